	.target	sm_80

	.elftype	@"ET_EXEC"


//--------------------- .note.nv.tkinfo           --------------------------
	.section	.note.nv.tkinfo,"",@"SHT_NOTE"
	.sectionflags	@"SHF_NOTE_NV_TKINFO"
	.tkinfo
        /*0018*/ 	.word	0x00000002
        /*0030*/ 	.string	""
        /*0030*/ 	.string	"ptxas"
        /*0030*/ 	.string	"Cuda compilation tools, release 13.0, V13.0.88"
        /*0030*/ 	.string	"Build cuda_13.0.r13.0/compiler.36424714_0"
        /*0030*/ 	.string	"-arch sm_80 -m 64 "



//--------------------- .note.nv.cuinfo           --------------------------
	.section	.note.nv.cuinfo,"",@"SHT_NOTE"
	.sectionflags	@"SHF_NOTE_NV_CUINFO"
        /*0018*/ 	.short	0x0002
        /*001a*/ 	.short	0x0050
        /*001c*/ 	.short	0x0082
	.zero		2


//--------------------- .nv.info                  --------------------------
	.section	.nv.info,"",@"SHT_CUDA_INFO"
	.align	4


	//----- nvinfo : EIATTR_REGCOUNT
	.align		4
        /*0000*/ 	.byte	0x04, 0x2f
        /*0002*/ 	.short	(.L_49 - .L_48)
	.align		4
.L_48:
        /*0004*/ 	.word	index@(_ZN2at6native29vectorized_elementwise_kernelILi8ENS0_13AUnaryFunctorIhhhZZZNS0_21remainder_kernel_cudaERNS_18TensorIteratorBaseEENKUlvE_clEvENKUlvE_clEvEUlhhE_EESt5arrayIPcLm2EEEEviT0_T1_)
        /*0008*/ 	.word	0x00000004


	//----- nvinfo : EIATTR_FRAME_SIZE
	.align		4
.L_49:
        /*000c*/ 	.byte	0x04, 0x11
        /*000e*/ 	.short	(.L_51 - .L_50)
	.align		4
.L_50:
        /*0010*/ 	.word	index@(_ZN2at6native29vectorized_elementwise_kernelILi8ENS0_13AUnaryFunctorIhhhZZZNS0_21remainder_kernel_cudaERNS_18TensorIteratorBaseEENKUlvE_clEvENKUlvE_clEvEUlhhE_EESt5arrayIPcLm2EEEEviT0_T1_)
        /*0014*/ 	.word	0x00000000


	//----- nvinfo : EIATTR_REGCOUNT
	.align		4
.L_51:
        /*0018*/ 	.byte	0x04, 0x2f
        /*001a*/ 	.short	(.L_53 - .L_52)
	.align		4
.L_52:
        /*001c*/ 	.word	index@(_ZN2at6native29vectorized_elementwise_kernelILi4ENS0_13AUnaryFunctorIhhhZZZNS0_21remainder_kernel_cudaERNS_18TensorIteratorBaseEENKUlvE_clEvENKUlvE_clEvEUlhhE_EESt5arrayIPcLm2EEEEviT0_T1_)
        /*0020*/ 	.word	0x0000001c


	//----- nvinfo : EIATTR_FRAME_SIZE
	.align		4
.L_53:
        /*0024*/ 	.byte	0x04, 0x11
        /*0026*/ 	.short	(.L_55 - .L_54)
	.align		4
.L_54:
        /*0028*/ 	.word	index@($__internal_71_$__cuda_sm20_rem_u16)
        /*002c*/ 	.word	0x00000000


	//----- nvinfo : EIATTR_FRAME_SIZE
	.align		4
.L_55:
        /*0030*/ 	.byte	0x04, 0x11
        /*0032*/ 	.short	(.L_57 - .L_56)
	.align		4
.L_56:
        /*0034*/ 	.word	index@(_ZN2at6native29vectorized_elementwise_kernelILi4ENS0_13AUnaryFunctorIhhhZZZNS0_21remainder_kernel_cudaERNS_18TensorIteratorBaseEENKUlvE_clEvENKUlvE_clEvEUlhhE_EESt5arrayIPcLm2EEEEviT0_T1_)
        /*0038*/ 	.word	0x00000000


	//----- nvinfo : EIATTR_REGCOUNT
	.align		4
.L_57:
        /*003c*/ 	.byte	0x04, 0x2f
        /*003e*/ 	.short	(.L_59 - .L_58)
	.align		4
.L_58:
        /*0040*/ 	.word	index@(_ZN2at6native29vectorized_elementwise_kernelILi2ENS0_13AUnaryFunctorIhhhZZZNS0_21remainder_kernel_cudaERNS_18TensorIteratorBaseEENKUlvE_clEvENKUlvE_clEvEUlhhE_EESt5arrayIPcLm2EEEEviT0_T1_)
        /*0044*/ 	.word	0x0000001c


	//----- nvinfo : EIATTR_FRAME_SIZE
	.align		4
.L_59:
        /*0048*/ 	.byte	0x04, 0x11
        /*004a*/ 	.short	(.L_61 - .L_60)
	.align		4
.L_60:
        /*004c*/ 	.word	index@($__internal_70_$__cuda_sm20_rem_u16)
        /*0050*/ 	.word	0x00000000


	//----- nvinfo : EIATTR_FRAME_SIZE
	.align		4
.L_61:
        /*0054*/ 	.byte	0x04, 0x11
        /*0056*/ 	.short	(.L_63 - .L_62)
	.align		4
.L_62:
        /*0058*/ 	.word	index@(_ZN2at6native29vectorized_elementwise_kernelILi2ENS0_13AUnaryFunctorIhhhZZZNS0_21remainder_kernel_cudaERNS_18TensorIteratorBaseEENKUlvE_clEvENKUlvE_clEvEUlhhE_EESt5arrayIPcLm2EEEEviT0_T1_)
        /*005c*/ 	.word	0x00000000


	//----- nvinfo : EIATTR_REGCOUNT
	.align		4
.L_63:
        /*0060*/ 	.byte	0x04, 0x2f
        /*0062*/ 	.short	(.L_65 - .L_64)
	.align		4
.L_64:
        /*0064*/ 	.word	index@(_ZN2at6native27unrolled_elementwise_kernelINS0_13AUnaryFunctorIhhhZZZNS0_21remainder_kernel_cudaERNS_18TensorIteratorBaseEENKUlvE_clEvENKUlvE_clEvEUlhhE_EESt5arrayIPcLm2EELi4E23TrivialOffsetCalculatorILi1EjESD_NS0_6memory15LoadWithoutCastENSE_16StoreWithoutCastEEEviT_T0_T2_T3_T4_T5_)
        /*0068*/ 	.word	0x00000012


	//----- nvinfo : EIATTR_FRAME_SIZE
	.align		4
.L_65:
        /*006c*/ 	.byte	0x04, 0x11
        /*006e*/ 	.short	(.L_67 - .L_66)
	.align		4
.L_66:
        /*0070*/ 	.word	index@($__internal_69_$__cuda_sm20_rem_u16)
        /*0074*/ 	.word	0x00000000


	//----- nvinfo : EIATTR_FRAME_SIZE
	.align		4
.L_67:
        /*0078*/ 	.byte	0x04, 0x11
        /*007a*/ 	.short	(.L_69 - .L_68)
	.align		4
.L_68:
        /*007c*/ 	.word	index@(_ZN2at6native27unrolled_elementwise_kernelINS0_13AUnaryFunctorIhhhZZZNS0_21remainder_kernel_cudaERNS_18TensorIteratorBaseEENKUlvE_clEvENKUlvE_clEvEUlhhE_EESt5arrayIPcLm2EELi4E23TrivialOffsetCalculatorILi1EjESD_NS0_6memory15LoadWithoutCastENSE_16StoreWithoutCastEEEviT_T0_T2_T3_T4_T5_)
        /*0080*/ 	.word	0x00000000


	//----- nvinfo : EIATTR_REGCOUNT
	.align		4
.L_69:
        /*0084*/ 	.byte	0x04, 0x2f
        /*0086*/ 	.short	(.L_71 - .L_70)
	.align		4
.L_70:
        /*0088*/ 	.word	index@(_ZN2at6native18elementwise_kernelILi128ELi4EZNS0_22gpu_kernel_impl_nocastINS0_13AUnaryFunctorIhhhZZZNS0_21remainder_kernel_cudaERNS_18TensorIteratorBaseEENKUlvE_clEvENKUlvE_clEvEUlhhE_EEEEvS5_RKT_EUliE_EEviT1_)
        /*008c*/ 	.word	0x0000000f


	//----- nvinfo : EIATTR_FRAME_SIZE
	.align		4
.L_71:
        /*0090*/ 	.byte	0x04, 0x11
        /*0092*/ 	.short	(.L_73 - .L_72)
	.align		4
.L_72:
        /*0094*/ 	.word	index@($__internal_68_$__cuda_sm20_rem_u16)
        /*0098*/ 	.word	0x00000000


	//----- nvinfo : EIATTR_FRAME_SIZE
	.align		4
.L_73:
        /*009c*/ 	.byte	0x04, 0x11
        /*009e*/ 	.short	(.L_75 - .L_74)
	.align		4
.L_74:
        /*00a0*/ 	.word	index@(_ZN2at6native18elementwise_kernelILi128ELi4EZNS0_22gpu_kernel_impl_nocastINS0_13AUnaryFunctorIhhhZZZNS0_21remainder_kernel_cudaERNS_18TensorIteratorBaseEENKUlvE_clEvENKUlvE_clEvEUlhhE_EEEEvS5_RKT_EUliE_EEviT1_)
        /*00a4*/ 	.word	0x00000000


	//----- nvinfo : EIATTR_REGCOUNT
	.align		4
.L_75:
        /*00a8*/ 	.byte	0x04, 0x2f
        /*00aa*/ 	.short	(.L_77 - .L_76)
	.align		4
.L_76:
        /*00ac*/ 	.word	index@(_ZN2at6native27unrolled_elementwise_kernelINS0_13AUnaryFunctorIhhhZZZNS0_21remainder_kernel_cudaERNS_18TensorIteratorBaseEENKUlvE_clEvENKUlvE_clEvEUlhhE_EESt5arrayIPcLm2EELi4E23TrivialOffsetCalculatorILi1EjESD_NS0_6memory12LoadWithCastILi1EEENSE_13StoreWithCastILi1EEEEEviT_T0_T2_T3_T4_T5_)
        /*00b0*/ 	.word	0x0000001c


	//----- nvinfo : EIATTR_FRAME_SIZE
	.align		4
.L_77:
        /*00b4*/ 	.byte	0x04, 0x11
        /*00b6*/ 	.short	(.L_79 - .L_78)
	.align		4
.L_78:
        /*00b8*/ 	.word	index@($__internal_67_$__cuda_sm20_rem_u16)
        /*00bc*/ 	.word	0x00000000


	//----- nvinfo : EIATTR_FRAME_SIZE
	.align		4
.L_79:
        /*00c0*/ 	.byte	0x04, 0x11
        /*00c2*/ 	.short	(.L_81 - .L_80)
	.align		4
.L_80:
        /*00c4*/ 	.word	index@(_ZN2at6native27unrolled_elementwise_kernelINS0_13AUnaryFunctorIhhhZZZNS0_21remainder_kernel_cudaERNS_18TensorIteratorBaseEENKUlvE_clEvENKUlvE_clEvEUlhhE_EESt5arrayIPcLm2EELi4E23TrivialOffsetCalculatorILi1EjESD_NS0_6memory12LoadWithCastILi1EEENSE_13StoreWithCastILi1EEEEEviT_T0_T2_T3_T4_T5_)
        /*00c8*/ 	.word	0x00000000


	//----- nvinfo : EIATTR_REGCOUNT
	.align		4
.L_81:
        /*00cc*/ 	.byte	0x04, 0x2f
        /*00ce*/ 	.short	(.L_83 - .L_82)
	.align		4
.L_82:
        /*00d0*/ 	.word	index@(_ZN2at6native18elementwise_kernelILi128ELi4EZNS0_15gpu_kernel_implINS0_13AUnaryFunctorIhhhZZZNS0_21remainder_kernel_cudaERNS_18TensorIteratorBaseEENKUlvE_clEvENKUlvE_clEvEUlhhE_EEEEvS5_RKT_EUliE_EEviT1_)
        /*00d4*/ 	.word	0x0000001a


	//----- nvinfo : EIATTR_FRAME_SIZE
	.align		4
.L_83:
        /*00d8*/ 	.byte	0x04, 0x11
        /*00da*/ 	.short	(.L_85 - .L_84)
	.align		4
.L_84:
        /*00dc*/ 	.word	index@($__internal_66_$__cuda_sm20_rem_u16)
        /*00e0*/ 	.word	0x00000000


	//----- nvinfo : EIATTR_FRAME_SIZE
	.align		4
.L_85:
        /*00e4*/ 	.byte	0x04, 0x11
        /*00e6*/ 	.short	(.L_87 - .L_86)
	.align		4
.L_86:
        /*00e8*/ 	.word	index@(_ZN2at6native18elementwise_kernelILi128ELi4EZNS0_15gpu_kernel_implINS0_13AUnaryFunctorIhhhZZZNS0_21remainder_kernel_cudaERNS_18TensorIteratorBaseEENKUlvE_clEvENKUlvE_clEvEUlhhE_EEEEvS5_RKT_EUliE_EEviT1_)
        /*00ec*/ 	.word	0x00000000


	//----- nvinfo : EIATTR_REGCOUNT
	.align		4
.L_87:
        /*00f0*/ 	.byte	0x04, 0x2f
        /*00f2*/ 	.short	(.L_89 - .L_88)
	.align		4
.L_88:
        /*00f4*/ 	.word	index@(_ZN2at6native29vectorized_elementwise_kernelILi8ENS0_13BUnaryFunctorIhhhZZZNS0_21remainder_kernel_cudaERNS_18TensorIteratorBaseEENKUlvE_clEvENKUlvE_clEvEUlhhE_EESt5arrayIPcLm2EEEEviT0_T1_)
        /*00f8*/ 	.word	0x00000004


	//----- nvinfo : EIATTR_FRAME_SIZE
	.align		4
.L_89:
        /*00fc*/ 	.byte	0x04, 0x11
        /*00fe*/ 	.short	(.L_91 - .L_90)
	.align		4
.L_90:
        /*0100*/ 	.word	index@(_ZN2at6native29vectorized_elementwise_kernelILi8ENS0_13BUnaryFunctorIhhhZZZNS0_21remainder_kernel_cudaERNS_18TensorIteratorBaseEENKUlvE_clEvENKUlvE_clEvEUlhhE_EESt5arrayIPcLm2EEEEviT0_T1_)
        /*0104*/ 	.word	0x00000000


	//----- nvinfo : EIATTR_REGCOUNT
	.align		4
.L_91:
        /*0108*/ 	.byte	0x04, 0x2f
        /*010a*/ 	.short	(.L_93 - .L_92)
	.align		4
.L_92:
        /*010c*/ 	.word	index@(_ZN2at6native29vectorized_elementwise_kernelILi4ENS0_13BUnaryFunctorIhhhZZZNS0_21remainder_kernel_cudaERNS_18TensorIteratorBaseEENKUlvE_clEvENKUlvE_clEvEUlhhE_EESt5arrayIPcLm2EEEEviT0_T1_)
        /*0110*/ 	.word	0x0000001d


	//----- nvinfo : EIATTR_FRAME_SIZE
	.align		4
.L_93:
        /*0114*/ 	.byte	0x04, 0x11
        /*0116*/ 	.short	(.L_95 - .L_94)
	.align		4
.L_94:
        /*0118*/ 	.word	index@($__internal_65_$__cuda_sm20_rem_u16)
        /*011c*/ 	.word	0x00000000


	//----- nvinfo : EIATTR_FRAME_SIZE
	.align		4
.L_95:
        /*0120*/ 	.byte	0x04, 0x11
        /*0122*/ 	.short	(.L_97 - .L_96)
	.align		4
.L_96:
        /*0124*/ 	.word	index@(_ZN2at6native29vectorized_elementwise_kernelILi4ENS0_13BUnaryFunctorIhhhZZZNS0_21remainder_kernel_cudaERNS_18TensorIteratorBaseEENKUlvE_clEvENKUlvE_clEvEUlhhE_EESt5arrayIPcLm2EEEEviT0_T1_)
        /*0128*/ 	.word	0x00000000


	//----- nvinfo : EIATTR_REGCOUNT
	.align		4
.L_97:
        /*012c*/ 	.byte	0x04, 0x2f
        /*012e*/ 	.short	(.L_99 - .L_98)
	.align		4
.L_98:
        /*0130*/ 	.word	index@(_ZN2at6native29vectorized_elementwise_kernelILi2ENS0_13BUnaryFunctorIhhhZZZNS0_21remainder_kernel_cudaERNS_18TensorIteratorBaseEENKUlvE_clEvENKUlvE_clEvEUlhhE_EESt5arrayIPcLm2EEEEviT0_T1_)
        /*0134*/ 	.word	0x0000001d


	//----- nvinfo : EIATTR_FRAME_SIZE
	.align		4
.L_99:
        /*0138*/ 	.byte	0x04, 0x11
        /*013a*/ 	.short	(.L_101 - .L_100)
	.align		4
.L_100:
        /*013c*/ 	.word	index@($__internal_64_$__cuda_sm20_rem_u16)
        /*0140*/ 	.word	0x00000000


	//----- nvinfo : EIATTR_FRAME_SIZE
	.align		4
.L_101:
        /*0144*/ 	.byte	0x04, 0x11
        /*0146*/ 	.short	(.L_103 - .L_102)
	.align		4
.L_102:
        /*0148*/ 	.word	index@(_ZN2at6native29vectorized_elementwise_kernelILi2ENS0_13BUnaryFunctorIhhhZZZNS0_21remainder_kernel_cudaERNS_18TensorIteratorBaseEENKUlvE_clEvENKUlvE_clEvEUlhhE_EESt5arrayIPcLm2EEEEviT0_T1_)
        /*014c*/ 	.word	0x00000000


	//----- nvinfo : EIATTR_REGCOUNT
	.align		4
.L_103:
        /*0150*/ 	.byte	0x04, 0x2f
        /*0152*/ 	.short	(.L_105 - .L_104)
	.align		4
.L_104:
        /*0154*/ 	.word	index@(_ZN2at6native27unrolled_elementwise_kernelINS0_13BUnaryFunctorIhhhZZZNS0_21remainder_kernel_cudaERNS_18TensorIteratorBaseEENKUlvE_clEvENKUlvE_clEvEUlhhE_EESt5arrayIPcLm2EELi4E23TrivialOffsetCalculatorILi1EjESD_NS0_6memory15LoadWithoutCastENSE_16StoreWithoutCastEEEviT_T0_T2_T3_T4_T5_)
        /*0158*/ 	.word	0x00000015


	//----- nvinfo : EIATTR_FRAME_SIZE
	.align		4
.L_105:
        /*015c*/ 	.byte	0x04, 0x11
        /*015e*/ 	.short	(.L_107 - .L_106)
	.align		4
.L_106:
        /*0160*/ 	.word	index@($__internal_63_$__cuda_sm20_rem_u16)
        /*0164*/ 	.word	0x00000000


	//----- nvinfo : EIATTR_FRAME_SIZE
	.align		4
.L_107:
        /*0168*/ 	.byte	0x04, 0x11
        /*016a*/ 	.short	(.L_109 - .L_108)
	.align		4
.L_108:
        /*016c*/ 	.word	index@(_ZN2at6native27unrolled_elementwise_kernelINS0_13BUnaryFunctorIhhhZZZNS0_21remainder_kernel_cudaERNS_18TensorIteratorBaseEENKUlvE_clEvENKUlvE_clEvEUlhhE_EESt5arrayIPcLm2EELi4E23TrivialOffsetCalculatorILi1EjESD_NS0_6memory15LoadWithoutCastENSE_16StoreWithoutCastEEEviT_T0_T2_T3_T4_T5_)
        /*0170*/ 	.word	0x00000000


	//----- nvinfo : EIATTR_REGCOUNT
	.align		4
.L_109:
        /*0174*/ 	.byte	0x04, 0x2f
        /*0176*/ 	.short	(.L_111 - .L_110)
	.align		4
.L_110:
        /*0178*/ 	.word	index@(_ZN2at6native18elementwise_kernelILi128ELi4EZNS0_22gpu_kernel_impl_nocastINS0_13BUnaryFunctorIhhhZZZNS0_21remainder_kernel_cudaERNS_18TensorIteratorBaseEENKUlvE_clEvENKUlvE_clEvEUlhhE_EEEEvS5_RKT_EUliE_EEviT1_)
        /*017c*/ 	.word	0x0000000f


	//----- nvinfo : EIATTR_FRAME_SIZE
	.align		4
.L_111:
        /*0180*/ 	.byte	0x04, 0x11
        /*0182*/ 	.short	(.L_113 - .L_112)
	.align		4
.L_112:
        /*0184*/ 	.word	index@($__internal_62_$__cuda_sm20_rem_u16)
        /*0188*/ 	.word	0x00000000


	//----- nvinfo : EIATTR_FRAME_SIZE
	.align		4
.L_113:
        /*018c*/ 	.byte	0x04, 0x11
        /*018e*/ 	.short	(.L_115 - .L_114)
	.align		4
.L_114:
        /*0190*/ 	.word	index@(_ZN2at6native18elementwise_kernelILi128ELi4EZNS0_22gpu_kernel_impl_nocastINS0_13BUnaryFunctorIhhhZZZNS0_21remainder_kernel_cudaERNS_18TensorIteratorBaseEENKUlvE_clEvENKUlvE_clEvEUlhhE_EEEEvS5_RKT_EUliE_EEviT1_)
        /*0194*/ 	.word	0x00000000


	//----- nvinfo : EIATTR_REGCOUNT
	.align		4
.L_115:
        /*0198*/ 	.byte	0x04, 0x2f
        /*019a*/ 	.short	(.L_117 - .L_116)
	.align		4
.L_116:
        /*019c*/ 	.word	index@(_ZN2at6native27unrolled_elementwise_kernelINS0_13BUnaryFunctorIhhhZZZNS0_21remainder_kernel_cudaERNS_18TensorIteratorBaseEENKUlvE_clEvENKUlvE_clEvEUlhhE_EESt5arrayIPcLm2EELi4E23TrivialOffsetCalculatorILi1EjESD_NS0_6memory12LoadWithCastILi1EEENSE_13StoreWithCastILi1EEEEEviT_T0_T2_T3_T4_T5_)
        /*01a0*/ 	.word	0x0000001e


	//----- nvinfo : EIATTR_FRAME_SIZE
	.align		4
.L_117:
        /*01a4*/ 	.byte	0x04, 0x11
        /*01a6*/ 	.short	(.L_119 - .L_118)
	.align		4
.L_118:
        /*01a8*/ 	.word	index@($__internal_61_$__cuda_sm20_rem_u16)
        /*01ac*/ 	.word	0x00000000


	//----- nvinfo : EIATTR_FRAME_SIZE
	.align		4
.L_119:
        /*01b0*/ 	.byte	0x04, 0x11
        /*01b2*/ 	.short	(.L_121 - .L_120)
	.align		4
.L_120:
        /*01b4*/ 	.word	index@(_ZN2at6native27unrolled_elementwise_kernelINS0_13BUnaryFunctorIhhhZZZNS0_21remainder_kernel_cudaERNS_18TensorIteratorBaseEENKUlvE_clEvENKUlvE_clEvEUlhhE_EESt5arrayIPcLm2EELi4E23TrivialOffsetCalculatorILi1EjESD_NS0_6memory12LoadWithCastILi1EEENSE_13StoreWithCastILi1EEEEEviT_T0_T2_T3_T4_T5_)
        /*01b8*/ 	.word	0x00000000


	//----- nvinfo : EIATTR_REGCOUNT
	.align		4
.L_121:
        /*01bc*/ 	.byte	0x04, 0x2f
        /*01be*/ 	.short	(.L_123 - .L_122)
	.align		4
.L_122:
        /*01c0*/ 	.word	index@(_ZN2at6native18elementwise_kernelILi128ELi4EZNS0_15gpu_kernel_implINS0_13BUnaryFunctorIhhhZZZNS0_21remainder_kernel_cudaERNS_18TensorIteratorBaseEENKUlvE_clEvENKUlvE_clEvEUlhhE_EEEEvS5_RKT_EUliE_EEviT1_)
        /*01c4*/ 	.word	0x0000001a


	//----- nvinfo : EIATTR_FRAME_SIZE
	.align		4
.L_123:
        /*01c8*/ 	.byte	0x04, 0x11
        /*01ca*/ 	.short	(.L_125 - .L_124)
	.align		4
.L_124:
        /*01cc*/ 	.word	index@($__internal_60_$__cuda_sm20_rem_u16)
        /*01d0*/ 	.word	0x00000000


	//----- nvinfo : EIATTR_FRAME_SIZE
	.align		4
.L_125:
        /*01d4*/ 	.byte	0x04, 0x11
        /*01d6*/ 	.short	(.L_127 - .L_126)
	.align		4
.L_126:
        /*01d8*/ 	.word	index@(_ZN2at6native18elementwise_kernelILi128ELi4EZNS0_15gpu_kernel_implINS0_13BUnaryFunctorIhhhZZZNS0_21remainder_kernel_cudaERNS_18TensorIteratorBaseEENKUlvE_clEvENKUlvE_clEvEUlhhE_EEEEvS5_RKT_EUliE_EEviT1_)
        /*01dc*/ 	.word	0x00000000


	//----- nvinfo : EIATTR_REGCOUNT
	.align		4
.L_127:
        /*01e0*/ 	.byte	0x04, 0x2f
        /*01e2*/ 	.short	(.L_129 - .L_128)
	.align		4
.L_128:
        /*01e4*/ 	.word	index@(_ZN2at6native29vectorized_elementwise_kernelILi8ENS0_13BinaryFunctorIhhhZZZNS0_21remainder_kernel_cudaERNS_18TensorIteratorBaseEENKUlvE_clEvENKUlvE_clEvEUlhhE_EESt5arrayIPcLm3EEEEviT0_T1_)
        /*01e8*/ 	.word	0x00000004


	//----- nvinfo : EIATTR_FRAME_SIZE
	.align		4
.L_129:
        /*01ec*/ 	.byte	0x04, 0x11
        /*01ee*/ 	.short	(.L_131 - .L_130)
	.align		4
.L_130:
        /*01f0*/ 	.word	index@(_ZN2at6native29vectorized_elementwise_kernelILi8ENS0_13BinaryFunctorIhhhZZZNS0_21remainder_kernel_cudaERNS_18TensorIteratorBaseEENKUlvE_clEvENKUlvE_clEvEUlhhE_EESt5arrayIPcLm3EEEEviT0_T1_)
        /*01f4*/ 	.word	0x00000000


	//----- nvinfo : EIATTR_REGCOUNT
	.align		4
.L_131:
        /*01f8*/ 	.byte	0x04, 0x2f
        /*01fa*/ 	.short	(.L_133 - .L_132)
	.align		4
.L_132:
        /*01fc*/ 	.word	index@(_ZN2at6native29vectorized_elementwise_kernelILi4ENS0_13BinaryFunctorIhhhZZZNS0_21remainder_kernel_cudaERNS_18TensorIteratorBaseEENKUlvE_clEvENKUlvE_clEvEUlhhE_EESt5arrayIPcLm3EEEEviT0_T1_)
        /*0200*/ 	.word	0x0000001f


	//----- nvinfo : EIATTR_FRAME_SIZE
	.align		4
.L_133:
        /*0204*/ 	.byte	0x04, 0x11
        /*0206*/ 	.short	(.L_135 - .L_134)
	.align		4
.L_134:
        /*0208*/ 	.word	index@($__internal_59_$__cuda_sm20_rem_u16)
        /*020c*/ 	.word	0x00000000


	//----- nvinfo : EIATTR_FRAME_SIZE
	.align		4
.L_135:
        /*0210*/ 	.byte	0x04, 0x11
        /*0212*/ 	.short	(.L_137 - .L_136)
	.align		4
.L_136:
        /*0214*/ 	.word	index@(_ZN2at6native29vectorized_elementwise_kernelILi4ENS0_13BinaryFunctorIhhhZZZNS0_21remainder_kernel_cudaERNS_18TensorIteratorBaseEENKUlvE_clEvENKUlvE_clEvEUlhhE_EESt5arrayIPcLm3EEEEviT0_T1_)
        /*0218*/ 	.word	0x00000000


	//----- nvinfo : EIATTR_REGCOUNT
	.align		4
.L_137:
        /*021c*/ 	.byte	0x04, 0x2f
        /*021e*/ 	.short	(.L_139 - .L_138)
	.align		4
.L_138:
        /*0220*/ 	.word	index@(_ZN2at6native29vectorized_elementwise_kernelILi2ENS0_13BinaryFunctorIhhhZZZNS0_21remainder_kernel_cudaERNS_18TensorIteratorBaseEENKUlvE_clEvENKUlvE_clEvEUlhhE_EESt5arrayIPcLm3EEEEviT0_T1_)
        /*0224*/ 	.word	0x0000001f


	//----- nvinfo : EIATTR_FRAME_SIZE
	.align		4
.L_139:
        /*0228*/ 	.byte	0x04, 0x11
        /*022a*/ 	.short	(.L_141 - .L_140)
	.align		4
.L_140:
        /*022c*/ 	.word	index@($__internal_58_$__cuda_sm20_rem_u16)
        /*0230*/ 	.word	0x00000000


	//----- nvinfo : EIATTR_FRAME_SIZE
	.align		4
.L_141:
        /*0234*/ 	.byte	0x04, 0x11
        /*0236*/ 	.short	(.L_143 - .L_142)
	.align		4
.L_142:
        /*0238*/ 	.word	index@(_ZN2at6native29vectorized_elementwise_kernelILi2ENS0_13BinaryFunctorIhhhZZZNS0_21remainder_kernel_cudaERNS_18TensorIteratorBaseEENKUlvE_clEvENKUlvE_clEvEUlhhE_EESt5arrayIPcLm3EEEEviT0_T1_)
        /*023c*/ 	.word	0x00000000


	//----- nvinfo : EIATTR_REGCOUNT
	.align		4
.L_143:
        /*0240*/ 	.byte	0x04, 0x2f
        /*0242*/ 	.short	(.L_145 - .L_144)
	.align		4
.L_144:
        /*0244*/ 	.word	index@(_ZN2at6native27unrolled_elementwise_kernelINS0_13BinaryFunctorIhhhZZZNS0_21remainder_kernel_cudaERNS_18TensorIteratorBaseEENKUlvE_clEvENKUlvE_clEvEUlhhE_EESt5arrayIPcLm3EELi4E23TrivialOffsetCalculatorILi2EjESC_ILi1EjENS0_6memory15LoadWithoutCastENSF_16StoreWithoutCastEEEviT_T0_T2_T3_T4_T5_)
        /*0248*/ 	.word	0x00000019


	//----- nvinfo : EIATTR_FRAME_SIZE
	.align		4
.L_145:
        /*024c*/ 	.byte	0x04, 0x11
        /*024e*/ 	.short	(.L_147 - .L_146)
	.align		4
.L_146:
        /*0250*/ 	.word	index@($__internal_57_$__cuda_sm20_rem_u16)
        /*0254*/ 	.word	0x00000000


	//----- nvinfo : EIATTR_FRAME_SIZE
	.align		4
.L_147:
        /*0258*/ 	.byte	0x04, 0x11
        /*025a*/ 	.short	(.L_149 - .L_148)
	.align		4
.L_148:
        /*025c*/ 	.word	index@(_ZN2at6native27unrolled_elementwise_kernelINS0_13BinaryFunctorIhhhZZZNS0_21remainder_kernel_cudaERNS_18TensorIteratorBaseEENKUlvE_clEvENKUlvE_clEvEUlhhE_EESt5arrayIPcLm3EELi4E23TrivialOffsetCalculatorILi2EjESC_ILi1EjENS0_6memory15LoadWithoutCastENSF_16StoreWithoutCastEEEviT_T0_T2_T3_T4_T5_)
        /*0260*/ 	.word	0x00000000


	//----- nvinfo : EIATTR_REGCOUNT
	.align		4
.L_149:
        /*0264*/ 	.byte	0x04, 0x2f
        /*0266*/ 	.short	(.L_151 - .L_150)
	.align		4
.L_150:
        /*0268*/ 	.word	index@(_ZN2at6native18elementwise_kernelILi128ELi4EZNS0_22gpu_kernel_impl_nocastINS0_13BinaryFunctorIhhhZZZNS0_21remainder_kernel_cudaERNS_18TensorIteratorBaseEENKUlvE_clEvENKUlvE_clEvEUlhhE_EEEEvS5_RKT_EUliE_EEviT1_)
        /*026c*/ 	.word	0x00000010


	//----- nvinfo : EIATTR_FRAME_SIZE
	.align		4
.L_151:
        /*0270*/ 	.byte	0x04, 0x11
        /*0272*/ 	.short	(.L_153 - .L_152)
	.align		4
.L_152:
        /*0274*/ 	.word	index@($__internal_56_$__cuda_sm20_rem_u16)
        /*0278*/ 	.word	0x00000000


	//----- nvinfo : EIATTR_FRAME_SIZE
	.align		4
.L_153:
        /*027c*/ 	.byte	0x04, 0x11
        /*027e*/ 	.short	(.L_155 - .L_154)
	.align		4
.L_154:
        /*0280*/ 	.word	index@(_ZN2at6native18elementwise_kernelILi128ELi4EZNS0_22gpu_kernel_impl_nocastINS0_13BinaryFunctorIhhhZZZNS0_21remainder_kernel_cudaERNS_18TensorIteratorBaseEENKUlvE_clEvENKUlvE_clEvEUlhhE_EEEEvS5_RKT_EUliE_EEviT1_)
        /*0284*/ 	.word	0x00000000


	//----- nvinfo : EIATTR_REGCOUNT
	.align		4
.L_155:
        /*0288*/ 	.byte	0x04, 0x2f
        /*028a*/ 	.short	(.L_157 - .L_156)
	.align		4
.L_156:
        /*028c*/ 	.word	index@(_ZN2at6native27unrolled_elementwise_kernelINS0_13BinaryFunctorIhhhZZZNS0_21remainder_kernel_cudaERNS_18TensorIteratorBaseEENKUlvE_clEvENKUlvE_clEvEUlhhE_EESt5arrayIPcLm3EELi4E23TrivialOffsetCalculatorILi2EjESC_ILi1EjENS0_6memory12LoadWithCastILi2EEENSF_13StoreWithCastILi1EEEEEviT_T0_T2_T3_T4_T5_)
        /*0290*/ 	.word	0x00000020


	//----- nvinfo : EIATTR_FRAME_SIZE
	.align		4
.L_157:
        /*0294*/ 	.byte	0x04, 0x11
        /*0296*/ 	.short	(.L_159 - .L_158)
	.align		4
.L_158:
        /*0298*/ 	.word	index@($__internal_55_$__cuda_sm20_rem_u16)
        /*029c*/ 	.word	0x00000000


	//----- nvinfo : EIATTR_FRAME_SIZE
	.align		4
.L_159:
        /*02a0*/ 	.byte	0x04, 0x11
        /*02a2*/ 	.short	(.L_161 - .L_160)
	.align		4
.L_160:
        /*02a4*/ 	.word	index@(_ZN2at6native27unrolled_elementwise_kernelINS0_13BinaryFunctorIhhhZZZNS0_21remainder_kernel_cudaERNS_18TensorIteratorBaseEENKUlvE_clEvENKUlvE_clEvEUlhhE_EESt5arrayIPcLm3EELi4E23TrivialOffsetCalculatorILi2EjESC_ILi1EjENS0_6memory12LoadWithCastILi2EEENSF_13StoreWithCastILi1EEEEEviT_T0_T2_T3_T4_T5_)
        /*02a8*/ 	.word	0x00000000


	//----- nvinfo : EIATTR_REGCOUNT
	.align		4
.L_161:
        /*02ac*/ 	.byte	0x04, 0x2f
        /*02ae*/ 	.short	(.L_163 - .L_162)
	.align		4
.L_162:
        /*02b0*/ 	.word	index@(_ZN2at6native18elementwise_kernelILi128ELi4EZNS0_15gpu_kernel_implINS0_13BinaryFunctorIhhhZZZNS0_21remainder_kernel_cudaERNS_18TensorIteratorBaseEENKUlvE_clEvENKUlvE_clEvEUlhhE_EEEEvS5_RKT_EUliE_EEviT1_)
        /*02b4*/ 	.word	0x0000001a


	//----- nvinfo : EIATTR_FRAME_SIZE
	.align		4
.L_163:
        /*02b8*/ 	.byte	0x04, 0x11
        /*02ba*/ 	.short	(.L_165 - .L_164)
	.align		4
.L_164:
        /*02bc*/ 	.word	index@($__internal_54_$__cuda_sm20_rem_u16)
        /*02c0*/ 	.word	0x00000000


	//----- nvinfo : EIATTR_FRAME_SIZE
	.align		4
.L_165:
        /*02c4*/ 	.byte	0x04, 0x11
        /*02c6*/ 	.short	(.L_167 - .L_166)
	.align		4
.L_166:
        /*02c8*/ 	.word	index@(_ZN2at6native18elementwise_kernelILi128ELi4EZNS0_15gpu_kernel_implINS0_13BinaryFunctorIhhhZZZNS0_21remainder_kernel_cudaERNS_18TensorIteratorBaseEENKUlvE_clEvENKUlvE_clEvEUlhhE_EEEEvS5_RKT_EUliE_EEviT1_)
        /*02cc*/ 	.word	0x00000000


	//----- nvinfo : EIATTR_REGCOUNT
	.align		4
.L_167:
        /*02d0*/ 	.byte	0x04, 0x2f
        /*02d2*/ 	.short	(.L_169 - .L_168)
	.align		4
.L_168:
        /*02d4*/ 	.word	index@(_ZN2at6native29vectorized_elementwise_kernelILi8ENS0_13AUnaryFunctorIaaaZZZNS0_21remainder_kernel_cudaERNS_18TensorIteratorBaseEENKUlvE_clEvENKUlvE0_clEvEUlaaE_EESt5arrayIPcLm2EEEEviT0_T1_)
        /*02d8*/ 	.word	0x00000004


	//----- nvinfo : EIATTR_FRAME_SIZE
	.align		4
.L_169:
        /*02dc*/ 	.byte	0x04, 0x11
        /*02de*/ 	.short	(.L_171 - .L_170)
	.align		4
.L_170:
        /*02e0*/ 	.word	index@(_ZN2at6native29vectorized_elementwise_kernelILi8ENS0_13AUnaryFunctorIaaaZZZNS0_21remainder_kernel_cudaERNS_18TensorIteratorBaseEENKUlvE_clEvENKUlvE0_clEvEUlaaE_EESt5arrayIPcLm2EEEEviT0_T1_)
        /*02e4*/ 	.word	0x00000000


	//----- nvinfo : EIATTR_REGCOUNT
	.align		4
.L_171:
        /*02e8*/ 	.byte	0x04, 0x2f
        /*02ea*/ 	.short	(.L_173 - .L_172)
	.align		4
.L_172:
        /*02ec*/ 	.word	index@(_ZN2at6native29vectorized_elementwise_kernelILi4ENS0_13AUnaryFunctorIaaaZZZNS0_21remainder_kernel_cudaERNS_18TensorIteratorBaseEENKUlvE_clEvENKUlvE0_clEvEUlaaE_EESt5arrayIPcLm2EEEEviT0_T1_)
        /*02f0*/ 	.word	0x00000020


	//----- nvinfo : EIATTR_FRAME_SIZE
	.align		4
.L_173:
        /*02f4*/ 	.byte	0x04, 0x11
        /*02f6*/ 	.short	(.L_175 - .L_174)
	.align		4
.L_174:
        /*02f8*/ 	.word	index@(_ZN2at6native29vectorized_elementwise_kernelILi4ENS0_13AUnaryFunctorIaaaZZZNS0_21remainder_kernel_cudaERNS_18TensorIteratorBaseEENKUlvE_clEvENKUlvE0_clEvEUlaaE_EESt5arrayIPcLm2EEEEviT0_T1_)
        /*02fc*/ 	.word	0x00000000


	//----- nvinfo : EIATTR_REGCOUNT
	.align		4
.L_175:
        /*0300*/ 	.byte	0x04, 0x2f
        /*0302*/ 	.short	(.L_177 - .L_176)
	.align		4
.L_176:
        /*0304*/ 	.word	index@(_ZN2at6native29vectorized_elementwise_kernelILi2ENS0_13AUnaryFunctorIaaaZZZNS0_21remainder_kernel_cudaERNS_18TensorIteratorBaseEENKUlvE_clEvENKUlvE0_clEvEUlaaE_EESt5arrayIPcLm2EEEEviT0_T1_)
        /*0308*/ 	.word	0x00000020


	//----- nvinfo : EIATTR_FRAME_SIZE
	.align		4
.L_177:
        /*030c*/ 	.byte	0x04, 0x11
        /*030e*/ 	.short	(.L_179 - .L_178)
	.align		4
.L_178:
        /*0310*/ 	.word	index@(_ZN2at6native29vectorized_elementwise_kernelILi2ENS0_13AUnaryFunctorIaaaZZZNS0_21remainder_kernel_cudaERNS_18TensorIteratorBaseEENKUlvE_clEvENKUlvE0_clEvEUlaaE_EESt5arrayIPcLm2EEEEviT0_T1_)
        /*0314*/ 	.word	0x00000000


	//----- nvinfo : EIATTR_REGCOUNT
	.align		4
.L_179:
        /*0318*/ 	.byte	0x04, 0x2f
        /*031a*/ 	.short	(.L_181 - .L_180)
	.align		4
.L_180:
        /*031c*/ 	.word	index@(_ZN2at6native27unrolled_elementwise_kernelINS0_13AUnaryFunctorIaaaZZZNS0_21remainder_kernel_cudaERNS_18TensorIteratorBaseEENKUlvE_clEvENKUlvE0_clEvEUlaaE_EESt5arrayIPcLm2EELi4E23TrivialOffsetCalculatorILi1EjESD_NS0_6memory15LoadWithoutCastENSE_16StoreWithoutCastEEEviT_T0_T2_T3_T4_T5_)
        /*0320*/ 	.word	0x00000015


	//----- nvinfo : EIATTR_FRAME_SIZE
	.align		4
.L_181:
        /*0324*/ 	.byte	0x04, 0x11
        /*0326*/ 	.short	(.L_183 - .L_182)
	.align		4
.L_182:
        /*0328*/ 	.word	index@(_ZN2at6native27unrolled_elementwise_kernelINS0_13AUnaryFunctorIaaaZZZNS0_21remainder_kernel_cudaERNS_18TensorIteratorBaseEENKUlvE_clEvENKUlvE0_clEvEUlaaE_EESt5arrayIPcLm2EELi4E23TrivialOffsetCalculatorILi1EjESD_NS0_6memory15LoadWithoutCastENSE_16StoreWithoutCastEEEviT_T0_T2_T3_T4_T5_)
        /*032c*/ 	.word	0x00000000


	//----- nvinfo : EIATTR_REGCOUNT
	.align		4
.L_183:
        /*0330*/ 	.byte	0x04, 0x2f
        /*0332*/ 	.short	(.L_185 - .L_184)
	.align		4
.L_184:
        /*0334*/ 	.word	index@(_ZN2at6native18elementwise_kernelILi128ELi4EZNS0_22gpu_kernel_impl_nocastINS0_13AUnaryFunctorIaaaZZZNS0_21remainder_kernel_cudaERNS_18TensorIteratorBaseEENKUlvE_clEvENKUlvE0_clEvEUlaaE_EEEEvS5_RKT_EUliE_EEviT1_)
        /*0338*/ 	.word	0x00000010


	//----- nvinfo : EIATTR_FRAME_SIZE
	.align		4
.L_185:
        /*033c*/ 	.byte	0x04, 0x11
        /*033e*/ 	.short	(.L_187 - .L_186)
	.align		4
.L_186:
        /*0340*/ 	.word	index@(_ZN2at6native18elementwise_kernelILi128ELi4EZNS0_22gpu_kernel_impl_nocastINS0_13AUnaryFunctorIaaaZZZNS0_21remainder_kernel_cudaERNS_18TensorIteratorBaseEENKUlvE_clEvENKUlvE0_clEvEUlaaE_EEEEvS5_RKT_EUliE_EEviT1_)
        /*0344*/ 	.word	0x00000000


	//----- nvinfo : EIATTR_REGCOUNT
	.align		4
.L_187:
        /*0348*/ 	.byte	0x04, 0x2f
        /*034a*/ 	.short	(.L_189 - .L_188)
	.align		4
.L_188:
        /*034c*/ 	.word	index@(_ZN2at6native27unrolled_elementwise_kernelINS0_13AUnaryFunctorIaaaZZZNS0_21remainder_kernel_cudaERNS_18TensorIteratorBaseEENKUlvE_clEvENKUlvE0_clEvEUlaaE_EESt5arrayIPcLm2EELi4E23TrivialOffsetCalculatorILi1EjESD_NS0_6memory12LoadWithCastILi1EEENSE_13StoreWithCastILi1EEEEEviT_T0_T2_T3_T4_T5_)
        /*0350*/ 	.word	0x0000001d


	//----- nvinfo : EIATTR_FRAME_SIZE
	.align		4
.L_189:
        /*0354*/ 	.byte	0x04, 0x11
        /*0356*/ 	.short	(.L_191 - .L_190)
	.align		4
.L_190:
        /*0358*/ 	.word	index@(_ZN2at6native27unrolled_elementwise_kernelINS0_13AUnaryFunctorIaaaZZZNS0_21remainder_kernel_cudaERNS_18TensorIteratorBaseEENKUlvE_clEvENKUlvE0_clEvEUlaaE_EESt5arrayIPcLm2EELi4E23TrivialOffsetCalculatorILi1EjESD_NS0_6memory12LoadWithCastILi1EEENSE_13StoreWithCastILi1EEEEEviT_T0_T2_T3_T4_T5_)
        /*035c*/ 	.word	0x00000000


	//----- nvinfo : EIATTR_REGCOUNT
	.align		4
.L_191:
        /*0360*/ 	.byte	0x04, 0x2f
        /*0362*/ 	.short	(.L_193 - .L_192)
	.align		4
.L_192:
        /*0364*/ 	.word	index@(_ZN2at6native18elementwise_kernelILi128ELi4EZNS0_15gpu_kernel_implINS0_13AUnaryFunctorIaaaZZZNS0_21remainder_kernel_cudaERNS_18TensorIteratorBaseEENKUlvE_clEvENKUlvE0_clEvEUlaaE_EEEEvS5_RKT_EUliE_EEviT1_)
        /*0368*/ 	.word	0x0000001a


	//----- nvinfo : EIATTR_FRAME_SIZE
	.align		4
.L_193:
        /*036c*/ 	.byte	0x04, 0x11
        /*036e*/ 	.short	(.L_195 - .L_194)
	.align		4
.L_194:
        /*0370*/ 	.word	index@(_ZN2at6native18elementwise_kernelILi128ELi4EZNS0_15gpu_kernel_implINS0_13AUnaryFunctorIaaaZZZNS0_21remainder_kernel_cudaERNS_18TensorIteratorBaseEENKUlvE_clEvENKUlvE0_clEvEUlaaE_EEEEvS5_RKT_EUliE_EEviT1_)
        /*0374*/ 	.word	0x00000000


	//----- nvinfo : EIATTR_REGCOUNT
	.align		4
.L_195:
        /*0378*/ 	.byte	0x04, 0x2f
        /*037a*/ 	.short	(.L_197 - .L_196)
	.align		4
.L_196:
        /*037c*/ 	.word	index@(_ZN2at6native29vectorized_elementwise_kernelILi8ENS0_13BUnaryFunctorIaaaZZZNS0_21remainder_kernel_cudaERNS_18TensorIteratorBaseEENKUlvE_clEvENKUlvE0_clEvEUlaaE_EESt5arrayIPcLm2EEEEviT0_T1_)
        /*0380*/ 	.word	0x00000004


	//----- nvinfo : EIATTR_FRAME_SIZE
	.align		4
.L_197:
        /*0384*/ 	.byte	0x04, 0x11
        /*0386*/ 	.short	(.L_199 - .L_198)
	.align		4
.L_198:
        /*0388*/ 	.word	index@(_ZN2at6native29vectorized_elementwise_kernelILi8ENS0_13BUnaryFunctorIaaaZZZNS0_21remainder_kernel_cudaERNS_18TensorIteratorBaseEENKUlvE_clEvENKUlvE0_clEvEUlaaE_EESt5arrayIPcLm2EEEEviT0_T1_)
        /*038c*/ 	.word	0x00000000


	//----- nvinfo : EIATTR_REGCOUNT
	.align		4
.L_199:
        /*0390*/ 	.byte	0x04, 0x2f
        /*0392*/ 	.short	(.L_201 - .L_200)
	.align		4
.L_200:
        /*0394*/ 	.word	index@(_ZN2at6native29vectorized_elementwise_kernelILi4ENS0_13BUnaryFunctorIaaaZZZNS0_21remainder_kernel_cudaERNS_18TensorIteratorBaseEENKUlvE_clEvENKUlvE0_clEvEUlaaE_EESt5arrayIPcLm2EEEEviT0_T1_)
        /*0398*/ 	.word	0x0000001d


	//----- nvinfo : EIATTR_FRAME_SIZE
	.align		4
.L_201:
        /*039c*/ 	.byte	0x04, 0x11
        /*039e*/ 	.short	(.L_203 - .L_202)
	.align		4
.L_202:
        /*03a0*/ 	.word	index@(_ZN2at6native29vectorized_elementwise_kernelILi4ENS0_13BUnaryFunctorIaaaZZZNS0_21remainder_kernel_cudaERNS_18TensorIteratorBaseEENKUlvE_clEvENKUlvE0_clEvEUlaaE_EESt5arrayIPcLm2EEEEviT0_T1_)
        /*03a4*/ 	.word	0x00000000


	//----- nvinfo : EIATTR_REGCOUNT
	.align		4
.L_203:
        /*03a8*/ 	.byte	0x04, 0x2f
        /*03aa*/ 	.short	(.L_205 - .L_204)
	.align		4
.L_204:
        /*03ac*/ 	.word	index@(_ZN2at6native29vectorized_elementwise_kernelILi2ENS0_13BUnaryFunctorIaaaZZZNS0_21remainder_kernel_cudaERNS_18TensorIteratorBaseEENKUlvE_clEvENKUlvE0_clEvEUlaaE_EESt5arrayIPcLm2EEEEviT0_T1_)
        /*03b0*/ 	.word	0x0000001d


	//----- nvinfo : EIATTR_FRAME_SIZE
	.align		4
.L_205:
        /*03b4*/ 	.byte	0x04, 0x11
        /*03b6*/ 	.short	(.L_207 - .L_206)
	.align		4
.L_206:
        /*03b8*/ 	.word	index@(_ZN2at6native29vectorized_elementwise_kernelILi2ENS0_13BUnaryFunctorIaaaZZZNS0_21remainder_kernel_cudaERNS_18TensorIteratorBaseEENKUlvE_clEvENKUlvE0_clEvEUlaaE_EESt5arrayIPcLm2EEEEviT0_T1_)
        /*03bc*/ 	.word	0x00000000


	//----- nvinfo : EIATTR_REGCOUNT
	.align		4
.L_207:
        /*03c0*/ 	.byte	0x04, 0x2f
        /*03c2*/ 	.short	(.L_209 - .L_208)
	.align		4
.L_208:
        /*03c4*/ 	.word	index@(_ZN2at6native27unrolled_elementwise_kernelINS0_13BUnaryFunctorIaaaZZZNS0_21remainder_kernel_cudaERNS_18TensorIteratorBaseEENKUlvE_clEvENKUlvE0_clEvEUlaaE_EESt5arrayIPcLm2EELi4E23TrivialOffsetCalculatorILi1EjESD_NS0_6memory15LoadWithoutCastENSE_16StoreWithoutCastEEEviT_T0_T2_T3_T4_T5_)
        /*03c8*/ 	.word	0x00000016


	//----- nvinfo : EIATTR_FRAME_SIZE
	.align		4
.L_209:
        /*03cc*/ 	.byte	0x04, 0x11
        /*03ce*/ 	.short	(.L_211 - .L_210)
	.align		4
.L_210:
        /*03d0*/ 	.word	index@(_ZN2at6native27unrolled_elementwise_kernelINS0_13BUnaryFunctorIaaaZZZNS0_21remainder_kernel_cudaERNS_18TensorIteratorBaseEENKUlvE_clEvENKUlvE0_clEvEUlaaE_EESt5arrayIPcLm2EELi4E23TrivialOffsetCalculatorILi1EjESD_NS0_6memory15LoadWithoutCastENSE_16StoreWithoutCastEEEviT_T0_T2_T3_T4_T5_)
        /*03d4*/ 	.word	0x00000000


	//----- nvinfo : EIATTR_REGCOUNT
	.align		4
.L_211:
        /*03d8*/ 	.byte	0x04, 0x2f
        /*03da*/ 	.short	(.L_213 - .L_212)
	.align		4
.L_212:
        /*03dc*/ 	.word	index@(_ZN2at6native18elementwise_kernelILi128ELi4EZNS0_22gpu_kernel_impl_nocastINS0_13BUnaryFunctorIaaaZZZNS0_21remainder_kernel_cudaERNS_18TensorIteratorBaseEENKUlvE_clEvENKUlvE0_clEvEUlaaE_EEEEvS5_RKT_EUliE_EEviT1_)
        /*03e0*/ 	.word	0x00000010


	//----- nvinfo : EIATTR_FRAME_SIZE
	.align		4
.L_213:
        /*03e4*/ 	.byte	0x04, 0x11
        /*03e6*/ 	.short	(.L_215 - .L_214)
	.align		4
.L_214:
        /*03e8*/ 	.word	index@(_ZN2at6native18elementwise_kernelILi128ELi4EZNS0_22gpu_kernel_impl_nocastINS0_13BUnaryFunctorIaaaZZZNS0_21remainder_kernel_cudaERNS_18TensorIteratorBaseEENKUlvE_clEvENKUlvE0_clEvEUlaaE_EEEEvS5_RKT_EUliE_EEviT1_)
        /*03ec*/ 	.word	0x00000000


	//----- nvinfo : EIATTR_REGCOUNT
	.align		4
.L_215:
        /*03f0*/ 	.byte	0x04, 0x2f
        /*03f2*/ 	.short	(.L_217 - .L_216)
	.align		4
.L_216:
        /*03f4*/ 	.word	index@(_ZN2at6native27unrolled_elementwise_kernelINS0_13BUnaryFunctorIaaaZZZNS0_21remainder_kernel_cudaERNS_18TensorIteratorBaseEENKUlvE_clEvENKUlvE0_clEvEUlaaE_EESt5arrayIPcLm2EELi4E23TrivialOffsetCalculatorILi1EjESD_NS0_6memory12LoadWithCastILi1EEENSE_13StoreWithCastILi1EEEEEviT_T0_T2_T3_T4_T5_)
        /*03f8*/ 	.word	0x0000001d


	//----- nvinfo : EIATTR_FRAME_SIZE
	.align		4
.L_217:
        /*03fc*/ 	.byte	0x04, 0x11
        /*03fe*/ 	.short	(.L_219 - .L_218)
	.align		4
.L_218:
        /*0400*/ 	.word	index@(_ZN2at6native27unrolled_elementwise_kernelINS0_13BUnaryFunctorIaaaZZZNS0_21remainder_kernel_cudaERNS_18TensorIteratorBaseEENKUlvE_clEvENKUlvE0_clEvEUlaaE_EESt5arrayIPcLm2EELi4E23TrivialOffsetCalculatorILi1EjESD_NS0_6memory12LoadWithCastILi1EEENSE_13StoreWithCastILi1EEEEEviT_T0_T2_T3_T4_T5_)
        /*0404*/ 	.word	0x00000000


	//----- nvinfo : EIATTR_REGCOUNT
	.align		4
.L_219:
        /*0408*/ 	.byte	0x04, 0x2f
        /*040a*/ 	.short	(.L_221 - .L_220)
	.align		4
.L_220:
        /*040c*/ 	.word	index@(_ZN2at6native18elementwise_kernelILi128ELi4EZNS0_15gpu_kernel_implINS0_13BUnaryFunctorIaaaZZZNS0_21remainder_kernel_cudaERNS_18TensorIteratorBaseEENKUlvE_clEvENKUlvE0_clEvEUlaaE_EEEEvS5_RKT_EUliE_EEviT1_)
        /*0410*/ 	.word	0x0000001a


	//----- nvinfo : EIATTR_FRAME_SIZE
	.align		4
.L_221:
        /*0414*/ 	.byte	0x04, 0x11
        /*0416*/ 	.short	(.L_223 - .L_222)
	.align		4
.L_222:
        /*0418*/ 	.word	index@(_ZN2at6native18elementwise_kernelILi128ELi4EZNS0_15gpu_kernel_implINS0_13BUnaryFunctorIaaaZZZNS0_21remainder_kernel_cudaERNS_18TensorIteratorBaseEENKUlvE_clEvENKUlvE0_clEvEUlaaE_EEEEvS5_RKT_EUliE_EEviT1_)
        /*041c*/ 	.word	0x00000000


	//----- nvinfo : EIATTR_REGCOUNT
	.align		4
.L_223:
        /*0420*/ 	.byte	0x04, 0x2f
        /*0422*/ 	.short	(.L_225 - .L_224)
	.align		4
.L_224:
        /*0424*/ 	.word	index@(_ZN2at6native29vectorized_elementwise_kernelILi8ENS0_13BinaryFunctorIaaaZZZNS0_21remainder_kernel_cudaERNS_18TensorIteratorBaseEENKUlvE_clEvENKUlvE0_clEvEUlaaE_EESt5arrayIPcLm3EEEEviT0_T1_)
        /*0428*/ 	.word	0x00000004


	//----- nvinfo : EIATTR_FRAME_SIZE
	.align		4
.L_225:
        /*042c*/ 	.byte	0x04, 0x11
        /*042e*/ 	.short	(.L_227 - .L_226)
	.align		4
.L_226:
        /*0430*/ 	.word	index@(_ZN2at6native29vectorized_elementwise_kernelILi8ENS0_13BinaryFunctorIaaaZZZNS0_21remainder_kernel_cudaERNS_18TensorIteratorBaseEENKUlvE_clEvENKUlvE0_clEvEUlaaE_EESt5arrayIPcLm3EEEEviT0_T1_)
        /*0434*/ 	.word	0x00000000


	//----- nvinfo : EIATTR_REGCOUNT
	.align		4
.L_227:
        /*0438*/ 	.byte	0x04, 0x2f
        /*043a*/ 	.short	(.L_229 - .L_228)
	.align		4
.L_228:
        /*043c*/ 	.word	index@(_ZN2at6native29vectorized_elementwise_kernelILi4ENS0_13BinaryFunctorIaaaZZZNS0_21remainder_kernel_cudaERNS_18TensorIteratorBaseEENKUlvE_clEvENKUlvE0_clEvEUlaaE_EESt5arrayIPcLm3EEEEviT0_T1_)
        /*0440*/ 	.word	0x00000020


	//----- nvinfo : EIATTR_FRAME_SIZE
	.align		4
.L_229:
        /*0444*/ 	.byte	0x04, 0x11
        /*0446*/ 	.short	(.L_231 - .L_230)
	.align		4
.L_230:
        /*0448*/ 	.word	index@(_ZN2at6native29vectorized_elementwise_kernelILi4ENS0_13BinaryFunctorIaaaZZZNS0_21remainder_kernel_cudaERNS_18TensorIteratorBaseEENKUlvE_clEvENKUlvE0_clEvEUlaaE_EESt5arrayIPcLm3EEEEviT0_T1_)
        /*044c*/ 	.word	0x00000000


	//----- nvinfo : EIATTR_REGCOUNT
	.align		4
.L_231:
        /*0450*/ 	.byte	0x04, 0x2f
        /*0452*/ 	.short	(.L_233 - .L_232)
	.align		4
.L_232:
        /*0454*/ 	.word	index@(_ZN2at6native29vectorized_elementwise_kernelILi2ENS0_13BinaryFunctorIaaaZZZNS0_21remainder_kernel_cudaERNS_18TensorIteratorBaseEENKUlvE_clEvENKUlvE0_clEvEUlaaE_EESt5arrayIPcLm3EEEEviT0_T1_)
        /*0458*/ 	.word	0x00000020


	//----- nvinfo : EIATTR_FRAME_SIZE
	.align		4
.L_233:
        /*045c*/ 	.byte	0x04, 0x11
        /*045e*/ 	.short	(.L_235 - .L_234)
	.align		4
.L_234:
        /*0460*/ 	.word	index@(_ZN2at6native29vectorized_elementwise_kernelILi2ENS0_13BinaryFunctorIaaaZZZNS0_21remainder_kernel_cudaERNS_18TensorIteratorBaseEENKUlvE_clEvENKUlvE0_clEvEUlaaE_EESt5arrayIPcLm3EEEEviT0_T1_)
        /*0464*/ 	.word	0x00000000


	//----- nvinfo : EIATTR_REGCOUNT
	.align		4
.L_235:
        /*0468*/ 	.byte	0x04, 0x2f
        /*046a*/ 	.short	(.L_237 - .L_236)
	.align		4
.L_236:
        /*046c*/ 	.word	index@(_ZN2at6native27unrolled_elementwise_kernelINS0_13BinaryFunctorIaaaZZZNS0_21remainder_kernel_cudaERNS_18TensorIteratorBaseEENKUlvE_clEvENKUlvE0_clEvEUlaaE_EESt5arrayIPcLm3EELi4E23TrivialOffsetCalculatorILi2EjESC_ILi1EjENS0_6memory15LoadWithoutCastENSF_16StoreWithoutCastEEEviT_T0_T2_T3_T4_T5_)
        /*0470*/ 	.word	0x0000001a


	//----- nvinfo : EIATTR_FRAME_SIZE
	.align		4
.L_237:
        /*0474*/ 	.byte	0x04, 0x11
        /*0476*/ 	.short	(.L_239 - .L_238)
	.align		4
.L_238:
        /*0478*/ 	.word	index@(_ZN2at6native27unrolled_elementwise_kernelINS0_13BinaryFunctorIaaaZZZNS0_21remainder_kernel_cudaERNS_18TensorIteratorBaseEENKUlvE_clEvENKUlvE0_clEvEUlaaE_EESt5arrayIPcLm3EELi4E23TrivialOffsetCalculatorILi2EjESC_ILi1EjENS0_6memory15LoadWithoutCastENSF_16StoreWithoutCastEEEviT_T0_T2_T3_T4_T5_)
        /*047c*/ 	.word	0x00000000


	//----- nvinfo : EIATTR_REGCOUNT
	.align		4
.L_239:
        /*0480*/ 	.byte	0x04, 0x2f
        /*0482*/ 	.short	(.L_241 - .L_240)
	.align		4
.L_240:
        /*0484*/ 	.word	index@(_ZN2at6native18elementwise_kernelILi128ELi4EZNS0_22gpu_kernel_impl_nocastINS0_13BinaryFunctorIaaaZZZNS0_21remainder_kernel_cudaERNS_18TensorIteratorBaseEENKUlvE_clEvENKUlvE0_clEvEUlaaE_EEEEvS5_RKT_EUliE_EEviT1_)
        /*0488*/ 	.word	0x0000000f


	//----- nvinfo : EIATTR_FRAME_SIZE
	.align		4
.L_241:
        /*048c*/ 	.byte	0x04, 0x11
        /*048e*/ 	.short	(.L_243 - .L_242)
	.align		4
.L_242:
        /*0490*/ 	.word	index@(_ZN2at6native18elementwise_kernelILi128ELi4EZNS0_22gpu_kernel_impl_nocastINS0_13BinaryFunctorIaaaZZZNS0_21remainder_kernel_cudaERNS_18TensorIteratorBaseEENKUlvE_clEvENKUlvE0_clEvEUlaaE_EEEEvS5_RKT_EUliE_EEviT1_)
        /*0494*/ 	.word	0x00000000


	//----- nvinfo : EIATTR_REGCOUNT
	.align		4
.L_243:
        /*0498*/ 	.byte	0x04, 0x2f
        /*049a*/ 	.short	(.L_245 - .L_244)
	.align		4
.L_244:
        /*049c*/ 	.word	index@(_ZN2at6native27unrolled_elementwise_kernelINS0_13BinaryFunctorIaaaZZZNS0_21remainder_kernel_cudaERNS_18TensorIteratorBaseEENKUlvE_clEvENKUlvE0_clEvEUlaaE_EESt5arrayIPcLm3EELi4E23TrivialOffsetCalculatorILi2EjESC_ILi1EjENS0_6memory12LoadWithCastILi2EEENSF_13StoreWithCastILi1EEEEEviT_T0_T2_T3_T4_T5_)
        /*04a0*/ 	.word	0x00000020


	//----- nvinfo : EIATTR_FRAME_SIZE
	.align		4
.L_245:
        /*04a4*/ 	.byte	0x04, 0x11
        /*04a6*/ 	.short	(.L_247 - .L_246)
	.align		4
.L_246:
        /*04a8*/ 	.word	index@(_ZN2at6native27unrolled_elementwise_kernelINS0_13BinaryFunctorIaaaZZZNS0_21remainder_kernel_cudaERNS_18TensorIteratorBaseEENKUlvE_clEvENKUlvE0_clEvEUlaaE_EESt5arrayIPcLm3EELi4E23TrivialOffsetCalculatorILi2EjESC_ILi1EjENS0_6memory12LoadWithCastILi2EEENSF_13StoreWithCastILi1EEEEEviT_T0_T2_T3_T4_T5_)
        /*04ac*/ 	.word	0x00000000


	//----- nvinfo : EIATTR_REGCOUNT
	.align		4
.L_247:
        /*04b0*/ 	.byte	0x04, 0x2f
        /*04b2*/ 	.short	(.L_249 - .L_248)
	.align		4
.L_248:
        /*04b4*/ 	.word	index@(_ZN2at6native18elementwise_kernelILi128ELi4EZNS0_15gpu_kernel_implINS0_13BinaryFunctorIaaaZZZNS0_21remainder_kernel_cudaERNS_18TensorIteratorBaseEENKUlvE_clEvENKUlvE0_clEvEUlaaE_EEEEvS5_RKT_EUliE_EEviT1_)
        /*04b8*/ 	.word	0x0000001a


	//----- nvinfo : EIATTR_FRAME_SIZE
	.align		4
.L_249:
        /*04bc*/ 	.byte	0x04, 0x11
        /*04be*/ 	.short	(.L_251 - .L_250)
	.align		4
.L_250:
        /*04c0*/ 	.word	index@(_ZN2at6native18elementwise_kernelILi128ELi4EZNS0_15gpu_kernel_implINS0_13BinaryFunctorIaaaZZZNS0_21remainder_kernel_cudaERNS_18TensorIteratorBaseEENKUlvE_clEvENKUlvE0_clEvEUlaaE_EEEEvS5_RKT_EUliE_EEviT1_)
        /*04c4*/ 	.word	0x00000000


	//----- nvinfo : EIATTR_REGCOUNT
	.align		4
.L_251:
        /*04c8*/ 	.byte	0x04, 0x2f
        /*04ca*/ 	.short	(.L_253 - .L_252)
	.align		4
.L_252:
        /*04cc*/ 	.word	index@(_ZN2at6native29vectorized_elementwise_kernelILi8ENS0_13AUnaryFunctorIiiiZZZNS0_21remainder_kernel_cudaERNS_18TensorIteratorBaseEENKUlvE_clEvENKUlvE1_clEvEUliiE_EESt5arrayIPcLm2EEEEviT0_T1_)
        /*04d0*/ 	.word	0x00000004


	//----- nvinfo : EIATTR_FRAME_SIZE
	.align		4
.L_253:
        /*04d4*/ 	.byte	0x04, 0x11
        /*04d6*/ 	.short	(.L_255 - .L_254)
	.align		4
.L_254:
        /*04d8*/ 	.word	index@(_ZN2at6native29vectorized_elementwise_kernelILi8ENS0_13AUnaryFunctorIiiiZZZNS0_21remainder_kernel_cudaERNS_18TensorIteratorBaseEENKUlvE_clEvENKUlvE1_clEvEUliiE_EESt5arrayIPcLm2EEEEviT0_T1_)
        /*04dc*/ 	.word	0x00000000


	//----- nvinfo : EIATTR_REGCOUNT
	.align		4
.L_255:
        /*04e0*/ 	.byte	0x04, 0x2f
        /*04e2*/ 	.short	(.L_257 - .L_256)
	.align		4
.L_256:
        /*04e4*/ 	.word	index@(_ZN2at6native29vectorized_elementwise_kernelILi4ENS0_13AUnaryFunctorIiiiZZZNS0_21remainder_kernel_cudaERNS_18TensorIteratorBaseEENKUlvE_clEvENKUlvE1_clEvEUliiE_EESt5arrayIPcLm2EEEEviT0_T1_)
        /*04e8*/ 	.word	0x00000020


	//----- nvinfo : EIATTR_FRAME_SIZE
	.align		4
.L_257:
        /*04ec*/ 	.byte	0x04, 0x11
        /*04ee*/ 	.short	(.L_259 - .L_258)
	.align		4
.L_258:
        /*04f0*/ 	.word	index@(_ZN2at6native29vectorized_elementwise_kernelILi4ENS0_13AUnaryFunctorIiiiZZZNS0_21remainder_kernel_cudaERNS_18TensorIteratorBaseEENKUlvE_clEvENKUlvE1_clEvEUliiE_EESt5arrayIPcLm2EEEEviT0_T1_)
        /*04f4*/ 	.word	0x00000000


	//----- nvinfo : EIATTR_REGCOUNT
	.align		4
.L_259:
        /*04f8*/ 	.byte	0x04, 0x2f
        /*04fa*/ 	.short	(.L_261 - .L_260)
	.align		4
.L_260:
        /*04fc*/ 	.word	index@(_ZN2at6native29vectorized_elementwise_kernelILi2ENS0_13AUnaryFunctorIiiiZZZNS0_21remainder_kernel_cudaERNS_18TensorIteratorBaseEENKUlvE_clEvENKUlvE1_clEvEUliiE_EESt5arrayIPcLm2EEEEviT0_T1_)
        /*0500*/ 	.word	0x00000020


	//----- nvinfo : EIATTR_FRAME_SIZE
	.align		4
.L_261:
        /*0504*/ 	.byte	0x04, 0x11
        /*0506*/ 	.short	(.L_263 - .L_262)
	.align		4
.L_262:
        /*0508*/ 	.word	index@(_ZN2at6native29vectorized_elementwise_kernelILi2ENS0_13AUnaryFunctorIiiiZZZNS0_21remainder_kernel_cudaERNS_18TensorIteratorBaseEENKUlvE_clEvENKUlvE1_clEvEUliiE_EESt5arrayIPcLm2EEEEviT0_T1_)
        /*050c*/ 	.word	0x00000000


	//----- nvinfo : EIATTR_REGCOUNT
	.align		4
.L_263:
        /*0510*/ 	.byte	0x04, 0x2f
        /*0512*/ 	.short	(.L_265 - .L_264)
	.align		4
.L_264:
        /*0514*/ 	.word	index@(_ZN2at6native27unrolled_elementwise_kernelINS0_13AUnaryFunctorIiiiZZZNS0_21remainder_kernel_cudaERNS_18TensorIteratorBaseEENKUlvE_clEvENKUlvE1_clEvEUliiE_EESt5arrayIPcLm2EELi4E23TrivialOffsetCalculatorILi1EjESD_NS0_6memory15LoadWithoutCastENSE_16StoreWithoutCastEEEviT_T0_T2_T3_T4_T5_)
        /*0518*/ 	.word	0x00000016


	//----- nvinfo : EIATTR_FRAME_SIZE
	.align		4
.L_265:
        /*051c*/ 	.byte	0x04, 0x11
        /*051e*/ 	.short	(.L_267 - .L_266)
	.align		4
.L_266:
        /*0520*/ 	.word	index@(_ZN2at6native27unrolled_elementwise_kernelINS0_13AUnaryFunctorIiiiZZZNS0_21remainder_kernel_cudaERNS_18TensorIteratorBaseEENKUlvE_clEvENKUlvE1_clEvEUliiE_EESt5arrayIPcLm2EELi4E23TrivialOffsetCalculatorILi1EjESD_NS0_6memory15LoadWithoutCastENSE_16StoreWithoutCastEEEviT_T0_T2_T3_T4_T5_)
        /*0524*/ 	.word	0x00000000


	//----- nvinfo : EIATTR_REGCOUNT
	.align		4
.L_267:
        /*0528*/ 	.byte	0x04, 0x2f
        /*052a*/ 	.short	(.L_269 - .L_268)
	.align		4
.L_268:
        /*052c*/ 	.word	index@(_ZN2at6native18elementwise_kernelILi128ELi2EZNS0_22gpu_kernel_impl_nocastINS0_13AUnaryFunctorIiiiZZZNS0_21remainder_kernel_cudaERNS_18TensorIteratorBaseEENKUlvE_clEvENKUlvE1_clEvEUliiE_EEEEvS5_RKT_EUliE_EEviT1_)
        /*0530*/ 	.word	0x0000000f


	//----- nvinfo : EIATTR_FRAME_SIZE
	.align		4
.L_269:
        /*0534*/ 	.byte	0x04, 0x11
        /*0536*/ 	.short	(.L_271 - .L_270)
	.align		4
.L_270:
        /*0538*/ 	.word	index@(_ZN2at6native18elementwise_kernelILi128ELi2EZNS0_22gpu_kernel_impl_nocastINS0_13AUnaryFunctorIiiiZZZNS0_21remainder_kernel_cudaERNS_18TensorIteratorBaseEENKUlvE_clEvENKUlvE1_clEvEUliiE_EEEEvS5_RKT_EUliE_EEviT1_)
        /*053c*/ 	.word	0x00000000


	//----- nvinfo : EIATTR_REGCOUNT
	.align		4
.L_271:
        /*0540*/ 	.byte	0x04, 0x2f
        /*0542*/ 	.short	(.L_273 - .L_272)
	.align		4
.L_272:
        /*0544*/ 	.word	index@(_ZN2at6native27unrolled_elementwise_kernelINS0_13AUnaryFunctorIiiiZZZNS0_21remainder_kernel_cudaERNS_18TensorIteratorBaseEENKUlvE_clEvENKUlvE1_clEvEUliiE_EESt5arrayIPcLm2EELi4E23TrivialOffsetCalculatorILi1EjESD_NS0_6memory12LoadWithCastILi1EEENSE_13StoreWithCastILi1EEEEEviT_T0_T2_T3_T4_T5_)
        /*0548*/ 	.word	0x0000001c


	//----- nvinfo : EIATTR_FRAME_SIZE
	.align		4
.L_273:
        /*054c*/ 	.byte	0x04, 0x11
        /*054e*/ 	.short	(.L_275 - .L_274)
	.align		4
.L_274:
        /*0550*/ 	.word	index@(_ZN2at6native27unrolled_elementwise_kernelINS0_13AUnaryFunctorIiiiZZZNS0_21remainder_kernel_cudaERNS_18TensorIteratorBaseEENKUlvE_clEvENKUlvE1_clEvEUliiE_EESt5arrayIPcLm2EELi4E23TrivialOffsetCalculatorILi1EjESD_NS0_6memory12LoadWithCastILi1EEENSE_13StoreWithCastILi1EEEEEviT_T0_T2_T3_T4_T5_)
        /*0554*/ 	.word	0x00000000


	//----- nvinfo : EIATTR_REGCOUNT
	.align		4
.L_275:
        /*0558*/ 	.byte	0x04, 0x2f
        /*055a*/ 	.short	(.L_277 - .L_276)
	.align		4
.L_276:
        /*055c*/ 	.word	index@(_ZN2at6native18elementwise_kernelILi128ELi4EZNS0_15gpu_kernel_implINS0_13AUnaryFunctorIiiiZZZNS0_21remainder_kernel_cudaERNS_18TensorIteratorBaseEENKUlvE_clEvENKUlvE1_clEvEUliiE_EEEEvS5_RKT_EUliE_EEviT1_)
        /*0560*/ 	.word	0x0000001a


	//----- nvinfo : EIATTR_FRAME_SIZE
	.align		4
.L_277:
        /*0564*/ 	.byte	0x04, 0x11
        /*0566*/ 	.short	(.L_279 - .L_278)
	.align		4
.L_278:
        /*0568*/ 	.word	index@(_ZN2at6native18elementwise_kernelILi128ELi4EZNS0_15gpu_kernel_implINS0_13AUnaryFunctorIiiiZZZNS0_21remainder_kernel_cudaERNS_18TensorIteratorBaseEENKUlvE_clEvENKUlvE1_clEvEUliiE_EEEEvS5_RKT_EUliE_EEviT1_)
        /*056c*/ 	.word	0x00000000


	//----- nvinfo : EIATTR_REGCOUNT
	.align		4
.L_279:
        /*0570*/ 	.byte	0x04, 0x2f
        /*0572*/ 	.short	(.L_281 - .L_280)
	.align		4
.L_280:
        /*0574*/ 	.word	index@(_ZN2at6native29vectorized_elementwise_kernelILi8ENS0_13BUnaryFunctorIiiiZZZNS0_21remainder_kernel_cudaERNS_18TensorIteratorBaseEENKUlvE_clEvENKUlvE1_clEvEUliiE_EESt5arrayIPcLm2EEEEviT0_T1_)
        /*0578*/ 	.word	0x00000004


	//----- nvinfo : EIATTR_FRAME_SIZE
	.align		4
.L_281:
        /*057c*/ 	.byte	0x04, 0x11
        /*057e*/ 	.short	(.L_283 - .L_282)
	.align		4
.L_282:
        /*0580*/ 	.word	index@(_ZN2at6native29vectorized_elementwise_kernelILi8ENS0_13BUnaryFunctorIiiiZZZNS0_21remainder_kernel_cudaERNS_18TensorIteratorBaseEENKUlvE_clEvENKUlvE1_clEvEUliiE_EESt5arrayIPcLm2EEEEviT0_T1_)
        /*0584*/ 	.word	0x00000000


	//----- nvinfo : EIATTR_REGCOUNT
	.align		4
.L_283:
        /*0588*/ 	.byte	0x04, 0x2f
        /*058a*/ 	.short	(.L_285 - .L_284)
	.align		4
.L_284:
        /*058c*/ 	.word	index@(_ZN2at6native29vectorized_elementwise_kernelILi4ENS0_13BUnaryFunctorIiiiZZZNS0_21remainder_kernel_cudaERNS_18TensorIteratorBaseEENKUlvE_clEvENKUlvE1_clEvEUliiE_EESt5arrayIPcLm2EEEEviT0_T1_)
        /*0590*/ 	.word	0x00000020


	//----- nvinfo : EIATTR_FRAME_SIZE
	.align		4
.L_285:
        /*0594*/ 	.byte	0x04, 0x11
        /*0596*/ 	.short	(.L_287 - .L_286)
	.align		4
.L_286:
        /*0598*/ 	.word	index@(_ZN2at6native29vectorized_elementwise_kernelILi4ENS0_13BUnaryFunctorIiiiZZZNS0_21remainder_kernel_cudaERNS_18TensorIteratorBaseEENKUlvE_clEvENKUlvE1_clEvEUliiE_EESt5arrayIPcLm2EEEEviT0_T1_)
        /*059c*/ 	.word	0x00000000


	//----- nvinfo : EIATTR_REGCOUNT
	.align		4
.L_287:
        /*05a0*/ 	.byte	0x04, 0x2f
        /*05a2*/ 	.short	(.L_289 - .L_288)
	.align		4
.L_288:
        /*05a4*/ 	.word	index@(_ZN2at6native29vectorized_elementwise_kernelILi2ENS0_13BUnaryFunctorIiiiZZZNS0_21remainder_kernel_cudaERNS_18TensorIteratorBaseEENKUlvE_clEvENKUlvE1_clEvEUliiE_EESt5arrayIPcLm2EEEEviT0_T1_)
        /*05a8*/ 	.word	0x00000020


	//----- nvinfo : EIATTR_FRAME_SIZE
	.align		4
.L_289:
        /*05ac*/ 	.byte	0x04, 0x11
        /*05ae*/ 	.short	(.L_291 - .L_290)
	.align		4
.L_290:
        /*05b0*/ 	.word	index@(_ZN2at6native29vectorized_elementwise_kernelILi2ENS0_13BUnaryFunctorIiiiZZZNS0_21remainder_kernel_cudaERNS_18TensorIteratorBaseEENKUlvE_clEvENKUlvE1_clEvEUliiE_EESt5arrayIPcLm2EEEEviT0_T1_)
        /*05b4*/ 	.word	0x00000000


	//----- nvinfo : EIATTR_REGCOUNT
	.align		4
.L_291:
        /*05b8*/ 	.byte	0x04, 0x2f
        /*05ba*/ 	.short	(.L_293 - .L_292)
	.align		4
.L_292:
        /*05bc*/ 	.word	index@(_ZN2at6native27unrolled_elementwise_kernelINS0_13BUnaryFunctorIiiiZZZNS0_21remainder_kernel_cudaERNS_18TensorIteratorBaseEENKUlvE_clEvENKUlvE1_clEvEUliiE_EESt5arrayIPcLm2EELi4E23TrivialOffsetCalculatorILi1EjESD_NS0_6memory15LoadWithoutCastENSE_16StoreWithoutCastEEEviT_T0_T2_T3_T4_T5_)
        /*05c0*/ 	.word	0x00000018


	//----- nvinfo : EIATTR_FRAME_SIZE
	.align		4
.L_293:
        /*05c4*/ 	.byte	0x04, 0x11
        /*05c6*/ 	.short	(.L_295 - .L_294)
	.align		4
.L_294:
        /*05c8*/ 	.word	index@(_ZN2at6native27unrolled_elementwise_kernelINS0_13BUnaryFunctorIiiiZZZNS0_21remainder_kernel_cudaERNS_18TensorIteratorBaseEENKUlvE_clEvENKUlvE1_clEvEUliiE_EESt5arrayIPcLm2EELi4E23TrivialOffsetCalculatorILi1EjESD_NS0_6memory15LoadWithoutCastENSE_16StoreWithoutCastEEEviT_T0_T2_T3_T4_T5_)
        /*05cc*/ 	.word	0x00000000


	//----- nvinfo : EIATTR_REGCOUNT
	.align		4
.L_295:
        /*05d0*/ 	.byte	0x04, 0x2f
        /*05d2*/ 	.short	(.L_297 - .L_296)
	.align		4
.L_296:
        /*05d4*/ 	.word	index@(_ZN2at6native18elementwise_kernelILi128ELi2EZNS0_22gpu_kernel_impl_nocastINS0_13BUnaryFunctorIiiiZZZNS0_21remainder_kernel_cudaERNS_18TensorIteratorBaseEENKUlvE_clEvENKUlvE1_clEvEUliiE_EEEEvS5_RKT_EUliE_EEviT1_)
        /*05d8*/ 	.word	0x0000000c


	//----- nvinfo : EIATTR_FRAME_SIZE
	.align		4
.L_297:
        /*05dc*/ 	.byte	0x04, 0x11
        /*05de*/ 	.short	(.L_299 - .L_298)
	.align		4
.L_298:
        /*05e0*/ 	.word	index@(_ZN2at6native18elementwise_kernelILi128ELi2EZNS0_22gpu_kernel_impl_nocastINS0_13BUnaryFunctorIiiiZZZNS0_21remainder_kernel_cudaERNS_18TensorIteratorBaseEENKUlvE_clEvENKUlvE1_clEvEUliiE_EEEEvS5_RKT_EUliE_EEviT1_)
        /*05e4*/ 	.word	0x00000000


	//----- nvinfo : EIATTR_REGCOUNT
	.align		4
.L_299:
        /*05e8*/ 	.byte	0x04, 0x2f
        /*05ea*/ 	.short	(.L_301 - .L_300)
	.align		4
.L_300:
        /*05ec*/ 	.word	index@(_ZN2at6native27unrolled_elementwise_kernelINS0_13BUnaryFunctorIiiiZZZNS0_21remainder_kernel_cudaERNS_18TensorIteratorBaseEENKUlvE_clEvENKUlvE1_clEvEUliiE_EESt5arrayIPcLm2EELi4E23TrivialOffsetCalculatorILi1EjESD_NS0_6memory12LoadWithCastILi1EEENSE_13StoreWithCastILi1EEEEEviT_T0_T2_T3_T4_T5_)
        /*05f0*/ 	.word	0x0000001c


	//----- nvinfo : EIATTR_FRAME_SIZE
	.align		4
.L_301:
        /*05f4*/ 	.byte	0x04, 0x11
        /*05f6*/ 	.short	(.L_303 - .L_302)
	.align		4
.L_302:
        /*05f8*/ 	.word	index@(_ZN2at6native27unrolled_elementwise_kernelINS0_13BUnaryFunctorIiiiZZZNS0_21remainder_kernel_cudaERNS_18TensorIteratorBaseEENKUlvE_clEvENKUlvE1_clEvEUliiE_EESt5arrayIPcLm2EELi4E23TrivialOffsetCalculatorILi1EjESD_NS0_6memory12LoadWithCastILi1EEENSE_13StoreWithCastILi1EEEEEviT_T0_T2_T3_T4_T5_)
        /*05fc*/ 	.word	0x00000000


	//----- nvinfo : EIATTR_REGCOUNT
	.align		4
.L_303:
        /*0600*/ 	.byte	0x04, 0x2f
        /*0602*/ 	.short	(.L_305 - .L_304)
	.align		4
.L_304:
        /*0604*/ 	.word	index@(_ZN2at6native18elementwise_kernelILi128ELi4EZNS0_15gpu_kernel_implINS0_13BUnaryFunctorIiiiZZZNS0_21remainder_kernel_cudaERNS_18TensorIteratorBaseEENKUlvE_clEvENKUlvE1_clEvEUliiE_EEEEvS5_RKT_EUliE_EEviT1_)
        /*0608*/ 	.word	0x0000001a


	//----- nvinfo : EIATTR_FRAME_SIZE
	.align		4
.L_305:
        /*060c*/ 	.byte	0x04, 0x11
        /*060e*/ 	.short	(.L_307 - .L_306)
	.align		4
.L_306:
        /*0610*/ 	.word	index@(_ZN2at6native18elementwise_kernelILi128ELi4EZNS0_15gpu_kernel_implINS0_13BUnaryFunctorIiiiZZZNS0_21remainder_kernel_cudaERNS_18TensorIteratorBaseEENKUlvE_clEvENKUlvE1_clEvEUliiE_EEEEvS5_RKT_EUliE_EEviT1_)
        /*0614*/ 	.word	0x00000000


	//----- nvinfo : EIATTR_REGCOUNT
	.align		4
.L_307:
        /*0618*/ 	.byte	0x04, 0x2f
        /*061a*/ 	.short	(.L_309 - .L_308)
	.align		4
.L_308:
        /*061c*/ 	.word	index@(_ZN2at6native29vectorized_elementwise_kernelILi8ENS0_13BinaryFunctorIiiiZZZNS0_21remainder_kernel_cudaERNS_18TensorIteratorBaseEENKUlvE_clEvENKUlvE1_clEvEUliiE_EESt5arrayIPcLm3EEEEviT0_T1_)
        /*0620*/ 	.word	0x00000004


	//----- nvinfo : EIATTR_FRAME_SIZE
	.align		4
.L_309:
        /*0624*/ 	.byte	0x04, 0x11
        /*0626*/ 	.short	(.L_311 - .L_310)
	.align		4
.L_310:
        /*0628*/ 	.word	index@(_ZN2at6native29vectorized_elementwise_kernelILi8ENS0_13BinaryFunctorIiiiZZZNS0_21remainder_kernel_cudaERNS_18TensorIteratorBaseEENKUlvE_clEvENKUlvE1_clEvEUliiE_EESt5arrayIPcLm3EEEEviT0_T1_)
        /*062c*/ 	.word	0x00000000


	//----- nvinfo : EIATTR_REGCOUNT
	.align		4
.L_311:
        /*0630*/ 	.byte	0x04, 0x2f
        /*0632*/ 	.short	(.L_313 - .L_312)
	.align		4
.L_312:
        /*0634*/ 	.word	index@(_ZN2at6native29vectorized_elementwise_kernelILi4ENS0_13BinaryFunctorIiiiZZZNS0_21remainder_kernel_cudaERNS_18TensorIteratorBaseEENKUlvE_clEvENKUlvE1_clEvEUliiE_EESt5arrayIPcLm3EEEEviT0_T1_)
        /*0638*/ 	.word	0x00000020


	//----- nvinfo : EIATTR_FRAME_SIZE
	.align		4
.L_313:
        /*063c*/ 	.byte	0x04, 0x11
        /*063e*/ 	.short	(.L_315 - .L_314)
	.align		4
.L_314:
        /*0640*/ 	.word	index@(_ZN2at6native29vectorized_elementwise_kernelILi4ENS0_13BinaryFunctorIiiiZZZNS0_21remainder_kernel_cudaERNS_18TensorIteratorBaseEENKUlvE_clEvENKUlvE1_clEvEUliiE_EESt5arrayIPcLm3EEEEviT0_T1_)
        /*0644*/ 	.word	0x00000000


	//----- nvinfo : EIATTR_REGCOUNT
	.align		4
.L_315:
        /*0648*/ 	.byte	0x04, 0x2f
        /*064a*/ 	.short	(.L_317 - .L_316)
	.align		4
.L_316:
        /*064c*/ 	.word	index@(_ZN2at6native29vectorized_elementwise_kernelILi2ENS0_13BinaryFunctorIiiiZZZNS0_21remainder_kernel_cudaERNS_18TensorIteratorBaseEENKUlvE_clEvENKUlvE1_clEvEUliiE_EESt5arrayIPcLm3EEEEviT0_T1_)
        /*0650*/ 	.word	0x00000020


	//----- nvinfo : EIATTR_FRAME_SIZE
	.align		4
.L_317:
        /*0654*/ 	.byte	0x04, 0x11
        /*0656*/ 	.short	(.L_319 - .L_318)
	.align		4
.L_318:
        /*0658*/ 	.word	index@(_ZN2at6native29vectorized_elementwise_kernelILi2ENS0_13BinaryFunctorIiiiZZZNS0_21remainder_kernel_cudaERNS_18TensorIteratorBaseEENKUlvE_clEvENKUlvE1_clEvEUliiE_EESt5arrayIPcLm3EEEEviT0_T1_)
        /*065c*/ 	.word	0x00000000


	//----- nvinfo : EIATTR_REGCOUNT
	.align		4
.L_319:
        /*0660*/ 	.byte	0x04, 0x2f
        /*0662*/ 	.short	(.L_321 - .L_320)
	.align		4
.L_320:
        /*0664*/ 	.word	index@(_ZN2at6native27unrolled_elementwise_kernelINS0_13BinaryFunctorIiiiZZZNS0_21remainder_kernel_cudaERNS_18TensorIteratorBaseEENKUlvE_clEvENKUlvE1_clEvEUliiE_EESt5arrayIPcLm3EELi4E23TrivialOffsetCalculatorILi2EjESC_ILi1EjENS0_6memory15LoadWithoutCastENSF_16StoreWithoutCastEEEviT_T0_T2_T3_T4_T5_)
        /*0668*/ 	.word	0x0000001d


	//----- nvinfo : EIATTR_FRAME_SIZE
	.align		4
.L_321:
        /*066c*/ 	.byte	0x04, 0x11
        /*066e*/ 	.short	(.L_323 - .L_322)
	.align		4
.L_322:
        /*0670*/ 	.word	index@(_ZN2at6native27unrolled_elementwise_kernelINS0_13BinaryFunctorIiiiZZZNS0_21remainder_kernel_cudaERNS_18TensorIteratorBaseEENKUlvE_clEvENKUlvE1_clEvEUliiE_EESt5arrayIPcLm3EELi4E23TrivialOffsetCalculatorILi2EjESC_ILi1EjENS0_6memory15LoadWithoutCastENSF_16StoreWithoutCastEEEviT_T0_T2_T3_T4_T5_)
        /*0674*/ 	.word	0x00000000


	//----- nvinfo : EIATTR_REGCOUNT
	.align		4
.L_323:
        /*0678*/ 	.byte	0x04, 0x2f
        /*067a*/ 	.short	(.L_325 - .L_324)
	.align		4
.L_324:
        /*067c*/ 	.word	index@(_ZN2at6native18elementwise_kernelILi128ELi2EZNS0_22gpu_kernel_impl_nocastINS0_13BinaryFunctorIiiiZZZNS0_21remainder_kernel_cudaERNS_18TensorIteratorBaseEENKUlvE_clEvENKUlvE1_clEvEUliiE_EEEEvS5_RKT_EUliE_EEviT1_)
        /*0680*/ 	.word	0x0000000f


	//----- nvinfo : EIATTR_FRAME_SIZE
	.align		4
.L_325:
        /*0684*/ 	.byte	0x04, 0x11
        /*0686*/ 	.short	(.L_327 - .L_326)
	.align		4
.L_326:
        /*0688*/ 	.word	index@(_ZN2at6native18elementwise_kernelILi128ELi2EZNS0_22gpu_kernel_impl_nocastINS0_13BinaryFunctorIiiiZZZNS0_21remainder_kernel_cudaERNS_18TensorIteratorBaseEENKUlvE_clEvENKUlvE1_clEvEUliiE_EEEEvS5_RKT_EUliE_EEviT1_)
        /*068c*/ 	.word	0x00000000


	//----- nvinfo : EIATTR_REGCOUNT
	.align		4
.L_327:
        /*0690*/ 	.byte	0x04, 0x2f
        /*0692*/ 	.short	(.L_329 - .L_328)
	.align		4
.L_328:
        /*0694*/ 	.word	index@(_ZN2at6native27unrolled_elementwise_kernelINS0_13BinaryFunctorIiiiZZZNS0_21remainder_kernel_cudaERNS_18TensorIteratorBaseEENKUlvE_clEvENKUlvE1_clEvEUliiE_EESt5arrayIPcLm3EELi4E23TrivialOffsetCalculatorILi2EjESC_ILi1EjENS0_6memory12LoadWithCastILi2EEENSF_13StoreWithCastILi1EEEEEviT_T0_T2_T3_T4_T5_)
        /*0698*/ 	.word	0x00000020


	//----- nvinfo : EIATTR_FRAME_SIZE
	.align		4
.L_329:
        /*069c*/ 	.byte	0x04, 0x11
        /*069e*/ 	.short	(.L_331 - .L_330)
	.align		4
.L_330:
        /*06a0*/ 	.word	index@(_ZN2at6native27unrolled_elementwise_kernelINS0_13BinaryFunctorIiiiZZZNS0_21remainder_kernel_cudaERNS_18TensorIteratorBaseEENKUlvE_clEvENKUlvE1_clEvEUliiE_EESt5arrayIPcLm3EELi4E23TrivialOffsetCalculatorILi2EjESC_ILi1EjENS0_6memory12LoadWithCastILi2EEENSF_13StoreWithCastILi1EEEEEviT_T0_T2_T3_T4_T5_)
        /*06a4*/ 	.word	0x00000000


	//----- nvinfo : EIATTR_REGCOUNT
	.align		4
.L_331:
        /*06a8*/ 	.byte	0x04, 0x2f
        /*06aa*/ 	.short	(.L_333 - .L_332)
	.align		4
.L_332:
        /*06ac*/ 	.word	index@(_ZN2at6native18elementwise_kernelILi128ELi4EZNS0_15gpu_kernel_implINS0_13BinaryFunctorIiiiZZZNS0_21remainder_kernel_cudaERNS_18TensorIteratorBaseEENKUlvE_clEvENKUlvE1_clEvEUliiE_EEEEvS5_RKT_EUliE_EEviT1_)
        /*06b0*/ 	.word	0x0000001b


	//----- nvinfo : EIATTR_FRAME_SIZE
	.align		4
.L_333:
        /*06b4*/ 	.byte	0x04, 0x11
        /*06b6*/ 	.short	(.L_335 - .L_334)
	.align		4
.L_334:
        /*06b8*/ 	.word	index@(_ZN2at6native18elementwise_kernelILi128ELi4EZNS0_15gpu_kernel_implINS0_13BinaryFunctorIiiiZZZNS0_21remainder_kernel_cudaERNS_18TensorIteratorBaseEENKUlvE_clEvENKUlvE1_clEvEUliiE_EEEEvS5_RKT_EUliE_EEviT1_)
        /*06bc*/ 	.word	0x00000000


	//----- nvinfo : EIATTR_REGCOUNT
	.align		4
.L_335:
        /*06c0*/ 	.byte	0x04, 0x2f
        /*06c2*/ 	.short	(.L_337 - .L_336)
	.align		4
.L_336:
        /*06c4*/ 	.word	index@(_ZN2at6native29vectorized_elementwise_kernelILi8ENS0_13AUnaryFunctorIlllZZZNS0_21remainder_kernel_cudaERNS_18TensorIteratorBaseEENKUlvE_clEvENKUlvE2_clEvEUlllE_EESt5arrayIPcLm2EEEEviT0_T1_)
        /*06c8*/ 	.word	0x00000004


	//----- nvinfo : EIATTR_FRAME_SIZE
	.align		4
.L_337:
        /*06cc*/ 	.byte	0x04, 0x11
        /*06ce*/ 	.short	(.L_339 - .L_338)
	.align		4
.L_338:
        /*06d0*/ 	.word	index@(_ZN2at6native29vectorized_elementwise_kernelILi8ENS0_13AUnaryFunctorIlllZZZNS0_21remainder_kernel_cudaERNS_18TensorIteratorBaseEENKUlvE_clEvENKUlvE2_clEvEUlllE_EESt5arrayIPcLm2EEEEviT0_T1_)
        /*06d4*/ 	.word	0x00000000


	//----- nvinfo : EIATTR_REGCOUNT
	.align		4
.L_339:
        /*06d8*/ 	.byte	0x04, 0x2f
        /*06da*/ 	.short	(.L_341 - .L_340)
	.align		4
.L_340:
        /*06dc*/ 	.word	index@(_ZN2at6native29vectorized_elementwise_kernelILi4ENS0_13AUnaryFunctorIlllZZZNS0_21remainder_kernel_cudaERNS_18TensorIteratorBaseEENKUlvE_clEvENKUlvE2_clEvEUlllE_EESt5arrayIPcLm2EEEEviT0_T1_)
        /*06e0*/ 	.word	0x0000002a


	//----- nvinfo : EIATTR_FRAME_SIZE
	.align		4
.L_341:
        /*06e4*/ 	.byte	0x04, 0x11
        /*06e6*/ 	.short	(.L_343 - .L_342)
	.align		4
.L_342:
        /*06e8*/ 	.word	index@($__internal_53_$__cuda_sm20_rem_s64)
        /*06ec*/ 	.word	0x00000000


	//----- nvinfo : EIATTR_FRAME_SIZE
	.align		4
.L_343:
        /*06f0*/ 	.byte	0x04, 0x11
        /*06f2*/ 	.short	(.L_345 - .L_344)
	.align		4
.L_344:
        /*06f4*/ 	.word	index@(_ZN2at6native29vectorized_elementwise_kernelILi4ENS0_13AUnaryFunctorIlllZZZNS0_21remainder_kernel_cudaERNS_18TensorIteratorBaseEENKUlvE_clEvENKUlvE2_clEvEUlllE_EESt5arrayIPcLm2EEEEviT0_T1_)
        /*06f8*/ 	.word	0x00000000


	//----- nvinfo : EIATTR_REGCOUNT
	.align		4
.L_345:
        /*06fc*/ 	.byte	0x04, 0x2f
        /*06fe*/ 	.short	(.L_347 - .L_346)
	.align		4
.L_346:
        /*0700*/ 	.word	index@(_ZN2at6native29vectorized_elementwise_kernelILi2ENS0_13AUnaryFunctorIlllZZZNS0_21remainder_kernel_cudaERNS_18TensorIteratorBaseEENKUlvE_clEvENKUlvE2_clEvEUlllE_EESt5arrayIPcLm2EEEEviT0_T1_)
        /*0704*/ 	.word	0x0000002a


	//----- nvinfo : EIATTR_FRAME_SIZE
	.align		4
.L_347:
        /*0708*/ 	.byte	0x04, 0x11
        /*070a*/ 	.short	(.L_349 - .L_348)
	.align		4
.L_348:
        /*070c*/ 	.word	index@($__internal_52_$__cuda_sm20_rem_s64)
        /*0710*/ 	.word	0x00000000


	//----- nvinfo : EIATTR_FRAME_SIZE
	.align		4
.L_349:
        /*0714*/ 	.byte	0x04, 0x11
        /*0716*/ 	.short	(.L_351 - .L_350)
	.align		4
.L_350:
        /*0718*/ 	.word	index@(_ZN2at6native29vectorized_elementwise_kernelILi2ENS0_13AUnaryFunctorIlllZZZNS0_21remainder_kernel_cudaERNS_18TensorIteratorBaseEENKUlvE_clEvENKUlvE2_clEvEUlllE_EESt5arrayIPcLm2EEEEviT0_T1_)
        /*071c*/ 	.word	0x00000000


	//----- nvinfo : EIATTR_REGCOUNT
	.align		4
.L_351:
        /*0720*/ 	.byte	0x04, 0x2f
        /*0722*/ 	.short	(.L_353 - .L_352)
	.align		4
.L_352:
        /*0724*/ 	.word	index@(_ZN2at6native27unrolled_elementwise_kernelINS0_13AUnaryFunctorIlllZZZNS0_21remainder_kernel_cudaERNS_18TensorIteratorBaseEENKUlvE_clEvENKUlvE2_clEvEUlllE_EESt5arrayIPcLm2EELi4E23TrivialOffsetCalculatorILi1EjESD_NS0_6memory15LoadWithoutCastENSE_16StoreWithoutCastEEEviT_T0_T2_T3_T4_T5_)
        /*0728*/ 	.word	0x0000001d


	//----- nvinfo : EIATTR_FRAME_SIZE
	.align		4
.L_353:
        /*072c*/ 	.byte	0x04, 0x11
        /*072e*/ 	.short	(.L_355 - .L_354)
	.align		4
.L_354:
        /*0730*/ 	.word	index@($__internal_51_$__cuda_sm20_rem_s64)
        /*0734*/ 	.word	0x00000000


	//----- nvinfo : EIATTR_FRAME_SIZE
	.align		4
.L_355:
        /*0738*/ 	.byte	0x04, 0x11
        /*073a*/ 	.short	(.L_357 - .L_356)
	.align		4
.L_356:
        /*073c*/ 	.word	index@(_ZN2at6native27unrolled_elementwise_kernelINS0_13AUnaryFunctorIlllZZZNS0_21remainder_kernel_cudaERNS_18TensorIteratorBaseEENKUlvE_clEvENKUlvE2_clEvEUlllE_EESt5arrayIPcLm2EELi4E23TrivialOffsetCalculatorILi1EjESD_NS0_6memory15LoadWithoutCastENSE_16StoreWithoutCastEEEviT_T0_T2_T3_T4_T5_)
        /*0740*/ 	.word	0x00000000


	//----- nvinfo : EIATTR_REGCOUNT
	.align		4
.L_357:
        /*0744*/ 	.byte	0x04, 0x2f
        /*0746*/ 	.short	(.L_359 - .L_358)
	.align		4
.L_358:
        /*0748*/ 	.word	index@(_ZN2at6native18elementwise_kernelILi128ELi2EZNS0_22gpu_kernel_impl_nocastINS0_13AUnaryFunctorIlllZZZNS0_21remainder_kernel_cudaERNS_18TensorIteratorBaseEENKUlvE_clEvENKUlvE2_clEvEUlllE_EEEEvS5_RKT_EUliE_EEviT1_)
        /*074c*/ 	.word	0x0000001a


	//----- nvinfo : EIATTR_FRAME_SIZE
	.align		4
.L_359:
        /*0750*/ 	.byte	0x04, 0x11
        /*0752*/ 	.short	(.L_361 - .L_360)
	.align		4
.L_360:
        /*0754*/ 	.word	index@($__internal_50_$__cuda_sm20_rem_s64)
        /*0758*/ 	.word	0x00000000


	//----- nvinfo : EIATTR_FRAME_SIZE
	.align		4
.L_361:
        /*075c*/ 	.byte	0x04, 0x11
        /*075e*/ 	.short	(.L_363 - .L_362)
	.align		4
.L_362:
        /*0760*/ 	.word	index@(_ZN2at6native18elementwise_kernelILi128ELi2EZNS0_22gpu_kernel_impl_nocastINS0_13AUnaryFunctorIlllZZZNS0_21remainder_kernel_cudaERNS_18TensorIteratorBaseEENKUlvE_clEvENKUlvE2_clEvEUlllE_EEEEvS5_RKT_EUliE_EEviT1_)
        /*0764*/ 	.word	0x00000000


	//----- nvinfo : EIATTR_REGCOUNT
	.align		4
.L_363:
        /*0768*/ 	.byte	0x04, 0x2f
        /*076a*/ 	.short	(.L_365 - .L_364)
	.align		4
.L_364:
        /*076c*/ 	.word	index@(_ZN2at6native27unrolled_elementwise_kernelINS0_13AUnaryFunctorIlllZZZNS0_21remainder_kernel_cudaERNS_18TensorIteratorBaseEENKUlvE_clEvENKUlvE2_clEvEUlllE_EESt5arrayIPcLm2EELi4E23TrivialOffsetCalculatorILi1EjESD_NS0_6memory12LoadWithCastILi1EEENSE_13StoreWithCastILi1EEEEEviT_T0_T2_T3_T4_T5_)
        /*0770*/ 	.word	0x00000020


	//----- nvinfo : EIATTR_FRAME_SIZE
	.align		4
.L_365:
        /*0774*/ 	.byte	0x04, 0x11
        /*0776*/ 	.short	(.L_367 - .L_366)
	.align		4
.L_366:
        /*0778*/ 	.word	index@($__internal_49_$__cuda_sm20_rem_s64)
        /*077c*/ 	.word	0x00000000


	//----- nvinfo : EIATTR_FRAME_SIZE
	.align		4
.L_367:
        /*0780*/ 	.byte	0x04, 0x11
        /*0782*/ 	.short	(.L_369 - .L_368)
	.align		4
.L_368:
        /*0784*/ 	.word	index@(_ZN2at6native27unrolled_elementwise_kernelINS0_13AUnaryFunctorIlllZZZNS0_21remainder_kernel_cudaERNS_18TensorIteratorBaseEENKUlvE_clEvENKUlvE2_clEvEUlllE_EESt5arrayIPcLm2EELi4E23TrivialOffsetCalculatorILi1EjESD_NS0_6memory12LoadWithCastILi1EEENSE_13StoreWithCastILi1EEEEEviT_T0_T2_T3_T4_T5_)
        /*0788*/ 	.word	0x00000000


	//----- nvinfo : EIATTR_REGCOUNT
	.align		4
.L_369:
        /*078c*/ 	.byte	0x04, 0x2f
        /*078e*/ 	.short	(.L_371 - .L_370)
	.align		4
.L_370:
        /*0790*/ 	.word	index@(_ZN2at6native18elementwise_kernelILi128ELi4EZNS0_15gpu_kernel_implINS0_13AUnaryFunctorIlllZZZNS0_21remainder_kernel_cudaERNS_18TensorIteratorBaseEENKUlvE_clEvENKUlvE2_clEvEUlllE_EEEEvS5_RKT_EUliE_EEviT1_)
        /*0794*/ 	.word	0x0000001a


	//----- nvinfo : EIATTR_FRAME_SIZE
	.align		4
.L_371:
        /*0798*/ 	.byte	0x04, 0x11
        /*079a*/ 	.short	(.L_373 - .L_372)
	.align		4
.L_372:
        /*079c*/ 	.word	index@($__internal_48_$__cuda_sm20_rem_s64)
        /*07a0*/ 	.word	0x00000000


	//----- nvinfo : EIATTR_FRAME_SIZE
	.align		4
.L_373:
        /*07a4*/ 	.byte	0x04, 0x11
        /*07a6*/ 	.short	(.L_375 - .L_374)
	.align		4
.L_374:
        /*07a8*/ 	.word	index@(_ZN2at6native18elementwise_kernelILi128ELi4EZNS0_15gpu_kernel_implINS0_13AUnaryFunctorIlllZZZNS0_21remainder_kernel_cudaERNS_18TensorIteratorBaseEENKUlvE_clEvENKUlvE2_clEvEUlllE_EEEEvS5_RKT_EUliE_EEviT1_)
        /*07ac*/ 	.word	0x00000000


	//----- nvinfo : EIATTR_REGCOUNT
	.align		4
.L_375:
        /*07b0*/ 	.byte	0x04, 0x2f
        /*07b2*/ 	.short	(.L_377 - .L_376)
	.align		4
.L_376:
        /*07b4*/ 	.word	index@(_ZN2at6native29vectorized_elementwise_kernelILi8ENS0_13BUnaryFunctorIlllZZZNS0_21remainder_kernel_cudaERNS_18TensorIteratorBaseEENKUlvE_clEvENKUlvE2_clEvEUlllE_EESt5arrayIPcLm2EEEEviT0_T1_)
        /*07b8*/ 	.word	0x00000004


	//----- nvinfo : EIATTR_FRAME_SIZE
	.align		4
.L_377:
        /*07bc*/ 	.byte	0x04, 0x11
        /*07be*/ 	.short	(.L_379 - .L_378)
	.align		4
.L_378:
        /*07c0*/ 	.word	index@(_ZN2at6native29vectorized_elementwise_kernelILi8ENS0_13BUnaryFunctorIlllZZZNS0_21remainder_kernel_cudaERNS_18TensorIteratorBaseEENKUlvE_clEvENKUlvE2_clEvEUlllE_EESt5arrayIPcLm2EEEEviT0_T1_)
        /*07c4*/ 	.word	0x00000000


	//----- nvinfo : EIATTR_REGCOUNT
	.align		4
.L_379:
        /*07c8*/ 	.byte	0x04, 0x2f
        /*07ca*/ 	.short	(.L_381 - .L_380)
	.align		4
.L_380:
        /*07cc*/ 	.word	index@(_ZN2at6native29vectorized_elementwise_kernelILi4ENS0_13BUnaryFunctorIlllZZZNS0_21remainder_kernel_cudaERNS_18TensorIteratorBaseEENKUlvE_clEvENKUlvE2_clEvEUlllE_EESt5arrayIPcLm2EEEEviT0_T1_)
        /*07d0*/ 	.word	0x00000028


	//----- nvinfo : EIATTR_FRAME_SIZE
	.align		4
.L_381:
        /*07d4*/ 	.byte	0x04, 0x11
        /*07d6*/ 	.short	(.L_383 - .L_382)
	.align		4
.L_382:
        /*07d8*/ 	.word	index@($__internal_47_$__cuda_sm20_rem_s64)
        /*07dc*/ 	.word	0x00000000


	//----- nvinfo : EIATTR_FRAME_SIZE
	.align		4
.L_383:
        /*07e0*/ 	.byte	0x04, 0x11
        /*07e2*/ 	.short	(.L_385 - .L_384)
	.align		4
.L_384:
        /*07e4*/ 	.word	index@(_ZN2at6native29vectorized_elementwise_kernelILi4ENS0_13BUnaryFunctorIlllZZZNS0_21remainder_kernel_cudaERNS_18TensorIteratorBaseEENKUlvE_clEvENKUlvE2_clEvEUlllE_EESt5arrayIPcLm2EEEEviT0_T1_)
        /*07e8*/ 	.word	0x00000000


	//----- nvinfo : EIATTR_REGCOUNT
	.align		4
.L_385:
        /*07ec*/ 	.byte	0x04, 0x2f
        /*07ee*/ 	.short	(.L_387 - .L_386)
	.align		4
.L_386:
        /*07f0*/ 	.word	index@(_ZN2at6native29vectorized_elementwise_kernelILi2ENS0_13BUnaryFunctorIlllZZZNS0_21remainder_kernel_cudaERNS_18TensorIteratorBaseEENKUlvE_clEvENKUlvE2_clEvEUlllE_EESt5arrayIPcLm2EEEEviT0_T1_)
        /*07f4*/ 	.word	0x00000028


	//----- nvinfo : EIATTR_FRAME_SIZE
	.align		4
.L_387:
        /*07f8*/ 	.byte	0x04, 0x11
        /*07fa*/ 	.short	(.L_389 - .L_388)
	.align		4
.L_388:
        /*07fc*/ 	.word	index@($__internal_46_$__cuda_sm20_rem_s64)
        /*0800*/ 	.word	0x00000000


	//----- nvinfo : EIATTR_FRAME_SIZE
	.align		4
.L_389:
        /*0804*/ 	.byte	0x04, 0x11
        /*0806*/ 	.short	(.L_391 - .L_390)
	.align		4
.L_390:
        /*0808*/ 	.word	index@(_ZN2at6native29vectorized_elementwise_kernelILi2ENS0_13BUnaryFunctorIlllZZZNS0_21remainder_kernel_cudaERNS_18TensorIteratorBaseEENKUlvE_clEvENKUlvE2_clEvEUlllE_EESt5arrayIPcLm2EEEEviT0_T1_)
        /*080c*/ 	.word	0x00000000


	//----- nvinfo : EIATTR_REGCOUNT
	.align		4
.L_391:
        /*0810*/ 	.byte	0x04, 0x2f
        /*0812*/ 	.short	(.L_393 - .L_392)
	.align		4
.L_392:
        /*0814*/ 	.word	index@(_ZN2at6native27unrolled_elementwise_kernelINS0_13BUnaryFunctorIlllZZZNS0_21remainder_kernel_cudaERNS_18TensorIteratorBaseEENKUlvE_clEvENKUlvE2_clEvEUlllE_EESt5arrayIPcLm2EELi4E23TrivialOffsetCalculatorILi1EjESD_NS0_6memory15LoadWithoutCastENSE_16StoreWithoutCastEEEviT_T0_T2_T3_T4_T5_)
        /*0818*/ 	.word	0x0000001e


	//----- nvinfo : EIATTR_FRAME_SIZE
	.align		4
.L_393:
        /*081c*/ 	.byte	0x04, 0x11
        /*081e*/ 	.short	(.L_395 - .L_394)
	.align		4
.L_394:
        /*0820*/ 	.word	index@($__internal_45_$__cuda_sm20_rem_s64)
        /*0824*/ 	.word	0x00000000


	//----- nvinfo : EIATTR_FRAME_SIZE
	.align		4
.L_395:
        /*0828*/ 	.byte	0x04, 0x11
        /*082a*/ 	.short	(.L_397 - .L_396)
	.align		4
.L_396:
        /*082c*/ 	.word	index@(_ZN2at6native27unrolled_elementwise_kernelINS0_13BUnaryFunctorIlllZZZNS0_21remainder_kernel_cudaERNS_18TensorIteratorBaseEENKUlvE_clEvENKUlvE2_clEvEUlllE_EESt5arrayIPcLm2EELi4E23TrivialOffsetCalculatorILi1EjESD_NS0_6memory15LoadWithoutCastENSE_16StoreWithoutCastEEEviT_T0_T2_T3_T4_T5_)
        /*0830*/ 	.word	0x00000000


	//----- nvinfo : EIATTR_REGCOUNT
	.align		4
.L_397:
        /*0834*/ 	.byte	0x04, 0x2f
        /*0836*/ 	.short	(.L_399 - .L_398)
	.align		4
.L_398:
        /*0838*/ 	.word	index@(_ZN2at6native18elementwise_kernelILi128ELi2EZNS0_22gpu_kernel_impl_nocastINS0_13BUnaryFunctorIlllZZZNS0_21remainder_kernel_cudaERNS_18TensorIteratorBaseEENKUlvE_clEvENKUlvE2_clEvEUlllE_EEEEvS5_RKT_EUliE_EEviT1_)
        /*083c*/ 	.word	0x00000018


	//----- nvinfo : EIATTR_FRAME_SIZE
	.align		4
.L_399:
        /*0840*/ 	.byte	0x04, 0x11
        /*0842*/ 	.short	(.L_401 - .L_400)
	.align		4
.L_400:
        /*0844*/ 	.word	index@($__internal_44_$__cuda_sm20_rem_s64)
        /*0848*/ 	.word	0x00000000


	//----- nvinfo : EIATTR_FRAME_SIZE
	.align		4
.L_401:
        /*084c*/ 	.byte	0x04, 0x11
        /*084e*/ 	.short	(.L_403 - .L_402)
	.align		4
.L_402:
        /*0850*/ 	.word	index@(_ZN2at6native18elementwise_kernelILi128ELi2EZNS0_22gpu_kernel_impl_nocastINS0_13BUnaryFunctorIlllZZZNS0_21remainder_kernel_cudaERNS_18TensorIteratorBaseEENKUlvE_clEvENKUlvE2_clEvEUlllE_EEEEvS5_RKT_EUliE_EEviT1_)
        /*0854*/ 	.word	0x00000000


	//----- nvinfo : EIATTR_REGCOUNT
	.align		4
.L_403:
        /*0858*/ 	.byte	0x04, 0x2f
        /*085a*/ 	.short	(.L_405 - .L_404)
	.align		4
.L_404:
        /*085c*/ 	.word	index@(_ZN2at6native27unrolled_elementwise_kernelINS0_13BUnaryFunctorIlllZZZNS0_21remainder_kernel_cudaERNS_18TensorIteratorBaseEENKUlvE_clEvENKUlvE2_clEvEUlllE_EESt5arrayIPcLm2EELi4E23TrivialOffsetCalculatorILi1EjESD_NS0_6memory12LoadWithCastILi1EEENSE_13StoreWithCastILi1EEEEEviT_T0_T2_T3_T4_T5_)
        /*0860*/ 	.word	0x00000020


	//----- nvinfo : EIATTR_FRAME_SIZE
	.align		4
.L_405:
        /*0864*/ 	.byte	0x04, 0x11
        /*0866*/ 	.short	(.L_407 - .L_406)
	.align		4
.L_406:
        /*0868*/ 	.word	index@($__internal_43_$__cuda_sm20_rem_s64)
        /*086c*/ 	.word	0x00000000


	//----- nvinfo : EIATTR_FRAME_SIZE
	.align		4
.L_407:
        /*0870*/ 	.byte	0x04, 0x11
        /*0872*/ 	.short	(.L_409 - .L_408)
	.align		4
.L_408:
        /*0874*/ 	.word	index@(_ZN2at6native27unrolled_elementwise_kernelINS0_13BUnaryFunctorIlllZZZNS0_21remainder_kernel_cudaERNS_18TensorIteratorBaseEENKUlvE_clEvENKUlvE2_clEvEUlllE_EESt5arrayIPcLm2EELi4E23TrivialOffsetCalculatorILi1EjESD_NS0_6memory12LoadWithCastILi1EEENSE_13StoreWithCastILi1EEEEEviT_T0_T2_T3_T4_T5_)
        /*0878*/ 	.word	0x00000000


	//----- nvinfo : EIATTR_REGCOUNT
	.align		4
.L_409:
        /*087c*/ 	.byte	0x04, 0x2f
        /*087e*/ 	.short	(.L_411 - .L_410)
	.align		4
.L_410:
        /*0880*/ 	.word	index@(_ZN2at6native18elementwise_kernelILi128ELi4EZNS0_15gpu_kernel_implINS0_13BUnaryFunctorIlllZZZNS0_21remainder_kernel_cudaERNS_18TensorIteratorBaseEENKUlvE_clEvENKUlvE2_clEvEUlllE_EEEEvS5_RKT_EUliE_EEviT1_)
        /*0884*/ 	.word	0x0000001a


	//----- nvinfo : EIATTR_FRAME_SIZE
	.align		4
.L_411:
        /*0888*/ 	.byte	0x04, 0x11
        /*088a*/ 	.short	(.L_413 - .L_412)
	.align		4
.L_412:
        /*088c*/ 	.word	index@($__internal_42_$__cuda_sm20_rem_s64)
        /*0890*/ 	.word	0x00000000


	//----- nvinfo : EIATTR_FRAME_SIZE
	.align		4
.L_413:
        /*0894*/ 	.byte	0x04, 0x11
        /*0896*/ 	.short	(.L_415 - .L_414)
	.align		4
.L_414:
        /*0898*/ 	.word	index@(_ZN2at6native18elementwise_kernelILi128ELi4EZNS0_15gpu_kernel_implINS0_13BUnaryFunctorIlllZZZNS0_21remainder_kernel_cudaERNS_18TensorIteratorBaseEENKUlvE_clEvENKUlvE2_clEvEUlllE_EEEEvS5_RKT_EUliE_EEviT1_)
        /*089c*/ 	.word	0x00000000


	//----- nvinfo : EIATTR_REGCOUNT
	.align		4
.L_415:
        /*08a0*/ 	.byte	0x04, 0x2f
        /*08a2*/ 	.short	(.L_417 - .L_416)
	.align		4
.L_416:
        /*08a4*/ 	.word	index@(_ZN2at6native29vectorized_elementwise_kernelILi8ENS0_13BinaryFunctorIlllZZZNS0_21remainder_kernel_cudaERNS_18TensorIteratorBaseEENKUlvE_clEvENKUlvE2_clEvEUlllE_EESt5arrayIPcLm3EEEEviT0_T1_)
        /*08a8*/ 	.word	0x00000004


	//----- nvinfo : EIATTR_FRAME_SIZE
	.align		4
.L_417:
        /*08ac*/ 	.byte	0x04, 0x11
        /*08ae*/ 	.short	(.L_419 - .L_418)
	.align		4
.L_418:
        /*08b0*/ 	.word	index@(_ZN2at6native29vectorized_elementwise_kernelILi8ENS0_13BinaryFunctorIlllZZZNS0_21remainder_kernel_cudaERNS_18TensorIteratorBaseEENKUlvE_clEvENKUlvE2_clEvEUlllE_EESt5arrayIPcLm3EEEEviT0_T1_)
        /*08b4*/ 	.word	0x00000000


	//----- nvinfo : EIATTR_REGCOUNT
	.align		4
.L_419:
        /*08b8*/ 	.byte	0x04, 0x2f
        /*08ba*/ 	.short	(.L_421 - .L_420)
	.align		4
.L_420:
        /*08bc*/ 	.word	index@(_ZN2at6native29vectorized_elementwise_kernelILi4ENS0_13BinaryFunctorIlllZZZNS0_21remainder_kernel_cudaERNS_18TensorIteratorBaseEENKUlvE_clEvENKUlvE2_clEvEUlllE_EESt5arrayIPcLm3EEEEviT0_T1_)
        /*08c0*/ 	.word	0x00000037


	//----- nvinfo : EIATTR_FRAME_SIZE
	.align		4
.L_421:
        /*08c4*/ 	.byte	0x04, 0x11
        /*08c6*/ 	.short	(.L_423 - .L_422)
	.align		4
.L_422:
        /*08c8*/ 	.word	index@($__internal_41_$__cuda_sm20_rem_s64)
        /*08cc*/ 	.word	0x00000000


	//----- nvinfo : EIATTR_FRAME_SIZE
	.align		4
.L_423:
        /*08d0*/ 	.byte	0x04, 0x11
        /*08d2*/ 	.short	(.L_425 - .L_424)
	.align		4
.L_424:
        /*08d4*/ 	.word	index@(_ZN2at6native29vectorized_elementwise_kernelILi4ENS0_13BinaryFunctorIlllZZZNS0_21remainder_kernel_cudaERNS_18TensorIteratorBaseEENKUlvE_clEvENKUlvE2_clEvEUlllE_EESt5arrayIPcLm3EEEEviT0_T1_)
        /*08d8*/ 	.word	0x00000000


	//----- nvinfo : EIATTR_REGCOUNT
	.align		4
.L_425:
        /*08dc*/ 	.byte	0x04, 0x2f
        /*08de*/ 	.short	(.L_427 - .L_426)
	.align		4
.L_426:
        /*08e0*/ 	.word	index@(_ZN2at6native29vectorized_elementwise_kernelILi2ENS0_13BinaryFunctorIlllZZZNS0_21remainder_kernel_cudaERNS_18TensorIteratorBaseEENKUlvE_clEvENKUlvE2_clEvEUlllE_EESt5arrayIPcLm3EEEEviT0_T1_)
        /*08e4*/ 	.word	0x00000037


	//----- nvinfo : EIATTR_FRAME_SIZE
	.align		4
.L_427:
        /*08e8*/ 	.byte	0x04, 0x11
        /*08ea*/ 	.short	(.L_429 - .L_428)
	.align		4
.L_428:
        /*08ec*/ 	.word	index@($__internal_40_$__cuda_sm20_rem_s64)
        /*08f0*/ 	.word	0x00000000


	//----- nvinfo : EIATTR_FRAME_SIZE
	.align		4
.L_429:
        /*08f4*/ 	.byte	0x04, 0x11
        /*08f6*/ 	.short	(.L_431 - .L_430)
	.align		4
.L_430:
        /*08f8*/ 	.word	index@(_ZN2at6native29vectorized_elementwise_kernelILi2ENS0_13BinaryFunctorIlllZZZNS0_21remainder_kernel_cudaERNS_18TensorIteratorBaseEENKUlvE_clEvENKUlvE2_clEvEUlllE_EESt5arrayIPcLm3EEEEviT0_T1_)
        /*08fc*/ 	.word	0x00000000


	//----- nvinfo : EIATTR_REGCOUNT
	.align		4
.L_431:
        /*0900*/ 	.byte	0x04, 0x2f
        /*0902*/ 	.short	(.L_433 - .L_432)
	.align		4
.L_432:
        /*0904*/ 	.word	index@(_ZN2at6native27unrolled_elementwise_kernelINS0_13BinaryFunctorIlllZZZNS0_21remainder_kernel_cudaERNS_18TensorIteratorBaseEENKUlvE_clEvENKUlvE2_clEvEUlllE_EESt5arrayIPcLm3EELi4E23TrivialOffsetCalculatorILi2EjESC_ILi1EjENS0_6memory15LoadWithoutCastENSF_16StoreWithoutCastEEEviT_T0_T2_T3_T4_T5_)
        /*0908*/ 	.word	0x00000024


	//----- nvinfo : EIATTR_FRAME_SIZE
	.align		4
.L_433:
        /*090c*/ 	.byte	0x04, 0x11
        /*090e*/ 	.short	(.L_435 - .L_434)
	.align		4
.L_434:
        /*0910*/ 	.word	index@($__internal_39_$__cuda_sm20_rem_s64)
        /*0914*/ 	.word	0x00000000


	//----- nvinfo : EIATTR_FRAME_SIZE
	.align		4
.L_435:
        /*0918*/ 	.byte	0x04, 0x11
        /*091a*/ 	.short	(.L_437 - .L_436)
	.align		4
.L_436:
        /*091c*/ 	.word	index@(_ZN2at6native27unrolled_elementwise_kernelINS0_13BinaryFunctorIlllZZZNS0_21remainder_kernel_cudaERNS_18TensorIteratorBaseEENKUlvE_clEvENKUlvE2_clEvEUlllE_EESt5arrayIPcLm3EELi4E23TrivialOffsetCalculatorILi2EjESC_ILi1EjENS0_6memory15LoadWithoutCastENSF_16StoreWithoutCastEEEviT_T0_T2_T3_T4_T5_)
        /*0920*/ 	.word	0x00000000


	//----- nvinfo : EIATTR_REGCOUNT
	.align		4
.L_437:
        /*0924*/ 	.byte	0x04, 0x2f
        /*0926*/ 	.short	(.L_439 - .L_438)
	.align		4
.L_438:
        /*0928*/ 	.word	index@(_ZN2at6native18elementwise_kernelILi128ELi2EZNS0_22gpu_kernel_impl_nocastINS0_13BinaryFunctorIlllZZZNS0_21remainder_kernel_cudaERNS_18TensorIteratorBaseEENKUlvE_clEvENKUlvE2_clEvEUlllE_EEEEvS5_RKT_EUliE_EEviT1_)
        /*092c*/ 	.word	0x0000001a


	//----- nvinfo : EIATTR_FRAME_SIZE
	.align		4
.L_439:
        /*0930*/ 	.byte	0x04, 0x11
        /*0932*/ 	.short	(.L_441 - .L_440)
	.align		4
.L_440:
        /*0934*/ 	.word	index@($__internal_38_$__cuda_sm20_rem_s64)
        /*0938*/ 	.word	0x00000000


	//----- nvinfo : EIATTR_FRAME_SIZE
	.align		4
.L_441:
        /*093c*/ 	.byte	0x04, 0x11
        /*093e*/ 	.short	(.L_443 - .L_442)
	.align		4
.L_442:
        /*0940*/ 	.word	index@(_ZN2at6native18elementwise_kernelILi128ELi2EZNS0_22gpu_kernel_impl_nocastINS0_13BinaryFunctorIlllZZZNS0_21remainder_kernel_cudaERNS_18TensorIteratorBaseEENKUlvE_clEvENKUlvE2_clEvEUlllE_EEEEvS5_RKT_EUliE_EEviT1_)
        /*0944*/ 	.word	0x00000000


	//----- nvinfo : EIATTR_REGCOUNT
	.align		4
.L_443:
        /*0948*/ 	.byte	0x04, 0x2f
        /*094a*/ 	.short	(.L_445 - .L_444)
	.align		4
.L_444:
        /*094c*/ 	.word	index@(_ZN2at6native27unrolled_elementwise_kernelINS0_13BinaryFunctorIlllZZZNS0_21remainder_kernel_cudaERNS_18TensorIteratorBaseEENKUlvE_clEvENKUlvE2_clEvEUlllE_EESt5arrayIPcLm3EELi4E23TrivialOffsetCalculatorILi2EjESC_ILi1EjENS0_6memory12LoadWithCastILi2EEENSF_13StoreWithCastILi1EEEEEviT_T0_T2_T3_T4_T5_)
        /*0950*/ 	.word	0x00000028


	//----- nvinfo : EIATTR_FRAME_SIZE
	.align		4
.L_445:
        /*0954*/ 	.byte	0x04, 0x11
        /*0956*/ 	.short	(.L_447 - .L_446)
	.align		4
.L_446:
        /*0958*/ 	.word	index@($__internal_37_$__cuda_sm20_rem_s64)
        /*095c*/ 	.word	0x00000000


	//----- nvinfo : EIATTR_FRAME_SIZE
	.align		4
.L_447:
        /*0960*/ 	.byte	0x04, 0x11
        /*0962*/ 	.short	(.L_449 - .L_448)
	.align		4
.L_448:
        /*0964*/ 	.word	index@(_ZN2at6native27unrolled_elementwise_kernelINS0_13BinaryFunctorIlllZZZNS0_21remainder_kernel_cudaERNS_18TensorIteratorBaseEENKUlvE_clEvENKUlvE2_clEvEUlllE_EESt5arrayIPcLm3EELi4E23TrivialOffsetCalculatorILi2EjESC_ILi1EjENS0_6memory12LoadWithCastILi2EEENSF_13StoreWithCastILi1EEEEEviT_T0_T2_T3_T4_T5_)
        /*0968*/ 	.word	0x00000000


	//----- nvinfo : EIATTR_REGCOUNT
	.align		4
.L_449:
        /*096c*/ 	.byte	0x04, 0x2f
        /*096e*/ 	.short	(.L_451 - .L_450)
	.align		4
.L_450:
        /*0970*/ 	.word	index@(_ZN2at6native18elementwise_kernelILi128ELi4EZNS0_15gpu_kernel_implINS0_13BinaryFunctorIlllZZZNS0_21remainder_kernel_cudaERNS_18TensorIteratorBaseEENKUlvE_clEvENKUlvE2_clEvEUlllE_EEEEvS5_RKT_EUliE_EEviT1_)
        /*0974*/ 	.word	0x0000001c


	//----- nvinfo : EIATTR_FRAME_SIZE
	.align		4
.L_451:
        /*0978*/ 	.byte	0x04, 0x11
        /*097a*/ 	.short	(.L_453 - .L_452)
	.align		4
.L_452:
        /*097c*/ 	.word	index@($__internal_36_$__cuda_sm20_rem_s64)
        /*0980*/ 	.word	0x00000000


	//----- nvinfo : EIATTR_FRAME_SIZE
	.align		4
.L_453:
        /*0984*/ 	.byte	0x04, 0x11
        /*0986*/ 	.short	(.L_455 - .L_454)
	.align		4
.L_454:
        /*0988*/ 	.word	index@(_ZN2at6native18elementwise_kernelILi128ELi4EZNS0_15gpu_kernel_implINS0_13BinaryFunctorIlllZZZNS0_21remainder_kernel_cudaERNS_18TensorIteratorBaseEENKUlvE_clEvENKUlvE2_clEvEUlllE_EEEEvS5_RKT_EUliE_EEviT1_)
        /*098c*/ 	.word	0x00000000


	//----- nvinfo : EIATTR_REGCOUNT
	.align		4
.L_455:
        /*0990*/ 	.byte	0x04, 0x2f
        /*0992*/ 	.short	(.L_457 - .L_456)
	.align		4
.L_456:
        /*0994*/ 	.word	index@(_ZN2at6native29vectorized_elementwise_kernelILi8ENS0_13AUnaryFunctorIsssZZZNS0_21remainder_kernel_cudaERNS_18TensorIteratorBaseEENKUlvE_clEvENKUlvE3_clEvEUlssE_EESt5arrayIPcLm2EEEEviT0_T1_)
        /*0998*/ 	.word	0x00000004


	//----- nvinfo : EIATTR_FRAME_SIZE
	.align		4
.L_457:
        /*099c*/ 	.byte	0x04, 0x11
        /*099e*/ 	.short	(.L_459 - .L_458)
	.align		4
.L_458:
        /*09a0*/ 	.word	index@(_ZN2at6native29vectorized_elementwise_kernelILi8ENS0_13AUnaryFunctorIsssZZZNS0_21remainder_kernel_cudaERNS_18TensorIteratorBaseEENKUlvE_clEvENKUlvE3_clEvEUlssE_EESt5arrayIPcLm2EEEEviT0_T1_)
        /*09a4*/ 	.word	0x00000000


	//----- nvinfo : EIATTR_REGCOUNT
	.align		4
.L_459:
        /*09a8*/ 	.byte	0x04, 0x2f
        /*09aa*/ 	.short	(.L_461 - .L_460)
	.align		4
.L_460:
        /*09ac*/ 	.word	index@(_ZN2at6native29vectorized_elementwise_kernelILi4ENS0_13AUnaryFunctorIsssZZZNS0_21remainder_kernel_cudaERNS_18TensorIteratorBaseEENKUlvE_clEvENKUlvE3_clEvEUlssE_EESt5arrayIPcLm2EEEEviT0_T1_)
        /*09b0*/ 	.word	0x00000020


	//----- nvinfo : EIATTR_FRAME_SIZE
	.align		4
.L_461:
        /*09b4*/ 	.byte	0x04, 0x11
        /*09b6*/ 	.short	(.L_463 - .L_462)
	.align		4
.L_462:
        /*09b8*/ 	.word	index@(_ZN2at6native29vectorized_elementwise_kernelILi4ENS0_13AUnaryFunctorIsssZZZNS0_21remainder_kernel_cudaERNS_18TensorIteratorBaseEENKUlvE_clEvENKUlvE3_clEvEUlssE_EESt5arrayIPcLm2EEEEviT0_T1_)
        /*09bc*/ 	.word	0x00000000


	//----- nvinfo : EIATTR_REGCOUNT
	.align		4
.L_463:
        /*09c0*/ 	.byte	0x04, 0x2f
        /*09c2*/ 	.short	(.L_465 - .L_464)
	.align		4
.L_464:
        /*09c4*/ 	.word	index@(_ZN2at6native29vectorized_elementwise_kernelILi2ENS0_13AUnaryFunctorIsssZZZNS0_21remainder_kernel_cudaERNS_18TensorIteratorBaseEENKUlvE_clEvENKUlvE3_clEvEUlssE_EESt5arrayIPcLm2EEEEviT0_T1_)
        /*09c8*/ 	.word	0x00000020


	//----- nvinfo : EIATTR_FRAME_SIZE
	.align		4
.L_465:
        /*09cc*/ 	.byte	0x04, 0x11
        /*09ce*/ 	.short	(.L_467 - .L_466)
	.align		4
.L_466:
        /*09d0*/ 	.word	index@(_ZN2at6native29vectorized_elementwise_kernelILi2ENS0_13AUnaryFunctorIsssZZZNS0_21remainder_kernel_cudaERNS_18TensorIteratorBaseEENKUlvE_clEvENKUlvE3_clEvEUlssE_EESt5arrayIPcLm2EEEEviT0_T1_)
        /*09d4*/ 	.word	0x00000000


	//----- nvinfo : EIATTR_REGCOUNT
	.align		4
.L_467:
        /*09d8*/ 	.byte	0x04, 0x2f
        /*09da*/ 	.short	(.L_469 - .L_468)
	.align		4
.L_468:
        /*09dc*/ 	.word	index@(_ZN2at6native27unrolled_elementwise_kernelINS0_13AUnaryFunctorIsssZZZNS0_21remainder_kernel_cudaERNS_18TensorIteratorBaseEENKUlvE_clEvENKUlvE3_clEvEUlssE_EESt5arrayIPcLm2EELi4E23TrivialOffsetCalculatorILi1EjESD_NS0_6memory15LoadWithoutCastENSE_16StoreWithoutCastEEEviT_T0_T2_T3_T4_T5_)
        /*09e0*/ 	.word	0x00000015


	//----- nvinfo : EIATTR_FRAME_SIZE
	.align		4
.L_469:
        /*09e4*/ 	.byte	0x04, 0x11
        /*09e6*/ 	.short	(.L_471 - .L_470)
	.align		4
.L_470:
        /*09e8*/ 	.word	index@(_ZN2at6native27unrolled_elementwise_kernelINS0_13AUnaryFunctorIsssZZZNS0_21remainder_kernel_cudaERNS_18TensorIteratorBaseEENKUlvE_clEvENKUlvE3_clEvEUlssE_EESt5arrayIPcLm2EELi4E23TrivialOffsetCalculatorILi1EjESD_NS0_6memory15LoadWithoutCastENSE_16StoreWithoutCastEEEviT_T0_T2_T3_T4_T5_)
        /*09ec*/ 	.word	0x00000000


	//----- nvinfo : EIATTR_REGCOUNT
	.align		4
.L_471:
        /*09f0*/ 	.byte	0x04, 0x2f
        /*09f2*/ 	.short	(.L_473 - .L_472)
	.align		4
.L_472:
        /*09f4*/ 	.word	index@(_ZN2at6native18elementwise_kernelILi128ELi4EZNS0_22gpu_kernel_impl_nocastINS0_13AUnaryFunctorIsssZZZNS0_21remainder_kernel_cudaERNS_18TensorIteratorBaseEENKUlvE_clEvENKUlvE3_clEvEUlssE_EEEEvS5_RKT_EUliE_EEviT1_)
        /*09f8*/ 	.word	0x0000000f


	//----- nvinfo : EIATTR_FRAME_SIZE
	.align		4
.L_473:
        /*09fc*/ 	.byte	0x04, 0x11
        /*09fe*/ 	.short	(.L_475 - .L_474)
	.align		4
.L_474:
        /*0a00*/ 	.word	index@(_ZN2at6native18elementwise_kernelILi128ELi4EZNS0_22gpu_kernel_impl_nocastINS0_13AUnaryFunctorIsssZZZNS0_21remainder_kernel_cudaERNS_18TensorIteratorBaseEENKUlvE_clEvENKUlvE3_clEvEUlssE_EEEEvS5_RKT_EUliE_EEviT1_)
        /*0a04*/ 	.word	0x00000000


	//----- nvinfo : EIATTR_REGCOUNT
	.align		4
.L_475:
        /*0a08*/ 	.byte	0x04, 0x2f
        /*0a0a*/ 	.short	(.L_477 - .L_476)
	.align		4
.L_476:
        /*0a0c*/ 	.word	index@(_ZN2at6native27unrolled_elementwise_kernelINS0_13AUnaryFunctorIsssZZZNS0_21remainder_kernel_cudaERNS_18TensorIteratorBaseEENKUlvE_clEvENKUlvE3_clEvEUlssE_EESt5arrayIPcLm2EELi4E23TrivialOffsetCalculatorILi1EjESD_NS0_6memory12LoadWithCastILi1EEENSE_13StoreWithCastILi1EEEEEviT_T0_T2_T3_T4_T5_)
        /*0a10*/ 	.word	0x0000001e


	//----- nvinfo : EIATTR_FRAME_SIZE
	.align		4
.L_477:
        /*0a14*/ 	.byte	0x04, 0x11
        /*0a16*/ 	.short	(.L_479 - .L_478)
	.align		4
.L_478:
        /*0a18*/ 	.word	index@(_ZN2at6native27unrolled_elementwise_kernelINS0_13AUnaryFunctorIsssZZZNS0_21remainder_kernel_cudaERNS_18TensorIteratorBaseEENKUlvE_clEvENKUlvE3_clEvEUlssE_EESt5arrayIPcLm2EELi4E23TrivialOffsetCalculatorILi1EjESD_NS0_6memory12LoadWithCastILi1EEENSE_13StoreWithCastILi1EEEEEviT_T0_T2_T3_T4_T5_)
        /*0a1c*/ 	.word	0x00000000


	//----- nvinfo : EIATTR_REGCOUNT
	.align		4
.L_479:
        /*0a20*/ 	.byte	0x04, 0x2f
        /*0a22*/ 	.short	(.L_481 - .L_480)
	.align		4
.L_480:
        /*0a24*/ 	.word	index@(_ZN2at6native18elementwise_kernelILi128ELi4EZNS0_15gpu_kernel_implINS0_13AUnaryFunctorIsssZZZNS0_21remainder_kernel_cudaERNS_18TensorIteratorBaseEENKUlvE_clEvENKUlvE3_clEvEUlssE_EEEEvS5_RKT_EUliE_EEviT1_)
        /*0a28*/ 	.word	0x0000001a


	//----- nvinfo : EIATTR_FRAME_SIZE
	.align		4
.L_481:
        /*0a2c*/ 	.byte	0x04, 0x11
        /*0a2e*/ 	.short	(.L_483 - .L_482)
	.align		4
.L_482:
        /*0a30*/ 	.word	index@(_ZN2at6native18elementwise_kernelILi128ELi4EZNS0_15gpu_kernel_implINS0_13AUnaryFunctorIsssZZZNS0_21remainder_kernel_cudaERNS_18TensorIteratorBaseEENKUlvE_clEvENKUlvE3_clEvEUlssE_EEEEvS5_RKT_EUliE_EEviT1_)
        /*0a34*/ 	.word	0x00000000


	//----- nvinfo : EIATTR_REGCOUNT
	.align		4
.L_483:
        /*0a38*/ 	.byte	0x04, 0x2f
        /*0a3a*/ 	.short	(.L_485 - .L_484)
	.align		4
.L_484:
        /*0a3c*/ 	.word	index@(_ZN2at6native29vectorized_elementwise_kernelILi8ENS0_13BUnaryFunctorIsssZZZNS0_21remainder_kernel_cudaERNS_18TensorIteratorBaseEENKUlvE_clEvENKUlvE3_clEvEUlssE_EESt5arrayIPcLm2EEEEviT0_T1_)
        /*0a40*/ 	.word	0x00000004


	//----- nvinfo : EIATTR_FRAME_SIZE
	.align		4
.L_485:
        /*0a44*/ 	.byte	0x04, 0x11
        /*0a46*/ 	.short	(.L_487 - .L_486)
	.align		4
.L_486:
        /*0a48*/ 	.word	index@(_ZN2at6native29vectorized_elementwise_kernelILi8ENS0_13BUnaryFunctorIsssZZZNS0_21remainder_kernel_cudaERNS_18TensorIteratorBaseEENKUlvE_clEvENKUlvE3_clEvEUlssE_EESt5arrayIPcLm2EEEEviT0_T1_)
        /*0a4c*/ 	.word	0x00000000


	//----- nvinfo : EIATTR_REGCOUNT
	.align		4
.L_487:
        /*0a50*/ 	.byte	0x04, 0x2f
        /*0a52*/ 	.short	(.L_489 - .L_488)
	.align		4
.L_488:
        /*0a54*/ 	.word	index@(_ZN2at6native29vectorized_elementwise_kernelILi4ENS0_13BUnaryFunctorIsssZZZNS0_21remainder_kernel_cudaERNS_18TensorIteratorBaseEENKUlvE_clEvENKUlvE3_clEvEUlssE_EESt5arrayIPcLm2EEEEviT0_T1_)
        /*0a58*/ 	.word	0x0000001a


	//----- nvinfo : EIATTR_FRAME_SIZE
	.align		4
.L_489:
        /*0a5c*/ 	.byte	0x04, 0x11
        /*0a5e*/ 	.short	(.L_491 - .L_490)
	.align		4
.L_490:
        /*0a60*/ 	.word	index@(_ZN2at6native29vectorized_elementwise_kernelILi4ENS0_13BUnaryFunctorIsssZZZNS0_21remainder_kernel_cudaERNS_18TensorIteratorBaseEENKUlvE_clEvENKUlvE3_clEvEUlssE_EESt5arrayIPcLm2EEEEviT0_T1_)
        /*0a64*/ 	.word	0x00000000


	//----- nvinfo : EIATTR_REGCOUNT
	.align		4
.L_491:
        /*0a68*/ 	.byte	0x04, 0x2f
        /*0a6a*/ 	.short	(.L_493 - .L_492)
	.align		4
.L_492:
        /*0a6c*/ 	.word	index@(_ZN2at6native29vectorized_elementwise_kernelILi2ENS0_13BUnaryFunctorIsssZZZNS0_21remainder_kernel_cudaERNS_18TensorIteratorBaseEENKUlvE_clEvENKUlvE3_clEvEUlssE_EESt5arrayIPcLm2EEEEviT0_T1_)
        /*0a70*/ 	.word	0x0000001c


	//----- nvinfo : EIATTR_FRAME_SIZE
	.align		4
.L_493:
        /*0a74*/ 	.byte	0x04, 0x11
        /*0a76*/ 	.short	(.L_495 - .L_494)
	.align		4
.L_494:
        /*0a78*/ 	.word	index@(_ZN2at6native29vectorized_elementwise_kernelILi2ENS0_13BUnaryFunctorIsssZZZNS0_21remainder_kernel_cudaERNS_18TensorIteratorBaseEENKUlvE_clEvENKUlvE3_clEvEUlssE_EESt5arrayIPcLm2EEEEviT0_T1_)
        /*0a7c*/ 	.word	0x00000000


	//----- nvinfo : EIATTR_REGCOUNT
	.align		4
.L_495:
        /*0a80*/ 	.byte	0x04, 0x2f
        /*0a82*/ 	.short	(.L_497 - .L_496)
	.align		4
.L_496:
        /*0a84*/ 	.word	index@(_ZN2at6native27unrolled_elementwise_kernelINS0_13BUnaryFunctorIsssZZZNS0_21remainder_kernel_cudaERNS_18TensorIteratorBaseEENKUlvE_clEvENKUlvE3_clEvEUlssE_EESt5arrayIPcLm2EELi4E23TrivialOffsetCalculatorILi1EjESD_NS0_6memory15LoadWithoutCastENSE_16StoreWithoutCastEEEviT_T0_T2_T3_T4_T5_)
        /*0a88*/ 	.word	0x00000018


	//----- nvinfo : EIATTR_FRAME_SIZE
	.align		4
.L_497:
        /*0a8c*/ 	.byte	0x04, 0x11
        /*0a8e*/ 	.short	(.L_499 - .L_498)
	.align		4
.L_498:
        /*0a90*/ 	.word	index@(_ZN2at6native27unrolled_elementwise_kernelINS0_13BUnaryFunctorIsssZZZNS0_21remainder_kernel_cudaERNS_18TensorIteratorBaseEENKUlvE_clEvENKUlvE3_clEvEUlssE_EESt5arrayIPcLm2EELi4E23TrivialOffsetCalculatorILi1EjESD_NS0_6memory15LoadWithoutCastENSE_16StoreWithoutCastEEEviT_T0_T2_T3_T4_T5_)
        /*0a94*/ 	.word	0x00000000


	//----- nvinfo : EIATTR_REGCOUNT
	.align		4
.L_499:
        /*0a98*/ 	.byte	0x04, 0x2f
        /*0a9a*/ 	.short	(.L_501 - .L_500)
	.align		4
.L_500:
        /*0a9c*/ 	.word	index@(_ZN2at6native18elementwise_kernelILi128ELi4EZNS0_22gpu_kernel_impl_nocastINS0_13BUnaryFunctorIsssZZZNS0_21remainder_kernel_cudaERNS_18TensorIteratorBaseEENKUlvE_clEvENKUlvE3_clEvEUlssE_EEEEvS5_RKT_EUliE_EEviT1_)
        /*0aa0*/ 	.word	0x00000010


	//----- nvinfo : EIATTR_FRAME_SIZE
	.align		4
.L_501:
        /*0aa4*/ 	.byte	0x04, 0x11
        /*0aa6*/ 	.short	(.L_503 - .L_502)
	.align		4
.L_502:
        /*0aa8*/ 	.word	index@(_ZN2at6native18elementwise_kernelILi128ELi4EZNS0_22gpu_kernel_impl_nocastINS0_13BUnaryFunctorIsssZZZNS0_21remainder_kernel_cudaERNS_18TensorIteratorBaseEENKUlvE_clEvENKUlvE3_clEvEUlssE_EEEEvS5_RKT_EUliE_EEviT1_)
        /*0aac*/ 	.word	0x00000000


	//----- nvinfo : EIATTR_REGCOUNT
	.align		4
.L_503:
        /*0ab0*/ 	.byte	0x04, 0x2f
        /*0ab2*/ 	.short	(.L_505 - .L_504)
	.align		4
.L_504:
        /*0ab4*/ 	.word	index@(_ZN2at6native27unrolled_elementwise_kernelINS0_13BUnaryFunctorIsssZZZNS0_21remainder_kernel_cudaERNS_18TensorIteratorBaseEENKUlvE_clEvENKUlvE3_clEvEUlssE_EESt5arrayIPcLm2EELi4E23TrivialOffsetCalculatorILi1EjESD_NS0_6memory12LoadWithCastILi1EEENSE_13StoreWithCastILi1EEEEEviT_T0_T2_T3_T4_T5_)
        /*0ab8*/ 	.word	0x0000001e


	//----- nvinfo : EIATTR_FRAME_SIZE
	.align		4
.L_505:
        /*0abc*/ 	.byte	0x04, 0x11
        /*0abe*/ 	.short	(.L_507 - .L_506)
	.align		4
.L_506:
        /*0ac0*/ 	.word	index@(_ZN2at6native27unrolled_elementwise_kernelINS0_13BUnaryFunctorIsssZZZNS0_21remainder_kernel_cudaERNS_18TensorIteratorBaseEENKUlvE_clEvENKUlvE3_clEvEUlssE_EESt5arrayIPcLm2EELi4E23TrivialOffsetCalculatorILi1EjESD_NS0_6memory12LoadWithCastILi1EEENSE_13StoreWithCastILi1EEEEEviT_T0_T2_T3_T4_T5_)
        /*0ac4*/ 	.word	0x00000000


	//----- nvinfo : EIATTR_REGCOUNT
	.align		4
.L_507:
        /*0ac8*/ 	.byte	0x04, 0x2f
        /*0aca*/ 	.short	(.L_509 - .L_508)
	.align		4
.L_508:
        /*0acc*/ 	.word	index@(_ZN2at6native18elementwise_kernelILi128ELi4EZNS0_15gpu_kernel_implINS0_13BUnaryFunctorIsssZZZNS0_21remainder_kernel_cudaERNS_18TensorIteratorBaseEENKUlvE_clEvENKUlvE3_clEvEUlssE_EEEEvS5_RKT_EUliE_EEviT1_)
        /*0ad0*/ 	.word	0x0000001a


	//----- nvinfo : EIATTR_FRAME_SIZE
	.align		4
.L_509:
        /*0ad4*/ 	.byte	0x04, 0x11
        /*0ad6*/ 	.short	(.L_511 - .L_510)
	.align		4
.L_510:
        /*0ad8*/ 	.word	index@(_ZN2at6native18elementwise_kernelILi128ELi4EZNS0_15gpu_kernel_implINS0_13BUnaryFunctorIsssZZZNS0_21remainder_kernel_cudaERNS_18TensorIteratorBaseEENKUlvE_clEvENKUlvE3_clEvEUlssE_EEEEvS5_RKT_EUliE_EEviT1_)
        /*0adc*/ 	.word	0x00000000


	//----- nvinfo : EIATTR_REGCOUNT
	.align		4
.L_511:
        /*0ae0*/ 	.byte	0x04, 0x2f
        /*0ae2*/ 	.short	(.L_513 - .L_512)
	.align		4
.L_512:
        /*0ae4*/ 	.word	index@(_ZN2at6native29vectorized_elementwise_kernelILi8ENS0_13BinaryFunctorIsssZZZNS0_21remainder_kernel_cudaERNS_18TensorIteratorBaseEENKUlvE_clEvENKUlvE3_clEvEUlssE_EESt5arrayIPcLm3EEEEviT0_T1_)
        /*0ae8*/ 	.word	0x00000004


	//----- nvinfo : EIATTR_FRAME_SIZE
	.align		4
.L_513:
        /*0aec*/ 	.byte	0x04, 0x11
        /*0aee*/ 	.short	(.L_515 - .L_514)
	.align		4
.L_514:
        /*0af0*/ 	.word	index@(_ZN2at6native29vectorized_elementwise_kernelILi8ENS0_13BinaryFunctorIsssZZZNS0_21remainder_kernel_cudaERNS_18TensorIteratorBaseEENKUlvE_clEvENKUlvE3_clEvEUlssE_EESt5arrayIPcLm3EEEEviT0_T1_)
        /*0af4*/ 	.word	0x00000000


	//----- nvinfo : EIATTR_REGCOUNT
	.align		4
.L_515:
        /*0af8*/ 	.byte	0x04, 0x2f
        /*0afa*/ 	.short	(.L_517 - .L_516)
	.align		4
.L_516:
        /*0afc*/ 	.word	index@(_ZN2at6native29vectorized_elementwise_kernelILi4ENS0_13BinaryFunctorIsssZZZNS0_21remainder_kernel_cudaERNS_18TensorIteratorBaseEENKUlvE_clEvENKUlvE3_clEvEUlssE_EESt5arrayIPcLm3EEEEviT0_T1_)
        /*0b00*/ 	.word	0x00000020


	//----- nvinfo : EIATTR_FRAME_SIZE
	.align		4
.L_517:
        /*0b04*/ 	.byte	0x04, 0x11
        /*0b06*/ 	.short	(.L_519 - .L_518)
	.align		4
.L_518:
        /*0b08*/ 	.word	index@(_ZN2at6native29vectorized_elementwise_kernelILi4ENS0_13BinaryFunctorIsssZZZNS0_21remainder_kernel_cudaERNS_18TensorIteratorBaseEENKUlvE_clEvENKUlvE3_clEvEUlssE_EESt5arrayIPcLm3EEEEviT0_T1_)
        /*0b0c*/ 	.word	0x00000000


	//----- nvinfo : EIATTR_REGCOUNT
	.align		4
.L_519:
        /*0b10*/ 	.byte	0x04, 0x2f
        /*0b12*/ 	.short	(.L_521 - .L_520)
	.align		4
.L_520:
        /*0b14*/ 	.word	index@(_ZN2at6native29vectorized_elementwise_kernelILi2ENS0_13BinaryFunctorIsssZZZNS0_21remainder_kernel_cudaERNS_18TensorIteratorBaseEENKUlvE_clEvENKUlvE3_clEvEUlssE_EESt5arrayIPcLm3EEEEviT0_T1_)
        /*0b18*/ 	.word	0x00000020


	//----- nvinfo : EIATTR_FRAME_SIZE
	.align		4
.L_521:
        /*0b1c*/ 	.byte	0x04, 0x11
        /*0b1e*/ 	.short	(.L_523 - .L_522)
	.align		4
.L_522:
        /*0b20*/ 	.word	index@(_ZN2at6native29vectorized_elementwise_kernelILi2ENS0_13BinaryFunctorIsssZZZNS0_21remainder_kernel_cudaERNS_18TensorIteratorBaseEENKUlvE_clEvENKUlvE3_clEvEUlssE_EESt5arrayIPcLm3EEEEviT0_T1_)
        /*0b24*/ 	.word	0x00000000


	//----- nvinfo : EIATTR_REGCOUNT
	.align		4
.L_523:
        /*0b28*/ 	.byte	0x04, 0x2f
        /*0b2a*/ 	.short	(.L_525 - .L_524)
	.align		4
.L_524:
        /*0b2c*/ 	.word	index@(_ZN2at6native27unrolled_elementwise_kernelINS0_13BinaryFunctorIsssZZZNS0_21remainder_kernel_cudaERNS_18TensorIteratorBaseEENKUlvE_clEvENKUlvE3_clEvEUlssE_EESt5arrayIPcLm3EELi4E23TrivialOffsetCalculatorILi2EjESC_ILi1EjENS0_6memory15LoadWithoutCastENSF_16StoreWithoutCastEEEviT_T0_T2_T3_T4_T5_)
        /*0b30*/ 	.word	0x0000001c


	//----- nvinfo : EIATTR_FRAME_SIZE
	.align		4
.L_525:
        /*0b34*/ 	.byte	0x04, 0x11
        /*0b36*/ 	.short	(.L_527 - .L_526)
	.align		4
.L_526:
        /*0b38*/ 	.word	index@(_ZN2at6native27unrolled_elementwise_kernelINS0_13BinaryFunctorIsssZZZNS0_21remainder_kernel_cudaERNS_18TensorIteratorBaseEENKUlvE_clEvENKUlvE3_clEvEUlssE_EESt5arrayIPcLm3EELi4E23TrivialOffsetCalculatorILi2EjESC_ILi1EjENS0_6memory15LoadWithoutCastENSF_16StoreWithoutCastEEEviT_T0_T2_T3_T4_T5_)
        /*0b3c*/ 	.word	0x00000000


	//----- nvinfo : EIATTR_REGCOUNT
	.align		4
.L_527:
        /*0b40*/ 	.byte	0x04, 0x2f
        /*0b42*/ 	.short	(.L_529 - .L_528)
	.align		4
.L_528:
        /*0b44*/ 	.word	index@(_ZN2at6native18elementwise_kernelILi128ELi4EZNS0_22gpu_kernel_impl_nocastINS0_13BinaryFunctorIsssZZZNS0_21remainder_kernel_cudaERNS_18TensorIteratorBaseEENKUlvE_clEvENKUlvE3_clEvEUlssE_EEEEvS5_RKT_EUliE_EEviT1_)
        /*0b48*/ 	.word	0x0000000f


	//----- nvinfo : EIATTR_FRAME_SIZE
	.align		4
.L_529:
        /*0b4c*/ 	.byte	0x04, 0x11
        /*0b4e*/ 	.short	(.L_531 - .L_530)
	.align		4
.L_530:
        /*0b50*/ 	.word	index@(_ZN2at6native18elementwise_kernelILi128ELi4EZNS0_22gpu_kernel_impl_nocastINS0_13BinaryFunctorIsssZZZNS0_21remainder_kernel_cudaERNS_18TensorIteratorBaseEENKUlvE_clEvENKUlvE3_clEvEUlssE_EEEEvS5_RKT_EUliE_EEviT1_)
        /*0b54*/ 	.word	0x00000000


	//----- nvinfo : EIATTR_REGCOUNT
	.align		4
.L_531:
        /*0b58*/ 	.byte	0x04, 0x2f
        /*0b5a*/ 	.short	(.L_533 - .L_532)
	.align		4
.L_532:
        /*0b5c*/ 	.word	index@(_ZN2at6native27unrolled_elementwise_kernelINS0_13BinaryFunctorIsssZZZNS0_21remainder_kernel_cudaERNS_18TensorIteratorBaseEENKUlvE_clEvENKUlvE3_clEvEUlssE_EESt5arrayIPcLm3EELi4E23TrivialOffsetCalculatorILi2EjESC_ILi1EjENS0_6memory12LoadWithCastILi2EEENSF_13StoreWithCastILi1EEEEEviT_T0_T2_T3_T4_T5_)
        /*0b60*/ 	.word	0x00000020


	//----- nvinfo : EIATTR_FRAME_SIZE
	.align		4
.L_533:
        /*0b64*/ 	.byte	0x04, 0x11
        /*0b66*/ 	.short	(.L_535 - .L_534)
	.align		4
.L_534:
        /*0b68*/ 	.word	index@(_ZN2at6native27unrolled_elementwise_kernelINS0_13BinaryFunctorIsssZZZNS0_21remainder_kernel_cudaERNS_18TensorIteratorBaseEENKUlvE_clEvENKUlvE3_clEvEUlssE_EESt5arrayIPcLm3EELi4E23TrivialOffsetCalculatorILi2EjESC_ILi1EjENS0_6memory12LoadWithCastILi2EEENSF_13StoreWithCastILi1EEEEEviT_T0_T2_T3_T4_T5_)
        /*0b6c*/ 	.word	0x00000000


	//----- nvinfo : EIATTR_REGCOUNT
	.align		4
.L_535:
        /*0b70*/ 	.byte	0x04, 0x2f
        /*0b72*/ 	.short	(.L_537 - .L_536)
	.align		4
.L_536:
        /*0b74*/ 	.word	index@(_ZN2at6native18elementwise_kernelILi128ELi4EZNS0_15gpu_kernel_implINS0_13BinaryFunctorIsssZZZNS0_21remainder_kernel_cudaERNS_18TensorIteratorBaseEENKUlvE_clEvENKUlvE3_clEvEUlssE_EEEEvS5_RKT_EUliE_EEviT1_)
        /*0b78*/ 	.word	0x0000001a


	//----- nvinfo : EIATTR_FRAME_SIZE
	.align		4
.L_537:
        /*0b7c*/ 	.byte	0x04, 0x11
        /*0b7e*/ 	.short	(.L_539 - .L_538)
	.align		4
.L_538:
        /*0b80*/ 	.word	index@(_ZN2at6native18elementwise_kernelILi128ELi4EZNS0_15gpu_kernel_implINS0_13BinaryFunctorIsssZZZNS0_21remainder_kernel_cudaERNS_18TensorIteratorBaseEENKUlvE_clEvENKUlvE3_clEvEUlssE_EEEEvS5_RKT_EUliE_EEviT1_)
        /*0b84*/ 	.word	0x00000000


	//----- nvinfo : EIATTR_REGCOUNT
	.align		4
.L_539:
        /*0b88*/ 	.byte	0x04, 0x2f
        /*0b8a*/ 	.short	(.L_541 - .L_540)
	.align		4
.L_540:
        /*0b8c*/ 	.word	index@(_ZN2at6native29vectorized_elementwise_kernelILi8ENS0_13AUnaryFunctorIdddZZZNS0_21remainder_kernel_cudaERNS_18TensorIteratorBaseEENKUlvE0_clEvENKUlvE_clEvEUlddE_EESt5arrayIPcLm2EEEEviT0_T1_)
        /*0b90*/ 	.word	0x00000004


	//----- nvinfo : EIATTR_FRAME_SIZE
	.align		4
.L_541:
        /*0b94*/ 	.byte	0x04, 0x11
        /*0b96*/ 	.short	(.L_543 - .L_542)
	.align		4
.L_542:
        /*0b98*/ 	.word	index@(_ZN2at6native29vectorized_elementwise_kernelILi8ENS0_13AUnaryFunctorIdddZZZNS0_21remainder_kernel_cudaERNS_18TensorIteratorBaseEENKUlvE0_clEvENKUlvE_clEvEUlddE_EESt5arrayIPcLm2EEEEviT0_T1_)
        /*0b9c*/ 	.word	0x00000000


	//----- nvinfo : EIATTR_REGCOUNT
	.align		4
.L_543:
        /*0ba0*/ 	.byte	0x04, 0x2f
        /*0ba2*/ 	.short	(.L_545 - .L_544)
	.align		4
.L_544:
        /*0ba4*/ 	.word	index@(_ZN2at6native29vectorized_elementwise_kernelILi4ENS0_13AUnaryFunctorIdddZZZNS0_21remainder_kernel_cudaERNS_18TensorIteratorBaseEENKUlvE0_clEvENKUlvE_clEvEUlddE_EESt5arrayIPcLm2EEEEviT0_T1_)
        /*0ba8*/ 	.word	0x00000024


	//----- nvinfo : EIATTR_FRAME_SIZE
	.align		4
.L_545:
        /*0bac*/ 	.byte	0x04, 0x11
        /*0bae*/ 	.short	(.L_547 - .L_546)
	.align		4
.L_546:
        /*0bb0*/ 	.word	index@(_ZN2at6native29vectorized_elementwise_kernelILi4ENS0_13AUnaryFunctorIdddZZZNS0_21remainder_kernel_cudaERNS_18TensorIteratorBaseEENKUlvE0_clEvENKUlvE_clEvEUlddE_EESt5arrayIPcLm2EEEEviT0_T1_)
        /*0bb4*/ 	.word	0x00000000


	//----- nvinfo : EIATTR_REGCOUNT
	.align		4
.L_547:
        /*0bb8*/ 	.byte	0x04, 0x2f
        /*0bba*/ 	.short	(.L_549 - .L_548)
	.align		4
.L_548:
        /*0bbc*/ 	.word	index@(_ZN2at6native29vectorized_elementwise_kernelILi2ENS0_13AUnaryFunctorIdddZZZNS0_21remainder_kernel_cudaERNS_18TensorIteratorBaseEENKUlvE0_clEvENKUlvE_clEvEUlddE_EESt5arrayIPcLm2EEEEviT0_T1_)
        /*0bc0*/ 	.word	0x00000024


	//----- nvinfo : EIATTR_FRAME_SIZE
	.align		4
.L_549:
        /*0bc4*/ 	.byte	0x04, 0x11
        /*0bc6*/ 	.short	(.L_551 - .L_550)
	.align		4
.L_550:
        /*0bc8*/ 	.word	index@(_ZN2at6native29vectorized_elementwise_kernelILi2ENS0_13AUnaryFunctorIdddZZZNS0_21remainder_kernel_cudaERNS_18TensorIteratorBaseEENKUlvE0_clEvENKUlvE_clEvEUlddE_EESt5arrayIPcLm2EEEEviT0_T1_)
        /*0bcc*/ 	.word	0x00000000


	//----- nvinfo : EIATTR_REGCOUNT
	.align		4
.L_551:
        /*0bd0*/ 	.byte	0x04, 0x2f
        /*0bd2*/ 	.short	(.L_553 - .L_552)
	.align		4
.L_552:
        /*0bd4*/ 	.word	index@(_ZN2at6native27unrolled_elementwise_kernelINS0_13AUnaryFunctorIdddZZZNS0_21remainder_kernel_cudaERNS_18TensorIteratorBaseEENKUlvE0_clEvENKUlvE_clEvEUlddE_EESt5arrayIPcLm2EELi4E23TrivialOffsetCalculatorILi1EjESD_NS0_6memory15LoadWithoutCastENSE_16StoreWithoutCastEEEviT_T0_T2_T3_T4_T5_)
        /*0bd8*/ 	.word	0x0000001e


	//----- nvinfo : EIATTR_FRAME_SIZE
	.align		4
.L_553:
        /*0bdc*/ 	.byte	0x04, 0x11
        /*0bde*/ 	.short	(.L_555 - .L_554)
	.align		4
.L_554:
        /*0be0*/ 	.word	index@(_ZN2at6native27unrolled_elementwise_kernelINS0_13AUnaryFunctorIdddZZZNS0_21remainder_kernel_cudaERNS_18TensorIteratorBaseEENKUlvE0_clEvENKUlvE_clEvEUlddE_EESt5arrayIPcLm2EELi4E23TrivialOffsetCalculatorILi1EjESD_NS0_6memory15LoadWithoutCastENSE_16StoreWithoutCastEEEviT_T0_T2_T3_T4_T5_)
        /*0be4*/ 	.word	0x00000000


	//----- nvinfo : EIATTR_REGCOUNT
	.align		4
.L_555:
        /*0be8*/ 	.byte	0x04, 0x2f
        /*0bea*/ 	.short	(.L_557 - .L_556)
	.align		4
.L_556:
        /*0bec*/ 	.word	index@(_ZN2at6native18elementwise_kernelILi128ELi2EZNS0_22gpu_kernel_impl_nocastINS0_13AUnaryFunctorIdddZZZNS0_21remainder_kernel_cudaERNS_18TensorIteratorBaseEENKUlvE0_clEvENKUlvE_clEvEUlddE_EEEEvS5_RKT_EUliE_EEviT1_)
        /*0bf0*/ 	.word	0x00000014


	//----- nvinfo : EIATTR_FRAME_SIZE
	.align		4
.L_557:
        /*0bf4*/ 	.byte	0x04, 0x11
        /*0bf6*/ 	.short	(.L_559 - .L_558)
	.align		4
.L_558:
        /*0bf8*/ 	.word	index@(_ZN2at6native18elementwise_kernelILi128ELi2EZNS0_22gpu_kernel_impl_nocastINS0_13AUnaryFunctorIdddZZZNS0_21remainder_kernel_cudaERNS_18TensorIteratorBaseEENKUlvE0_clEvENKUlvE_clEvEUlddE_EEEEvS5_RKT_EUliE_EEviT1_)
        /*0bfc*/ 	.word	0x00000000


	//----- nvinfo : EIATTR_REGCOUNT
	.align		4
.L_559:
        /*0c00*/ 	.byte	0x04, 0x2f
        /*0c02*/ 	.short	(.L_561 - .L_560)
	.align		4
.L_560:
        /*0c04*/ 	.word	index@(_ZN2at6native27unrolled_elementwise_kernelINS0_13AUnaryFunctorIdddZZZNS0_21remainder_kernel_cudaERNS_18TensorIteratorBaseEENKUlvE0_clEvENKUlvE_clEvEUlddE_EESt5arrayIPcLm2EELi4E23TrivialOffsetCalculatorILi1EjESD_NS0_6memory12LoadWithCastILi1EEENSE_13StoreWithCastILi1EEEEEviT_T0_T2_T3_T4_T5_)
        /*0c08*/ 	.word	0x00000022


	//----- nvinfo : EIATTR_FRAME_SIZE
	.align		4
.L_561:
        /*0c0c*/ 	.byte	0x04, 0x11
        /*0c0e*/ 	.short	(.L_563 - .L_562)
	.align		4
.L_562:
        /*0c10*/ 	.word	index@(_ZN2at6native27unrolled_elementwise_kernelINS0_13AUnaryFunctorIdddZZZNS0_21remainder_kernel_cudaERNS_18TensorIteratorBaseEENKUlvE0_clEvENKUlvE_clEvEUlddE_EESt5arrayIPcLm2EELi4E23TrivialOffsetCalculatorILi1EjESD_NS0_6memory12LoadWithCastILi1EEENSE_13StoreWithCastILi1EEEEEviT_T0_T2_T3_T4_T5_)
        /*0c14*/ 	.word	0x00000000


	//----- nvinfo : EIATTR_REGCOUNT
	.align		4
.L_563:
        /*0c18*/ 	.byte	0x04, 0x2f
        /*0c1a*/ 	.short	(.L_565 - .L_564)
	.align		4
.L_564:
        /*0c1c*/ 	.word	index@(_ZN2at6native18elementwise_kernelILi128ELi4EZNS0_15gpu_kernel_implINS0_13AUnaryFunctorIdddZZZNS0_21remainder_kernel_cudaERNS_18TensorIteratorBaseEENKUlvE0_clEvENKUlvE_clEvEUlddE_EEEEvS5_RKT_EUliE_EEviT1_)
        /*0c20*/ 	.word	0x00000018


	//----- nvinfo : EIATTR_FRAME_SIZE
	.align		4
.L_565:
        /*0c24*/ 	.byte	0x04, 0x11
        /*0c26*/ 	.short	(.L_567 - .L_566)
	.align		4
.L_566:
        /*0c28*/ 	.word	index@(_ZN2at6native18elementwise_kernelILi128ELi4EZNS0_15gpu_kernel_implINS0_13AUnaryFunctorIdddZZZNS0_21remainder_kernel_cudaERNS_18TensorIteratorBaseEENKUlvE0_clEvENKUlvE_clEvEUlddE_EEEEvS5_RKT_EUliE_EEviT1_)
        /*0c2c*/ 	.word	0x00000000


	//----- nvinfo : EIATTR_REGCOUNT
	.align		4
.L_567:
        /*0c30*/ 	.byte	0x04, 0x2f
        /*0c32*/ 	.short	(.L_569 - .L_568)
	.align		4
.L_568:
        /*0c34*/ 	.word	index@(_ZN2at6native29vectorized_elementwise_kernelILi8ENS0_13BUnaryFunctorIdddZZZNS0_21remainder_kernel_cudaERNS_18TensorIteratorBaseEENKUlvE0_clEvENKUlvE_clEvEUlddE_EESt5arrayIPcLm2EEEEviT0_T1_)
        /*0c38*/ 	.word	0x00000004


	//----- nvinfo : EIATTR_FRAME_SIZE
	.align		4
.L_569:
        /*0c3c*/ 	.byte	0x04, 0x11
        /*0c3e*/ 	.short	(.L_571 - .L_570)
	.align		4
.L_570:
        /*0c40*/ 	.word	index@(_ZN2at6native29vectorized_elementwise_kernelILi8ENS0_13BUnaryFunctorIdddZZZNS0_21remainder_kernel_cudaERNS_18TensorIteratorBaseEENKUlvE0_clEvENKUlvE_clEvEUlddE_EESt5arrayIPcLm2EEEEviT0_T1_)
        /*0c44*/ 	.word	0x00000000


	//----- nvinfo : EIATTR_REGCOUNT
	.align		4
.L_571:
        /*0c48*/ 	.byte	0x04, 0x2f
        /*0c4a*/ 	.short	(.L_573 - .L_572)
	.align		4
.L_572:
        /*0c4c*/ 	.word	index@(_ZN2at6native29vectorized_elementwise_kernelILi4ENS0_13BUnaryFunctorIdddZZZNS0_21remainder_kernel_cudaERNS_18TensorIteratorBaseEENKUlvE0_clEvENKUlvE_clEvEUlddE_EESt5arrayIPcLm2EEEEviT0_T1_)
        /*0c50*/ 	.word	0x00000022


	//----- nvinfo : EIATTR_FRAME_SIZE
	.align		4
.L_573:
        /*0c54*/ 	.byte	0x04, 0x11
        /*0c56*/ 	.short	(.L_575 - .L_574)
	.align		4
.L_574:
        /*0c58*/ 	.word	index@(_ZN2at6native29vectorized_elementwise_kernelILi4ENS0_13BUnaryFunctorIdddZZZNS0_21remainder_kernel_cudaERNS_18TensorIteratorBaseEENKUlvE0_clEvENKUlvE_clEvEUlddE_EESt5arrayIPcLm2EEEEviT0_T1_)
        /*0c5c*/ 	.word	0x00000000


	//----- nvinfo : EIATTR_REGCOUNT
	.align		4
.L_575:
        /*0c60*/ 	.byte	0x04, 0x2f
        /*0c62*/ 	.short	(.L_577 - .L_576)
	.align		4
.L_576:
        /*0c64*/ 	.word	index@(_ZN2at6native29vectorized_elementwise_kernelILi2ENS0_13BUnaryFunctorIdddZZZNS0_21remainder_kernel_cudaERNS_18TensorIteratorBaseEENKUlvE0_clEvENKUlvE_clEvEUlddE_EESt5arrayIPcLm2EEEEviT0_T1_)
        /*0c68*/ 	.word	0x00000022


	//----- nvinfo : EIATTR_FRAME_SIZE
	.align		4
.L_577:
        /*0c6c*/ 	.byte	0x04, 0x11
        /*0c6e*/ 	.short	(.L_579 - .L_578)
	.align		4
.L_578:
        /*0c70*/ 	.word	index@(_ZN2at6native29vectorized_elementwise_kernelILi2ENS0_13BUnaryFunctorIdddZZZNS0_21remainder_kernel_cudaERNS_18TensorIteratorBaseEENKUlvE0_clEvENKUlvE_clEvEUlddE_EESt5arrayIPcLm2EEEEviT0_T1_)
        /*0c74*/ 	.word	0x00000000


	//----- nvinfo : EIATTR_REGCOUNT
	.align		4
.L_579:
        /*0c78*/ 	.byte	0x04, 0x2f
        /*0c7a*/ 	.short	(.L_581 - .L_580)
	.align		4
.L_580:
        /*0c7c*/ 	.word	index@(_ZN2at6native27unrolled_elementwise_kernelINS0_13BUnaryFunctorIdddZZZNS0_21remainder_kernel_cudaERNS_18TensorIteratorBaseEENKUlvE0_clEvENKUlvE_clEvEUlddE_EESt5arrayIPcLm2EELi4E23TrivialOffsetCalculatorILi1EjESD_NS0_6memory15LoadWithoutCastENSE_16StoreWithoutCastEEEviT_T0_T2_T3_T4_T5_)
        /*0c80*/ 	.word	0x0000001c


	//----- nvinfo : EIATTR_FRAME_SIZE
	.align		4
.L_581:
        /*0c84*/ 	.byte	0x04, 0x11
        /*0c86*/ 	.short	(.L_583 - .L_582)
	.align		4
.L_582:
        /*0c88*/ 	.word	index@(_ZN2at6native27unrolled_elementwise_kernelINS0_13BUnaryFunctorIdddZZZNS0_21remainder_kernel_cudaERNS_18TensorIteratorBaseEENKUlvE0_clEvENKUlvE_clEvEUlddE_EESt5arrayIPcLm2EELi4E23TrivialOffsetCalculatorILi1EjESD_NS0_6memory15LoadWithoutCastENSE_16StoreWithoutCastEEEviT_T0_T2_T3_T4_T5_)
        /*0c8c*/ 	.word	0x00000000


	//----- nvinfo : EIATTR_REGCOUNT
	.align		4
.L_583:
        /*0c90*/ 	.byte	0x04, 0x2f
        /*0c92*/ 	.short	(.L_585 - .L_584)
	.align		4
.L_584:
        /*0c94*/ 	.word	index@(_ZN2at6native18elementwise_kernelILi128ELi2EZNS0_22gpu_kernel_impl_nocastINS0_13BUnaryFunctorIdddZZZNS0_21remainder_kernel_cudaERNS_18TensorIteratorBaseEENKUlvE0_clEvENKUlvE_clEvEUlddE_EEEEvS5_RKT_EUliE_EEviT1_)
        /*0c98*/ 	.word	0x00000016


	//----- nvinfo : EIATTR_FRAME_SIZE
	.align		4
.L_585:
        /*0c9c*/ 	.byte	0x04, 0x11
        /*0c9e*/ 	.short	(.L_587 - .L_586)
	.align		4
.L_586:
        /*0ca0*/ 	.word	index@(_ZN2at6native18elementwise_kernelILi128ELi2EZNS0_22gpu_kernel_impl_nocastINS0_13BUnaryFunctorIdddZZZNS0_21remainder_kernel_cudaERNS_18TensorIteratorBaseEENKUlvE0_clEvENKUlvE_clEvEUlddE_EEEEvS5_RKT_EUliE_EEviT1_)
        /*0ca4*/ 	.word	0x00000000


	//----- nvinfo : EIATTR_REGCOUNT
	.align		4
.L_587:
        /*0ca8*/ 	.byte	0x04, 0x2f
        /*0caa*/ 	.short	(.L_589 - .L_588)
	.align		4
.L_588:
        /*0cac*/ 	.word	index@(_ZN2at6native27unrolled_elementwise_kernelINS0_13BUnaryFunctorIdddZZZNS0_21remainder_kernel_cudaERNS_18TensorIteratorBaseEENKUlvE0_clEvENKUlvE_clEvEUlddE_EESt5arrayIPcLm2EELi4E23TrivialOffsetCalculatorILi1EjESD_NS0_6memory12LoadWithCastILi1EEENSE_13StoreWithCastILi1EEEEEviT_T0_T2_T3_T4_T5_)
        /*0cb0*/ 	.word	0x00000022


	//----- nvinfo : EIATTR_FRAME_SIZE
	.align		4
.L_589:
        /*0cb4*/ 	.byte	0x04, 0x11
        /*0cb6*/ 	.short	(.L_591 - .L_590)
	.align		4
.L_590:
        /*0cb8*/ 	.word	index@(_ZN2at6native27unrolled_elementwise_kernelINS0_13BUnaryFunctorIdddZZZNS0_21remainder_kernel_cudaERNS_18TensorIteratorBaseEENKUlvE0_clEvENKUlvE_clEvEUlddE_EESt5arrayIPcLm2EELi4E23TrivialOffsetCalculatorILi1EjESD_NS0_6memory12LoadWithCastILi1EEENSE_13StoreWithCastILi1EEEEEviT_T0_T2_T3_T4_T5_)
        /*0cbc*/ 	.word	0x00000000


	//----- nvinfo : EIATTR_REGCOUNT
	.align		4
.L_591:
        /*0cc0*/ 	.byte	0x04, 0x2f
        /*0cc2*/ 	.short	(.L_593 - .L_592)
	.align		4
.L_592:
        /*0cc4*/ 	.word	index@(_ZN2at6native18elementwise_kernelILi128ELi4EZNS0_15gpu_kernel_implINS0_13BUnaryFunctorIdddZZZNS0_21remainder_kernel_cudaERNS_18TensorIteratorBaseEENKUlvE0_clEvENKUlvE_clEvEUlddE_EEEEvS5_RKT_EUliE_EEviT1_)
        /*0cc8*/ 	.word	0x00000018


	//----- nvinfo : EIATTR_FRAME_SIZE
	.align		4
.L_593:
        /*0ccc*/ 	.byte	0x04, 0x11
        /*0cce*/ 	.short	(.L_595 - .L_594)
	.align		4
.L_594:
        /*0cd0*/ 	.word	index@(_ZN2at6native18elementwise_kernelILi128ELi4EZNS0_15gpu_kernel_implINS0_13BUnaryFunctorIdddZZZNS0_21remainder_kernel_cudaERNS_18TensorIteratorBaseEENKUlvE0_clEvENKUlvE_clEvEUlddE_EEEEvS5_RKT_EUliE_EEviT1_)
        /*0cd4*/ 	.word	0x00000000


	//----- nvinfo : EIATTR_REGCOUNT
	.align		4
.L_595:
        /*0cd8*/ 	.byte	0x04, 0x2f
        /*0cda*/ 	.short	(.L_597 - .L_596)
	.align		4
.L_596:
        /*0cdc*/ 	.word	index@(_ZN2at6native29vectorized_elementwise_kernelILi8ENS0_13BinaryFunctorIdddZZZNS0_21remainder_kernel_cudaERNS_18TensorIteratorBaseEENKUlvE0_clEvENKUlvE_clEvEUlddE_EESt5arrayIPcLm3EEEEviT0_T1_)
        /*0ce0*/ 	.word	0x00000004


	//----- nvinfo : EIATTR_FRAME_SIZE
	.align		4
.L_597:
        /*0ce4*/ 	.byte	0x04, 0x11
        /*0ce6*/ 	.short	(.L_599 - .L_598)
	.align		4
.L_598:
        /*0ce8*/ 	.word	index@(_ZN2at6native29vectorized_elementwise_kernelILi8ENS0_13BinaryFunctorIdddZZZNS0_21remainder_kernel_cudaERNS_18TensorIteratorBaseEENKUlvE0_clEvENKUlvE_clEvEUlddE_EESt5arrayIPcLm3EEEEviT0_T1_)
        /*0cec*/ 	.word	0x00000000


	//----- nvinfo : EIATTR_REGCOUNT
	.align		4
.L_599:
        /*0cf0*/ 	.byte	0x04, 0x2f
        /*0cf2*/ 	.short	(.L_601 - .L_600)
	.align		4
.L_600:
        /*0cf4*/ 	.word	index@(_ZN2at6native29vectorized_elementwise_kernelILi4ENS0_13BinaryFunctorIdddZZZNS0_21remainder_kernel_cudaERNS_18TensorIteratorBaseEENKUlvE0_clEvENKUlvE_clEvEUlddE_EESt5arrayIPcLm3EEEEviT0_T1_)
        /*0cf8*/ 	.word	0x00000030


	//----- nvinfo : EIATTR_FRAME_SIZE
	.align		4
.L_601:
        /*0cfc*/ 	.byte	0x04, 0x11
        /*0cfe*/ 	.short	(.L_603 - .L_602)
	.align		4
.L_602:
        /*0d00*/ 	.word	index@(_ZN2at6native29vectorized_elementwise_kernelILi4ENS0_13BinaryFunctorIdddZZZNS0_21remainder_kernel_cudaERNS_18TensorIteratorBaseEENKUlvE0_clEvENKUlvE_clEvEUlddE_EESt5arrayIPcLm3EEEEviT0_T1_)
        /*0d04*/ 	.word	0x00000000


	//----- nvinfo : EIATTR_REGCOUNT
	.align		4
.L_603:
        /*0d08*/ 	.byte	0x04, 0x2f
        /*0d0a*/ 	.short	(.L_605 - .L_604)
	.align		4
.L_604:
        /*0d0c*/ 	.word	index@(_ZN2at6native29vectorized_elementwise_kernelILi2ENS0_13BinaryFunctorIdddZZZNS0_21remainder_kernel_cudaERNS_18TensorIteratorBaseEENKUlvE0_clEvENKUlvE_clEvEUlddE_EESt5arrayIPcLm3EEEEviT0_T1_)
        /*0d10*/ 	.word	0x00000030


	//----- nvinfo : EIATTR_FRAME_SIZE
	.align		4
.L_605:
        /*0d14*/ 	.byte	0x04, 0x11
        /*0d16*/ 	.short	(.L_607 - .L_606)
	.align		4
.L_606:
        /*0d18*/ 	.word	index@(_ZN2at6native29vectorized_elementwise_kernelILi2ENS0_13BinaryFunctorIdddZZZNS0_21remainder_kernel_cudaERNS_18TensorIteratorBaseEENKUlvE0_clEvENKUlvE_clEvEUlddE_EESt5arrayIPcLm3EEEEviT0_T1_)
        /*0d1c*/ 	.word	0x00000000


	//----- nvinfo : EIATTR_REGCOUNT
	.align		4
.L_607:
        /*0d20*/ 	.byte	0x04, 0x2f
        /*0d22*/ 	.short	(.L_609 - .L_608)
	.align		4
.L_608:
        /*0d24*/ 	.word	index@(_ZN2at6native27unrolled_elementwise_kernelINS0_13BinaryFunctorIdddZZZNS0_21remainder_kernel_cudaERNS_18TensorIteratorBaseEENKUlvE0_clEvENKUlvE_clEvEUlddE_EESt5arrayIPcLm3EELi4E23TrivialOffsetCalculatorILi2EjESC_ILi1EjENS0_6memory15LoadWithoutCastENSF_16StoreWithoutCastEEEviT_T0_T2_T3_T4_T5_)
        /*0d28*/ 	.word	0x00000020


	//----- nvinfo : EIATTR_FRAME_SIZE
	.align		4
.L_609:
        /*0d2c*/ 	.byte	0x04, 0x11
        /*0d2e*/ 	.short	(.L_611 - .L_610)
	.align		4
.L_610:
        /*0d30*/ 	.word	index@(_ZN2at6native27unrolled_elementwise_kernelINS0_13BinaryFunctorIdddZZZNS0_21remainder_kernel_cudaERNS_18TensorIteratorBaseEENKUlvE0_clEvENKUlvE_clEvEUlddE_EESt5arrayIPcLm3EELi4E23TrivialOffsetCalculatorILi2EjESC_ILi1EjENS0_6memory15LoadWithoutCastENSF_16StoreWithoutCastEEEviT_T0_T2_T3_T4_T5_)
        /*0d34*/ 	.word	0x00000000


	//----- nvinfo : EIATTR_REGCOUNT
	.align		4
.L_611:
        /*0d38*/ 	.byte	0x04, 0x2f
        /*0d3a*/ 	.short	(.L_613 - .L_612)
	.align		4
.L_612:
        /*0d3c*/ 	.word	index@(_ZN2at6native18elementwise_kernelILi128ELi2EZNS0_22gpu_kernel_impl_nocastINS0_13BinaryFunctorIdddZZZNS0_21remainder_kernel_cudaERNS_18TensorIteratorBaseEENKUlvE0_clEvENKUlvE_clEvEUlddE_EEEEvS5_RKT_EUliE_EEviT1_)
        /*0d40*/ 	.word	0x00000016


	//----- nvinfo : EIATTR_FRAME_SIZE
	.align		4
.L_613:
        /*0d44*/ 	.byte	0x04, 0x11
        /*0d46*/ 	.short	(.L_615 - .L_614)
	.align		4
.L_614:
        /*0d48*/ 	.word	index@(_ZN2at6native18elementwise_kernelILi128ELi2EZNS0_22gpu_kernel_impl_nocastINS0_13BinaryFunctorIdddZZZNS0_21remainder_kernel_cudaERNS_18TensorIteratorBaseEENKUlvE0_clEvENKUlvE_clEvEUlddE_EEEEvS5_RKT_EUliE_EEviT1_)
        /*0d4c*/ 	.word	0x00000000


	//----- nvinfo : EIATTR_REGCOUNT
	.align		4
.L_615:
        /*0d50*/ 	.byte	0x04, 0x2f
        /*0d52*/ 	.short	(.L_617 - .L_616)
	.align		4
.L_616:
        /*0d54*/ 	.word	index@(_ZN2at6native27unrolled_elementwise_kernelINS0_13BinaryFunctorIdddZZZNS0_21remainder_kernel_cudaERNS_18TensorIteratorBaseEENKUlvE0_clEvENKUlvE_clEvEUlddE_EESt5arrayIPcLm3EELi4E23TrivialOffsetCalculatorILi2EjESC_ILi1EjENS0_6memory12LoadWithCastILi2EEENSF_13StoreWithCastILi1EEEEEviT_T0_T2_T3_T4_T5_)
        /*0d58*/ 	.word	0x00000028


	//----- nvinfo : EIATTR_FRAME_SIZE
	.align		4
.L_617:
        /*0d5c*/ 	.byte	0x04, 0x11
        /*0d5e*/ 	.short	(.L_619 - .L_618)
	.align		4
.L_618:
        /*0d60*/ 	.word	index@(_ZN2at6native27unrolled_elementwise_kernelINS0_13BinaryFunctorIdddZZZNS0_21remainder_kernel_cudaERNS_18TensorIteratorBaseEENKUlvE0_clEvENKUlvE_clEvEUlddE_EESt5arrayIPcLm3EELi4E23TrivialOffsetCalculatorILi2EjESC_ILi1EjENS0_6memory12LoadWithCastILi2EEENSF_13StoreWithCastILi1EEEEEviT_T0_T2_T3_T4_T5_)
        /*0d64*/ 	.word	0x00000000


	//----- nvinfo : EIATTR_REGCOUNT
	.align		4
.L_619:
        /*0d68*/ 	.byte	0x04, 0x2f
        /*0d6a*/ 	.short	(.L_621 - .L_620)
	.align		4
.L_620:
        /*0d6c*/ 	.word	index@(_ZN2at6native18elementwise_kernelILi128ELi4EZNS0_15gpu_kernel_implINS0_13BinaryFunctorIdddZZZNS0_21remainder_kernel_cudaERNS_18TensorIteratorBaseEENKUlvE0_clEvENKUlvE_clEvEUlddE_EEEEvS5_RKT_EUliE_EEviT1_)
        /*0d70*/ 	.word	0x0000001a


	//----- nvinfo : EIATTR_FRAME_SIZE
	.align		4
.L_621:
        /*0d74*/ 	.byte	0x04, 0x11
        /*0d76*/ 	.short	(.L_623 - .L_622)
	.align		4
.L_622:
        /*0d78*/ 	.word	index@(_ZN2at6native18elementwise_kernelILi128ELi4EZNS0_15gpu_kernel_implINS0_13BinaryFunctorIdddZZZNS0_21remainder_kernel_cudaERNS_18TensorIteratorBaseEENKUlvE0_clEvENKUlvE_clEvEUlddE_EEEEvS5_RKT_EUliE_EEviT1_)
        /*0d7c*/ 	.word	0x00000000


	//----- nvinfo : EIATTR_REGCOUNT
	.align		4
.L_623:
        /*0d80*/ 	.byte	0x04, 0x2f
        /*0d82*/ 	.short	(.L_625 - .L_624)
	.align		4
.L_624:
        /*0d84*/ 	.word	index@(_ZN2at6native29vectorized_elementwise_kernelILi8ENS0_13AUnaryFunctorIfffZZZNS0_21remainder_kernel_cudaERNS_18TensorIteratorBaseEENKUlvE0_clEvENKUlvE0_clEvEUlffE_EESt5arrayIPcLm2EEEEviT0_T1_)
        /*0d88*/ 	.word	0x00000004


	//----- nvinfo : EIATTR_FRAME_SIZE
	.align		4
.L_625:
        /*0d8c*/ 	.byte	0x04, 0x11
        /*0d8e*/ 	.short	(.L_627 - .L_626)
	.align		4
.L_626:
        /*0d90*/ 	.word	index@(_ZN2at6native29vectorized_elementwise_kernelILi8ENS0_13AUnaryFunctorIfffZZZNS0_21remainder_kernel_cudaERNS_18TensorIteratorBaseEENKUlvE0_clEvENKUlvE0_clEvEUlffE_EESt5arrayIPcLm2EEEEviT0_T1_)
        /*0d94*/ 	.word	0x00000000


	//----- nvinfo : EIATTR_REGCOUNT
	.align		4
.L_627:
        /*0d98*/ 	.byte	0x04, 0x2f
        /*0d9a*/ 	.short	(.L_629 - .L_628)
	.align		4
.L_628:
        /*0d9c*/ 	.word	index@(_ZN2at6native29vectorized_elementwise_kernelILi4ENS0_13AUnaryFunctorIfffZZZNS0_21remainder_kernel_cudaERNS_18TensorIteratorBaseEENKUlvE0_clEvENKUlvE0_clEvEUlffE_EESt5arrayIPcLm2EEEEviT0_T1_)
        /*0da0*/ 	.word	0x0000001e


	//----- nvinfo : EIATTR_FRAME_SIZE
	.align		4
.L_629:
        /*0da4*/ 	.byte	0x04, 0x11
        /*0da6*/ 	.short	(.L_631 - .L_630)
	.align		4
.L_630:
        /*0da8*/ 	.word	index@(_ZN2at6native29vectorized_elementwise_kernelILi4ENS0_13AUnaryFunctorIfffZZZNS0_21remainder_kernel_cudaERNS_18TensorIteratorBaseEENKUlvE0_clEvENKUlvE0_clEvEUlffE_EESt5arrayIPcLm2EEEEviT0_T1_)
        /*0dac*/ 	.word	0x00000000


	//----- nvinfo : EIATTR_REGCOUNT
	.align		4
.L_631:
        /*0db0*/ 	.byte	0x04, 0x2f
        /*0db2*/ 	.short	(.L_633 - .L_632)
	.align		4
.L_632:
        /*0db4*/ 	.word	index@(_ZN2at6native29vectorized_elementwise_kernelILi2ENS0_13AUnaryFunctorIfffZZZNS0_21remainder_kernel_cudaERNS_18TensorIteratorBaseEENKUlvE0_clEvENKUlvE0_clEvEUlffE_EESt5arrayIPcLm2EEEEviT0_T1_)
        /*0db8*/ 	.word	0x0000001e


	//----- nvinfo : EIATTR_FRAME_SIZE
	.align		4
.L_633:
        /*0dbc*/ 	.byte	0x04, 0x11
        /*0dbe*/ 	.short	(.L_635 - .L_634)
	.align		4
.L_634:
        /*0dc0*/ 	.word	index@(_ZN2at6native29vectorized_elementwise_kernelILi2ENS0_13AUnaryFunctorIfffZZZNS0_21remainder_kernel_cudaERNS_18TensorIteratorBaseEENKUlvE0_clEvENKUlvE0_clEvEUlffE_EESt5arrayIPcLm2EEEEviT0_T1_)
        /*0dc4*/ 	.word	0x00000000


	//----- nvinfo : EIATTR_REGCOUNT
	.align		4
.L_635:
        /*0dc8*/ 	.byte	0x04, 0x2f
        /*0dca*/ 	.short	(.L_637 - .L_636)
	.align		4
.L_636:
        /*0dcc*/ 	.word	index@(_ZN2at6native27unrolled_elementwise_kernelINS0_13AUnaryFunctorIfffZZZNS0_21remainder_kernel_cudaERNS_18TensorIteratorBaseEENKUlvE0_clEvENKUlvE0_clEvEUlffE_EESt5arrayIPcLm2EELi4E23TrivialOffsetCalculatorILi1EjESD_NS0_6memory15LoadWithoutCastENSE_16StoreWithoutCastEEEviT_T0_T2_T3_T4_T5_)
        /*0dd0*/ 	.word	0x00000014


	//----- nvinfo : EIATTR_FRAME_SIZE
	.align		4
.L_637:
        /*0dd4*/ 	.byte	0x04, 0x11
        /*0dd6*/ 	.short	(.L_639 - .L_638)
	.align		4
.L_638:
        /*0dd8*/ 	.word	index@(_ZN2at6native27unrolled_elementwise_kernelINS0_13AUnaryFunctorIfffZZZNS0_21remainder_kernel_cudaERNS_18TensorIteratorBaseEENKUlvE0_clEvENKUlvE0_clEvEUlffE_EESt5arrayIPcLm2EELi4E23TrivialOffsetCalculatorILi1EjESD_NS0_6memory15LoadWithoutCastENSE_16StoreWithoutCastEEEviT_T0_T2_T3_T4_T5_)
        /*0ddc*/ 	.word	0x00000000


	//----- nvinfo : EIATTR_REGCOUNT
	.align		4
.L_639:
        /*0de0*/ 	.byte	0x04, 0x2f
        /*0de2*/ 	.short	(.L_641 - .L_640)
	.align		4
.L_640:
        /*0de4*/ 	.word	index@(_ZN2at6native18elementwise_kernelILi128ELi2EZNS0_22gpu_kernel_impl_nocastINS0_13AUnaryFunctorIfffZZZNS0_21remainder_kernel_cudaERNS_18TensorIteratorBaseEENKUlvE0_clEvENKUlvE0_clEvEUlffE_EEEEvS5_RKT_EUliE_EEviT1_)
        /*0de8*/ 	.word	0x0000000f


	//----- nvinfo : EIATTR_FRAME_SIZE
	.align		4
.L_641:
        /*0dec*/ 	.byte	0x04, 0x11
        /*0dee*/ 	.short	(.L_643 - .L_642)
	.align		4
.L_642:
        /*0df0*/ 	.word	index@(_ZN2at6native18elementwise_kernelILi128ELi2EZNS0_22gpu_kernel_impl_nocastINS0_13AUnaryFunctorIfffZZZNS0_21remainder_kernel_cudaERNS_18TensorIteratorBaseEENKUlvE0_clEvENKUlvE0_clEvEUlffE_EEEEvS5_RKT_EUliE_EEviT1_)
        /*0df4*/ 	.word	0x00000000


	//----- nvinfo : EIATTR_REGCOUNT
	.align		4
.L_643:
        /*0df8*/ 	.byte	0x04, 0x2f
        /*0dfa*/ 	.short	(.L_645 - .L_644)
	.align		4
.L_644:
        /*0dfc*/ 	.word	index@(_ZN2at6native27unrolled_elementwise_kernelINS0_13AUnaryFunctorIfffZZZNS0_21remainder_kernel_cudaERNS_18TensorIteratorBaseEENKUlvE0_clEvENKUlvE0_clEvEUlffE_EESt5arrayIPcLm2EELi4E23TrivialOffsetCalculatorILi1EjESD_NS0_6memory12LoadWithCastILi1EEENSE_13StoreWithCastILi1EEEEEviT_T0_T2_T3_T4_T5_)
        /*0e00*/ 	.word	0x00000020


	//----- nvinfo : EIATTR_FRAME_SIZE
	.align		4
.L_645:
        /*0e04*/ 	.byte	0x04, 0x11
        /*0e06*/ 	.short	(.L_647 - .L_646)
	.align		4
.L_646:
        /*0e08*/ 	.word	index@(_ZN2at6native27unrolled_elementwise_kernelINS0_13AUnaryFunctorIfffZZZNS0_21remainder_kernel_cudaERNS_18TensorIteratorBaseEENKUlvE0_clEvENKUlvE0_clEvEUlffE_EESt5arrayIPcLm2EELi4E23TrivialOffsetCalculatorILi1EjESD_NS0_6memory12LoadWithCastILi1EEENSE_13StoreWithCastILi1EEEEEviT_T0_T2_T3_T4_T5_)
        /*0e0c*/ 	.word	0x00000000


	//----- nvinfo : EIATTR_REGCOUNT
	.align		4
.L_647:
        /*0e10*/ 	.byte	0x04, 0x2f
        /*0e12*/ 	.short	(.L_649 - .L_648)
	.align		4
.L_648:
        /*0e14*/ 	.word	index@(_ZN2at6native18elementwise_kernelILi128ELi4EZNS0_15gpu_kernel_implINS0_13AUnaryFunctorIfffZZZNS0_21remainder_kernel_cudaERNS_18TensorIteratorBaseEENKUlvE0_clEvENKUlvE0_clEvEUlffE_EEEEvS5_RKT_EUliE_EEviT1_)
        /*0e18*/ 	.word	0x0000001a


	//----- nvinfo : EIATTR_FRAME_SIZE
	.align		4
.L_649:
        /*0e1c*/ 	.byte	0x04, 0x11
        /*0e1e*/ 	.short	(.L_651 - .L_650)
	.align		4
.L_650:
        /*0e20*/ 	.word	index@(_ZN2at6native18elementwise_kernelILi128ELi4EZNS0_15gpu_kernel_implINS0_13AUnaryFunctorIfffZZZNS0_21remainder_kernel_cudaERNS_18TensorIteratorBaseEENKUlvE0_clEvENKUlvE0_clEvEUlffE_EEEEvS5_RKT_EUliE_EEviT1_)
        /*0e24*/ 	.word	0x00000000


	//----- nvinfo : EIATTR_REGCOUNT
	.align		4
.L_651:
        /*0e28*/ 	.byte	0x04, 0x2f
        /*0e2a*/ 	.short	(.L_653 - .L_652)
	.align		4
.L_652:
        /*0e2c*/ 	.word	index@(_ZN2at6native29vectorized_elementwise_kernelILi8ENS0_13BUnaryFunctorIfffZZZNS0_21remainder_kernel_cudaERNS_18TensorIteratorBaseEENKUlvE0_clEvENKUlvE0_clEvEUlffE_EESt5arrayIPcLm2EEEEviT0_T1_)
        /*0e30*/ 	.word	0x00000004


	//----- nvinfo : EIATTR_FRAME_SIZE
	.align		4
.L_653:
        /*0e34*/ 	.byte	0x04, 0x11
        /*0e36*/ 	.short	(.L_655 - .L_654)
	.align		4
.L_654:
        /*0e38*/ 	.word	index@(_ZN2at6native29vectorized_elementwise_kernelILi8ENS0_13BUnaryFunctorIfffZZZNS0_21remainder_kernel_cudaERNS_18TensorIteratorBaseEENKUlvE0_clEvENKUlvE0_clEvEUlffE_EESt5arrayIPcLm2EEEEviT0_T1_)
        /*0e3c*/ 	.word	0x00000000


	//----- nvinfo : EIATTR_REGCOUNT
	.align		4
.L_655:
        /*0e40*/ 	.byte	0x04, 0x2f
        /*0e42*/ 	.short	(.L_657 - .L_656)
	.align		4
.L_656:
        /*0e44*/ 	.word	index@(_ZN2at6native29vectorized_elementwise_kernelILi4ENS0_13BUnaryFunctorIfffZZZNS0_21remainder_kernel_cudaERNS_18TensorIteratorBaseEENKUlvE0_clEvENKUlvE0_clEvEUlffE_EESt5arrayIPcLm2EEEEviT0_T1_)
        /*0e48*/ 	.word	0x0000001e


	//----- nvinfo : EIATTR_FRAME_SIZE
	.align		4
.L_657:
        /*0e4c*/ 	.byte	0x04, 0x11
        /*0e4e*/ 	.short	(.L_659 - .L_658)
	.align		4
.L_658:
        /*0e50*/ 	.word	index@(_ZN2at6native29vectorized_elementwise_kernelILi4ENS0_13BUnaryFunctorIfffZZZNS0_21remainder_kernel_cudaERNS_18TensorIteratorBaseEENKUlvE0_clEvENKUlvE0_clEvEUlffE_EESt5arrayIPcLm2EEEEviT0_T1_)
        /*0e54*/ 	.word	0x00000000


	//----- nvinfo : EIATTR_REGCOUNT
	.align		4
.L_659:
        /*0e58*/ 	.byte	0x04, 0x2f
        /*0e5a*/ 	.short	(.L_661 - .L_660)
	.align		4
.L_660:
        /*0e5c*/ 	.word	index@(_ZN2at6native29vectorized_elementwise_kernelILi2ENS0_13BUnaryFunctorIfffZZZNS0_21remainder_kernel_cudaERNS_18TensorIteratorBaseEENKUlvE0_clEvENKUlvE0_clEvEUlffE_EESt5arrayIPcLm2EEEEviT0_T1_)
        /*0e60*/ 	.word	0x0000001e


	//----- nvinfo : EIATTR_FRAME_SIZE
	.align		4
.L_661:
        /*0e64*/ 	.byte	0x04, 0x11
        /*0e66*/ 	.short	(.L_663 - .L_662)
	.align		4
.L_662:
        /*0e68*/ 	.word	index@(_ZN2at6native29vectorized_elementwise_kernelILi2ENS0_13BUnaryFunctorIfffZZZNS0_21remainder_kernel_cudaERNS_18TensorIteratorBaseEENKUlvE0_clEvENKUlvE0_clEvEUlffE_EESt5arrayIPcLm2EEEEviT0_T1_)
        /*0e6c*/ 	.word	0x00000000


	//----- nvinfo : EIATTR_REGCOUNT
	.align		4
.L_663:
        /*0e70*/ 	.byte	0x04, 0x2f
        /*0e72*/ 	.short	(.L_665 - .L_664)
	.align		4
.L_664:
        /*0e74*/ 	.word	index@(_ZN2at6native27unrolled_elementwise_kernelINS0_13BUnaryFunctorIfffZZZNS0_21remainder_kernel_cudaERNS_18TensorIteratorBaseEENKUlvE0_clEvENKUlvE0_clEvEUlffE_EESt5arrayIPcLm2EELi4E23TrivialOffsetCalculatorILi1EjESD_NS0_6memory15LoadWithoutCastENSE_16StoreWithoutCastEEEviT_T0_T2_T3_T4_T5_)
        /*0e78*/ 	.word	0x00000014


	//----- nvinfo : EIATTR_FRAME_SIZE
	.align		4
.L_665:
        /*0e7c*/ 	.byte	0x04, 0x11
        /*0e7e*/ 	.short	(.L_667 - .L_666)
	.align		4
.L_666:
        /*0e80*/ 	.word	index@(_ZN2at6native27unrolled_elementwise_kernelINS0_13BUnaryFunctorIfffZZZNS0_21remainder_kernel_cudaERNS_18TensorIteratorBaseEENKUlvE0_clEvENKUlvE0_clEvEUlffE_EESt5arrayIPcLm2EELi4E23TrivialOffsetCalculatorILi1EjESD_NS0_6memory15LoadWithoutCastENSE_16StoreWithoutCastEEEviT_T0_T2_T3_T4_T5_)
        /*0e84*/ 	.word	0x00000000


	//----- nvinfo : EIATTR_REGCOUNT
	.align		4
.L_667:
        /*0e88*/ 	.byte	0x04, 0x2f
        /*0e8a*/ 	.short	(.L_669 - .L_668)
	.align		4
.L_668:
        /*0e8c*/ 	.word	index@(_ZN2at6native18elementwise_kernelILi128ELi2EZNS0_22gpu_kernel_impl_nocastINS0_13BUnaryFunctorIfffZZZNS0_21remainder_kernel_cudaERNS_18TensorIteratorBaseEENKUlvE0_clEvENKUlvE0_clEvEUlffE_EEEEvS5_RKT_EUliE_EEviT1_)
        /*0e90*/ 	.word	0x0000000f


	//----- nvinfo : EIATTR_FRAME_SIZE
	.align		4
.L_669:
        /*0e94*/ 	.byte	0x04, 0x11
        /*0e96*/ 	.short	(.L_671 - .L_670)
	.align		4
.L_670:
        /*0e98*/ 	.word	index@(_ZN2at6native18elementwise_kernelILi128ELi2EZNS0_22gpu_kernel_impl_nocastINS0_13BUnaryFunctorIfffZZZNS0_21remainder_kernel_cudaERNS_18TensorIteratorBaseEENKUlvE0_clEvENKUlvE0_clEvEUlffE_EEEEvS5_RKT_EUliE_EEviT1_)
        /*0e9c*/ 	.word	0x00000000


	//----- nvinfo : EIATTR_REGCOUNT
	.align		4
.L_671:
        /*0ea0*/ 	.byte	0x04, 0x2f
        /*0ea2*/ 	.short	(.L_673 - .L_672)
	.align		4
.L_672:
        /*0ea4*/ 	.word	index@(_ZN2at6native27unrolled_elementwise_kernelINS0_13BUnaryFunctorIfffZZZNS0_21remainder_kernel_cudaERNS_18TensorIteratorBaseEENKUlvE0_clEvENKUlvE0_clEvEUlffE_EESt5arrayIPcLm2EELi4E23TrivialOffsetCalculatorILi1EjESD_NS0_6memory12LoadWithCastILi1EEENSE_13StoreWithCastILi1EEEEEviT_T0_T2_T3_T4_T5_)
        /*0ea8*/ 	.word	0x0000001e


	//----- nvinfo : EIATTR_FRAME_SIZE
	.align		4
.L_673:
        /*0eac*/ 	.byte	0x04, 0x11
        /*0eae*/ 	.short	(.L_675 - .L_674)
	.align		4
.L_674:
        /*0eb0*/ 	.word	index@(_ZN2at6native27unrolled_elementwise_kernelINS0_13BUnaryFunctorIfffZZZNS0_21remainder_kernel_cudaERNS_18TensorIteratorBaseEENKUlvE0_clEvENKUlvE0_clEvEUlffE_EESt5arrayIPcLm2EELi4E23TrivialOffsetCalculatorILi1EjESD_NS0_6memory12LoadWithCastILi1EEENSE_13StoreWithCastILi1EEEEEviT_T0_T2_T3_T4_T5_)
        /*0eb4*/ 	.word	0x00000000


	//----- nvinfo : EIATTR_REGCOUNT
	.align		4
.L_675:
        /*0eb8*/ 	.byte	0x04, 0x2f
        /*0eba*/ 	.short	(.L_677 - .L_676)
	.align		4
.L_676:
        /*0ebc*/ 	.word	index@(_ZN2at6native18elementwise_kernelILi128ELi4EZNS0_15gpu_kernel_implINS0_13BUnaryFunctorIfffZZZNS0_21remainder_kernel_cudaERNS_18TensorIteratorBaseEENKUlvE0_clEvENKUlvE0_clEvEUlffE_EEEEvS5_RKT_EUliE_EEviT1_)
        /*0ec0*/ 	.word	0x0000001a


	//----- nvinfo : EIATTR_FRAME_SIZE
	.align		4
.L_677:
        /*0ec4*/ 	.byte	0x04, 0x11
        /*0ec6*/ 	.short	(.L_679 - .L_678)
	.align		4
.L_678:
        /*0ec8*/ 	.word	index@(_ZN2at6native18elementwise_kernelILi128ELi4EZNS0_15gpu_kernel_implINS0_13BUnaryFunctorIfffZZZNS0_21remainder_kernel_cudaERNS_18TensorIteratorBaseEENKUlvE0_clEvENKUlvE0_clEvEUlffE_EEEEvS5_RKT_EUliE_EEviT1_)
        /*0ecc*/ 	.word	0x00000000


	//----- nvinfo : EIATTR_REGCOUNT
	.align		4
.L_679:
        /*0ed0*/ 	.byte	0x04, 0x2f
        /*0ed2*/ 	.short	(.L_681 - .L_680)
	.align		4
.L_680:
        /*0ed4*/ 	.word	index@(_ZN2at6native29vectorized_elementwise_kernelILi8ENS0_13BinaryFunctorIfffZZZNS0_21remainder_kernel_cudaERNS_18TensorIteratorBaseEENKUlvE0_clEvENKUlvE0_clEvEUlffE_EESt5arrayIPcLm3EEEEviT0_T1_)
        /*0ed8*/ 	.word	0x00000004


	//----- nvinfo : EIATTR_FRAME_SIZE
	.align		4
.L_681:
        /*0edc*/ 	.byte	0x04, 0x11
        /*0ede*/ 	.short	(.L_683 - .L_682)
	.align		4
.L_682:
        /*0ee0*/ 	.word	index@(_ZN2at6native29vectorized_elementwise_kernelILi8ENS0_13BinaryFunctorIfffZZZNS0_21remainder_kernel_cudaERNS_18TensorIteratorBaseEENKUlvE0_clEvENKUlvE0_clEvEUlffE_EESt5arrayIPcLm3EEEEviT0_T1_)
        /*0ee4*/ 	.word	0x00000000


	//----- nvinfo : EIATTR_REGCOUNT
	.align		4
.L_683:
        /*0ee8*/ 	.byte	0x04, 0x2f
        /*0eea*/ 	.short	(.L_685 - .L_684)
	.align		4
.L_684:
        /*0eec*/ 	.word	index@(_ZN2at6native29vectorized_elementwise_kernelILi4ENS0_13BinaryFunctorIfffZZZNS0_21remainder_kernel_cudaERNS_18TensorIteratorBaseEENKUlvE0_clEvENKUlvE0_clEvEUlffE_EESt5arrayIPcLm3EEEEviT0_T1_)
        /*0ef0*/ 	.word	0x00000020


	//----- nvinfo : EIATTR_FRAME_SIZE
	.align		4
.L_685:
        /*0ef4*/ 	.byte	0x04, 0x11
        /*0ef6*/ 	.short	(.L_687 - .L_686)
	.align		4
.L_686:
        /*0ef8*/ 	.word	index@(_ZN2at6native29vectorized_elementwise_kernelILi4ENS0_13BinaryFunctorIfffZZZNS0_21remainder_kernel_cudaERNS_18TensorIteratorBaseEENKUlvE0_clEvENKUlvE0_clEvEUlffE_EESt5arrayIPcLm3EEEEviT0_T1_)
        /*0efc*/ 	.word	0x00000000


	//----- nvinfo : EIATTR_REGCOUNT
	.align		4
.L_687:
        /*0f00*/ 	.byte	0x04, 0x2f
        /*0f02*/ 	.short	(.L_689 - .L_688)
	.align		4
.L_688:
        /*0f04*/ 	.word	index@(_ZN2at6native29vectorized_elementwise_kernelILi2ENS0_13BinaryFunctorIfffZZZNS0_21remainder_kernel_cudaERNS_18TensorIteratorBaseEENKUlvE0_clEvENKUlvE0_clEvEUlffE_EESt5arrayIPcLm3EEEEviT0_T1_)
        /*0f08*/ 	.word	0x00000020


	//----- nvinfo : EIATTR_FRAME_SIZE
	.align		4
.L_689:
        /*0f0c*/ 	.byte	0x04, 0x11
        /*0f0e*/ 	.short	(.L_691 - .L_690)
	.align		4
.L_690:
        /*0f10*/ 	.word	index@(_ZN2at6native29vectorized_elementwise_kernelILi2ENS0_13BinaryFunctorIfffZZZNS0_21remainder_kernel_cudaERNS_18TensorIteratorBaseEENKUlvE0_clEvENKUlvE0_clEvEUlffE_EESt5arrayIPcLm3EEEEviT0_T1_)
        /*0f14*/ 	.word	0x00000000


	//----- nvinfo : EIATTR_REGCOUNT
	.align		4
.L_691:
        /*0f18*/ 	.byte	0x04, 0x2f
        /*0f1a*/ 	.short	(.L_693 - .L_692)
	.align		4
.L_692:
        /*0f1c*/ 	.word	index@(_ZN2at6native27unrolled_elementwise_kernelINS0_13BinaryFunctorIfffZZZNS0_21remainder_kernel_cudaERNS_18TensorIteratorBaseEENKUlvE0_clEvENKUlvE0_clEvEUlffE_EESt5arrayIPcLm3EELi4E23TrivialOffsetCalculatorILi2EjESC_ILi1EjENS0_6memory15LoadWithoutCastENSF_16StoreWithoutCastEEEviT_T0_T2_T3_T4_T5_)
        /*0f20*/ 	.word	0x0000001c


	//----- nvinfo : EIATTR_FRAME_SIZE
	.align		4
.L_693:
        /*0f24*/ 	.byte	0x04, 0x11
        /*0f26*/ 	.short	(.L_695 - .L_694)
	.align		4
.L_694:
        /*0f28*/ 	.word	index@(_ZN2at6native27unrolled_elementwise_kernelINS0_13BinaryFunctorIfffZZZNS0_21remainder_kernel_cudaERNS_18TensorIteratorBaseEENKUlvE0_clEvENKUlvE0_clEvEUlffE_EESt5arrayIPcLm3EELi4E23TrivialOffsetCalculatorILi2EjESC_ILi1EjENS0_6memory15LoadWithoutCastENSF_16StoreWithoutCastEEEviT_T0_T2_T3_T4_T5_)
        /*0f2c*/ 	.word	0x00000000


	//----- nvinfo : EIATTR_REGCOUNT
	.align		4
.L_695:
        /*0f30*/ 	.byte	0x04, 0x2f
        /*0f32*/ 	.short	(.L_697 - .L_696)
	.align		4
.L_696:
        /*0f34*/ 	.word	index@(_ZN2at6native18elementwise_kernelILi128ELi2EZNS0_22gpu_kernel_impl_nocastINS0_13BinaryFunctorIfffZZZNS0_21remainder_kernel_cudaERNS_18TensorIteratorBaseEENKUlvE0_clEvENKUlvE0_clEvEUlffE_EEEEvS5_RKT_EUliE_EEviT1_)
        /*0f38*/ 	.word	0x00000010


	//----- nvinfo : EIATTR_FRAME_SIZE
	.align		4
.L_697:
        /*0f3c*/ 	.byte	0x04, 0x11
        /*0f3e*/ 	.short	(.L_699 - .L_698)
	.align		4
.L_698:
        /*0f40*/ 	.word	index@(_ZN2at6native18elementwise_kernelILi128ELi2EZNS0_22gpu_kernel_impl_nocastINS0_13BinaryFunctorIfffZZZNS0_21remainder_kernel_cudaERNS_18TensorIteratorBaseEENKUlvE0_clEvENKUlvE0_clEvEUlffE_EEEEvS5_RKT_EUliE_EEviT1_)
        /*0f44*/ 	.word	0x00000000


	//----- nvinfo : EIATTR_REGCOUNT
	.align		4
.L_699:
        /*0f48*/ 	.byte	0x04, 0x2f
        /*0f4a*/ 	.short	(.L_701 - .L_700)
	.align		4
.L_700:
        /*0f4c*/ 	.word	index@(_ZN2at6native27unrolled_elementwise_kernelINS0_13BinaryFunctorIfffZZZNS0_21remainder_kernel_cudaERNS_18TensorIteratorBaseEENKUlvE0_clEvENKUlvE0_clEvEUlffE_EESt5arrayIPcLm3EELi4E23TrivialOffsetCalculatorILi2EjESC_ILi1EjENS0_6memory12LoadWithCastILi2EEENSF_13StoreWithCastILi1EEEEEviT_T0_T2_T3_T4_T5_)
        /*0f50*/ 	.word	0x00000020


	//----- nvinfo : EIATTR_FRAME_SIZE
	.align		4
.L_701:
        /*0f54*/ 	.byte	0x04, 0x11
        /*0f56*/ 	.short	(.L_703 - .L_702)
	.align		4
.L_702:
        /*0f58*/ 	.word	index@(_ZN2at6native27unrolled_elementwise_kernelINS0_13BinaryFunctorIfffZZZNS0_21remainder_kernel_cudaERNS_18TensorIteratorBaseEENKUlvE0_clEvENKUlvE0_clEvEUlffE_EESt5arrayIPcLm3EELi4E23TrivialOffsetCalculatorILi2EjESC_ILi1EjENS0_6memory12LoadWithCastILi2EEENSF_13StoreWithCastILi1EEEEEviT_T0_T2_T3_T4_T5_)
        /*0f5c*/ 	.word	0x00000000


	//----- nvinfo : EIATTR_REGCOUNT
	.align		4
.L_703:
        /*0f60*/ 	.byte	0x04, 0x2f
        /*0f62*/ 	.short	(.L_705 - .L_704)
	.align		4
.L_704:
        /*0f64*/ 	.word	index@(_ZN2at6native18elementwise_kernelILi128ELi4EZNS0_15gpu_kernel_implINS0_13BinaryFunctorIfffZZZNS0_21remainder_kernel_cudaERNS_18TensorIteratorBaseEENKUlvE0_clEvENKUlvE0_clEvEUlffE_EEEEvS5_RKT_EUliE_EEviT1_)
        /*0f68*/ 	.word	0x0000001a


	//----- nvinfo : EIATTR_FRAME_SIZE
	.align		4
.L_705:
        /*0f6c*/ 	.byte	0x04, 0x11
        /*0f6e*/ 	.short	(.L_707 - .L_706)
	.align		4
.L_706:
        /*0f70*/ 	.word	index@(_ZN2at6native18elementwise_kernelILi128ELi4EZNS0_15gpu_kernel_implINS0_13BinaryFunctorIfffZZZNS0_21remainder_kernel_cudaERNS_18TensorIteratorBaseEENKUlvE0_clEvENKUlvE0_clEvEUlffE_EEEEvS5_RKT_EUliE_EEviT1_)
        /*0f74*/ 	.word	0x00000000


	//----- nvinfo : EIATTR_REGCOUNT
	.align		4
.L_707:
        /*0f78*/ 	.byte	0x04, 0x2f
        /*0f7a*/ 	.short	(.L_709 - .L_708)
	.align		4
.L_708:
        /*0f7c*/ 	.word	index@(_ZN2at6native29vectorized_elementwise_kernelILi8ENS0_13AUnaryFunctorIN3c104HalfES4_S4_ZZZNS0_21remainder_kernel_cudaERNS_18TensorIteratorBaseEENKUlvE0_clEvENKUlvE1_clEvEUlS4_S4_E_EESt5arrayIPcLm2EEEEviT0_T1_)
        /*0f80*/ 	.word	0x00000004


	//----- nvinfo : EIATTR_FRAME_SIZE
	.align		4
.L_709:
        /*0f84*/ 	.byte	0x04, 0x11
        /*0f86*/ 	.short	(.L_711 - .L_710)
	.align		4
.L_710:
        /*0f88*/ 	.word	index@(_ZN2at6native29vectorized_elementwise_kernelILi8ENS0_13AUnaryFunctorIN3c104HalfES4_S4_ZZZNS0_21remainder_kernel_cudaERNS_18TensorIteratorBaseEENKUlvE0_clEvENKUlvE1_clEvEUlS4_S4_E_EESt5arrayIPcLm2EEEEviT0_T1_)
        /*0f8c*/ 	.word	0x00000000


	//----- nvinfo : EIATTR_REGCOUNT
	.align		4
.L_711:
        /*0f90*/ 	.byte	0x04, 0x2f
        /*0f92*/ 	.short	(.L_713 - .L_712)
	.align		4
.L_712:
        /*0f94*/ 	.word	index@(_ZN2at6native29vectorized_elementwise_kernelILi4ENS0_13AUnaryFunctorIN3c104HalfES4_S4_ZZZNS0_21remainder_kernel_cudaERNS_18TensorIteratorBaseEENKUlvE0_clEvENKUlvE1_clEvEUlS4_S4_E_EESt5arrayIPcLm2EEEEviT0_T1_)
        /*0f98*/ 	.word	0x0000001e


	//----- nvinfo : EIATTR_FRAME_SIZE
	.align		4
.L_713:
        /*0f9c*/ 	.byte	0x04, 0x11
        /*0f9e*/ 	.short	(.L_715 - .L_714)
	.align		4
.L_714:
        /*0fa0*/ 	.word	index@(_ZN2at6native29vectorized_elementwise_kernelILi4ENS0_13AUnaryFunctorIN3c104HalfES4_S4_ZZZNS0_21remainder_kernel_cudaERNS_18TensorIteratorBaseEENKUlvE0_clEvENKUlvE1_clEvEUlS4_S4_E_EESt5arrayIPcLm2EEEEviT0_T1_)
        /*0fa4*/ 	.word	0x00000000


	//----- nvinfo : EIATTR_REGCOUNT
	.align		4
.L_715:
        /*0fa8*/ 	.byte	0x04, 0x2f
        /*0faa*/ 	.short	(.L_717 - .L_716)
	.align		4
.L_716:
        /*0fac*/ 	.word	index@(_ZN2at6native29vectorized_elementwise_kernelILi2ENS0_13AUnaryFunctorIN3c104HalfES4_S4_ZZZNS0_21remainder_kernel_cudaERNS_18TensorIteratorBaseEENKUlvE0_clEvENKUlvE1_clEvEUlS4_S4_E_EESt5arrayIPcLm2EEEEviT0_T1_)
        /*0fb0*/ 	.word	0x0000001e


	//----- nvinfo : EIATTR_FRAME_SIZE
	.align		4
.L_717:
        /*0fb4*/ 	.byte	0x04, 0x11
        /*0fb6*/ 	.short	(.L_719 - .L_718)
	.align		4
.L_718:
        /*0fb8*/ 	.word	index@(_ZN2at6native29vectorized_elementwise_kernelILi2ENS0_13AUnaryFunctorIN3c104HalfES4_S4_ZZZNS0_21remainder_kernel_cudaERNS_18TensorIteratorBaseEENKUlvE0_clEvENKUlvE1_clEvEUlS4_S4_E_EESt5arrayIPcLm2EEEEviT0_T1_)
        /*0fbc*/ 	.word	0x00000000


	//----- nvinfo : EIATTR_REGCOUNT
	.align		4
.L_719:
        /*0fc0*/ 	.byte	0x04, 0x2f
        /*0fc2*/ 	.short	(.L_721 - .L_720)
	.align		4
.L_720:
        /*0fc4*/ 	.word	index@(_ZN2at6native27unrolled_elementwise_kernelINS0_13AUnaryFunctorIN3c104HalfES4_S4_ZZZNS0_21remainder_kernel_cudaERNS_18TensorIteratorBaseEENKUlvE0_clEvENKUlvE1_clEvEUlS4_S4_E_EESt5arrayIPcLm2EELi4E23TrivialOffsetCalculatorILi1EjESF_NS0_6memory15LoadWithoutCastENSG_16StoreWithoutCastEEEviT_T0_T2_T3_T4_T5_)
        /*0fc8*/ 	.word	0x00000015


	//----- nvinfo : EIATTR_FRAME_SIZE
	.align		4
.L_721:
        /*0fcc*/ 	.byte	0x04, 0x11
        /*0fce*/ 	.short	(.L_723 - .L_722)
	.align		4
.L_722:
        /*0fd0*/ 	.word	index@(_ZN2at6native27unrolled_elementwise_kernelINS0_13AUnaryFunctorIN3c104HalfES4_S4_ZZZNS0_21remainder_kernel_cudaERNS_18TensorIteratorBaseEENKUlvE0_clEvENKUlvE1_clEvEUlS4_S4_E_EESt5arrayIPcLm2EELi4E23TrivialOffsetCalculatorILi1EjESF_NS0_6memory15LoadWithoutCastENSG_16StoreWithoutCastEEEviT_T0_T2_T3_T4_T5_)
        /*0fd4*/ 	.word	0x00000000


	//----- nvinfo : EIATTR_REGCOUNT
	.align		4
.L_723:
        /*0fd8*/ 	.byte	0x04, 0x2f
        /*0fda*/ 	.short	(.L_725 - .L_724)
	.align		4
.L_724:
        /*0fdc*/ 	.word	index@(_ZN2at6native18elementwise_kernelILi128ELi4EZNS0_22gpu_kernel_impl_nocastINS0_13AUnaryFunctorIN3c104HalfES5_S5_ZZZNS0_21remainder_kernel_cudaERNS_18TensorIteratorBaseEENKUlvE0_clEvENKUlvE1_clEvEUlS5_S5_E_EEEEvS7_RKT_EUliE_EEviT1_)
        /*0fe0*/ 	.word	0x00000010


	//----- nvinfo : EIATTR_FRAME_SIZE
	.align		4
.L_725:
        /*0fe4*/ 	.byte	0x04, 0x11
        /*0fe6*/ 	.short	(.L_727 - .L_726)
	.align		4
.L_726:
        /*0fe8*/ 	.word	index@(_ZN2at6native18elementwise_kernelILi128ELi4EZNS0_22gpu_kernel_impl_nocastINS0_13AUnaryFunctorIN3c104HalfES5_S5_ZZZNS0_21remainder_kernel_cudaERNS_18TensorIteratorBaseEENKUlvE0_clEvENKUlvE1_clEvEUlS5_S5_E_EEEEvS7_RKT_EUliE_EEviT1_)
        /*0fec*/ 	.word	0x00000000


	//----- nvinfo : EIATTR_REGCOUNT
	.align		4
.L_727:
        /*0ff0*/ 	.byte	0x04, 0x2f
        /*0ff2*/ 	.short	(.L_729 - .L_728)
	.align		4
.L_728:
        /*0ff4*/ 	.word	index@(_ZN2at6native27unrolled_elementwise_kernelINS0_13AUnaryFunctorIN3c104HalfES4_S4_ZZZNS0_21remainder_kernel_cudaERNS_18TensorIteratorBaseEENKUlvE0_clEvENKUlvE1_clEvEUlS4_S4_E_EESt5arrayIPcLm2EELi4E23TrivialOffsetCalculatorILi1EjESF_NS0_6memory12LoadWithCastILi1EEENSG_13StoreWithCastILi1EEEEEviT_T0_T2_T3_T4_T5_)
        /*0ff8*/ 	.word	0x0000001d


	//----- nvinfo : EIATTR_FRAME_SIZE
	.align		4
.L_729:
        /*0ffc*/ 	.byte	0x04, 0x11
        /*0ffe*/ 	.short	(.L_731 - .L_730)
	.align		4
.L_730:
        /*1000*/ 	.word	index@(_ZN2at6native27unrolled_elementwise_kernelINS0_13AUnaryFunctorIN3c104HalfES4_S4_ZZZNS0_21remainder_kernel_cudaERNS_18TensorIteratorBaseEENKUlvE0_clEvENKUlvE1_clEvEUlS4_S4_E_EESt5arrayIPcLm2EELi4E23TrivialOffsetCalculatorILi1EjESF_NS0_6memory12LoadWithCastILi1EEENSG_13StoreWithCastILi1EEEEEviT_T0_T2_T3_T4_T5_)
        /*1004*/ 	.word	0x00000000


	//----- nvinfo : EIATTR_REGCOUNT
	.align		4
.L_731:
        /*1008*/ 	.byte	0x04, 0x2f
        /*100a*/ 	.short	(.L_733 - .L_732)
	.align		4
.L_732:
        /*100c*/ 	.word	index@(_ZN2at6native18elementwise_kernelILi128ELi4EZNS0_15gpu_kernel_implINS0_13AUnaryFunctorIN3c104HalfES5_S5_ZZZNS0_21remainder_kernel_cudaERNS_18TensorIteratorBaseEENKUlvE0_clEvENKUlvE1_clEvEUlS5_S5_E_EEEEvS7_RKT_EUliE_EEviT1_)
        /*1010*/ 	.word	0x00000018


	//----- nvinfo : EIATTR_FRAME_SIZE
	.align		4
.L_733:
        /*1014*/ 	.byte	0x04, 0x11
        /*1016*/ 	.short	(.L_735 - .L_734)
	.align		4
.L_734:
        /*1018*/ 	.word	index@(_ZN2at6native18elementwise_kernelILi128ELi4EZNS0_15gpu_kernel_implINS0_13AUnaryFunctorIN3c104HalfES5_S5_ZZZNS0_21remainder_kernel_cudaERNS_18TensorIteratorBaseEENKUlvE0_clEvENKUlvE1_clEvEUlS5_S5_E_EEEEvS7_RKT_EUliE_EEviT1_)
        /*101c*/ 	.word	0x00000000


	//----- nvinfo : EIATTR_REGCOUNT
	.align		4
.L_735:
        /*1020*/ 	.byte	0x04, 0x2f
        /*1022*/ 	.short	(.L_737 - .L_736)
	.align		4
.L_736:
        /*1024*/ 	.word	index@(_ZN2at6native29vectorized_elementwise_kernelILi8ENS0_13BUnaryFunctorIN3c104HalfES4_S4_ZZZNS0_21remainder_kernel_cudaERNS_18TensorIteratorBaseEENKUlvE0_clEvENKUlvE1_clEvEUlS4_S4_E_EESt5arrayIPcLm2EEEEviT0_T1_)
        /*1028*/ 	.word	0x00000004


	//----- nvinfo : EIATTR_FRAME_SIZE
	.align		4
.L_737:
        /*102c*/ 	.byte	0x04, 0x11
        /*102e*/ 	.short	(.L_739 - .L_738)
	.align		4
.L_738:
        /*1030*/ 	.word	index@(_ZN2at6native29vectorized_elementwise_kernelILi8ENS0_13BUnaryFunctorIN3c104HalfES4_S4_ZZZNS0_21remainder_kernel_cudaERNS_18TensorIteratorBaseEENKUlvE0_clEvENKUlvE1_clEvEUlS4_S4_E_EESt5arrayIPcLm2EEEEviT0_T1_)
        /*1034*/ 	.word	0x00000000


	//----- nvinfo : EIATTR_REGCOUNT
	.align		4
.L_739:
        /*1038*/ 	.byte	0x04, 0x2f
        /*103a*/ 	.short	(.L_741 - .L_740)
	.align		4
.L_740:
        /*103c*/ 	.word	index@(_ZN2at6native29vectorized_elementwise_kernelILi4ENS0_13BUnaryFunctorIN3c104HalfES4_S4_ZZZNS0_21remainder_kernel_cudaERNS_18TensorIteratorBaseEENKUlvE0_clEvENKUlvE1_clEvEUlS4_S4_E_EESt5arrayIPcLm2EEEEviT0_T1_)
        /*1040*/ 	.word	0x0000001e


	//----- nvinfo : EIATTR_FRAME_SIZE
	.align		4
.L_741:
        /*1044*/ 	.byte	0x04, 0x11
        /*1046*/ 	.short	(.L_743 - .L_742)
	.align		4
.L_742:
        /*1048*/ 	.word	index@(_ZN2at6native29vectorized_elementwise_kernelILi4ENS0_13BUnaryFunctorIN3c104HalfES4_S4_ZZZNS0_21remainder_kernel_cudaERNS_18TensorIteratorBaseEENKUlvE0_clEvENKUlvE1_clEvEUlS4_S4_E_EESt5arrayIPcLm2EEEEviT0_T1_)
        /*104c*/ 	.word	0x00000000


	//----- nvinfo : EIATTR_REGCOUNT
	.align		4
.L_743:
        /*1050*/ 	.byte	0x04, 0x2f
        /*1052*/ 	.short	(.L_745 - .L_744)
	.align		4
.L_744:
        /*1054*/ 	.word	index@(_ZN2at6native29vectorized_elementwise_kernelILi2ENS0_13BUnaryFunctorIN3c104HalfES4_S4_ZZZNS0_21remainder_kernel_cudaERNS_18TensorIteratorBaseEENKUlvE0_clEvENKUlvE1_clEvEUlS4_S4_E_EESt5arrayIPcLm2EEEEviT0_T1_)
        /*1058*/ 	.word	0x0000001e


	//----- nvinfo : EIATTR_FRAME_SIZE
	.align		4
.L_745:
        /*105c*/ 	.byte	0x04, 0x11
        /*105e*/ 	.short	(.L_747 - .L_746)
	.align		4
.L_746:
        /*1060*/ 	.word	index@(_ZN2at6native29vectorized_elementwise_kernelILi2ENS0_13BUnaryFunctorIN3c104HalfES4_S4_ZZZNS0_21remainder_kernel_cudaERNS_18TensorIteratorBaseEENKUlvE0_clEvENKUlvE1_clEvEUlS4_S4_E_EESt5arrayIPcLm2EEEEviT0_T1_)
        /*1064*/ 	.word	0x00000000


	//----- nvinfo : EIATTR_REGCOUNT
	.align		4
.L_747:
        /*1068*/ 	.byte	0x04, 0x2f
        /*106a*/ 	.short	(.L_749 - .L_748)
	.align		4
.L_748:
        /*106c*/ 	.word	index@(_ZN2at6native27unrolled_elementwise_kernelINS0_13BUnaryFunctorIN3c104HalfES4_S4_ZZZNS0_21remainder_kernel_cudaERNS_18TensorIteratorBaseEENKUlvE0_clEvENKUlvE1_clEvEUlS4_S4_E_EESt5arrayIPcLm2EELi4E23TrivialOffsetCalculatorILi1EjESF_NS0_6memory15LoadWithoutCastENSG_16StoreWithoutCastEEEviT_T0_T2_T3_T4_T5_)
        /*1070*/ 	.word	0x00000015


	//----- nvinfo : EIATTR_FRAME_SIZE
	.align		4
.L_749:
        /*1074*/ 	.byte	0x04, 0x11
        /*1076*/ 	.short	(.L_751 - .L_750)
	.align		4
.L_750:
        /*1078*/ 	.word	index@(_ZN2at6native27unrolled_elementwise_kernelINS0_13BUnaryFunctorIN3c104HalfES4_S4_ZZZNS0_21remainder_kernel_cudaERNS_18TensorIteratorBaseEENKUlvE0_clEvENKUlvE1_clEvEUlS4_S4_E_EESt5arrayIPcLm2EELi4E23TrivialOffsetCalculatorILi1EjESF_NS0_6memory15LoadWithoutCastENSG_16StoreWithoutCastEEEviT_T0_T2_T3_T4_T5_)
        /*107c*/ 	.word	0x00000000


	//----- nvinfo : EIATTR_REGCOUNT
	.align		4
.L_751:
        /*1080*/ 	.byte	0x04, 0x2f
        /*1082*/ 	.short	(.L_753 - .L_752)
	.align		4
.L_752:
        /*1084*/ 	.word	index@(_ZN2at6native18elementwise_kernelILi128ELi4EZNS0_22gpu_kernel_impl_nocastINS0_13BUnaryFunctorIN3c104HalfES5_S5_ZZZNS0_21remainder_kernel_cudaERNS_18TensorIteratorBaseEENKUlvE0_clEvENKUlvE1_clEvEUlS5_S5_E_EEEEvS7_RKT_EUliE_EEviT1_)
        /*1088*/ 	.word	0x00000010


	//----- nvinfo : EIATTR_FRAME_SIZE
	.align		4
.L_753:
        /*108c*/ 	.byte	0x04, 0x11
        /*108e*/ 	.short	(.L_755 - .L_754)
	.align		4
.L_754:
        /*1090*/ 	.word	index@(_ZN2at6native18elementwise_kernelILi128ELi4EZNS0_22gpu_kernel_impl_nocastINS0_13BUnaryFunctorIN3c104HalfES5_S5_ZZZNS0_21remainder_kernel_cudaERNS_18TensorIteratorBaseEENKUlvE0_clEvENKUlvE1_clEvEUlS5_S5_E_EEEEvS7_RKT_EUliE_EEviT1_)
        /*1094*/ 	.word	0x00000000


	//----- nvinfo : EIATTR_REGCOUNT
	.align		4
.L_755:
        /*1098*/ 	.byte	0x04, 0x2f
        /*109a*/ 	.short	(.L_757 - .L_756)
	.align		4
.L_756:
        /*109c*/ 	.word	index@(_ZN2at6native27unrolled_elementwise_kernelINS0_13BUnaryFunctorIN3c104HalfES4_S4_ZZZNS0_21remainder_kernel_cudaERNS_18TensorIteratorBaseEENKUlvE0_clEvENKUlvE1_clEvEUlS4_S4_E_EESt5arrayIPcLm2EELi4E23TrivialOffsetCalculatorILi1EjESF_NS0_6memory12LoadWithCastILi1EEENSG_13StoreWithCastILi1EEEEEviT_T0_T2_T3_T4_T5_)
        /*10a0*/ 	.word	0x0000001d


	//----- nvinfo : EIATTR_FRAME_SIZE
	.align		4
.L_757:
        /*10a4*/ 	.byte	0x04, 0x11
        /*10a6*/ 	.short	(.L_759 - .L_758)
	.align		4
.L_758:
        /*10a8*/ 	.word	index@(_ZN2at6native27unrolled_elementwise_kernelINS0_13BUnaryFunctorIN3c104HalfES4_S4_ZZZNS0_21remainder_kernel_cudaERNS_18TensorIteratorBaseEENKUlvE0_clEvENKUlvE1_clEvEUlS4_S4_E_EESt5arrayIPcLm2EELi4E23TrivialOffsetCalculatorILi1EjESF_NS0_6memory12LoadWithCastILi1EEENSG_13StoreWithCastILi1EEEEEviT_T0_T2_T3_T4_T5_)
        /*10ac*/ 	.word	0x00000000


	//----- nvinfo : EIATTR_REGCOUNT
	.align		4
.L_759:
        /*10b0*/ 	.byte	0x04, 0x2f
        /*10b2*/ 	.short	(.L_761 - .L_760)
	.align		4
.L_760:
        /*10b4*/ 	.word	index@(_ZN2at6native18elementwise_kernelILi128ELi4EZNS0_15gpu_kernel_implINS0_13BUnaryFunctorIN3c104HalfES5_S5_ZZZNS0_21remainder_kernel_cudaERNS_18TensorIteratorBaseEENKUlvE0_clEvENKUlvE1_clEvEUlS5_S5_E_EEEEvS7_RKT_EUliE_EEviT1_)
        /*10b8*/ 	.word	0x0000001a


	//----- nvinfo : EIATTR_FRAME_SIZE
	.align		4
.L_761:
        /*10bc*/ 	.byte	0x04, 0x11
        /*10be*/ 	.short	(.L_763 - .L_762)
	.align		4
.L_762:
        /*10c0*/ 	.word	index@(_ZN2at6native18elementwise_kernelILi128ELi4EZNS0_15gpu_kernel_implINS0_13BUnaryFunctorIN3c104HalfES5_S5_ZZZNS0_21remainder_kernel_cudaERNS_18TensorIteratorBaseEENKUlvE0_clEvENKUlvE1_clEvEUlS5_S5_E_EEEEvS7_RKT_EUliE_EEviT1_)
        /*10c4*/ 	.word	0x00000000


	//----- nvinfo : EIATTR_REGCOUNT
	.align		4
.L_763:
        /*10c8*/ 	.byte	0x04, 0x2f
        /*10ca*/ 	.short	(.L_765 - .L_764)
	.align		4
.L_764:
        /*10cc*/ 	.word	index@(_ZN2at6native29vectorized_elementwise_kernelILi8ENS0_13BinaryFunctorIN3c104HalfES4_S4_ZZZNS0_21remainder_kernel_cudaERNS_18TensorIteratorBaseEENKUlvE0_clEvENKUlvE1_clEvEUlS4_S4_E_EESt5arrayIPcLm3EEEEviT0_T1_)
        /*10d0*/ 	.word	0x00000004


	//----- nvinfo : EIATTR_FRAME_SIZE
	.align		4
.L_765:
        /*10d4*/ 	.byte	0x04, 0x11
        /*10d6*/ 	.short	(.L_767 - .L_766)
	.align		4
.L_766:
        /*10d8*/ 	.word	index@(_ZN2at6native29vectorized_elementwise_kernelILi8ENS0_13BinaryFunctorIN3c104HalfES4_S4_ZZZNS0_21remainder_kernel_cudaERNS_18TensorIteratorBaseEENKUlvE0_clEvENKUlvE1_clEvEUlS4_S4_E_EESt5arrayIPcLm3EEEEviT0_T1_)
        /*10dc*/ 	.word	0x00000000


	//----- nvinfo : EIATTR_REGCOUNT
	.align		4
.L_767:
        /*10e0*/ 	.byte	0x04, 0x2f
        /*10e2*/ 	.short	(.L_769 - .L_768)
	.align		4
.L_768:
        /*10e4*/ 	.word	index@(_ZN2at6native29vectorized_elementwise_kernelILi4ENS0_13BinaryFunctorIN3c104HalfES4_S4_ZZZNS0_21remainder_kernel_cudaERNS_18TensorIteratorBaseEENKUlvE0_clEvENKUlvE1_clEvEUlS4_S4_E_EESt5arrayIPcLm3EEEEviT0_T1_)
        /*10e8*/ 	.word	0x00000020


	//----- nvinfo : EIATTR_FRAME_SIZE
	.align		4
.L_769:
        /*10ec*/ 	.byte	0x04, 0x11
        /*10ee*/ 	.short	(.L_771 - .L_770)
	.align		4
.L_770:
        /*10f0*/ 	.word	index@(_ZN2at6native29vectorized_elementwise_kernelILi4ENS0_13BinaryFunctorIN3c104HalfES4_S4_ZZZNS0_21remainder_kernel_cudaERNS_18TensorIteratorBaseEENKUlvE0_clEvENKUlvE1_clEvEUlS4_S4_E_EESt5arrayIPcLm3EEEEviT0_T1_)
        /*10f4*/ 	.word	0x00000000


	//----- nvinfo : EIATTR_REGCOUNT
	.align		4
.L_771:
        /*10f8*/ 	.byte	0x04, 0x2f
        /*10fa*/ 	.short	(.L_773 - .L_772)
	.align		4
.L_772:
        /*10fc*/ 	.word	index@(_ZN2at6native29vectorized_elementwise_kernelILi2ENS0_13BinaryFunctorIN3c104HalfES4_S4_ZZZNS0_21remainder_kernel_cudaERNS_18TensorIteratorBaseEENKUlvE0_clEvENKUlvE1_clEvEUlS4_S4_E_EESt5arrayIPcLm3EEEEviT0_T1_)
        /*1100*/ 	.word	0x00000020


	//----- nvinfo : EIATTR_FRAME_SIZE
	.align		4
.L_773:
        /*1104*/ 	.byte	0x04, 0x11
        /*1106*/ 	.short	(.L_775 - .L_774)
	.align		4
.L_774:
        /*1108*/ 	.word	index@(_ZN2at6native29vectorized_elementwise_kernelILi2ENS0_13BinaryFunctorIN3c104HalfES4_S4_ZZZNS0_21remainder_kernel_cudaERNS_18TensorIteratorBaseEENKUlvE0_clEvENKUlvE1_clEvEUlS4_S4_E_EESt5arrayIPcLm3EEEEviT0_T1_)
        /*110c*/ 	.word	0x00000000


	//----- nvinfo : EIATTR_REGCOUNT
	.align		4
.L_775:
        /*1110*/ 	.byte	0x04, 0x2f
        /*1112*/ 	.short	(.L_777 - .L_776)
	.align		4
.L_776:
        /*1114*/ 	.word	index@(_ZN2at6native27unrolled_elementwise_kernelINS0_13BinaryFunctorIN3c104HalfES4_S4_ZZZNS0_21remainder_kernel_cudaERNS_18TensorIteratorBaseEENKUlvE0_clEvENKUlvE1_clEvEUlS4_S4_E_EESt5arrayIPcLm3EELi4E23TrivialOffsetCalculatorILi2EjESE_ILi1EjENS0_6memory15LoadWithoutCastENSH_16StoreWithoutCastEEEviT_T0_T2_T3_T4_T5_)
        /*1118*/ 	.word	0x0000001a


	//----- nvinfo : EIATTR_FRAME_SIZE
	.align		4
.L_777:
        /*111c*/ 	.byte	0x04, 0x11
        /*111e*/ 	.short	(.L_779 - .L_778)
	.align		4
.L_778:
        /*1120*/ 	.word	index@(_ZN2at6native27unrolled_elementwise_kernelINS0_13BinaryFunctorIN3c104HalfES4_S4_ZZZNS0_21remainder_kernel_cudaERNS_18TensorIteratorBaseEENKUlvE0_clEvENKUlvE1_clEvEUlS4_S4_E_EESt5arrayIPcLm3EELi4E23TrivialOffsetCalculatorILi2EjESE_ILi1EjENS0_6memory15LoadWithoutCastENSH_16StoreWithoutCastEEEviT_T0_T2_T3_T4_T5_)
        /*1124*/ 	.word	0x00000000


	//----- nvinfo : EIATTR_REGCOUNT
	.align		4
.L_779:
        /*1128*/ 	.byte	0x04, 0x2f
        /*112a*/ 	.short	(.L_781 - .L_780)
	.align		4
.L_780:
        /*112c*/ 	.word	index@(_ZN2at6native18elementwise_kernelILi128ELi4EZNS0_22gpu_kernel_impl_nocastINS0_13BinaryFunctorIN3c104HalfES5_S5_ZZZNS0_21remainder_kernel_cudaERNS_18TensorIteratorBaseEENKUlvE0_clEvENKUlvE1_clEvEUlS5_S5_E_EEEEvS7_RKT_EUliE_EEviT1_)
        /*1130*/ 	.word	0x00000010


	//----- nvinfo : EIATTR_FRAME_SIZE
	.align		4
.L_781:
        /*1134*/ 	.byte	0x04, 0x11
        /*1136*/ 	.short	(.L_783 - .L_782)
	.align		4
.L_782:
        /*1138*/ 	.word	index@(_ZN2at6native18elementwise_kernelILi128ELi4EZNS0_22gpu_kernel_impl_nocastINS0_13BinaryFunctorIN3c104HalfES5_S5_ZZZNS0_21remainder_kernel_cudaERNS_18TensorIteratorBaseEENKUlvE0_clEvENKUlvE1_clEvEUlS5_S5_E_EEEEvS7_RKT_EUliE_EEviT1_)
        /*113c*/ 	.word	0x00000000


	//----- nvinfo : EIATTR_REGCOUNT
	.align		4
.L_783:
        /*1140*/ 	.byte	0x04, 0x2f
        /*1142*/ 	.short	(.L_785 - .L_784)
	.align		4
.L_784:
        /*1144*/ 	.word	index@(_ZN2at6native27unrolled_elementwise_kernelINS0_13BinaryFunctorIN3c104HalfES4_S4_ZZZNS0_21remainder_kernel_cudaERNS_18TensorIteratorBaseEENKUlvE0_clEvENKUlvE1_clEvEUlS4_S4_E_EESt5arrayIPcLm3EELi4E23TrivialOffsetCalculatorILi2EjESE_ILi1EjENS0_6memory12LoadWithCastILi2EEENSH_13StoreWithCastILi1EEEEEviT_T0_T2_T3_T4_T5_)
        /*1148*/ 	.word	0x0000001f


	//----- nvinfo : EIATTR_FRAME_SIZE
	.align		4
.L_785:
        /*114c*/ 	.byte	0x04, 0x11
        /*114e*/ 	.short	(.L_787 - .L_786)
	.align		4
.L_786:
        /*1150*/ 	.word	index@(_ZN2at6native27unrolled_elementwise_kernelINS0_13BinaryFunctorIN3c104HalfES4_S4_ZZZNS0_21remainder_kernel_cudaERNS_18TensorIteratorBaseEENKUlvE0_clEvENKUlvE1_clEvEUlS4_S4_E_EESt5arrayIPcLm3EELi4E23TrivialOffsetCalculatorILi2EjESE_ILi1EjENS0_6memory12LoadWithCastILi2EEENSH_13StoreWithCastILi1EEEEEviT_T0_T2_T3_T4_T5_)
        /*1154*/ 	.word	0x00000000


	//----- nvinfo : EIATTR_REGCOUNT
	.align		4
.L_787:
        /*1158*/ 	.byte	0x04, 0x2f
        /*115a*/ 	.short	(.L_789 - .L_788)
	.align		4
.L_788:
        /*115c*/ 	.word	index@(_ZN2at6native18elementwise_kernelILi128ELi4EZNS0_15gpu_kernel_implINS0_13BinaryFunctorIN3c104HalfES5_S5_ZZZNS0_21remainder_kernel_cudaERNS_18TensorIteratorBaseEENKUlvE0_clEvENKUlvE1_clEvEUlS5_S5_E_EEEEvS7_RKT_EUliE_EEviT1_)
        /*1160*/ 	.word	0x0000001a


	//----- nvinfo : EIATTR_FRAME_SIZE
	.align		4
.L_789:
        /*1164*/ 	.byte	0x04, 0x11
        /*1166*/ 	.short	(.L_791 - .L_790)
	.align		4
.L_790:
        /*1168*/ 	.word	index@(_ZN2at6native18elementwise_kernelILi128ELi4EZNS0_15gpu_kernel_implINS0_13BinaryFunctorIN3c104HalfES5_S5_ZZZNS0_21remainder_kernel_cudaERNS_18TensorIteratorBaseEENKUlvE0_clEvENKUlvE1_clEvEUlS5_S5_E_EEEEvS7_RKT_EUliE_EEviT1_)
        /*116c*/ 	.word	0x00000000


	//----- nvinfo : EIATTR_REGCOUNT
	.align		4
.L_791:
        /*1170*/ 	.byte	0x04, 0x2f
        /*1172*/ 	.short	(.L_793 - .L_792)
	.align		4
.L_792:
        /*1174*/ 	.word	index@(_ZN2at6native29vectorized_elementwise_kernelILi8ENS0_13AUnaryFunctorIN3c108BFloat16ES4_S4_ZZZNS0_21remainder_kernel_cudaERNS_18TensorIteratorBaseEENKUlvE0_clEvENKUlvE2_clEvEUlS4_S4_E_EESt5arrayIPcLm2EEEEviT0_T1_)
        /*1178*/ 	.word	0x00000004


	//----- nvinfo : EIATTR_FRAME_SIZE
	.align		4
.L_793:
        /*117c*/ 	.byte	0x04, 0x11
        /*117e*/ 	.short	(.L_795 - .L_794)
	.align		4
.L_794:
        /*1180*/ 	.word	index@(_ZN2at6native29vectorized_elementwise_kernelILi8ENS0_13AUnaryFunctorIN3c108BFloat16ES4_S4_ZZZNS0_21remainder_kernel_cudaERNS_18TensorIteratorBaseEENKUlvE0_clEvENKUlvE2_clEvEUlS4_S4_E_EESt5arrayIPcLm2EEEEviT0_T1_)
        /*1184*/ 	.word	0x00000000


	//----- nvinfo : EIATTR_REGCOUNT
	.align		4
.L_795:
        /*1188*/ 	.byte	0x04, 0x2f
        /*118a*/ 	.short	(.L_797 - .L_796)
	.align		4
.L_796:
        /*118c*/ 	.word	index@(_ZN2at6native29vectorized_elementwise_kernelILi4ENS0_13AUnaryFunctorIN3c108BFloat16ES4_S4_ZZZNS0_21remainder_kernel_cudaERNS_18TensorIteratorBaseEENKUlvE0_clEvENKUlvE2_clEvEUlS4_S4_E_EESt5arrayIPcLm2EEEEviT0_T1_)
        /*1190*/ 	.word	0x0000001e


	//----- nvinfo : EIATTR_FRAME_SIZE
	.align		4
.L_797:
        /*1194*/ 	.byte	0x04, 0x11
        /*1196*/ 	.short	(.L_799 - .L_798)
	.align		4
.L_798:
        /*1198*/ 	.word	index@(_ZN2at6native29vectorized_elementwise_kernelILi4ENS0_13AUnaryFunctorIN3c108BFloat16ES4_S4_ZZZNS0_21remainder_kernel_cudaERNS_18TensorIteratorBaseEENKUlvE0_clEvENKUlvE2_clEvEUlS4_S4_E_EESt5arrayIPcLm2EEEEviT0_T1_)
        /*119c*/ 	.word	0x00000000


	//----- nvinfo : EIATTR_REGCOUNT
	.align		4
.L_799:
        /*11a0*/ 	.byte	0x04, 0x2f
        /*11a2*/ 	.short	(.L_801 - .L_800)
	.align		4
.L_800:
        /*11a4*/ 	.word	index@(_ZN2at6native29vectorized_elementwise_kernelILi2ENS0_13AUnaryFunctorIN3c108BFloat16ES4_S4_ZZZNS0_21remainder_kernel_cudaERNS_18TensorIteratorBaseEENKUlvE0_clEvENKUlvE2_clEvEUlS4_S4_E_EESt5arrayIPcLm2EEEEviT0_T1_)
        /*11a8*/ 	.word	0x0000001e


	//----- nvinfo : EIATTR_FRAME_SIZE
	.align		4
.L_801:
        /*11ac*/ 	.byte	0x04, 0x11
        /*11ae*/ 	.short	(.L_803 - .L_802)
	.align		4
.L_802:
        /*11b0*/ 	.word	index@(_ZN2at6native29vectorized_elementwise_kernelILi2ENS0_13AUnaryFunctorIN3c108BFloat16ES4_S4_ZZZNS0_21remainder_kernel_cudaERNS_18TensorIteratorBaseEENKUlvE0_clEvENKUlvE2_clEvEUlS4_S4_E_EESt5arrayIPcLm2EEEEviT0_T1_)
        /*11b4*/ 	.word	0x00000000


	//----- nvinfo : EIATTR_REGCOUNT
	.align		4
.L_803:
        /*11b8*/ 	.byte	0x04, 0x2f
        /*11ba*/ 	.short	(.L_805 - .L_804)
	.align		4
.L_804:
        /*11bc*/ 	.word	index@(_ZN2at6native27unrolled_elementwise_kernelINS0_13AUnaryFunctorIN3c108BFloat16ES4_S4_ZZZNS0_21remainder_kernel_cudaERNS_18TensorIteratorBaseEENKUlvE0_clEvENKUlvE2_clEvEUlS4_S4_E_EESt5arrayIPcLm2EELi4E23TrivialOffsetCalculatorILi1EjESF_NS0_6memory15LoadWithoutCastENSG_16StoreWithoutCastEEEviT_T0_T2_T3_T4_T5_)
        /*11c0*/ 	.word	0x00000015


	//----- nvinfo : EIATTR_FRAME_SIZE
	.align		4
.L_805:
        /*11c4*/ 	.byte	0x04, 0x11
        /*11c6*/ 	.short	(.L_807 - .L_806)
	.align		4
.L_806:
        /*11c8*/ 	.word	index@(_ZN2at6native27unrolled_elementwise_kernelINS0_13AUnaryFunctorIN3c108BFloat16ES4_S4_ZZZNS0_21remainder_kernel_cudaERNS_18TensorIteratorBaseEENKUlvE0_clEvENKUlvE2_clEvEUlS4_S4_E_EESt5arrayIPcLm2EELi4E23TrivialOffsetCalculatorILi1EjESF_NS0_6memory15LoadWithoutCastENSG_16StoreWithoutCastEEEviT_T0_T2_T3_T4_T5_)
        /*11cc*/ 	.word	0x00000000


	//----- nvinfo : EIATTR_REGCOUNT
	.align		4
.L_807:
        /*11d0*/ 	.byte	0x04, 0x2f
        /*11d2*/ 	.short	(.L_809 - .L_808)
	.align		4
.L_808:
        /*11d4*/ 	.word	index@(_ZN2at6native18elementwise_kernelILi128ELi4EZNS0_22gpu_kernel_impl_nocastINS0_13AUnaryFunctorIN3c108BFloat16ES5_S5_ZZZNS0_21remainder_kernel_cudaERNS_18TensorIteratorBaseEENKUlvE0_clEvENKUlvE2_clEvEUlS5_S5_E_EEEEvS7_RKT_EUliE_EEviT1_)
        /*11d8*/ 	.word	0x00000010


	//----- nvinfo : EIATTR_FRAME_SIZE
	.align		4
.L_809:
        /*11dc*/ 	.byte	0x04, 0x11
        /*11de*/ 	.short	(.L_811 - .L_810)
	.align		4
.L_810:
        /*11e0*/ 	.word	index@(_ZN2at6native18elementwise_kernelILi128ELi4EZNS0_22gpu_kernel_impl_nocastINS0_13AUnaryFunctorIN3c108BFloat16ES5_S5_ZZZNS0_21remainder_kernel_cudaERNS_18TensorIteratorBaseEENKUlvE0_clEvENKUlvE2_clEvEUlS5_S5_E_EEEEvS7_RKT_EUliE_EEviT1_)
        /*11e4*/ 	.word	0x00000000


	//----- nvinfo : EIATTR_REGCOUNT
	.align		4
.L_811:
        /*11e8*/ 	.byte	0x04, 0x2f
        /*11ea*/ 	.short	(.L_813 - .L_812)
	.align		4
.L_812:
        /*11ec*/ 	.word	index@(_ZN2at6native27unrolled_elementwise_kernelINS0_13AUnaryFunctorIN3c108BFloat16ES4_S4_ZZZNS0_21remainder_kernel_cudaERNS_18TensorIteratorBaseEENKUlvE0_clEvENKUlvE2_clEvEUlS4_S4_E_EESt5arrayIPcLm2EELi4E23TrivialOffsetCalculatorILi1EjESF_NS0_6memory12LoadWithCastILi1EEENSG_13StoreWithCastILi1EEEEEviT_T0_T2_T3_T4_T5_)
        /*11f0*/ 	.word	0x0000001d


	//----- nvinfo : EIATTR_FRAME_SIZE
	.align		4
.L_813:
        /*11f4*/ 	.byte	0x04, 0x11
        /*11f6*/ 	.short	(.L_815 - .L_814)
	.align		4
.L_814:
        /*11f8*/ 	.word	index@(_ZN2at6native27unrolled_elementwise_kernelINS0_13AUnaryFunctorIN3c108BFloat16ES4_S4_ZZZNS0_21remainder_kernel_cudaERNS_18TensorIteratorBaseEENKUlvE0_clEvENKUlvE2_clEvEUlS4_S4_E_EESt5arrayIPcLm2EELi4E23TrivialOffsetCalculatorILi1EjESF_NS0_6memory12LoadWithCastILi1EEENSG_13StoreWithCastILi1EEEEEviT_T0_T2_T3_T4_T5_)
        /*11fc*/ 	.word	0x00000000


	//----- nvinfo : EIATTR_REGCOUNT
	.align		4
.L_815:
        /*1200*/ 	.byte	0x04, 0x2f
        /*1202*/ 	.short	(.L_817 - .L_816)
	.align		4
.L_816:
        /*1204*/ 	.word	index@(_ZN2at6native18elementwise_kernelILi128ELi4EZNS0_15gpu_kernel_implINS0_13AUnaryFunctorIN3c108BFloat16ES5_S5_ZZZNS0_21remainder_kernel_cudaERNS_18TensorIteratorBaseEENKUlvE0_clEvENKUlvE2_clEvEUlS5_S5_E_EEEEvS7_RKT_EUliE_EEviT1_)
        /*1208*/ 	.word	0x00000018


	//----- nvinfo : EIATTR_FRAME_SIZE
	.align		4
.L_817:
        /*120c*/ 	.byte	0x04, 0x11
        /*120e*/ 	.short	(.L_819 - .L_818)
	.align		4
.L_818:
        /*1210*/ 	.word	index@(_ZN2at6native18elementwise_kernelILi128ELi4EZNS0_15gpu_kernel_implINS0_13AUnaryFunctorIN3c108BFloat16ES5_S5_ZZZNS0_21remainder_kernel_cudaERNS_18TensorIteratorBaseEENKUlvE0_clEvENKUlvE2_clEvEUlS5_S5_E_EEEEvS7_RKT_EUliE_EEviT1_)
        /*1214*/ 	.word	0x00000000


	//----- nvinfo : EIATTR_REGCOUNT
	.align		4
.L_819:
        /*1218*/ 	.byte	0x04, 0x2f
        /*121a*/ 	.short	(.L_821 - .L_820)
	.align		4
.L_820:
        /*121c*/ 	.word	index@(_ZN2at6native29vectorized_elementwise_kernelILi8ENS0_13BUnaryFunctorIN3c108BFloat16ES4_S4_ZZZNS0_21remainder_kernel_cudaERNS_18TensorIteratorBaseEENKUlvE0_clEvENKUlvE2_clEvEUlS4_S4_E_EESt5arrayIPcLm2EEEEviT0_T1_)
        /*1220*/ 	.word	0x00000004


	//----- nvinfo : EIATTR_FRAME_SIZE
	.align		4
.L_821:
        /*1224*/ 	.byte	0x04, 0x11
        /*1226*/ 	.short	(.L_823 - .L_822)
	.align		4
.L_822:
        /*1228*/ 	.word	index@(_ZN2at6native29vectorized_elementwise_kernelILi8ENS0_13BUnaryFunctorIN3c108BFloat16ES4_S4_ZZZNS0_21remainder_kernel_cudaERNS_18TensorIteratorBaseEENKUlvE0_clEvENKUlvE2_clEvEUlS4_S4_E_EESt5arrayIPcLm2EEEEviT0_T1_)
        /*122c*/ 	.word	0x00000000


	//----- nvinfo : EIATTR_REGCOUNT
	.align		4
.L_823:
        /*1230*/ 	.byte	0x04, 0x2f
        /*1232*/ 	.short	(.L_825 - .L_824)
	.align		4
.L_824:
        /*1234*/ 	.word	index@(_ZN2at6native29vectorized_elementwise_kernelILi4ENS0_13BUnaryFunctorIN3c108BFloat16ES4_S4_ZZZNS0_21remainder_kernel_cudaERNS_18TensorIteratorBaseEENKUlvE0_clEvENKUlvE2_clEvEUlS4_S4_E_EESt5arrayIPcLm2EEEEviT0_T1_)
        /*1238*/ 	.word	0x0000001e


	//----- nvinfo : EIATTR_FRAME_SIZE
	.align		4
.L_825:
        /*123c*/ 	.byte	0x04, 0x11
        /*123e*/ 	.short	(.L_827 - .L_826)
	.align		4
.L_826:
        /*1240*/ 	.word	index@(_ZN2at6native29vectorized_elementwise_kernelILi4ENS0_13BUnaryFunctorIN3c108BFloat16ES4_S4_ZZZNS0_21remainder_kernel_cudaERNS_18TensorIteratorBaseEENKUlvE0_clEvENKUlvE2_clEvEUlS4_S4_E_EESt5arrayIPcLm2EEEEviT0_T1_)
        /*1244*/ 	.word	0x00000000


	//----- nvinfo : EIATTR_REGCOUNT
	.align		4
.L_827:
        /*1248*/ 	.byte	0x04, 0x2f
        /*124a*/ 	.short	(.L_829 - .L_828)
	.align		4
.L_828:
        /*124c*/ 	.word	index@(_ZN2at6native29vectorized_elementwise_kernelILi2ENS0_13BUnaryFunctorIN3c108BFloat16ES4_S4_ZZZNS0_21remainder_kernel_cudaERNS_18TensorIteratorBaseEENKUlvE0_clEvENKUlvE2_clEvEUlS4_S4_E_EESt5arrayIPcLm2EEEEviT0_T1_)
        /*1250*/ 	.word	0x0000001e


	//----- nvinfo : EIATTR_FRAME_SIZE
	.align		4
.L_829:
        /*1254*/ 	.byte	0x04, 0x11
        /*1256*/ 	.short	(.L_831 - .L_830)
	.align		4
.L_830:
        /*1258*/ 	.word	index@(_ZN2at6native29vectorized_elementwise_kernelILi2ENS0_13BUnaryFunctorIN3c108BFloat16ES4_S4_ZZZNS0_21remainder_kernel_cudaERNS_18TensorIteratorBaseEENKUlvE0_clEvENKUlvE2_clEvEUlS4_S4_E_EESt5arrayIPcLm2EEEEviT0_T1_)
        /*125c*/ 	.word	0x00000000


	//----- nvinfo : EIATTR_REGCOUNT
	.align		4
.L_831:
        /*1260*/ 	.byte	0x04, 0x2f
        /*1262*/ 	.short	(.L_833 - .L_832)
	.align		4
.L_832:
        /*1264*/ 	.word	index@(_ZN2at6native27unrolled_elementwise_kernelINS0_13BUnaryFunctorIN3c108BFloat16ES4_S4_ZZZNS0_21remainder_kernel_cudaERNS_18TensorIteratorBaseEENKUlvE0_clEvENKUlvE2_clEvEUlS4_S4_E_EESt5arrayIPcLm2EELi4E23TrivialOffsetCalculatorILi1EjESF_NS0_6memory15LoadWithoutCastENSG_16StoreWithoutCastEEEviT_T0_T2_T3_T4_T5_)
        /*1268*/ 	.word	0x00000015


	//----- nvinfo : EIATTR_FRAME_SIZE
	.align		4
.L_833:
        /*126c*/ 	.byte	0x04, 0x11
        /*126e*/ 	.short	(.L_835 - .L_834)
	.align		4
.L_834:
        /*1270*/ 	.word	index@(_ZN2at6native27unrolled_elementwise_kernelINS0_13BUnaryFunctorIN3c108BFloat16ES4_S4_ZZZNS0_21remainder_kernel_cudaERNS_18TensorIteratorBaseEENKUlvE0_clEvENKUlvE2_clEvEUlS4_S4_E_EESt5arrayIPcLm2EELi4E23TrivialOffsetCalculatorILi1EjESF_NS0_6memory15LoadWithoutCastENSG_16StoreWithoutCastEEEviT_T0_T2_T3_T4_T5_)
        /*1274*/ 	.word	0x00000000


	//----- nvinfo : EIATTR_REGCOUNT
	.align		4
.L_835:
        /*1278*/ 	.byte	0x04, 0x2f
        /*127a*/ 	.short	(.L_837 - .L_836)
	.align		4
.L_836:
        /*127c*/ 	.word	index@(_ZN2at6native18elementwise_kernelILi128ELi4EZNS0_22gpu_kernel_impl_nocastINS0_13BUnaryFunctorIN3c108BFloat16ES5_S5_ZZZNS0_21remainder_kernel_cudaERNS_18TensorIteratorBaseEENKUlvE0_clEvENKUlvE2_clEvEUlS5_S5_E_EEEEvS7_RKT_EUliE_EEviT1_)
        /*1280*/ 	.word	0x00000011


	//----- nvinfo : EIATTR_FRAME_SIZE
	.align		4
.L_837:
        /*1284*/ 	.byte	0x04, 0x11
        /*1286*/ 	.short	(.L_839 - .L_838)
	.align		4
.L_838:
        /*1288*/ 	.word	index@(_ZN2at6native18elementwise_kernelILi128ELi4EZNS0_22gpu_kernel_impl_nocastINS0_13BUnaryFunctorIN3c108BFloat16ES5_S5_ZZZNS0_21remainder_kernel_cudaERNS_18TensorIteratorBaseEENKUlvE0_clEvENKUlvE2_clEvEUlS5_S5_E_EEEEvS7_RKT_EUliE_EEviT1_)
        /*128c*/ 	.word	0x00000000


	//----- nvinfo : EIATTR_REGCOUNT
	.align		4
.L_839:
        /*1290*/ 	.byte	0x04, 0x2f
        /*1292*/ 	.short	(.L_841 - .L_840)
	.align		4
.L_840:
        /*1294*/ 	.word	index@(_ZN2at6native27unrolled_elementwise_kernelINS0_13BUnaryFunctorIN3c108BFloat16ES4_S4_ZZZNS0_21remainder_kernel_cudaERNS_18TensorIteratorBaseEENKUlvE0_clEvENKUlvE2_clEvEUlS4_S4_E_EESt5arrayIPcLm2EELi4E23TrivialOffsetCalculatorILi1EjESF_NS0_6memory12LoadWithCastILi1EEENSG_13StoreWithCastILi1EEEEEviT_T0_T2_T3_T4_T5_)
        /*1298*/ 	.word	0x0000001d


	//----- nvinfo : EIATTR_FRAME_SIZE
	.align		4
.L_841:
        /*129c*/ 	.byte	0x04, 0x11
        /*129e*/ 	.short	(.L_843 - .L_842)
	.align		4
.L_842:
        /*12a0*/ 	.word	index@(_ZN2at6native27unrolled_elementwise_kernelINS0_13BUnaryFunctorIN3c108BFloat16ES4_S4_ZZZNS0_21remainder_kernel_cudaERNS_18TensorIteratorBaseEENKUlvE0_clEvENKUlvE2_clEvEUlS4_S4_E_EESt5arrayIPcLm2EELi4E23TrivialOffsetCalculatorILi1EjESF_NS0_6memory12LoadWithCastILi1EEENSG_13StoreWithCastILi1EEEEEviT_T0_T2_T3_T4_T5_)
        /*12a4*/ 	.word	0x00000000


	//----- nvinfo : EIATTR_REGCOUNT
	.align		4
.L_843:
        /*12a8*/ 	.byte	0x04, 0x2f
        /*12aa*/ 	.short	(.L_845 - .L_844)
	.align		4
.L_844:
        /*12ac*/ 	.word	index@(_ZN2at6native18elementwise_kernelILi128ELi4EZNS0_15gpu_kernel_implINS0_13BUnaryFunctorIN3c108BFloat16ES5_S5_ZZZNS0_21remainder_kernel_cudaERNS_18TensorIteratorBaseEENKUlvE0_clEvENKUlvE2_clEvEUlS5_S5_E_EEEEvS7_RKT_EUliE_EEviT1_)
        /*12b0*/ 	.word	0x0000001a


	//----- nvinfo : EIATTR_FRAME_SIZE
	.align		4
.L_845:
        /*12b4*/ 	.byte	0x04, 0x11
        /*12b6*/ 	.short	(.L_847 - .L_846)
	.align		4
.L_846:
        /*12b8*/ 	.word	index@(_ZN2at6native18elementwise_kernelILi128ELi4EZNS0_15gpu_kernel_implINS0_13BUnaryFunctorIN3c108BFloat16ES5_S5_ZZZNS0_21remainder_kernel_cudaERNS_18TensorIteratorBaseEENKUlvE0_clEvENKUlvE2_clEvEUlS5_S5_E_EEEEvS7_RKT_EUliE_EEviT1_)
        /*12bc*/ 	.word	0x00000000


	//----- nvinfo : EIATTR_REGCOUNT
	.align		4
.L_847:
        /*12c0*/ 	.byte	0x04, 0x2f
        /*12c2*/ 	.short	(.L_849 - .L_848)
	.align		4
.L_848:
        /*12c4*/ 	.word	index@(_ZN2at6native29vectorized_elementwise_kernelILi8ENS0_13BinaryFunctorIN3c108BFloat16ES4_S4_ZZZNS0_21remainder_kernel_cudaERNS_18TensorIteratorBaseEENKUlvE0_clEvENKUlvE2_clEvEUlS4_S4_E_EESt5arrayIPcLm3EEEEviT0_T1_)
        /*12c8*/ 	.word	0x00000004


	//----- nvinfo : EIATTR_FRAME_SIZE
	.align		4
.L_849:
        /*12cc*/ 	.byte	0x04, 0x11
        /*12ce*/ 	.short	(.L_851 - .L_850)
	.align		4
.L_850:
        /*12d0*/ 	.word	index@(_ZN2at6native29vectorized_elementwise_kernelILi8ENS0_13BinaryFunctorIN3c108BFloat16ES4_S4_ZZZNS0_21remainder_kernel_cudaERNS_18TensorIteratorBaseEENKUlvE0_clEvENKUlvE2_clEvEUlS4_S4_E_EESt5arrayIPcLm3EEEEviT0_T1_)
        /*12d4*/ 	.word	0x00000000


	//----- nvinfo : EIATTR_REGCOUNT
	.align		4
.L_851:
        /*12d8*/ 	.byte	0x04, 0x2f
        /*12da*/ 	.short	(.L_853 - .L_852)
	.align		4
.L_852:
        /*12dc*/ 	.word	index@(_ZN2at6native29vectorized_elementwise_kernelILi4ENS0_13BinaryFunctorIN3c108BFloat16ES4_S4_ZZZNS0_21remainder_kernel_cudaERNS_18TensorIteratorBaseEENKUlvE0_clEvENKUlvE2_clEvEUlS4_S4_E_EESt5arrayIPcLm3EEEEviT0_T1_)
        /*12e0*/ 	.word	0x00000020


	//----- nvinfo : EIATTR_FRAME_SIZE
	.align		4
.L_853:
        /*12e4*/ 	.byte	0x04, 0x11
        /*12e6*/ 	.short	(.L_855 - .L_854)
	.align		4
.L_854:
        /*12e8*/ 	.word	index@(_ZN2at6native29vectorized_elementwise_kernelILi4ENS0_13BinaryFunctorIN3c108BFloat16ES4_S4_ZZZNS0_21remainder_kernel_cudaERNS_18TensorIteratorBaseEENKUlvE0_clEvENKUlvE2_clEvEUlS4_S4_E_EESt5arrayIPcLm3EEEEviT0_T1_)
        /*12ec*/ 	.word	0x00000000


	//----- nvinfo : EIATTR_REGCOUNT
	.align		4
.L_855:
        /*12f0*/ 	.byte	0x04, 0x2f
        /*12f2*/ 	.short	(.L_857 - .L_856)
	.align		4
.L_856:
        /*12f4*/ 	.word	index@(_ZN2at6native29vectorized_elementwise_kernelILi2ENS0_13BinaryFunctorIN3c108BFloat16ES4_S4_ZZZNS0_21remainder_kernel_cudaERNS_18TensorIteratorBaseEENKUlvE0_clEvENKUlvE2_clEvEUlS4_S4_E_EESt5arrayIPcLm3EEEEviT0_T1_)
        /*12f8*/ 	.word	0x00000020


	//----- nvinfo : EIATTR_FRAME_SIZE
	.align		4
.L_857:
        /*12fc*/ 	.byte	0x04, 0x11
        /*12fe*/ 	.short	(.L_859 - .L_858)
	.align		4
.L_858:
        /*1300*/ 	.word	index@(_ZN2at6native29vectorized_elementwise_kernelILi2ENS0_13BinaryFunctorIN3c108BFloat16ES4_S4_ZZZNS0_21remainder_kernel_cudaERNS_18TensorIteratorBaseEENKUlvE0_clEvENKUlvE2_clEvEUlS4_S4_E_EESt5arrayIPcLm3EEEEviT0_T1_)
        /*1304*/ 	.word	0x00000000


	//----- nvinfo : EIATTR_REGCOUNT
	.align		4
.L_859:
        /*1308*/ 	.byte	0x04, 0x2f
        /*130a*/ 	.short	(.L_861 - .L_860)
	.align		4
.L_860:
        /*130c*/ 	.word	index@(_ZN2at6native27unrolled_elementwise_kernelINS0_13BinaryFunctorIN3c108BFloat16ES4_S4_ZZZNS0_21remainder_kernel_cudaERNS_18TensorIteratorBaseEENKUlvE0_clEvENKUlvE2_clEvEUlS4_S4_E_EESt5arrayIPcLm3EELi4E23TrivialOffsetCalculatorILi2EjESE_ILi1EjENS0_6memory15LoadWithoutCastENSH_16StoreWithoutCastEEEviT_T0_T2_T3_T4_T5_)
        /*1310*/ 	.word	0x0000001a


	//----- nvinfo : EIATTR_FRAME_SIZE
	.align		4
.L_861:
        /*1314*/ 	.byte	0x04, 0x11
        /*1316*/ 	.short	(.L_863 - .L_862)
	.align		4
.L_862:
        /*1318*/ 	.word	index@(_ZN2at6native27unrolled_elementwise_kernelINS0_13BinaryFunctorIN3c108BFloat16ES4_S4_ZZZNS0_21remainder_kernel_cudaERNS_18TensorIteratorBaseEENKUlvE0_clEvENKUlvE2_clEvEUlS4_S4_E_EESt5arrayIPcLm3EELi4E23TrivialOffsetCalculatorILi2EjESE_ILi1EjENS0_6memory15LoadWithoutCastENSH_16StoreWithoutCastEEEviT_T0_T2_T3_T4_T5_)
        /*131c*/ 	.word	0x00000000


	//----- nvinfo : EIATTR_REGCOUNT
	.align		4
.L_863:
        /*1320*/ 	.byte	0x04, 0x2f
        /*1322*/ 	.short	(.L_865 - .L_864)
	.align		4
.L_864:
        /*1324*/ 	.word	index@(_ZN2at6native18elementwise_kernelILi128ELi4EZNS0_22gpu_kernel_impl_nocastINS0_13BinaryFunctorIN3c108BFloat16ES5_S5_ZZZNS0_21remainder_kernel_cudaERNS_18TensorIteratorBaseEENKUlvE0_clEvENKUlvE2_clEvEUlS5_S5_E_EEEEvS7_RKT_EUliE_EEviT1_)
        /*1328*/ 	.word	0x00000010


	//----- nvinfo : EIATTR_FRAME_SIZE
	.align		4
.L_865:
        /*132c*/ 	.byte	0x04, 0x11
        /*132e*/ 	.short	(.L_867 - .L_866)
	.align		4
.L_866:
        /*1330*/ 	.word	index@(_ZN2at6native18elementwise_kernelILi128ELi4EZNS0_22gpu_kernel_impl_nocastINS0_13BinaryFunctorIN3c108BFloat16ES5_S5_ZZZNS0_21remainder_kernel_cudaERNS_18TensorIteratorBaseEENKUlvE0_clEvENKUlvE2_clEvEUlS5_S5_E_EEEEvS7_RKT_EUliE_EEviT1_)
        /*1334*/ 	.word	0x00000000


	//----- nvinfo : EIATTR_REGCOUNT
	.align		4
.L_867:
        /*1338*/ 	.byte	0x04, 0x2f
        /*133a*/ 	.short	(.L_869 - .L_868)
	.align		4
.L_868:
        /*133c*/ 	.word	index@(_ZN2at6native27unrolled_elementwise_kernelINS0_13BinaryFunctorIN3c108BFloat16ES4_S4_ZZZNS0_21remainder_kernel_cudaERNS_18TensorIteratorBaseEENKUlvE0_clEvENKUlvE2_clEvEUlS4_S4_E_EESt5arrayIPcLm3EELi4E23TrivialOffsetCalculatorILi2EjESE_ILi1EjENS0_6memory12LoadWithCastILi2EEENSH_13StoreWithCastILi1EEEEEviT_T0_T2_T3_T4_T5_)
        /*1340*/ 	.word	0x0000001f


	//----- nvinfo : EIATTR_FRAME_SIZE
	.align		4
.L_869:
        /*1344*/ 	.byte	0x04, 0x11
        /*1346*/ 	.short	(.L_871 - .L_870)
	.align		4
.L_870:
        /*1348*/ 	.word	index@(_ZN2at6native27unrolled_elementwise_kernelINS0_13BinaryFunctorIN3c108BFloat16ES4_S4_ZZZNS0_21remainder_kernel_cudaERNS_18TensorIteratorBaseEENKUlvE0_clEvENKUlvE2_clEvEUlS4_S4_E_EESt5arrayIPcLm3EELi4E23TrivialOffsetCalculatorILi2EjESE_ILi1EjENS0_6memory12LoadWithCastILi2EEENSH_13StoreWithCastILi1EEEEEviT_T0_T2_T3_T4_T5_)
        /*134c*/ 	.word	0x00000000


	//----- nvinfo : EIATTR_REGCOUNT
	.align		4
.L_871:
        /*1350*/ 	.byte	0x04, 0x2f
        /*1352*/ 	.short	(.L_873 - .L_872)
	.align		4
.L_872:
        /*1354*/ 	.word	index@(_ZN2at6native18elementwise_kernelILi128ELi4EZNS0_15gpu_kernel_implINS0_13BinaryFunctorIN3c108BFloat16ES5_S5_ZZZNS0_21remainder_kernel_cudaERNS_18TensorIteratorBaseEENKUlvE0_clEvENKUlvE2_clEvEUlS5_S5_E_EEEEvS7_RKT_EUliE_EEviT1_)
        /*1358*/ 	.word	0x0000001a


	//----- nvinfo : EIATTR_FRAME_SIZE
	.align		4
.L_873:
        /*135c*/ 	.byte	0x04, 0x11
        /*135e*/ 	.short	(.L_875 - .L_874)
	.align		4
.L_874:
        /*1360*/ 	.word	index@(_ZN2at6native18elementwise_kernelILi128ELi4EZNS0_15gpu_kernel_implINS0_13BinaryFunctorIN3c108BFloat16ES5_S5_ZZZNS0_21remainder_kernel_cudaERNS_18TensorIteratorBaseEENKUlvE0_clEvENKUlvE2_clEvEUlS5_S5_E_EEEEvS7_RKT_EUliE_EEviT1_)
        /*1364*/ 	.word	0x00000000


	//----- nvinfo : EIATTR_REGCOUNT
	.align		4
.L_875:
        /*1368*/ 	.byte	0x04, 0x2f
        /*136a*/ 	.short	(.L_877 - .L_876)
	.align		4
.L_876:
        /*136c*/ 	.word	index@(_ZN2at6native29vectorized_elementwise_kernelILi8ENS0_13AUnaryFunctorIhhhZZZNS0_16fmod_kernel_cudaERNS_18TensorIteratorBaseEENKUlvE_clEvENKUlvE_clEvEUlhhE_EESt5arrayIPcLm2EEEEviT0_T1_)
        /*1370*/ 	.word	0x00000004


	//----- nvinfo : EIATTR_FRAME_SIZE
	.align		4
.L_877:
        /*1374*/ 	.byte	0x04, 0x11
        /*1376*/ 	.short	(.L_879 - .L_878)
	.align		4
.L_878:
        /*1378*/ 	.word	index@(_ZN2at6native29vectorized_elementwise_kernelILi8ENS0_13AUnaryFunctorIhhhZZZNS0_16fmod_kernel_cudaERNS_18TensorIteratorBaseEENKUlvE_clEvENKUlvE_clEvEUlhhE_EESt5arrayIPcLm2EEEEviT0_T1_)
        /*137c*/ 	.word	0x00000000


	//----- nvinfo : EIATTR_REGCOUNT
	.align		4
.L_879:
        /*1380*/ 	.byte	0x04, 0x2f
        /*1382*/ 	.short	(.L_881 - .L_880)
	.align		4
.L_880:
        /*1384*/ 	.word	index@(_ZN2at6native29vectorized_elementwise_kernelILi4ENS0_13AUnaryFunctorIhhhZZZNS0_16fmod_kernel_cudaERNS_18TensorIteratorBaseEENKUlvE_clEvENKUlvE_clEvEUlhhE_EESt5arrayIPcLm2EEEEviT0_T1_)
        /*1388*/ 	.word	0x0000001c


	//----- nvinfo : EIATTR_FRAME_SIZE
	.align		4
.L_881:
        /*138c*/ 	.byte	0x04, 0x11
        /*138e*/ 	.short	(.L_883 - .L_882)
	.align		4
.L_882:
        /*1390*/ 	.word	index@($__internal_35_$__cuda_sm20_rem_u16)
        /*1394*/ 	.word	0x00000000


	//----- nvinfo : EIATTR_FRAME_SIZE
	.align		4
.L_883:
        /*1398*/ 	.byte	0x04, 0x11
        /*139a*/ 	.short	(.L_885 - .L_884)
	.align		4
.L_884:
        /*139c*/ 	.word	index@(_ZN2at6native29vectorized_elementwise_kernelILi4ENS0_13AUnaryFunctorIhhhZZZNS0_16fmod_kernel_cudaERNS_18TensorIteratorBaseEENKUlvE_clEvENKUlvE_clEvEUlhhE_EESt5arrayIPcLm2EEEEviT0_T1_)
        /*13a0*/ 	.word	0x00000000


	//----- nvinfo : EIATTR_REGCOUNT
	.align		4
.L_885:
        /*13a4*/ 	.byte	0x04, 0x2f
        /*13a6*/ 	.short	(.L_887 - .L_886)
	.align		4
.L_886:
        /*13a8*/ 	.word	index@(_ZN2at6native29vectorized_elementwise_kernelILi2ENS0_13AUnaryFunctorIhhhZZZNS0_16fmod_kernel_cudaERNS_18TensorIteratorBaseEENKUlvE_clEvENKUlvE_clEvEUlhhE_EESt5arrayIPcLm2EEEEviT0_T1_)
        /*13ac*/ 	.word	0x0000001c


	//----- nvinfo : EIATTR_FRAME_SIZE
	.align		4
.L_887:
        /*13b0*/ 	.byte	0x04, 0x11
        /*13b2*/ 	.short	(.L_889 - .L_888)
	.align		4
.L_888:
        /*13b4*/ 	.word	index@($__internal_34_$__cuda_sm20_rem_u16)
        /*13b8*/ 	.word	0x00000000


	//----- nvinfo : EIATTR_FRAME_SIZE
	.align		4
.L_889:
        /*13bc*/ 	.byte	0x04, 0x11
        /*13be*/ 	.short	(.L_891 - .L_890)
	.align		4
.L_890:
        /*13c0*/ 	.word	index@(_ZN2at6native29vectorized_elementwise_kernelILi2ENS0_13AUnaryFunctorIhhhZZZNS0_16fmod_kernel_cudaERNS_18TensorIteratorBaseEENKUlvE_clEvENKUlvE_clEvEUlhhE_EESt5arrayIPcLm2EEEEviT0_T1_)
        /*13c4*/ 	.word	0x00000000


	//----- nvinfo : EIATTR_REGCOUNT
	.align		4
.L_891:
        /*13c8*/ 	.byte	0x04, 0x2f
        /*13ca*/ 	.short	(.L_893 - .L_892)
	.align		4
.L_892:
        /*13cc*/ 	.word	index@(_ZN2at6native27unrolled_elementwise_kernelINS0_13AUnaryFunctorIhhhZZZNS0_16fmod_kernel_cudaERNS_18TensorIteratorBaseEENKUlvE_clEvENKUlvE_clEvEUlhhE_EESt5arrayIPcLm2EELi4E23TrivialOffsetCalculatorILi1EjESD_NS0_6memory15LoadWithoutCastENSE_16StoreWithoutCastEEEviT_T0_T2_T3_T4_T5_)
        /*13d0*/ 	.word	0x00000012


	//----- nvinfo : EIATTR_FRAME_SIZE
	.align		4
.L_893:
        /*13d4*/ 	.byte	0x04, 0x11
        /*13d6*/ 	.short	(.L_895 - .L_894)
	.align		4
.L_894:
        /*13d8*/ 	.word	index@($__internal_33_$__cuda_sm20_rem_u16)
        /*13dc*/ 	.word	0x00000000


	//----- nvinfo : EIATTR_FRAME_SIZE
	.align		4
.L_895:
        /*13e0*/ 	.byte	0x04, 0x11
        /*13e2*/ 	.short	(.L_897 - .L_896)
	.align		4
.L_896:
        /*13e4*/ 	.word	index@(_ZN2at6native27unrolled_elementwise_kernelINS0_13AUnaryFunctorIhhhZZZNS0_16fmod_kernel_cudaERNS_18TensorIteratorBaseEENKUlvE_clEvENKUlvE_clEvEUlhhE_EESt5arrayIPcLm2EELi4E23TrivialOffsetCalculatorILi1EjESD_NS0_6memory15LoadWithoutCastENSE_16StoreWithoutCastEEEviT_T0_T2_T3_T4_T5_)
        /*13e8*/ 	.word	0x00000000


	//----- nvinfo : EIATTR_REGCOUNT
	.align		4
.L_897:
        /*13ec*/ 	.byte	0x04, 0x2f
        /*13ee*/ 	.short	(.L_899 - .L_898)
	.align		4
.L_898:
        /*13f0*/ 	.word	index@(_ZN2at6native18elementwise_kernelILi128ELi4EZNS0_22gpu_kernel_impl_nocastINS0_13AUnaryFunctorIhhhZZZNS0_16fmod_kernel_cudaERNS_18TensorIteratorBaseEENKUlvE_clEvENKUlvE_clEvEUlhhE_EEEEvS5_RKT_EUliE_EEviT1_)
        /*13f4*/ 	.word	0x00000012


	//----- nvinfo : EIATTR_FRAME_SIZE
	.align		4
.L_899:
        /*13f8*/ 	.byte	0x04, 0x11
        /*13fa*/ 	.short	(.L_901 - .L_900)
	.align		4
.L_900:
        /*13fc*/ 	.word	index@($__internal_32_$__cuda_sm20_rem_u16)
        /*1400*/ 	.word	0x00000000


	//----- nvinfo : EIATTR_FRAME_SIZE
	.align		4
.L_901:
        /*1404*/ 	.byte	0x04, 0x11
        /*1406*/ 	.short	(.L_903 - .L_902)
	.align		4
.L_902:
        /*1408*/ 	.word	index@(_ZN2at6native18elementwise_kernelILi128ELi4EZNS0_22gpu_kernel_impl_nocastINS0_13AUnaryFunctorIhhhZZZNS0_16fmod_kernel_cudaERNS_18TensorIteratorBaseEENKUlvE_clEvENKUlvE_clEvEUlhhE_EEEEvS5_RKT_EUliE_EEviT1_)
        /*140c*/ 	.word	0x00000000


	//----- nvinfo : EIATTR_REGCOUNT
	.align		4
.L_903:
        /*1410*/ 	.byte	0x04, 0x2f
        /*1412*/ 	.short	(.L_905 - .L_904)
	.align		4
.L_904:
        /*1414*/ 	.word	index@(_ZN2at6native27unrolled_elementwise_kernelINS0_13AUnaryFunctorIhhhZZZNS0_16fmod_kernel_cudaERNS_18TensorIteratorBaseEENKUlvE_clEvENKUlvE_clEvEUlhhE_EESt5arrayIPcLm2EELi4E23TrivialOffsetCalculatorILi1EjESD_NS0_6memory12LoadWithCastILi1EEENSE_13StoreWithCastILi1EEEEEviT_T0_T2_T3_T4_T5_)
        /*1418*/ 	.word	0x0000001c


	//----- nvinfo : EIATTR_FRAME_SIZE
	.align		4
.L_905:
        /*141c*/ 	.byte	0x04, 0x11
        /*141e*/ 	.short	(.L_907 - .L_906)
	.align		4
.L_906:
        /*1420*/ 	.word	index@($__internal_31_$__cuda_sm20_rem_u16)
        /*1424*/ 	.word	0x00000000


	//----- nvinfo : EIATTR_FRAME_SIZE
	.align		4
.L_907:
        /*1428*/ 	.byte	0x04, 0x11
        /*142a*/ 	.short	(.L_909 - .L_908)
	.align		4
.L_908:
        /*142c*/ 	.word	index@(_ZN2at6native27unrolled_elementwise_kernelINS0_13AUnaryFunctorIhhhZZZNS0_16fmod_kernel_cudaERNS_18TensorIteratorBaseEENKUlvE_clEvENKUlvE_clEvEUlhhE_EESt5arrayIPcLm2EELi4E23TrivialOffsetCalculatorILi1EjESD_NS0_6memory12LoadWithCastILi1EEENSE_13StoreWithCastILi1EEEEEviT_T0_T2_T3_T4_T5_)
        /*1430*/ 	.word	0x00000000


	//----- nvinfo : EIATTR_REGCOUNT
	.align		4
.L_909:
        /*1434*/ 	.byte	0x04, 0x2f
        /*1436*/ 	.short	(.L_911 - .L_910)
	.align		4
.L_910:
        /*1438*/ 	.word	index@(_ZN2at6native18elementwise_kernelILi128ELi4EZNS0_15gpu_kernel_implINS0_13AUnaryFunctorIhhhZZZNS0_16fmod_kernel_cudaERNS_18TensorIteratorBaseEENKUlvE_clEvENKUlvE_clEvEUlhhE_EEEEvS5_RKT_EUliE_EEviT1_)
        /*143c*/ 	.word	0x0000001a


	//----- nvinfo : EIATTR_FRAME_SIZE
	.align		4
.L_911:
        /*1440*/ 	.byte	0x04, 0x11
        /*1442*/ 	.short	(.L_913 - .L_912)
	.align		4
.L_912:
        /*1444*/ 	.word	index@($__internal_30_$__cuda_sm20_rem_u16)
        /*1448*/ 	.word	0x00000000


	//----- nvinfo : EIATTR_FRAME_SIZE
	.align		4
.L_913:
        /*144c*/ 	.byte	0x04, 0x11
        /*144e*/ 	.short	(.L_915 - .L_914)
	.align		4
.L_914:
        /*1450*/ 	.word	index@(_ZN2at6native18elementwise_kernelILi128ELi4EZNS0_15gpu_kernel_implINS0_13AUnaryFunctorIhhhZZZNS0_16fmod_kernel_cudaERNS_18TensorIteratorBaseEENKUlvE_clEvENKUlvE_clEvEUlhhE_EEEEvS5_RKT_EUliE_EEviT1_)
        /*1454*/ 	.word	0x00000000


	//----- nvinfo : EIATTR_REGCOUNT
	.align		4
.L_915:
        /*1458*/ 	.byte	0x04, 0x2f
        /*145a*/ 	.short	(.L_917 - .L_916)
	.align		4
.L_916:
        /*145c*/ 	.word	index@(_ZN2at6native29vectorized_elementwise_kernelILi8ENS0_13BUnaryFunctorIhhhZZZNS0_16fmod_kernel_cudaERNS_18TensorIteratorBaseEENKUlvE_clEvENKUlvE_clEvEUlhhE_EESt5arrayIPcLm2EEEEviT0_T1_)
        /*1460*/ 	.word	0x00000004


	//----- nvinfo : EIATTR_FRAME_SIZE
	.align		4
.L_917:
        /*1464*/ 	.byte	0x04, 0x11
        /*1466*/ 	.short	(.L_919 - .L_918)
	.align		4
.L_918:
        /*1468*/ 	.word	index@(_ZN2at6native29vectorized_elementwise_kernelILi8ENS0_13BUnaryFunctorIhhhZZZNS0_16fmod_kernel_cudaERNS_18TensorIteratorBaseEENKUlvE_clEvENKUlvE_clEvEUlhhE_EESt5arrayIPcLm2EEEEviT0_T1_)
        /*146c*/ 	.word	0x00000000


	//----- nvinfo : EIATTR_REGCOUNT
	.align		4
.L_919:
        /*1470*/ 	.byte	0x04, 0x2f
        /*1472*/ 	.short	(.L_921 - .L_920)
	.align		4
.L_920:
        /*1474*/ 	.word	index@(_ZN2at6native29vectorized_elementwise_kernelILi4ENS0_13BUnaryFunctorIhhhZZZNS0_16fmod_kernel_cudaERNS_18TensorIteratorBaseEENKUlvE_clEvENKUlvE_clEvEUlhhE_EESt5arrayIPcLm2EEEEviT0_T1_)
        /*1478*/ 	.word	0x0000001c


	//----- nvinfo : EIATTR_FRAME_SIZE
	.align		4
.L_921:
        /*147c*/ 	.byte	0x04, 0x11
        /*147e*/ 	.short	(.L_923 - .L_922)
	.align		4
.L_922:
        /*1480*/ 	.word	index@($__internal_29_$__cuda_sm20_rem_u16)
        /*1484*/ 	.word	0x00000000


	//----- nvinfo : EIATTR_FRAME_SIZE
	.align		4
.L_923:
        /*1488*/ 	.byte	0x04, 0x11
        /*148a*/ 	.short	(.L_925 - .L_924)
	.align		4
.L_924:
        /*148c*/ 	.word	index@(_ZN2at6native29vectorized_elementwise_kernelILi4ENS0_13BUnaryFunctorIhhhZZZNS0_16fmod_kernel_cudaERNS_18TensorIteratorBaseEENKUlvE_clEvENKUlvE_clEvEUlhhE_EESt5arrayIPcLm2EEEEviT0_T1_)
        /*1490*/ 	.word	0x00000000


	//----- nvinfo : EIATTR_REGCOUNT
	.align		4
.L_925:
        /*1494*/ 	.byte	0x04, 0x2f
        /*1496*/ 	.short	(.L_927 - .L_926)
	.align		4
.L_926:
        /*1498*/ 	.word	index@(_ZN2at6native29vectorized_elementwise_kernelILi2ENS0_13BUnaryFunctorIhhhZZZNS0_16fmod_kernel_cudaERNS_18TensorIteratorBaseEENKUlvE_clEvENKUlvE_clEvEUlhhE_EESt5arrayIPcLm2EEEEviT0_T1_)
        /*149c*/ 	.word	0x0000001c


	//----- nvinfo : EIATTR_FRAME_SIZE
	.align		4
.L_927:
        /*14a0*/ 	.byte	0x04, 0x11
        /*14a2*/ 	.short	(.L_929 - .L_928)
	.align		4
.L_928:
        /*14a4*/ 	.word	index@($__internal_28_$__cuda_sm20_rem_u16)
        /*14a8*/ 	.word	0x00000000


	//----- nvinfo : EIATTR_FRAME_SIZE
	.align		4
.L_929:
        /*14ac*/ 	.byte	0x04, 0x11
        /*14ae*/ 	.short	(.L_931 - .L_930)
	.align		4
.L_930:
        /*14b0*/ 	.word	index@(_ZN2at6native29vectorized_elementwise_kernelILi2ENS0_13BUnaryFunctorIhhhZZZNS0_16fmod_kernel_cudaERNS_18TensorIteratorBaseEENKUlvE_clEvENKUlvE_clEvEUlhhE_EESt5arrayIPcLm2EEEEviT0_T1_)
        /*14b4*/ 	.word	0x00000000


	//----- nvinfo : EIATTR_REGCOUNT
	.align		4
.L_931:
        /*14b8*/ 	.byte	0x04, 0x2f
        /*14ba*/ 	.short	(.L_933 - .L_932)
	.align		4
.L_932:
        /*14bc*/ 	.word	index@(_ZN2at6native27unrolled_elementwise_kernelINS0_13BUnaryFunctorIhhhZZZNS0_16fmod_kernel_cudaERNS_18TensorIteratorBaseEENKUlvE_clEvENKUlvE_clEvEUlhhE_EESt5arrayIPcLm2EELi4E23TrivialOffsetCalculatorILi1EjESD_NS0_6memory15LoadWithoutCastENSE_16StoreWithoutCastEEEviT_T0_T2_T3_T4_T5_)
        /*14c0*/ 	.word	0x00000012


	//----- nvinfo : EIATTR_FRAME_SIZE
	.align		4
.L_933:
        /*14c4*/ 	.byte	0x04, 0x11
        /*14c6*/ 	.short	(.L_935 - .L_934)
	.align		4
.L_934:
        /*14c8*/ 	.word	index@($__internal_27_$__cuda_sm20_rem_u16)
        /*14cc*/ 	.word	0x00000000


	//----- nvinfo : EIATTR_FRAME_SIZE
	.align		4
.L_935:
        /*14d0*/ 	.byte	0x04, 0x11
        /*14d2*/ 	.short	(.L_937 - .L_936)
	.align		4
.L_936:
        /*14d4*/ 	.word	index@(_ZN2at6native27unrolled_elementwise_kernelINS0_13BUnaryFunctorIhhhZZZNS0_16fmod_kernel_cudaERNS_18TensorIteratorBaseEENKUlvE_clEvENKUlvE_clEvEUlhhE_EESt5arrayIPcLm2EELi4E23TrivialOffsetCalculatorILi1EjESD_NS0_6memory15LoadWithoutCastENSE_16StoreWithoutCastEEEviT_T0_T2_T3_T4_T5_)
        /*14d8*/ 	.word	0x00000000


	//----- nvinfo : EIATTR_REGCOUNT
	.align		4
.L_937:
        /*14dc*/ 	.byte	0x04, 0x2f
        /*14de*/ 	.short	(.L_939 - .L_938)
	.align		4
.L_938:
        /*14e0*/ 	.word	index@(_ZN2at6native18elementwise_kernelILi128ELi4EZNS0_22gpu_kernel_impl_nocastINS0_13BUnaryFunctorIhhhZZZNS0_16fmod_kernel_cudaERNS_18TensorIteratorBaseEENKUlvE_clEvENKUlvE_clEvEUlhhE_EEEEvS5_RKT_EUliE_EEviT1_)
        /*14e4*/ 	.word	0x00000010


	//----- nvinfo : EIATTR_FRAME_SIZE
	.align		4
.L_939:
        /*14e8*/ 	.byte	0x04, 0x11
        /*14ea*/ 	.short	(.L_941 - .L_940)
	.align		4
.L_940:
        /*14ec*/ 	.word	index@($__internal_26_$__cuda_sm20_rem_u16)
        /*14f0*/ 	.word	0x00000000


	//----- nvinfo : EIATTR_FRAME_SIZE
	.align		4
.L_941:
        /*14f4*/ 	.byte	0x04, 0x11
        /*14f6*/ 	.short	(.L_943 - .L_942)
	.align		4
.L_942:
        /*14f8*/ 	.word	index@(_ZN2at6native18elementwise_kernelILi128ELi4EZNS0_22gpu_kernel_impl_nocastINS0_13BUnaryFunctorIhhhZZZNS0_16fmod_kernel_cudaERNS_18TensorIteratorBaseEENKUlvE_clEvENKUlvE_clEvEUlhhE_EEEEvS5_RKT_EUliE_EEviT1_)
        /*14fc*/ 	.word	0x00000000


	//----- nvinfo : EIATTR_REGCOUNT
	.align		4
.L_943:
        /*1500*/ 	.byte	0x04, 0x2f
        /*1502*/ 	.short	(.L_945 - .L_944)
	.align		4
.L_944:
        /*1504*/ 	.word	index@(_ZN2at6native27unrolled_elementwise_kernelINS0_13BUnaryFunctorIhhhZZZNS0_16fmod_kernel_cudaERNS_18TensorIteratorBaseEENKUlvE_clEvENKUlvE_clEvEUlhhE_EESt5arrayIPcLm2EELi4E23TrivialOffsetCalculatorILi1EjESD_NS0_6memory12LoadWithCastILi1EEENSE_13StoreWithCastILi1EEEEEviT_T0_T2_T3_T4_T5_)
        /*1508*/ 	.word	0x0000001c


	//----- nvinfo : EIATTR_FRAME_SIZE
	.align		4
.L_945:
        /*150c*/ 	.byte	0x04, 0x11
        /*150e*/ 	.short	(.L_947 - .L_946)
	.align		4
.L_946:
        /*1510*/ 	.word	index@($__internal_25_$__cuda_sm20_rem_u16)
        /*1514*/ 	.word	0x00000000


	//----- nvinfo : EIATTR_FRAME_SIZE
	.align		4
.L_947:
        /*1518*/ 	.byte	0x04, 0x11
        /*151a*/ 	.short	(.L_949 - .L_948)
	.align		4
.L_948:
        /*151c*/ 	.word	index@(_ZN2at6native27unrolled_elementwise_kernelINS0_13BUnaryFunctorIhhhZZZNS0_16fmod_kernel_cudaERNS_18TensorIteratorBaseEENKUlvE_clEvENKUlvE_clEvEUlhhE_EESt5arrayIPcLm2EELi4E23TrivialOffsetCalculatorILi1EjESD_NS0_6memory12LoadWithCastILi1EEENSE_13StoreWithCastILi1EEEEEviT_T0_T2_T3_T4_T5_)
        /*1520*/ 	.word	0x00000000


	//----- nvinfo : EIATTR_REGCOUNT
	.align		4
.L_949:
        /*1524*/ 	.byte	0x04, 0x2f
        /*1526*/ 	.short	(.L_951 - .L_950)
	.align		4
.L_950:
        /*1528*/ 	.word	index@(_ZN2at6native18elementwise_kernelILi128ELi4EZNS0_15gpu_kernel_implINS0_13BUnaryFunctorIhhhZZZNS0_16fmod_kernel_cudaERNS_18TensorIteratorBaseEENKUlvE_clEvENKUlvE_clEvEUlhhE_EEEEvS5_RKT_EUliE_EEviT1_)
        /*152c*/ 	.word	0x0000001a


	//----- nvinfo : EIATTR_FRAME_SIZE
	.align		4
.L_951:
        /*1530*/ 	.byte	0x04, 0x11
        /*1532*/ 	.short	(.L_953 - .L_952)
	.align		4
.L_952:
        /*1534*/ 	.word	index@($__internal_24_$__cuda_sm20_rem_u16)
        /*1538*/ 	.word	0x00000000


	//----- nvinfo : EIATTR_FRAME_SIZE
	.align		4
.L_953:
        /*153c*/ 	.byte	0x04, 0x11
        /*153e*/ 	.short	(.L_955 - .L_954)
	.align		4
.L_954:
        /*1540*/ 	.word	index@(_ZN2at6native18elementwise_kernelILi128ELi4EZNS0_15gpu_kernel_implINS0_13BUnaryFunctorIhhhZZZNS0_16fmod_kernel_cudaERNS_18TensorIteratorBaseEENKUlvE_clEvENKUlvE_clEvEUlhhE_EEEEvS5_RKT_EUliE_EEviT1_)
        /*1544*/ 	.word	0x00000000


	//----- nvinfo : EIATTR_REGCOUNT
	.align		4
.L_955:
        /*1548*/ 	.byte	0x04, 0x2f
        /*154a*/ 	.short	(.L_957 - .L_956)
	.align		4
.L_956:
        /*154c*/ 	.word	index@(_ZN2at6native29vectorized_elementwise_kernelILi8ENS0_13BinaryFunctorIhhhZZZNS0_16fmod_kernel_cudaERNS_18TensorIteratorBaseEENKUlvE_clEvENKUlvE_clEvEUlhhE_EESt5arrayIPcLm3EEEEviT0_T1_)
        /*1550*/ 	.word	0x00000004


	//----- nvinfo : EIATTR_FRAME_SIZE
	.align		4
.L_957:
        /*1554*/ 	.byte	0x04, 0x11
        /*1556*/ 	.short	(.L_959 - .L_958)
	.align		4
.L_958:
        /*1558*/ 	.word	index@(_ZN2at6native29vectorized_elementwise_kernelILi8ENS0_13BinaryFunctorIhhhZZZNS0_16fmod_kernel_cudaERNS_18TensorIteratorBaseEENKUlvE_clEvENKUlvE_clEvEUlhhE_EESt5arrayIPcLm3EEEEviT0_T1_)
        /*155c*/ 	.word	0x00000000


	//----- nvinfo : EIATTR_REGCOUNT
	.align		4
.L_959:
        /*1560*/ 	.byte	0x04, 0x2f
        /*1562*/ 	.short	(.L_961 - .L_960)
	.align		4
.L_960:
        /*1564*/ 	.word	index@(_ZN2at6native29vectorized_elementwise_kernelILi4ENS0_13BinaryFunctorIhhhZZZNS0_16fmod_kernel_cudaERNS_18TensorIteratorBaseEENKUlvE_clEvENKUlvE_clEvEUlhhE_EESt5arrayIPcLm3EEEEviT0_T1_)
        /*1568*/ 	.word	0x00000020


	//----- nvinfo : EIATTR_FRAME_SIZE
	.align		4
.L_961:
        /*156c*/ 	.byte	0x04, 0x11
        /*156e*/ 	.short	(.L_963 - .L_962)
	.align		4
.L_962:
        /*1570*/ 	.word	index@($__internal_23_$__cuda_sm20_rem_u16)
        /*1574*/ 	.word	0x00000000


	//----- nvinfo : EIATTR_FRAME_SIZE
	.align		4
.L_963:
        /*1578*/ 	.byte	0x04, 0x11
        /*157a*/ 	.short	(.L_965 - .L_964)
	.align		4
.L_964:
        /*157c*/ 	.word	index@(_ZN2at6native29vectorized_elementwise_kernelILi4ENS0_13BinaryFunctorIhhhZZZNS0_16fmod_kernel_cudaERNS_18TensorIteratorBaseEENKUlvE_clEvENKUlvE_clEvEUlhhE_EESt5arrayIPcLm3EEEEviT0_T1_)
        /*1580*/ 	.word	0x00000000


	//----- nvinfo : EIATTR_REGCOUNT
	.align		4
.L_965:
        /*1584*/ 	.byte	0x04, 0x2f
        /*1586*/ 	.short	(.L_967 - .L_966)
	.align		4
.L_966:
        /*1588*/ 	.word	index@(_ZN2at6native29vectorized_elementwise_kernelILi2ENS0_13BinaryFunctorIhhhZZZNS0_16fmod_kernel_cudaERNS_18TensorIteratorBaseEENKUlvE_clEvENKUlvE_clEvEUlhhE_EESt5arrayIPcLm3EEEEviT0_T1_)
        /*158c*/ 	.word	0x00000020


	//----- nvinfo : EIATTR_FRAME_SIZE
	.align		4
.L_967:
        /*1590*/ 	.byte	0x04, 0x11
        /*1592*/ 	.short	(.L_969 - .L_968)
	.align		4
.L_968:
        /*1594*/ 	.word	index@($__internal_22_$__cuda_sm20_rem_u16)
        /*1598*/ 	.word	0x00000000


	//----- nvinfo : EIATTR_FRAME_SIZE
	.align		4
.L_969:
        /*159c*/ 	.byte	0x04, 0x11
        /*159e*/ 	.short	(.L_971 - .L_970)
	.align		4
.L_970:
        /*15a0*/ 	.word	index@(_ZN2at6native29vectorized_elementwise_kernelILi2ENS0_13BinaryFunctorIhhhZZZNS0_16fmod_kernel_cudaERNS_18TensorIteratorBaseEENKUlvE_clEvENKUlvE_clEvEUlhhE_EESt5arrayIPcLm3EEEEviT0_T1_)
        /*15a4*/ 	.word	0x00000000


	//----- nvinfo : EIATTR_REGCOUNT
	.align		4
.L_971:
        /*15a8*/ 	.byte	0x04, 0x2f
        /*15aa*/ 	.short	(.L_973 - .L_972)
	.align		4
.L_972:
        /*15ac*/ 	.word	index@(_ZN2at6native27unrolled_elementwise_kernelINS0_13BinaryFunctorIhhhZZZNS0_16fmod_kernel_cudaERNS_18TensorIteratorBaseEENKUlvE_clEvENKUlvE_clEvEUlhhE_EESt5arrayIPcLm3EELi4E23TrivialOffsetCalculatorILi2EjESC_ILi1EjENS0_6memory15LoadWithoutCastENSF_16StoreWithoutCastEEEviT_T0_T2_T3_T4_T5_)
        /*15b0*/ 	.word	0x00000019


	//----- nvinfo : EIATTR_FRAME_SIZE
	.align		4
.L_973:
        /*15b4*/ 	.byte	0x04, 0x11
        /*15b6*/ 	.short	(.L_975 - .L_974)
	.align		4
.L_974:
        /*15b8*/ 	.word	index@($__internal_21_$__cuda_sm20_rem_u16)
        /*15bc*/ 	.word	0x00000000


	//----- nvinfo : EIATTR_FRAME_SIZE
	.align		4
.L_975:
        /*15c0*/ 	.byte	0x04, 0x11
        /*15c2*/ 	.short	(.L_977 - .L_976)
	.align		4
.L_976:
        /*15c4*/ 	.word	index@(_ZN2at6native27unrolled_elementwise_kernelINS0_13BinaryFunctorIhhhZZZNS0_16fmod_kernel_cudaERNS_18TensorIteratorBaseEENKUlvE_clEvENKUlvE_clEvEUlhhE_EESt5arrayIPcLm3EELi4E23TrivialOffsetCalculatorILi2EjESC_ILi1EjENS0_6memory15LoadWithoutCastENSF_16StoreWithoutCastEEEviT_T0_T2_T3_T4_T5_)
        /*15c8*/ 	.word	0x00000000


	//----- nvinfo : EIATTR_REGCOUNT
	.align		4
.L_977:
        /*15cc*/ 	.byte	0x04, 0x2f
        /*15ce*/ 	.short	(.L_979 - .L_978)
	.align		4
.L_978:
        /*15d0*/ 	.word	index@(_ZN2at6native18elementwise_kernelILi128ELi4EZNS0_22gpu_kernel_impl_nocastINS0_13BinaryFunctorIhhhZZZNS0_16fmod_kernel_cudaERNS_18TensorIteratorBaseEENKUlvE_clEvENKUlvE_clEvEUlhhE_EEEEvS5_RKT_EUliE_EEviT1_)
        /*15d4*/ 	.word	0x00000010


	//----- nvinfo : EIATTR_FRAME_SIZE
	.align		4
.L_979:
        /*15d8*/ 	.byte	0x04, 0x11
        /*15da*/ 	.short	(.L_981 - .L_980)
	.align		4
.L_980:
        /*15dc*/ 	.word	index@($__internal_20_$__cuda_sm20_rem_u16)
        /*15e0*/ 	.word	0x00000000


	//----- nvinfo : EIATTR_FRAME_SIZE
	.align		4
.L_981:
        /*15e4*/ 	.byte	0x04, 0x11
        /*15e6*/ 	.short	(.L_983 - .L_982)
	.align		4
.L_982:
        /*15e8*/ 	.word	index@(_ZN2at6native18elementwise_kernelILi128ELi4EZNS0_22gpu_kernel_impl_nocastINS0_13BinaryFunctorIhhhZZZNS0_16fmod_kernel_cudaERNS_18TensorIteratorBaseEENKUlvE_clEvENKUlvE_clEvEUlhhE_EEEEvS5_RKT_EUliE_EEviT1_)
        /*15ec*/ 	.word	0x00000000


	//----- nvinfo : EIATTR_REGCOUNT
	.align		4
.L_983:
        /*15f0*/ 	.byte	0x04, 0x2f
        /*15f2*/ 	.short	(.L_985 - .L_984)
	.align		4
.L_984:
        /*15f4*/ 	.word	index@(_ZN2at6native27unrolled_elementwise_kernelINS0_13BinaryFunctorIhhhZZZNS0_16fmod_kernel_cudaERNS_18TensorIteratorBaseEENKUlvE_clEvENKUlvE_clEvEUlhhE_EESt5arrayIPcLm3EELi4E23TrivialOffsetCalculatorILi2EjESC_ILi1EjENS0_6memory12LoadWithCastILi2EEENSF_13StoreWithCastILi1EEEEEviT_T0_T2_T3_T4_T5_)
        /*15f8*/ 	.word	0x00000020


	//----- nvinfo : EIATTR_FRAME_SIZE
	.align		4
.L_985:
        /*15fc*/ 	.byte	0x04, 0x11
        /*15fe*/ 	.short	(.L_987 - .L_986)
	.align		4
.L_986:
        /*1600*/ 	.word	index@($__internal_19_$__cuda_sm20_rem_u16)
        /*1604*/ 	.word	0x00000000


	//----- nvinfo : EIATTR_FRAME_SIZE
	.align		4
.L_987:
        /*1608*/ 	.byte	0x04, 0x11
        /*160a*/ 	.short	(.L_989 - .L_988)
	.align		4
.L_988:
        /*160c*/ 	.word	index@(_ZN2at6native27unrolled_elementwise_kernelINS0_13BinaryFunctorIhhhZZZNS0_16fmod_kernel_cudaERNS_18TensorIteratorBaseEENKUlvE_clEvENKUlvE_clEvEUlhhE_EESt5arrayIPcLm3EELi4E23TrivialOffsetCalculatorILi2EjESC_ILi1EjENS0_6memory12LoadWithCastILi2EEENSF_13StoreWithCastILi1EEEEEviT_T0_T2_T3_T4_T5_)
        /*1610*/ 	.word	0x00000000


	//----- nvinfo : EIATTR_REGCOUNT
	.align		4
.L_989:
        /*1614*/ 	.byte	0x04, 0x2f
        /*1616*/ 	.short	(.L_991 - .L_990)
	.align		4
.L_990:
        /*1618*/ 	.word	index@(_ZN2at6native18elementwise_kernelILi128ELi4EZNS0_15gpu_kernel_implINS0_13BinaryFunctorIhhhZZZNS0_16fmod_kernel_cudaERNS_18TensorIteratorBaseEENKUlvE_clEvENKUlvE_clEvEUlhhE_EEEEvS5_RKT_EUliE_EEviT1_)
        /*161c*/ 	.word	0x0000001a


	//----- nvinfo : EIATTR_FRAME_SIZE
	.align		4
.L_991:
        /*1620*/ 	.byte	0x04, 0x11
        /*1622*/ 	.short	(.L_993 - .L_992)
	.align		4
.L_992:
        /*1624*/ 	.word	index@($__internal_18_$__cuda_sm20_rem_u16)
        /*1628*/ 	.word	0x00000000


	//----- nvinfo : EIATTR_FRAME_SIZE
	.align		4
.L_993:
        /*162c*/ 	.byte	0x04, 0x11
        /*162e*/ 	.short	(.L_995 - .L_994)
	.align		4
.L_994:
        /*1630*/ 	.word	index@(_ZN2at6native18elementwise_kernelILi128ELi4EZNS0_15gpu_kernel_implINS0_13BinaryFunctorIhhhZZZNS0_16fmod_kernel_cudaERNS_18TensorIteratorBaseEENKUlvE_clEvENKUlvE_clEvEUlhhE_EEEEvS5_RKT_EUliE_EEviT1_)
        /*1634*/ 	.word	0x00000000


	//----- nvinfo : EIATTR_REGCOUNT
	.align		4
.L_995:
        /*1638*/ 	.byte	0x04, 0x2f
        /*163a*/ 	.short	(.L_997 - .L_996)
	.align		4
.L_996:
        /*163c*/ 	.word	index@(_ZN2at6native29vectorized_elementwise_kernelILi8ENS0_13AUnaryFunctorIaaaZZZNS0_16fmod_kernel_cudaERNS_18TensorIteratorBaseEENKUlvE_clEvENKUlvE0_clEvEUlaaE_EESt5arrayIPcLm2EEEEviT0_T1_)
        /*1640*/ 	.word	0x00000004


	//----- nvinfo : EIATTR_FRAME_SIZE
	.align		4
.L_997:
        /*1644*/ 	.byte	0x04, 0x11
        /*1646*/ 	.short	(.L_999 - .L_998)
	.align		4
.L_998:
        /*1648*/ 	.word	index@(_ZN2at6native29vectorized_elementwise_kernelILi8ENS0_13AUnaryFunctorIaaaZZZNS0_16fmod_kernel_cudaERNS_18TensorIteratorBaseEENKUlvE_clEvENKUlvE0_clEvEUlaaE_EESt5arrayIPcLm2EEEEviT0_T1_)
        /*164c*/ 	.word	0x00000000


	//----- nvinfo : EIATTR_REGCOUNT
	.align		4
.L_999:
        /*1650*/ 	.byte	0x04, 0x2f
        /*1652*/ 	.short	(.L_1001 - .L_1000)
	.align		4
.L_1000:
        /*1654*/ 	.word	index@(_ZN2at6native29vectorized_elementwise_kernelILi4ENS0_13AUnaryFunctorIaaaZZZNS0_16fmod_kernel_cudaERNS_18TensorIteratorBaseEENKUlvE_clEvENKUlvE0_clEvEUlaaE_EESt5arrayIPcLm2EEEEviT0_T1_)
        /*1658*/ 	.word	0x0000001f


	//----- nvinfo : EIATTR_FRAME_SIZE
	.align		4
.L_1001:
        /*165c*/ 	.byte	0x04, 0x11
        /*165e*/ 	.short	(.L_1003 - .L_1002)
	.align		4
.L_1002:
        /*1660*/ 	.word	index@(_ZN2at6native29vectorized_elementwise_kernelILi4ENS0_13AUnaryFunctorIaaaZZZNS0_16fmod_kernel_cudaERNS_18TensorIteratorBaseEENKUlvE_clEvENKUlvE0_clEvEUlaaE_EESt5arrayIPcLm2EEEEviT0_T1_)
        /*1664*/ 	.word	0x00000000


	//----- nvinfo : EIATTR_REGCOUNT
	.align		4
.L_1003:
        /*1668*/ 	.byte	0x04, 0x2f
        /*166a*/ 	.short	(.L_1005 - .L_1004)
	.align		4
.L_1004:
        /*166c*/ 	.word	index@(_ZN2at6native29vectorized_elementwise_kernelILi2ENS0_13AUnaryFunctorIaaaZZZNS0_16fmod_kernel_cudaERNS_18TensorIteratorBaseEENKUlvE_clEvENKUlvE0_clEvEUlaaE_EESt5arrayIPcLm2EEEEviT0_T1_)
        /*1670*/ 	.word	0x00000020


	//----- nvinfo : EIATTR_FRAME_SIZE
	.align		4
.L_1005:
        /*1674*/ 	.byte	0x04, 0x11
        /*1676*/ 	.short	(.L_1007 - .L_1006)
	.align		4
.L_1006:
        /*1678*/ 	.word	index@(_ZN2at6native29vectorized_elementwise_kernelILi2ENS0_13AUnaryFunctorIaaaZZZNS0_16fmod_kernel_cudaERNS_18TensorIteratorBaseEENKUlvE_clEvENKUlvE0_clEvEUlaaE_EESt5arrayIPcLm2EEEEviT0_T1_)
        /*167c*/ 	.word	0x00000000


	//----- nvinfo : EIATTR_REGCOUNT
	.align		4
.L_1007:
        /*1680*/ 	.byte	0x04, 0x2f
        /*1682*/ 	.short	(.L_1009 - .L_1008)
	.align		4
.L_1008:
        /*1684*/ 	.word	index@(_ZN2at6native27unrolled_elementwise_kernelINS0_13AUnaryFunctorIaaaZZZNS0_16fmod_kernel_cudaERNS_18TensorIteratorBaseEENKUlvE_clEvENKUlvE0_clEvEUlaaE_EESt5arrayIPcLm2EELi4E23TrivialOffsetCalculatorILi1EjESD_NS0_6memory15LoadWithoutCastENSE_16StoreWithoutCastEEEviT_T0_T2_T3_T4_T5_)
        /*1688*/ 	.word	0x00000016


	//----- nvinfo : EIATTR_FRAME_SIZE
	.align		4
.L_1009:
        /*168c*/ 	.byte	0x04, 0x11
        /*168e*/ 	.short	(.L_1011 - .L_1010)
	.align		4
.L_1010:
        /*1690*/ 	.word	index@(_ZN2at6native27unrolled_elementwise_kernelINS0_13AUnaryFunctorIaaaZZZNS0_16fmod_kernel_cudaERNS_18TensorIteratorBaseEENKUlvE_clEvENKUlvE0_clEvEUlaaE_EESt5arrayIPcLm2EELi4E23TrivialOffsetCalculatorILi1EjESD_NS0_6memory15LoadWithoutCastENSE_16StoreWithoutCastEEEviT_T0_T2_T3_T4_T5_)
        /*1694*/ 	.word	0x00000000


	//----- nvinfo : EIATTR_REGCOUNT
	.align		4
.L_1011:
        /*1698*/ 	.byte	0x04, 0x2f
        /*169a*/ 	.short	(.L_1013 - .L_1012)
	.align		4
.L_1012:
        /*169c*/ 	.word	index@(_ZN2at6native18elementwise_kernelILi128ELi4EZNS0_22gpu_kernel_impl_nocastINS0_13AUnaryFunctorIaaaZZZNS0_16fmod_kernel_cudaERNS_18TensorIteratorBaseEENKUlvE_clEvENKUlvE0_clEvEUlaaE_EEEEvS5_RKT_EUliE_EEviT1_)
        /*16a0*/ 	.word	0x00000010


	//----- nvinfo : EIATTR_FRAME_SIZE
	.align		4
.L_1013:
        /*16a4*/ 	.byte	0x04, 0x11
        /*16a6*/ 	.short	(.L_1015 - .L_1014)
	.align		4
.L_1014:
        /*16a8*/ 	.word	index@(_ZN2at6native18elementwise_kernelILi128ELi4EZNS0_22gpu_kernel_impl_nocastINS0_13AUnaryFunctorIaaaZZZNS0_16fmod_kernel_cudaERNS_18TensorIteratorBaseEENKUlvE_clEvENKUlvE0_clEvEUlaaE_EEEEvS5_RKT_EUliE_EEviT1_)
        /*16ac*/ 	.word	0x00000000


	//----- nvinfo : EIATTR_REGCOUNT
	.align		4
.L_1015:
        /*16b0*/ 	.byte	0x04, 0x2f
        /*16b2*/ 	.short	(.L_1017 - .L_1016)
	.align		4
.L_1016:
        /*16b4*/ 	.word	index@(_ZN2at6native27unrolled_elementwise_kernelINS0_13AUnaryFunctorIaaaZZZNS0_16fmod_kernel_cudaERNS_18TensorIteratorBaseEENKUlvE_clEvENKUlvE0_clEvEUlaaE_EESt5arrayIPcLm2EELi4E23TrivialOffsetCalculatorILi1EjESD_NS0_6memory12LoadWithCastILi1EEENSE_13StoreWithCastILi1EEEEEviT_T0_T2_T3_T4_T5_)
        /*16b8*/ 	.word	0x0000001d


	//----- nvinfo : EIATTR_FRAME_SIZE
	.align		4
.L_1017:
        /*16bc*/ 	.byte	0x04, 0x11
        /*16be*/ 	.short	(.L_1019 - .L_1018)
	.align		4
.L_1018:
        /*16c0*/ 	.word	index@(_ZN2at6native27unrolled_elementwise_kernelINS0_13AUnaryFunctorIaaaZZZNS0_16fmod_kernel_cudaERNS_18TensorIteratorBaseEENKUlvE_clEvENKUlvE0_clEvEUlaaE_EESt5arrayIPcLm2EELi4E23TrivialOffsetCalculatorILi1EjESD_NS0_6memory12LoadWithCastILi1EEENSE_13StoreWithCastILi1EEEEEviT_T0_T2_T3_T4_T5_)
        /*16c4*/ 	.word	0x00000000


	//----- nvinfo : EIATTR_REGCOUNT
	.align		4
.L_1019:
        /*16c8*/ 	.byte	0x04, 0x2f
        /*16ca*/ 	.short	(.L_1021 - .L_1020)
	.align		4
.L_1020:
        /*16cc*/ 	.word	index@(_ZN2at6native18elementwise_kernelILi128ELi4EZNS0_15gpu_kernel_implINS0_13AUnaryFunctorIaaaZZZNS0_16fmod_kernel_cudaERNS_18TensorIteratorBaseEENKUlvE_clEvENKUlvE0_clEvEUlaaE_EEEEvS5_RKT_EUliE_EEviT1_)
        /*16d0*/ 	.word	0x0000001a


	//----- nvinfo : EIATTR_FRAME_SIZE
	.align		4
.L_1021:
        /*16d4*/ 	.byte	0x04, 0x11
        /*16d6*/ 	.short	(.L_1023 - .L_1022)
	.align		4
.L_1022:
        /*16d8*/ 	.word	index@(_ZN2at6native18elementwise_kernelILi128ELi4EZNS0_15gpu_kernel_implINS0_13AUnaryFunctorIaaaZZZNS0_16fmod_kernel_cudaERNS_18TensorIteratorBaseEENKUlvE_clEvENKUlvE0_clEvEUlaaE_EEEEvS5_RKT_EUliE_EEviT1_)
        /*16dc*/ 	.word	0x00000000


	//----- nvinfo : EIATTR_REGCOUNT
	.align		4
.L_1023:
        /*16e0*/ 	.byte	0x04, 0x2f
        /*16e2*/ 	.short	(.L_1025 - .L_1024)
	.align		4
.L_1024:
        /*16e4*/ 	.word	index@(_ZN2at6native29vectorized_elementwise_kernelILi8ENS0_13BUnaryFunctorIaaaZZZNS0_16fmod_kernel_cudaERNS_18TensorIteratorBaseEENKUlvE_clEvENKUlvE0_clEvEUlaaE_EESt5arrayIPcLm2EEEEviT0_T1_)
        /*16e8*/ 	.word	0x00000004


	//----- nvinfo : EIATTR_FRAME_SIZE
	.align		4
.L_1025:
        /*16ec*/ 	.byte	0x04, 0x11
        /*16ee*/ 	.short	(.L_1027 - .L_1026)
	.align		4
.L_1026:
        /*16f0*/ 	.word	index@(_ZN2at6native29vectorized_elementwise_kernelILi8ENS0_13BUnaryFunctorIaaaZZZNS0_16fmod_kernel_cudaERNS_18TensorIteratorBaseEENKUlvE_clEvENKUlvE0_clEvEUlaaE_EESt5arrayIPcLm2EEEEviT0_T1_)
        /*16f4*/ 	.word	0x00000000


	//----- nvinfo : EIATTR_REGCOUNT
	.align		4
.L_1027:
        /*16f8*/ 	.byte	0x04, 0x2f
        /*16fa*/ 	.short	(.L_1029 - .L_1028)
	.align		4
.L_1028:
        /*16fc*/ 	.word	index@(_ZN2at6native29vectorized_elementwise_kernelILi4ENS0_13BUnaryFunctorIaaaZZZNS0_16fmod_kernel_cudaERNS_18TensorIteratorBaseEENKUlvE_clEvENKUlvE0_clEvEUlaaE_EESt5arrayIPcLm2EEEEviT0_T1_)
        /*1700*/ 	.word	0x0000001d


	//----- nvinfo : EIATTR_FRAME_SIZE
	.align		4
.L_1029:
        /*1704*/ 	.byte	0x04, 0x11
        /*1706*/ 	.short	(.L_1031 - .L_1030)
	.align		4
.L_1030:
        /*1708*/ 	.word	index@(_ZN2at6native29vectorized_elementwise_kernelILi4ENS0_13BUnaryFunctorIaaaZZZNS0_16fmod_kernel_cudaERNS_18TensorIteratorBaseEENKUlvE_clEvENKUlvE0_clEvEUlaaE_EESt5arrayIPcLm2EEEEviT0_T1_)
        /*170c*/ 	.word	0x00000000


	//----- nvinfo : EIATTR_REGCOUNT
	.align		4
.L_1031:
        /*1710*/ 	.byte	0x04, 0x2f
        /*1712*/ 	.short	(.L_1033 - .L_1032)
	.align		4
.L_1032:
        /*1714*/ 	.word	index@(_ZN2at6native29vectorized_elementwise_kernelILi2ENS0_13BUnaryFunctorIaaaZZZNS0_16fmod_kernel_cudaERNS_18TensorIteratorBaseEENKUlvE_clEvENKUlvE0_clEvEUlaaE_EESt5arrayIPcLm2EEEEviT0_T1_)
        /*1718*/ 	.word	0x0000001f


	//----- nvinfo : EIATTR_FRAME_SIZE
	.align		4
.L_1033:
        /*171c*/ 	.byte	0x04, 0x11
        /*171e*/ 	.short	(.L_1035 - .L_1034)
	.align		4
.L_1034:
        /*1720*/ 	.word	index@(_ZN2at6native29vectorized_elementwise_kernelILi2ENS0_13BUnaryFunctorIaaaZZZNS0_16fmod_kernel_cudaERNS_18TensorIteratorBaseEENKUlvE_clEvENKUlvE0_clEvEUlaaE_EESt5arrayIPcLm2EEEEviT0_T1_)
        /*1724*/ 	.word	0x00000000


	//----- nvinfo : EIATTR_REGCOUNT
	.align		4
.L_1035:
        /*1728*/ 	.byte	0x04, 0x2f
        /*172a*/ 	.short	(.L_1037 - .L_1036)
	.align		4
.L_1036:
        /*172c*/ 	.word	index@(_ZN2at6native27unrolled_elementwise_kernelINS0_13BUnaryFunctorIaaaZZZNS0_16fmod_kernel_cudaERNS_18TensorIteratorBaseEENKUlvE_clEvENKUlvE0_clEvEUlaaE_EESt5arrayIPcLm2EELi4E23TrivialOffsetCalculatorILi1EjESD_NS0_6memory15LoadWithoutCastENSE_16StoreWithoutCastEEEviT_T0_T2_T3_T4_T5_)
        /*1730*/ 	.word	0x00000016


	//----- nvinfo : EIATTR_FRAME_SIZE
	.align		4
.L_1037:
        /*1734*/ 	.byte	0x04, 0x11
        /*1736*/ 	.short	(.L_1039 - .L_1038)
	.align		4
.L_1038:
        /*1738*/ 	.word	index@(_ZN2at6native27unrolled_elementwise_kernelINS0_13BUnaryFunctorIaaaZZZNS0_16fmod_kernel_cudaERNS_18TensorIteratorBaseEENKUlvE_clEvENKUlvE0_clEvEUlaaE_EESt5arrayIPcLm2EELi4E23TrivialOffsetCalculatorILi1EjESD_NS0_6memory15LoadWithoutCastENSE_16StoreWithoutCastEEEviT_T0_T2_T3_T4_T5_)
        /*173c*/ 	.word	0x00000000


	//----- nvinfo : EIATTR_REGCOUNT
	.align		4
.L_1039:
        /*1740*/ 	.byte	0x04, 0x2f
        /*1742*/ 	.short	(.L_1041 - .L_1040)
	.align		4
.L_1040:
        /*1744*/ 	.word	index@(_ZN2at6native18elementwise_kernelILi128ELi4EZNS0_22gpu_kernel_impl_nocastINS0_13BUnaryFunctorIaaaZZZNS0_16fmod_kernel_cudaERNS_18TensorIteratorBaseEENKUlvE_clEvENKUlvE0_clEvEUlaaE_EEEEvS5_RKT_EUliE_EEviT1_)
        /*1748*/ 	.word	0x00000010


	//----- nvinfo : EIATTR_FRAME_SIZE
	.align		4
.L_1041:
        /*174c*/ 	.byte	0x04, 0x11
        /*174e*/ 	.short	(.L_1043 - .L_1042)
	.align		4
.L_1042:
        /*1750*/ 	.word	index@(_ZN2at6native18elementwise_kernelILi128ELi4EZNS0_22gpu_kernel_impl_nocastINS0_13BUnaryFunctorIaaaZZZNS0_16fmod_kernel_cudaERNS_18TensorIteratorBaseEENKUlvE_clEvENKUlvE0_clEvEUlaaE_EEEEvS5_RKT_EUliE_EEviT1_)
        /*1754*/ 	.word	0x00000000


	//----- nvinfo : EIATTR_REGCOUNT
	.align		4
.L_1043:
        /*1758*/ 	.byte	0x04, 0x2f
        /*175a*/ 	.short	(.L_1045 - .L_1044)
	.align		4
.L_1044:
        /*175c*/ 	.word	index@(_ZN2at6native27unrolled_elementwise_kernelINS0_13BUnaryFunctorIaaaZZZNS0_16fmod_kernel_cudaERNS_18TensorIteratorBaseEENKUlvE_clEvENKUlvE0_clEvEUlaaE_EESt5arrayIPcLm2EELi4E23TrivialOffsetCalculatorILi1EjESD_NS0_6memory12LoadWithCastILi1EEENSE_13StoreWithCastILi1EEEEEviT_T0_T2_T3_T4_T5_)
        /*1760*/ 	.word	0x0000001d


	//----- nvinfo : EIATTR_FRAME_SIZE
	.align		4
.L_1045:
        /*1764*/ 	.byte	0x04, 0x11
        /*1766*/ 	.short	(.L_1047 - .L_1046)
	.align		4
.L_1046:
        /*1768*/ 	.word	index@(_ZN2at6native27unrolled_elementwise_kernelINS0_13BUnaryFunctorIaaaZZZNS0_16fmod_kernel_cudaERNS_18TensorIteratorBaseEENKUlvE_clEvENKUlvE0_clEvEUlaaE_EESt5arrayIPcLm2EELi4E23TrivialOffsetCalculatorILi1EjESD_NS0_6memory12LoadWithCastILi1EEENSE_13StoreWithCastILi1EEEEEviT_T0_T2_T3_T4_T5_)
        /*176c*/ 	.word	0x00000000


	//----- nvinfo : EIATTR_REGCOUNT
	.align		4
.L_1047:
        /*1770*/ 	.byte	0x04, 0x2f
        /*1772*/ 	.short	(.L_1049 - .L_1048)
	.align		4
.L_1048:
        /*1774*/ 	.word	index@(_ZN2at6native18elementwise_kernelILi128ELi4EZNS0_15gpu_kernel_implINS0_13BUnaryFunctorIaaaZZZNS0_16fmod_kernel_cudaERNS_18TensorIteratorBaseEENKUlvE_clEvENKUlvE0_clEvEUlaaE_EEEEvS5_RKT_EUliE_EEviT1_)
        /*1778*/ 	.word	0x0000001a


	//----- nvinfo : EIATTR_FRAME_SIZE
	.align		4
.L_1049:
        /*177c*/ 	.byte	0x04, 0x11
        /*177e*/ 	.short	(.L_1051 - .L_1050)
	.align		4
.L_1050:
        /*1780*/ 	.word	index@(_ZN2at6native18elementwise_kernelILi128ELi4EZNS0_15gpu_kernel_implINS0_13BUnaryFunctorIaaaZZZNS0_16fmod_kernel_cudaERNS_18TensorIteratorBaseEENKUlvE_clEvENKUlvE0_clEvEUlaaE_EEEEvS5_RKT_EUliE_EEviT1_)
        /*1784*/ 	.word	0x00000000


	//----- nvinfo : EIATTR_REGCOUNT
	.align		4
.L_1051:
        /*1788*/ 	.byte	0x04, 0x2f
        /*178a*/ 	.short	(.L_1053 - .L_1052)
	.align		4
.L_1052:
        /*178c*/ 	.word	index@(_ZN2at6native29vectorized_elementwise_kernelILi8ENS0_13BinaryFunctorIaaaZZZNS0_16fmod_kernel_cudaERNS_18TensorIteratorBaseEENKUlvE_clEvENKUlvE0_clEvEUlaaE_EESt5arrayIPcLm3EEEEviT0_T1_)
        /*1790*/ 	.word	0x00000004


	//----- nvinfo : EIATTR_FRAME_SIZE
	.align		4
.L_1053:
        /*1794*/ 	.byte	0x04, 0x11
        /*1796*/ 	.short	(.L_1055 - .L_1054)
	.align		4
.L_1054:
        /*1798*/ 	.word	index@(_ZN2at6native29vectorized_elementwise_kernelILi8ENS0_13BinaryFunctorIaaaZZZNS0_16fmod_kernel_cudaERNS_18TensorIteratorBaseEENKUlvE_clEvENKUlvE0_clEvEUlaaE_EESt5arrayIPcLm3EEEEviT0_T1_)
        /*179c*/ 	.word	0x00000000


	//----- nvinfo : EIATTR_REGCOUNT
	.align		4
.L_1055:
        /*17a0*/ 	.byte	0x04, 0x2f
        /*17a2*/ 	.short	(.L_1057 - .L_1056)
	.align		4
.L_1056:
        /*17a4*/ 	.word	index@(_ZN2at6native29vectorized_elementwise_kernelILi4ENS0_13BinaryFunctorIaaaZZZNS0_16fmod_kernel_cudaERNS_18TensorIteratorBaseEENKUlvE_clEvENKUlvE0_clEvEUlaaE_EESt5arrayIPcLm3EEEEviT0_T1_)
        /*17a8*/ 	.word	0x0000001f


	//----- nvinfo : EIATTR_FRAME_SIZE
	.align		4
.L_1057:
        /*17ac*/ 	.byte	0x04, 0x11
        /*17ae*/ 	.short	(.L_1059 - .L_1058)
	.align		4
.L_1058:
        /*17b0*/ 	.word	index@(_ZN2at6native29vectorized_elementwise_kernelILi4ENS0_13BinaryFunctorIaaaZZZNS0_16fmod_kernel_cudaERNS_18TensorIteratorBaseEENKUlvE_clEvENKUlvE0_clEvEUlaaE_EESt5arrayIPcLm3EEEEviT0_T1_)
        /*17b4*/ 	.word	0x00000000


	//----- nvinfo : EIATTR_REGCOUNT
	.align		4
.L_1059:
        /*17b8*/ 	.byte	0x04, 0x2f
        /*17ba*/ 	.short	(.L_1061 - .L_1060)
	.align		4
.L_1060:
        /*17bc*/ 	.word	index@(_ZN2at6native29vectorized_elementwise_kernelILi2ENS0_13BinaryFunctorIaaaZZZNS0_16fmod_kernel_cudaERNS_18TensorIteratorBaseEENKUlvE_clEvENKUlvE0_clEvEUlaaE_EESt5arrayIPcLm3EEEEviT0_T1_)
        /*17c0*/ 	.word	0x00000020


	//----- nvinfo : EIATTR_FRAME_SIZE
	.align		4
.L_1061:
        /*17c4*/ 	.byte	0x04, 0x11
        /*17c6*/ 	.short	(.L_1063 - .L_1062)
	.align		4
.L_1062:
        /*17c8*/ 	.word	index@(_ZN2at6native29vectorized_elementwise_kernelILi2ENS0_13BinaryFunctorIaaaZZZNS0_16fmod_kernel_cudaERNS_18TensorIteratorBaseEENKUlvE_clEvENKUlvE0_clEvEUlaaE_EESt5arrayIPcLm3EEEEviT0_T1_)
        /*17cc*/ 	.word	0x00000000


	//----- nvinfo : EIATTR_REGCOUNT
	.align		4
.L_1063:
        /*17d0*/ 	.byte	0x04, 0x2f
        /*17d2*/ 	.short	(.L_1065 - .L_1064)
	.align		4
.L_1064:
        /*17d4*/ 	.word	index@(_ZN2at6native27unrolled_elementwise_kernelINS0_13BinaryFunctorIaaaZZZNS0_16fmod_kernel_cudaERNS_18TensorIteratorBaseEENKUlvE_clEvENKUlvE0_clEvEUlaaE_EESt5arrayIPcLm3EELi4E23TrivialOffsetCalculatorILi2EjESC_ILi1EjENS0_6memory15LoadWithoutCastENSF_16StoreWithoutCastEEEviT_T0_T2_T3_T4_T5_)
        /*17d8*/ 	.word	0x0000001c


	//----- nvinfo : EIATTR_FRAME_SIZE
	.align		4
.L_1065:
        /*17dc*/ 	.byte	0x04, 0x11
        /*17de*/ 	.short	(.L_1067 - .L_1066)
	.align		4
.L_1066:
        /*17e0*/ 	.word	index@(_ZN2at6native27unrolled_elementwise_kernelINS0_13BinaryFunctorIaaaZZZNS0_16fmod_kernel_cudaERNS_18TensorIteratorBaseEENKUlvE_clEvENKUlvE0_clEvEUlaaE_EESt5arrayIPcLm3EELi4E23TrivialOffsetCalculatorILi2EjESC_ILi1EjENS0_6memory15LoadWithoutCastENSF_16StoreWithoutCastEEEviT_T0_T2_T3_T4_T5_)
        /*17e4*/ 	.word	0x00000000


	//----- nvinfo : EIATTR_REGCOUNT
	.align		4
.L_1067:
        /*17e8*/ 	.byte	0x04, 0x2f
        /*17ea*/ 	.short	(.L_1069 - .L_1068)
	.align		4
.L_1068:
        /*17ec*/ 	.word	index@(_ZN2at6native18elementwise_kernelILi128ELi4EZNS0_22gpu_kernel_impl_nocastINS0_13BinaryFunctorIaaaZZZNS0_16fmod_kernel_cudaERNS_18TensorIteratorBaseEENKUlvE_clEvENKUlvE0_clEvEUlaaE_EEEEvS5_RKT_EUliE_EEviT1_)
        /*17f0*/ 	.word	0x0000000e


	//----- nvinfo : EIATTR_FRAME_SIZE
	.align		4
.L_1069:
        /*17f4*/ 	.byte	0x04, 0x11
        /*17f6*/ 	.short	(.L_1071 - .L_1070)
	.align		4
.L_1070:
        /*17f8*/ 	.word	index@(_ZN2at6native18elementwise_kernelILi128ELi4EZNS0_22gpu_kernel_impl_nocastINS0_13BinaryFunctorIaaaZZZNS0_16fmod_kernel_cudaERNS_18TensorIteratorBaseEENKUlvE_clEvENKUlvE0_clEvEUlaaE_EEEEvS5_RKT_EUliE_EEviT1_)
        /*17fc*/ 	.word	0x00000000


	//----- nvinfo : EIATTR_REGCOUNT
	.align		4
.L_1071:
        /*1800*/ 	.byte	0x04, 0x2f
        /*1802*/ 	.short	(.L_1073 - .L_1072)
	.align		4
.L_1072:
        /*1804*/ 	.word	index@(_ZN2at6native27unrolled_elementwise_kernelINS0_13BinaryFunctorIaaaZZZNS0_16fmod_kernel_cudaERNS_18TensorIteratorBaseEENKUlvE_clEvENKUlvE0_clEvEUlaaE_EESt5arrayIPcLm3EELi4E23TrivialOffsetCalculatorILi2EjESC_ILi1EjENS0_6memory12LoadWithCastILi2EEENSF_13StoreWithCastILi1EEEEEviT_T0_T2_T3_T4_T5_)
        /*1808*/ 	.word	0x00000020


	//----- nvinfo : EIATTR_FRAME_SIZE
	.align		4
.L_1073:
        /*180c*/ 	.byte	0x04, 0x11
        /*180e*/ 	.short	(.L_1075 - .L_1074)
	.align		4
.L_1074:
        /*1810*/ 	.word	index@(_ZN2at6native27unrolled_elementwise_kernelINS0_13BinaryFunctorIaaaZZZNS0_16fmod_kernel_cudaERNS_18TensorIteratorBaseEENKUlvE_clEvENKUlvE0_clEvEUlaaE_EESt5arrayIPcLm3EELi4E23TrivialOffsetCalculatorILi2EjESC_ILi1EjENS0_6memory12LoadWithCastILi2EEENSF_13StoreWithCastILi1EEEEEviT_T0_T2_T3_T4_T5_)
        /*1814*/ 	.word	0x00000000


	//----- nvinfo : EIATTR_REGCOUNT
	.align		4
.L_1075:
        /*1818*/ 	.byte	0x04, 0x2f
        /*181a*/ 	.short	(.L_1077 - .L_1076)
	.align		4
.L_1076:
        /*181c*/ 	.word	index@(_ZN2at6native18elementwise_kernelILi128ELi4EZNS0_15gpu_kernel_implINS0_13BinaryFunctorIaaaZZZNS0_16fmod_kernel_cudaERNS_18TensorIteratorBaseEENKUlvE_clEvENKUlvE0_clEvEUlaaE_EEEEvS5_RKT_EUliE_EEviT1_)
        /*1820*/ 	.word	0x0000001a


	//----- nvinfo : EIATTR_FRAME_SIZE
	.align		4
.L_1077:
        /*1824*/ 	.byte	0x04, 0x11
        /*1826*/ 	.short	(.L_1079 - .L_1078)
	.align		4
.L_1078:
        /*1828*/ 	.word	index@(_ZN2at6native18elementwise_kernelILi128ELi4EZNS0_15gpu_kernel_implINS0_13BinaryFunctorIaaaZZZNS0_16fmod_kernel_cudaERNS_18TensorIteratorBaseEENKUlvE_clEvENKUlvE0_clEvEUlaaE_EEEEvS5_RKT_EUliE_EEviT1_)
        /*182c*/ 	.word	0x00000000


	//----- nvinfo : EIATTR_REGCOUNT
	.align		4
.L_1079:
        /*1830*/ 	.byte	0x04, 0x2f
        /*1832*/ 	.short	(.L_1081 - .L_1080)
	.align		4
.L_1080:
        /*1834*/ 	.word	index@(_ZN2at6native29vectorized_elementwise_kernelILi8ENS0_13AUnaryFunctorIiiiZZZNS0_16fmod_kernel_cudaERNS_18TensorIteratorBaseEENKUlvE_clEvENKUlvE1_clEvEUliiE_EESt5arrayIPcLm2EEEEviT0_T1_)
        /*1838*/ 	.word	0x00000004


	//----- nvinfo : EIATTR_FRAME_SIZE
	.align		4
.L_1081:
        /*183c*/ 	.byte	0x04, 0x11
        /*183e*/ 	.short	(.L_1083 - .L_1082)
	.align		4
.L_1082:
        /*1840*/ 	.word	index@(_ZN2at6native29vectorized_elementwise_kernelILi8ENS0_13AUnaryFunctorIiiiZZZNS0_16fmod_kernel_cudaERNS_18TensorIteratorBaseEENKUlvE_clEvENKUlvE1_clEvEUliiE_EESt5arrayIPcLm2EEEEviT0_T1_)
        /*1844*/ 	.word	0x00000000


	//----- nvinfo : EIATTR_REGCOUNT
	.align		4
.L_1083:
        /*1848*/ 	.byte	0x04, 0x2f
        /*184a*/ 	.short	(.L_1085 - .L_1084)
	.align		4
.L_1084:
        /*184c*/ 	.word	index@(_ZN2at6native29vectorized_elementwise_kernelILi4ENS0_13AUnaryFunctorIiiiZZZNS0_16fmod_kernel_cudaERNS_18TensorIteratorBaseEENKUlvE_clEvENKUlvE1_clEvEUliiE_EESt5arrayIPcLm2EEEEviT0_T1_)
        /*1850*/ 	.word	0x00000020


	//----- nvinfo : EIATTR_FRAME_SIZE
	.align		4
.L_1085:
        /*1854*/ 	.byte	0x04, 0x11
        /*1856*/ 	.short	(.L_1087 - .L_1086)
	.align		4
.L_1086:
        /*1858*/ 	.word	index@(_ZN2at6native29vectorized_elementwise_kernelILi4ENS0_13AUnaryFunctorIiiiZZZNS0_16fmod_kernel_cudaERNS_18TensorIteratorBaseEENKUlvE_clEvENKUlvE1_clEvEUliiE_EESt5arrayIPcLm2EEEEviT0_T1_)
        /*185c*/ 	.word	0x00000000


	//----- nvinfo : EIATTR_REGCOUNT
	.align		4
.L_1087:
        /*1860*/ 	.byte	0x04, 0x2f
        /*1862*/ 	.short	(.L_1089 - .L_1088)
	.align		4
.L_1088:
        /*1864*/ 	.word	index@(_ZN2at6native29vectorized_elementwise_kernelILi2ENS0_13AUnaryFunctorIiiiZZZNS0_16fmod_kernel_cudaERNS_18TensorIteratorBaseEENKUlvE_clEvENKUlvE1_clEvEUliiE_EESt5arrayIPcLm2EEEEviT0_T1_)
        /*1868*/ 	.word	0x00000020


	//----- nvinfo : EIATTR_FRAME_SIZE
	.align		4
.L_1089:
        /*186c*/ 	.byte	0x04, 0x11
        /*186e*/ 	.short	(.L_1091 - .L_1090)
	.align		4
.L_1090:
        /*1870*/ 	.word	index@(_ZN2at6native29vectorized_elementwise_kernelILi2ENS0_13AUnaryFunctorIiiiZZZNS0_16fmod_kernel_cudaERNS_18TensorIteratorBaseEENKUlvE_clEvENKUlvE1_clEvEUliiE_EESt5arrayIPcLm2EEEEviT0_T1_)
        /*1874*/ 	.word	0x00000000


	//----- nvinfo : EIATTR_REGCOUNT
	.align		4
.L_1091:
        /*1878*/ 	.byte	0x04, 0x2f
        /*187a*/ 	.short	(.L_1093 - .L_1092)
	.align		4
.L_1092:
        /*187c*/ 	.word	index@(_ZN2at6native27unrolled_elementwise_kernelINS0_13AUnaryFunctorIiiiZZZNS0_16fmod_kernel_cudaERNS_18TensorIteratorBaseEENKUlvE_clEvENKUlvE1_clEvEUliiE_EESt5arrayIPcLm2EELi4E23TrivialOffsetCalculatorILi1EjESD_NS0_6memory15LoadWithoutCastENSE_16StoreWithoutCastEEEviT_T0_T2_T3_T4_T5_)
        /*1880*/ 	.word	0x00000018


	//----- nvinfo : EIATTR_FRAME_SIZE
	.align		4
.L_1093:
        /*1884*/ 	.byte	0x04, 0x11
        /*1886*/ 	.short	(.L_1095 - .L_1094)
	.align		4
.L_1094:
        /*1888*/ 	.word	index@(_ZN2at6native27unrolled_elementwise_kernelINS0_13AUnaryFunctorIiiiZZZNS0_16fmod_kernel_cudaERNS_18TensorIteratorBaseEENKUlvE_clEvENKUlvE1_clEvEUliiE_EESt5arrayIPcLm2EELi4E23TrivialOffsetCalculatorILi1EjESD_NS0_6memory15LoadWithoutCastENSE_16StoreWithoutCastEEEviT_T0_T2_T3_T4_T5_)
        /*188c*/ 	.word	0x00000000


	//----- nvinfo : EIATTR_REGCOUNT
	.align		4
.L_1095:
        /*1890*/ 	.byte	0x04, 0x2f
        /*1892*/ 	.short	(.L_1097 - .L_1096)
	.align		4
.L_1096:
        /*1894*/ 	.word	index@(_ZN2at6native18elementwise_kernelILi128ELi2EZNS0_22gpu_kernel_impl_nocastINS0_13AUnaryFunctorIiiiZZZNS0_16fmod_kernel_cudaERNS_18TensorIteratorBaseEENKUlvE_clEvENKUlvE1_clEvEUliiE_EEEEvS5_RKT_EUliE_EEviT1_)
        /*1898*/ 	.word	0x0000000d


	//----- nvinfo : EIATTR_FRAME_SIZE
	.align		4
.L_1097:
        /*189c*/ 	.byte	0x04, 0x11
        /*189e*/ 	.short	(.L_1099 - .L_1098)
	.align		4
.L_1098:
        /*18a0*/ 	.word	index@(_ZN2at6native18elementwise_kernelILi128ELi2EZNS0_22gpu_kernel_impl_nocastINS0_13AUnaryFunctorIiiiZZZNS0_16fmod_kernel_cudaERNS_18TensorIteratorBaseEENKUlvE_clEvENKUlvE1_clEvEUliiE_EEEEvS5_RKT_EUliE_EEviT1_)
        /*18a4*/ 	.word	0x00000000


	//----- nvinfo : EIATTR_REGCOUNT
	.align		4
.L_1099:
        /*18a8*/ 	.byte	0x04, 0x2f
        /*18aa*/ 	.short	(.L_1101 - .L_1100)
	.align		4
.L_1100:
        /*18ac*/ 	.word	index@(_ZN2at6native27unrolled_elementwise_kernelINS0_13AUnaryFunctorIiiiZZZNS0_16fmod_kernel_cudaERNS_18TensorIteratorBaseEENKUlvE_clEvENKUlvE1_clEvEUliiE_EESt5arrayIPcLm2EELi4E23TrivialOffsetCalculatorILi1EjESD_NS0_6memory12LoadWithCastILi1EEENSE_13StoreWithCastILi1EEEEEviT_T0_T2_T3_T4_T5_)
        /*18b0*/ 	.word	0x00000020


	//----- nvinfo : EIATTR_FRAME_SIZE
	.align		4
.L_1101:
        /*18b4*/ 	.byte	0x04, 0x11
        /*18b6*/ 	.short	(.L_1103 - .L_1102)
	.align		4
.L_1102:
        /*18b8*/ 	.word	index@(_ZN2at6native27unrolled_elementwise_kernelINS0_13AUnaryFunctorIiiiZZZNS0_16fmod_kernel_cudaERNS_18TensorIteratorBaseEENKUlvE_clEvENKUlvE1_clEvEUliiE_EESt5arrayIPcLm2EELi4E23TrivialOffsetCalculatorILi1EjESD_NS0_6memory12LoadWithCastILi1EEENSE_13StoreWithCastILi1EEEEEviT_T0_T2_T3_T4_T5_)
        /*18bc*/ 	.word	0x00000000


	//----- nvinfo : EIATTR_REGCOUNT
	.align		4
.L_1103:
        /*18c0*/ 	.byte	0x04, 0x2f
        /*18c2*/ 	.short	(.L_1105 - .L_1104)
	.align		4
.L_1104:
        /*18c4*/ 	.word	index@(_ZN2at6native18elementwise_kernelILi128ELi4EZNS0_15gpu_kernel_implINS0_13AUnaryFunctorIiiiZZZNS0_16fmod_kernel_cudaERNS_18TensorIteratorBaseEENKUlvE_clEvENKUlvE1_clEvEUliiE_EEEEvS5_RKT_EUliE_EEviT1_)
        /*18c8*/ 	.word	0x0000001a


	//----- nvinfo : EIATTR_FRAME_SIZE
	.align		4
.L_1105:
        /*18cc*/ 	.byte	0x04, 0x11
        /*18ce*/ 	.short	(.L_1107 - .L_1106)
	.align		4
.L_1106:
        /*18d0*/ 	.word	index@(_ZN2at6native18elementwise_kernelILi128ELi4EZNS0_15gpu_kernel_implINS0_13AUnaryFunctorIiiiZZZNS0_16fmod_kernel_cudaERNS_18TensorIteratorBaseEENKUlvE_clEvENKUlvE1_clEvEUliiE_EEEEvS5_RKT_EUliE_EEviT1_)
        /*18d4*/ 	.word	0x00000000


	//----- nvinfo : EIATTR_REGCOUNT
	.align		4
.L_1107:
        /*18d8*/ 	.byte	0x04, 0x2f
        /*18da*/ 	.short	(.L_1109 - .L_1108)
	.align		4
.L_1108:
        /*18dc*/ 	.word	index@(_ZN2at6native29vectorized_elementwise_kernelILi8ENS0_13BUnaryFunctorIiiiZZZNS0_16fmod_kernel_cudaERNS_18TensorIteratorBaseEENKUlvE_clEvENKUlvE1_clEvEUliiE_EESt5arrayIPcLm2EEEEviT0_T1_)
        /*18e0*/ 	.word	0x00000004


	//----- nvinfo : EIATTR_FRAME_SIZE
	.align		4
.L_1109:
        /*18e4*/ 	.byte	0x04, 0x11
        /*18e6*/ 	.short	(.L_1111 - .L_1110)
	.align		4
.L_1110:
        /*18e8*/ 	.word	index@(_ZN2at6native29vectorized_elementwise_kernelILi8ENS0_13BUnaryFunctorIiiiZZZNS0_16fmod_kernel_cudaERNS_18TensorIteratorBaseEENKUlvE_clEvENKUlvE1_clEvEUliiE_EESt5arrayIPcLm2EEEEviT0_T1_)
        /*18ec*/ 	.word	0x00000000


	//----- nvinfo : EIATTR_REGCOUNT
	.align		4
.L_1111:
        /*18f0*/ 	.byte	0x04, 0x2f
        /*18f2*/ 	.short	(.L_1113 - .L_1112)
	.align		4
.L_1112:
        /*18f4*/ 	.word	index@(_ZN2at6native29vectorized_elementwise_kernelILi4ENS0_13BUnaryFunctorIiiiZZZNS0_16fmod_kernel_cudaERNS_18TensorIteratorBaseEENKUlvE_clEvENKUlvE1_clEvEUliiE_EESt5arrayIPcLm2EEEEviT0_T1_)
        /*18f8*/ 	.word	0x0000001e


	//----- nvinfo : EIATTR_FRAME_SIZE
	.align		4
.L_1113:
        /*18fc*/ 	.byte	0x04, 0x11
        /*18fe*/ 	.short	(.L_1115 - .L_1114)
	.align		4
.L_1114:
        /*1900*/ 	.word	index@(_ZN2at6native29vectorized_elementwise_kernelILi4ENS0_13BUnaryFunctorIiiiZZZNS0_16fmod_kernel_cudaERNS_18TensorIteratorBaseEENKUlvE_clEvENKUlvE1_clEvEUliiE_EESt5arrayIPcLm2EEEEviT0_T1_)
        /*1904*/ 	.word	0x00000000


	//----- nvinfo : EIATTR_REGCOUNT
	.align		4
.L_1115:
        /*1908*/ 	.byte	0x04, 0x2f
        /*190a*/ 	.short	(.L_1117 - .L_1116)
	.align		4
.L_1116:
        /*190c*/ 	.word	index@(_ZN2at6native29vectorized_elementwise_kernelILi2ENS0_13BUnaryFunctorIiiiZZZNS0_16fmod_kernel_cudaERNS_18TensorIteratorBaseEENKUlvE_clEvENKUlvE1_clEvEUliiE_EESt5arrayIPcLm2EEEEviT0_T1_)
        /*1910*/ 	.word	0x0000001e


	//----- nvinfo : EIATTR_FRAME_SIZE
	.align		4
.L_1117:
        /*1914*/ 	.byte	0x04, 0x11
        /*1916*/ 	.short	(.L_1119 - .L_1118)
	.align		4
.L_1118:
        /*1918*/ 	.word	index@(_ZN2at6native29vectorized_elementwise_kernelILi2ENS0_13BUnaryFunctorIiiiZZZNS0_16fmod_kernel_cudaERNS_18TensorIteratorBaseEENKUlvE_clEvENKUlvE1_clEvEUliiE_EESt5arrayIPcLm2EEEEviT0_T1_)
        /*191c*/ 	.word	0x00000000


	//----- nvinfo : EIATTR_REGCOUNT
	.align		4
.L_1119:
        /*1920*/ 	.byte	0x04, 0x2f
        /*1922*/ 	.short	(.L_1121 - .L_1120)
	.align		4
.L_1120:
        /*1924*/ 	.word	index@(_ZN2at6native27unrolled_elementwise_kernelINS0_13BUnaryFunctorIiiiZZZNS0_16fmod_kernel_cudaERNS_18TensorIteratorBaseEENKUlvE_clEvENKUlvE1_clEvEUliiE_EESt5arrayIPcLm2EELi4E23TrivialOffsetCalculatorILi1EjESD_NS0_6memory15LoadWithoutCastENSE_16StoreWithoutCastEEEviT_T0_T2_T3_T4_T5_)
        /*1928*/ 	.word	0x00000018


	//----- nvinfo : EIATTR_FRAME_SIZE
	.align		4
.L_1121:
        /*192c*/ 	.byte	0x04, 0x11
        /*192e*/ 	.short	(.L_1123 - .L_1122)
	.align		4
.L_1122:
        /*1930*/ 	.word	index@(_ZN2at6native27unrolled_elementwise_kernelINS0_13BUnaryFunctorIiiiZZZNS0_16fmod_kernel_cudaERNS_18TensorIteratorBaseEENKUlvE_clEvENKUlvE1_clEvEUliiE_EESt5arrayIPcLm2EELi4E23TrivialOffsetCalculatorILi1EjESD_NS0_6memory15LoadWithoutCastENSE_16StoreWithoutCastEEEviT_T0_T2_T3_T4_T5_)
        /*1934*/ 	.word	0x00000000


	//----- nvinfo : EIATTR_REGCOUNT
	.align		4
.L_1123:
        /*1938*/ 	.byte	0x04, 0x2f
        /*193a*/ 	.short	(.L_1125 - .L_1124)
	.align		4
.L_1124:
        /*193c*/ 	.word	index@(_ZN2at6native18elementwise_kernelILi128ELi2EZNS0_22gpu_kernel_impl_nocastINS0_13BUnaryFunctorIiiiZZZNS0_16fmod_kernel_cudaERNS_18TensorIteratorBaseEENKUlvE_clEvENKUlvE1_clEvEUliiE_EEEEvS5_RKT_EUliE_EEviT1_)
        /*1940*/ 	.word	0x0000000c


	//----- nvinfo : EIATTR_FRAME_SIZE
	.align		4
.L_1125:
        /*1944*/ 	.byte	0x04, 0x11
        /*1946*/ 	.short	(.L_1127 - .L_1126)
	.align		4
.L_1126:
        /*1948*/ 	.word	index@(_ZN2at6native18elementwise_kernelILi128ELi2EZNS0_22gpu_kernel_impl_nocastINS0_13BUnaryFunctorIiiiZZZNS0_16fmod_kernel_cudaERNS_18TensorIteratorBaseEENKUlvE_clEvENKUlvE1_clEvEUliiE_EEEEvS5_RKT_EUliE_EEviT1_)
        /*194c*/ 	.word	0x00000000


	//----- nvinfo : EIATTR_REGCOUNT
	.align		4
.L_1127:
        /*1950*/ 	.byte	0x04, 0x2f
        /*1952*/ 	.short	(.L_1129 - .L_1128)
	.align		4
.L_1128:
        /*1954*/ 	.word	index@(_ZN2at6native27unrolled_elementwise_kernelINS0_13BUnaryFunctorIiiiZZZNS0_16fmod_kernel_cudaERNS_18TensorIteratorBaseEENKUlvE_clEvENKUlvE1_clEvEUliiE_EESt5arrayIPcLm2EELi4E23TrivialOffsetCalculatorILi1EjESD_NS0_6memory12LoadWithCastILi1EEENSE_13StoreWithCastILi1EEEEEviT_T0_T2_T3_T4_T5_)
        /*1958*/ 	.word	0x0000001c


	//----- nvinfo : EIATTR_FRAME_SIZE
	.align		4
.L_1129:
        /*195c*/ 	.byte	0x04, 0x11
        /*195e*/ 	.short	(.L_1131 - .L_1130)
	.align		4
.L_1130:
        /*1960*/ 	.word	index@(_ZN2at6native27unrolled_elementwise_kernelINS0_13BUnaryFunctorIiiiZZZNS0_16fmod_kernel_cudaERNS_18TensorIteratorBaseEENKUlvE_clEvENKUlvE1_clEvEUliiE_EESt5arrayIPcLm2EELi4E23TrivialOffsetCalculatorILi1EjESD_NS0_6memory12LoadWithCastILi1EEENSE_13StoreWithCastILi1EEEEEviT_T0_T2_T3_T4_T5_)
        /*1964*/ 	.word	0x00000000


	//----- nvinfo : EIATTR_REGCOUNT
	.align		4
.L_1131:
        /*1968*/ 	.byte	0x04, 0x2f
        /*196a*/ 	.short	(.L_1133 - .L_1132)
	.align		4
.L_1132:
        /*196c*/ 	.word	index@(_ZN2at6native18elementwise_kernelILi128ELi4EZNS0_15gpu_kernel_implINS0_13BUnaryFunctorIiiiZZZNS0_16fmod_kernel_cudaERNS_18TensorIteratorBaseEENKUlvE_clEvENKUlvE1_clEvEUliiE_EEEEvS5_RKT_EUliE_EEviT1_)
        /*1970*/ 	.word	0x0000001a


	//----- nvinfo : EIATTR_FRAME_SIZE
	.align		4
.L_1133:
        /*1974*/ 	.byte	0x04, 0x11
        /*1976*/ 	.short	(.L_1135 - .L_1134)
	.align		4
.L_1134:
        /*1978*/ 	.word	index@(_ZN2at6native18elementwise_kernelILi128ELi4EZNS0_15gpu_kernel_implINS0_13BUnaryFunctorIiiiZZZNS0_16fmod_kernel_cudaERNS_18TensorIteratorBaseEENKUlvE_clEvENKUlvE1_clEvEUliiE_EEEEvS5_RKT_EUliE_EEviT1_)
        /*197c*/ 	.word	0x00000000


	//----- nvinfo : EIATTR_REGCOUNT
	.align		4
.L_1135:
        /*1980*/ 	.byte	0x04, 0x2f
        /*1982*/ 	.short	(.L_1137 - .L_1136)
	.align		4
.L_1136:
        /*1984*/ 	.word	index@(_ZN2at6native29vectorized_elementwise_kernelILi8ENS0_13BinaryFunctorIiiiZZZNS0_16fmod_kernel_cudaERNS_18TensorIteratorBaseEENKUlvE_clEvENKUlvE1_clEvEUliiE_EESt5arrayIPcLm3EEEEviT0_T1_)
        /*1988*/ 	.word	0x00000004


	//----- nvinfo : EIATTR_FRAME_SIZE
	.align		4
.L_1137:
        /*198c*/ 	.byte	0x04, 0x11
        /*198e*/ 	.short	(.L_1139 - .L_1138)
	.align		4
.L_1138:
        /*1990*/ 	.word	index@(_ZN2at6native29vectorized_elementwise_kernelILi8ENS0_13BinaryFunctorIiiiZZZNS0_16fmod_kernel_cudaERNS_18TensorIteratorBaseEENKUlvE_clEvENKUlvE1_clEvEUliiE_EESt5arrayIPcLm3EEEEviT0_T1_)
        /*1994*/ 	.word	0x00000000


	//----- nvinfo : EIATTR_REGCOUNT
	.align		4
.L_1139:
        /*1998*/ 	.byte	0x04, 0x2f
        /*199a*/ 	.short	(.L_1141 - .L_1140)
	.align		4
.L_1140:
        /*199c*/ 	.word	index@(_ZN2at6native29vectorized_elementwise_kernelILi4ENS0_13BinaryFunctorIiiiZZZNS0_16fmod_kernel_cudaERNS_18TensorIteratorBaseEENKUlvE_clEvENKUlvE1_clEvEUliiE_EESt5arrayIPcLm3EEEEviT0_T1_)
        /*19a0*/ 	.word	0x00000020


	//----- nvinfo : EIATTR_FRAME_SIZE
	.align		4
.L_1141:
        /*19a4*/ 	.byte	0x04, 0x11
        /*19a6*/ 	.short	(.L_1143 - .L_1142)
	.align		4
.L_1142:
        /*19a8*/ 	.word	index@(_ZN2at6native29vectorized_elementwise_kernelILi4ENS0_13BinaryFunctorIiiiZZZNS0_16fmod_kernel_cudaERNS_18TensorIteratorBaseEENKUlvE_clEvENKUlvE1_clEvEUliiE_EESt5arrayIPcLm3EEEEviT0_T1_)
        /*19ac*/ 	.word	0x00000000


	//----- nvinfo : EIATTR_REGCOUNT
	.align		4
.L_1143:
        /*19b0*/ 	.byte	0x04, 0x2f
        /*19b2*/ 	.short	(.L_1145 - .L_1144)
	.align		4
.L_1144:
        /*19b4*/ 	.word	index@(_ZN2at6native29vectorized_elementwise_kernelILi2ENS0_13BinaryFunctorIiiiZZZNS0_16fmod_kernel_cudaERNS_18TensorIteratorBaseEENKUlvE_clEvENKUlvE1_clEvEUliiE_EESt5arrayIPcLm3EEEEviT0_T1_)
        /*19b8*/ 	.word	0x00000020


	//----- nvinfo : EIATTR_FRAME_SIZE
	.align		4
.L_1145:
        /*19bc*/ 	.byte	0x04, 0x11
        /*19be*/ 	.short	(.L_1147 - .L_1146)
	.align		4
.L_1146:
        /*19c0*/ 	.word	index@(_ZN2at6native29vectorized_elementwise_kernelILi2ENS0_13BinaryFunctorIiiiZZZNS0_16fmod_kernel_cudaERNS_18TensorIteratorBaseEENKUlvE_clEvENKUlvE1_clEvEUliiE_EESt5arrayIPcLm3EEEEviT0_T1_)
        /*19c4*/ 	.word	0x00000000


	//----- nvinfo : EIATTR_REGCOUNT
	.align		4
.L_1147:
        /*19c8*/ 	.byte	0x04, 0x2f
        /*19ca*/ 	.short	(.L_1149 - .L_1148)
	.align		4
.L_1148:
        /*19cc*/ 	.word	index@(_ZN2at6native27unrolled_elementwise_kernelINS0_13BinaryFunctorIiiiZZZNS0_16fmod_kernel_cudaERNS_18TensorIteratorBaseEENKUlvE_clEvENKUlvE1_clEvEUliiE_EESt5arrayIPcLm3EELi4E23TrivialOffsetCalculatorILi2EjESC_ILi1EjENS0_6memory15LoadWithoutCastENSF_16StoreWithoutCastEEEviT_T0_T2_T3_T4_T5_)
        /*19d0*/ 	.word	0x0000001e


	//----- nvinfo : EIATTR_FRAME_SIZE
	.align		4
.L_1149:
        /*19d4*/ 	.byte	0x04, 0x11
        /*19d6*/ 	.short	(.L_1151 - .L_1150)
	.align		4
.L_1150:
        /*19d8*/ 	.word	index@(_ZN2at6native27unrolled_elementwise_kernelINS0_13BinaryFunctorIiiiZZZNS0_16fmod_kernel_cudaERNS_18TensorIteratorBaseEENKUlvE_clEvENKUlvE1_clEvEUliiE_EESt5arrayIPcLm3EELi4E23TrivialOffsetCalculatorILi2EjESC_ILi1EjENS0_6memory15LoadWithoutCastENSF_16StoreWithoutCastEEEviT_T0_T2_T3_T4_T5_)
        /*19dc*/ 	.word	0x00000000


	//----- nvinfo : EIATTR_REGCOUNT
	.align		4
.L_1151:
        /*19e0*/ 	.byte	0x04, 0x2f
        /*19e2*/ 	.short	(.L_1153 - .L_1152)
	.align		4
.L_1152:
        /*19e4*/ 	.word	index@(_ZN2at6native18elementwise_kernelILi128ELi2EZNS0_22gpu_kernel_impl_nocastINS0_13BinaryFunctorIiiiZZZNS0_16fmod_kernel_cudaERNS_18TensorIteratorBaseEENKUlvE_clEvENKUlvE1_clEvEUliiE_EEEEvS5_RKT_EUliE_EEviT1_)
        /*19e8*/ 	.word	0x0000000f


	//----- nvinfo : EIATTR_FRAME_SIZE
	.align		4
.L_1153:
        /*19ec*/ 	.byte	0x04, 0x11
        /*19ee*/ 	.short	(.L_1155 - .L_1154)
	.align		4
.L_1154:
        /*19f0*/ 	.word	index@(_ZN2at6native18elementwise_kernelILi128ELi2EZNS0_22gpu_kernel_impl_nocastINS0_13BinaryFunctorIiiiZZZNS0_16fmod_kernel_cudaERNS_18TensorIteratorBaseEENKUlvE_clEvENKUlvE1_clEvEUliiE_EEEEvS5_RKT_EUliE_EEviT1_)
        /*19f4*/ 	.word	0x00000000


	//----- nvinfo : EIATTR_REGCOUNT
	.align		4
.L_1155:
        /*19f8*/ 	.byte	0x04, 0x2f
        /*19fa*/ 	.short	(.L_1157 - .L_1156)
	.align		4
.L_1156:
        /*19fc*/ 	.word	index@(_ZN2at6native27unrolled_elementwise_kernelINS0_13BinaryFunctorIiiiZZZNS0_16fmod_kernel_cudaERNS_18TensorIteratorBaseEENKUlvE_clEvENKUlvE1_clEvEUliiE_EESt5arrayIPcLm3EELi4E23TrivialOffsetCalculatorILi2EjESC_ILi1EjENS0_6memory12LoadWithCastILi2EEENSF_13StoreWithCastILi1EEEEEviT_T0_T2_T3_T4_T5_)
        /*1a00*/ 	.word	0x00000020


	//----- nvinfo : EIATTR_FRAME_SIZE
	.align		4
.L_1157:
        /*1a04*/ 	.byte	0x04, 0x11
        /*1a06*/ 	.short	(.L_1159 - .L_1158)
	.align		4
.L_1158:
        /*1a08*/ 	.word	index@(_ZN2at6native27unrolled_elementwise_kernelINS0_13BinaryFunctorIiiiZZZNS0_16fmod_kernel_cudaERNS_18TensorIteratorBaseEENKUlvE_clEvENKUlvE1_clEvEUliiE_EESt5arrayIPcLm3EELi4E23TrivialOffsetCalculatorILi2EjESC_ILi1EjENS0_6memory12LoadWithCastILi2EEENSF_13StoreWithCastILi1EEEEEviT_T0_T2_T3_T4_T5_)
        /*1a0c*/ 	.word	0x00000000


	//----- nvinfo : EIATTR_REGCOUNT
	.align		4
.L_1159:
        /*1a10*/ 	.byte	0x04, 0x2f
        /*1a12*/ 	.short	(.L_1161 - .L_1160)
	.align		4
.L_1160:
        /*1a14*/ 	.word	index@(_ZN2at6native18elementwise_kernelILi128ELi4EZNS0_15gpu_kernel_implINS0_13BinaryFunctorIiiiZZZNS0_16fmod_kernel_cudaERNS_18TensorIteratorBaseEENKUlvE_clEvENKUlvE1_clEvEUliiE_EEEEvS5_RKT_EUliE_EEviT1_)
        /*1a18*/ 	.word	0x0000001b


	//----- nvinfo : EIATTR_FRAME_SIZE
	.align		4
.L_1161:
        /*1a1c*/ 	.byte	0x04, 0x11
        /*1a1e*/ 	.short	(.L_1163 - .L_1162)
	.align		4
.L_1162:
        /*1a20*/ 	.word	index@(_ZN2at6native18elementwise_kernelILi128ELi4EZNS0_15gpu_kernel_implINS0_13BinaryFunctorIiiiZZZNS0_16fmod_kernel_cudaERNS_18TensorIteratorBaseEENKUlvE_clEvENKUlvE1_clEvEUliiE_EEEEvS5_RKT_EUliE_EEviT1_)
        /*1a24*/ 	.word	0x00000000


	//----- nvinfo : EIATTR_REGCOUNT
	.align		4
.L_1163:
        /*1a28*/ 	.byte	0x04, 0x2f
        /*1a2a*/ 	.short	(.L_1165 - .L_1164)
	.align		4
.L_1164:
        /*1a2c*/ 	.word	index@(_ZN2at6native29vectorized_elementwise_kernelILi8ENS0_13AUnaryFunctorIlllZZZNS0_16fmod_kernel_cudaERNS_18TensorIteratorBaseEENKUlvE_clEvENKUlvE2_clEvEUlllE_EESt5arrayIPcLm2EEEEviT0_T1_)
        /*1a30*/ 	.word	0x00000004


	//----- nvinfo : EIATTR_FRAME_SIZE
	.align		4
.L_1165:
        /*1a34*/ 	.byte	0x04, 0x11
        /*1a36*/ 	.short	(.L_1167 - .L_1166)
	.align		4
.L_1166:
        /*1a38*/ 	.word	index@(_ZN2at6native29vectorized_elementwise_kernelILi8ENS0_13AUnaryFunctorIlllZZZNS0_16fmod_kernel_cudaERNS_18TensorIteratorBaseEENKUlvE_clEvENKUlvE2_clEvEUlllE_EESt5arrayIPcLm2EEEEviT0_T1_)
        /*1a3c*/ 	.word	0x00000000


	//----- nvinfo : EIATTR_REGCOUNT
	.align		4
.L_1167:
        /*1a40*/ 	.byte	0x04, 0x2f
        /*1a42*/ 	.short	(.L_1169 - .L_1168)
	.align		4
.L_1168:
        /*1a44*/ 	.word	index@(_ZN2at6native29vectorized_elementwise_kernelILi4ENS0_13AUnaryFunctorIlllZZZNS0_16fmod_kernel_cudaERNS_18TensorIteratorBaseEENKUlvE_clEvENKUlvE2_clEvEUlllE_EESt5arrayIPcLm2EEEEviT0_T1_)
        /*1a48*/ 	.word	0x00000024


	//----- nvinfo : EIATTR_FRAME_SIZE
	.align		4
.L_1169:
        /*1a4c*/ 	.byte	0x04, 0x11
        /*1a4e*/ 	.short	(.L_1171 - .L_1170)
	.align		4
.L_1170:
        /*1a50*/ 	.word	index@($__internal_17_$__cuda_sm20_rem_s64)
        /*1a54*/ 	.word	0x00000000


	//----- nvinfo : EIATTR_FRAME_SIZE
	.align		4
.L_1171:
        /*1a58*/ 	.byte	0x04, 0x11
        /*1a5a*/ 	.short	(.L_1173 - .L_1172)
	.align		4
.L_1172:
        /*1a5c*/ 	.word	index@(_ZN2at6native29vectorized_elementwise_kernelILi4ENS0_13AUnaryFunctorIlllZZZNS0_16fmod_kernel_cudaERNS_18TensorIteratorBaseEENKUlvE_clEvENKUlvE2_clEvEUlllE_EESt5arrayIPcLm2EEEEviT0_T1_)
        /*1a60*/ 	.word	0x00000000


	//----- nvinfo : EIATTR_REGCOUNT
	.align		4
.L_1173:
        /*1a64*/ 	.byte	0x04, 0x2f
        /*1a66*/ 	.short	(.L_1175 - .L_1174)
	.align		4
.L_1174:
        /*1a68*/ 	.word	index@(_ZN2at6native29vectorized_elementwise_kernelILi2ENS0_13AUnaryFunctorIlllZZZNS0_16fmod_kernel_cudaERNS_18TensorIteratorBaseEENKUlvE_clEvENKUlvE2_clEvEUlllE_EESt5arrayIPcLm2EEEEviT0_T1_)
        /*1a6c*/ 	.word	0x00000024


	//----- nvinfo : EIATTR_FRAME_SIZE
	.align		4
.L_1175:
        /*1a70*/ 	.byte	0x04, 0x11
        /*1a72*/ 	.short	(.L_1177 - .L_1176)
	.align		4
.L_1176:
        /*1a74*/ 	.word	index@($__internal_16_$__cuda_sm20_rem_s64)
        /*1a78*/ 	.word	0x00000000


	//----- nvinfo : EIATTR_FRAME_SIZE
	.align		4
.L_1177:
        /*1a7c*/ 	.byte	0x04, 0x11
        /*1a7e*/ 	.short	(.L_1179 - .L_1178)
	.align		4
.L_1178:
        /*1a80*/ 	.word	index@(_ZN2at6native29vectorized_elementwise_kernelILi2ENS0_13AUnaryFunctorIlllZZZNS0_16fmod_kernel_cudaERNS_18TensorIteratorBaseEENKUlvE_clEvENKUlvE2_clEvEUlllE_EESt5arrayIPcLm2EEEEviT0_T1_)
        /*1a84*/ 	.word	0x00000000


	//----- nvinfo : EIATTR_REGCOUNT
	.align		4
.L_1179:
        /*1a88*/ 	.byte	0x04, 0x2f
        /*1a8a*/ 	.short	(.L_1181 - .L_1180)
	.align		4
.L_1180:
        /*1a8c*/ 	.word	index@(_ZN2at6native27unrolled_elementwise_kernelINS0_13AUnaryFunctorIlllZZZNS0_16fmod_kernel_cudaERNS_18TensorIteratorBaseEENKUlvE_clEvENKUlvE2_clEvEUlllE_EESt5arrayIPcLm2EELi4E23TrivialOffsetCalculatorILi1EjESD_NS0_6memory15LoadWithoutCastENSE_16StoreWithoutCastEEEviT_T0_T2_T3_T4_T5_)
        /*1a90*/ 	.word	0x0000001c


	//----- nvinfo : EIATTR_FRAME_SIZE
	.align		4
.L_1181:
        /*1a94*/ 	.byte	0x04, 0x11
        /*1a96*/ 	.short	(.L_1183 - .L_1182)
	.align		4
.L_1182:
        /*1a98*/ 	.word	index@($__internal_15_$__cuda_sm20_rem_s64)
        /*1a9c*/ 	.word	0x00000000


	//----- nvinfo : EIATTR_FRAME_SIZE
	.align		4
.L_1183:
        /*1aa0*/ 	.byte	0x04, 0x11
        /*1aa2*/ 	.short	(.L_1185 - .L_1184)
	.align		4
.L_1184:
        /*1aa4*/ 	.word	index@(_ZN2at6native27unrolled_elementwise_kernelINS0_13AUnaryFunctorIlllZZZNS0_16fmod_kernel_cudaERNS_18TensorIteratorBaseEENKUlvE_clEvENKUlvE2_clEvEUlllE_EESt5arrayIPcLm2EELi4E23TrivialOffsetCalculatorILi1EjESD_NS0_6memory15LoadWithoutCastENSE_16StoreWithoutCastEEEviT_T0_T2_T3_T4_T5_)
        /*1aa8*/ 	.word	0x00000000


	//----- nvinfo : EIATTR_REGCOUNT
	.align		4
.L_1185:
        /*1aac*/ 	.byte	0x04, 0x2f
        /*1aae*/ 	.short	(.L_1187 - .L_1186)
	.align		4
.L_1186:
        /*1ab0*/ 	.word	index@(_ZN2at6native18elementwise_kernelILi128ELi2EZNS0_22gpu_kernel_impl_nocastINS0_13AUnaryFunctorIlllZZZNS0_16fmod_kernel_cudaERNS_18TensorIteratorBaseEENKUlvE_clEvENKUlvE2_clEvEUlllE_EEEEvS5_RKT_EUliE_EEviT1_)
        /*1ab4*/ 	.word	0x00000018


	//----- nvinfo : EIATTR_FRAME_SIZE
	.align		4
.L_1187:
        /*1ab8*/ 	.byte	0x04, 0x11
        /*1aba*/ 	.short	(.L_1189 - .L_1188)
	.align		4
.L_1188:
        /*1abc*/ 	.word	index@($__internal_14_$__cuda_sm20_rem_s64)
        /*1ac0*/ 	.word	0x00000000


	//----- nvinfo : EIATTR_FRAME_SIZE
	.align		4
.L_1189:
        /*1ac4*/ 	.byte	0x04, 0x11
        /*1ac6*/ 	.short	(.L_1191 - .L_1190)
	.align		4
.L_1190:
        /*1ac8*/ 	.word	index@(_ZN2at6native18elementwise_kernelILi128ELi2EZNS0_22gpu_kernel_impl_nocastINS0_13AUnaryFunctorIlllZZZNS0_16fmod_kernel_cudaERNS_18TensorIteratorBaseEENKUlvE_clEvENKUlvE2_clEvEUlllE_EEEEvS5_RKT_EUliE_EEviT1_)
        /*1acc*/ 	.word	0x00000000


	//----- nvinfo : EIATTR_REGCOUNT
	.align		4
.L_1191:
        /*1ad0*/ 	.byte	0x04, 0x2f
        /*1ad2*/ 	.short	(.L_1193 - .L_1192)
	.align		4
.L_1192:
        /*1ad4*/ 	.word	index@(_ZN2at6native27unrolled_elementwise_kernelINS0_13AUnaryFunctorIlllZZZNS0_16fmod_kernel_cudaERNS_18TensorIteratorBaseEENKUlvE_clEvENKUlvE2_clEvEUlllE_EESt5arrayIPcLm2EELi4E23TrivialOffsetCalculatorILi1EjESD_NS0_6memory12LoadWithCastILi1EEENSE_13StoreWithCastILi1EEEEEviT_T0_T2_T3_T4_T5_)
        /*1ad8*/ 	.word	0x00000020


	//----- nvinfo : EIATTR_FRAME_SIZE
	.align		4
.L_1193:
        /*1adc*/ 	.byte	0x04, 0x11
        /*1ade*/ 	.short	(.L_1195 - .L_1194)
	.align		4
.L_1194:
        /*1ae0*/ 	.word	index@($__internal_13_$__cuda_sm20_rem_s64)
        /*1ae4*/ 	.word	0x00000000


	//----- nvinfo : EIATTR_FRAME_SIZE
	.align		4
.L_1195:
        /*1ae8*/ 	.byte	0x04, 0x11
        /*1aea*/ 	.short	(.L_1197 - .L_1196)
	.align		4
.L_1196:
        /*1aec*/ 	.word	index@(_ZN2at6native27unrolled_elementwise_kernelINS0_13AUnaryFunctorIlllZZZNS0_16fmod_kernel_cudaERNS_18TensorIteratorBaseEENKUlvE_clEvENKUlvE2_clEvEUlllE_EESt5arrayIPcLm2EELi4E23TrivialOffsetCalculatorILi1EjESD_NS0_6memory12LoadWithCastILi1EEENSE_13StoreWithCastILi1EEEEEviT_T0_T2_T3_T4_T5_)
        /*1af0*/ 	.word	0x00000000


	//----- nvinfo : EIATTR_REGCOUNT
	.align		4
.L_1197:
        /*1af4*/ 	.byte	0x04, 0x2f
        /*1af6*/ 	.short	(.L_1199 - .L_1198)
	.align		4
.L_1198:
        /*1af8*/ 	.word	index@(_ZN2at6native18elementwise_kernelILi128ELi4EZNS0_15gpu_kernel_implINS0_13AUnaryFunctorIlllZZZNS0_16fmod_kernel_cudaERNS_18TensorIteratorBaseEENKUlvE_clEvENKUlvE2_clEvEUlllE_EEEEvS5_RKT_EUliE_EEviT1_)
        /*1afc*/ 	.word	0x0000001a


	//----- nvinfo : EIATTR_FRAME_SIZE
	.align		4
.L_1199:
        /*1b00*/ 	.byte	0x04, 0x11
        /*1b02*/ 	.short	(.L_1201 - .L_1200)
	.align		4
.L_1200:
        /*1b04*/ 	.word	index@($__internal_12_$__cuda_sm20_rem_s64)
        /*1b08*/ 	.word	0x00000000


	//----- nvinfo : EIATTR_FRAME_SIZE
	.align		4
.L_1201:
        /*1b0c*/ 	.byte	0x04, 0x11
        /*1b0e*/ 	.short	(.L_1203 - .L_1202)
	.align		4
.L_1202:
        /*1b10*/ 	.word	index@(_ZN2at6native18elementwise_kernelILi128ELi4EZNS0_15gpu_kernel_implINS0_13AUnaryFunctorIlllZZZNS0_16fmod_kernel_cudaERNS_18TensorIteratorBaseEENKUlvE_clEvENKUlvE2_clEvEUlllE_EEEEvS5_RKT_EUliE_EEviT1_)
        /*1b14*/ 	.word	0x00000000


	//----- nvinfo : EIATTR_REGCOUNT
	.align		4
.L_1203:
        /*1b18*/ 	.byte	0x04, 0x2f
        /*1b1a*/ 	.short	(.L_1205 - .L_1204)
	.align		4
.L_1204:
        /*1b1c*/ 	.word	index@(_ZN2at6native29vectorized_elementwise_kernelILi8ENS0_13BUnaryFunctorIlllZZZNS0_16fmod_kernel_cudaERNS_18TensorIteratorBaseEENKUlvE_clEvENKUlvE2_clEvEUlllE_EESt5arrayIPcLm2EEEEviT0_T1_)
        /*1b20*/ 	.word	0x00000004


	//----- nvinfo : EIATTR_FRAME_SIZE
	.align		4
.L_1205:
        /*1b24*/ 	.byte	0x04, 0x11
        /*1b26*/ 	.short	(.L_1207 - .L_1206)
	.align		4
.L_1206:
        /*1b28*/ 	.word	index@(_ZN2at6native29vectorized_elementwise_kernelILi8ENS0_13BUnaryFunctorIlllZZZNS0_16fmod_kernel_cudaERNS_18TensorIteratorBaseEENKUlvE_clEvENKUlvE2_clEvEUlllE_EESt5arrayIPcLm2EEEEviT0_T1_)
        /*1b2c*/ 	.word	0x00000000


	//----- nvinfo : EIATTR_REGCOUNT
	.align		4
.L_1207:
        /*1b30*/ 	.byte	0x04, 0x2f
        /*1b32*/ 	.short	(.L_1209 - .L_1208)
	.align		4
.L_1208:
        /*1b34*/ 	.word	index@(_ZN2at6native29vectorized_elementwise_kernelILi4ENS0_13BUnaryFunctorIlllZZZNS0_16fmod_kernel_cudaERNS_18TensorIteratorBaseEENKUlvE_clEvENKUlvE2_clEvEUlllE_EESt5arrayIPcLm2EEEEviT0_T1_)
        /*1b38*/ 	.word	0x00000024


	//----- nvinfo : EIATTR_FRAME_SIZE
	.align		4
.L_1209:
        /*1b3c*/ 	.byte	0x04, 0x11
        /*1b3e*/ 	.short	(.L_1211 - .L_1210)
	.align		4
.L_1210:
        /*1b40*/ 	.word	index@($__internal_11_$__cuda_sm20_rem_s64)
        /*1b44*/ 	.word	0x00000000


	//----- nvinfo : EIATTR_FRAME_SIZE
	.align		4
.L_1211:
        /*1b48*/ 	.byte	0x04, 0x11
        /*1b4a*/ 	.short	(.L_1213 - .L_1212)
	.align		4
.L_1212:
        /*1b4c*/ 	.word	index@(_ZN2at6native29vectorized_elementwise_kernelILi4ENS0_13BUnaryFunctorIlllZZZNS0_16fmod_kernel_cudaERNS_18TensorIteratorBaseEENKUlvE_clEvENKUlvE2_clEvEUlllE_EESt5arrayIPcLm2EEEEviT0_T1_)
        /*1b50*/ 	.word	0x00000000


	//----- nvinfo : EIATTR_REGCOUNT
	.align		4
.L_1213:
        /*1b54*/ 	.byte	0x04, 0x2f
        /*1b56*/ 	.short	(.L_1215 - .L_1214)
	.align		4
.L_1214:
        /*1b58*/ 	.word	index@(_ZN2at6native29vectorized_elementwise_kernelILi2ENS0_13BUnaryFunctorIlllZZZNS0_16fmod_kernel_cudaERNS_18TensorIteratorBaseEENKUlvE_clEvENKUlvE2_clEvEUlllE_EESt5arrayIPcLm2EEEEviT0_T1_)
        /*1b5c*/ 	.word	0x00000024


	//----- nvinfo : EIATTR_FRAME_SIZE
	.align		4
.L_1215:
        /*1b60*/ 	.byte	0x04, 0x11
        /*1b62*/ 	.short	(.L_1217 - .L_1216)
	.align		4
.L_1216:
        /*1b64*/ 	.word	index@($__internal_10_$__cuda_sm20_rem_s64)
        /*1b68*/ 	.word	0x00000000


	//----- nvinfo : EIATTR_FRAME_SIZE
	.align		4
.L_1217:
        /*1b6c*/ 	.byte	0x04, 0x11
        /*1b6e*/ 	.short	(.L_1219 - .L_1218)
	.align		4
.L_1218:
        /*1b70*/ 	.word	index@(_ZN2at6native29vectorized_elementwise_kernelILi2ENS0_13BUnaryFunctorIlllZZZNS0_16fmod_kernel_cudaERNS_18TensorIteratorBaseEENKUlvE_clEvENKUlvE2_clEvEUlllE_EESt5arrayIPcLm2EEEEviT0_T1_)
        /*1b74*/ 	.word	0x00000000


	//----- nvinfo : EIATTR_REGCOUNT
	.align		4
.L_1219:
        /*1b78*/ 	.byte	0x04, 0x2f
        /*1b7a*/ 	.short	(.L_1221 - .L_1220)
	.align		4
.L_1220:
        /*1b7c*/ 	.word	index@(_ZN2at6native27unrolled_elementwise_kernelINS0_13BUnaryFunctorIlllZZZNS0_16fmod_kernel_cudaERNS_18TensorIteratorBaseEENKUlvE_clEvENKUlvE2_clEvEUlllE_EESt5arrayIPcLm2EELi4E23TrivialOffsetCalculatorILi1EjESD_NS0_6memory15LoadWithoutCastENSE_16StoreWithoutCastEEEviT_T0_T2_T3_T4_T5_)
        /*1b80*/ 	.word	0x0000001e


	//----- nvinfo : EIATTR_FRAME_SIZE
	.align		4
.L_1221:
        /*1b84*/ 	.byte	0x04, 0x11
        /*1b86*/ 	.short	(.L_1223 - .L_1222)
	.align		4
.L_1222:
        /*1b88*/ 	.word	index@($__internal_9_$__cuda_sm20_rem_s64)
        /*1b8c*/ 	.word	0x00000000


	//----- nvinfo : EIATTR_FRAME_SIZE
	.align		4
.L_1223:
        /*1b90*/ 	.byte	0x04, 0x11
        /*1b92*/ 	.short	(.L_1225 - .L_1224)
	.align		4
.L_1224:
        /*1b94*/ 	.word	index@(_ZN2at6native27unrolled_elementwise_kernelINS0_13BUnaryFunctorIlllZZZNS0_16fmod_kernel_cudaERNS_18TensorIteratorBaseEENKUlvE_clEvENKUlvE2_clEvEUlllE_EESt5arrayIPcLm2EELi4E23TrivialOffsetCalculatorILi1EjESD_NS0_6memory15LoadWithoutCastENSE_16StoreWithoutCastEEEviT_T0_T2_T3_T4_T5_)
        /*1b98*/ 	.word	0x00000000


	//----- nvinfo : EIATTR_REGCOUNT
	.align		4
.L_1225:
        /*1b9c*/ 	.byte	0x04, 0x2f
        /*1b9e*/ 	.short	(.L_1227 - .L_1226)
	.align		4
.L_1226:
        /*1ba0*/ 	.word	index@(_ZN2at6native18elementwise_kernelILi128ELi2EZNS0_22gpu_kernel_impl_nocastINS0_13BUnaryFunctorIlllZZZNS0_16fmod_kernel_cudaERNS_18TensorIteratorBaseEENKUlvE_clEvENKUlvE2_clEvEUlllE_EEEEvS5_RKT_EUliE_EEviT1_)
        /*1ba4*/ 	.word	0x00000018


	//----- nvinfo : EIATTR_FRAME_SIZE
	.align		4
.L_1227:
        /*1ba8*/ 	.byte	0x04, 0x11
        /*1baa*/ 	.short	(.L_1229 - .L_1228)
	.align		4
.L_1228:
        /*1bac*/ 	.word	index@($__internal_8_$__cuda_sm20_rem_s64)
        /*1bb0*/ 	.word	0x00000000


	//----- nvinfo : EIATTR_FRAME_SIZE
	.align		4
.L_1229:
        /*1bb4*/ 	.byte	0x04, 0x11
        /*1bb6*/ 	.short	(.L_1231 - .L_1230)
	.align		4
.L_1230:
        /*1bb8*/ 	.word	index@(_ZN2at6native18elementwise_kernelILi128ELi2EZNS0_22gpu_kernel_impl_nocastINS0_13BUnaryFunctorIlllZZZNS0_16fmod_kernel_cudaERNS_18TensorIteratorBaseEENKUlvE_clEvENKUlvE2_clEvEUlllE_EEEEvS5_RKT_EUliE_EEviT1_)
        /*1bbc*/ 	.word	0x00000000


	//----- nvinfo : EIATTR_REGCOUNT
	.align		4
.L_1231:
        /*1bc0*/ 	.byte	0x04, 0x2f
        /*1bc2*/ 	.short	(.L_1233 - .L_1232)
	.align		4
.L_1232:
        /*1bc4*/ 	.word	index@(_ZN2at6native27unrolled_elementwise_kernelINS0_13BUnaryFunctorIlllZZZNS0_16fmod_kernel_cudaERNS_18TensorIteratorBaseEENKUlvE_clEvENKUlvE2_clEvEUlllE_EESt5arrayIPcLm2EELi4E23TrivialOffsetCalculatorILi1EjESD_NS0_6memory12LoadWithCastILi1EEENSE_13StoreWithCastILi1EEEEEviT_T0_T2_T3_T4_T5_)
        /*1bc8*/ 	.word	0x00000020


	//----- nvinfo : EIATTR_FRAME_SIZE
	.align		4
.L_1233:
        /*1bcc*/ 	.byte	0x04, 0x11
        /*1bce*/ 	.short	(.L_1235 - .L_1234)
	.align		4
.L_1234:
        /*1bd0*/ 	.word	index@($__internal_7_$__cuda_sm20_rem_s64)
        /*1bd4*/ 	.word	0x00000000


	//----- nvinfo : EIATTR_FRAME_SIZE
	.align		4
.L_1235:
        /*1bd8*/ 	.byte	0x04, 0x11
        /*1bda*/ 	.short	(.L_1237 - .L_1236)
	.align		4
.L_1236:
        /*1bdc*/ 	.word	index@(_ZN2at6native27unrolled_elementwise_kernelINS0_13BUnaryFunctorIlllZZZNS0_16fmod_kernel_cudaERNS_18TensorIteratorBaseEENKUlvE_clEvENKUlvE2_clEvEUlllE_EESt5arrayIPcLm2EELi4E23TrivialOffsetCalculatorILi1EjESD_NS0_6memory12LoadWithCastILi1EEENSE_13StoreWithCastILi1EEEEEviT_T0_T2_T3_T4_T5_)
        /*1be0*/ 	.word	0x00000000


	//----- nvinfo : EIATTR_REGCOUNT
	.align		4
.L_1237:
        /*1be4*/ 	.byte	0x04, 0x2f
        /*1be6*/ 	.short	(.L_1239 - .L_1238)
	.align		4
.L_1238:
        /*1be8*/ 	.word	index@(_ZN2at6native18elementwise_kernelILi128ELi4EZNS0_15gpu_kernel_implINS0_13BUnaryFunctorIlllZZZNS0_16fmod_kernel_cudaERNS_18TensorIteratorBaseEENKUlvE_clEvENKUlvE2_clEvEUlllE_EEEEvS5_RKT_EUliE_EEviT1_)
        /*1bec*/ 	.word	0x0000001a


	//----- nvinfo : EIATTR_FRAME_SIZE
	.align		4
.L_1239:
        /*1bf0*/ 	.byte	0x04, 0x11
        /*1bf2*/ 	.short	(.L_1241 - .L_1240)
	.align		4
.L_1240:
        /*1bf4*/ 	.word	index@($__internal_6_$__cuda_sm20_rem_s64)
        /*1bf8*/ 	.word	0x00000000


	//----- nvinfo : EIATTR_FRAME_SIZE
	.align		4
.L_1241:
        /*1bfc*/ 	.byte	0x04, 0x11
        /*1bfe*/ 	.short	(.L_1243 - .L_1242)
	.align		4
.L_1242:
        /*1c00*/ 	.word	index@(_ZN2at6native18elementwise_kernelILi128ELi4EZNS0_15gpu_kernel_implINS0_13BUnaryFunctorIlllZZZNS0_16fmod_kernel_cudaERNS_18TensorIteratorBaseEENKUlvE_clEvENKUlvE2_clEvEUlllE_EEEEvS5_RKT_EUliE_EEviT1_)
        /*1c04*/ 	.word	0x00000000


	//----- nvinfo : EIATTR_REGCOUNT
	.align		4
.L_1243:
        /*1c08*/ 	.byte	0x04, 0x2f
        /*1c0a*/ 	.short	(.L_1245 - .L_1244)
	.align		4
.L_1244:
        /*1c0c*/ 	.word	index@(_ZN2at6native29vectorized_elementwise_kernelILi8ENS0_13BinaryFunctorIlllZZZNS0_16fmod_kernel_cudaERNS_18TensorIteratorBaseEENKUlvE_clEvENKUlvE2_clEvEUlllE_EESt5arrayIPcLm3EEEEviT0_T1_)
        /*1c10*/ 	.word	0x00000004


	//----- nvinfo : EIATTR_FRAME_SIZE
	.align		4
.L_1245:
        /*1c14*/ 	.byte	0x04, 0x11
        /*1c16*/ 	.short	(.L_1247 - .L_1246)
	.align		4
.L_1246:
        /*1c18*/ 	.word	index@(_ZN2at6native29vectorized_elementwise_kernelILi8ENS0_13BinaryFunctorIlllZZZNS0_16fmod_kernel_cudaERNS_18TensorIteratorBaseEENKUlvE_clEvENKUlvE2_clEvEUlllE_EESt5arrayIPcLm3EEEEviT0_T1_)
        /*1c1c*/ 	.word	0x00000000


	//----- nvinfo : EIATTR_REGCOUNT
	.align		4
.L_1247:
        /*1c20*/ 	.byte	0x04, 0x2f
        /*1c22*/ 	.short	(.L_1249 - .L_1248)
	.align		4
.L_1248:
        /*1c24*/ 	.word	index@(_ZN2at6native29vectorized_elementwise_kernelILi4ENS0_13BinaryFunctorIlllZZZNS0_16fmod_kernel_cudaERNS_18TensorIteratorBaseEENKUlvE_clEvENKUlvE2_clEvEUlllE_EESt5arrayIPcLm3EEEEviT0_T1_)
        /*1c28*/ 	.word	0x00000035


	//----- nvinfo : EIATTR_FRAME_SIZE
	.align		4
.L_1249:
        /*1c2c*/ 	.byte	0x04, 0x11
        /*1c2e*/ 	.short	(.L_1251 - .L_1250)
	.align		4
.L_1250:
        /*1c30*/ 	.word	index@($__internal_5_$__cuda_sm20_rem_s64)
        /*1c34*/ 	.word	0x00000000


	//----- nvinfo : EIATTR_FRAME_SIZE
	.align		4
.L_1251:
        /*1c38*/ 	.byte	0x04, 0x11
        /*1c3a*/ 	.short	(.L_1253 - .L_1252)
	.align		4
.L_1252:
        /*1c3c*/ 	.word	index@(_ZN2at6native29vectorized_elementwise_kernelILi4ENS0_13BinaryFunctorIlllZZZNS0_16fmod_kernel_cudaERNS_18TensorIteratorBaseEENKUlvE_clEvENKUlvE2_clEvEUlllE_EESt5arrayIPcLm3EEEEviT0_T1_)
        /*1c40*/ 	.word	0x00000000


	//----- nvinfo : EIATTR_REGCOUNT
	.align		4
.L_1253:
        /*1c44*/ 	.byte	0x04, 0x2f
        /*1c46*/ 	.short	(.L_1255 - .L_1254)
	.align		4
.L_1254:
        /*1c48*/ 	.word	index@(_ZN2at6native29vectorized_elementwise_kernelILi2ENS0_13BinaryFunctorIlllZZZNS0_16fmod_kernel_cudaERNS_18TensorIteratorBaseEENKUlvE_clEvENKUlvE2_clEvEUlllE_EESt5arrayIPcLm3EEEEviT0_T1_)
        /*1c4c*/ 	.word	0x00000035


	//----- nvinfo : EIATTR_FRAME_SIZE
	.align		4
.L_1255:
        /*1c50*/ 	.byte	0x04, 0x11
        /*1c52*/ 	.short	(.L_1257 - .L_1256)
	.align		4
.L_1256:
        /*1c54*/ 	.word	index@($__internal_4_$__cuda_sm20_rem_s64)
        /*1c58*/ 	.word	0x00000000


	//----- nvinfo : EIATTR_FRAME_SIZE
	.align		4
.L_1257:
        /*1c5c*/ 	.byte	0x04, 0x11
        /*1c5e*/ 	.short	(.L_1259 - .L_1258)
	.align		4
.L_1258:
        /*1c60*/ 	.word	index@(_ZN2at6native29vectorized_elementwise_kernelILi2ENS0_13BinaryFunctorIlllZZZNS0_16fmod_kernel_cudaERNS_18TensorIteratorBaseEENKUlvE_clEvENKUlvE2_clEvEUlllE_EESt5arrayIPcLm3EEEEviT0_T1_)
        /*1c64*/ 	.word	0x00000000


	//----- nvinfo : EIATTR_REGCOUNT
	.align		4
.L_1259:
        /*1c68*/ 	.byte	0x04, 0x2f
        /*1c6a*/ 	.short	(.L_1261 - .L_1260)
	.align		4
.L_1260:
        /*1c6c*/ 	.word	index@(_ZN2at6native27unrolled_elementwise_kernelINS0_13BinaryFunctorIlllZZZNS0_16fmod_kernel_cudaERNS_18TensorIteratorBaseEENKUlvE_clEvENKUlvE2_clEvEUlllE_EESt5arrayIPcLm3EELi4E23TrivialOffsetCalculatorILi2EjESC_ILi1EjENS0_6memory15LoadWithoutCastENSF_16StoreWithoutCastEEEviT_T0_T2_T3_T4_T5_)
        /*1c70*/ 	.word	0x00000026


	//----- nvinfo : EIATTR_FRAME_SIZE
	.align		4
.L_1261:
        /*1c74*/ 	.byte	0x04, 0x11
        /*1c76*/ 	.short	(.L_1263 - .L_1262)
	.align		4
.L_1262:
        /*1c78*/ 	.word	index@($__internal_3_$__cuda_sm20_rem_s64)
        /*1c7c*/ 	.word	0x00000000


	//----- nvinfo : EIATTR_FRAME_SIZE
	.align		4
.L_1263:
        /*1c80*/ 	.byte	0x04, 0x11
        /*1c82*/ 	.short	(.L_1265 - .L_1264)
	.align		4
.L_1264:
        /*1c84*/ 	.word	index@(_ZN2at6native27unrolled_elementwise_kernelINS0_13BinaryFunctorIlllZZZNS0_16fmod_kernel_cudaERNS_18TensorIteratorBaseEENKUlvE_clEvENKUlvE2_clEvEUlllE_EESt5arrayIPcLm3EELi4E23TrivialOffsetCalculatorILi2EjESC_ILi1EjENS0_6memory15LoadWithoutCastENSF_16StoreWithoutCastEEEviT_T0_T2_T3_T4_T5_)
        /*1c88*/ 	.word	0x00000000


	//----- nvinfo : EIATTR_REGCOUNT
	.align		4
.L_1265:
        /*1c8c*/ 	.byte	0x04, 0x2f
        /*1c8e*/ 	.short	(.L_1267 - .L_1266)
	.align		4
.L_1266:
        /*1c90*/ 	.word	index@(_ZN2at6native18elementwise_kernelILi128ELi2EZNS0_22gpu_kernel_impl_nocastINS0_13BinaryFunctorIlllZZZNS0_16fmod_kernel_cudaERNS_18TensorIteratorBaseEENKUlvE_clEvENKUlvE2_clEvEUlllE_EEEEvS5_RKT_EUliE_EEviT1_)
        /*1c94*/ 	.word	0x00000018


	//----- nvinfo : EIATTR_FRAME_SIZE
	.align		4
.L_1267:
        /*1c98*/ 	.byte	0x04, 0x11
        /*1c9a*/ 	.short	(.L_1269 - .L_1268)
	.align		4
.L_1268:
        /*1c9c*/ 	.word	index@($__internal_2_$__cuda_sm20_rem_s64)
        /*1ca0*/ 	.word	0x00000000


	//----- nvinfo : EIATTR_FRAME_SIZE
	.align		4
.L_1269:
        /*1ca4*/ 	.byte	0x04, 0x11
        /*1ca6*/ 	.short	(.L_1271 - .L_1270)
	.align		4
.L_1270:
        /*1ca8*/ 	.word	index@(_ZN2at6native18elementwise_kernelILi128ELi2EZNS0_22gpu_kernel_impl_nocastINS0_13BinaryFunctorIlllZZZNS0_16fmod_kernel_cudaERNS_18TensorIteratorBaseEENKUlvE_clEvENKUlvE2_clEvEUlllE_EEEEvS5_RKT_EUliE_EEviT1_)
        /*1cac*/ 	.word	0x00000000


	//----- nvinfo : EIATTR_REGCOUNT
	.align		4
.L_1271:
        /*1cb0*/ 	.byte	0x04, 0x2f
        /*1cb2*/ 	.short	(.L_1273 - .L_1272)
	.align		4
.L_1272:
        /*1cb4*/ 	.word	index@(_ZN2at6native27unrolled_elementwise_kernelINS0_13BinaryFunctorIlllZZZNS0_16fmod_kernel_cudaERNS_18TensorIteratorBaseEENKUlvE_clEvENKUlvE2_clEvEUlllE_EESt5arrayIPcLm3EELi4E23TrivialOffsetCalculatorILi2EjESC_ILi1EjENS0_6memory12LoadWithCastILi2EEENSF_13StoreWithCastILi1EEEEEviT_T0_T2_T3_T4_T5_)
        /*1cb8*/ 	.word	0x00000028


	//----- nvinfo : EIATTR_FRAME_SIZE
	.align		4
.L_1273:
        /*1cbc*/ 	.byte	0x04, 0x11
        /*1cbe*/ 	.short	(.L_1275 - .L_1274)
	.align		4
.L_1274:
        /*1cc0*/ 	.word	index@($__internal_1_$__cuda_sm20_rem_s64)
        /*1cc4*/ 	.word	0x00000000


	//----- nvinfo : EIATTR_FRAME_SIZE
	.align		4
.L_1275:
        /*1cc8*/ 	.byte	0x04, 0x11
        /*1cca*/ 	.short	(.L_1277 - .L_1276)
	.align		4
.L_1276:
        /*1ccc*/ 	.word	index@(_ZN2at6native27unrolled_elementwise_kernelINS0_13BinaryFunctorIlllZZZNS0_16fmod_kernel_cudaERNS_18TensorIteratorBaseEENKUlvE_clEvENKUlvE2_clEvEUlllE_EESt5arrayIPcLm3EELi4E23TrivialOffsetCalculatorILi2EjESC_ILi1EjENS0_6memory12LoadWithCastILi2EEENSF_13StoreWithCastILi1EEEEEviT_T0_T2_T3_T4_T5_)
        /*1cd0*/ 	.word	0x00000000


	//----- nvinfo : EIATTR_REGCOUNT
	.align		4
.L_1277:
        /*1cd4*/ 	.byte	0x04, 0x2f
        /*1cd6*/ 	.short	(.L_1279 - .L_1278)
	.align		4
.L_1278:
        /*1cd8*/ 	.word	index@(_ZN2at6native18elementwise_kernelILi128ELi4EZNS0_15gpu_kernel_implINS0_13BinaryFunctorIlllZZZNS0_16fmod_kernel_cudaERNS_18TensorIteratorBaseEENKUlvE_clEvENKUlvE2_clEvEUlllE_EEEEvS5_RKT_EUliE_EEviT1_)
        /*1cdc*/ 	.word	0x0000001c


	//----- nvinfo : EIATTR_FRAME_SIZE
	.align		4
.L_1279:
        /*1ce0*/ 	.byte	0x04, 0x11
        /*1ce2*/ 	.short	(.L_1281 - .L_1280)
	.align		4
.L_1280:
        /*1ce4*/ 	.word	index@($__internal_0_$__cuda_sm20_rem_s64)
        /*1ce8*/ 	.word	0x00000000


	//----- nvinfo : EIATTR_FRAME_SIZE
	.align		4
.L_1281:
        /*1cec*/ 	.byte	0x04, 0x11
        /*1cee*/ 	.short	(.L_1283 - .L_1282)
	.align		4
.L_1282:
        /*1cf0*/ 	.word	index@(_ZN2at6native18elementwise_kernelILi128ELi4EZNS0_15gpu_kernel_implINS0_13BinaryFunctorIlllZZZNS0_16fmod_kernel_cudaERNS_18TensorIteratorBaseEENKUlvE_clEvENKUlvE2_clEvEUlllE_EEEEvS5_RKT_EUliE_EEviT1_)
        /*1cf4*/ 	.word	0x00000000


	//----- nvinfo : EIATTR_REGCOUNT
	.align		4
.L_1283:
        /*1cf8*/ 	.byte	0x04, 0x2f
        /*1cfa*/ 	.short	(.L_1285 - .L_1284)
	.align		4
.L_1284:
        /*1cfc*/ 	.word	index@(_ZN2at6native29vectorized_elementwise_kernelILi8ENS0_13AUnaryFunctorIsssZZZNS0_16fmod_kernel_cudaERNS_18TensorIteratorBaseEENKUlvE_clEvENKUlvE3_clEvEUlssE_EESt5arrayIPcLm2EEEEviT0_T1_)
        /*1d00*/ 	.word	0x00000004


	//----- nvinfo : EIATTR_FRAME_SIZE
	.align		4
.L_1285:
        /*1d04*/ 	.byte	0x04, 0x11
        /*1d06*/ 	.short	(.L_1287 - .L_1286)
	.align		4
.L_1286:
        /*1d08*/ 	.word	index@(_ZN2at6native29vectorized_elementwise_kernelILi8ENS0_13AUnaryFunctorIsssZZZNS0_16fmod_kernel_cudaERNS_18TensorIteratorBaseEENKUlvE_clEvENKUlvE3_clEvEUlssE_EESt5arrayIPcLm2EEEEviT0_T1_)
        /*1d0c*/ 	.word	0x00000000


	//----- nvinfo : EIATTR_REGCOUNT
	.align		4
.L_1287:
        /*1d10*/ 	.byte	0x04, 0x2f
        /*1d12*/ 	.short	(.L_1289 - .L_1288)
	.align		4
.L_1288:
        /*1d14*/ 	.word	index@(_ZN2at6native29vectorized_elementwise_kernelILi4ENS0_13AUnaryFunctorIsssZZZNS0_16fmod_kernel_cudaERNS_18TensorIteratorBaseEENKUlvE_clEvENKUlvE3_clEvEUlssE_EESt5arrayIPcLm2EEEEviT0_T1_)
        /*1d18*/ 	.word	0x0000001f


	//----- nvinfo : EIATTR_FRAME_SIZE
	.align		4
.L_1289:
        /*1d1c*/ 	.byte	0x04, 0x11
        /*1d1e*/ 	.short	(.L_1291 - .L_1290)
	.align		4
.L_1290:
        /*1d20*/ 	.word	index@(_ZN2at6native29vectorized_elementwise_kernelILi4ENS0_13AUnaryFunctorIsssZZZNS0_16fmod_kernel_cudaERNS_18TensorIteratorBaseEENKUlvE_clEvENKUlvE3_clEvEUlssE_EESt5arrayIPcLm2EEEEviT0_T1_)
        /*1d24*/ 	.word	0x00000000


	//----- nvinfo : EIATTR_REGCOUNT
	.align		4
.L_1291:
        /*1d28*/ 	.byte	0x04, 0x2f
        /*1d2a*/ 	.short	(.L_1293 - .L_1292)
	.align		4
.L_1292:
        /*1d2c*/ 	.word	index@(_ZN2at6native29vectorized_elementwise_kernelILi2ENS0_13AUnaryFunctorIsssZZZNS0_16fmod_kernel_cudaERNS_18TensorIteratorBaseEENKUlvE_clEvENKUlvE3_clEvEUlssE_EESt5arrayIPcLm2EEEEviT0_T1_)
        /*1d30*/ 	.word	0x0000001f


	//----- nvinfo : EIATTR_FRAME_SIZE
	.align		4
.L_1293:
        /*1d34*/ 	.byte	0x04, 0x11
        /*1d36*/ 	.short	(.L_1295 - .L_1294)
	.align		4
.L_1294:
        /*1d38*/ 	.word	index@(_ZN2at6native29vectorized_elementwise_kernelILi2ENS0_13AUnaryFunctorIsssZZZNS0_16fmod_kernel_cudaERNS_18TensorIteratorBaseEENKUlvE_clEvENKUlvE3_clEvEUlssE_EESt5arrayIPcLm2EEEEviT0_T1_)
        /*1d3c*/ 	.word	0x00000000


	//----- nvinfo : EIATTR_REGCOUNT
	.align		4
.L_1295:
        /*1d40*/ 	.byte	0x04, 0x2f
        /*1d42*/ 	.short	(.L_1297 - .L_1296)
	.align		4
.L_1296:
        /*1d44*/ 	.word	index@(_ZN2at6native27unrolled_elementwise_kernelINS0_13AUnaryFunctorIsssZZZNS0_16fmod_kernel_cudaERNS_18TensorIteratorBaseEENKUlvE_clEvENKUlvE3_clEvEUlssE_EESt5arrayIPcLm2EELi4E23TrivialOffsetCalculatorILi1EjESD_NS0_6memory15LoadWithoutCastENSE_16StoreWithoutCastEEEviT_T0_T2_T3_T4_T5_)
        /*1d48*/ 	.word	0x00000017


	//----- nvinfo : EIATTR_FRAME_SIZE
	.align		4
.L_1297:
        /*1d4c*/ 	.byte	0x04, 0x11
        /*1d4e*/ 	.short	(.L_1299 - .L_1298)
	.align		4
.L_1298:
        /*1d50*/ 	.word	index@(_ZN2at6native27unrolled_elementwise_kernelINS0_13AUnaryFunctorIsssZZZNS0_16fmod_kernel_cudaERNS_18TensorIteratorBaseEENKUlvE_clEvENKUlvE3_clEvEUlssE_EESt5arrayIPcLm2EELi4E23TrivialOffsetCalculatorILi1EjESD_NS0_6memory15LoadWithoutCastENSE_16StoreWithoutCastEEEviT_T0_T2_T3_T4_T5_)
        /*1d54*/ 	.word	0x00000000


	//----- nvinfo : EIATTR_REGCOUNT
	.align		4
.L_1299:
        /*1d58*/ 	.byte	0x04, 0x2f
        /*1d5a*/ 	.short	(.L_1301 - .L_1300)
	.align		4
.L_1300:
        /*1d5c*/ 	.word	index@(_ZN2at6native18elementwise_kernelILi128ELi4EZNS0_22gpu_kernel_impl_nocastINS0_13AUnaryFunctorIsssZZZNS0_16fmod_kernel_cudaERNS_18TensorIteratorBaseEENKUlvE_clEvENKUlvE3_clEvEUlssE_EEEEvS5_RKT_EUliE_EEviT1_)
        /*1d60*/ 	.word	0x0000000f


	//----- nvinfo : EIATTR_FRAME_SIZE
	.align		4
.L_1301:
        /*1d64*/ 	.byte	0x04, 0x11
        /*1d66*/ 	.short	(.L_1303 - .L_1302)
	.align		4
.L_1302:
        /*1d68*/ 	.word	index@(_ZN2at6native18elementwise_kernelILi128ELi4EZNS0_22gpu_kernel_impl_nocastINS0_13AUnaryFunctorIsssZZZNS0_16fmod_kernel_cudaERNS_18TensorIteratorBaseEENKUlvE_clEvENKUlvE3_clEvEUlssE_EEEEvS5_RKT_EUliE_EEviT1_)
        /*1d6c*/ 	.word	0x00000000


	//----- nvinfo : EIATTR_REGCOUNT
	.align		4
.L_1303:
        /*1d70*/ 	.byte	0x04, 0x2f
        /*1d72*/ 	.short	(.L_1305 - .L_1304)
	.align		4
.L_1304:
        /*1d74*/ 	.word	index@(_ZN2at6native27unrolled_elementwise_kernelINS0_13AUnaryFunctorIsssZZZNS0_16fmod_kernel_cudaERNS_18TensorIteratorBaseEENKUlvE_clEvENKUlvE3_clEvEUlssE_EESt5arrayIPcLm2EELi4E23TrivialOffsetCalculatorILi1EjESD_NS0_6memory12LoadWithCastILi1EEENSE_13StoreWithCastILi1EEEEEviT_T0_T2_T3_T4_T5_)
        /*1d78*/ 	.word	0x0000001e


	//----- nvinfo : EIATTR_FRAME_SIZE
	.align		4
.L_1305:
        /*1d7c*/ 	.byte	0x04, 0x11
        /*1d7e*/ 	.short	(.L_1307 - .L_1306)
	.align		4
.L_1306:
        /*1d80*/ 	.word	index@(_ZN2at6native27unrolled_elementwise_kernelINS0_13AUnaryFunctorIsssZZZNS0_16fmod_kernel_cudaERNS_18TensorIteratorBaseEENKUlvE_clEvENKUlvE3_clEvEUlssE_EESt5arrayIPcLm2EELi4E23TrivialOffsetCalculatorILi1EjESD_NS0_6memory12LoadWithCastILi1EEENSE_13StoreWithCastILi1EEEEEviT_T0_T2_T3_T4_T5_)
        /*1d84*/ 	.word	0x00000000


	//----- nvinfo : EIATTR_REGCOUNT
	.align		4
.L_1307:
        /*1d88*/ 	.byte	0x04, 0x2f
        /*1d8a*/ 	.short	(.L_1309 - .L_1308)
	.align		4
.L_1308:
        /*1d8c*/ 	.word	index@(_ZN2at6native18elementwise_kernelILi128ELi4EZNS0_15gpu_kernel_implINS0_13AUnaryFunctorIsssZZZNS0_16fmod_kernel_cudaERNS_18TensorIteratorBaseEENKUlvE_clEvENKUlvE3_clEvEUlssE_EEEEvS5_RKT_EUliE_EEviT1_)
        /*1d90*/ 	.word	0x0000001a


	//----- nvinfo : EIATTR_FRAME_SIZE
	.align		4
.L_1309:
        /*1d94*/ 	.byte	0x04, 0x11
        /*1d96*/ 	.short	(.L_1311 - .L_1310)
	.align		4
.L_1310:
        /*1d98*/ 	.word	index@(_ZN2at6native18elementwise_kernelILi128ELi4EZNS0_15gpu_kernel_implINS0_13AUnaryFunctorIsssZZZNS0_16fmod_kernel_cudaERNS_18TensorIteratorBaseEENKUlvE_clEvENKUlvE3_clEvEUlssE_EEEEvS5_RKT_EUliE_EEviT1_)
        /*1d9c*/ 	.word	0x00000000


	//----- nvinfo : EIATTR_REGCOUNT
	.align		4
.L_1311:
        /*1da0*/ 	.byte	0x04, 0x2f
        /*1da2*/ 	.short	(.L_1313 - .L_1312)
	.align		4
.L_1312:
        /*1da4*/ 	.word	index@(_ZN2at6native29vectorized_elementwise_kernelILi8ENS0_13BUnaryFunctorIsssZZZNS0_16fmod_kernel_cudaERNS_18TensorIteratorBaseEENKUlvE_clEvENKUlvE3_clEvEUlssE_EESt5arrayIPcLm2EEEEviT0_T1_)
        /*1da8*/ 	.word	0x00000004


	//----- nvinfo : EIATTR_FRAME_SIZE
	.align		4
.L_1313:
        /*1dac*/ 	.byte	0x04, 0x11
        /*1dae*/ 	.short	(.L_1315 - .L_1314)
	.align		4
.L_1314:
        /*1db0*/ 	.word	index@(_ZN2at6native29vectorized_elementwise_kernelILi8ENS0_13BUnaryFunctorIsssZZZNS0_16fmod_kernel_cudaERNS_18TensorIteratorBaseEENKUlvE_clEvENKUlvE3_clEvEUlssE_EESt5arrayIPcLm2EEEEviT0_T1_)
        /*1db4*/ 	.word	0x00000000


	//----- nvinfo : EIATTR_REGCOUNT
	.align		4
.L_1315:
        /*1db8*/ 	.byte	0x04, 0x2f
        /*1dba*/ 	.short	(.L_1317 - .L_1316)
	.align		4
.L_1316:
        /*1dbc*/ 	.word	index@(_ZN2at6native29vectorized_elementwise_kernelILi4ENS0_13BUnaryFunctorIsssZZZNS0_16fmod_kernel_cudaERNS_18TensorIteratorBaseEENKUlvE_clEvENKUlvE3_clEvEUlssE_EESt5arrayIPcLm2EEEEviT0_T1_)
        /*1dc0*/ 	.word	0x0000001e


	//----- nvinfo : EIATTR_FRAME_SIZE
	.align		4
.L_1317:
        /*1dc4*/ 	.byte	0x04, 0x11
        /*1dc6*/ 	.short	(.L_1319 - .L_1318)
	.align		4
.L_1318:
        /*1dc8*/ 	.word	index@(_ZN2at6native29vectorized_elementwise_kernelILi4ENS0_13BUnaryFunctorIsssZZZNS0_16fmod_kernel_cudaERNS_18TensorIteratorBaseEENKUlvE_clEvENKUlvE3_clEvEUlssE_EESt5arrayIPcLm2EEEEviT0_T1_)
        /*1dcc*/ 	.word	0x00000000


	//----- nvinfo : EIATTR_REGCOUNT
	.align		4
.L_1319:
        /*1dd0*/ 	.byte	0x04, 0x2f
        /*1dd2*/ 	.short	(.L_1321 - .L_1320)
	.align		4
.L_1320:
        /*1dd4*/ 	.word	index@(_ZN2at6native29vectorized_elementwise_kernelILi2ENS0_13BUnaryFunctorIsssZZZNS0_16fmod_kernel_cudaERNS_18TensorIteratorBaseEENKUlvE_clEvENKUlvE3_clEvEUlssE_EESt5arrayIPcLm2EEEEviT0_T1_)
        /*1dd8*/ 	.word	0x0000001c


	//----- nvinfo : EIATTR_FRAME_SIZE
	.align		4
.L_1321:
        /*1ddc*/ 	.byte	0x04, 0x11
        /*1dde*/ 	.short	(.L_1323 - .L_1322)
	.align		4
.L_1322:
        /*1de0*/ 	.word	index@(_ZN2at6native29vectorized_elementwise_kernelILi2ENS0_13BUnaryFunctorIsssZZZNS0_16fmod_kernel_cudaERNS_18TensorIteratorBaseEENKUlvE_clEvENKUlvE3_clEvEUlssE_EESt5arrayIPcLm2EEEEviT0_T1_)
        /*1de4*/ 	.word	0x00000000


	//----- nvinfo : EIATTR_REGCOUNT
	.align		4
.L_1323:
        /*1de8*/ 	.byte	0x04, 0x2f
        /*1dea*/ 	.short	(.L_1325 - .L_1324)
	.align		4
.L_1324:
        /*1dec*/ 	.word	index@(_ZN2at6native27unrolled_elementwise_kernelINS0_13BUnaryFunctorIsssZZZNS0_16fmod_kernel_cudaERNS_18TensorIteratorBaseEENKUlvE_clEvENKUlvE3_clEvEUlssE_EESt5arrayIPcLm2EELi4E23TrivialOffsetCalculatorILi1EjESD_NS0_6memory15LoadWithoutCastENSE_16StoreWithoutCastEEEviT_T0_T2_T3_T4_T5_)
        /*1df0*/ 	.word	0x00000018


	//----- nvinfo : EIATTR_FRAME_SIZE
	.align		4
.L_1325:
        /*1df4*/ 	.byte	0x04, 0x11
        /*1df6*/ 	.short	(.L_1327 - .L_1326)
	.align		4
.L_1326:
        /*1df8*/ 	.word	index@(_ZN2at6native27unrolled_elementwise_kernelINS0_13BUnaryFunctorIsssZZZNS0_16fmod_kernel_cudaERNS_18TensorIteratorBaseEENKUlvE_clEvENKUlvE3_clEvEUlssE_EESt5arrayIPcLm2EELi4E23TrivialOffsetCalculatorILi1EjESD_NS0_6memory15LoadWithoutCastENSE_16StoreWithoutCastEEEviT_T0_T2_T3_T4_T5_)
        /*1dfc*/ 	.word	0x00000000


	//----- nvinfo : EIATTR_REGCOUNT
	.align		4
.L_1327:
        /*1e00*/ 	.byte	0x04, 0x2f
        /*1e02*/ 	.short	(.L_1329 - .L_1328)
	.align		4
.L_1328:
        /*1e04*/ 	.word	index@(_ZN2at6native18elementwise_kernelILi128ELi4EZNS0_22gpu_kernel_impl_nocastINS0_13BUnaryFunctorIsssZZZNS0_16fmod_kernel_cudaERNS_18TensorIteratorBaseEENKUlvE_clEvENKUlvE3_clEvEUlssE_EEEEvS5_RKT_EUliE_EEviT1_)
        /*1e08*/ 	.word	0x0000000f


	//----- nvinfo : EIATTR_FRAME_SIZE
	.align		4
.L_1329:
        /*1e0c*/ 	.byte	0x04, 0x11
        /*1e0e*/ 	.short	(.L_1331 - .L_1330)
	.align		4
.L_1330:
        /*1e10*/ 	.word	index@(_ZN2at6native18elementwise_kernelILi128ELi4EZNS0_22gpu_kernel_impl_nocastINS0_13BUnaryFunctorIsssZZZNS0_16fmod_kernel_cudaERNS_18TensorIteratorBaseEENKUlvE_clEvENKUlvE3_clEvEUlssE_EEEEvS5_RKT_EUliE_EEviT1_)
        /*1e14*/ 	.word	0x00000000


	//----- nvinfo : EIATTR_REGCOUNT
	.align		4
.L_1331:
        /*1e18*/ 	.byte	0x04, 0x2f
        /*1e1a*/ 	.short	(.L_1333 - .L_1332)
	.align		4
.L_1332:
        /*1e1c*/ 	.word	index@(_ZN2at6native27unrolled_elementwise_kernelINS0_13BUnaryFunctorIsssZZZNS0_16fmod_kernel_cudaERNS_18TensorIteratorBaseEENKUlvE_clEvENKUlvE3_clEvEUlssE_EESt5arrayIPcLm2EELi4E23TrivialOffsetCalculatorILi1EjESD_NS0_6memory12LoadWithCastILi1EEENSE_13StoreWithCastILi1EEEEEviT_T0_T2_T3_T4_T5_)
        /*1e20*/ 	.word	0x0000001e


	//----- nvinfo : EIATTR_FRAME_SIZE
	.align		4
.L_1333:
        /*1e24*/ 	.byte	0x04, 0x11
        /*1e26*/ 	.short	(.L_1335 - .L_1334)
	.align		4
.L_1334:
        /*1e28*/ 	.word	index@(_ZN2at6native27unrolled_elementwise_kernelINS0_13BUnaryFunctorIsssZZZNS0_16fmod_kernel_cudaERNS_18TensorIteratorBaseEENKUlvE_clEvENKUlvE3_clEvEUlssE_EESt5arrayIPcLm2EELi4E23TrivialOffsetCalculatorILi1EjESD_NS0_6memory12LoadWithCastILi1EEENSE_13StoreWithCastILi1EEEEEviT_T0_T2_T3_T4_T5_)
        /*1e2c*/ 	.word	0x00000000


	//----- nvinfo : EIATTR_REGCOUNT
	.align		4
.L_1335:
        /*1e30*/ 	.byte	0x04, 0x2f
        /*1e32*/ 	.short	(.L_1337 - .L_1336)
	.align		4
.L_1336:
        /*1e34*/ 	.word	index@(_ZN2at6native18elementwise_kernelILi128ELi4EZNS0_15gpu_kernel_implINS0_13BUnaryFunctorIsssZZZNS0_16fmod_kernel_cudaERNS_18TensorIteratorBaseEENKUlvE_clEvENKUlvE3_clEvEUlssE_EEEEvS5_RKT_EUliE_EEviT1_)
        /*1e38*/ 	.word	0x0000001a


	//----- nvinfo : EIATTR_FRAME_SIZE
	.align		4
.L_1337:
        /*1e3c*/ 	.byte	0x04, 0x11
        /*1e3e*/ 	.short	(.L_1339 - .L_1338)
	.align		4
.L_1338:
        /*1e40*/ 	.word	index@(_ZN2at6native18elementwise_kernelILi128ELi4EZNS0_15gpu_kernel_implINS0_13BUnaryFunctorIsssZZZNS0_16fmod_kernel_cudaERNS_18TensorIteratorBaseEENKUlvE_clEvENKUlvE3_clEvEUlssE_EEEEvS5_RKT_EUliE_EEviT1_)
        /*1e44*/ 	.word	0x00000000


	//----- nvinfo : EIATTR_REGCOUNT
	.align		4
.L_1339:
        /*1e48*/ 	.byte	0x04, 0x2f
        /*1e4a*/ 	.short	(.L_1341 - .L_1340)
	.align		4
.L_1340:
        /*1e4c*/ 	.word	index@(_ZN2at6native29vectorized_elementwise_kernelILi8ENS0_13BinaryFunctorIsssZZZNS0_16fmod_kernel_cudaERNS_18TensorIteratorBaseEENKUlvE_clEvENKUlvE3_clEvEUlssE_EESt5arrayIPcLm3EEEEviT0_T1_)
        /*1e50*/ 	.word	0x00000004


	//----- nvinfo : EIATTR_FRAME_SIZE
	.align		4
.L_1341:
        /*1e54*/ 	.byte	0x04, 0x11
        /*1e56*/ 	.short	(.L_1343 - .L_1342)
	.align		4
.L_1342:
        /*1e58*/ 	.word	index@(_ZN2at6native29vectorized_elementwise_kernelILi8ENS0_13BinaryFunctorIsssZZZNS0_16fmod_kernel_cudaERNS_18TensorIteratorBaseEENKUlvE_clEvENKUlvE3_clEvEUlssE_EESt5arrayIPcLm3EEEEviT0_T1_)
        /*1e5c*/ 	.word	0x00000000


	//----- nvinfo : EIATTR_REGCOUNT
	.align		4
.L_1343:
        /*1e60*/ 	.byte	0x04, 0x2f
        /*1e62*/ 	.short	(.L_1345 - .L_1344)
	.align		4
.L_1344:
        /*1e64*/ 	.word	index@(_ZN2at6native29vectorized_elementwise_kernelILi4ENS0_13BinaryFunctorIsssZZZNS0_16fmod_kernel_cudaERNS_18TensorIteratorBaseEENKUlvE_clEvENKUlvE3_clEvEUlssE_EESt5arrayIPcLm3EEEEviT0_T1_)
        /*1e68*/ 	.word	0x00000020


	//----- nvinfo : EIATTR_FRAME_SIZE
	.align		4
.L_1345:
        /*1e6c*/ 	.byte	0x04, 0x11
        /*1e6e*/ 	.short	(.L_1347 - .L_1346)
	.align		4
.L_1346:
        /*1e70*/ 	.word	index@(_ZN2at6native29vectorized_elementwise_kernelILi4ENS0_13BinaryFunctorIsssZZZNS0_16fmod_kernel_cudaERNS_18TensorIteratorBaseEENKUlvE_clEvENKUlvE3_clEvEUlssE_EESt5arrayIPcLm3EEEEviT0_T1_)
        /*1e74*/ 	.word	0x00000000


	//----- nvinfo : EIATTR_REGCOUNT
	.align		4
.L_1347:
        /*1e78*/ 	.byte	0x04, 0x2f
        /*1e7a*/ 	.short	(.L_1349 - .L_1348)
	.align		4
.L_1348:
        /*1e7c*/ 	.word	index@(_ZN2at6native29vectorized_elementwise_kernelILi2ENS0_13BinaryFunctorIsssZZZNS0_16fmod_kernel_cudaERNS_18TensorIteratorBaseEENKUlvE_clEvENKUlvE3_clEvEUlssE_EESt5arrayIPcLm3EEEEviT0_T1_)
        /*1e80*/ 	.word	0x00000020


	//----- nvinfo : EIATTR_FRAME_SIZE
	.align		4
.L_1349:
        /*1e84*/ 	.byte	0x04, 0x11
        /*1e86*/ 	.short	(.L_1351 - .L_1350)
	.align		4
.L_1350:
        /*1e88*/ 	.word	index@(_ZN2at6native29vectorized_elementwise_kernelILi2ENS0_13BinaryFunctorIsssZZZNS0_16fmod_kernel_cudaERNS_18TensorIteratorBaseEENKUlvE_clEvENKUlvE3_clEvEUlssE_EESt5arrayIPcLm3EEEEviT0_T1_)
        /*1e8c*/ 	.word	0x00000000


	//----- nvinfo : EIATTR_REGCOUNT
	.align		4
.L_1351:
        /*1e90*/ 	.byte	0x04, 0x2f
        /*1e92*/ 	.short	(.L_1353 - .L_1352)
	.align		4
.L_1352:
        /*1e94*/ 	.word	index@(_ZN2at6native27unrolled_elementwise_kernelINS0_13BinaryFunctorIsssZZZNS0_16fmod_kernel_cudaERNS_18TensorIteratorBaseEENKUlvE_clEvENKUlvE3_clEvEUlssE_EESt5arrayIPcLm3EELi4E23TrivialOffsetCalculatorILi2EjESC_ILi1EjENS0_6memory15LoadWithoutCastENSF_16StoreWithoutCastEEEviT_T0_T2_T3_T4_T5_)
        /*1e98*/ 	.word	0x0000001e


	//----- nvinfo : EIATTR_FRAME_SIZE
	.align		4
.L_1353:
        /*1e9c*/ 	.byte	0x04, 0x11
        /*1e9e*/ 	.short	(.L_1355 - .L_1354)
	.align		4
.L_1354:
        /*1ea0*/ 	.word	index@(_ZN2at6native27unrolled_elementwise_kernelINS0_13BinaryFunctorIsssZZZNS0_16fmod_kernel_cudaERNS_18TensorIteratorBaseEENKUlvE_clEvENKUlvE3_clEvEUlssE_EESt5arrayIPcLm3EELi4E23TrivialOffsetCalculatorILi2EjESC_ILi1EjENS0_6memory15LoadWithoutCastENSF_16StoreWithoutCastEEEviT_T0_T2_T3_T4_T5_)
        /*1ea4*/ 	.word	0x00000000


	//----- nvinfo : EIATTR_REGCOUNT
	.align		4
.L_1355:
        /*1ea8*/ 	.byte	0x04, 0x2f
        /*1eaa*/ 	.short	(.L_1357 - .L_1356)
	.align		4
.L_1356:
        /*1eac*/ 	.word	index@(_ZN2at6native18elementwise_kernelILi128ELi4EZNS0_22gpu_kernel_impl_nocastINS0_13BinaryFunctorIsssZZZNS0_16fmod_kernel_cudaERNS_18TensorIteratorBaseEENKUlvE_clEvENKUlvE3_clEvEUlssE_EEEEvS5_RKT_EUliE_EEviT1_)
        /*1eb0*/ 	.word	0x0000000e


	//----- nvinfo : EIATTR_FRAME_SIZE
	.align		4
.L_1357:
        /*1eb4*/ 	.byte	0x04, 0x11
        /*1eb6*/ 	.short	(.L_1359 - .L_1358)
	.align		4
.L_1358:
        /*1eb8*/ 	.word	index@(_ZN2at6native18elementwise_kernelILi128ELi4EZNS0_22gpu_kernel_impl_nocastINS0_13BinaryFunctorIsssZZZNS0_16fmod_kernel_cudaERNS_18TensorIteratorBaseEENKUlvE_clEvENKUlvE3_clEvEUlssE_EEEEvS5_RKT_EUliE_EEviT1_)
        /*1ebc*/ 	.word	0x00000000


	//----- nvinfo : EIATTR_REGCOUNT
	.align		4
.L_1359:
        /*1ec0*/ 	.byte	0x04, 0x2f
        /*1ec2*/ 	.short	(.L_1361 - .L_1360)
	.align		4
.L_1360:
        /*1ec4*/ 	.word	index@(_ZN2at6native27unrolled_elementwise_kernelINS0_13BinaryFunctorIsssZZZNS0_16fmod_kernel_cudaERNS_18TensorIteratorBaseEENKUlvE_clEvENKUlvE3_clEvEUlssE_EESt5arrayIPcLm3EELi4E23TrivialOffsetCalculatorILi2EjESC_ILi1EjENS0_6memory12LoadWithCastILi2EEENSF_13StoreWithCastILi1EEEEEviT_T0_T2_T3_T4_T5_)
        /*1ec8*/ 	.word	0x00000020


	//----- nvinfo : EIATTR_FRAME_SIZE
	.align		4
.L_1361:
        /*1ecc*/ 	.byte	0x04, 0x11
        /*1ece*/ 	.short	(.L_1363 - .L_1362)
	.align		4
.L_1362:
        /*1ed0*/ 	.word	index@(_ZN2at6native27unrolled_elementwise_kernelINS0_13BinaryFunctorIsssZZZNS0_16fmod_kernel_cudaERNS_18TensorIteratorBaseEENKUlvE_clEvENKUlvE3_clEvEUlssE_EESt5arrayIPcLm3EELi4E23TrivialOffsetCalculatorILi2EjESC_ILi1EjENS0_6memory12LoadWithCastILi2EEENSF_13StoreWithCastILi1EEEEEviT_T0_T2_T3_T4_T5_)
        /*1ed4*/ 	.word	0x00000000


	//----- nvinfo : EIATTR_REGCOUNT
	.align		4
.L_1363:
        /*1ed8*/ 	.byte	0x04, 0x2f
        /*1eda*/ 	.short	(.L_1365 - .L_1364)
	.align		4
.L_1364:
        /*1edc*/ 	.word	index@(_ZN2at6native18elementwise_kernelILi128ELi4EZNS0_15gpu_kernel_implINS0_13BinaryFunctorIsssZZZNS0_16fmod_kernel_cudaERNS_18TensorIteratorBaseEENKUlvE_clEvENKUlvE3_clEvEUlssE_EEEEvS5_RKT_EUliE_EEviT1_)
        /*1ee0*/ 	.word	0x0000001a


	//----- nvinfo : EIATTR_FRAME_SIZE
	.align		4
.L_1365:
        /*1ee4*/ 	.byte	0x04, 0x11
        /*1ee6*/ 	.short	(.L_1367 - .L_1366)
	.align		4
.L_1366:
        /*1ee8*/ 	.word	index@(_ZN2at6native18elementwise_kernelILi128ELi4EZNS0_15gpu_kernel_implINS0_13BinaryFunctorIsssZZZNS0_16fmod_kernel_cudaERNS_18TensorIteratorBaseEENKUlvE_clEvENKUlvE3_clEvEUlssE_EEEEvS5_RKT_EUliE_EEviT1_)
        /*1eec*/ 	.word	0x00000000


	//----- nvinfo : EIATTR_REGCOUNT
	.align		4
.L_1367:
        /*1ef0*/ 	.byte	0x04, 0x2f
        /*1ef2*/ 	.short	(.L_1369 - .L_1368)
	.align		4
.L_1368:
        /*1ef4*/ 	.word	index@(_ZN2at6native29vectorized_elementwise_kernelILi8ENS0_13AUnaryFunctorIdddZZZNS0_16fmod_kernel_cudaERNS_18TensorIteratorBaseEENKUlvE0_clEvENKUlvE_clEvEUlddE_EESt5arrayIPcLm2EEEEviT0_T1_)
        /*1ef8*/ 	.word	0x00000004


	//----- nvinfo : EIATTR_FRAME_SIZE
	.align		4
.L_1369:
        /*1efc*/ 	.byte	0x04, 0x11
        /*1efe*/ 	.short	(.L_1371 - .L_1370)
	.align		4
.L_1370:
        /*1f00*/ 	.word	index@(_ZN2at6native29vectorized_elementwise_kernelILi8ENS0_13AUnaryFunctorIdddZZZNS0_16fmod_kernel_cudaERNS_18TensorIteratorBaseEENKUlvE0_clEvENKUlvE_clEvEUlddE_EESt5arrayIPcLm2EEEEviT0_T1_)
        /*1f04*/ 	.word	0x00000000


	//----- nvinfo : EIATTR_REGCOUNT
	.align		4
.L_1371:
        /*1f08*/ 	.byte	0x04, 0x2f
        /*1f0a*/ 	.short	(.L_1373 - .L_1372)
	.align		4
.L_1372:
        /*1f0c*/ 	.word	index@(_ZN2at6native29vectorized_elementwise_kernelILi4ENS0_13AUnaryFunctorIdddZZZNS0_16fmod_kernel_cudaERNS_18TensorIteratorBaseEENKUlvE0_clEvENKUlvE_clEvEUlddE_EESt5arrayIPcLm2EEEEviT0_T1_)
        /*1f10*/ 	.word	0x00000020


	//----- nvinfo : EIATTR_FRAME_SIZE
	.align		4
.L_1373:
        /*1f14*/ 	.byte	0x04, 0x11
        /*1f16*/ 	.short	(.L_1375 - .L_1374)
	.align		4
.L_1374:
        /*1f18*/ 	.word	index@(_ZN2at6native29vectorized_elementwise_kernelILi4ENS0_13AUnaryFunctorIdddZZZNS0_16fmod_kernel_cudaERNS_18TensorIteratorBaseEENKUlvE0_clEvENKUlvE_clEvEUlddE_EESt5arrayIPcLm2EEEEviT0_T1_)
        /*1f1c*/ 	.word	0x00000000


	//----- nvinfo : EIATTR_REGCOUNT
	.align		4
.L_1375:
        /*1f20*/ 	.byte	0x04, 0x2f
        /*1f22*/ 	.short	(.L_1377 - .L_1376)
	.align		4
.L_1376:
        /*1f24*/ 	.word	index@(_ZN2at6native29vectorized_elementwise_kernelILi2ENS0_13AUnaryFunctorIdddZZZNS0_16fmod_kernel_cudaERNS_18TensorIteratorBaseEENKUlvE0_clEvENKUlvE_clEvEUlddE_EESt5arrayIPcLm2EEEEviT0_T1_)
        /*1f28*/ 	.word	0x00000020


	//----- nvinfo : EIATTR_FRAME_SIZE
	.align		4
.L_1377:
        /*1f2c*/ 	.byte	0x04, 0x11
        /*1f2e*/ 	.short	(.L_1379 - .L_1378)
	.align		4
.L_1378:
        /*1f30*/ 	.word	index@(_ZN2at6native29vectorized_elementwise_kernelILi2ENS0_13AUnaryFunctorIdddZZZNS0_16fmod_kernel_cudaERNS_18TensorIteratorBaseEENKUlvE0_clEvENKUlvE_clEvEUlddE_EESt5arrayIPcLm2EEEEviT0_T1_)
        /*1f34*/ 	.word	0x00000000


	//----- nvinfo : EIATTR_REGCOUNT
	.align		4
.L_1379:
        /*1f38*/ 	.byte	0x04, 0x2f
        /*1f3a*/ 	.short	(.L_1381 - .L_1380)
	.align		4
.L_1380:
        /*1f3c*/ 	.word	index@(_ZN2at6native27unrolled_elementwise_kernelINS0_13AUnaryFunctorIdddZZZNS0_16fmod_kernel_cudaERNS_18TensorIteratorBaseEENKUlvE0_clEvENKUlvE_clEvEUlddE_EESt5arrayIPcLm2EELi4E23TrivialOffsetCalculatorILi1EjESD_NS0_6memory15LoadWithoutCastENSE_16StoreWithoutCastEEEviT_T0_T2_T3_T4_T5_)
        /*1f40*/ 	.word	0x0000001a


	//----- nvinfo : EIATTR_FRAME_SIZE
	.align		4
.L_1381:
        /*1f44*/ 	.byte	0x04, 0x11
        /*1f46*/ 	.short	(.L_1383 - .L_1382)
	.align		4
.L_1382:
        /*1f48*/ 	.word	index@(_ZN2at6native27unrolled_elementwise_kernelINS0_13AUnaryFunctorIdddZZZNS0_16fmod_kernel_cudaERNS_18TensorIteratorBaseEENKUlvE0_clEvENKUlvE_clEvEUlddE_EESt5arrayIPcLm2EELi4E23TrivialOffsetCalculatorILi1EjESD_NS0_6memory15LoadWithoutCastENSE_16StoreWithoutCastEEEviT_T0_T2_T3_T4_T5_)
        /*1f4c*/ 	.word	0x00000000


	//----- nvinfo : EIATTR_REGCOUNT
	.align		4
.L_1383:
        /*1f50*/ 	.byte	0x04, 0x2f
        /*1f52*/ 	.short	(.L_1385 - .L_1384)
	.align		4
.L_1384:
        /*1f54*/ 	.word	index@(_ZN2at6native18elementwise_kernelILi128ELi2EZNS0_22gpu_kernel_impl_nocastINS0_13AUnaryFunctorIdddZZZNS0_16fmod_kernel_cudaERNS_18TensorIteratorBaseEENKUlvE0_clEvENKUlvE_clEvEUlddE_EEEEvS5_RKT_EUliE_EEviT1_)
        /*1f58*/ 	.word	0x00000012


	//----- nvinfo : EIATTR_FRAME_SIZE
	.align		4
.L_1385:
        /*1f5c*/ 	.byte	0x04, 0x11
        /*1f5e*/ 	.short	(.L_1387 - .L_1386)
	.align		4
.L_1386:
        /*1f60*/ 	.word	index@(_ZN2at6native18elementwise_kernelILi128ELi2EZNS0_22gpu_kernel_impl_nocastINS0_13AUnaryFunctorIdddZZZNS0_16fmod_kernel_cudaERNS_18TensorIteratorBaseEENKUlvE0_clEvENKUlvE_clEvEUlddE_EEEEvS5_RKT_EUliE_EEviT1_)
        /*1f64*/ 	.word	0x00000000


	//----- nvinfo : EIATTR_REGCOUNT
	.align		4
.L_1387:
        /*1f68*/ 	.byte	0x04, 0x2f
        /*1f6a*/ 	.short	(.L_1389 - .L_1388)
	.align		4
.L_1388:
        /*1f6c*/ 	.word	index@(_ZN2at6native27unrolled_elementwise_kernelINS0_13AUnaryFunctorIdddZZZNS0_16fmod_kernel_cudaERNS_18TensorIteratorBaseEENKUlvE0_clEvENKUlvE_clEvEUlddE_EESt5arrayIPcLm2EELi4E23TrivialOffsetCalculatorILi1EjESD_NS0_6memory12LoadWithCastILi1EEENSE_13StoreWithCastILi1EEEEEviT_T0_T2_T3_T4_T5_)
        /*1f70*/ 	.word	0x00000022


	//----- nvinfo : EIATTR_FRAME_SIZE
	.align		4
.L_1389:
        /*1f74*/ 	.byte	0x04, 0x11
        /*1f76*/ 	.short	(.L_1391 - .L_1390)
	.align		4
.L_1390:
        /*1f78*/ 	.word	index@(_ZN2at6native27unrolled_elementwise_kernelINS0_13AUnaryFunctorIdddZZZNS0_16fmod_kernel_cudaERNS_18TensorIteratorBaseEENKUlvE0_clEvENKUlvE_clEvEUlddE_EESt5arrayIPcLm2EELi4E23TrivialOffsetCalculatorILi1EjESD_NS0_6memory12LoadWithCastILi1EEENSE_13StoreWithCastILi1EEEEEviT_T0_T2_T3_T4_T5_)
        /*1f7c*/ 	.word	0x00000000


	//----- nvinfo : EIATTR_REGCOUNT
	.align		4
.L_1391:
        /*1f80*/ 	.byte	0x04, 0x2f
        /*1f82*/ 	.short	(.L_1393 - .L_1392)
	.align		4
.L_1392:
        /*1f84*/ 	.word	index@(_ZN2at6native18elementwise_kernelILi128ELi4EZNS0_15gpu_kernel_implINS0_13AUnaryFunctorIdddZZZNS0_16fmod_kernel_cudaERNS_18TensorIteratorBaseEENKUlvE0_clEvENKUlvE_clEvEUlddE_EEEEvS5_RKT_EUliE_EEviT1_)
        /*1f88*/ 	.word	0x00000018


	//----- nvinfo : EIATTR_FRAME_SIZE
	.align		4
.L_1393:
        /*1f8c*/ 	.byte	0x04, 0x11
        /*1f8e*/ 	.short	(.L_1395 - .L_1394)
	.align		4
.L_1394:
        /*1f90*/ 	.word	index@(_ZN2at6native18elementwise_kernelILi128ELi4EZNS0_15gpu_kernel_implINS0_13AUnaryFunctorIdddZZZNS0_16fmod_kernel_cudaERNS_18TensorIteratorBaseEENKUlvE0_clEvENKUlvE_clEvEUlddE_EEEEvS5_RKT_EUliE_EEviT1_)
        /*1f94*/ 	.word	0x00000000


	//----- nvinfo : EIATTR_REGCOUNT
	.align		4
.L_1395:
        /*1f98*/ 	.byte	0x04, 0x2f
        /*1f9a*/ 	.short	(.L_1397 - .L_1396)
	.align		4
.L_1396:
        /*1f9c*/ 	.word	index@(_ZN2at6native29vectorized_elementwise_kernelILi8ENS0_13BUnaryFunctorIdddZZZNS0_16fmod_kernel_cudaERNS_18TensorIteratorBaseEENKUlvE0_clEvENKUlvE_clEvEUlddE_EESt5arrayIPcLm2EEEEviT0_T1_)
        /*1fa0*/ 	.word	0x00000004


	//----- nvinfo : EIATTR_FRAME_SIZE
	.align		4
.L_1397:
        /*1fa4*/ 	.byte	0x04, 0x11
        /*1fa6*/ 	.short	(.L_1399 - .L_1398)
	.align		4
.L_1398:
        /*1fa8*/ 	.word	index@(_ZN2at6native29vectorized_elementwise_kernelILi8ENS0_13BUnaryFunctorIdddZZZNS0_16fmod_kernel_cudaERNS_18TensorIteratorBaseEENKUlvE0_clEvENKUlvE_clEvEUlddE_EESt5arrayIPcLm2EEEEviT0_T1_)
        /*1fac*/ 	.word	0x00000000


	//----- nvinfo : EIATTR_REGCOUNT
	.align		4
.L_1399:
        /*1fb0*/ 	.byte	0x04, 0x2f
        /*1fb2*/ 	.short	(.L_1401 - .L_1400)
	.align		4
.L_1400:
        /*1fb4*/ 	.word	index@(_ZN2at6native29vectorized_elementwise_kernelILi4ENS0_13BUnaryFunctorIdddZZZNS0_16fmod_kernel_cudaERNS_18TensorIteratorBaseEENKUlvE0_clEvENKUlvE_clEvEUlddE_EESt5arrayIPcLm2EEEEviT0_T1_)
        /*1fb8*/ 	.word	0x00000022


	//----- nvinfo : EIATTR_FRAME_SIZE
	.align		4
.L_1401:
        /*1fbc*/ 	.byte	0x04, 0x11
        /*1fbe*/ 	.short	(.L_1403 - .L_1402)
	.align		4
.L_1402:
        /*1fc0*/ 	.word	index@(_ZN2at6native29vectorized_elementwise_kernelILi4ENS0_13BUnaryFunctorIdddZZZNS0_16fmod_kernel_cudaERNS_18TensorIteratorBaseEENKUlvE0_clEvENKUlvE_clEvEUlddE_EESt5arrayIPcLm2EEEEviT0_T1_)
        /*1fc4*/ 	.word	0x00000000


	//----- nvinfo : EIATTR_REGCOUNT
	.align		4
.L_1403:
        /*1fc8*/ 	.byte	0x04, 0x2f
        /*1fca*/ 	.short	(.L_1405 - .L_1404)
	.align		4
.L_1404:
        /*1fcc*/ 	.word	index@(_ZN2at6native29vectorized_elementwise_kernelILi2ENS0_13BUnaryFunctorIdddZZZNS0_16fmod_kernel_cudaERNS_18TensorIteratorBaseEENKUlvE0_clEvENKUlvE_clEvEUlddE_EESt5arrayIPcLm2EEEEviT0_T1_)
        /*1fd0*/ 	.word	0x00000022


	//----- nvinfo : EIATTR_FRAME_SIZE
	.align		4
.L_1405:
        /*1fd4*/ 	.byte	0x04, 0x11
        /*1fd6*/ 	.short	(.L_1407 - .L_1406)
	.align		4
.L_1406:
        /*1fd8*/ 	.word	index@(_ZN2at6native29vectorized_elementwise_kernelILi2ENS0_13BUnaryFunctorIdddZZZNS0_16fmod_kernel_cudaERNS_18TensorIteratorBaseEENKUlvE0_clEvENKUlvE_clEvEUlddE_EESt5arrayIPcLm2EEEEviT0_T1_)
        /*1fdc*/ 	.word	0x00000000


	//----- nvinfo : EIATTR_REGCOUNT
	.align		4
.L_1407:
        /*1fe0*/ 	.byte	0x04, 0x2f
        /*1fe2*/ 	.short	(.L_1409 - .L_1408)
	.align		4
.L_1408:
        /*1fe4*/ 	.word	index@(_ZN2at6native27unrolled_elementwise_kernelINS0_13BUnaryFunctorIdddZZZNS0_16fmod_kernel_cudaERNS_18TensorIteratorBaseEENKUlvE0_clEvENKUlvE_clEvEUlddE_EESt5arrayIPcLm2EELi4E23TrivialOffsetCalculatorILi1EjESD_NS0_6memory15LoadWithoutCastENSE_16StoreWithoutCastEEEviT_T0_T2_T3_T4_T5_)
        /*1fe8*/ 	.word	0x0000001c


	//----- nvinfo : EIATTR_FRAME_SIZE
	.align		4
.L_1409:
        /*1fec*/ 	.byte	0x04, 0x11
        /*1fee*/ 	.short	(.L_1411 - .L_1410)
	.align		4
.L_1410:
        /*1ff0*/ 	.word	index@(_ZN2at6native27unrolled_elementwise_kernelINS0_13BUnaryFunctorIdddZZZNS0_16fmod_kernel_cudaERNS_18TensorIteratorBaseEENKUlvE0_clEvENKUlvE_clEvEUlddE_EESt5arrayIPcLm2EELi4E23TrivialOffsetCalculatorILi1EjESD_NS0_6memory15LoadWithoutCastENSE_16StoreWithoutCastEEEviT_T0_T2_T3_T4_T5_)
        /*1ff4*/ 	.word	0x00000000


	//----- nvinfo : EIATTR_REGCOUNT
	.align		4
.L_1411:
        /*1ff8*/ 	.byte	0x04, 0x2f
        /*1ffa*/ 	.short	(.L_1413 - .L_1412)
	.align		4
.L_1412:
        /*1ffc*/ 	.word	index@(_ZN2at6native18elementwise_kernelILi128ELi2EZNS0_22gpu_kernel_impl_nocastINS0_13BUnaryFunctorIdddZZZNS0_16fmod_kernel_cudaERNS_18TensorIteratorBaseEENKUlvE0_clEvENKUlvE_clEvEUlddE_EEEEvS5_RKT_EUliE_EEviT1_)
        /*2000*/ 	.word	0x00000016


	//----- nvinfo : EIATTR_FRAME_SIZE
	.align		4
.L_1413:
        /*2004*/ 	.byte	0x04, 0x11
        /*2006*/ 	.short	(.L_1415 - .L_1414)
	.align		4
.L_1414:
        /*2008*/ 	.word	index@(_ZN2at6native18elementwise_kernelILi128ELi2EZNS0_22gpu_kernel_impl_nocastINS0_13BUnaryFunctorIdddZZZNS0_16fmod_kernel_cudaERNS_18TensorIteratorBaseEENKUlvE0_clEvENKUlvE_clEvEUlddE_EEEEvS5_RKT_EUliE_EEviT1_)
        /*200c*/ 	.word	0x00000000


	//----- nvinfo : EIATTR_REGCOUNT
	.align		4
.L_1415:
        /*2010*/ 	.byte	0x04, 0x2f
        /*2012*/ 	.short	(.L_1417 - .L_1416)
	.align		4
.L_1416:
        /*2014*/ 	.word	index@(_ZN2at6native27unrolled_elementwise_kernelINS0_13BUnaryFunctorIdddZZZNS0_16fmod_kernel_cudaERNS_18TensorIteratorBaseEENKUlvE0_clEvENKUlvE_clEvEUlddE_EESt5arrayIPcLm2EELi4E23TrivialOffsetCalculatorILi1EjESD_NS0_6memory12LoadWithCastILi1EEENSE_13StoreWithCastILi1EEEEEviT_T0_T2_T3_T4_T5_)
        /*2018*/ 	.word	0x00000022


	//----- nvinfo : EIATTR_FRAME_SIZE
	.align		4
.L_1417:
        /*201c*/ 	.byte	0x04, 0x11
        /*201e*/ 	.short	(.L_1419 - .L_1418)
	.align		4
.L_1418:
        /*2020*/ 	.word	index@(_ZN2at6native27unrolled_elementwise_kernelINS0_13BUnaryFunctorIdddZZZNS0_16fmod_kernel_cudaERNS_18TensorIteratorBaseEENKUlvE0_clEvENKUlvE_clEvEUlddE_EESt5arrayIPcLm2EELi4E23TrivialOffsetCalculatorILi1EjESD_NS0_6memory12LoadWithCastILi1EEENSE_13StoreWithCastILi1EEEEEviT_T0_T2_T3_T4_T5_)
        /*2024*/ 	.word	0x00000000


	//----- nvinfo : EIATTR_REGCOUNT
	.align		4
.L_1419:
        /*2028*/ 	.byte	0x04, 0x2f
        /*202a*/ 	.short	(.L_1421 - .L_1420)
	.align		4
.L_1420:
        /*202c*/ 	.word	index@(_ZN2at6native18elementwise_kernelILi128ELi4EZNS0_15gpu_kernel_implINS0_13BUnaryFunctorIdddZZZNS0_16fmod_kernel_cudaERNS_18TensorIteratorBaseEENKUlvE0_clEvENKUlvE_clEvEUlddE_EEEEvS5_RKT_EUliE_EEviT1_)
        /*2030*/ 	.word	0x00000018


	//----- nvinfo : EIATTR_FRAME_SIZE
	.align		4
.L_1421:
        /*2034*/ 	.byte	0x04, 0x11
        /*2036*/ 	.short	(.L_1423 - .L_1422)
	.align		4
.L_1422:
        /*2038*/ 	.word	index@(_ZN2at6native18elementwise_kernelILi128ELi4EZNS0_15gpu_kernel_implINS0_13BUnaryFunctorIdddZZZNS0_16fmod_kernel_cudaERNS_18TensorIteratorBaseEENKUlvE0_clEvENKUlvE_clEvEUlddE_EEEEvS5_RKT_EUliE_EEviT1_)
        /*203c*/ 	.word	0x00000000


	//----- nvinfo : EIATTR_REGCOUNT
	.align		4
.L_1423:
        /*2040*/ 	.byte	0x04, 0x2f
        /*2042*/ 	.short	(.L_1425 - .L_1424)
	.align		4
.L_1424:
        /*2044*/ 	.word	index@(_ZN2at6native29vectorized_elementwise_kernelILi8ENS0_13BinaryFunctorIdddZZZNS0_16fmod_kernel_cudaERNS_18TensorIteratorBaseEENKUlvE0_clEvENKUlvE_clEvEUlddE_EESt5arrayIPcLm3EEEEviT0_T1_)
        /*2048*/ 	.word	0x00000004


	//----- nvinfo : EIATTR_FRAME_SIZE
	.align		4
.L_1425:
        /*204c*/ 	.byte	0x04, 0x11
        /*204e*/ 	.short	(.L_1427 - .L_1426)
	.align		4
.L_1426:
        /*2050*/ 	.word	index@(_ZN2at6native29vectorized_elementwise_kernelILi8ENS0_13BinaryFunctorIdddZZZNS0_16fmod_kernel_cudaERNS_18TensorIteratorBaseEENKUlvE0_clEvENKUlvE_clEvEUlddE_EESt5arrayIPcLm3EEEEviT0_T1_)
        /*2054*/ 	.word	0x00000000


	//----- nvinfo : EIATTR_REGCOUNT
	.align		4
.L_1427:
        /*2058*/ 	.byte	0x04, 0x2f
        /*205a*/ 	.short	(.L_1429 - .L_1428)
	.align		4
.L_1428:
        /*205c*/ 	.word	index@(_ZN2at6native29vectorized_elementwise_kernelILi4ENS0_13BinaryFunctorIdddZZZNS0_16fmod_kernel_cudaERNS_18TensorIteratorBaseEENKUlvE0_clEvENKUlvE_clEvEUlddE_EESt5arrayIPcLm3EEEEviT0_T1_)
        /*2060*/ 	.word	0x00000030


	//----- nvinfo : EIATTR_FRAME_SIZE
	.align		4
.L_1429:
        /*2064*/ 	.byte	0x04, 0x11
        /*2066*/ 	.short	(.L_1431 - .L_1430)
	.align		4
.L_1430:
        /*2068*/ 	.word	index@(_ZN2at6native29vectorized_elementwise_kernelILi4ENS0_13BinaryFunctorIdddZZZNS0_16fmod_kernel_cudaERNS_18TensorIteratorBaseEENKUlvE0_clEvENKUlvE_clEvEUlddE_EESt5arrayIPcLm3EEEEviT0_T1_)
        /*206c*/ 	.word	0x00000000


	//----- nvinfo : EIATTR_REGCOUNT
	.align		4
.L_1431:
        /*2070*/ 	.byte	0x04, 0x2f
        /*2072*/ 	.short	(.L_1433 - .L_1432)
	.align		4
.L_1432:
        /*2074*/ 	.word	index@(_ZN2at6native29vectorized_elementwise_kernelILi2ENS0_13BinaryFunctorIdddZZZNS0_16fmod_kernel_cudaERNS_18TensorIteratorBaseEENKUlvE0_clEvENKUlvE_clEvEUlddE_EESt5arrayIPcLm3EEEEviT0_T1_)
        /*2078*/ 	.word	0x00000030


	//----- nvinfo : EIATTR_FRAME_SIZE
	.align		4
.L_1433:
        /*207c*/ 	.byte	0x04, 0x11
        /*207e*/ 	.short	(.L_1435 - .L_1434)
	.align		4
.L_1434:
        /*2080*/ 	.word	index@(_ZN2at6native29vectorized_elementwise_kernelILi2ENS0_13BinaryFunctorIdddZZZNS0_16fmod_kernel_cudaERNS_18TensorIteratorBaseEENKUlvE0_clEvENKUlvE_clEvEUlddE_EESt5arrayIPcLm3EEEEviT0_T1_)
        /*2084*/ 	.word	0x00000000


	//----- nvinfo : EIATTR_REGCOUNT
	.align		4
.L_1435:
        /*2088*/ 	.byte	0x04, 0x2f
        /*208a*/ 	.short	(.L_1437 - .L_1436)
	.align		4
.L_1436:
        /*208c*/ 	.word	index@(_ZN2at6native27unrolled_elementwise_kernelINS0_13BinaryFunctorIdddZZZNS0_16fmod_kernel_cudaERNS_18TensorIteratorBaseEENKUlvE0_clEvENKUlvE_clEvEUlddE_EESt5arrayIPcLm3EELi4E23TrivialOffsetCalculatorILi2EjESC_ILi1EjENS0_6memory15LoadWithoutCastENSF_16StoreWithoutCastEEEviT_T0_T2_T3_T4_T5_)
        /*2090*/ 	.word	0x0000001f


	//----- nvinfo : EIATTR_FRAME_SIZE
	.align		4
.L_1437:
        /*2094*/ 	.byte	0x04, 0x11
        /*2096*/ 	.short	(.L_1439 - .L_1438)
	.align		4
.L_1438:
        /*2098*/ 	.word	index@(_ZN2at6native27unrolled_elementwise_kernelINS0_13BinaryFunctorIdddZZZNS0_16fmod_kernel_cudaERNS_18TensorIteratorBaseEENKUlvE0_clEvENKUlvE_clEvEUlddE_EESt5arrayIPcLm3EELi4E23TrivialOffsetCalculatorILi2EjESC_ILi1EjENS0_6memory15LoadWithoutCastENSF_16StoreWithoutCastEEEviT_T0_T2_T3_T4_T5_)
        /*209c*/ 	.word	0x00000000


	//----- nvinfo : EIATTR_REGCOUNT
	.align		4
.L_1439:
        /*20a0*/ 	.byte	0x04, 0x2f
        /*20a2*/ 	.short	(.L_1441 - .L_1440)
	.align		4
.L_1440:
        /*20a4*/ 	.word	index@(_ZN2at6native18elementwise_kernelILi128ELi2EZNS0_22gpu_kernel_impl_nocastINS0_13BinaryFunctorIdddZZZNS0_16fmod_kernel_cudaERNS_18TensorIteratorBaseEENKUlvE0_clEvENKUlvE_clEvEUlddE_EEEEvS5_RKT_EUliE_EEviT1_)
        /*20a8*/ 	.word	0x00000016


	//----- nvinfo : EIATTR_FRAME_SIZE
	.align		4
.L_1441:
        /*20ac*/ 	.byte	0x04, 0x11
        /*20ae*/ 	.short	(.L_1443 - .L_1442)
	.align		4
.L_1442:
        /*20b0*/ 	.word	index@(_ZN2at6native18elementwise_kernelILi128ELi2EZNS0_22gpu_kernel_impl_nocastINS0_13BinaryFunctorIdddZZZNS0_16fmod_kernel_cudaERNS_18TensorIteratorBaseEENKUlvE0_clEvENKUlvE_clEvEUlddE_EEEEvS5_RKT_EUliE_EEviT1_)
        /*20b4*/ 	.word	0x00000000


	//----- nvinfo : EIATTR_REGCOUNT
	.align		4
.L_1443:
        /*20b8*/ 	.byte	0x04, 0x2f
        /*20ba*/ 	.short	(.L_1445 - .L_1444)
	.align		4
.L_1444:
        /*20bc*/ 	.word	index@(_ZN2at6native27unrolled_elementwise_kernelINS0_13BinaryFunctorIdddZZZNS0_16fmod_kernel_cudaERNS_18TensorIteratorBaseEENKUlvE0_clEvENKUlvE_clEvEUlddE_EESt5arrayIPcLm3EELi4E23TrivialOffsetCalculatorILi2EjESC_ILi1EjENS0_6memory12LoadWithCastILi2EEENSF_13StoreWithCastILi1EEEEEviT_T0_T2_T3_T4_T5_)
        /*20c0*/ 	.word	0x00000028


	//----- nvinfo : EIATTR_FRAME_SIZE
	.align		4
.L_1445:
        /*20c4*/ 	.byte	0x04, 0x11
        /*20c6*/ 	.short	(.L_1447 - .L_1446)
	.align		4
.L_1446:
        /*20c8*/ 	.word	index@(_ZN2at6native27unrolled_elementwise_kernelINS0_13BinaryFunctorIdddZZZNS0_16fmod_kernel_cudaERNS_18TensorIteratorBaseEENKUlvE0_clEvENKUlvE_clEvEUlddE_EESt5arrayIPcLm3EELi4E23TrivialOffsetCalculatorILi2EjESC_ILi1EjENS0_6memory12LoadWithCastILi2EEENSF_13StoreWithCastILi1EEEEEviT_T0_T2_T3_T4_T5_)
        /*20cc*/ 	.word	0x00000000


	//----- nvinfo : EIATTR_REGCOUNT
	.align		4
.L_1447:
        /*20d0*/ 	.byte	0x04, 0x2f
        /*20d2*/ 	.short	(.L_1449 - .L_1448)
	.align		4
.L_1448:
        /*20d4*/ 	.word	index@(_ZN2at6native18elementwise_kernelILi128ELi4EZNS0_15gpu_kernel_implINS0_13BinaryFunctorIdddZZZNS0_16fmod_kernel_cudaERNS_18TensorIteratorBaseEENKUlvE0_clEvENKUlvE_clEvEUlddE_EEEEvS5_RKT_EUliE_EEviT1_)
        /*20d8*/ 	.word	0x0000001a


	//----- nvinfo : EIATTR_FRAME_SIZE
	.align		4
.L_1449:
        /*20dc*/ 	.byte	0x04, 0x11
        /*20de*/ 	.short	(.L_1451 - .L_1450)
	.align		4
.L_1450:
        /*20e0*/ 	.word	index@(_ZN2at6native18elementwise_kernelILi128ELi4EZNS0_15gpu_kernel_implINS0_13BinaryFunctorIdddZZZNS0_16fmod_kernel_cudaERNS_18TensorIteratorBaseEENKUlvE0_clEvENKUlvE_clEvEUlddE_EEEEvS5_RKT_EUliE_EEviT1_)
        /*20e4*/ 	.word	0x00000000


	//----- nvinfo : EIATTR_REGCOUNT
	.align		4
.L_1451:
        /*20e8*/ 	.byte	0x04, 0x2f
        /*20ea*/ 	.short	(.L_1453 - .L_1452)
	.align		4
.L_1452:
        /*20ec*/ 	.word	index@(_ZN2at6native29vectorized_elementwise_kernelILi8ENS0_13AUnaryFunctorIfffZZZNS0_16fmod_kernel_cudaERNS_18TensorIteratorBaseEENKUlvE0_clEvENKUlvE0_clEvEUlffE_EESt5arrayIPcLm2EEEEviT0_T1_)
        /*20f0*/ 	.word	0x00000004


	//----- nvinfo : EIATTR_FRAME_SIZE
	.align		4
.L_1453:
        /*20f4*/ 	.byte	0x04, 0x11
        /*20f6*/ 	.short	(.L_1455 - .L_1454)
	.align		4
.L_1454:
        /*20f8*/ 	.word	index@(_ZN2at6native29vectorized_elementwise_kernelILi8ENS0_13AUnaryFunctorIfffZZZNS0_16fmod_kernel_cudaERNS_18TensorIteratorBaseEENKUlvE0_clEvENKUlvE0_clEvEUlffE_EESt5arrayIPcLm2EEEEviT0_T1_)
        /*20fc*/ 	.word	0x00000000


	//----- nvinfo : EIATTR_REGCOUNT
	.align		4
.L_1455:
        /*2100*/ 	.byte	0x04, 0x2f
        /*2102*/ 	.short	(.L_1457 - .L_1456)
	.align		4
.L_1456:
        /*2104*/ 	.word	index@(_ZN2at6native29vectorized_elementwise_kernelILi4ENS0_13AUnaryFunctorIfffZZZNS0_16fmod_kernel_cudaERNS_18TensorIteratorBaseEENKUlvE0_clEvENKUlvE0_clEvEUlffE_EESt5arrayIPcLm2EEEEviT0_T1_)
        /*2108*/ 	.word	0x0000001e


	//----- nvinfo : EIATTR_FRAME_SIZE
	.align		4
.L_1457:
        /*210c*/ 	.byte	0x04, 0x11
        /*210e*/ 	.short	(.L_1459 - .L_1458)
	.align		4
.L_1458:
        /*2110*/ 	.word	index@(_ZN2at6native29vectorized_elementwise_kernelILi4ENS0_13AUnaryFunctorIfffZZZNS0_16fmod_kernel_cudaERNS_18TensorIteratorBaseEENKUlvE0_clEvENKUlvE0_clEvEUlffE_EESt5arrayIPcLm2EEEEviT0_T1_)
        /*2114*/ 	.word	0x00000000


	//----- nvinfo : EIATTR_REGCOUNT
	.align		4
.L_1459:
        /*2118*/ 	.byte	0x04, 0x2f
        /*211a*/ 	.short	(.L_1461 - .L_1460)
	.align		4
.L_1460:
        /*211c*/ 	.word	index@(_ZN2at6native29vectorized_elementwise_kernelILi2ENS0_13AUnaryFunctorIfffZZZNS0_16fmod_kernel_cudaERNS_18TensorIteratorBaseEENKUlvE0_clEvENKUlvE0_clEvEUlffE_EESt5arrayIPcLm2EEEEviT0_T1_)
        /*2120*/ 	.word	0x0000001e


	//----- nvinfo : EIATTR_FRAME_SIZE
	.align		4
.L_1461:
        /*2124*/ 	.byte	0x04, 0x11
        /*2126*/ 	.short	(.L_1463 - .L_1462)
	.align		4
.L_1462:
        /*2128*/ 	.word	index@(_ZN2at6native29vectorized_elementwise_kernelILi2ENS0_13AUnaryFunctorIfffZZZNS0_16fmod_kernel_cudaERNS_18TensorIteratorBaseEENKUlvE0_clEvENKUlvE0_clEvEUlffE_EESt5arrayIPcLm2EEEEviT0_T1_)
        /*212c*/ 	.word	0x00000000


	//----- nvinfo : EIATTR_REGCOUNT
	.align		4
.L_1463:
        /*2130*/ 	.byte	0x04, 0x2f
        /*2132*/ 	.short	(.L_1465 - .L_1464)
	.align		4
.L_1464:
        /*2134*/ 	.word	index@(_ZN2at6native27unrolled_elementwise_kernelINS0_13AUnaryFunctorIfffZZZNS0_16fmod_kernel_cudaERNS_18TensorIteratorBaseEENKUlvE0_clEvENKUlvE0_clEvEUlffE_EESt5arrayIPcLm2EELi4E23TrivialOffsetCalculatorILi1EjESD_NS0_6memory15LoadWithoutCastENSE_16StoreWithoutCastEEEviT_T0_T2_T3_T4_T5_)
        /*2138*/ 	.word	0x00000013


	//----- nvinfo : EIATTR_FRAME_SIZE
	.align		4
.L_1465:
        /*213c*/ 	.byte	0x04, 0x11
        /*213e*/ 	.short	(.L_1467 - .L_1466)
	.align		4
.L_1466:
        /*2140*/ 	.word	index@(_ZN2at6native27unrolled_elementwise_kernelINS0_13AUnaryFunctorIfffZZZNS0_16fmod_kernel_cudaERNS_18TensorIteratorBaseEENKUlvE0_clEvENKUlvE0_clEvEUlffE_EESt5arrayIPcLm2EELi4E23TrivialOffsetCalculatorILi1EjESD_NS0_6memory15LoadWithoutCastENSE_16StoreWithoutCastEEEviT_T0_T2_T3_T4_T5_)
        /*2144*/ 	.word	0x00000000


	//----- nvinfo : EIATTR_REGCOUNT
	.align		4
.L_1467:
        /*2148*/ 	.byte	0x04, 0x2f
        /*214a*/ 	.short	(.L_1469 - .L_1468)
	.align		4
.L_1468:
        /*214c*/ 	.word	index@(_ZN2at6native18elementwise_kernelILi128ELi2EZNS0_22gpu_kernel_impl_nocastINS0_13AUnaryFunctorIfffZZZNS0_16fmod_kernel_cudaERNS_18TensorIteratorBaseEENKUlvE0_clEvENKUlvE0_clEvEUlffE_EEEEvS5_RKT_EUliE_EEviT1_)
        /*2150*/ 	.word	0x0000000e


	//----- nvinfo : EIATTR_FRAME_SIZE
	.align		4
.L_1469:
        /*2154*/ 	.byte	0x04, 0x11
        /*2156*/ 	.short	(.L_1471 - .L_1470)
	.align		4
.L_1470:
        /*2158*/ 	.word	index@(_ZN2at6native18elementwise_kernelILi128ELi2EZNS0_22gpu_kernel_impl_nocastINS0_13AUnaryFunctorIfffZZZNS0_16fmod_kernel_cudaERNS_18TensorIteratorBaseEENKUlvE0_clEvENKUlvE0_clEvEUlffE_EEEEvS5_RKT_EUliE_EEviT1_)
        /*215c*/ 	.word	0x00000000


	//----- nvinfo : EIATTR_REGCOUNT
	.align		4
.L_1471:
        /*2160*/ 	.byte	0x04, 0x2f
        /*2162*/ 	.short	(.L_1473 - .L_1472)
	.align		4
.L_1472:
        /*2164*/ 	.word	index@(_ZN2at6native27unrolled_elementwise_kernelINS0_13AUnaryFunctorIfffZZZNS0_16fmod_kernel_cudaERNS_18TensorIteratorBaseEENKUlvE0_clEvENKUlvE0_clEvEUlffE_EESt5arrayIPcLm2EELi4E23TrivialOffsetCalculatorILi1EjESD_NS0_6memory12LoadWithCastILi1EEENSE_13StoreWithCastILi1EEEEEviT_T0_T2_T3_T4_T5_)
        /*2168*/ 	.word	0x0000001e


	//----- nvinfo : EIATTR_FRAME_SIZE
	.align		4
.L_1473:
        /*216c*/ 	.byte	0x04, 0x11
        /*216e*/ 	.short	(.L_1475 - .L_1474)
	.align		4
.L_1474:
        /*2170*/ 	.word	index@(_ZN2at6native27unrolled_elementwise_kernelINS0_13AUnaryFunctorIfffZZZNS0_16fmod_kernel_cudaERNS_18TensorIteratorBaseEENKUlvE0_clEvENKUlvE0_clEvEUlffE_EESt5arrayIPcLm2EELi4E23TrivialOffsetCalculatorILi1EjESD_NS0_6memory12LoadWithCastILi1EEENSE_13StoreWithCastILi1EEEEEviT_T0_T2_T3_T4_T5_)
        /*2174*/ 	.word	0x00000000


	//----- nvinfo : EIATTR_REGCOUNT
	.align		4
.L_1475:
        /*2178*/ 	.byte	0x04, 0x2f
        /*217a*/ 	.short	(.L_1477 - .L_1476)
	.align		4
.L_1476:
        /*217c*/ 	.word	index@(_ZN2at6native18elementwise_kernelILi128ELi4EZNS0_15gpu_kernel_implINS0_13AUnaryFunctorIfffZZZNS0_16fmod_kernel_cudaERNS_18TensorIteratorBaseEENKUlvE0_clEvENKUlvE0_clEvEUlffE_EEEEvS5_RKT_EUliE_EEviT1_)
        /*2180*/ 	.word	0x0000001a


	//----- nvinfo : EIATTR_FRAME_SIZE
	.align		4
.L_1477:
        /*2184*/ 	.byte	0x04, 0x11
        /*2186*/ 	.short	(.L_1479 - .L_1478)
	.align		4
.L_1478:
        /*2188*/ 	.word	index@(_ZN2at6native18elementwise_kernelILi128ELi4EZNS0_15gpu_kernel_implINS0_13AUnaryFunctorIfffZZZNS0_16fmod_kernel_cudaERNS_18TensorIteratorBaseEENKUlvE0_clEvENKUlvE0_clEvEUlffE_EEEEvS5_RKT_EUliE_EEviT1_)
        /*218c*/ 	.word	0x00000000


	//----- nvinfo : EIATTR_REGCOUNT
	.align		4
.L_1479:
        /*2190*/ 	.byte	0x04, 0x2f
        /*2192*/ 	.short	(.L_1481 - .L_1480)
	.align		4
.L_1480:
        /*2194*/ 	.word	index@(_ZN2at6native29vectorized_elementwise_kernelILi8ENS0_13BUnaryFunctorIfffZZZNS0_16fmod_kernel_cudaERNS_18TensorIteratorBaseEENKUlvE0_clEvENKUlvE0_clEvEUlffE_EESt5arrayIPcLm2EEEEviT0_T1_)
        /*2198*/ 	.word	0x00000004


	//----- nvinfo : EIATTR_FRAME_SIZE
	.align		4
.L_1481:
        /*219c*/ 	.byte	0x04, 0x11
        /*219e*/ 	.short	(.L_1483 - .L_1482)
	.align		4
.L_1482:
        /*21a0*/ 	.word	index@(_ZN2at6native29vectorized_elementwise_kernelILi8ENS0_13BUnaryFunctorIfffZZZNS0_16fmod_kernel_cudaERNS_18TensorIteratorBaseEENKUlvE0_clEvENKUlvE0_clEvEUlffE_EESt5arrayIPcLm2EEEEviT0_T1_)
        /*21a4*/ 	.word	0x00000000


	//----- nvinfo : EIATTR_REGCOUNT
	.align		4
.L_1483:
        /*21a8*/ 	.byte	0x04, 0x2f
        /*21aa*/ 	.short	(.L_1485 - .L_1484)
	.align		4
.L_1484:
        /*21ac*/ 	.word	index@(_ZN2at6native29vectorized_elementwise_kernelILi4ENS0_13BUnaryFunctorIfffZZZNS0_16fmod_kernel_cudaERNS_18TensorIteratorBaseEENKUlvE0_clEvENKUlvE0_clEvEUlffE_EESt5arrayIPcLm2EEEEviT0_T1_)
        /*21b0*/ 	.word	0x0000001e


	//----- nvinfo : EIATTR_FRAME_SIZE
	.align		4
.L_1485:
        /*21b4*/ 	.byte	0x04, 0x11
        /*21b6*/ 	.short	(.L_1487 - .L_1486)
	.align		4
.L_1486:
        /*21b8*/ 	.word	index@(_ZN2at6native29vectorized_elementwise_kernelILi4ENS0_13BUnaryFunctorIfffZZZNS0_16fmod_kernel_cudaERNS_18TensorIteratorBaseEENKUlvE0_clEvENKUlvE0_clEvEUlffE_EESt5arrayIPcLm2EEEEviT0_T1_)
        /*21bc*/ 	.word	0x00000000


	//----- nvinfo : EIATTR_REGCOUNT
	.align		4
.L_1487:
        /*21c0*/ 	.byte	0x04, 0x2f
        /*21c2*/ 	.short	(.L_1489 - .L_1488)
	.align		4
.L_1488:
        /*21c4*/ 	.word	index@(_ZN2at6native29vectorized_elementwise_kernelILi2ENS0_13BUnaryFunctorIfffZZZNS0_16fmod_kernel_cudaERNS_18TensorIteratorBaseEENKUlvE0_clEvENKUlvE0_clEvEUlffE_EESt5arrayIPcLm2EEEEviT0_T1_)
        /*21c8*/ 	.word	0x0000001e


	//----- nvinfo : EIATTR_FRAME_SIZE
	.align		4
.L_1489:
        /*21cc*/ 	.byte	0x04, 0x11
        /*21ce*/ 	.short	(.L_1491 - .L_1490)
	.align		4
.L_1490:
        /*21d0*/ 	.word	index@(_ZN2at6native29vectorized_elementwise_kernelILi2ENS0_13BUnaryFunctorIfffZZZNS0_16fmod_kernel_cudaERNS_18TensorIteratorBaseEENKUlvE0_clEvENKUlvE0_clEvEUlffE_EESt5arrayIPcLm2EEEEviT0_T1_)
        /*21d4*/ 	.word	0x00000000


	//----- nvinfo : EIATTR_REGCOUNT
	.align		4
.L_1491:
        /*21d8*/ 	.byte	0x04, 0x2f
        /*21da*/ 	.short	(.L_1493 - .L_1492)
	.align		4
.L_1492:
        /*21dc*/ 	.word	index@(_ZN2at6native27unrolled_elementwise_kernelINS0_13BUnaryFunctorIfffZZZNS0_16fmod_kernel_cudaERNS_18TensorIteratorBaseEENKUlvE0_clEvENKUlvE0_clEvEUlffE_EESt5arrayIPcLm2EELi4E23TrivialOffsetCalculatorILi1EjESD_NS0_6memory15LoadWithoutCastENSE_16StoreWithoutCastEEEviT_T0_T2_T3_T4_T5_)
        /*21e0*/ 	.word	0x00000014


	//----- nvinfo : EIATTR_FRAME_SIZE
	.align		4
.L_1493:
        /*21e4*/ 	.byte	0x04, 0x11
        /*21e6*/ 	.short	(.L_1495 - .L_1494)
	.align		4
.L_1494:
        /*21e8*/ 	.word	index@(_ZN2at6native27unrolled_elementwise_kernelINS0_13BUnaryFunctorIfffZZZNS0_16fmod_kernel_cudaERNS_18TensorIteratorBaseEENKUlvE0_clEvENKUlvE0_clEvEUlffE_EESt5arrayIPcLm2EELi4E23TrivialOffsetCalculatorILi1EjESD_NS0_6memory15LoadWithoutCastENSE_16StoreWithoutCastEEEviT_T0_T2_T3_T4_T5_)
        /*21ec*/ 	.word	0x00000000


	//----- nvinfo : EIATTR_REGCOUNT
	.align		4
.L_1495:
        /*21f0*/ 	.byte	0x04, 0x2f
        /*21f2*/ 	.short	(.L_1497 - .L_1496)
	.align		4
.L_1496:
        /*21f4*/ 	.word	index@(_ZN2at6native18elementwise_kernelILi128ELi2EZNS0_22gpu_kernel_impl_nocastINS0_13BUnaryFunctorIfffZZZNS0_16fmod_kernel_cudaERNS_18TensorIteratorBaseEENKUlvE0_clEvENKUlvE0_clEvEUlffE_EEEEvS5_RKT_EUliE_EEviT1_)
        /*21f8*/ 	.word	0x0000000f


	//----- nvinfo : EIATTR_FRAME_SIZE
	.align		4
.L_1497:
        /*21fc*/ 	.byte	0x04, 0x11
        /*21fe*/ 	.short	(.L_1499 - .L_1498)
	.align		4
.L_1498:
        /*2200*/ 	.word	index@(_ZN2at6native18elementwise_kernelILi128ELi2EZNS0_22gpu_kernel_impl_nocastINS0_13BUnaryFunctorIfffZZZNS0_16fmod_kernel_cudaERNS_18TensorIteratorBaseEENKUlvE0_clEvENKUlvE0_clEvEUlffE_EEEEvS5_RKT_EUliE_EEviT1_)
        /*2204*/ 	.word	0x00000000


	//----- nvinfo : EIATTR_REGCOUNT
	.align		4
.L_1499:
        /*2208*/ 	.byte	0x04, 0x2f
        /*220a*/ 	.short	(.L_1501 - .L_1500)
	.align		4
.L_1500:
        /*220c*/ 	.word	index@(_ZN2at6native27unrolled_elementwise_kernelINS0_13BUnaryFunctorIfffZZZNS0_16fmod_kernel_cudaERNS_18TensorIteratorBaseEENKUlvE0_clEvENKUlvE0_clEvEUlffE_EESt5arrayIPcLm2EELi4E23TrivialOffsetCalculatorILi1EjESD_NS0_6memory12LoadWithCastILi1EEENSE_13StoreWithCastILi1EEEEEviT_T0_T2_T3_T4_T5_)
        /*2210*/ 	.word	0x0000001e


	//----- nvinfo : EIATTR_FRAME_SIZE
	.align		4
.L_1501:
        /*2214*/ 	.byte	0x04, 0x11
        /*2216*/ 	.short	(.L_1503 - .L_1502)
	.align		4
.L_1502:
        /*2218*/ 	.word	index@(_ZN2at6native27unrolled_elementwise_kernelINS0_13BUnaryFunctorIfffZZZNS0_16fmod_kernel_cudaERNS_18TensorIteratorBaseEENKUlvE0_clEvENKUlvE0_clEvEUlffE_EESt5arrayIPcLm2EELi4E23TrivialOffsetCalculatorILi1EjESD_NS0_6memory12LoadWithCastILi1EEENSE_13StoreWithCastILi1EEEEEviT_T0_T2_T3_T4_T5_)
        /*221c*/ 	.word	0x00000000


	//----- nvinfo : EIATTR_REGCOUNT
	.align		4
.L_1503:
        /*2220*/ 	.byte	0x04, 0x2f
        /*2222*/ 	.short	(.L_1505 - .L_1504)
	.align		4
.L_1504:
        /*2224*/ 	.word	index@(_ZN2at6native18elementwise_kernelILi128ELi4EZNS0_15gpu_kernel_implINS0_13BUnaryFunctorIfffZZZNS0_16fmod_kernel_cudaERNS_18TensorIteratorBaseEENKUlvE0_clEvENKUlvE0_clEvEUlffE_EEEEvS5_RKT_EUliE_EEviT1_)
        /*2228*/ 	.word	0x0000001a


	//----- nvinfo : EIATTR_FRAME_SIZE
	.align		4
.L_1505:
        /*222c*/ 	.byte	0x04, 0x11
        /*222e*/ 	.short	(.L_1507 - .L_1506)
	.align		4
.L_1506:
        /*2230*/ 	.word	index@(_ZN2at6native18elementwise_kernelILi128ELi4EZNS0_15gpu_kernel_implINS0_13BUnaryFunctorIfffZZZNS0_16fmod_kernel_cudaERNS_18TensorIteratorBaseEENKUlvE0_clEvENKUlvE0_clEvEUlffE_EEEEvS5_RKT_EUliE_EEviT1_)
        /*2234*/ 	.word	0x00000000


	//----- nvinfo : EIATTR_REGCOUNT
	.align		4
.L_1507:
        /*2238*/ 	.byte	0x04, 0x2f
        /*223a*/ 	.short	(.L_1509 - .L_1508)
	.align		4
.L_1508:
        /*223c*/ 	.word	index@(_ZN2at6native29vectorized_elementwise_kernelILi8ENS0_13BinaryFunctorIfffZZZNS0_16fmod_kernel_cudaERNS_18TensorIteratorBaseEENKUlvE0_clEvENKUlvE0_clEvEUlffE_EESt5arrayIPcLm3EEEEviT0_T1_)
        /*2240*/ 	.word	0x00000004


	//----- nvinfo : EIATTR_FRAME_SIZE
	.align		4
.L_1509:
        /*2244*/ 	.byte	0x04, 0x11
        /*2246*/ 	.short	(.L_1511 - .L_1510)
	.align		4
.L_1510:
        /*2248*/ 	.word	index@(_ZN2at6native29vectorized_elementwise_kernelILi8ENS0_13BinaryFunctorIfffZZZNS0_16fmod_kernel_cudaERNS_18TensorIteratorBaseEENKUlvE0_clEvENKUlvE0_clEvEUlffE_EESt5arrayIPcLm3EEEEviT0_T1_)
        /*224c*/ 	.word	0x00000000


	//----- nvinfo : EIATTR_REGCOUNT
	.align		4
.L_1511:
        /*2250*/ 	.byte	0x04, 0x2f
        /*2252*/ 	.short	(.L_1513 - .L_1512)
	.align		4
.L_1512:
        /*2254*/ 	.word	index@(_ZN2at6native29vectorized_elementwise_kernelILi4ENS0_13BinaryFunctorIfffZZZNS0_16fmod_kernel_cudaERNS_18TensorIteratorBaseEENKUlvE0_clEvENKUlvE0_clEvEUlffE_EESt5arrayIPcLm3EEEEviT0_T1_)
        /*2258*/ 	.word	0x00000020


	//----- nvinfo : EIATTR_FRAME_SIZE
	.align		4
.L_1513:
        /*225c*/ 	.byte	0x04, 0x11
        /*225e*/ 	.short	(.L_1515 - .L_1514)
	.align		4
.L_1514:
        /*2260*/ 	.word	index@(_ZN2at6native29vectorized_elementwise_kernelILi4ENS0_13BinaryFunctorIfffZZZNS0_16fmod_kernel_cudaERNS_18TensorIteratorBaseEENKUlvE0_clEvENKUlvE0_clEvEUlffE_EESt5arrayIPcLm3EEEEviT0_T1_)
        /*2264*/ 	.word	0x00000000


	//----- nvinfo : EIATTR_REGCOUNT
	.align		4
.L_1515:
        /*2268*/ 	.byte	0x04, 0x2f
        /*226a*/ 	.short	(.L_1517 - .L_1516)
	.align		4
.L_1516:
        /*226c*/ 	.word	index@(_ZN2at6native29vectorized_elementwise_kernelILi2ENS0_13BinaryFunctorIfffZZZNS0_16fmod_kernel_cudaERNS_18TensorIteratorBaseEENKUlvE0_clEvENKUlvE0_clEvEUlffE_EESt5arrayIPcLm3EEEEviT0_T1_)
        /*2270*/ 	.word	0x00000020


	//----- nvinfo : EIATTR_FRAME_SIZE
	.align		4
.L_1517:
        /*2274*/ 	.byte	0x04, 0x11
        /*2276*/ 	.short	(.L_1519 - .L_1518)
	.align		4
.L_1518:
        /*2278*/ 	.word	index@(_ZN2at6native29vectorized_elementwise_kernelILi2ENS0_13BinaryFunctorIfffZZZNS0_16fmod_kernel_cudaERNS_18TensorIteratorBaseEENKUlvE0_clEvENKUlvE0_clEvEUlffE_EESt5arrayIPcLm3EEEEviT0_T1_)
        /*227c*/ 	.word	0x00000000


	//----- nvinfo : EIATTR_REGCOUNT
	.align		4
.L_1519:
        /*2280*/ 	.byte	0x04, 0x2f
        /*2282*/ 	.short	(.L_1521 - .L_1520)
	.align		4
.L_1520:
        /*2284*/ 	.word	index@(_ZN2at6native27unrolled_elementwise_kernelINS0_13BinaryFunctorIfffZZZNS0_16fmod_kernel_cudaERNS_18TensorIteratorBaseEENKUlvE0_clEvENKUlvE0_clEvEUlffE_EESt5arrayIPcLm3EELi4E23TrivialOffsetCalculatorILi2EjESC_ILi1EjENS0_6memory15LoadWithoutCastENSF_16StoreWithoutCastEEEviT_T0_T2_T3_T4_T5_)
        /*2288*/ 	.word	0x0000001c


	//----- nvinfo : EIATTR_FRAME_SIZE
	.align		4
.L_1521:
        /*228c*/ 	.byte	0x04, 0x11
        /*228e*/ 	.short	(.L_1523 - .L_1522)
	.align		4
.L_1522:
        /*2290*/ 	.word	index@(_ZN2at6native27unrolled_elementwise_kernelINS0_13BinaryFunctorIfffZZZNS0_16fmod_kernel_cudaERNS_18TensorIteratorBaseEENKUlvE0_clEvENKUlvE0_clEvEUlffE_EESt5arrayIPcLm3EELi4E23TrivialOffsetCalculatorILi2EjESC_ILi1EjENS0_6memory15LoadWithoutCastENSF_16StoreWithoutCastEEEviT_T0_T2_T3_T4_T5_)
        /*2294*/ 	.word	0x00000000


	//----- nvinfo : EIATTR_REGCOUNT
	.align		4
.L_1523:
        /*2298*/ 	.byte	0x04, 0x2f
        /*229a*/ 	.short	(.L_1525 - .L_1524)
	.align		4
.L_1524:
        /*229c*/ 	.word	index@(_ZN2at6native18elementwise_kernelILi128ELi2EZNS0_22gpu_kernel_impl_nocastINS0_13BinaryFunctorIfffZZZNS0_16fmod_kernel_cudaERNS_18TensorIteratorBaseEENKUlvE0_clEvENKUlvE0_clEvEUlffE_EEEEvS5_RKT_EUliE_EEviT1_)
        /*22a0*/ 	.word	0x00000010


	//----- nvinfo : EIATTR_FRAME_SIZE
	.align		4
.L_1525:
        /*22a4*/ 	.byte	0x04, 0x11
        /*22a6*/ 	.short	(.L_1527 - .L_1526)
	.align		4
.L_1526:
        /*22a8*/ 	.word	index@(_ZN2at6native18elementwise_kernelILi128ELi2EZNS0_22gpu_kernel_impl_nocastINS0_13BinaryFunctorIfffZZZNS0_16fmod_kernel_cudaERNS_18TensorIteratorBaseEENKUlvE0_clEvENKUlvE0_clEvEUlffE_EEEEvS5_RKT_EUliE_EEviT1_)
        /*22ac*/ 	.word	0x00000000


	//----- nvinfo : EIATTR_REGCOUNT
	.align		4
.L_1527:
        /*22b0*/ 	.byte	0x04, 0x2f
        /*22b2*/ 	.short	(.L_1529 - .L_1528)
	.align		4
.L_1528:
        /*22b4*/ 	.word	index@(_ZN2at6native27unrolled_elementwise_kernelINS0_13BinaryFunctorIfffZZZNS0_16fmod_kernel_cudaERNS_18TensorIteratorBaseEENKUlvE0_clEvENKUlvE0_clEvEUlffE_EESt5arrayIPcLm3EELi4E23TrivialOffsetCalculatorILi2EjESC_ILi1EjENS0_6memory12LoadWithCastILi2EEENSF_13StoreWithCastILi1EEEEEviT_T0_T2_T3_T4_T5_)
        /*22b8*/ 	.word	0x00000020


	//----- nvinfo : EIATTR_FRAME_SIZE
	.align		4
.L_1529:
        /*22bc*/ 	.byte	0x04, 0x11
        /*22be*/ 	.short	(.L_1531 - .L_1530)
	.align		4
.L_1530:
        /*22c0*/ 	.word	index@(_ZN2at6native27unrolled_elementwise_kernelINS0_13BinaryFunctorIfffZZZNS0_16fmod_kernel_cudaERNS_18TensorIteratorBaseEENKUlvE0_clEvENKUlvE0_clEvEUlffE_EESt5arrayIPcLm3EELi4E23TrivialOffsetCalculatorILi2EjESC_ILi1EjENS0_6memory12LoadWithCastILi2EEENSF_13StoreWithCastILi1EEEEEviT_T0_T2_T3_T4_T5_)
        /*22c4*/ 	.word	0x00000000


	//----- nvinfo : EIATTR_REGCOUNT
	.align		4
.L_1531:
        /*22c8*/ 	.byte	0x04, 0x2f
        /*22ca*/ 	.short	(.L_1533 - .L_1532)
	.align		4
.L_1532:
        /*22cc*/ 	.word	index@(_ZN2at6native18elementwise_kernelILi128ELi4EZNS0_15gpu_kernel_implINS0_13BinaryFunctorIfffZZZNS0_16fmod_kernel_cudaERNS_18TensorIteratorBaseEENKUlvE0_clEvENKUlvE0_clEvEUlffE_EEEEvS5_RKT_EUliE_EEviT1_)
        /*22d0*/ 	.word	0x0000001a


	//----- nvinfo : EIATTR_FRAME_SIZE
	.align		4
.L_1533:
        /*22d4*/ 	.byte	0x04, 0x11
        /*22d6*/ 	.short	(.L_1535 - .L_1534)
	.align		4
.L_1534:
        /*22d8*/ 	.word	index@(_ZN2at6native18elementwise_kernelILi128ELi4EZNS0_15gpu_kernel_implINS0_13BinaryFunctorIfffZZZNS0_16fmod_kernel_cudaERNS_18TensorIteratorBaseEENKUlvE0_clEvENKUlvE0_clEvEUlffE_EEEEvS5_RKT_EUliE_EEviT1_)
        /*22dc*/ 	.word	0x00000000


	//----- nvinfo : EIATTR_REGCOUNT
	.align		4
.L_1535:
        /*22e0*/ 	.byte	0x04, 0x2f
        /*22e2*/ 	.short	(.L_1537 - .L_1536)
	.align		4
.L_1536:
        /*22e4*/ 	.word	index@(_ZN2at6native29vectorized_elementwise_kernelILi8ENS0_13AUnaryFunctorIN3c104HalfES4_S4_ZZZNS0_16fmod_kernel_cudaERNS_18TensorIteratorBaseEENKUlvE0_clEvENKUlvE1_clEvEUlS4_S4_E_EESt5arrayIPcLm2EEEEviT0_T1_)
        /*22e8*/ 	.word	0x00000004


	//----- nvinfo : EIATTR_FRAME_SIZE
	.align		4
.L_1537:
        /*22ec*/ 	.byte	0x04, 0x11
        /*22ee*/ 	.short	(.L_1539 - .L_1538)
	.align		4
.L_1538:
        /*22f0*/ 	.word	index@(_ZN2at6native29vectorized_elementwise_kernelILi8ENS0_13AUnaryFunctorIN3c104HalfES4_S4_ZZZNS0_16fmod_kernel_cudaERNS_18TensorIteratorBaseEENKUlvE0_clEvENKUlvE1_clEvEUlS4_S4_E_EESt5arrayIPcLm2EEEEviT0_T1_)
        /*22f4*/ 	.word	0x00000000


	//----- nvinfo : EIATTR_REGCOUNT
	.align		4
.L_1539:
        /*22f8*/ 	.byte	0x04, 0x2f
        /*22fa*/ 	.short	(.L_1541 - .L_1540)
	.align		4
.L_1540:
        /*22fc*/ 	.word	index@(_ZN2at6native29vectorized_elementwise_kernelILi4ENS0_13AUnaryFunctorIN3c104HalfES4_S4_ZZZNS0_16fmod_kernel_cudaERNS_18TensorIteratorBaseEENKUlvE0_clEvENKUlvE1_clEvEUlS4_S4_E_EESt5arrayIPcLm2EEEEviT0_T1_)
        /*2300*/ 	.word	0x0000001e


	//----- nvinfo : EIATTR_FRAME_SIZE
	.align		4
.L_1541:
        /*2304*/ 	.byte	0x04, 0x11
        /*2306*/ 	.short	(.L_1543 - .L_1542)
	.align		4
.L_1542:
        /*2308*/ 	.word	index@(_ZN2at6native29vectorized_elementwise_kernelILi4ENS0_13AUnaryFunctorIN3c104HalfES4_S4_ZZZNS0_16fmod_kernel_cudaERNS_18TensorIteratorBaseEENKUlvE0_clEvENKUlvE1_clEvEUlS4_S4_E_EESt5arrayIPcLm2EEEEviT0_T1_)
        /*230c*/ 	.word	0x00000000


	//----- nvinfo : EIATTR_REGCOUNT
	.align		4
.L_1543:
        /*2310*/ 	.byte	0x04, 0x2f
        /*2312*/ 	.short	(.L_1545 - .L_1544)
	.align		4
.L_1544:
        /*2314*/ 	.word	index@(_ZN2at6native29vectorized_elementwise_kernelILi2ENS0_13AUnaryFunctorIN3c104HalfES4_S4_ZZZNS0_16fmod_kernel_cudaERNS_18TensorIteratorBaseEENKUlvE0_clEvENKUlvE1_clEvEUlS4_S4_E_EESt5arrayIPcLm2EEEEviT0_T1_)
        /*2318*/ 	.word	0x0000001e


	//----- nvinfo : EIATTR_FRAME_SIZE
	.align		4
.L_1545:
        /*231c*/ 	.byte	0x04, 0x11
        /*231e*/ 	.short	(.L_1547 - .L_1546)
	.align		4
.L_1546:
        /*2320*/ 	.word	index@(_ZN2at6native29vectorized_elementwise_kernelILi2ENS0_13AUnaryFunctorIN3c104HalfES4_S4_ZZZNS0_16fmod_kernel_cudaERNS_18TensorIteratorBaseEENKUlvE0_clEvENKUlvE1_clEvEUlS4_S4_E_EESt5arrayIPcLm2EEEEviT0_T1_)
        /*2324*/ 	.word	0x00000000


	//----- nvinfo : EIATTR_REGCOUNT
	.align		4
.L_1547:
        /*2328*/ 	.byte	0x04, 0x2f
        /*232a*/ 	.short	(.L_1549 - .L_1548)
	.align		4
.L_1548:
        /*232c*/ 	.word	index@(_ZN2at6native27unrolled_elementwise_kernelINS0_13AUnaryFunctorIN3c104HalfES4_S4_ZZZNS0_16fmod_kernel_cudaERNS_18TensorIteratorBaseEENKUlvE0_clEvENKUlvE1_clEvEUlS4_S4_E_EESt5arrayIPcLm2EELi4E23TrivialOffsetCalculatorILi1EjESF_NS0_6memory15LoadWithoutCastENSG_16StoreWithoutCastEEEviT_T0_T2_T3_T4_T5_)
        /*2330*/ 	.word	0x00000014


	//----- nvinfo : EIATTR_FRAME_SIZE
	.align		4
.L_1549:
        /*2334*/ 	.byte	0x04, 0x11
        /*2336*/ 	.short	(.L_1551 - .L_1550)
	.align		4
.L_1550:
        /*2338*/ 	.word	index@(_ZN2at6native27unrolled_elementwise_kernelINS0_13AUnaryFunctorIN3c104HalfES4_S4_ZZZNS0_16fmod_kernel_cudaERNS_18TensorIteratorBaseEENKUlvE0_clEvENKUlvE1_clEvEUlS4_S4_E_EESt5arrayIPcLm2EELi4E23TrivialOffsetCalculatorILi1EjESF_NS0_6memory15LoadWithoutCastENSG_16StoreWithoutCastEEEviT_T0_T2_T3_T4_T5_)
        /*233c*/ 	.word	0x00000000


	//----- nvinfo : EIATTR_REGCOUNT
	.align		4
.L_1551:
        /*2340*/ 	.byte	0x04, 0x2f
        /*2342*/ 	.short	(.L_1553 - .L_1552)
	.align		4
.L_1552:
        /*2344*/ 	.word	index@(_ZN2at6native18elementwise_kernelILi128ELi4EZNS0_22gpu_kernel_impl_nocastINS0_13AUnaryFunctorIN3c104HalfES5_S5_ZZZNS0_16fmod_kernel_cudaERNS_18TensorIteratorBaseEENKUlvE0_clEvENKUlvE1_clEvEUlS5_S5_E_EEEEvS7_RKT_EUliE_EEviT1_)
        /*2348*/ 	.word	0x00000010


	//----- nvinfo : EIATTR_FRAME_SIZE
	.align		4
.L_1553:
        /*234c*/ 	.byte	0x04, 0x11
        /*234e*/ 	.short	(.L_1555 - .L_1554)
	.align		4
.L_1554:
        /*2350*/ 	.word	index@(_ZN2at6native18elementwise_kernelILi128ELi4EZNS0_22gpu_kernel_impl_nocastINS0_13AUnaryFunctorIN3c104HalfES5_S5_ZZZNS0_16fmod_kernel_cudaERNS_18TensorIteratorBaseEENKUlvE0_clEvENKUlvE1_clEvEUlS5_S5_E_EEEEvS7_RKT_EUliE_EEviT1_)
        /*2354*/ 	.word	0x00000000


	//----- nvinfo : EIATTR_REGCOUNT
	.align		4
.L_1555:
        /*2358*/ 	.byte	0x04, 0x2f
        /*235a*/ 	.short	(.L_1557 - .L_1556)
	.align		4
.L_1556:
        /*235c*/ 	.word	index@(_ZN2at6native27unrolled_elementwise_kernelINS0_13AUnaryFunctorIN3c104HalfES4_S4_ZZZNS0_16fmod_kernel_cudaERNS_18TensorIteratorBaseEENKUlvE0_clEvENKUlvE1_clEvEUlS4_S4_E_EESt5arrayIPcLm2EELi4E23TrivialOffsetCalculatorILi1EjESF_NS0_6memory12LoadWithCastILi1EEENSG_13StoreWithCastILi1EEEEEviT_T0_T2_T3_T4_T5_)
        /*2360*/ 	.word	0x0000001d


	//----- nvinfo : EIATTR_FRAME_SIZE
	.align		4
.L_1557:
        /*2364*/ 	.byte	0x04, 0x11
        /*2366*/ 	.short	(.L_1559 - .L_1558)
	.align		4
.L_1558:
        /*2368*/ 	.word	index@(_ZN2at6native27unrolled_elementwise_kernelINS0_13AUnaryFunctorIN3c104HalfES4_S4_ZZZNS0_16fmod_kernel_cudaERNS_18TensorIteratorBaseEENKUlvE0_clEvENKUlvE1_clEvEUlS4_S4_E_EESt5arrayIPcLm2EELi4E23TrivialOffsetCalculatorILi1EjESF_NS0_6memory12LoadWithCastILi1EEENSG_13StoreWithCastILi1EEEEEviT_T0_T2_T3_T4_T5_)
        /*236c*/ 	.word	0x00000000


	//----- nvinfo : EIATTR_REGCOUNT
	.align		4
.L_1559:
        /*2370*/ 	.byte	0x04, 0x2f
        /*2372*/ 	.short	(.L_1561 - .L_1560)
	.align		4
.L_1560:
        /*2374*/ 	.word	index@(_ZN2at6native18elementwise_kernelILi128ELi4EZNS0_15gpu_kernel_implINS0_13AUnaryFunctorIN3c104HalfES5_S5_ZZZNS0_16fmod_kernel_cudaERNS_18TensorIteratorBaseEENKUlvE0_clEvENKUlvE1_clEvEUlS5_S5_E_EEEEvS7_RKT_EUliE_EEviT1_)
        /*2378*/ 	.word	0x0000001a


	//----- nvinfo : EIATTR_FRAME_SIZE
	.align		4
.L_1561:
        /*237c*/ 	.byte	0x04, 0x11
        /*237e*/ 	.short	(.L_1563 - .L_1562)
	.align		4
.L_1562:
        /*2380*/ 	.word	index@(_ZN2at6native18elementwise_kernelILi128ELi4EZNS0_15gpu_kernel_implINS0_13AUnaryFunctorIN3c104HalfES5_S5_ZZZNS0_16fmod_kernel_cudaERNS_18TensorIteratorBaseEENKUlvE0_clEvENKUlvE1_clEvEUlS5_S5_E_EEEEvS7_RKT_EUliE_EEviT1_)
        /*2384*/ 	.word	0x00000000


	//----- nvinfo : EIATTR_REGCOUNT
	.align		4
.L_1563:
        /*2388*/ 	.byte	0x04, 0x2f
        /*238a*/ 	.short	(.L_1565 - .L_1564)
	.align		4
.L_1564:
        /*238c*/ 	.word	index@(_ZN2at6native29vectorized_elementwise_kernelILi8ENS0_13BUnaryFunctorIN3c104HalfES4_S4_ZZZNS0_16fmod_kernel_cudaERNS_18TensorIteratorBaseEENKUlvE0_clEvENKUlvE1_clEvEUlS4_S4_E_EESt5arrayIPcLm2EEEEviT0_T1_)
        /*2390*/ 	.word	0x00000004


	//----- nvinfo : EIATTR_FRAME_SIZE
	.align		4
.L_1565:
        /*2394*/ 	.byte	0x04, 0x11
        /*2396*/ 	.short	(.L_1567 - .L_1566)
	.align		4
.L_1566:
        /*2398*/ 	.word	index@(_ZN2at6native29vectorized_elementwise_kernelILi8ENS0_13BUnaryFunctorIN3c104HalfES4_S4_ZZZNS0_16fmod_kernel_cudaERNS_18TensorIteratorBaseEENKUlvE0_clEvENKUlvE1_clEvEUlS4_S4_E_EESt5arrayIPcLm2EEEEviT0_T1_)
        /*239c*/ 	.word	0x00000000


	//----- nvinfo : EIATTR_REGCOUNT
	.align		4
.L_1567:
        /*23a0*/ 	.byte	0x04, 0x2f
        /*23a2*/ 	.short	(.L_1569 - .L_1568)
	.align		4
.L_1568:
        /*23a4*/ 	.word	index@(_ZN2at6native29vectorized_elementwise_kernelILi4ENS0_13BUnaryFunctorIN3c104HalfES4_S4_ZZZNS0_16fmod_kernel_cudaERNS_18TensorIteratorBaseEENKUlvE0_clEvENKUlvE1_clEvEUlS4_S4_E_EESt5arrayIPcLm2EEEEviT0_T1_)
        /*23a8*/ 	.word	0x0000001e


	//----- nvinfo : EIATTR_FRAME_SIZE
	.align		4
.L_1569:
        /*23ac*/ 	.byte	0x04, 0x11
        /*23ae*/ 	.short	(.L_1571 - .L_1570)
	.align		4
.L_1570:
        /*23b0*/ 	.word	index@(_ZN2at6native29vectorized_elementwise_kernelILi4ENS0_13BUnaryFunctorIN3c104HalfES4_S4_ZZZNS0_16fmod_kernel_cudaERNS_18TensorIteratorBaseEENKUlvE0_clEvENKUlvE1_clEvEUlS4_S4_E_EESt5arrayIPcLm2EEEEviT0_T1_)
        /*23b4*/ 	.word	0x00000000


	//----- nvinfo : EIATTR_REGCOUNT
	.align		4
.L_1571:
        /*23b8*/ 	.byte	0x04, 0x2f
        /*23ba*/ 	.short	(.L_1573 - .L_1572)
	.align		4
.L_1572:
        /*23bc*/ 	.word	index@(_ZN2at6native29vectorized_elementwise_kernelILi2ENS0_13BUnaryFunctorIN3c104HalfES4_S4_ZZZNS0_16fmod_kernel_cudaERNS_18TensorIteratorBaseEENKUlvE0_clEvENKUlvE1_clEvEUlS4_S4_E_EESt5arrayIPcLm2EEEEviT0_T1_)
        /*23c0*/ 	.word	0x0000001e


	//----- nvinfo : EIATTR_FRAME_SIZE
	.align		4
.L_1573:
        /*23c4*/ 	.byte	0x04, 0x11
        /*23c6*/ 	.short	(.L_1575 - .L_1574)
	.align		4
.L_1574:
        /*23c8*/ 	.word	index@(_ZN2at6native29vectorized_elementwise_kernelILi2ENS0_13BUnaryFunctorIN3c104HalfES4_S4_ZZZNS0_16fmod_kernel_cudaERNS_18TensorIteratorBaseEENKUlvE0_clEvENKUlvE1_clEvEUlS4_S4_E_EESt5arrayIPcLm2EEEEviT0_T1_)
        /*23cc*/ 	.word	0x00000000


	//----- nvinfo : EIATTR_REGCOUNT
	.align		4
.L_1575:
        /*23d0*/ 	.byte	0x04, 0x2f
        /*23d2*/ 	.short	(.L_1577 - .L_1576)
	.align		4
.L_1576:
        /*23d4*/ 	.word	index@(_ZN2at6native27unrolled_elementwise_kernelINS0_13BUnaryFunctorIN3c104HalfES4_S4_ZZZNS0_16fmod_kernel_cudaERNS_18TensorIteratorBaseEENKUlvE0_clEvENKUlvE1_clEvEUlS4_S4_E_EESt5arrayIPcLm2EELi4E23TrivialOffsetCalculatorILi1EjESF_NS0_6memory15LoadWithoutCastENSG_16StoreWithoutCastEEEviT_T0_T2_T3_T4_T5_)
        /*23d8*/ 	.word	0x00000013


	//----- nvinfo : EIATTR_FRAME_SIZE
	.align		4
.L_1577:
        /*23dc*/ 	.byte	0x04, 0x11
        /*23de*/ 	.short	(.L_1579 - .L_1578)
	.align		4
.L_1578:
        /*23e0*/ 	.word	index@(_ZN2at6native27unrolled_elementwise_kernelINS0_13BUnaryFunctorIN3c104HalfES4_S4_ZZZNS0_16fmod_kernel_cudaERNS_18TensorIteratorBaseEENKUlvE0_clEvENKUlvE1_clEvEUlS4_S4_E_EESt5arrayIPcLm2EELi4E23TrivialOffsetCalculatorILi1EjESF_NS0_6memory15LoadWithoutCastENSG_16StoreWithoutCastEEEviT_T0_T2_T3_T4_T5_)
        /*23e4*/ 	.word	0x00000000


	//----- nvinfo : EIATTR_REGCOUNT
	.align		4
.L_1579:
        /*23e8*/ 	.byte	0x04, 0x2f
        /*23ea*/ 	.short	(.L_1581 - .L_1580)
	.align		4
.L_1580:
        /*23ec*/ 	.word	index@(_ZN2at6native18elementwise_kernelILi128ELi4EZNS0_22gpu_kernel_impl_nocastINS0_13BUnaryFunctorIN3c104HalfES5_S5_ZZZNS0_16fmod_kernel_cudaERNS_18TensorIteratorBaseEENKUlvE0_clEvENKUlvE1_clEvEUlS5_S5_E_EEEEvS7_RKT_EUliE_EEviT1_)
        /*23f0*/ 	.word	0x0000000f


	//----- nvinfo : EIATTR_FRAME_SIZE
	.align		4
.L_1581:
        /*23f4*/ 	.byte	0x04, 0x11
        /*23f6*/ 	.short	(.L_1583 - .L_1582)
	.align		4
.L_1582:
        /*23f8*/ 	.word	index@(_ZN2at6native18elementwise_kernelILi128ELi4EZNS0_22gpu_kernel_impl_nocastINS0_13BUnaryFunctorIN3c104HalfES5_S5_ZZZNS0_16fmod_kernel_cudaERNS_18TensorIteratorBaseEENKUlvE0_clEvENKUlvE1_clEvEUlS5_S5_E_EEEEvS7_RKT_EUliE_EEviT1_)
        /*23fc*/ 	.word	0x00000000


	//----- nvinfo : EIATTR_REGCOUNT
	.align		4
.L_1583:
        /*2400*/ 	.byte	0x04, 0x2f
        /*2402*/ 	.short	(.L_1585 - .L_1584)
	.align		4
.L_1584:
        /*2404*/ 	.word	index@(_ZN2at6native27unrolled_elementwise_kernelINS0_13BUnaryFunctorIN3c104HalfES4_S4_ZZZNS0_16fmod_kernel_cudaERNS_18TensorIteratorBaseEENKUlvE0_clEvENKUlvE1_clEvEUlS4_S4_E_EESt5arrayIPcLm2EELi4E23TrivialOffsetCalculatorILi1EjESF_NS0_6memory12LoadWithCastILi1EEENSG_13StoreWithCastILi1EEEEEviT_T0_T2_T3_T4_T5_)
        /*2408*/ 	.word	0x0000001d


	//----- nvinfo : EIATTR_FRAME_SIZE
	.align		4
.L_1585:
        /*240c*/ 	.byte	0x04, 0x11
        /*240e*/ 	.short	(.L_1587 - .L_1586)
	.align		4
.L_1586:
        /*2410*/ 	.word	index@(_ZN2at6native27unrolled_elementwise_kernelINS0_13BUnaryFunctorIN3c104HalfES4_S4_ZZZNS0_16fmod_kernel_cudaERNS_18TensorIteratorBaseEENKUlvE0_clEvENKUlvE1_clEvEUlS4_S4_E_EESt5arrayIPcLm2EELi4E23TrivialOffsetCalculatorILi1EjESF_NS0_6memory12LoadWithCastILi1EEENSG_13StoreWithCastILi1EEEEEviT_T0_T2_T3_T4_T5_)
        /*2414*/ 	.word	0x00000000


	//----- nvinfo : EIATTR_REGCOUNT
	.align		4
.L_1587:
        /*2418*/ 	.byte	0x04, 0x2f
        /*241a*/ 	.short	(.L_1589 - .L_1588)
	.align		4
.L_1588:
        /*241c*/ 	.word	index@(_ZN2at6native18elementwise_kernelILi128ELi4EZNS0_15gpu_kernel_implINS0_13BUnaryFunctorIN3c104HalfES5_S5_ZZZNS0_16fmod_kernel_cudaERNS_18TensorIteratorBaseEENKUlvE0_clEvENKUlvE1_clEvEUlS5_S5_E_EEEEvS7_RKT_EUliE_EEviT1_)
        /*2420*/ 	.word	0x0000001a


	//----- nvinfo : EIATTR_FRAME_SIZE
	.align		4
.L_1589:
        /*2424*/ 	.byte	0x04, 0x11
        /*2426*/ 	.short	(.L_1591 - .L_1590)
	.align		4
.L_1590:
        /*2428*/ 	.word	index@(_ZN2at6native18elementwise_kernelILi128ELi4EZNS0_15gpu_kernel_implINS0_13BUnaryFunctorIN3c104HalfES5_S5_ZZZNS0_16fmod_kernel_cudaERNS_18TensorIteratorBaseEENKUlvE0_clEvENKUlvE1_clEvEUlS5_S5_E_EEEEvS7_RKT_EUliE_EEviT1_)
        /*242c*/ 	.word	0x00000000


	//----- nvinfo : EIATTR_REGCOUNT
	.align		4
.L_1591:
        /*2430*/ 	.byte	0x04, 0x2f
        /*2432*/ 	.short	(.L_1593 - .L_1592)
	.align		4
.L_1592:
        /*2434*/ 	.word	index@(_ZN2at6native29vectorized_elementwise_kernelILi8ENS0_13BinaryFunctorIN3c104HalfES4_S4_ZZZNS0_16fmod_kernel_cudaERNS_18TensorIteratorBaseEENKUlvE0_clEvENKUlvE1_clEvEUlS4_S4_E_EESt5arrayIPcLm3EEEEviT0_T1_)
        /*2438*/ 	.word	0x00000004


	//----- nvinfo : EIATTR_FRAME_SIZE
	.align		4
.L_1593:
        /*243c*/ 	.byte	0x04, 0x11
        /*243e*/ 	.short	(.L_1595 - .L_1594)
	.align		4
.L_1594:
        /*2440*/ 	.word	index@(_ZN2at6native29vectorized_elementwise_kernelILi8ENS0_13BinaryFunctorIN3c104HalfES4_S4_ZZZNS0_16fmod_kernel_cudaERNS_18TensorIteratorBaseEENKUlvE0_clEvENKUlvE1_clEvEUlS4_S4_E_EESt5arrayIPcLm3EEEEviT0_T1_)
        /*2444*/ 	.word	0x00000000


	//----- nvinfo : EIATTR_REGCOUNT
	.align		4
.L_1595:
        /*2448*/ 	.byte	0x04, 0x2f
        /*244a*/ 	.short	(.L_1597 - .L_1596)
	.align		4
.L_1596:
        /*244c*/ 	.word	index@(_ZN2at6native29vectorized_elementwise_kernelILi4ENS0_13BinaryFunctorIN3c104HalfES4_S4_ZZZNS0_16fmod_kernel_cudaERNS_18TensorIteratorBaseEENKUlvE0_clEvENKUlvE1_clEvEUlS4_S4_E_EESt5arrayIPcLm3EEEEviT0_T1_)
        /*2450*/ 	.word	0x00000020


	//----- nvinfo : EIATTR_FRAME_SIZE
	.align		4
.L_1597:
        /*2454*/ 	.byte	0x04, 0x11
        /*2456*/ 	.short	(.L_1599 - .L_1598)
	.align		4
.L_1598:
        /*2458*/ 	.word	index@(_ZN2at6native29vectorized_elementwise_kernelILi4ENS0_13BinaryFunctorIN3c104HalfES4_S4_ZZZNS0_16fmod_kernel_cudaERNS_18TensorIteratorBaseEENKUlvE0_clEvENKUlvE1_clEvEUlS4_S4_E_EESt5arrayIPcLm3EEEEviT0_T1_)
        /*245c*/ 	.word	0x00000000


	//----- nvinfo : EIATTR_REGCOUNT
	.align		4
.L_1599:
        /*2460*/ 	.byte	0x04, 0x2f
        /*2462*/ 	.short	(.L_1601 - .L_1600)
	.align		4
.L_1600:
        /*2464*/ 	.word	index@(_ZN2at6native29vectorized_elementwise_kernelILi2ENS0_13BinaryFunctorIN3c104HalfES4_S4_ZZZNS0_16fmod_kernel_cudaERNS_18TensorIteratorBaseEENKUlvE0_clEvENKUlvE1_clEvEUlS4_S4_E_EESt5arrayIPcLm3EEEEviT0_T1_)
        /*2468*/ 	.word	0x00000020


	//----- nvinfo : EIATTR_FRAME_SIZE
	.align		4
.L_1601:
        /*246c*/ 	.byte	0x04, 0x11
        /*246e*/ 	.short	(.L_1603 - .L_1602)
	.align		4
.L_1602:
        /*2470*/ 	.word	index@(_ZN2at6native29vectorized_elementwise_kernelILi2ENS0_13BinaryFunctorIN3c104HalfES4_S4_ZZZNS0_16fmod_kernel_cudaERNS_18TensorIteratorBaseEENKUlvE0_clEvENKUlvE1_clEvEUlS4_S4_E_EESt5arrayIPcLm3EEEEviT0_T1_)
        /*2474*/ 	.word	0x00000000


	//----- nvinfo : EIATTR_REGCOUNT
	.align		4
.L_1603:
        /*2478*/ 	.byte	0x04, 0x2f
        /*247a*/ 	.short	(.L_1605 - .L_1604)
	.align		4
.L_1604:
        /*247c*/ 	.word	index@(_ZN2at6native27unrolled_elementwise_kernelINS0_13BinaryFunctorIN3c104HalfES4_S4_ZZZNS0_16fmod_kernel_cudaERNS_18TensorIteratorBaseEENKUlvE0_clEvENKUlvE1_clEvEUlS4_S4_E_EESt5arrayIPcLm3EELi4E23TrivialOffsetCalculatorILi2EjESE_ILi1EjENS0_6memory15LoadWithoutCastENSH_16StoreWithoutCastEEEviT_T0_T2_T3_T4_T5_)
        /*2480*/ 	.word	0x0000001a


	//----- nvinfo : EIATTR_FRAME_SIZE
	.align		4
.L_1605:
        /*2484*/ 	.byte	0x04, 0x11
        /*2486*/ 	.short	(.L_1607 - .L_1606)
	.align		4
.L_1606:
        /*2488*/ 	.word	index@(_ZN2at6native27unrolled_elementwise_kernelINS0_13BinaryFunctorIN3c104HalfES4_S4_ZZZNS0_16fmod_kernel_cudaERNS_18TensorIteratorBaseEENKUlvE0_clEvENKUlvE1_clEvEUlS4_S4_E_EESt5arrayIPcLm3EELi4E23TrivialOffsetCalculatorILi2EjESE_ILi1EjENS0_6memory15LoadWithoutCastENSH_16StoreWithoutCastEEEviT_T0_T2_T3_T4_T5_)
        /*248c*/ 	.word	0x00000000


	//----- nvinfo : EIATTR_REGCOUNT
	.align		4
.L_1607:
        /*2490*/ 	.byte	0x04, 0x2f
        /*2492*/ 	.short	(.L_1609 - .L_1608)
	.align		4
.L_1608:
        /*2494*/ 	.word	index@(_ZN2at6native18elementwise_kernelILi128ELi4EZNS0_22gpu_kernel_impl_nocastINS0_13BinaryFunctorIN3c104HalfES5_S5_ZZZNS0_16fmod_kernel_cudaERNS_18TensorIteratorBaseEENKUlvE0_clEvENKUlvE1_clEvEUlS5_S5_E_EEEEvS7_RKT_EUliE_EEviT1_)
        /*2498*/ 	.word	0x00000010


	//----- nvinfo : EIATTR_FRAME_SIZE
	.align		4
.L_1609:
        /*249c*/ 	.byte	0x04, 0x11
        /*249e*/ 	.short	(.L_1611 - .L_1610)
	.align		4
.L_1610:
        /*24a0*/ 	.word	index@(_ZN2at6native18elementwise_kernelILi128ELi4EZNS0_22gpu_kernel_impl_nocastINS0_13BinaryFunctorIN3c104HalfES5_S5_ZZZNS0_16fmod_kernel_cudaERNS_18TensorIteratorBaseEENKUlvE0_clEvENKUlvE1_clEvEUlS5_S5_E_EEEEvS7_RKT_EUliE_EEviT1_)
        /*24a4*/ 	.word	0x00000000


	//----- nvinfo : EIATTR_REGCOUNT
	.align		4
.L_1611:
        /*24a8*/ 	.byte	0x04, 0x2f
        /*24aa*/ 	.short	(.L_1613 - .L_1612)
	.align		4
.L_1612:
        /*24ac*/ 	.word	index@(_ZN2at6native27unrolled_elementwise_kernelINS0_13BinaryFunctorIN3c104HalfES4_S4_ZZZNS0_16fmod_kernel_cudaERNS_18TensorIteratorBaseEENKUlvE0_clEvENKUlvE1_clEvEUlS4_S4_E_EESt5arrayIPcLm3EELi4E23TrivialOffsetCalculatorILi2EjESE_ILi1EjENS0_6memory12LoadWithCastILi2EEENSH_13StoreWithCastILi1EEEEEviT_T0_T2_T3_T4_T5_)
        /*24b0*/ 	.word	0x0000001f


	//----- nvinfo : EIATTR_FRAME_SIZE
	.align		4
.L_1613:
        /*24b4*/ 	.byte	0x04, 0x11
        /*24b6*/ 	.short	(.L_1615 - .L_1614)
	.align		4
.L_1614:
        /*24b8*/ 	.word	index@(_ZN2at6native27unrolled_elementwise_kernelINS0_13BinaryFunctorIN3c104HalfES4_S4_ZZZNS0_16fmod_kernel_cudaERNS_18TensorIteratorBaseEENKUlvE0_clEvENKUlvE1_clEvEUlS4_S4_E_EESt5arrayIPcLm3EELi4E23TrivialOffsetCalculatorILi2EjESE_ILi1EjENS0_6memory12LoadWithCastILi2EEENSH_13StoreWithCastILi1EEEEEviT_T0_T2_T3_T4_T5_)
        /*24bc*/ 	.word	0x00000000


	//----- nvinfo : EIATTR_REGCOUNT
	.align		4
.L_1615:
        /*24c0*/ 	.byte	0x04, 0x2f
        /*24c2*/ 	.short	(.L_1617 - .L_1616)
	.align		4
.L_1616:
        /*24c4*/ 	.word	index@(_ZN2at6native18elementwise_kernelILi128ELi4EZNS0_15gpu_kernel_implINS0_13BinaryFunctorIN3c104HalfES5_S5_ZZZNS0_16fmod_kernel_cudaERNS_18TensorIteratorBaseEENKUlvE0_clEvENKUlvE1_clEvEUlS5_S5_E_EEEEvS7_RKT_EUliE_EEviT1_)
        /*24c8*/ 	.word	0x0000001a


	//----- nvinfo : EIATTR_FRAME_SIZE
	.align		4
.L_1617:
        /*24cc*/ 	.byte	0x04, 0x11
        /*24ce*/ 	.short	(.L_1619 - .L_1618)
	.align		4
.L_1618:
        /*24d0*/ 	.word	index@(_ZN2at6native18elementwise_kernelILi128ELi4EZNS0_15gpu_kernel_implINS0_13BinaryFunctorIN3c104HalfES5_S5_ZZZNS0_16fmod_kernel_cudaERNS_18TensorIteratorBaseEENKUlvE0_clEvENKUlvE1_clEvEUlS5_S5_E_EEEEvS7_RKT_EUliE_EEviT1_)
        /*24d4*/ 	.word	0x00000000


	//----- nvinfo : EIATTR_REGCOUNT
	.align		4
.L_1619:
        /*24d8*/ 	.byte	0x04, 0x2f
        /*24da*/ 	.short	(.L_1621 - .L_1620)
	.align		4
.L_1620:
        /*24dc*/ 	.word	index@(_ZN2at6native29vectorized_elementwise_kernelILi8ENS0_13AUnaryFunctorIN3c108BFloat16ES4_S4_ZZZNS0_16fmod_kernel_cudaERNS_18TensorIteratorBaseEENKUlvE0_clEvENKUlvE2_clEvEUlS4_S4_E_EESt5arrayIPcLm2EEEEviT0_T1_)
        /*24e0*/ 	.word	0x00000004


	//----- nvinfo : EIATTR_FRAME_SIZE
	.align		4
.L_1621:
        /*24e4*/ 	.byte	0x04, 0x11
        /*24e6*/ 	.short	(.L_1623 - .L_1622)
	.align		4
.L_1622:
        /*24e8*/ 	.word	index@(_ZN2at6native29vectorized_elementwise_kernelILi8ENS0_13AUnaryFunctorIN3c108BFloat16ES4_S4_ZZZNS0_16fmod_kernel_cudaERNS_18TensorIteratorBaseEENKUlvE0_clEvENKUlvE2_clEvEUlS4_S4_E_EESt5arrayIPcLm2EEEEviT0_T1_)
        /*24ec*/ 	.word	0x00000000


	//----- nvinfo : EIATTR_REGCOUNT
	.align		4
.L_1623:
        /*24f0*/ 	.byte	0x04, 0x2f
        /*24f2*/ 	.short	(.L_1625 - .L_1624)
	.align		4
.L_1624:
        /*24f4*/ 	.word	index@(_ZN2at6native29vectorized_elementwise_kernelILi4ENS0_13AUnaryFunctorIN3c108BFloat16ES4_S4_ZZZNS0_16fmod_kernel_cudaERNS_18TensorIteratorBaseEENKUlvE0_clEvENKUlvE2_clEvEUlS4_S4_E_EESt5arrayIPcLm2EEEEviT0_T1_)
        /*24f8*/ 	.word	0x0000001e


	//----- nvinfo : EIATTR_FRAME_SIZE
	.align		4
.L_1625:
        /*24fc*/ 	.byte	0x04, 0x11
        /*24fe*/ 	.short	(.L_1627 - .L_1626)
	.align		4
.L_1626:
        /*2500*/ 	.word	index@(_ZN2at6native29vectorized_elementwise_kernelILi4ENS0_13AUnaryFunctorIN3c108BFloat16ES4_S4_ZZZNS0_16fmod_kernel_cudaERNS_18TensorIteratorBaseEENKUlvE0_clEvENKUlvE2_clEvEUlS4_S4_E_EESt5arrayIPcLm2EEEEviT0_T1_)
        /*2504*/ 	.word	0x00000000


	//----- nvinfo : EIATTR_REGCOUNT
	.align		4
.L_1627:
        /*2508*/ 	.byte	0x04, 0x2f
        /*250a*/ 	.short	(.L_1629 - .L_1628)
	.align		4
.L_1628:
        /*250c*/ 	.word	index@(_ZN2at6native29vectorized_elementwise_kernelILi2ENS0_13AUnaryFunctorIN3c108BFloat16ES4_S4_ZZZNS0_16fmod_kernel_cudaERNS_18TensorIteratorBaseEENKUlvE0_clEvENKUlvE2_clEvEUlS4_S4_E_EESt5arrayIPcLm2EEEEviT0_T1_)
        /*2510*/ 	.word	0x0000001e


	//----- nvinfo : EIATTR_FRAME_SIZE
	.align		4
.L_1629:
        /*2514*/ 	.byte	0x04, 0x11
        /*2516*/ 	.short	(.L_1631 - .L_1630)
	.align		4
.L_1630:
        /*2518*/ 	.word	index@(_ZN2at6native29vectorized_elementwise_kernelILi2ENS0_13AUnaryFunctorIN3c108BFloat16ES4_S4_ZZZNS0_16fmod_kernel_cudaERNS_18TensorIteratorBaseEENKUlvE0_clEvENKUlvE2_clEvEUlS4_S4_E_EESt5arrayIPcLm2EEEEviT0_T1_)
        /*251c*/ 	.word	0x00000000


	//----- nvinfo : EIATTR_REGCOUNT
	.align		4
.L_1631:
        /*2520*/ 	.byte	0x04, 0x2f
        /*2522*/ 	.short	(.L_1633 - .L_1632)
	.align		4
.L_1632:
        /*2524*/ 	.word	index@(_ZN2at6native27unrolled_elementwise_kernelINS0_13AUnaryFunctorIN3c108BFloat16ES4_S4_ZZZNS0_16fmod_kernel_cudaERNS_18TensorIteratorBaseEENKUlvE0_clEvENKUlvE2_clEvEUlS4_S4_E_EESt5arrayIPcLm2EELi4E23TrivialOffsetCalculatorILi1EjESF_NS0_6memory15LoadWithoutCastENSG_16StoreWithoutCastEEEviT_T0_T2_T3_T4_T5_)
        /*2528*/ 	.word	0x00000014


	//----- nvinfo : EIATTR_FRAME_SIZE
	.align		4
.L_1633:
        /*252c*/ 	.byte	0x04, 0x11
        /*252e*/ 	.short	(.L_1635 - .L_1634)
	.align		4
.L_1634:
        /*2530*/ 	.word	index@(_ZN2at6native27unrolled_elementwise_kernelINS0_13AUnaryFunctorIN3c108BFloat16ES4_S4_ZZZNS0_16fmod_kernel_cudaERNS_18TensorIteratorBaseEENKUlvE0_clEvENKUlvE2_clEvEUlS4_S4_E_EESt5arrayIPcLm2EELi4E23TrivialOffsetCalculatorILi1EjESF_NS0_6memory15LoadWithoutCastENSG_16StoreWithoutCastEEEviT_T0_T2_T3_T4_T5_)
        /*2534*/ 	.word	0x00000000


	//----- nvinfo : EIATTR_REGCOUNT
	.align		4
.L_1635:
        /*2538*/ 	.byte	0x04, 0x2f
        /*253a*/ 	.short	(.L_1637 - .L_1636)
	.align		4
.L_1636:
        /*253c*/ 	.word	index@(_ZN2at6native18elementwise_kernelILi128ELi4EZNS0_22gpu_kernel_impl_nocastINS0_13AUnaryFunctorIN3c108BFloat16ES5_S5_ZZZNS0_16fmod_kernel_cudaERNS_18TensorIteratorBaseEENKUlvE0_clEvENKUlvE2_clEvEUlS5_S5_E_EEEEvS7_RKT_EUliE_EEviT1_)
        /*2540*/ 	.word	0x0000000f


	//----- nvinfo : EIATTR_FRAME_SIZE
	.align		4
.L_1637:
        /*2544*/ 	.byte	0x04, 0x11
        /*2546*/ 	.short	(.L_1639 - .L_1638)
	.align		4
.L_1638:
        /*2548*/ 	.word	index@(_ZN2at6native18elementwise_kernelILi128ELi4EZNS0_22gpu_kernel_impl_nocastINS0_13AUnaryFunctorIN3c108BFloat16ES5_S5_ZZZNS0_16fmod_kernel_cudaERNS_18TensorIteratorBaseEENKUlvE0_clEvENKUlvE2_clEvEUlS5_S5_E_EEEEvS7_RKT_EUliE_EEviT1_)
        /*254c*/ 	.word	0x00000000


	//----- nvinfo : EIATTR_REGCOUNT
	.align		4
.L_1639:
        /*2550*/ 	.byte	0x04, 0x2f
        /*2552*/ 	.short	(.L_1641 - .L_1640)
	.align		4
.L_1640:
        /*2554*/ 	.word	index@(_ZN2at6native27unrolled_elementwise_kernelINS0_13AUnaryFunctorIN3c108BFloat16ES4_S4_ZZZNS0_16fmod_kernel_cudaERNS_18TensorIteratorBaseEENKUlvE0_clEvENKUlvE2_clEvEUlS4_S4_E_EESt5arrayIPcLm2EELi4E23TrivialOffsetCalculatorILi1EjESF_NS0_6memory12LoadWithCastILi1EEENSG_13StoreWithCastILi1EEEEEviT_T0_T2_T3_T4_T5_)
        /*2558*/ 	.word	0x0000001d


	//----- nvinfo : EIATTR_FRAME_SIZE
	.align		4
.L_1641:
        /*255c*/ 	.byte	0x04, 0x11
        /*255e*/ 	.short	(.L_1643 - .L_1642)
	.align		4
.L_1642:
        /*2560*/ 	.word	index@(_ZN2at6native27unrolled_elementwise_kernelINS0_13AUnaryFunctorIN3c108BFloat16ES4_S4_ZZZNS0_16fmod_kernel_cudaERNS_18TensorIteratorBaseEENKUlvE0_clEvENKUlvE2_clEvEUlS4_S4_E_EESt5arrayIPcLm2EELi4E23TrivialOffsetCalculatorILi1EjESF_NS0_6memory12LoadWithCastILi1EEENSG_13StoreWithCastILi1EEEEEviT_T0_T2_T3_T4_T5_)
        /*2564*/ 	.word	0x00000000


	//----- nvinfo : EIATTR_REGCOUNT
	.align		4
.L_1643:
        /*2568*/ 	.byte	0x04, 0x2f
        /*256a*/ 	.short	(.L_1645 - .L_1644)
	.align		4
.L_1644:
        /*256c*/ 	.word	index@(_ZN2at6native18elementwise_kernelILi128ELi4EZNS0_15gpu_kernel_implINS0_13AUnaryFunctorIN3c108BFloat16ES5_S5_ZZZNS0_16fmod_kernel_cudaERNS_18TensorIteratorBaseEENKUlvE0_clEvENKUlvE2_clEvEUlS5_S5_E_EEEEvS7_RKT_EUliE_EEviT1_)
        /*2570*/ 	.word	0x0000001a


	//----- nvinfo : EIATTR_FRAME_SIZE
	.align		4
.L_1645:
        /*2574*/ 	.byte	0x04, 0x11
        /*2576*/ 	.short	(.L_1647 - .L_1646)
	.align		4
.L_1646:
        /*2578*/ 	.word	index@(_ZN2at6native18elementwise_kernelILi128ELi4EZNS0_15gpu_kernel_implINS0_13AUnaryFunctorIN3c108BFloat16ES5_S5_ZZZNS0_16fmod_kernel_cudaERNS_18TensorIteratorBaseEENKUlvE0_clEvENKUlvE2_clEvEUlS5_S5_E_EEEEvS7_RKT_EUliE_EEviT1_)
        /*257c*/ 	.word	0x00000000


	//----- nvinfo : EIATTR_REGCOUNT
	.align		4
.L_1647:
        /*2580*/ 	.byte	0x04, 0x2f
        /*2582*/ 	.short	(.L_1649 - .L_1648)
	.align		4
.L_1648:
        /*2584*/ 	.word	index@(_ZN2at6native29vectorized_elementwise_kernelILi8ENS0_13BUnaryFunctorIN3c108BFloat16ES4_S4_ZZZNS0_16fmod_kernel_cudaERNS_18TensorIteratorBaseEENKUlvE0_clEvENKUlvE2_clEvEUlS4_S4_E_EESt5arrayIPcLm2EEEEviT0_T1_)
        /*2588*/ 	.word	0x00000004


	//----- nvinfo : EIATTR_FRAME_SIZE
	.align		4
.L_1649:
        /*258c*/ 	.byte	0x04, 0x11
        /*258e*/ 	.short	(.L_1651 - .L_1650)
	.align		4
.L_1650:
        /*2590*/ 	.word	index@(_ZN2at6native29vectorized_elementwise_kernelILi8ENS0_13BUnaryFunctorIN3c108BFloat16ES4_S4_ZZZNS0_16fmod_kernel_cudaERNS_18TensorIteratorBaseEENKUlvE0_clEvENKUlvE2_clEvEUlS4_S4_E_EESt5arrayIPcLm2EEEEviT0_T1_)
        /*2594*/ 	.word	0x00000000


	//----- nvinfo : EIATTR_REGCOUNT
	.align		4
.L_1651:
        /*2598*/ 	.byte	0x04, 0x2f
        /*259a*/ 	.short	(.L_1653 - .L_1652)
	.align		4
.L_1652:
        /*259c*/ 	.word	index@(_ZN2at6native29vectorized_elementwise_kernelILi4ENS0_13BUnaryFunctorIN3c108BFloat16ES4_S4_ZZZNS0_16fmod_kernel_cudaERNS_18TensorIteratorBaseEENKUlvE0_clEvENKUlvE2_clEvEUlS4_S4_E_EESt5arrayIPcLm2EEEEviT0_T1_)
        /*25a0*/ 	.word	0x0000001e


	//----- nvinfo : EIATTR_FRAME_SIZE
	.align		4
.L_1653:
        /*25a4*/ 	.byte	0x04, 0x11
        /*25a6*/ 	.short	(.L_1655 - .L_1654)
	.align		4
.L_1654:
        /*25a8*/ 	.word	index@(_ZN2at6native29vectorized_elementwise_kernelILi4ENS0_13BUnaryFunctorIN3c108BFloat16ES4_S4_ZZZNS0_16fmod_kernel_cudaERNS_18TensorIteratorBaseEENKUlvE0_clEvENKUlvE2_clEvEUlS4_S4_E_EESt5arrayIPcLm2EEEEviT0_T1_)
        /*25ac*/ 	.word	0x00000000


	//----- nvinfo : EIATTR_REGCOUNT
	.align		4
.L_1655:
        /*25b0*/ 	.byte	0x04, 0x2f
        /*25b2*/ 	.short	(.L_1657 - .L_1656)
	.align		4
.L_1656:
        /*25b4*/ 	.word	index@(_ZN2at6native29vectorized_elementwise_kernelILi2ENS0_13BUnaryFunctorIN3c108BFloat16ES4_S4_ZZZNS0_16fmod_kernel_cudaERNS_18TensorIteratorBaseEENKUlvE0_clEvENKUlvE2_clEvEUlS4_S4_E_EESt5arrayIPcLm2EEEEviT0_T1_)
        /*25b8*/ 	.word	0x0000001e


	//----- nvinfo : EIATTR_FRAME_SIZE
	.align		4
.L_1657:
        /*25bc*/ 	.byte	0x04, 0x11
        /*25be*/ 	.short	(.L_1659 - .L_1658)
	.align		4
.L_1658:
        /*25c0*/ 	.word	index@(_ZN2at6native29vectorized_elementwise_kernelILi2ENS0_13BUnaryFunctorIN3c108BFloat16ES4_S4_ZZZNS0_16fmod_kernel_cudaERNS_18TensorIteratorBaseEENKUlvE0_clEvENKUlvE2_clEvEUlS4_S4_E_EESt5arrayIPcLm2EEEEviT0_T1_)
        /*25c4*/ 	.word	0x00000000


	//----- nvinfo : EIATTR_REGCOUNT
	.align		4
.L_1659:
        /*25c8*/ 	.byte	0x04, 0x2f
        /*25ca*/ 	.short	(.L_1661 - .L_1660)
	.align		4
.L_1660:
        /*25cc*/ 	.word	index@(_ZN2at6native27unrolled_elementwise_kernelINS0_13BUnaryFunctorIN3c108BFloat16ES4_S4_ZZZNS0_16fmod_kernel_cudaERNS_18TensorIteratorBaseEENKUlvE0_clEvENKUlvE2_clEvEUlS4_S4_E_EESt5arrayIPcLm2EELi4E23TrivialOffsetCalculatorILi1EjESF_NS0_6memory15LoadWithoutCastENSG_16StoreWithoutCastEEEviT_T0_T2_T3_T4_T5_)
        /*25d0*/ 	.word	0x00000013


	//----- nvinfo : EIATTR_FRAME_SIZE
	.align		4
.L_1661:
        /*25d4*/ 	.byte	0x04, 0x11
        /*25d6*/ 	.short	(.L_1663 - .L_1662)
	.align		4
.L_1662:
        /*25d8*/ 	.word	index@(_ZN2at6native27unrolled_elementwise_kernelINS0_13BUnaryFunctorIN3c108BFloat16ES4_S4_ZZZNS0_16fmod_kernel_cudaERNS_18TensorIteratorBaseEENKUlvE0_clEvENKUlvE2_clEvEUlS4_S4_E_EESt5arrayIPcLm2EELi4E23TrivialOffsetCalculatorILi1EjESF_NS0_6memory15LoadWithoutCastENSG_16StoreWithoutCastEEEviT_T0_T2_T3_T4_T5_)
        /*25dc*/ 	.word	0x00000000


	//----- nvinfo : EIATTR_REGCOUNT
	.align		4
.L_1663:
        /*25e0*/ 	.byte	0x04, 0x2f
        /*25e2*/ 	.short	(.L_1665 - .L_1664)
	.align		4
.L_1664:
        /*25e4*/ 	.word	index@(_ZN2at6native18elementwise_kernelILi128ELi4EZNS0_22gpu_kernel_impl_nocastINS0_13BUnaryFunctorIN3c108BFloat16ES5_S5_ZZZNS0_16fmod_kernel_cudaERNS_18TensorIteratorBaseEENKUlvE0_clEvENKUlvE2_clEvEUlS5_S5_E_EEEEvS7_RKT_EUliE_EEviT1_)
        /*25e8*/ 	.word	0x0000000f


	//----- nvinfo : EIATTR_FRAME_SIZE
	.align		4
.L_1665:
        /*25ec*/ 	.byte	0x04, 0x11
        /*25ee*/ 	.short	(.L_1667 - .L_1666)
	.align		4
.L_1666:
        /*25f0*/ 	.word	index@(_ZN2at6native18elementwise_kernelILi128ELi4EZNS0_22gpu_kernel_impl_nocastINS0_13BUnaryFunctorIN3c108BFloat16ES5_S5_ZZZNS0_16fmod_kernel_cudaERNS_18TensorIteratorBaseEENKUlvE0_clEvENKUlvE2_clEvEUlS5_S5_E_EEEEvS7_RKT_EUliE_EEviT1_)
        /*25f4*/ 	.word	0x00000000


	//----- nvinfo : EIATTR_REGCOUNT
	.align		4
.L_1667:
        /*25f8*/ 	.byte	0x04, 0x2f
        /*25fa*/ 	.short	(.L_1669 - .L_1668)
	.align		4
.L_1668:
        /*25fc*/ 	.word	index@(_ZN2at6native27unrolled_elementwise_kernelINS0_13BUnaryFunctorIN3c108BFloat16ES4_S4_ZZZNS0_16fmod_kernel_cudaERNS_18TensorIteratorBaseEENKUlvE0_clEvENKUlvE2_clEvEUlS4_S4_E_EESt5arrayIPcLm2EELi4E23TrivialOffsetCalculatorILi1EjESF_NS0_6memory12LoadWithCastILi1EEENSG_13StoreWithCastILi1EEEEEviT_T0_T2_T3_T4_T5_)
        /*2600*/ 	.word	0x0000001d


	//----- nvinfo : EIATTR_FRAME_SIZE
	.align		4
.L_1669:
        /*2604*/ 	.byte	0x04, 0x11
        /*2606*/ 	.short	(.L_1671 - .L_1670)
	.align		4
.L_1670:
        /*2608*/ 	.word	index@(_ZN2at6native27unrolled_elementwise_kernelINS0_13BUnaryFunctorIN3c108BFloat16ES4_S4_ZZZNS0_16fmod_kernel_cudaERNS_18TensorIteratorBaseEENKUlvE0_clEvENKUlvE2_clEvEUlS4_S4_E_EESt5arrayIPcLm2EELi4E23TrivialOffsetCalculatorILi1EjESF_NS0_6memory12LoadWithCastILi1EEENSG_13StoreWithCastILi1EEEEEviT_T0_T2_T3_T4_T5_)
        /*260c*/ 	.word	0x00000000


	//----- nvinfo : EIATTR_REGCOUNT
	.align		4
.L_1671:
        /*2610*/ 	.byte	0x04, 0x2f
        /*2612*/ 	.short	(.L_1673 - .L_1672)
	.align		4
.L_1672:
        /*2614*/ 	.word	index@(_ZN2at6native18elementwise_kernelILi128ELi4EZNS0_15gpu_kernel_implINS0_13BUnaryFunctorIN3c108BFloat16ES5_S5_ZZZNS0_16fmod_kernel_cudaERNS_18TensorIteratorBaseEENKUlvE0_clEvENKUlvE2_clEvEUlS5_S5_E_EEEEvS7_RKT_EUliE_EEviT1_)
        /*2618*/ 	.word	0x0000001a


	//----- nvinfo : EIATTR_FRAME_SIZE
	.align		4
.L_1673:
        /*261c*/ 	.byte	0x04, 0x11
        /*261e*/ 	.short	(.L_1675 - .L_1674)
	.align		4
.L_1674:
        /*2620*/ 	.word	index@(_ZN2at6native18elementwise_kernelILi128ELi4EZNS0_15gpu_kernel_implINS0_13BUnaryFunctorIN3c108BFloat16ES5_S5_ZZZNS0_16fmod_kernel_cudaERNS_18TensorIteratorBaseEENKUlvE0_clEvENKUlvE2_clEvEUlS5_S5_E_EEEEvS7_RKT_EUliE_EEviT1_)
        /*2624*/ 	.word	0x00000000


	//----- nvinfo : EIATTR_REGCOUNT
	.align		4
.L_1675:
        /*2628*/ 	.byte	0x04, 0x2f
        /*262a*/ 	.short	(.L_1677 - .L_1676)
	.align		4
.L_1676:
        /*262c*/ 	.word	index@(_ZN2at6native29vectorized_elementwise_kernelILi8ENS0_13BinaryFunctorIN3c108BFloat16ES4_S4_ZZZNS0_16fmod_kernel_cudaERNS_18TensorIteratorBaseEENKUlvE0_clEvENKUlvE2_clEvEUlS4_S4_E_EESt5arrayIPcLm3EEEEviT0_T1_)
        /*2630*/ 	.word	0x00000004


	//----- nvinfo : EIATTR_FRAME_SIZE
	.align		4
.L_1677:
        /*2634*/ 	.byte	0x04, 0x11
        /*2636*/ 	.short	(.L_1679 - .L_1678)
	.align		4
.L_1678:
        /*2638*/ 	.word	index@(_ZN2at6native29vectorized_elementwise_kernelILi8ENS0_13BinaryFunctorIN3c108BFloat16ES4_S4_ZZZNS0_16fmod_kernel_cudaERNS_18TensorIteratorBaseEENKUlvE0_clEvENKUlvE2_clEvEUlS4_S4_E_EESt5arrayIPcLm3EEEEviT0_T1_)
        /*263c*/ 	.word	0x00000000


	//----- nvinfo : EIATTR_REGCOUNT
	.align		4
.L_1679:
        /*2640*/ 	.byte	0x04, 0x2f
        /*2642*/ 	.short	(.L_1681 - .L_1680)
	.align		4
.L_1680:
        /*2644*/ 	.word	index@(_ZN2at6native29vectorized_elementwise_kernelILi4ENS0_13BinaryFunctorIN3c108BFloat16ES4_S4_ZZZNS0_16fmod_kernel_cudaERNS_18TensorIteratorBaseEENKUlvE0_clEvENKUlvE2_clEvEUlS4_S4_E_EESt5arrayIPcLm3EEEEviT0_T1_)
        /*2648*/ 	.word	0x00000020


	//----- nvinfo : EIATTR_FRAME_SIZE
	.align		4
.L_1681:
        /*264c*/ 	.byte	0x04, 0x11
        /*264e*/ 	.short	(.L_1683 - .L_1682)
	.align		4
.L_1682:
        /*2650*/ 	.word	index@(_ZN2at6native29vectorized_elementwise_kernelILi4ENS0_13BinaryFunctorIN3c108BFloat16ES4_S4_ZZZNS0_16fmod_kernel_cudaERNS_18TensorIteratorBaseEENKUlvE0_clEvENKUlvE2_clEvEUlS4_S4_E_EESt5arrayIPcLm3EEEEviT0_T1_)
        /*2654*/ 	.word	0x00000000


	//----- nvinfo : EIATTR_REGCOUNT
	.align		4
.L_1683:
        /*2658*/ 	.byte	0x04, 0x2f
        /*265a*/ 	.short	(.L_1685 - .L_1684)
	.align		4
.L_1684:
        /*265c*/ 	.word	index@(_ZN2at6native29vectorized_elementwise_kernelILi2ENS0_13BinaryFunctorIN3c108BFloat16ES4_S4_ZZZNS0_16fmod_kernel_cudaERNS_18TensorIteratorBaseEENKUlvE0_clEvENKUlvE2_clEvEUlS4_S4_E_EESt5arrayIPcLm3EEEEviT0_T1_)
        /*2660*/ 	.word	0x00000020


	//----- nvinfo : EIATTR_FRAME_SIZE
	.align		4
.L_1685:
        /*2664*/ 	.byte	0x04, 0x11
        /*2666*/ 	.short	(.L_1687 - .L_1686)
	.align		4
.L_1686:
        /*2668*/ 	.word	index@(_ZN2at6native29vectorized_elementwise_kernelILi2ENS0_13BinaryFunctorIN3c108BFloat16ES4_S4_ZZZNS0_16fmod_kernel_cudaERNS_18TensorIteratorBaseEENKUlvE0_clEvENKUlvE2_clEvEUlS4_S4_E_EESt5arrayIPcLm3EEEEviT0_T1_)
        /*266c*/ 	.word	0x00000000


	//----- nvinfo : EIATTR_REGCOUNT
	.align		4
.L_1687:
        /*2670*/ 	.byte	0x04, 0x2f
        /*2672*/ 	.short	(.L_1689 - .L_1688)
	.align		4
.L_1688:
        /*2674*/ 	.word	index@(_ZN2at6native27unrolled_elementwise_kernelINS0_13BinaryFunctorIN3c108BFloat16ES4_S4_ZZZNS0_16fmod_kernel_cudaERNS_18TensorIteratorBaseEENKUlvE0_clEvENKUlvE2_clEvEUlS4_S4_E_EESt5arrayIPcLm3EELi4E23TrivialOffsetCalculatorILi2EjESE_ILi1EjENS0_6memory15LoadWithoutCastENSH_16StoreWithoutCastEEEviT_T0_T2_T3_T4_T5_)
        /*2678*/ 	.word	0x0000001a


	//----- nvinfo : EIATTR_FRAME_SIZE
	.align		4
.L_1689:
        /*267c*/ 	.byte	0x04, 0x11
        /*267e*/ 	.short	(.L_1691 - .L_1690)
	.align		4
.L_1690:
        /*2680*/ 	.word	index@(_ZN2at6native27unrolled_elementwise_kernelINS0_13BinaryFunctorIN3c108BFloat16ES4_S4_ZZZNS0_16fmod_kernel_cudaERNS_18TensorIteratorBaseEENKUlvE0_clEvENKUlvE2_clEvEUlS4_S4_E_EESt5arrayIPcLm3EELi4E23TrivialOffsetCalculatorILi2EjESE_ILi1EjENS0_6memory15LoadWithoutCastENSH_16StoreWithoutCastEEEviT_T0_T2_T3_T4_T5_)
        /*2684*/ 	.word	0x00000000


	//----- nvinfo : EIATTR_REGCOUNT
	.align		4
.L_1691:
        /*2688*/ 	.byte	0x04, 0x2f
        /*268a*/ 	.short	(.L_1693 - .L_1692)
	.align		4
.L_1692:
        /*268c*/ 	.word	index@(_ZN2at6native18elementwise_kernelILi128ELi4EZNS0_22gpu_kernel_impl_nocastINS0_13BinaryFunctorIN3c108BFloat16ES5_S5_ZZZNS0_16fmod_kernel_cudaERNS_18TensorIteratorBaseEENKUlvE0_clEvENKUlvE2_clEvEUlS5_S5_E_EEEEvS7_RKT_EUliE_EEviT1_)
        /*2690*/ 	.word	0x00000010


	//----- nvinfo : EIATTR_FRAME_SIZE
	.align		4
.L_1693:
        /*2694*/ 	.byte	0x04, 0x11
        /*2696*/ 	.short	(.L_1695 - .L_1694)
	.align		4
.L_1694:
        /*2698*/ 	.word	index@(_ZN2at6native18elementwise_kernelILi128ELi4EZNS0_22gpu_kernel_impl_nocastINS0_13BinaryFunctorIN3c108BFloat16ES5_S5_ZZZNS0_16fmod_kernel_cudaERNS_18TensorIteratorBaseEENKUlvE0_clEvENKUlvE2_clEvEUlS5_S5_E_EEEEvS7_RKT_EUliE_EEviT1_)
        /*269c*/ 	.word	0x00000000


	//----- nvinfo : EIATTR_REGCOUNT
	.align		4
.L_1695:
        /*26a0*/ 	.byte	0x04, 0x2f
        /*26a2*/ 	.short	(.L_1697 - .L_1696)
	.align		4
.L_1696:
        /*26a4*/ 	.word	index@(_ZN2at6native27unrolled_elementwise_kernelINS0_13BinaryFunctorIN3c108BFloat16ES4_S4_ZZZNS0_16fmod_kernel_cudaERNS_18TensorIteratorBaseEENKUlvE0_clEvENKUlvE2_clEvEUlS4_S4_E_EESt5arrayIPcLm3EELi4E23TrivialOffsetCalculatorILi2EjESE_ILi1EjENS0_6memory12LoadWithCastILi2EEENSH_13StoreWithCastILi1EEEEEviT_T0_T2_T3_T4_T5_)
        /*26a8*/ 	.word	0x0000001f


	//----- nvinfo : EIATTR_FRAME_SIZE
	.align		4
.L_1697:
        /*26ac*/ 	.byte	0x04, 0x11
        /*26ae*/ 	.short	(.L_1699 - .L_1698)
	.align		4
.L_1698:
        /*26b0*/ 	.word	index@(_ZN2at6native27unrolled_elementwise_kernelINS0_13BinaryFunctorIN3c108BFloat16ES4_S4_ZZZNS0_16fmod_kernel_cudaERNS_18TensorIteratorBaseEENKUlvE0_clEvENKUlvE2_clEvEUlS4_S4_E_EESt5arrayIPcLm3EELi4E23TrivialOffsetCalculatorILi2EjESE_ILi1EjENS0_6memory12LoadWithCastILi2EEENSH_13StoreWithCastILi1EEEEEviT_T0_T2_T3_T4_T5_)
        /*26b4*/ 	.word	0x00000000


	//----- nvinfo : EIATTR_REGCOUNT
	.align		4
.L_1699:
        /*26b8*/ 	.byte	0x04, 0x2f
        /*26ba*/ 	.short	(.L_1701 - .L_1700)
	.align		4
.L_1700:
        /*26bc*/ 	.word	index@(_ZN2at6native18elementwise_kernelILi128ELi4EZNS0_15gpu_kernel_implINS0_13BinaryFunctorIN3c108BFloat16ES5_S5_ZZZNS0_16fmod_kernel_cudaERNS_18TensorIteratorBaseEENKUlvE0_clEvENKUlvE2_clEvEUlS5_S5_E_EEEEvS7_RKT_EUliE_EEviT1_)
        /*26c0*/ 	.word	0x0000001a


	//----- nvinfo : EIATTR_FRAME_SIZE
	.align		4
.L_1701:
        /*26c4*/ 	.byte	0x04, 0x11
        /*26c6*/ 	.short	(.L_1703 - .L_1702)
	.align		4
.L_1702:
        /*26c8*/ 	.word	index@(_ZN2at6native18elementwise_kernelILi128ELi4EZNS0_15gpu_kernel_implINS0_13BinaryFunctorIN3c108BFloat16ES5_S5_ZZZNS0_16fmod_kernel_cudaERNS_18TensorIteratorBaseEENKUlvE0_clEvENKUlvE2_clEvEUlS5_S5_E_EEEEvS7_RKT_EUliE_EEviT1_)
        /*26cc*/ 	.word	0x00000000


	//----- nvinfo : EIATTR_MIN_STACK_SIZE
	.align		4
.L_1703:
        /*26d0*/ 	.byte	0x04, 0x12
        /*26d2*/ 	.short	(.L_1705 - .L_1704)
	.align		4
.L_1704:
        /*26d4*/ 	.word	index@(_ZN2at6native18elementwise_kernelILi128ELi4EZNS0_15gpu_kernel_implINS0_13BinaryFunctorIN3c108BFloat16ES5_S5_ZZZNS0_16fmod_kernel_cudaERNS_18TensorIteratorBaseEENKUlvE0_clEvENKUlvE2_clEvEUlS5_S5_E_EEEEvS7_RKT_EUliE_EEviT1_)
        /*26d8*/ 	.word	0x00000000


	//----- nvinfo : EIATTR_MIN_STACK_SIZE
	.align		4
.L_1705:
        /*26dc*/ 	.byte	0x04, 0x12
        /*26de*/ 	.short	(.L_1707 - .L_1706)
	.align		4
.L_1706:
        /*26e0*/ 	.word	index@(_ZN2at6native27unrolled_elementwise_kernelINS0_13BinaryFunctorIN3c108BFloat16ES4_S4_ZZZNS0_16fmod_kernel_cudaERNS_18TensorIteratorBaseEENKUlvE0_clEvENKUlvE2_clEvEUlS4_S4_E_EESt5arrayIPcLm3EELi4E23TrivialOffsetCalculatorILi2EjESE_ILi1EjENS0_6memory12LoadWithCastILi2EEENSH_13StoreWithCastILi1EEEEEviT_T0_T2_T3_T4_T5_)
        /*26e4*/ 	.word	0x00000000


	//----- nvinfo : EIATTR_MIN_STACK_SIZE
	.align		4
.L_1707:
        /*26e8*/ 	.byte	0x04, 0x12
        /*26ea*/ 	.short	(.L_1709 - .L_1708)
	.align		4
.L_1708:
        /*26ec*/ 	.word	index@(_ZN2at6native18elementwise_kernelILi128ELi4EZNS0_22gpu_kernel_impl_nocastINS0_13BinaryFunctorIN3c108BFloat16ES5_S5_ZZZNS0_16fmod_kernel_cudaERNS_18TensorIteratorBaseEENKUlvE0_clEvENKUlvE2_clEvEUlS5_S5_E_EEEEvS7_RKT_EUliE_EEviT1_)
        /*26f0*/ 	.word	0x00000000


	//----- nvinfo : EIATTR_MIN_STACK_SIZE
	.align		4
.L_1709:
        /*26f4*/ 	.byte	0x04, 0x12
        /*26f6*/ 	.short	(.L_1711 - .L_1710)
	.align		4
.L_1710:
        /*26f8*/ 	.word	index@(_ZN2at6native27unrolled_elementwise_kernelINS0_13BinaryFunctorIN3c108BFloat16ES4_S4_ZZZNS0_16fmod_kernel_cudaERNS_18TensorIteratorBaseEENKUlvE0_clEvENKUlvE2_clEvEUlS4_S4_E_EESt5arrayIPcLm3EELi4E23TrivialOffsetCalculatorILi2EjESE_ILi1EjENS0_6memory15LoadWithoutCastENSH_16StoreWithoutCastEEEviT_T0_T2_T3_T4_T5_)
        /*26fc*/ 	.word	0x00000000


	//----- nvinfo : EIATTR_MIN_STACK_SIZE
	.align		4
.L_1711:
        /*2700*/ 	.byte	0x04, 0x12
        /*2702*/ 	.short	(.L_1713 - .L_1712)
	.align		4
.L_1712:
        /*2704*/ 	.word	index@(_ZN2at6native29vectorized_elementwise_kernelILi2ENS0_13BinaryFunctorIN3c108BFloat16ES4_S4_ZZZNS0_16fmod_kernel_cudaERNS_18TensorIteratorBaseEENKUlvE0_clEvENKUlvE2_clEvEUlS4_S4_E_EESt5arrayIPcLm3EEEEviT0_T1_)
        /*2708*/ 	.word	0x00000000


	//----- nvinfo : EIATTR_MIN_STACK_SIZE
	.align		4
.L_1713:
        /*270c*/ 	.byte	0x04, 0x12
        /*270e*/ 	.short	(.L_1715 - .L_1714)
	.align		4
.L_1714:
        /*2710*/ 	.word	index@(_ZN2at6native29vectorized_elementwise_kernelILi4ENS0_13BinaryFunctorIN3c108BFloat16ES4_S4_ZZZNS0_16fmod_kernel_cudaERNS_18TensorIteratorBaseEENKUlvE0_clEvENKUlvE2_clEvEUlS4_S4_E_EESt5arrayIPcLm3EEEEviT0_T1_)
        /*2714*/ 	.word	0x00000000


	//----- nvinfo : EIATTR_MIN_STACK_SIZE
	.align		4
.L_1715:
        /*2718*/ 	.byte	0x04, 0x12
        /*271a*/ 	.short	(.L_1717 - .L_1716)
	.align		4
.L_1716:
        /*271c*/ 	.word	index@(_ZN2at6native29vectorized_elementwise_kernelILi8ENS0_13BinaryFunctorIN3c108BFloat16ES4_S4_ZZZNS0_16fmod_kernel_cudaERNS_18TensorIteratorBaseEENKUlvE0_clEvENKUlvE2_clEvEUlS4_S4_E_EESt5arrayIPcLm3EEEEviT0_T1_)
        /*2720*/ 	.word	0x00000000


	//----- nvinfo : EIATTR_MIN_STACK_SIZE
	.align		4
.L_1717:
        /*2724*/ 	.byte	0x04, 0x12
        /*2726*/ 	.short	(.L_1719 - .L_1718)
	.align		4
.L_1718:
        /*2728*/ 	.word	index@(_ZN2at6native18elementwise_kernelILi128ELi4EZNS0_15gpu_kernel_implINS0_13BUnaryFunctorIN3c108BFloat16ES5_S5_ZZZNS0_16fmod_kernel_cudaERNS_18TensorIteratorBaseEENKUlvE0_clEvENKUlvE2_clEvEUlS5_S5_E_EEEEvS7_RKT_EUliE_EEviT1_)
        /*272c*/ 	.word	0x00000000


	//----- nvinfo : EIATTR_MIN_STACK_SIZE
	.align		4
.L_1719:
        /*2730*/ 	.byte	0x04, 0x12
        /*2732*/ 	.short	(.L_1721 - .L_1720)
	.align		4
.L_1720:
        /*2734*/ 	.word	index@(_ZN2at6native27unrolled_elementwise_kernelINS0_13BUnaryFunctorIN3c108BFloat16ES4_S4_ZZZNS0_16fmod_kernel_cudaERNS_18TensorIteratorBaseEENKUlvE0_clEvENKUlvE2_clEvEUlS4_S4_E_EESt5arrayIPcLm2EELi4E23TrivialOffsetCalculatorILi1EjESF_NS0_6memory12LoadWithCastILi1EEENSG_13StoreWithCastILi1EEEEEviT_T0_T2_T3_T4_T5_)
        /*2738*/ 	.word	0x00000000


	//----- nvinfo : EIATTR_MIN_STACK_SIZE
	.align		4
.L_1721:
        /*273c*/ 	.byte	0x04, 0x12
        /*273e*/ 	.short	(.L_1723 - .L_1722)
	.align		4
.L_1722:
        /*2740*/ 	.word	index@(_ZN2at6native18elementwise_kernelILi128ELi4EZNS0_22gpu_kernel_impl_nocastINS0_13BUnaryFunctorIN3c108BFloat16ES5_S5_ZZZNS0_16fmod_kernel_cudaERNS_18TensorIteratorBaseEENKUlvE0_clEvENKUlvE2_clEvEUlS5_S5_E_EEEEvS7_RKT_EUliE_EEviT1_)
        /*2744*/ 	.word	0x00000000


	//----- nvinfo : EIATTR_MIN_STACK_SIZE
	.align		4
.L_1723:
        /*2748*/ 	.byte	0x04, 0x12
        /*274a*/ 	.short	(.L_1725 - .L_1724)
	.align		4
.L_1724:
        /*274c*/ 	.word	index@(_ZN2at6native27unrolled_elementwise_kernelINS0_13BUnaryFunctorIN3c108BFloat16ES4_S4_ZZZNS0_16fmod_kernel_cudaERNS_18TensorIteratorBaseEENKUlvE0_clEvENKUlvE2_clEvEUlS4_S4_E_EESt5arrayIPcLm2EELi4E23TrivialOffsetCalculatorILi1EjESF_NS0_6memory15LoadWithoutCastENSG_16StoreWithoutCastEEEviT_T0_T2_T3_T4_T5_)
        /*2750*/ 	.word	0x00000000


	//----- nvinfo : EIATTR_MIN_STACK_SIZE
	.align		4
.L_1725:
        /*2754*/ 	.byte	0x04, 0x12
        /*2756*/ 	.short	(.L_1727 - .L_1726)
	.align		4
.L_1726:
        /*2758*/ 	.word	index@(_ZN2at6native29vectorized_elementwise_kernelILi2ENS0_13BUnaryFunctorIN3c108BFloat16ES4_S4_ZZZNS0_16fmod_kernel_cudaERNS_18TensorIteratorBaseEENKUlvE0_clEvENKUlvE2_clEvEUlS4_S4_E_EESt5arrayIPcLm2EEEEviT0_T1_)
        /*275c*/ 	.word	0x00000000


	//----- nvinfo : EIATTR_MIN_STACK_SIZE
	.align		4
.L_1727:
        /*2760*/ 	.byte	0x04, 0x12
        /*2762*/ 	.short	(.L_1729 - .L_1728)
	.align		4
.L_1728:
        /*2764*/ 	.word	index@(_ZN2at6native29vectorized_elementwise_kernelILi4ENS0_13BUnaryFunctorIN3c108BFloat16ES4_S4_ZZZNS0_16fmod_kernel_cudaERNS_18TensorIteratorBaseEENKUlvE0_clEvENKUlvE2_clEvEUlS4_S4_E_EESt5arrayIPcLm2EEEEviT0_T1_)
        /*2768*/ 	.word	0x00000000


	//----- nvinfo : EIATTR_MIN_STACK_SIZE
	.align		4
.L_1729:
        /*276c*/ 	.byte	0x04, 0x12
        /*276e*/ 	.short	(.L_1731 - .L_1730)
	.align		4
.L_1730:
        /*2770*/ 	.word	index@(_ZN2at6native29vectorized_elementwise_kernelILi8ENS0_13BUnaryFunctorIN3c108BFloat16ES4_S4_ZZZNS0_16fmod_kernel_cudaERNS_18TensorIteratorBaseEENKUlvE0_clEvENKUlvE2_clEvEUlS4_S4_E_EESt5arrayIPcLm2EEEEviT0_T1_)
        /*2774*/ 	.word	0x00000000


	//----- nvinfo : EIATTR_MIN_STACK_SIZE
	.align		4
.L_1731:
        /*2778*/ 	.byte	0x04, 0x12
        /*277a*/ 	.short	(.L_1733 - .L_1732)
	.align		4
.L_1732:
        /*277c*/ 	.word	index@(_ZN2at6native18elementwise_kernelILi128ELi4EZNS0_15gpu_kernel_implINS0_13AUnaryFunctorIN3c108BFloat16ES5_S5_ZZZNS0_16fmod_kernel_cudaERNS_18TensorIteratorBaseEENKUlvE0_clEvENKUlvE2_clEvEUlS5_S5_E_EEEEvS7_RKT_EUliE_EEviT1_)
        /*2780*/ 	.word	0x00000000


	//----- nvinfo : EIATTR_MIN_STACK_SIZE
	.align		4
.L_1733:
        /*2784*/ 	.byte	0x04, 0x12
        /*2786*/ 	.short	(.L_1735 - .L_1734)
	.align		4
.L_1734:
        /*2788*/ 	.word	index@(_ZN2at6native27unrolled_elementwise_kernelINS0_13AUnaryFunctorIN3c108BFloat16ES4_S4_ZZZNS0_16fmod_kernel_cudaERNS_18TensorIteratorBaseEENKUlvE0_clEvENKUlvE2_clEvEUlS4_S4_E_EESt5arrayIPcLm2EELi4E23TrivialOffsetCalculatorILi1EjESF_NS0_6memory12LoadWithCastILi1EEENSG_13StoreWithCastILi1EEEEEviT_T0_T2_T3_T4_T5_)
        /*278c*/ 	.word	0x00000000


	//----- nvinfo : EIATTR_MIN_STACK_SIZE
	.align		4
.L_1735:
        /*2790*/ 	.byte	0x04, 0x12
        /*2792*/ 	.short	(.L_1737 - .L_1736)
	.align		4
.L_1736:
        /*2794*/ 	.word	index@(_ZN2at6native18elementwise_kernelILi128ELi4EZNS0_22gpu_kernel_impl_nocastINS0_13AUnaryFunctorIN3c108BFloat16ES5_S5_ZZZNS0_16fmod_kernel_cudaERNS_18TensorIteratorBaseEENKUlvE0_clEvENKUlvE2_clEvEUlS5_S5_E_EEEEvS7_RKT_EUliE_EEviT1_)
        /*2798*/ 	.word	0x00000000


	//----- nvinfo : EIATTR_MIN_STACK_SIZE
	.align		4
.L_1737:
        /*279c*/ 	.byte	0x04, 0x12
        /*279e*/ 	.short	(.L_1739 - .L_1738)
	.align		4
.L_1738:
        /*27a0*/ 	.word	index@(_ZN2at6native27unrolled_elementwise_kernelINS0_13AUnaryFunctorIN3c108BFloat16ES4_S4_ZZZNS0_16fmod_kernel_cudaERNS_18TensorIteratorBaseEENKUlvE0_clEvENKUlvE2_clEvEUlS4_S4_E_EESt5arrayIPcLm2EELi4E23TrivialOffsetCalculatorILi1EjESF_NS0_6memory15LoadWithoutCastENSG_16StoreWithoutCastEEEviT_T0_T2_T3_T4_T5_)
        /*27a4*/ 	.word	0x00000000


	//----- nvinfo : EIATTR_MIN_STACK_SIZE
	.align		4
.L_1739:
        /*27a8*/ 	.byte	0x04, 0x12
        /*27aa*/ 	.short	(.L_1741 - .L_1740)
	.align		4
.L_1740:
        /*27ac*/ 	.word	index@(_ZN2at6native29vectorized_elementwise_kernelILi2ENS0_13AUnaryFunctorIN3c108BFloat16ES4_S4_ZZZNS0_16fmod_kernel_cudaERNS_18TensorIteratorBaseEENKUlvE0_clEvENKUlvE2_clEvEUlS4_S4_E_EESt5arrayIPcLm2EEEEviT0_T1_)
        /*27b0*/ 	.word	0x00000000


	//----- nvinfo : EIATTR_MIN_STACK_SIZE
	.align		4
.L_1741:
        /*27b4*/ 	.byte	0x04, 0x12
        /*27b6*/ 	.short	(.L_1743 - .L_1742)
	.align		4
.L_1742:
        /*27b8*/ 	.word	index@(_ZN2at6native29vectorized_elementwise_kernelILi4ENS0_13AUnaryFunctorIN3c108BFloat16ES4_S4_ZZZNS0_16fmod_kernel_cudaERNS_18TensorIteratorBaseEENKUlvE0_clEvENKUlvE2_clEvEUlS4_S4_E_EESt5arrayIPcLm2EEEEviT0_T1_)
        /*27bc*/ 	.word	0x00000000


	//----- nvinfo : EIATTR_MIN_STACK_SIZE
	.align		4
.L_1743:
        /*27c0*/ 	.byte	0x04, 0x12
        /*27c2*/ 	.short	(.L_1745 - .L_1744)
	.align		4
.L_1744:
        /*27c4*/ 	.word	index@(_ZN2at6native29vectorized_elementwise_kernelILi8ENS0_13AUnaryFunctorIN3c108BFloat16ES4_S4_ZZZNS0_16fmod_kernel_cudaERNS_18TensorIteratorBaseEENKUlvE0_clEvENKUlvE2_clEvEUlS4_S4_E_EESt5arrayIPcLm2EEEEviT0_T1_)
        /*27c8*/ 	.word	0x00000000


	//----- nvinfo : EIATTR_MIN_STACK_SIZE
	.align		4
.L_1745:
        /*27cc*/ 	.byte	0x04, 0x12
        /*27ce*/ 	.short	(.L_1747 - .L_1746)
	.align		4
.L_1746:
        /*27d0*/ 	.word	index@(_ZN2at6native18elementwise_kernelILi128ELi4EZNS0_15gpu_kernel_implINS0_13BinaryFunctorIN3c104HalfES5_S5_ZZZNS0_16fmod_kernel_cudaERNS_18TensorIteratorBaseEENKUlvE0_clEvENKUlvE1_clEvEUlS5_S5_E_EEEEvS7_RKT_EUliE_EEviT1_)
        /*27d4*/ 	.word	0x00000000


	//----- nvinfo : EIATTR_MIN_STACK_SIZE
	.align		4
.L_1747:
        /*27d8*/ 	.byte	0x04, 0x12
        /*27da*/ 	.short	(.L_1749 - .L_1748)
	.align		4
.L_1748:
        /*27dc*/ 	.word	index@(_ZN2at6native27unrolled_elementwise_kernelINS0_13BinaryFunctorIN3c104HalfES4_S4_ZZZNS0_16fmod_kernel_cudaERNS_18TensorIteratorBaseEENKUlvE0_clEvENKUlvE1_clEvEUlS4_S4_E_EESt5arrayIPcLm3EELi4E23TrivialOffsetCalculatorILi2EjESE_ILi1EjENS0_6memory12LoadWithCastILi2EEENSH_13StoreWithCastILi1EEEEEviT_T0_T2_T3_T4_T5_)
        /*27e0*/ 	.word	0x00000000


	//----- nvinfo : EIATTR_MIN_STACK_SIZE
	.align		4
.L_1749:
        /*27e4*/ 	.byte	0x04, 0x12
        /*27e6*/ 	.short	(.L_1751 - .L_1750)
	.align		4
.L_1750:
        /*27e8*/ 	.word	index@(_ZN2at6native18elementwise_kernelILi128ELi4EZNS0_22gpu_kernel_impl_nocastINS0_13BinaryFunctorIN3c104HalfES5_S5_ZZZNS0_16fmod_kernel_cudaERNS_18TensorIteratorBaseEENKUlvE0_clEvENKUlvE1_clEvEUlS5_S5_E_EEEEvS7_RKT_EUliE_EEviT1_)
        /*27ec*/ 	.word	0x00000000


	//----- nvinfo : EIATTR_MIN_STACK_SIZE
	.align		4
.L_1751:
        /*27f0*/ 	.byte	0x04, 0x12
        /*27f2*/ 	.short	(.L_1753 - .L_1752)
	.align		4
.L_1752:
        /*27f4*/ 	.word	index@(_ZN2at6native27unrolled_elementwise_kernelINS0_13BinaryFunctorIN3c104HalfES4_S4_ZZZNS0_16fmod_kernel_cudaERNS_18TensorIteratorBaseEENKUlvE0_clEvENKUlvE1_clEvEUlS4_S4_E_EESt5arrayIPcLm3EELi4E23TrivialOffsetCalculatorILi2EjESE_ILi1EjENS0_6memory15LoadWithoutCastENSH_16StoreWithoutCastEEEviT_T0_T2_T3_T4_T5_)
        /*27f8*/ 	.word	0x00000000


	//----- nvinfo : EIATTR_MIN_STACK_SIZE
	.align		4
.L_1753:
        /*27fc*/ 	.byte	0x04, 0x12
        /*27fe*/ 	.short	(.L_1755 - .L_1754)
	.align		4
.L_1754:
        /*2800*/ 	.word	index@(_ZN2at6native29vectorized_elementwise_kernelILi2ENS0_13BinaryFunctorIN3c104HalfES4_S4_ZZZNS0_16fmod_kernel_cudaERNS_18TensorIteratorBaseEENKUlvE0_clEvENKUlvE1_clEvEUlS4_S4_E_EESt5arrayIPcLm3EEEEviT0_T1_)
        /*2804*/ 	.word	0x00000000


	//----- nvinfo : EIATTR_MIN_STACK_SIZE
	.align		4
.L_1755:
        /*2808*/ 	.byte	0x04, 0x12
        /*280a*/ 	.short	(.L_1757 - .L_1756)
	.align		4
.L_1756:
        /*280c*/ 	.word	index@(_ZN2at6native29vectorized_elementwise_kernelILi4ENS0_13BinaryFunctorIN3c104HalfES4_S4_ZZZNS0_16fmod_kernel_cudaERNS_18TensorIteratorBaseEENKUlvE0_clEvENKUlvE1_clEvEUlS4_S4_E_EESt5arrayIPcLm3EEEEviT0_T1_)
        /*2810*/ 	.word	0x00000000


	//----- nvinfo : EIATTR_MIN_STACK_SIZE
	.align		4
.L_1757:
        /*2814*/ 	.byte	0x04, 0x12
        /*2816*/ 	.short	(.L_1759 - .L_1758)
	.align		4
.L_1758:
        /*2818*/ 	.word	index@(_ZN2at6native29vectorized_elementwise_kernelILi8ENS0_13BinaryFunctorIN3c104HalfES4_S4_ZZZNS0_16fmod_kernel_cudaERNS_18TensorIteratorBaseEENKUlvE0_clEvENKUlvE1_clEvEUlS4_S4_E_EESt5arrayIPcLm3EEEEviT0_T1_)
        /*281c*/ 	.word	0x00000000


	//----- nvinfo : EIATTR_MIN_STACK_SIZE
	.align		4
.L_1759:
        /*2820*/ 	.byte	0x04, 0x12
        /*2822*/ 	.short	(.L_1761 - .L_1760)
	.align		4
.L_1760:
        /*2824*/ 	.word	index@(_ZN2at6native18elementwise_kernelILi128ELi4EZNS0_15gpu_kernel_implINS0_13BUnaryFunctorIN3c104HalfES5_S5_ZZZNS0_16fmod_kernel_cudaERNS_18TensorIteratorBaseEENKUlvE0_clEvENKUlvE1_clEvEUlS5_S5_E_EEEEvS7_RKT_EUliE_EEviT1_)
        /*2828*/ 	.word	0x00000000


	//----- nvinfo : EIATTR_MIN_STACK_SIZE
	.align		4
.L_1761:
        /*282c*/ 	.byte	0x04, 0x12
        /*282e*/ 	.short	(.L_1763 - .L_1762)
	.align		4
.L_1762:
        /*2830*/ 	.word	index@(_ZN2at6native27unrolled_elementwise_kernelINS0_13BUnaryFunctorIN3c104HalfES4_S4_ZZZNS0_16fmod_kernel_cudaERNS_18TensorIteratorBaseEENKUlvE0_clEvENKUlvE1_clEvEUlS4_S4_E_EESt5arrayIPcLm2EELi4E23TrivialOffsetCalculatorILi1EjESF_NS0_6memory12LoadWithCastILi1EEENSG_13StoreWithCastILi1EEEEEviT_T0_T2_T3_T4_T5_)
        /*2834*/ 	.word	0x00000000


	//----- nvinfo : EIATTR_MIN_STACK_SIZE
	.align		4
.L_1763:
        /*2838*/ 	.byte	0x04, 0x12
        /*283a*/ 	.short	(.L_1765 - .L_1764)
	.align		4
.L_1764:
        /*283c*/ 	.word	index@(_ZN2at6native18elementwise_kernelILi128ELi4EZNS0_22gpu_kernel_impl_nocastINS0_13BUnaryFunctorIN3c104HalfES5_S5_ZZZNS0_16fmod_kernel_cudaERNS_18TensorIteratorBaseEENKUlvE0_clEvENKUlvE1_clEvEUlS5_S5_E_EEEEvS7_RKT_EUliE_EEviT1_)
        /*2840*/ 	.word	0x00000000


	//----- nvinfo : EIATTR_MIN_STACK_SIZE
	.align		4
.L_1765:
        /*2844*/ 	.byte	0x04, 0x12
        /*2846*/ 	.short	(.L_1767 - .L_1766)
	.align		4
.L_1766:
        /*2848*/ 	.word	index@(_ZN2at6native27unrolled_elementwise_kernelINS0_13BUnaryFunctorIN3c104HalfES4_S4_ZZZNS0_16fmod_kernel_cudaERNS_18TensorIteratorBaseEENKUlvE0_clEvENKUlvE1_clEvEUlS4_S4_E_EESt5arrayIPcLm2EELi4E23TrivialOffsetCalculatorILi1EjESF_NS0_6memory15LoadWithoutCastENSG_16StoreWithoutCastEEEviT_T0_T2_T3_T4_T5_)
        /*284c*/ 	.word	0x00000000


	//----- nvinfo : EIATTR_MIN_STACK_SIZE
	.align		4
.L_1767:
        /*2850*/ 	.byte	0x04, 0x12
        /*2852*/ 	.short	(.L_1769 - .L_1768)
	.align		4
.L_1768:
        /*2854*/ 	.word	index@(_ZN2at6native29vectorized_elementwise_kernelILi2ENS0_13BUnaryFunctorIN3c104HalfES4_S4_ZZZNS0_16fmod_kernel_cudaERNS_18TensorIteratorBaseEENKUlvE0_clEvENKUlvE1_clEvEUlS4_S4_E_EESt5arrayIPcLm2EEEEviT0_T1_)
        /*2858*/ 	.word	0x00000000


	//----- nvinfo : EIATTR_MIN_STACK_SIZE
	.align		4
.L_1769:
        /*285c*/ 	.byte	0x04, 0x12
        /*285e*/ 	.short	(.L_1771 - .L_1770)
	.align		4
.L_1770:
        /*2860*/ 	.word	index@(_ZN2at6native29vectorized_elementwise_kernelILi4ENS0_13BUnaryFunctorIN3c104HalfES4_S4_ZZZNS0_16fmod_kernel_cudaERNS_18TensorIteratorBaseEENKUlvE0_clEvENKUlvE1_clEvEUlS4_S4_E_EESt5arrayIPcLm2EEEEviT0_T1_)
        /*2864*/ 	.word	0x00000000


	//----- nvinfo : EIATTR_MIN_STACK_SIZE
	.align		4
.L_1771:
        /*2868*/ 	.byte	0x04, 0x12
        /*286a*/ 	.short	(.L_1773 - .L_1772)
	.align		4
.L_1772:
        /*286c*/ 	.word	index@(_ZN2at6native29vectorized_elementwise_kernelILi8ENS0_13BUnaryFunctorIN3c104HalfES4_S4_ZZZNS0_16fmod_kernel_cudaERNS_18TensorIteratorBaseEENKUlvE0_clEvENKUlvE1_clEvEUlS4_S4_E_EESt5arrayIPcLm2EEEEviT0_T1_)
        /*2870*/ 	.word	0x00000000


	//----- nvinfo : EIATTR_MIN_STACK_SIZE
	.align		4
.L_1773:
        /*2874*/ 	.byte	0x04, 0x12
        /*2876*/ 	.short	(.L_1775 - .L_1774)
	.align		4
.L_1774:
        /*2878*/ 	.word	index@(_ZN2at6native18elementwise_kernelILi128ELi4EZNS0_15gpu_kernel_implINS0_13AUnaryFunctorIN3c104HalfES5_S5_ZZZNS0_16fmod_kernel_cudaERNS_18TensorIteratorBaseEENKUlvE0_clEvENKUlvE1_clEvEUlS5_S5_E_EEEEvS7_RKT_EUliE_EEviT1_)
        /*287c*/ 	.word	0x00000000


	//----- nvinfo : EIATTR_MIN_STACK_SIZE
	.align		4
.L_1775:
        /*2880*/ 	.byte	0x04, 0x12
        /*2882*/ 	.short	(.L_1777 - .L_1776)
	.align		4
.L_1776:
        /*2884*/ 	.word	index@(_ZN2at6native27unrolled_elementwise_kernelINS0_13AUnaryFunctorIN3c104HalfES4_S4_ZZZNS0_16fmod_kernel_cudaERNS_18TensorIteratorBaseEENKUlvE0_clEvENKUlvE1_clEvEUlS4_S4_E_EESt5arrayIPcLm2EELi4E23TrivialOffsetCalculatorILi1EjESF_NS0_6memory12LoadWithCastILi1EEENSG_13StoreWithCastILi1EEEEEviT_T0_T2_T3_T4_T5_)
        /*2888*/ 	.word	0x00000000


	//----- nvinfo : EIATTR_MIN_STACK_SIZE
	.align		4
.L_1777:
        /*288c*/ 	.byte	0x04, 0x12
        /*288e*/ 	.short	(.L_1779 - .L_1778)
	.align		4
.L_1778:
        /*2890*/ 	.word	index@(_ZN2at6native18elementwise_kernelILi128ELi4EZNS0_22gpu_kernel_impl_nocastINS0_13AUnaryFunctorIN3c104HalfES5_S5_ZZZNS0_16fmod_kernel_cudaERNS_18TensorIteratorBaseEENKUlvE0_clEvENKUlvE1_clEvEUlS5_S5_E_EEEEvS7_RKT_EUliE_EEviT1_)
        /*2894*/ 	.word	0x00000000


	//----- nvinfo : EIATTR_MIN_STACK_SIZE
	.align		4
.L_1779:
        /*2898*/ 	.byte	0x04, 0x12
        /*289a*/ 	.short	(.L_1781 - .L_1780)
	.align		4
.L_1780:
        /*289c*/ 	.word	index@(_ZN2at6native27unrolled_elementwise_kernelINS0_13AUnaryFunctorIN3c104HalfES4_S4_ZZZNS0_16fmod_kernel_cudaERNS_18TensorIteratorBaseEENKUlvE0_clEvENKUlvE1_clEvEUlS4_S4_E_EESt5arrayIPcLm2EELi4E23TrivialOffsetCalculatorILi1EjESF_NS0_6memory15LoadWithoutCastENSG_16StoreWithoutCastEEEviT_T0_T2_T3_T4_T5_)
        /*28a0*/ 	.word	0x00000000


	//----- nvinfo : EIATTR_MIN_STACK_SIZE
	.align		4
.L_1781:
        /*28a4*/ 	.byte	0x04, 0x12
        /*28a6*/ 	.short	(.L_1783 - .L_1782)
	.align		4
.L_1782:
        /*28a8*/ 	.word	index@(_ZN2at6native29vectorized_elementwise_kernelILi2ENS0_13AUnaryFunctorIN3c104HalfES4_S4_ZZZNS0_16fmod_kernel_cudaERNS_18TensorIteratorBaseEENKUlvE0_clEvENKUlvE1_clEvEUlS4_S4_E_EESt5arrayIPcLm2EEEEviT0_T1_)
        /*28ac*/ 	.word	0x00000000


	//----- nvinfo : EIATTR_MIN_STACK_SIZE
	.align		4
.L_1783:
        /*28b0*/ 	.byte	0x04, 0x12
        /*28b2*/ 	.short	(.L_1785 - .L_1784)
	.align		4
.L_1784:
        /*28b4*/ 	.word	index@(_ZN2at6native29vectorized_elementwise_kernelILi4ENS0_13AUnaryFunctorIN3c104HalfES4_S4_ZZZNS0_16fmod_kernel_cudaERNS_18TensorIteratorBaseEENKUlvE0_clEvENKUlvE1_clEvEUlS4_S4_E_EESt5arrayIPcLm2EEEEviT0_T1_)
        /*28b8*/ 	.word	0x00000000


	//----- nvinfo : EIATTR_MIN_STACK_SIZE
	.align		4
.L_1785:
        /*28bc*/ 	.byte	0x04, 0x12
        /*28be*/ 	.short	(.L_1787 - .L_1786)
	.align		4
.L_1786:
        /*28c0*/ 	.word	index@(_ZN2at6native29vectorized_elementwise_kernelILi8ENS0_13AUnaryFunctorIN3c104HalfES4_S4_ZZZNS0_16fmod_kernel_cudaERNS_18TensorIteratorBaseEENKUlvE0_clEvENKUlvE1_clEvEUlS4_S4_E_EESt5arrayIPcLm2EEEEviT0_T1_)
        /*28c4*/ 	.word	0x00000000


	//----- nvinfo : EIATTR_MIN_STACK_SIZE
	.align		4
.L_1787:
        /*28c8*/ 	.byte	0x04, 0x12
        /*28ca*/ 	.short	(.L_1789 - .L_1788)
	.align		4
.L_1788:
        /*28cc*/ 	.word	index@(_ZN2at6native18elementwise_kernelILi128ELi4EZNS0_15gpu_kernel_implINS0_13BinaryFunctorIfffZZZNS0_16fmod_kernel_cudaERNS_18TensorIteratorBaseEENKUlvE0_clEvENKUlvE0_clEvEUlffE_EEEEvS5_RKT_EUliE_EEviT1_)
        /*28d0*/ 	.word	0x00000000


	//----- nvinfo : EIATTR_MIN_STACK_SIZE
	.align		4
.L_1789:
        /*28d4*/ 	.byte	0x04, 0x12
        /*28d6*/ 	.short	(.L_1791 - .L_1790)
	.align		4
.L_1790:
        /*28d8*/ 	.word	index@(_ZN2at6native27unrolled_elementwise_kernelINS0_13BinaryFunctorIfffZZZNS0_16fmod_kernel_cudaERNS_18TensorIteratorBaseEENKUlvE0_clEvENKUlvE0_clEvEUlffE_EESt5arrayIPcLm3EELi4E23TrivialOffsetCalculatorILi2EjESC_ILi1EjENS0_6memory12LoadWithCastILi2EEENSF_13StoreWithCastILi1EEEEEviT_T0_T2_T3_T4_T5_)
        /*28dc*/ 	.word	0x00000000


	//----- nvinfo : EIATTR_MIN_STACK_SIZE
	.align		4
.L_1791:
        /*28e0*/ 	.byte	0x04, 0x12
        /*28e2*/ 	.short	(.L_1793 - .L_1792)
	.align		4
.L_1792:
        /*28e4*/ 	.word	index@(_ZN2at6native18elementwise_kernelILi128ELi2EZNS0_22gpu_kernel_impl_nocastINS0_13BinaryFunctorIfffZZZNS0_16fmod_kernel_cudaERNS_18TensorIteratorBaseEENKUlvE0_clEvENKUlvE0_clEvEUlffE_EEEEvS5_RKT_EUliE_EEviT1_)
        /*28e8*/ 	.word	0x00000000


	//----- nvinfo : EIATTR_MIN_STACK_SIZE
	.align		4
.L_1793:
        /*28ec*/ 	.byte	0x04, 0x12
        /*28ee*/ 	.short	(.L_1795 - .L_1794)
	.align		4
.L_1794:
        /*28f0*/ 	.word	index@(_ZN2at6native27unrolled_elementwise_kernelINS0_13BinaryFunctorIfffZZZNS0_16fmod_kernel_cudaERNS_18TensorIteratorBaseEENKUlvE0_clEvENKUlvE0_clEvEUlffE_EESt5arrayIPcLm3EELi4E23TrivialOffsetCalculatorILi2EjESC_ILi1EjENS0_6memory15LoadWithoutCastENSF_16StoreWithoutCastEEEviT_T0_T2_T3_T4_T5_)
        /*28f4*/ 	.word	0x00000000


	//----- nvinfo : EIATTR_MIN_STACK_SIZE
	.align		4
.L_1795:
        /*28f8*/ 	.byte	0x04, 0x12
        /*28fa*/ 	.short	(.L_1797 - .L_1796)
	.align		4
.L_1796:
        /*28fc*/ 	.word	index@(_ZN2at6native29vectorized_elementwise_kernelILi2ENS0_13BinaryFunctorIfffZZZNS0_16fmod_kernel_cudaERNS_18TensorIteratorBaseEENKUlvE0_clEvENKUlvE0_clEvEUlffE_EESt5arrayIPcLm3EEEEviT0_T1_)
        /*2900*/ 	.word	0x00000000


	//----- nvinfo : EIATTR_MIN_STACK_SIZE
	.align		4
.L_1797:
        /*2904*/ 	.byte	0x04, 0x12
        /*2906*/ 	.short	(.L_1799 - .L_1798)
	.align		4
.L_1798:
        /*2908*/ 	.word	index@(_ZN2at6native29vectorized_elementwise_kernelILi4ENS0_13BinaryFunctorIfffZZZNS0_16fmod_kernel_cudaERNS_18TensorIteratorBaseEENKUlvE0_clEvENKUlvE0_clEvEUlffE_EESt5arrayIPcLm3EEEEviT0_T1_)
        /*290c*/ 	.word	0x00000000


	//----- nvinfo : EIATTR_MIN_STACK_SIZE
	.align		4
.L_1799:
        /*2910*/ 	.byte	0x04, 0x12
        /*2912*/ 	.short	(.L_1801 - .L_1800)
	.align		4
.L_1800:
        /*2914*/ 	.word	index@(_ZN2at6native29vectorized_elementwise_kernelILi8ENS0_13BinaryFunctorIfffZZZNS0_16fmod_kernel_cudaERNS_18TensorIteratorBaseEENKUlvE0_clEvENKUlvE0_clEvEUlffE_EESt5arrayIPcLm3EEEEviT0_T1_)
        /*2918*/ 	.word	0x00000000


	//----- nvinfo : EIATTR_MIN_STACK_SIZE
	.align		4
.L_1801:
        /*291c*/ 	.byte	0x04, 0x12
        /*291e*/ 	.short	(.L_1803 - .L_1802)
	.align		4
.L_1802:
        /*2920*/ 	.word	index@(_ZN2at6native18elementwise_kernelILi128ELi4EZNS0_15gpu_kernel_implINS0_13BUnaryFunctorIfffZZZNS0_16fmod_kernel_cudaERNS_18TensorIteratorBaseEENKUlvE0_clEvENKUlvE0_clEvEUlffE_EEEEvS5_RKT_EUliE_EEviT1_)
        /*2924*/ 	.word	0x00000000


	//----- nvinfo : EIATTR_MIN_STACK_SIZE
	.align		4
.L_1803:
        /*2928*/ 	.byte	0x04, 0x12
        /*292a*/ 	.short	(.L_1805 - .L_1804)
	.align		4
.L_1804:
        /*292c*/ 	.word	index@(_ZN2at6native27unrolled_elementwise_kernelINS0_13BUnaryFunctorIfffZZZNS0_16fmod_kernel_cudaERNS_18TensorIteratorBaseEENKUlvE0_clEvENKUlvE0_clEvEUlffE_EESt5arrayIPcLm2EELi4E23TrivialOffsetCalculatorILi1EjESD_NS0_6memory12LoadWithCastILi1EEENSE_13StoreWithCastILi1EEEEEviT_T0_T2_T3_T4_T5_)
        /*2930*/ 	.word	0x00000000


	//----- nvinfo : EIATTR_MIN_STACK_SIZE
	.align		4
.L_1805:
        /*2934*/ 	.byte	0x04, 0x12
        /*2936*/ 	.short	(.L_1807 - .L_1806)
	.align		4
.L_1806:
        /*2938*/ 	.word	index@(_ZN2at6native18elementwise_kernelILi128ELi2EZNS0_22gpu_kernel_impl_nocastINS0_13BUnaryFunctorIfffZZZNS0_16fmod_kernel_cudaERNS_18TensorIteratorBaseEENKUlvE0_clEvENKUlvE0_clEvEUlffE_EEEEvS5_RKT_EUliE_EEviT1_)
        /*293c*/ 	.word	0x00000000


	//----- nvinfo : EIATTR_MIN_STACK_SIZE
	.align		4
.L_1807:
        /*2940*/ 	.byte	0x04, 0x12
        /*2942*/ 	.short	(.L_1809 - .L_1808)
	.align		4
.L_1808:
        /*2944*/ 	.word	index@(_ZN2at6native27unrolled_elementwise_kernelINS0_13BUnaryFunctorIfffZZZNS0_16fmod_kernel_cudaERNS_18TensorIteratorBaseEENKUlvE0_clEvENKUlvE0_clEvEUlffE_EESt5arrayIPcLm2EELi4E23TrivialOffsetCalculatorILi1EjESD_NS0_6memory15LoadWithoutCastENSE_16StoreWithoutCastEEEviT_T0_T2_T3_T4_T5_)
        /*2948*/ 	.word	0x00000000


	//----- nvinfo : EIATTR_MIN_STACK_SIZE
	.align		4
.L_1809:
        /*294c*/ 	.byte	0x04, 0x12
        /*294e*/ 	.short	(.L_1811 - .L_1810)
	.align		4
.L_1810:
        /*2950*/ 	.word	index@(_ZN2at6native29vectorized_elementwise_kernelILi2ENS0_13BUnaryFunctorIfffZZZNS0_16fmod_kernel_cudaERNS_18TensorIteratorBaseEENKUlvE0_clEvENKUlvE0_clEvEUlffE_EESt5arrayIPcLm2EEEEviT0_T1_)
        /*2954*/ 	.word	0x00000000


	//----- nvinfo : EIATTR_MIN_STACK_SIZE
	.align		4
.L_1811:
        /*2958*/ 	.byte	0x04, 0x12
        /*295a*/ 	.short	(.L_1813 - .L_1812)
	.align		4
.L_1812:
        /*295c*/ 	.word	index@(_ZN2at6native29vectorized_elementwise_kernelILi4ENS0_13BUnaryFunctorIfffZZZNS0_16fmod_kernel_cudaERNS_18TensorIteratorBaseEENKUlvE0_clEvENKUlvE0_clEvEUlffE_EESt5arrayIPcLm2EEEEviT0_T1_)
        /*2960*/ 	.word	0x00000000


	//----- nvinfo : EIATTR_MIN_STACK_SIZE
	.align		4
.L_1813:
        /*2964*/ 	.byte	0x04, 0x12
        /*2966*/ 	.short	(.L_1815 - .L_1814)
	.align		4
.L_1814:
        /*2968*/ 	.word	index@(_ZN2at6native29vectorized_elementwise_kernelILi8ENS0_13BUnaryFunctorIfffZZZNS0_16fmod_kernel_cudaERNS_18TensorIteratorBaseEENKUlvE0_clEvENKUlvE0_clEvEUlffE_EESt5arrayIPcLm2EEEEviT0_T1_)
        /*296c*/ 	.word	0x00000000


	//----- nvinfo : EIATTR_MIN_STACK_SIZE
	.align		4
.L_1815:
        /*2970*/ 	.byte	0x04, 0x12
        /*2972*/ 	.short	(.L_1817 - .L_1816)
	.align		4
.L_1816:
        /*2974*/ 	.word	index@(_ZN2at6native18elementwise_kernelILi128ELi4EZNS0_15gpu_kernel_implINS0_13AUnaryFunctorIfffZZZNS0_16fmod_kernel_cudaERNS_18TensorIteratorBaseEENKUlvE0_clEvENKUlvE0_clEvEUlffE_EEEEvS5_RKT_EUliE_EEviT1_)
        /*2978*/ 	.word	0x00000000


	//----- nvinfo : EIATTR_MIN_STACK_SIZE
	.align		4
.L_1817:
        /*297c*/ 	.byte	0x04, 0x12
        /*297e*/ 	.short	(.L_1819 - .L_1818)
	.align		4
.L_1818:
        /*2980*/ 	.word	index@(_ZN2at6native27unrolled_elementwise_kernelINS0_13AUnaryFunctorIfffZZZNS0_16fmod_kernel_cudaERNS_18TensorIteratorBaseEENKUlvE0_clEvENKUlvE0_clEvEUlffE_EESt5arrayIPcLm2EELi4E23TrivialOffsetCalculatorILi1EjESD_NS0_6memory12LoadWithCastILi1EEENSE_13StoreWithCastILi1EEEEEviT_T0_T2_T3_T4_T5_)
        /*2984*/ 	.word	0x00000000


	//----- nvinfo : EIATTR_MIN_STACK_SIZE
	.align		4
.L_1819:
        /*2988*/ 	.byte	0x04, 0x12
        /*298a*/ 	.short	(.L_1821 - .L_1820)
	.align		4
.L_1820:
        /*298c*/ 	.word	index@(_ZN2at6native18elementwise_kernelILi128ELi2EZNS0_22gpu_kernel_impl_nocastINS0_13AUnaryFunctorIfffZZZNS0_16fmod_kernel_cudaERNS_18TensorIteratorBaseEENKUlvE0_clEvENKUlvE0_clEvEUlffE_EEEEvS5_RKT_EUliE_EEviT1_)
        /*2990*/ 	.word	0x00000000


	//----- nvinfo : EIATTR_MIN_STACK_SIZE
	.align		4
.L_1821:
        /*2994*/ 	.byte	0x04, 0x12
        /*2996*/ 	.short	(.L_1823 - .L_1822)
	.align		4
.L_1822:
        /*2998*/ 	.word	index@(_ZN2at6native27unrolled_elementwise_kernelINS0_13AUnaryFunctorIfffZZZNS0_16fmod_kernel_cudaERNS_18TensorIteratorBaseEENKUlvE0_clEvENKUlvE0_clEvEUlffE_EESt5arrayIPcLm2EELi4E23TrivialOffsetCalculatorILi1EjESD_NS0_6memory15LoadWithoutCastENSE_16StoreWithoutCastEEEviT_T0_T2_T3_T4_T5_)
        /*299c*/ 	.word	0x00000000


	//----- nvinfo : EIATTR_MIN_STACK_SIZE
	.align		4
.L_1823:
        /*29a0*/ 	.byte	0x04, 0x12
        /*29a2*/ 	.short	(.L_1825 - .L_1824)
	.align		4
.L_1824:
        /*29a4*/ 	.word	index@(_ZN2at6native29vectorized_elementwise_kernelILi2ENS0_13AUnaryFunctorIfffZZZNS0_16fmod_kernel_cudaERNS_18TensorIteratorBaseEENKUlvE0_clEvENKUlvE0_clEvEUlffE_EESt5arrayIPcLm2EEEEviT0_T1_)
        /*29a8*/ 	.word	0x00000000


	//----- nvinfo : EIATTR_MIN_STACK_SIZE
	.align		4
.L_1825:
        /*29ac*/ 	.byte	0x04, 0x12
        /*29ae*/ 	.short	(.L_1827 - .L_1826)
	.align		4
.L_1826:
        /*29b0*/ 	.word	index@(_ZN2at6native29vectorized_elementwise_kernelILi4ENS0_13AUnaryFunctorIfffZZZNS0_16fmod_kernel_cudaERNS_18TensorIteratorBaseEENKUlvE0_clEvENKUlvE0_clEvEUlffE_EESt5arrayIPcLm2EEEEviT0_T1_)
        /*29b4*/ 	.word	0x00000000


	//----- nvinfo : EIATTR_MIN_STACK_SIZE
	.align		4
.L_1827:
        /*29b8*/ 	.byte	0x04, 0x12
        /*29ba*/ 	.short	(.L_1829 - .L_1828)
	.align		4
.L_1828:
        /*29bc*/ 	.word	index@(_ZN2at6native29vectorized_elementwise_kernelILi8ENS0_13AUnaryFunctorIfffZZZNS0_16fmod_kernel_cudaERNS_18TensorIteratorBaseEENKUlvE0_clEvENKUlvE0_clEvEUlffE_EESt5arrayIPcLm2EEEEviT0_T1_)
        /*29c0*/ 	.word	0x00000000


	//----- nvinfo : EIATTR_MIN_STACK_SIZE
	.align		4
.L_1829:
        /*29c4*/ 	.byte	0x04, 0x12
        /*29c6*/ 	.short	(.L_1831 - .L_1830)
	.align		4
.L_1830:
        /*29c8*/ 	.word	index@(_ZN2at6native18elementwise_kernelILi128ELi4EZNS0_15gpu_kernel_implINS0_13BinaryFunctorIdddZZZNS0_16fmod_kernel_cudaERNS_18TensorIteratorBaseEENKUlvE0_clEvENKUlvE_clEvEUlddE_EEEEvS5_RKT_EUliE_EEviT1_)
        /*29cc*/ 	.word	0x00000000


	//----- nvinfo : EIATTR_MIN_STACK_SIZE
	.align		4
.L_1831:
        /*29d0*/ 	.byte	0x04, 0x12
        /*29d2*/ 	.short	(.L_1833 - .L_1832)
	.align		4
.L_1832:
        /*29d4*/ 	.word	index@(_ZN2at6native27unrolled_elementwise_kernelINS0_13BinaryFunctorIdddZZZNS0_16fmod_kernel_cudaERNS_18TensorIteratorBaseEENKUlvE0_clEvENKUlvE_clEvEUlddE_EESt5arrayIPcLm3EELi4E23TrivialOffsetCalculatorILi2EjESC_ILi1EjENS0_6memory12LoadWithCastILi2EEENSF_13StoreWithCastILi1EEEEEviT_T0_T2_T3_T4_T5_)
        /*29d8*/ 	.word	0x00000000


	//----- nvinfo : EIATTR_MIN_STACK_SIZE
	.align		4
.L_1833:
        /*29dc*/ 	.byte	0x04, 0x12
        /*29de*/ 	.short	(.L_1835 - .L_1834)
	.align		4
.L_1834:
        /*29e0*/ 	.word	index@(_ZN2at6native18elementwise_kernelILi128ELi2EZNS0_22gpu_kernel_impl_nocastINS0_13BinaryFunctorIdddZZZNS0_16fmod_kernel_cudaERNS_18TensorIteratorBaseEENKUlvE0_clEvENKUlvE_clEvEUlddE_EEEEvS5_RKT_EUliE_EEviT1_)
        /*29e4*/ 	.word	0x00000000


	//----- nvinfo : EIATTR_MIN_STACK_SIZE
	.align		4
.L_1835:
        /*29e8*/ 	.byte	0x04, 0x12
        /*29ea*/ 	.short	(.L_1837 - .L_1836)
	.align		4
.L_1836:
        /*29ec*/ 	.word	index@(_ZN2at6native27unrolled_elementwise_kernelINS0_13BinaryFunctorIdddZZZNS0_16fmod_kernel_cudaERNS_18TensorIteratorBaseEENKUlvE0_clEvENKUlvE_clEvEUlddE_EESt5arrayIPcLm3EELi4E23TrivialOffsetCalculatorILi2EjESC_ILi1EjENS0_6memory15LoadWithoutCastENSF_16StoreWithoutCastEEEviT_T0_T2_T3_T4_T5_)
        /*29f0*/ 	.word	0x00000000


	//----- nvinfo : EIATTR_MIN_STACK_SIZE
	.align		4
.L_1837:
        /*29f4*/ 	.byte	0x04, 0x12
        /*29f6*/ 	.short	(.L_1839 - .L_1838)
	.align		4
.L_1838:
        /*29f8*/ 	.word	index@(_ZN2at6native29vectorized_elementwise_kernelILi2ENS0_13BinaryFunctorIdddZZZNS0_16fmod_kernel_cudaERNS_18TensorIteratorBaseEENKUlvE0_clEvENKUlvE_clEvEUlddE_EESt5arrayIPcLm3EEEEviT0_T1_)
        /*29fc*/ 	.word	0x00000000


	//----- nvinfo : EIATTR_MIN_STACK_SIZE
	.align		4
.L_1839:
        /*2a00*/ 	.byte	0x04, 0x12
        /*2a02*/ 	.short	(.L_1841 - .L_1840)
	.align		4
.L_1840:
        /*2a04*/ 	.word	index@(_ZN2at6native29vectorized_elementwise_kernelILi4ENS0_13BinaryFunctorIdddZZZNS0_16fmod_kernel_cudaERNS_18TensorIteratorBaseEENKUlvE0_clEvENKUlvE_clEvEUlddE_EESt5arrayIPcLm3EEEEviT0_T1_)
        /*2a08*/ 	.word	0x00000000


	//----- nvinfo : EIATTR_MIN_STACK_SIZE
	.align		4
.L_1841:
        /*2a0c*/ 	.byte	0x04, 0x12
        /*2a0e*/ 	.short	(.L_1843 - .L_1842)
	.align		4
.L_1842:
        /*2a10*/ 	.word	index@(_ZN2at6native29vectorized_elementwise_kernelILi8ENS0_13BinaryFunctorIdddZZZNS0_16fmod_kernel_cudaERNS_18TensorIteratorBaseEENKUlvE0_clEvENKUlvE_clEvEUlddE_EESt5arrayIPcLm3EEEEviT0_T1_)
        /*2a14*/ 	.word	0x00000000


	//----- nvinfo : EIATTR_MIN_STACK_SIZE
	.align		4
.L_1843:
        /*2a18*/ 	.byte	0x04, 0x12
        /*2a1a*/ 	.short	(.L_1845 - .L_1844)
	.align		4
.L_1844:
        /*2a1c*/ 	.word	index@(_ZN2at6native18elementwise_kernelILi128ELi4EZNS0_15gpu_kernel_implINS0_13BUnaryFunctorIdddZZZNS0_16fmod_kernel_cudaERNS_18TensorIteratorBaseEENKUlvE0_clEvENKUlvE_clEvEUlddE_EEEEvS5_RKT_EUliE_EEviT1_)
        /*2a20*/ 	.word	0x00000000


	//----- nvinfo : EIATTR_MIN_STACK_SIZE
	.align		4
.L_1845:
        /*2a24*/ 	.byte	0x04, 0x12
        /*2a26*/ 	.short	(.L_1847 - .L_1846)
	.align		4
.L_1846:
        /*2a28*/ 	.word	index@(_ZN2at6native27unrolled_elementwise_kernelINS0_13BUnaryFunctorIdddZZZNS0_16fmod_kernel_cudaERNS_18TensorIteratorBaseEENKUlvE0_clEvENKUlvE_clEvEUlddE_EESt5arrayIPcLm2EELi4E23TrivialOffsetCalculatorILi1EjESD_NS0_6memory12LoadWithCastILi1EEENSE_13StoreWithCastILi1EEEEEviT_T0_T2_T3_T4_T5_)
        /*2a2c*/ 	.word	0x00000000


	//----- nvinfo : EIATTR_MIN_STACK_SIZE
	.align		4
.L_1847:
        /*2a30*/ 	.byte	0x04, 0x12
        /*2a32*/ 	.short	(.L_1849 - .L_1848)
	.align		4
.L_1848:
        /*2a34*/ 	.word	index@(_ZN2at6native18elementwise_kernelILi128ELi2EZNS0_22gpu_kernel_impl_nocastINS0_13BUnaryFunctorIdddZZZNS0_16fmod_kernel_cudaERNS_18TensorIteratorBaseEENKUlvE0_clEvENKUlvE_clEvEUlddE_EEEEvS5_RKT_EUliE_EEviT1_)
        /*2a38*/ 	.word	0x00000000


	//----- nvinfo : EIATTR_MIN_STACK_SIZE
	.align		4
.L_1849:
        /*2a3c*/ 	.byte	0x04, 0x12
        /*2a3e*/ 	.short	(.L_1851 - .L_1850)
	.align		4
.L_1850:
        /*2a40*/ 	.word	index@(_ZN2at6native27unrolled_elementwise_kernelINS0_13BUnaryFunctorIdddZZZNS0_16fmod_kernel_cudaERNS_18TensorIteratorBaseEENKUlvE0_clEvENKUlvE_clEvEUlddE_EESt5arrayIPcLm2EELi4E23TrivialOffsetCalculatorILi1EjESD_NS0_6memory15LoadWithoutCastENSE_16StoreWithoutCastEEEviT_T0_T2_T3_T4_T5_)
        /*2a44*/ 	.word	0x00000000


	//----- nvinfo : EIATTR_MIN_STACK_SIZE
	.align		4
.L_1851:
        /*2a48*/ 	.byte	0x04, 0x12
        /*2a4a*/ 	.short	(.L_1853 - .L_1852)
	.align		4
.L_1852:
        /*2a4c*/ 	.word	index@(_ZN2at6native29vectorized_elementwise_kernelILi2ENS0_13BUnaryFunctorIdddZZZNS0_16fmod_kernel_cudaERNS_18TensorIteratorBaseEENKUlvE0_clEvENKUlvE_clEvEUlddE_EESt5arrayIPcLm2EEEEviT0_T1_)
        /*2a50*/ 	.word	0x00000000


	//----- nvinfo : EIATTR_MIN_STACK_SIZE
	.align		4
.L_1853:
        /*2a54*/ 	.byte	0x04, 0x12
        /*2a56*/ 	.short	(.L_1855 - .L_1854)
	.align		4
.L_1854:
        /*2a58*/ 	.word	index@(_ZN2at6native29vectorized_elementwise_kernelILi4ENS0_13BUnaryFunctorIdddZZZNS0_16fmod_kernel_cudaERNS_18TensorIteratorBaseEENKUlvE0_clEvENKUlvE_clEvEUlddE_EESt5arrayIPcLm2EEEEviT0_T1_)
        /*2a5c*/ 	.word	0x00000000


	//----- nvinfo : EIATTR_MIN_STACK_SIZE
	.align		4
.L_1855:
        /*2a60*/ 	.byte	0x04, 0x12
        /*2a62*/ 	.short	(.L_1857 - .L_1856)
	.align		4
.L_1856:
        /*2a64*/ 	.word	index@(_ZN2at6native29vectorized_elementwise_kernelILi8ENS0_13BUnaryFunctorIdddZZZNS0_16fmod_kernel_cudaERNS_18TensorIteratorBaseEENKUlvE0_clEvENKUlvE_clEvEUlddE_EESt5arrayIPcLm2EEEEviT0_T1_)
        /*2a68*/ 	.word	0x00000000


	//----- nvinfo : EIATTR_MIN_STACK_SIZE
	.align		4
.L_1857:
        /*2a6c*/ 	.byte	0x04, 0x12
        /*2a6e*/ 	.short	(.L_1859 - .L_1858)
	.align		4
.L_1858:
        /*2a70*/ 	.word	index@(_ZN2at6native18elementwise_kernelILi128ELi4EZNS0_15gpu_kernel_implINS0_13AUnaryFunctorIdddZZZNS0_16fmod_kernel_cudaERNS_18TensorIteratorBaseEENKUlvE0_clEvENKUlvE_clEvEUlddE_EEEEvS5_RKT_EUliE_EEviT1_)
        /*2a74*/ 	.word	0x00000000


	//----- nvinfo : EIATTR_MIN_STACK_SIZE
	.align		4
.L_1859:
        /*2a78*/ 	.byte	0x04, 0x12
        /*2a7a*/ 	.short	(.L_1861 - .L_1860)
	.align		4
.L_1860:
        /*2a7c*/ 	.word	index@(_ZN2at6native27unrolled_elementwise_kernelINS0_13AUnaryFunctorIdddZZZNS0_16fmod_kernel_cudaERNS_18TensorIteratorBaseEENKUlvE0_clEvENKUlvE_clEvEUlddE_EESt5arrayIPcLm2EELi4E23TrivialOffsetCalculatorILi1EjESD_NS0_6memory12LoadWithCastILi1EEENSE_13StoreWithCastILi1EEEEEviT_T0_T2_T3_T4_T5_)
        /*2a80*/ 	.word	0x00000000


	//----- nvinfo : EIATTR_MIN_STACK_SIZE
	.align		4
.L_1861:
        /*2a84*/ 	.byte	0x04, 0x12
        /*2a86*/ 	.short	(.L_1863 - .L_1862)
	.align		4
.L_1862:
        /*2a88*/ 	.word	index@(_ZN2at6native18elementwise_kernelILi128ELi2EZNS0_22gpu_kernel_impl_nocastINS0_13AUnaryFunctorIdddZZZNS0_16fmod_kernel_cudaERNS_18TensorIteratorBaseEENKUlvE0_clEvENKUlvE_clEvEUlddE_EEEEvS5_RKT_EUliE_EEviT1_)
        /*2a8c*/ 	.word	0x00000000


	//----- nvinfo : EIATTR_MIN_STACK_SIZE
	.align		4
.L_1863:
        /*2a90*/ 	.byte	0x04, 0x12
        /*2a92*/ 	.short	(.L_1865 - .L_1864)
	.align		4
.L_1864:
        /*2a94*/ 	.word	index@(_ZN2at6native27unrolled_elementwise_kernelINS0_13AUnaryFunctorIdddZZZNS0_16fmod_kernel_cudaERNS_18TensorIteratorBaseEENKUlvE0_clEvENKUlvE_clEvEUlddE_EESt5arrayIPcLm2EELi4E23TrivialOffsetCalculatorILi1EjESD_NS0_6memory15LoadWithoutCastENSE_16StoreWithoutCastEEEviT_T0_T2_T3_T4_T5_)
        /*2a98*/ 	.word	0x00000000


	//----- nvinfo : EIATTR_MIN_STACK_SIZE
	.align		4
.L_1865:
        /*2a9c*/ 	.byte	0x04, 0x12
        /*2a9e*/ 	.short	(.L_1867 - .L_1866)
	.align		4
.L_1866:
        /*2aa0*/ 	.word	index@(_ZN2at6native29vectorized_elementwise_kernelILi2ENS0_13AUnaryFunctorIdddZZZNS0_16fmod_kernel_cudaERNS_18TensorIteratorBaseEENKUlvE0_clEvENKUlvE_clEvEUlddE_EESt5arrayIPcLm2EEEEviT0_T1_)
        /*2aa4*/ 	.word	0x00000000


	//----- nvinfo : EIATTR_MIN_STACK_SIZE
	.align		4
.L_1867:
        /*2aa8*/ 	.byte	0x04, 0x12
        /*2aaa*/ 	.short	(.L_1869 - .L_1868)
	.align		4
.L_1868:
        /*2aac*/ 	.word	index@(_ZN2at6native29vectorized_elementwise_kernelILi4ENS0_13AUnaryFunctorIdddZZZNS0_16fmod_kernel_cudaERNS_18TensorIteratorBaseEENKUlvE0_clEvENKUlvE_clEvEUlddE_EESt5arrayIPcLm2EEEEviT0_T1_)
        /*2ab0*/ 	.word	0x00000000


	//----- nvinfo : EIATTR_MIN_STACK_SIZE
	.align		4
.L_1869:
        /*2ab4*/ 	.byte	0x04, 0x12
        /*2ab6*/ 	.short	(.L_1871 - .L_1870)
	.align		4
.L_1870:
        /*2ab8*/ 	.word	index@(_ZN2at6native29vectorized_elementwise_kernelILi8ENS0_13AUnaryFunctorIdddZZZNS0_16fmod_kernel_cudaERNS_18TensorIteratorBaseEENKUlvE0_clEvENKUlvE_clEvEUlddE_EESt5arrayIPcLm2EEEEviT0_T1_)
        /*2abc*/ 	.word	0x00000000


	//----- nvinfo : EIATTR_MIN_STACK_SIZE
	.align		4
.L_1871:
        /*2ac0*/ 	.byte	0x04, 0x12
        /*2ac2*/ 	.short	(.L_1873 - .L_1872)
	.align		4
.L_1872:
        /*2ac4*/ 	.word	index@(_ZN2at6native18elementwise_kernelILi128ELi4EZNS0_15gpu_kernel_implINS0_13BinaryFunctorIsssZZZNS0_16fmod_kernel_cudaERNS_18TensorIteratorBaseEENKUlvE_clEvENKUlvE3_clEvEUlssE_EEEEvS5_RKT_EUliE_EEviT1_)
        /*2ac8*/ 	.word	0x00000000


	//----- nvinfo : EIATTR_MIN_STACK_SIZE
	.align		4
.L_1873:
        /*2acc*/ 	.byte	0x04, 0x12
        /*2ace*/ 	.short	(.L_1875 - .L_1874)
	.align		4
.L_1874:
        /*2ad0*/ 	.word	index@(_ZN2at6native27unrolled_elementwise_kernelINS0_13BinaryFunctorIsssZZZNS0_16fmod_kernel_cudaERNS_18TensorIteratorBaseEENKUlvE_clEvENKUlvE3_clEvEUlssE_EESt5arrayIPcLm3EELi4E23TrivialOffsetCalculatorILi2EjESC_ILi1EjENS0_6memory12LoadWithCastILi2EEENSF_13StoreWithCastILi1EEEEEviT_T0_T2_T3_T4_T5_)
        /*2ad4*/ 	.word	0x00000000


	//----- nvinfo : EIATTR_MIN_STACK_SIZE
	.align		4
.L_1875:
        /*2ad8*/ 	.byte	0x04, 0x12
        /*2ada*/ 	.short	(.L_1877 - .L_1876)
	.align		4
.L_1876:
        /*2adc*/ 	.word	index@(_ZN2at6native18elementwise_kernelILi128ELi4EZNS0_22gpu_kernel_impl_nocastINS0_13BinaryFunctorIsssZZZNS0_16fmod_kernel_cudaERNS_18TensorIteratorBaseEENKUlvE_clEvENKUlvE3_clEvEUlssE_EEEEvS5_RKT_EUliE_EEviT1_)
        /*2ae0*/ 	.word	0x00000000


	//----- nvinfo : EIATTR_MIN_STACK_SIZE
	.align		4
.L_1877:
        /*2ae4*/ 	.byte	0x04, 0x12
        /*2ae6*/ 	.short	(.L_1879 - .L_1878)
	.align		4
.L_1878:
        /*2ae8*/ 	.word	index@(_ZN2at6native27unrolled_elementwise_kernelINS0_13BinaryFunctorIsssZZZNS0_16fmod_kernel_cudaERNS_18TensorIteratorBaseEENKUlvE_clEvENKUlvE3_clEvEUlssE_EESt5arrayIPcLm3EELi4E23TrivialOffsetCalculatorILi2EjESC_ILi1EjENS0_6memory15LoadWithoutCastENSF_16StoreWithoutCastEEEviT_T0_T2_T3_T4_T5_)
        /*2aec*/ 	.word	0x00000000


	//----- nvinfo : EIATTR_MIN_STACK_SIZE
	.align		4
.L_1879:
        /*2af0*/ 	.byte	0x04, 0x12
        /*2af2*/ 	.short	(.L_1881 - .L_1880)
	.align		4
.L_1880:
        /*2af4*/ 	.word	index@(_ZN2at6native29vectorized_elementwise_kernelILi2ENS0_13BinaryFunctorIsssZZZNS0_16fmod_kernel_cudaERNS_18TensorIteratorBaseEENKUlvE_clEvENKUlvE3_clEvEUlssE_EESt5arrayIPcLm3EEEEviT0_T1_)
        /*2af8*/ 	.word	0x00000000


	//----- nvinfo : EIATTR_MIN_STACK_SIZE
	.align		4
.L_1881:
        /*2afc*/ 	.byte	0x04, 0x12
        /*2afe*/ 	.short	(.L_1883 - .L_1882)
	.align		4
.L_1882:
        /*2b00*/ 	.word	index@(_ZN2at6native29vectorized_elementwise_kernelILi4ENS0_13BinaryFunctorIsssZZZNS0_16fmod_kernel_cudaERNS_18TensorIteratorBaseEENKUlvE_clEvENKUlvE3_clEvEUlssE_EESt5arrayIPcLm3EEEEviT0_T1_)
        /*2b04*/ 	.word	0x00000000


	//----- nvinfo : EIATTR_MIN_STACK_SIZE
	.align		4
.L_1883:
        /*2b08*/ 	.byte	0x04, 0x12
        /*2b0a*/ 	.short	(.L_1885 - .L_1884)
	.align		4
.L_1884:
        /*2b0c*/ 	.word	index@(_ZN2at6native29vectorized_elementwise_kernelILi8ENS0_13BinaryFunctorIsssZZZNS0_16fmod_kernel_cudaERNS_18TensorIteratorBaseEENKUlvE_clEvENKUlvE3_clEvEUlssE_EESt5arrayIPcLm3EEEEviT0_T1_)
        /*2b10*/ 	.word	0x00000000


	//----- nvinfo : EIATTR_MIN_STACK_SIZE
	.align		4
.L_1885:
        /*2b14*/ 	.byte	0x04, 0x12
        /*2b16*/ 	.short	(.L_1887 - .L_1886)
	.align		4
.L_1886:
        /*2b18*/ 	.word	index@(_ZN2at6native18elementwise_kernelILi128ELi4EZNS0_15gpu_kernel_implINS0_13BUnaryFunctorIsssZZZNS0_16fmod_kernel_cudaERNS_18TensorIteratorBaseEENKUlvE_clEvENKUlvE3_clEvEUlssE_EEEEvS5_RKT_EUliE_EEviT1_)
        /*2b1c*/ 	.word	0x00000000


	//----- nvinfo : EIATTR_MIN_STACK_SIZE
	.align		4
.L_1887:
        /*2b20*/ 	.byte	0x04, 0x12
        /*2b22*/ 	.short	(.L_1889 - .L_1888)
	.align		4
.L_1888:
        /*2b24*/ 	.word	index@(_ZN2at6native27unrolled_elementwise_kernelINS0_13BUnaryFunctorIsssZZZNS0_16fmod_kernel_cudaERNS_18TensorIteratorBaseEENKUlvE_clEvENKUlvE3_clEvEUlssE_EESt5arrayIPcLm2EELi4E23TrivialOffsetCalculatorILi1EjESD_NS0_6memory12LoadWithCastILi1EEENSE_13StoreWithCastILi1EEEEEviT_T0_T2_T3_T4_T5_)
        /*2b28*/ 	.word	0x00000000


	//----- nvinfo : EIATTR_MIN_STACK_SIZE
	.align		4
.L_1889:
        /*2b2c*/ 	.byte	0x04, 0x12
        /*2b2e*/ 	.short	(.L_1891 - .L_1890)
	.align		4
.L_1890:
        /*2b30*/ 	.word	index@(_ZN2at6native18elementwise_kernelILi128ELi4EZNS0_22gpu_kernel_impl_nocastINS0_13BUnaryFunctorIsssZZZNS0_16fmod_kernel_cudaERNS_18TensorIteratorBaseEENKUlvE_clEvENKUlvE3_clEvEUlssE_EEEEvS5_RKT_EUliE_EEviT1_)
        /*2b34*/ 	.word	0x00000000


	//----- nvinfo : EIATTR_MIN_STACK_SIZE
	.align		4
.L_1891:
        /*2b38*/ 	.byte	0x04, 0x12
        /*2b3a*/ 	.short	(.L_1893 - .L_1892)
	.align		4
.L_1892:
        /*2b3c*/ 	.word	index@(_ZN2at6native27unrolled_elementwise_kernelINS0_13BUnaryFunctorIsssZZZNS0_16fmod_kernel_cudaERNS_18TensorIteratorBaseEENKUlvE_clEvENKUlvE3_clEvEUlssE_EESt5arrayIPcLm2EELi4E23TrivialOffsetCalculatorILi1EjESD_NS0_6memory15LoadWithoutCastENSE_16StoreWithoutCastEEEviT_T0_T2_T3_T4_T5_)
        /*2b40*/ 	.word	0x00000000


	//----- nvinfo : EIATTR_MIN_STACK_SIZE
	.align		4
.L_1893:
        /*2b44*/ 	.byte	0x04, 0x12
        /*2b46*/ 	.short	(.L_1895 - .L_1894)
	.align		4
.L_1894:
        /*2b48*/ 	.word	index@(_ZN2at6native29vectorized_elementwise_kernelILi2ENS0_13BUnaryFunctorIsssZZZNS0_16fmod_kernel_cudaERNS_18TensorIteratorBaseEENKUlvE_clEvENKUlvE3_clEvEUlssE_EESt5arrayIPcLm2EEEEviT0_T1_)
        /*2b4c*/ 	.word	0x00000000


	//----- nvinfo : EIATTR_MIN_STACK_SIZE
	.align		4
.L_1895:
        /*2b50*/ 	.byte	0x04, 0x12
        /*2b52*/ 	.short	(.L_1897 - .L_1896)
	.align		4
.L_1896:
        /*2b54*/ 	.word	index@(_ZN2at6native29vectorized_elementwise_kernelILi4ENS0_13BUnaryFunctorIsssZZZNS0_16fmod_kernel_cudaERNS_18TensorIteratorBaseEENKUlvE_clEvENKUlvE3_clEvEUlssE_EESt5arrayIPcLm2EEEEviT0_T1_)
        /*2b58*/ 	.word	0x00000000


	//----- nvinfo : EIATTR_MIN_STACK_SIZE
	.align		4
.L_1897:
        /*2b5c*/ 	.byte	0x04, 0x12
        /*2b5e*/ 	.short	(.L_1899 - .L_1898)
	.align		4
.L_1898:
        /*2b60*/ 	.word	index@(_ZN2at6native29vectorized_elementwise_kernelILi8ENS0_13BUnaryFunctorIsssZZZNS0_16fmod_kernel_cudaERNS_18TensorIteratorBaseEENKUlvE_clEvENKUlvE3_clEvEUlssE_EESt5arrayIPcLm2EEEEviT0_T1_)
        /*2b64*/ 	.word	0x00000000


	//----- nvinfo : EIATTR_MIN_STACK_SIZE
	.align		4
.L_1899:
        /*2b68*/ 	.byte	0x04, 0x12
        /*2b6a*/ 	.short	(.L_1901 - .L_1900)
	.align		4
.L_1900:
        /*2b6c*/ 	.word	index@(_ZN2at6native18elementwise_kernelILi128ELi4EZNS0_15gpu_kernel_implINS0_13AUnaryFunctorIsssZZZNS0_16fmod_kernel_cudaERNS_18TensorIteratorBaseEENKUlvE_clEvENKUlvE3_clEvEUlssE_EEEEvS5_RKT_EUliE_EEviT1_)
        /*2b70*/ 	.word	0x00000000


	//----- nvinfo : EIATTR_MIN_STACK_SIZE
	.align		4
.L_1901:
        /*2b74*/ 	.byte	0x04, 0x12
        /*2b76*/ 	.short	(.L_1903 - .L_1902)
	.align		4
.L_1902:
        /*2b78*/ 	.word	index@(_ZN2at6native27unrolled_elementwise_kernelINS0_13AUnaryFunctorIsssZZZNS0_16fmod_kernel_cudaERNS_18TensorIteratorBaseEENKUlvE_clEvENKUlvE3_clEvEUlssE_EESt5arrayIPcLm2EELi4E23TrivialOffsetCalculatorILi1EjESD_NS0_6memory12LoadWithCastILi1EEENSE_13StoreWithCastILi1EEEEEviT_T0_T2_T3_T4_T5_)
        /*2b7c*/ 	.word	0x00000000


	//----- nvinfo : EIATTR_MIN_STACK_SIZE
	.align		4
.L_1903:
        /*2b80*/ 	.byte	0x04, 0x12
        /*2b82*/ 	.short	(.L_1905 - .L_1904)
	.align		4
.L_1904:
        /*2b84*/ 	.word	index@(_ZN2at6native18elementwise_kernelILi128ELi4EZNS0_22gpu_kernel_impl_nocastINS0_13AUnaryFunctorIsssZZZNS0_16fmod_kernel_cudaERNS_18TensorIteratorBaseEENKUlvE_clEvENKUlvE3_clEvEUlssE_EEEEvS5_RKT_EUliE_EEviT1_)
        /*2b88*/ 	.word	0x00000000


	//----- nvinfo : EIATTR_MIN_STACK_SIZE
	.align		4
.L_1905:
        /*2b8c*/ 	.byte	0x04, 0x12
        /*2b8e*/ 	.short	(.L_1907 - .L_1906)
	.align		4
.L_1906:
        /*2b90*/ 	.word	index@(_ZN2at6native27unrolled_elementwise_kernelINS0_13AUnaryFunctorIsssZZZNS0_16fmod_kernel_cudaERNS_18TensorIteratorBaseEENKUlvE_clEvENKUlvE3_clEvEUlssE_EESt5arrayIPcLm2EELi4E23TrivialOffsetCalculatorILi1EjESD_NS0_6memory15LoadWithoutCastENSE_16StoreWithoutCastEEEviT_T0_T2_T3_T4_T5_)
        /*2b94*/ 	.word	0x00000000


	//----- nvinfo : EIATTR_MIN_STACK_SIZE
	.align		4
.L_1907:
        /*2b98*/ 	.byte	0x04, 0x12
        /*2b9a*/ 	.short	(.L_1909 - .L_1908)
	.align		4
.L_1908:
        /*2b9c*/ 	.word	index@(_ZN2at6native29vectorized_elementwise_kernelILi2ENS0_13AUnaryFunctorIsssZZZNS0_16fmod_kernel_cudaERNS_18TensorIteratorBaseEENKUlvE_clEvENKUlvE3_clEvEUlssE_EESt5arrayIPcLm2EEEEviT0_T1_)
        /*2ba0*/ 	.word	0x00000000


	//----- nvinfo : EIATTR_MIN_STACK_SIZE
	.align		4
.L_1909:
        /*2ba4*/ 	.byte	0x04, 0x12
        /*2ba6*/ 	.short	(.L_1911 - .L_1910)
	.align		4
.L_1910:
        /*2ba8*/ 	.word	index@(_ZN2at6native29vectorized_elementwise_kernelILi4ENS0_13AUnaryFunctorIsssZZZNS0_16fmod_kernel_cudaERNS_18TensorIteratorBaseEENKUlvE_clEvENKUlvE3_clEvEUlssE_EESt5arrayIPcLm2EEEEviT0_T1_)
        /*2bac*/ 	.word	0x00000000


	//----- nvinfo : EIATTR_MIN_STACK_SIZE
	.align		4
.L_1911:
        /*2bb0*/ 	.byte	0x04, 0x12
        /*2bb2*/ 	.short	(.L_1913 - .L_1912)
	.align		4
.L_1912:
        /*2bb4*/ 	.word	index@(_ZN2at6native29vectorized_elementwise_kernelILi8ENS0_13AUnaryFunctorIsssZZZNS0_16fmod_kernel_cudaERNS_18TensorIteratorBaseEENKUlvE_clEvENKUlvE3_clEvEUlssE_EESt5arrayIPcLm2EEEEviT0_T1_)
        /*2bb8*/ 	.word	0x00000000


	//----- nvinfo : EIATTR_MIN_STACK_SIZE
	.align		4
.L_1913:
        /*2bbc*/ 	.byte	0x04, 0x12
        /*2bbe*/ 	.short	(.L_1915 - .L_1914)
	.align		4
.L_1914:
        /*2bc0*/ 	.word	index@(_ZN2at6native18elementwise_kernelILi128ELi4EZNS0_15gpu_kernel_implINS0_13BinaryFunctorIlllZZZNS0_16fmod_kernel_cudaERNS_18TensorIteratorBaseEENKUlvE_clEvENKUlvE2_clEvEUlllE_EEEEvS5_RKT_EUliE_EEviT1_)
        /*2bc4*/ 	.word	0x00000000


	//----- nvinfo : EIATTR_MIN_STACK_SIZE
	.align		4
.L_1915:
        /*2bc8*/ 	.byte	0x04, 0x12
        /*2bca*/ 	.short	(.L_1917 - .L_1916)
	.align		4
.L_1916:
        /*2bcc*/ 	.word	index@(_ZN2at6native27unrolled_elementwise_kernelINS0_13BinaryFunctorIlllZZZNS0_16fmod_kernel_cudaERNS_18TensorIteratorBaseEENKUlvE_clEvENKUlvE2_clEvEUlllE_EESt5arrayIPcLm3EELi4E23TrivialOffsetCalculatorILi2EjESC_ILi1EjENS0_6memory12LoadWithCastILi2EEENSF_13StoreWithCastILi1EEEEEviT_T0_T2_T3_T4_T5_)
        /*2bd0*/ 	.word	0x00000000


	//----- nvinfo : EIATTR_MIN_STACK_SIZE
	.align		4
.L_1917:
        /*2bd4*/ 	.byte	0x04, 0x12
        /*2bd6*/ 	.short	(.L_1919 - .L_1918)
	.align		4
.L_1918:
        /*2bd8*/ 	.word	index@(_ZN2at6native18elementwise_kernelILi128ELi2EZNS0_22gpu_kernel_impl_nocastINS0_13BinaryFunctorIlllZZZNS0_16fmod_kernel_cudaERNS_18TensorIteratorBaseEENKUlvE_clEvENKUlvE2_clEvEUlllE_EEEEvS5_RKT_EUliE_EEviT1_)
        /*2bdc*/ 	.word	0x00000000


	//----- nvinfo : EIATTR_MIN_STACK_SIZE
	.align		4
.L_1919:
        /*2be0*/ 	.byte	0x04, 0x12
        /*2be2*/ 	.short	(.L_1921 - .L_1920)
	.align		4
.L_1920:
        /*2be4*/ 	.word	index@(_ZN2at6native27unrolled_elementwise_kernelINS0_13BinaryFunctorIlllZZZNS0_16fmod_kernel_cudaERNS_18TensorIteratorBaseEENKUlvE_clEvENKUlvE2_clEvEUlllE_EESt5arrayIPcLm3EELi4E23TrivialOffsetCalculatorILi2EjESC_ILi1EjENS0_6memory15LoadWithoutCastENSF_16StoreWithoutCastEEEviT_T0_T2_T3_T4_T5_)
        /*2be8*/ 	.word	0x00000000


	//----- nvinfo : EIATTR_MIN_STACK_SIZE
	.align		4
.L_1921:
        /*2bec*/ 	.byte	0x04, 0x12
        /*2bee*/ 	.short	(.L_1923 - .L_1922)
	.align		4
.L_1922:
        /*2bf0*/ 	.word	index@(_ZN2at6native29vectorized_elementwise_kernelILi2ENS0_13BinaryFunctorIlllZZZNS0_16fmod_kernel_cudaERNS_18TensorIteratorBaseEENKUlvE_clEvENKUlvE2_clEvEUlllE_EESt5arrayIPcLm3EEEEviT0_T1_)
        /*2bf4*/ 	.word	0x00000000


	//----- nvinfo : EIATTR_MIN_STACK_SIZE
	.align		4
.L_1923:
        /*2bf8*/ 	.byte	0x04, 0x12
        /*2bfa*/ 	.short	(.L_1925 - .L_1924)
	.align		4
.L_1924:
        /*2bfc*/ 	.word	index@(_ZN2at6native29vectorized_elementwise_kernelILi4ENS0_13BinaryFunctorIlllZZZNS0_16fmod_kernel_cudaERNS_18TensorIteratorBaseEENKUlvE_clEvENKUlvE2_clEvEUlllE_EESt5arrayIPcLm3EEEEviT0_T1_)
        /*2c00*/ 	.word	0x00000000


	//----- nvinfo : EIATTR_MIN_STACK_SIZE
	.align		4
.L_1925:
        /*2c04*/ 	.byte	0x04, 0x12
        /*2c06*/ 	.short	(.L_1927 - .L_1926)
	.align		4
.L_1926:
        /*2c08*/ 	.word	index@(_ZN2at6native29vectorized_elementwise_kernelILi8ENS0_13BinaryFunctorIlllZZZNS0_16fmod_kernel_cudaERNS_18TensorIteratorBaseEENKUlvE_clEvENKUlvE2_clEvEUlllE_EESt5arrayIPcLm3EEEEviT0_T1_)
        /*2c0c*/ 	.word	0x00000000


	//----- nvinfo : EIATTR_MIN_STACK_SIZE
	.align		4
.L_1927:
        /*2c10*/ 	.byte	0x04, 0x12
        /*2c12*/ 	.short	(.L_1929 - .L_1928)
	.align		4
.L_1928:
        /*2c14*/ 	.word	index@(_ZN2at6native18elementwise_kernelILi128ELi4EZNS0_15gpu_kernel_implINS0_13BUnaryFunctorIlllZZZNS0_16fmod_kernel_cudaERNS_18TensorIteratorBaseEENKUlvE_clEvENKUlvE2_clEvEUlllE_EEEEvS5_RKT_EUliE_EEviT1_)
        /*2c18*/ 	.word	0x00000000


	//----- nvinfo : EIATTR_MIN_STACK_SIZE
	.align		4
.L_1929:
        /*2c1c*/ 	.byte	0x04, 0x12
        /*2c1e*/ 	.short	(.L_1931 - .L_1930)
	.align		4
.L_1930:
        /*2c20*/ 	.word	index@(_ZN2at6native27unrolled_elementwise_kernelINS0_13BUnaryFunctorIlllZZZNS0_16fmod_kernel_cudaERNS_18TensorIteratorBaseEENKUlvE_clEvENKUlvE2_clEvEUlllE_EESt5arrayIPcLm2EELi4E23TrivialOffsetCalculatorILi1EjESD_NS0_6memory12LoadWithCastILi1EEENSE_13StoreWithCastILi1EEEEEviT_T0_T2_T3_T4_T5_)
        /*2c24*/ 	.word	0x00000000


	//----- nvinfo : EIATTR_MIN_STACK_SIZE
	.align		4
.L_1931:
        /*2c28*/ 	.byte	0x04, 0x12
        /*2c2a*/ 	.short	(.L_1933 - .L_1932)
	.align		4
.L_1932:
        /*2c2c*/ 	.word	index@(_ZN2at6native18elementwise_kernelILi128ELi2EZNS0_22gpu_kernel_impl_nocastINS0_13BUnaryFunctorIlllZZZNS0_16fmod_kernel_cudaERNS_18TensorIteratorBaseEENKUlvE_clEvENKUlvE2_clEvEUlllE_EEEEvS5_RKT_EUliE_EEviT1_)
        /*2c30*/ 	.word	0x00000000


	//----- nvinfo : EIATTR_MIN_STACK_SIZE
	.align		4
.L_1933:
        /*2c34*/ 	.byte	0x04, 0x12
        /*2c36*/ 	.short	(.L_1935 - .L_1934)
	.align		4
.L_1934:
        /*2c38*/ 	.word	index@(_ZN2at6native27unrolled_elementwise_kernelINS0_13BUnaryFunctorIlllZZZNS0_16fmod_kernel_cudaERNS_18TensorIteratorBaseEENKUlvE_clEvENKUlvE2_clEvEUlllE_EESt5arrayIPcLm2EELi4E23TrivialOffsetCalculatorILi1EjESD_NS0_6memory15LoadWithoutCastENSE_16StoreWithoutCastEEEviT_T0_T2_T3_T4_T5_)
        /*2c3c*/ 	.word	0x00000000


	//----- nvinfo : EIATTR_MIN_STACK_SIZE
	.align		4
.L_1935:
        /*2c40*/ 	.byte	0x04, 0x12
        /*2c42*/ 	.short	(.L_1937 - .L_1936)
	.align		4
.L_1936:
        /*2c44*/ 	.word	index@(_ZN2at6native29vectorized_elementwise_kernelILi2ENS0_13BUnaryFunctorIlllZZZNS0_16fmod_kernel_cudaERNS_18TensorIteratorBaseEENKUlvE_clEvENKUlvE2_clEvEUlllE_EESt5arrayIPcLm2EEEEviT0_T1_)
        /*2c48*/ 	.word	0x00000000


	//----- nvinfo : EIATTR_MIN_STACK_SIZE
	.align		4
.L_1937:
        /*2c4c*/ 	.byte	0x04, 0x12
        /*2c4e*/ 	.short	(.L_1939 - .L_1938)
	.align		4
.L_1938:
        /*2c50*/ 	.word	index@(_ZN2at6native29vectorized_elementwise_kernelILi4ENS0_13BUnaryFunctorIlllZZZNS0_16fmod_kernel_cudaERNS_18TensorIteratorBaseEENKUlvE_clEvENKUlvE2_clEvEUlllE_EESt5arrayIPcLm2EEEEviT0_T1_)
        /*2c54*/ 	.word	0x00000000


	//----- nvinfo : EIATTR_MIN_STACK_SIZE
	.align		4
.L_1939:
        /*2c58*/ 	.byte	0x04, 0x12
        /*2c5a*/ 	.short	(.L_1941 - .L_1940)
	.align		4
.L_1940:
        /*2c5c*/ 	.word	index@(_ZN2at6native29vectorized_elementwise_kernelILi8ENS0_13BUnaryFunctorIlllZZZNS0_16fmod_kernel_cudaERNS_18TensorIteratorBaseEENKUlvE_clEvENKUlvE2_clEvEUlllE_EESt5arrayIPcLm2EEEEviT0_T1_)
        /*2c60*/ 	.word	0x00000000


	//----- nvinfo : EIATTR_MIN_STACK_SIZE
	.align		4
.L_1941:
        /*2c64*/ 	.byte	0x04, 0x12
        /*2c66*/ 	.short	(.L_1943 - .L_1942)
	.align		4
.L_1942:
        /*2c68*/ 	.word	index@(_ZN2at6native18elementwise_kernelILi128ELi4EZNS0_15gpu_kernel_implINS0_13AUnaryFunctorIlllZZZNS0_16fmod_kernel_cudaERNS_18TensorIteratorBaseEENKUlvE_clEvENKUlvE2_clEvEUlllE_EEEEvS5_RKT_EUliE_EEviT1_)
        /*2c6c*/ 	.word	0x00000000


	//----- nvinfo : EIATTR_MIN_STACK_SIZE
	.align		4
.L_1943:
        /*2c70*/ 	.byte	0x04, 0x12
        /*2c72*/ 	.short	(.L_1945 - .L_1944)
	.align		4
.L_1944:
        /*2c74*/ 	.word	index@(_ZN2at6native27unrolled_elementwise_kernelINS0_13AUnaryFunctorIlllZZZNS0_16fmod_kernel_cudaERNS_18TensorIteratorBaseEENKUlvE_clEvENKUlvE2_clEvEUlllE_EESt5arrayIPcLm2EELi4E23TrivialOffsetCalculatorILi1EjESD_NS0_6memory12LoadWithCastILi1EEENSE_13StoreWithCastILi1EEEEEviT_T0_T2_T3_T4_T5_)
        /*2c78*/ 	.word	0x00000000


	//----- nvinfo : EIATTR_MIN_STACK_SIZE
	.align		4
.L_1945:
        /*2c7c*/ 	.byte	0x04, 0x12
        /*2c7e*/ 	.short	(.L_1947 - .L_1946)
	.align		4
.L_1946:
        /*2c80*/ 	.word	index@(_ZN2at6native18elementwise_kernelILi128ELi2EZNS0_22gpu_kernel_impl_nocastINS0_13AUnaryFunctorIlllZZZNS0_16fmod_kernel_cudaERNS_18TensorIteratorBaseEENKUlvE_clEvENKUlvE2_clEvEUlllE_EEEEvS5_RKT_EUliE_EEviT1_)
        /*2c84*/ 	.word	0x00000000


	//----- nvinfo : EIATTR_MIN_STACK_SIZE
	.align		4
.L_1947:
        /*2c88*/ 	.byte	0x04, 0x12
        /*2c8a*/ 	.short	(.L_1949 - .L_1948)
	.align		4
.L_1948:
        /*2c8c*/ 	.word	index@(_ZN2at6native27unrolled_elementwise_kernelINS0_13AUnaryFunctorIlllZZZNS0_16fmod_kernel_cudaERNS_18TensorIteratorBaseEENKUlvE_clEvENKUlvE2_clEvEUlllE_EESt5arrayIPcLm2EELi4E23TrivialOffsetCalculatorILi1EjESD_NS0_6memory15LoadWithoutCastENSE_16StoreWithoutCastEEEviT_T0_T2_T3_T4_T5_)
        /*2c90*/ 	.word	0x00000000


	//----- nvinfo : EIATTR_MIN_STACK_SIZE
	.align		4
.L_1949:
        /*2c94*/ 	.byte	0x04, 0x12
        /*2c96*/ 	.short	(.L_1951 - .L_1950)
	.align		4
.L_1950:
        /*2c98*/ 	.word	index@(_ZN2at6native29vectorized_elementwise_kernelILi2ENS0_13AUnaryFunctorIlllZZZNS0_16fmod_kernel_cudaERNS_18TensorIteratorBaseEENKUlvE_clEvENKUlvE2_clEvEUlllE_EESt5arrayIPcLm2EEEEviT0_T1_)
        /*2c9c*/ 	.word	0x00000000


	//----- nvinfo : EIATTR_MIN_STACK_SIZE
	.align		4
.L_1951:
        /*2ca0*/ 	.byte	0x04, 0x12
        /*2ca2*/ 	.short	(.L_1953 - .L_1952)
	.align		4
.L_1952:
        /*2ca4*/ 	.word	index@(_ZN2at6native29vectorized_elementwise_kernelILi4ENS0_13AUnaryFunctorIlllZZZNS0_16fmod_kernel_cudaERNS_18TensorIteratorBaseEENKUlvE_clEvENKUlvE2_clEvEUlllE_EESt5arrayIPcLm2EEEEviT0_T1_)
        /*2ca8*/ 	.word	0x00000000


	//----- nvinfo : EIATTR_MIN_STACK_SIZE
	.align		4
.L_1953:
        /*2cac*/ 	.byte	0x04, 0x12
        /*2cae*/ 	.short	(.L_1955 - .L_1954)
	.align		4
.L_1954:
        /*2cb0*/ 	.word	index@(_ZN2at6native29vectorized_elementwise_kernelILi8ENS0_13AUnaryFunctorIlllZZZNS0_16fmod_kernel_cudaERNS_18TensorIteratorBaseEENKUlvE_clEvENKUlvE2_clEvEUlllE_EESt5arrayIPcLm2EEEEviT0_T1_)
        /*2cb4*/ 	.word	0x00000000


	//----- nvinfo : EIATTR_MIN_STACK_SIZE
	.align		4
.L_1955:
        /*2cb8*/ 	.byte	0x04, 0x12
        /*2cba*/ 	.short	(.L_1957 - .L_1956)
	.align		4
.L_1956:
        /*2cbc*/ 	.word	index@(_ZN2at6native18elementwise_kernelILi128ELi4EZNS0_15gpu_kernel_implINS0_13BinaryFunctorIiiiZZZNS0_16fmod_kernel_cudaERNS_18TensorIteratorBaseEENKUlvE_clEvENKUlvE1_clEvEUliiE_EEEEvS5_RKT_EUliE_EEviT1_)
        /*2cc0*/ 	.word	0x00000000


	//----- nvinfo : EIATTR_MIN_STACK_SIZE
	.align		4
.L_1957:
        /*2cc4*/ 	.byte	0x04, 0x12
        /*2cc6*/ 	.short	(.L_1959 - .L_1958)
	.align		4
.L_1958:
        /*2cc8*/ 	.word	index@(_ZN2at6native27unrolled_elementwise_kernelINS0_13BinaryFunctorIiiiZZZNS0_16fmod_kernel_cudaERNS_18TensorIteratorBaseEENKUlvE_clEvENKUlvE1_clEvEUliiE_EESt5arrayIPcLm3EELi4E23TrivialOffsetCalculatorILi2EjESC_ILi1EjENS0_6memory12LoadWithCastILi2EEENSF_13StoreWithCastILi1EEEEEviT_T0_T2_T3_T4_T5_)
        /*2ccc*/ 	.word	0x00000000


	//----- nvinfo : EIATTR_MIN_STACK_SIZE
	.align		4
.L_1959:
        /*2cd0*/ 	.byte	0x04, 0x12
        /*2cd2*/ 	.short	(.L_1961 - .L_1960)
	.align		4
.L_1960:
        /*2cd4*/ 	.word	index@(_ZN2at6native18elementwise_kernelILi128ELi2EZNS0_22gpu_kernel_impl_nocastINS0_13BinaryFunctorIiiiZZZNS0_16fmod_kernel_cudaERNS_18TensorIteratorBaseEENKUlvE_clEvENKUlvE1_clEvEUliiE_EEEEvS5_RKT_EUliE_EEviT1_)
        /*2cd8*/ 	.word	0x00000000


	//----- nvinfo : EIATTR_MIN_STACK_SIZE
	.align		4
.L_1961:
        /*2cdc*/ 	.byte	0x04, 0x12
        /*2cde*/ 	.short	(.L_1963 - .L_1962)
	.align		4
.L_1962:
        /*2ce0*/ 	.word	index@(_ZN2at6native27unrolled_elementwise_kernelINS0_13BinaryFunctorIiiiZZZNS0_16fmod_kernel_cudaERNS_18TensorIteratorBaseEENKUlvE_clEvENKUlvE1_clEvEUliiE_EESt5arrayIPcLm3EELi4E23TrivialOffsetCalculatorILi2EjESC_ILi1EjENS0_6memory15LoadWithoutCastENSF_16StoreWithoutCastEEEviT_T0_T2_T3_T4_T5_)
        /*2ce4*/ 	.word	0x00000000


	//----- nvinfo : EIATTR_MIN_STACK_SIZE
	.align		4
.L_1963:
        /*2ce8*/ 	.byte	0x04, 0x12
        /*2cea*/ 	.short	(.L_1965 - .L_1964)
	.align		4
.L_1964:
        /*2cec*/ 	.word	index@(_ZN2at6native29vectorized_elementwise_kernelILi2ENS0_13BinaryFunctorIiiiZZZNS0_16fmod_kernel_cudaERNS_18TensorIteratorBaseEENKUlvE_clEvENKUlvE1_clEvEUliiE_EESt5arrayIPcLm3EEEEviT0_T1_)
        /*2cf0*/ 	.word	0x00000000


	//----- nvinfo : EIATTR_MIN_STACK_SIZE
	.align		4
.L_1965:
        /*2cf4*/ 	.byte	0x04, 0x12
        /*2cf6*/ 	.short	(.L_1967 - .L_1966)
	.align		4
.L_1966:
        /*2cf8*/ 	.word	index@(_ZN2at6native29vectorized_elementwise_kernelILi4ENS0_13BinaryFunctorIiiiZZZNS0_16fmod_kernel_cudaERNS_18TensorIteratorBaseEENKUlvE_clEvENKUlvE1_clEvEUliiE_EESt5arrayIPcLm3EEEEviT0_T1_)
        /*2cfc*/ 	.word	0x00000000


	//----- nvinfo : EIATTR_MIN_STACK_SIZE
	.align		4
.L_1967:
        /*2d00*/ 	.byte	0x04, 0x12
        /*2d02*/ 	.short	(.L_1969 - .L_1968)
	.align		4
.L_1968:
        /*2d04*/ 	.word	index@(_ZN2at6native29vectorized_elementwise_kernelILi8ENS0_13BinaryFunctorIiiiZZZNS0_16fmod_kernel_cudaERNS_18TensorIteratorBaseEENKUlvE_clEvENKUlvE1_clEvEUliiE_EESt5arrayIPcLm3EEEEviT0_T1_)
        /*2d08*/ 	.word	0x00000000


	//----- nvinfo : EIATTR_MIN_STACK_SIZE
	.align		4
.L_1969:
        /*2d0c*/ 	.byte	0x04, 0x12
        /*2d0e*/ 	.short	(.L_1971 - .L_1970)
	.align		4
.L_1970:
        /*2d10*/ 	.word	index@(_ZN2at6native18elementwise_kernelILi128ELi4EZNS0_15gpu_kernel_implINS0_13BUnaryFunctorIiiiZZZNS0_16fmod_kernel_cudaERNS_18TensorIteratorBaseEENKUlvE_clEvENKUlvE1_clEvEUliiE_EEEEvS5_RKT_EUliE_EEviT1_)
        /*2d14*/ 	.word	0x00000000


	//----- nvinfo : EIATTR_MIN_STACK_SIZE
	.align		4
.L_1971:
        /*2d18*/ 	.byte	0x04, 0x12
        /*2d1a*/ 	.short	(.L_1973 - .L_1972)
	.align		4
.L_1972:
        /*2d1c*/ 	.word	index@(_ZN2at6native27unrolled_elementwise_kernelINS0_13BUnaryFunctorIiiiZZZNS0_16fmod_kernel_cudaERNS_18TensorIteratorBaseEENKUlvE_clEvENKUlvE1_clEvEUliiE_EESt5arrayIPcLm2EELi4E23TrivialOffsetCalculatorILi1EjESD_NS0_6memory12LoadWithCastILi1EEENSE_13StoreWithCastILi1EEEEEviT_T0_T2_T3_T4_T5_)
        /*2d20*/ 	.word	0x00000000


	//----- nvinfo : EIATTR_MIN_STACK_SIZE
	.align		4
.L_1973:
        /*2d24*/ 	.byte	0x04, 0x12
        /*2d26*/ 	.short	(.L_1975 - .L_1974)
	.align		4
.L_1974:
        /*2d28*/ 	.word	index@(_ZN2at6native18elementwise_kernelILi128ELi2EZNS0_22gpu_kernel_impl_nocastINS0_13BUnaryFunctorIiiiZZZNS0_16fmod_kernel_cudaERNS_18TensorIteratorBaseEENKUlvE_clEvENKUlvE1_clEvEUliiE_EEEEvS5_RKT_EUliE_EEviT1_)
        /*2d2c*/ 	.word	0x00000000


	//----- nvinfo : EIATTR_MIN_STACK_SIZE
	.align		4
.L_1975:
        /*2d30*/ 	.byte	0x04, 0x12
        /*2d32*/ 	.short	(.L_1977 - .L_1976)
	.align		4
.L_1976:
        /*2d34*/ 	.word	index@(_ZN2at6native27unrolled_elementwise_kernelINS0_13BUnaryFunctorIiiiZZZNS0_16fmod_kernel_cudaERNS_18TensorIteratorBaseEENKUlvE_clEvENKUlvE1_clEvEUliiE_EESt5arrayIPcLm2EELi4E23TrivialOffsetCalculatorILi1EjESD_NS0_6memory15LoadWithoutCastENSE_16StoreWithoutCastEEEviT_T0_T2_T3_T4_T5_)
        /*2d38*/ 	.word	0x00000000


	//----- nvinfo : EIATTR_MIN_STACK_SIZE
	.align		4
.L_1977:
        /*2d3c*/ 	.byte	0x04, 0x12
        /*2d3e*/ 	.short	(.L_1979 - .L_1978)
	.align		4
.L_1978:
        /*2d40*/ 	.word	index@(_ZN2at6native29vectorized_elementwise_kernelILi2ENS0_13BUnaryFunctorIiiiZZZNS0_16fmod_kernel_cudaERNS_18TensorIteratorBaseEENKUlvE_clEvENKUlvE1_clEvEUliiE_EESt5arrayIPcLm2EEEEviT0_T1_)
        /*2d44*/ 	.word	0x00000000


	//----- nvinfo : EIATTR_MIN_STACK_SIZE
	.align		4
.L_1979:
        /*2d48*/ 	.byte	0x04, 0x12
        /*2d4a*/ 	.short	(.L_1981 - .L_1980)
	.align		4
.L_1980:
        /*2d4c*/ 	.word	index@(_ZN2at6native29vectorized_elementwise_kernelILi4ENS0_13BUnaryFunctorIiiiZZZNS0_16fmod_kernel_cudaERNS_18TensorIteratorBaseEENKUlvE_clEvENKUlvE1_clEvEUliiE_EESt5arrayIPcLm2EEEEviT0_T1_)
        /*2d50*/ 	.word	0x00000000


	//----- nvinfo : EIATTR_MIN_STACK_SIZE
	.align		4
.L_1981:
        /*2d54*/ 	.byte	0x04, 0x12
        /*2d56*/ 	.short	(.L_1983 - .L_1982)
	.align		4
.L_1982:
        /*2d58*/ 	.word	index@(_ZN2at6native29vectorized_elementwise_kernelILi8ENS0_13BUnaryFunctorIiiiZZZNS0_16fmod_kernel_cudaERNS_18TensorIteratorBaseEENKUlvE_clEvENKUlvE1_clEvEUliiE_EESt5arrayIPcLm2EEEEviT0_T1_)
        /*2d5c*/ 	.word	0x00000000


	//----- nvinfo : EIATTR_MIN_STACK_SIZE
	.align		4
.L_1983:
        /*2d60*/ 	.byte	0x04, 0x12
        /*2d62*/ 	.short	(.L_1985 - .L_1984)
	.align		4
.L_1984:
        /*2d64*/ 	.word	index@(_ZN2at6native18elementwise_kernelILi128ELi4EZNS0_15gpu_kernel_implINS0_13AUnaryFunctorIiiiZZZNS0_16fmod_kernel_cudaERNS_18TensorIteratorBaseEENKUlvE_clEvENKUlvE1_clEvEUliiE_EEEEvS5_RKT_EUliE_EEviT1_)
        /*2d68*/ 	.word	0x00000000


	//----- nvinfo : EIATTR_MIN_STACK_SIZE
	.align		4
.L_1985:
        /*2d6c*/ 	.byte	0x04, 0x12
        /*2d6e*/ 	.short	(.L_1987 - .L_1986)
	.align		4
.L_1986:
        /*2d70*/ 	.word	index@(_ZN2at6native27unrolled_elementwise_kernelINS0_13AUnaryFunctorIiiiZZZNS0_16fmod_kernel_cudaERNS_18TensorIteratorBaseEENKUlvE_clEvENKUlvE1_clEvEUliiE_EESt5arrayIPcLm2EELi4E23TrivialOffsetCalculatorILi1EjESD_NS0_6memory12LoadWithCastILi1EEENSE_13StoreWithCastILi1EEEEEviT_T0_T2_T3_T4_T5_)
        /*2d74*/ 	.word	0x00000000


	//----- nvinfo : EIATTR_MIN_STACK_SIZE
	.align		4
.L_1987:
        /*2d78*/ 	.byte	0x04, 0x12
        /*2d7a*/ 	.short	(.L_1989 - .L_1988)
	.align		4
.L_1988:
        /*2d7c*/ 	.word	index@(_ZN2at6native18elementwise_kernelILi128ELi2EZNS0_22gpu_kernel_impl_nocastINS0_13AUnaryFunctorIiiiZZZNS0_16fmod_kernel_cudaERNS_18TensorIteratorBaseEENKUlvE_clEvENKUlvE1_clEvEUliiE_EEEEvS5_RKT_EUliE_EEviT1_)
        /*2d80*/ 	.word	0x00000000


	//----- nvinfo : EIATTR_MIN_STACK_SIZE
	.align		4
.L_1989:
        /*2d84*/ 	.byte	0x04, 0x12
        /*2d86*/ 	.short	(.L_1991 - .L_1990)
	.align		4
.L_1990:
        /*2d88*/ 	.word	index@(_ZN2at6native27unrolled_elementwise_kernelINS0_13AUnaryFunctorIiiiZZZNS0_16fmod_kernel_cudaERNS_18TensorIteratorBaseEENKUlvE_clEvENKUlvE1_clEvEUliiE_EESt5arrayIPcLm2EELi4E23TrivialOffsetCalculatorILi1EjESD_NS0_6memory15LoadWithoutCastENSE_16StoreWithoutCastEEEviT_T0_T2_T3_T4_T5_)
        /*2d8c*/ 	.word	0x00000000


	//----- nvinfo : EIATTR_MIN_STACK_SIZE
	.align		4
.L_1991:
        /*2d90*/ 	.byte	0x04, 0x12
        /*2d92*/ 	.short	(.L_1993 - .L_1992)
	.align		4
.L_1992:
        /*2d94*/ 	.word	index@(_ZN2at6native29vectorized_elementwise_kernelILi2ENS0_13AUnaryFunctorIiiiZZZNS0_16fmod_kernel_cudaERNS_18TensorIteratorBaseEENKUlvE_clEvENKUlvE1_clEvEUliiE_EESt5arrayIPcLm2EEEEviT0_T1_)
        /*2d98*/ 	.word	0x00000000


	//----- nvinfo : EIATTR_MIN_STACK_SIZE
	.align		4
.L_1993:
        /*2d9c*/ 	.byte	0x04, 0x12
        /*2d9e*/ 	.short	(.L_1995 - .L_1994)
	.align		4
.L_1994:
        /*2da0*/ 	.word	index@(_ZN2at6native29vectorized_elementwise_kernelILi4ENS0_13AUnaryFunctorIiiiZZZNS0_16fmod_kernel_cudaERNS_18TensorIteratorBaseEENKUlvE_clEvENKUlvE1_clEvEUliiE_EESt5arrayIPcLm2EEEEviT0_T1_)
        /*2da4*/ 	.word	0x00000000


	//----- nvinfo : EIATTR_MIN_STACK_SIZE
	.align		4
.L_1995:
        /*2da8*/ 	.byte	0x04, 0x12
        /*2daa*/ 	.short	(.L_1997 - .L_1996)
	.align		4
.L_1996:
        /*2dac*/ 	.word	index@(_ZN2at6native29vectorized_elementwise_kernelILi8ENS0_13AUnaryFunctorIiiiZZZNS0_16fmod_kernel_cudaERNS_18TensorIteratorBaseEENKUlvE_clEvENKUlvE1_clEvEUliiE_EESt5arrayIPcLm2EEEEviT0_T1_)
        /*2db0*/ 	.word	0x00000000


	//----- nvinfo : EIATTR_MIN_STACK_SIZE
	.align		4
.L_1997:
        /*2db4*/ 	.byte	0x04, 0x12
        /*2db6*/ 	.short	(.L_1999 - .L_1998)
	.align		4
.L_1998:
        /*2db8*/ 	.word	index@(_ZN2at6native18elementwise_kernelILi128ELi4EZNS0_15gpu_kernel_implINS0_13BinaryFunctorIaaaZZZNS0_16fmod_kernel_cudaERNS_18TensorIteratorBaseEENKUlvE_clEvENKUlvE0_clEvEUlaaE_EEEEvS5_RKT_EUliE_EEviT1_)
        /*2dbc*/ 	.word	0x00000000


	//----- nvinfo : EIATTR_MIN_STACK_SIZE
	.align		4
.L_1999:
        /*2dc0*/ 	.byte	0x04, 0x12
        /*2dc2*/ 	.short	(.L_2001 - .L_2000)
	.align		4
.L_2000:
        /*2dc4*/ 	.word	index@(_ZN2at6native27unrolled_elementwise_kernelINS0_13BinaryFunctorIaaaZZZNS0_16fmod_kernel_cudaERNS_18TensorIteratorBaseEENKUlvE_clEvENKUlvE0_clEvEUlaaE_EESt5arrayIPcLm3EELi4E23TrivialOffsetCalculatorILi2EjESC_ILi1EjENS0_6memory12LoadWithCastILi2EEENSF_13StoreWithCastILi1EEEEEviT_T0_T2_T3_T4_T5_)
        /*2dc8*/ 	.word	0x00000000


	//----- nvinfo : EIATTR_MIN_STACK_SIZE
	.align		4
.L_2001:
        /*2dcc*/ 	.byte	0x04, 0x12
        /*2dce*/ 	.short	(.L_2003 - .L_2002)
	.align		4
.L_2002:
        /*2dd0*/ 	.word	index@(_ZN2at6native18elementwise_kernelILi128ELi4EZNS0_22gpu_kernel_impl_nocastINS0_13BinaryFunctorIaaaZZZNS0_16fmod_kernel_cudaERNS_18TensorIteratorBaseEENKUlvE_clEvENKUlvE0_clEvEUlaaE_EEEEvS5_RKT_EUliE_EEviT1_)
        /*2dd4*/ 	.word	0x00000000


	//----- nvinfo : EIATTR_MIN_STACK_SIZE
	.align		4
.L_2003:
        /*2dd8*/ 	.byte	0x04, 0x12
        /*2dda*/ 	.short	(.L_2005 - .L_2004)
	.align		4
.L_2004:
        /*2ddc*/ 	.word	index@(_ZN2at6native27unrolled_elementwise_kernelINS0_13BinaryFunctorIaaaZZZNS0_16fmod_kernel_cudaERNS_18TensorIteratorBaseEENKUlvE_clEvENKUlvE0_clEvEUlaaE_EESt5arrayIPcLm3EELi4E23TrivialOffsetCalculatorILi2EjESC_ILi1EjENS0_6memory15LoadWithoutCastENSF_16StoreWithoutCastEEEviT_T0_T2_T3_T4_T5_)
        /*2de0*/ 	.word	0x00000000


	//----- nvinfo : EIATTR_MIN_STACK_SIZE
	.align		4
.L_2005:
        /*2de4*/ 	.byte	0x04, 0x12
        /*2de6*/ 	.short	(.L_2007 - .L_2006)
	.align		4
.L_2006:
        /*2de8*/ 	.word	index@(_ZN2at6native29vectorized_elementwise_kernelILi2ENS0_13BinaryFunctorIaaaZZZNS0_16fmod_kernel_cudaERNS_18TensorIteratorBaseEENKUlvE_clEvENKUlvE0_clEvEUlaaE_EESt5arrayIPcLm3EEEEviT0_T1_)
        /*2dec*/ 	.word	0x00000000


	//----- nvinfo : EIATTR_MIN_STACK_SIZE
	.align		4
.L_2007:
        /*2df0*/ 	.byte	0x04, 0x12
        /*2df2*/ 	.short	(.L_2009 - .L_2008)
	.align		4
.L_2008:
        /*2df4*/ 	.word	index@(_ZN2at6native29vectorized_elementwise_kernelILi4ENS0_13BinaryFunctorIaaaZZZNS0_16fmod_kernel_cudaERNS_18TensorIteratorBaseEENKUlvE_clEvENKUlvE0_clEvEUlaaE_EESt5arrayIPcLm3EEEEviT0_T1_)
        /*2df8*/ 	.word	0x00000000


	//----- nvinfo : EIATTR_MIN_STACK_SIZE
	.align		4
.L_2009:
        /*2dfc*/ 	.byte	0x04, 0x12
        /*2dfe*/ 	.short	(.L_2011 - .L_2010)
	.align		4
.L_2010:
        /*2e00*/ 	.word	index@(_ZN2at6native29vectorized_elementwise_kernelILi8ENS0_13BinaryFunctorIaaaZZZNS0_16fmod_kernel_cudaERNS_18TensorIteratorBaseEENKUlvE_clEvENKUlvE0_clEvEUlaaE_EESt5arrayIPcLm3EEEEviT0_T1_)
        /*2e04*/ 	.word	0x00000000


	//----- nvinfo : EIATTR_MIN_STACK_SIZE
	.align		4
.L_2011:
        /*2e08*/ 	.byte	0x04, 0x12
        /*2e0a*/ 	.short	(.L_2013 - .L_2012)
	.align		4
.L_2012:
        /*2e0c*/ 	.word	index@(_ZN2at6native18elementwise_kernelILi128ELi4EZNS0_15gpu_kernel_implINS0_13BUnaryFunctorIaaaZZZNS0_16fmod_kernel_cudaERNS_18TensorIteratorBaseEENKUlvE_clEvENKUlvE0_clEvEUlaaE_EEEEvS5_RKT_EUliE_EEviT1_)
        /*2e10*/ 	.word	0x00000000


	//----- nvinfo : EIATTR_MIN_STACK_SIZE
	.align		4
.L_2013:
        /*2e14*/ 	.byte	0x04, 0x12
        /*2e16*/ 	.short	(.L_2015 - .L_2014)
	.align		4
.L_2014:
        /*2e18*/ 	.word	index@(_ZN2at6native27unrolled_elementwise_kernelINS0_13BUnaryFunctorIaaaZZZNS0_16fmod_kernel_cudaERNS_18TensorIteratorBaseEENKUlvE_clEvENKUlvE0_clEvEUlaaE_EESt5arrayIPcLm2EELi4E23TrivialOffsetCalculatorILi1EjESD_NS0_6memory12LoadWithCastILi1EEENSE_13StoreWithCastILi1EEEEEviT_T0_T2_T3_T4_T5_)
        /*2e1c*/ 	.word	0x00000000


	//----- nvinfo : EIATTR_MIN_STACK_SIZE
	.align		4
.L_2015:
        /*2e20*/ 	.byte	0x04, 0x12
        /*2e22*/ 	.short	(.L_2017 - .L_2016)
	.align		4
.L_2016:
        /*2e24*/ 	.word	index@(_ZN2at6native18elementwise_kernelILi128ELi4EZNS0_22gpu_kernel_impl_nocastINS0_13BUnaryFunctorIaaaZZZNS0_16fmod_kernel_cudaERNS_18TensorIteratorBaseEENKUlvE_clEvENKUlvE0_clEvEUlaaE_EEEEvS5_RKT_EUliE_EEviT1_)
        /*2e28*/ 	.word	0x00000000


	//----- nvinfo : EIATTR_MIN_STACK_SIZE
	.align		4
.L_2017:
        /*2e2c*/ 	.byte	0x04, 0x12
        /*2e2e*/ 	.short	(.L_2019 - .L_2018)
	.align		4
.L_2018:
        /*2e30*/ 	.word	index@(_ZN2at6native27unrolled_elementwise_kernelINS0_13BUnaryFunctorIaaaZZZNS0_16fmod_kernel_cudaERNS_18TensorIteratorBaseEENKUlvE_clEvENKUlvE0_clEvEUlaaE_EESt5arrayIPcLm2EELi4E23TrivialOffsetCalculatorILi1EjESD_NS0_6memory15LoadWithoutCastENSE_16StoreWithoutCastEEEviT_T0_T2_T3_T4_T5_)
        /*2e34*/ 	.word	0x00000000


	//----- nvinfo : EIATTR_MIN_STACK_SIZE
	.align		4
.L_2019:
        /*2e38*/ 	.byte	0x04, 0x12
        /*2e3a*/ 	.short	(.L_2021 - .L_2020)
	.align		4
.L_2020:
        /*2e3c*/ 	.word	index@(_ZN2at6native29vectorized_elementwise_kernelILi2ENS0_13BUnaryFunctorIaaaZZZNS0_16fmod_kernel_cudaERNS_18TensorIteratorBaseEENKUlvE_clEvENKUlvE0_clEvEUlaaE_EESt5arrayIPcLm2EEEEviT0_T1_)
        /*2e40*/ 	.word	0x00000000


	//----- nvinfo : EIATTR_MIN_STACK_SIZE
	.align		4
.L_2021:
        /*2e44*/ 	.byte	0x04, 0x12
        /*2e46*/ 	.short	(.L_2023 - .L_2022)
	.align		4
.L_2022:
        /*2e48*/ 	.word	index@(_ZN2at6native29vectorized_elementwise_kernelILi4ENS0_13BUnaryFunctorIaaaZZZNS0_16fmod_kernel_cudaERNS_18TensorIteratorBaseEENKUlvE_clEvENKUlvE0_clEvEUlaaE_EESt5arrayIPcLm2EEEEviT0_T1_)
        /*2e4c*/ 	.word	0x00000000


	//----- nvinfo : EIATTR_MIN_STACK_SIZE
	.align		4
.L_2023:
        /*2e50*/ 	.byte	0x04, 0x12
        /*2e52*/ 	.short	(.L_2025 - .L_2024)
	.align		4
.L_2024:
        /*2e54*/ 	.word	index@(_ZN2at6native29vectorized_elementwise_kernelILi8ENS0_13BUnaryFunctorIaaaZZZNS0_16fmod_kernel_cudaERNS_18TensorIteratorBaseEENKUlvE_clEvENKUlvE0_clEvEUlaaE_EESt5arrayIPcLm2EEEEviT0_T1_)
        /*2e58*/ 	.word	0x00000000


	//----- nvinfo : EIATTR_MIN_STACK_SIZE
	.align		4
.L_2025:
        /*2e5c*/ 	.byte	0x04, 0x12
        /*2e5e*/ 	.short	(.L_2027 - .L_2026)
	.align		4
.L_2026:
        /*2e60*/ 	.word	index@(_ZN2at6native18elementwise_kernelILi128ELi4EZNS0_15gpu_kernel_implINS0_13AUnaryFunctorIaaaZZZNS0_16fmod_kernel_cudaERNS_18TensorIteratorBaseEENKUlvE_clEvENKUlvE0_clEvEUlaaE_EEEEvS5_RKT_EUliE_EEviT1_)
        /*2e64*/ 	.word	0x00000000


	//----- nvinfo : EIATTR_MIN_STACK_SIZE
	.align		4
.L_2027:
        /*2e68*/ 	.byte	0x04, 0x12
        /*2e6a*/ 	.short	(.L_2029 - .L_2028)
	.align		4
.L_2028:
        /*2e6c*/ 	.word	index@(_ZN2at6native27unrolled_elementwise_kernelINS0_13AUnaryFunctorIaaaZZZNS0_16fmod_kernel_cudaERNS_18TensorIteratorBaseEENKUlvE_clEvENKUlvE0_clEvEUlaaE_EESt5arrayIPcLm2EELi4E23TrivialOffsetCalculatorILi1EjESD_NS0_6memory12LoadWithCastILi1EEENSE_13StoreWithCastILi1EEEEEviT_T0_T2_T3_T4_T5_)
        /*2e70*/ 	.word	0x00000000


	//----- nvinfo : EIATTR_MIN_STACK_SIZE
	.align		4
.L_2029:
        /*2e74*/ 	.byte	0x04, 0x12
        /*2e76*/ 	.short	(.L_2031 - .L_2030)
	.align		4
.L_2030:
        /*2e78*/ 	.word	index@(_ZN2at6native18elementwise_kernelILi128ELi4EZNS0_22gpu_kernel_impl_nocastINS0_13AUnaryFunctorIaaaZZZNS0_16fmod_kernel_cudaERNS_18TensorIteratorBaseEENKUlvE_clEvENKUlvE0_clEvEUlaaE_EEEEvS5_RKT_EUliE_EEviT1_)
        /*2e7c*/ 	.word	0x00000000


	//----- nvinfo : EIATTR_MIN_STACK_SIZE
	.align		4
.L_2031:
        /*2e80*/ 	.byte	0x04, 0x12
        /*2e82*/ 	.short	(.L_2033 - .L_2032)
	.align		4
.L_2032:
        /*2e84*/ 	.word	index@(_ZN2at6native27unrolled_elementwise_kernelINS0_13AUnaryFunctorIaaaZZZNS0_16fmod_kernel_cudaERNS_18TensorIteratorBaseEENKUlvE_clEvENKUlvE0_clEvEUlaaE_EESt5arrayIPcLm2EELi4E23TrivialOffsetCalculatorILi1EjESD_NS0_6memory15LoadWithoutCastENSE_16StoreWithoutCastEEEviT_T0_T2_T3_T4_T5_)
        /*2e88*/ 	.word	0x00000000


	//----- nvinfo : EIATTR_MIN_STACK_SIZE
	.align		4
.L_2033:
        /*2e8c*/ 	.byte	0x04, 0x12
        /*2e8e*/ 	.short	(.L_2035 - .L_2034)
	.align		4
.L_2034:
        /*2e90*/ 	.word	index@(_ZN2at6native29vectorized_elementwise_kernelILi2ENS0_13AUnaryFunctorIaaaZZZNS0_16fmod_kernel_cudaERNS_18TensorIteratorBaseEENKUlvE_clEvENKUlvE0_clEvEUlaaE_EESt5arrayIPcLm2EEEEviT0_T1_)
        /*2e94*/ 	.word	0x00000000


	//----- nvinfo : EIATTR_MIN_STACK_SIZE
	.align		4
.L_2035:
        /*2e98*/ 	.byte	0x04, 0x12
        /*2e9a*/ 	.short	(.L_2037 - .L_2036)
	.align		4
.L_2036:
        /*2e9c*/ 	.word	index@(_ZN2at6native29vectorized_elementwise_kernelILi4ENS0_13AUnaryFunctorIaaaZZZNS0_16fmod_kernel_cudaERNS_18TensorIteratorBaseEENKUlvE_clEvENKUlvE0_clEvEUlaaE_EESt5arrayIPcLm2EEEEviT0_T1_)
        /*2ea0*/ 	.word	0x00000000


	//----- nvinfo : EIATTR_MIN_STACK_SIZE
	.align		4
.L_2037:
        /*2ea4*/ 	.byte	0x04, 0x12
        /*2ea6*/ 	.short	(.L_2039 - .L_2038)
	.align		4
.L_2038:
        /*2ea8*/ 	.word	index@(_ZN2at6native29vectorized_elementwise_kernelILi8ENS0_13AUnaryFunctorIaaaZZZNS0_16fmod_kernel_cudaERNS_18TensorIteratorBaseEENKUlvE_clEvENKUlvE0_clEvEUlaaE_EESt5arrayIPcLm2EEEEviT0_T1_)
        /*2eac*/ 	.word	0x00000000


	//----- nvinfo : EIATTR_MIN_STACK_SIZE
	.align		4
.L_2039:
        /*2eb0*/ 	.byte	0x04, 0x12
        /*2eb2*/ 	.short	(.L_2041 - .L_2040)
	.align		4
.L_2040:
        /*2eb4*/ 	.word	index@(_ZN2at6native18elementwise_kernelILi128ELi4EZNS0_15gpu_kernel_implINS0_13BinaryFunctorIhhhZZZNS0_16fmod_kernel_cudaERNS_18TensorIteratorBaseEENKUlvE_clEvENKUlvE_clEvEUlhhE_EEEEvS5_RKT_EUliE_EEviT1_)
        /*2eb8*/ 	.word	0x00000000


	//----- nvinfo : EIATTR_MIN_STACK_SIZE
	.align		4
.L_2041:
        /*2ebc*/ 	.byte	0x04, 0x12
        /*2ebe*/ 	.short	(.L_2043 - .L_2042)
	.align		4
.L_2042:
        /*2ec0*/ 	.word	index@(_ZN2at6native27unrolled_elementwise_kernelINS0_13BinaryFunctorIhhhZZZNS0_16fmod_kernel_cudaERNS_18TensorIteratorBaseEENKUlvE_clEvENKUlvE_clEvEUlhhE_EESt5arrayIPcLm3EELi4E23TrivialOffsetCalculatorILi2EjESC_ILi1EjENS0_6memory12LoadWithCastILi2EEENSF_13StoreWithCastILi1EEEEEviT_T0_T2_T3_T4_T5_)
        /*2ec4*/ 	.word	0x00000000


	//----- nvinfo : EIATTR_MIN_STACK_SIZE
	.align		4
.L_2043:
        /*2ec8*/ 	.byte	0x04, 0x12
        /*2eca*/ 	.short	(.L_2045 - .L_2044)
	.align		4
.L_2044:
        /*2ecc*/ 	.word	index@(_ZN2at6native18elementwise_kernelILi128ELi4EZNS0_22gpu_kernel_impl_nocastINS0_13BinaryFunctorIhhhZZZNS0_16fmod_kernel_cudaERNS_18TensorIteratorBaseEENKUlvE_clEvENKUlvE_clEvEUlhhE_EEEEvS5_RKT_EUliE_EEviT1_)
        /*2ed0*/ 	.word	0x00000000


	//----- nvinfo : EIATTR_MIN_STACK_SIZE
	.align		4
.L_2045:
        /*2ed4*/ 	.byte	0x04, 0x12
        /*2ed6*/ 	.short	(.L_2047 - .L_2046)
	.align		4
.L_2046:
        /*2ed8*/ 	.word	index@(_ZN2at6native27unrolled_elementwise_kernelINS0_13BinaryFunctorIhhhZZZNS0_16fmod_kernel_cudaERNS_18TensorIteratorBaseEENKUlvE_clEvENKUlvE_clEvEUlhhE_EESt5arrayIPcLm3EELi4E23TrivialOffsetCalculatorILi2EjESC_ILi1EjENS0_6memory15LoadWithoutCastENSF_16StoreWithoutCastEEEviT_T0_T2_T3_T4_T5_)
        /*2edc*/ 	.word	0x00000000


	//----- nvinfo : EIATTR_MIN_STACK_SIZE
	.align		4
.L_2047:
        /*2ee0*/ 	.byte	0x04, 0x12
        /*2ee2*/ 	.short	(.L_2049 - .L_2048)
	.align		4
.L_2048:
        /*2ee4*/ 	.word	index@(_ZN2at6native29vectorized_elementwise_kernelILi2ENS0_13BinaryFunctorIhhhZZZNS0_16fmod_kernel_cudaERNS_18TensorIteratorBaseEENKUlvE_clEvENKUlvE_clEvEUlhhE_EESt5arrayIPcLm3EEEEviT0_T1_)
        /*2ee8*/ 	.word	0x00000000


	//----- nvinfo : EIATTR_MIN_STACK_SIZE
	.align		4
.L_2049:
        /*2eec*/ 	.byte	0x04, 0x12
        /*2eee*/ 	.short	(.L_2051 - .L_2050)
	.align		4
.L_2050:
        /*2ef0*/ 	.word	index@(_ZN2at6native29vectorized_elementwise_kernelILi4ENS0_13BinaryFunctorIhhhZZZNS0_16fmod_kernel_cudaERNS_18TensorIteratorBaseEENKUlvE_clEvENKUlvE_clEvEUlhhE_EESt5arrayIPcLm3EEEEviT0_T1_)
        /*2ef4*/ 	.word	0x00000000


	//----- nvinfo : EIATTR_MIN_STACK_SIZE
	.align		4
.L_2051:
        /*2ef8*/ 	.byte	0x04, 0x12
        /*2efa*/ 	.short	(.L_2053 - .L_2052)
	.align		4
.L_2052:
        /*2efc*/ 	.word	index@(_ZN2at6native29vectorized_elementwise_kernelILi8ENS0_13BinaryFunctorIhhhZZZNS0_16fmod_kernel_cudaERNS_18TensorIteratorBaseEENKUlvE_clEvENKUlvE_clEvEUlhhE_EESt5arrayIPcLm3EEEEviT0_T1_)
        /*2f00*/ 	.word	0x00000000


	//----- nvinfo : EIATTR_MIN_STACK_SIZE
	.align		4
.L_2053:
        /*2f04*/ 	.byte	0x04, 0x12
        /*2f06*/ 	.short	(.L_2055 - .L_2054)
	.align		4
.L_2054:
        /*2f08*/ 	.word	index@(_ZN2at6native18elementwise_kernelILi128ELi4EZNS0_15gpu_kernel_implINS0_13BUnaryFunctorIhhhZZZNS0_16fmod_kernel_cudaERNS_18TensorIteratorBaseEENKUlvE_clEvENKUlvE_clEvEUlhhE_EEEEvS5_RKT_EUliE_EEviT1_)
        /*2f0c*/ 	.word	0x00000000


	//----- nvinfo : EIATTR_MIN_STACK_SIZE
	.align		4
.L_2055:
        /*2f10*/ 	.byte	0x04, 0x12
        /*2f12*/ 	.short	(.L_2057 - .L_2056)
	.align		4
.L_2056:
        /*2f14*/ 	.word	index@(_ZN2at6native27unrolled_elementwise_kernelINS0_13BUnaryFunctorIhhhZZZNS0_16fmod_kernel_cudaERNS_18TensorIteratorBaseEENKUlvE_clEvENKUlvE_clEvEUlhhE_EESt5arrayIPcLm2EELi4E23TrivialOffsetCalculatorILi1EjESD_NS0_6memory12LoadWithCastILi1EEENSE_13StoreWithCastILi1EEEEEviT_T0_T2_T3_T4_T5_)
        /*2f18*/ 	.word	0x00000000


	//----- nvinfo : EIATTR_MIN_STACK_SIZE
	.align		4
.L_2057:
        /*2f1c*/ 	.byte	0x04, 0x12
        /*2f1e*/ 	.short	(.L_2059 - .L_2058)
	.align		4
.L_2058:
        /*2f20*/ 	.word	index@(_ZN2at6native18elementwise_kernelILi128ELi4EZNS0_22gpu_kernel_impl_nocastINS0_13BUnaryFunctorIhhhZZZNS0_16fmod_kernel_cudaERNS_18TensorIteratorBaseEENKUlvE_clEvENKUlvE_clEvEUlhhE_EEEEvS5_RKT_EUliE_EEviT1_)
        /*2f24*/ 	.word	0x00000000


	//----- nvinfo : EIATTR_MIN_STACK_SIZE
	.align		4
.L_2059:
        /*2f28*/ 	.byte	0x04, 0x12
        /*2f2a*/ 	.short	(.L_2061 - .L_2060)
	.align		4
.L_2060:
        /*2f2c*/ 	.word	index@(_ZN2at6native27unrolled_elementwise_kernelINS0_13BUnaryFunctorIhhhZZZNS0_16fmod_kernel_cudaERNS_18TensorIteratorBaseEENKUlvE_clEvENKUlvE_clEvEUlhhE_EESt5arrayIPcLm2EELi4E23TrivialOffsetCalculatorILi1EjESD_NS0_6memory15LoadWithoutCastENSE_16StoreWithoutCastEEEviT_T0_T2_T3_T4_T5_)
        /*2f30*/ 	.word	0x00000000


	//----- nvinfo : EIATTR_MIN_STACK_SIZE
	.align		4
.L_2061:
        /*2f34*/ 	.byte	0x04, 0x12
        /*2f36*/ 	.short	(.L_2063 - .L_2062)
	.align		4
.L_2062:
        /*2f38*/ 	.word	index@(_ZN2at6native29vectorized_elementwise_kernelILi2ENS0_13BUnaryFunctorIhhhZZZNS0_16fmod_kernel_cudaERNS_18TensorIteratorBaseEENKUlvE_clEvENKUlvE_clEvEUlhhE_EESt5arrayIPcLm2EEEEviT0_T1_)
        /*2f3c*/ 	.word	0x00000000


	//----- nvinfo : EIATTR_MIN_STACK_SIZE
	.align		4
.L_2063:
        /*2f40*/ 	.byte	0x04, 0x12
        /*2f42*/ 	.short	(.L_2065 - .L_2064)
	.align		4
.L_2064:
        /*2f44*/ 	.word	index@(_ZN2at6native29vectorized_elementwise_kernelILi4ENS0_13BUnaryFunctorIhhhZZZNS0_16fmod_kernel_cudaERNS_18TensorIteratorBaseEENKUlvE_clEvENKUlvE_clEvEUlhhE_EESt5arrayIPcLm2EEEEviT0_T1_)
        /*2f48*/ 	.word	0x00000000


	//----- nvinfo : EIATTR_MIN_STACK_SIZE
	.align		4
.L_2065:
        /*2f4c*/ 	.byte	0x04, 0x12
        /*2f4e*/ 	.short	(.L_2067 - .L_2066)
	.align		4
.L_2066:
        /*2f50*/ 	.word	index@(_ZN2at6native29vectorized_elementwise_kernelILi8ENS0_13BUnaryFunctorIhhhZZZNS0_16fmod_kernel_cudaERNS_18TensorIteratorBaseEENKUlvE_clEvENKUlvE_clEvEUlhhE_EESt5arrayIPcLm2EEEEviT0_T1_)
        /*2f54*/ 	.word	0x00000000


	//----- nvinfo : EIATTR_MIN_STACK_SIZE
	.align		4
.L_2067:
        /*2f58*/ 	.byte	0x04, 0x12
        /*2f5a*/ 	.short	(.L_2069 - .L_2068)
	.align		4
.L_2068:
        /*2f5c*/ 	.word	index@(_ZN2at6native18elementwise_kernelILi128ELi4EZNS0_15gpu_kernel_implINS0_13AUnaryFunctorIhhhZZZNS0_16fmod_kernel_cudaERNS_18TensorIteratorBaseEENKUlvE_clEvENKUlvE_clEvEUlhhE_EEEEvS5_RKT_EUliE_EEviT1_)
        /*2f60*/ 	.word	0x00000000


	//----- nvinfo : EIATTR_MIN_STACK_SIZE
	.align		4
.L_2069:
        /*2f64*/ 	.byte	0x04, 0x12
        /*2f66*/ 	.short	(.L_2071 - .L_2070)
	.align		4
.L_2070:
        /*2f68*/ 	.word	index@(_ZN2at6native27unrolled_elementwise_kernelINS0_13AUnaryFunctorIhhhZZZNS0_16fmod_kernel_cudaERNS_18TensorIteratorBaseEENKUlvE_clEvENKUlvE_clEvEUlhhE_EESt5arrayIPcLm2EELi4E23TrivialOffsetCalculatorILi1EjESD_NS0_6memory12LoadWithCastILi1EEENSE_13StoreWithCastILi1EEEEEviT_T0_T2_T3_T4_T5_)
        /*2f6c*/ 	.word	0x00000000


	//----- nvinfo : EIATTR_MIN_STACK_SIZE
	.align		4
.L_2071:
        /*2f70*/ 	.byte	0x04, 0x12
        /*2f72*/ 	.short	(.L_2073 - .L_2072)
	.align		4
.L_2072:
        /*2f74*/ 	.word	index@(_ZN2at6native18elementwise_kernelILi128ELi4EZNS0_22gpu_kernel_impl_nocastINS0_13AUnaryFunctorIhhhZZZNS0_16fmod_kernel_cudaERNS_18TensorIteratorBaseEENKUlvE_clEvENKUlvE_clEvEUlhhE_EEEEvS5_RKT_EUliE_EEviT1_)
        /*2f78*/ 	.word	0x00000000


	//----- nvinfo : EIATTR_MIN_STACK_SIZE
	.align		4
.L_2073:
        /*2f7c*/ 	.byte	0x04, 0x12
        /*2f7e*/ 	.short	(.L_2075 - .L_2074)
	.align		4
.L_2074:
        /*2f80*/ 	.word	index@(_ZN2at6native27unrolled_elementwise_kernelINS0_13AUnaryFunctorIhhhZZZNS0_16fmod_kernel_cudaERNS_18TensorIteratorBaseEENKUlvE_clEvENKUlvE_clEvEUlhhE_EESt5arrayIPcLm2EELi4E23TrivialOffsetCalculatorILi1EjESD_NS0_6memory15LoadWithoutCastENSE_16StoreWithoutCastEEEviT_T0_T2_T3_T4_T5_)
        /*2f84*/ 	.word	0x00000000


	//----- nvinfo : EIATTR_MIN_STACK_SIZE
	.align		4
.L_2075:
        /*2f88*/ 	.byte	0x04, 0x12
        /*2f8a*/ 	.short	(.L_2077 - .L_2076)
	.align		4
.L_2076:
        /*2f8c*/ 	.word	index@(_ZN2at6native29vectorized_elementwise_kernelILi2ENS0_13AUnaryFunctorIhhhZZZNS0_16fmod_kernel_cudaERNS_18TensorIteratorBaseEENKUlvE_clEvENKUlvE_clEvEUlhhE_EESt5arrayIPcLm2EEEEviT0_T1_)
        /*2f90*/ 	.word	0x00000000


	//----- nvinfo : EIATTR_MIN_STACK_SIZE
	.align		4
.L_2077:
        /*2f94*/ 	.byte	0x04, 0x12
        /*2f96*/ 	.short	(.L_2079 - .L_2078)
	.align		4
.L_2078:
        /*2f98*/ 	.word	index@(_ZN2at6native29vectorized_elementwise_kernelILi4ENS0_13AUnaryFunctorIhhhZZZNS0_16fmod_kernel_cudaERNS_18TensorIteratorBaseEENKUlvE_clEvENKUlvE_clEvEUlhhE_EESt5arrayIPcLm2EEEEviT0_T1_)
        /*2f9c*/ 	.word	0x00000000


	//----- nvinfo : EIATTR_MIN_STACK_SIZE
	.align		4
.L_2079:
        /*2fa0*/ 	.byte	0x04, 0x12
        /*2fa2*/ 	.short	(.L_2081 - .L_2080)
	.align		4
.L_2080:
        /*2fa4*/ 	.word	index@(_ZN2at6native29vectorized_elementwise_kernelILi8ENS0_13AUnaryFunctorIhhhZZZNS0_16fmod_kernel_cudaERNS_18TensorIteratorBaseEENKUlvE_clEvENKUlvE_clEvEUlhhE_EESt5arrayIPcLm2EEEEviT0_T1_)
        /*2fa8*/ 	.word	0x00000000


	//----- nvinfo : EIATTR_MIN_STACK_SIZE
	.align		4
.L_2081:
        /*2fac*/ 	.byte	0x04, 0x12
        /*2fae*/ 	.short	(.L_2083 - .L_2082)
	.align		4
.L_2082:
        /*2fb0*/ 	.word	index@(_ZN2at6native18elementwise_kernelILi128ELi4EZNS0_15gpu_kernel_implINS0_13BinaryFunctorIN3c108BFloat16ES5_S5_ZZZNS0_21remainder_kernel_cudaERNS_18TensorIteratorBaseEENKUlvE0_clEvENKUlvE2_clEvEUlS5_S5_E_EEEEvS7_RKT_EUliE_EEviT1_)
        /*2fb4*/ 	.word	0x00000000


	//----- nvinfo : EIATTR_MIN_STACK_SIZE
	.align		4
.L_2083:
        /*2fb8*/ 	.byte	0x04, 0x12
        /*2fba*/ 	.short	(.L_2085 - .L_2084)
	.align		4
.L_2084:
        /*2fbc*/ 	.word	index@(_ZN2at6native27unrolled_elementwise_kernelINS0_13BinaryFunctorIN3c108BFloat16ES4_S4_ZZZNS0_21remainder_kernel_cudaERNS_18TensorIteratorBaseEENKUlvE0_clEvENKUlvE2_clEvEUlS4_S4_E_EESt5arrayIPcLm3EELi4E23TrivialOffsetCalculatorILi2EjESE_ILi1EjENS0_6memory12LoadWithCastILi2EEENSH_13StoreWithCastILi1EEEEEviT_T0_T2_T3_T4_T5_)
        /*2fc0*/ 	.word	0x00000000


	//----- nvinfo : EIATTR_MIN_STACK_SIZE
	.align		4
.L_2085:
        /*2fc4*/ 	.byte	0x04, 0x12
        /*2fc6*/ 	.short	(.L_2087 - .L_2086)
	.align		4
.L_2086:
        /*2fc8*/ 	.word	index@(_ZN2at6native18elementwise_kernelILi128ELi4EZNS0_22gpu_kernel_impl_nocastINS0_13BinaryFunctorIN3c108BFloat16ES5_S5_ZZZNS0_21remainder_kernel_cudaERNS_18TensorIteratorBaseEENKUlvE0_clEvENKUlvE2_clEvEUlS5_S5_E_EEEEvS7_RKT_EUliE_EEviT1_)
        /*2fcc*/ 	.word	0x00000000


	//----- nvinfo : EIATTR_MIN_STACK_SIZE
	.align		4
.L_2087:
        /*2fd0*/ 	.byte	0x04, 0x12
        /*2fd2*/ 	.short	(.L_2089 - .L_2088)
	.align		4
.L_2088:
        /*2fd4*/ 	.word	index@(_ZN2at6native27unrolled_elementwise_kernelINS0_13BinaryFunctorIN3c108BFloat16ES4_S4_ZZZNS0_21remainder_kernel_cudaERNS_18TensorIteratorBaseEENKUlvE0_clEvENKUlvE2_clEvEUlS4_S4_E_EESt5arrayIPcLm3EELi4E23TrivialOffsetCalculatorILi2EjESE_ILi1EjENS0_6memory15LoadWithoutCastENSH_16StoreWithoutCastEEEviT_T0_T2_T3_T4_T5_)
        /*2fd8*/ 	.word	0x00000000


	//----- nvinfo : EIATTR_MIN_STACK_SIZE
	.align		4
.L_2089:
        /*2fdc*/ 	.byte	0x04, 0x12
        /*2fde*/ 	.short	(.L_2091 - .L_2090)
	.align		4
.L_2090:
        /*2fe0*/ 	.word	index@(_ZN2at6native29vectorized_elementwise_kernelILi2ENS0_13BinaryFunctorIN3c108BFloat16ES4_S4_ZZZNS0_21remainder_kernel_cudaERNS_18TensorIteratorBaseEENKUlvE0_clEvENKUlvE2_clEvEUlS4_S4_E_EESt5arrayIPcLm3EEEEviT0_T1_)
        /*2fe4*/ 	.word	0x00000000


	//----- nvinfo : EIATTR_MIN_STACK_SIZE
	.align		4
.L_2091:
        /*2fe8*/ 	.byte	0x04, 0x12
        /*2fea*/ 	.short	(.L_2093 - .L_2092)
	.align		4
.L_2092:
        /*2fec*/ 	.word	index@(_ZN2at6native29vectorized_elementwise_kernelILi4ENS0_13BinaryFunctorIN3c108BFloat16ES4_S4_ZZZNS0_21remainder_kernel_cudaERNS_18TensorIteratorBaseEENKUlvE0_clEvENKUlvE2_clEvEUlS4_S4_E_EESt5arrayIPcLm3EEEEviT0_T1_)
        /*2ff0*/ 	.word	0x00000000


	//----- nvinfo : EIATTR_MIN_STACK_SIZE
	.align		4
.L_2093:
        /*2ff4*/ 	.byte	0x04, 0x12
        /*2ff6*/ 	.short	(.L_2095 - .L_2094)
	.align		4
.L_2094:
        /*2ff8*/ 	.word	index@(_ZN2at6native29vectorized_elementwise_kernelILi8ENS0_13BinaryFunctorIN3c108BFloat16ES4_S4_ZZZNS0_21remainder_kernel_cudaERNS_18TensorIteratorBaseEENKUlvE0_clEvENKUlvE2_clEvEUlS4_S4_E_EESt5arrayIPcLm3EEEEviT0_T1_)
        /*2ffc*/ 	.word	0x00000000


	//----- nvinfo : EIATTR_MIN_STACK_SIZE
	.align		4
.L_2095:
        /*3000*/ 	.byte	0x04, 0x12
        /*3002*/ 	.short	(.L_2097 - .L_2096)
	.align		4
.L_2096:
        /*3004*/ 	.word	index@(_ZN2at6native18elementwise_kernelILi128ELi4EZNS0_15gpu_kernel_implINS0_13BUnaryFunctorIN3c108BFloat16ES5_S5_ZZZNS0_21remainder_kernel_cudaERNS_18TensorIteratorBaseEENKUlvE0_clEvENKUlvE2_clEvEUlS5_S5_E_EEEEvS7_RKT_EUliE_EEviT1_)
        /*3008*/ 	.word	0x00000000


	//----- nvinfo : EIATTR_MIN_STACK_SIZE
	.align		4
.L_2097:
        /*300c*/ 	.byte	0x04, 0x12
        /*300e*/ 	.short	(.L_2099 - .L_2098)
	.align		4
.L_2098:
        /*3010*/ 	.word	index@(_ZN2at6native27unrolled_elementwise_kernelINS0_13BUnaryFunctorIN3c108BFloat16ES4_S4_ZZZNS0_21remainder_kernel_cudaERNS_18TensorIteratorBaseEENKUlvE0_clEvENKUlvE2_clEvEUlS4_S4_E_EESt5arrayIPcLm2EELi4E23TrivialOffsetCalculatorILi1EjESF_NS0_6memory12LoadWithCastILi1EEENSG_13StoreWithCastILi1EEEEEviT_T0_T2_T3_T4_T5_)
        /*3014*/ 	.word	0x00000000


	//----- nvinfo : EIATTR_MIN_STACK_SIZE
	.align		4
.L_2099:
        /*3018*/ 	.byte	0x04, 0x12
        /*301a*/ 	.short	(.L_2101 - .L_2100)
	.align		4
.L_2100:
        /*301c*/ 	.word	index@(_ZN2at6native18elementwise_kernelILi128ELi4EZNS0_22gpu_kernel_impl_nocastINS0_13BUnaryFunctorIN3c108BFloat16ES5_S5_ZZZNS0_21remainder_kernel_cudaERNS_18TensorIteratorBaseEENKUlvE0_clEvENKUlvE2_clEvEUlS5_S5_E_EEEEvS7_RKT_EUliE_EEviT1_)
        /*3020*/ 	.word	0x00000000


	//----- nvinfo : EIATTR_MIN_STACK_SIZE
	.align		4
.L_2101:
        /*3024*/ 	.byte	0x04, 0x12
        /*3026*/ 	.short	(.L_2103 - .L_2102)
	.align		4
.L_2102:
        /*3028*/ 	.word	index@(_ZN2at6native27unrolled_elementwise_kernelINS0_13BUnaryFunctorIN3c108BFloat16ES4_S4_ZZZNS0_21remainder_kernel_cudaERNS_18TensorIteratorBaseEENKUlvE0_clEvENKUlvE2_clEvEUlS4_S4_E_EESt5arrayIPcLm2EELi4E23TrivialOffsetCalculatorILi1EjESF_NS0_6memory15LoadWithoutCastENSG_16StoreWithoutCastEEEviT_T0_T2_T3_T4_T5_)
        /*302c*/ 	.word	0x00000000


	//----- nvinfo : EIATTR_MIN_STACK_SIZE
	.align		4
.L_2103:
        /*3030*/ 	.byte	0x04, 0x12
        /*3032*/ 	.short	(.L_2105 - .L_2104)
	.align		4
.L_2104:
        /*3034*/ 	.word	index@(_ZN2at6native29vectorized_elementwise_kernelILi2ENS0_13BUnaryFunctorIN3c108BFloat16ES4_S4_ZZZNS0_21remainder_kernel_cudaERNS_18TensorIteratorBaseEENKUlvE0_clEvENKUlvE2_clEvEUlS4_S4_E_EESt5arrayIPcLm2EEEEviT0_T1_)
        /*3038*/ 	.word	0x00000000


	//----- nvinfo : EIATTR_MIN_STACK_SIZE
	.align		4
.L_2105:
        /*303c*/ 	.byte	0x04, 0x12
        /*303e*/ 	.short	(.L_2107 - .L_2106)
	.align		4
.L_2106:
        /*3040*/ 	.word	index@(_ZN2at6native29vectorized_elementwise_kernelILi4ENS0_13BUnaryFunctorIN3c108BFloat16ES4_S4_ZZZNS0_21remainder_kernel_cudaERNS_18TensorIteratorBaseEENKUlvE0_clEvENKUlvE2_clEvEUlS4_S4_E_EESt5arrayIPcLm2EEEEviT0_T1_)
        /*3044*/ 	.word	0x00000000


	//----- nvinfo : EIATTR_MIN_STACK_SIZE
	.align		4
.L_2107:
        /*3048*/ 	.byte	0x04, 0x12
        /*304a*/ 	.short	(.L_2109 - .L_2108)
	.align		4
.L_2108:
        /*304c*/ 	.word	index@(_ZN2at6native29vectorized_elementwise_kernelILi8ENS0_13BUnaryFunctorIN3c108BFloat16ES4_S4_ZZZNS0_21remainder_kernel_cudaERNS_18TensorIteratorBaseEENKUlvE0_clEvENKUlvE2_clEvEUlS4_S4_E_EESt5arrayIPcLm2EEEEviT0_T1_)
        /*3050*/ 	.word	0x00000000


	//----- nvinfo : EIATTR_MIN_STACK_SIZE
	.align		4
.L_2109:
        /*3054*/ 	.byte	0x04, 0x12
        /*3056*/ 	.short	(.L_2111 - .L_2110)
	.align		4
.L_2110:
        /*3058*/ 	.word	index@(_ZN2at6native18elementwise_kernelILi128ELi4EZNS0_15gpu_kernel_implINS0_13AUnaryFunctorIN3c108BFloat16ES5_S5_ZZZNS0_21remainder_kernel_cudaERNS_18TensorIteratorBaseEENKUlvE0_clEvENKUlvE2_clEvEUlS5_S5_E_EEEEvS7_RKT_EUliE_EEviT1_)
        /*305c*/ 	.word	0x00000000


	//----- nvinfo : EIATTR_MIN_STACK_SIZE
	.align		4
.L_2111:
        /*3060*/ 	.byte	0x04, 0x12
        /*3062*/ 	.short	(.L_2113 - .L_2112)
	.align		4
.L_2112:
        /*3064*/ 	.word	index@(_ZN2at6native27unrolled_elementwise_kernelINS0_13AUnaryFunctorIN3c108BFloat16ES4_S4_ZZZNS0_21remainder_kernel_cudaERNS_18TensorIteratorBaseEENKUlvE0_clEvENKUlvE2_clEvEUlS4_S4_E_EESt5arrayIPcLm2EELi4E23TrivialOffsetCalculatorILi1EjESF_NS0_6memory12LoadWithCastILi1EEENSG_13StoreWithCastILi1EEEEEviT_T0_T2_T3_T4_T5_)
        /*3068*/ 	.word	0x00000000


	//----- nvinfo : EIATTR_MIN_STACK_SIZE
	.align		4
.L_2113:
        /*306c*/ 	.byte	0x04, 0x12
        /*306e*/ 	.short	(.L_2115 - .L_2114)
	.align		4
.L_2114:
        /*3070*/ 	.word	index@(_ZN2at6native18elementwise_kernelILi128ELi4EZNS0_22gpu_kernel_impl_nocastINS0_13AUnaryFunctorIN3c108BFloat16ES5_S5_ZZZNS0_21remainder_kernel_cudaERNS_18TensorIteratorBaseEENKUlvE0_clEvENKUlvE2_clEvEUlS5_S5_E_EEEEvS7_RKT_EUliE_EEviT1_)
        /*3074*/ 	.word	0x00000000


	//----- nvinfo : EIATTR_MIN_STACK_SIZE
	.align		4
.L_2115:
        /*3078*/ 	.byte	0x04, 0x12
        /*307a*/ 	.short	(.L_2117 - .L_2116)
	.align		4
.L_2116:
        /*307c*/ 	.word	index@(_ZN2at6native27unrolled_elementwise_kernelINS0_13AUnaryFunctorIN3c108BFloat16ES4_S4_ZZZNS0_21remainder_kernel_cudaERNS_18TensorIteratorBaseEENKUlvE0_clEvENKUlvE2_clEvEUlS4_S4_E_EESt5arrayIPcLm2EELi4E23TrivialOffsetCalculatorILi1EjESF_NS0_6memory15LoadWithoutCastENSG_16StoreWithoutCastEEEviT_T0_T2_T3_T4_T5_)
        /*3080*/ 	.word	0x00000000


	//----- nvinfo : EIATTR_MIN_STACK_SIZE
	.align		4
.L_2117:
        /*3084*/ 	.byte	0x04, 0x12
        /*3086*/ 	.short	(.L_2119 - .L_2118)
	.align		4
.L_2118:
        /*3088*/ 	.word	index@(_ZN2at6native29vectorized_elementwise_kernelILi2ENS0_13AUnaryFunctorIN3c108BFloat16ES4_S4_ZZZNS0_21remainder_kernel_cudaERNS_18TensorIteratorBaseEENKUlvE0_clEvENKUlvE2_clEvEUlS4_S4_E_EESt5arrayIPcLm2EEEEviT0_T1_)
        /*308c*/ 	.word	0x00000000


	//----- nvinfo : EIATTR_MIN_STACK_SIZE
	.align		4
.L_2119:
        /*3090*/ 	.byte	0x04, 0x12
        /*3092*/ 	.short	(.L_2121 - .L_2120)
	.align		4
.L_2120:
        /*3094*/ 	.word	index@(_ZN2at6native29vectorized_elementwise_kernelILi4ENS0_13AUnaryFunctorIN3c108BFloat16ES4_S4_ZZZNS0_21remainder_kernel_cudaERNS_18TensorIteratorBaseEENKUlvE0_clEvENKUlvE2_clEvEUlS4_S4_E_EESt5arrayIPcLm2EEEEviT0_T1_)
        /*3098*/ 	.word	0x00000000


	//----- nvinfo : EIATTR_MIN_STACK_SIZE
	.align		4
.L_2121:
        /*309c*/ 	.byte	0x04, 0x12
        /*309e*/ 	.short	(.L_2123 - .L_2122)
	.align		4
.L_2122:
        /*30a0*/ 	.word	index@(_ZN2at6native29vectorized_elementwise_kernelILi8ENS0_13AUnaryFunctorIN3c108BFloat16ES4_S4_ZZZNS0_21remainder_kernel_cudaERNS_18TensorIteratorBaseEENKUlvE0_clEvENKUlvE2_clEvEUlS4_S4_E_EESt5arrayIPcLm2EEEEviT0_T1_)
        /*30a4*/ 	.word	0x00000000


	//----- nvinfo : EIATTR_MIN_STACK_SIZE
	.align		4
.L_2123:
        /*30a8*/ 	.byte	0x04, 0x12
        /*30aa*/ 	.short	(.L_2125 - .L_2124)
	.align		4
.L_2124:
        /*30ac*/ 	.word	index@(_ZN2at6native18elementwise_kernelILi128ELi4EZNS0_15gpu_kernel_implINS0_13BinaryFunctorIN3c104HalfES5_S5_ZZZNS0_21remainder_kernel_cudaERNS_18TensorIteratorBaseEENKUlvE0_clEvENKUlvE1_clEvEUlS5_S5_E_EEEEvS7_RKT_EUliE_EEviT1_)
        /*30b0*/ 	.word	0x00000000


	//----- nvinfo : EIATTR_MIN_STACK_SIZE
	.align		4
.L_2125:
        /*30b4*/ 	.byte	0x04, 0x12
        /*30b6*/ 	.short	(.L_2127 - .L_2126)
	.align		4
.L_2126:
        /*30b8*/ 	.word	index@(_ZN2at6native27unrolled_elementwise_kernelINS0_13BinaryFunctorIN3c104HalfES4_S4_ZZZNS0_21remainder_kernel_cudaERNS_18TensorIteratorBaseEENKUlvE0_clEvENKUlvE1_clEvEUlS4_S4_E_EESt5arrayIPcLm3EELi4E23TrivialOffsetCalculatorILi2EjESE_ILi1EjENS0_6memory12LoadWithCastILi2EEENSH_13StoreWithCastILi1EEEEEviT_T0_T2_T3_T4_T5_)
        /*30bc*/ 	.word	0x00000000


	//----- nvinfo : EIATTR_MIN_STACK_SIZE
	.align		4
.L_2127:
        /*30c0*/ 	.byte	0x04, 0x12
        /*30c2*/ 	.short	(.L_2129 - .L_2128)
	.align		4
.L_2128:
        /*30c4*/ 	.word	index@(_ZN2at6native18elementwise_kernelILi128ELi4EZNS0_22gpu_kernel_impl_nocastINS0_13BinaryFunctorIN3c104HalfES5_S5_ZZZNS0_21remainder_kernel_cudaERNS_18TensorIteratorBaseEENKUlvE0_clEvENKUlvE1_clEvEUlS5_S5_E_EEEEvS7_RKT_EUliE_EEviT1_)
        /*30c8*/ 	.word	0x00000000


	//----- nvinfo : EIATTR_MIN_STACK_SIZE
	.align		4
.L_2129:
        /*30cc*/ 	.byte	0x04, 0x12
        /*30ce*/ 	.short	(.L_2131 - .L_2130)
	.align		4
.L_2130:
        /*30d0*/ 	.word	index@(_ZN2at6native27unrolled_elementwise_kernelINS0_13BinaryFunctorIN3c104HalfES4_S4_ZZZNS0_21remainder_kernel_cudaERNS_18TensorIteratorBaseEENKUlvE0_clEvENKUlvE1_clEvEUlS4_S4_E_EESt5arrayIPcLm3EELi4E23TrivialOffsetCalculatorILi2EjESE_ILi1EjENS0_6memory15LoadWithoutCastENSH_16StoreWithoutCastEEEviT_T0_T2_T3_T4_T5_)
        /*30d4*/ 	.word	0x00000000


	//----- nvinfo : EIATTR_MIN_STACK_SIZE
	.align		4
.L_2131:
        /*30d8*/ 	.byte	0x04, 0x12
        /*30da*/ 	.short	(.L_2133 - .L_2132)
	.align		4
.L_2132:
        /*30dc*/ 	.word	index@(_ZN2at6native29vectorized_elementwise_kernelILi2ENS0_13BinaryFunctorIN3c104HalfES4_S4_ZZZNS0_21remainder_kernel_cudaERNS_18TensorIteratorBaseEENKUlvE0_clEvENKUlvE1_clEvEUlS4_S4_E_EESt5arrayIPcLm3EEEEviT0_T1_)
        /*30e0*/ 	.word	0x00000000


	//----- nvinfo : EIATTR_MIN_STACK_SIZE
	.align		4
.L_2133:
        /*30e4*/ 	.byte	0x04, 0x12
        /*30e6*/ 	.short	(.L_2135 - .L_2134)
	.align		4
.L_2134:
        /*30e8*/ 	.word	index@(_ZN2at6native29vectorized_elementwise_kernelILi4ENS0_13BinaryFunctorIN3c104HalfES4_S4_ZZZNS0_21remainder_kernel_cudaERNS_18TensorIteratorBaseEENKUlvE0_clEvENKUlvE1_clEvEUlS4_S4_E_EESt5arrayIPcLm3EEEEviT0_T1_)
        /*30ec*/ 	.word	0x00000000


	//----- nvinfo : EIATTR_MIN_STACK_SIZE
	.align		4
.L_2135:
        /*30f0*/ 	.byte	0x04, 0x12
        /*30f2*/ 	.short	(.L_2137 - .L_2136)
	.align		4
.L_2136:
        /*30f4*/ 	.word	index@(_ZN2at6native29vectorized_elementwise_kernelILi8ENS0_13BinaryFunctorIN3c104HalfES4_S4_ZZZNS0_21remainder_kernel_cudaERNS_18TensorIteratorBaseEENKUlvE0_clEvENKUlvE1_clEvEUlS4_S4_E_EESt5arrayIPcLm3EEEEviT0_T1_)
        /*30f8*/ 	.word	0x00000000


	//----- nvinfo : EIATTR_MIN_STACK_SIZE
	.align		4
.L_2137:
        /*30fc*/ 	.byte	0x04, 0x12
        /*30fe*/ 	.short	(.L_2139 - .L_2138)
	.align		4
.L_2138:
        /*3100*/ 	.word	index@(_ZN2at6native18elementwise_kernelILi128ELi4EZNS0_15gpu_kernel_implINS0_13BUnaryFunctorIN3c104HalfES5_S5_ZZZNS0_21remainder_kernel_cudaERNS_18TensorIteratorBaseEENKUlvE0_clEvENKUlvE1_clEvEUlS5_S5_E_EEEEvS7_RKT_EUliE_EEviT1_)
        /*3104*/ 	.word	0x00000000


	//----- nvinfo : EIATTR_MIN_STACK_SIZE
	.align		4
.L_2139:
        /*3108*/ 	.byte	0x04, 0x12
        /*310a*/ 	.short	(.L_2141 - .L_2140)
	.align		4
.L_2140:
        /*310c*/ 	.word	index@(_ZN2at6native27unrolled_elementwise_kernelINS0_13BUnaryFunctorIN3c104HalfES4_S4_ZZZNS0_21remainder_kernel_cudaERNS_18TensorIteratorBaseEENKUlvE0_clEvENKUlvE1_clEvEUlS4_S4_E_EESt5arrayIPcLm2EELi4E23TrivialOffsetCalculatorILi1EjESF_NS0_6memory12LoadWithCastILi1EEENSG_13StoreWithCastILi1EEEEEviT_T0_T2_T3_T4_T5_)
        /*3110*/ 	.word	0x00000000


	//----- nvinfo : EIATTR_MIN_STACK_SIZE
	.align		4
.L_2141:
        /*3114*/ 	.byte	0x04, 0x12
        /*3116*/ 	.short	(.L_2143 - .L_2142)
	.align		4
.L_2142:
        /*3118*/ 	.word	index@(_ZN2at6native18elementwise_kernelILi128ELi4EZNS0_22gpu_kernel_impl_nocastINS0_13BUnaryFunctorIN3c104HalfES5_S5_ZZZNS0_21remainder_kernel_cudaERNS_18TensorIteratorBaseEENKUlvE0_clEvENKUlvE1_clEvEUlS5_S5_E_EEEEvS7_RKT_EUliE_EEviT1_)
        /*311c*/ 	.word	0x00000000


	//----- nvinfo : EIATTR_MIN_STACK_SIZE
	.align		4
.L_2143:
        /*3120*/ 	.byte	0x04, 0x12
        /*3122*/ 	.short	(.L_2145 - .L_2144)
	.align		4
.L_2144:
        /*3124*/ 	.word	index@(_ZN2at6native27unrolled_elementwise_kernelINS0_13BUnaryFunctorIN3c104HalfES4_S4_ZZZNS0_21remainder_kernel_cudaERNS_18TensorIteratorBaseEENKUlvE0_clEvENKUlvE1_clEvEUlS4_S4_E_EESt5arrayIPcLm2EELi4E23TrivialOffsetCalculatorILi1EjESF_NS0_6memory15LoadWithoutCastENSG_16StoreWithoutCastEEEviT_T0_T2_T3_T4_T5_)
        /*3128*/ 	.word	0x00000000


	//----- nvinfo : EIATTR_MIN_STACK_SIZE
	.align		4
.L_2145:
        /*312c*/ 	.byte	0x04, 0x12
        /*312e*/ 	.short	(.L_2147 - .L_2146)
	.align		4
.L_2146:
        /*3130*/ 	.word	index@(_ZN2at6native29vectorized_elementwise_kernelILi2ENS0_13BUnaryFunctorIN3c104HalfES4_S4_ZZZNS0_21remainder_kernel_cudaERNS_18TensorIteratorBaseEENKUlvE0_clEvENKUlvE1_clEvEUlS4_S4_E_EESt5arrayIPcLm2EEEEviT0_T1_)
        /*3134*/ 	.word	0x00000000


	//----- nvinfo : EIATTR_MIN_STACK_SIZE
	.align		4
.L_2147:
        /*3138*/ 	.byte	0x04, 0x12
        /*313a*/ 	.short	(.L_2149 - .L_2148)
	.align		4
.L_2148:
        /*313c*/ 	.word	index@(_ZN2at6native29vectorized_elementwise_kernelILi4ENS0_13BUnaryFunctorIN3c104HalfES4_S4_ZZZNS0_21remainder_kernel_cudaERNS_18TensorIteratorBaseEENKUlvE0_clEvENKUlvE1_clEvEUlS4_S4_E_EESt5arrayIPcLm2EEEEviT0_T1_)
        /*3140*/ 	.word	0x00000000


	//----- nvinfo : EIATTR_MIN_STACK_SIZE
	.align		4
.L_2149:
        /*3144*/ 	.byte	0x04, 0x12
        /*3146*/ 	.short	(.L_2151 - .L_2150)
	.align		4
.L_2150:
        /*3148*/ 	.word	index@(_ZN2at6native29vectorized_elementwise_kernelILi8ENS0_13BUnaryFunctorIN3c104HalfES4_S4_ZZZNS0_21remainder_kernel_cudaERNS_18TensorIteratorBaseEENKUlvE0_clEvENKUlvE1_clEvEUlS4_S4_E_EESt5arrayIPcLm2EEEEviT0_T1_)
        /*314c*/ 	.word	0x00000000


	//----- nvinfo : EIATTR_MIN_STACK_SIZE
	.align		4
.L_2151:
        /*3150*/ 	.byte	0x04, 0x12
        /*3152*/ 	.short	(.L_2153 - .L_2152)
	.align		4
.L_2152:
        /*3154*/ 	.word	index@(_ZN2at6native18elementwise_kernelILi128ELi4EZNS0_15gpu_kernel_implINS0_13AUnaryFunctorIN3c104HalfES5_S5_ZZZNS0_21remainder_kernel_cudaERNS_18TensorIteratorBaseEENKUlvE0_clEvENKUlvE1_clEvEUlS5_S5_E_EEEEvS7_RKT_EUliE_EEviT1_)
        /*3158*/ 	.word	0x00000000


	//----- nvinfo : EIATTR_MIN_STACK_SIZE
	.align		4
.L_2153:
        /*315c*/ 	.byte	0x04, 0x12
        /*315e*/ 	.short	(.L_2155 - .L_2154)
	.align		4
.L_2154:
        /*3160*/ 	.word	index@(_ZN2at6native27unrolled_elementwise_kernelINS0_13AUnaryFunctorIN3c104HalfES4_S4_ZZZNS0_21remainder_kernel_cudaERNS_18TensorIteratorBaseEENKUlvE0_clEvENKUlvE1_clEvEUlS4_S4_E_EESt5arrayIPcLm2EELi4E23TrivialOffsetCalculatorILi1EjESF_NS0_6memory12LoadWithCastILi1EEENSG_13StoreWithCastILi1EEEEEviT_T0_T2_T3_T4_T5_)
        /*3164*/ 	.word	0x00000000


	//----- nvinfo : EIATTR_MIN_STACK_SIZE
	.align		4
.L_2155:
        /*3168*/ 	.byte	0x04, 0x12
        /*316a*/ 	.short	(.L_2157 - .L_2156)
	.align		4
.L_2156:
        /*316c*/ 	.word	index@(_ZN2at6native18elementwise_kernelILi128ELi4EZNS0_22gpu_kernel_impl_nocastINS0_13AUnaryFunctorIN3c104HalfES5_S5_ZZZNS0_21remainder_kernel_cudaERNS_18TensorIteratorBaseEENKUlvE0_clEvENKUlvE1_clEvEUlS5_S5_E_EEEEvS7_RKT_EUliE_EEviT1_)
        /*3170*/ 	.word	0x00000000


	//----- nvinfo : EIATTR_MIN_STACK_SIZE
	.align		4
.L_2157:
        /*3174*/ 	.byte	0x04, 0x12
        /*3176*/ 	.short	(.L_2159 - .L_2158)
	.align		4
.L_2158:
        /*3178*/ 	.word	index@(_ZN2at6native27unrolled_elementwise_kernelINS0_13AUnaryFunctorIN3c104HalfES4_S4_ZZZNS0_21remainder_kernel_cudaERNS_18TensorIteratorBaseEENKUlvE0_clEvENKUlvE1_clEvEUlS4_S4_E_EESt5arrayIPcLm2EELi4E23TrivialOffsetCalculatorILi1EjESF_NS0_6memory15LoadWithoutCastENSG_16StoreWithoutCastEEEviT_T0_T2_T3_T4_T5_)
        /*317c*/ 	.word	0x00000000


	//----- nvinfo : EIATTR_MIN_STACK_SIZE
	.align		4
.L_2159:
        /*3180*/ 	.byte	0x04, 0x12
        /*3182*/ 	.short	(.L_2161 - .L_2160)
	.align		4
.L_2160:
        /*3184*/ 	.word	index@(_ZN2at6native29vectorized_elementwise_kernelILi2ENS0_13AUnaryFunctorIN3c104HalfES4_S4_ZZZNS0_21remainder_kernel_cudaERNS_18TensorIteratorBaseEENKUlvE0_clEvENKUlvE1_clEvEUlS4_S4_E_EESt5arrayIPcLm2EEEEviT0_T1_)
        /*3188*/ 	.word	0x00000000


	//----- nvinfo : EIATTR_MIN_STACK_SIZE
	.align		4
.L_2161:
        /*318c*/ 	.byte	0x04, 0x12
        /*318e*/ 	.short	(.L_2163 - .L_2162)
	.align		4
.L_2162:
        /*3190*/ 	.word	index@(_ZN2at6native29vectorized_elementwise_kernelILi4ENS0_13AUnaryFunctorIN3c104HalfES4_S4_ZZZNS0_21remainder_kernel_cudaERNS_18TensorIteratorBaseEENKUlvE0_clEvENKUlvE1_clEvEUlS4_S4_E_EESt5arrayIPcLm2EEEEviT0_T1_)
        /*3194*/ 	.word	0x00000000


	//----- nvinfo : EIATTR_MIN_STACK_SIZE
	.align		4
.L_2163:
        /*3198*/ 	.byte	0x04, 0x12
        /*319a*/ 	.short	(.L_2165 - .L_2164)
	.align		4
.L_2164:
        /*319c*/ 	.word	index@(_ZN2at6native29vectorized_elementwise_kernelILi8ENS0_13AUnaryFunctorIN3c104HalfES4_S4_ZZZNS0_21remainder_kernel_cudaERNS_18TensorIteratorBaseEENKUlvE0_clEvENKUlvE1_clEvEUlS4_S4_E_EESt5arrayIPcLm2EEEEviT0_T1_)
        /*31a0*/ 	.word	0x00000000


	//----- nvinfo : EIATTR_MIN_STACK_SIZE
	.align		4
.L_2165:
        /*31a4*/ 	.byte	0x04, 0x12
        /*31a6*/ 	.short	(.L_2167 - .L_2166)
	.align		4
.L_2166:
        /*31a8*/ 	.word	index@(_ZN2at6native18elementwise_kernelILi128ELi4EZNS0_15gpu_kernel_implINS0_13BinaryFunctorIfffZZZNS0_21remainder_kernel_cudaERNS_18TensorIteratorBaseEENKUlvE0_clEvENKUlvE0_clEvEUlffE_EEEEvS5_RKT_EUliE_EEviT1_)
        /*31ac*/ 	.word	0x00000000


	//----- nvinfo : EIATTR_MIN_STACK_SIZE
	.align		4
.L_2167:
        /*31b0*/ 	.byte	0x04, 0x12
        /*31b2*/ 	.short	(.L_2169 - .L_2168)
	.align		4
.L_2168:
        /*31b4*/ 	.word	index@(_ZN2at6native27unrolled_elementwise_kernelINS0_13BinaryFunctorIfffZZZNS0_21remainder_kernel_cudaERNS_18TensorIteratorBaseEENKUlvE0_clEvENKUlvE0_clEvEUlffE_EESt5arrayIPcLm3EELi4E23TrivialOffsetCalculatorILi2EjESC_ILi1EjENS0_6memory12LoadWithCastILi2EEENSF_13StoreWithCastILi1EEEEEviT_T0_T2_T3_T4_T5_)
        /*31b8*/ 	.word	0x00000000


	//----- nvinfo : EIATTR_MIN_STACK_SIZE
	.align		4
.L_2169:
        /*31bc*/ 	.byte	0x04, 0x12
        /*31be*/ 	.short	(.L_2171 - .L_2170)
	.align		4
.L_2170:
        /*31c0*/ 	.word	index@(_ZN2at6native18elementwise_kernelILi128ELi2EZNS0_22gpu_kernel_impl_nocastINS0_13BinaryFunctorIfffZZZNS0_21remainder_kernel_cudaERNS_18TensorIteratorBaseEENKUlvE0_clEvENKUlvE0_clEvEUlffE_EEEEvS5_RKT_EUliE_EEviT1_)
        /*31c4*/ 	.word	0x00000000


	//----- nvinfo : EIATTR_MIN_STACK_SIZE
	.align		4
.L_2171:
        /*31c8*/ 	.byte	0x04, 0x12
        /*31ca*/ 	.short	(.L_2173 - .L_2172)
	.align		4
.L_2172:
        /*31cc*/ 	.word	index@(_ZN2at6native27unrolled_elementwise_kernelINS0_13BinaryFunctorIfffZZZNS0_21remainder_kernel_cudaERNS_18TensorIteratorBaseEENKUlvE0_clEvENKUlvE0_clEvEUlffE_EESt5arrayIPcLm3EELi4E23TrivialOffsetCalculatorILi2EjESC_ILi1EjENS0_6memory15LoadWithoutCastENSF_16StoreWithoutCastEEEviT_T0_T2_T3_T4_T5_)
        /*31d0*/ 	.word	0x00000000


	//----- nvinfo : EIATTR_MIN_STACK_SIZE
	.align		4
.L_2173:
        /*31d4*/ 	.byte	0x04, 0x12
        /*31d6*/ 	.short	(.L_2175 - .L_2174)
	.align		4
.L_2174:
        /*31d8*/ 	.word	index@(_ZN2at6native29vectorized_elementwise_kernelILi2ENS0_13BinaryFunctorIfffZZZNS0_21remainder_kernel_cudaERNS_18TensorIteratorBaseEENKUlvE0_clEvENKUlvE0_clEvEUlffE_EESt5arrayIPcLm3EEEEviT0_T1_)
        /*31dc*/ 	.word	0x00000000


	//----- nvinfo : EIATTR_MIN_STACK_SIZE
	.align		4
.L_2175:
        /*31e0*/ 	.byte	0x04, 0x12
        /*31e2*/ 	.short	(.L_2177 - .L_2176)
	.align		4
.L_2176:
        /*31e4*/ 	.word	index@(_ZN2at6native29vectorized_elementwise_kernelILi4ENS0_13BinaryFunctorIfffZZZNS0_21remainder_kernel_cudaERNS_18TensorIteratorBaseEENKUlvE0_clEvENKUlvE0_clEvEUlffE_EESt5arrayIPcLm3EEEEviT0_T1_)
        /*31e8*/ 	.word	0x00000000


	//----- nvinfo : EIATTR_MIN_STACK_SIZE
	.align		4
.L_2177:
        /*31ec*/ 	.byte	0x04, 0x12
        /*31ee*/ 	.short	(.L_2179 - .L_2178)
	.align		4
.L_2178:
        /*31f0*/ 	.word	index@(_ZN2at6native29vectorized_elementwise_kernelILi8ENS0_13BinaryFunctorIfffZZZNS0_21remainder_kernel_cudaERNS_18TensorIteratorBaseEENKUlvE0_clEvENKUlvE0_clEvEUlffE_EESt5arrayIPcLm3EEEEviT0_T1_)
        /*31f4*/ 	.word	0x00000000


	//----- nvinfo : EIATTR_MIN_STACK_SIZE
	.align		4
.L_2179:
        /*31f8*/ 	.byte	0x04, 0x12
        /*31fa*/ 	.short	(.L_2181 - .L_2180)
	.align		4
.L_2180:
        /*31fc*/ 	.word	index@(_ZN2at6native18elementwise_kernelILi128ELi4EZNS0_15gpu_kernel_implINS0_13BUnaryFunctorIfffZZZNS0_21remainder_kernel_cudaERNS_18TensorIteratorBaseEENKUlvE0_clEvENKUlvE0_clEvEUlffE_EEEEvS5_RKT_EUliE_EEviT1_)
        /*3200*/ 	.word	0x00000000


	//----- nvinfo : EIATTR_MIN_STACK_SIZE
	.align		4
.L_2181:
        /*3204*/ 	.byte	0x04, 0x12
        /*3206*/ 	.short	(.L_2183 - .L_2182)
	.align		4
.L_2182:
        /*3208*/ 	.word	index@(_ZN2at6native27unrolled_elementwise_kernelINS0_13BUnaryFunctorIfffZZZNS0_21remainder_kernel_cudaERNS_18TensorIteratorBaseEENKUlvE0_clEvENKUlvE0_clEvEUlffE_EESt5arrayIPcLm2EELi4E23TrivialOffsetCalculatorILi1EjESD_NS0_6memory12LoadWithCastILi1EEENSE_13StoreWithCastILi1EEEEEviT_T0_T2_T3_T4_T5_)
        /*320c*/ 	.word	0x00000000


	//----- nvinfo : EIATTR_MIN_STACK_SIZE
	.align		4
.L_2183:
        /*3210*/ 	.byte	0x04, 0x12
        /*3212*/ 	.short	(.L_2185 - .L_2184)
	.align		4
.L_2184:
        /*3214*/ 	.word	index@(_ZN2at6native18elementwise_kernelILi128ELi2EZNS0_22gpu_kernel_impl_nocastINS0_13BUnaryFunctorIfffZZZNS0_21remainder_kernel_cudaERNS_18TensorIteratorBaseEENKUlvE0_clEvENKUlvE0_clEvEUlffE_EEEEvS5_RKT_EUliE_EEviT1_)
        /*3218*/ 	.word	0x00000000


	//----- nvinfo : EIATTR_MIN_STACK_SIZE
	.align		4
.L_2185:
        /*321c*/ 	.byte	0x04, 0x12
        /*321e*/ 	.short	(.L_2187 - .L_2186)
	.align		4
.L_2186:
        /*3220*/ 	.word	index@(_ZN2at6native27unrolled_elementwise_kernelINS0_13BUnaryFunctorIfffZZZNS0_21remainder_kernel_cudaERNS_18TensorIteratorBaseEENKUlvE0_clEvENKUlvE0_clEvEUlffE_EESt5arrayIPcLm2EELi4E23TrivialOffsetCalculatorILi1EjESD_NS0_6memory15LoadWithoutCastENSE_16StoreWithoutCastEEEviT_T0_T2_T3_T4_T5_)
        /*3224*/ 	.word	0x00000000


	//----- nvinfo : EIATTR_MIN_STACK_SIZE
	.align		4
.L_2187:
        /*3228*/ 	.byte	0x04, 0x12
        /*322a*/ 	.short	(.L_2189 - .L_2188)
	.align		4
.L_2188:
        /*322c*/ 	.word	index@(_ZN2at6native29vectorized_elementwise_kernelILi2ENS0_13BUnaryFunctorIfffZZZNS0_21remainder_kernel_cudaERNS_18TensorIteratorBaseEENKUlvE0_clEvENKUlvE0_clEvEUlffE_EESt5arrayIPcLm2EEEEviT0_T1_)
        /*3230*/ 	.word	0x00000000


	//----- nvinfo : EIATTR_MIN_STACK_SIZE
	.align		4
.L_2189:
        /*3234*/ 	.byte	0x04, 0x12
        /*3236*/ 	.short	(.L_2191 - .L_2190)
	.align		4
.L_2190:
        /*3238*/ 	.word	index@(_ZN2at6native29vectorized_elementwise_kernelILi4ENS0_13BUnaryFunctorIfffZZZNS0_21remainder_kernel_cudaERNS_18TensorIteratorBaseEENKUlvE0_clEvENKUlvE0_clEvEUlffE_EESt5arrayIPcLm2EEEEviT0_T1_)
        /*323c*/ 	.word	0x00000000


	//----- nvinfo : EIATTR_MIN_STACK_SIZE
	.align		4
.L_2191:
        /*3240*/ 	.byte	0x04, 0x12
        /*3242*/ 	.short	(.L_2193 - .L_2192)
	.align		4
.L_2192:
        /*3244*/ 	.word	index@(_ZN2at6native29vectorized_elementwise_kernelILi8ENS0_13BUnaryFunctorIfffZZZNS0_21remainder_kernel_cudaERNS_18TensorIteratorBaseEENKUlvE0_clEvENKUlvE0_clEvEUlffE_EESt5arrayIPcLm2EEEEviT0_T1_)
        /*3248*/ 	.word	0x00000000


	//----- nvinfo : EIATTR_MIN_STACK_SIZE
	.align		4
.L_2193:
        /*324c*/ 	.byte	0x04, 0x12
        /*324e*/ 	.short	(.L_2195 - .L_2194)
	.align		4
.L_2194:
        /*3250*/ 	.word	index@(_ZN2at6native18elementwise_kernelILi128ELi4EZNS0_15gpu_kernel_implINS0_13AUnaryFunctorIfffZZZNS0_21remainder_kernel_cudaERNS_18TensorIteratorBaseEENKUlvE0_clEvENKUlvE0_clEvEUlffE_EEEEvS5_RKT_EUliE_EEviT1_)
        /*3254*/ 	.word	0x00000000


	//----- nvinfo : EIATTR_MIN_STACK_SIZE
	.align		4
.L_2195:
        /*3258*/ 	.byte	0x04, 0x12
        /*325a*/ 	.short	(.L_2197 - .L_2196)
	.align		4
.L_2196:
        /*325c*/ 	.word	index@(_ZN2at6native27unrolled_elementwise_kernelINS0_13AUnaryFunctorIfffZZZNS0_21remainder_kernel_cudaERNS_18TensorIteratorBaseEENKUlvE0_clEvENKUlvE0_clEvEUlffE_EESt5arrayIPcLm2EELi4E23TrivialOffsetCalculatorILi1EjESD_NS0_6memory12LoadWithCastILi1EEENSE_13StoreWithCastILi1EEEEEviT_T0_T2_T3_T4_T5_)
        /*3260*/ 	.word	0x00000000


	//----- nvinfo : EIATTR_MIN_STACK_SIZE
	.align		4
.L_2197:
        /*3264*/ 	.byte	0x04, 0x12
        /*3266*/ 	.short	(.L_2199 - .L_2198)
	.align		4
.L_2198:
        /*3268*/ 	.word	index@(_ZN2at6native18elementwise_kernelILi128ELi2EZNS0_22gpu_kernel_impl_nocastINS0_13AUnaryFunctorIfffZZZNS0_21remainder_kernel_cudaERNS_18TensorIteratorBaseEENKUlvE0_clEvENKUlvE0_clEvEUlffE_EEEEvS5_RKT_EUliE_EEviT1_)
        /*326c*/ 	.word	0x00000000


	//----- nvinfo : EIATTR_MIN_STACK_SIZE
	.align		4
.L_2199:
        /*3270*/ 	.byte	0x04, 0x12
        /*3272*/ 	.short	(.L_2201 - .L_2200)
	.align		4
.L_2200:
        /*3274*/ 	.word	index@(_ZN2at6native27unrolled_elementwise_kernelINS0_13AUnaryFunctorIfffZZZNS0_21remainder_kernel_cudaERNS_18TensorIteratorBaseEENKUlvE0_clEvENKUlvE0_clEvEUlffE_EESt5arrayIPcLm2EELi4E23TrivialOffsetCalculatorILi1EjESD_NS0_6memory15LoadWithoutCastENSE_16StoreWithoutCastEEEviT_T0_T2_T3_T4_T5_)
        /*3278*/ 	.word	0x00000000


	//----- nvinfo : EIATTR_MIN_STACK_SIZE
	.align		4
.L_2201:
        /*327c*/ 	.byte	0x04, 0x12
        /*327e*/ 	.short	(.L_2203 - .L_2202)
	.align		4
.L_2202:
        /*3280*/ 	.word	index@(_ZN2at6native29vectorized_elementwise_kernelILi2ENS0_13AUnaryFunctorIfffZZZNS0_21remainder_kernel_cudaERNS_18TensorIteratorBaseEENKUlvE0_clEvENKUlvE0_clEvEUlffE_EESt5arrayIPcLm2EEEEviT0_T1_)
        /*3284*/ 	.word	0x00000000


	//----- nvinfo : EIATTR_MIN_STACK_SIZE
	.align		4
.L_2203:
        /*3288*/ 	.byte	0x04, 0x12
        /*328a*/ 	.short	(.L_2205 - .L_2204)
	.align		4
.L_2204:
        /*328c*/ 	.word	index@(_ZN2at6native29vectorized_elementwise_kernelILi4ENS0_13AUnaryFunctorIfffZZZNS0_21remainder_kernel_cudaERNS_18TensorIteratorBaseEENKUlvE0_clEvENKUlvE0_clEvEUlffE_EESt5arrayIPcLm2EEEEviT0_T1_)
        /*3290*/ 	.word	0x00000000


	//----- nvinfo : EIATTR_MIN_STACK_SIZE
	.align		4
.L_2205:
        /*3294*/ 	.byte	0x04, 0x12
        /*3296*/ 	.short	(.L_2207 - .L_2206)
	.align		4
.L_2206:
        /*3298*/ 	.word	index@(_ZN2at6native29vectorized_elementwise_kernelILi8ENS0_13AUnaryFunctorIfffZZZNS0_21remainder_kernel_cudaERNS_18TensorIteratorBaseEENKUlvE0_clEvENKUlvE0_clEvEUlffE_EESt5arrayIPcLm2EEEEviT0_T1_)
        /*329c*/ 	.word	0x00000000


	//----- nvinfo : EIATTR_MIN_STACK_SIZE
	.align		4
.L_2207:
        /*32a0*/ 	.byte	0x04, 0x12
        /*32a2*/ 	.short	(.L_2209 - .L_2208)
	.align		4
.L_2208:
        /*32a4*/ 	.word	index@(_ZN2at6native18elementwise_kernelILi128ELi4EZNS0_15gpu_kernel_implINS0_13BinaryFunctorIdddZZZNS0_21remainder_kernel_cudaERNS_18TensorIteratorBaseEENKUlvE0_clEvENKUlvE_clEvEUlddE_EEEEvS5_RKT_EUliE_EEviT1_)
        /*32a8*/ 	.word	0x00000000


	//----- nvinfo : EIATTR_MIN_STACK_SIZE
	.align		4
.L_2209:
        /*32ac*/ 	.byte	0x04, 0x12
        /*32ae*/ 	.short	(.L_2211 - .L_2210)
	.align		4
.L_2210:
        /*32b0*/ 	.word	index@(_ZN2at6native27unrolled_elementwise_kernelINS0_13BinaryFunctorIdddZZZNS0_21remainder_kernel_cudaERNS_18TensorIteratorBaseEENKUlvE0_clEvENKUlvE_clEvEUlddE_EESt5arrayIPcLm3EELi4E23TrivialOffsetCalculatorILi2EjESC_ILi1EjENS0_6memory12LoadWithCastILi2EEENSF_13StoreWithCastILi1EEEEEviT_T0_T2_T3_T4_T5_)
        /*32b4*/ 	.word	0x00000000


	//----- nvinfo : EIATTR_MIN_STACK_SIZE
	.align		4
.L_2211:
        /*32b8*/ 	.byte	0x04, 0x12
        /*32ba*/ 	.short	(.L_2213 - .L_2212)
	.align		4
.L_2212:
        /*32bc*/ 	.word	index@(_ZN2at6native18elementwise_kernelILi128ELi2EZNS0_22gpu_kernel_impl_nocastINS0_13BinaryFunctorIdddZZZNS0_21remainder_kernel_cudaERNS_18TensorIteratorBaseEENKUlvE0_clEvENKUlvE_clEvEUlddE_EEEEvS5_RKT_EUliE_EEviT1_)
        /*32c0*/ 	.word	0x00000000


	//----- nvinfo : EIATTR_MIN_STACK_SIZE
	.align		4
.L_2213:
        /*32c4*/ 	.byte	0x04, 0x12
        /*32c6*/ 	.short	(.L_2215 - .L_2214)
	.align		4
.L_2214:
        /*32c8*/ 	.word	index@(_ZN2at6native27unrolled_elementwise_kernelINS0_13BinaryFunctorIdddZZZNS0_21remainder_kernel_cudaERNS_18TensorIteratorBaseEENKUlvE0_clEvENKUlvE_clEvEUlddE_EESt5arrayIPcLm3EELi4E23TrivialOffsetCalculatorILi2EjESC_ILi1EjENS0_6memory15LoadWithoutCastENSF_16StoreWithoutCastEEEviT_T0_T2_T3_T4_T5_)
        /*32cc*/ 	.word	0x00000000


	//----- nvinfo : EIATTR_MIN_STACK_SIZE
	.align		4
.L_2215:
        /*32d0*/ 	.byte	0x04, 0x12
        /*32d2*/ 	.short	(.L_2217 - .L_2216)
	.align		4
.L_2216:
        /*32d4*/ 	.word	index@(_ZN2at6native29vectorized_elementwise_kernelILi2ENS0_13BinaryFunctorIdddZZZNS0_21remainder_kernel_cudaERNS_18TensorIteratorBaseEENKUlvE0_clEvENKUlvE_clEvEUlddE_EESt5arrayIPcLm3EEEEviT0_T1_)
        /*32d8*/ 	.word	0x00000000


	//----- nvinfo : EIATTR_MIN_STACK_SIZE
	.align		4
.L_2217:
        /*32dc*/ 	.byte	0x04, 0x12
        /*32de*/ 	.short	(.L_2219 - .L_2218)
	.align		4
.L_2218:
        /*32e0*/ 	.word	index@(_ZN2at6native29vectorized_elementwise_kernelILi4ENS0_13BinaryFunctorIdddZZZNS0_21remainder_kernel_cudaERNS_18TensorIteratorBaseEENKUlvE0_clEvENKUlvE_clEvEUlddE_EESt5arrayIPcLm3EEEEviT0_T1_)
        /*32e4*/ 	.word	0x00000000


	//----- nvinfo : EIATTR_MIN_STACK_SIZE
	.align		4
.L_2219:
        /*32e8*/ 	.byte	0x04, 0x12
        /*32ea*/ 	.short	(.L_2221 - .L_2220)
	.align		4
.L_2220:
        /*32ec*/ 	.word	index@(_ZN2at6native29vectorized_elementwise_kernelILi8ENS0_13BinaryFunctorIdddZZZNS0_21remainder_kernel_cudaERNS_18TensorIteratorBaseEENKUlvE0_clEvENKUlvE_clEvEUlddE_EESt5arrayIPcLm3EEEEviT0_T1_)
        /*32f0*/ 	.word	0x00000000


	//----- nvinfo : EIATTR_MIN_STACK_SIZE
	.align		4
.L_2221:
        /*32f4*/ 	.byte	0x04, 0x12
        /*32f6*/ 	.short	(.L_2223 - .L_2222)
	.align		4
.L_2222:
        /*32f8*/ 	.word	index@(_ZN2at6native18elementwise_kernelILi128ELi4EZNS0_15gpu_kernel_implINS0_13BUnaryFunctorIdddZZZNS0_21remainder_kernel_cudaERNS_18TensorIteratorBaseEENKUlvE0_clEvENKUlvE_clEvEUlddE_EEEEvS5_RKT_EUliE_EEviT1_)
        /*32fc*/ 	.word	0x00000000


	//----- nvinfo : EIATTR_MIN_STACK_SIZE
	.align		4
.L_2223:
        /*3300*/ 	.byte	0x04, 0x12
        /*3302*/ 	.short	(.L_2225 - .L_2224)
	.align		4
.L_2224:
        /*3304*/ 	.word	index@(_ZN2at6native27unrolled_elementwise_kernelINS0_13BUnaryFunctorIdddZZZNS0_21remainder_kernel_cudaERNS_18TensorIteratorBaseEENKUlvE0_clEvENKUlvE_clEvEUlddE_EESt5arrayIPcLm2EELi4E23TrivialOffsetCalculatorILi1EjESD_NS0_6memory12LoadWithCastILi1EEENSE_13StoreWithCastILi1EEEEEviT_T0_T2_T3_T4_T5_)
        /*3308*/ 	.word	0x00000000


	//----- nvinfo : EIATTR_MIN_STACK_SIZE
	.align		4
.L_2225:
        /*330c*/ 	.byte	0x04, 0x12
        /*330e*/ 	.short	(.L_2227 - .L_2226)
	.align		4
.L_2226:
        /*3310*/ 	.word	index@(_ZN2at6native18elementwise_kernelILi128ELi2EZNS0_22gpu_kernel_impl_nocastINS0_13BUnaryFunctorIdddZZZNS0_21remainder_kernel_cudaERNS_18TensorIteratorBaseEENKUlvE0_clEvENKUlvE_clEvEUlddE_EEEEvS5_RKT_EUliE_EEviT1_)
        /*3314*/ 	.word	0x00000000


	//----- nvinfo : EIATTR_MIN_STACK_SIZE
	.align		4
.L_2227:
        /*3318*/ 	.byte	0x04, 0x12
        /*331a*/ 	.short	(.L_2229 - .L_2228)
	.align		4
.L_2228:
        /*331c*/ 	.word	index@(_ZN2at6native27unrolled_elementwise_kernelINS0_13BUnaryFunctorIdddZZZNS0_21remainder_kernel_cudaERNS_18TensorIteratorBaseEENKUlvE0_clEvENKUlvE_clEvEUlddE_EESt5arrayIPcLm2EELi4E23TrivialOffsetCalculatorILi1EjESD_NS0_6memory15LoadWithoutCastENSE_16StoreWithoutCastEEEviT_T0_T2_T3_T4_T5_)
        /*3320*/ 	.word	0x00000000


	//----- nvinfo : EIATTR_MIN_STACK_SIZE
	.align		4
.L_2229:
        /*3324*/ 	.byte	0x04, 0x12
        /*3326*/ 	.short	(.L_2231 - .L_2230)
	.align		4
.L_2230:
        /*3328*/ 	.word	index@(_ZN2at6native29vectorized_elementwise_kernelILi2ENS0_13BUnaryFunctorIdddZZZNS0_21remainder_kernel_cudaERNS_18TensorIteratorBaseEENKUlvE0_clEvENKUlvE_clEvEUlddE_EESt5arrayIPcLm2EEEEviT0_T1_)
        /*332c*/ 	.word	0x00000000


	//----- nvinfo : EIATTR_MIN_STACK_SIZE
	.align		4
.L_2231:
        /*3330*/ 	.byte	0x04, 0x12
        /*3332*/ 	.short	(.L_2233 - .L_2232)
	.align		4
.L_2232:
        /*3334*/ 	.word	index@(_ZN2at6native29vectorized_elementwise_kernelILi4ENS0_13BUnaryFunctorIdddZZZNS0_21remainder_kernel_cudaERNS_18TensorIteratorBaseEENKUlvE0_clEvENKUlvE_clEvEUlddE_EESt5arrayIPcLm2EEEEviT0_T1_)
        /*3338*/ 	.word	0x00000000


	//----- nvinfo : EIATTR_MIN_STACK_SIZE
	.align		4
.L_2233:
        /*333c*/ 	.byte	0x04, 0x12
        /*333e*/ 	.short	(.L_2235 - .L_2234)
	.align		4
.L_2234:
        /*3340*/ 	.word	index@(_ZN2at6native29vectorized_elementwise_kernelILi8ENS0_13BUnaryFunctorIdddZZZNS0_21remainder_kernel_cudaERNS_18TensorIteratorBaseEENKUlvE0_clEvENKUlvE_clEvEUlddE_EESt5arrayIPcLm2EEEEviT0_T1_)
        /*3344*/ 	.word	0x00000000


	//----- nvinfo : EIATTR_MIN_STACK_SIZE
	.align		4
.L_2235:
        /*3348*/ 	.byte	0x04, 0x12
        /*334a*/ 	.short	(.L_2237 - .L_2236)
	.align		4
.L_2236:
        /*334c*/ 	.word	index@(_ZN2at6native18elementwise_kernelILi128ELi4EZNS0_15gpu_kernel_implINS0_13AUnaryFunctorIdddZZZNS0_21remainder_kernel_cudaERNS_18TensorIteratorBaseEENKUlvE0_clEvENKUlvE_clEvEUlddE_EEEEvS5_RKT_EUliE_EEviT1_)
        /*3350*/ 	.word	0x00000000


	//----- nvinfo : EIATTR_MIN_STACK_SIZE
	.align		4
.L_2237:
        /*3354*/ 	.byte	0x04, 0x12
        /*3356*/ 	.short	(.L_2239 - .L_2238)
	.align		4
.L_2238:
        /*3358*/ 	.word	index@(_ZN2at6native27unrolled_elementwise_kernelINS0_13AUnaryFunctorIdddZZZNS0_21remainder_kernel_cudaERNS_18TensorIteratorBaseEENKUlvE0_clEvENKUlvE_clEvEUlddE_EESt5arrayIPcLm2EELi4E23TrivialOffsetCalculatorILi1EjESD_NS0_6memory12LoadWithCastILi1EEENSE_13StoreWithCastILi1EEEEEviT_T0_T2_T3_T4_T5_)
        /*335c*/ 	.word	0x00000000


	//----- nvinfo : EIATTR_MIN_STACK_SIZE
	.align		4
.L_2239:
        /*3360*/ 	.byte	0x04, 0x12
        /*3362*/ 	.short	(.L_2241 - .L_2240)
	.align		4
.L_2240:
        /*3364*/ 	.word	index@(_ZN2at6native18elementwise_kernelILi128ELi2EZNS0_22gpu_kernel_impl_nocastINS0_13AUnaryFunctorIdddZZZNS0_21remainder_kernel_cudaERNS_18TensorIteratorBaseEENKUlvE0_clEvENKUlvE_clEvEUlddE_EEEEvS5_RKT_EUliE_EEviT1_)
        /*3368*/ 	.word	0x00000000


	//----- nvinfo : EIATTR_MIN_STACK_SIZE
	.align		4
.L_2241:
        /*336c*/ 	.byte	0x04, 0x12
        /*336e*/ 	.short	(.L_2243 - .L_2242)
	.align		4
.L_2242:
        /*3370*/ 	.word	index@(_ZN2at6native27unrolled_elementwise_kernelINS0_13AUnaryFunctorIdddZZZNS0_21remainder_kernel_cudaERNS_18TensorIteratorBaseEENKUlvE0_clEvENKUlvE_clEvEUlddE_EESt5arrayIPcLm2EELi4E23TrivialOffsetCalculatorILi1EjESD_NS0_6memory15LoadWithoutCastENSE_16StoreWithoutCastEEEviT_T0_T2_T3_T4_T5_)
        /*3374*/ 	.word	0x00000000


	//----- nvinfo : EIATTR_MIN_STACK_SIZE
	.align		4
.L_2243:
        /*3378*/ 	.byte	0x04, 0x12
        /*337a*/ 	.short	(.L_2245 - .L_2244)
	.align		4
.L_2244:
        /*337c*/ 	.word	index@(_ZN2at6native29vectorized_elementwise_kernelILi2ENS0_13AUnaryFunctorIdddZZZNS0_21remainder_kernel_cudaERNS_18TensorIteratorBaseEENKUlvE0_clEvENKUlvE_clEvEUlddE_EESt5arrayIPcLm2EEEEviT0_T1_)
        /*3380*/ 	.word	0x00000000


	//----- nvinfo : EIATTR_MIN_STACK_SIZE
	.align		4
.L_2245:
        /*3384*/ 	.byte	0x04, 0x12
        /*3386*/ 	.short	(.L_2247 - .L_2246)
	.align		4
.L_2246:
        /*3388*/ 	.word	index@(_ZN2at6native29vectorized_elementwise_kernelILi4ENS0_13AUnaryFunctorIdddZZZNS0_21remainder_kernel_cudaERNS_18TensorIteratorBaseEENKUlvE0_clEvENKUlvE_clEvEUlddE_EESt5arrayIPcLm2EEEEviT0_T1_)
        /*338c*/ 	.word	0x00000000


	//----- nvinfo : EIATTR_MIN_STACK_SIZE
	.align		4
.L_2247:
        /*3390*/ 	.byte	0x04, 0x12
        /*3392*/ 	.short	(.L_2249 - .L_2248)
	.align		4
.L_2248:
        /*3394*/ 	.word	index@(_ZN2at6native29vectorized_elementwise_kernelILi8ENS0_13AUnaryFunctorIdddZZZNS0_21remainder_kernel_cudaERNS_18TensorIteratorBaseEENKUlvE0_clEvENKUlvE_clEvEUlddE_EESt5arrayIPcLm2EEEEviT0_T1_)
        /*3398*/ 	.word	0x00000000


	//----- nvinfo : EIATTR_MIN_STACK_SIZE
	.align		4
.L_2249:
        /*339c*/ 	.byte	0x04, 0x12
        /*339e*/ 	.short	(.L_2251 - .L_2250)
	.align		4
.L_2250:
        /*33a0*/ 	.word	index@(_ZN2at6native18elementwise_kernelILi128ELi4EZNS0_15gpu_kernel_implINS0_13BinaryFunctorIsssZZZNS0_21remainder_kernel_cudaERNS_18TensorIteratorBaseEENKUlvE_clEvENKUlvE3_clEvEUlssE_EEEEvS5_RKT_EUliE_EEviT1_)
        /*33a4*/ 	.word	0x00000000


	//----- nvinfo : EIATTR_MIN_STACK_SIZE
	.align		4
.L_2251:
        /*33a8*/ 	.byte	0x04, 0x12
        /*33aa*/ 	.short	(.L_2253 - .L_2252)
	.align		4
.L_2252:
        /*33ac*/ 	.word	index@(_ZN2at6native27unrolled_elementwise_kernelINS0_13BinaryFunctorIsssZZZNS0_21remainder_kernel_cudaERNS_18TensorIteratorBaseEENKUlvE_clEvENKUlvE3_clEvEUlssE_EESt5arrayIPcLm3EELi4E23TrivialOffsetCalculatorILi2EjESC_ILi1EjENS0_6memory12LoadWithCastILi2EEENSF_13StoreWithCastILi1EEEEEviT_T0_T2_T3_T4_T5_)
        /*33b0*/ 	.word	0x00000000


	//----- nvinfo : EIATTR_MIN_STACK_SIZE
	.align		4
.L_2253:
        /*33b4*/ 	.byte	0x04, 0x12
        /*33b6*/ 	.short	(.L_2255 - .L_2254)
	.align		4
.L_2254:
        /*33b8*/ 	.word	index@(_ZN2at6native18elementwise_kernelILi128ELi4EZNS0_22gpu_kernel_impl_nocastINS0_13BinaryFunctorIsssZZZNS0_21remainder_kernel_cudaERNS_18TensorIteratorBaseEENKUlvE_clEvENKUlvE3_clEvEUlssE_EEEEvS5_RKT_EUliE_EEviT1_)
        /*33bc*/ 	.word	0x00000000


	//----- nvinfo : EIATTR_MIN_STACK_SIZE
	.align		4
.L_2255:
        /*33c0*/ 	.byte	0x04, 0x12
        /*33c2*/ 	.short	(.L_2257 - .L_2256)
	.align		4
.L_2256:
        /*33c4*/ 	.word	index@(_ZN2at6native27unrolled_elementwise_kernelINS0_13BinaryFunctorIsssZZZNS0_21remainder_kernel_cudaERNS_18TensorIteratorBaseEENKUlvE_clEvENKUlvE3_clEvEUlssE_EESt5arrayIPcLm3EELi4E23TrivialOffsetCalculatorILi2EjESC_ILi1EjENS0_6memory15LoadWithoutCastENSF_16StoreWithoutCastEEEviT_T0_T2_T3_T4_T5_)
        /*33c8*/ 	.word	0x00000000


	//----- nvinfo : EIATTR_MIN_STACK_SIZE
	.align		4
.L_2257:
        /*33cc*/ 	.byte	0x04, 0x12
        /*33ce*/ 	.short	(.L_2259 - .L_2258)
	.align		4
.L_2258:
        /*33d0*/ 	.word	index@(_ZN2at6native29vectorized_elementwise_kernelILi2ENS0_13BinaryFunctorIsssZZZNS0_21remainder_kernel_cudaERNS_18TensorIteratorBaseEENKUlvE_clEvENKUlvE3_clEvEUlssE_EESt5arrayIPcLm3EEEEviT0_T1_)
        /*33d4*/ 	.word	0x00000000


	//----- nvinfo : EIATTR_MIN_STACK_SIZE
	.align		4
.L_2259:
        /*33d8*/ 	.byte	0x04, 0x12
        /*33da*/ 	.short	(.L_2261 - .L_2260)
	.align		4
.L_2260:
        /*33dc*/ 	.word	index@(_ZN2at6native29vectorized_elementwise_kernelILi4ENS0_13BinaryFunctorIsssZZZNS0_21remainder_kernel_cudaERNS_18TensorIteratorBaseEENKUlvE_clEvENKUlvE3_clEvEUlssE_EESt5arrayIPcLm3EEEEviT0_T1_)
        /*33e0*/ 	.word	0x00000000


	//----- nvinfo : EIATTR_MIN_STACK_SIZE
	.align		4
.L_2261:
        /*33e4*/ 	.byte	0x04, 0x12
        /*33e6*/ 	.short	(.L_2263 - .L_2262)
	.align		4
.L_2262:
        /*33e8*/ 	.word	index@(_ZN2at6native29vectorized_elementwise_kernelILi8ENS0_13BinaryFunctorIsssZZZNS0_21remainder_kernel_cudaERNS_18TensorIteratorBaseEENKUlvE_clEvENKUlvE3_clEvEUlssE_EESt5arrayIPcLm3EEEEviT0_T1_)
        /*33ec*/ 	.word	0x00000000


	//----- nvinfo : EIATTR_MIN_STACK_SIZE
	.align		4
.L_2263:
        /*33f0*/ 	.byte	0x04, 0x12
        /*33f2*/ 	.short	(.L_2265 - .L_2264)
	.align		4
.L_2264:
        /*33f4*/ 	.word	index@(_ZN2at6native18elementwise_kernelILi128ELi4EZNS0_15gpu_kernel_implINS0_13BUnaryFunctorIsssZZZNS0_21remainder_kernel_cudaERNS_18TensorIteratorBaseEENKUlvE_clEvENKUlvE3_clEvEUlssE_EEEEvS5_RKT_EUliE_EEviT1_)
        /*33f8*/ 	.word	0x00000000


	//----- nvinfo : EIATTR_MIN_STACK_SIZE
	.align		4
.L_2265:
        /*33fc*/ 	.byte	0x04, 0x12
        /*33fe*/ 	.short	(.L_2267 - .L_2266)
	.align		4
.L_2266:
        /*3400*/ 	.word	index@(_ZN2at6native27unrolled_elementwise_kernelINS0_13BUnaryFunctorIsssZZZNS0_21remainder_kernel_cudaERNS_18TensorIteratorBaseEENKUlvE_clEvENKUlvE3_clEvEUlssE_EESt5arrayIPcLm2EELi4E23TrivialOffsetCalculatorILi1EjESD_NS0_6memory12LoadWithCastILi1EEENSE_13StoreWithCastILi1EEEEEviT_T0_T2_T3_T4_T5_)
        /*3404*/ 	.word	0x00000000


	//----- nvinfo : EIATTR_MIN_STACK_SIZE
	.align		4
.L_2267:
        /*3408*/ 	.byte	0x04, 0x12
        /*340a*/ 	.short	(.L_2269 - .L_2268)
	.align		4
.L_2268:
        /*340c*/ 	.word	index@(_ZN2at6native18elementwise_kernelILi128ELi4EZNS0_22gpu_kernel_impl_nocastINS0_13BUnaryFunctorIsssZZZNS0_21remainder_kernel_cudaERNS_18TensorIteratorBaseEENKUlvE_clEvENKUlvE3_clEvEUlssE_EEEEvS5_RKT_EUliE_EEviT1_)
        /*3410*/ 	.word	0x00000000


	//----- nvinfo : EIATTR_MIN_STACK_SIZE
	.align		4
.L_2269:
        /*3414*/ 	.byte	0x04, 0x12
        /*3416*/ 	.short	(.L_2271 - .L_2270)
	.align		4
.L_2270:
        /*3418*/ 	.word	index@(_ZN2at6native27unrolled_elementwise_kernelINS0_13BUnaryFunctorIsssZZZNS0_21remainder_kernel_cudaERNS_18TensorIteratorBaseEENKUlvE_clEvENKUlvE3_clEvEUlssE_EESt5arrayIPcLm2EELi4E23TrivialOffsetCalculatorILi1EjESD_NS0_6memory15LoadWithoutCastENSE_16StoreWithoutCastEEEviT_T0_T2_T3_T4_T5_)
        /*341c*/ 	.word	0x00000000


	//----- nvinfo : EIATTR_MIN_STACK_SIZE
	.align		4
.L_2271:
        /*3420*/ 	.byte	0x04, 0x12
        /*3422*/ 	.short	(.L_2273 - .L_2272)
	.align		4
.L_2272:
        /*3424*/ 	.word	index@(_ZN2at6native29vectorized_elementwise_kernelILi2ENS0_13BUnaryFunctorIsssZZZNS0_21remainder_kernel_cudaERNS_18TensorIteratorBaseEENKUlvE_clEvENKUlvE3_clEvEUlssE_EESt5arrayIPcLm2EEEEviT0_T1_)
        /*3428*/ 	.word	0x00000000


	//----- nvinfo : EIATTR_MIN_STACK_SIZE
	.align		4
.L_2273:
        /*342c*/ 	.byte	0x04, 0x12
        /*342e*/ 	.short	(.L_2275 - .L_2274)
	.align		4
.L_2274:
        /*3430*/ 	.word	index@(_ZN2at6native29vectorized_elementwise_kernelILi4ENS0_13BUnaryFunctorIsssZZZNS0_21remainder_kernel_cudaERNS_18TensorIteratorBaseEENKUlvE_clEvENKUlvE3_clEvEUlssE_EESt5arrayIPcLm2EEEEviT0_T1_)
        /*3434*/ 	.word	0x00000000


	//----- nvinfo : EIATTR_MIN_STACK_SIZE
	.align		4
.L_2275:
        /*3438*/ 	.byte	0x04, 0x12
        /*343a*/ 	.short	(.L_2277 - .L_2276)
	.align		4
.L_2276:
        /*343c*/ 	.word	index@(_ZN2at6native29vectorized_elementwise_kernelILi8ENS0_13BUnaryFunctorIsssZZZNS0_21remainder_kernel_cudaERNS_18TensorIteratorBaseEENKUlvE_clEvENKUlvE3_clEvEUlssE_EESt5arrayIPcLm2EEEEviT0_T1_)
        /*3440*/ 	.word	0x00000000


	//----- nvinfo : EIATTR_MIN_STACK_SIZE
	.align		4
.L_2277:
        /*3444*/ 	.byte	0x04, 0x12
        /*3446*/ 	.short	(.L_2279 - .L_2278)
	.align		4
.L_2278:
        /*3448*/ 	.word	index@(_ZN2at6native18elementwise_kernelILi128ELi4EZNS0_15gpu_kernel_implINS0_13AUnaryFunctorIsssZZZNS0_21remainder_kernel_cudaERNS_18TensorIteratorBaseEENKUlvE_clEvENKUlvE3_clEvEUlssE_EEEEvS5_RKT_EUliE_EEviT1_)
        /*344c*/ 	.word	0x00000000


	//----- nvinfo : EIATTR_MIN_STACK_SIZE
	.align		4
.L_2279:
        /*3450*/ 	.byte	0x04, 0x12
        /*3452*/ 	.short	(.L_2281 - .L_2280)
	.align		4
.L_2280:
        /*3454*/ 	.word	index@(_ZN2at6native27unrolled_elementwise_kernelINS0_13AUnaryFunctorIsssZZZNS0_21remainder_kernel_cudaERNS_18TensorIteratorBaseEENKUlvE_clEvENKUlvE3_clEvEUlssE_EESt5arrayIPcLm2EELi4E23TrivialOffsetCalculatorILi1EjESD_NS0_6memory12LoadWithCastILi1EEENSE_13StoreWithCastILi1EEEEEviT_T0_T2_T3_T4_T5_)
        /*3458*/ 	.word	0x00000000


	//----- nvinfo : EIATTR_MIN_STACK_SIZE
	.align		4
.L_2281:
        /*345c*/ 	.byte	0x04, 0x12
        /*345e*/ 	.short	(.L_2283 - .L_2282)
	.align		4
.L_2282:
        /*3460*/ 	.word	index@(_ZN2at6native18elementwise_kernelILi128ELi4EZNS0_22gpu_kernel_impl_nocastINS0_13AUnaryFunctorIsssZZZNS0_21remainder_kernel_cudaERNS_18TensorIteratorBaseEENKUlvE_clEvENKUlvE3_clEvEUlssE_EEEEvS5_RKT_EUliE_EEviT1_)
        /*3464*/ 	.word	0x00000000


	//----- nvinfo : EIATTR_MIN_STACK_SIZE
	.align		4
.L_2283:
        /*3468*/ 	.byte	0x04, 0x12
        /*346a*/ 	.short	(.L_2285 - .L_2284)
	.align		4
.L_2284:
        /*346c*/ 	.word	index@(_ZN2at6native27unrolled_elementwise_kernelINS0_13AUnaryFunctorIsssZZZNS0_21remainder_kernel_cudaERNS_18TensorIteratorBaseEENKUlvE_clEvENKUlvE3_clEvEUlssE_EESt5arrayIPcLm2EELi4E23TrivialOffsetCalculatorILi1EjESD_NS0_6memory15LoadWithoutCastENSE_16StoreWithoutCastEEEviT_T0_T2_T3_T4_T5_)
        /*3470*/ 	.word	0x00000000


	//----- nvinfo : EIATTR_MIN_STACK_SIZE
	.align		4
.L_2285:
        /*3474*/ 	.byte	0x04, 0x12
        /*3476*/ 	.short	(.L_2287 - .L_2286)
	.align		4
.L_2286:
        /*3478*/ 	.word	index@(_ZN2at6native29vectorized_elementwise_kernelILi2ENS0_13AUnaryFunctorIsssZZZNS0_21remainder_kernel_cudaERNS_18TensorIteratorBaseEENKUlvE_clEvENKUlvE3_clEvEUlssE_EESt5arrayIPcLm2EEEEviT0_T1_)
        /*347c*/ 	.word	0x00000000


	//----- nvinfo : EIATTR_MIN_STACK_SIZE
	.align		4
.L_2287:
        /*3480*/ 	.byte	0x04, 0x12
        /*3482*/ 	.short	(.L_2289 - .L_2288)
	.align		4
.L_2288:
        /*3484*/ 	.word	index@(_ZN2at6native29vectorized_elementwise_kernelILi4ENS0_13AUnaryFunctorIsssZZZNS0_21remainder_kernel_cudaERNS_18TensorIteratorBaseEENKUlvE_clEvENKUlvE3_clEvEUlssE_EESt5arrayIPcLm2EEEEviT0_T1_)
        /*3488*/ 	.word	0x00000000


	//----- nvinfo : EIATTR_MIN_STACK_SIZE
	.align		4
.L_2289:
        /*348c*/ 	.byte	0x04, 0x12
        /*348e*/ 	.short	(.L_2291 - .L_2290)
	.align		4
.L_2290:
        /*3490*/ 	.word	index@(_ZN2at6native29vectorized_elementwise_kernelILi8ENS0_13AUnaryFunctorIsssZZZNS0_21remainder_kernel_cudaERNS_18TensorIteratorBaseEENKUlvE_clEvENKUlvE3_clEvEUlssE_EESt5arrayIPcLm2EEEEviT0_T1_)
        /*3494*/ 	.word	0x00000000


	//----- nvinfo : EIATTR_MIN_STACK_SIZE
	.align		4
.L_2291:
        /*3498*/ 	.byte	0x04, 0x12
        /*349a*/ 	.short	(.L_2293 - .L_2292)
	.align		4
.L_2292:
        /*349c*/ 	.word	index@(_ZN2at6native18elementwise_kernelILi128ELi4EZNS0_15gpu_kernel_implINS0_13BinaryFunctorIlllZZZNS0_21remainder_kernel_cudaERNS_18TensorIteratorBaseEENKUlvE_clEvENKUlvE2_clEvEUlllE_EEEEvS5_RKT_EUliE_EEviT1_)
        /*34a0*/ 	.word	0x00000000


	//----- nvinfo : EIATTR_MIN_STACK_SIZE
	.align		4
.L_2293:
        /*34a4*/ 	.byte	0x04, 0x12
        /*34a6*/ 	.short	(.L_2295 - .L_2294)
	.align		4
.L_2294:
        /*34a8*/ 	.word	index@(_ZN2at6native27unrolled_elementwise_kernelINS0_13BinaryFunctorIlllZZZNS0_21remainder_kernel_cudaERNS_18TensorIteratorBaseEENKUlvE_clEvENKUlvE2_clEvEUlllE_EESt5arrayIPcLm3EELi4E23TrivialOffsetCalculatorILi2EjESC_ILi1EjENS0_6memory12LoadWithCastILi2EEENSF_13StoreWithCastILi1EEEEEviT_T0_T2_T3_T4_T5_)
        /*34ac*/ 	.word	0x00000000


	//----- nvinfo : EIATTR_MIN_STACK_SIZE
	.align		4
.L_2295:
        /*34b0*/ 	.byte	0x04, 0x12
        /*34b2*/ 	.short	(.L_2297 - .L_2296)
	.align		4
.L_2296:
        /*34b4*/ 	.word	index@(_ZN2at6native18elementwise_kernelILi128ELi2EZNS0_22gpu_kernel_impl_nocastINS0_13BinaryFunctorIlllZZZNS0_21remainder_kernel_cudaERNS_18TensorIteratorBaseEENKUlvE_clEvENKUlvE2_clEvEUlllE_EEEEvS5_RKT_EUliE_EEviT1_)
        /*34b8*/ 	.word	0x00000000


	//----- nvinfo : EIATTR_MIN_STACK_SIZE
	.align		4
.L_2297:
        /*34bc*/ 	.byte	0x04, 0x12
        /*34be*/ 	.short	(.L_2299 - .L_2298)
	.align		4
.L_2298:
        /*34c0*/ 	.word	index@(_ZN2at6native27unrolled_elementwise_kernelINS0_13BinaryFunctorIlllZZZNS0_21remainder_kernel_cudaERNS_18TensorIteratorBaseEENKUlvE_clEvENKUlvE2_clEvEUlllE_EESt5arrayIPcLm3EELi4E23TrivialOffsetCalculatorILi2EjESC_ILi1EjENS0_6memory15LoadWithoutCastENSF_16StoreWithoutCastEEEviT_T0_T2_T3_T4_T5_)
        /*34c4*/ 	.word	0x00000000


	//----- nvinfo : EIATTR_MIN_STACK_SIZE
	.align		4
.L_2299:
        /*34c8*/ 	.byte	0x04, 0x12
        /*34ca*/ 	.short	(.L_2301 - .L_2300)
	.align		4
.L_2300:
        /*34cc*/ 	.word	index@(_ZN2at6native29vectorized_elementwise_kernelILi2ENS0_13BinaryFunctorIlllZZZNS0_21remainder_kernel_cudaERNS_18TensorIteratorBaseEENKUlvE_clEvENKUlvE2_clEvEUlllE_EESt5arrayIPcLm3EEEEviT0_T1_)
        /*34d0*/ 	.word	0x00000000


	//----- nvinfo : EIATTR_MIN_STACK_SIZE
	.align		4
.L_2301:
        /*34d4*/ 	.byte	0x04, 0x12
        /*34d6*/ 	.short	(.L_2303 - .L_2302)
	.align		4
.L_2302:
        /*34d8*/ 	.word	index@(_ZN2at6native29vectorized_elementwise_kernelILi4ENS0_13BinaryFunctorIlllZZZNS0_21remainder_kernel_cudaERNS_18TensorIteratorBaseEENKUlvE_clEvENKUlvE2_clEvEUlllE_EESt5arrayIPcLm3EEEEviT0_T1_)
        /*34dc*/ 	.word	0x00000000


	//----- nvinfo : EIATTR_MIN_STACK_SIZE
	.align		4
.L_2303:
        /*34e0*/ 	.byte	0x04, 0x12
        /*34e2*/ 	.short	(.L_2305 - .L_2304)
	.align		4
.L_2304:
        /*34e4*/ 	.word	index@(_ZN2at6native29vectorized_elementwise_kernelILi8ENS0_13BinaryFunctorIlllZZZNS0_21remainder_kernel_cudaERNS_18TensorIteratorBaseEENKUlvE_clEvENKUlvE2_clEvEUlllE_EESt5arrayIPcLm3EEEEviT0_T1_)
        /*34e8*/ 	.word	0x00000000


	//----- nvinfo : EIATTR_MIN_STACK_SIZE
	.align		4
.L_2305:
        /*34ec*/ 	.byte	0x04, 0x12
        /*34ee*/ 	.short	(.L_2307 - .L_2306)
	.align		4
.L_2306:
        /*34f0*/ 	.word	index@(_ZN2at6native18elementwise_kernelILi128ELi4EZNS0_15gpu_kernel_implINS0_13BUnaryFunctorIlllZZZNS0_21remainder_kernel_cudaERNS_18TensorIteratorBaseEENKUlvE_clEvENKUlvE2_clEvEUlllE_EEEEvS5_RKT_EUliE_EEviT1_)
        /*34f4*/ 	.word	0x00000000


	//----- nvinfo : EIATTR_MIN_STACK_SIZE
	.align		4
.L_2307:
        /*34f8*/ 	.byte	0x04, 0x12
        /*34fa*/ 	.short	(.L_2309 - .L_2308)
	.align		4
.L_2308:
        /*34fc*/ 	.word	index@(_ZN2at6native27unrolled_elementwise_kernelINS0_13BUnaryFunctorIlllZZZNS0_21remainder_kernel_cudaERNS_18TensorIteratorBaseEENKUlvE_clEvENKUlvE2_clEvEUlllE_EESt5arrayIPcLm2EELi4E23TrivialOffsetCalculatorILi1EjESD_NS0_6memory12LoadWithCastILi1EEENSE_13StoreWithCastILi1EEEEEviT_T0_T2_T3_T4_T5_)
        /*3500*/ 	.word	0x00000000


	//----- nvinfo : EIATTR_MIN_STACK_SIZE
	.align		4
.L_2309:
        /*3504*/ 	.byte	0x04, 0x12
        /*3506*/ 	.short	(.L_2311 - .L_2310)
	.align		4
.L_2310:
        /*3508*/ 	.word	index@(_ZN2at6native18elementwise_kernelILi128ELi2EZNS0_22gpu_kernel_impl_nocastINS0_13BUnaryFunctorIlllZZZNS0_21remainder_kernel_cudaERNS_18TensorIteratorBaseEENKUlvE_clEvENKUlvE2_clEvEUlllE_EEEEvS5_RKT_EUliE_EEviT1_)
        /*350c*/ 	.word	0x00000000


	//----- nvinfo : EIATTR_MIN_STACK_SIZE
	.align		4
.L_2311:
        /*3510*/ 	.byte	0x04, 0x12
        /*3512*/ 	.short	(.L_2313 - .L_2312)
	.align		4
.L_2312:
        /*3514*/ 	.word	index@(_ZN2at6native27unrolled_elementwise_kernelINS0_13BUnaryFunctorIlllZZZNS0_21remainder_kernel_cudaERNS_18TensorIteratorBaseEENKUlvE_clEvENKUlvE2_clEvEUlllE_EESt5arrayIPcLm2EELi4E23TrivialOffsetCalculatorILi1EjESD_NS0_6memory15LoadWithoutCastENSE_16StoreWithoutCastEEEviT_T0_T2_T3_T4_T5_)
        /*3518*/ 	.word	0x00000000


	//----- nvinfo : EIATTR_MIN_STACK_SIZE
	.align		4
.L_2313:
        /*351c*/ 	.byte	0x04, 0x12
        /*351e*/ 	.short	(.L_2315 - .L_2314)
	.align		4
.L_2314:
        /*3520*/ 	.word	index@(_ZN2at6native29vectorized_elementwise_kernelILi2ENS0_13BUnaryFunctorIlllZZZNS0_21remainder_kernel_cudaERNS_18TensorIteratorBaseEENKUlvE_clEvENKUlvE2_clEvEUlllE_EESt5arrayIPcLm2EEEEviT0_T1_)
        /*3524*/ 	.word	0x00000000


	//----- nvinfo : EIATTR_MIN_STACK_SIZE
	.align		4
.L_2315:
        /*3528*/ 	.byte	0x04, 0x12
        /*352a*/ 	.short	(.L_2317 - .L_2316)
	.align		4
.L_2316:
        /*352c*/ 	.word	index@(_ZN2at6native29vectorized_elementwise_kernelILi4ENS0_13BUnaryFunctorIlllZZZNS0_21remainder_kernel_cudaERNS_18TensorIteratorBaseEENKUlvE_clEvENKUlvE2_clEvEUlllE_EESt5arrayIPcLm2EEEEviT0_T1_)
        /*3530*/ 	.word	0x00000000


	//----- nvinfo : EIATTR_MIN_STACK_SIZE
	.align		4
.L_2317:
        /*3534*/ 	.byte	0x04, 0x12
        /*3536*/ 	.short	(.L_2319 - .L_2318)
	.align		4
.L_2318:
        /*3538*/ 	.word	index@(_ZN2at6native29vectorized_elementwise_kernelILi8ENS0_13BUnaryFunctorIlllZZZNS0_21remainder_kernel_cudaERNS_18TensorIteratorBaseEENKUlvE_clEvENKUlvE2_clEvEUlllE_EESt5arrayIPcLm2EEEEviT0_T1_)
        /*353c*/ 	.word	0x00000000


	//----- nvinfo : EIATTR_MIN_STACK_SIZE
	.align		4
.L_2319:
        /*3540*/ 	.byte	0x04, 0x12
        /*3542*/ 	.short	(.L_2321 - .L_2320)
	.align		4
.L_2320:
        /*3544*/ 	.word	index@(_ZN2at6native18elementwise_kernelILi128ELi4EZNS0_15gpu_kernel_implINS0_13AUnaryFunctorIlllZZZNS0_21remainder_kernel_cudaERNS_18TensorIteratorBaseEENKUlvE_clEvENKUlvE2_clEvEUlllE_EEEEvS5_RKT_EUliE_EEviT1_)
        /*3548*/ 	.word	0x00000000


	//----- nvinfo : EIATTR_MIN_STACK_SIZE
	.align		4
.L_2321:
        /*354c*/ 	.byte	0x04, 0x12
        /*354e*/ 	.short	(.L_2323 - .L_2322)
	.align		4
.L_2322:
        /*3550*/ 	.word	index@(_ZN2at6native27unrolled_elementwise_kernelINS0_13AUnaryFunctorIlllZZZNS0_21remainder_kernel_cudaERNS_18TensorIteratorBaseEENKUlvE_clEvENKUlvE2_clEvEUlllE_EESt5arrayIPcLm2EELi4E23TrivialOffsetCalculatorILi1EjESD_NS0_6memory12LoadWithCastILi1EEENSE_13StoreWithCastILi1EEEEEviT_T0_T2_T3_T4_T5_)
        /*3554*/ 	.word	0x00000000


	//----- nvinfo : EIATTR_MIN_STACK_SIZE
	.align		4
.L_2323:
        /*3558*/ 	.byte	0x04, 0x12
        /*355a*/ 	.short	(.L_2325 - .L_2324)
	.align		4
.L_2324:
        /*355c*/ 	.word	index@(_ZN2at6native18elementwise_kernelILi128ELi2EZNS0_22gpu_kernel_impl_nocastINS0_13AUnaryFunctorIlllZZZNS0_21remainder_kernel_cudaERNS_18TensorIteratorBaseEENKUlvE_clEvENKUlvE2_clEvEUlllE_EEEEvS5_RKT_EUliE_EEviT1_)
        /*3560*/ 	.word	0x00000000


	//----- nvinfo : EIATTR_MIN_STACK_SIZE
	.align		4
.L_2325:
        /*3564*/ 	.byte	0x04, 0x12
        /*3566*/ 	.short	(.L_2327 - .L_2326)
	.align		4
.L_2326:
        /*3568*/ 	.word	index@(_ZN2at6native27unrolled_elementwise_kernelINS0_13AUnaryFunctorIlllZZZNS0_21remainder_kernel_cudaERNS_18TensorIteratorBaseEENKUlvE_clEvENKUlvE2_clEvEUlllE_EESt5arrayIPcLm2EELi4E23TrivialOffsetCalculatorILi1EjESD_NS0_6memory15LoadWithoutCastENSE_16StoreWithoutCastEEEviT_T0_T2_T3_T4_T5_)
        /*356c*/ 	.word	0x00000000


	//----- nvinfo : EIATTR_MIN_STACK_SIZE
	.align		4
.L_2327:
        /*3570*/ 	.byte	0x04, 0x12
        /*3572*/ 	.short	(.L_2329 - .L_2328)
	.align		4
.L_2328:
        /*3574*/ 	.word	index@(_ZN2at6native29vectorized_elementwise_kernelILi2ENS0_13AUnaryFunctorIlllZZZNS0_21remainder_kernel_cudaERNS_18TensorIteratorBaseEENKUlvE_clEvENKUlvE2_clEvEUlllE_EESt5arrayIPcLm2EEEEviT0_T1_)
        /*3578*/ 	.word	0x00000000


	//----- nvinfo : EIATTR_MIN_STACK_SIZE
	.align		4
.L_2329:
        /*357c*/ 	.byte	0x04, 0x12
        /*357e*/ 	.short	(.L_2331 - .L_2330)
	.align		4
.L_2330:
        /*3580*/ 	.word	index@(_ZN2at6native29vectorized_elementwise_kernelILi4ENS0_13AUnaryFunctorIlllZZZNS0_21remainder_kernel_cudaERNS_18TensorIteratorBaseEENKUlvE_clEvENKUlvE2_clEvEUlllE_EESt5arrayIPcLm2EEEEviT0_T1_)
        /*3584*/ 	.word	0x00000000


	//----- nvinfo : EIATTR_MIN_STACK_SIZE
	.align		4
.L_2331:
        /*3588*/ 	.byte	0x04, 0x12
        /*358a*/ 	.short	(.L_2333 - .L_2332)
	.align		4
.L_2332:
        /*358c*/ 	.word	index@(_ZN2at6native29vectorized_elementwise_kernelILi8ENS0_13AUnaryFunctorIlllZZZNS0_21remainder_kernel_cudaERNS_18TensorIteratorBaseEENKUlvE_clEvENKUlvE2_clEvEUlllE_EESt5arrayIPcLm2EEEEviT0_T1_)
        /*3590*/ 	.word	0x00000000


	//----- nvinfo : EIATTR_MIN_STACK_SIZE
	.align		4
.L_2333:
        /*3594*/ 	.byte	0x04, 0x12
        /*3596*/ 	.short	(.L_2335 - .L_2334)
	.align		4
.L_2334:
        /*3598*/ 	.word	index@(_ZN2at6native18elementwise_kernelILi128ELi4EZNS0_15gpu_kernel_implINS0_13BinaryFunctorIiiiZZZNS0_21remainder_kernel_cudaERNS_18TensorIteratorBaseEENKUlvE_clEvENKUlvE1_clEvEUliiE_EEEEvS5_RKT_EUliE_EEviT1_)
        /*359c*/ 	.word	0x00000000


	//----- nvinfo : EIATTR_MIN_STACK_SIZE
	.align		4
.L_2335:
        /*35a0*/ 	.byte	0x04, 0x12
        /*35a2*/ 	.short	(.L_2337 - .L_2336)
	.align		4
.L_2336:
        /*35a4*/ 	.word	index@(_ZN2at6native27unrolled_elementwise_kernelINS0_13BinaryFunctorIiiiZZZNS0_21remainder_kernel_cudaERNS_18TensorIteratorBaseEENKUlvE_clEvENKUlvE1_clEvEUliiE_EESt5arrayIPcLm3EELi4E23TrivialOffsetCalculatorILi2EjESC_ILi1EjENS0_6memory12LoadWithCastILi2EEENSF_13StoreWithCastILi1EEEEEviT_T0_T2_T3_T4_T5_)
        /*35a8*/ 	.word	0x00000000


	//----- nvinfo : EIATTR_MIN_STACK_SIZE
	.align		4
.L_2337:
        /*35ac*/ 	.byte	0x04, 0x12
        /*35ae*/ 	.short	(.L_2339 - .L_2338)
	.align		4
.L_2338:
        /*35b0*/ 	.word	index@(_ZN2at6native18elementwise_kernelILi128ELi2EZNS0_22gpu_kernel_impl_nocastINS0_13BinaryFunctorIiiiZZZNS0_21remainder_kernel_cudaERNS_18TensorIteratorBaseEENKUlvE_clEvENKUlvE1_clEvEUliiE_EEEEvS5_RKT_EUliE_EEviT1_)
        /*35b4*/ 	.word	0x00000000


	//----- nvinfo : EIATTR_MIN_STACK_SIZE
	.align		4
.L_2339:
        /*35b8*/ 	.byte	0x04, 0x12
        /*35ba*/ 	.short	(.L_2341 - .L_2340)
	.align		4
.L_2340:
        /*35bc*/ 	.word	index@(_ZN2at6native27unrolled_elementwise_kernelINS0_13BinaryFunctorIiiiZZZNS0_21remainder_kernel_cudaERNS_18TensorIteratorBaseEENKUlvE_clEvENKUlvE1_clEvEUliiE_EESt5arrayIPcLm3EELi4E23TrivialOffsetCalculatorILi2EjESC_ILi1EjENS0_6memory15LoadWithoutCastENSF_16StoreWithoutCastEEEviT_T0_T2_T3_T4_T5_)
        /*35c0*/ 	.word	0x00000000


	//----- nvinfo : EIATTR_MIN_STACK_SIZE
	.align		4
.L_2341:
        /*35c4*/ 	.byte	0x04, 0x12
        /*35c6*/ 	.short	(.L_2343 - .L_2342)
	.align		4
.L_2342:
        /*35c8*/ 	.word	index@(_ZN2at6native29vectorized_elementwise_kernelILi2ENS0_13BinaryFunctorIiiiZZZNS0_21remainder_kernel_cudaERNS_18TensorIteratorBaseEENKUlvE_clEvENKUlvE1_clEvEUliiE_EESt5arrayIPcLm3EEEEviT0_T1_)
        /*35cc*/ 	.word	0x00000000


	//----- nvinfo : EIATTR_MIN_STACK_SIZE
	.align		4
.L_2343:
        /*35d0*/ 	.byte	0x04, 0x12
        /*35d2*/ 	.short	(.L_2345 - .L_2344)
	.align		4
.L_2344:
        /*35d4*/ 	.word	index@(_ZN2at6native29vectorized_elementwise_kernelILi4ENS0_13BinaryFunctorIiiiZZZNS0_21remainder_kernel_cudaERNS_18TensorIteratorBaseEENKUlvE_clEvENKUlvE1_clEvEUliiE_EESt5arrayIPcLm3EEEEviT0_T1_)
        /*35d8*/ 	.word	0x00000000


	//----- nvinfo : EIATTR_MIN_STACK_SIZE
	.align		4
.L_2345:
        /*35dc*/ 	.byte	0x04, 0x12
        /*35de*/ 	.short	(.L_2347 - .L_2346)
	.align		4
.L_2346:
        /*35e0*/ 	.word	index@(_ZN2at6native29vectorized_elementwise_kernelILi8ENS0_13BinaryFunctorIiiiZZZNS0_21remainder_kernel_cudaERNS_18TensorIteratorBaseEENKUlvE_clEvENKUlvE1_clEvEUliiE_EESt5arrayIPcLm3EEEEviT0_T1_)
        /*35e4*/ 	.word	0x00000000


	//----- nvinfo : EIATTR_MIN_STACK_SIZE
	.align		4
.L_2347:
        /*35e8*/ 	.byte	0x04, 0x12
        /*35ea*/ 	.short	(.L_2349 - .L_2348)
	.align		4
.L_2348:
        /*35ec*/ 	.word	index@(_ZN2at6native18elementwise_kernelILi128ELi4EZNS0_15gpu_kernel_implINS0_13BUnaryFunctorIiiiZZZNS0_21remainder_kernel_cudaERNS_18TensorIteratorBaseEENKUlvE_clEvENKUlvE1_clEvEUliiE_EEEEvS5_RKT_EUliE_EEviT1_)
        /*35f0*/ 	.word	0x00000000


	//----- nvinfo : EIATTR_MIN_STACK_SIZE
	.align		4
.L_2349:
        /*35f4*/ 	.byte	0x04, 0x12
        /*35f6*/ 	.short	(.L_2351 - .L_2350)
	.align		4
.L_2350:
        /*35f8*/ 	.word	index@(_ZN2at6native27unrolled_elementwise_kernelINS0_13BUnaryFunctorIiiiZZZNS0_21remainder_kernel_cudaERNS_18TensorIteratorBaseEENKUlvE_clEvENKUlvE1_clEvEUliiE_EESt5arrayIPcLm2EELi4E23TrivialOffsetCalculatorILi1EjESD_NS0_6memory12LoadWithCastILi1EEENSE_13StoreWithCastILi1EEEEEviT_T0_T2_T3_T4_T5_)
        /*35fc*/ 	.word	0x00000000


	//----- nvinfo : EIATTR_MIN_STACK_SIZE
	.align		4
.L_2351:
        /*3600*/ 	.byte	0x04, 0x12
        /*3602*/ 	.short	(.L_2353 - .L_2352)
	.align		4
.L_2352:
        /*3604*/ 	.word	index@(_ZN2at6native18elementwise_kernelILi128ELi2EZNS0_22gpu_kernel_impl_nocastINS0_13BUnaryFunctorIiiiZZZNS0_21remainder_kernel_cudaERNS_18TensorIteratorBaseEENKUlvE_clEvENKUlvE1_clEvEUliiE_EEEEvS5_RKT_EUliE_EEviT1_)
        /*3608*/ 	.word	0x00000000


	//----- nvinfo : EIATTR_MIN_STACK_SIZE
	.align		4
.L_2353:
        /*360c*/ 	.byte	0x04, 0x12
        /*360e*/ 	.short	(.L_2355 - .L_2354)
	.align		4
.L_2354:
        /*3610*/ 	.word	index@(_ZN2at6native27unrolled_elementwise_kernelINS0_13BUnaryFunctorIiiiZZZNS0_21remainder_kernel_cudaERNS_18TensorIteratorBaseEENKUlvE_clEvENKUlvE1_clEvEUliiE_EESt5arrayIPcLm2EELi4E23TrivialOffsetCalculatorILi1EjESD_NS0_6memory15LoadWithoutCastENSE_16StoreWithoutCastEEEviT_T0_T2_T3_T4_T5_)
        /*3614*/ 	.word	0x00000000


	//----- nvinfo : EIATTR_MIN_STACK_SIZE
	.align		4
.L_2355:
        /*3618*/ 	.byte	0x04, 0x12
        /*361a*/ 	.short	(.L_2357 - .L_2356)
	.align		4
.L_2356:
        /*361c*/ 	.word	index@(_ZN2at6native29vectorized_elementwise_kernelILi2ENS0_13BUnaryFunctorIiiiZZZNS0_21remainder_kernel_cudaERNS_18TensorIteratorBaseEENKUlvE_clEvENKUlvE1_clEvEUliiE_EESt5arrayIPcLm2EEEEviT0_T1_)
        /*3620*/ 	.word	0x00000000


	//----- nvinfo : EIATTR_MIN_STACK_SIZE
	.align		4
.L_2357:
        /*3624*/ 	.byte	0x04, 0x12
        /*3626*/ 	.short	(.L_2359 - .L_2358)
	.align		4
.L_2358:
        /*3628*/ 	.word	index@(_ZN2at6native29vectorized_elementwise_kernelILi4ENS0_13BUnaryFunctorIiiiZZZNS0_21remainder_kernel_cudaERNS_18TensorIteratorBaseEENKUlvE_clEvENKUlvE1_clEvEUliiE_EESt5arrayIPcLm2EEEEviT0_T1_)
        /*362c*/ 	.word	0x00000000


	//----- nvinfo : EIATTR_MIN_STACK_SIZE
	.align		4
.L_2359:
        /*3630*/ 	.byte	0x04, 0x12
        /*3632*/ 	.short	(.L_2361 - .L_2360)
	.align		4
.L_2360:
        /*3634*/ 	.word	index@(_ZN2at6native29vectorized_elementwise_kernelILi8ENS0_13BUnaryFunctorIiiiZZZNS0_21remainder_kernel_cudaERNS_18TensorIteratorBaseEENKUlvE_clEvENKUlvE1_clEvEUliiE_EESt5arrayIPcLm2EEEEviT0_T1_)
        /*3638*/ 	.word	0x00000000


	//----- nvinfo : EIATTR_MIN_STACK_SIZE
	.align		4
.L_2361:
        /*363c*/ 	.byte	0x04, 0x12
        /*363e*/ 	.short	(.L_2363 - .L_2362)
	.align		4
.L_2362:
        /*3640*/ 	.word	index@(_ZN2at6native18elementwise_kernelILi128ELi4EZNS0_15gpu_kernel_implINS0_13AUnaryFunctorIiiiZZZNS0_21remainder_kernel_cudaERNS_18TensorIteratorBaseEENKUlvE_clEvENKUlvE1_clEvEUliiE_EEEEvS5_RKT_EUliE_EEviT1_)
        /*3644*/ 	.word	0x00000000


	//----- nvinfo : EIATTR_MIN_STACK_SIZE
	.align		4
.L_2363:
        /*3648*/ 	.byte	0x04, 0x12
        /*364a*/ 	.short	(.L_2365 - .L_2364)
	.align		4
.L_2364:
        /*364c*/ 	.word	index@(_ZN2at6native27unrolled_elementwise_kernelINS0_13AUnaryFunctorIiiiZZZNS0_21remainder_kernel_cudaERNS_18TensorIteratorBaseEENKUlvE_clEvENKUlvE1_clEvEUliiE_EESt5arrayIPcLm2EELi4E23TrivialOffsetCalculatorILi1EjESD_NS0_6memory12LoadWithCastILi1EEENSE_13StoreWithCastILi1EEEEEviT_T0_T2_T3_T4_T5_)
        /*3650*/ 	.word	0x00000000


	//----- nvinfo : EIATTR_MIN_STACK_SIZE
	.align		4
.L_2365:
        /*3654*/ 	.byte	0x04, 0x12
        /*3656*/ 	.short	(.L_2367 - .L_2366)
	.align		4
.L_2366:
        /*3658*/ 	.word	index@(_ZN2at6native18elementwise_kernelILi128ELi2EZNS0_22gpu_kernel_impl_nocastINS0_13AUnaryFunctorIiiiZZZNS0_21remainder_kernel_cudaERNS_18TensorIteratorBaseEENKUlvE_clEvENKUlvE1_clEvEUliiE_EEEEvS5_RKT_EUliE_EEviT1_)
        /*365c*/ 	.word	0x00000000


	//----- nvinfo : EIATTR_MIN_STACK_SIZE
	.align		4
.L_2367:
        /*3660*/ 	.byte	0x04, 0x12
        /*3662*/ 	.short	(.L_2369 - .L_2368)
	.align		4
.L_2368:
        /*3664*/ 	.word	index@(_ZN2at6native27unrolled_elementwise_kernelINS0_13AUnaryFunctorIiiiZZZNS0_21remainder_kernel_cudaERNS_18TensorIteratorBaseEENKUlvE_clEvENKUlvE1_clEvEUliiE_EESt5arrayIPcLm2EELi4E23TrivialOffsetCalculatorILi1EjESD_NS0_6memory15LoadWithoutCastENSE_16StoreWithoutCastEEEviT_T0_T2_T3_T4_T5_)
        /*3668*/ 	.word	0x00000000


	//----- nvinfo : EIATTR_MIN_STACK_SIZE
	.align		4
.L_2369:
        /*366c*/ 	.byte	0x04, 0x12
        /*366e*/ 	.short	(.L_2371 - .L_2370)
	.align		4
.L_2370:
        /*3670*/ 	.word	index@(_ZN2at6native29vectorized_elementwise_kernelILi2ENS0_13AUnaryFunctorIiiiZZZNS0_21remainder_kernel_cudaERNS_18TensorIteratorBaseEENKUlvE_clEvENKUlvE1_clEvEUliiE_EESt5arrayIPcLm2EEEEviT0_T1_)
        /*3674*/ 	.word	0x00000000


	//----- nvinfo : EIATTR_MIN_STACK_SIZE
	.align		4
.L_2371:
        /*3678*/ 	.byte	0x04, 0x12
        /*367a*/ 	.short	(.L_2373 - .L_2372)
	.align		4
.L_2372:
        /*367c*/ 	.word	index@(_ZN2at6native29vectorized_elementwise_kernelILi4ENS0_13AUnaryFunctorIiiiZZZNS0_21remainder_kernel_cudaERNS_18TensorIteratorBaseEENKUlvE_clEvENKUlvE1_clEvEUliiE_EESt5arrayIPcLm2EEEEviT0_T1_)
        /*3680*/ 	.word	0x00000000


	//----- nvinfo : EIATTR_MIN_STACK_SIZE
	.align		4
.L_2373:
        /*3684*/ 	.byte	0x04, 0x12
        /*3686*/ 	.short	(.L_2375 - .L_2374)
	.align		4
.L_2374:
        /*3688*/ 	.word	index@(_ZN2at6native29vectorized_elementwise_kernelILi8ENS0_13AUnaryFunctorIiiiZZZNS0_21remainder_kernel_cudaERNS_18TensorIteratorBaseEENKUlvE_clEvENKUlvE1_clEvEUliiE_EESt5arrayIPcLm2EEEEviT0_T1_)
        /*368c*/ 	.word	0x00000000


	//----- nvinfo : EIATTR_MIN_STACK_SIZE
	.align		4
.L_2375:
        /*3690*/ 	.byte	0x04, 0x12
        /*3692*/ 	.short	(.L_2377 - .L_2376)
	.align		4
.L_2376:
        /*3694*/ 	.word	index@(_ZN2at6native18elementwise_kernelILi128ELi4EZNS0_15gpu_kernel_implINS0_13BinaryFunctorIaaaZZZNS0_21remainder_kernel_cudaERNS_18TensorIteratorBaseEENKUlvE_clEvENKUlvE0_clEvEUlaaE_EEEEvS5_RKT_EUliE_EEviT1_)
        /*3698*/ 	.word	0x00000000


	//----- nvinfo : EIATTR_MIN_STACK_SIZE
	.align		4
.L_2377:
        /*369c*/ 	.byte	0x04, 0x12
        /*369e*/ 	.short	(.L_2379 - .L_2378)
	.align		4
.L_2378:
        /*36a0*/ 	.word	index@(_ZN2at6native27unrolled_elementwise_kernelINS0_13BinaryFunctorIaaaZZZNS0_21remainder_kernel_cudaERNS_18TensorIteratorBaseEENKUlvE_clEvENKUlvE0_clEvEUlaaE_EESt5arrayIPcLm3EELi4E23TrivialOffsetCalculatorILi2EjESC_ILi1EjENS0_6memory12LoadWithCastILi2EEENSF_13StoreWithCastILi1EEEEEviT_T0_T2_T3_T4_T5_)
        /*36a4*/ 	.word	0x00000000


	//----- nvinfo : EIATTR_MIN_STACK_SIZE
	.align		4
.L_2379:
        /*36a8*/ 	.byte	0x04, 0x12
        /*36aa*/ 	.short	(.L_2381 - .L_2380)
	.align		4
.L_2380:
        /*36ac*/ 	.word	index@(_ZN2at6native18elementwise_kernelILi128ELi4EZNS0_22gpu_kernel_impl_nocastINS0_13BinaryFunctorIaaaZZZNS0_21remainder_kernel_cudaERNS_18TensorIteratorBaseEENKUlvE_clEvENKUlvE0_clEvEUlaaE_EEEEvS5_RKT_EUliE_EEviT1_)
        /*36b0*/ 	.word	0x00000000


	//----- nvinfo : EIATTR_MIN_STACK_SIZE
	.align		4
.L_2381:
        /*36b4*/ 	.byte	0x04, 0x12
        /*36b6*/ 	.short	(.L_2383 - .L_2382)
	.align		4
.L_2382:
        /*36b8*/ 	.word	index@(_ZN2at6native27unrolled_elementwise_kernelINS0_13BinaryFunctorIaaaZZZNS0_21remainder_kernel_cudaERNS_18TensorIteratorBaseEENKUlvE_clEvENKUlvE0_clEvEUlaaE_EESt5arrayIPcLm3EELi4E23TrivialOffsetCalculatorILi2EjESC_ILi1EjENS0_6memory15LoadWithoutCastENSF_16StoreWithoutCastEEEviT_T0_T2_T3_T4_T5_)
        /*36bc*/ 	.word	0x00000000


	//----- nvinfo : EIATTR_MIN_STACK_SIZE
	.align		4
.L_2383:
        /*36c0*/ 	.byte	0x04, 0x12
        /*36c2*/ 	.short	(.L_2385 - .L_2384)
	.align		4
.L_2384:
        /*36c4*/ 	.word	index@(_ZN2at6native29vectorized_elementwise_kernelILi2ENS0_13BinaryFunctorIaaaZZZNS0_21remainder_kernel_cudaERNS_18TensorIteratorBaseEENKUlvE_clEvENKUlvE0_clEvEUlaaE_EESt5arrayIPcLm3EEEEviT0_T1_)
        /*36c8*/ 	.word	0x00000000


	//----- nvinfo : EIATTR_MIN_STACK_SIZE
	.align		4
.L_2385:
        /*36cc*/ 	.byte	0x04, 0x12
        /*36ce*/ 	.short	(.L_2387 - .L_2386)
	.align		4
.L_2386:
        /*36d0*/ 	.word	index@(_ZN2at6native29vectorized_elementwise_kernelILi4ENS0_13BinaryFunctorIaaaZZZNS0_21remainder_kernel_cudaERNS_18TensorIteratorBaseEENKUlvE_clEvENKUlvE0_clEvEUlaaE_EESt5arrayIPcLm3EEEEviT0_T1_)
        /*36d4*/ 	.word	0x00000000


	//----- nvinfo : EIATTR_MIN_STACK_SIZE
	.align		4
.L_2387:
        /*36d8*/ 	.byte	0x04, 0x12
        /*36da*/ 	.short	(.L_2389 - .L_2388)
	.align		4
.L_2388:
        /*36dc*/ 	.word	index@(_ZN2at6native29vectorized_elementwise_kernelILi8ENS0_13BinaryFunctorIaaaZZZNS0_21remainder_kernel_cudaERNS_18TensorIteratorBaseEENKUlvE_clEvENKUlvE0_clEvEUlaaE_EESt5arrayIPcLm3EEEEviT0_T1_)
        /*36e0*/ 	.word	0x00000000


	//----- nvinfo : EIATTR_MIN_STACK_SIZE
	.align		4
.L_2389:
        /*36e4*/ 	.byte	0x04, 0x12
        /*36e6*/ 	.short	(.L_2391 - .L_2390)
	.align		4
.L_2390:
        /*36e8*/ 	.word	index@(_ZN2at6native18elementwise_kernelILi128ELi4EZNS0_15gpu_kernel_implINS0_13BUnaryFunctorIaaaZZZNS0_21remainder_kernel_cudaERNS_18TensorIteratorBaseEENKUlvE_clEvENKUlvE0_clEvEUlaaE_EEEEvS5_RKT_EUliE_EEviT1_)
        /*36ec*/ 	.word	0x00000000


	//----- nvinfo : EIATTR_MIN_STACK_SIZE
	.align		4
.L_2391:
        /*36f0*/ 	.byte	0x04, 0x12
        /*36f2*/ 	.short	(.L_2393 - .L_2392)
	.align		4
.L_2392:
        /*36f4*/ 	.word	index@(_ZN2at6native27unrolled_elementwise_kernelINS0_13BUnaryFunctorIaaaZZZNS0_21remainder_kernel_cudaERNS_18TensorIteratorBaseEENKUlvE_clEvENKUlvE0_clEvEUlaaE_EESt5arrayIPcLm2EELi4E23TrivialOffsetCalculatorILi1EjESD_NS0_6memory12LoadWithCastILi1EEENSE_13StoreWithCastILi1EEEEEviT_T0_T2_T3_T4_T5_)
        /*36f8*/ 	.word	0x00000000


	//----- nvinfo : EIATTR_MIN_STACK_SIZE
	.align		4
.L_2393:
        /*36fc*/ 	.byte	0x04, 0x12
        /*36fe*/ 	.short	(.L_2395 - .L_2394)
	.align		4
.L_2394:
        /*3700*/ 	.word	index@(_ZN2at6native18elementwise_kernelILi128ELi4EZNS0_22gpu_kernel_impl_nocastINS0_13BUnaryFunctorIaaaZZZNS0_21remainder_kernel_cudaERNS_18TensorIteratorBaseEENKUlvE_clEvENKUlvE0_clEvEUlaaE_EEEEvS5_RKT_EUliE_EEviT1_)
        /*3704*/ 	.word	0x00000000


	//----- nvinfo : EIATTR_MIN_STACK_SIZE
	.align		4
.L_2395:
        /*3708*/ 	.byte	0x04, 0x12
        /*370a*/ 	.short	(.L_2397 - .L_2396)
	.align		4
.L_2396:
        /*370c*/ 	.word	index@(_ZN2at6native27unrolled_elementwise_kernelINS0_13BUnaryFunctorIaaaZZZNS0_21remainder_kernel_cudaERNS_18TensorIteratorBaseEENKUlvE_clEvENKUlvE0_clEvEUlaaE_EESt5arrayIPcLm2EELi4E23TrivialOffsetCalculatorILi1EjESD_NS0_6memory15LoadWithoutCastENSE_16StoreWithoutCastEEEviT_T0_T2_T3_T4_T5_)
        /*3710*/ 	.word	0x00000000


	//----- nvinfo : EIATTR_MIN_STACK_SIZE
	.align		4
.L_2397:
        /*3714*/ 	.byte	0x04, 0x12
        /*3716*/ 	.short	(.L_2399 - .L_2398)
	.align		4
.L_2398:
        /*3718*/ 	.word	index@(_ZN2at6native29vectorized_elementwise_kernelILi2ENS0_13BUnaryFunctorIaaaZZZNS0_21remainder_kernel_cudaERNS_18TensorIteratorBaseEENKUlvE_clEvENKUlvE0_clEvEUlaaE_EESt5arrayIPcLm2EEEEviT0_T1_)
        /*371c*/ 	.word	0x00000000


	//----- nvinfo : EIATTR_MIN_STACK_SIZE
	.align		4
.L_2399:
        /*3720*/ 	.byte	0x04, 0x12
        /*3722*/ 	.short	(.L_2401 - .L_2400)
	.align		4
.L_2400:
        /*3724*/ 	.word	index@(_ZN2at6native29vectorized_elementwise_kernelILi4ENS0_13BUnaryFunctorIaaaZZZNS0_21remainder_kernel_cudaERNS_18TensorIteratorBaseEENKUlvE_clEvENKUlvE0_clEvEUlaaE_EESt5arrayIPcLm2EEEEviT0_T1_)
        /*3728*/ 	.word	0x00000000


	//----- nvinfo : EIATTR_MIN_STACK_SIZE
	.align		4
.L_2401:
        /*372c*/ 	.byte	0x04, 0x12
        /*372e*/ 	.short	(.L_2403 - .L_2402)
	.align		4
.L_2402:
        /*3730*/ 	.word	index@(_ZN2at6native29vectorized_elementwise_kernelILi8ENS0_13BUnaryFunctorIaaaZZZNS0_21remainder_kernel_cudaERNS_18TensorIteratorBaseEENKUlvE_clEvENKUlvE0_clEvEUlaaE_EESt5arrayIPcLm2EEEEviT0_T1_)
        /*3734*/ 	.word	0x00000000


	//----- nvinfo : EIATTR_MIN_STACK_SIZE
	.align		4
.L_2403:
        /*3738*/ 	.byte	0x04, 0x12
        /*373a*/ 	.short	(.L_2405 - .L_2404)
	.align		4
.L_2404:
        /*373c*/ 	.word	index@(_ZN2at6native18elementwise_kernelILi128ELi4EZNS0_15gpu_kernel_implINS0_13AUnaryFunctorIaaaZZZNS0_21remainder_kernel_cudaERNS_18TensorIteratorBaseEENKUlvE_clEvENKUlvE0_clEvEUlaaE_EEEEvS5_RKT_EUliE_EEviT1_)
        /*3740*/ 	.word	0x00000000


	//----- nvinfo : EIATTR_MIN_STACK_SIZE
	.align		4
.L_2405:
        /*3744*/ 	.byte	0x04, 0x12
        /*3746*/ 	.short	(.L_2407 - .L_2406)
	.align		4
.L_2406:
        /*3748*/ 	.word	index@(_ZN2at6native27unrolled_elementwise_kernelINS0_13AUnaryFunctorIaaaZZZNS0_21remainder_kernel_cudaERNS_18TensorIteratorBaseEENKUlvE_clEvENKUlvE0_clEvEUlaaE_EESt5arrayIPcLm2EELi4E23TrivialOffsetCalculatorILi1EjESD_NS0_6memory12LoadWithCastILi1EEENSE_13StoreWithCastILi1EEEEEviT_T0_T2_T3_T4_T5_)
        /*374c*/ 	.word	0x00000000


	//----- nvinfo : EIATTR_MIN_STACK_SIZE
	.align		4
.L_2407:
        /*3750*/ 	.byte	0x04, 0x12
        /*3752*/ 	.short	(.L_2409 - .L_2408)
	.align		4
.L_2408:
        /*3754*/ 	.word	index@(_ZN2at6native18elementwise_kernelILi128ELi4EZNS0_22gpu_kernel_impl_nocastINS0_13AUnaryFunctorIaaaZZZNS0_21remainder_kernel_cudaERNS_18TensorIteratorBaseEENKUlvE_clEvENKUlvE0_clEvEUlaaE_EEEEvS5_RKT_EUliE_EEviT1_)
        /*3758*/ 	.word	0x00000000


	//----- nvinfo : EIATTR_MIN_STACK_SIZE
	.align		4
.L_2409:
        /*375c*/ 	.byte	0x04, 0x12
        /*375e*/ 	.short	(.L_2411 - .L_2410)
	.align		4
.L_2410:
        /*3760*/ 	.word	index@(_ZN2at6native27unrolled_elementwise_kernelINS0_13AUnaryFunctorIaaaZZZNS0_21remainder_kernel_cudaERNS_18TensorIteratorBaseEENKUlvE_clEvENKUlvE0_clEvEUlaaE_EESt5arrayIPcLm2EELi4E23TrivialOffsetCalculatorILi1EjESD_NS0_6memory15LoadWithoutCastENSE_16StoreWithoutCastEEEviT_T0_T2_T3_T4_T5_)
        /*3764*/ 	.word	0x00000000


	//----- nvinfo : EIATTR_MIN_STACK_SIZE
	.align		4
.L_2411:
        /*3768*/ 	.byte	0x04, 0x12
        /*376a*/ 	.short	(.L_2413 - .L_2412)
	.align		4
.L_2412:
        /*376c*/ 	.word	index@(_ZN2at6native29vectorized_elementwise_kernelILi2ENS0_13AUnaryFunctorIaaaZZZNS0_21remainder_kernel_cudaERNS_18TensorIteratorBaseEENKUlvE_clEvENKUlvE0_clEvEUlaaE_EESt5arrayIPcLm2EEEEviT0_T1_)
        /*3770*/ 	.word	0x00000000


	//----- nvinfo : EIATTR_MIN_STACK_SIZE
	.align		4
.L_2413:
        /*3774*/ 	.byte	0x04, 0x12
        /*3776*/ 	.short	(.L_2415 - .L_2414)
	.align		4
.L_2414:
        /*3778*/ 	.word	index@(_ZN2at6native29vectorized_elementwise_kernelILi4ENS0_13AUnaryFunctorIaaaZZZNS0_21remainder_kernel_cudaERNS_18TensorIteratorBaseEENKUlvE_clEvENKUlvE0_clEvEUlaaE_EESt5arrayIPcLm2EEEEviT0_T1_)
        /*377c*/ 	.word	0x00000000


	//----- nvinfo : EIATTR_MIN_STACK_SIZE
	.align		4
.L_2415:
        /*3780*/ 	.byte	0x04, 0x12
        /*3782*/ 	.short	(.L_2417 - .L_2416)
	.align		4
.L_2416:
        /*3784*/ 	.word	index@(_ZN2at6native29vectorized_elementwise_kernelILi8ENS0_13AUnaryFunctorIaaaZZZNS0_21remainder_kernel_cudaERNS_18TensorIteratorBaseEENKUlvE_clEvENKUlvE0_clEvEUlaaE_EESt5arrayIPcLm2EEEEviT0_T1_)
        /*3788*/ 	.word	0x00000000


	//----- nvinfo : EIATTR_MIN_STACK_SIZE
	.align		4
.L_2417:
        /*378c*/ 	.byte	0x04, 0x12
        /*378e*/ 	.short	(.L_2419 - .L_2418)
	.align		4
.L_2418:
        /*3790*/ 	.word	index@(_ZN2at6native18elementwise_kernelILi128ELi4EZNS0_15gpu_kernel_implINS0_13BinaryFunctorIhhhZZZNS0_21remainder_kernel_cudaERNS_18TensorIteratorBaseEENKUlvE_clEvENKUlvE_clEvEUlhhE_EEEEvS5_RKT_EUliE_EEviT1_)
        /*3794*/ 	.word	0x00000000


	//----- nvinfo : EIATTR_MIN_STACK_SIZE
	.align		4
.L_2419:
        /*3798*/ 	.byte	0x04, 0x12
        /*379a*/ 	.short	(.L_2421 - .L_2420)
	.align		4
.L_2420:
        /*379c*/ 	.word	index@(_ZN2at6native27unrolled_elementwise_kernelINS0_13BinaryFunctorIhhhZZZNS0_21remainder_kernel_cudaERNS_18TensorIteratorBaseEENKUlvE_clEvENKUlvE_clEvEUlhhE_EESt5arrayIPcLm3EELi4E23TrivialOffsetCalculatorILi2EjESC_ILi1EjENS0_6memory12LoadWithCastILi2EEENSF_13StoreWithCastILi1EEEEEviT_T0_T2_T3_T4_T5_)
        /*37a0*/ 	.word	0x00000000


	//----- nvinfo : EIATTR_MIN_STACK_SIZE
	.align		4
.L_2421:
        /*37a4*/ 	.byte	0x04, 0x12
        /*37a6*/ 	.short	(.L_2423 - .L_2422)
	.align		4
.L_2422:
        /*37a8*/ 	.word	index@(_ZN2at6native18elementwise_kernelILi128ELi4EZNS0_22gpu_kernel_impl_nocastINS0_13BinaryFunctorIhhhZZZNS0_21remainder_kernel_cudaERNS_18TensorIteratorBaseEENKUlvE_clEvENKUlvE_clEvEUlhhE_EEEEvS5_RKT_EUliE_EEviT1_)
        /*37ac*/ 	.word	0x00000000


	//----- nvinfo : EIATTR_MIN_STACK_SIZE
	.align		4
.L_2423:
        /*37b0*/ 	.byte	0x04, 0x12
        /*37b2*/ 	.short	(.L_2425 - .L_2424)
	.align		4
.L_2424:
        /*37b4*/ 	.word	index@(_ZN2at6native27unrolled_elementwise_kernelINS0_13BinaryFunctorIhhhZZZNS0_21remainder_kernel_cudaERNS_18TensorIteratorBaseEENKUlvE_clEvENKUlvE_clEvEUlhhE_EESt5arrayIPcLm3EELi4E23TrivialOffsetCalculatorILi2EjESC_ILi1EjENS0_6memory15LoadWithoutCastENSF_16StoreWithoutCastEEEviT_T0_T2_T3_T4_T5_)
        /*37b8*/ 	.word	0x00000000


	//----- nvinfo : EIATTR_MIN_STACK_SIZE
	.align		4
.L_2425:
        /*37bc*/ 	.byte	0x04, 0x12
        /*37be*/ 	.short	(.L_2427 - .L_2426)
	.align		4
.L_2426:
        /*37c0*/ 	.word	index@(_ZN2at6native29vectorized_elementwise_kernelILi2ENS0_13BinaryFunctorIhhhZZZNS0_21remainder_kernel_cudaERNS_18TensorIteratorBaseEENKUlvE_clEvENKUlvE_clEvEUlhhE_EESt5arrayIPcLm3EEEEviT0_T1_)
        /*37c4*/ 	.word	0x00000000


	//----- nvinfo : EIATTR_MIN_STACK_SIZE
	.align		4
.L_2427:
        /*37c8*/ 	.byte	0x04, 0x12
        /*37ca*/ 	.short	(.L_2429 - .L_2428)
	.align		4
.L_2428:
        /*37cc*/ 	.word	index@(_ZN2at6native29vectorized_elementwise_kernelILi4ENS0_13BinaryFunctorIhhhZZZNS0_21remainder_kernel_cudaERNS_18TensorIteratorBaseEENKUlvE_clEvENKUlvE_clEvEUlhhE_EESt5arrayIPcLm3EEEEviT0_T1_)
        /*37d0*/ 	.word	0x00000000


	//----- nvinfo : EIATTR_MIN_STACK_SIZE
	.align		4
.L_2429:
        /*37d4*/ 	.byte	0x04, 0x12
        /*37d6*/ 	.short	(.L_2431 - .L_2430)
	.align		4
.L_2430:
        /*37d8*/ 	.word	index@(_ZN2at6native29vectorized_elementwise_kernelILi8ENS0_13BinaryFunctorIhhhZZZNS0_21remainder_kernel_cudaERNS_18TensorIteratorBaseEENKUlvE_clEvENKUlvE_clEvEUlhhE_EESt5arrayIPcLm3EEEEviT0_T1_)
        /*37dc*/ 	.word	0x00000000


	//----- nvinfo : EIATTR_MIN_STACK_SIZE
	.align		4
.L_2431:
        /*37e0*/ 	.byte	0x04, 0x12
        /*37e2*/ 	.short	(.L_2433 - .L_2432)
	.align		4
.L_2432:
        /*37e4*/ 	.word	index@(_ZN2at6native18elementwise_kernelILi128ELi4EZNS0_15gpu_kernel_implINS0_13BUnaryFunctorIhhhZZZNS0_21remainder_kernel_cudaERNS_18TensorIteratorBaseEENKUlvE_clEvENKUlvE_clEvEUlhhE_EEEEvS5_RKT_EUliE_EEviT1_)
        /*37e8*/ 	.word	0x00000000


	//----- nvinfo : EIATTR_MIN_STACK_SIZE
	.align		4
.L_2433:
        /*37ec*/ 	.byte	0x04, 0x12
        /*37ee*/ 	.short	(.L_2435 - .L_2434)
	.align		4
.L_2434:
        /*37f0*/ 	.word	index@(_ZN2at6native27unrolled_elementwise_kernelINS0_13BUnaryFunctorIhhhZZZNS0_21remainder_kernel_cudaERNS_18TensorIteratorBaseEENKUlvE_clEvENKUlvE_clEvEUlhhE_EESt5arrayIPcLm2EELi4E23TrivialOffsetCalculatorILi1EjESD_NS0_6memory12LoadWithCastILi1EEENSE_13StoreWithCastILi1EEEEEviT_T0_T2_T3_T4_T5_)
        /*37f4*/ 	.word	0x00000000


	//----- nvinfo : EIATTR_MIN_STACK_SIZE
	.align		4
.L_2435:
        /*37f8*/ 	.byte	0x04, 0x12
        /*37fa*/ 	.short	(.L_2437 - .L_2436)
	.align		4
.L_2436:
        /*37fc*/ 	.word	index@(_ZN2at6native18elementwise_kernelILi128ELi4EZNS0_22gpu_kernel_impl_nocastINS0_13BUnaryFunctorIhhhZZZNS0_21remainder_kernel_cudaERNS_18TensorIteratorBaseEENKUlvE_clEvENKUlvE_clEvEUlhhE_EEEEvS5_RKT_EUliE_EEviT1_)
        /*3800*/ 	.word	0x00000000


	//----- nvinfo : EIATTR_MIN_STACK_SIZE
	.align		4
.L_2437:
        /*3804*/ 	.byte	0x04, 0x12
        /*3806*/ 	.short	(.L_2439 - .L_2438)
	.align		4
.L_2438:
        /*3808*/ 	.word	index@(_ZN2at6native27unrolled_elementwise_kernelINS0_13BUnaryFunctorIhhhZZZNS0_21remainder_kernel_cudaERNS_18TensorIteratorBaseEENKUlvE_clEvENKUlvE_clEvEUlhhE_EESt5arrayIPcLm2EELi4E23TrivialOffsetCalculatorILi1EjESD_NS0_6memory15LoadWithoutCastENSE_16StoreWithoutCastEEEviT_T0_T2_T3_T4_T5_)
        /*380c*/ 	.word	0x00000000


	//----- nvinfo : EIATTR_MIN_STACK_SIZE
	.align		4
.L_2439:
        /*3810*/ 	.byte	0x04, 0x12
        /*3812*/ 	.short	(.L_2441 - .L_2440)
	.align		4
.L_2440:
        /*3814*/ 	.word	index@(_ZN2at6native29vectorized_elementwise_kernelILi2ENS0_13BUnaryFunctorIhhhZZZNS0_21remainder_kernel_cudaERNS_18TensorIteratorBaseEENKUlvE_clEvENKUlvE_clEvEUlhhE_EESt5arrayIPcLm2EEEEviT0_T1_)
        /*3818*/ 	.word	0x00000000


	//----- nvinfo : EIATTR_MIN_STACK_SIZE
	.align		4
.L_2441:
        /*381c*/ 	.byte	0x04, 0x12
        /*381e*/ 	.short	(.L_2443 - .L_2442)
	.align		4
.L_2442:
        /*3820*/ 	.word	index@(_ZN2at6native29vectorized_elementwise_kernelILi4ENS0_13BUnaryFunctorIhhhZZZNS0_21remainder_kernel_cudaERNS_18TensorIteratorBaseEENKUlvE_clEvENKUlvE_clEvEUlhhE_EESt5arrayIPcLm2EEEEviT0_T1_)
        /*3824*/ 	.word	0x00000000


	//----- nvinfo : EIATTR_MIN_STACK_SIZE
	.align		4
.L_2443:
        /*3828*/ 	.byte	0x04, 0x12
        /*382a*/ 	.short	(.L_2445 - .L_2444)
	.align		4
.L_2444:
        /*382c*/ 	.word	index@(_ZN2at6native29vectorized_elementwise_kernelILi8ENS0_13BUnaryFunctorIhhhZZZNS0_21remainder_kernel_cudaERNS_18TensorIteratorBaseEENKUlvE_clEvENKUlvE_clEvEUlhhE_EESt5arrayIPcLm2EEEEviT0_T1_)
        /*3830*/ 	.word	0x00000000


	//----- nvinfo : EIATTR_MIN_STACK_SIZE
	.align		4
.L_2445:
        /*3834*/ 	.byte	0x04, 0x12
        /*3836*/ 	.short	(.L_2447 - .L_2446)
	.align		4
.L_2446:
        /*3838*/ 	.word	index@(_ZN2at6native18elementwise_kernelILi128ELi4EZNS0_15gpu_kernel_implINS0_13AUnaryFunctorIhhhZZZNS0_21remainder_kernel_cudaERNS_18TensorIteratorBaseEENKUlvE_clEvENKUlvE_clEvEUlhhE_EEEEvS5_RKT_EUliE_EEviT1_)
        /*383c*/ 	.word	0x00000000


	//----- nvinfo : EIATTR_MIN_STACK_SIZE
	.align		4
.L_2447:
        /*3840*/ 	.byte	0x04, 0x12
        /*3842*/ 	.short	(.L_2449 - .L_2448)
	.align		4
.L_2448:
        /*3844*/ 	.word	index@(_ZN2at6native27unrolled_elementwise_kernelINS0_13AUnaryFunctorIhhhZZZNS0_21remainder_kernel_cudaERNS_18TensorIteratorBaseEENKUlvE_clEvENKUlvE_clEvEUlhhE_EESt5arrayIPcLm2EELi4E23TrivialOffsetCalculatorILi1EjESD_NS0_6memory12LoadWithCastILi1EEENSE_13StoreWithCastILi1EEEEEviT_T0_T2_T3_T4_T5_)
        /*3848*/ 	.word	0x00000000


	//----- nvinfo : EIATTR_MIN_STACK_SIZE
	.align		4
.L_2449:
        /*384c*/ 	.byte	0x04, 0x12
        /*384e*/ 	.short	(.L_2451 - .L_2450)
	.align		4
.L_2450:
        /*3850*/ 	.word	index@(_ZN2at6native18elementwise_kernelILi128ELi4EZNS0_22gpu_kernel_impl_nocastINS0_13AUnaryFunctorIhhhZZZNS0_21remainder_kernel_cudaERNS_18TensorIteratorBaseEENKUlvE_clEvENKUlvE_clEvEUlhhE_EEEEvS5_RKT_EUliE_EEviT1_)
        /*3854*/ 	.word	0x00000000


	//----- nvinfo : EIATTR_MIN_STACK_SIZE
	.align		4
.L_2451:
        /*3858*/ 	.byte	0x04, 0x12
        /*385a*/ 	.short	(.L_2453 - .L_2452)
	.align		4
.L_2452:
        /*385c*/ 	.word	index@(_ZN2at6native27unrolled_elementwise_kernelINS0_13AUnaryFunctorIhhhZZZNS0_21remainder_kernel_cudaERNS_18TensorIteratorBaseEENKUlvE_clEvENKUlvE_clEvEUlhhE_EESt5arrayIPcLm2EELi4E23TrivialOffsetCalculatorILi1EjESD_NS0_6memory15LoadWithoutCastENSE_16StoreWithoutCastEEEviT_T0_T2_T3_T4_T5_)
        /*3860*/ 	.word	0x00000000


	//----- nvinfo : EIATTR_MIN_STACK_SIZE
	.align		4
.L_2453:
        /*3864*/ 	.byte	0x04, 0x12
        /*3866*/ 	.short	(.L_2455 - .L_2454)
	.align		4
.L_2454:
        /*3868*/ 	.word	index@(_ZN2at6native29vectorized_elementwise_kernelILi2ENS0_13AUnaryFunctorIhhhZZZNS0_21remainder_kernel_cudaERNS_18TensorIteratorBaseEENKUlvE_clEvENKUlvE_clEvEUlhhE_EESt5arrayIPcLm2EEEEviT0_T1_)
        /*386c*/ 	.word	0x00000000


	//----- nvinfo : EIATTR_MIN_STACK_SIZE
	.align		4
.L_2455:
        /*3870*/ 	.byte	0x04, 0x12
        /*3872*/ 	.short	(.L_2457 - .L_2456)
	.align		4
.L_2456:
        /*3874*/ 	.word	index@(_ZN2at6native29vectorized_elementwise_kernelILi4ENS0_13AUnaryFunctorIhhhZZZNS0_21remainder_kernel_cudaERNS_18TensorIteratorBaseEENKUlvE_clEvENKUlvE_clEvEUlhhE_EESt5arrayIPcLm2EEEEviT0_T1_)
        /*3878*/ 	.word	0x00000000


	//----- nvinfo : EIATTR_MIN_STACK_SIZE
	.align		4
.L_2457:
        /*387c*/ 	.byte	0x04, 0x12
        /*387e*/ 	.short	(.L_2459 - .L_2458)
	.align		4
.L_2458:
        /*3880*/ 	.word	index@(_ZN2at6native29vectorized_elementwise_kernelILi8ENS0_13AUnaryFunctorIhhhZZZNS0_21remainder_kernel_cudaERNS_18TensorIteratorBaseEENKUlvE_clEvENKUlvE_clEvEUlhhE_EESt5arrayIPcLm2EEEEviT0_T1_)
        /*3884*/ 	.word	0x00000000
.L_2459:


//--------------------- .nv.info._ZN2at6native18elementwise_kernelILi128ELi4EZNS0_15gpu_kernel_implINS0_13BinaryFunctorIN3c108BFloat16ES5_S5_ZZZNS0_16fmod_kernel_cudaERNS_18TensorIteratorBaseEENKUlvE0_clEvENKUlvE2_clEvEUlS5_S5_E_EEEEvS7_RKT_EUliE_EEviT1_ --------------------------
	.section	.nv.info._ZN2at6native18elementwise_kernelILi128ELi4EZNS0_15gpu_kernel_implINS0_13BinaryFunctorIN3c108BFloat16ES5_S5_ZZZNS0_16fmod_kernel_cudaERNS_18TensorIteratorBaseEENKUlvE0_clEvENKUlvE2_clEvEUlS5_S5_E_EEEEvS7_RKT_EUliE_EEviT1_,"",@"SHT_CUDA_INFO"
	.sectionflags	@""
	.align	4


	//----- nvinfo : EIATTR_CUDA_API_VERSION
	.align		4
        /*0000*/ 	.byte	0x04, 0x37
        /*0002*/ 	.short	(.L_2461 - .L_2460)
.L_2460:
        /*0004*/ 	.word	0x00000082


	//----- nvinfo : EIATTR_SW2861232_WAR
	.align		4
.L_2461:
        /*0008*/ 	.byte	0x01, 0x35
	.zero		2


	//----- nvinfo : EIATTR_PARAM_CBANK
	.align		4
        /*000c*/ 	.byte	0x04, 0x0a
        /*000e*/ 	.short	(.L_2463 - .L_2462)
	.align		4
.L_2462:
        /*0010*/ 	.word	index@(.nv.constant0._ZN2at6native18elementwise_kernelILi128ELi4EZNS0_15gpu_kernel_implINS0_13BinaryFunctorIN3c108BFloat16ES5_S5_ZZZNS0_16fmod_kernel_cudaERNS_18TensorIteratorBaseEENKUlvE0_clEvENKUlvE2_clEvEUlS5_S5_E_EEEEvS7_RKT_EUliE_EEviT1_)
        /*0014*/ 	.short	0x0160
        /*0016*/ 	.short	0x0290


	//----- nvinfo : EIATTR_CBANK_PARAM_SIZE
	.align		4
.L_2463:
        /*0018*/ 	.byte	0x03, 0x19
        /*001a*/ 	.short	0x0290


	//----- nvinfo : EIATTR_KPARAM_INFO
	.align		4
        /*001c*/ 	.byte	0x04, 0x17
        /*001e*/ 	.short	(.L_2465 - .L_2464)
.L_2464:
        /*0020*/ 	.word	0x00000000
        /*0024*/ 	.short	0x0001
        /*0026*/ 	.short	0x0008
        /*0028*/ 	.byte	0x00, 0xf0, 0x21, 0x0a


	//----- nvinfo : EIATTR_KPARAM_INFO
	.align		4
.L_2465:
        /*002c*/ 	.byte	0x04, 0x17
        /*002e*/ 	.short	(.L_2467 - .L_2466)
.L_2466:
        /*0030*/ 	.word	0x00000000
        /*0034*/ 	.short	0x0000
        /*0036*/ 	.short	0x0000
        /*0038*/ 	.byte	0x00, 0xf0, 0x11, 0x00


	//----- nvinfo : EIATTR_MAXREG_COUNT
	.align		4
.L_2467:
        /*003c*/ 	.byte	0x03, 0x1b
        /*003e*/ 	.short	0x0080


	//----- nvinfo : EIATTR_EXTERNS
	.align		4
        /*0040*/ 	.byte	0x04, 0x0f
        /*0042*/ 	.short	(.L_2469 - .L_2468)


	//   ....[0]....
	.align		4
.L_2468:
        /*0044*/ 	.word	index@(__assertfail)


	//----- nvinfo : EIATTR_MERCURY_ISA_VERSION
	.align		4
.L_2469:
        /*0048*/ 	.byte	0x03, 0x5f
        /*004a*/ 	.short	0x0000


	//----- nvinfo : EIATTR_SYSCALL_OFFSETS
	.align		4
        /*004c*/ 	.byte	0x04, 0x46
        /*004e*/ 	.short	(.L_2471 - .L_2470)


	//   ....[0]....
.L_2470:
        /*0050*/ 	.word	0x00002040


	//   ....[1]....
        /*0054*/ 	.word	0x00002ff0


	//   ....[2]....
        /*0058*/ 	.word	0x000043f0


	//   ....[3]....
        /*005c*/ 	.word	0x000064b0


	//   ....[4]....
        /*0060*/ 	.word	0x00007460


	//   ....[5]....
        /*0064*/ 	.word	0x00008860


	//   ....[6]....
        /*0068*/ 	.word	0x0000a8f0


	//   ....[7]....
        /*006c*/ 	.word	0x0000b8a0


	//   ....[8]....
        /*0070*/ 	.word	0x0000cca0


	//   ....[9]....
        /*0074*/ 	.word	0x0000ed40


	//   ....[10]....
        /*0078*/ 	.word	0x0000fcf0


	//   ....[11]....
        /*007c*/ 	.word	0x000110f0


	//----- nvinfo : EIATTR_EXIT_INSTR_OFFSETS
	.align		4
.L_2471:
        /*0080*/ 	.byte	0x04, 0x1c
        /*0082*/ 	.short	(.L_2473 - .L_2472)


	//   ....[0]....
.L_2472:
        /*0084*/ 	.word	0x0000cd60


	//   ....[1]....
        /*0088*/ 	.word	0x000102f0


	//   ....[2]....
        /*008c*/ 	.word	0x00010330


	//   ....[3]....
        /*0090*/ 	.word	0x000103d0


	//   ....[4]....
        /*0094*/ 	.word	0x00010410


	//   ....[5]....
        /*0098*/ 	.word	0x00010450


	//   ....[6]....
        /*009c*/ 	.word	0x000104e0


	//   ....[7]....
        /*00a0*/ 	.word	0x00010520


	//   ....[8]....
        /*00a4*/ 	.word	0x000105c0


	//   ....[9]....
        /*00a8*/ 	.word	0x00010610


	//   ....[10]....
        /*00ac*/ 	.word	0x00010660


	//   ....[11]....
        /*00b0*/ 	.word	0x00010730


	//   ....[12]....
        /*00b4*/ 	.word	0x00010790


	//   ....[13]....
        /*00b8*/ 	.word	0x00010920


	//   ....[14]....
        /*00bc*/ 	.word	0x00010a80


	//   ....[15]....
        /*00c0*/ 	.word	0x00010aa0


	//   ....[16]....
        /*00c4*/ 	.word	0x00010b60


	//   ....[17]....
        /*00c8*/ 	.word	0x00010ce0


	//   ....[18]....
        /*00cc*/ 	.word	0x00010e60


	//   ....[19]....
        /*00d0*/ 	.word	0x00010fc0


	//   ....[20]....
        /*00d4*/ 	.word	0x00011100


	//   ....[21]....
        /*00d8*/ 	.word	0x00011140


	//   ....[22]....
        /*00dc*/ 	.word	0x00011180


	//----- nvinfo : EIATTR_MAX_THREADS
	.align		4
.L_2473:
        /*00e0*/ 	.byte	0x04, 0x05
        /*00e2*/ 	.short	(.L_2475 - .L_2474)
.L_2474:
        /*00e4*/ 	.word	0x00000080
        /*00e8*/ 	.word	0x00000001
        /*00ec*/ 	.word	0x00000001


	//----- nvinfo : EIATTR_CRS_STACK_SIZE
	.align		4
.L_2475:
        /*00f0*/ 	.byte	0x04, 0x1e
        /*00f2*/ 	.short	(.L_2477 - .L_2476)
.L_2476:
        /*00f4*/ 	.word	0x00000000
.L_2477:


//--------------------- .nv.info._ZN2at6native27unrolled_elementwise_kernelINS0_13BinaryFunctorIN3c108BFloat16ES4_S4_ZZZNS0_16fmod_kernel_cudaERNS_18TensorIteratorBaseEENKUlvE0_clEvENKUlvE2_clEvEUlS4_S4_E_EESt5arrayIPcLm3EELi4E23TrivialOffsetCalculatorILi2EjESE_ILi1EjENS0_6memory12LoadWithCastILi2EEENSH_13StoreWithCastILi1EEEEEviT_T0_T2_T3_T4_T5_ --------------------------
	.section	.nv.info._ZN2at6native27unrolled_elementwise_kernelINS0_13BinaryFunctorIN3c108BFloat16ES4_S4_ZZZNS0_16fmod_kernel_cudaERNS_18TensorIteratorBaseEENKUlvE0_clEvENKUlvE2_clEvEUlS4_S4_E_EESt5arrayIPcLm3EELi4E23TrivialOffsetCalculatorILi2EjESE_ILi1EjENS0_6memory12LoadWithCastILi2EEENSH_13StoreWithCastILi1EEEEEviT_T0_T2_T3_T4_T5_,"",@"SHT_CUDA_INFO"
	.sectionflags	@""
	.align	4


	//----- nvinfo : EIATTR_CUDA_API_VERSION
	.align		4
        /*0000*/ 	.byte	0x04, 0x37
        /*0002*/ 	.short	(.L_2479 - .L_2478)
.L_2478:
        /*0004*/ 	.word	0x00000082


	//----- nvinfo : EIATTR_SW2861232_WAR
	.align		4
.L_2479:
        /*0008*/ 	.byte	0x01, 0x35
	.zero		2


	//----- nvinfo : EIATTR_PARAM_CBANK
	.align		4
        /*000c*/ 	.byte	0x04, 0x0a
        /*000e*/ 	.short	(.L_2481 - .L_2480)
	.align		4
.L_2480:
        /*0010*/ 	.word	index@(.nv.constant0._ZN2at6native27unrolled_elementwise_kernelINS0_13BinaryFunctorIN3c108BFloat16ES4_S4_ZZZNS0_16fmod_kernel_cudaERNS_18TensorIteratorBaseEENKUlvE0_clEvENKUlvE2_clEvEUlS4_S4_E_EESt5arrayIPcLm3EELi4E23TrivialOffsetCalculatorILi2EjESE_ILi1EjENS0_6memory12LoadWithCastILi2EEENSH_13StoreWithCastILi1EEEEEviT_T0_T2_T3_T4_T5_)
        /*0014*/ 	.short	0x0160
        /*0016*/ 	.short	0x0038


	//----- nvinfo : EIATTR_CBANK_PARAM_SIZE
	.align		4
.L_2481:
        /*0018*/ 	.byte	0x03, 0x19
        /*001a*/ 	.short	0x0038


	//----- nvinfo : EIATTR_KPARAM_INFO
	.align		4
        /*001c*/ 	.byte	0x04, 0x17
        /*001e*/ 	.short	(.L_2483 - .L_2482)
.L_2482:
        /*0020*/ 	.word	0x00000000
        /*0024*/ 	.short	0x0006
        /*0026*/ 	.short	0x0030
        /*0028*/ 	.byte	0x00, 0xf0, 0x21, 0x00


	//----- nvinfo : EIATTR_KPARAM_INFO
	.align		4
.L_2483:
        /*002c*/ 	.byte	0x04, 0x17
        /*002e*/ 	.short	(.L_2485 - .L_2484)
.L_2484:
        /*0030*/ 	.word	0x00000000
        /*0034*/ 	.short	0x0005
        /*0036*/ 	.short	0x0024
        /*0038*/ 	.byte	0x00, 0xf0, 0x31, 0x00


	//----- nvinfo : EIATTR_KPARAM_INFO
	.align		4
.L_2485:
        /*003c*/ 	.byte	0x04, 0x17
        /*003e*/ 	.short	(.L_2487 - .L_2486)
.L_2486:
        /*0040*/ 	.word	0x00000000
        /*0044*/ 	.short	0x0004
        /*0046*/ 	.short	0x0021
        /*0048*/ 	.byte	0x00, 0xf0, 0x05, 0x00


	//----- nvinfo : EIATTR_KPARAM_INFO
	.align		4
.L_2487:
        /*004c*/ 	.byte	0x04, 0x17
        /*004e*/ 	.short	(.L_2489 - .L_2488)
.L_2488:
        /*0050*/ 	.word	0x00000000
        /*0054*/ 	.short	0x0003
        /*0056*/ 	.short	0x0020
        /*0058*/ 	.byte	0x00, 0xf0, 0x05, 0x00


	//----- nvinfo : EIATTR_KPARAM_INFO
	.align		4
.L_2489:
        /*005c*/ 	.byte	0x04, 0x17
        /*005e*/ 	.short	(.L_2491 - .L_2490)
.L_2490:
        /*0060*/ 	.word	0x00000000
        /*0064*/ 	.short	0x0002
        /*0066*/ 	.short	0x0008
        /*0068*/ 	.byte	0x00, 0xf0, 0x61, 0x00


	//----- nvinfo : EIATTR_KPARAM_INFO
	.align		4
.L_2491:
        /*006c*/ 	.byte	0x04, 0x17
        /*006e*/ 	.short	(.L_2493 - .L_2492)
.L_2492:
        /*0070*/ 	.word	0x00000000
        /*0074*/ 	.short	0x0001
        /*0076*/ 	.short	0x0004
        /*0078*/ 	.byte	0x00, 0xf0, 0x05, 0x00


	//----- nvinfo : EIATTR_KPARAM_INFO
	.align		4
.L_2493:
        /*007c*/ 	.byte	0x04, 0x17
        /*007e*/ 	.short	(.L_2495 - .L_2494)
.L_2494:
        /*0080*/ 	.word	0x00000000
        /*0084*/ 	.short	0x0000
        /*0086*/ 	.short	0x0000
        /*0088*/ 	.byte	0x00, 0xf0, 0x11, 0x00


	//----- nvinfo : EIATTR_MAXREG_COUNT
	.align		4
.L_2495:
        /*008c*/ 	.byte	0x03, 0x1b
        /*008e*/ 	.short	0x00ff


	//----- nvinfo : EIATTR_EXTERNS
	.align		4
        /*0090*/ 	.byte	0x04, 0x0f
        /*0092*/ 	.short	(.L_2497 - .L_2496)


	//   ....[0]....
	.align		4
.L_2496:
        /*0094*/ 	.word	index@(__assertfail)


	//----- nvinfo : EIATTR_MERCURY_ISA_VERSION
	.align		4
.L_2497:
        /*0098*/ 	.byte	0x03, 0x5f
        /*009a*/ 	.short	0x0000


	//----- nvinfo : EIATTR_SYSCALL_OFFSETS
	.align		4
        /*009c*/ 	.byte	0x04, 0x46
        /*009e*/ 	.short	(.L_2499 - .L_2498)


	//   ....[0]....
.L_2498:
        /*00a0*/ 	.word	0x000010b0


	//   ....[1]....
        /*00a4*/ 	.word	0x00002130


	//   ....[2]....
        /*00a8*/ 	.word	0x00003230


	//   ....[3]....
        /*00ac*/ 	.word	0x000042b0


	//   ....[4]....
        /*00b0*/ 	.word	0x000053c0


	//   ....[5]....
        /*00b4*/ 	.word	0x00006430


	//   ....[6]....
        /*00b8*/ 	.word	0x00007520


	//   ....[7]....
        /*00bc*/ 	.word	0x000084c0


	//   ....[8]....
        /*00c0*/ 	.word	0x0000a8f0


	//   ....[9]....
        /*00c4*/ 	.word	0x0000b920


	//   ....[10]....
        /*00c8*/ 	.word	0x0000c910


	//   ....[11]....
        /*00cc*/ 	.word	0x0000d900


	//----- nvinfo : EIATTR_EXIT_INSTR_OFFSETS
	.align		4
.L_2499:
        /*00d0*/ 	.byte	0x04, 0x1c
        /*00d2*/ 	.short	(.L_2501 - .L_2500)


	//   ....[0]....
.L_2500:
        /*00d4*/ 	.word	0x0000c9d0


	//   ....[1]....
        /*00d8*/ 	.word	0x0000cb00


	//   ....[2]....
        /*00dc*/ 	.word	0x0000cb40


	//   ....[3]....
        /*00e0*/ 	.word	0x0000cbe0


	//   ....[4]....
        /*00e4*/ 	.word	0x0000cc20


	//   ....[5]....
        /*00e8*/ 	.word	0x0000cc60


	//   ....[6]....
        /*00ec*/ 	.word	0x0000ccf0


	//   ....[7]....
        /*00f0*/ 	.word	0x0000cd30


	//   ....[8]....
        /*00f4*/ 	.word	0x0000cdd0


	//   ....[9]....
        /*00f8*/ 	.word	0x0000ce20


	//   ....[10]....
        /*00fc*/ 	.word	0x0000ce70


	//   ....[11]....
        /*0100*/ 	.word	0x0000cf40


	//   ....[12]....
        /*0104*/ 	.word	0x0000cfa0


	//   ....[13]....
        /*0108*/ 	.word	0x0000d130


	//   ....[14]....
        /*010c*/ 	.word	0x0000d290


	//   ....[15]....
        /*0110*/ 	.word	0x0000d2b0


	//   ....[16]....
        /*0114*/ 	.word	0x0000d370


	//   ....[17]....
        /*0118*/ 	.word	0x0000d4f0


	//   ....[18]....
        /*011c*/ 	.word	0x0000d670


	//   ....[19]....
        /*0120*/ 	.word	0x0000d7d0


	//   ....[20]....
        /*0124*/ 	.word	0x0000d910


	//   ....[21]....
        /*0128*/ 	.word	0x0000d950


	//   ....[22]....
        /*012c*/ 	.word	0x0000d990


	//----- nvinfo : EIATTR_MAX_THREADS
	.align		4
.L_2501:
        /*0130*/ 	.byte	0x04, 0x05
        /*0132*/ 	.short	(.L_2503 - .L_2502)
.L_2502:
        /*0134*/ 	.word	0x00000080
        /*0138*/ 	.word	0x00000001
        /*013c*/ 	.word	0x00000001


	//----- nvinfo : EIATTR_CRS_STACK_SIZE
	.align		4
.L_2503:
        /*0140*/ 	.byte	0x04, 0x1e
        /*0142*/ 	.short	(.L_2505 - .L_2504)
.L_2504:
        /*0144*/ 	.word	0x00000000
.L_2505:


//--------------------- .nv.info._ZN2at6native18elementwise_kernelILi128ELi4EZNS0_22gpu_kernel_impl_nocastINS0_13BinaryFunctorIN3c108BFloat16ES5_S5_ZZZNS0_16fmod_kernel_cudaERNS_18TensorIteratorBaseEENKUlvE0_clEvENKUlvE2_clEvEUlS5_S5_E_EEEEvS7_RKT_EUliE_EEviT1_ --------------------------
	.section	.nv.info._ZN2at6native18elementwise_kernelILi128ELi4EZNS0_22gpu_kernel_impl_nocastINS0_13BinaryFunctorIN3c108BFloat16ES5_S5_ZZZNS0_16fmod_kernel_cudaERNS_18TensorIteratorBaseEENKUlvE0_clEvENKUlvE2_clEvEUlS5_S5_E_EEEEvS7_RKT_EUliE_EEviT1_,"",@"SHT_CUDA_INFO"
	.sectionflags	@""
	.align	4


	//----- nvinfo : EIATTR_CUDA_API_VERSION
	.align		4
        /*0000*/ 	.byte	0x04, 0x37
        /*0002*/ 	.short	(.L_2507 - .L_2506)
.L_2506:
        /*0004*/ 	.word	0x00000082


	//----- nvinfo : EIATTR_SW2861232_WAR
	.align		4
.L_2507:
        /*0008*/ 	.byte	0x01, 0x35
	.zero		2


	//----- nvinfo : EIATTR_PARAM_CBANK
	.align		4
        /*000c*/ 	.byte	0x04, 0x0a
        /*000e*/ 	.short	(.L_2509 - .L_2508)
	.align		4
.L_2508:
        /*0010*/ 	.word	index@(.nv.constant0._ZN2at6native18elementwise_kernelILi128ELi4EZNS0_22gpu_kernel_impl_nocastINS0_13BinaryFunctorIN3c108BFloat16ES5_S5_ZZZNS0_16fmod_kernel_cudaERNS_18TensorIteratorBaseEENKUlvE0_clEvENKUlvE2_clEvEUlS5_S5_E_EEEEvS7_RKT_EUliE_EEviT1_)
        /*0014*/ 	.short	0x0160
        /*0016*/ 	.short	0x0290


	//----- nvinfo : EIATTR_CBANK_PARAM_SIZE
	.align		4
.L_2509:
        /*0018*/ 	.byte	0x03, 0x19
        /*001a*/ 	.short	0x0290


	//----- nvinfo : EIATTR_KPARAM_INFO
	.align		4
        /*001c*/ 	.byte	0x04, 0x17
        /*001e*/ 	.short	(.L_2511 - .L_2510)
.L_2510:
        /*0020*/ 	.word	0x00000000
        /*0024*/ 	.short	0x0001
        /*0026*/ 	.short	0x0008
        /*0028*/ 	.byte	0x00, 0xf0, 0x21, 0x0a


	//----- nvinfo : EIATTR_KPARAM_INFO
	.align		4
.L_2511:
        /*002c*/ 	.byte	0x04, 0x17
        /*002e*/ 	.short	(.L_2513 - .L_2512)
.L_2512:
        /*0030*/ 	.word	0x00000000
        /*0034*/ 	.short	0x0000
        /*0036*/ 	.short	0x0000
        /*0038*/ 	.byte	0x00, 0xf0, 0x11, 0x00


	//----- nvinfo : EIATTR_MAXREG_COUNT
	.align		4
.L_2513:
        /*003c*/ 	.byte	0x03, 0x1b
        /*003e*/ 	.short	0x0080


	//----- nvinfo : EIATTR_MERCURY_ISA_VERSION
	.align		4
        /*0040*/ 	.byte	0x03, 0x5f
        /*0042*/ 	.short	0x0000


	//----- nvinfo : EIATTR_EXIT_INSTR_OFFSETS
	.align		4
        /*0044*/ 	.byte	0x04, 0x1c
        /*0046*/ 	.short	(.L_2515 - .L_2514)


	//   ....[0]....
.L_2514:
        /*0048*/ 	.word	0x00003fb0


	//   ....[1]....
        /*004c*/ 	.word	0x00005490


	//----- nvinfo : EIATTR_MAX_THREADS
	.align		4
.L_2515:
        /*0050*/ 	.byte	0x04, 0x05
        /*0052*/ 	.short	(.L_2517 - .L_2516)
.L_2516:
        /*0054*/ 	.word	0x00000080
        /*0058*/ 	.word	0x00000001
        /*005c*/ 	.word	0x00000001


	//----- nvinfo : EIATTR_CRS_STACK_SIZE
	.align		4
.L_2517:
        /*0060*/ 	.byte	0x04, 0x1e
        /*0062*/ 	.short	(.L_2519 - .L_2518)
.L_2518:
        /*0064*/ 	.word	0x00000000
.L_2519:


//--------------------- .nv.info._ZN2at6native27unrolled_elementwise_kernelINS0_13BinaryFunctorIN3c108BFloat16ES4_S4_ZZZNS0_16fmod_kernel_cudaERNS_18TensorIteratorBaseEENKUlvE0_clEvENKUlvE2_clEvEUlS4_S4_E_EESt5arrayIPcLm3EELi4E23TrivialOffsetCalculatorILi2EjESE_ILi1EjENS0_6memory15LoadWithoutCastENSH_16StoreWithoutCastEEEviT_T0_T2_T3_T4_T5_ --------------------------
	.section	.nv.info._ZN2at6native27unrolled_elementwise_kernelINS0_13BinaryFunctorIN3c108BFloat16ES4_S4_ZZZNS0_16fmod_kernel_cudaERNS_18TensorIteratorBaseEENKUlvE0_clEvENKUlvE2_clEvEUlS4_S4_E_EESt5arrayIPcLm3EELi4E23TrivialOffsetCalculatorILi2EjESE_ILi1EjENS0_6memory15LoadWithoutCastENSH_16StoreWithoutCastEEEviT_T0_T2_T3_T4_T5_,"",@"SHT_CUDA_INFO"
	.sectionflags	@""
	.align	4


	//----- nvinfo : EIATTR_CUDA_API_VERSION
	.align		4
        /*0000*/ 	.byte	0x04, 0x37
        /*0002*/ 	.short	(.L_2521 - .L_2520)
.L_2520:
        /*0004*/ 	.word	0x00000082


	//----- nvinfo : EIATTR_SW2861232_WAR
	.align		4
.L_2521:
        /*0008*/ 	.byte	0x01, 0x35
	.zero		2


	//----- nvinfo : EIATTR_PARAM_CBANK
	.align		4
        /*000c*/ 	.byte	0x04, 0x0a
        /*000e*/ 	.short	(.L_2523 - .L_2522)
	.align		4
.L_2522:
        /*0010*/ 	.word	index@(.nv.constant0._ZN2at6native27unrolled_elementwise_kernelINS0_13BinaryFunctorIN3c108BFloat16ES4_S4_ZZZNS0_16fmod_kernel_cudaERNS_18TensorIteratorBaseEENKUlvE0_clEvENKUlvE2_clEvEUlS4_S4_E_EESt5arrayIPcLm3EELi4E23TrivialOffsetCalculatorILi2EjESE_ILi1EjENS0_6memory15LoadWithoutCastENSH_16StoreWithoutCastEEEviT_T0_T2_T3_T4_T5_)
        /*0014*/ 	.short	0x0160
        /*0016*/ 	.short	0x0024


	//----- nvinfo : EIATTR_CBANK_PARAM_SIZE
	.align		4
.L_2523:
        /*0018*/ 	.byte	0x03, 0x19
        /*001a*/ 	.short	0x0024


	//----- nvinfo : EIATTR_KPARAM_INFO
	.align		4
        /*001c*/ 	.byte	0x04, 0x17
        /*001e*/ 	.short	(.L_2525 - .L_2524)
.L_2524:
        /*0020*/ 	.word	0x00000000
        /*0024*/ 	.short	0x0006
        /*0026*/ 	.short	0x0023
        /*0028*/ 	.byte	0x00, 0xf0, 0x05, 0x00


	//----- nvinfo : EIATTR_KPARAM_INFO
	.align		4
.L_2525:
        /*002c*/ 	.byte	0x04, 0x17
        /*002e*/ 	.short	(.L_2527 - .L_2526)
.L_2526:
        /*0030*/ 	.word	0x00000000
        /*0034*/ 	.short	0x0005
        /*0036*/ 	.short	0x0022
        /*0038*/ 	.byte	0x00, 0xf0, 0x05, 0x00


	//----- nvinfo : EIATTR_KPARAM_INFO
	.align		4
.L_2527:
        /*003c*/ 	.byte	0x04, 0x17
        /*003e*/ 	.short	(.L_2529 - .L_2528)
.L_2528:
        /*0040*/ 	.word	0x00000000
        /*0044*/ 	.short	0x0004
        /*0046*/ 	.short	0x0021
        /*0048*/ 	.byte	0x00, 0xf0, 0x05, 0x00


	//----- nvinfo : EIATTR_KPARAM_INFO
	.align		4
.L_2529:
        /*004c*/ 	.byte	0x04, 0x17
        /*004e*/ 	.short	(.L_2531 - .L_2530)
.L_2530:
        /*0050*/ 	.word	0x00000000
        /*0054*/ 	.short	0x0003
        /*0056*/ 	.short	0x0020
        /*0058*/ 	.byte	0x00, 0xf0, 0x05, 0x00


	//----- nvinfo : EIATTR_KPARAM_INFO
	.align		4
.L_2531:
        /*005c*/ 	.byte	0x04, 0x17
        /*005e*/ 	.short	(.L_2533 - .L_2532)
.L_2532:
        /*0060*/ 	.word	0x00000000
        /*0064*/ 	.short	0x0002
        /*0066*/ 	.short	0x0008
        /*0068*/ 	.byte	0x00, 0xf0, 0x61, 0x00


	//----- nvinfo : EIATTR_KPARAM_INFO
	.align		4
.L_2533:
        /*006c*/ 	.byte	0x04, 0x17
        /*006e*/ 	.short	(.L_2535 - .L_2534)
.L_2534:
        /*0070*/ 	.word	0x00000000
        /*0074*/ 	.short	0x0001
        /*0076*/ 	.short	0x0004
        /*0078*/ 	.byte	0x00, 0xf0, 0x05, 0x00


	//----- nvinfo : EIATTR_KPARAM_INFO
	.align		4
.L_2535:
        /*007c*/ 	.byte	0x04, 0x17
        /*007e*/ 	.short	(.L_2537 - .L_2536)
.L_2536:
        /*0080*/ 	.word	0x00000000
        /*0084*/ 	.short	0x0000
        /*0086*/ 	.short	0x0000
        /*0088*/ 	.byte	0x00, 0xf0, 0x11, 0x00


	//----- nvinfo : EIATTR_MAXREG_COUNT
	.align		4
.L_2537:
        /*008c*/ 	.byte	0x03, 0x1b
        /*008e*/ 	.short	0x00ff


	//----- nvinfo : EIATTR_MERCURY_ISA_VERSION
	.align		4
        /*0090*/ 	.byte	0x03, 0x5f
        /*0092*/ 	.short	0x0000


	//----- nvinfo : EIATTR_EXIT_INSTR_OFFSETS
	.align		4
        /*0094*/ 	.byte	0x04, 0x1c
        /*0096*/ 	.short	(.L_2539 - .L_2538)


	//   ....[0]....
.L_2538:
        /*0098*/ 	.word	0x00001770


	//   ....[1]....
        /*009c*/ 	.word	0x000017c0


	//----- nvinfo : EIATTR_MAX_THREADS
	.align		4
.L_2539:
        /*00a0*/ 	.byte	0x04, 0x05
        /*00a2*/ 	.short	(.L_2541 - .L_2540)
.L_2540:
        /*00a4*/ 	.word	0x00000080
        /*00a8*/ 	.word	0x00000001
        /*00ac*/ 	.word	0x00000001


	//----- nvinfo : EIATTR_CRS_STACK_SIZE
	.align		4
.L_2541:
        /*00b0*/ 	.byte	0x04, 0x1e
        /*00b2*/ 	.short	(.L_2543 - .L_2542)
.L_2542:
        /*00b4*/ 	.word	0x00000000
.L_2543:


//--------------------- .nv.info._ZN2at6native29vectorized_elementwise_kernelILi2ENS0_13BinaryFunctorIN3c108BFloat16ES4_S4_ZZZNS0_16fmod_kernel_cudaERNS_18TensorIteratorBaseEENKUlvE0_clEvENKUlvE2_clEvEUlS4_S4_E_EESt5arrayIPcLm3EEEEviT0_T1_ --------------------------
	.section	.nv.info._ZN2at6native29vectorized_elementwise_kernelILi2ENS0_13BinaryFunctorIN3c108BFloat16ES4_S4_ZZZNS0_16fmod_kernel_cudaERNS_18TensorIteratorBaseEENKUlvE0_clEvENKUlvE2_clEvEUlS4_S4_E_EESt5arrayIPcLm3EEEEviT0_T1_,"",@"SHT_CUDA_INFO"
	.sectionflags	@""
	.align	4


	//----- nvinfo : EIATTR_CUDA_API_VERSION
	.align		4
        /*0000*/ 	.byte	0x04, 0x37
        /*0002*/ 	.short	(.L_2545 - .L_2544)
.L_2544:
        /*0004*/ 	.word	0x00000082


	//----- nvinfo : EIATTR_SW2861232_WAR
	.align		4
.L_2545:
        /*0008*/ 	.byte	0x01, 0x35
	.zero		2


	//----- nvinfo : EIATTR_PARAM_CBANK
	.align		4
        /*000c*/ 	.byte	0x04, 0x0a
        /*000e*/ 	.short	(.L_2547 - .L_2546)
	.align		4
.L_2546:
        /*0010*/ 	.word	index@(.nv.constant0._ZN2at6native29vectorized_elementwise_kernelILi2ENS0_13BinaryFunctorIN3c108BFloat16ES4_S4_ZZZNS0_16fmod_kernel_cudaERNS_18TensorIteratorBaseEENKUlvE0_clEvENKUlvE2_clEvEUlS4_S4_E_EESt5arrayIPcLm3EEEEviT0_T1_)
        /*0014*/ 	.short	0x0160
        /*0016*/ 	.short	0x0020


	//----- nvinfo : EIATTR_CBANK_PARAM_SIZE
	.align		4
.L_2547:
        /*0018*/ 	.byte	0x03, 0x19
        /*001a*/ 	.short	0x0020


	//----- nvinfo : EIATTR_KPARAM_INFO
	.align		4
        /*001c*/ 	.byte	0x04, 0x17
        /*001e*/ 	.short	(.L_2549 - .L_2548)
.L_2548:
        /*0020*/ 	.word	0x00000000
        /*0024*/ 	.short	0x0002
        /*0026*/ 	.short	0x0008
        /*0028*/ 	.byte	0x00, 0xf0, 0x61, 0x00


	//----- nvinfo : EIATTR_KPARAM_INFO
	.align		4
.L_2549:
        /*002c*/ 	.byte	0x04, 0x17
        /*002e*/ 	.short	(.L_2551 - .L_2550)
.L_2550:
        /*0030*/ 	.word	0x00000000
        /*0034*/ 	.short	0x0001
        /*0036*/ 	.short	0x0004
        /*0038*/ 	.byte	0x00, 0xf0, 0x05, 0x00


	//----- nvinfo : EIATTR_KPARAM_INFO
	.align		4
.L_2551:
        /*003c*/ 	.byte	0x04, 0x17
        /*003e*/ 	.short	(.L_2553 - .L_2552)
.L_2552:
        /*0040*/ 	.word	0x00000000
        /*0044*/ 	.short	0x0000
        /*0046*/ 	.short	0x0000
        /*0048*/ 	.byte	0x00, 0xf0, 0x11, 0x00


	//----- nvinfo : EIATTR_MAXREG_COUNT
	.align		4
.L_2553:
        /*004c*/ 	.byte	0x03, 0x1b
        /*004e*/ 	.short	0x00ff


	//----- nvinfo : EIATTR_MERCURY_ISA_VERSION
	.align		4
        /*0050*/ 	.byte	0x03, 0x5f
        /*0052*/ 	.short	0x0000


	//----- nvinfo : EIATTR_EXIT_INSTR_OFFSETS
	.align		4
        /*0054*/ 	.byte	0x04, 0x1c
        /*0056*/ 	.short	(.L_2555 - .L_2554)


	//   ....[0]....
.L_2554:
        /*0058*/ 	.word	0x000024f0


	//   ....[1]....
        /*005c*/ 	.word	0x00005400


	//   ....[2]....
        /*0060*/ 	.word	0x00005450


	//----- nvinfo : EIATTR_MAX_THREADS
	.align		4
.L_2555:
        /*0064*/ 	.byte	0x04, 0x05
        /*0066*/ 	.short	(.L_2557 - .L_2556)
.L_2556:
        /*0068*/ 	.word	0x00000080
        /*006c*/ 	.word	0x00000001
        /*0070*/ 	.word	0x00000001


	//----- nvinfo : EIATTR_CRS_STACK_SIZE
	.align		4
.L_2557:
        /*0074*/ 	.byte	0x04, 0x1e
        /*0076*/ 	.short	(.L_2559 - .L_2558)
.L_2558:
        /*0078*/ 	.word	0x00000000
.L_2559:


//--------------------- .nv.info._ZN2at6native29vectorized_elementwise_kernelILi4ENS0_13BinaryFunctorIN3c108BFloat16ES4_S4_ZZZNS0_16fmod_kernel_cudaERNS_18TensorIteratorBaseEENKUlvE0_clEvENKUlvE2_clEvEUlS4_S4_E_EESt5arrayIPcLm3EEEEviT0_T1_ --------------------------
	.section	.nv.info._ZN2at6native29vectorized_elementwise_kernelILi4ENS0_13BinaryFunctorIN3c108BFloat16ES4_S4_ZZZNS0_16fmod_kernel_cudaERNS_18TensorIteratorBaseEENKUlvE0_clEvENKUlvE2_clEvEUlS4_S4_E_EESt5arrayIPcLm3EEEEviT0_T1_,"",@"SHT_CUDA_INFO"
	.sectionflags	@""
	.align	4


	//----- nvinfo : EIATTR_CUDA_API_VERSION
	.align		4
        /*0000*/ 	.byte	0x04, 0x37
        /*0002*/ 	.short	(.L_2561 - .L_2560)
.L_2560:
        /*0004*/ 	.word	0x00000082


	//----- nvinfo : EIATTR_SW2861232_WAR
	.align		4
.L_2561:
        /*0008*/ 	.byte	0x01, 0x35
	.zero		2


	//----- nvinfo : EIATTR_PARAM_CBANK
	.align		4
        /*000c*/ 	.byte	0x04, 0x0a
        /*000e*/ 	.short	(.L_2563 - .L_2562)
	.align		4
.L_2562:
        /*0010*/ 	.word	index@(.nv.constant0._ZN2at6native29vectorized_elementwise_kernelILi4ENS0_13BinaryFunctorIN3c108BFloat16ES4_S4_ZZZNS0_16fmod_kernel_cudaERNS_18TensorIteratorBaseEENKUlvE0_clEvENKUlvE2_clEvEUlS4_S4_E_EESt5arrayIPcLm3EEEEviT0_T1_)
        /*0014*/ 	.short	0x0160
        /*0016*/ 	.short	0x0020


	//----- nvinfo : EIATTR_CBANK_PARAM_SIZE
	.align		4
.L_2563:
        /*0018*/ 	.byte	0x03, 0x19
        /*001a*/ 	.short	0x0020


	//----- nvinfo : EIATTR_KPARAM_INFO
	.align		4
        /*001c*/ 	.byte	0x04, 0x17
        /*001e*/ 	.short	(.L_2565 - .L_2564)
.L_2564:
        /*0020*/ 	.word	0x00000000
        /*0024*/ 	.short	0x0002
        /*0026*/ 	.short	0x0008
        /*0028*/ 	.byte	0x00, 0xf0, 0x61, 0x00


	//----- nvinfo : EIATTR_KPARAM_INFO
	.align		4
.L_2565:
        /*002c*/ 	.byte	0x04, 0x17
        /*002e*/ 	.short	(.L_2567 - .L_2566)
.L_2566:
        /*0030*/ 	.word	0x00000000
        /*0034*/ 	.short	0x0001
        /*0036*/ 	.short	0x0004
        /*0038*/ 	.byte	0x00, 0xf0, 0x05, 0x00


	//----- nvinfo : EIATTR_KPARAM_INFO
	.align		4
.L_2567:
        /*003c*/ 	.byte	0x04, 0x17
        /*003e*/ 	.short	(.L_2569 - .L_2568)
.L_2568:
        /*0040*/ 	.word	0x00000000
        /*0044*/ 	.short	0x0000
        /*0046*/ 	.short	0x0000
        /*0048*/ 	.byte	0x00, 0xf0, 0x11, 0x00


	//----- nvinfo : EIATTR_MAXREG_COUNT
	.align		4
.L_2569:
        /*004c*/ 	.byte	0x03, 0x1b
        /*004e*/ 	.short	0x00ff


	//----- nvinfo : EIATTR_MERCURY_ISA_VERSION
	.align		4
        /*0050*/ 	.byte	0x03, 0x5f
        /*0052*/ 	.short	0x0000


	//----- nvinfo : EIATTR_EXIT_INSTR_OFFSETS
	.align		4
        /*0054*/ 	.byte	0x04, 0x1c
        /*0056*/ 	.short	(.L_2571 - .L_2570)


	//   ....[0]....
.L_2570:
        /*0058*/ 	.word	0x00002490


	//   ....[1]....
        /*005c*/ 	.word	0x000053a0


	//   ....[2]....
        /*0060*/ 	.word	0x000053f0


	//----- nvinfo : EIATTR_MAX_THREADS
	.align		4
.L_2571:
        /*0064*/ 	.byte	0x04, 0x05
        /*0066*/ 	.short	(.L_2573 - .L_2572)
.L_2572:
        /*0068*/ 	.word	0x00000080
        /*006c*/ 	.word	0x00000001
        /*0070*/ 	.word	0x00000001


	//----- nvinfo : EIATTR_CRS_STACK_SIZE
	.align		4
.L_2573:
        /*0074*/ 	.byte	0x04, 0x1e
        /*0076*/ 	.short	(.L_2575 - .L_2574)
.L_2574:
        /*0078*/ 	.word	0x00000000
.L_2575:


//--------------------- .nv.info._ZN2at6native29vectorized_elementwise_kernelILi8ENS0_13BinaryFunctorIN3c108BFloat16ES4_S4_ZZZNS0_16fmod_kernel_cudaERNS_18TensorIteratorBaseEENKUlvE0_clEvENKUlvE2_clEvEUlS4_S4_E_EESt5arrayIPcLm3EEEEviT0_T1_ --------------------------
	.section	.nv.info._ZN2at6native29vectorized_elementwise_kernelILi8ENS0_13BinaryFunctorIN3c108BFloat16ES4_S4_ZZZNS0_16fmod_kernel_cudaERNS_18TensorIteratorBaseEENKUlvE0_clEvENKUlvE2_clEvEUlS4_S4_E_EESt5arrayIPcLm3EEEEviT0_T1_,"",@"SHT_CUDA_INFO"
	.sectionflags	@""
	.align	4


	//----- nvinfo : EIATTR_CUDA_API_VERSION
	.align		4
        /*0000*/ 	.byte	0x04, 0x37
        /*0002*/ 	.short	(.L_2577 - .L_2576)
.L_2576:
        /*0004*/ 	.word	0x00000082


	//----- nvinfo : EIATTR_SW2861232_WAR
	.align		4
.L_2577:
        /*0008*/ 	.byte	0x01, 0x35
	.zero		2


	//----- nvinfo : EIATTR_PARAM_CBANK
	.align		4
        /*000c*/ 	.byte	0x04, 0x0a
        /*000e*/ 	.short	(.L_2579 - .L_2578)
	.align		4
.L_2578:
        /*0010*/ 	.word	index@(.nv.constant0._ZN2at6native29vectorized_elementwise_kernelILi8ENS0_13BinaryFunctorIN3c108BFloat16ES4_S4_ZZZNS0_16fmod_kernel_cudaERNS_18TensorIteratorBaseEENKUlvE0_clEvENKUlvE2_clEvEUlS4_S4_E_EESt5arrayIPcLm3EEEEviT0_T1_)
        /*0014*/ 	.short	0x0160
        /*0016*/ 	.short	0x0020


	//----- nvinfo : EIATTR_CBANK_PARAM_SIZE
	.align		4
.L_2579:
        /*0018*/ 	.byte	0x03, 0x19
        /*001a*/ 	.short	0x0020


	//----- nvinfo : EIATTR_KPARAM_INFO
	.align		4
        /*001c*/ 	.byte	0x04, 0x17
        /*001e*/ 	.short	(.L_2581 - .L_2580)
.L_2580:
        /*0020*/ 	.word	0x00000000
        /*0024*/ 	.short	0x0002
        /*0026*/ 	.short	0x0008
        /*0028*/ 	.byte	0x00, 0xf0, 0x61, 0x00


	//----- nvinfo : EIATTR_KPARAM_INFO
	.align		4
.L_2581:
        /*002c*/ 	.byte	0x04, 0x17
        /*002e*/ 	.short	(.L_2583 - .L_2582)
.L_2582:
        /*0030*/ 	.word	0x00000000
        /*0034*/ 	.short	0x0001
        /*0036*/ 	.short	0x0004
        /*0038*/ 	.byte	0x00, 0xf0, 0x05, 0x00


	//----- nvinfo : EIATTR_KPARAM_INFO
	.align		4
.L_2583:
        /*003c*/ 	.byte	0x04, 0x17
        /*003e*/ 	.short	(.L_2585 - .L_2584)
.L_2584:
        /*0040*/ 	.word	0x00000000
        /*0044*/ 	.short	0x0000
        /*0046*/ 	.short	0x0000
        /*0048*/ 	.byte	0x00, 0xf0, 0x11, 0x00


	//----- nvinfo : EIATTR_MAXREG_COUNT
	.align		4
.L_2585:
        /*004c*/ 	.byte	0x03, 0x1b
        /*004e*/ 	.short	0x00ff


	//----- nvinfo : EIATTR_MERCURY_ISA_VERSION
	.align		4
        /*0050*/ 	.byte	0x03, 0x5f
        /*0052*/ 	.short	0x0000


	//----- nvinfo : EIATTR_EXIT_INSTR_OFFSETS
	.align		4
        /*0054*/ 	.byte	0x04, 0x1c
        /*0056*/ 	.short	(.L_2587 - .L_2586)


	//   ....[0]....
.L_2586:
        /*0058*/ 	.word	0x00000010


	//----- nvinfo : EIATTR_MAX_THREADS
	.align		4
.L_2587:
        /*005c*/ 	.byte	0x04, 0x05
        /*005e*/ 	.short	(.L_2589 - .L_2588)
.L_2588:
        /*0060*/ 	.word	0x00000080
        /*0064*/ 	.word	0x00000001
        /*0068*/ 	.word	0x00000001
.L_2589:


//--------------------- .nv.info._ZN2at6native18elementwise_kernelILi128ELi4EZNS0_15gpu_kernel_implINS0_13BUnaryFunctorIN3c108BFloat16ES5_S5_ZZZNS0_16fmod_kernel_cudaERNS_18TensorIteratorBaseEENKUlvE0_clEvENKUlvE2_clEvEUlS5_S5_E_EEEEvS7_RKT_EUliE_EEviT1_ --------------------------
	.section	.nv.info._ZN2at6native18elementwise_kernelILi128ELi4EZNS0_15gpu_kernel_implINS0_13BUnaryFunctorIN3c108BFloat16ES5_S5_ZZZNS0_16fmod_kernel_cudaERNS_18TensorIteratorBaseEENKUlvE0_clEvENKUlvE2_clEvEUlS5_S5_E_EEEEvS7_RKT_EUliE_EEviT1_,"",@"SHT_CUDA_INFO"
	.sectionflags	@""
	.align	4


	//----- nvinfo : EIATTR_CUDA_API_VERSION
	.align		4
        /*0000*/ 	.byte	0x04, 0x37
        /*0002*/ 	.short	(.L_2591 - .L_2590)
.L_2590:
        /*0004*/ 	.word	0x00000082


	//----- nvinfo : EIATTR_SW2861232_WAR
	.align		4
.L_2591:
        /*0008*/ 	.byte	0x01, 0x35
	.zero		2


	//----- nvinfo : EIATTR_PARAM_CBANK
	.align		4
        /*000c*/ 	.byte	0x04, 0x0a
        /*000e*/ 	.short	(.L_2593 - .L_2592)
	.align		4
.L_2592:
        /*0010*/ 	.word	index@(.nv.constant0._ZN2at6native18elementwise_kernelILi128ELi4EZNS0_15gpu_kernel_implINS0_13BUnaryFunctorIN3c108BFloat16ES5_S5_ZZZNS0_16fmod_kernel_cudaERNS_18TensorIteratorBaseEENKUlvE0_clEvENKUlvE2_clEvEUlS5_S5_E_EEEEvS7_RKT_EUliE_EEviT1_)
        /*0014*/ 	.short	0x0160
        /*0016*/ 	.short	0x0220


	//----- nvinfo : EIATTR_CBANK_PARAM_SIZE
	.align		4
.L_2593:
        /*0018*/ 	.byte	0x03, 0x19
        /*001a*/ 	.short	0x0220


	//----- nvinfo : EIATTR_KPARAM_INFO
	.align		4
        /*001c*/ 	.byte	0x04, 0x17
        /*001e*/ 	.short	(.L_2595 - .L_2594)
.L_2594:
        /*0020*/ 	.word	0x00000000
        /*0024*/ 	.short	0x0001
        /*0026*/ 	.short	0x0008
        /*0028*/ 	.byte	0x00, 0xf0, 0x61, 0x08


	//----- nvinfo : EIATTR_KPARAM_INFO
	.align		4
.L_2595:
        /*002c*/ 	.byte	0x04, 0x17
        /*002e*/ 	.short	(.L_2597 - .L_2596)
.L_2596:
        /*0030*/ 	.word	0x00000000
        /*0034*/ 	.short	0x0000
        /*0036*/ 	.short	0x0000
        /*0038*/ 	.byte	0x00, 0xf0, 0x11, 0x00


	//----- nvinfo : EIATTR_MAXREG_COUNT
	.align		4
.L_2597:
        /*003c*/ 	.byte	0x03, 0x1b
        /*003e*/ 	.short	0x0080


	//----- nvinfo : EIATTR_EXTERNS
	.align		4
        /*0040*/ 	.byte	0x04, 0x0f
        /*0042*/ 	.short	(.L_2599 - .L_2598)


	//   ....[0]....
	.align		4
.L_2598:
        /*0044*/ 	.word	index@(__assertfail)


	//----- nvinfo : EIATTR_MERCURY_ISA_VERSION
	.align		4
.L_2599:
        /*0048*/ 	.byte	0x03, 0x5f
        /*004a*/ 	.short	0x0000


	//----- nvinfo : EIATTR_SYSCALL_OFFSETS
	.align		4
        /*004c*/ 	.byte	0x04, 0x46
        /*004e*/ 	.short	(.L_2601 - .L_2600)


	//   ....[0]....
.L_2600:
        /*0050*/ 	.word	0x00001dd0


	//   ....[1]....
        /*0054*/ 	.word	0x000031f0


	//   ....[2]....
        /*0058*/ 	.word	0x00005030


	//   ....[3]....
        /*005c*/ 	.word	0x00006450


	//   ....[4]....
        /*0060*/ 	.word	0x00008260


	//   ....[5]....
        /*0064*/ 	.word	0x00009680


	//   ....[6]....
        /*0068*/ 	.word	0x0000b4a0


	//   ....[7]....
        /*006c*/ 	.word	0x0000c8c0


	//----- nvinfo : EIATTR_EXIT_INSTR_OFFSETS
	.align		4
.L_2601:
        /*0070*/ 	.byte	0x04, 0x1c
        /*0072*/ 	.short	(.L_2603 - .L_2602)


	//   ....[0]....
.L_2602:
        /*0074*/ 	.word	0x00009740


	//   ....[1]....
        /*0078*/ 	.word	0x0000bac0


	//   ....[2]....
        /*007c*/ 	.word	0x0000bb00


	//   ....[3]....
        /*0080*/ 	.word	0x0000bba0


	//   ....[4]....
        /*0084*/ 	.word	0x0000bbe0


	//   ....[5]....
        /*0088*/ 	.word	0x0000bc20


	//   ....[6]....
        /*008c*/ 	.word	0x0000bcb0


	//   ....[7]....
        /*0090*/ 	.word	0x0000bcf0


	//   ....[8]....
        /*0094*/ 	.word	0x0000bd90


	//   ....[9]....
        /*0098*/ 	.word	0x0000bde0


	//   ....[10]....
        /*009c*/ 	.word	0x0000be30


	//   ....[11]....
        /*00a0*/ 	.word	0x0000bf00


	//   ....[12]....
        /*00a4*/ 	.word	0x0000bf60


	//   ....[13]....
        /*00a8*/ 	.word	0x0000c0f0


	//   ....[14]....
        /*00ac*/ 	.word	0x0000c250


	//   ....[15]....
        /*00b0*/ 	.word	0x0000c270


	//   ....[16]....
        /*00b4*/ 	.word	0x0000c330


	//   ....[17]....
        /*00b8*/ 	.word	0x0000c4b0


	//   ....[18]....
        /*00bc*/ 	.word	0x0000c630


	//   ....[19]....
        /*00c0*/ 	.word	0x0000c790


	//   ....[20]....
        /*00c4*/ 	.word	0x0000c8d0


	//   ....[21]....
        /*00c8*/ 	.word	0x0000c910


	//   ....[22]....
        /*00cc*/ 	.word	0x0000c950


	//----- nvinfo : EIATTR_MAX_THREADS
	.align		4
.L_2603:
        /*00d0*/ 	.byte	0x04, 0x05
        /*00d2*/ 	.short	(.L_2605 - .L_2604)
.L_2604:
        /*00d4*/ 	.word	0x00000080
        /*00d8*/ 	.word	0x00000001
        /*00dc*/ 	.word	0x00000001


	//----- nvinfo : EIATTR_CRS_STACK_SIZE
	.align		4
.L_2605:
        /*00e0*/ 	.byte	0x04, 0x1e
        /*00e2*/ 	.short	(.L_2607 - .L_2606)
.L_2606:
        /*00e4*/ 	.word	0x00000000
.L_2607:


//--------------------- .nv.info._ZN2at6native27unrolled_elementwise_kernelINS0_13BUnaryFunctorIN3c108BFloat16ES4_S4_ZZZNS0_16fmod_kernel_cudaERNS_18TensorIteratorBaseEENKUlvE0_clEvENKUlvE2_clEvEUlS4_S4_E_EESt5arrayIPcLm2EELi4E23TrivialOffsetCalculatorILi1EjESF_NS0_6memory12LoadWithCastILi1EEENSG_13StoreWithCastILi1EEEEEviT_T0_T2_T3_T4_T5_ --------------------------
	.section	.nv.info._ZN2at6native27unrolled_elementwise_kernelINS0_13BUnaryFunctorIN3c108BFloat16ES4_S4_ZZZNS0_16fmod_kernel_cudaERNS_18TensorIteratorBaseEENKUlvE0_clEvENKUlvE2_clEvEUlS4_S4_E_EESt5arrayIPcLm2EELi4E23TrivialOffsetCalculatorILi1EjESF_NS0_6memory12LoadWithCastILi1EEENSG_13StoreWithCastILi1EEEEEviT_T0_T2_T3_T4_T5_,"",@"SHT_CUDA_INFO"
	.sectionflags	@""
	.align	4


	//----- nvinfo : EIATTR_CUDA_API_VERSION
	.align		4
        /*0000*/ 	.byte	0x04, 0x37
        /*0002*/ 	.short	(.L_2609 - .L_2608)
.L_2608:
        /*0004*/ 	.word	0x00000082


	//----- nvinfo : EIATTR_SW2861232_WAR
	.align		4
.L_2609:
        /*0008*/ 	.byte	0x01, 0x35
	.zero		2


	//----- nvinfo : EIATTR_PARAM_CBANK
	.align		4
        /*000c*/ 	.byte	0x04, 0x0a
        /*000e*/ 	.short	(.L_2611 - .L_2610)
	.align		4
.L_2610:
        /*0010*/ 	.word	index@(.nv.constant0._ZN2at6native27unrolled_elementwise_kernelINS0_13BUnaryFunctorIN3c108BFloat16ES4_S4_ZZZNS0_16fmod_kernel_cudaERNS_18TensorIteratorBaseEENKUlvE0_clEvENKUlvE2_clEvEUlS4_S4_E_EESt5arrayIPcLm2EELi4E23TrivialOffsetCalculatorILi1EjESF_NS0_6memory12LoadWithCastILi1EEENSG_13StoreWithCastILi1EEEEEviT_T0_T2_T3_T4_T5_)
        /*0014*/ 	.short	0x0160
        /*0016*/ 	.short	0x002c


	//----- nvinfo : EIATTR_CBANK_PARAM_SIZE
	.align		4
.L_2611:
        /*0018*/ 	.byte	0x03, 0x19
        /*001a*/ 	.short	0x002c


	//----- nvinfo : EIATTR_KPARAM_INFO
	.align		4
        /*001c*/ 	.byte	0x04, 0x17
        /*001e*/ 	.short	(.L_2613 - .L_2612)
.L_2612:
        /*0020*/ 	.word	0x00000000
        /*0024*/ 	.short	0x0006
        /*0026*/ 	.short	0x0024
        /*0028*/ 	.byte	0x00, 0xf0, 0x21, 0x00


	//----- nvinfo : EIATTR_KPARAM_INFO
	.align		4
.L_2613:
        /*002c*/ 	.byte	0x04, 0x17
        /*002e*/ 	.short	(.L_2615 - .L_2614)
.L_2614:
        /*0030*/ 	.word	0x00000000
        /*0034*/ 	.short	0x0005
        /*0036*/ 	.short	0x001c
        /*0038*/ 	.byte	0x00, 0xf0, 0x21, 0x00


	//----- nvinfo : EIATTR_KPARAM_INFO
	.align		4
.L_2615:
        /*003c*/ 	.byte	0x04, 0x17
        /*003e*/ 	.short	(.L_2617 - .L_2616)
.L_2616:
        /*0040*/ 	.word	0x00000000
        /*0044*/ 	.short	0x0004
        /*0046*/ 	.short	0x0019
        /*0048*/ 	.byte	0x00, 0xf0, 0x05, 0x00


	//----- nvinfo : EIATTR_KPARAM_INFO
	.align		4
.L_2617:
        /*004c*/ 	.byte	0x04, 0x17
        /*004e*/ 	.short	(.L_2619 - .L_2618)
.L_2618:
        /*0050*/ 	.word	0x00000000
        /*0054*/ 	.short	0x0003
        /*0056*/ 	.short	0x0018
        /*0058*/ 	.byte	0x00, 0xf0, 0x05, 0x00


	//----- nvinfo : EIATTR_KPARAM_INFO
	.align		4
.L_2619:
        /*005c*/ 	.byte	0x04, 0x17
        /*005e*/ 	.short	(.L_2621 - .L_2620)
.L_2620:
        /*0060*/ 	.word	0x00000000
        /*0064*/ 	.short	0x0002
        /*0066*/ 	.short	0x0008
        /*0068*/ 	.byte	0x00, 0xf0, 0x41, 0x00


	//----- nvinfo : EIATTR_KPARAM_INFO
	.align		4
.L_2621:
        /*006c*/ 	.byte	0x04, 0x17
        /*006e*/ 	.short	(.L_2623 - .L_2622)
.L_2622:
        /*0070*/ 	.word	0x00000000
        /*0074*/ 	.short	0x0001
        /*0076*/ 	.short	0x0004
        /*0078*/ 	.byte	0x00, 0xf0, 0x11, 0x00


	//----- nvinfo : EIATTR_KPARAM_INFO
	.align		4
.L_2623:
        /*007c*/ 	.byte	0x04, 0x17
        /*007e*/ 	.short	(.L_2625 - .L_2624)
.L_2624:
        /*0080*/ 	.word	0x00000000
        /*0084*/ 	.short	0x0000
        /*0086*/ 	.short	0x0000
        /*0088*/ 	.byte	0x00, 0xf0, 0x11, 0x00


	//----- nvinfo : EIATTR_MAXREG_COUNT
	.align		4
.L_2625:
        /*008c*/ 	.byte	0x03, 0x1b
        /*008e*/ 	.short	0x00ff


	//----- nvinfo : EIATTR_EXTERNS
	.align		4
        /*0090*/ 	.byte	0x04, 0x0f
        /*0092*/ 	.short	(.L_2627 - .L_2626)


	//   ....[0]....
	.align		4
.L_2626:
        /*0094*/ 	.word	index@(__assertfail)


	//----- nvinfo : EIATTR_MERCURY_ISA_VERSION
	.align		4
.L_2627:
        /*0098*/ 	.byte	0x03, 0x5f
        /*009a*/ 	.short	0x0000


	//----- nvinfo : EIATTR_SYSCALL_OFFSETS
	.align		4
        /*009c*/ 	.byte	0x04, 0x46
        /*009e*/ 	.short	(.L_2629 - .L_2628)


	//   ....[0]....
.L_2628:
        /*00a0*/ 	.word	0x000010b0


	//   ....[1]....
        /*00a4*/ 	.word	0x000021a0


	//   ....[2]....
        /*00a8*/ 	.word	0x000032b0


	//   ....[3]....
        /*00ac*/ 	.word	0x00004390


	//   ....[4]....
        /*00b0*/ 	.word	0x00006880


	//   ....[5]....
        /*00b4*/ 	.word	0x000078a0


	//   ....[6]....
        /*00b8*/ 	.word	0x000088b0


	//   ....[7]....
        /*00bc*/ 	.word	0x000098a0


	//----- nvinfo : EIATTR_EXIT_INSTR_OFFSETS
	.align		4
.L_2629:
        /*00c0*/ 	.byte	0x04, 0x1c
        /*00c2*/ 	.short	(.L_2631 - .L_2630)


	//   ....[0]....
.L_2630:
        /*00c4*/ 	.word	0x00008970


	//   ....[1]....
        /*00c8*/ 	.word	0x00008aa0


	//   ....[2]....
        /*00cc*/ 	.word	0x00008ae0


	//   ....[3]....
        /*00d0*/ 	.word	0x00008b80


	//   ....[4]....
        /*00d4*/ 	.word	0x00008bc0


	//   ....[5]....
        /*00d8*/ 	.word	0x00008c00


	//   ....[6]....
        /*00dc*/ 	.word	0x00008c90


	//   ....[7]....
        /*00e0*/ 	.word	0x00008cd0


	//   ....[8]....
        /*00e4*/ 	.word	0x00008d70


	//   ....[9]....
        /*00e8*/ 	.word	0x00008dc0


	//   ....[10]....
        /*00ec*/ 	.word	0x00008e10


	//   ....[11]....
        /*00f0*/ 	.word	0x00008ee0


	//   ....[12]....
        /*00f4*/ 	.word	0x00008f40


	//   ....[13]....
        /*00f8*/ 	.word	0x000090d0


	//   ....[14]....
        /*00fc*/ 	.word	0x00009230


	//   ....[15]....
        /*0100*/ 	.word	0x00009250


	//   ....[16]....
        /*0104*/ 	.word	0x00009310


	//   ....[17]....
        /*0108*/ 	.word	0x00009490


	//   ....[18]....
        /*010c*/ 	.word	0x00009610


	//   ....[19]....
        /*0110*/ 	.word	0x00009770


	//   ....[20]....
        /*0114*/ 	.word	0x000098b0


	//   ....[21]....
        /*0118*/ 	.word	0x000098f0


	//   ....[22]....
        /*011c*/ 	.word	0x00009930


	//----- nvinfo : EIATTR_MAX_THREADS
	.align		4
.L_2631:
        /*0120*/ 	.byte	0x04, 0x05
        /*0122*/ 	.short	(.L_2633 - .L_2632)
.L_2632:
        /*0124*/ 	.word	0x00000080
        /*0128*/ 	.word	0x00000001
        /*012c*/ 	.word	0x00000001


	//----- nvinfo : EIATTR_CRS_STACK_SIZE
	.align		4
.L_2633:
        /*0130*/ 	.byte	0x04, 0x1e
        /*0132*/ 	.short	(.L_2635 - .L_2634)
.L_2634:
        /*0134*/ 	.word	0x00000000
.L_2635:


//--------------------- .nv.info._ZN2at6native18elementwise_kernelILi128ELi4EZNS0_22gpu_kernel_impl_nocastINS0_13BUnaryFunctorIN3c108BFloat16ES5_S5_ZZZNS0_16fmod_kernel_cudaERNS_18TensorIteratorBaseEENKUlvE0_clEvENKUlvE2_clEvEUlS5_S5_E_EEEEvS7_RKT_EUliE_EEviT1_ --------------------------
	.section	.nv.info._ZN2at6native18elementwise_kernelILi128ELi4EZNS0_22gpu_kernel_impl_nocastINS0_13BUnaryFunctorIN3c108BFloat16ES5_S5_ZZZNS0_16fmod_kernel_cudaERNS_18TensorIteratorBaseEENKUlvE0_clEvENKUlvE2_clEvEUlS5_S5_E_EEEEvS7_RKT_EUliE_EEviT1_,"",@"SHT_CUDA_INFO"
	.sectionflags	@""
	.align	4


	//----- nvinfo : EIATTR_CUDA_API_VERSION
	.align		4
        /*0000*/ 	.byte	0x04, 0x37
        /*0002*/ 	.short	(.L_2637 - .L_2636)
.L_2636:
        /*0004*/ 	.word	0x00000082


	//----- nvinfo : EIATTR_SW2861232_WAR
	.align		4
.L_2637:
        /*0008*/ 	.byte	0x01, 0x35
	.zero		2


	//----- nvinfo : EIATTR_PARAM_CBANK
	.align		4
        /*000c*/ 	.byte	0x04, 0x0a
        /*000e*/ 	.short	(.L_2639 - .L_2638)
	.align		4
.L_2638:
        /*0010*/ 	.word	index@(.nv.constant0._ZN2at6native18elementwise_kernelILi128ELi4EZNS0_22gpu_kernel_impl_nocastINS0_13BUnaryFunctorIN3c108BFloat16ES5_S5_ZZZNS0_16fmod_kernel_cudaERNS_18TensorIteratorBaseEENKUlvE0_clEvENKUlvE2_clEvEUlS5_S5_E_EEEEvS7_RKT_EUliE_EEviT1_)
        /*0014*/ 	.short	0x0160
        /*0016*/ 	.short	0x0220


	//----- nvinfo : EIATTR_CBANK_PARAM_SIZE
	.align		4
.L_2639:
        /*0018*/ 	.byte	0x03, 0x19
        /*001a*/ 	.short	0x0220


	//----- nvinfo : EIATTR_KPARAM_INFO
	.align		4
        /*001c*/ 	.byte	0x04, 0x17
        /*001e*/ 	.short	(.L_2641 - .L_2640)
.L_2640:
        /*0020*/ 	.word	0x00000000
        /*0024*/ 	.short	0x0001
        /*0026*/ 	.short	0x0008
        /*0028*/ 	.byte	0x00, 0xf0, 0x61, 0x08


	//----- nvinfo : EIATTR_KPARAM_INFO
	.align		4
.L_2641:
        /*002c*/ 	.byte	0x04, 0x17
        /*002e*/ 	.short	(.L_2643 - .L_2642)
.L_2642:
        /*0030*/ 	.word	0x00000000
        /*0034*/ 	.short	0x0000
        /*0036*/ 	.short	0x0000
        /*0038*/ 	.byte	0x00, 0xf0, 0x11, 0x00


	//----- nvinfo : EIATTR_MAXREG_COUNT
	.align		4
.L_2643:
        /*003c*/ 	.byte	0x03, 0x1b
        /*003e*/ 	.short	0x0080


	//----- nvinfo : EIATTR_MERCURY_ISA_VERSION
	.align		4
        /*0040*/ 	.byte	0x03, 0x5f
        /*0042*/ 	.short	0x0000


	//----- nvinfo : EIATTR_EXIT_INSTR_OFFSETS
	.align		4
        /*0044*/ 	.byte	0x04, 0x1c
        /*0046*/ 	.short	(.L_2645 - .L_2644)


	//   ....[0]....
.L_2644:
        /*0048*/ 	.word	0x00003a90


	//   ....[1]....
        /*004c*/ 	.word	0x00004dc0


	//----- nvinfo : EIATTR_MAX_THREADS
	.align		4
.L_2645:
        /*0050*/ 	.byte	0x04, 0x05
        /*0052*/ 	.short	(.L_2647 - .L_2646)
.L_2646:
        /*0054*/ 	.word	0x00000080
        /*0058*/ 	.word	0x00000001
        /*005c*/ 	.word	0x00000001


	//----- nvinfo : EIATTR_CRS_STACK_SIZE
	.align		4
.L_2647:
        /*0060*/ 	.byte	0x04, 0x1e
        /*0062*/ 	.short	(.L_2649 - .L_2648)
.L_2648:
        /*0064*/ 	.word	0x00000000
.L_2649:


//--------------------- .nv.info._ZN2at6native27unrolled_elementwise_kernelINS0_13BUnaryFunctorIN3c108BFloat16ES4_S4_ZZZNS0_16fmod_kernel_cudaERNS_18TensorIteratorBaseEENKUlvE0_clEvENKUlvE2_clEvEUlS4_S4_E_EESt5arrayIPcLm2EELi4E23TrivialOffsetCalculatorILi1EjESF_NS0_6memory15LoadWithoutCastENSG_16StoreWithoutCastEEEviT_T0_T2_T3_T4_T5_ --------------------------
	.section	.nv.info._ZN2at6native27unrolled_elementwise_kernelINS0_13BUnaryFunctorIN3c108BFloat16ES4_S4_ZZZNS0_16fmod_kernel_cudaERNS_18TensorIteratorBaseEENKUlvE0_clEvENKUlvE2_clEvEUlS4_S4_E_EESt5arrayIPcLm2EELi4E23TrivialOffsetCalculatorILi1EjESF_NS0_6memory15LoadWithoutCastENSG_16StoreWithoutCastEEEviT_T0_T2_T3_T4_T5_,"",@"SHT_CUDA_INFO"
	.sectionflags	@""
	.align	4


	//----- nvinfo : EIATTR_CUDA_API_VERSION
	.align		4
        /*0000*/ 	.byte	0x04, 0x37
        /*0002*/ 	.short	(.L_2651 - .L_2650)
.L_2650:
        /*0004*/ 	.word	0x00000082


	//----- nvinfo : EIATTR_SW2861232_WAR
	.align		4
.L_2651:
        /*0008*/ 	.byte	0x01, 0x35
	.zero		2


	//----- nvinfo : EIATTR_PARAM_CBANK
	.align		4
        /*000c*/ 	.byte	0x04, 0x0a
        /*000e*/ 	.short	(.L_2653 - .L_2652)
	.align		4
.L_2652:
        /*0010*/ 	.word	index@(.nv.constant0._ZN2at6native27unrolled_elementwise_kernelINS0_13BUnaryFunctorIN3c108BFloat16ES4_S4_ZZZNS0_16fmod_kernel_cudaERNS_18TensorIteratorBaseEENKUlvE0_clEvENKUlvE2_clEvEUlS4_S4_E_EESt5arrayIPcLm2EELi4E23TrivialOffsetCalculatorILi1EjESF_NS0_6memory15LoadWithoutCastENSG_16StoreWithoutCastEEEviT_T0_T2_T3_T4_T5_)
        /*0014*/ 	.short	0x0160
        /*0016*/ 	.short	0x001c


	//----- nvinfo : EIATTR_CBANK_PARAM_SIZE
	.align		4
.L_2653:
        /*0018*/ 	.byte	0x03, 0x19
        /*001a*/ 	.short	0x001c


	//----- nvinfo : EIATTR_KPARAM_INFO
	.align		4
        /*001c*/ 	.byte	0x04, 0x17
        /*001e*/ 	.short	(.L_2655 - .L_2654)
.L_2654:
        /*0020*/ 	.word	0x00000000
        /*0024*/ 	.short	0x0006
        /*0026*/ 	.short	0x001b
        /*0028*/ 	.byte	0x00, 0xf0, 0x05, 0x00


	//----- nvinfo : EIATTR_KPARAM_INFO
	.align		4
.L_2655:
        /*002c*/ 	.byte	0x04, 0x17
        /*002e*/ 	.short	(.L_2657 - .L_2656)
.L_2656:
        /*0030*/ 	.word	0x00000000
        /*0034*/ 	.short	0x0005
        /*0036*/ 	.short	0x001a
        /*0038*/ 	.byte	0x00, 0xf0, 0x05, 0x00


	//----- nvinfo : EIATTR_KPARAM_INFO
	.align		4
.L_2657:
        /*003c*/ 	.byte	0x04, 0x17
        /*003e*/ 	.short	(.L_2659 - .L_2658)
.L_2658:
        /*0040*/ 	.word	0x00000000
        /*0044*/ 	.short	0x0004
        /*0046*/ 	.short	0x0019
        /*0048*/ 	.byte	0x00, 0xf0, 0x05, 0x00


	//----- nvinfo : EIATTR_KPARAM_INFO
	.align		4
.L_2659:
        /*004c*/ 	.byte	0x04, 0x17
        /*004e*/ 	.short	(.L_2661 - .L_2660)
.L_2660:
        /*0050*/ 	.word	0x00000000
        /*0054*/ 	.short	0x0003
        /*0056*/ 	.short	0x0018
        /*0058*/ 	.byte	0x00, 0xf0, 0x05, 0x00


	//----- nvinfo : EIATTR_KPARAM_INFO
	.align		4
.L_2661:
        /*005c*/ 	.byte	0x04, 0x17
        /*005e*/ 	.short	(.L_2663 - .L_2662)
.L_2662:
        /*0060*/ 	.word	0x00000000
        /*0064*/ 	.short	0x0002
        /*0066*/ 	.short	0x0008
        /*0068*/ 	.byte	0x00, 0xf0, 0x41, 0x00


	//----- nvinfo : EIATTR_KPARAM_INFO
	.align		4
.L_2663:
        /*006c*/ 	.byte	0x04, 0x17
        /*006e*/ 	.short	(.L_2665 - .L_2664)
.L_2664:
        /*0070*/ 	.word	0x00000000
        /*0074*/ 	.short	0x0001
        /*0076*/ 	.short	0x0004
        /*0078*/ 	.byte	0x00, 0xf0, 0x11, 0x00


	//----- nvinfo : EIATTR_KPARAM_INFO
	.align		4
.L_2665:
        /*007c*/ 	.byte	0x04, 0x17
        /*007e*/ 	.short	(.L_2667 - .L_2666)
.L_2666:
        /*0080*/ 	.word	0x00000000
        /*0084*/ 	.short	0x0000
        /*0086*/ 	.short	0x0000
        /*0088*/ 	.byte	0x00, 0xf0, 0x11, 0x00


	//----- nvinfo : EIATTR_MAXREG_COUNT
	.align		4
.L_2667:
        /*008c*/ 	.byte	0x03, 0x1b
        /*008e*/ 	.short	0x00ff


	//----- nvinfo : EIATTR_MERCURY_ISA_VERSION
	.align		4
        /*0090*/ 	.byte	0x03, 0x5f
        /*0092*/ 	.short	0x0000


	//----- nvinfo : EIATTR_EXIT_INSTR_OFFSETS
	.align		4
        /*0094*/ 	.byte	0x04, 0x1c
        /*0096*/ 	.short	(.L_2669 - .L_2668)


	//   ....[0]....
.L_2668:
        /*0098*/ 	.word	0x00001760


	//   ....[1]....
        /*009c*/ 	.word	0x000017b0


	//----- nvinfo : EIATTR_MAX_THREADS
	.align		4
.L_2669:
        /*00a0*/ 	.byte	0x04, 0x05
        /*00a2*/ 	.short	(.L_2671 - .L_2670)
.L_2670:
        /*00a4*/ 	.word	0x00000080
        /*00a8*/ 	.word	0x00000001
        /*00ac*/ 	.word	0x00000001


	//----- nvinfo : EIATTR_CRS_STACK_SIZE
	.align		4
.L_2671:
        /*00b0*/ 	.byte	0x04, 0x1e
        /*00b2*/ 	.short	(.L_2673 - .L_2672)
.L_2672:
        /*00b4*/ 	.word	0x00000000
.L_2673:


//--------------------- .nv.info._ZN2at6native29vectorized_elementwise_kernelILi2ENS0_13BUnaryFunctorIN3c108BFloat16ES4_S4_ZZZNS0_16fmod_kernel_cudaERNS_18TensorIteratorBaseEENKUlvE0_clEvENKUlvE2_clEvEUlS4_S4_E_EESt5arrayIPcLm2EEEEviT0_T1_ --------------------------
	.section	.nv.info._ZN2at6native29vectorized_elementwise_kernelILi2ENS0_13BUnaryFunctorIN3c108BFloat16ES4_S4_ZZZNS0_16fmod_kernel_cudaERNS_18TensorIteratorBaseEENKUlvE0_clEvENKUlvE2_clEvEUlS4_S4_E_EESt5arrayIPcLm2EEEEviT0_T1_,"",@"SHT_CUDA_INFO"
	.sectionflags	@""
	.align	4


	//----- nvinfo : EIATTR_CUDA_API_VERSION
	.align		4
        /*0000*/ 	.byte	0x04, 0x37
        /*0002*/ 	.short	(.L_2675 - .L_2674)
.L_2674:
        /*0004*/ 	.word	0x00000082


	//----- nvinfo : EIATTR_SW2861232_WAR
	.align		4
.L_2675:
        /*0008*/ 	.byte	0x01, 0x35
	.zero		2


	//----- nvinfo : EIATTR_PARAM_CBANK
	.align		4
        /*000c*/ 	.byte	0x04, 0x0a
        /*000e*/ 	.short	(.L_2677 - .L_2676)
	.align		4
.L_2676:
        /*0010*/ 	.word	index@(.nv.constant0._ZN2at6native29vectorized_elementwise_kernelILi2ENS0_13BUnaryFunctorIN3c108BFloat16ES4_S4_ZZZNS0_16fmod_kernel_cudaERNS_18TensorIteratorBaseEENKUlvE0_clEvENKUlvE2_clEvEUlS4_S4_E_EESt5arrayIPcLm2EEEEviT0_T1_)
        /*0014*/ 	.short	0x0160
        /*0016*/ 	.short	0x0018


	//----- nvinfo : EIATTR_CBANK_PARAM_SIZE
	.align		4
.L_2677:
        /*0018*/ 	.byte	0x03, 0x19
        /*001a*/ 	.short	0x0018


	//----- nvinfo : EIATTR_KPARAM_INFO
	.align		4
        /*001c*/ 	.byte	0x04, 0x17
        /*001e*/ 	.short	(.L_2679 - .L_2678)
.L_2678:
        /*0020*/ 	.word	0x00000000
        /*0024*/ 	.short	0x0002
        /*0026*/ 	.short	0x0008
        /*0028*/ 	.byte	0x00, 0xf0, 0x41, 0x00


	//----- nvinfo : EIATTR_KPARAM_INFO
	.align		4
.L_2679:
        /*002c*/ 	.byte	0x04, 0x17
        /*002e*/ 	.short	(.L_2681 - .L_2680)
.L_2680:
        /*0030*/ 	.word	0x00000000
        /*0034*/ 	.short	0x0001
        /*0036*/ 	.short	0x0004
        /*0038*/ 	.byte	0x00, 0xf0, 0x11, 0x00


	//----- nvinfo : EIATTR_KPARAM_INFO
	.align		4
.L_2681:
        /*003c*/ 	.byte	0x04, 0x17
        /*003e*/ 	.short	(.L_2683 - .L_2682)
.L_2682:
        /*0040*/ 	.word	0x00000000
        /*0044*/ 	.short	0x0000
        /*0046*/ 	.short	0x0000
        /*0048*/ 	.byte	0x00, 0xf0, 0x11, 0x00


	//----- nvinfo : EIATTR_MAXREG_COUNT
	.align		4
.L_2683:
        /*004c*/ 	.byte	0x03, 0x1b
        /*004e*/ 	.short	0x00ff


	//----- nvinfo : EIATTR_MERCURY_ISA_VERSION
	.align		4
        /*0050*/ 	.byte	0x03, 0x5f
        /*0052*/ 	.short	0x0000


	//----- nvinfo : EIATTR_EXIT_INSTR_OFFSETS
	.align		4
        /*0054*/ 	.byte	0x04, 0x1c
        /*0056*/ 	.short	(.L_2685 - .L_2684)


	//   ....[0]....
.L_2684:
        /*0058*/ 	.word	0x000023d0


	//   ....[1]....
        /*005c*/ 	.word	0x000051c0


	//   ....[2]....
        /*0060*/ 	.word	0x00005210


	//----- nvinfo : EIATTR_MAX_THREADS
	.align		4
.L_2685:
        /*0064*/ 	.byte	0x04, 0x05
        /*0066*/ 	.short	(.L_2687 - .L_2686)
.L_2686:
        /*0068*/ 	.word	0x00000080
        /*006c*/ 	.word	0x00000001
        /*0070*/ 	.word	0x00000001


	//----- nvinfo : EIATTR_CRS_STACK_SIZE
	.align		4
.L_2687:
        /*0074*/ 	.byte	0x04, 0x1e
        /*0076*/ 	.short	(.L_2689 - .L_2688)
.L_2688:
        /*0078*/ 	.word	0x00000000
.L_2689:


//--------------------- .nv.info._ZN2at6native29vectorized_elementwise_kernelILi4ENS0_13BUnaryFunctorIN3c108BFloat16ES4_S4_ZZZNS0_16fmod_kernel_cudaERNS_18TensorIteratorBaseEENKUlvE0_clEvENKUlvE2_clEvEUlS4_S4_E_EESt5arrayIPcLm2EEEEviT0_T1_ --------------------------
	.section	.nv.info._ZN2at6native29vectorized_elementwise_kernelILi4ENS0_13BUnaryFunctorIN3c108BFloat16ES4_S4_ZZZNS0_16fmod_kernel_cudaERNS_18TensorIteratorBaseEENKUlvE0_clEvENKUlvE2_clEvEUlS4_S4_E_EESt5arrayIPcLm2EEEEviT0_T1_,"",@"SHT_CUDA_INFO"
	.sectionflags	@""
	.align	4


	//----- nvinfo : EIATTR_CUDA_API_VERSION
	.align		4
        /*0000*/ 	.byte	0x04, 0x37
        /*0002*/ 	.short	(.L_2691 - .L_2690)
.L_2690:
        /*0004*/ 	.word	0x00000082


	//----- nvinfo : EIATTR_SW2861232_WAR
	.align		4
.L_2691:
        /*0008*/ 	.byte	0x01, 0x35
	.zero		2


	//----- nvinfo : EIATTR_PARAM_CBANK
	.align		4
        /*000c*/ 	.byte	0x04, 0x0a
        /*000e*/ 	.short	(.L_2693 - .L_2692)
	.align		4
.L_2692:
        /*0010*/ 	.word	index@(.nv.constant0._ZN2at6native29vectorized_elementwise_kernelILi4ENS0_13BUnaryFunctorIN3c108BFloat16ES4_S4_ZZZNS0_16fmod_kernel_cudaERNS_18TensorIteratorBaseEENKUlvE0_clEvENKUlvE2_clEvEUlS4_S4_E_EESt5arrayIPcLm2EEEEviT0_T1_)
        /*0014*/ 	.short	0x0160
        /*0016*/ 	.short	0x0018


	//----- nvinfo : EIATTR_CBANK_PARAM_SIZE
	.align		4
.L_2693:
        /*0018*/ 	.byte	0x03, 0x19
        /*001a*/ 	.short	0x0018


	//----- nvinfo : EIATTR_KPARAM_INFO
	.align		4
        /*001c*/ 	.byte	0x04, 0x17
        /*001e*/ 	.short	(.L_2695 - .L_2694)
.L_2694:
        /*0020*/ 	.word	0x00000000
        /*0024*/ 	.short	0x0002
        /*0026*/ 	.short	0x0008
        /*0028*/ 	.byte	0x00, 0xf0, 0x41, 0x00


	//----- nvinfo : EIATTR_KPARAM_INFO
	.align		4
.L_2695:
        /*002c*/ 	.byte	0x04, 0x17
        /*002e*/ 	.short	(.L_2697 - .L_2696)
.L_2696:
        /*0030*/ 	.word	0x00000000
        /*0034*/ 	.short	0x0001
        /*0036*/ 	.short	0x0004
        /*0038*/ 	.byte	0x00, 0xf0, 0x11, 0x00


	//----- nvinfo : EIATTR_KPARAM_INFO
	.align		4
.L_2697:
        /*003c*/ 	.byte	0x04, 0x17
        /*003e*/ 	.short	(.L_2699 - .L_2698)
.L_2698:
        /*0040*/ 	.word	0x00000000
        /*0044*/ 	.short	0x0000
        /*0046*/ 	.short	0x0000
        /*0048*/ 	.byte	0x00, 0xf0, 0x11, 0x00


	//----- nvinfo : EIATTR_MAXREG_COUNT
	.align		4
.L_2699:
        /*004c*/ 	.byte	0x03, 0x1b
        /*004e*/ 	.short	0x00ff


	//----- nvinfo : EIATTR_MERCURY_ISA_VERSION
	.align		4
        /*0050*/ 	.byte	0x03, 0x5f
        /*0052*/ 	.short	0x0000


	//----- nvinfo : EIATTR_EXIT_INSTR_OFFSETS
	.align		4
        /*0054*/ 	.byte	0x04, 0x1c
        /*0056*/ 	.short	(.L_2701 - .L_2700)


	//   ....[0]....
.L_2700:
        /*0058*/ 	.word	0x00002390


	//   ....[1]....
        /*005c*/ 	.word	0x00005180


	//   ....[2]....
        /*0060*/ 	.word	0x000051d0


	//----- nvinfo : EIATTR_MAX_THREADS
	.align		4
.L_2701:
        /*0064*/ 	.byte	0x04, 0x05
        /*0066*/ 	.short	(.L_2703 - .L_2702)
.L_2702:
        /*0068*/ 	.word	0x00000080
        /*006c*/ 	.word	0x00000001
        /*0070*/ 	.word	0x00000001


	//----- nvinfo : EIATTR_CRS_STACK_SIZE
	.align		4
.L_2703:
        /*0074*/ 	.byte	0x04, 0x1e
        /*0076*/ 	.short	(.L_2705 - .L_2704)
.L_2704:
        /*0078*/ 	.word	0x00000000
.L_2705:


//--------------------- .nv.info._ZN2at6native29vectorized_elementwise_kernelILi8ENS0_13BUnaryFunctorIN3c108BFloat16ES4_S4_ZZZNS0_16fmod_kernel_cudaERNS_18TensorIteratorBaseEENKUlvE0_clEvENKUlvE2_clEvEUlS4_S4_E_EESt5arrayIPcLm2EEEEviT0_T1_ --------------------------
	.section	.nv.info._ZN2at6native29vectorized_elementwise_kernelILi8ENS0_13BUnaryFunctorIN3c108BFloat16ES4_S4_ZZZNS0_16fmod_kernel_cudaERNS_18TensorIteratorBaseEENKUlvE0_clEvENKUlvE2_clEvEUlS4_S4_E_EESt5arrayIPcLm2EEEEviT0_T1_,"",@"SHT_CUDA_INFO"
	.sectionflags	@""
	.align	4


	//----- nvinfo : EIATTR_CUDA_API_VERSION
	.align		4
        /*0000*/ 	.byte	0x04, 0x37
        /*0002*/ 	.short	(.L_2707 - .L_2706)
.L_2706:
        /*0004*/ 	.word	0x00000082


	//----- nvinfo : EIATTR_SW2861232_WAR
	.align		4
.L_2707:
        /*0008*/ 	.byte	0x01, 0x35
	.zero		2


	//----- nvinfo : EIATTR_PARAM_CBANK
	.align		4
        /*000c*/ 	.byte	0x04, 0x0a
        /*000e*/ 	.short	(.L_2709 - .L_2708)
	.align		4
.L_2708:
        /*0010*/ 	.word	index@(.nv.constant0._ZN2at6native29vectorized_elementwise_kernelILi8ENS0_13BUnaryFunctorIN3c108BFloat16ES4_S4_ZZZNS0_16fmod_kernel_cudaERNS_18TensorIteratorBaseEENKUlvE0_clEvENKUlvE2_clEvEUlS4_S4_E_EESt5arrayIPcLm2EEEEviT0_T1_)
        /*0014*/ 	.short	0x0160
        /*0016*/ 	.short	0x0018


	//----- nvinfo : EIATTR_CBANK_PARAM_SIZE
	.align		4
.L_2709:
        /*0018*/ 	.byte	0x03, 0x19
        /*001a*/ 	.short	0x0018


	//----- nvinfo : EIATTR_KPARAM_INFO
	.align		4
        /*001c*/ 	.byte	0x04, 0x17
        /*001e*/ 	.short	(.L_2711 - .L_2710)
.L_2710:
        /*0020*/ 	.word	0x00000000
        /*0024*/ 	.short	0x0002
        /*0026*/ 	.short	0x0008
        /*0028*/ 	.byte	0x00, 0xf0, 0x41, 0x00


	//----- nvinfo : EIATTR_KPARAM_INFO
	.align		4
.L_2711:
        /*002c*/ 	.byte	0x04, 0x17
        /*002e*/ 	.short	(.L_2713 - .L_2712)
.L_2712:
        /*0030*/ 	.word	0x00000000
        /*0034*/ 	.short	0x0001
        /*0036*/ 	.short	0x0004
        /*0038*/ 	.byte	0x00, 0xf0, 0x11, 0x00


	//----- nvinfo : EIATTR_KPARAM_INFO
	.align		4
.L_2713:
        /*003c*/ 	.byte	0x04, 0x17
        /*003e*/ 	.short	(.L_2715 - .L_2714)
.L_2714:
        /*0040*/ 	.word	0x00000000
        /*0044*/ 	.short	0x0000
        /*0046*/ 	.short	0x0000
        /*0048*/ 	.byte	0x00, 0xf0, 0x11, 0x00


	//----- nvinfo : EIATTR_MAXREG_COUNT
	.align		4
.L_2715:
        /*004c*/ 	.byte	0x03, 0x1b
        /*004e*/ 	.short	0x00ff


	//----- nvinfo : EIATTR_MERCURY_ISA_VERSION
	.align		4
        /*0050*/ 	.byte	0x03, 0x5f
        /*0052*/ 	.short	0x0000


	//----- nvinfo : EIATTR_EXIT_INSTR_OFFSETS
	.align		4
        /*0054*/ 	.byte	0x04, 0x1c
        /*0056*/ 	.short	(.L_2717 - .L_2716)


	//   ....[0]....
.L_2716:
        /*0058*/ 	.word	0x00000010


	//----- nvinfo : EIATTR_MAX_THREADS
	.align		4
.L_2717:
        /*005c*/ 	.byte	0x04, 0x05
        /*005e*/ 	.short	(.L_2719 - .L_2718)
.L_2718:
        /*0060*/ 	.word	0x00000080
        /*0064*/ 	.word	0x00000001
        /*0068*/ 	.word	0x00000001
.L_2719:


//--------------------- .nv.info._ZN2at6native18elementwise_kernelILi128ELi4EZNS0_15gpu_kernel_implINS0_13AUnaryFunctorIN3c108BFloat16ES5_S5_ZZZNS0_16fmod_kernel_cudaERNS_18TensorIteratorBaseEENKUlvE0_clEvENKUlvE2_clEvEUlS5_S5_E_EEEEvS7_RKT_EUliE_EEviT1_ --------------------------
	.section	.nv.info._ZN2at6native18elementwise_kernelILi128ELi4EZNS0_15gpu_kernel_implINS0_13AUnaryFunctorIN3c108BFloat16ES5_S5_ZZZNS0_16fmod_kernel_cudaERNS_18TensorIteratorBaseEENKUlvE0_clEvENKUlvE2_clEvEUlS5_S5_E_EEEEvS7_RKT_EUliE_EEviT1_,"",@"SHT_CUDA_INFO"
	.sectionflags	@""
	.align	4


	//----- nvinfo : EIATTR_CUDA_API_VERSION
	.align		4
        /*0000*/ 	.byte	0x04, 0x37
        /*0002*/ 	.short	(.L_2721 - .L_2720)
.L_2720:
        /*0004*/ 	.word	0x00000082


	//----- nvinfo : EIATTR_SW2861232_WAR
	.align		4
.L_2721:
        /*0008*/ 	.byte	0x01, 0x35
	.zero		2


	//----- nvinfo : EIATTR_PARAM_CBANK
	.align		4
        /*000c*/ 	.byte	0x04, 0x0a
        /*000e*/ 	.short	(.L_2723 - .L_2722)
	.align		4
.L_2722:
        /*0010*/ 	.word	index@(.nv.constant0._ZN2at6native18elementwise_kernelILi128ELi4EZNS0_15gpu_kernel_implINS0_13AUnaryFunctorIN3c108BFloat16ES5_S5_ZZZNS0_16fmod_kernel_cudaERNS_18TensorIteratorBaseEENKUlvE0_clEvENKUlvE2_clEvEUlS5_S5_E_EEEEvS7_RKT_EUliE_EEviT1_)
        /*0014*/ 	.short	0x0160
        /*0016*/ 	.short	0x0220


	//----- nvinfo : EIATTR_CBANK_PARAM_SIZE
	.align		4
.L_2723:
        /*0018*/ 	.byte	0x03, 0x19
        /*001a*/ 	.short	0x0220


	//----- nvinfo : EIATTR_KPARAM_INFO
	.align		4
        /*001c*/ 	.byte	0x04, 0x17
        /*001e*/ 	.short	(.L_2725 - .L_2724)
.L_2724:
        /*0020*/ 	.word	0x00000000
        /*0024*/ 	.short	0x0001
        /*0026*/ 	.short	0x0008
        /*0028*/ 	.byte	0x00, 0xf0, 0x61, 0x08


	//----- nvinfo : EIATTR_KPARAM_INFO
	.align		4
.L_2725:
        /*002c*/ 	.byte	0x04, 0x17
        /*002e*/ 	.short	(.L_2727 - .L_2726)
.L_2726:
        /*0030*/ 	.word	0x00000000
        /*0034*/ 	.short	0x0000
        /*0036*/ 	.short	0x0000
        /*0038*/ 	.byte	0x00, 0xf0, 0x11, 0x00


	//----- nvinfo : EIATTR_MAXREG_COUNT
	.align		4
.L_2727:
        /*003c*/ 	.byte	0x03, 0x1b
        /*003e*/ 	.short	0x0080


	//----- nvinfo : EIATTR_EXTERNS
	.align		4
        /*0040*/ 	.byte	0x04, 0x0f
        /*0042*/ 	.short	(.L_2729 - .L_2728)


	//   ....[0]....
	.align		4
.L_2728:
        /*0044*/ 	.word	index@(__assertfail)


	//----- nvinfo : EIATTR_MERCURY_ISA_VERSION
	.align		4
.L_2729:
        /*0048*/ 	.byte	0x03, 0x5f
        /*004a*/ 	.short	0x0000


	//----- nvinfo : EIATTR_SYSCALL_OFFSETS
	.align		4
        /*004c*/ 	.byte	0x04, 0x46
        /*004e*/ 	.short	(.L_2731 - .L_2730)


	//   ....[0]....
.L_2730:
        /*0050*/ 	.word	0x00001dd0


	//   ....[1]....
        /*0054*/ 	.word	0x000031f0


	//   ....[2]....
        /*0058*/ 	.word	0x00005030


	//   ....[3]....
        /*005c*/ 	.word	0x00006450


	//   ....[4]....
        /*0060*/ 	.word	0x00008260


	//   ....[5]....
        /*0064*/ 	.word	0x00009680


	//   ....[6]....
        /*0068*/ 	.word	0x0000b4a0


	//   ....[7]....
        /*006c*/ 	.word	0x0000c8c0


	//----- nvinfo : EIATTR_EXIT_INSTR_OFFSETS
	.align		4
.L_2731:
        /*0070*/ 	.byte	0x04, 0x1c
        /*0072*/ 	.short	(.L_2733 - .L_2732)


	//   ....[0]....
.L_2732:
        /*0074*/ 	.word	0x00009740


	//   ....[1]....
        /*0078*/ 	.word	0x0000bac0


	//   ....[2]....
        /*007c*/ 	.word	0x0000bb00


	//   ....[3]....
        /*0080*/ 	.word	0x0000bba0


	//   ....[4]....
        /*0084*/ 	.word	0x0000bbe0


	//   ....[5]....
        /*0088*/ 	.word	0x0000bc20


	//   ....[6]....
        /*008c*/ 	.word	0x0000bcb0


	//   ....[7]....
        /*0090*/ 	.word	0x0000bcf0


	//   ....[8]....
        /*0094*/ 	.word	0x0000bd90


	//   ....[9]....
        /*0098*/ 	.word	0x0000bde0


	//   ....[10]....
        /*009c*/ 	.word	0x0000be30


	//   ....[11]....
        /*00a0*/ 	.word	0x0000bf00


	//   ....[12]....
        /*00a4*/ 	.word	0x0000bf60


	//   ....[13]....
        /*00a8*/ 	.word	0x0000c0f0


	//   ....[14]....
        /*00ac*/ 	.word	0x0000c250


	//   ....[15]....
        /*00b0*/ 	.word	0x0000c270


	//   ....[16]....
        /*00b4*/ 	.word	0x0000c330


	//   ....[17]....
        /*00b8*/ 	.word	0x0000c4b0


	//   ....[18]....
        /*00bc*/ 	.word	0x0000c630


	//   ....[19]....
        /*00c0*/ 	.word	0x0000c790


	//   ....[20]....
        /*00c4*/ 	.word	0x0000c8d0


	//   ....[21]....
        /*00c8*/ 	.word	0x0000c910


	//   ....[22]....
        /*00cc*/ 	.word	0x0000c950


	//----- nvinfo : EIATTR_MAX_THREADS
	.align		4
.L_2733:
        /*00d0*/ 	.byte	0x04, 0x05
        /*00d2*/ 	.short	(.L_2735 - .L_2734)
.L_2734:
        /*00d4*/ 	.word	0x00000080
        /*00d8*/ 	.word	0x00000001
        /*00dc*/ 	.word	0x00000001


	//----- nvinfo : EIATTR_CRS_STACK_SIZE
	.align		4
.L_2735:
        /*00e0*/ 	.byte	0x04, 0x1e
        /*00e2*/ 	.short	(.L_2737 - .L_2736)
.L_2736:
        /*00e4*/ 	.word	0x00000000
.L_2737:


//--------------------- .nv.info._ZN2at6native27unrolled_elementwise_kernelINS0_13AUnaryFunctorIN3c108BFloat16ES4_S4_ZZZNS0_16fmod_kernel_cudaERNS_18TensorIteratorBaseEENKUlvE0_clEvENKUlvE2_clEvEUlS4_S4_E_EESt5arrayIPcLm2EELi4E23TrivialOffsetCalculatorILi1EjESF_NS0_6memory12LoadWithCastILi1EEENSG_13StoreWithCastILi1EEEEEviT_T0_T2_T3_T4_T5_ --------------------------
	.section	.nv.info._ZN2at6native27unrolled_elementwise_kernelINS0_13AUnaryFunctorIN3c108BFloat16ES4_S4_ZZZNS0_16fmod_kernel_cudaERNS_18TensorIteratorBaseEENKUlvE0_clEvENKUlvE2_clEvEUlS4_S4_E_EESt5arrayIPcLm2EELi4E23TrivialOffsetCalculatorILi1EjESF_NS0_6memory12LoadWithCastILi1EEENSG_13StoreWithCastILi1EEEEEviT_T0_T2_T3_T4_T5_,"",@"SHT_CUDA_INFO"
	.sectionflags	@""
	.align	4


	//----- nvinfo : EIATTR_CUDA_API_VERSION
	.align		4
        /*0000*/ 	.byte	0x04, 0x37
        /*0002*/ 	.short	(.L_2739 - .L_2738)
.L_2738:
        /*0004*/ 	.word	0x00000082


	//----- nvinfo : EIATTR_SW2861232_WAR
	.align		4
.L_2739:
        /*0008*/ 	.byte	0x01, 0x35
	.zero		2


	//----- nvinfo : EIATTR_PARAM_CBANK
	.align		4
        /*000c*/ 	.byte	0x04, 0x0a
        /*000e*/ 	.short	(.L_2741 - .L_2740)
	.align		4
.L_2740:
        /*0010*/ 	.word	index@(.nv.constant0._ZN2at6native27unrolled_elementwise_kernelINS0_13AUnaryFunctorIN3c108BFloat16ES4_S4_ZZZNS0_16fmod_kernel_cudaERNS_18TensorIteratorBaseEENKUlvE0_clEvENKUlvE2_clEvEUlS4_S4_E_EESt5arrayIPcLm2EELi4E23TrivialOffsetCalculatorILi1EjESF_NS0_6memory12LoadWithCastILi1EEENSG_13StoreWithCastILi1EEEEEviT_T0_T2_T3_T4_T5_)
        /*0014*/ 	.short	0x0160
        /*0016*/ 	.short	0x002c


	//----- nvinfo : EIATTR_CBANK_PARAM_SIZE
	.align		4
.L_2741:
        /*0018*/ 	.byte	0x03, 0x19
        /*001a*/ 	.short	0x002c


	//----- nvinfo : EIATTR_KPARAM_INFO
	.align		4
        /*001c*/ 	.byte	0x04, 0x17
        /*001e*/ 	.short	(.L_2743 - .L_2742)
.L_2742:
        /*0020*/ 	.word	0x00000000
        /*0024*/ 	.short	0x0006
        /*0026*/ 	.short	0x0024
        /*0028*/ 	.byte	0x00, 0xf0, 0x21, 0x00


	//----- nvinfo : EIATTR_KPARAM_INFO
	.align		4
.L_2743:
        /*002c*/ 	.byte	0x04, 0x17
        /*002e*/ 	.short	(.L_2745 - .L_2744)
.L_2744:
        /*0030*/ 	.word	0x00000000
        /*0034*/ 	.short	0x0005
        /*0036*/ 	.short	0x001c
        /*0038*/ 	.byte	0x00, 0xf0, 0x21, 0x00


	//----- nvinfo : EIATTR_KPARAM_INFO
	.align		4
.L_2745:
        /*003c*/ 	.byte	0x04, 0x17
        /*003e*/ 	.short	(.L_2747 - .L_2746)
.L_2746:
        /*0040*/ 	.word	0x00000000
        /*0044*/ 	.short	0x0004
        /*0046*/ 	.short	0x0019
        /*0048*/ 	.byte	0x00, 0xf0, 0x05, 0x00


	//----- nvinfo : EIATTR_KPARAM_INFO
	.align		4
.L_2747:
        /*004c*/ 	.byte	0x04, 0x17
        /*004e*/ 	.short	(.L_2749 - .L_2748)
.L_2748:
        /*0050*/ 	.word	0x00000000
        /*0054*/ 	.short	0x0003
        /*0056*/ 	.short	0x0018
        /*0058*/ 	.byte	0x00, 0xf0, 0x05, 0x00


	//----- nvinfo : EIATTR_KPARAM_INFO
	.align		4
.L_2749:
        /*005c*/ 	.byte	0x04, 0x17
        /*005e*/ 	.short	(.L_2751 - .L_2750)
.L_2750:
        /*0060*/ 	.word	0x00000000
        /*0064*/ 	.short	0x0002
        /*0066*/ 	.short	0x0008
        /*0068*/ 	.byte	0x00, 0xf0, 0x41, 0x00


	//----- nvinfo : EIATTR_KPARAM_INFO
	.align		4
.L_2751:
        /*006c*/ 	.byte	0x04, 0x17
        /*006e*/ 	.short	(.L_2753 - .L_2752)
.L_2752:
        /*0070*/ 	.word	0x00000000
        /*0074*/ 	.short	0x0001
        /*0076*/ 	.short	0x0004
        /*0078*/ 	.byte	0x00, 0xf0, 0x11, 0x00


	//----- nvinfo : EIATTR_KPARAM_INFO
	.align		4
.L_2753:
        /*007c*/ 	.byte	0x04, 0x17
        /*007e*/ 	.short	(.L_2755 - .L_2754)
.L_2754:
        /*0080*/ 	.word	0x00000000
        /*0084*/ 	.short	0x0000
        /*0086*/ 	.short	0x0000
        /*0088*/ 	.byte	0x00, 0xf0, 0x11, 0x00


	//----- nvinfo : EIATTR_MAXREG_COUNT
	.align		4
.L_2755:
        /*008c*/ 	.byte	0x03, 0x1b
        /*008e*/ 	.short	0x00ff


	//----- nvinfo : EIATTR_EXTERNS
	.align		4
        /*0090*/ 	.byte	0x04, 0x0f
        /*0092*/ 	.short	(.L_2757 - .L_2756)


	//   ....[0]....
	.align		4
.L_2756:
        /*0094*/ 	.word	index@(__assertfail)


	//----- nvinfo : EIATTR_MERCURY_ISA_VERSION
	.align		4
.L_2757:
        /*0098*/ 	.byte	0x03, 0x5f
        /*009a*/ 	.short	0x0000


	//----- nvinfo : EIATTR_SYSCALL_OFFSETS
	.align		4
        /*009c*/ 	.byte	0x04, 0x46
        /*009e*/ 	.short	(.L_2759 - .L_2758)


	//   ....[0]....
.L_2758:
        /*00a0*/ 	.word	0x000010b0


	//   ....[1]....
        /*00a4*/ 	.word	0x000021a0


	//   ....[2]....
        /*00a8*/ 	.word	0x000032b0


	//   ....[3]....
        /*00ac*/ 	.word	0x00004390


	//   ....[4]....
        /*00b0*/ 	.word	0x00006880


	//   ....[5]....
        /*00b4*/ 	.word	0x000078a0


	//   ....[6]....
        /*00b8*/ 	.word	0x000088b0


	//   ....[7]....
        /*00bc*/ 	.word	0x000098a0


	//----- nvinfo : EIATTR_EXIT_INSTR_OFFSETS
	.align		4
.L_2759:
        /*00c0*/ 	.byte	0x04, 0x1c
        /*00c2*/ 	.short	(.L_2761 - .L_2760)


	//   ....[0]....
.L_2760:
        /*00c4*/ 	.word	0x00008970


	//   ....[1]....
        /*00c8*/ 	.word	0x00008aa0


	//   ....[2]....
        /*00cc*/ 	.word	0x00008ae0


	//   ....[3]....
        /*00d0*/ 	.word	0x00008b80


	//   ....[4]....
        /*00d4*/ 	.word	0x00008bc0


	//   ....[5]....
        /*00d8*/ 	.word	0x00008c00


	//   ....[6]....
        /*00dc*/ 	.word	0x00008c90


	//   ....[7]....
        /*00e0*/ 	.word	0x00008cd0


	//   ....[8]....
        /*00e4*/ 	.word	0x00008d70


	//   ....[9]....
        /*00e8*/ 	.word	0x00008dc0


	//   ....[10]....
        /*00ec*/ 	.word	0x00008e10


	//   ....[11]....
        /*00f0*/ 	.word	0x00008ee0


	//   ....[12]....
        /*00f4*/ 	.word	0x00008f40


	//   ....[13]....
        /*00f8*/ 	.word	0x000090d0


	//   ....[14]....
        /*00fc*/ 	.word	0x00009230


	//   ....[15]....
        /*0100*/ 	.word	0x00009250


	//   ....[16]....
        /*0104*/ 	.word	0x00009310


	//   ....[17]....
        /*0108*/ 	.word	0x00009490


	//   ....[18]....
        /*010c*/ 	.word	0x00009610


	//   ....[19]....
        /*0110*/ 	.word	0x00009770


	//   ....[20]....
        /*0114*/ 	.word	0x000098b0


	//   ....[21]....
        /*0118*/ 	.word	0x000098f0


	//   ....[22]....
        /*011c*/ 	.word	0x00009930


	//----- nvinfo : EIATTR_MAX_THREADS
	.align		4
.L_2761:
        /*0120*/ 	.byte	0x04, 0x05
        /*0122*/ 	.short	(.L_2763 - .L_2762)
.L_2762:
        /*0124*/ 	.word	0x00000080
        /*0128*/ 	.word	0x00000001
        /*012c*/ 	.word	0x00000001


	//----- nvinfo : EIATTR_CRS_STACK_SIZE
	.align		4
.L_2763:
        /*0130*/ 	.byte	0x04, 0x1e
        /*0132*/ 	.short	(.L_2765 - .L_2764)
.L_2764:
        /*0134*/ 	.word	0x00000000
.L_2765:


//--------------------- .nv.info._ZN2at6native18elementwise_kernelILi128ELi4EZNS0_22gpu_kernel_impl_nocastINS0_13AUnaryFunctorIN3c108BFloat16ES5_S5_ZZZNS0_16fmod_kernel_cudaERNS_18TensorIteratorBaseEENKUlvE0_clEvENKUlvE2_clEvEUlS5_S5_E_EEEEvS7_RKT_EUliE_EEviT1_ --------------------------
	.section	.nv.info._ZN2at6native18elementwise_kernelILi128ELi4EZNS0_22gpu_kernel_impl_nocastINS0_13AUnaryFunctorIN3c108BFloat16ES5_S5_ZZZNS0_16fmod_kernel_cudaERNS_18TensorIteratorBaseEENKUlvE0_clEvENKUlvE2_clEvEUlS5_S5_E_EEEEvS7_RKT_EUliE_EEviT1_,"",@"SHT_CUDA_INFO"
	.sectionflags	@""
	.align	4


	//----- nvinfo : EIATTR_CUDA_API_VERSION
	.align		4
        /*0000*/ 	.byte	0x04, 0x37
        /*0002*/ 	.short	(.L_2767 - .L_2766)
.L_2766:
        /*0004*/ 	.word	0x00000082


	//----- nvinfo : EIATTR_SW2861232_WAR
	.align		4
.L_2767:
        /*0008*/ 	.byte	0x01, 0x35
	.zero		2


	//----- nvinfo : EIATTR_PARAM_CBANK
	.align		4
        /*000c*/ 	.byte	0x04, 0x0a
        /*000e*/ 	.short	(.L_2769 - .L_2768)
	.align		4
.L_2768:
        /*0010*/ 	.word	index@(.nv.constant0._ZN2at6native18elementwise_kernelILi128ELi4EZNS0_22gpu_kernel_impl_nocastINS0_13AUnaryFunctorIN3c108BFloat16ES5_S5_ZZZNS0_16fmod_kernel_cudaERNS_18TensorIteratorBaseEENKUlvE0_clEvENKUlvE2_clEvEUlS5_S5_E_EEEEvS7_RKT_EUliE_EEviT1_)
        /*0014*/ 	.short	0x0160
        /*0016*/ 	.short	0x0220


	//----- nvinfo : EIATTR_CBANK_PARAM_SIZE
	.align		4
.L_2769:
        /*0018*/ 	.byte	0x03, 0x19
        /*001a*/ 	.short	0x0220


	//----- nvinfo : EIATTR_KPARAM_INFO
	.align		4
        /*001c*/ 	.byte	0x04, 0x17
        /*001e*/ 	.short	(.L_2771 - .L_2770)
.L_2770:
        /*0020*/ 	.word	0x00000000
        /*0024*/ 	.short	0x0001
        /*0026*/ 	.short	0x0008
        /*0028*/ 	.byte	0x00, 0xf0, 0x61, 0x08


	//----- nvinfo : EIATTR_KPARAM_INFO
	.align		4
.L_2771:
        /*002c*/ 	.byte	0x04, 0x17
        /*002e*/ 	.short	(.L_2773 - .L_2772)
.L_2772:
        /*0030*/ 	.word	0x00000000
        /*0034*/ 	.short	0x0000
        /*0036*/ 	.short	0x0000
        /*0038*/ 	.byte	0x00, 0xf0, 0x11, 0x00


	//----- nvinfo : EIATTR_MAXREG_COUNT
	.align		4
.L_2773:
        /*003c*/ 	.byte	0x03, 0x1b
        /*003e*/ 	.short	0x0080


	//----- nvinfo : EIATTR_MERCURY_ISA_VERSION
	.align		4
        /*0040*/ 	.byte	0x03, 0x5f
        /*0042*/ 	.short	0x0000


	//----- nvinfo : EIATTR_EXIT_INSTR_OFFSETS
	.align		4
        /*0044*/ 	.byte	0x04, 0x1c
        /*0046*/ 	.short	(.L_2775 - .L_2774)


	//   ....[0]....
.L_2774:
        /*0048*/ 	.word	0x00003a90


	//   ....[1]....
        /*004c*/ 	.word	0x00004dc0


	//----- nvinfo : EIATTR_MAX_THREADS
	.align		4
.L_2775:
        /*0050*/ 	.byte	0x04, 0x05
        /*0052*/ 	.short	(.L_2777 - .L_2776)
.L_2776:
        /*0054*/ 	.word	0x00000080
        /*0058*/ 	.word	0x00000001
        /*005c*/ 	.word	0x00000001


	//----- nvinfo : EIATTR_CRS_STACK_SIZE
	.align		4
.L_2777:
        /*0060*/ 	.byte	0x04, 0x1e
        /*0062*/ 	.short	(.L_2779 - .L_2778)
.L_2778:
        /*0064*/ 	.word	0x00000000
.L_2779:


//--------------------- .nv.info._ZN2at6native27unrolled_elementwise_kernelINS0_13AUnaryFunctorIN3c108BFloat16ES4_S4_ZZZNS0_16fmod_kernel_cudaERNS_18TensorIteratorBaseEENKUlvE0_clEvENKUlvE2_clEvEUlS4_S4_E_EESt5arrayIPcLm2EELi4E23TrivialOffsetCalculatorILi1EjESF_NS0_6memory15LoadWithoutCastENSG_16StoreWithoutCastEEEviT_T0_T2_T3_T4_T5_ --------------------------
	.section	.nv.info._ZN2at6native27unrolled_elementwise_kernelINS0_13AUnaryFunctorIN3c108BFloat16ES4_S4_ZZZNS0_16fmod_kernel_cudaERNS_18TensorIteratorBaseEENKUlvE0_clEvENKUlvE2_clEvEUlS4_S4_E_EESt5arrayIPcLm2EELi4E23TrivialOffsetCalculatorILi1EjESF_NS0_6memory15LoadWithoutCastENSG_16StoreWithoutCastEEEviT_T0_T2_T3_T4_T5_,"",@"SHT_CUDA_INFO"
	.sectionflags	@""
	.align	4


	//----- nvinfo : EIATTR_CUDA_API_VERSION
	.align		4
        /*0000*/ 	.byte	0x04, 0x37
        /*0002*/ 	.short	(.L_2781 - .L_2780)
.L_2780:
        /*0004*/ 	.word	0x00000082


	//----- nvinfo : EIATTR_SW2861232_WAR
	.align		4
.L_2781:
        /*0008*/ 	.byte	0x01, 0x35
	.zero		2


	//----- nvinfo : EIATTR_PARAM_CBANK
	.align		4
        /*000c*/ 	.byte	0x04, 0x0a
        /*000e*/ 	.short	(.L_2783 - .L_2782)
	.align		4
.L_2782:
        /*0010*/ 	.word	index@(.nv.constant0._ZN2at6native27unrolled_elementwise_kernelINS0_13AUnaryFunctorIN3c108BFloat16ES4_S4_ZZZNS0_16fmod_kernel_cudaERNS_18TensorIteratorBaseEENKUlvE0_clEvENKUlvE2_clEvEUlS4_S4_E_EESt5arrayIPcLm2EELi4E23TrivialOffsetCalculatorILi1EjESF_NS0_6memory15LoadWithoutCastENSG_16StoreWithoutCastEEEviT_T0_T2_T3_T4_T5_)
        /*0014*/ 	.short	0x0160
        /*0016*/ 	.short	0x001c


	//----- nvinfo : EIATTR_CBANK_PARAM_SIZE
	.align		4
.L_2783:
        /*0018*/ 	.byte	0x03, 0x19
        /*001a*/ 	.short	0x001c


	//----- nvinfo : EIATTR_KPARAM_INFO
	.align		4
        /*001c*/ 	.byte	0x04, 0x17
        /*001e*/ 	.short	(.L_2785 - .L_2784)
.L_2784:
        /*0020*/ 	.word	0x00000000
        /*0024*/ 	.short	0x0006
        /*0026*/ 	.short	0x001b
        /*0028*/ 	.byte	0x00, 0xf0, 0x05, 0x00


	//----- nvinfo : EIATTR_KPARAM_INFO
	.align		4
.L_2785:
        /*002c*/ 	.byte	0x04, 0x17
        /*002e*/ 	.short	(.L_2787 - .L_2786)
.L_2786:
        /*0030*/ 	.word	0x00000000
        /*0034*/ 	.short	0x0005
        /*0036*/ 	.short	0x001a
        /*0038*/ 	.byte	0x00, 0xf0, 0x05, 0x00


	//----- nvinfo : EIATTR_KPARAM_INFO
	.align		4
.L_2787:
        /*003c*/ 	.byte	0x04, 0x17
        /*003e*/ 	.short	(.L_2789 - .L_2788)
.L_2788:
        /*0040*/ 	.word	0x00000000
        /*0044*/ 	.short	0x0004
        /*0046*/ 	.short	0x0019
        /*0048*/ 	.byte	0x00, 0xf0, 0x05, 0x00


	//----- nvinfo : EIATTR_KPARAM_INFO
	.align		4
.L_2789:
        /*004c*/ 	.byte	0x04, 0x17
        /*004e*/ 	.short	(.L_2791 - .L_2790)
.L_2790:
        /*0050*/ 	.word	0x00000000
        /*0054*/ 	.short	0x0003
        /*0056*/ 	.short	0x0018
        /*0058*/ 	.byte	0x00, 0xf0, 0x05, 0x00


	//----- nvinfo : EIATTR_KPARAM_INFO
	.align		4
.L_2791:
        /*005c*/ 	.byte	0x04, 0x17
        /*005e*/ 	.short	(.L_2793 - .L_2792)
.L_2792:
        /*0060*/ 	.word	0x00000000
        /*0064*/ 	.short	0x0002
        /*0066*/ 	.short	0x0008
        /*0068*/ 	.byte	0x00, 0xf0, 0x41, 0x00


	//----- nvinfo : EIATTR_KPARAM_INFO
	.align		4
.L_2793:
        /*006c*/ 	.byte	0x04, 0x17
        /*006e*/ 	.short	(.L_2795 - .L_2794)
.L_2794:
        /*0070*/ 	.word	0x00000000
        /*0074*/ 	.short	0x0001
        /*0076*/ 	.short	0x0004
        /*0078*/ 	.byte	0x00, 0xf0, 0x11, 0x00


	//----- nvinfo : EIATTR_KPARAM_INFO
	.align		4
.L_2795:
        /*007c*/ 	.byte	0x04, 0x17
        /*007e*/ 	.short	(.L_2797 - .L_2796)
.L_2796:
        /*0080*/ 	.word	0x00000000
        /*0084*/ 	.short	0x0000
        /*0086*/ 	.short	0x0000
        /*0088*/ 	.byte	0x00, 0xf0, 0x11, 0x00


	//----- nvinfo : EIATTR_MAXREG_COUNT
	.align		4
.L_2797:
        /*008c*/ 	.byte	0x03, 0x1b
        /*008e*/ 	.short	0x00ff


	//----- nvinfo : EIATTR_MERCURY_ISA_VERSION
	.align		4
        /*0090*/ 	.byte	0x03, 0x5f
        /*0092*/ 	.short	0x0000


	//----- nvinfo : EIATTR_EXIT_INSTR_OFFSETS
	.align		4
        /*0094*/ 	.byte	0x04, 0x1c
        /*0096*/ 	.short	(.L_2799 - .L_2798)


	//   ....[0]....
.L_2798:
        /*0098*/ 	.word	0x00001760


	//   ....[1]....
        /*009c*/ 	.word	0x000017b0


	//----- nvinfo : EIATTR_MAX_THREADS
	.align		4
.L_2799:
        /*00a0*/ 	.byte	0x04, 0x05
        /*00a2*/ 	.short	(.L_2801 - .L_2800)
.L_2800:
        /*00a4*/ 	.word	0x00000080
        /*00a8*/ 	.word	0x00000001
        /*00ac*/ 	.word	0x00000001


	//----- nvinfo : EIATTR_CRS_STACK_SIZE
	.align		4
.L_2801:
        /*00b0*/ 	.byte	0x04, 0x1e
        /*00b2*/ 	.short	(.L_2803 - .L_2802)
.L_2802:
        /*00b4*/ 	.word	0x00000000
.L_2803:


//--------------------- .nv.info._ZN2at6native29vectorized_elementwise_kernelILi2ENS0_13AUnaryFunctorIN3c108BFloat16ES4_S4_ZZZNS0_16fmod_kernel_cudaERNS_18TensorIteratorBaseEENKUlvE0_clEvENKUlvE2_clEvEUlS4_S4_E_EESt5arrayIPcLm2EEEEviT0_T1_ --------------------------
	.section	.nv.info._ZN2at6native29vectorized_elementwise_kernelILi2ENS0_13AUnaryFunctorIN3c108BFloat16ES4_S4_ZZZNS0_16fmod_kernel_cudaERNS_18TensorIteratorBaseEENKUlvE0_clEvENKUlvE2_clEvEUlS4_S4_E_EESt5arrayIPcLm2EEEEviT0_T1_,"",@"SHT_CUDA_INFO"
	.sectionflags	@""
	.align	4


	//----- nvinfo : EIATTR_CUDA_API_VERSION
	.align		4
        /*0000*/ 	.byte	0x04, 0x37
        /*0002*/ 	.short	(.L_2805 - .L_2804)
.L_2804:
        /*0004*/ 	.word	0x00000082


	//----- nvinfo : EIATTR_SW2861232_WAR
	.align		4
.L_2805:
        /*0008*/ 	.byte	0x01, 0x35
	.zero		2


	//----- nvinfo : EIATTR_PARAM_CBANK
	.align		4
        /*000c*/ 	.byte	0x04, 0x0a
        /*000e*/ 	.short	(.L_2807 - .L_2806)
	.align		4
.L_2806:
        /*0010*/ 	.word	index@(.nv.constant0._ZN2at6native29vectorized_elementwise_kernelILi2ENS0_13AUnaryFunctorIN3c108BFloat16ES4_S4_ZZZNS0_16fmod_kernel_cudaERNS_18TensorIteratorBaseEENKUlvE0_clEvENKUlvE2_clEvEUlS4_S4_E_EESt5arrayIPcLm2EEEEviT0_T1_)
        /*0014*/ 	.short	0x0160
        /*0016*/ 	.short	0x0018


	//----- nvinfo : EIATTR_CBANK_PARAM_SIZE
	.align		4
.L_2807:
        /*0018*/ 	.byte	0x03, 0x19
        /*001a*/ 	.short	0x0018


	//----- nvinfo : EIATTR_KPARAM_INFO
	.align		4
        /*001c*/ 	.byte	0x04, 0x17
        /*001e*/ 	.short	(.L_2809 - .L_2808)
.L_2808:
        /*0020*/ 	.word	0x00000000
        /*0024*/ 	.short	0x0002
        /*0026*/ 	.short	0x0008
        /*0028*/ 	.byte	0x00, 0xf0, 0x41, 0x00


	//----- nvinfo : EIATTR_KPARAM_INFO
	.align		4
.L_2809:
        /*002c*/ 	.byte	0x04, 0x17
        /*002e*/ 	.short	(.L_2811 - .L_2810)
.L_2810:
        /*0030*/ 	.word	0x00000000
        /*0034*/ 	.short	0x0001
        /*0036*/ 	.short	0x0004
        /*0038*/ 	.byte	0x00, 0xf0, 0x11, 0x00


	//----- nvinfo : EIATTR_KPARAM_INFO
	.align		4
.L_2811:
        /*003c*/ 	.byte	0x04, 0x17
        /*003e*/ 	.short	(.L_2813 - .L_2812)
.L_2812:
        /*0040*/ 	.word	0x00000000
        /*0044*/ 	.short	0x0000
        /*0046*/ 	.short	0x0000
        /*0048*/ 	.byte	0x00, 0xf0, 0x11, 0x00


	//----- nvinfo : EIATTR_MAXREG_COUNT
	.align		4
.L_2813:
        /*004c*/ 	.byte	0x03, 0x1b
        /*004e*/ 	.short	0x00ff


	//----- nvinfo : EIATTR_MERCURY_ISA_VERSION
	.align		4
        /*0050*/ 	.byte	0x03, 0x5f
        /*0052*/ 	.short	0x0000


	//----- nvinfo : EIATTR_EXIT_INSTR_OFFSETS
	.align		4
        /*0054*/ 	.byte	0x04, 0x1c
        /*0056*/ 	.short	(.L_2815 - .L_2814)


	//   ....[0]....
.L_2814:
        /*0058*/ 	.word	0x00002440


	//   ....[1]....
        /*005c*/ 	.word	0x00005230


	//   ....[2]....
        /*0060*/ 	.word	0x00005280


	//----- nvinfo : EIATTR_MAX_THREADS
	.align		4
.L_2815:
        /*0064*/ 	.byte	0x04, 0x05
        /*0066*/ 	.short	(.L_2817 - .L_2816)
.L_2816:
        /*0068*/ 	.word	0x00000080
        /*006c*/ 	.word	0x00000001
        /*0070*/ 	.word	0x00000001


	//----- nvinfo : EIATTR_CRS_STACK_SIZE
	.align		4
.L_2817:
        /*0074*/ 	.byte	0x04, 0x1e
        /*0076*/ 	.short	(.L_2819 - .L_2818)
.L_2818:
        /*0078*/ 	.word	0x00000000
.L_2819:


//--------------------- .nv.info._ZN2at6native29vectorized_elementwise_kernelILi4ENS0_13AUnaryFunctorIN3c108BFloat16ES4_S4_ZZZNS0_16fmod_kernel_cudaERNS_18TensorIteratorBaseEENKUlvE0_clEvENKUlvE2_clEvEUlS4_S4_E_EESt5arrayIPcLm2EEEEviT0_T1_ --------------------------
	.section	.nv.info._ZN2at6native29vectorized_elementwise_kernelILi4ENS0_13AUnaryFunctorIN3c108BFloat16ES4_S4_ZZZNS0_16fmod_kernel_cudaERNS_18TensorIteratorBaseEENKUlvE0_clEvENKUlvE2_clEvEUlS4_S4_E_EESt5arrayIPcLm2EEEEviT0_T1_,"",@"SHT_CUDA_INFO"
	.sectionflags	@""
	.align	4


	//----- nvinfo : EIATTR_CUDA_API_VERSION
	.align		4
        /*0000*/ 	.byte	0x04, 0x37
        /*0002*/ 	.short	(.L_2821 - .L_2820)
.L_2820:
        /*0004*/ 	.word	0x00000082


	//----- nvinfo : EIATTR_SW2861232_WAR
	.align		4
.L_2821:
        /*0008*/ 	.byte	0x01, 0x35
	.zero		2


	//----- nvinfo : EIATTR_PARAM_CBANK
	.align		4
        /*000c*/ 	.byte	0x04, 0x0a
        /*000e*/ 	.short	(.L_2823 - .L_2822)
	.align		4
.L_2822:
        /*0010*/ 	.word	index@(.nv.constant0._ZN2at6native29vectorized_elementwise_kernelILi4ENS0_13AUnaryFunctorIN3c108BFloat16ES4_S4_ZZZNS0_16fmod_kernel_cudaERNS_18TensorIteratorBaseEENKUlvE0_clEvENKUlvE2_clEvEUlS4_S4_E_EESt5arrayIPcLm2EEEEviT0_T1_)
        /*0014*/ 	.short	0x0160
        /*0016*/ 	.short	0x0018


	//----- nvinfo : EIATTR_CBANK_PARAM_SIZE
	.align		4
.L_2823:
        /*0018*/ 	.byte	0x03, 0x19
        /*001a*/ 	.short	0x0018


	//----- nvinfo : EIATTR_KPARAM_INFO
	.align		4
        /*001c*/ 	.byte	0x04, 0x17
        /*001e*/ 	.short	(.L_2825 - .L_2824)
.L_2824:
        /*0020*/ 	.word	0x00000000
        /*0024*/ 	.short	0x0002
        /*0026*/ 	.short	0x0008
        /*0028*/ 	.byte	0x00, 0xf0, 0x41, 0x00


	//----- nvinfo : EIATTR_KPARAM_INFO
	.align		4
.L_2825:
        /*002c*/ 	.byte	0x04, 0x17
        /*002e*/ 	.short	(.L_2827 - .L_2826)
.L_2826:
        /*0030*/ 	.word	0x00000000
        /*0034*/ 	.short	0x0001
        /*0036*/ 	.short	0x0004
        /*0038*/ 	.byte	0x00, 0xf0, 0x11, 0x00


	//----- nvinfo : EIATTR_KPARAM_INFO
	.align		4
.L_2827:
        /*003c*/ 	.byte	0x04, 0x17
        /*003e*/ 	.short	(.L_2829 - .L_2828)
.L_2828:
        /*0040*/ 	.word	0x00000000
        /*0044*/ 	.short	0x0000
        /*0046*/ 	.short	0x0000
        /*0048*/ 	.byte	0x00, 0xf0, 0x11, 0x00


	//----- nvinfo : EIATTR_MAXREG_COUNT
	.align		4
.L_2829:
        /*004c*/ 	.byte	0x03, 0x1b
        /*004e*/ 	.short	0x00ff


	//----- nvinfo : EIATTR_MERCURY_ISA_VERSION
	.align		4
        /*0050*/ 	.byte	0x03, 0x5f
        /*0052*/ 	.short	0x0000


	//----- nvinfo : EIATTR_EXIT_INSTR_OFFSETS
	.align		4
        /*0054*/ 	.byte	0x04, 0x1c
        /*0056*/ 	.short	(.L_2831 - .L_2830)


	//   ....[0]....
.L_2830:
        /*0058*/ 	.word	0x00002400


	//   ....[1]....
        /*005c*/ 	.word	0x000051f0


	//   ....[2]....
        /*0060*/ 	.word	0x00005240


	//----- nvinfo : EIATTR_MAX_THREADS
	.align		4
.L_2831:
        /*0064*/ 	.byte	0x04, 0x05
        /*0066*/ 	.short	(.L_2833 - .L_2832)
.L_2832:
        /*0068*/ 	.word	0x00000080
        /*006c*/ 	.word	0x00000001
        /*0070*/ 	.word	0x00000001


	//----- nvinfo : EIATTR_CRS_STACK_SIZE
	.align		4
.L_2833:
        /*0074*/ 	.byte	0x04, 0x1e
        /*0076*/ 	.short	(.L_2835 - .L_2834)
.L_2834:
        /*0078*/ 	.word	0x00000000
.L_2835:


//--------------------- .nv.info._ZN2at6native29vectorized_elementwise_kernelILi8ENS0_13AUnaryFunctorIN3c108BFloat16ES4_S4_ZZZNS0_16fmod_kernel_cudaERNS_18TensorIteratorBaseEENKUlvE0_clEvENKUlvE2_clEvEUlS4_S4_E_EESt5arrayIPcLm2EEEEviT0_T1_ --------------------------
	.section	.nv.info._ZN2at6native29vectorized_elementwise_kernelILi8ENS0_13AUnaryFunctorIN3c108BFloat16ES4_S4_ZZZNS0_16fmod_kernel_cudaERNS_18TensorIteratorBaseEENKUlvE0_clEvENKUlvE2_clEvEUlS4_S4_E_EESt5arrayIPcLm2EEEEviT0_T1_,"",@"SHT_CUDA_INFO"
	.sectionflags	@""
	.align	4


	//----- nvinfo : EIATTR_CUDA_API_VERSION
	.align		4
        /*0000*/ 	.byte	0x04, 0x37
        /*0002*/ 	.short	(.L_2837 - .L_2836)
.L_2836:
        /*0004*/ 	.word	0x00000082


	//----- nvinfo : EIATTR_SW2861232_WAR
	.align		4
.L_2837:
        /*0008*/ 	.byte	0x01, 0x35
	.zero		2


	//----- nvinfo : EIATTR_PARAM_CBANK
	.align		4
        /*000c*/ 	.byte	0x04, 0x0a
        /*000e*/ 	.short	(.L_2839 - .L_2838)
	.align		4
.L_2838:
        /*0010*/ 	.word	index@(.nv.constant0._ZN2at6native29vectorized_elementwise_kernelILi8ENS0_13AUnaryFunctorIN3c108BFloat16ES4_S4_ZZZNS0_16fmod_kernel_cudaERNS_18TensorIteratorBaseEENKUlvE0_clEvENKUlvE2_clEvEUlS4_S4_E_EESt5arrayIPcLm2EEEEviT0_T1_)
        /*0014*/ 	.short	0x0160
        /*0016*/ 	.short	0x0018


	//----- nvinfo : EIATTR_CBANK_PARAM_SIZE
	.align		4
.L_2839:
        /*0018*/ 	.byte	0x03, 0x19
        /*001a*/ 	.short	0x0018


	//----- nvinfo : EIATTR_KPARAM_INFO
	.align		4
        /*001c*/ 	.byte	0x04, 0x17
        /*001e*/ 	.short	(.L_2841 - .L_2840)
.L_2840:
        /*0020*/ 	.word	0x00000000
        /*0024*/ 	.short	0x0002
        /*0026*/ 	.short	0x0008
        /*0028*/ 	.byte	0x00, 0xf0, 0x41, 0x00


	//----- nvinfo : EIATTR_KPARAM_INFO
	.align		4
.L_2841:
        /*002c*/ 	.byte	0x04, 0x17
        /*002e*/ 	.short	(.L_2843 - .L_2842)
.L_2842:
        /*0030*/ 	.word	0x00000000
        /*0034*/ 	.short	0x0001
        /*0036*/ 	.short	0x0004
        /*0038*/ 	.byte	0x00, 0xf0, 0x11, 0x00


	//----- nvinfo : EIATTR_KPARAM_INFO
	.align		4
.L_2843:
        /*003c*/ 	.byte	0x04, 0x17
        /*003e*/ 	.short	(.L_2845 - .L_2844)
.L_2844:
        /*0040*/ 	.word	0x00000000
        /*0044*/ 	.short	0x0000
        /*0046*/ 	.short	0x0000
        /*0048*/ 	.byte	0x00, 0xf0, 0x11, 0x00


	//----- nvinfo : EIATTR_MAXREG_COUNT
	.align		4
.L_2845:
        /*004c*/ 	.byte	0x03, 0x1b
        /*004e*/ 	.short	0x00ff


	//----- nvinfo : EIATTR_MERCURY_ISA_VERSION
	.align		4
        /*0050*/ 	.byte	0x03, 0x5f
        /*0052*/ 	.short	0x0000


	//----- nvinfo : EIATTR_EXIT_INSTR_OFFSETS
	.align		4
        /*0054*/ 	.byte	0x04, 0x1c
        /*0056*/ 	.short	(.L_2847 - .L_2846)


	//   ....[0]....
.L_2846:
        /*0058*/ 	.word	0x00000010


	//----- nvinfo : EIATTR_MAX_THREADS
	.align		4
.L_2847:
        /*005c*/ 	.byte	0x04, 0x05
        /*005e*/ 	.short	(.L_2849 - .L_2848)
.L_2848:
        /*0060*/ 	.word	0x00000080
        /*0064*/ 	.word	0x00000001
        /*0068*/ 	.word	0x00000001
.L_2849:


//--------------------- .nv.info._ZN2at6native18elementwise_kernelILi128ELi4EZNS0_15gpu_kernel_implINS0_13BinaryFunctorIN3c104HalfES5_S5_ZZZNS0_16fmod_kernel_cudaERNS_18TensorIteratorBaseEENKUlvE0_clEvENKUlvE1_clEvEUlS5_S5_E_EEEEvS7_RKT_EUliE_EEviT1_ --------------------------
	.section	.nv.info._ZN2at6native18elementwise_kernelILi128ELi4EZNS0_15gpu_kernel_implINS0_13BinaryFunctorIN3c104HalfES5_S5_ZZZNS0_16fmod_kernel_cudaERNS_18TensorIteratorBaseEENKUlvE0_clEvENKUlvE1_clEvEUlS5_S5_E_EEEEvS7_RKT_EUliE_EEviT1_,"",@"SHT_CUDA_INFO"
	.sectionflags	@""
	.align	4


	//----- nvinfo : EIATTR_CUDA_API_VERSION
	.align		4
        /*0000*/ 	.byte	0x04, 0x37
        /*0002*/ 	.short	(.L_2851 - .L_2850)
.L_2850:
        /*0004*/ 	.word	0x00000082


	//----- nvinfo : EIATTR_SW2861232_WAR
	.align		4
.L_2851:
        /*0008*/ 	.byte	0x01, 0x35
	.zero		2


	//----- nvinfo : EIATTR_PARAM_CBANK
	.align		4
        /*000c*/ 	.byte	0x04, 0x0a
        /*000e*/ 	.short	(.L_2853 - .L_2852)
	.align		4
.L_2852:
        /*0010*/ 	.word	index@(.nv.constant0._ZN2at6native18elementwise_kernelILi128ELi4EZNS0_15gpu_kernel_implINS0_13BinaryFunctorIN3c104HalfES5_S5_ZZZNS0_16fmod_kernel_cudaERNS_18TensorIteratorBaseEENKUlvE0_clEvENKUlvE1_clEvEUlS5_S5_E_EEEEvS7_RKT_EUliE_EEviT1_)
        /*0014*/ 	.short	0x0160
        /*0016*/ 	.short	0x0290


	//----- nvinfo : EIATTR_CBANK_PARAM_SIZE
	.align		4
.L_2853:
        /*0018*/ 	.byte	0x03, 0x19
        /*001a*/ 	.short	0x0290


	//----- nvinfo : EIATTR_KPARAM_INFO
	.align		4
        /*001c*/ 	.byte	0x04, 0x17
        /*001e*/ 	.short	(.L_2855 - .L_2854)
.L_2854:
        /*0020*/ 	.word	0x00000000
        /*0024*/ 	.short	0x0001
        /*0026*/ 	.short	0x0008
        /*0028*/ 	.byte	0x00, 0xf0, 0x21, 0x0a


	//----- nvinfo : EIATTR_KPARAM_INFO
	.align		4
.L_2855:
        /*002c*/ 	.byte	0x04, 0x17
        /*002e*/ 	.short	(.L_2857 - .L_2856)
.L_2856:
        /*0030*/ 	.word	0x00000000
        /*0034*/ 	.short	0x0000
        /*0036*/ 	.short	0x0000
        /*0038*/ 	.byte	0x00, 0xf0, 0x11, 0x00


	//----- nvinfo : EIATTR_MAXREG_COUNT
	.align		4
.L_2857:
        /*003c*/ 	.byte	0x03, 0x1b
        /*003e*/ 	.short	0x0080


	//----- nvinfo : EIATTR_EXTERNS
	.align		4
        /*0040*/ 	.byte	0x04, 0x0f
        /*0042*/ 	.short	(.L_2859 - .L_2858)


	//   ....[0]....
	.align		4
.L_2858:
        /*0044*/ 	.word	index@(__assertfail)


	//----- nvinfo : EIATTR_MERCURY_ISA_VERSION
	.align		4
.L_2859:
        /*0048*/ 	.byte	0x03, 0x5f
        /*004a*/ 	.short	0x0000


	//----- nvinfo : EIATTR_SYSCALL_OFFSETS
	.align		4
        /*004c*/ 	.byte	0x04, 0x46
        /*004e*/ 	.short	(.L_2861 - .L_2860)


	//   ....[0]....
.L_2860:
        /*0050*/ 	.word	0x00002010


	//   ....[1]....
        /*0054*/ 	.word	0x00002fa0


	//   ....[2]....
        /*0058*/ 	.word	0x000043a0


	//   ....[3]....
        /*005c*/ 	.word	0x00006430


	//   ....[4]....
        /*0060*/ 	.word	0x000073c0


	//   ....[5]....
        /*0064*/ 	.word	0x000087c0


	//   ....[6]....
        /*0068*/ 	.word	0x0000a820


	//   ....[7]....
        /*006c*/ 	.word	0x0000b7b0


	//   ....[8]....
        /*0070*/ 	.word	0x0000cbb0


	//   ....[9]....
        /*0074*/ 	.word	0x0000ec20


	//   ....[10]....
        /*0078*/ 	.word	0x0000fbb0


	//   ....[11]....
        /*007c*/ 	.word	0x00010fb0


	//----- nvinfo : EIATTR_EXIT_INSTR_OFFSETS
	.align		4
.L_2861:
        /*0080*/ 	.byte	0x04, 0x1c
        /*0082*/ 	.short	(.L_2863 - .L_2862)


	//   ....[0]....
.L_2862:
        /*0084*/ 	.word	0x0000cc70


	//   ....[1]....
        /*0088*/ 	.word	0x000101b0


	//   ....[2]....
        /*008c*/ 	.word	0x000101f0


	//   ....[3]....
        /*0090*/ 	.word	0x00010290


	//   ....[4]....
        /*0094*/ 	.word	0x000102d0


	//   ....[5]....
        /*0098*/ 	.word	0x00010310


	//   ....[6]....
        /*009c*/ 	.word	0x000103a0


	//   ....[7]....
        /*00a0*/ 	.word	0x000103c0


	//   ....[8]....
        /*00a4*/ 	.word	0x00010460


	//   ....[9]....
        /*00a8*/ 	.word	0x000104b0


	//   ....[10]....
        /*00ac*/ 	.word	0x00010500


	//   ....[11]....
        /*00b0*/ 	.word	0x000105d0


	//   ....[12]....
        /*00b4*/ 	.word	0x00010630


	//   ....[13]....
        /*00b8*/ 	.word	0x000107c0


	//   ....[14]....
        /*00bc*/ 	.word	0x00010920


	//   ....[15]....
        /*00c0*/ 	.word	0x00010960


	//   ....[16]....
        /*00c4*/ 	.word	0x00010a20


	//   ....[17]....
        /*00c8*/ 	.word	0x00010ba0


	//   ....[18]....
        /*00cc*/ 	.word	0x00010d20


	//   ....[19]....
        /*00d0*/ 	.word	0x00010e80


	//   ....[20]....
        /*00d4*/ 	.word	0x00010fc0


	//   ....[21]....
        /*00d8*/ 	.word	0x00011000


	//   ....[22]....
        /*00dc*/ 	.word	0x00011040


	//----- nvinfo : EIATTR_MAX_THREADS
	.align		4
.L_2863:
        /*00e0*/ 	.byte	0x04, 0x05
        /*00e2*/ 	.short	(.L_2865 - .L_2864)
.L_2864:
        /*00e4*/ 	.word	0x00000080
        /*00e8*/ 	.word	0x00000001
        /*00ec*/ 	.word	0x00000001


	//----- nvinfo : EIATTR_CRS_STACK_SIZE
	.align		4
.L_2865:
        /*00f0*/ 	.byte	0x04, 0x1e
        /*00f2*/ 	.short	(.L_2867 - .L_2866)
.L_2866:
        /*00f4*/ 	.word	0x00000000
.L_2867:


//--------------------- .nv.info._ZN2at6native27unrolled_elementwise_kernelINS0_13BinaryFunctorIN3c104HalfES4_S4_ZZZNS0_16fmod_kernel_cudaERNS_18TensorIteratorBaseEENKUlvE0_clEvENKUlvE1_clEvEUlS4_S4_E_EESt5arrayIPcLm3EELi4E23TrivialOffsetCalculatorILi2EjESE_ILi1EjENS0_6memory12LoadWithCastILi2EEENSH_13StoreWithCastILi1EEEEEviT_T0_T2_T3_T4_T5_ --------------------------
	.section	.nv.info._ZN2at6native27unrolled_elementwise_kernelINS0_13BinaryFunctorIN3c104HalfES4_S4_ZZZNS0_16fmod_kernel_cudaERNS_18TensorIteratorBaseEENKUlvE0_clEvENKUlvE1_clEvEUlS4_S4_E_EESt5arrayIPcLm3EELi4E23TrivialOffsetCalculatorILi2EjESE_ILi1EjENS0_6memory12LoadWithCastILi2EEENSH_13StoreWithCastILi1EEEEEviT_T0_T2_T3_T4_T5_,"",@"SHT_CUDA_INFO"
	.sectionflags	@""
	.align	4


	//----- nvinfo : EIATTR_CUDA_API_VERSION
	.align		4
        /*0000*/ 	.byte	0x04, 0x37
        /*0002*/ 	.short	(.L_2869 - .L_2868)
.L_2868:
        /*0004*/ 	.word	0x00000082


	//----- nvinfo : EIATTR_SW2861232_WAR
	.align		4
.L_2869:
        /*0008*/ 	.byte	0x01, 0x35
	.zero		2


	//----- nvinfo : EIATTR_PARAM_CBANK
	.align		4
        /*000c*/ 	.byte	0x04, 0x0a
        /*000e*/ 	.short	(.L_2871 - .L_2870)
	.align		4
.L_2870:
        /*0010*/ 	.word	index@(.nv.constant0._ZN2at6native27unrolled_elementwise_kernelINS0_13BinaryFunctorIN3c104HalfES4_S4_ZZZNS0_16fmod_kernel_cudaERNS_18TensorIteratorBaseEENKUlvE0_clEvENKUlvE1_clEvEUlS4_S4_E_EESt5arrayIPcLm3EELi4E23TrivialOffsetCalculatorILi2EjESE_ILi1EjENS0_6memory12LoadWithCastILi2EEENSH_13StoreWithCastILi1EEEEEviT_T0_T2_T3_T4_T5_)
        /*0014*/ 	.short	0x0160
        /*0016*/ 	.short	0x0038


	//----- nvinfo : EIATTR_CBANK_PARAM_SIZE
	.align		4
.L_2871:
        /*0018*/ 	.byte	0x03, 0x19
        /*001a*/ 	.short	0x0038


	//----- nvinfo : EIATTR_KPARAM_INFO
	.align		4
        /*001c*/ 	.byte	0x04, 0x17
        /*001e*/ 	.short	(.L_2873 - .L_2872)
.L_2872:
        /*0020*/ 	.word	0x00000000
        /*0024*/ 	.short	0x0006
        /*0026*/ 	.short	0x0030
        /*0028*/ 	.byte	0x00, 0xf0, 0x21, 0x00


	//----- nvinfo : EIATTR_KPARAM_INFO
	.align		4
.L_2873:
        /*002c*/ 	.byte	0x04, 0x17
        /*002e*/ 	.short	(.L_2875 - .L_2874)
.L_2874:
        /*0030*/ 	.word	0x00000000
        /*0034*/ 	.short	0x0005
        /*0036*/ 	.short	0x0024
        /*0038*/ 	.byte	0x00, 0xf0, 0x31, 0x00


	//----- nvinfo : EIATTR_KPARAM_INFO
	.align		4
.L_2875:
        /*003c*/ 	.byte	0x04, 0x17
        /*003e*/ 	.short	(.L_2877 - .L_2876)
.L_2876:
        /*0040*/ 	.word	0x00000000
        /*0044*/ 	.short	0x0004
        /*0046*/ 	.short	0x0021
        /*0048*/ 	.byte	0x00, 0xf0, 0x05, 0x00


	//----- nvinfo : EIATTR_KPARAM_INFO
	.align		4
.L_2877:
        /*004c*/ 	.byte	0x04, 0x17
        /*004e*/ 	.short	(.L_2879 - .L_2878)
.L_2878:
        /*0050*/ 	.word	0x00000000
        /*0054*/ 	.short	0x0003
        /*0056*/ 	.short	0x0020
        /*0058*/ 	.byte	0x00, 0xf0, 0x05, 0x00


	//----- nvinfo : EIATTR_KPARAM_INFO
	.align		4
.L_2879:
        /*005c*/ 	.byte	0x04, 0x17
        /*005e*/ 	.short	(.L_2881 - .L_2880)
.L_2880:
        /*0060*/ 	.word	0x00000000
        /*0064*/ 	.short	0x0002
        /*0066*/ 	.short	0x0008
        /*0068*/ 	.byte	0x00, 0xf0, 0x61, 0x00


	//----- nvinfo : EIATTR_KPARAM_INFO
	.align		4
.L_2881:
        /*006c*/ 	.byte	0x04, 0x17
        /*006e*/ 	.short	(.L_2883 - .L_2882)
.L_2882:
        /*0070*/ 	.word	0x00000000
        /*0074*/ 	.short	0x0001
        /*0076*/ 	.short	0x0004
        /*0078*/ 	.byte	0x00, 0xf0, 0x05, 0x00


	//----- nvinfo : EIATTR_KPARAM_INFO
	.align		4
.L_2883:
        /*007c*/ 	.byte	0x04, 0x17
        /*007e*/ 	.short	(.L_2885 - .L_2884)
.L_2884:
        /*0080*/ 	.word	0x00000000
        /*0084*/ 	.short	0x0000
        /*0086*/ 	.short	0x0000
        /*0088*/ 	.byte	0x00, 0xf0, 0x11, 0x00


	//----- nvinfo : EIATTR_MAXREG_COUNT
	.align		4
.L_2885:
        /*008c*/ 	.byte	0x03, 0x1b
        /*008e*/ 	.short	0x00ff


	//----- nvinfo : EIATTR_EXTERNS
	.align		4
        /*0090*/ 	.byte	0x04, 0x0f
        /*0092*/ 	.short	(.L_2887 - .L_2886)


	//   ....[0]....
	.align		4
.L_2886:
        /*0094*/ 	.word	index@(__assertfail)


	//----- nvinfo : EIATTR_MERCURY_ISA_VERSION
	.align		4
.L_2887:
        /*0098*/ 	.byte	0x03, 0x5f
        /*009a*/ 	.short	0x0000


	//----- nvinfo : EIATTR_SYSCALL_OFFSETS
	.align		4
        /*009c*/ 	.byte	0x04, 0x46
        /*009e*/ 	.short	(.L_2889 - .L_2888)


	//   ....[0]....
.L_2888:
        /*00a0*/ 	.word	0x00001080


	//   ....[1]....
        /*00a4*/ 	.word	0x000020d0


	//   ....[2]....
        /*00a8*/ 	.word	0x000031a0


	//   ....[3]....
        /*00ac*/ 	.word	0x000041f0


	//   ....[4]....
        /*00b0*/ 	.word	0x000052d0


	//   ....[5]....
        /*00b4*/ 	.word	0x00006310


	//   ....[6]....
        /*00b8*/ 	.word	0x000073d0


	//   ....[7]....
        /*00bc*/ 	.word	0x00008350


	//   ....[8]....
        /*00c0*/ 	.word	0x0000a780


	//   ....[9]....
        /*00c4*/ 	.word	0x0000b7b0


	//   ....[10]....
        /*00c8*/ 	.word	0x0000c7a0


	//   ....[11]....
        /*00cc*/ 	.word	0x0000d790


	//----- nvinfo : EIATTR_EXIT_INSTR_OFFSETS
	.align		4
.L_2889:
        /*00d0*/ 	.byte	0x04, 0x1c
        /*00d2*/ 	.short	(.L_2891 - .L_2890)


	//   ....[0]....
.L_2890:
        /*00d4*/ 	.word	0x0000c860


	//   ....[1]....
        /*00d8*/ 	.word	0x0000c990


	//   ....[2]....
        /*00dc*/ 	.word	0x0000c9d0


	//   ....[3]....
        /*00e0*/ 	.word	0x0000ca70


	//   ....[4]....
        /*00e4*/ 	.word	0x0000cab0


	//   ....[5]....
        /*00e8*/ 	.word	0x0000caf0


	//   ....[6]....
        /*00ec*/ 	.word	0x0000cb80


	//   ....[7]....
        /*00f0*/ 	.word	0x0000cba0


	//   ....[8]....
        /*00f4*/ 	.word	0x0000cc40


	//   ....[9]....
        /*00f8*/ 	.word	0x0000cc90


	//   ....[10]....
        /*00fc*/ 	.word	0x0000cce0


	//   ....[11]....
        /*0100*/ 	.word	0x0000cdb0


	//   ....[12]....
        /*0104*/ 	.word	0x0000ce10


	//   ....[13]....
        /*0108*/ 	.word	0x0000cfa0


	//   ....[14]....
        /*010c*/ 	.word	0x0000d100


	//   ....[15]....
        /*0110*/ 	.word	0x0000d140


	//   ....[16]....
        /*0114*/ 	.word	0x0000d200


	//   ....[17]....
        /*0118*/ 	.word	0x0000d380


	//   ....[18]....
        /*011c*/ 	.word	0x0000d500


	//   ....[19]....
        /*0120*/ 	.word	0x0000d660


	//   ....[20]....
        /*0124*/ 	.word	0x0000d7a0


	//   ....[21]....
        /*0128*/ 	.word	0x0000d7e0


	//   ....[22]....
        /*012c*/ 	.word	0x0000d820


	//----- nvinfo : EIATTR_MAX_THREADS
	.align		4
.L_2891:
        /*0130*/ 	.byte	0x04, 0x05
        /*0132*/ 	.short	(.L_2893 - .L_2892)
.L_2892:
        /*0134*/ 	.word	0x00000080
        /*0138*/ 	.word	0x00000001
        /*013c*/ 	.word	0x00000001


	//----- nvinfo : EIATTR_CRS_STACK_SIZE
	.align		4
.L_2893:
        /*0140*/ 	.byte	0x04, 0x1e
        /*0142*/ 	.short	(.L_2895 - .L_2894)
.L_2894:
        /*0144*/ 	.word	0x00000000
.L_2895:


//--------------------- .nv.info._ZN2at6native18elementwise_kernelILi128ELi4EZNS0_22gpu_kernel_impl_nocastINS0_13BinaryFunctorIN3c104HalfES5_S5_ZZZNS0_16fmod_kernel_cudaERNS_18TensorIteratorBaseEENKUlvE0_clEvENKUlvE1_clEvEUlS5_S5_E_EEEEvS7_RKT_EUliE_EEviT1_ --------------------------
	.section	.nv.info._ZN2at6native18elementwise_kernelILi128ELi4EZNS0_22gpu_kernel_impl_nocastINS0_13BinaryFunctorIN3c104HalfES5_S5_ZZZNS0_16fmod_kernel_cudaERNS_18TensorIteratorBaseEENKUlvE0_clEvENKUlvE1_clEvEUlS5_S5_E_EEEEvS7_RKT_EUliE_EEviT1_,"",@"SHT_CUDA_INFO"
	.sectionflags	@""
	.align	4


	//----- nvinfo : EIATTR_CUDA_API_VERSION
	.align		4
        /*0000*/ 	.byte	0x04, 0x37
        /*0002*/ 	.short	(.L_2897 - .L_2896)
.L_2896:
        /*0004*/ 	.word	0x00000082


	//----- nvinfo : EIATTR_SW2861232_WAR
	.align		4
.L_2897:
        /*0008*/ 	.byte	0x01, 0x35
	.zero		2


	//----- nvinfo : EIATTR_PARAM_CBANK
	.align		4
        /*000c*/ 	.byte	0x04, 0x0a
        /*000e*/ 	.short	(.L_2899 - .L_2898)
	.align		4
.L_2898:
        /*0010*/ 	.word	index@(.nv.constant0._ZN2at6native18elementwise_kernelILi128ELi4EZNS0_22gpu_kernel_impl_nocastINS0_13BinaryFunctorIN3c104HalfES5_S5_ZZZNS0_16fmod_kernel_cudaERNS_18TensorIteratorBaseEENKUlvE0_clEvENKUlvE1_clEvEUlS5_S5_E_EEEEvS7_RKT_EUliE_EEviT1_)
        /*0014*/ 	.short	0x0160
        /*0016*/ 	.short	0x0290


	//----- nvinfo : EIATTR_CBANK_PARAM_SIZE
	.align		4
.L_2899:
        /*0018*/ 	.byte	0x03, 0x19
        /*001a*/ 	.short	0x0290


	//----- nvinfo : EIATTR_KPARAM_INFO
	.align		4
        /*001c*/ 	.byte	0x04, 0x17
        /*001e*/ 	.short	(.L_2901 - .L_2900)
.L_2900:
        /*0020*/ 	.word	0x00000000
        /*0024*/ 	.short	0x0001
        /*0026*/ 	.short	0x0008
        /*0028*/ 	.byte	0x00, 0xf0, 0x21, 0x0a


	//----- nvinfo : EIATTR_KPARAM_INFO
	.align		4
.L_2901:
        /*002c*/ 	.byte	0x04, 0x17
        /*002e*/ 	.short	(.L_2903 - .L_2902)
.L_2902:
        /*0030*/ 	.word	0x00000000
        /*0034*/ 	.short	0x0000
        /*0036*/ 	.short	0x0000
        /*0038*/ 	.byte	0x00, 0xf0, 0x11, 0x00


	//----- nvinfo : EIATTR_MAXREG_COUNT
	.align		4
.L_2903:
        /*003c*/ 	.byte	0x03, 0x1b
        /*003e*/ 	.short	0x0080


	//----- nvinfo : EIATTR_MERCURY_ISA_VERSION
	.align		4
        /*0040*/ 	.byte	0x03, 0x5f
        /*0042*/ 	.short	0x0000


	//----- nvinfo : EIATTR_EXIT_INSTR_OFFSETS
	.align		4
        /*0044*/ 	.byte	0x04, 0x1c
        /*0046*/ 	.short	(.L_2905 - .L_2904)


	//   ....[0]....
.L_2904:
        /*0048*/ 	.word	0x00003fb0


	//   ....[1]....
        /*004c*/ 	.word	0x00005490


	//----- nvinfo : EIATTR_MAX_THREADS
	.align		4
.L_2905:
        /*0050*/ 	.byte	0x04, 0x05
        /*0052*/ 	.short	(.L_2907 - .L_2906)
.L_2906:
        /*0054*/ 	.word	0x00000080
        /*0058*/ 	.word	0x00000001
        /*005c*/ 	.word	0x00000001


	//----- nvinfo : EIATTR_CRS_STACK_SIZE
	.align		4
.L_2907:
        /*0060*/ 	.byte	0x04, 0x1e
        /*0062*/ 	.short	(.L_2909 - .L_2908)
.L_2908:
        /*0064*/ 	.word	0x00000000
.L_2909:


//--------------------- .nv.info._ZN2at6native27unrolled_elementwise_kernelINS0_13BinaryFunctorIN3c104HalfES4_S4_ZZZNS0_16fmod_kernel_cudaERNS_18TensorIteratorBaseEENKUlvE0_clEvENKUlvE1_clEvEUlS4_S4_E_EESt5arrayIPcLm3EELi4E23TrivialOffsetCalculatorILi2EjESE_ILi1EjENS0_6memory15LoadWithoutCastENSH_16StoreWithoutCastEEEviT_T0_T2_T3_T4_T5_ --------------------------
	.section	.nv.info._ZN2at6native27unrolled_elementwise_kernelINS0_13BinaryFunctorIN3c104HalfES4_S4_ZZZNS0_16fmod_kernel_cudaERNS_18TensorIteratorBaseEENKUlvE0_clEvENKUlvE1_clEvEUlS4_S4_E_EESt5arrayIPcLm3EELi4E23TrivialOffsetCalculatorILi2EjESE_ILi1EjENS0_6memory15LoadWithoutCastENSH_16StoreWithoutCastEEEviT_T0_T2_T3_T4_T5_,"",@"SHT_CUDA_INFO"
	.sectionflags	@""
	.align	4


	//----- nvinfo : EIATTR_CUDA_API_VERSION
	.align		4
        /*0000*/ 	.byte	0x04, 0x37
        /*0002*/ 	.short	(.L_2911 - .L_2910)
.L_2910:
        /*0004*/ 	.word	0x00000082


	//----- nvinfo : EIATTR_SW2861232_WAR
	.align		4
.L_2911:
        /*0008*/ 	.byte	0x01, 0x35
	.zero		2


	//----- nvinfo : EIATTR_PARAM_CBANK
	.align		4
        /*000c*/ 	.byte	0x04, 0x0a
        /*000e*/ 	.short	(.L_2913 - .L_2912)
	.align		4
.L_2912:
        /*0010*/ 	.word	index@(.nv.constant0._ZN2at6native27unrolled_elementwise_kernelINS0_13BinaryFunctorIN3c104HalfES4_S4_ZZZNS0_16fmod_kernel_cudaERNS_18TensorIteratorBaseEENKUlvE0_clEvENKUlvE1_clEvEUlS4_S4_E_EESt5arrayIPcLm3EELi4E23TrivialOffsetCalculatorILi2EjESE_ILi1EjENS0_6memory15LoadWithoutCastENSH_16StoreWithoutCastEEEviT_T0_T2_T3_T4_T5_)
        /*0014*/ 	.short	0x0160
        /*0016*/ 	.short	0x0024


	//----- nvinfo : EIATTR_CBANK_PARAM_SIZE
	.align		4
.L_2913:
        /*0018*/ 	.byte	0x03, 0x19
        /*001a*/ 	.short	0x0024


	//----- nvinfo : EIATTR_KPARAM_INFO
	.align		4
        /*001c*/ 	.byte	0x04, 0x17
        /*001e*/ 	.short	(.L_2915 - .L_2914)
.L_2914:
        /*0020*/ 	.word	0x00000000
        /*0024*/ 	.short	0x0006
        /*0026*/ 	.short	0x0023
        /*0028*/ 	.byte	0x00, 0xf0, 0x05, 0x00


	//----- nvinfo : EIATTR_KPARAM_INFO
	.align		4
.L_2915:
        /*002c*/ 	.byte	0x04, 0x17
        /*002e*/ 	.short	(.L_2917 - .L_2916)
.L_2916:
        /*0030*/ 	.word	0x00000000
        /*0034*/ 	.short	0x0005
        /*0036*/ 	.short	0x0022
        /*0038*/ 	.byte	0x00, 0xf0, 0x05, 0x00


	//----- nvinfo : EIATTR_KPARAM_INFO
	.align		4
.L_2917:
        /*003c*/ 	.byte	0x04, 0x17
        /*003e*/ 	.short	(.L_2919 - .L_2918)
.L_2918:
        /*0040*/ 	.word	0x00000000
        /*0044*/ 	.short	0x0004
        /*0046*/ 	.short	0x0021
        /*0048*/ 	.byte	0x00, 0xf0, 0x05, 0x00


	//----- nvinfo : EIATTR_KPARAM_INFO
	.align		4
.L_2919:
        /*004c*/ 	.byte	0x04, 0x17
        /*004e*/ 	.short	(.L_2921 - .L_2920)
.L_2920:
        /*0050*/ 	.word	0x00000000
        /*0054*/ 	.short	0x0003
        /*0056*/ 	.short	0x0020
        /*0058*/ 	.byte	0x00, 0xf0, 0x05, 0x00


	//----- nvinfo : EIATTR_KPARAM_INFO
	.align		4
.L_2921:
        /*005c*/ 	.byte	0x04, 0x17
        /*005e*/ 	.short	(.L_2923 - .L_2922)
.L_2922:
        /*0060*/ 	.word	0x00000000
        /*0064*/ 	.short	0x0002
        /*0066*/ 	.short	0x0008
        /*0068*/ 	.byte	0x00, 0xf0, 0x61, 0x00


	//----- nvinfo : EIATTR_KPARAM_INFO
	.align		4
.L_2923:
        /*006c*/ 	.byte	0x04, 0x17
        /*006e*/ 	.short	(.L_2925 - .L_2924)
.L_2924:
        /*0070*/ 	.word	0x00000000
        /*0074*/ 	.short	0x0001
        /*0076*/ 	.short	0x0004
        /*0078*/ 	.byte	0x00, 0xf0, 0x05, 0x00


	//----- nvinfo : EIATTR_KPARAM_INFO
	.align		4
.L_2925:
        /*007c*/ 	.byte	0x04, 0x17
        /*007e*/ 	.short	(.L_2927 - .L_2926)
.L_2926:
        /*0080*/ 	.word	0x00000000
        /*0084*/ 	.short	0x0000
        /*0086*/ 	.short	0x0000
        /*0088*/ 	.byte	0x00, 0xf0, 0x11, 0x00


	//----- nvinfo : EIATTR_MAXREG_COUNT
	.align		4
.L_2927:
        /*008c*/ 	.byte	0x03, 0x1b
        /*008e*/ 	.short	0x00ff


	//----- nvinfo : EIATTR_MERCURY_ISA_VERSION
	.align		4
        /*0090*/ 	.byte	0x03, 0x5f
        /*0092*/ 	.short	0x0000


	//----- nvinfo : EIATTR_EXIT_INSTR_OFFSETS
	.align		4
        /*0094*/ 	.byte	0x04, 0x1c
        /*0096*/ 	.short	(.L_2929 - .L_2928)


	//   ....[0]....
.L_2928:
        /*0098*/ 	.word	0x00001770


	//   ....[1]....
        /*009c*/ 	.word	0x000017c0


	//----- nvinfo : EIATTR_MAX_THREADS
	.align		4
.L_2929:
        /*00a0*/ 	.byte	0x04, 0x05
        /*00a2*/ 	.short	(.L_2931 - .L_2930)
.L_2930:
        /*00a4*/ 	.word	0x00000080
        /*00a8*/ 	.word	0x00000001
        /*00ac*/ 	.word	0x00000001


	//----- nvinfo : EIATTR_CRS_STACK_SIZE
	.align		4
.L_2931:
        /*00b0*/ 	.byte	0x04, 0x1e
        /*00b2*/ 	.short	(.L_2933 - .L_2932)
.L_2932:
        /*00b4*/ 	.word	0x00000000
.L_2933:


//--------------------- .nv.info._ZN2at6native29vectorized_elementwise_kernelILi2ENS0_13BinaryFunctorIN3c104HalfES4_S4_ZZZNS0_16fmod_kernel_cudaERNS_18TensorIteratorBaseEENKUlvE0_clEvENKUlvE1_clEvEUlS4_S4_E_EESt5arrayIPcLm3EEEEviT0_T1_ --------------------------
	.section	.nv.info._ZN2at6native29vectorized_elementwise_kernelILi2ENS0_13BinaryFunctorIN3c104HalfES4_S4_ZZZNS0_16fmod_kernel_cudaERNS_18TensorIteratorBaseEENKUlvE0_clEvENKUlvE1_clEvEUlS4_S4_E_EESt5arrayIPcLm3EEEEviT0_T1_,"",@"SHT_CUDA_INFO"
	.sectionflags	@""
	.align	4


	//----- nvinfo : EIATTR_CUDA_API_VERSION
	.align		4
        /*0000*/ 	.byte	0x04, 0x37
        /*0002*/ 	.short	(.L_2935 - .L_2934)
.L_2934:
        /*0004*/ 	.word	0x00000082


	//----- nvinfo : EIATTR_SW2861232_WAR
	.align		4
.L_2935:
        /*0008*/ 	.byte	0x01, 0x35
	.zero		2


	//----- nvinfo : EIATTR_PARAM_CBANK
	.align		4
        /*000c*/ 	.byte	0x04, 0x0a
        /*000e*/ 	.short	(.L_2937 - .L_2936)
	.align		4
.L_2936:
        /*0010*/ 	.word	index@(.nv.constant0._ZN2at6native29vectorized_elementwise_kernelILi2ENS0_13BinaryFunctorIN3c104HalfES4_S4_ZZZNS0_16fmod_kernel_cudaERNS_18TensorIteratorBaseEENKUlvE0_clEvENKUlvE1_clEvEUlS4_S4_E_EESt5arrayIPcLm3EEEEviT0_T1_)
        /*0014*/ 	.short	0x0160
        /*0016*/ 	.short	0x0020


	//----- nvinfo : EIATTR_CBANK_PARAM_SIZE
	.align		4
.L_2937:
        /*0018*/ 	.byte	0x03, 0x19
        /*001a*/ 	.short	0x0020


	//----- nvinfo : EIATTR_KPARAM_INFO
	.align		4
        /*001c*/ 	.byte	0x04, 0x17
        /*001e*/ 	.short	(.L_2939 - .L_2938)
.L_2938:
        /*0020*/ 	.word	0x00000000
        /*0024*/ 	.short	0x0002
        /*0026*/ 	.short	0x0008
        /*0028*/ 	.byte	0x00, 0xf0, 0x61, 0x00


	//----- nvinfo : EIATTR_KPARAM_INFO
	.align		4
.L_2939:
        /*002c*/ 	.byte	0x04, 0x17
        /*002e*/ 	.short	(.L_2941 - .L_2940)
.L_2940:
        /*0030*/ 	.word	0x00000000
        /*0034*/ 	.short	0x0001
        /*0036*/ 	.short	0x0004
        /*0038*/ 	.byte	0x00, 0xf0, 0x05, 0x00


	//----- nvinfo : EIATTR_KPARAM_INFO
	.align		4
.L_2941:
        /*003c*/ 	.byte	0x04, 0x17
        /*003e*/ 	.short	(.L_2943 - .L_2942)
.L_2942:
        /*0040*/ 	.word	0x00000000
        /*0044*/ 	.short	0x0000
        /*0046*/ 	.short	0x0000
        /*0048*/ 	.byte	0x00, 0xf0, 0x11, 0x00


	//----- nvinfo : EIATTR_MAXREG_COUNT
	.align		4
.L_2943:
        /*004c*/ 	.byte	0x03, 0x1b
        /*004e*/ 	.short	0x00ff


	//----- nvinfo : EIATTR_MERCURY_ISA_VERSION
	.align		4
        /*0050*/ 	.byte	0x03, 0x5f
        /*0052*/ 	.short	0x0000


	//----- nvinfo : EIATTR_EXIT_INSTR_OFFSETS
	.align		4
        /*0054*/ 	.byte	0x04, 0x1c
        /*0056*/ 	.short	(.L_2945 - .L_2944)


	//   ....[0]....
.L_2944:
        /*0058*/ 	.word	0x000024f0


	//   ....[1]....
        /*005c*/ 	.word	0x00005400


	//   ....[2]....
        /*0060*/ 	.word	0x00005450


	//----- nvinfo : EIATTR_MAX_THREADS
	.align		4
.L_2945:
        /*0064*/ 	.byte	0x04, 0x05
        /*0066*/ 	.short	(.L_2947 - .L_2946)
.L_2946:
        /*0068*/ 	.word	0x00000080
        /*006c*/ 	.word	0x00000001
        /*0070*/ 	.word	0x00000001


	//----- nvinfo : EIATTR_CRS_STACK_SIZE
	.align		4
.L_2947:
        /*0074*/ 	.byte	0x04, 0x1e
        /*0076*/ 	.short	(.L_2949 - .L_2948)
.L_2948:
        /*0078*/ 	.word	0x00000000
.L_2949:


//--------------------- .nv.info._ZN2at6native29vectorized_elementwise_kernelILi4ENS0_13BinaryFunctorIN3c104HalfES4_S4_ZZZNS0_16fmod_kernel_cudaERNS_18TensorIteratorBaseEENKUlvE0_clEvENKUlvE1_clEvEUlS4_S4_E_EESt5arrayIPcLm3EEEEviT0_T1_ --------------------------
	.section	.nv.info._ZN2at6native29vectorized_elementwise_kernelILi4ENS0_13BinaryFunctorIN3c104HalfES4_S4_ZZZNS0_16fmod_kernel_cudaERNS_18TensorIteratorBaseEENKUlvE0_clEvENKUlvE1_clEvEUlS4_S4_E_EESt5arrayIPcLm3EEEEviT0_T1_,"",@"SHT_CUDA_INFO"
	.sectionflags	@""
	.align	4


	//----- nvinfo : EIATTR_CUDA_API_VERSION
	.align		4
        /*0000*/ 	.byte	0x04, 0x37
        /*0002*/ 	.short	(.L_2951 - .L_2950)
.L_2950:
        /*0004*/ 	.word	0x00000082


	//----- nvinfo : EIATTR_SW2861232_WAR
	.align		4
.L_2951:
        /*0008*/ 	.byte	0x01, 0x35
	.zero		2


	//----- nvinfo : EIATTR_PARAM_CBANK
	.align		4
        /*000c*/ 	.byte	0x04, 0x0a
        /*000e*/ 	.short	(.L_2953 - .L_2952)
	.align		4
.L_2952:
        /*0010*/ 	.word	index@(.nv.constant0._ZN2at6native29vectorized_elementwise_kernelILi4ENS0_13BinaryFunctorIN3c104HalfES4_S4_ZZZNS0_16fmod_kernel_cudaERNS_18TensorIteratorBaseEENKUlvE0_clEvENKUlvE1_clEvEUlS4_S4_E_EESt5arrayIPcLm3EEEEviT0_T1_)
        /*0014*/ 	.short	0x0160
        /*0016*/ 	.short	0x0020


	//----- nvinfo : EIATTR_CBANK_PARAM_SIZE
	.align		4
.L_2953:
        /*0018*/ 	.byte	0x03, 0x19
        /*001a*/ 	.short	0x0020


	//----- nvinfo : EIATTR_KPARAM_INFO
	.align		4
        /*001c*/ 	.byte	0x04, 0x17
        /*001e*/ 	.short	(.L_2955 - .L_2954)
.L_2954:
        /*0020*/ 	.word	0x00000000
        /*0024*/ 	.short	0x0002
        /*0026*/ 	.short	0x0008
        /*0028*/ 	.byte	0x00, 0xf0, 0x61, 0x00


	//----- nvinfo : EIATTR_KPARAM_INFO
	.align		4
.L_2955:
        /*002c*/ 	.byte	0x04, 0x17
        /*002e*/ 	.short	(.L_2957 - .L_2956)
.L_2956:
        /*0030*/ 	.word	0x00000000
        /*0034*/ 	.short	0x0001
        /*0036*/ 	.short	0x0004
        /*0038*/ 	.byte	0x00, 0xf0, 0x05, 0x00


	//----- nvinfo : EIATTR_KPARAM_INFO
	.align		4
.L_2957:
        /*003c*/ 	.byte	0x04, 0x17
        /*003e*/ 	.short	(.L_2959 - .L_2958)
.L_2958:
        /*0040*/ 	.word	0x00000000
        /*0044*/ 	.short	0x0000
        /*0046*/ 	.short	0x0000
        /*0048*/ 	.byte	0x00, 0xf0, 0x11, 0x00


	//----- nvinfo : EIATTR_MAXREG_COUNT
	.align		4
.L_2959:
        /*004c*/ 	.byte	0x03, 0x1b
        /*004e*/ 	.short	0x00ff


	//----- nvinfo : EIATTR_MERCURY_ISA_VERSION
	.align		4
        /*0050*/ 	.byte	0x03, 0x5f
        /*0052*/ 	.short	0x0000


	//----- nvinfo : EIATTR_EXIT_INSTR_OFFSETS
	.align		4
        /*0054*/ 	.byte	0x04, 0x1c
        /*0056*/ 	.short	(.L_2961 - .L_2960)


	//   ....[0]....
.L_2960:
        /*0058*/ 	.word	0x00002490


	//   ....[1]....
        /*005c*/ 	.word	0x000053a0


	//   ....[2]....
        /*0060*/ 	.word	0x000053f0


	//----- nvinfo : EIATTR_MAX_THREADS
	.align		4
.L_2961:
        /*0064*/ 	.byte	0x04, 0x05
        /*0066*/ 	.short	(.L_2963 - .L_2962)
.L_2962:
        /*0068*/ 	.word	0x00000080
        /*006c*/ 	.word	0x00000001
        /*0070*/ 	.word	0x00000001


	//----- nvinfo : EIATTR_CRS_STACK_SIZE
	.align		4
.L_2963:
        /*0074*/ 	.byte	0x04, 0x1e
        /*0076*/ 	.short	(.L_2965 - .L_2964)
.L_2964:
        /*0078*/ 	.word	0x00000000
.L_2965:


//--------------------- .nv.info._ZN2at6native29vectorized_elementwise_kernelILi8ENS0_13BinaryFunctorIN3c104HalfES4_S4_ZZZNS0_16fmod_kernel_cudaERNS_18TensorIteratorBaseEENKUlvE0_clEvENKUlvE1_clEvEUlS4_S4_E_EESt5arrayIPcLm3EEEEviT0_T1_ --------------------------
	.section	.nv.info._ZN2at6native29vectorized_elementwise_kernelILi8ENS0_13BinaryFunctorIN3c104HalfES4_S4_ZZZNS0_16fmod_kernel_cudaERNS_18TensorIteratorBaseEENKUlvE0_clEvENKUlvE1_clEvEUlS4_S4_E_EESt5arrayIPcLm3EEEEviT0_T1_,"",@"SHT_CUDA_INFO"
	.sectionflags	@""
	.align	4


	//----- nvinfo : EIATTR_CUDA_API_VERSION
	.align		4
        /*0000*/ 	.byte	0x04, 0x37
        /*0002*/ 	.short	(.L_2967 - .L_2966)
.L_2966:
        /*0004*/ 	.word	0x00000082


	//----- nvinfo : EIATTR_SW2861232_WAR
	.align		4
.L_2967:
        /*0008*/ 	.byte	0x01, 0x35
	.zero		2


	//----- nvinfo : EIATTR_PARAM_CBANK
	.align		4
        /*000c*/ 	.byte	0x04, 0x0a
        /*000e*/ 	.short	(.L_2969 - .L_2968)
	.align		4
.L_2968:
        /*0010*/ 	.word	index@(.nv.constant0._ZN2at6native29vectorized_elementwise_kernelILi8ENS0_13BinaryFunctorIN3c104HalfES4_S4_ZZZNS0_16fmod_kernel_cudaERNS_18TensorIteratorBaseEENKUlvE0_clEvENKUlvE1_clEvEUlS4_S4_E_EESt5arrayIPcLm3EEEEviT0_T1_)
        /*0014*/ 	.short	0x0160
        /*0016*/ 	.short	0x0020


	//----- nvinfo : EIATTR_CBANK_PARAM_SIZE
	.align		4
.L_2969:
        /*0018*/ 	.byte	0x03, 0x19
        /*001a*/ 	.short	0x0020


	//----- nvinfo : EIATTR_KPARAM_INFO
	.align		4
        /*001c*/ 	.byte	0x04, 0x17
        /*001e*/ 	.short	(.L_2971 - .L_2970)
.L_2970:
        /*0020*/ 	.word	0x00000000
        /*0024*/ 	.short	0x0002
        /*0026*/ 	.short	0x0008
        /*0028*/ 	.byte	0x00, 0xf0, 0x61, 0x00


	//----- nvinfo : EIATTR_KPARAM_INFO
	.align		4
.L_2971:
        /*002c*/ 	.byte	0x04, 0x17
        /*002e*/ 	.short	(.L_2973 - .L_2972)
.L_2972:
        /*0030*/ 	.word	0x00000000
        /*0034*/ 	.short	0x0001
        /*0036*/ 	.short	0x0004
        /*0038*/ 	.byte	0x00, 0xf0, 0x05, 0x00


	//----- nvinfo : EIATTR_KPARAM_INFO
	.align		4
.L_2973:
        /*003c*/ 	.byte	0x04, 0x17
        /*003e*/ 	.short	(.L_2975 - .L_2974)
.L_2974:
        /*0040*/ 	.word	0x00000000
        /*0044*/ 	.short	0x0000
        /*0046*/ 	.short	0x0000
        /*0048*/ 	.byte	0x00, 0xf0, 0x11, 0x00


	//----- nvinfo : EIATTR_MAXREG_COUNT
	.align		4
.L_2975:
        /*004c*/ 	.byte	0x03, 0x1b
        /*004e*/ 	.short	0x00ff


	//----- nvinfo : EIATTR_MERCURY_ISA_VERSION
	.align		4
        /*0050*/ 	.byte	0x03, 0x5f
        /*0052*/ 	.short	0x0000


	//----- nvinfo : EIATTR_EXIT_INSTR_OFFSETS
	.align		4
        /*0054*/ 	.byte	0x04, 0x1c
        /*0056*/ 	.short	(.L_2977 - .L_2976)


	//   ....[0]....
.L_2976:
        /*0058*/ 	.word	0x00000010


	//----- nvinfo : EIATTR_MAX_THREADS
	.align		4
.L_2977:
        /*005c*/ 	.byte	0x04, 0x05
        /*005e*/ 	.short	(.L_2979 - .L_2978)
.L_2978:
        /*0060*/ 	.word	0x00000080
        /*0064*/ 	.word	0x00000001
        /*0068*/ 	.word	0x00000001
.L_2979:


//--------------------- .nv.info._ZN2at6native18elementwise_kernelILi128ELi4EZNS0_15gpu_kernel_implINS0_13BUnaryFunctorIN3c104HalfES5_S5_ZZZNS0_16fmod_kernel_cudaERNS_18TensorIteratorBaseEENKUlvE0_clEvENKUlvE1_clEvEUlS5_S5_E_EEEEvS7_RKT_EUliE_EEviT1_ --------------------------
	.section	.nv.info._ZN2at6native18elementwise_kernelILi128ELi4EZNS0_15gpu_kernel_implINS0_13BUnaryFunctorIN3c104HalfES5_S5_ZZZNS0_16fmod_kernel_cudaERNS_18TensorIteratorBaseEENKUlvE0_clEvENKUlvE1_clEvEUlS5_S5_E_EEEEvS7_RKT_EUliE_EEviT1_,"",@"SHT_CUDA_INFO"
	.sectionflags	@""
	.align	4


	//----- nvinfo : EIATTR_CUDA_API_VERSION
	.align		4
        /*0000*/ 	.byte	0x04, 0x37
        /*0002*/ 	.short	(.L_2981 - .L_2980)
.L_2980:
        /*0004*/ 	.word	0x00000082


	//----- nvinfo : EIATTR_SW2861232_WAR
	.align		4
.L_2981:
        /*0008*/ 	.byte	0x01, 0x35
	.zero		2


	//----- nvinfo : EIATTR_PARAM_CBANK
	.align		4
        /*000c*/ 	.byte	0x04, 0x0a
        /*000e*/ 	.short	(.L_2983 - .L_2982)
	.align		4
.L_2982:
        /*0010*/ 	.word	index@(.nv.constant0._ZN2at6native18elementwise_kernelILi128ELi4EZNS0_15gpu_kernel_implINS0_13BUnaryFunctorIN3c104HalfES5_S5_ZZZNS0_16fmod_kernel_cudaERNS_18TensorIteratorBaseEENKUlvE0_clEvENKUlvE1_clEvEUlS5_S5_E_EEEEvS7_RKT_EUliE_EEviT1_)
        /*0014*/ 	.short	0x0160
        /*0016*/ 	.short	0x0220


	//----- nvinfo : EIATTR_CBANK_PARAM_SIZE
	.align		4
.L_2983:
        /*0018*/ 	.byte	0x03, 0x19
        /*001a*/ 	.short	0x0220


	//----- nvinfo : EIATTR_KPARAM_INFO
	.align		4
        /*001c*/ 	.byte	0x04, 0x17
        /*001e*/ 	.short	(.L_2985 - .L_2984)
.L_2984:
        /*0020*/ 	.word	0x00000000
        /*0024*/ 	.short	0x0001
        /*0026*/ 	.short	0x0008
        /*0028*/ 	.byte	0x00, 0xf0, 0x61, 0x08


	//----- nvinfo : EIATTR_KPARAM_INFO
	.align		4
.L_2985:
        /*002c*/ 	.byte	0x04, 0x17
        /*002e*/ 	.short	(.L_2987 - .L_2986)
.L_2986:
        /*0030*/ 	.word	0x00000000
        /*0034*/ 	.short	0x0000
        /*0036*/ 	.short	0x0000
        /*0038*/ 	.byte	0x00, 0xf0, 0x11, 0x00


	//----- nvinfo : EIATTR_MAXREG_COUNT
	.align		4
.L_2987:
        /*003c*/ 	.byte	0x03, 0x1b
        /*003e*/ 	.short	0x0080


	//----- nvinfo : EIATTR_EXTERNS
	.align		4
        /*0040*/ 	.byte	0x04, 0x0f
        /*0042*/ 	.short	(.L_2989 - .L_2988)


	//   ....[0]....
	.align		4
.L_2988:
        /*0044*/ 	.word	index@(__assertfail)


	//----- nvinfo : EIATTR_MERCURY_ISA_VERSION
	.align		4
.L_2989:
        /*0048*/ 	.byte	0x03, 0x5f
        /*004a*/ 	.short	0x0000


	//----- nvinfo : EIATTR_SYSCALL_OFFSETS
	.align		4
        /*004c*/ 	.byte	0x04, 0x46
        /*004e*/ 	.short	(.L_2991 - .L_2990)


	//   ....[0]....
.L_2990:
        /*0050*/ 	.word	0x00001db0


	//   ....[1]....
        /*0054*/ 	.word	0x000031c0


	//   ....[2]....
        /*0058*/ 	.word	0x00004fe0


	//   ....[3]....
        /*005c*/ 	.word	0x000063f0


	//   ....[4]....
        /*0060*/ 	.word	0x000081e0


	//   ....[5]....
        /*0064*/ 	.word	0x000095f0


	//   ....[6]....
        /*0068*/ 	.word	0x0000b3f0


	//   ....[7]....
        /*006c*/ 	.word	0x0000c800


	//----- nvinfo : EIATTR_EXIT_INSTR_OFFSETS
	.align		4
.L_2991:
        /*0070*/ 	.byte	0x04, 0x1c
        /*0072*/ 	.short	(.L_2993 - .L_2992)


	//   ....[0]....
.L_2992:
        /*0074*/ 	.word	0x000096b0


	//   ....[1]....
        /*0078*/ 	.word	0x0000ba00


	//   ....[2]....
        /*007c*/ 	.word	0x0000ba40


	//   ....[3]....
        /*0080*/ 	.word	0x0000bae0


	//   ....[4]....
        /*0084*/ 	.word	0x0000bb20


	//   ....[5]....
        /*0088*/ 	.word	0x0000bb60


	//   ....[6]....
        /*008c*/ 	.word	0x0000bbf0


	//   ....[7]....
        /*0090*/ 	.word	0x0000bc10


	//   ....[8]....
        /*0094*/ 	.word	0x0000bcb0


	//   ....[9]....
        /*0098*/ 	.word	0x0000bd00


	//   ....[10]....
        /*009c*/ 	.word	0x0000bd50


	//   ....[11]....
        /*00a0*/ 	.word	0x0000be20


	//   ....[12]....
        /*00a4*/ 	.word	0x0000be80


	//   ....[13]....
        /*00a8*/ 	.word	0x0000c010


	//   ....[14]....
        /*00ac*/ 	.word	0x0000c170


	//   ....[15]....
        /*00b0*/ 	.word	0x0000c1b0


	//   ....[16]....
        /*00b4*/ 	.word	0x0000c270


	//   ....[17]....
        /*00b8*/ 	.word	0x0000c3f0


	//   ....[18]....
        /*00bc*/ 	.word	0x0000c570


	//   ....[19]....
        /*00c0*/ 	.word	0x0000c6d0


	//   ....[20]....
        /*00c4*/ 	.word	0x0000c810


	//   ....[21]....
        /*00c8*/ 	.word	0x0000c850


	//   ....[22]....
        /*00cc*/ 	.word	0x0000c890


	//----- nvinfo : EIATTR_MAX_THREADS
	.align		4
.L_2993:
        /*00d0*/ 	.byte	0x04, 0x05
        /*00d2*/ 	.short	(.L_2995 - .L_2994)
.L_2994:
        /*00d4*/ 	.word	0x00000080
        /*00d8*/ 	.word	0x00000001
        /*00dc*/ 	.word	0x00000001


	//----- nvinfo : EIATTR_CRS_STACK_SIZE
	.align		4
.L_2995:
        /*00e0*/ 	.byte	0x04, 0x1e
        /*00e2*/ 	.short	(.L_2997 - .L_2996)
.L_2996:
        /*00e4*/ 	.word	0x00000000
.L_2997:


//--------------------- .nv.info._ZN2at6native27unrolled_elementwise_kernelINS0_13BUnaryFunctorIN3c104HalfES4_S4_ZZZNS0_16fmod_kernel_cudaERNS_18TensorIteratorBaseEENKUlvE0_clEvENKUlvE1_clEvEUlS4_S4_E_EESt5arrayIPcLm2EELi4E23TrivialOffsetCalculatorILi1EjESF_NS0_6memory12LoadWithCastILi1EEENSG_13StoreWithCastILi1EEEEEviT_T0_T2_T3_T4_T5_ --------------------------
	.section	.nv.info._ZN2at6native27unrolled_elementwise_kernelINS0_13BUnaryFunctorIN3c104HalfES4_S4_ZZZNS0_16fmod_kernel_cudaERNS_18TensorIteratorBaseEENKUlvE0_clEvENKUlvE1_clEvEUlS4_S4_E_EESt5arrayIPcLm2EELi4E23TrivialOffsetCalculatorILi1EjESF_NS0_6memory12LoadWithCastILi1EEENSG_13StoreWithCastILi1EEEEEviT_T0_T2_T3_T4_T5_,"",@"SHT_CUDA_INFO"
	.sectionflags	@""
	.align	4


	//----- nvinfo : EIATTR_CUDA_API_VERSION
	.align		4
        /*0000*/ 	.byte	0x04, 0x37
        /*0002*/ 	.short	(.L_2999 - .L_2998)
.L_2998:
        /*0004*/ 	.word	0x00000082


	//----- nvinfo : EIATTR_SW2861232_WAR
	.align		4
.L_2999:
        /*0008*/ 	.byte	0x01, 0x35
	.zero		2


	//----- nvinfo : EIATTR_PARAM_CBANK
	.align		4
        /*000c*/ 	.byte	0x04, 0x0a
        /*000e*/ 	.short	(.L_3001 - .L_3000)
	.align		4
.L_3000:
        /*0010*/ 	.word	index@(.nv.constant0._ZN2at6native27unrolled_elementwise_kernelINS0_13BUnaryFunctorIN3c104HalfES4_S4_ZZZNS0_16fmod_kernel_cudaERNS_18TensorIteratorBaseEENKUlvE0_clEvENKUlvE1_clEvEUlS4_S4_E_EESt5arrayIPcLm2EELi4E23TrivialOffsetCalculatorILi1EjESF_NS0_6memory12LoadWithCastILi1EEENSG_13StoreWithCastILi1EEEEEviT_T0_T2_T3_T4_T5_)
        /*0014*/ 	.short	0x0160
        /*0016*/ 	.short	0x002c


	//----- nvinfo : EIATTR_CBANK_PARAM_SIZE
	.align		4
.L_3001:
        /*0018*/ 	.byte	0x03, 0x19
        /*001a*/ 	.short	0x002c


	//----- nvinfo : EIATTR_KPARAM_INFO
	.align		4
        /*001c*/ 	.byte	0x04, 0x17
        /*001e*/ 	.short	(.L_3003 - .L_3002)
.L_3002:
        /*0020*/ 	.word	0x00000000
        /*0024*/ 	.short	0x0006
        /*0026*/ 	.short	0x0024
        /*0028*/ 	.byte	0x00, 0xf0, 0x21, 0x00


	//----- nvinfo : EIATTR_KPARAM_INFO
	.align		4
.L_3003:
        /*002c*/ 	.byte	0x04, 0x17
        /*002e*/ 	.short	(.L_3005 - .L_3004)
.L_3004:
        /*0030*/ 	.word	0x00000000
        /*0034*/ 	.short	0x0005
        /*0036*/ 	.short	0x001c
        /*0038*/ 	.byte	0x00, 0xf0, 0x21, 0x00


	//----- nvinfo : EIATTR_KPARAM_INFO
	.align		4
.L_3005:
        /*003c*/ 	.byte	0x04, 0x17
        /*003e*/ 	.short	(.L_3007 - .L_3006)
.L_3006:
        /*0040*/ 	.word	0x00000000
        /*0044*/ 	.short	0x0004
        /*0046*/ 	.short	0x0019
        /*0048*/ 	.byte	0x00, 0xf0, 0x05, 0x00


	//----- nvinfo : EIATTR_KPARAM_INFO
	.align		4
.L_3007:
        /*004c*/ 	.byte	0x04, 0x17
        /*004e*/ 	.short	(.L_3009 - .L_3008)
.L_3008:
        /*0050*/ 	.word	0x00000000
        /*0054*/ 	.short	0x0003
        /*0056*/ 	.short	0x0018
        /*0058*/ 	.byte	0x00, 0xf0, 0x05, 0x00


	//----- nvinfo : EIATTR_KPARAM_INFO
	.align		4
.L_3009:
        /*005c*/ 	.byte	0x04, 0x17
        /*005e*/ 	.short	(.L_3011 - .L_3010)
.L_3010:
        /*0060*/ 	.word	0x00000000
        /*0064*/ 	.short	0x0002
        /*0066*/ 	.short	0x0008
        /*0068*/ 	.byte	0x00, 0xf0, 0x41, 0x00


	//----- nvinfo : EIATTR_KPARAM_INFO
	.align		4
.L_3011:
        /*006c*/ 	.byte	0x04, 0x17
        /*006e*/ 	.short	(.L_3013 - .L_3012)
.L_3012:
        /*0070*/ 	.word	0x00000000
        /*0074*/ 	.short	0x0001
        /*0076*/ 	.short	0x0004
        /*0078*/ 	.byte	0x00, 0xf0, 0x11, 0x00


	//----- nvinfo : EIATTR_KPARAM_INFO
	.align		4
.L_3013:
        /*007c*/ 	.byte	0x04, 0x17
        /*007e*/ 	.short	(.L_3015 - .L_3014)
.L_3014:
        /*0080*/ 	.word	0x00000000
        /*0084*/ 	.short	0x0000
        /*0086*/ 	.short	0x0000
        /*0088*/ 	.byte	0x00, 0xf0, 0x11, 0x00


	//----- nvinfo : EIATTR_MAXREG_COUNT
	.align		4
.L_3015:
        /*008c*/ 	.byte	0x03, 0x1b
        /*008e*/ 	.short	0x00ff


	//----- nvinfo : EIATTR_EXTERNS
	.align		4
        /*0090*/ 	.byte	0x04, 0x0f
        /*0092*/ 	.short	(.L_3017 - .L_3016)


	//   ....[0]....
	.align		4
.L_3016:
        /*0094*/ 	.word	index@(__assertfail)


	//----- nvinfo : EIATTR_MERCURY_ISA_VERSION
	.align		4
.L_3017:
        /*0098*/ 	.byte	0x03, 0x5f
        /*009a*/ 	.short	0x0000


	//----- nvinfo : EIATTR_SYSCALL_OFFSETS
	.align		4
        /*009c*/ 	.byte	0x04, 0x46
        /*009e*/ 	.short	(.L_3019 - .L_3018)


	//   ....[0]....
.L_3018:
        /*00a0*/ 	.word	0x00001080


	//   ....[1]....
        /*00a4*/ 	.word	0x00002140


	//   ....[2]....
        /*00a8*/ 	.word	0x00003220


	//   ....[3]....
        /*00ac*/ 	.word	0x000042d0


	//   ....[4]....
        /*00b0*/ 	.word	0x00006780


	//   ....[5]....
        /*00b4*/ 	.word	0x000077a0


	//   ....[6]....
        /*00b8*/ 	.word	0x000087b0


	//   ....[7]....
        /*00bc*/ 	.word	0x000097a0


	//----- nvinfo : EIATTR_EXIT_INSTR_OFFSETS
	.align		4
.L_3019:
        /*00c0*/ 	.byte	0x04, 0x1c
        /*00c2*/ 	.short	(.L_3021 - .L_3020)


	//   ....[0]....
.L_3020:
        /*00c4*/ 	.word	0x00008870


	//   ....[1]....
        /*00c8*/ 	.word	0x000089a0


	//   ....[2]....
        /*00cc*/ 	.word	0x000089e0


	//   ....[3]....
        /*00d0*/ 	.word	0x00008a80


	//   ....[4]....
        /*00d4*/ 	.word	0x00008ac0


	//   ....[5]....
        /*00d8*/ 	.word	0x00008b00


	//   ....[6]....
        /*00dc*/ 	.word	0x00008b90


	//   ....[7]....
        /*00e0*/ 	.word	0x00008bb0


	//   ....[8]....
        /*00e4*/ 	.word	0x00008c50


	//   ....[9]....
        /*00e8*/ 	.word	0x00008ca0


	//   ....[10]....
        /*00ec*/ 	.word	0x00008cf0


	//   ....[11]....
        /*00f0*/ 	.word	0x00008dc0


	//   ....[12]....
        /*00f4*/ 	.word	0x00008e20


	//   ....[13]....
        /*00f8*/ 	.word	0x00008fb0


	//   ....[14]....
        /*00fc*/ 	.word	0x00009110


	//   ....[15]....
        /*0100*/ 	.word	0x00009150


	//   ....[16]....
        /*0104*/ 	.word	0x00009210


	//   ....[17]....
        /*0108*/ 	.word	0x00009390


	//   ....[18]....
        /*010c*/ 	.word	0x00009510


	//   ....[19]....
        /*0110*/ 	.word	0x00009670


	//   ....[20]....
        /*0114*/ 	.word	0x000097b0


	//   ....[21]....
        /*0118*/ 	.word	0x000097f0


	//   ....[22]....
        /*011c*/ 	.word	0x00009830


	//----- nvinfo : EIATTR_MAX_THREADS
	.align		4
.L_3021:
        /*0120*/ 	.byte	0x04, 0x05
        /*0122*/ 	.short	(.L_3023 - .L_3022)
.L_3022:
        /*0124*/ 	.word	0x00000080
        /*0128*/ 	.word	0x00000001
        /*012c*/ 	.word	0x00000001


	//----- nvinfo : EIATTR_CRS_STACK_SIZE
	.align		4
.L_3023:
        /*0130*/ 	.byte	0x04, 0x1e
        /*0132*/ 	.short	(.L_3025 - .L_3024)
.L_3024:
        /*0134*/ 	.word	0x00000000
.L_3025:


//--------------------- .nv.info._ZN2at6native18elementwise_kernelILi128ELi4EZNS0_22gpu_kernel_impl_nocastINS0_13BUnaryFunctorIN3c104HalfES5_S5_ZZZNS0_16fmod_kernel_cudaERNS_18TensorIteratorBaseEENKUlvE0_clEvENKUlvE1_clEvEUlS5_S5_E_EEEEvS7_RKT_EUliE_EEviT1_ --------------------------
	.section	.nv.info._ZN2at6native18elementwise_kernelILi128ELi4EZNS0_22gpu_kernel_impl_nocastINS0_13BUnaryFunctorIN3c104HalfES5_S5_ZZZNS0_16fmod_kernel_cudaERNS_18TensorIteratorBaseEENKUlvE0_clEvENKUlvE1_clEvEUlS5_S5_E_EEEEvS7_RKT_EUliE_EEviT1_,"",@"SHT_CUDA_INFO"
	.sectionflags	@""
	.align	4


	//----- nvinfo : EIATTR_CUDA_API_VERSION
	.align		4
        /*0000*/ 	.byte	0x04, 0x37
        /*0002*/ 	.short	(.L_3027 - .L_3026)
.L_3026:
        /*0004*/ 	.word	0x00000082


	//----- nvinfo : EIATTR_SW2861232_WAR
	.align		4
.L_3027:
        /*0008*/ 	.byte	0x01, 0x35
	.zero		2


	//----- nvinfo : EIATTR_PARAM_CBANK
	.align		4
        /*000c*/ 	.byte	0x04, 0x0a
        /*000e*/ 	.short	(.L_3029 - .L_3028)
	.align		4
.L_3028:
        /*0010*/ 	.word	index@(.nv.constant0._ZN2at6native18elementwise_kernelILi128ELi4EZNS0_22gpu_kernel_impl_nocastINS0_13BUnaryFunctorIN3c104HalfES5_S5_ZZZNS0_16fmod_kernel_cudaERNS_18TensorIteratorBaseEENKUlvE0_clEvENKUlvE1_clEvEUlS5_S5_E_EEEEvS7_RKT_EUliE_EEviT1_)
        /*0014*/ 	.short	0x0160
        /*0016*/ 	.short	0x0220


	//----- nvinfo : EIATTR_CBANK_PARAM_SIZE
	.align		4
.L_3029:
        /*0018*/ 	.byte	0x03, 0x19
        /*001a*/ 	.short	0x0220


	//----- nvinfo : EIATTR_KPARAM_INFO
	.align		4
        /*001c*/ 	.byte	0x04, 0x17
        /*001e*/ 	.short	(.L_3031 - .L_3030)
.L_3030:
        /*0020*/ 	.word	0x00000000
        /*0024*/ 	.short	0x0001
        /*0026*/ 	.short	0x0008
        /*0028*/ 	.byte	0x00, 0xf0, 0x61, 0x08


	//----- nvinfo : EIATTR_KPARAM_INFO
	.align		4
.L_3031:
        /*002c*/ 	.byte	0x04, 0x17
        /*002e*/ 	.short	(.L_3033 - .L_3032)
.L_3032:
        /*0030*/ 	.word	0x00000000
        /*0034*/ 	.short	0x0000
        /*0036*/ 	.short	0x0000
        /*0038*/ 	.byte	0x00, 0xf0, 0x11, 0x00


	//----- nvinfo : EIATTR_MAXREG_COUNT
	.align		4
.L_3033:
        /*003c*/ 	.byte	0x03, 0x1b
        /*003e*/ 	.short	0x0080


	//----- nvinfo : EIATTR_MERCURY_ISA_VERSION
	.align		4
        /*0040*/ 	.byte	0x03, 0x5f
        /*0042*/ 	.short	0x0000


	//----- nvinfo : EIATTR_EXIT_INSTR_OFFSETS
	.align		4
        /*0044*/ 	.byte	0x04, 0x1c
        /*0046*/ 	.short	(.L_3035 - .L_3034)


	//   ....[0]....
.L_3034:
        /*0048*/ 	.word	0x00003a60


	//   ....[1]....
        /*004c*/ 	.word	0x00004d80


	//----- nvinfo : EIATTR_MAX_THREADS
	.align		4
.L_3035:
        /*0050*/ 	.byte	0x04, 0x05
        /*0052*/ 	.short	(.L_3037 - .L_3036)
.L_3036:
        /*0054*/ 	.word	0x00000080
        /*0058*/ 	.word	0x00000001
        /*005c*/ 	.word	0x00000001


	//----- nvinfo : EIATTR_CRS_STACK_SIZE
	.align		4
.L_3037:
        /*0060*/ 	.byte	0x04, 0x1e
        /*0062*/ 	.short	(.L_3039 - .L_3038)
.L_3038:
        /*0064*/ 	.word	0x00000000
.L_3039:


//--------------------- .nv.info._ZN2at6native27unrolled_elementwise_kernelINS0_13BUnaryFunctorIN3c104HalfES4_S4_ZZZNS0_16fmod_kernel_cudaERNS_18TensorIteratorBaseEENKUlvE0_clEvENKUlvE1_clEvEUlS4_S4_E_EESt5arrayIPcLm2EELi4E23TrivialOffsetCalculatorILi1EjESF_NS0_6memory15LoadWithoutCastENSG_16StoreWithoutCastEEEviT_T0_T2_T3_T4_T5_ --------------------------
	.section	.nv.info._ZN2at6native27unrolled_elementwise_kernelINS0_13BUnaryFunctorIN3c104HalfES4_S4_ZZZNS0_16fmod_kernel_cudaERNS_18TensorIteratorBaseEENKUlvE0_clEvENKUlvE1_clEvEUlS4_S4_E_EESt5arrayIPcLm2EELi4E23TrivialOffsetCalculatorILi1EjESF_NS0_6memory15LoadWithoutCastENSG_16StoreWithoutCastEEEviT_T0_T2_T3_T4_T5_,"",@"SHT_CUDA_INFO"
	.sectionflags	@""
	.align	4


	//----- nvinfo : EIATTR_CUDA_API_VERSION
	.align		4
        /*0000*/ 	.byte	0x04, 0x37
        /*0002*/ 	.short	(.L_3041 - .L_3040)
.L_3040:
        /*0004*/ 	.word	0x00000082


	//----- nvinfo : EIATTR_SW2861232_WAR
	.align		4
.L_3041:
        /*0008*/ 	.byte	0x01, 0x35
	.zero		2


	//----- nvinfo : EIATTR_PARAM_CBANK
	.align		4
        /*000c*/ 	.byte	0x04, 0x0a
        /*000e*/ 	.short	(.L_3043 - .L_3042)
	.align		4
.L_3042:
        /*0010*/ 	.word	index@(.nv.constant0._ZN2at6native27unrolled_elementwise_kernelINS0_13BUnaryFunctorIN3c104HalfES4_S4_ZZZNS0_16fmod_kernel_cudaERNS_18TensorIteratorBaseEENKUlvE0_clEvENKUlvE1_clEvEUlS4_S4_E_EESt5arrayIPcLm2EELi4E23TrivialOffsetCalculatorILi1EjESF_NS0_6memory15LoadWithoutCastENSG_16StoreWithoutCastEEEviT_T0_T2_T3_T4_T5_)
        /*0014*/ 	.short	0x0160
        /*0016*/ 	.short	0x001c


	//----- nvinfo : EIATTR_CBANK_PARAM_SIZE
	.align		4
.L_3043:
        /*0018*/ 	.byte	0x03, 0x19
        /*001a*/ 	.short	0x001c


	//----- nvinfo : EIATTR_KPARAM_INFO
	.align		4
        /*001c*/ 	.byte	0x04, 0x17
        /*001e*/ 	.short	(.L_3045 - .L_3044)
.L_3044:
        /*0020*/ 	.word	0x00000000
        /*0024*/ 	.short	0x0006
        /*0026*/ 	.short	0x001b
        /*0028*/ 	.byte	0x00, 0xf0, 0x05, 0x00


	//----- nvinfo : EIATTR_KPARAM_INFO
	.align		4
.L_3045:
        /*002c*/ 	.byte	0x04, 0x17
        /*002e*/ 	.short	(.L_3047 - .L_3046)
.L_3046:
        /*0030*/ 	.word	0x00000000
        /*0034*/ 	.short	0x0005
        /*0036*/ 	.short	0x001a
        /*0038*/ 	.byte	0x00, 0xf0, 0x05, 0x00


	//----- nvinfo : EIATTR_KPARAM_INFO
	.align		4
.L_3047:
        /*003c*/ 	.byte	0x04, 0x17
        /*003e*/ 	.short	(.L_3049 - .L_3048)
.L_3048:
        /*0040*/ 	.word	0x00000000
        /*0044*/ 	.short	0x0004
        /*0046*/ 	.short	0x0019
        /*0048*/ 	.byte	0x00, 0xf0, 0x05, 0x00


	//----- nvinfo : EIATTR_KPARAM_INFO
	.align		4
.L_3049:
        /*004c*/ 	.byte	0x04, 0x17
        /*004e*/ 	.short	(.L_3051 - .L_3050)
.L_3050:
        /*0050*/ 	.word	0x00000000
        /*0054*/ 	.short	0x0003
        /*0056*/ 	.short	0x0018
        /*0058*/ 	.byte	0x00, 0xf0, 0x05, 0x00


	//----- nvinfo : EIATTR_KPARAM_INFO
	.align		4
.L_3051:
        /*005c*/ 	.byte	0x04, 0x17
        /*005e*/ 	.short	(.L_3053 - .L_3052)
.L_3052:
        /*0060*/ 	.word	0x00000000
        /*0064*/ 	.short	0x0002
        /*0066*/ 	.short	0x0008
        /*0068*/ 	.byte	0x00, 0xf0, 0x41, 0x00


	//----- nvinfo : EIATTR_KPARAM_INFO
	.align		4
.L_3053:
        /*006c*/ 	.byte	0x04, 0x17
        /*006e*/ 	.short	(.L_3055 - .L_3054)
.L_3054:
        /*0070*/ 	.word	0x00000000
        /*0074*/ 	.short	0x0001
        /*0076*/ 	.short	0x0004
        /*0078*/ 	.byte	0x00, 0xf0, 0x11, 0x00


	//----- nvinfo : EIATTR_KPARAM_INFO
	.align		4
.L_3055:
        /*007c*/ 	.byte	0x04, 0x17
        /*007e*/ 	.short	(.L_3057 - .L_3056)
.L_3056:
        /*0080*/ 	.word	0x00000000
        /*0084*/ 	.short	0x0000
        /*0086*/ 	.short	0x0000
        /*0088*/ 	.byte	0x00, 0xf0, 0x11, 0x00


	//----- nvinfo : EIATTR_MAXREG_COUNT
	.align		4
.L_3057:
        /*008c*/ 	.byte	0x03, 0x1b
        /*008e*/ 	.short	0x00ff


	//----- nvinfo : EIATTR_MERCURY_ISA_VERSION
	.align		4
        /*0090*/ 	.byte	0x03, 0x5f
        /*0092*/ 	.short	0x0000


	//----- nvinfo : EIATTR_EXIT_INSTR_OFFSETS
	.align		4
        /*0094*/ 	.byte	0x04, 0x1c
        /*0096*/ 	.short	(.L_3059 - .L_3058)


	//   ....[0]....
.L_3058:
        /*0098*/ 	.word	0x00001720


	//   ....[1]....
        /*009c*/ 	.word	0x00001770


	//----- nvinfo : EIATTR_MAX_THREADS
	.align		4
.L_3059:
        /*00a0*/ 	.byte	0x04, 0x05
        /*00a2*/ 	.short	(.L_3061 - .L_3060)
.L_3060:
        /*00a4*/ 	.word	0x00000080
        /*00a8*/ 	.word	0x00000001
        /*00ac*/ 	.word	0x00000001


	//----- nvinfo : EIATTR_CRS_STACK_SIZE
	.align		4
.L_3061:
        /*00b0*/ 	.byte	0x04, 0x1e
        /*00b2*/ 	.short	(.L_3063 - .L_3062)
.L_3062:
        /*00b4*/ 	.word	0x00000000
.L_3063:


//--------------------- .nv.info._ZN2at6native29vectorized_elementwise_kernelILi2ENS0_13BUnaryFunctorIN3c104HalfES4_S4_ZZZNS0_16fmod_kernel_cudaERNS_18TensorIteratorBaseEENKUlvE0_clEvENKUlvE1_clEvEUlS4_S4_E_EESt5arrayIPcLm2EEEEviT0_T1_ --------------------------
	.section	.nv.info._ZN2at6native29vectorized_elementwise_kernelILi2ENS0_13BUnaryFunctorIN3c104HalfES4_S4_ZZZNS0_16fmod_kernel_cudaERNS_18TensorIteratorBaseEENKUlvE0_clEvENKUlvE1_clEvEUlS4_S4_E_EESt5arrayIPcLm2EEEEviT0_T1_,"",@"SHT_CUDA_INFO"
	.sectionflags	@""
	.align	4


	//----- nvinfo : EIATTR_CUDA_API_VERSION
	.align		4
        /*0000*/ 	.byte	0x04, 0x37
        /*0002*/ 	.short	(.L_3065 - .L_3064)
.L_3064:
        /*0004*/ 	.word	0x00000082


	//----- nvinfo : EIATTR_SW2861232_WAR
	.align		4
.L_3065:
        /*0008*/ 	.byte	0x01, 0x35
	.zero		2


	//----- nvinfo : EIATTR_PARAM_CBANK
	.align		4
        /*000c*/ 	.byte	0x04, 0x0a
        /*000e*/ 	.short	(.L_3067 - .L_3066)
	.align		4
.L_3066:
        /*0010*/ 	.word	index@(.nv.constant0._ZN2at6native29vectorized_elementwise_kernelILi2ENS0_13BUnaryFunctorIN3c104HalfES4_S4_ZZZNS0_16fmod_kernel_cudaERNS_18TensorIteratorBaseEENKUlvE0_clEvENKUlvE1_clEvEUlS4_S4_E_EESt5arrayIPcLm2EEEEviT0_T1_)
        /*0014*/ 	.short	0x0160
        /*0016*/ 	.short	0x0018


	//----- nvinfo : EIATTR_CBANK_PARAM_SIZE
	.align		4
.L_3067:
        /*0018*/ 	.byte	0x03, 0x19
        /*001a*/ 	.short	0x0018


	//----- nvinfo : EIATTR_KPARAM_INFO
	.align		4
        /*001c*/ 	.byte	0x04, 0x17
        /*001e*/ 	.short	(.L_3069 - .L_3068)
.L_3068:
        /*0020*/ 	.word	0x00000000
        /*0024*/ 	.short	0x0002
        /*0026*/ 	.short	0x0008
        /*0028*/ 	.byte	0x00, 0xf0, 0x41, 0x00


	//----- nvinfo : EIATTR_KPARAM_INFO
	.align		4
.L_3069:
        /*002c*/ 	.byte	0x04, 0x17
        /*002e*/ 	.short	(.L_3071 - .L_3070)
.L_3070:
        /*0030*/ 	.word	0x00000000
        /*0034*/ 	.short	0x0001
        /*0036*/ 	.short	0x0004
        /*0038*/ 	.byte	0x00, 0xf0, 0x11, 0x00


	//----- nvinfo : EIATTR_KPARAM_INFO
	.align		4
.L_3071:
        /*003c*/ 	.byte	0x04, 0x17
        /*003e*/ 	.short	(.L_3073 - .L_3072)
.L_3072:
        /*0040*/ 	.word	0x00000000
        /*0044*/ 	.short	0x0000
        /*0046*/ 	.short	0x0000
        /*0048*/ 	.byte	0x00, 0xf0, 0x11, 0x00


	//----- nvinfo : EIATTR_MAXREG_COUNT
	.align		4
.L_3073:
        /*004c*/ 	.byte	0x03, 0x1b
        /*004e*/ 	.short	0x00ff


	//----- nvinfo : EIATTR_MERCURY_ISA_VERSION
	.align		4
        /*0050*/ 	.byte	0x03, 0x5f
        /*0052*/ 	.short	0x0000


	//----- nvinfo : EIATTR_EXIT_INSTR_OFFSETS
	.align		4
        /*0054*/ 	.byte	0x04, 0x1c
        /*0056*/ 	.short	(.L_3075 - .L_3074)


	//   ....[0]....
.L_3074:
        /*0058*/ 	.word	0x000023c0


	//   ....[1]....
        /*005c*/ 	.word	0x00005130


	//   ....[2]....
        /*0060*/ 	.word	0x00005180


	//----- nvinfo : EIATTR_MAX_THREADS
	.align		4
.L_3075:
        /*0064*/ 	.byte	0x04, 0x05
        /*0066*/ 	.short	(.L_3077 - .L_3076)
.L_3076:
        /*0068*/ 	.word	0x00000080
        /*006c*/ 	.word	0x00000001
        /*0070*/ 	.word	0x00000001


	//----- nvinfo : EIATTR_CRS_STACK_SIZE
	.align		4
.L_3077:
        /*0074*/ 	.byte	0x04, 0x1e
        /*0076*/ 	.short	(.L_3079 - .L_3078)
.L_3078:
        /*0078*/ 	.word	0x00000000
.L_3079:


//--------------------- .nv.info._ZN2at6native29vectorized_elementwise_kernelILi4ENS0_13BUnaryFunctorIN3c104HalfES4_S4_ZZZNS0_16fmod_kernel_cudaERNS_18TensorIteratorBaseEENKUlvE0_clEvENKUlvE1_clEvEUlS4_S4_E_EESt5arrayIPcLm2EEEEviT0_T1_ --------------------------
	.section	.nv.info._ZN2at6native29vectorized_elementwise_kernelILi4ENS0_13BUnaryFunctorIN3c104HalfES4_S4_ZZZNS0_16fmod_kernel_cudaERNS_18TensorIteratorBaseEENKUlvE0_clEvENKUlvE1_clEvEUlS4_S4_E_EESt5arrayIPcLm2EEEEviT0_T1_,"",@"SHT_CUDA_INFO"
	.sectionflags	@""
	.align	4


	//----- nvinfo : EIATTR_CUDA_API_VERSION
	.align		4
        /*0000*/ 	.byte	0x04, 0x37
        /*0002*/ 	.short	(.L_3081 - .L_3080)
.L_3080:
        /*0004*/ 	.word	0x00000082


	//----- nvinfo : EIATTR_SW2861232_WAR
	.align		4
.L_3081:
        /*0008*/ 	.byte	0x01, 0x35
	.zero		2


	//----- nvinfo : EIATTR_PARAM_CBANK
	.align		4
        /*000c*/ 	.byte	0x04, 0x0a
        /*000e*/ 	.short	(.L_3083 - .L_3082)
	.align		4
.L_3082:
        /*0010*/ 	.word	index@(.nv.constant0._ZN2at6native29vectorized_elementwise_kernelILi4ENS0_13BUnaryFunctorIN3c104HalfES4_S4_ZZZNS0_16fmod_kernel_cudaERNS_18TensorIteratorBaseEENKUlvE0_clEvENKUlvE1_clEvEUlS4_S4_E_EESt5arrayIPcLm2EEEEviT0_T1_)
        /*0014*/ 	.short	0x0160
        /*0016*/ 	.short	0x0018


	//----- nvinfo : EIATTR_CBANK_PARAM_SIZE
	.align		4
.L_3083:
        /*0018*/ 	.byte	0x03, 0x19
        /*001a*/ 	.short	0x0018


	//----- nvinfo : EIATTR_KPARAM_INFO
	.align		4
        /*001c*/ 	.byte	0x04, 0x17
        /*001e*/ 	.short	(.L_3085 - .L_3084)
.L_3084:
        /*0020*/ 	.word	0x00000000
        /*0024*/ 	.short	0x0002
        /*0026*/ 	.short	0x0008
        /*0028*/ 	.byte	0x00, 0xf0, 0x41, 0x00


	//----- nvinfo : EIATTR_KPARAM_INFO
	.align		4
.L_3085:
        /*002c*/ 	.byte	0x04, 0x17
        /*002e*/ 	.short	(.L_3087 - .L_3086)
.L_3086:
        /*0030*/ 	.word	0x00000000
        /*0034*/ 	.short	0x0001
        /*0036*/ 	.short	0x0004
        /*0038*/ 	.byte	0x00, 0xf0, 0x11, 0x00


	//----- nvinfo : EIATTR_KPARAM_INFO
	.align		4
.L_3087:
        /*003c*/ 	.byte	0x04, 0x17
        /*003e*/ 	.short	(.L_3089 - .L_3088)
.L_3088:
        /*0040*/ 	.word	0x00000000
        /*0044*/ 	.short	0x0000
        /*0046*/ 	.short	0x0000
        /*0048*/ 	.byte	0x00, 0xf0, 0x11, 0x00


	//----- nvinfo : EIATTR_MAXREG_COUNT
	.align		4
.L_3089:
        /*004c*/ 	.byte	0x03, 0x1b
        /*004e*/ 	.short	0x00ff


	//----- nvinfo : EIATTR_MERCURY_ISA_VERSION
	.align		4
        /*0050*/ 	.byte	0x03, 0x5f
        /*0052*/ 	.short	0x0000


	//----- nvinfo : EIATTR_EXIT_INSTR_OFFSETS
	.align		4
        /*0054*/ 	.byte	0x04, 0x1c
        /*0056*/ 	.short	(.L_3091 - .L_3090)


	//   ....[0]....
.L_3090:
        /*0058*/ 	.word	0x00002380


	//   ....[1]....
        /*005c*/ 	.word	0x000050f0


	//   ....[2]....
        /*0060*/ 	.word	0x00005140


	//----- nvinfo : EIATTR_MAX_THREADS
	.align		4
.L_3091:
        /*0064*/ 	.byte	0x04, 0x05
        /*0066*/ 	.short	(.L_3093 - .L_3092)
.L_3092:
        /*0068*/ 	.word	0x00000080
        /*006c*/ 	.word	0x00000001
        /*0070*/ 	.word	0x00000001


	//----- nvinfo : EIATTR_CRS_STACK_SIZE
	.align		4
.L_3093:
        /*0074*/ 	.byte	0x04, 0x1e
        /*0076*/ 	.short	(.L_3095 - .L_3094)
.L_3094:
        /*0078*/ 	.word	0x00000000
.L_3095:


//--------------------- .nv.info._ZN2at6native29vectorized_elementwise_kernelILi8ENS0_13BUnaryFunctorIN3c104HalfES4_S4_ZZZNS0_16fmod_kernel_cudaERNS_18TensorIteratorBaseEENKUlvE0_clEvENKUlvE1_clEvEUlS4_S4_E_EESt5arrayIPcLm2EEEEviT0_T1_ --------------------------
	.section	.nv.info._ZN2at6native29vectorized_elementwise_kernelILi8ENS0_13BUnaryFunctorIN3c104HalfES4_S4_ZZZNS0_16fmod_kernel_cudaERNS_18TensorIteratorBaseEENKUlvE0_clEvENKUlvE1_clEvEUlS4_S4_E_EESt5arrayIPcLm2EEEEviT0_T1_,"",@"SHT_CUDA_INFO"
	.sectionflags	@""
	.align	4


	//----- nvinfo : EIATTR_CUDA_API_VERSION
	.align		4
        /*0000*/ 	.byte	0x04, 0x37
        /*0002*/ 	.short	(.L_3097 - .L_3096)
.L_3096:
        /*0004*/ 	.word	0x00000082


	//----- nvinfo : EIATTR_SW2861232_WAR
	.align		4
.L_3097:
        /*0008*/ 	.byte	0x01, 0x35
	.zero		2


	//----- nvinfo : EIATTR_PARAM_CBANK
	.align		4
        /*000c*/ 	.byte	0x04, 0x0a
        /*000e*/ 	.short	(.L_3099 - .L_3098)
	.align		4
.L_3098:
        /*0010*/ 	.word	index@(.nv.constant0._ZN2at6native29vectorized_elementwise_kernelILi8ENS0_13BUnaryFunctorIN3c104HalfES4_S4_ZZZNS0_16fmod_kernel_cudaERNS_18TensorIteratorBaseEENKUlvE0_clEvENKUlvE1_clEvEUlS4_S4_E_EESt5arrayIPcLm2EEEEviT0_T1_)
        /*0014*/ 	.short	0x0160
        /*0016*/ 	.short	0x0018


	//----- nvinfo : EIATTR_CBANK_PARAM_SIZE
	.align		4
.L_3099:
        /*0018*/ 	.byte	0x03, 0x19
        /*001a*/ 	.short	0x0018


	//----- nvinfo : EIATTR_KPARAM_INFO
	.align		4
        /*001c*/ 	.byte	0x04, 0x17
        /*001e*/ 	.short	(.L_3101 - .L_3100)
.L_3100:
        /*0020*/ 	.word	0x00000000
        /*0024*/ 	.short	0x0002
        /*0026*/ 	.short	0x0008
        /*0028*/ 	.byte	0x00, 0xf0, 0x41, 0x00


	//----- nvinfo : EIATTR_KPARAM_INFO
	.align		4
.L_3101:
        /*002c*/ 	.byte	0x04, 0x17
        /*002e*/ 	.short	(.L_3103 - .L_3102)
.L_3102:
        /*0030*/ 	.word	0x00000000
        /*0034*/ 	.short	0x0001
        /*0036*/ 	.short	0x0004
        /*0038*/ 	.byte	0x00, 0xf0, 0x11, 0x00


	//----- nvinfo : EIATTR_KPARAM_INFO
	.align		4
.L_3103:
        /*003c*/ 	.byte	0x04, 0x17
        /*003e*/ 	.short	(.L_3105 - .L_3104)
.L_3104:
        /*0040*/ 	.word	0x00000000
        /*0044*/ 	.short	0x0000
        /*0046*/ 	.short	0x0000
        /*0048*/ 	.byte	0x00, 0xf0, 0x11, 0x00


	//----- nvinfo : EIATTR_MAXREG_COUNT
	.align		4
.L_3105:
        /*004c*/ 	.byte	0x03, 0x1b
        /*004e*/ 	.short	0x00ff


	//----- nvinfo : EIATTR_MERCURY_ISA_VERSION
	.align		4
        /*0050*/ 	.byte	0x03, 0x5f
        /*0052*/ 	.short	0x0000


	//----- nvinfo : EIATTR_EXIT_INSTR_OFFSETS
	.align		4
        /*0054*/ 	.byte	0x04, 0x1c
        /*0056*/ 	.short	(.L_3107 - .L_3106)


	//   ....[0]....
.L_3106:
        /*0058*/ 	.word	0x00000010


	//----- nvinfo : EIATTR_MAX_THREADS
	.align		4
.L_3107:
        /*005c*/ 	.byte	0x04, 0x05
        /*005e*/ 	.short	(.L_3109 - .L_3108)
.L_3108:
        /*0060*/ 	.word	0x00000080
        /*0064*/ 	.word	0x00000001
        /*0068*/ 	.word	0x00000001
.L_3109:


//--------------------- .nv.info._ZN2at6native18elementwise_kernelILi128ELi4EZNS0_15gpu_kernel_implINS0_13AUnaryFunctorIN3c104HalfES5_S5_ZZZNS0_16fmod_kernel_cudaERNS_18TensorIteratorBaseEENKUlvE0_clEvENKUlvE1_clEvEUlS5_S5_E_EEEEvS7_RKT_EUliE_EEviT1_ --------------------------
	.section	.nv.info._ZN2at6native18elementwise_kernelILi128ELi4EZNS0_15gpu_kernel_implINS0_13AUnaryFunctorIN3c104HalfES5_S5_ZZZNS0_16fmod_kernel_cudaERNS_18TensorIteratorBaseEENKUlvE0_clEvENKUlvE1_clEvEUlS5_S5_E_EEEEvS7_RKT_EUliE_EEviT1_,"",@"SHT_CUDA_INFO"
	.sectionflags	@""
	.align	4


	//----- nvinfo : EIATTR_CUDA_API_VERSION
	.align		4
        /*0000*/ 	.byte	0x04, 0x37
        /*0002*/ 	.short	(.L_3111 - .L_3110)
.L_3110:
        /*0004*/ 	.word	0x00000082


	//----- nvinfo : EIATTR_SW2861232_WAR
	.align		4
.L_3111:
        /*0008*/ 	.byte	0x01, 0x35
	.zero		2


	//----- nvinfo : EIATTR_PARAM_CBANK
	.align		4
        /*000c*/ 	.byte	0x04, 0x0a
        /*000e*/ 	.short	(.L_3113 - .L_3112)
	.align		4
.L_3112:
        /*0010*/ 	.word	index@(.nv.constant0._ZN2at6native18elementwise_kernelILi128ELi4EZNS0_15gpu_kernel_implINS0_13AUnaryFunctorIN3c104HalfES5_S5_ZZZNS0_16fmod_kernel_cudaERNS_18TensorIteratorBaseEENKUlvE0_clEvENKUlvE1_clEvEUlS5_S5_E_EEEEvS7_RKT_EUliE_EEviT1_)
        /*0014*/ 	.short	0x0160
        /*0016*/ 	.short	0x0220


	//----- nvinfo : EIATTR_CBANK_PARAM_SIZE
	.align		4
.L_3113:
        /*0018*/ 	.byte	0x03, 0x19
        /*001a*/ 	.short	0x0220


	//----- nvinfo : EIATTR_KPARAM_INFO
	.align		4
        /*001c*/ 	.byte	0x04, 0x17
        /*001e*/ 	.short	(.L_3115 - .L_3114)
.L_3114:
        /*0020*/ 	.word	0x00000000
        /*0024*/ 	.short	0x0001
        /*0026*/ 	.short	0x0008
        /*0028*/ 	.byte	0x00, 0xf0, 0x61, 0x08


	//----- nvinfo : EIATTR_KPARAM_INFO
	.align		4
.L_3115:
        /*002c*/ 	.byte	0x04, 0x17
        /*002e*/ 	.short	(.L_3117 - .L_3116)
.L_3116:
        /*0030*/ 	.word	0x00000000
        /*0034*/ 	.short	0x0000
        /*0036*/ 	.short	0x0000
        /*0038*/ 	.byte	0x00, 0xf0, 0x11, 0x00


	//----- nvinfo : EIATTR_MAXREG_COUNT
	.align		4
.L_3117:
        /*003c*/ 	.byte	0x03, 0x1b
        /*003e*/ 	.short	0x0080


	//----- nvinfo : EIATTR_EXTERNS
	.align		4
        /*0040*/ 	.byte	0x04, 0x0f
        /*0042*/ 	.short	(.L_3119 - .L_3118)


	//   ....[0]....
	.align		4
.L_3118:
        /*0044*/ 	.word	index@(__assertfail)


	//----- nvinfo : EIATTR_MERCURY_ISA_VERSION
	.align		4
.L_3119:
        /*0048*/ 	.byte	0x03, 0x5f
        /*004a*/ 	.short	0x0000


	//----- nvinfo : EIATTR_SYSCALL_OFFSETS
	.align		4
        /*004c*/ 	.byte	0x04, 0x46
        /*004e*/ 	.short	(.L_3121 - .L_3120)


	//   ....[0]....
.L_3120:
        /*0050*/ 	.word	0x00001db0


	//   ....[1]....
        /*0054*/ 	.word	0x000031c0


	//   ....[2]....
        /*0058*/ 	.word	0x00004fe0


	//   ....[3]....
        /*005c*/ 	.word	0x000063f0


	//   ....[4]....
        /*0060*/ 	.word	0x000081e0


	//   ....[5]....
        /*0064*/ 	.word	0x000095f0


	//   ....[6]....
        /*0068*/ 	.word	0x0000b3f0


	//   ....[7]....
        /*006c*/ 	.word	0x0000c800


	//----- nvinfo : EIATTR_EXIT_INSTR_OFFSETS
	.align		4
.L_3121:
        /*0070*/ 	.byte	0x04, 0x1c
        /*0072*/ 	.short	(.L_3123 - .L_3122)


	//   ....[0]....
.L_3122:
        /*0074*/ 	.word	0x000096b0


	//   ....[1]....
        /*0078*/ 	.word	0x0000ba00


	//   ....[2]....
        /*007c*/ 	.word	0x0000ba40


	//   ....[3]....
        /*0080*/ 	.word	0x0000bae0


	//   ....[4]....
        /*0084*/ 	.word	0x0000bb20


	//   ....[5]....
        /*0088*/ 	.word	0x0000bb60


	//   ....[6]....
        /*008c*/ 	.word	0x0000bbf0


	//   ....[7]....
        /*0090*/ 	.word	0x0000bc10


	//   ....[8]....
        /*0094*/ 	.word	0x0000bcb0


	//   ....[9]....
        /*0098*/ 	.word	0x0000bd00


	//   ....[10]....
        /*009c*/ 	.word	0x0000bd50


	//   ....[11]....
        /*00a0*/ 	.word	0x0000be20


	//   ....[12]....
        /*00a4*/ 	.word	0x0000be80


	//   ....[13]....
        /*00a8*/ 	.word	0x0000c010


	//   ....[14]....
        /*00ac*/ 	.word	0x0000c170


	//   ....[15]....
        /*00b0*/ 	.word	0x0000c1b0


	//   ....[16]....
        /*00b4*/ 	.word	0x0000c270


	//   ....[17]....
        /*00b8*/ 	.word	0x0000c3f0


	//   ....[18]....
        /*00bc*/ 	.word	0x0000c570


	//   ....[19]....
        /*00c0*/ 	.word	0x0000c6d0


	//   ....[20]....
        /*00c4*/ 	.word	0x0000c810


	//   ....[21]....
        /*00c8*/ 	.word	0x0000c850


	//   ....[22]....
        /*00cc*/ 	.word	0x0000c890


	//----- nvinfo : EIATTR_MAX_THREADS
	.align		4
.L_3123:
        /*00d0*/ 	.byte	0x04, 0x05
        /*00d2*/ 	.short	(.L_3125 - .L_3124)
.L_3124:
        /*00d4*/ 	.word	0x00000080
        /*00d8*/ 	.word	0x00000001
        /*00dc*/ 	.word	0x00000001


	//----- nvinfo : EIATTR_CRS_STACK_SIZE
	.align		4
.L_3125:
        /*00e0*/ 	.byte	0x04, 0x1e
        /*00e2*/ 	.short	(.L_3127 - .L_3126)
.L_3126:
        /*00e4*/ 	.word	0x00000000
.L_3127:


//--------------------- .nv.info._ZN2at6native27unrolled_elementwise_kernelINS0_13AUnaryFunctorIN3c104HalfES4_S4_ZZZNS0_16fmod_kernel_cudaERNS_18TensorIteratorBaseEENKUlvE0_clEvENKUlvE1_clEvEUlS4_S4_E_EESt5arrayIPcLm2EELi4E23TrivialOffsetCalculatorILi1EjESF_NS0_6memory12LoadWithCastILi1EEENSG_13StoreWithCastILi1EEEEEviT_T0_T2_T3_T4_T5_ --------------------------
	.section	.nv.info._ZN2at6native27unrolled_elementwise_kernelINS0_13AUnaryFunctorIN3c104HalfES4_S4_ZZZNS0_16fmod_kernel_cudaERNS_18TensorIteratorBaseEENKUlvE0_clEvENKUlvE1_clEvEUlS4_S4_E_EESt5arrayIPcLm2EELi4E23TrivialOffsetCalculatorILi1EjESF_NS0_6memory12LoadWithCastILi1EEENSG_13StoreWithCastILi1EEEEEviT_T0_T2_T3_T4_T5_,"",@"SHT_CUDA_INFO"
	.sectionflags	@""
	.align	4


	//----- nvinfo : EIATTR_CUDA_API_VERSION
	.align		4
        /*0000*/ 	.byte	0x04, 0x37
        /*0002*/ 	.short	(.L_3129 - .L_3128)
.L_3128:
        /*0004*/ 	.word	0x00000082


	//----- nvinfo : EIATTR_SW2861232_WAR
	.align		4
.L_3129:
        /*0008*/ 	.byte	0x01, 0x35
	.zero		2


	//----- nvinfo : EIATTR_PARAM_CBANK
	.align		4
        /*000c*/ 	.byte	0x04, 0x0a
        /*000e*/ 	.short	(.L_3131 - .L_3130)
	.align		4
.L_3130:
        /*0010*/ 	.word	index@(.nv.constant0._ZN2at6native27unrolled_elementwise_kernelINS0_13AUnaryFunctorIN3c104HalfES4_S4_ZZZNS0_16fmod_kernel_cudaERNS_18TensorIteratorBaseEENKUlvE0_clEvENKUlvE1_clEvEUlS4_S4_E_EESt5arrayIPcLm2EELi4E23TrivialOffsetCalculatorILi1EjESF_NS0_6memory12LoadWithCastILi1EEENSG_13StoreWithCastILi1EEEEEviT_T0_T2_T3_T4_T5_)
        /*0014*/ 	.short	0x0160
        /*0016*/ 	.short	0x002c


	//----- nvinfo : EIATTR_CBANK_PARAM_SIZE
	.align		4
.L_3131:
        /*0018*/ 	.byte	0x03, 0x19
        /*001a*/ 	.short	0x002c


	//----- nvinfo : EIATTR_KPARAM_INFO
	.align		4
        /*001c*/ 	.byte	0x04, 0x17
        /*001e*/ 	.short	(.L_3133 - .L_3132)
.L_3132:
        /*0020*/ 	.word	0x00000000
        /*0024*/ 	.short	0x0006
        /*0026*/ 	.short	0x0024
        /*0028*/ 	.byte	0x00, 0xf0, 0x21, 0x00


	//----- nvinfo : EIATTR_KPARAM_INFO
	.align		4
.L_3133:
        /*002c*/ 	.byte	0x04, 0x17
        /*002e*/ 	.short	(.L_3135 - .L_3134)
.L_3134:
        /*0030*/ 	.word	0x00000000
        /*0034*/ 	.short	0x0005
        /*0036*/ 	.short	0x001c
        /*0038*/ 	.byte	0x00, 0xf0, 0x21, 0x00


	//----- nvinfo : EIATTR_KPARAM_INFO
	.align		4
.L_3135:
        /*003c*/ 	.byte	0x04, 0x17
        /*003e*/ 	.short	(.L_3137 - .L_3136)
.L_3136:
        /*0040*/ 	.word	0x00000000
        /*0044*/ 	.short	0x0004
        /*0046*/ 	.short	0x0019
        /*0048*/ 	.byte	0x00, 0xf0, 0x05, 0x00


	//----- nvinfo : EIATTR_KPARAM_INFO
	.align		4
.L_3137:
        /*004c*/ 	.byte	0x04, 0x17
        /*004e*/ 	.short	(.L_3139 - .L_3138)
.L_3138:
        /*0050*/ 	.word	0x00000000
        /*0054*/ 	.short	0x0003
        /*0056*/ 	.short	0x0018
        /*0058*/ 	.byte	0x00, 0xf0, 0x05, 0x00


	//----- nvinfo : EIATTR_KPARAM_INFO
	.align		4
.L_3139:
        /*005c*/ 	.byte	0x04, 0x17
        /*005e*/ 	.short	(.L_3141 - .L_3140)
.L_3140:
        /*0060*/ 	.word	0x00000000
        /*0064*/ 	.short	0x0002
        /*0066*/ 	.short	0x0008
        /*0068*/ 	.byte	0x00, 0xf0, 0x41, 0x00


	//----- nvinfo : EIATTR_KPARAM_INFO
	.align		4
.L_3141:
        /*006c*/ 	.byte	0x04, 0x17
        /*006e*/ 	.short	(.L_3143 - .L_3142)
.L_3142:
        /*0070*/ 	.word	0x00000000
        /*0074*/ 	.short	0x0001
        /*0076*/ 	.short	0x0004
        /*0078*/ 	.byte	0x00, 0xf0, 0x11, 0x00


	//----- nvinfo : EIATTR_KPARAM_INFO
	.align		4
.L_3143:
        /*007c*/ 	.byte	0x04, 0x17
        /*007e*/ 	.short	(.L_3145 - .L_3144)
.L_3144:
        /*0080*/ 	.word	0x00000000
        /*0084*/ 	.short	0x0000
        /*0086*/ 	.short	0x0000
        /*0088*/ 	.byte	0x00, 0xf0, 0x11, 0x00


	//----- nvinfo : EIATTR_MAXREG_COUNT
	.align		4
.L_3145:
        /*008c*/ 	.byte	0x03, 0x1b
        /*008e*/ 	.short	0x00ff


	//----- nvinfo : EIATTR_EXTERNS
	.align		4
        /*0090*/ 	.byte	0x04, 0x0f
        /*0092*/ 	.short	(.L_3147 - .L_3146)


	//   ....[0]....
	.align		4
.L_3146:
        /*0094*/ 	.word	index@(__assertfail)


	//----- nvinfo : EIATTR_MERCURY_ISA_VERSION
	.align		4
.L_3147:
        /*0098*/ 	.byte	0x03, 0x5f
        /*009a*/ 	.short	0x0000


	//----- nvinfo : EIATTR_SYSCALL_OFFSETS
	.align		4
        /*009c*/ 	.byte	0x04, 0x46
        /*009e*/ 	.short	(.L_3149 - .L_3148)


	//   ....[0]....
.L_3148:
        /*00a0*/ 	.word	0x00001080


	//   ....[1]....
        /*00a4*/ 	.word	0x00002140


	//   ....[2]....
        /*00a8*/ 	.word	0x00003220


	//   ....[3]....
        /*00ac*/ 	.word	0x000042d0


	//   ....[4]....
        /*00b0*/ 	.word	0x00006780


	//   ....[5]....
        /*00b4*/ 	.word	0x000077a0


	//   ....[6]....
        /*00b8*/ 	.word	0x000087b0


	//   ....[7]....
        /*00bc*/ 	.word	0x000097a0


	//----- nvinfo : EIATTR_EXIT_INSTR_OFFSETS
	.align		4
.L_3149:
        /*00c0*/ 	.byte	0x04, 0x1c
        /*00c2*/ 	.short	(.L_3151 - .L_3150)


	//   ....[0]....
.L_3150:
        /*00c4*/ 	.word	0x00008870


	//   ....[1]....
        /*00c8*/ 	.word	0x000089a0


	//   ....[2]....
        /*00cc*/ 	.word	0x000089e0


	//   ....[3]....
        /*00d0*/ 	.word	0x00008a80


	//   ....[4]....
        /*00d4*/ 	.word	0x00008ac0


	//   ....[5]....
        /*00d8*/ 	.word	0x00008b00


	//   ....[6]....
        /*00dc*/ 	.word	0x00008b90


	//   ....[7]....
        /*00e0*/ 	.word	0x00008bb0


	//   ....[8]....
        /*00e4*/ 	.word	0x00008c50


	//   ....[9]....
        /*00e8*/ 	.word	0x00008ca0


	//   ....[10]....
        /*00ec*/ 	.word	0x00008cf0


	//   ....[11]....
        /*00f0*/ 	.word	0x00008dc0


	//   ....[12]....
        /*00f4*/ 	.word	0x00008e20


	//   ....[13]....
        /*00f8*/ 	.word	0x00008fb0


	//   ....[14]....
        /*00fc*/ 	.word	0x00009110


	//   ....[15]....
        /*0100*/ 	.word	0x00009150


	//   ....[16]....
        /*0104*/ 	.word	0x00009210


	//   ....[17]....
        /*0108*/ 	.word	0x00009390


	//   ....[18]....
        /*010c*/ 	.word	0x00009510


	//   ....[19]....
        /*0110*/ 	.word	0x00009670


	//   ....[20]....
        /*0114*/ 	.word	0x000097b0


	//   ....[21]....
        /*0118*/ 	.word	0x000097f0


	//   ....[22]....
        /*011c*/ 	.word	0x00009830


	//----- nvinfo : EIATTR_MAX_THREADS
	.align		4
.L_3151:
        /*0120*/ 	.byte	0x04, 0x05
        /*0122*/ 	.short	(.L_3153 - .L_3152)
.L_3152:
        /*0124*/ 	.word	0x00000080
        /*0128*/ 	.word	0x00000001
        /*012c*/ 	.word	0x00000001


	//----- nvinfo : EIATTR_CRS_STACK_SIZE
	.align		4
.L_3153:
        /*0130*/ 	.byte	0x04, 0x1e
        /*0132*/ 	.short	(.L_3155 - .L_3154)
.L_3154:
        /*0134*/ 	.word	0x00000000
.L_3155:


//--------------------- .nv.info._ZN2at6native18elementwise_kernelILi128ELi4EZNS0_22gpu_kernel_impl_nocastINS0_13AUnaryFunctorIN3c104HalfES5_S5_ZZZNS0_16fmod_kernel_cudaERNS_18TensorIteratorBaseEENKUlvE0_clEvENKUlvE1_clEvEUlS5_S5_E_EEEEvS7_RKT_EUliE_EEviT1_ --------------------------
	.section	.nv.info._ZN2at6native18elementwise_kernelILi128ELi4EZNS0_22gpu_kernel_impl_nocastINS0_13AUnaryFunctorIN3c104HalfES5_S5_ZZZNS0_16fmod_kernel_cudaERNS_18TensorIteratorBaseEENKUlvE0_clEvENKUlvE1_clEvEUlS5_S5_E_EEEEvS7_RKT_EUliE_EEviT1_,"",@"SHT_CUDA_INFO"
	.sectionflags	@""
	.align	4


	//----- nvinfo : EIATTR_CUDA_API_VERSION
	.align		4
        /*0000*/ 	.byte	0x04, 0x37
        /*0002*/ 	.short	(.L_3157 - .L_3156)
.L_3156:
        /*0004*/ 	.word	0x00000082


	//----- nvinfo : EIATTR_SW2861232_WAR
	.align		4
.L_3157:
        /*0008*/ 	.byte	0x01, 0x35
	.zero		2


	//----- nvinfo : EIATTR_PARAM_CBANK
	.align		4
        /*000c*/ 	.byte	0x04, 0x0a
        /*000e*/ 	.short	(.L_3159 - .L_3158)
	.align		4
.L_3158:
        /*0010*/ 	.word	index@(.nv.constant0._ZN2at6native18elementwise_kernelILi128ELi4EZNS0_22gpu_kernel_impl_nocastINS0_13AUnaryFunctorIN3c104HalfES5_S5_ZZZNS0_16fmod_kernel_cudaERNS_18TensorIteratorBaseEENKUlvE0_clEvENKUlvE1_clEvEUlS5_S5_E_EEEEvS7_RKT_EUliE_EEviT1_)
        /*0014*/ 	.short	0x0160
        /*0016*/ 	.short	0x0220


	//----- nvinfo : EIATTR_CBANK_PARAM_SIZE
	.align		4
.L_3159:
        /*0018*/ 	.byte	0x03, 0x19
        /*001a*/ 	.short	0x0220


	//----- nvinfo : EIATTR_KPARAM_INFO
	.align		4
        /*001c*/ 	.byte	0x04, 0x17
        /*001e*/ 	.short	(.L_3161 - .L_3160)
.L_3160:
        /*0020*/ 	.word	0x00000000
        /*0024*/ 	.short	0x0001
        /*0026*/ 	.short	0x0008
        /*0028*/ 	.byte	0x00, 0xf0, 0x61, 0x08


	//----- nvinfo : EIATTR_KPARAM_INFO
	.align		4
.L_3161:
        /*002c*/ 	.byte	0x04, 0x17
        /*002e*/ 	.short	(.L_3163 - .L_3162)
.L_3162:
        /*0030*/ 	.word	0x00000000
        /*0034*/ 	.short	0x0000
        /*0036*/ 	.short	0x0000
        /*0038*/ 	.byte	0x00, 0xf0, 0x11, 0x00


	//----- nvinfo : EIATTR_MAXREG_COUNT
	.align		4
.L_3163:
        /*003c*/ 	.byte	0x03, 0x1b
        /*003e*/ 	.short	0x0080


	//----- nvinfo : EIATTR_MERCURY_ISA_VERSION
	.align		4
        /*0040*/ 	.byte	0x03, 0x5f
        /*0042*/ 	.short	0x0000


	//----- nvinfo : EIATTR_EXIT_INSTR_OFFSETS
	.align		4
        /*0044*/ 	.byte	0x04, 0x1c
        /*0046*/ 	.short	(.L_3165 - .L_3164)


	//   ....[0]....
.L_3164:
        /*0048*/ 	.word	0x00003a60


	//   ....[1]....
        /*004c*/ 	.word	0x00004d80


	//----- nvinfo : EIATTR_MAX_THREADS
	.align		4
.L_3165:
        /*0050*/ 	.byte	0x04, 0x05
        /*0052*/ 	.short	(.L_3167 - .L_3166)
.L_3166:
        /*0054*/ 	.word	0x00000080
        /*0058*/ 	.word	0x00000001
        /*005c*/ 	.word	0x00000001


	//----- nvinfo : EIATTR_CRS_STACK_SIZE
	.align		4
.L_3167:
        /*0060*/ 	.byte	0x04, 0x1e
        /*0062*/ 	.short	(.L_3169 - .L_3168)
.L_3168:
        /*0064*/ 	.word	0x00000000
.L_3169:


//--------------------- .nv.info._ZN2at6native27unrolled_elementwise_kernelINS0_13AUnaryFunctorIN3c104HalfES4_S4_ZZZNS0_16fmod_kernel_cudaERNS_18TensorIteratorBaseEENKUlvE0_clEvENKUlvE1_clEvEUlS4_S4_E_EESt5arrayIPcLm2EELi4E23TrivialOffsetCalculatorILi1EjESF_NS0_6memory15LoadWithoutCastENSG_16StoreWithoutCastEEEviT_T0_T2_T3_T4_T5_ --------------------------
	.section	.nv.info._ZN2at6native27unrolled_elementwise_kernelINS0_13AUnaryFunctorIN3c104HalfES4_S4_ZZZNS0_16fmod_kernel_cudaERNS_18TensorIteratorBaseEENKUlvE0_clEvENKUlvE1_clEvEUlS4_S4_E_EESt5arrayIPcLm2EELi4E23TrivialOffsetCalculatorILi1EjESF_NS0_6memory15LoadWithoutCastENSG_16StoreWithoutCastEEEviT_T0_T2_T3_T4_T5_,"",@"SHT_CUDA_INFO"
	.sectionflags	@""
	.align	4


	//----- nvinfo : EIATTR_CUDA_API_VERSION
	.align		4
        /*0000*/ 	.byte	0x04, 0x37
        /*0002*/ 	.short	(.L_3171 - .L_3170)
.L_3170:
        /*0004*/ 	.word	0x00000082


	//----- nvinfo : EIATTR_SW2861232_WAR
	.align		4
.L_3171:
        /*0008*/ 	.byte	0x01, 0x35
	.zero		2


	//----- nvinfo : EIATTR_PARAM_CBANK
	.align		4
        /*000c*/ 	.byte	0x04, 0x0a
        /*000e*/ 	.short	(.L_3173 - .L_3172)
	.align		4
.L_3172:
        /*0010*/ 	.word	index@(.nv.constant0._ZN2at6native27unrolled_elementwise_kernelINS0_13AUnaryFunctorIN3c104HalfES4_S4_ZZZNS0_16fmod_kernel_cudaERNS_18TensorIteratorBaseEENKUlvE0_clEvENKUlvE1_clEvEUlS4_S4_E_EESt5arrayIPcLm2EELi4E23TrivialOffsetCalculatorILi1EjESF_NS0_6memory15LoadWithoutCastENSG_16StoreWithoutCastEEEviT_T0_T2_T3_T4_T5_)
        /*0014*/ 	.short	0x0160
        /*0016*/ 	.short	0x001c


	//----- nvinfo : EIATTR_CBANK_PARAM_SIZE
	.align		4
.L_3173:
        /*0018*/ 	.byte	0x03, 0x19
        /*001a*/ 	.short	0x001c


	//----- nvinfo : EIATTR_KPARAM_INFO
	.align		4
        /*001c*/ 	.byte	0x04, 0x17
        /*001e*/ 	.short	(.L_3175 - .L_3174)
.L_3174:
        /*0020*/ 	.word	0x00000000
        /*0024*/ 	.short	0x0006
        /*0026*/ 	.short	0x001b
        /*0028*/ 	.byte	0x00, 0xf0, 0x05, 0x00


	//----- nvinfo : EIATTR_KPARAM_INFO
	.align		4
.L_3175:
        /*002c*/ 	.byte	0x04, 0x17
        /*002e*/ 	.short	(.L_3177 - .L_3176)
.L_3176:
        /*0030*/ 	.word	0x00000000
        /*0034*/ 	.short	0x0005
        /*0036*/ 	.short	0x001a
        /*0038*/ 	.byte	0x00, 0xf0, 0x05, 0x00


	//----- nvinfo : EIATTR_KPARAM_INFO
	.align		4
.L_3177:
        /*003c*/ 	.byte	0x04, 0x17
        /*003e*/ 	.short	(.L_3179 - .L_3178)
.L_3178:
        /*0040*/ 	.word	0x00000000
        /*0044*/ 	.short	0x0004
        /*0046*/ 	.short	0x0019
        /*0048*/ 	.byte	0x00, 0xf0, 0x05, 0x00


	//----- nvinfo : EIATTR_KPARAM_INFO
	.align		4
.L_3179:
        /*004c*/ 	.byte	0x04, 0x17
        /*004e*/ 	.short	(.L_3181 - .L_3180)
.L_3180:
        /*0050*/ 	.word	0x00000000
        /*0054*/ 	.short	0x0003
        /*0056*/ 	.short	0x0018
        /*0058*/ 	.byte	0x00, 0xf0, 0x05, 0x00


	//----- nvinfo : EIATTR_KPARAM_INFO
	.align		4
.L_3181:
        /*005c*/ 	.byte	0x04, 0x17
        /*005e*/ 	.short	(.L_3183 - .L_3182)
.L_3182:
        /*0060*/ 	.word	0x00000000
        /*0064*/ 	.short	0x0002
        /*0066*/ 	.short	0x0008
        /*0068*/ 	.byte	0x00, 0xf0, 0x41, 0x00


	//----- nvinfo : EIATTR_KPARAM_INFO
	.align		4
.L_3183:
        /*006c*/ 	.byte	0x04, 0x17
        /*006e*/ 	.short	(.L_3185 - .L_3184)
.L_3184:
        /*0070*/ 	.word	0x00000000
        /*0074*/ 	.short	0x0001
        /*0076*/ 	.short	0x0004
        /*0078*/ 	.byte	0x00, 0xf0, 0x11, 0x00


	//----- nvinfo : EIATTR_KPARAM_INFO
	.align		4
.L_3185:
        /*007c*/ 	.byte	0x04, 0x17
        /*007e*/ 	.short	(.L_3187 - .L_3186)
.L_3186:
        /*0080*/ 	.word	0x00000000
        /*0084*/ 	.short	0x0000
        /*0086*/ 	.short	0x0000
        /*0088*/ 	.byte	0x00, 0xf0, 0x11, 0x00


	//----- nvinfo : EIATTR_MAXREG_COUNT
	.align		4
.L_3187:
        /*008c*/ 	.byte	0x03, 0x1b
        /*008e*/ 	.short	0x00ff


	//----- nvinfo : EIATTR_MERCURY_ISA_VERSION
	.align		4
        /*0090*/ 	.byte	0x03, 0x5f
        /*0092*/ 	.short	0x0000


	//----- nvinfo : EIATTR_EXIT_INSTR_OFFSETS
	.align		4
        /*0094*/ 	.byte	0x04, 0x1c
        /*0096*/ 	.short	(.L_3189 - .L_3188)


	//   ....[0]....
.L_3188:
        /*0098*/ 	.word	0x00001720


	//   ....[1]....
        /*009c*/ 	.word	0x00001770


	//----- nvinfo : EIATTR_MAX_THREADS
	.align		4
.L_3189:
        /*00a0*/ 	.byte	0x04, 0x05
        /*00a2*/ 	.short	(.L_3191 - .L_3190)
.L_3190:
        /*00a4*/ 	.word	0x00000080
        /*00a8*/ 	.word	0x00000001
        /*00ac*/ 	.word	0x00000001


	//----- nvinfo : EIATTR_CRS_STACK_SIZE
	.align		4
.L_3191:
        /*00b0*/ 	.byte	0x04, 0x1e
        /*00b2*/ 	.short	(.L_3193 - .L_3192)
.L_3192:
        /*00b4*/ 	.word	0x00000000
.L_3193:


//--------------------- .nv.info._ZN2at6native29vectorized_elementwise_kernelILi2ENS0_13AUnaryFunctorIN3c104HalfES4_S4_ZZZNS0_16fmod_kernel_cudaERNS_18TensorIteratorBaseEENKUlvE0_clEvENKUlvE1_clEvEUlS4_S4_E_EESt5arrayIPcLm2EEEEviT0_T1_ --------------------------
	.section	.nv.info._ZN2at6native29vectorized_elementwise_kernelILi2ENS0_13AUnaryFunctorIN3c104HalfES4_S4_ZZZNS0_16fmod_kernel_cudaERNS_18TensorIteratorBaseEENKUlvE0_clEvENKUlvE1_clEvEUlS4_S4_E_EESt5arrayIPcLm2EEEEviT0_T1_,"",@"SHT_CUDA_INFO"
	.sectionflags	@""
	.align	4


	//----- nvinfo : EIATTR_CUDA_API_VERSION
	.align		4
        /*0000*/ 	.byte	0x04, 0x37
        /*0002*/ 	.short	(.L_3195 - .L_3194)
.L_3194:
        /*0004*/ 	.word	0x00000082


	//----- nvinfo : EIATTR_SW2861232_WAR
	.align		4
.L_3195:
        /*0008*/ 	.byte	0x01, 0x35
	.zero		2


	//----- nvinfo : EIATTR_PARAM_CBANK
	.align		4
        /*000c*/ 	.byte	0x04, 0x0a
        /*000e*/ 	.short	(.L_3197 - .L_3196)
	.align		4
.L_3196:
        /*0010*/ 	.word	index@(.nv.constant0._ZN2at6native29vectorized_elementwise_kernelILi2ENS0_13AUnaryFunctorIN3c104HalfES4_S4_ZZZNS0_16fmod_kernel_cudaERNS_18TensorIteratorBaseEENKUlvE0_clEvENKUlvE1_clEvEUlS4_S4_E_EESt5arrayIPcLm2EEEEviT0_T1_)
        /*0014*/ 	.short	0x0160
        /*0016*/ 	.short	0x0018


	//----- nvinfo : EIATTR_CBANK_PARAM_SIZE
	.align		4
.L_3197:
        /*0018*/ 	.byte	0x03, 0x19
        /*001a*/ 	.short	0x0018


	//----- nvinfo : EIATTR_KPARAM_INFO
	.align		4
        /*001c*/ 	.byte	0x04, 0x17
        /*001e*/ 	.short	(.L_3199 - .L_3198)
.L_3198:
        /*0020*/ 	.word	0x00000000
        /*0024*/ 	.short	0x0002
        /*0026*/ 	.short	0x0008
        /*0028*/ 	.byte	0x00, 0xf0, 0x41, 0x00


	//----- nvinfo : EIATTR_KPARAM_INFO
	.align		4
.L_3199:
        /*002c*/ 	.byte	0x04, 0x17
        /*002e*/ 	.short	(.L_3201 - .L_3200)
.L_3200:
        /*0030*/ 	.word	0x00000000
        /*0034*/ 	.short	0x0001
        /*0036*/ 	.short	0x0004
        /*0038*/ 	.byte	0x00, 0xf0, 0x11, 0x00


	//----- nvinfo : EIATTR_KPARAM_INFO
	.align		4
.L_3201:
        /*003c*/ 	.byte	0x04, 0x17
        /*003e*/ 	.short	(.L_3203 - .L_3202)
.L_3202:
        /*0040*/ 	.word	0x00000000
        /*0044*/ 	.short	0x0000
        /*0046*/ 	.short	0x0000
        /*0048*/ 	.byte	0x00, 0xf0, 0x11, 0x00


	//----- nvinfo : EIATTR_MAXREG_COUNT
	.align		4
.L_3203:
        /*004c*/ 	.byte	0x03, 0x1b
        /*004e*/ 	.short	0x00ff


	//----- nvinfo : EIATTR_MERCURY_ISA_VERSION
	.align		4
        /*0050*/ 	.byte	0x03, 0x5f
        /*0052*/ 	.short	0x0000


	//----- nvinfo : EIATTR_EXIT_INSTR_OFFSETS
	.align		4
        /*0054*/ 	.byte	0x04, 0x1c
        /*0056*/ 	.short	(.L_3205 - .L_3204)


	//   ....[0]....
.L_3204:
        /*0058*/ 	.word	0x00002430


	//   ....[1]....
        /*005c*/ 	.word	0x000051a0


	//   ....[2]....
        /*0060*/ 	.word	0x000051f0


	//----- nvinfo : EIATTR_MAX_THREADS
	.align		4
.L_3205:
        /*0064*/ 	.byte	0x04, 0x05
        /*0066*/ 	.short	(.L_3207 - .L_3206)
.L_3206:
        /*0068*/ 	.word	0x00000080
        /*006c*/ 	.word	0x00000001
        /*0070*/ 	.word	0x00000001


	//----- nvinfo : EIATTR_CRS_STACK_SIZE
	.align		4
.L_3207:
        /*0074*/ 	.byte	0x04, 0x1e
        /*0076*/ 	.short	(.L_3209 - .L_3208)
.L_3208:
        /*0078*/ 	.word	0x00000000
.L_3209:


//--------------------- .nv.info._ZN2at6native29vectorized_elementwise_kernelILi4ENS0_13AUnaryFunctorIN3c104HalfES4_S4_ZZZNS0_16fmod_kernel_cudaERNS_18TensorIteratorBaseEENKUlvE0_clEvENKUlvE1_clEvEUlS4_S4_E_EESt5arrayIPcLm2EEEEviT0_T1_ --------------------------
	.section	.nv.info._ZN2at6native29vectorized_elementwise_kernelILi4ENS0_13AUnaryFunctorIN3c104HalfES4_S4_ZZZNS0_16fmod_kernel_cudaERNS_18TensorIteratorBaseEENKUlvE0_clEvENKUlvE1_clEvEUlS4_S4_E_EESt5arrayIPcLm2EEEEviT0_T1_,"",@"SHT_CUDA_INFO"
	.sectionflags	@""
	.align	4


	//----- nvinfo : EIATTR_CUDA_API_VERSION
	.align		4
        /*0000*/ 	.byte	0x04, 0x37
        /*0002*/ 	.short	(.L_3211 - .L_3210)
.L_3210:
        /*0004*/ 	.word	0x00000082


	//----- nvinfo : EIATTR_SW2861232_WAR
	.align		4
.L_3211:
        /*0008*/ 	.byte	0x01, 0x35
	.zero		2


	//----- nvinfo : EIATTR_PARAM_CBANK
	.align		4
        /*000c*/ 	.byte	0x04, 0x0a
        /*000e*/ 	.short	(.L_3213 - .L_3212)
	.align		4
.L_3212:
        /*0010*/ 	.word	index@(.nv.constant0._ZN2at6native29vectorized_elementwise_kernelILi4ENS0_13AUnaryFunctorIN3c104HalfES4_S4_ZZZNS0_16fmod_kernel_cudaERNS_18TensorIteratorBaseEENKUlvE0_clEvENKUlvE1_clEvEUlS4_S4_E_EESt5arrayIPcLm2EEEEviT0_T1_)
        /*0014*/ 	.short	0x0160
        /*0016*/ 	.short	0x0018


	//----- nvinfo : EIATTR_CBANK_PARAM_SIZE
	.align		4
.L_3213:
        /*0018*/ 	.byte	0x03, 0x19
        /*001a*/ 	.short	0x0018


	//----- nvinfo : EIATTR_KPARAM_INFO
	.align		4
        /*001c*/ 	.byte	0x04, 0x17
        /*001e*/ 	.short	(.L_3215 - .L_3214)
.L_3214:
        /*0020*/ 	.word	0x00000000
        /*0024*/ 	.short	0x0002
        /*0026*/ 	.short	0x0008
        /*0028*/ 	.byte	0x00, 0xf0, 0x41, 0x00


	//----- nvinfo : EIATTR_KPARAM_INFO
	.align		4
.L_3215:
        /*002c*/ 	.byte	0x04, 0x17
        /*002e*/ 	.short	(.L_3217 - .L_3216)
.L_3216:
        /*0030*/ 	.word	0x00000000
        /*0034*/ 	.short	0x0001
        /*0036*/ 	.short	0x0004
        /*0038*/ 	.byte	0x00, 0xf0, 0x11, 0x00


	//----- nvinfo : EIATTR_KPARAM_INFO
	.align		4
.L_3217:
        /*003c*/ 	.byte	0x04, 0x17
        /*003e*/ 	.short	(.L_3219 - .L_3218)
.L_3218:
        /*0040*/ 	.word	0x00000000
        /*0044*/ 	.short	0x0000
        /*0046*/ 	.short	0x0000
        /*0048*/ 	.byte	0x00, 0xf0, 0x11, 0x00


	//----- nvinfo : EIATTR_MAXREG_COUNT
	.align		4
.L_3219:
        /*004c*/ 	.byte	0x03, 0x1b
        /*004e*/ 	.short	0x00ff


	//----- nvinfo : EIATTR_MERCURY_ISA_VERSION
	.align		4
        /*0050*/ 	.byte	0x03, 0x5f
        /*0052*/ 	.short	0x0000


	//----- nvinfo : EIATTR_EXIT_INSTR_OFFSETS
	.align		4
        /*0054*/ 	.byte	0x04, 0x1c
        /*0056*/ 	.short	(.L_3221 - .L_3220)


	//   ....[0]....
.L_3220:
        /*0058*/ 	.word	0x000023f0


	//   ....[1]....
        /*005c*/ 	.word	0x00005160


	//   ....[2]....
        /*0060*/ 	.word	0x000051b0


	//----- nvinfo : EIATTR_MAX_THREADS
	.align		4
.L_3221:
        /*0064*/ 	.byte	0x04, 0x05
        /*0066*/ 	.short	(.L_3223 - .L_3222)
.L_3222:
        /*0068*/ 	.word	0x00000080
        /*006c*/ 	.word	0x00000001
        /*0070*/ 	.word	0x00000001


	//----- nvinfo : EIATTR_CRS_STACK_SIZE
	.align		4
.L_3223:
        /*0074*/ 	.byte	0x04, 0x1e
        /*0076*/ 	.short	(.L_3225 - .L_3224)
.L_3224:
        /*0078*/ 	.word	0x00000000
.L_3225:


//--------------------- .nv.info._ZN2at6native29vectorized_elementwise_kernelILi8ENS0_13AUnaryFunctorIN3c104HalfES4_S4_ZZZNS0_16fmod_kernel_cudaERNS_18TensorIteratorBaseEENKUlvE0_clEvENKUlvE1_clEvEUlS4_S4_E_EESt5arrayIPcLm2EEEEviT0_T1_ --------------------------
	.section	.nv.info._ZN2at6native29vectorized_elementwise_kernelILi8ENS0_13AUnaryFunctorIN3c104HalfES4_S4_ZZZNS0_16fmod_kernel_cudaERNS_18TensorIteratorBaseEENKUlvE0_clEvENKUlvE1_clEvEUlS4_S4_E_EESt5arrayIPcLm2EEEEviT0_T1_,"",@"SHT_CUDA_INFO"
	.sectionflags	@""
	.align	4


	//----- nvinfo : EIATTR_CUDA_API_VERSION
	.align		4
        /*0000*/ 	.byte	0x04, 0x37
        /*0002*/ 	.short	(.L_3227 - .L_3226)
.L_3226:
        /*0004*/ 	.word	0x00000082


	//----- nvinfo : EIATTR_SW2861232_WAR
	.align		4
.L_3227:
        /*0008*/ 	.byte	0x01, 0x35
	.zero		2


	//----- nvinfo : EIATTR_PARAM_CBANK
	.align		4
        /*000c*/ 	.byte	0x04, 0x0a
        /*000e*/ 	.short	(.L_3229 - .L_3228)
	.align		4
.L_3228:
        /*0010*/ 	.word	index@(.nv.constant0._ZN2at6native29vectorized_elementwise_kernelILi8ENS0_13AUnaryFunctorIN3c104HalfES4_S4_ZZZNS0_16fmod_kernel_cudaERNS_18TensorIteratorBaseEENKUlvE0_clEvENKUlvE1_clEvEUlS4_S4_E_EESt5arrayIPcLm2EEEEviT0_T1_)
        /*0014*/ 	.short	0x0160
        /*0016*/ 	.short	0x0018


	//----- nvinfo : EIATTR_CBANK_PARAM_SIZE
	.align		4
.L_3229:
        /*0018*/ 	.byte	0x03, 0x19
        /*001a*/ 	.short	0x0018


	//----- nvinfo : EIATTR_KPARAM_INFO
	.align		4
        /*001c*/ 	.byte	0x04, 0x17
        /*001e*/ 	.short	(.L_3231 - .L_3230)
.L_3230:
        /*0020*/ 	.word	0x00000000
        /*0024*/ 	.short	0x0002
        /*0026*/ 	.short	0x0008
        /*0028*/ 	.byte	0x00, 0xf0, 0x41, 0x00


	//----- nvinfo : EIATTR_KPARAM_INFO
	.align		4
.L_3231:
        /*002c*/ 	.byte	0x04, 0x17
        /*002e*/ 	.short	(.L_3233 - .L_3232)
.L_3232:
        /*0030*/ 	.word	0x00000000
        /*0034*/ 	.short	0x0001
        /*0036*/ 	.short	0x0004
        /*0038*/ 	.byte	0x00, 0xf0, 0x11, 0x00


	//----- nvinfo : EIATTR_KPARAM_INFO
	.align		4
.L_3233:
        /*003c*/ 	.byte	0x04, 0x17
        /*003e*/ 	.short	(.L_3235 - .L_3234)
.L_3234:
        /*0040*/ 	.word	0x00000000
        /*0044*/ 	.short	0x0000
        /*0046*/ 	.short	0x0000
        /*0048*/ 	.byte	0x00, 0xf0, 0x11, 0x00


	//----- nvinfo : EIATTR_MAXREG_COUNT
	.align		4
.L_3235:
        /*004c*/ 	.byte	0x03, 0x1b
        /*004e*/ 	.short	0x00ff


	//----- nvinfo : EIATTR_MERCURY_ISA_VERSION
	.align		4
        /*0050*/ 	.byte	0x03, 0x5f
        /*0052*/ 	.short	0x0000


	//----- nvinfo : EIATTR_EXIT_INSTR_OFFSETS
	.align		4
        /*0054*/ 	.byte	0x04, 0x1c
        /*0056*/ 	.short	(.L_3237 - .L_3236)


	//   ....[0]....
.L_3236:
        /*0058*/ 	.word	0x00000010


	//----- nvinfo : EIATTR_MAX_THREADS
	.align		4
.L_3237:
        /*005c*/ 	.byte	0x04, 0x05
        /*005e*/ 	.short	(.L_3239 - .L_3238)
.L_3238:
        /*0060*/ 	.word	0x00000080
        /*0064*/ 	.word	0x00000001
        /*0068*/ 	.word	0x00000001
.L_3239:


//--------------------- .nv.info._ZN2at6native18elementwise_kernelILi128ELi4EZNS0_15gpu_kernel_implINS0_13BinaryFunctorIfffZZZNS0_16fmod_kernel_cudaERNS_18TensorIteratorBaseEENKUlvE0_clEvENKUlvE0_clEvEUlffE_EEEEvS5_RKT_EUliE_EEviT1_ --------------------------
	.section	.nv.info._ZN2at6native18elementwise_kernelILi128ELi4EZNS0_15gpu_kernel_implINS0_13BinaryFunctorIfffZZZNS0_16fmod_kernel_cudaERNS_18TensorIteratorBaseEENKUlvE0_clEvENKUlvE0_clEvEUlffE_EEEEvS5_RKT_EUliE_EEviT1_,"",@"SHT_CUDA_INFO"
	.sectionflags	@""
	.align	4


	//----- nvinfo : EIATTR_CUDA_API_VERSION
	.align		4
        /*0000*/ 	.byte	0x04, 0x37
        /*0002*/ 	.short	(.L_3241 - .L_3240)
.L_3240:
        /*0004*/ 	.word	0x00000082


	//----- nvinfo : EIATTR_SW2861232_WAR
	.align		4
.L_3241:
        /*0008*/ 	.byte	0x01, 0x35
	.zero		2


	//----- nvinfo : EIATTR_PARAM_CBANK
	.align		4
        /*000c*/ 	.byte	0x04, 0x0a
        /*000e*/ 	.short	(.L_3243 - .L_3242)
	.align		4
.L_3242:
        /*0010*/ 	.word	index@(.nv.constant0._ZN2at6native18elementwise_kernelILi128ELi4EZNS0_15gpu_kernel_implINS0_13BinaryFunctorIfffZZZNS0_16fmod_kernel_cudaERNS_18TensorIteratorBaseEENKUlvE0_clEvENKUlvE0_clEvEUlffE_EEEEvS5_RKT_EUliE_EEviT1_)
        /*0014*/ 	.short	0x0160
        /*0016*/ 	.short	0x0290


	//----- nvinfo : EIATTR_CBANK_PARAM_SIZE
	.align		4
.L_3243:
        /*0018*/ 	.byte	0x03, 0x19
        /*001a*/ 	.short	0x0290


	//----- nvinfo : EIATTR_KPARAM_INFO
	.align		4
        /*001c*/ 	.byte	0x04, 0x17
        /*001e*/ 	.short	(.L_3245 - .L_3244)
.L_3244:
        /*0020*/ 	.word	0x00000000
        /*0024*/ 	.short	0x0001
        /*0026*/ 	.short	0x0008
        /*0028*/ 	.byte	0x00, 0xf0, 0x21, 0x0a


	//----- nvinfo : EIATTR_KPARAM_INFO
	.align		4
.L_3245:
        /*002c*/ 	.byte	0x04, 0x17
        /*002e*/ 	.short	(.L_3247 - .L_3246)
.L_3246:
        /*0030*/ 	.word	0x00000000
        /*0034*/ 	.short	0x0000
        /*0036*/ 	.short	0x0000
        /*0038*/ 	.byte	0x00, 0xf0, 0x11, 0x00


	//----- nvinfo : EIATTR_MAXREG_COUNT
	.align		4
.L_3247:
        /*003c*/ 	.byte	0x03, 0x1b
        /*003e*/ 	.short	0x0080


	//----- nvinfo : EIATTR_EXTERNS
	.align		4
        /*0040*/ 	.byte	0x04, 0x0f
        /*0042*/ 	.short	(.L_3249 - .L_3248)


	//   ....[0]....
	.align		4
.L_3248:
        /*0044*/ 	.word	index@(__assertfail)


	//----- nvinfo : EIATTR_MERCURY_ISA_VERSION
	.align		4
.L_3249:
        /*0048*/ 	.byte	0x03, 0x5f
        /*004a*/ 	.short	0x0000


	//----- nvinfo : EIATTR_SYSCALL_OFFSETS
	.align		4
        /*004c*/ 	.byte	0x04, 0x46
        /*004e*/ 	.short	(.L_3251 - .L_3250)


	//   ....[0]....
.L_3250:
        /*0050*/ 	.word	0x00001df0


	//   ....[1]....
        /*0054*/ 	.word	0x00002bf0


	//   ....[2]....
        /*0058*/ 	.word	0x00003eb0


	//   ....[3]....
        /*005c*/ 	.word	0x00005d00


	//   ....[4]....
        /*0060*/ 	.word	0x00006b00


	//   ....[5]....
        /*0064*/ 	.word	0x00007dc0


	//   ....[6]....
        /*0068*/ 	.word	0x00009be0


	//   ....[7]....
        /*006c*/ 	.word	0x0000a9e0


	//   ....[8]....
        /*0070*/ 	.word	0x0000bca0


	//   ....[9]....
        /*0074*/ 	.word	0x0000dad0


	//   ....[10]....
        /*0078*/ 	.word	0x0000e8d0


	//   ....[11]....
        /*007c*/ 	.word	0x0000fb90


	//----- nvinfo : EIATTR_EXIT_INSTR_OFFSETS
	.align		4
.L_3251:
        /*0080*/ 	.byte	0x04, 0x1c
        /*0082*/ 	.short	(.L_3253 - .L_3252)


	//   ....[0]....
.L_3252:
        /*0084*/ 	.word	0x0000bd40


	//   ....[1]....
        /*0088*/ 	.word	0x0000ee80


	//   ....[2]....
        /*008c*/ 	.word	0x0000eec0


	//   ....[3]....
        /*0090*/ 	.word	0x0000ef50


	//   ....[4]....
        /*0094*/ 	.word	0x0000ef80


	//   ....[5]....
        /*0098*/ 	.word	0x0000efb0


	//   ....[6]....
        /*009c*/ 	.word	0x0000f030


	//   ....[7]....
        /*00a0*/ 	.word	0x0000f060


	//   ....[8]....
        /*00a4*/ 	.word	0x0000f0f0


	//   ....[9]....
        /*00a8*/ 	.word	0x0000f130


	//   ....[10]....
        /*00ac*/ 	.word	0x0000f170


	//   ....[11]....
        /*00b0*/ 	.word	0x0000f230


	//   ....[12]....
        /*00b4*/ 	.word	0x0000f280


	//   ....[13]....
        /*00b8*/ 	.word	0x0000f400


	//   ....[14]....
        /*00bc*/ 	.word	0x0000f550


	//   ....[15]....
        /*00c0*/ 	.word	0x0000f580


	//   ....[16]....
        /*00c4*/ 	.word	0x0000f630


	//   ....[17]....
        /*00c8*/ 	.word	0x0000f7a0


	//   ....[18]....
        /*00cc*/ 	.word	0x0000f910


	//   ....[19]....
        /*00d0*/ 	.word	0x0000fa60


	//   ....[20]....
        /*00d4*/ 	.word	0x0000fba0


	//   ....[21]....
        /*00d8*/ 	.word	0x0000fbd0


	//   ....[22]....
        /*00dc*/ 	.word	0x0000fc00


	//----- nvinfo : EIATTR_MAX_THREADS
	.align		4
.L_3253:
        /*00e0*/ 	.byte	0x04, 0x05
        /*00e2*/ 	.short	(.L_3255 - .L_3254)
.L_3254:
        /*00e4*/ 	.word	0x00000080
        /*00e8*/ 	.word	0x00000001
        /*00ec*/ 	.word	0x00000001


	//----- nvinfo : EIATTR_CRS_STACK_SIZE
	.align		4
.L_3255:
        /*00f0*/ 	.byte	0x04, 0x1e
        /*00f2*/ 	.short	(.L_3257 - .L_3256)
.L_3256:
        /*00f4*/ 	.word	0x00000000
.L_3257:


//--------------------- .nv.info._ZN2at6native27unrolled_elementwise_kernelINS0_13BinaryFunctorIfffZZZNS0_16fmod_kernel_cudaERNS_18TensorIteratorBaseEENKUlvE0_clEvENKUlvE0_clEvEUlffE_EESt5arrayIPcLm3EELi4E23TrivialOffsetCalculatorILi2EjESC_ILi1EjENS0_6memory12LoadWithCastILi2EEENSF_13StoreWithCastILi1EEEEEviT_T0_T2_T3_T4_T5_ --------------------------
	.section	.nv.info._ZN2at6native27unrolled_elementwise_kernelINS0_13BinaryFunctorIfffZZZNS0_16fmod_kernel_cudaERNS_18TensorIteratorBaseEENKUlvE0_clEvENKUlvE0_clEvEUlffE_EESt5arrayIPcLm3EELi4E23TrivialOffsetCalculatorILi2EjESC_ILi1EjENS0_6memory12LoadWithCastILi2EEENSF_13StoreWithCastILi1EEEEEviT_T0_T2_T3_T4_T5_,"",@"SHT_CUDA_INFO"
	.sectionflags	@""
	.align	4


	//----- nvinfo : EIATTR_CUDA_API_VERSION
	.align		4
        /*0000*/ 	.byte	0x04, 0x37
        /*0002*/ 	.short	(.L_3259 - .L_3258)
.L_3258:
        /*0004*/ 	.word	0x00000082


	//----- nvinfo : EIATTR_SW2861232_WAR
	.align		4
.L_3259:
        /*0008*/ 	.byte	0x01, 0x35
	.zero		2


	//----- nvinfo : EIATTR_PARAM_CBANK
	.align		4
        /*000c*/ 	.byte	0x04, 0x0a
        /*000e*/ 	.short	(.L_3261 - .L_3260)
	.align		4
.L_3260:
        /*0010*/ 	.word	index@(.nv.constant0._ZN2at6native27unrolled_elementwise_kernelINS0_13BinaryFunctorIfffZZZNS0_16fmod_kernel_cudaERNS_18TensorIteratorBaseEENKUlvE0_clEvENKUlvE0_clEvEUlffE_EESt5arrayIPcLm3EELi4E23TrivialOffsetCalculatorILi2EjESC_ILi1EjENS0_6memory12LoadWithCastILi2EEENSF_13StoreWithCastILi1EEEEEviT_T0_T2_T3_T4_T5_)
        /*0014*/ 	.short	0x0160
        /*0016*/ 	.short	0x0038


	//----- nvinfo : EIATTR_CBANK_PARAM_SIZE
	.align		4
.L_3261:
        /*0018*/ 	.byte	0x03, 0x19
        /*001a*/ 	.short	0x0038


	//----- nvinfo : EIATTR_KPARAM_INFO
	.align		4
        /*001c*/ 	.byte	0x04, 0x17
        /*001e*/ 	.short	(.L_3263 - .L_3262)
.L_3262:
        /*0020*/ 	.word	0x00000000
        /*0024*/ 	.short	0x0006
        /*0026*/ 	.short	0x0030
        /*0028*/ 	.byte	0x00, 0xf0, 0x21, 0x00


	//----- nvinfo : EIATTR_KPARAM_INFO
	.align		4
.L_3263:
        /*002c*/ 	.byte	0x04, 0x17
        /*002e*/ 	.short	(.L_3265 - .L_3264)
.L_3264:
        /*0030*/ 	.word	0x00000000
        /*0034*/ 	.short	0x0005
        /*0036*/ 	.short	0x0024
        /*0038*/ 	.byte	0x00, 0xf0, 0x31, 0x00


	//----- nvinfo : EIATTR_KPARAM_INFO
	.align		4
.L_3265:
        /*003c*/ 	.byte	0x04, 0x17
        /*003e*/ 	.short	(.L_3267 - .L_3266)
.L_3266:
        /*0040*/ 	.word	0x00000000
        /*0044*/ 	.short	0x0004
        /*0046*/ 	.short	0x0021
        /*0048*/ 	.byte	0x00, 0xf0, 0x05, 0x00


	//----- nvinfo : EIATTR_KPARAM_INFO
	.align		4
.L_3267:
        /*004c*/ 	.byte	0x04, 0x17
        /*004e*/ 	.short	(.L_3269 - .L_3268)
.L_3268:
        /*0050*/ 	.word	0x00000000
        /*0054*/ 	.short	0x0003
        /*0056*/ 	.short	0x0020
        /*0058*/ 	.byte	0x00, 0xf0, 0x05, 0x00


	//----- nvinfo : EIATTR_KPARAM_INFO
	.align		4
.L_3269:
        /*005c*/ 	.byte	0x04, 0x17
        /*005e*/ 	.short	(.L_3271 - .L_3270)
.L_3270:
        /*0060*/ 	.word	0x00000000
        /*0064*/ 	.short	0x0002
        /*0066*/ 	.short	0x0008
        /*0068*/ 	.byte	0x00, 0xf0, 0x61, 0x00


	//----- nvinfo : EIATTR_KPARAM_INFO
	.align		4
.L_3271:
        /*006c*/ 	.byte	0x04, 0x17
        /*006e*/ 	.short	(.L_3273 - .L_3272)
.L_3272:
        /*0070*/ 	.word	0x00000000
        /*0074*/ 	.short	0x0001
        /*0076*/ 	.short	0x0004
        /*0078*/ 	.byte	0x00, 0xf0, 0x05, 0x00


	//----- nvinfo : EIATTR_KPARAM_INFO
	.align		4
.L_3273:
        /*007c*/ 	.byte	0x04, 0x17
        /*007e*/ 	.short	(.L_3275 - .L_3274)
.L_3274:
        /*0080*/ 	.word	0x00000000
        /*0084*/ 	.short	0x0000
        /*0086*/ 	.short	0x0000
        /*0088*/ 	.byte	0x00, 0xf0, 0x11, 0x00


	//----- nvinfo : EIATTR_MAXREG_COUNT
	.align		4
.L_3275:
        /*008c*/ 	.byte	0x03, 0x1b
        /*008e*/ 	.short	0x00ff


	//----- nvinfo : EIATTR_EXTERNS
	.align		4
        /*0090*/ 	.byte	0x04, 0x0f
        /*0092*/ 	.short	(.L_3277 - .L_3276)


	//   ....[0]....
	.align		4
.L_3276:
        /*0094*/ 	.word	index@(__assertfail)


	//----- nvinfo : EIATTR_MERCURY_ISA_VERSION
	.align		4
.L_3277:
        /*0098*/ 	.byte	0x03, 0x5f
        /*009a*/ 	.short	0x0000


	//----- nvinfo : EIATTR_SYSCALL_OFFSETS
	.align		4
        /*009c*/ 	.byte	0x04, 0x46
        /*009e*/ 	.short	(.L_3279 - .L_3278)


	//   ....[0]....
.L_3278:
        /*00a0*/ 	.word	0x00000e60


	//   ....[1]....
        /*00a4*/ 	.word	0x00001c60


	//   ....[2]....
        /*00a8*/ 	.word	0x00002ae0


	//   ....[3]....
        /*00ac*/ 	.word	0x000038e0


	//   ....[4]....
        /*00b0*/ 	.word	0x00004760


	//   ....[5]....
        /*00b4*/ 	.word	0x00005560


	//   ....[6]....
        /*00b8*/ 	.word	0x000063d0


	//   ....[7]....
        /*00bc*/ 	.word	0x000071a0


	//   ....[8]....
        /*00c0*/ 	.word	0x000093e0


	//   ....[9]....
        /*00c4*/ 	.word	0x0000a2f0


	//   ....[10]....
        /*00c8*/ 	.word	0x0000b1c0


	//   ....[11]....
        /*00cc*/ 	.word	0x0000c090


	//----- nvinfo : EIATTR_EXIT_INSTR_OFFSETS
	.align		4
.L_3279:
        /*00d0*/ 	.byte	0x04, 0x1c
        /*00d2*/ 	.short	(.L_3281 - .L_3280)


	//   ....[0]....
.L_3280:
        /*00d4*/ 	.word	0x0000b260


	//   ....[1]....
        /*00d8*/ 	.word	0x0000b380


	//   ....[2]....
        /*00dc*/ 	.word	0x0000b3c0


	//   ....[3]....
        /*00e0*/ 	.word	0x0000b450


	//   ....[4]....
        /*00e4*/ 	.word	0x0000b480


	//   ....[5]....
        /*00e8*/ 	.word	0x0000b4b0


	//   ....[6]....
        /*00ec*/ 	.word	0x0000b530


	//   ....[7]....
        /*00f0*/ 	.word	0x0000b560


	//   ....[8]....
        /*00f4*/ 	.word	0x0000b5f0


	//   ....[9]....
        /*00f8*/ 	.word	0x0000b630


	//   ....[10]....
        /*00fc*/ 	.word	0x0000b670


	//   ....[11]....
        /*0100*/ 	.word	0x0000b730


	//   ....[12]....
        /*0104*/ 	.word	0x0000b780


	//   ....[13]....
        /*0108*/ 	.word	0x0000b900


	//   ....[14]....
        /*010c*/ 	.word	0x0000ba50


	//   ....[15]....
        /*0110*/ 	.word	0x0000ba80


	//   ....[16]....
        /*0114*/ 	.word	0x0000bb30


	//   ....[17]....
        /*0118*/ 	.word	0x0000bca0


	//   ....[18]....
        /*011c*/ 	.word	0x0000be10


	//   ....[19]....
        /*0120*/ 	.word	0x0000bf60


	//   ....[20]....
        /*0124*/ 	.word	0x0000c0a0


	//   ....[21]....
        /*0128*/ 	.word	0x0000c0d0


	//   ....[22]....
        /*012c*/ 	.word	0x0000c100


	//----- nvinfo : EIATTR_MAX_THREADS
	.align		4
.L_3281:
        /*0130*/ 	.byte	0x04, 0x05
        /*0132*/ 	.short	(.L_3283 - .L_3282)
.L_3282:
        /*0134*/ 	.word	0x00000080
        /*0138*/ 	.word	0x00000001
        /*013c*/ 	.word	0x00000001


	//----- nvinfo : EIATTR_CRS_STACK_SIZE
	.align		4
.L_3283:
        /*0140*/ 	.byte	0x04, 0x1e
        /*0142*/ 	.short	(.L_3285 - .L_3284)
.L_3284:
        /*0144*/ 	.word	0x00000000
.L_3285:


//--------------------- .nv.info._ZN2at6native18elementwise_kernelILi128ELi2EZNS0_22gpu_kernel_impl_nocastINS0_13BinaryFunctorIfffZZZNS0_16fmod_kernel_cudaERNS_18TensorIteratorBaseEENKUlvE0_clEvENKUlvE0_clEvEUlffE_EEEEvS5_RKT_EUliE_EEviT1_ --------------------------
	.section	.nv.info._ZN2at6native18elementwise_kernelILi128ELi2EZNS0_22gpu_kernel_impl_nocastINS0_13BinaryFunctorIfffZZZNS0_16fmod_kernel_cudaERNS_18TensorIteratorBaseEENKUlvE0_clEvENKUlvE0_clEvEUlffE_EEEEvS5_RKT_EUliE_EEviT1_,"",@"SHT_CUDA_INFO"
	.sectionflags	@""
	.align	4


	//----- nvinfo : EIATTR_CUDA_API_VERSION
	.align		4
        /*0000*/ 	.byte	0x04, 0x37
        /*0002*/ 	.short	(.L_3287 - .L_3286)
.L_3286:
        /*0004*/ 	.word	0x00000082


	//----- nvinfo : EIATTR_SW2861232_WAR
	.align		4
.L_3287:
        /*0008*/ 	.byte	0x01, 0x35
	.zero		2


	//----- nvinfo : EIATTR_PARAM_CBANK
	.align		4
        /*000c*/ 	.byte	0x04, 0x0a
        /*000e*/ 	.short	(.L_3289 - .L_3288)
	.align		4
.L_3288:
        /*0010*/ 	.word	index@(.nv.constant0._ZN2at6native18elementwise_kernelILi128ELi2EZNS0_22gpu_kernel_impl_nocastINS0_13BinaryFunctorIfffZZZNS0_16fmod_kernel_cudaERNS_18TensorIteratorBaseEENKUlvE0_clEvENKUlvE0_clEvEUlffE_EEEEvS5_RKT_EUliE_EEviT1_)
        /*0014*/ 	.short	0x0160
        /*0016*/ 	.short	0x0290


	//----- nvinfo : EIATTR_CBANK_PARAM_SIZE
	.align		4
.L_3289:
        /*0018*/ 	.byte	0x03, 0x19
        /*001a*/ 	.short	0x0290


	//----- nvinfo : EIATTR_KPARAM_INFO
	.align		4
        /*001c*/ 	.byte	0x04, 0x17
        /*001e*/ 	.short	(.L_3291 - .L_3290)
.L_3290:
        /*0020*/ 	.word	0x00000000
        /*0024*/ 	.short	0x0001
        /*0026*/ 	.short	0x0008
        /*0028*/ 	.byte	0x00, 0xf0, 0x21, 0x0a


	//----- nvinfo : EIATTR_KPARAM_INFO
	.align		4
.L_3291:
        /*002c*/ 	.byte	0x04, 0x17
        /*002e*/ 	.short	(.L_3293 - .L_3292)
.L_3292:
        /*0030*/ 	.word	0x00000000
        /*0034*/ 	.short	0x0000
        /*0036*/ 	.short	0x0000
        /*0038*/ 	.byte	0x00, 0xf0, 0x11, 0x00


	//----- nvinfo : EIATTR_MAXREG_COUNT
	.align		4
.L_3293:
        /*003c*/ 	.byte	0x03, 0x1b
        /*003e*/ 	.short	0x0080


	//----- nvinfo : EIATTR_MERCURY_ISA_VERSION
	.align		4
        /*0040*/ 	.byte	0x03, 0x5f
        /*0042*/ 	.short	0x0000


	//----- nvinfo : EIATTR_EXIT_INSTR_OFFSETS
	.align		4
        /*0044*/ 	.byte	0x04, 0x1c
        /*0046*/ 	.short	(.L_3295 - .L_3294)


	//   ....[0]....
.L_3294:
        /*0048*/ 	.word	0x00001550


	//   ....[1]....
        /*004c*/ 	.word	0x00002a00


	//----- nvinfo : EIATTR_MAX_THREADS
	.align		4
.L_3295:
        /*0050*/ 	.byte	0x04, 0x05
        /*0052*/ 	.short	(.L_3297 - .L_3296)
.L_3296:
        /*0054*/ 	.word	0x00000080
        /*0058*/ 	.word	0x00000001
        /*005c*/ 	.word	0x00000001


	//----- nvinfo : EIATTR_CRS_STACK_SIZE
	.align		4
.L_3297:
        /*0060*/ 	.byte	0x04, 0x1e
        /*0062*/ 	.short	(.L_3299 - .L_3298)
.L_3298:
        /*0064*/ 	.word	0x00000000
.L_3299:


//--------------------- .nv.info._ZN2at6native27unrolled_elementwise_kernelINS0_13BinaryFunctorIfffZZZNS0_16fmod_kernel_cudaERNS_18TensorIteratorBaseEENKUlvE0_clEvENKUlvE0_clEvEUlffE_EESt5arrayIPcLm3EELi4E23TrivialOffsetCalculatorILi2EjESC_ILi1EjENS0_6memory15LoadWithoutCastENSF_16StoreWithoutCastEEEviT_T0_T2_T3_T4_T5_ --------------------------
	.section	.nv.info._ZN2at6native27unrolled_elementwise_kernelINS0_13BinaryFunctorIfffZZZNS0_16fmod_kernel_cudaERNS_18TensorIteratorBaseEENKUlvE0_clEvENKUlvE0_clEvEUlffE_EESt5arrayIPcLm3EELi4E23TrivialOffsetCalculatorILi2EjESC_ILi1EjENS0_6memory15LoadWithoutCastENSF_16StoreWithoutCastEEEviT_T0_T2_T3_T4_T5_,"",@"SHT_CUDA_INFO"
	.sectionflags	@""
	.align	4


	//----- nvinfo : EIATTR_CUDA_API_VERSION
	.align		4
        /*0000*/ 	.byte	0x04, 0x37
        /*0002*/ 	.short	(.L_3301 - .L_3300)
.L_3300:
        /*0004*/ 	.word	0x00000082


	//----- nvinfo : EIATTR_SW2861232_WAR
	.align		4
.L_3301:
        /*0008*/ 	.byte	0x01, 0x35
	.zero		2


	//----- nvinfo : EIATTR_PARAM_CBANK
	.align		4
        /*000c*/ 	.byte	0x04, 0x0a
        /*000e*/ 	.short	(.L_3303 - .L_3302)
	.align		4
.L_3302:
        /*0010*/ 	.word	index@(.nv.constant0._ZN2at6native27unrolled_elementwise_kernelINS0_13BinaryFunctorIfffZZZNS0_16fmod_kernel_cudaERNS_18TensorIteratorBaseEENKUlvE0_clEvENKUlvE0_clEvEUlffE_EESt5arrayIPcLm3EELi4E23TrivialOffsetCalculatorILi2EjESC_ILi1EjENS0_6memory15LoadWithoutCastENSF_16StoreWithoutCastEEEviT_T0_T2_T3_T4_T5_)
        /*0014*/ 	.short	0x0160
        /*0016*/ 	.short	0x0024


	//----- nvinfo : EIATTR_CBANK_PARAM_SIZE
	.align		4
.L_3303:
        /*0018*/ 	.byte	0x03, 0x19
        /*001a*/ 	.short	0x0024


	//----- nvinfo : EIATTR_KPARAM_INFO
	.align		4
        /*001c*/ 	.byte	0x04, 0x17
        /*001e*/ 	.short	(.L_3305 - .L_3304)
.L_3304:
        /*0020*/ 	.word	0x00000000
        /*0024*/ 	.short	0x0006
        /*0026*/ 	.short	0x0023
        /*0028*/ 	.byte	0x00, 0xf0, 0x05, 0x00


	//----- nvinfo : EIATTR_KPARAM_INFO
	.align		4
.L_3305:
        /*002c*/ 	.byte	0x04, 0x17
        /*002e*/ 	.short	(.L_3307 - .L_3306)
.L_3306:
        /*0030*/ 	.word	0x00000000
        /*0034*/ 	.short	0x0005
        /*0036*/ 	.short	0x0022
        /*0038*/ 	.byte	0x00, 0xf0, 0x05, 0x00


	//----- nvinfo : EIATTR_KPARAM_INFO
	.align		4
.L_3307:
        /*003c*/ 	.byte	0x04, 0x17
        /*003e*/ 	.short	(.L_3309 - .L_3308)
.L_3308:
        /*0040*/ 	.word	0x00000000
        /*0044*/ 	.short	0x0004
        /*0046*/ 	.short	0x0021
        /*0048*/ 	.byte	0x00, 0xf0, 0x05, 0x00


	//----- nvinfo : EIATTR_KPARAM_INFO
	.align		4
.L_3309:
        /*004c*/ 	.byte	0x04, 0x17
        /*004e*/ 	.short	(.L_3311 - .L_3310)
.L_3310:
        /*0050*/ 	.word	0x00000000
        /*0054*/ 	.short	0x0003
        /*0056*/ 	.short	0x0020
        /*0058*/ 	.byte	0x00, 0xf0, 0x05, 0x00


	//----- nvinfo : EIATTR_KPARAM_INFO
	.align		4
.L_3311:
        /*005c*/ 	.byte	0x04, 0x17
        /*005e*/ 	.short	(.L_3313 - .L_3312)
.L_3312:
        /*0060*/ 	.word	0x00000000
        /*0064*/ 	.short	0x0002
        /*0066*/ 	.short	0x0008
        /*0068*/ 	.byte	0x00, 0xf0, 0x61, 0x00


	//----- nvinfo : EIATTR_KPARAM_INFO
	.align		4
.L_3313:
        /*006c*/ 	.byte	0x04, 0x17
        /*006e*/ 	.short	(.L_3315 - .L_3314)
.L_3314:
        /*0070*/ 	.word	0x00000000
        /*0074*/ 	.short	0x0001
        /*0076*/ 	.short	0x0004
        /*0078*/ 	.byte	0x00, 0xf0, 0x05, 0x00


	//----- nvinfo : EIATTR_KPARAM_INFO
	.align		4
.L_3315:
        /*007c*/ 	.byte	0x04, 0x17
        /*007e*/ 	.short	(.L_3317 - .L_3316)
.L_3316:
        /*0080*/ 	.word	0x00000000
        /*0084*/ 	.short	0x0000
        /*0086*/ 	.short	0x0000
        /*0088*/ 	.byte	0x00, 0xf0, 0x11, 0x00


	//----- nvinfo : EIATTR_MAXREG_COUNT
	.align		4
.L_3317:
        /*008c*/ 	.byte	0x03, 0x1b
        /*008e*/ 	.short	0x00ff


	//----- nvinfo : EIATTR_MERCURY_ISA_VERSION
	.align		4
        /*0090*/ 	.byte	0x03, 0x5f
        /*0092*/ 	.short	0x0000


	//----- nvinfo : EIATTR_EXIT_INSTR_OFFSETS
	.align		4
        /*0094*/ 	.byte	0x04, 0x1c
        /*0096*/ 	.short	(.L_3319 - .L_3318)


	//   ....[0]....
.L_3318:
        /*0098*/ 	.word	0x00001670


	//   ....[1]....
        /*009c*/ 	.word	0x000016c0


	//----- nvinfo : EIATTR_MAX_THREADS
	.align		4
.L_3319:
        /*00a0*/ 	.byte	0x04, 0x05
        /*00a2*/ 	.short	(.L_3321 - .L_3320)
.L_3320:
        /*00a4*/ 	.word	0x00000080
        /*00a8*/ 	.word	0x00000001
        /*00ac*/ 	.word	0x00000001


	//----- nvinfo : EIATTR_CRS_STACK_SIZE
	.align		4
.L_3321:
        /*00b0*/ 	.byte	0x04, 0x1e
        /*00b2*/ 	.short	(.L_3323 - .L_3322)
.L_3322:
        /*00b4*/ 	.word	0x00000000
.L_3323:


//--------------------- .nv.info._ZN2at6native29vectorized_elementwise_kernelILi2ENS0_13BinaryFunctorIfffZZZNS0_16fmod_kernel_cudaERNS_18TensorIteratorBaseEENKUlvE0_clEvENKUlvE0_clEvEUlffE_EESt5arrayIPcLm3EEEEviT0_T1_ --------------------------
	.section	.nv.info._ZN2at6native29vectorized_elementwise_kernelILi2ENS0_13BinaryFunctorIfffZZZNS0_16fmod_kernel_cudaERNS_18TensorIteratorBaseEENKUlvE0_clEvENKUlvE0_clEvEUlffE_EESt5arrayIPcLm3EEEEviT0_T1_,"",@"SHT_CUDA_INFO"
	.sectionflags	@""
	.align	4


	//----- nvinfo : EIATTR_CUDA_API_VERSION
	.align		4
        /*0000*/ 	.byte	0x04, 0x37
        /*0002*/ 	.short	(.L_3325 - .L_3324)
.L_3324:
        /*0004*/ 	.word	0x00000082


	//----- nvinfo : EIATTR_SW2861232_WAR
	.align		4
.L_3325:
        /*0008*/ 	.byte	0x01, 0x35
	.zero		2


	//----- nvinfo : EIATTR_PARAM_CBANK
	.align		4
        /*000c*/ 	.byte	0x04, 0x0a
        /*000e*/ 	.short	(.L_3327 - .L_3326)
	.align		4
.L_3326:
        /*0010*/ 	.word	index@(.nv.constant0._ZN2at6native29vectorized_elementwise_kernelILi2ENS0_13BinaryFunctorIfffZZZNS0_16fmod_kernel_cudaERNS_18TensorIteratorBaseEENKUlvE0_clEvENKUlvE0_clEvEUlffE_EESt5arrayIPcLm3EEEEviT0_T1_)
        /*0014*/ 	.short	0x0160
        /*0016*/ 	.short	0x0020


	//----- nvinfo : EIATTR_CBANK_PARAM_SIZE
	.align		4
.L_3327:
        /*0018*/ 	.byte	0x03, 0x19
        /*001a*/ 	.short	0x0020


	//----- nvinfo : EIATTR_KPARAM_INFO
	.align		4
        /*001c*/ 	.byte	0x04, 0x17
        /*001e*/ 	.short	(.L_3329 - .L_3328)
.L_3328:
        /*0020*/ 	.word	0x00000000
        /*0024*/ 	.short	0x0002
        /*0026*/ 	.short	0x0008
        /*0028*/ 	.byte	0x00, 0xf0, 0x61, 0x00


	//----- nvinfo : EIATTR_KPARAM_INFO
	.align		4
.L_3329:
        /*002c*/ 	.byte	0x04, 0x17
        /*002e*/ 	.short	(.L_3331 - .L_3330)
.L_3330:
        /*0030*/ 	.word	0x00000000
        /*0034*/ 	.short	0x0001
        /*0036*/ 	.short	0x0004
        /*0038*/ 	.byte	0x00, 0xf0, 0x05, 0x00


	//----- nvinfo : EIATTR_KPARAM_INFO
	.align		4
.L_3331:
        /*003c*/ 	.byte	0x04, 0x17
        /*003e*/ 	.short	(.L_3333 - .L_3332)
.L_3332:
        /*0040*/ 	.word	0x00000000
        /*0044*/ 	.short	0x0000
        /*0046*/ 	.short	0x0000
        /*0048*/ 	.byte	0x00, 0xf0, 0x11, 0x00


	//----- nvinfo : EIATTR_MAXREG_COUNT
	.align		4
.L_3333:
        /*004c*/ 	.byte	0x03, 0x1b
        /*004e*/ 	.short	0x00ff


	//----- nvinfo : EIATTR_MERCURY_ISA_VERSION
	.align		4
        /*0050*/ 	.byte	0x03, 0x5f
        /*0052*/ 	.short	0x0000


	//----- nvinfo : EIATTR_EXIT_INSTR_OFFSETS
	.align		4
        /*0054*/ 	.byte	0x04, 0x1c
        /*0056*/ 	.short	(.L_3335 - .L_3334)


	//   ....[0]....
.L_3334:
        /*0058*/ 	.word	0x00002430


	//   ....[1]....
        /*005c*/ 	.word	0x00005160


	//   ....[2]....
        /*0060*/ 	.word	0x000051b0


	//----- nvinfo : EIATTR_MAX_THREADS
	.align		4
.L_3335:
        /*0064*/ 	.byte	0x04, 0x05
        /*0066*/ 	.short	(.L_3337 - .L_3336)
.L_3336:
        /*0068*/ 	.word	0x00000080
        /*006c*/ 	.word	0x00000001
        /*0070*/ 	.word	0x00000001


	//----- nvinfo : EIATTR_CRS_STACK_SIZE
	.align		4
.L_3337:
        /*0074*/ 	.byte	0x04, 0x1e
        /*0076*/ 	.short	(.L_3339 - .L_3338)
.L_3338:
        /*0078*/ 	.word	0x00000000
.L_3339:


//--------------------- .nv.info._ZN2at6native29vectorized_elementwise_kernelILi4ENS0_13BinaryFunctorIfffZZZNS0_16fmod_kernel_cudaERNS_18TensorIteratorBaseEENKUlvE0_clEvENKUlvE0_clEvEUlffE_EESt5arrayIPcLm3EEEEviT0_T1_ --------------------------
	.section	.nv.info._ZN2at6native29vectorized_elementwise_kernelILi4ENS0_13BinaryFunctorIfffZZZNS0_16fmod_kernel_cudaERNS_18TensorIteratorBaseEENKUlvE0_clEvENKUlvE0_clEvEUlffE_EESt5arrayIPcLm3EEEEviT0_T1_,"",@"SHT_CUDA_INFO"
	.sectionflags	@""
	.align	4


	//----- nvinfo : EIATTR_CUDA_API_VERSION
	.align		4
        /*0000*/ 	.byte	0x04, 0x37
        /*0002*/ 	.short	(.L_3341 - .L_3340)
.L_3340:
        /*0004*/ 	.word	0x00000082


	//----- nvinfo : EIATTR_SW2861232_WAR
	.align		4
.L_3341:
        /*0008*/ 	.byte	0x01, 0x35
	.zero		2


	//----- nvinfo : EIATTR_PARAM_CBANK
	.align		4
        /*000c*/ 	.byte	0x04, 0x0a
        /*000e*/ 	.short	(.L_3343 - .L_3342)
	.align		4
.L_3342:
        /*0010*/ 	.word	index@(.nv.constant0._ZN2at6native29vectorized_elementwise_kernelILi4ENS0_13BinaryFunctorIfffZZZNS0_16fmod_kernel_cudaERNS_18TensorIteratorBaseEENKUlvE0_clEvENKUlvE0_clEvEUlffE_EESt5arrayIPcLm3EEEEviT0_T1_)
        /*0014*/ 	.short	0x0160
        /*0016*/ 	.short	0x0020


	//----- nvinfo : EIATTR_CBANK_PARAM_SIZE
	.align		4
.L_3343:
        /*0018*/ 	.byte	0x03, 0x19
        /*001a*/ 	.short	0x0020


	//----- nvinfo : EIATTR_KPARAM_INFO
	.align		4
        /*001c*/ 	.byte	0x04, 0x17
        /*001e*/ 	.short	(.L_3345 - .L_3344)
.L_3344:
        /*0020*/ 	.word	0x00000000
        /*0024*/ 	.short	0x0002
        /*0026*/ 	.short	0x0008
        /*0028*/ 	.byte	0x00, 0xf0, 0x61, 0x00


	//----- nvinfo : EIATTR_KPARAM_INFO
	.align		4
.L_3345:
        /*002c*/ 	.byte	0x04, 0x17
        /*002e*/ 	.short	(.L_3347 - .L_3346)
.L_3346:
        /*0030*/ 	.word	0x00000000
        /*0034*/ 	.short	0x0001
        /*0036*/ 	.short	0x0004
        /*0038*/ 	.byte	0x00, 0xf0, 0x05, 0x00


	//----- nvinfo : EIATTR_KPARAM_INFO
	.align		4
.L_3347:
        /*003c*/ 	.byte	0x04, 0x17
        /*003e*/ 	.short	(.L_3349 - .L_3348)
.L_3348:
        /*0040*/ 	.word	0x00000000
        /*0044*/ 	.short	0x0000
        /*0046*/ 	.short	0x0000
        /*0048*/ 	.byte	0x00, 0xf0, 0x11, 0x00


	//----- nvinfo : EIATTR_MAXREG_COUNT
	.align		4
.L_3349:
        /*004c*/ 	.byte	0x03, 0x1b
        /*004e*/ 	.short	0x00ff


	//----- nvinfo : EIATTR_MERCURY_ISA_VERSION
	.align		4
        /*0050*/ 	.byte	0x03, 0x5f
        /*0052*/ 	.short	0x0000


	//----- nvinfo : EIATTR_EXIT_INSTR_OFFSETS
	.align		4
        /*0054*/ 	.byte	0x04, 0x1c
        /*0056*/ 	.short	(.L_3351 - .L_3350)


	//   ....[0]....
.L_3350:
        /*0058*/ 	.word	0x000023b0


	//   ....[1]....
        /*005c*/ 	.word	0x000050e0


	//   ....[2]....
        /*0060*/ 	.word	0x00005130


	//----- nvinfo : EIATTR_MAX_THREADS
	.align		4
.L_3351:
        /*0064*/ 	.byte	0x04, 0x05
        /*0066*/ 	.short	(.L_3353 - .L_3352)
.L_3352:
        /*0068*/ 	.word	0x00000080
        /*006c*/ 	.word	0x00000001
        /*0070*/ 	.word	0x00000001


	//----- nvinfo : EIATTR_CRS_STACK_SIZE
	.align		4
.L_3353:
        /*0074*/ 	.byte	0x04, 0x1e
        /*0076*/ 	.short	(.L_3355 - .L_3354)
.L_3354:
        /*0078*/ 	.word	0x00000000
.L_3355:


//--------------------- .nv.info._ZN2at6native29vectorized_elementwise_kernelILi8ENS0_13BinaryFunctorIfffZZZNS0_16fmod_kernel_cudaERNS_18TensorIteratorBaseEENKUlvE0_clEvENKUlvE0_clEvEUlffE_EESt5arrayIPcLm3EEEEviT0_T1_ --------------------------
	.section	.nv.info._ZN2at6native29vectorized_elementwise_kernelILi8ENS0_13BinaryFunctorIfffZZZNS0_16fmod_kernel_cudaERNS_18TensorIteratorBaseEENKUlvE0_clEvENKUlvE0_clEvEUlffE_EESt5arrayIPcLm3EEEEviT0_T1_,"",@"SHT_CUDA_INFO"
	.sectionflags	@""
	.align	4


	//----- nvinfo : EIATTR_CUDA_API_VERSION
	.align		4
        /*0000*/ 	.byte	0x04, 0x37
        /*0002*/ 	.short	(.L_3357 - .L_3356)
.L_3356:
        /*0004*/ 	.word	0x00000082


	//----- nvinfo : EIATTR_SW2861232_WAR
	.align		4
.L_3357:
        /*0008*/ 	.byte	0x01, 0x35
	.zero		2


	//----- nvinfo : EIATTR_PARAM_CBANK
	.align		4
        /*000c*/ 	.byte	0x04, 0x0a
        /*000e*/ 	.short	(.L_3359 - .L_3358)
	.align		4
.L_3358:
        /*0010*/ 	.word	index@(.nv.constant0._ZN2at6native29vectorized_elementwise_kernelILi8ENS0_13BinaryFunctorIfffZZZNS0_16fmod_kernel_cudaERNS_18TensorIteratorBaseEENKUlvE0_clEvENKUlvE0_clEvEUlffE_EESt5arrayIPcLm3EEEEviT0_T1_)
        /*0014*/ 	.short	0x0160
        /*0016*/ 	.short	0x0020


	//----- nvinfo : EIATTR_CBANK_PARAM_SIZE
	.align		4
.L_3359:
        /*0018*/ 	.byte	0x03, 0x19
        /*001a*/ 	.short	0x0020


	//----- nvinfo : EIATTR_KPARAM_INFO
	.align		4
        /*001c*/ 	.byte	0x04, 0x17
        /*001e*/ 	.short	(.L_3361 - .L_3360)
.L_3360:
        /*0020*/ 	.word	0x00000000
        /*0024*/ 	.short	0x0002
        /*0026*/ 	.short	0x0008
        /*0028*/ 	.byte	0x00, 0xf0, 0x61, 0x00


	//----- nvinfo : EIATTR_KPARAM_INFO
	.align		4
.L_3361:
        /*002c*/ 	.byte	0x04, 0x17
        /*002e*/ 	.short	(.L_3363 - .L_3362)
.L_3362:
        /*0030*/ 	.word	0x00000000
        /*0034*/ 	.short	0x0001
        /*0036*/ 	.short	0x0004
        /*0038*/ 	.byte	0x00, 0xf0, 0x05, 0x00


	//----- nvinfo : EIATTR_KPARAM_INFO
	.align		4
.L_3363:
        /*003c*/ 	.byte	0x04, 0x17
        /*003e*/ 	.short	(.L_3365 - .L_3364)
.L_3364:
        /*0040*/ 	.word	0x00000000
        /*0044*/ 	.short	0x0000
        /*0046*/ 	.short	0x0000
        /*0048*/ 	.byte	0x00, 0xf0, 0x11, 0x00


	//----- nvinfo : EIATTR_MAXREG_COUNT
	.align		4
.L_3365:
        /*004c*/ 	.byte	0x03, 0x1b
        /*004e*/ 	.short	0x00ff


	//----- nvinfo : EIATTR_MERCURY_ISA_VERSION
	.align		4
        /*0050*/ 	.byte	0x03, 0x5f
        /*0052*/ 	.short	0x0000


	//----- nvinfo : EIATTR_EXIT_INSTR_OFFSETS
	.align		4
        /*0054*/ 	.byte	0x04, 0x1c
        /*0056*/ 	.short	(.L_3367 - .L_3366)


	//   ....[0]....
.L_3366:
        /*0058*/ 	.word	0x00000010


	//----- nvinfo : EIATTR_MAX_THREADS
	.align		4
.L_3367:
        /*005c*/ 	.byte	0x04, 0x05
        /*005e*/ 	.short	(.L_3369 - .L_3368)
.L_3368:
        /*0060*/ 	.word	0x00000080
        /*0064*/ 	.word	0x00000001
        /*0068*/ 	.word	0x00000001
.L_3369:


//--------------------- .nv.info._ZN2at6native18elementwise_kernelILi128ELi4EZNS0_15gpu_kernel_implINS0_13BUnaryFunctorIfffZZZNS0_16fmod_kernel_cudaERNS_18TensorIteratorBaseEENKUlvE0_clEvENKUlvE0_clEvEUlffE_EEEEvS5_RKT_EUliE_EEviT1_ --------------------------
	.section	.nv.info._ZN2at6native18elementwise_kernelILi128ELi4EZNS0_15gpu_kernel_implINS0_13BUnaryFunctorIfffZZZNS0_16fmod_kernel_cudaERNS_18TensorIteratorBaseEENKUlvE0_clEvENKUlvE0_clEvEUlffE_EEEEvS5_RKT_EUliE_EEviT1_,"",@"SHT_CUDA_INFO"
	.sectionflags	@""
	.align	4


	//----- nvinfo : EIATTR_CUDA_API_VERSION
	.align		4
        /*0000*/ 	.byte	0x04, 0x37
        /*0002*/ 	.short	(.L_3371 - .L_3370)
.L_3370:
        /*0004*/ 	.word	0x00000082


	//----- nvinfo : EIATTR_SW2861232_WAR
	.align		4
.L_3371:
        /*0008*/ 	.byte	0x01, 0x35
	.zero		2


	//----- nvinfo : EIATTR_PARAM_CBANK
	.align		4
        /*000c*/ 	.byte	0x04, 0x0a
        /*000e*/ 	.short	(.L_3373 - .L_3372)
	.align		4
.L_3372:
        /*0010*/ 	.word	index@(.nv.constant0._ZN2at6native18elementwise_kernelILi128ELi4EZNS0_15gpu_kernel_implINS0_13BUnaryFunctorIfffZZZNS0_16fmod_kernel_cudaERNS_18TensorIteratorBaseEENKUlvE0_clEvENKUlvE0_clEvEUlffE_EEEEvS5_RKT_EUliE_EEviT1_)
        /*0014*/ 	.short	0x0160
        /*0016*/ 	.short	0x0228


	//----- nvinfo : EIATTR_CBANK_PARAM_SIZE
	.align		4
.L_3373:
        /*0018*/ 	.byte	0x03, 0x19
        /*001a*/ 	.short	0x0228


	//----- nvinfo : EIATTR_KPARAM_INFO
	.align		4
        /*001c*/ 	.byte	0x04, 0x17
        /*001e*/ 	.short	(.L_3375 - .L_3374)
.L_3374:
        /*0020*/ 	.word	0x00000000
        /*0024*/ 	.short	0x0001
        /*0026*/ 	.short	0x0008
        /*0028*/ 	.byte	0x00, 0xf0, 0x81, 0x08


	//----- nvinfo : EIATTR_KPARAM_INFO
	.align		4
.L_3375:
        /*002c*/ 	.byte	0x04, 0x17
        /*002e*/ 	.short	(.L_3377 - .L_3376)
.L_3376:
        /*0030*/ 	.word	0x00000000
        /*0034*/ 	.short	0x0000
        /*0036*/ 	.short	0x0000
        /*0038*/ 	.byte	0x00, 0xf0, 0x11, 0x00


	//----- nvinfo : EIATTR_MAXREG_COUNT
	.align		4
.L_3377:
        /*003c*/ 	.byte	0x03, 0x1b
        /*003e*/ 	.short	0x0080


	//----- nvinfo : EIATTR_EXTERNS
	.align		4
        /*0040*/ 	.byte	0x04, 0x0f
        /*0042*/ 	.short	(.L_3379 - .L_3378)


	//   ....[0]....
	.align		4
.L_3378:
        /*0044*/ 	.word	index@(__assertfail)


	//----- nvinfo : EIATTR_MERCURY_ISA_VERSION
	.align		4
.L_3379:
        /*0048*/ 	.byte	0x03, 0x5f
        /*004a*/ 	.short	0x0000


	//----- nvinfo : EIATTR_SYSCALL_OFFSETS
	.align		4
        /*004c*/ 	.byte	0x04, 0x46
        /*004e*/ 	.short	(.L_3381 - .L_3380)


	//   ....[0]....
.L_3380:
        /*0050*/ 	.word	0x00001c50


	//   ....[1]....
        /*0054*/ 	.word	0x00002f20


	//   ....[2]....
        /*0058*/ 	.word	0x00004bc0


	//   ....[3]....
        /*005c*/ 	.word	0x00005e90


	//   ....[4]....
        /*0060*/ 	.word	0x00007b00


	//   ....[5]....
        /*0064*/ 	.word	0x00008dd0


	//   ....[6]....
        /*0068*/ 	.word	0x0000aa50


	//   ....[7]....
        /*006c*/ 	.word	0x0000bd20


	//----- nvinfo : EIATTR_EXIT_INSTR_OFFSETS
	.align		4
.L_3381:
        /*0070*/ 	.byte	0x04, 0x1c
        /*0072*/ 	.short	(.L_3383 - .L_3382)


	//   ....[0]....
.L_3382:
        /*0074*/ 	.word	0x00008e70


	//   ....[1]....
        /*0078*/ 	.word	0x0000b010


	//   ....[2]....
        /*007c*/ 	.word	0x0000b050


	//   ....[3]....
        /*0080*/ 	.word	0x0000b0e0


	//   ....[4]....
        /*0084*/ 	.word	0x0000b110


	//   ....[5]....
        /*0088*/ 	.word	0x0000b140


	//   ....[6]....
        /*008c*/ 	.word	0x0000b1c0


	//   ....[7]....
        /*0090*/ 	.word	0x0000b1f0


	//   ....[8]....
        /*0094*/ 	.word	0x0000b280


	//   ....[9]....
        /*0098*/ 	.word	0x0000b2c0


	//   ....[10]....
        /*009c*/ 	.word	0x0000b300


	//   ....[11]....
        /*00a0*/ 	.word	0x0000b3c0


	//   ....[12]....
        /*00a4*/ 	.word	0x0000b410


	//   ....[13]....
        /*00a8*/ 	.word	0x0000b590


	//   ....[14]....
        /*00ac*/ 	.word	0x0000b6e0


	//   ....[15]....
        /*00b0*/ 	.word	0x0000b710


	//   ....[16]....
        /*00b4*/ 	.word	0x0000b7c0


	//   ....[17]....
        /*00b8*/ 	.word	0x0000b930


	//   ....[18]....
        /*00bc*/ 	.word	0x0000baa0


	//   ....[19]....
        /*00c0*/ 	.word	0x0000bbf0


	//   ....[20]....
        /*00c4*/ 	.word	0x0000bd30


	//   ....[21]....
        /*00c8*/ 	.word	0x0000bd60


	//   ....[22]....
        /*00cc*/ 	.word	0x0000bd90


	//----- nvinfo : EIATTR_MAX_THREADS
	.align		4
.L_3383:
        /*00d0*/ 	.byte	0x04, 0x05
        /*00d2*/ 	.short	(.L_3385 - .L_3384)
.L_3384:
        /*00d4*/ 	.word	0x00000080
        /*00d8*/ 	.word	0x00000001
        /*00dc*/ 	.word	0x00000001


	//----- nvinfo : EIATTR_CRS_STACK_SIZE
	.align		4
.L_3385:
        /*00e0*/ 	.byte	0x04, 0x1e
        /*00e2*/ 	.short	(.L_3387 - .L_3386)
.L_3386:
        /*00e4*/ 	.word	0x00000000
.L_3387:


//--------------------- .nv.info._ZN2at6native27unrolled_elementwise_kernelINS0_13BUnaryFunctorIfffZZZNS0_16fmod_kernel_cudaERNS_18TensorIteratorBaseEENKUlvE0_clEvENKUlvE0_clEvEUlffE_EESt5arrayIPcLm2EELi4E23TrivialOffsetCalculatorILi1EjESD_NS0_6memory12LoadWithCastILi1EEENSE_13StoreWithCastILi1EEEEEviT_T0_T2_T3_T4_T5_ --------------------------
	.section	.nv.info._ZN2at6native27unrolled_elementwise_kernelINS0_13BUnaryFunctorIfffZZZNS0_16fmod_kernel_cudaERNS_18TensorIteratorBaseEENKUlvE0_clEvENKUlvE0_clEvEUlffE_EESt5arrayIPcLm2EELi4E23TrivialOffsetCalculatorILi1EjESD_NS0_6memory12LoadWithCastILi1EEENSE_13StoreWithCastILi1EEEEEviT_T0_T2_T3_T4_T5_,"",@"SHT_CUDA_INFO"
	.sectionflags	@""
	.align	4


	//----- nvinfo : EIATTR_CUDA_API_VERSION
	.align		4
        /*0000*/ 	.byte	0x04, 0x37
        /*0002*/ 	.short	(.L_3389 - .L_3388)
.L_3388:
        /*0004*/ 	.word	0x00000082


	//----- nvinfo : EIATTR_SW2861232_WAR
	.align		4
.L_3389:
        /*0008*/ 	.byte	0x01, 0x35
	.zero		2


	//----- nvinfo : EIATTR_PARAM_CBANK
	.align		4
        /*000c*/ 	.byte	0x04, 0x0a
        /*000e*/ 	.short	(.L_3391 - .L_3390)
	.align		4
.L_3390:
        /*0010*/ 	.word	index@(.nv.constant0._ZN2at6native27unrolled_elementwise_kernelINS0_13BUnaryFunctorIfffZZZNS0_16fmod_kernel_cudaERNS_18TensorIteratorBaseEENKUlvE0_clEvENKUlvE0_clEvEUlffE_EESt5arrayIPcLm2EELi4E23TrivialOffsetCalculatorILi1EjESD_NS0_6memory12LoadWithCastILi1EEENSE_13StoreWithCastILi1EEEEEviT_T0_T2_T3_T4_T5_)
        /*0014*/ 	.short	0x0160
        /*0016*/ 	.short	0x0034


	//----- nvinfo : EIATTR_CBANK_PARAM_SIZE
	.align		4
.L_3391:
        /*0018*/ 	.byte	0x03, 0x19
        /*001a*/ 	.short	0x0034


	//----- nvinfo : EIATTR_KPARAM_INFO
	.align		4
        /*001c*/ 	.byte	0x04, 0x17
        /*001e*/ 	.short	(.L_3393 - .L_3392)
.L_3392:
        /*0020*/ 	.word	0x00000000
        /*0024*/ 	.short	0x0006
        /*0026*/ 	.short	0x002c
        /*0028*/ 	.byte	0x00, 0xf0, 0x21, 0x00


	//----- nvinfo : EIATTR_KPARAM_INFO
	.align		4
.L_3393:
        /*002c*/ 	.byte	0x04, 0x17
        /*002e*/ 	.short	(.L_3395 - .L_3394)
.L_3394:
        /*0030*/ 	.word	0x00000000
        /*0034*/ 	.short	0x0005
        /*0036*/ 	.short	0x0024
        /*0038*/ 	.byte	0x00, 0xf0, 0x21, 0x00


	//----- nvinfo : EIATTR_KPARAM_INFO
	.align		4
.L_3395:
        /*003c*/ 	.byte	0x04, 0x17
        /*003e*/ 	.short	(.L_3397 - .L_3396)
.L_3396:
        /*0040*/ 	.word	0x00000000
        /*0044*/ 	.short	0x0004
        /*0046*/ 	.short	0x0021
        /*0048*/ 	.byte	0x00, 0xf0, 0x05, 0x00


	//----- nvinfo : EIATTR_KPARAM_INFO
	.align		4
.L_3397:
        /*004c*/ 	.byte	0x04, 0x17
        /*004e*/ 	.short	(.L_3399 - .L_3398)
.L_3398:
        /*0050*/ 	.word	0x00000000
        /*0054*/ 	.short	0x0003
        /*0056*/ 	.short	0x0020
        /*0058*/ 	.byte	0x00, 0xf0, 0x05, 0x00


	//----- nvinfo : EIATTR_KPARAM_INFO
	.align		4
.L_3399:
        /*005c*/ 	.byte	0x04, 0x17
        /*005e*/ 	.short	(.L_3401 - .L_3400)
.L_3400:
        /*0060*/ 	.word	0x00000000
        /*0064*/ 	.short	0x0002
        /*0066*/ 	.short	0x0010
        /*0068*/ 	.byte	0x00, 0xf0, 0x41, 0x00


	//----- nvinfo : EIATTR_KPARAM_INFO
	.align		4
.L_3401:
        /*006c*/ 	.byte	0x04, 0x17
        /*006e*/ 	.short	(.L_3403 - .L_3402)
.L_3402:
        /*0070*/ 	.word	0x00000000
        /*0074*/ 	.short	0x0001
        /*0076*/ 	.short	0x0004
        /*0078*/ 	.byte	0x00, 0xf0, 0x21, 0x00


	//----- nvinfo : EIATTR_KPARAM_INFO
	.align		4
.L_3403:
        /*007c*/ 	.byte	0x04, 0x17
        /*007e*/ 	.short	(.L_3405 - .L_3404)
.L_3404:
        /*0080*/ 	.word	0x00000000
        /*0084*/ 	.short	0x0000
        /*0086*/ 	.short	0x0000
        /*0088*/ 	.byte	0x00, 0xf0, 0x11, 0x00


	//----- nvinfo : EIATTR_MAXREG_COUNT
	.align		4
.L_3405:
        /*008c*/ 	.byte	0x03, 0x1b
        /*008e*/ 	.short	0x00ff


	//----- nvinfo : EIATTR_EXTERNS
	.align		4
        /*0090*/ 	.byte	0x04, 0x0f
        /*0092*/ 	.short	(.L_3407 - .L_3406)


	//   ....[0]....
	.align		4
.L_3406:
        /*0094*/ 	.word	index@(__assertfail)


	//----- nvinfo : EIATTR_MERCURY_ISA_VERSION
	.align		4
.L_3407:
        /*0098*/ 	.byte	0x03, 0x5f
        /*009a*/ 	.short	0x0000


	//----- nvinfo : EIATTR_SYSCALL_OFFSETS
	.align		4
        /*009c*/ 	.byte	0x04, 0x46
        /*009e*/ 	.short	(.L_3409 - .L_3408)


	//   ....[0]....
.L_3408:
        /*00a0*/ 	.word	0x00000e50


	//   ....[1]....
        /*00a4*/ 	.word	0x00001cd0


	//   ....[2]....
        /*00a8*/ 	.word	0x00002b60


	//   ....[3]....
        /*00ac*/ 	.word	0x00003990


	//   ....[4]....
        /*00b0*/ 	.word	0x00005c30


	//   ....[5]....
        /*00b4*/ 	.word	0x00006b40


	//   ....[6]....
        /*00b8*/ 	.word	0x00007a10


	//   ....[7]....
        /*00bc*/ 	.word	0x000088e0


	//----- nvinfo : EIATTR_EXIT_INSTR_OFFSETS
	.align		4
.L_3409:
        /*00c0*/ 	.byte	0x04, 0x1c
        /*00c2*/ 	.short	(.L_3411 - .L_3410)


	//   ....[0]....
.L_3410:
        /*00c4*/ 	.word	0x00007ab0


	//   ....[1]....
        /*00c8*/ 	.word	0x00007bd0


	//   ....[2]....
        /*00cc*/ 	.word	0x00007c10


	//   ....[3]....
        /*00d0*/ 	.word	0x00007ca0


	//   ....[4]....
        /*00d4*/ 	.word	0x00007cd0


	//   ....[5]....
        /*00d8*/ 	.word	0x00007d00


	//   ....[6]....
        /*00dc*/ 	.word	0x00007d80


	//   ....[7]....
        /*00e0*/ 	.word	0x00007db0


	//   ....[8]....
        /*00e4*/ 	.word	0x00007e40


	//   ....[9]....
        /*00e8*/ 	.word	0x00007e80


	//   ....[10]....
        /*00ec*/ 	.word	0x00007ec0


	//   ....[11]....
        /*00f0*/ 	.word	0x00007f80


	//   ....[12]....
        /*00f4*/ 	.word	0x00007fd0


	//   ....[13]....
        /*00f8*/ 	.word	0x00008150


	//   ....[14]....
        /*00fc*/ 	.word	0x000082a0


	//   ....[15]....
        /*0100*/ 	.word	0x000082d0


	//   ....[16]....
        /*0104*/ 	.word	0x00008380


	//   ....[17]....
        /*0108*/ 	.word	0x000084f0


	//   ....[18]....
        /*010c*/ 	.word	0x00008660


	//   ....[19]....
        /*0110*/ 	.word	0x000087b0


	//   ....[20]....
        /*0114*/ 	.word	0x000088f0


	//   ....[21]....
        /*0118*/ 	.word	0x00008920


	//   ....[22]....
        /*011c*/ 	.word	0x00008950


	//----- nvinfo : EIATTR_MAX_THREADS
	.align		4
.L_3411:
        /*0120*/ 	.byte	0x04, 0x05
        /*0122*/ 	.short	(.L_3413 - .L_3412)
.L_3412:
        /*0124*/ 	.word	0x00000080
        /*0128*/ 	.word	0x00000001
        /*012c*/ 	.word	0x00000001


	//----- nvinfo : EIATTR_CRS_STACK_SIZE
	.align		4
.L_3413:
        /*0130*/ 	.byte	0x04, 0x1e
        /*0132*/ 	.short	(.L_3415 - .L_3414)
.L_3414:
        /*0134*/ 	.word	0x00000000
.L_3415:


//--------------------- .nv.info._ZN2at6native18elementwise_kernelILi128ELi2EZNS0_22gpu_kernel_impl_nocastINS0_13BUnaryFunctorIfffZZZNS0_16fmod_kernel_cudaERNS_18TensorIteratorBaseEENKUlvE0_clEvENKUlvE0_clEvEUlffE_EEEEvS5_RKT_EUliE_EEviT1_ --------------------------
	.section	.nv.info._ZN2at6native18elementwise_kernelILi128ELi2EZNS0_22gpu_kernel_impl_nocastINS0_13BUnaryFunctorIfffZZZNS0_16fmod_kernel_cudaERNS_18TensorIteratorBaseEENKUlvE0_clEvENKUlvE0_clEvEUlffE_EEEEvS5_RKT_EUliE_EEviT1_,"",@"SHT_CUDA_INFO"
	.sectionflags	@""
	.align	4


	//----- nvinfo : EIATTR_CUDA_API_VERSION
	.align		4
        /*0000*/ 	.byte	0x04, 0x37
        /*0002*/ 	.short	(.L_3417 - .L_3416)
.L_3416:
        /*0004*/ 	.word	0x00000082


	//----- nvinfo : EIATTR_SW2861232_WAR
	.align		4
.L_3417:
        /*0008*/ 	.byte	0x01, 0x35
	.zero		2


	//----- nvinfo : EIATTR_PARAM_CBANK
	.align		4
        /*000c*/ 	.byte	0x04, 0x0a
        /*000e*/ 	.short	(.L_3419 - .L_3418)
	.align		4
.L_3418:
        /*0010*/ 	.word	index@(.nv.constant0._ZN2at6native18elementwise_kernelILi128ELi2EZNS0_22gpu_kernel_impl_nocastINS0_13BUnaryFunctorIfffZZZNS0_16fmod_kernel_cudaERNS_18TensorIteratorBaseEENKUlvE0_clEvENKUlvE0_clEvEUlffE_EEEEvS5_RKT_EUliE_EEviT1_)
        /*0014*/ 	.short	0x0160
        /*0016*/ 	.short	0x0220


	//----- nvinfo : EIATTR_CBANK_PARAM_SIZE
	.align		4
.L_3419:
        /*0018*/ 	.byte	0x03, 0x19
        /*001a*/ 	.short	0x0220


	//----- nvinfo : EIATTR_KPARAM_INFO
	.align		4
        /*001c*/ 	.byte	0x04, 0x17
        /*001e*/ 	.short	(.L_3421 - .L_3420)
.L_3420:
        /*0020*/ 	.word	0x00000000
        /*0024*/ 	.short	0x0001
        /*0026*/ 	.short	0x0008
        /*0028*/ 	.byte	0x00, 0xf0, 0x61, 0x08


	//----- nvinfo : EIATTR_KPARAM_INFO
	.align		4
.L_3421:
        /*002c*/ 	.byte	0x04, 0x17
        /*002e*/ 	.short	(.L_3423 - .L_3422)
.L_3422:
        /*0030*/ 	.word	0x00000000
        /*0034*/ 	.short	0x0000
        /*0036*/ 	.short	0x0000
        /*0038*/ 	.byte	0x00, 0xf0, 0x11, 0x00


	//----- nvinfo : EIATTR_MAXREG_COUNT
	.align		4
.L_3423:
        /*003c*/ 	.byte	0x03, 0x1b
        /*003e*/ 	.short	0x0080


	//----- nvinfo : EIATTR_MERCURY_ISA_VERSION
	.align		4
        /*0040*/ 	.byte	0x03, 0x5f
        /*0042*/ 	.short	0x0000


	//----- nvinfo : EIATTR_EXIT_INSTR_OFFSETS
	.align		4
        /*0044*/ 	.byte	0x04, 0x1c
        /*0046*/ 	.short	(.L_3425 - .L_3424)


	//   ....[0]....
.L_3424:
        /*0048*/ 	.word	0x000013a0


	//   ....[1]....
        /*004c*/ 	.word	0x000026a0


	//----- nvinfo : EIATTR_MAX_THREADS
	.align		4
.L_3425:
        /*0050*/ 	.byte	0x04, 0x05
        /*0052*/ 	.short	(.L_3427 - .L_3426)
.L_3426:
        /*0054*/ 	.word	0x00000080
        /*0058*/ 	.word	0x00000001
        /*005c*/ 	.word	0x00000001


	//----- nvinfo : EIATTR_CRS_STACK_SIZE
	.align		4
.L_3427:
        /*0060*/ 	.byte	0x04, 0x1e
        /*0062*/ 	.short	(.L_3429 - .L_3428)
.L_3428:
        /*0064*/ 	.word	0x00000000
.L_3429:


//--------------------- .nv.info._ZN2at6native27unrolled_elementwise_kernelINS0_13BUnaryFunctorIfffZZZNS0_16fmod_kernel_cudaERNS_18TensorIteratorBaseEENKUlvE0_clEvENKUlvE0_clEvEUlffE_EESt5arrayIPcLm2EELi4E23TrivialOffsetCalculatorILi1EjESD_NS0_6memory15LoadWithoutCastENSE_16StoreWithoutCastEEEviT_T0_T2_T3_T4_T5_ --------------------------
	.section	.nv.info._ZN2at6native27unrolled_elementwise_kernelINS0_13BUnaryFunctorIfffZZZNS0_16fmod_kernel_cudaERNS_18TensorIteratorBaseEENKUlvE0_clEvENKUlvE0_clEvEUlffE_EESt5arrayIPcLm2EELi4E23TrivialOffsetCalculatorILi1EjESD_NS0_6memory15LoadWithoutCastENSE_16StoreWithoutCastEEEviT_T0_T2_T3_T4_T5_,"",@"SHT_CUDA_INFO"
	.sectionflags	@""
	.align	4


	//----- nvinfo : EIATTR_CUDA_API_VERSION
	.align		4
        /*0000*/ 	.byte	0x04, 0x37
        /*0002*/ 	.short	(.L_3431 - .L_3430)
.L_3430:
        /*0004*/ 	.word	0x00000082


	//----- nvinfo : EIATTR_SW2861232_WAR
	.align		4
.L_3431:
        /*0008*/ 	.byte	0x01, 0x35
	.zero		2


	//----- nvinfo : EIATTR_PARAM_CBANK
	.align		4
        /*000c*/ 	.byte	0x04, 0x0a
        /*000e*/ 	.short	(.L_3433 - .L_3432)
	.align		4
.L_3432:
        /*0010*/ 	.word	index@(.nv.constant0._ZN2at6native27unrolled_elementwise_kernelINS0_13BUnaryFunctorIfffZZZNS0_16fmod_kernel_cudaERNS_18TensorIteratorBaseEENKUlvE0_clEvENKUlvE0_clEvEUlffE_EESt5arrayIPcLm2EELi4E23TrivialOffsetCalculatorILi1EjESD_NS0_6memory15LoadWithoutCastENSE_16StoreWithoutCastEEEviT_T0_T2_T3_T4_T5_)
        /*0014*/ 	.short	0x0160
        /*0016*/ 	.short	0x0024


	//----- nvinfo : EIATTR_CBANK_PARAM_SIZE
	.align		4
.L_3433:
        /*0018*/ 	.byte	0x03, 0x19
        /*001a*/ 	.short	0x0024


	//----- nvinfo : EIATTR_KPARAM_INFO
	.align		4
        /*001c*/ 	.byte	0x04, 0x17
        /*001e*/ 	.short	(.L_3435 - .L_3434)
.L_3434:
        /*0020*/ 	.word	0x00000000
        /*0024*/ 	.short	0x0006
        /*0026*/ 	.short	0x0023
        /*0028*/ 	.byte	0x00, 0xf0, 0x05, 0x00


	//----- nvinfo : EIATTR_KPARAM_INFO
	.align		4
.L_3435:
        /*002c*/ 	.byte	0x04, 0x17
        /*002e*/ 	.short	(.L_3437 - .L_3436)
.L_3436:
        /*0030*/ 	.word	0x00000000
        /*0034*/ 	.short	0x0005
        /*0036*/ 	.short	0x0022
        /*0038*/ 	.byte	0x00, 0xf0, 0x05, 0x00


	//----- nvinfo : EIATTR_KPARAM_INFO
	.align		4
.L_3437:
        /*003c*/ 	.byte	0x04, 0x17
        /*003e*/ 	.short	(.L_3439 - .L_3438)
.L_3438:
        /*0040*/ 	.word	0x00000000
        /*0044*/ 	.short	0x0004
        /*0046*/ 	.short	0x0021
        /*0048*/ 	.byte	0x00, 0xf0, 0x05, 0x00


	//----- nvinfo : EIATTR_KPARAM_INFO
	.align		4
.L_3439:
        /*004c*/ 	.byte	0x04, 0x17
        /*004e*/ 	.short	(.L_3441 - .L_3440)
.L_3440:
        /*0050*/ 	.word	0x00000000
        /*0054*/ 	.short	0x0003
        /*0056*/ 	.short	0x0020
        /*0058*/ 	.byte	0x00, 0xf0, 0x05, 0x00


	//----- nvinfo : EIATTR_KPARAM_INFO
	.align		4
.L_3441:
        /*005c*/ 	.byte	0x04, 0x17
        /*005e*/ 	.short	(.L_3443 - .L_3442)
.L_3442:
        /*0060*/ 	.word	0x00000000
        /*0064*/ 	.short	0x0002
        /*0066*/ 	.short	0x0010
        /*0068*/ 	.byte	0x00, 0xf0, 0x41, 0x00


	//----- nvinfo : EIATTR_KPARAM_INFO
	.align		4
.L_3443:
        /*006c*/ 	.byte	0x04, 0x17
        /*006e*/ 	.short	(.L_3445 - .L_3444)
.L_3444:
        /*0070*/ 	.word	0x00000000
        /*0074*/ 	.short	0x0001
        /*0076*/ 	.short	0x0004
        /*0078*/ 	.byte	0x00, 0xf0, 0x21, 0x00


	//----- nvinfo : EIATTR_KPARAM_INFO
	.align		4
.L_3445:
        /*007c*/ 	.byte	0x04, 0x17
        /*007e*/ 	.short	(.L_3447 - .L_3446)
.L_3446:
        /*0080*/ 	.word	0x00000000
        /*0084*/ 	.short	0x0000
        /*0086*/ 	.short	0x0000
        /*0088*/ 	.byte	0x00, 0xf0, 0x11, 0x00


	//----- nvinfo : EIATTR_MAXREG_COUNT
	.align		4
.L_3447:
        /*008c*/ 	.byte	0x03, 0x1b
        /*008e*/ 	.short	0x00ff


	//----- nvinfo : EIATTR_MERCURY_ISA_VERSION
	.align		4
        /*0090*/ 	.byte	0x03, 0x5f
        /*0092*/ 	.short	0x0000


	//----- nvinfo : EIATTR_EXIT_INSTR_OFFSETS
	.align		4
        /*0094*/ 	.byte	0x04, 0x1c
        /*0096*/ 	.short	(.L_3449 - .L_3448)


	//   ....[0]....
.L_3448:
        /*0098*/ 	.word	0x00001610


	//   ....[1]....
        /*009c*/ 	.word	0x00001660


	//----- nvinfo : EIATTR_MAX_THREADS
	.align		4
.L_3449:
        /*00a0*/ 	.byte	0x04, 0x05
        /*00a2*/ 	.short	(.L_3451 - .L_3450)
.L_3450:
        /*00a4*/ 	.word	0x00000080
        /*00a8*/ 	.word	0x00000001
        /*00ac*/ 	.word	0x00000001


	//----- nvinfo : EIATTR_CRS_STACK_SIZE
	.align		4
.L_3451:
        /*00b0*/ 	.byte	0x04, 0x1e
        /*00b2*/ 	.short	(.L_3453 - .L_3452)
.L_3452:
        /*00b4*/ 	.word	0x00000000
.L_3453:


//--------------------- .nv.info._ZN2at6native29vectorized_elementwise_kernelILi2ENS0_13BUnaryFunctorIfffZZZNS0_16fmod_kernel_cudaERNS_18TensorIteratorBaseEENKUlvE0_clEvENKUlvE0_clEvEUlffE_EESt5arrayIPcLm2EEEEviT0_T1_ --------------------------
	.section	.nv.info._ZN2at6native29vectorized_elementwise_kernelILi2ENS0_13BUnaryFunctorIfffZZZNS0_16fmod_kernel_cudaERNS_18TensorIteratorBaseEENKUlvE0_clEvENKUlvE0_clEvEUlffE_EESt5arrayIPcLm2EEEEviT0_T1_,"",@"SHT_CUDA_INFO"
	.sectionflags	@""
	.align	4


	//----- nvinfo : EIATTR_CUDA_API_VERSION
	.align		4
        /*0000*/ 	.byte	0x04, 0x37
        /*0002*/ 	.short	(.L_3455 - .L_3454)
.L_3454:
        /*0004*/ 	.word	0x00000082


	//----- nvinfo : EIATTR_SW2861232_WAR
	.align		4
.L_3455:
        /*0008*/ 	.byte	0x01, 0x35
	.zero		2


	//----- nvinfo : EIATTR_PARAM_CBANK
	.align		4
        /*000c*/ 	.byte	0x04, 0x0a
        /*000e*/ 	.short	(.L_3457 - .L_3456)
	.align		4
.L_3456:
        /*0010*/ 	.word	index@(.nv.constant0._ZN2at6native29vectorized_elementwise_kernelILi2ENS0_13BUnaryFunctorIfffZZZNS0_16fmod_kernel_cudaERNS_18TensorIteratorBaseEENKUlvE0_clEvENKUlvE0_clEvEUlffE_EESt5arrayIPcLm2EEEEviT0_T1_)
        /*0014*/ 	.short	0x0160
        /*0016*/ 	.short	0x0020


	//----- nvinfo : EIATTR_CBANK_PARAM_SIZE
	.align		4
.L_3457:
        /*0018*/ 	.byte	0x03, 0x19
        /*001a*/ 	.short	0x0020


	//----- nvinfo : EIATTR_KPARAM_INFO
	.align		4
        /*001c*/ 	.byte	0x04, 0x17
        /*001e*/ 	.short	(.L_3459 - .L_3458)
.L_3458:
        /*0020*/ 	.word	0x00000000
        /*0024*/ 	.short	0x0002
        /*0026*/ 	.short	0x0010
        /*0028*/ 	.byte	0x00, 0xf0, 0x41, 0x00


	//----- nvinfo : EIATTR_KPARAM_INFO
	.align		4
.L_3459:
        /*002c*/ 	.byte	0x04, 0x17
        /*002e*/ 	.short	(.L_3461 - .L_3460)
.L_3460:
        /*0030*/ 	.word	0x00000000
        /*0034*/ 	.short	0x0001
        /*0036*/ 	.short	0x0004
        /*0038*/ 	.byte	0x00, 0xf0, 0x21, 0x00


	//----- nvinfo : EIATTR_KPARAM_INFO
	.align		4
.L_3461:
        /*003c*/ 	.byte	0x04, 0x17
        /*003e*/ 	.short	(.L_3463 - .L_3462)
.L_3462:
        /*0040*/ 	.word	0x00000000
        /*0044*/ 	.short	0x0000
        /*0046*/ 	.short	0x0000
        /*0048*/ 	.byte	0x00, 0xf0, 0x11, 0x00


	//----- nvinfo : EIATTR_MAXREG_COUNT
	.align		4
.L_3463:
        /*004c*/ 	.byte	0x03, 0x1b
        /*004e*/ 	.short	0x00ff


	//----- nvinfo : EIATTR_MERCURY_ISA_VERSION
	.align		4
        /*0050*/ 	.byte	0x03, 0x5f
        /*0052*/ 	.short	0x0000


	//----- nvinfo : EIATTR_EXIT_INSTR_OFFSETS
	.align		4
        /*0054*/ 	.byte	0x04, 0x1c
        /*0056*/ 	.short	(.L_3465 - .L_3464)


	//   ....[0]....
.L_3464:
        /*0058*/ 	.word	0x00002360


	//   ....[1]....
        /*005c*/ 	.word	0x00004f20


	//   ....[2]....
        /*0060*/ 	.word	0x00004f70


	//----- nvinfo : EIATTR_MAX_THREADS
	.align		4
.L_3465:
        /*0064*/ 	.byte	0x04, 0x05
        /*0066*/ 	.short	(.L_3467 - .L_3466)
.L_3466:
        /*0068*/ 	.word	0x00000080
        /*006c*/ 	.word	0x00000001
        /*0070*/ 	.word	0x00000001


	//----- nvinfo : EIATTR_CRS_STACK_SIZE
	.align		4
.L_3467:
        /*0074*/ 	.byte	0x04, 0x1e
        /*0076*/ 	.short	(.L_3469 - .L_3468)
.L_3468:
        /*0078*/ 	.word	0x00000000
.L_3469:


//--------------------- .nv.info._ZN2at6native29vectorized_elementwise_kernelILi4ENS0_13BUnaryFunctorIfffZZZNS0_16fmod_kernel_cudaERNS_18TensorIteratorBaseEENKUlvE0_clEvENKUlvE0_clEvEUlffE_EESt5arrayIPcLm2EEEEviT0_T1_ --------------------------
	.section	.nv.info._ZN2at6native29vectorized_elementwise_kernelILi4ENS0_13BUnaryFunctorIfffZZZNS0_16fmod_kernel_cudaERNS_18TensorIteratorBaseEENKUlvE0_clEvENKUlvE0_clEvEUlffE_EESt5arrayIPcLm2EEEEviT0_T1_,"",@"SHT_CUDA_INFO"
	.sectionflags	@""
	.align	4


	//----- nvinfo : EIATTR_CUDA_API_VERSION
	.align		4
        /*0000*/ 	.byte	0x04, 0x37
        /*0002*/ 	.short	(.L_3471 - .L_3470)
.L_3470:
        /*0004*/ 	.word	0x00000082


	//----- nvinfo : EIATTR_SW2861232_WAR
	.align		4
.L_3471:
        /*0008*/ 	.byte	0x01, 0x35
	.zero		2


	//----- nvinfo : EIATTR_PARAM_CBANK
	.align		4
        /*000c*/ 	.byte	0x04, 0x0a
        /*000e*/ 	.short	(.L_3473 - .L_3472)
	.align		4
.L_3472:
        /*0010*/ 	.word	index@(.nv.constant0._ZN2at6native29vectorized_elementwise_kernelILi4ENS0_13BUnaryFunctorIfffZZZNS0_16fmod_kernel_cudaERNS_18TensorIteratorBaseEENKUlvE0_clEvENKUlvE0_clEvEUlffE_EESt5arrayIPcLm2EEEEviT0_T1_)
        /*0014*/ 	.short	0x0160
        /*0016*/ 	.short	0x0020


	//----- nvinfo : EIATTR_CBANK_PARAM_SIZE
	.align		4
.L_3473:
        /*0018*/ 	.byte	0x03, 0x19
        /*001a*/ 	.short	0x0020


	//----- nvinfo : EIATTR_KPARAM_INFO
	.align		4
        /*001c*/ 	.byte	0x04, 0x17
        /*001e*/ 	.short	(.L_3475 - .L_3474)
.L_3474:
        /*0020*/ 	.word	0x00000000
        /*0024*/ 	.short	0x0002
        /*0026*/ 	.short	0x0010
        /*0028*/ 	.byte	0x00, 0xf0, 0x41, 0x00


	//----- nvinfo : EIATTR_KPARAM_INFO
	.align		4
.L_3475:
        /*002c*/ 	.byte	0x04, 0x17
        /*002e*/ 	.short	(.L_3477 - .L_3476)
.L_3476:
        /*0030*/ 	.word	0x00000000
        /*0034*/ 	.short	0x0001
        /*0036*/ 	.short	0x0004
        /*0038*/ 	.byte	0x00, 0xf0, 0x21, 0x00


	//----- nvinfo : EIATTR_KPARAM_INFO
	.align		4
.L_3477:
        /*003c*/ 	.byte	0x04, 0x17
        /*003e*/ 	.short	(.L_3479 - .L_3478)
.L_3478:
        /*0040*/ 	.word	0x00000000
        /*0044*/ 	.short	0x0000
        /*0046*/ 	.short	0x0000
        /*0048*/ 	.byte	0x00, 0xf0, 0x11, 0x00


	//----- nvinfo : EIATTR_MAXREG_COUNT
	.align		4
.L_3479:
        /*004c*/ 	.byte	0x03, 0x1b
        /*004e*/ 	.short	0x00ff


	//----- nvinfo : EIATTR_MERCURY_ISA_VERSION
	.align		4
        /*0050*/ 	.byte	0x03, 0x5f
        /*0052*/ 	.short	0x0000


	//----- nvinfo : EIATTR_EXIT_INSTR_OFFSETS
	.align		4
        /*0054*/ 	.byte	0x04, 0x1c
        /*0056*/ 	.short	(.L_3481 - .L_3480)


	//   ....[0]....
.L_3480:
        /*0058*/ 	.word	0x00002320


	//   ....[1]....
        /*005c*/ 	.word	0x00004ee0


	//   ....[2]....
        /*0060*/ 	.word	0x00004f30


	//----- nvinfo : EIATTR_MAX_THREADS
	.align		4
.L_3481:
        /*0064*/ 	.byte	0x04, 0x05
        /*0066*/ 	.short	(.L_3483 - .L_3482)
.L_3482:
        /*0068*/ 	.word	0x00000080
        /*006c*/ 	.word	0x00000001
        /*0070*/ 	.word	0x00000001


	//----- nvinfo : EIATTR_CRS_STACK_SIZE
	.align		4
.L_3483:
        /*0074*/ 	.byte	0x04, 0x1e
        /*0076*/ 	.short	(.L_3485 - .L_3484)
.L_3484:
        /*0078*/ 	.word	0x00000000
.L_3485:


//--------------------- .nv.info._ZN2at6native29vectorized_elementwise_kernelILi8ENS0_13BUnaryFunctorIfffZZZNS0_16fmod_kernel_cudaERNS_18TensorIteratorBaseEENKUlvE0_clEvENKUlvE0_clEvEUlffE_EESt5arrayIPcLm2EEEEviT0_T1_ --------------------------
	.section	.nv.info._ZN2at6native29vectorized_elementwise_kernelILi8ENS0_13BUnaryFunctorIfffZZZNS0_16fmod_kernel_cudaERNS_18TensorIteratorBaseEENKUlvE0_clEvENKUlvE0_clEvEUlffE_EESt5arrayIPcLm2EEEEviT0_T1_,"",@"SHT_CUDA_INFO"
	.sectionflags	@""
	.align	4


	//----- nvinfo : EIATTR_CUDA_API_VERSION
	.align		4
        /*0000*/ 	.byte	0x04, 0x37
        /*0002*/ 	.short	(.L_3487 - .L_3486)
.L_3486:
        /*0004*/ 	.word	0x00000082


	//----- nvinfo : EIATTR_SW2861232_WAR
	.align		4
.L_3487:
        /*0008*/ 	.byte	0x01, 0x35
	.zero		2


	//----- nvinfo : EIATTR_PARAM_CBANK
	.align		4
        /*000c*/ 	.byte	0x04, 0x0a
        /*000e*/ 	.short	(.L_3489 - .L_3488)
	.align		4
.L_3488:
        /*0010*/ 	.word	index@(.nv.constant0._ZN2at6native29vectorized_elementwise_kernelILi8ENS0_13BUnaryFunctorIfffZZZNS0_16fmod_kernel_cudaERNS_18TensorIteratorBaseEENKUlvE0_clEvENKUlvE0_clEvEUlffE_EESt5arrayIPcLm2EEEEviT0_T1_)
        /*0014*/ 	.short	0x0160
        /*0016*/ 	.short	0x0020


	//----- nvinfo : EIATTR_CBANK_PARAM_SIZE
	.align		4
.L_3489:
        /*0018*/ 	.byte	0x03, 0x19
        /*001a*/ 	.short	0x0020


	//----- nvinfo : EIATTR_KPARAM_INFO
	.align		4
        /*001c*/ 	.byte	0x04, 0x17
        /*001e*/ 	.short	(.L_3491 - .L_3490)
.L_3490:
        /*0020*/ 	.word	0x00000000
        /*0024*/ 	.short	0x0002
        /*0026*/ 	.short	0x0010
        /*0028*/ 	.byte	0x00, 0xf0, 0x41, 0x00


	//----- nvinfo : EIATTR_KPARAM_INFO
	.align		4
.L_3491:
        /*002c*/ 	.byte	0x04, 0x17
        /*002e*/ 	.short	(.L_3493 - .L_3492)
.L_3492:
        /*0030*/ 	.word	0x00000000
        /*0034*/ 	.short	0x0001
        /*0036*/ 	.short	0x0004
        /*0038*/ 	.byte	0x00, 0xf0, 0x21, 0x00


	//----- nvinfo : EIATTR_KPARAM_INFO
	.align		4
.L_3493:
        /*003c*/ 	.byte	0x04, 0x17
        /*003e*/ 	.short	(.L_3495 - .L_3494)
.L_3494:
        /*0040*/ 	.word	0x00000000
        /*0044*/ 	.short	0x0000
        /*0046*/ 	.short	0x0000
        /*0048*/ 	.byte	0x00, 0xf0, 0x11, 0x00


	//----- nvinfo : EIATTR_MAXREG_COUNT
	.align		4
.L_3495:
        /*004c*/ 	.byte	0x03, 0x1b
        /*004e*/ 	.short	0x00ff


	//----- nvinfo : EIATTR_MERCURY_ISA_VERSION
	.align		4
        /*0050*/ 	.byte	0x03, 0x5f
        /*0052*/ 	.short	0x0000


	//----- nvinfo : EIATTR_EXIT_INSTR_OFFSETS
	.align		4
        /*0054*/ 	.byte	0x04, 0x1c
        /*0056*/ 	.short	(.L_3497 - .L_3496)


	//   ....[0]....
.L_3496:
        /*0058*/ 	.word	0x00000010


	//----- nvinfo : EIATTR_MAX_THREADS
	.align		4
.L_3497:
        /*005c*/ 	.byte	0x04, 0x05
        /*005e*/ 	.short	(.L_3499 - .L_3498)
.L_3498:
        /*0060*/ 	.word	0x00000080
        /*0064*/ 	.word	0x00000001
        /*0068*/ 	.word	0x00000001
.L_3499:


//--------------------- .nv.info._ZN2at6native18elementwise_kernelILi128ELi4EZNS0_15gpu_kernel_implINS0_13AUnaryFunctorIfffZZZNS0_16fmod_kernel_cudaERNS_18TensorIteratorBaseEENKUlvE0_clEvENKUlvE0_clEvEUlffE_EEEEvS5_RKT_EUliE_EEviT1_ --------------------------
	.section	.nv.info._ZN2at6native18elementwise_kernelILi128ELi4EZNS0_15gpu_kernel_implINS0_13AUnaryFunctorIfffZZZNS0_16fmod_kernel_cudaERNS_18TensorIteratorBaseEENKUlvE0_clEvENKUlvE0_clEvEUlffE_EEEEvS5_RKT_EUliE_EEviT1_,"",@"SHT_CUDA_INFO"
	.sectionflags	@""
	.align	4


	//----- nvinfo : EIATTR_CUDA_API_VERSION
	.align		4
        /*0000*/ 	.byte	0x04, 0x37
        /*0002*/ 	.short	(.L_3501 - .L_3500)
.L_3500:
        /*0004*/ 	.word	0x00000082


	//----- nvinfo : EIATTR_SW2861232_WAR
	.align		4
.L_3501:
        /*0008*/ 	.byte	0x01, 0x35
	.zero		2


	//----- nvinfo : EIATTR_PARAM_CBANK
	.align		4
        /*000c*/ 	.byte	0x04, 0x0a
        /*000e*/ 	.short	(.L_3503 - .L_3502)
	.align		4
.L_3502:
        /*0010*/ 	.word	index@(.nv.constant0._ZN2at6native18elementwise_kernelILi128ELi4EZNS0_15gpu_kernel_implINS0_13AUnaryFunctorIfffZZZNS0_16fmod_kernel_cudaERNS_18TensorIteratorBaseEENKUlvE0_clEvENKUlvE0_clEvEUlffE_EEEEvS5_RKT_EUliE_EEviT1_)
        /*0014*/ 	.short	0x0160
        /*0016*/ 	.short	0x0228


	//----- nvinfo : EIATTR_CBANK_PARAM_SIZE
	.align		4
.L_3503:
        /*0018*/ 	.byte	0x03, 0x19
        /*001a*/ 	.short	0x0228


	//----- nvinfo : EIATTR_KPARAM_INFO
	.align		4
        /*001c*/ 	.byte	0x04, 0x17
        /*001e*/ 	.short	(.L_3505 - .L_3504)
.L_3504:
        /*0020*/ 	.word	0x00000000
        /*0024*/ 	.short	0x0001
        /*0026*/ 	.short	0x0008
        /*0028*/ 	.byte	0x00, 0xf0, 0x81, 0x08


	//----- nvinfo : EIATTR_KPARAM_INFO
	.align		4
.L_3505:
        /*002c*/ 	.byte	0x04, 0x17
        /*002e*/ 	.short	(.L_3507 - .L_3506)
.L_3506:
        /*0030*/ 	.word	0x00000000
        /*0034*/ 	.short	0x0000
        /*0036*/ 	.short	0x0000
        /*0038*/ 	.byte	0x00, 0xf0, 0x11, 0x00


	//----- nvinfo : EIATTR_MAXREG_COUNT
	.align		4
.L_3507:
        /*003c*/ 	.byte	0x03, 0x1b
        /*003e*/ 	.short	0x0080


	//----- nvinfo : EIATTR_EXTERNS
	.align		4
        /*0040*/ 	.byte	0x04, 0x0f
        /*0042*/ 	.short	(.L_3509 - .L_3508)


	//   ....[0]....
	.align		4
.L_3508:
        /*0044*/ 	.word	index@(__assertfail)


	//----- nvinfo : EIATTR_MERCURY_ISA_VERSION
	.align		4
.L_3509:
        /*0048*/ 	.byte	0x03, 0x5f
        /*004a*/ 	.short	0x0000


	//----- nvinfo : EIATTR_SYSCALL_OFFSETS
	.align		4
        /*004c*/ 	.byte	0x04, 0x46
        /*004e*/ 	.short	(.L_3511 - .L_3510)


	//   ....[0]....
.L_3510:
        /*0050*/ 	.word	0x00001c50


	//   ....[1]....
        /*0054*/ 	.word	0x00002f20


	//   ....[2]....
        /*0058*/ 	.word	0x00004bc0


	//   ....[3]....
        /*005c*/ 	.word	0x00005e90


	//   ....[4]....
        /*0060*/ 	.word	0x00007b00


	//   ....[5]....
        /*0064*/ 	.word	0x00008dd0


	//   ....[6]....
        /*0068*/ 	.word	0x0000aa50


	//   ....[7]....
        /*006c*/ 	.word	0x0000bd20


	//----- nvinfo : EIATTR_EXIT_INSTR_OFFSETS
	.align		4
.L_3511:
        /*0070*/ 	.byte	0x04, 0x1c
        /*0072*/ 	.short	(.L_3513 - .L_3512)


	//   ....[0]....
.L_3512:
        /*0074*/ 	.word	0x00008e70


	//   ....[1]....
        /*0078*/ 	.word	0x0000b010


	//   ....[2]....
        /*007c*/ 	.word	0x0000b050


	//   ....[3]....
        /*0080*/ 	.word	0x0000b0e0


	//   ....[4]....
        /*0084*/ 	.word	0x0000b110


	//   ....[5]....
        /*0088*/ 	.word	0x0000b140


	//   ....[6]....
        /*008c*/ 	.word	0x0000b1c0


	//   ....[7]....
        /*0090*/ 	.word	0x0000b1f0


	//   ....[8]....
        /*0094*/ 	.word	0x0000b280


	//   ....[9]....
        /*0098*/ 	.word	0x0000b2c0


	//   ....[10]....
        /*009c*/ 	.word	0x0000b300


	//   ....[11]....
        /*00a0*/ 	.word	0x0000b3c0


	//   ....[12]....
        /*00a4*/ 	.word	0x0000b410


	//   ....[13]....
        /*00a8*/ 	.word	0x0000b590


	//   ....[14]....
        /*00ac*/ 	.word	0x0000b6e0


	//   ....[15]....
        /*00b0*/ 	.word	0x0000b710


	//   ....[16]....
        /*00b4*/ 	.word	0x0000b7c0


	//   ....[17]....
        /*00b8*/ 	.word	0x0000b930


	//   ....[18]....
        /*00bc*/ 	.word	0x0000baa0


	//   ....[19]....
        /*00c0*/ 	.word	0x0000bbf0


	//   ....[20]....
        /*00c4*/ 	.word	0x0000bd30


	//   ....[21]....
        /*00c8*/ 	.word	0x0000bd60


	//   ....[22]....
        /*00cc*/ 	.word	0x0000bd90


	//----- nvinfo : EIATTR_MAX_THREADS
	.align		4
.L_3513:
        /*00d0*/ 	.byte	0x04, 0x05
        /*00d2*/ 	.short	(.L_3515 - .L_3514)
.L_3514:
        /*00d4*/ 	.word	0x00000080
        /*00d8*/ 	.word	0x00000001
        /*00dc*/ 	.word	0x00000001


	//----- nvinfo : EIATTR_CRS_STACK_SIZE
	.align		4
.L_3515:
        /*00e0*/ 	.byte	0x04, 0x1e
        /*00e2*/ 	.short	(.L_3517 - .L_3516)
.L_3516:
        /*00e4*/ 	.word	0x00000000
.L_3517:


//--------------------- .nv.info._ZN2at6native27unrolled_elementwise_kernelINS0_13AUnaryFunctorIfffZZZNS0_16fmod_kernel_cudaERNS_18TensorIteratorBaseEENKUlvE0_clEvENKUlvE0_clEvEUlffE_EESt5arrayIPcLm2EELi4E23TrivialOffsetCalculatorILi1EjESD_NS0_6memory12LoadWithCastILi1EEENSE_13StoreWithCastILi1EEEEEviT_T0_T2_T3_T4_T5_ --------------------------
	.section	.nv.info._ZN2at6native27unrolled_elementwise_kernelINS0_13AUnaryFunctorIfffZZZNS0_16fmod_kernel_cudaERNS_18TensorIteratorBaseEENKUlvE0_clEvENKUlvE0_clEvEUlffE_EESt5arrayIPcLm2EELi4E23TrivialOffsetCalculatorILi1EjESD_NS0_6memory12LoadWithCastILi1EEENSE_13StoreWithCastILi1EEEEEviT_T0_T2_T3_T4_T5_,"",@"SHT_CUDA_INFO"
	.sectionflags	@""
	.align	4


	//----- nvinfo : EIATTR_CUDA_API_VERSION
	.align		4
        /*0000*/ 	.byte	0x04, 0x37
        /*0002*/ 	.short	(.L_3519 - .L_3518)
.L_3518:
        /*0004*/ 	.word	0x00000082


	//----- nvinfo : EIATTR_SW2861232_WAR
	.align		4
.L_3519:
        /*0008*/ 	.byte	0x01, 0x35
	.zero		2


	//----- nvinfo : EIATTR_PARAM_CBANK
	.align		4
        /*000c*/ 	.byte	0x04, 0x0a
        /*000e*/ 	.short	(.L_3521 - .L_3520)
	.align		4
.L_3520:
        /*0010*/ 	.word	index@(.nv.constant0._ZN2at6native27unrolled_elementwise_kernelINS0_13AUnaryFunctorIfffZZZNS0_16fmod_kernel_cudaERNS_18TensorIteratorBaseEENKUlvE0_clEvENKUlvE0_clEvEUlffE_EESt5arrayIPcLm2EELi4E23TrivialOffsetCalculatorILi1EjESD_NS0_6memory12LoadWithCastILi1EEENSE_13StoreWithCastILi1EEEEEviT_T0_T2_T3_T4_T5_)
        /*0014*/ 	.short	0x0160
        /*0016*/ 	.short	0x0034


	//----- nvinfo : EIATTR_CBANK_PARAM_SIZE
	.align		4
.L_3521:
        /*0018*/ 	.byte	0x03, 0x19
        /*001a*/ 	.short	0x0034


	//----- nvinfo : EIATTR_KPARAM_INFO
	.align		4
        /*001c*/ 	.byte	0x04, 0x17
        /*001e*/ 	.short	(.L_3523 - .L_3522)
.L_3522:
        /*0020*/ 	.word	0x00000000
        /*0024*/ 	.short	0x0006
        /*0026*/ 	.short	0x002c
        /*0028*/ 	.byte	0x00, 0xf0, 0x21, 0x00


	//----- nvinfo : EIATTR_KPARAM_INFO
	.align		4
.L_3523:
        /*002c*/ 	.byte	0x04, 0x17
        /*002e*/ 	.short	(.L_3525 - .L_3524)
.L_3524:
        /*0030*/ 	.word	0x00000000
        /*0034*/ 	.short	0x0005
        /*0036*/ 	.short	0x0024
        /*0038*/ 	.byte	0x00, 0xf0, 0x21, 0x00


	//----- nvinfo : EIATTR_KPARAM_INFO
	.align		4
.L_3525:
        /*003c*/ 	.byte	0x04, 0x17
        /*003e*/ 	.short	(.L_3527 - .L_3526)
.L_3526:
        /*0040*/ 	.word	0x00000000
        /*0044*/ 	.short	0x0004
        /*0046*/ 	.short	0x0021
        /*0048*/ 	.byte	0x00, 0xf0, 0x05, 0x00


	//----- nvinfo : EIATTR_KPARAM_INFO
	.align		4
.L_3527:
        /*004c*/ 	.byte	0x04, 0x17
        /*004e*/ 	.short	(.L_3529 - .L_3528)
.L_3528:
        /*0050*/ 	.word	0x00000000
        /*0054*/ 	.short	0x0003
        /*0056*/ 	.short	0x0020
        /*0058*/ 	.byte	0x00, 0xf0, 0x05, 0x00


	//----- nvinfo : EIATTR_KPARAM_INFO
	.align		4
.L_3529:
        /*005c*/ 	.byte	0x04, 0x17
        /*005e*/ 	.short	(.L_3531 - .L_3530)
.L_3530:
        /*0060*/ 	.word	0x00000000
        /*0064*/ 	.short	0x0002
        /*0066*/ 	.short	0x0010
        /*0068*/ 	.byte	0x00, 0xf0, 0x41, 0x00


	//----- nvinfo : EIATTR_KPARAM_INFO
	.align		4
.L_3531:
        /*006c*/ 	.byte	0x04, 0x17
        /*006e*/ 	.short	(.L_3533 - .L_3532)
.L_3532:
        /*0070*/ 	.word	0x00000000
        /*0074*/ 	.short	0x0001
        /*0076*/ 	.short	0x0004
        /*0078*/ 	.byte	0x00, 0xf0, 0x21, 0x00


	//----- nvinfo : EIATTR_KPARAM_INFO
	.align		4
.L_3533:
        /*007c*/ 	.byte	0x04, 0x17
        /*007e*/ 	.short	(.L_3535 - .L_3534)
.L_3534:
        /*0080*/ 	.word	0x00000000
        /*0084*/ 	.short	0x0000
        /*0086*/ 	.short	0x0000
        /*0088*/ 	.byte	0x00, 0xf0, 0x11, 0x00


	//----- nvinfo : EIATTR_MAXREG_COUNT
	.align		4
.L_3535:
        /*008c*/ 	.byte	0x03, 0x1b
        /*008e*/ 	.short	0x00ff


	//----- nvinfo : EIATTR_EXTERNS
	.align		4
        /*0090*/ 	.byte	0x04, 0x0f
        /*0092*/ 	.short	(.L_3537 - .L_3536)


	//   ....[0]....
	.align		4
.L_3536:
        /*0094*/ 	.word	index@(__assertfail)


	//----- nvinfo : EIATTR_MERCURY_ISA_VERSION
	.align		4
.L_3537:
        /*0098*/ 	.byte	0x03, 0x5f
        /*009a*/ 	.short	0x0000


	//----- nvinfo : EIATTR_SYSCALL_OFFSETS
	.align		4
        /*009c*/ 	.byte	0x04, 0x46
        /*009e*/ 	.short	(.L_3539 - .L_3538)


	//   ....[0]....
.L_3538:
        /*00a0*/ 	.word	0x00000e50


	//   ....[1]....
        /*00a4*/ 	.word	0x00001cd0


	//   ....[2]....
        /*00a8*/ 	.word	0x00002b60


	//   ....[3]....
        /*00ac*/ 	.word	0x00003990


	//   ....[4]....
        /*00b0*/ 	.word	0x00005c30


	//   ....[5]....
        /*00b4*/ 	.word	0x00006b40


	//   ....[6]....
        /*00b8*/ 	.word	0x00007a10


	//   ....[7]....
        /*00bc*/ 	.word	0x000088e0


	//----- nvinfo : EIATTR_EXIT_INSTR_OFFSETS
	.align		4
.L_3539:
        /*00c0*/ 	.byte	0x04, 0x1c
        /*00c2*/ 	.short	(.L_3541 - .L_3540)


	//   ....[0]....
.L_3540:
        /*00c4*/ 	.word	0x00007ab0


	//   ....[1]....
        /*00c8*/ 	.word	0x00007bd0


	//   ....[2]....
        /*00cc*/ 	.word	0x00007c10


	//   ....[3]....
        /*00d0*/ 	.word	0x00007ca0


	//   ....[4]....
        /*00d4*/ 	.word	0x00007cd0


	//   ....[5]....
        /*00d8*/ 	.word	0x00007d00


	//   ....[6]....
        /*00dc*/ 	.word	0x00007d80


	//   ....[7]....
        /*00e0*/ 	.word	0x00007db0


	//   ....[8]....
        /*00e4*/ 	.word	0x00007e40


	//   ....[9]....
        /*00e8*/ 	.word	0x00007e80


	//   ....[10]....
        /*00ec*/ 	.word	0x00007ec0


	//   ....[11]....
        /*00f0*/ 	.word	0x00007f80


	//   ....[12]....
        /*00f4*/ 	.word	0x00007fd0


	//   ....[13]....
        /*00f8*/ 	.word	0x00008150


	//   ....[14]....
        /*00fc*/ 	.word	0x000082a0


	//   ....[15]....
        /*0100*/ 	.word	0x000082d0


	//   ....[16]....
        /*0104*/ 	.word	0x00008380


	//   ....[17]....
        /*0108*/ 	.word	0x000084f0


	//   ....[18]....
        /*010c*/ 	.word	0x00008660


	//   ....[19]....
        /*0110*/ 	.word	0x000087b0


	//   ....[20]....
        /*0114*/ 	.word	0x000088f0


	//   ....[21]....
        /*0118*/ 	.word	0x00008920


	//   ....[22]....
        /*011c*/ 	.word	0x00008950


	//----- nvinfo : EIATTR_MAX_THREADS
	.align		4
.L_3541:
        /*0120*/ 	.byte	0x04, 0x05
        /*0122*/ 	.short	(.L_3543 - .L_3542)
.L_3542:
        /*0124*/ 	.word	0x00000080
        /*0128*/ 	.word	0x00000001
        /*012c*/ 	.word	0x00000001


	//----- nvinfo : EIATTR_CRS_STACK_SIZE
	.align		4
.L_3543:
        /*0130*/ 	.byte	0x04, 0x1e
        /*0132*/ 	.short	(.L_3545 - .L_3544)
.L_3544:
        /*0134*/ 	.word	0x00000000
.L_3545:


//--------------------- .nv.info._ZN2at6native18elementwise_kernelILi128ELi2EZNS0_22gpu_kernel_impl_nocastINS0_13AUnaryFunctorIfffZZZNS0_16fmod_kernel_cudaERNS_18TensorIteratorBaseEENKUlvE0_clEvENKUlvE0_clEvEUlffE_EEEEvS5_RKT_EUliE_EEviT1_ --------------------------
	.section	.nv.info._ZN2at6native18elementwise_kernelILi128ELi2EZNS0_22gpu_kernel_impl_nocastINS0_13AUnaryFunctorIfffZZZNS0_16fmod_kernel_cudaERNS_18TensorIteratorBaseEENKUlvE0_clEvENKUlvE0_clEvEUlffE_EEEEvS5_RKT_EUliE_EEviT1_,"",@"SHT_CUDA_INFO"
	.sectionflags	@""
	.align	4


	//----- nvinfo : EIATTR_CUDA_API_VERSION
	.align		4
        /*0000*/ 	.byte	0x04, 0x37
        /*0002*/ 	.short	(.L_3547 - .L_3546)
.L_3546:
        /*0004*/ 	.word	0x00000082


	//----- nvinfo : EIATTR_SW2861232_WAR
	.align		4
.L_3547:
        /*0008*/ 	.byte	0x01, 0x35
	.zero		2


	//----- nvinfo : EIATTR_PARAM_CBANK
	.align		4
        /*000c*/ 	.byte	0x04, 0x0a
        /*000e*/ 	.short	(.L_3549 - .L_3548)
	.align		4
.L_3548:
        /*0010*/ 	.word	index@(.nv.constant0._ZN2at6native18elementwise_kernelILi128ELi2EZNS0_22gpu_kernel_impl_nocastINS0_13AUnaryFunctorIfffZZZNS0_16fmod_kernel_cudaERNS_18TensorIteratorBaseEENKUlvE0_clEvENKUlvE0_clEvEUlffE_EEEEvS5_RKT_EUliE_EEviT1_)
        /*0014*/ 	.short	0x0160
        /*0016*/ 	.short	0x0220


	//----- nvinfo : EIATTR_CBANK_PARAM_SIZE
	.align		4
.L_3549:
        /*0018*/ 	.byte	0x03, 0x19
        /*001a*/ 	.short	0x0220


	//----- nvinfo : EIATTR_KPARAM_INFO
	.align		4
        /*001c*/ 	.byte	0x04, 0x17
        /*001e*/ 	.short	(.L_3551 - .L_3550)
.L_3550:
        /*0020*/ 	.word	0x00000000
        /*0024*/ 	.short	0x0001
        /*0026*/ 	.short	0x0008
        /*0028*/ 	.byte	0x00, 0xf0, 0x61, 0x08


	//----- nvinfo : EIATTR_KPARAM_INFO
	.align		4
.L_3551:
        /*002c*/ 	.byte	0x04, 0x17
        /*002e*/ 	.short	(.L_3553 - .L_3552)
.L_3552:
        /*0030*/ 	.word	0x00000000
        /*0034*/ 	.short	0x0000
        /*0036*/ 	.short	0x0000
        /*0038*/ 	.byte	0x00, 0xf0, 0x11, 0x00


	//----- nvinfo : EIATTR_MAXREG_COUNT
	.align		4
.L_3553:
        /*003c*/ 	.byte	0x03, 0x1b
        /*003e*/ 	.short	0x0080


	//----- nvinfo : EIATTR_MERCURY_ISA_VERSION
	.align		4
        /*0040*/ 	.byte	0x03, 0x5f
        /*0042*/ 	.short	0x0000


	//----- nvinfo : EIATTR_EXIT_INSTR_OFFSETS
	.align		4
        /*0044*/ 	.byte	0x04, 0x1c
        /*0046*/ 	.short	(.L_3555 - .L_3554)


	//   ....[0]....
.L_3554:
        /*0048*/ 	.word	0x000013a0


	//   ....[1]....
        /*004c*/ 	.word	0x000026a0


	//----- nvinfo : EIATTR_MAX_THREADS
	.align		4
.L_3555:
        /*0050*/ 	.byte	0x04, 0x05
        /*0052*/ 	.short	(.L_3557 - .L_3556)
.L_3556:
        /*0054*/ 	.word	0x00000080
        /*0058*/ 	.word	0x00000001
        /*005c*/ 	.word	0x00000001


	//----- nvinfo : EIATTR_CRS_STACK_SIZE
	.align		4
.L_3557:
        /*0060*/ 	.byte	0x04, 0x1e
        /*0062*/ 	.short	(.L_3559 - .L_3558)
.L_3558:
        /*0064*/ 	.word	0x00000000
.L_3559:


//--------------------- .nv.info._ZN2at6native27unrolled_elementwise_kernelINS0_13AUnaryFunctorIfffZZZNS0_16fmod_kernel_cudaERNS_18TensorIteratorBaseEENKUlvE0_clEvENKUlvE0_clEvEUlffE_EESt5arrayIPcLm2EELi4E23TrivialOffsetCalculatorILi1EjESD_NS0_6memory15LoadWithoutCastENSE_16StoreWithoutCastEEEviT_T0_T2_T3_T4_T5_ --------------------------
	.section	.nv.info._ZN2at6native27unrolled_elementwise_kernelINS0_13AUnaryFunctorIfffZZZNS0_16fmod_kernel_cudaERNS_18TensorIteratorBaseEENKUlvE0_clEvENKUlvE0_clEvEUlffE_EESt5arrayIPcLm2EELi4E23TrivialOffsetCalculatorILi1EjESD_NS0_6memory15LoadWithoutCastENSE_16StoreWithoutCastEEEviT_T0_T2_T3_T4_T5_,"",@"SHT_CUDA_INFO"
	.sectionflags	@""
	.align	4


	//----- nvinfo : EIATTR_CUDA_API_VERSION
	.align		4
        /*0000*/ 	.byte	0x04, 0x37
        /*0002*/ 	.short	(.L_3561 - .L_3560)
.L_3560:
        /*0004*/ 	.word	0x00000082


	//----- nvinfo : EIATTR_SW2861232_WAR
	.align		4
.L_3561:
        /*0008*/ 	.byte	0x01, 0x35
	.zero		2


	//----- nvinfo : EIATTR_PARAM_CBANK
	.align		4
        /*000c*/ 	.byte	0x04, 0x0a
        /*000e*/ 	.short	(.L_3563 - .L_3562)
	.align		4
.L_3562:
        /*0010*/ 	.word	index@(.nv.constant0._ZN2at6native27unrolled_elementwise_kernelINS0_13AUnaryFunctorIfffZZZNS0_16fmod_kernel_cudaERNS_18TensorIteratorBaseEENKUlvE0_clEvENKUlvE0_clEvEUlffE_EESt5arrayIPcLm2EELi4E23TrivialOffsetCalculatorILi1EjESD_NS0_6memory15LoadWithoutCastENSE_16StoreWithoutCastEEEviT_T0_T2_T3_T4_T5_)
        /*0014*/ 	.short	0x0160
        /*0016*/ 	.short	0x0024


	//----- nvinfo : EIATTR_CBANK_PARAM_SIZE
	.align		4
.L_3563:
        /*0018*/ 	.byte	0x03, 0x19
        /*001a*/ 	.short	0x0024


	//----- nvinfo : EIATTR_KPARAM_INFO
	.align		4
        /*001c*/ 	.byte	0x04, 0x17
        /*001e*/ 	.short	(.L_3565 - .L_3564)
.L_3564:
        /*0020*/ 	.word	0x00000000
        /*0024*/ 	.short	0x0006
        /*0026*/ 	.short	0x0023
        /*0028*/ 	.byte	0x00, 0xf0, 0x05, 0x00


	//----- nvinfo : EIATTR_KPARAM_INFO
	.align		4
.L_3565:
        /*002c*/ 	.byte	0x04, 0x17
        /*002e*/ 	.short	(.L_3567 - .L_3566)
.L_3566:
        /*0030*/ 	.word	0x00000000
        /*0034*/ 	.short	0x0005
        /*0036*/ 	.short	0x0022
        /*0038*/ 	.byte	0x00, 0xf0, 0x05, 0x00


	//----- nvinfo : EIATTR_KPARAM_INFO
	.align		4
.L_3567:
        /*003c*/ 	.byte	0x04, 0x17
        /*003e*/ 	.short	(.L_3569 - .L_3568)
.L_3568:
        /*0040*/ 	.word	0x00000000
        /*0044*/ 	.short	0x0004
        /*0046*/ 	.short	0x0021
        /*0048*/ 	.byte	0x00, 0xf0, 0x05, 0x00


	//----- nvinfo : EIATTR_KPARAM_INFO
	.align		4
.L_3569:
        /*004c*/ 	.byte	0x04, 0x17
        /*004e*/ 	.short	(.L_3571 - .L_3570)
.L_3570:
        /*0050*/ 	.word	0x00000000
        /*0054*/ 	.short	0x0003
        /*0056*/ 	.short	0x0020
        /*0058*/ 	.byte	0x00, 0xf0, 0x05, 0x00


	//----- nvinfo : EIATTR_KPARAM_INFO
	.align		4
.L_3571:
        /*005c*/ 	.byte	0x04, 0x17
        /*005e*/ 	.short	(.L_3573 - .L_3572)
.L_3572:
        /*0060*/ 	.word	0x00000000
        /*0064*/ 	.short	0x0002
        /*0066*/ 	.short	0x0010
        /*0068*/ 	.byte	0x00, 0xf0, 0x41, 0x00


	//----- nvinfo : EIATTR_KPARAM_INFO
	.align		4
.L_3573:
        /*006c*/ 	.byte	0x04, 0x17
        /*006e*/ 	.short	(.L_3575 - .L_3574)
.L_3574:
        /*0070*/ 	.word	0x00000000
        /*0074*/ 	.short	0x0001
        /*0076*/ 	.short	0x0004
        /*0078*/ 	.byte	0x00, 0xf0, 0x21, 0x00


	//----- nvinfo : EIATTR_KPARAM_INFO
	.align		4
.L_3575:
        /*007c*/ 	.byte	0x04, 0x17
        /*007e*/ 	.short	(.L_3577 - .L_3576)
.L_3576:
        /*0080*/ 	.word	0x00000000
        /*0084*/ 	.short	0x0000
        /*0086*/ 	.short	0x0000
        /*0088*/ 	.byte	0x00, 0xf0, 0x11, 0x00


	//----- nvinfo : EIATTR_MAXREG_COUNT
	.align		4
.L_3577:
        /*008c*/ 	.byte	0x03, 0x1b
        /*008e*/ 	.short	0x00ff


	//----- nvinfo : EIATTR_MERCURY_ISA_VERSION
	.align		4
        /*0090*/ 	.byte	0x03, 0x5f
        /*0092*/ 	.short	0x0000


	//----- nvinfo : EIATTR_EXIT_INSTR_OFFSETS
	.align		4
        /*0094*/ 	.byte	0x04, 0x1c
        /*0096*/ 	.short	(.L_3579 - .L_3578)


	//   ....[0]....
.L_3578:
        /*0098*/ 	.word	0x00001620


	//   ....[1]....
        /*009c*/ 	.word	0x00001670


	//----- nvinfo : EIATTR_MAX_THREADS
	.align		4
.L_3579:
        /*00a0*/ 	.byte	0x04, 0x05
        /*00a2*/ 	.short	(.L_3581 - .L_3580)
.L_3580:
        /*00a4*/ 	.word	0x00000080
        /*00a8*/ 	.word	0x00000001
        /*00ac*/ 	.word	0x00000001


	//----- nvinfo : EIATTR_CRS_STACK_SIZE
	.align		4
.L_3581:
        /*00b0*/ 	.byte	0x04, 0x1e
        /*00b2*/ 	.short	(.L_3583 - .L_3582)
.L_3582:
        /*00b4*/ 	.word	0x00000000
.L_3583:


//--------------------- .nv.info._ZN2at6native29vectorized_elementwise_kernelILi2ENS0_13AUnaryFunctorIfffZZZNS0_16fmod_kernel_cudaERNS_18TensorIteratorBaseEENKUlvE0_clEvENKUlvE0_clEvEUlffE_EESt5arrayIPcLm2EEEEviT0_T1_ --------------------------
	.section	.nv.info._ZN2at6native29vectorized_elementwise_kernelILi2ENS0_13AUnaryFunctorIfffZZZNS0_16fmod_kernel_cudaERNS_18TensorIteratorBaseEENKUlvE0_clEvENKUlvE0_clEvEUlffE_EESt5arrayIPcLm2EEEEviT0_T1_,"",@"SHT_CUDA_INFO"
	.sectionflags	@""
	.align	4


	//----- nvinfo : EIATTR_CUDA_API_VERSION
	.align		4
        /*0000*/ 	.byte	0x04, 0x37
        /*0002*/ 	.short	(.L_3585 - .L_3584)
.L_3584:
        /*0004*/ 	.word	0x00000082


	//----- nvinfo : EIATTR_SW2861232_WAR
	.align		4
.L_3585:
        /*0008*/ 	.byte	0x01, 0x35
	.zero		2


	//----- nvinfo : EIATTR_PARAM_CBANK
	.align		4
        /*000c*/ 	.byte	0x04, 0x0a
        /*000e*/ 	.short	(.L_3587 - .L_3586)
	.align		4
.L_3586:
        /*0010*/ 	.word	index@(.nv.constant0._ZN2at6native29vectorized_elementwise_kernelILi2ENS0_13AUnaryFunctorIfffZZZNS0_16fmod_kernel_cudaERNS_18TensorIteratorBaseEENKUlvE0_clEvENKUlvE0_clEvEUlffE_EESt5arrayIPcLm2EEEEviT0_T1_)
        /*0014*/ 	.short	0x0160
        /*0016*/ 	.short	0x0020


	//----- nvinfo : EIATTR_CBANK_PARAM_SIZE
	.align		4
.L_3587:
        /*0018*/ 	.byte	0x03, 0x19
        /*001a*/ 	.short	0x0020


	//----- nvinfo : EIATTR_KPARAM_INFO
	.align		4
        /*001c*/ 	.byte	0x04, 0x17
        /*001e*/ 	.short	(.L_3589 - .L_3588)
.L_3588:
        /*0020*/ 	.word	0x00000000
        /*0024*/ 	.short	0x0002
        /*0026*/ 	.short	0x0010
        /*0028*/ 	.byte	0x00, 0xf0, 0x41, 0x00


	//----- nvinfo : EIATTR_KPARAM_INFO
	.align		4
.L_3589:
        /*002c*/ 	.byte	0x04, 0x17
        /*002e*/ 	.short	(.L_3591 - .L_3590)
.L_3590:
        /*0030*/ 	.word	0x00000000
        /*0034*/ 	.short	0x0001
        /*0036*/ 	.short	0x0004
        /*0038*/ 	.byte	0x00, 0xf0, 0x21, 0x00


	//----- nvinfo : EIATTR_KPARAM_INFO
	.align		4
.L_3591:
        /*003c*/ 	.byte	0x04, 0x17
        /*003e*/ 	.short	(.L_3593 - .L_3592)
.L_3592:
        /*0040*/ 	.word	0x00000000
        /*0044*/ 	.short	0x0000
        /*0046*/ 	.short	0x0000
        /*0048*/ 	.byte	0x00, 0xf0, 0x11, 0x00


	//----- nvinfo : EIATTR_MAXREG_COUNT
	.align		4
.L_3593:
        /*004c*/ 	.byte	0x03, 0x1b
        /*004e*/ 	.short	0x00ff


	//----- nvinfo : EIATTR_MERCURY_ISA_VERSION
	.align		4
        /*0050*/ 	.byte	0x03, 0x5f
        /*0052*/ 	.short	0x0000


	//----- nvinfo : EIATTR_EXIT_INSTR_OFFSETS
	.align		4
        /*0054*/ 	.byte	0x04, 0x1c
        /*0056*/ 	.short	(.L_3595 - .L_3594)


	//   ....[0]....
.L_3594:
        /*0058*/ 	.word	0x00002380


	//   ....[1]....
        /*005c*/ 	.word	0x00004f40


	//   ....[2]....
        /*0060*/ 	.word	0x00004f90


	//----- nvinfo : EIATTR_MAX_THREADS
	.align		4
.L_3595:
        /*0064*/ 	.byte	0x04, 0x05
        /*0066*/ 	.short	(.L_3597 - .L_3596)
.L_3596:
        /*0068*/ 	.word	0x00000080
        /*006c*/ 	.word	0x00000001
        /*0070*/ 	.word	0x00000001


	//----- nvinfo : EIATTR_CRS_STACK_SIZE
	.align		4
.L_3597:
        /*0074*/ 	.byte	0x04, 0x1e
        /*0076*/ 	.short	(.L_3599 - .L_3598)
.L_3598:
        /*0078*/ 	.word	0x00000000
.L_3599:


//--------------------- .nv.info._ZN2at6native29vectorized_elementwise_kernelILi4ENS0_13AUnaryFunctorIfffZZZNS0_16fmod_kernel_cudaERNS_18TensorIteratorBaseEENKUlvE0_clEvENKUlvE0_clEvEUlffE_EESt5arrayIPcLm2EEEEviT0_T1_ --------------------------
	.section	.nv.info._ZN2at6native29vectorized_elementwise_kernelILi4ENS0_13AUnaryFunctorIfffZZZNS0_16fmod_kernel_cudaERNS_18TensorIteratorBaseEENKUlvE0_clEvENKUlvE0_clEvEUlffE_EESt5arrayIPcLm2EEEEviT0_T1_,"",@"SHT_CUDA_INFO"
	.sectionflags	@""
	.align	4


	//----- nvinfo : EIATTR_CUDA_API_VERSION
	.align		4
        /*0000*/ 	.byte	0x04, 0x37
        /*0002*/ 	.short	(.L_3601 - .L_3600)
.L_3600:
        /*0004*/ 	.word	0x00000082


	//----- nvinfo : EIATTR_SW2861232_WAR
	.align		4
.L_3601:
        /*0008*/ 	.byte	0x01, 0x35
	.zero		2


	//----- nvinfo : EIATTR_PARAM_CBANK
	.align		4
        /*000c*/ 	.byte	0x04, 0x0a
        /*000e*/ 	.short	(.L_3603 - .L_3602)
	.align		4
.L_3602:
        /*0010*/ 	.word	index@(.nv.constant0._ZN2at6native29vectorized_elementwise_kernelILi4ENS0_13AUnaryFunctorIfffZZZNS0_16fmod_kernel_cudaERNS_18TensorIteratorBaseEENKUlvE0_clEvENKUlvE0_clEvEUlffE_EESt5arrayIPcLm2EEEEviT0_T1_)
        /*0014*/ 	.short	0x0160
        /*0016*/ 	.short	0x0020


	//----- nvinfo : EIATTR_CBANK_PARAM_SIZE
	.align		4
.L_3603:
        /*0018*/ 	.byte	0x03, 0x19
        /*001a*/ 	.short	0x0020


	//----- nvinfo : EIATTR_KPARAM_INFO
	.align		4
        /*001c*/ 	.byte	0x04, 0x17
        /*001e*/ 	.short	(.L_3605 - .L_3604)
.L_3604:
        /*0020*/ 	.word	0x00000000
        /*0024*/ 	.short	0x0002
        /*0026*/ 	.short	0x0010
        /*0028*/ 	.byte	0x00, 0xf0, 0x41, 0x00


	//----- nvinfo : EIATTR_KPARAM_INFO
	.align		4
.L_3605:
        /*002c*/ 	.byte	0x04, 0x17
        /*002e*/ 	.short	(.L_3607 - .L_3606)
.L_3606:
        /*0030*/ 	.word	0x00000000
        /*0034*/ 	.short	0x0001
        /*0036*/ 	.short	0x0004
        /*0038*/ 	.byte	0x00, 0xf0, 0x21, 0x00


	//----- nvinfo : EIATTR_KPARAM_INFO
	.align		4
.L_3607:
        /*003c*/ 	.byte	0x04, 0x17
        /*003e*/ 	.short	(.L_3609 - .L_3608)
.L_3608:
        /*0040*/ 	.word	0x00000000
        /*0044*/ 	.short	0x0000
        /*0046*/ 	.short	0x0000
        /*0048*/ 	.byte	0x00, 0xf0, 0x11, 0x00


	//----- nvinfo : EIATTR_MAXREG_COUNT
	.align		4
.L_3609:
        /*004c*/ 	.byte	0x03, 0x1b
        /*004e*/ 	.short	0x00ff


	//----- nvinfo : EIATTR_MERCURY_ISA_VERSION
	.align		4
        /*0050*/ 	.byte	0x03, 0x5f
        /*0052*/ 	.short	0x0000


	//----- nvinfo : EIATTR_EXIT_INSTR_OFFSETS
	.align		4
        /*0054*/ 	.byte	0x04, 0x1c
        /*0056*/ 	.short	(.L_3611 - .L_3610)


	//   ....[0]....
.L_3610:
        /*0058*/ 	.word	0x00002360


	//   ....[1]....
        /*005c*/ 	.word	0x00004f20


	//   ....[2]....
        /*0060*/ 	.word	0x00004f70


	//----- nvinfo : EIATTR_MAX_THREADS
	.align		4
.L_3611:
        /*0064*/ 	.byte	0x04, 0x05
        /*0066*/ 	.short	(.L_3613 - .L_3612)
.L_3612:
        /*0068*/ 	.word	0x00000080
        /*006c*/ 	.word	0x00000001
        /*0070*/ 	.word	0x00000001


	//----- nvinfo : EIATTR_CRS_STACK_SIZE
	.align		4
.L_3613:
        /*0074*/ 	.byte	0x04, 0x1e
        /*0076*/ 	.short	(.L_3615 - .L_3614)
.L_3614:
        /*0078*/ 	.word	0x00000000
.L_3615:


//--------------------- .nv.info._ZN2at6native29vectorized_elementwise_kernelILi8ENS0_13AUnaryFunctorIfffZZZNS0_16fmod_kernel_cudaERNS_18TensorIteratorBaseEENKUlvE0_clEvENKUlvE0_clEvEUlffE_EESt5arrayIPcLm2EEEEviT0_T1_ --------------------------
	.section	.nv.info._ZN2at6native29vectorized_elementwise_kernelILi8ENS0_13AUnaryFunctorIfffZZZNS0_16fmod_kernel_cudaERNS_18TensorIteratorBaseEENKUlvE0_clEvENKUlvE0_clEvEUlffE_EESt5arrayIPcLm2EEEEviT0_T1_,"",@"SHT_CUDA_INFO"
	.sectionflags	@""
	.align	4


	//----- nvinfo : EIATTR_CUDA_API_VERSION
	.align		4
        /*0000*/ 	.byte	0x04, 0x37
        /*0002*/ 	.short	(.L_3617 - .L_3616)
.L_3616:
        /*0004*/ 	.word	0x00000082


	//----- nvinfo : EIATTR_SW2861232_WAR
	.align		4
.L_3617:
        /*0008*/ 	.byte	0x01, 0x35
	.zero		2


	//----- nvinfo : EIATTR_PARAM_CBANK
	.align		4
        /*000c*/ 	.byte	0x04, 0x0a
        /*000e*/ 	.short	(.L_3619 - .L_3618)
	.align		4
.L_3618:
        /*0010*/ 	.word	index@(.nv.constant0._ZN2at6native29vectorized_elementwise_kernelILi8ENS0_13AUnaryFunctorIfffZZZNS0_16fmod_kernel_cudaERNS_18TensorIteratorBaseEENKUlvE0_clEvENKUlvE0_clEvEUlffE_EESt5arrayIPcLm2EEEEviT0_T1_)
        /*0014*/ 	.short	0x0160
        /*0016*/ 	.short	0x0020


	//----- nvinfo : EIATTR_CBANK_PARAM_SIZE
	.align		4
.L_3619:
        /*0018*/ 	.byte	0x03, 0x19
        /*001a*/ 	.short	0x0020


	//----- nvinfo : EIATTR_KPARAM_INFO
	.align		4
        /*001c*/ 	.byte	0x04, 0x17
        /*001e*/ 	.short	(.L_3621 - .L_3620)
.L_3620:
        /*0020*/ 	.word	0x00000000
        /*0024*/ 	.short	0x0002
        /*0026*/ 	.short	0x0010
        /*0028*/ 	.byte	0x00, 0xf0, 0x41, 0x00


	//----- nvinfo : EIATTR_KPARAM_INFO
	.align		4
.L_3621:
        /*002c*/ 	.byte	0x04, 0x17
        /*002e*/ 	.short	(.L_3623 - .L_3622)
.L_3622:
        /*0030*/ 	.word	0x00000000
        /*0034*/ 	.short	0x0001
        /*0036*/ 	.short	0x0004
        /*0038*/ 	.byte	0x00, 0xf0, 0x21, 0x00


	//----- nvinfo : EIATTR_KPARAM_INFO
	.align		4
.L_3623:
        /*003c*/ 	.byte	0x04, 0x17
        /*003e*/ 	.short	(.L_3625 - .L_3624)
.L_3624:
        /*0040*/ 	.word	0x00000000
        /*0044*/ 	.short	0x0000
        /*0046*/ 	.short	0x0000
        /*0048*/ 	.byte	0x00, 0xf0, 0x11, 0x00


	//----- nvinfo : EIATTR_MAXREG_COUNT
	.align		4
.L_3625:
        /*004c*/ 	.byte	0x03, 0x1b
        /*004e*/ 	.short	0x00ff


	//----- nvinfo : EIATTR_MERCURY_ISA_VERSION
	.align		4
        /*0050*/ 	.byte	0x03, 0x5f
        /*0052*/ 	.short	0x0000


	//----- nvinfo : EIATTR_EXIT_INSTR_OFFSETS
	.align		4
        /*0054*/ 	.byte	0x04, 0x1c
        /*0056*/ 	.short	(.L_3627 - .L_3626)


	//   ....[0]....
.L_3626:
        /*0058*/ 	.word	0x00000010


	//----- nvinfo : EIATTR_MAX_THREADS
	.align		4
.L_3627:
        /*005c*/ 	.byte	0x04, 0x05
        /*005e*/ 	.short	(.L_3629 - .L_3628)
.L_3628:
        /*0060*/ 	.word	0x00000080
        /*0064*/ 	.word	0x00000001
        /*0068*/ 	.word	0x00000001
.L_3629:


//--------------------- .nv.info._ZN2at6native18elementwise_kernelILi128ELi4EZNS0_15gpu_kernel_implINS0_13BinaryFunctorIdddZZZNS0_16fmod_kernel_cudaERNS_18TensorIteratorBaseEENKUlvE0_clEvENKUlvE_clEvEUlddE_EEEEvS5_RKT_EUliE_EEviT1_ --------------------------
	.section	.nv.info._ZN2at6native18elementwise_kernelILi128ELi4EZNS0_15gpu_kernel_implINS0_13BinaryFunctorIdddZZZNS0_16fmod_kernel_cudaERNS_18TensorIteratorBaseEENKUlvE0_clEvENKUlvE_clEvEUlddE_EEEEvS5_RKT_EUliE_EEviT1_,"",@"SHT_CUDA_INFO"
	.sectionflags	@""
	.align	4


	//----- nvinfo : EIATTR_CUDA_API_VERSION
	.align		4
        /*0000*/ 	.byte	0x04, 0x37
        /*0002*/ 	.short	(.L_3631 - .L_3630)
.L_3630:
        /*0004*/ 	.word	0x00000082


	//----- nvinfo : EIATTR_SW2861232_WAR
	.align		4
.L_3631:
        /*0008*/ 	.byte	0x01, 0x35
	.zero		2


	//----- nvinfo : EIATTR_PARAM_CBANK
	.align		4
        /*000c*/ 	.byte	0x04, 0x0a
        /*000e*/ 	.short	(.L_3633 - .L_3632)
	.align		4
.L_3632:
        /*0010*/ 	.word	index@(.nv.constant0._ZN2at6native18elementwise_kernelILi128ELi4EZNS0_15gpu_kernel_implINS0_13BinaryFunctorIdddZZZNS0_16fmod_kernel_cudaERNS_18TensorIteratorBaseEENKUlvE0_clEvENKUlvE_clEvEUlddE_EEEEvS5_RKT_EUliE_EEviT1_)
        /*0014*/ 	.short	0x0160
        /*0016*/ 	.short	0x0290


	//----- nvinfo : EIATTR_CBANK_PARAM_SIZE
	.align		4
.L_3633:
        /*0018*/ 	.byte	0x03, 0x19
        /*001a*/ 	.short	0x0290


	//----- nvinfo : EIATTR_KPARAM_INFO
	.align		4
        /*001c*/ 	.byte	0x04, 0x17
        /*001e*/ 	.short	(.L_3635 - .L_3634)
.L_3634:
        /*0020*/ 	.word	0x00000000
        /*0024*/ 	.short	0x0001
        /*0026*/ 	.short	0x0008
        /*0028*/ 	.byte	0x00, 0xf0, 0x21, 0x0a


	//----- nvinfo : EIATTR_KPARAM_INFO
	.align		4
.L_3635:
        /*002c*/ 	.byte	0x04, 0x17
        /*002e*/ 	.short	(.L_3637 - .L_3636)
.L_3636:
        /*0030*/ 	.word	0x00000000
        /*0034*/ 	.short	0x0000
        /*0036*/ 	.short	0x0000
        /*0038*/ 	.byte	0x00, 0xf0, 0x11, 0x00


	//----- nvinfo : EIATTR_MAXREG_COUNT
	.align		4
.L_3637:
        /*003c*/ 	.byte	0x03, 0x1b
        /*003e*/ 	.short	0x0080


	//----- nvinfo : EIATTR_EXTERNS
	.align		4
        /*0040*/ 	.byte	0x04, 0x0f
        /*0042*/ 	.short	(.L_3639 - .L_3638)


	//   ....[0]....
	.align		4
.L_3638:
        /*0044*/ 	.word	index@(__assertfail)


	//----- nvinfo : EIATTR_MERCURY_ISA_VERSION
	.align		4
.L_3639:
        /*0048*/ 	.byte	0x03, 0x5f
        /*004a*/ 	.short	0x0000


	//----- nvinfo : EIATTR_SYSCALL_OFFSETS
	.align		4
        /*004c*/ 	.byte	0x04, 0x46
        /*004e*/ 	.short	(.L_3641 - .L_3640)


	//   ....[0]....
.L_3640:
        /*0050*/ 	.word	0x00001f30


	//   ....[1]....
        /*0054*/ 	.word	0x00002e60


	//   ....[2]....
        /*0058*/ 	.word	0x00004e50


	//   ....[3]....
        /*005c*/ 	.word	0x00006e00


	//   ....[4]....
        /*0060*/ 	.word	0x00007d30


	//   ....[5]....
        /*0064*/ 	.word	0x00009d40


	//   ....[6]....
        /*0068*/ 	.word	0x0000bca0


	//   ....[7]....
        /*006c*/ 	.word	0x0000cbd0


	//   ....[8]....
        /*0070*/ 	.word	0x0000ebe0


	//   ....[9]....
        /*0074*/ 	.word	0x00010b50


	//   ....[10]....
        /*0078*/ 	.word	0x00011a80


	//   ....[11]....
        /*007c*/ 	.word	0x00013a60


	//----- nvinfo : EIATTR_EXIT_INSTR_OFFSETS
	.align		4
.L_3641:
        /*0080*/ 	.byte	0x04, 0x1c
        /*0082*/ 	.short	(.L_3643 - .L_3642)


	//   ....[0]....
.L_3642:
        /*0084*/ 	.word	0x0000ec80


	//   ....[1]....
        /*0088*/ 	.word	0x00012bb0


	//   ....[2]....
        /*008c*/ 	.word	0x00012bf0


	//   ....[3]....
        /*0090*/ 	.word	0x00012c80


	//   ....[4]....
        /*0094*/ 	.word	0x00012cb0


	//   ....[5]....
        /*0098*/ 	.word	0x00012ce0


	//   ....[6]....
        /*009c*/ 	.word	0x00012d90


	//   ....[7]....
        /*00a0*/ 	.word	0x00012df0


	//   ....[8]....
        /*00a4*/ 	.word	0x00012eb0


	//   ....[9]....
        /*00a8*/ 	.word	0x00012f20


	//   ....[10]....
        /*00ac*/ 	.word	0x00012f40


	//   ....[11]....
        /*00b0*/ 	.word	0x00013000


	//   ....[12]....
        /*00b4*/ 	.word	0x00013030


	//   ....[13]....
        /*00b8*/ 	.word	0x000131e0


	//   ....[14]....
        /*00bc*/ 	.word	0x00013360


	//   ....[15]....
        /*00c0*/ 	.word	0x000133c0


	//   ....[16]....
        /*00c4*/ 	.word	0x00013470


	//   ....[17]....
        /*00c8*/ 	.word	0x00013610


	//   ....[18]....
        /*00cc*/ 	.word	0x000137b0


	//   ....[19]....
        /*00d0*/ 	.word	0x00013930


	//   ....[20]....
        /*00d4*/ 	.word	0x00013a70


	//   ....[21]....
        /*00d8*/ 	.word	0x00013aa0


	//   ....[22]....
        /*00dc*/ 	.word	0x00013ad0


	//----- nvinfo : EIATTR_MAX_THREADS
	.align		4
.L_3643:
        /*00e0*/ 	.byte	0x04, 0x05
        /*00e2*/ 	.short	(.L_3645 - .L_3644)
.L_3644:
        /*00e4*/ 	.word	0x00000080
        /*00e8*/ 	.word	0x00000001
        /*00ec*/ 	.word	0x00000001


	//----- nvinfo : EIATTR_CRS_STACK_SIZE
	.align		4
.L_3645:
        /*00f0*/ 	.byte	0x04, 0x1e
        /*00f2*/ 	.short	(.L_3647 - .L_3646)
.L_3646:
        /*00f4*/ 	.word	0x00000000
.L_3647:


//--------------------- .nv.info._ZN2at6native27unrolled_elementwise_kernelINS0_13BinaryFunctorIdddZZZNS0_16fmod_kernel_cudaERNS_18TensorIteratorBaseEENKUlvE0_clEvENKUlvE_clEvEUlddE_EESt5arrayIPcLm3EELi4E23TrivialOffsetCalculatorILi2EjESC_ILi1EjENS0_6memory12LoadWithCastILi2EEENSF_13StoreWithCastILi1EEEEEviT_T0_T2_T3_T4_T5_ --------------------------
	.section	.nv.info._ZN2at6native27unrolled_elementwise_kernelINS0_13BinaryFunctorIdddZZZNS0_16fmod_kernel_cudaERNS_18TensorIteratorBaseEENKUlvE0_clEvENKUlvE_clEvEUlddE_EESt5arrayIPcLm3EELi4E23TrivialOffsetCalculatorILi2EjESC_ILi1EjENS0_6memory12LoadWithCastILi2EEENSF_13StoreWithCastILi1EEEEEviT_T0_T2_T3_T4_T5_,"",@"SHT_CUDA_INFO"
	.sectionflags	@""
	.align	4


	//----- nvinfo : EIATTR_CUDA_API_VERSION
	.align		4
        /*0000*/ 	.byte	0x04, 0x37
        /*0002*/ 	.short	(.L_3649 - .L_3648)
.L_3648:
        /*0004*/ 	.word	0x00000082


	//----- nvinfo : EIATTR_SW2861232_WAR
	.align		4
.L_3649:
        /*0008*/ 	.byte	0x01, 0x35
	.zero		2


	//----- nvinfo : EIATTR_PARAM_CBANK
	.align		4
        /*000c*/ 	.byte	0x04, 0x0a
        /*000e*/ 	.short	(.L_3651 - .L_3650)
	.align		4
.L_3650:
        /*0010*/ 	.word	index@(.nv.constant0._ZN2at6native27unrolled_elementwise_kernelINS0_13BinaryFunctorIdddZZZNS0_16fmod_kernel_cudaERNS_18TensorIteratorBaseEENKUlvE0_clEvENKUlvE_clEvEUlddE_EESt5arrayIPcLm3EELi4E23TrivialOffsetCalculatorILi2EjESC_ILi1EjENS0_6memory12LoadWithCastILi2EEENSF_13StoreWithCastILi1EEEEEviT_T0_T2_T3_T4_T5_)
        /*0014*/ 	.short	0x0160
        /*0016*/ 	.short	0x0038


	//----- nvinfo : EIATTR_CBANK_PARAM_SIZE
	.align		4
.L_3651:
        /*0018*/ 	.byte	0x03, 0x19
        /*001a*/ 	.short	0x0038


	//----- nvinfo : EIATTR_KPARAM_INFO
	.align		4
        /*001c*/ 	.byte	0x04, 0x17
        /*001e*/ 	.short	(.L_3653 - .L_3652)
.L_3652:
        /*0020*/ 	.word	0x00000000
        /*0024*/ 	.short	0x0006
        /*0026*/ 	.short	0x0030
        /*0028*/ 	.byte	0x00, 0xf0, 0x21, 0x00


	//----- nvinfo : EIATTR_KPARAM_INFO
	.align		4
.L_3653:
        /*002c*/ 	.byte	0x04, 0x17
        /*002e*/ 	.short	(.L_3655 - .L_3654)
.L_3654:
        /*0030*/ 	.word	0x00000000
        /*0034*/ 	.short	0x0005
        /*0036*/ 	.short	0x0024
        /*0038*/ 	.byte	0x00, 0xf0, 0x31, 0x00


	//----- nvinfo : EIATTR_KPARAM_INFO
	.align		4
.L_3655:
        /*003c*/ 	.byte	0x04, 0x17
        /*003e*/ 	.short	(.L_3657 - .L_3656)
.L_3656:
        /*0040*/ 	.word	0x00000000
        /*0044*/ 	.short	0x0004
        /*0046*/ 	.short	0x0021
        /*0048*/ 	.byte	0x00, 0xf0, 0x05, 0x00


	//----- nvinfo : EIATTR_KPARAM_INFO
	.align		4
.L_3657:
        /*004c*/ 	.byte	0x04, 0x17
        /*004e*/ 	.short	(.L_3659 - .L_3658)
.L_3658:
        /*0050*/ 	.word	0x00000000
        /*0054*/ 	.short	0x0003
        /*0056*/ 	.short	0x0020
        /*0058*/ 	.byte	0x00, 0xf0, 0x05, 0x00


	//----- nvinfo : EIATTR_KPARAM_INFO
	.align		4
.L_3659:
        /*005c*/ 	.byte	0x04, 0x17
        /*005e*/ 	.short	(.L_3661 - .L_3660)
.L_3660:
        /*0060*/ 	.word	0x00000000
        /*0064*/ 	.short	0x0002
        /*0066*/ 	.short	0x0008
        /*0068*/ 	.byte	0x00, 0xf0, 0x61, 0x00


	//----- nvinfo : EIATTR_KPARAM_INFO
	.align		4
.L_3661:
        /*006c*/ 	.byte	0x04, 0x17
        /*006e*/ 	.short	(.L_3663 - .L_3662)
.L_3662:
        /*0070*/ 	.word	0x00000000
        /*0074*/ 	.short	0x0001
        /*0076*/ 	.short	0x0004
        /*0078*/ 	.byte	0x00, 0xf0, 0x05, 0x00


	//----- nvinfo : EIATTR_KPARAM_INFO
	.align		4
.L_3663:
        /*007c*/ 	.byte	0x04, 0x17
        /*007e*/ 	.short	(.L_3665 - .L_3664)
.L_3664:
        /*0080*/ 	.word	0x00000000
        /*0084*/ 	.short	0x0000
        /*0086*/ 	.short	0x0000
        /*0088*/ 	.byte	0x00, 0xf0, 0x11, 0x00


	//----- nvinfo : EIATTR_MAXREG_COUNT
	.align		4
.L_3665:
        /*008c*/ 	.byte	0x03, 0x1b
        /*008e*/ 	.short	0x00ff


	//----- nvinfo : EIATTR_EXTERNS
	.align		4
        /*0090*/ 	.byte	0x04, 0x0f
        /*0092*/ 	.short	(.L_3667 - .L_3666)


	//   ....[0]....
	.align		4
.L_3666:
        /*0094*/ 	.word	index@(__assertfail)


	//----- nvinfo : EIATTR_MERCURY_ISA_VERSION
	.align		4
.L_3667:
        /*0098*/ 	.byte	0x03, 0x5f
        /*009a*/ 	.short	0x0000


	//----- nvinfo : EIATTR_SYSCALL_OFFSETS
	.align		4
        /*009c*/ 	.byte	0x04, 0x46
        /*009e*/ 	.short	(.L_3669 - .L_3668)


	//   ....[0]....
.L_3668:
        /*00a0*/ 	.word	0x00000fb0


	//   ....[1]....
        /*00a4*/ 	.word	0x00001ee0


	//   ....[2]....
        /*00a8*/ 	.word	0x00002e90


	//   ....[3]....
        /*00ac*/ 	.word	0x00003dc0


	//   ....[4]....
        /*00b0*/ 	.word	0x00004d80


	//   ....[5]....
        /*00b4*/ 	.word	0x00005cb0


	//   ....[6]....
        /*00b8*/ 	.word	0x00006c50


	//   ....[7]....
        /*00bc*/ 	.word	0x00007b80


	//   ....[8]....
        /*00c0*/ 	.word	0x0000cdb0


	//   ....[9]....
        /*00c4*/ 	.word	0x0000de70


	//   ....[10]....
        /*00c8*/ 	.word	0x0000eef0


	//   ....[11]....
        /*00cc*/ 	.word	0x0000ff70


	//----- nvinfo : EIATTR_EXIT_INSTR_OFFSETS
	.align		4
.L_3669:
        /*00d0*/ 	.byte	0x04, 0x1c
        /*00d2*/ 	.short	(.L_3671 - .L_3670)


	//   ....[0]....
.L_3670:
        /*00d4*/ 	.word	0x0000ef90


	//   ....[1]....
        /*00d8*/ 	.word	0x0000f0c0


	//   ....[2]....
        /*00dc*/ 	.word	0x0000f100


	//   ....[3]....
        /*00e0*/ 	.word	0x0000f190


	//   ....[4]....
        /*00e4*/ 	.word	0x0000f1c0


	//   ....[5]....
        /*00e8*/ 	.word	0x0000f1f0


	//   ....[6]....
        /*00ec*/ 	.word	0x0000f2a0


	//   ....[7]....
        /*00f0*/ 	.word	0x0000f300


	//   ....[8]....
        /*00f4*/ 	.word	0x0000f3c0


	//   ....[9]....
        /*00f8*/ 	.word	0x0000f430


	//   ....[10]....
        /*00fc*/ 	.word	0x0000f450


	//   ....[11]....
        /*0100*/ 	.word	0x0000f510


	//   ....[12]....
        /*0104*/ 	.word	0x0000f540


	//   ....[13]....
        /*0108*/ 	.word	0x0000f6f0


	//   ....[14]....
        /*010c*/ 	.word	0x0000f870


	//   ....[15]....
        /*0110*/ 	.word	0x0000f8d0


	//   ....[16]....
        /*0114*/ 	.word	0x0000f980


	//   ....[17]....
        /*0118*/ 	.word	0x0000fb20


	//   ....[18]....
        /*011c*/ 	.word	0x0000fcc0


	//   ....[19]....
        /*0120*/ 	.word	0x0000fe40


	//   ....[20]....
        /*0124*/ 	.word	0x0000ff80


	//   ....[21]....
        /*0128*/ 	.word	0x0000ffb0


	//   ....[22]....
        /*012c*/ 	.word	0x0000ffe0


	//----- nvinfo : EIATTR_MAX_THREADS
	.align		4
.L_3671:
        /*0130*/ 	.byte	0x04, 0x05
        /*0132*/ 	.short	(.L_3673 - .L_3672)
.L_3672:
        /*0134*/ 	.word	0x00000080
        /*0138*/ 	.word	0x00000001
        /*013c*/ 	.word	0x00000001


	//----- nvinfo : EIATTR_CRS_STACK_SIZE
	.align		4
.L_3673:
        /*0140*/ 	.byte	0x04, 0x1e
        /*0142*/ 	.short	(.L_3675 - .L_3674)
.L_3674:
        /*0144*/ 	.word	0x00000000
.L_3675:


//--------------------- .nv.info._ZN2at6native18elementwise_kernelILi128ELi2EZNS0_22gpu_kernel_impl_nocastINS0_13BinaryFunctorIdddZZZNS0_16fmod_kernel_cudaERNS_18TensorIteratorBaseEENKUlvE0_clEvENKUlvE_clEvEUlddE_EEEEvS5_RKT_EUliE_EEviT1_ --------------------------
	.section	.nv.info._ZN2at6native18elementwise_kernelILi128ELi2EZNS0_22gpu_kernel_impl_nocastINS0_13BinaryFunctorIdddZZZNS0_16fmod_kernel_cudaERNS_18TensorIteratorBaseEENKUlvE0_clEvENKUlvE_clEvEUlddE_EEEEvS5_RKT_EUliE_EEviT1_,"",@"SHT_CUDA_INFO"
	.sectionflags	@""
	.align	4


	//----- nvinfo : EIATTR_CUDA_API_VERSION
	.align		4
        /*0000*/ 	.byte	0x04, 0x37
        /*0002*/ 	.short	(.L_3677 - .L_3676)
.L_3676:
        /*0004*/ 	.word	0x00000082


	//----- nvinfo : EIATTR_SW2861232_WAR
	.align		4
.L_3677:
        /*0008*/ 	.byte	0x01, 0x35
	.zero		2


	//----- nvinfo : EIATTR_PARAM_CBANK
	.align		4
        /*000c*/ 	.byte	0x04, 0x0a
        /*000e*/ 	.short	(.L_3679 - .L_3678)
	.align		4
.L_3678:
        /*0010*/ 	.word	index@(.nv.constant0._ZN2at6native18elementwise_kernelILi128ELi2EZNS0_22gpu_kernel_impl_nocastINS0_13BinaryFunctorIdddZZZNS0_16fmod_kernel_cudaERNS_18TensorIteratorBaseEENKUlvE0_clEvENKUlvE_clEvEUlddE_EEEEvS5_RKT_EUliE_EEviT1_)
        /*0014*/ 	.short	0x0160
        /*0016*/ 	.short	0x0290


	//----- nvinfo : EIATTR_CBANK_PARAM_SIZE
	.align		4
.L_3679:
        /*0018*/ 	.byte	0x03, 0x19
        /*001a*/ 	.short	0x0290


	//----- nvinfo : EIATTR_KPARAM_INFO
	.align		4
        /*001c*/ 	.byte	0x04, 0x17
        /*001e*/ 	.short	(.L_3681 - .L_3680)
.L_3680:
        /*0020*/ 	.word	0x00000000
        /*0024*/ 	.short	0x0001
        /*0026*/ 	.short	0x0008
        /*0028*/ 	.byte	0x00, 0xf0, 0x21, 0x0a


	//----- nvinfo : EIATTR_KPARAM_INFO
	.align		4
.L_3681:
        /*002c*/ 	.byte	0x04, 0x17
        /*002e*/ 	.short	(.L_3683 - .L_3682)
.L_3682:
        /*0030*/ 	.word	0x00000000
        /*0034*/ 	.short	0x0000
        /*0036*/ 	.short	0x0000
        /*0038*/ 	.byte	0x00, 0xf0, 0x11, 0x00


	//----- nvinfo : EIATTR_MAXREG_COUNT
	.align		4
.L_3683:
        /*003c*/ 	.byte	0x03, 0x1b
        /*003e*/ 	.short	0x0080


	//----- nvinfo : EIATTR_MERCURY_ISA_VERSION
	.align		4
        /*0040*/ 	.byte	0x03, 0x5f
        /*0042*/ 	.short	0x0000


	//----- nvinfo : EIATTR_EXIT_INSTR_OFFSETS
	.align		4
        /*0044*/ 	.byte	0x04, 0x1c
        /*0046*/ 	.short	(.L_3685 - .L_3684)


	//   ....[0]....
.L_3684:
        /*0048*/ 	.word	0x000020e0


	//   ....[1]....
        /*004c*/ 	.word	0x00004140


	//----- nvinfo : EIATTR_MAX_THREADS
	.align		4
.L_3685:
        /*0050*/ 	.byte	0x04, 0x05
        /*0052*/ 	.short	(.L_3687 - .L_3686)
.L_3686:
        /*0054*/ 	.word	0x00000080
        /*0058*/ 	.word	0x00000001
        /*005c*/ 	.word	0x00000001


	//----- nvinfo : EIATTR_CRS_STACK_SIZE
	.align		4
.L_3687:
        /*0060*/ 	.byte	0x04, 0x1e
        /*0062*/ 	.short	(.L_3689 - .L_3688)
.L_3688:
        /*0064*/ 	.word	0x00000000
.L_3689:


//--------------------- .nv.info._ZN2at6native27unrolled_elementwise_kernelINS0_13BinaryFunctorIdddZZZNS0_16fmod_kernel_cudaERNS_18TensorIteratorBaseEENKUlvE0_clEvENKUlvE_clEvEUlddE_EESt5arrayIPcLm3EELi4E23TrivialOffsetCalculatorILi2EjESC_ILi1EjENS0_6memory15LoadWithoutCastENSF_16StoreWithoutCastEEEviT_T0_T2_T3_T4_T5_ --------------------------
	.section	.nv.info._ZN2at6native27unrolled_elementwise_kernelINS0_13BinaryFunctorIdddZZZNS0_16fmod_kernel_cudaERNS_18TensorIteratorBaseEENKUlvE0_clEvENKUlvE_clEvEUlddE_EESt5arrayIPcLm3EELi4E23TrivialOffsetCalculatorILi2EjESC_ILi1EjENS0_6memory15LoadWithoutCastENSF_16StoreWithoutCastEEEviT_T0_T2_T3_T4_T5_,"",@"SHT_CUDA_INFO"
	.sectionflags	@""
	.align	4


	//----- nvinfo : EIATTR_CUDA_API_VERSION
	.align		4
        /*0000*/ 	.byte	0x04, 0x37
        /*0002*/ 	.short	(.L_3691 - .L_3690)
.L_3690:
        /*0004*/ 	.word	0x00000082


	//----- nvinfo : EIATTR_SW2861232_WAR
	.align		4
.L_3691:
        /*0008*/ 	.byte	0x01, 0x35
	.zero		2


	//----- nvinfo : EIATTR_PARAM_CBANK
	.align		4
        /*000c*/ 	.byte	0x04, 0x0a
        /*000e*/ 	.short	(.L_3693 - .L_3692)
	.align		4
.L_3692:
        /*0010*/ 	.word	index@(.nv.constant0._ZN2at6native27unrolled_elementwise_kernelINS0_13BinaryFunctorIdddZZZNS0_16fmod_kernel_cudaERNS_18TensorIteratorBaseEENKUlvE0_clEvENKUlvE_clEvEUlddE_EESt5arrayIPcLm3EELi4E23TrivialOffsetCalculatorILi2EjESC_ILi1EjENS0_6memory15LoadWithoutCastENSF_16StoreWithoutCastEEEviT_T0_T2_T3_T4_T5_)
        /*0014*/ 	.short	0x0160
        /*0016*/ 	.short	0x0024


	//----- nvinfo : EIATTR_CBANK_PARAM_SIZE
	.align		4
.L_3693:
        /*0018*/ 	.byte	0x03, 0x19
        /*001a*/ 	.short	0x0024


	//----- nvinfo : EIATTR_KPARAM_INFO
	.align		4
        /*001c*/ 	.byte	0x04, 0x17
        /*001e*/ 	.short	(.L_3695 - .L_3694)
.L_3694:
        /*0020*/ 	.word	0x00000000
        /*0024*/ 	.short	0x0006
        /*0026*/ 	.short	0x0023
        /*0028*/ 	.byte	0x00, 0xf0, 0x05, 0x00


	//----- nvinfo : EIATTR_KPARAM_INFO
	.align		4
.L_3695:
        /*002c*/ 	.byte	0x04, 0x17
        /*002e*/ 	.short	(.L_3697 - .L_3696)
.L_3696:
        /*0030*/ 	.word	0x00000000
        /*0034*/ 	.short	0x0005
        /*0036*/ 	.short	0x0022
        /*0038*/ 	.byte	0x00, 0xf0, 0x05, 0x00


	//----- nvinfo : EIATTR_KPARAM_INFO
	.align		4
.L_3697:
        /*003c*/ 	.byte	0x04, 0x17
        /*003e*/ 	.short	(.L_3699 - .L_3698)
.L_3698:
        /*0040*/ 	.word	0x00000000
        /*0044*/ 	.short	0x0004
        /*0046*/ 	.short	0x0021
        /*0048*/ 	.byte	0x00, 0xf0, 0x05, 0x00


	//----- nvinfo : EIATTR_KPARAM_INFO
	.align		4
.L_3699:
        /*004c*/ 	.byte	0x04, 0x17
        /*004e*/ 	.short	(.L_3701 - .L_3700)
.L_3700:
        /*0050*/ 	.word	0x00000000
        /*0054*/ 	.short	0x0003
        /*0056*/ 	.short	0x0020
        /*0058*/ 	.byte	0x00, 0xf0, 0x05, 0x00


	//----- nvinfo : EIATTR_KPARAM_INFO
	.align		4
.L_3701:
        /*005c*/ 	.byte	0x04, 0x17
        /*005e*/ 	.short	(.L_3703 - .L_3702)
.L_3702:
        /*0060*/ 	.word	0x00000000
        /*0064*/ 	.short	0x0002
        /*0066*/ 	.short	0x0008
        /*0068*/ 	.byte	0x00, 0xf0, 0x61, 0x00


	//----- nvinfo : EIATTR_KPARAM_INFO
	.align		4
.L_3703:
        /*006c*/ 	.byte	0x04, 0x17
        /*006e*/ 	.short	(.L_3705 - .L_3704)
.L_3704:
        /*0070*/ 	.word	0x00000000
        /*0074*/ 	.short	0x0001
        /*0076*/ 	.short	0x0004
        /*0078*/ 	.byte	0x00, 0xf0, 0x05, 0x00


	//----- nvinfo : EIATTR_KPARAM_INFO
	.align		4
.L_3705:
        /*007c*/ 	.byte	0x04, 0x17
        /*007e*/ 	.short	(.L_3707 - .L_3706)
.L_3706:
        /*0080*/ 	.word	0x00000000
        /*0084*/ 	.short	0x0000
        /*0086*/ 	.short	0x0000
        /*0088*/ 	.byte	0x00, 0xf0, 0x11, 0x00


	//----- nvinfo : EIATTR_MAXREG_COUNT
	.align		4
.L_3707:
        /*008c*/ 	.byte	0x03, 0x1b
        /*008e*/ 	.short	0x00ff


	//----- nvinfo : EIATTR_MERCURY_ISA_VERSION
	.align		4
        /*0090*/ 	.byte	0x03, 0x5f
        /*0092*/ 	.short	0x0000


	//----- nvinfo : EIATTR_EXIT_INSTR_OFFSETS
	.align		4
        /*0094*/ 	.byte	0x04, 0x1c
        /*0096*/ 	.short	(.L_3709 - .L_3708)


	//   ....[0]....
.L_3708:
        /*0098*/ 	.word	0x00004470


	//   ....[1]....
        /*009c*/ 	.word	0x000044d0


	//----- nvinfo : EIATTR_MAX_THREADS
	.align		4
.L_3709:
        /*00a0*/ 	.byte	0x04, 0x05
        /*00a2*/ 	.short	(.L_3711 - .L_3710)
.L_3710:
        /*00a4*/ 	.word	0x00000080
        /*00a8*/ 	.word	0x00000001
        /*00ac*/ 	.word	0x00000001


	//----- nvinfo : EIATTR_CRS_STACK_SIZE
	.align		4
.L_3711:
        /*00b0*/ 	.byte	0x04, 0x1e
        /*00b2*/ 	.short	(.L_3713 - .L_3712)
.L_3712:
        /*00b4*/ 	.word	0x00000000
.L_3713:


//--------------------- .nv.info._ZN2at6native29vectorized_elementwise_kernelILi2ENS0_13BinaryFunctorIdddZZZNS0_16fmod_kernel_cudaERNS_18TensorIteratorBaseEENKUlvE0_clEvENKUlvE_clEvEUlddE_EESt5arrayIPcLm3EEEEviT0_T1_ --------------------------
	.section	.nv.info._ZN2at6native29vectorized_elementwise_kernelILi2ENS0_13BinaryFunctorIdddZZZNS0_16fmod_kernel_cudaERNS_18TensorIteratorBaseEENKUlvE0_clEvENKUlvE_clEvEUlddE_EESt5arrayIPcLm3EEEEviT0_T1_,"",@"SHT_CUDA_INFO"
	.sectionflags	@""
	.align	4


	//----- nvinfo : EIATTR_CUDA_API_VERSION
	.align		4
        /*0000*/ 	.byte	0x04, 0x37
        /*0002*/ 	.short	(.L_3715 - .L_3714)
.L_3714:
        /*0004*/ 	.word	0x00000082


	//----- nvinfo : EIATTR_SW2861232_WAR
	.align		4
.L_3715:
        /*0008*/ 	.byte	0x01, 0x35
	.zero		2


	//----- nvinfo : EIATTR_PARAM_CBANK
	.align		4
        /*000c*/ 	.byte	0x04, 0x0a
        /*000e*/ 	.short	(.L_3717 - .L_3716)
	.align		4
.L_3716:
        /*0010*/ 	.word	index@(.nv.constant0._ZN2at6native29vectorized_elementwise_kernelILi2ENS0_13BinaryFunctorIdddZZZNS0_16fmod_kernel_cudaERNS_18TensorIteratorBaseEENKUlvE0_clEvENKUlvE_clEvEUlddE_EESt5arrayIPcLm3EEEEviT0_T1_)
        /*0014*/ 	.short	0x0160
        /*0016*/ 	.short	0x0020


	//----- nvinfo : EIATTR_CBANK_PARAM_SIZE
	.align		4
.L_3717:
        /*0018*/ 	.byte	0x03, 0x19
        /*001a*/ 	.short	0x0020


	//----- nvinfo : EIATTR_KPARAM_INFO
	.align		4
        /*001c*/ 	.byte	0x04, 0x17
        /*001e*/ 	.short	(.L_3719 - .L_3718)
.L_3718:
        /*0020*/ 	.word	0x00000000
        /*0024*/ 	.short	0x0002
        /*0026*/ 	.short	0x0008
        /*0028*/ 	.byte	0x00, 0xf0, 0x61, 0x00


	//----- nvinfo : EIATTR_KPARAM_INFO
	.align		4
.L_3719:
        /*002c*/ 	.byte	0x04, 0x17
        /*002e*/ 	.short	(.L_3721 - .L_3720)
.L_3720:
        /*0030*/ 	.word	0x00000000
        /*0034*/ 	.short	0x0001
        /*0036*/ 	.short	0x0004
        /*0038*/ 	.byte	0x00, 0xf0, 0x05, 0x00


	//----- nvinfo : EIATTR_KPARAM_INFO
	.align		4
.L_3721:
        /*003c*/ 	.byte	0x04, 0x17
        /*003e*/ 	.short	(.L_3723 - .L_3722)
.L_3722:
        /*0040*/ 	.word	0x00000000
        /*0044*/ 	.short	0x0000
        /*0046*/ 	.short	0x0000
        /*0048*/ 	.byte	0x00, 0xf0, 0x11, 0x00


	//----- nvinfo : EIATTR_MAXREG_COUNT
	.align		4
.L_3723:
        /*004c*/ 	.byte	0x03, 0x1b
        /*004e*/ 	.short	0x00ff


	//----- nvinfo : EIATTR_MERCURY_ISA_VERSION
	.align		4
        /*0050*/ 	.byte	0x03, 0x5f
        /*0052*/ 	.short	0x0000


	//----- nvinfo : EIATTR_EXIT_INSTR_OFFSETS
	.align		4
        /*0054*/ 	.byte	0x04, 0x1c
        /*0056*/ 	.short	(.L_3725 - .L_3724)


	//   ....[0]....
.L_3724:
        /*0058*/ 	.word	0x00008290


	//   ....[1]....
        /*005c*/ 	.word	0x00010b30


	//   ....[2]....
        /*0060*/ 	.word	0x00010b80


	//----- nvinfo : EIATTR_MAX_THREADS
	.align		4
.L_3725:
        /*0064*/ 	.byte	0x04, 0x05
        /*0066*/ 	.short	(.L_3727 - .L_3726)
.L_3726:
        /*0068*/ 	.word	0x00000080
        /*006c*/ 	.word	0x00000001
        /*0070*/ 	.word	0x00000001


	//----- nvinfo : EIATTR_CRS_STACK_SIZE
	.align		4
.L_3727:
        /*0074*/ 	.byte	0x04, 0x1e
        /*0076*/ 	.short	(.L_3729 - .L_3728)
.L_3728:
        /*0078*/ 	.word	0x00000000
.L_3729:


//--------------------- .nv.info._ZN2at6native29vectorized_elementwise_kernelILi4ENS0_13BinaryFunctorIdddZZZNS0_16fmod_kernel_cudaERNS_18TensorIteratorBaseEENKUlvE0_clEvENKUlvE_clEvEUlddE_EESt5arrayIPcLm3EEEEviT0_T1_ --------------------------
	.section	.nv.info._ZN2at6native29vectorized_elementwise_kernelILi4ENS0_13BinaryFunctorIdddZZZNS0_16fmod_kernel_cudaERNS_18TensorIteratorBaseEENKUlvE0_clEvENKUlvE_clEvEUlddE_EESt5arrayIPcLm3EEEEviT0_T1_,"",@"SHT_CUDA_INFO"
	.sectionflags	@""
	.align	4


	//----- nvinfo : EIATTR_CUDA_API_VERSION
	.align		4
        /*0000*/ 	.byte	0x04, 0x37
        /*0002*/ 	.short	(.L_3731 - .L_3730)
.L_3730:
        /*0004*/ 	.word	0x00000082


	//----- nvinfo : EIATTR_SW2861232_WAR
	.align		4
.L_3731:
        /*0008*/ 	.byte	0x01, 0x35
	.zero		2


	//----- nvinfo : EIATTR_PARAM_CBANK
	.align		4
        /*000c*/ 	.byte	0x04, 0x0a
        /*000e*/ 	.short	(.L_3733 - .L_3732)
	.align		4
.L_3732:
        /*0010*/ 	.word	index@(.nv.constant0._ZN2at6native29vectorized_elementwise_kernelILi4ENS0_13BinaryFunctorIdddZZZNS0_16fmod_kernel_cudaERNS_18TensorIteratorBaseEENKUlvE0_clEvENKUlvE_clEvEUlddE_EESt5arrayIPcLm3EEEEviT0_T1_)
        /*0014*/ 	.short	0x0160
        /*0016*/ 	.short	0x0020


	//----- nvinfo : EIATTR_CBANK_PARAM_SIZE
	.align		4
.L_3733:
        /*0018*/ 	.byte	0x03, 0x19
        /*001a*/ 	.short	0x0020


	//----- nvinfo : EIATTR_KPARAM_INFO
	.align		4
        /*001c*/ 	.byte	0x04, 0x17
        /*001e*/ 	.short	(.L_3735 - .L_3734)
.L_3734:
        /*0020*/ 	.word	0x00000000
        /*0024*/ 	.short	0x0002
        /*0026*/ 	.short	0x0008
        /*0028*/ 	.byte	0x00, 0xf0, 0x61, 0x00


	//----- nvinfo : EIATTR_KPARAM_INFO
	.align		4
.L_3735:
        /*002c*/ 	.byte	0x04, 0x17
        /*002e*/ 	.short	(.L_3737 - .L_3736)
.L_3736:
        /*0030*/ 	.word	0x00000000
        /*0034*/ 	.short	0x0001
        /*0036*/ 	.short	0x0004
        /*0038*/ 	.byte	0x00, 0xf0, 0x05, 0x00


	//----- nvinfo : EIATTR_KPARAM_INFO
	.align		4
.L_3737:
        /*003c*/ 	.byte	0x04, 0x17
        /*003e*/ 	.short	(.L_3739 - .L_3738)
.L_3738:
        /*0040*/ 	.word	0x00000000
        /*0044*/ 	.short	0x0000
        /*0046*/ 	.short	0x0000
        /*0048*/ 	.byte	0x00, 0xf0, 0x11, 0x00


	//----- nvinfo : EIATTR_MAXREG_COUNT
	.align		4
.L_3739:
        /*004c*/ 	.byte	0x03, 0x1b
        /*004e*/ 	.short	0x00ff


	//----- nvinfo : EIATTR_MERCURY_ISA_VERSION
	.align		4
        /*0050*/ 	.byte	0x03, 0x5f
        /*0052*/ 	.short	0x0000


	//----- nvinfo : EIATTR_EXIT_INSTR_OFFSETS
	.align		4
        /*0054*/ 	.byte	0x04, 0x1c
        /*0056*/ 	.short	(.L_3741 - .L_3740)


	//   ....[0]....
.L_3740:
        /*0058*/ 	.word	0x00008290


	//   ....[1]....
        /*005c*/ 	.word	0x00010b30


	//   ....[2]....
        /*0060*/ 	.word	0x00010b80


	//----- nvinfo : EIATTR_MAX_THREADS
	.align		4
.L_3741:
        /*0064*/ 	.byte	0x04, 0x05
        /*0066*/ 	.short	(.L_3743 - .L_3742)
.L_3742:
        /*0068*/ 	.word	0x00000080
        /*006c*/ 	.word	0x00000001
        /*0070*/ 	.word	0x00000001


	//----- nvinfo : EIATTR_CRS_STACK_SIZE
	.align		4
.L_3743:
        /*0074*/ 	.byte	0x04, 0x1e
        /*0076*/ 	.short	(.L_3745 - .L_3744)
.L_3744:
        /*0078*/ 	.word	0x00000000
.L_3745:


//--------------------- .nv.info._ZN2at6native29vectorized_elementwise_kernelILi8ENS0_13BinaryFunctorIdddZZZNS0_16fmod_kernel_cudaERNS_18TensorIteratorBaseEENKUlvE0_clEvENKUlvE_clEvEUlddE_EESt5arrayIPcLm3EEEEviT0_T1_ --------------------------
	.section	.nv.info._ZN2at6native29vectorized_elementwise_kernelILi8ENS0_13BinaryFunctorIdddZZZNS0_16fmod_kernel_cudaERNS_18TensorIteratorBaseEENKUlvE0_clEvENKUlvE_clEvEUlddE_EESt5arrayIPcLm3EEEEviT0_T1_,"",@"SHT_CUDA_INFO"
	.sectionflags	@""
	.align	4


	//----- nvinfo : EIATTR_CUDA_API_VERSION
	.align		4
        /*0000*/ 	.byte	0x04, 0x37
        /*0002*/ 	.short	(.L_3747 - .L_3746)
.L_3746:
        /*0004*/ 	.word	0x00000082


	//----- nvinfo : EIATTR_SW2861232_WAR
	.align		4
.L_3747:
        /*0008*/ 	.byte	0x01, 0x35
	.zero		2


	//----- nvinfo : EIATTR_PARAM_CBANK
	.align		4
        /*000c*/ 	.byte	0x04, 0x0a
        /*000e*/ 	.short	(.L_3749 - .L_3748)
	.align		4
.L_3748:
        /*0010*/ 	.word	index@(.nv.constant0._ZN2at6native29vectorized_elementwise_kernelILi8ENS0_13BinaryFunctorIdddZZZNS0_16fmod_kernel_cudaERNS_18TensorIteratorBaseEENKUlvE0_clEvENKUlvE_clEvEUlddE_EESt5arrayIPcLm3EEEEviT0_T1_)
        /*0014*/ 	.short	0x0160
        /*0016*/ 	.short	0x0020


	//----- nvinfo : EIATTR_CBANK_PARAM_SIZE
	.align		4
.L_3749:
        /*0018*/ 	.byte	0x03, 0x19
        /*001a*/ 	.short	0x0020


	//----- nvinfo : EIATTR_KPARAM_INFO
	.align		4
        /*001c*/ 	.byte	0x04, 0x17
        /*001e*/ 	.short	(.L_3751 - .L_3750)
.L_3750:
        /*0020*/ 	.word	0x00000000
        /*0024*/ 	.short	0x0002
        /*0026*/ 	.short	0x0008
        /*0028*/ 	.byte	0x00, 0xf0, 0x61, 0x00


	//----- nvinfo : EIATTR_KPARAM_INFO
	.align		4
.L_3751:
        /*002c*/ 	.byte	0x04, 0x17
        /*002e*/ 	.short	(.L_3753 - .L_3752)
.L_3752:
        /*0030*/ 	.word	0x00000000
        /*0034*/ 	.short	0x0001
        /*0036*/ 	.short	0x0004
        /*0038*/ 	.byte	0x00, 0xf0, 0x05, 0x00


	//----- nvinfo : EIATTR_KPARAM_INFO
	.align		4
.L_3753:
        /*003c*/ 	.byte	0x04, 0x17
        /*003e*/ 	.short	(.L_3755 - .L_3754)
.L_3754:
        /*0040*/ 	.word	0x00000000
        /*0044*/ 	.short	0x0000
        /*0046*/ 	.short	0x0000
        /*0048*/ 	.byte	0x00, 0xf0, 0x11, 0x00


	//----- nvinfo : EIATTR_MAXREG_COUNT
	.align		4
.L_3755:
        /*004c*/ 	.byte	0x03, 0x1b
        /*004e*/ 	.short	0x00ff


	//----- nvinfo : EIATTR_MERCURY_ISA_VERSION
	.align		4
        /*0050*/ 	.byte	0x03, 0x5f
        /*0052*/ 	.short	0x0000


	//----- nvinfo : EIATTR_EXIT_INSTR_OFFSETS
	.align		4
        /*0054*/ 	.byte	0x04, 0x1c
        /*0056*/ 	.short	(.L_3757 - .L_3756)


	//   ....[0]....
.L_3756:
        /*0058*/ 	.word	0x00000010


	//----- nvinfo : EIATTR_MAX_THREADS
	.align		4
.L_3757:
        /*005c*/ 	.byte	0x04, 0x05
        /*005e*/ 	.short	(.L_3759 - .L_3758)
.L_3758:
        /*0060*/ 	.word	0x00000080
        /*0064*/ 	.word	0x00000001
        /*0068*/ 	.word	0x00000001
.L_3759:


//--------------------- .nv.info._ZN2at6native18elementwise_kernelILi128ELi4EZNS0_15gpu_kernel_implINS0_13BUnaryFunctorIdddZZZNS0_16fmod_kernel_cudaERNS_18TensorIteratorBaseEENKUlvE0_clEvENKUlvE_clEvEUlddE_EEEEvS5_RKT_EUliE_EEviT1_ --------------------------
	.section	.nv.info._ZN2at6native18elementwise_kernelILi128ELi4EZNS0_15gpu_kernel_implINS0_13BUnaryFunctorIdddZZZNS0_16fmod_kernel_cudaERNS_18TensorIteratorBaseEENKUlvE0_clEvENKUlvE_clEvEUlddE_EEEEvS5_RKT_EUliE_EEviT1_,"",@"SHT_CUDA_INFO"
	.sectionflags	@""
	.align	4


	//----- nvinfo : EIATTR_CUDA_API_VERSION
	.align		4
        /*0000*/ 	.byte	0x04, 0x37
        /*0002*/ 	.short	(.L_3761 - .L_3760)
.L_3760:
        /*0004*/ 	.word	0x00000082


	//----- nvinfo : EIATTR_SW2861232_WAR
	.align		4
.L_3761:
        /*0008*/ 	.byte	0x01, 0x35
	.zero		2


	//----- nvinfo : EIATTR_PARAM_CBANK
	.align		4
        /*000c*/ 	.byte	0x04, 0x0a
        /*000e*/ 	.short	(.L_3763 - .L_3762)
	.align		4
.L_3762:
        /*0010*/ 	.word	index@(.nv.constant0._ZN2at6native18elementwise_kernelILi128ELi4EZNS0_15gpu_kernel_implINS0_13BUnaryFunctorIdddZZZNS0_16fmod_kernel_cudaERNS_18TensorIteratorBaseEENKUlvE0_clEvENKUlvE_clEvEUlddE_EEEEvS5_RKT_EUliE_EEviT1_)
        /*0014*/ 	.short	0x0160
        /*0016*/ 	.short	0x0230


	//----- nvinfo : EIATTR_CBANK_PARAM_SIZE
	.align		4
.L_3763:
        /*0018*/ 	.byte	0x03, 0x19
        /*001a*/ 	.short	0x0230


	//----- nvinfo : EIATTR_KPARAM_INFO
	.align		4
        /*001c*/ 	.byte	0x04, 0x17
        /*001e*/ 	.short	(.L_3765 - .L_3764)
.L_3764:
        /*0020*/ 	.word	0x00000000
        /*0024*/ 	.short	0x0001
        /*0026*/ 	.short	0x0008
        /*0028*/ 	.byte	0x00, 0xf0, 0xa1, 0x08


	//----- nvinfo : EIATTR_KPARAM_INFO
	.align		4
.L_3765:
        /*002c*/ 	.byte	0x04, 0x17
        /*002e*/ 	.short	(.L_3767 - .L_3766)
.L_3766:
        /*0030*/ 	.word	0x00000000
        /*0034*/ 	.short	0x0000
        /*0036*/ 	.short	0x0000
        /*0038*/ 	.byte	0x00, 0xf0, 0x11, 0x00


	//----- nvinfo : EIATTR_MAXREG_COUNT
	.align		4
.L_3767:
        /*003c*/ 	.byte	0x03, 0x1b
        /*003e*/ 	.short	0x0080


	//----- nvinfo : EIATTR_EXTERNS
	.align		4
        /*0040*/ 	.byte	0x04, 0x0f
        /*0042*/ 	.short	(.L_3769 - .L_3768)


	//   ....[0]....
	.align		4
.L_3768:
        /*0044*/ 	.word	index@(__assertfail)


	//----- nvinfo : EIATTR_MERCURY_ISA_VERSION
	.align		4
.L_3769:
        /*0048*/ 	.byte	0x03, 0x5f
        /*004a*/ 	.short	0x0000


	//----- nvinfo : EIATTR_SYSCALL_OFFSETS
	.align		4
        /*004c*/ 	.byte	0x04, 0x46
        /*004e*/ 	.short	(.L_3771 - .L_3770)


	//   ....[0]....
.L_3770:
        /*0050*/ 	.word	0x00001d80


	//   ....[1]....
        /*0054*/ 	.word	0x00003da0


	//   ....[2]....
        /*0058*/ 	.word	0x00005ba0


	//   ....[3]....
        /*005c*/ 	.word	0x00007ba0


	//   ....[4]....
        /*0060*/ 	.word	0x00009950


	//   ....[5]....
        /*0064*/ 	.word	0x0000b950


	//   ....[6]....
        /*0068*/ 	.word	0x0000d710


	//   ....[7]....
        /*006c*/ 	.word	0x0000f730


	//----- nvinfo : EIATTR_EXIT_INSTR_OFFSETS
	.align		4
.L_3771:
        /*0070*/ 	.byte	0x04, 0x1c
        /*0072*/ 	.short	(.L_3773 - .L_3772)


	//   ....[0]....
.L_3772:
        /*0074*/ 	.word	0x0000b9f0


	//   ....[1]....
        /*0078*/ 	.word	0x0000e880


	//   ....[2]....
        /*007c*/ 	.word	0x0000e8c0


	//   ....[3]....
        /*0080*/ 	.word	0x0000e950


	//   ....[4]....
        /*0084*/ 	.word	0x0000e980


	//   ....[5]....
        /*0088*/ 	.word	0x0000e9b0


	//   ....[6]....
        /*008c*/ 	.word	0x0000ea60


	//   ....[7]....
        /*0090*/ 	.word	0x0000eac0


	//   ....[8]....
        /*0094*/ 	.word	0x0000eb80


	//   ....[9]....
        /*0098*/ 	.word	0x0000ebf0


	//   ....[10]....
        /*009c*/ 	.word	0x0000ec10


	//   ....[11]....
        /*00a0*/ 	.word	0x0000ecd0


	//   ....[12]....
        /*00a4*/ 	.word	0x0000ed00


	//   ....[13]....
        /*00a8*/ 	.word	0x0000eeb0


	//   ....[14]....
        /*00ac*/ 	.word	0x0000f030


	//   ....[15]....
        /*00b0*/ 	.word	0x0000f090


	//   ....[16]....
        /*00b4*/ 	.word	0x0000f140


	//   ....[17]....
        /*00b8*/ 	.word	0x0000f2e0


	//   ....[18]....
        /*00bc*/ 	.word	0x0000f480


	//   ....[19]....
        /*00c0*/ 	.word	0x0000f600


	//   ....[20]....
        /*00c4*/ 	.word	0x0000f740


	//   ....[21]....
        /*00c8*/ 	.word	0x0000f770


	//   ....[22]....
        /*00cc*/ 	.word	0x0000f7a0


	//----- nvinfo : EIATTR_MAX_THREADS
	.align		4
.L_3773:
        /*00d0*/ 	.byte	0x04, 0x05
        /*00d2*/ 	.short	(.L_3775 - .L_3774)
.L_3774:
        /*00d4*/ 	.word	0x00000080
        /*00d8*/ 	.word	0x00000001
        /*00dc*/ 	.word	0x00000001


	//----- nvinfo : EIATTR_CRS_STACK_SIZE
	.align		4
.L_3775:
        /*00e0*/ 	.byte	0x04, 0x1e
        /*00e2*/ 	.short	(.L_3777 - .L_3776)
.L_3776:
        /*00e4*/ 	.word	0x00000000
.L_3777:


//--------------------- .nv.info._ZN2at6native27unrolled_elementwise_kernelINS0_13BUnaryFunctorIdddZZZNS0_16fmod_kernel_cudaERNS_18TensorIteratorBaseEENKUlvE0_clEvENKUlvE_clEvEUlddE_EESt5arrayIPcLm2EELi4E23TrivialOffsetCalculatorILi1EjESD_NS0_6memory12LoadWithCastILi1EEENSE_13StoreWithCastILi1EEEEEviT_T0_T2_T3_T4_T5_ --------------------------
	.section	.nv.info._ZN2at6native27unrolled_elementwise_kernelINS0_13BUnaryFunctorIdddZZZNS0_16fmod_kernel_cudaERNS_18TensorIteratorBaseEENKUlvE0_clEvENKUlvE_clEvEUlddE_EESt5arrayIPcLm2EELi4E23TrivialOffsetCalculatorILi1EjESD_NS0_6memory12LoadWithCastILi1EEENSE_13StoreWithCastILi1EEEEEviT_T0_T2_T3_T4_T5_,"",@"SHT_CUDA_INFO"
	.sectionflags	@""
	.align	4


	//----- nvinfo : EIATTR_CUDA_API_VERSION
	.align		4
        /*0000*/ 	.byte	0x04, 0x37
        /*0002*/ 	.short	(.L_3779 - .L_3778)
.L_3778:
        /*0004*/ 	.word	0x00000082


	//----- nvinfo : EIATTR_SW2861232_WAR
	.align		4
.L_3779:
        /*0008*/ 	.byte	0x01, 0x35
	.zero		2


	//----- nvinfo : EIATTR_PARAM_CBANK
	.align		4
        /*000c*/ 	.byte	0x04, 0x0a
        /*000e*/ 	.short	(.L_3781 - .L_3780)
	.align		4
.L_3780:
        /*0010*/ 	.word	index@(.nv.constant0._ZN2at6native27unrolled_elementwise_kernelINS0_13BUnaryFunctorIdddZZZNS0_16fmod_kernel_cudaERNS_18TensorIteratorBaseEENKUlvE0_clEvENKUlvE_clEvEUlddE_EESt5arrayIPcLm2EELi4E23TrivialOffsetCalculatorILi1EjESD_NS0_6memory12LoadWithCastILi1EEENSE_13StoreWithCastILi1EEEEEviT_T0_T2_T3_T4_T5_)
        /*0014*/ 	.short	0x0160
        /*0016*/ 	.short	0x003c


	//----- nvinfo : EIATTR_CBANK_PARAM_SIZE
	.align		4
.L_3781:
        /*0018*/ 	.byte	0x03, 0x19
        /*001a*/ 	.short	0x003c


	//----- nvinfo : EIATTR_KPARAM_INFO
	.align		4
        /*001c*/ 	.byte	0x04, 0x17
        /*001e*/ 	.short	(.L_3783 - .L_3782)
.L_3782:
        /*0020*/ 	.word	0x00000000
        /*0024*/ 	.short	0x0006
        /*0026*/ 	.short	0x0034
        /*0028*/ 	.byte	0x00, 0xf0, 0x21, 0x00


	//----- nvinfo : EIATTR_KPARAM_INFO
	.align		4
.L_3783:
        /*002c*/ 	.byte	0x04, 0x17
        /*002e*/ 	.short	(.L_3785 - .L_3784)
.L_3784:
        /*0030*/ 	.word	0x00000000
        /*0034*/ 	.short	0x0005
        /*0036*/ 	.short	0x002c
        /*0038*/ 	.byte	0x00, 0xf0, 0x21, 0x00


	//----- nvinfo : EIATTR_KPARAM_INFO
	.align		4
.L_3785:
        /*003c*/ 	.byte	0x04, 0x17
        /*003e*/ 	.short	(.L_3787 - .L_3786)
.L_3786:
        /*0040*/ 	.word	0x00000000
        /*0044*/ 	.short	0x0004
        /*0046*/ 	.short	0x0029
        /*0048*/ 	.byte	0x00, 0xf0, 0x05, 0x00


	//----- nvinfo : EIATTR_KPARAM_INFO
	.align		4
.L_3787:
        /*004c*/ 	.byte	0x04, 0x17
        /*004e*/ 	.short	(.L_3789 - .L_3788)
.L_3788:
        /*0050*/ 	.word	0x00000000
        /*0054*/ 	.short	0x0003
        /*0056*/ 	.short	0x0028
        /*0058*/ 	.byte	0x00, 0xf0, 0x05, 0x00


	//----- nvinfo : EIATTR_KPARAM_INFO
	.align		4
.L_3789:
        /*005c*/ 	.byte	0x04, 0x17
        /*005e*/ 	.short	(.L_3791 - .L_3790)
.L_3790:
        /*0060*/ 	.word	0x00000000
        /*0064*/ 	.short	0x0002
        /*0066*/ 	.short	0x0018
        /*0068*/ 	.byte	0x00, 0xf0, 0x41, 0x00


	//----- nvinfo : EIATTR_KPARAM_INFO
	.align		4
.L_3791:
        /*006c*/ 	.byte	0x04, 0x17
        /*006e*/ 	.short	(.L_3793 - .L_3792)
.L_3792:
        /*0070*/ 	.word	0x00000000
        /*0074*/ 	.short	0x0001
        /*0076*/ 	.short	0x0008
        /*0078*/ 	.byte	0x00, 0xf0, 0x41, 0x00


	//----- nvinfo : EIATTR_KPARAM_INFO
	.align		4
.L_3793:
        /*007c*/ 	.byte	0x04, 0x17
        /*007e*/ 	.short	(.L_3795 - .L_3794)
.L_3794:
        /*0080*/ 	.word	0x00000000
        /*0084*/ 	.short	0x0000
        /*0086*/ 	.short	0x0000
        /*0088*/ 	.byte	0x00, 0xf0, 0x11, 0x00


	//----- nvinfo : EIATTR_MAXREG_COUNT
	.align		4
.L_3795:
        /*008c*/ 	.byte	0x03, 0x1b
        /*008e*/ 	.short	0x00ff


	//----- nvinfo : EIATTR_EXTERNS
	.align		4
        /*0090*/ 	.byte	0x04, 0x0f
        /*0092*/ 	.short	(.L_3797 - .L_3796)


	//   ....[0]....
	.align		4
.L_3796:
        /*0094*/ 	.word	index@(__assertfail)


	//----- nvinfo : EIATTR_MERCURY_ISA_VERSION
	.align		4
.L_3797:
        /*0098*/ 	.byte	0x03, 0x5f
        /*009a*/ 	.short	0x0000


	//----- nvinfo : EIATTR_SYSCALL_OFFSETS
	.align		4
        /*009c*/ 	.byte	0x04, 0x46
        /*009e*/ 	.short	(.L_3799 - .L_3798)


	//   ....[0]....
.L_3798:
        /*00a0*/ 	.word	0x00000f90


	//   ....[1]....
        /*00a4*/ 	.word	0x00001f40


	//   ....[2]....
        /*00a8*/ 	.word	0x00002f00


	//   ....[3]....
        /*00ac*/ 	.word	0x00003e90


	//   ....[4]....
        /*00b0*/ 	.word	0x000090f0


	//   ....[5]....
        /*00b4*/ 	.word	0x0000a190


	//   ....[6]....
        /*00b8*/ 	.word	0x0000b1f0


	//   ....[7]....
        /*00bc*/ 	.word	0x0000c270


	//----- nvinfo : EIATTR_EXIT_INSTR_OFFSETS
	.align		4
.L_3799:
        /*00c0*/ 	.byte	0x04, 0x1c
        /*00c2*/ 	.short	(.L_3801 - .L_3800)


	//   ....[0]....
.L_3800:
        /*00c4*/ 	.word	0x0000b290


	//   ....[1]....
        /*00c8*/ 	.word	0x0000b3c0


	//   ....[2]....
        /*00cc*/ 	.word	0x0000b400


	//   ....[3]....
        /*00d0*/ 	.word	0x0000b490


	//   ....[4]....
        /*00d4*/ 	.word	0x0000b4c0


	//   ....[5]....
        /*00d8*/ 	.word	0x0000b4f0


	//   ....[6]....
        /*00dc*/ 	.word	0x0000b5a0


	//   ....[7]....
        /*00e0*/ 	.word	0x0000b600


	//   ....[8]....
        /*00e4*/ 	.word	0x0000b6c0


	//   ....[9]....
        /*00e8*/ 	.word	0x0000b730


	//   ....[10]....
        /*00ec*/ 	.word	0x0000b750


	//   ....[11]....
        /*00f0*/ 	.word	0x0000b810


	//   ....[12]....
        /*00f4*/ 	.word	0x0000b840


	//   ....[13]....
        /*00f8*/ 	.word	0x0000b9f0


	//   ....[14]....
        /*00fc*/ 	.word	0x0000bb70


	//   ....[15]....
        /*0100*/ 	.word	0x0000bbd0


	//   ....[16]....
        /*0104*/ 	.word	0x0000bc80


	//   ....[17]....
        /*0108*/ 	.word	0x0000be20


	//   ....[18]....
        /*010c*/ 	.word	0x0000bfc0


	//   ....[19]....
        /*0110*/ 	.word	0x0000c140


	//   ....[20]....
        /*0114*/ 	.word	0x0000c280


	//   ....[21]....
        /*0118*/ 	.word	0x0000c2b0


	//   ....[22]....
        /*011c*/ 	.word	0x0000c2e0


	//----- nvinfo : EIATTR_MAX_THREADS
	.align		4
.L_3801:
        /*0120*/ 	.byte	0x04, 0x05
        /*0122*/ 	.short	(.L_3803 - .L_3802)
.L_3802:
        /*0124*/ 	.word	0x00000080
        /*0128*/ 	.word	0x00000001
        /*012c*/ 	.word	0x00000001


	//----- nvinfo : EIATTR_CRS_STACK_SIZE
	.align		4
.L_3803:
        /*0130*/ 	.byte	0x04, 0x1e
        /*0132*/ 	.short	(.L_3805 - .L_3804)
.L_3804:
        /*0134*/ 	.word	0x00000000
.L_3805:


//--------------------- .nv.info._ZN2at6native18elementwise_kernelILi128ELi2EZNS0_22gpu_kernel_impl_nocastINS0_13BUnaryFunctorIdddZZZNS0_16fmod_kernel_cudaERNS_18TensorIteratorBaseEENKUlvE0_clEvENKUlvE_clEvEUlddE_EEEEvS5_RKT_EUliE_EEviT1_ --------------------------
	.section	.nv.info._ZN2at6native18elementwise_kernelILi128ELi2EZNS0_22gpu_kernel_impl_nocastINS0_13BUnaryFunctorIdddZZZNS0_16fmod_kernel_cudaERNS_18TensorIteratorBaseEENKUlvE0_clEvENKUlvE_clEvEUlddE_EEEEvS5_RKT_EUliE_EEviT1_,"",@"SHT_CUDA_INFO"
	.sectionflags	@""
	.align	4


	//----- nvinfo : EIATTR_CUDA_API_VERSION
	.align		4
        /*0000*/ 	.byte	0x04, 0x37
        /*0002*/ 	.short	(.L_3807 - .L_3806)
.L_3806:
        /*0004*/ 	.word	0x00000082


	//----- nvinfo : EIATTR_SW2861232_WAR
	.align		4
.L_3807:
        /*0008*/ 	.byte	0x01, 0x35
	.zero		2


	//----- nvinfo : EIATTR_PARAM_CBANK
	.align		4
        /*000c*/ 	.byte	0x04, 0x0a
        /*000e*/ 	.short	(.L_3809 - .L_3808)
	.align		4
.L_3808:
        /*0010*/ 	.word	index@(.nv.constant0._ZN2at6native18elementwise_kernelILi128ELi2EZNS0_22gpu_kernel_impl_nocastINS0_13BUnaryFunctorIdddZZZNS0_16fmod_kernel_cudaERNS_18TensorIteratorBaseEENKUlvE0_clEvENKUlvE_clEvEUlddE_EEEEvS5_RKT_EUliE_EEviT1_)
        /*0014*/ 	.short	0x0160
        /*0016*/ 	.short	0x0228


	//----- nvinfo : EIATTR_CBANK_PARAM_SIZE
	.align		4
.L_3809:
        /*0018*/ 	.byte	0x03, 0x19
        /*001a*/ 	.short	0x0228


	//----- nvinfo : EIATTR_KPARAM_INFO
	.align		4
        /*001c*/ 	.byte	0x04, 0x17
        /*001e*/ 	.short	(.L_3811 - .L_3810)
.L_3810:
        /*0020*/ 	.word	0x00000000
        /*0024*/ 	.short	0x0001
        /*0026*/ 	.short	0x0008
        /*0028*/ 	.byte	0x00, 0xf0, 0x81, 0x08


	//----- nvinfo : EIATTR_KPARAM_INFO
	.align		4
.L_3811:
        /*002c*/ 	.byte	0x04, 0x17
        /*002e*/ 	.short	(.L_3813 - .L_3812)
.L_3812:
        /*0030*/ 	.word	0x00000000
        /*0034*/ 	.short	0x0000
        /*0036*/ 	.short	0x0000
        /*0038*/ 	.byte	0x00, 0xf0, 0x11, 0x00


	//----- nvinfo : EIATTR_MAXREG_COUNT
	.align		4
.L_3813:
        /*003c*/ 	.byte	0x03, 0x1b
        /*003e*/ 	.short	0x0080


	//----- nvinfo : EIATTR_MERCURY_ISA_VERSION
	.align		4
        /*0040*/ 	.byte	0x03, 0x5f
        /*0042*/ 	.short	0x0000


	//----- nvinfo : EIATTR_EXIT_INSTR_OFFSETS
	.align		4
        /*0044*/ 	.byte	0x04, 0x1c
        /*0046*/ 	.short	(.L_3815 - .L_3814)


	//   ....[0]....
.L_3814:
        /*0048*/ 	.word	0x00001f30


	//   ....[1]....
        /*004c*/ 	.word	0x00003dd0


	//----- nvinfo : EIATTR_MAX_THREADS
	.align		4
.L_3815:
        /*0050*/ 	.byte	0x04, 0x05
        /*0052*/ 	.short	(.L_3817 - .L_3816)
.L_3816:
        /*0054*/ 	.word	0x00000080
        /*0058*/ 	.word	0x00000001
        /*005c*/ 	.word	0x00000001


	//----- nvinfo : EIATTR_CRS_STACK_SIZE
	.align		4
.L_3817:
        /*0060*/ 	.byte	0x04, 0x1e
        /*0062*/ 	.short	(.L_3819 - .L_3818)
.L_3818:
        /*0064*/ 	.word	0x00000000
.L_3819:


//--------------------- .nv.info._ZN2at6native27unrolled_elementwise_kernelINS0_13BUnaryFunctorIdddZZZNS0_16fmod_kernel_cudaERNS_18TensorIteratorBaseEENKUlvE0_clEvENKUlvE_clEvEUlddE_EESt5arrayIPcLm2EELi4E23TrivialOffsetCalculatorILi1EjESD_NS0_6memory15LoadWithoutCastENSE_16StoreWithoutCastEEEviT_T0_T2_T3_T4_T5_ --------------------------
	.section	.nv.info._ZN2at6native27unrolled_elementwise_kernelINS0_13BUnaryFunctorIdddZZZNS0_16fmod_kernel_cudaERNS_18TensorIteratorBaseEENKUlvE0_clEvENKUlvE_clEvEUlddE_EESt5arrayIPcLm2EELi4E23TrivialOffsetCalculatorILi1EjESD_NS0_6memory15LoadWithoutCastENSE_16StoreWithoutCastEEEviT_T0_T2_T3_T4_T5_,"",@"SHT_CUDA_INFO"
	.sectionflags	@""
	.align	4


	//----- nvinfo : EIATTR_CUDA_API_VERSION
	.align		4
        /*0000*/ 	.byte	0x04, 0x37
        /*0002*/ 	.short	(.L_3821 - .L_3820)
.L_3820:
        /*0004*/ 	.word	0x00000082


	//----- nvinfo : EIATTR_SW2861232_WAR
	.align		4
.L_3821:
        /*0008*/ 	.byte	0x01, 0x35
	.zero		2


	//----- nvinfo : EIATTR_PARAM_CBANK
	.align		4
        /*000c*/ 	.byte	0x04, 0x0a
        /*000e*/ 	.short	(.L_3823 - .L_3822)
	.align		4
.L_3822:
        /*0010*/ 	.word	index@(.nv.constant0._ZN2at6native27unrolled_elementwise_kernelINS0_13BUnaryFunctorIdddZZZNS0_16fmod_kernel_cudaERNS_18TensorIteratorBaseEENKUlvE0_clEvENKUlvE_clEvEUlddE_EESt5arrayIPcLm2EELi4E23TrivialOffsetCalculatorILi1EjESD_NS0_6memory15LoadWithoutCastENSE_16StoreWithoutCastEEEviT_T0_T2_T3_T4_T5_)
        /*0014*/ 	.short	0x0160
        /*0016*/ 	.short	0x002c


	//----- nvinfo : EIATTR_CBANK_PARAM_SIZE
	.align		4
.L_3823:
        /*0018*/ 	.byte	0x03, 0x19
        /*001a*/ 	.short	0x002c


	//----- nvinfo : EIATTR_KPARAM_INFO
	.align		4
        /*001c*/ 	.byte	0x04, 0x17
        /*001e*/ 	.short	(.L_3825 - .L_3824)
.L_3824:
        /*0020*/ 	.word	0x00000000
        /*0024*/ 	.short	0x0006
        /*0026*/ 	.short	0x002b
        /*0028*/ 	.byte	0x00, 0xf0, 0x05, 0x00


	//----- nvinfo : EIATTR_KPARAM_INFO
	.align		4
.L_3825:
        /*002c*/ 	.byte	0x04, 0x17
        /*002e*/ 	.short	(.L_3827 - .L_3826)
.L_3826:
        /*0030*/ 	.word	0x00000000
        /*0034*/ 	.short	0x0005
        /*0036*/ 	.short	0x002a
        /*0038*/ 	.byte	0x00, 0xf0, 0x05, 0x00


	//----- nvinfo : EIATTR_KPARAM_INFO
	.align		4
.L_3827:
        /*003c*/ 	.byte	0x04, 0x17
        /*003e*/ 	.short	(.L_3829 - .L_3828)
.L_3828:
        /*0040*/ 	.word	0x00000000
        /*0044*/ 	.short	0x0004
        /*0046*/ 	.short	0x0029
        /*0048*/ 	.byte	0x00, 0xf0, 0x05, 0x00


	//----- nvinfo : EIATTR_KPARAM_INFO
	.align		4
.L_3829:
        /*004c*/ 	.byte	0x04, 0x17
        /*004e*/ 	.short	(.L_3831 - .L_3830)
.L_3830:
        /*0050*/ 	.word	0x00000000
        /*0054*/ 	.short	0x0003
        /*0056*/ 	.short	0x0028
        /*0058*/ 	.byte	0x00, 0xf0, 0x05, 0x00


	//----- nvinfo : EIATTR_KPARAM_INFO
	.align		4
.L_3831:
        /*005c*/ 	.byte	0x04, 0x17
        /*005e*/ 	.short	(.L_3833 - .L_3832)
.L_3832:
        /*0060*/ 	.word	0x00000000
        /*0064*/ 	.short	0x0002
        /*0066*/ 	.short	0x0018
        /*0068*/ 	.byte	0x00, 0xf0, 0x41, 0x00


	//----- nvinfo : EIATTR_KPARAM_INFO
	.align		4
.L_3833:
        /*006c*/ 	.byte	0x04, 0x17
        /*006e*/ 	.short	(.L_3835 - .L_3834)
.L_3834:
        /*0070*/ 	.word	0x00000000
        /*0074*/ 	.short	0x0001
        /*0076*/ 	.short	0x0008
        /*0078*/ 	.byte	0x00, 0xf0, 0x41, 0x00


	//----- nvinfo : EIATTR_KPARAM_INFO
	.align		4
.L_3835:
        /*007c*/ 	.byte	0x04, 0x17
        /*007e*/ 	.short	(.L_3837 - .L_3836)
.L_3836:
        /*0080*/ 	.word	0x00000000
        /*0084*/ 	.short	0x0000
        /*0086*/ 	.short	0x0000
        /*0088*/ 	.byte	0x00, 0xf0, 0x11, 0x00


	//----- nvinfo : EIATTR_MAXREG_COUNT
	.align		4
.L_3837:
        /*008c*/ 	.byte	0x03, 0x1b
        /*008e*/ 	.short	0x00ff


	//----- nvinfo : EIATTR_MERCURY_ISA_VERSION
	.align		4
        /*0090*/ 	.byte	0x03, 0x5f
        /*0092*/ 	.short	0x0000


	//----- nvinfo : EIATTR_EXIT_INSTR_OFFSETS
	.align		4
        /*0094*/ 	.byte	0x04, 0x1c
        /*0096*/ 	.short	(.L_3839 - .L_3838)


	//   ....[0]....
.L_3838:
        /*0098*/ 	.word	0x000043b0


	//   ....[1]....
        /*009c*/ 	.word	0x00004400


	//----- nvinfo : EIATTR_MAX_THREADS
	.align		4
.L_3839:
        /*00a0*/ 	.byte	0x04, 0x05
        /*00a2*/ 	.short	(.L_3841 - .L_3840)
.L_3840:
        /*00a4*/ 	.word	0x00000080
        /*00a8*/ 	.word	0x00000001
        /*00ac*/ 	.word	0x00000001


	//----- nvinfo : EIATTR_CRS_STACK_SIZE
	.align		4
.L_3841:
        /*00b0*/ 	.byte	0x04, 0x1e
        /*00b2*/ 	.short	(.L_3843 - .L_3842)
.L_3842:
        /*00b4*/ 	.word	0x00000000
.L_3843:


//--------------------- .nv.info._ZN2at6native29vectorized_elementwise_kernelILi2ENS0_13BUnaryFunctorIdddZZZNS0_16fmod_kernel_cudaERNS_18TensorIteratorBaseEENKUlvE0_clEvENKUlvE_clEvEUlddE_EESt5arrayIPcLm2EEEEviT0_T1_ --------------------------
	.section	.nv.info._ZN2at6native29vectorized_elementwise_kernelILi2ENS0_13BUnaryFunctorIdddZZZNS0_16fmod_kernel_cudaERNS_18TensorIteratorBaseEENKUlvE0_clEvENKUlvE_clEvEUlddE_EESt5arrayIPcLm2EEEEviT0_T1_,"",@"SHT_CUDA_INFO"
	.sectionflags	@""
	.align	4


	//----- nvinfo : EIATTR_CUDA_API_VERSION
	.align		4
        /*0000*/ 	.byte	0x04, 0x37
        /*0002*/ 	.short	(.L_3845 - .L_3844)
.L_3844:
        /*0004*/ 	.word	0x00000082


	//----- nvinfo : EIATTR_SW2861232_WAR
	.align		4
.L_3845:
        /*0008*/ 	.byte	0x01, 0x35
	.zero		2


	//----- nvinfo : EIATTR_PARAM_CBANK
	.align		4
        /*000c*/ 	.byte	0x04, 0x0a
        /*000e*/ 	.short	(.L_3847 - .L_3846)
	.align		4
.L_3846:
        /*0010*/ 	.word	index@(.nv.constant0._ZN2at6native29vectorized_elementwise_kernelILi2ENS0_13BUnaryFunctorIdddZZZNS0_16fmod_kernel_cudaERNS_18TensorIteratorBaseEENKUlvE0_clEvENKUlvE_clEvEUlddE_EESt5arrayIPcLm2EEEEviT0_T1_)
        /*0014*/ 	.short	0x0160
        /*0016*/ 	.short	0x0028


	//----- nvinfo : EIATTR_CBANK_PARAM_SIZE
	.align		4
.L_3847:
        /*0018*/ 	.byte	0x03, 0x19
        /*001a*/ 	.short	0x0028


	//----- nvinfo : EIATTR_KPARAM_INFO
	.align		4
        /*001c*/ 	.byte	0x04, 0x17
        /*001e*/ 	.short	(.L_3849 - .L_3848)
.L_3848:
        /*0020*/ 	.word	0x00000000
        /*0024*/ 	.short	0x0002
        /*0026*/ 	.short	0x0018
        /*0028*/ 	.byte	0x00, 0xf0, 0x41, 0x00


	//----- nvinfo : EIATTR_KPARAM_INFO
	.align		4
.L_3849:
        /*002c*/ 	.byte	0x04, 0x17
        /*002e*/ 	.short	(.L_3851 - .L_3850)
.L_3850:
        /*0030*/ 	.word	0x00000000
        /*0034*/ 	.short	0x0001
        /*0036*/ 	.short	0x0008
        /*0038*/ 	.byte	0x00, 0xf0, 0x41, 0x00


	//----- nvinfo : EIATTR_KPARAM_INFO
	.align		4
.L_3851:
        /*003c*/ 	.byte	0x04, 0x17
        /*003e*/ 	.short	(.L_3853 - .L_3852)
.L_3852:
        /*0040*/ 	.word	0x00000000
        /*0044*/ 	.short	0x0000
        /*0046*/ 	.short	0x0000
        /*0048*/ 	.byte	0x00, 0xf0, 0x11, 0x00


	//----- nvinfo : EIATTR_MAXREG_COUNT
	.align		4
.L_3853:
        /*004c*/ 	.byte	0x03, 0x1b
        /*004e*/ 	.short	0x00ff


	//----- nvinfo : EIATTR_MERCURY_ISA_VERSION
	.align		4
        /*0050*/ 	.byte	0x03, 0x5f
        /*0052*/ 	.short	0x0000


	//----- nvinfo : EIATTR_EXIT_INSTR_OFFSETS
	.align		4
        /*0054*/ 	.byte	0x04, 0x1c
        /*0056*/ 	.short	(.L_3855 - .L_3854)


	//   ....[0]....
.L_3854:
        /*0058*/ 	.word	0x00008170


	//   ....[1]....
        /*005c*/ 	.word	0x000108e0


	//   ....[2]....
        /*0060*/ 	.word	0x00010930


	//----- nvinfo : EIATTR_MAX_THREADS
	.align		4
.L_3855:
        /*0064*/ 	.byte	0x04, 0x05
        /*0066*/ 	.short	(.L_3857 - .L_3856)
.L_3856:
        /*0068*/ 	.word	0x00000080
        /*006c*/ 	.word	0x00000001
        /*0070*/ 	.word	0x00000001


	//----- nvinfo : EIATTR_CRS_STACK_SIZE
	.align		4
.L_3857:
        /*0074*/ 	.byte	0x04, 0x1e
        /*0076*/ 	.short	(.L_3859 - .L_3858)
.L_3858:
        /*0078*/ 	.word	0x00000000
.L_3859:


//--------------------- .nv.info._ZN2at6native29vectorized_elementwise_kernelILi4ENS0_13BUnaryFunctorIdddZZZNS0_16fmod_kernel_cudaERNS_18TensorIteratorBaseEENKUlvE0_clEvENKUlvE_clEvEUlddE_EESt5arrayIPcLm2EEEEviT0_T1_ --------------------------
	.section	.nv.info._ZN2at6native29vectorized_elementwise_kernelILi4ENS0_13BUnaryFunctorIdddZZZNS0_16fmod_kernel_cudaERNS_18TensorIteratorBaseEENKUlvE0_clEvENKUlvE_clEvEUlddE_EESt5arrayIPcLm2EEEEviT0_T1_,"",@"SHT_CUDA_INFO"
	.sectionflags	@""
	.align	4


	//----- nvinfo : EIATTR_CUDA_API_VERSION
	.align		4
        /*0000*/ 	.byte	0x04, 0x37
        /*0002*/ 	.short	(.L_3861 - .L_3860)
.L_3860:
        /*0004*/ 	.word	0x00000082


	//----- nvinfo : EIATTR_SW2861232_WAR
	.align		4
.L_3861:
        /*0008*/ 	.byte	0x01, 0x35
	.zero		2


	//----- nvinfo : EIATTR_PARAM_CBANK
	.align		4
        /*000c*/ 	.byte	0x04, 0x0a
        /*000e*/ 	.short	(.L_3863 - .L_3862)
	.align		4
.L_3862:
        /*0010*/ 	.word	index@(.nv.constant0._ZN2at6native29vectorized_elementwise_kernelILi4ENS0_13BUnaryFunctorIdddZZZNS0_16fmod_kernel_cudaERNS_18TensorIteratorBaseEENKUlvE0_clEvENKUlvE_clEvEUlddE_EESt5arrayIPcLm2EEEEviT0_T1_)
        /*0014*/ 	.short	0x0160
        /*0016*/ 	.short	0x0028


	//----- nvinfo : EIATTR_CBANK_PARAM_SIZE
	.align		4
.L_3863:
        /*0018*/ 	.byte	0x03, 0x19
        /*001a*/ 	.short	0x0028


	//----- nvinfo : EIATTR_KPARAM_INFO
	.align		4
        /*001c*/ 	.byte	0x04, 0x17
        /*001e*/ 	.short	(.L_3865 - .L_3864)
.L_3864:
        /*0020*/ 	.word	0x00000000
        /*0024*/ 	.short	0x0002
        /*0026*/ 	.short	0x0018
        /*0028*/ 	.byte	0x00, 0xf0, 0x41, 0x00


	//----- nvinfo : EIATTR_KPARAM_INFO
	.align		4
.L_3865:
        /*002c*/ 	.byte	0x04, 0x17
        /*002e*/ 	.short	(.L_3867 - .L_3866)
.L_3866:
        /*0030*/ 	.word	0x00000000
        /*0034*/ 	.short	0x0001
        /*0036*/ 	.short	0x0008
        /*0038*/ 	.byte	0x00, 0xf0, 0x41, 0x00


	//----- nvinfo : EIATTR_KPARAM_INFO
	.align		4
.L_3867:
        /*003c*/ 	.byte	0x04, 0x17
        /*003e*/ 	.short	(.L_3869 - .L_3868)
.L_3868:
        /*0040*/ 	.word	0x00000000
        /*0044*/ 	.short	0x0000
        /*0046*/ 	.short	0x0000
        /*0048*/ 	.byte	0x00, 0xf0, 0x11, 0x00


	//----- nvinfo : EIATTR_MAXREG_COUNT
	.align		4
.L_3869:
        /*004c*/ 	.byte	0x03, 0x1b
        /*004e*/ 	.short	0x00ff


	//----- nvinfo : EIATTR_MERCURY_ISA_VERSION
	.align		4
        /*0050*/ 	.byte	0x03, 0x5f
        /*0052*/ 	.short	0x0000


	//----- nvinfo : EIATTR_EXIT_INSTR_OFFSETS
	.align		4
        /*0054*/ 	.byte	0x04, 0x1c
        /*0056*/ 	.short	(.L_3871 - .L_3870)


	//   ....[0]....
.L_3870:
        /*0058*/ 	.word	0x00008170


	//   ....[1]....
        /*005c*/ 	.word	0x000108e0


	//   ....[2]....
        /*0060*/ 	.word	0x00010930


	//----- nvinfo : EIATTR_MAX_THREADS
	.align		4
.L_3871:
        /*0064*/ 	.byte	0x04, 0x05
        /*0066*/ 	.short	(.L_3873 - .L_3872)
.L_3872:
        /*0068*/ 	.word	0x00000080
        /*006c*/ 	.word	0x00000001
        /*0070*/ 	.word	0x00000001


	//----- nvinfo : EIATTR_CRS_STACK_SIZE
	.align		4
.L_3873:
        /*0074*/ 	.byte	0x04, 0x1e
        /*0076*/ 	.short	(.L_3875 - .L_3874)
.L_3874:
        /*0078*/ 	.word	0x00000000
.L_3875:


//--------------------- .nv.info._ZN2at6native29vectorized_elementwise_kernelILi8ENS0_13BUnaryFunctorIdddZZZNS0_16fmod_kernel_cudaERNS_18TensorIteratorBaseEENKUlvE0_clEvENKUlvE_clEvEUlddE_EESt5arrayIPcLm2EEEEviT0_T1_ --------------------------
	.section	.nv.info._ZN2at6native29vectorized_elementwise_kernelILi8ENS0_13BUnaryFunctorIdddZZZNS0_16fmod_kernel_cudaERNS_18TensorIteratorBaseEENKUlvE0_clEvENKUlvE_clEvEUlddE_EESt5arrayIPcLm2EEEEviT0_T1_,"",@"SHT_CUDA_INFO"
	.sectionflags	@""
	.align	4


	//----- nvinfo : EIATTR_CUDA_API_VERSION
	.align		4
        /*0000*/ 	.byte	0x04, 0x37
        /*0002*/ 	.short	(.L_3877 - .L_3876)
.L_3876:
        /*0004*/ 	.word	0x00000082


	//----- nvinfo : EIATTR_SW2861232_WAR
	.align		4
.L_3877:
        /*0008*/ 	.byte	0x01, 0x35
	.zero		2


	//----- nvinfo : EIATTR_PARAM_CBANK
	.align		4
        /*000c*/ 	.byte	0x04, 0x0a
        /*000e*/ 	.short	(.L_3879 - .L_3878)
	.align		4
.L_3878:
        /*0010*/ 	.word	index@(.nv.constant0._ZN2at6native29vectorized_elementwise_kernelILi8ENS0_13BUnaryFunctorIdddZZZNS0_16fmod_kernel_cudaERNS_18TensorIteratorBaseEENKUlvE0_clEvENKUlvE_clEvEUlddE_EESt5arrayIPcLm2EEEEviT0_T1_)
        /*0014*/ 	.short	0x0160
        /*0016*/ 	.short	0x0028


	//----- nvinfo : EIATTR_CBANK_PARAM_SIZE
	.align		4
.L_3879:
        /*0018*/ 	.byte	0x03, 0x19
        /*001a*/ 	.short	0x0028


	//----- nvinfo : EIATTR_KPARAM_INFO
	.align		4
        /*001c*/ 	.byte	0x04, 0x17
        /*001e*/ 	.short	(.L_3881 - .L_3880)
.L_3880:
        /*0020*/ 	.word	0x00000000
        /*0024*/ 	.short	0x0002
        /*0026*/ 	.short	0x0018
        /*0028*/ 	.byte	0x00, 0xf0, 0x41, 0x00


	//----- nvinfo : EIATTR_KPARAM_INFO
	.align		4
.L_3881:
        /*002c*/ 	.byte	0x04, 0x17
        /*002e*/ 	.short	(.L_3883 - .L_3882)
.L_3882:
        /*0030*/ 	.word	0x00000000
        /*0034*/ 	.short	0x0001
        /*0036*/ 	.short	0x0008
        /*0038*/ 	.byte	0x00, 0xf0, 0x41, 0x00


	//----- nvinfo : EIATTR_KPARAM_INFO
	.align		4
.L_3883:
        /*003c*/ 	.byte	0x04, 0x17
        /*003e*/ 	.short	(.L_3885 - .L_3884)
.L_3884:
        /*0040*/ 	.word	0x00000000
        /*0044*/ 	.short	0x0000
        /*0046*/ 	.short	0x0000
        /*0048*/ 	.byte	0x00, 0xf0, 0x11, 0x00


	//----- nvinfo : EIATTR_MAXREG_COUNT
	.align		4
.L_3885:
        /*004c*/ 	.byte	0x03, 0x1b
        /*004e*/ 	.short	0x00ff


	//----- nvinfo : EIATTR_MERCURY_ISA_VERSION
	.align		4
        /*0050*/ 	.byte	0x03, 0x5f
        /*0052*/ 	.short	0x0000


	//----- nvinfo : EIATTR_EXIT_INSTR_OFFSETS
	.align		4
        /*0054*/ 	.byte	0x04, 0x1c
        /*0056*/ 	.short	(.L_3887 - .L_3886)


	//   ....[0]....
.L_3886:
        /*0058*/ 	.word	0x00000010


	//----- nvinfo : EIATTR_MAX_THREADS
	.align		4
.L_3887:
        /*005c*/ 	.byte	0x04, 0x05
        /*005e*/ 	.short	(.L_3889 - .L_3888)
.L_3888:
        /*0060*/ 	.word	0x00000080
        /*0064*/ 	.word	0x00000001
        /*0068*/ 	.word	0x00000001
.L_3889:


//--------------------- .nv.info._ZN2at6native18elementwise_kernelILi128ELi4EZNS0_15gpu_kernel_implINS0_13AUnaryFunctorIdddZZZNS0_16fmod_kernel_cudaERNS_18TensorIteratorBaseEENKUlvE0_clEvENKUlvE_clEvEUlddE_EEEEvS5_RKT_EUliE_EEviT1_ --------------------------
	.section	.nv.info._ZN2at6native18elementwise_kernelILi128ELi4EZNS0_15gpu_kernel_implINS0_13AUnaryFunctorIdddZZZNS0_16fmod_kernel_cudaERNS_18TensorIteratorBaseEENKUlvE0_clEvENKUlvE_clEvEUlddE_EEEEvS5_RKT_EUliE_EEviT1_,"",@"SHT_CUDA_INFO"
	.sectionflags	@""
	.align	4


	//----- nvinfo : EIATTR_CUDA_API_VERSION
	.align		4
        /*0000*/ 	.byte	0x04, 0x37
        /*0002*/ 	.short	(.L_3891 - .L_3890)
.L_3890:
        /*0004*/ 	.word	0x00000082


	//----- nvinfo : EIATTR_SW2861232_WAR
	.align		4
.L_3891:
        /*0008*/ 	.byte	0x01, 0x35
	.zero		2


	//----- nvinfo : EIATTR_PARAM_CBANK
	.align		4
        /*000c*/ 	.byte	0x04, 0x0a
        /*000e*/ 	.short	(.L_3893 - .L_3892)
	.align		4
.L_3892:
        /*0010*/ 	.word	index@(.nv.constant0._ZN2at6native18elementwise_kernelILi128ELi4EZNS0_15gpu_kernel_implINS0_13AUnaryFunctorIdddZZZNS0_16fmod_kernel_cudaERNS_18TensorIteratorBaseEENKUlvE0_clEvENKUlvE_clEvEUlddE_EEEEvS5_RKT_EUliE_EEviT1_)
        /*0014*/ 	.short	0x0160
        /*0016*/ 	.short	0x0230


	//----- nvinfo : EIATTR_CBANK_PARAM_SIZE
	.align		4
.L_3893:
        /*0018*/ 	.byte	0x03, 0x19
        /*001a*/ 	.short	0x0230


	//----- nvinfo : EIATTR_KPARAM_INFO
	.align		4
        /*001c*/ 	.byte	0x04, 0x17
        /*001e*/ 	.short	(.L_3895 - .L_3894)
.L_3894:
        /*0020*/ 	.word	0x00000000
        /*0024*/ 	.short	0x0001
        /*0026*/ 	.short	0x0008
        /*0028*/ 	.byte	0x00, 0xf0, 0xa1, 0x08


	//----- nvinfo : EIATTR_KPARAM_INFO
	.align		4
.L_3895:
        /*002c*/ 	.byte	0x04, 0x17
        /*002e*/ 	.short	(.L_3897 - .L_3896)
.L_3896:
        /*0030*/ 	.word	0x00000000
        /*0034*/ 	.short	0x0000
        /*0036*/ 	.short	0x0000
        /*0038*/ 	.byte	0x00, 0xf0, 0x11, 0x00


	//----- nvinfo : EIATTR_MAXREG_COUNT
	.align		4
.L_3897:
        /*003c*/ 	.byte	0x03, 0x1b
        /*003e*/ 	.short	0x0080


	//----- nvinfo : EIATTR_EXTERNS
	.align		4
        /*0040*/ 	.byte	0x04, 0x0f
        /*0042*/ 	.short	(.L_3899 - .L_3898)


	//   ....[0]....
	.align		4
.L_3898:
        /*0044*/ 	.word	index@(__assertfail)


	//----- nvinfo : EIATTR_MERCURY_ISA_VERSION
	.align		4
.L_3899:
        /*0048*/ 	.byte	0x03, 0x5f
        /*004a*/ 	.short	0x0000


	//----- nvinfo : EIATTR_SYSCALL_OFFSETS
	.align		4
        /*004c*/ 	.byte	0x04, 0x46
        /*004e*/ 	.short	(.L_3901 - .L_3900)


	//   ....[0]....
.L_3900:
        /*0050*/ 	.word	0x00001d80


	//   ....[1]....
        /*0054*/ 	.word	0x00003da0


	//   ....[2]....
        /*0058*/ 	.word	0x00005ba0


	//   ....[3]....
        /*005c*/ 	.word	0x00007bc0


	//   ....[4]....
        /*0060*/ 	.word	0x00009970


	//   ....[5]....
        /*0064*/ 	.word	0x0000b990


	//   ....[6]....
        /*0068*/ 	.word	0x0000d750


	//   ....[7]....
        /*006c*/ 	.word	0x0000f770


	//----- nvinfo : EIATTR_EXIT_INSTR_OFFSETS
	.align		4
.L_3901:
        /*0070*/ 	.byte	0x04, 0x1c
        /*0072*/ 	.short	(.L_3903 - .L_3902)


	//   ....[0]....
.L_3902:
        /*0074*/ 	.word	0x0000ba30


	//   ....[1]....
        /*0078*/ 	.word	0x0000e8c0


	//   ....[2]....
        /*007c*/ 	.word	0x0000e900


	//   ....[3]....
        /*0080*/ 	.word	0x0000e990


	//   ....[4]....
        /*0084*/ 	.word	0x0000e9c0


	//   ....[5]....
        /*0088*/ 	.word	0x0000e9f0


	//   ....[6]....
        /*008c*/ 	.word	0x0000eaa0


	//   ....[7]....
        /*0090*/ 	.word	0x0000eb00


	//   ....[8]....
        /*0094*/ 	.word	0x0000ebc0


	//   ....[9]....
        /*0098*/ 	.word	0x0000ec30


	//   ....[10]....
        /*009c*/ 	.word	0x0000ec50


	//   ....[11]....
        /*00a0*/ 	.word	0x0000ed10


	//   ....[12]....
        /*00a4*/ 	.word	0x0000ed40


	//   ....[13]....
        /*00a8*/ 	.word	0x0000eef0


	//   ....[14]....
        /*00ac*/ 	.word	0x0000f070


	//   ....[15]....
        /*00b0*/ 	.word	0x0000f0d0


	//   ....[16]....
        /*00b4*/ 	.word	0x0000f180


	//   ....[17]....
        /*00b8*/ 	.word	0x0000f320


	//   ....[18]....
        /*00bc*/ 	.word	0x0000f4c0


	//   ....[19]....
        /*00c0*/ 	.word	0x0000f640


	//   ....[20]....
        /*00c4*/ 	.word	0x0000f780


	//   ....[21]....
        /*00c8*/ 	.word	0x0000f7b0


	//   ....[22]....
        /*00cc*/ 	.word	0x0000f7e0


	//----- nvinfo : EIATTR_MAX_THREADS
	.align		4
.L_3903:
        /*00d0*/ 	.byte	0x04, 0x05
        /*00d2*/ 	.short	(.L_3905 - .L_3904)
.L_3904:
        /*00d4*/ 	.word	0x00000080
        /*00d8*/ 	.word	0x00000001
        /*00dc*/ 	.word	0x00000001


	//----- nvinfo : EIATTR_CRS_STACK_SIZE
	.align		4
.L_3905:
        /*00e0*/ 	.byte	0x04, 0x1e
        /*00e2*/ 	.short	(.L_3907 - .L_3906)
.L_3906:
        /*00e4*/ 	.word	0x00000000
.L_3907:


//--------------------- .nv.info._ZN2at6native27unrolled_elementwise_kernelINS0_13AUnaryFunctorIdddZZZNS0_16fmod_kernel_cudaERNS_18TensorIteratorBaseEENKUlvE0_clEvENKUlvE_clEvEUlddE_EESt5arrayIPcLm2EELi4E23TrivialOffsetCalculatorILi1EjESD_NS0_6memory12LoadWithCastILi1EEENSE_13StoreWithCastILi1EEEEEviT_T0_T2_T3_T4_T5_ --------------------------
	.section	.nv.info._ZN2at6native27unrolled_elementwise_kernelINS0_13AUnaryFunctorIdddZZZNS0_16fmod_kernel_cudaERNS_18TensorIteratorBaseEENKUlvE0_clEvENKUlvE_clEvEUlddE_EESt5arrayIPcLm2EELi4E23TrivialOffsetCalculatorILi1EjESD_NS0_6memory12LoadWithCastILi1EEENSE_13StoreWithCastILi1EEEEEviT_T0_T2_T3_T4_T5_,"",@"SHT_CUDA_INFO"
	.sectionflags	@""
	.align	4


	//----- nvinfo : EIATTR_CUDA_API_VERSION
	.align		4
        /*0000*/ 	.byte	0x04, 0x37
        /*0002*/ 	.short	(.L_3909 - .L_3908)
.L_3908:
        /*0004*/ 	.word	0x00000082


	//----- nvinfo : EIATTR_SW2861232_WAR
	.align		4
.L_3909:
        /*0008*/ 	.byte	0x01, 0x35
	.zero		2


	//----- nvinfo : EIATTR_PARAM_CBANK
	.align		4
        /*000c*/ 	.byte	0x04, 0x0a
        /*000e*/ 	.short	(.L_3911 - .L_3910)
	.align		4
.L_3910:
        /*0010*/ 	.word	index@(.nv.constant0._ZN2at6native27unrolled_elementwise_kernelINS0_13AUnaryFunctorIdddZZZNS0_16fmod_kernel_cudaERNS_18TensorIteratorBaseEENKUlvE0_clEvENKUlvE_clEvEUlddE_EESt5arrayIPcLm2EELi4E23TrivialOffsetCalculatorILi1EjESD_NS0_6memory12LoadWithCastILi1EEENSE_13StoreWithCastILi1EEEEEviT_T0_T2_T3_T4_T5_)
        /*0014*/ 	.short	0x0160
        /*0016*/ 	.short	0x003c


	//----- nvinfo : EIATTR_CBANK_PARAM_SIZE
	.align		4
.L_3911:
        /*0018*/ 	.byte	0x03, 0x19
        /*001a*/ 	.short	0x003c


	//----- nvinfo : EIATTR_KPARAM_INFO
	.align		4
        /*001c*/ 	.byte	0x04, 0x17
        /*001e*/ 	.short	(.L_3913 - .L_3912)
.L_3912:
        /*0020*/ 	.word	0x00000000
        /*0024*/ 	.short	0x0006
        /*0026*/ 	.short	0x0034
        /*0028*/ 	.byte	0x00, 0xf0, 0x21, 0x00


	//----- nvinfo : EIATTR_KPARAM_INFO
	.align		4
.L_3913:
        /*002c*/ 	.byte	0x04, 0x17
        /*002e*/ 	.short	(.L_3915 - .L_3914)
.L_3914:
        /*0030*/ 	.word	0x00000000
        /*0034*/ 	.short	0x0005
        /*0036*/ 	.short	0x002c
        /*0038*/ 	.byte	0x00, 0xf0, 0x21, 0x00


	//----- nvinfo : EIATTR_KPARAM_INFO
	.align		4
.L_3915:
        /*003c*/ 	.byte	0x04, 0x17
        /*003e*/ 	.short	(.L_3917 - .L_3916)
.L_3916:
        /*0040*/ 	.word	0x00000000
        /*0044*/ 	.short	0x0004
        /*0046*/ 	.short	0x0029
        /*0048*/ 	.byte	0x00, 0xf0, 0x05, 0x00


	//----- nvinfo : EIATTR_KPARAM_INFO
	.align		4
.L_3917:
        /*004c*/ 	.byte	0x04, 0x17
        /*004e*/ 	.short	(.L_3919 - .L_3918)
.L_3918:
        /*0050*/ 	.word	0x00000000
        /*0054*/ 	.short	0x0003
        /*0056*/ 	.short	0x0028
        /*0058*/ 	.byte	0x00, 0xf0, 0x05, 0x00


	//----- nvinfo : EIATTR_KPARAM_INFO
	.align		4
.L_3919:
        /*005c*/ 	.byte	0x04, 0x17
        /*005e*/ 	.short	(.L_3921 - .L_3920)
.L_3920:
        /*0060*/ 	.word	0x00000000
        /*0064*/ 	.short	0x0002
        /*0066*/ 	.short	0x0018
        /*0068*/ 	.byte	0x00, 0xf0, 0x41, 0x00


	//----- nvinfo : EIATTR_KPARAM_INFO
	.align		4
.L_3921:
        /*006c*/ 	.byte	0x04, 0x17
        /*006e*/ 	.short	(.L_3923 - .L_3922)
.L_3922:
        /*0070*/ 	.word	0x00000000
        /*0074*/ 	.short	0x0001
        /*0076*/ 	.short	0x0008
        /*0078*/ 	.byte	0x00, 0xf0, 0x41, 0x00


	//----- nvinfo : EIATTR_KPARAM_INFO
	.align		4
.L_3923:
        /*007c*/ 	.byte	0x04, 0x17
        /*007e*/ 	.short	(.L_3925 - .L_3924)
.L_3924:
        /*0080*/ 	.word	0x00000000
        /*0084*/ 	.short	0x0000
        /*0086*/ 	.short	0x0000
        /*0088*/ 	.byte	0x00, 0xf0, 0x11, 0x00


	//----- nvinfo : EIATTR_MAXREG_COUNT
	.align		4
.L_3925:
        /*008c*/ 	.byte	0x03, 0x1b
        /*008e*/ 	.short	0x00ff


	//----- nvinfo : EIATTR_EXTERNS
	.align		4
        /*0090*/ 	.byte	0x04, 0x0f
        /*0092*/ 	.short	(.L_3927 - .L_3926)


	//   ....[0]....
	.align		4
.L_3926:
        /*0094*/ 	.word	index@(__assertfail)


	//----- nvinfo : EIATTR_MERCURY_ISA_VERSION
	.align		4
.L_3927:
        /*0098*/ 	.byte	0x03, 0x5f
        /*009a*/ 	.short	0x0000


	//----- nvinfo : EIATTR_SYSCALL_OFFSETS
	.align		4
        /*009c*/ 	.byte	0x04, 0x46
        /*009e*/ 	.short	(.L_3929 - .L_3928)


	//   ....[0]....
.L_3928:
        /*00a0*/ 	.word	0x00000f90


	//   ....[1]....
        /*00a4*/ 	.word	0x00001f40


	//   ....[2]....
        /*00a8*/ 	.word	0x00002f00


	//   ....[3]....
        /*00ac*/ 	.word	0x00003e90


	//   ....[4]....
        /*00b0*/ 	.word	0x00009140


	//   ....[5]....
        /*00b4*/ 	.word	0x0000a1e0


	//   ....[6]....
        /*00b8*/ 	.word	0x0000b240


	//   ....[7]....
        /*00bc*/ 	.word	0x0000c2c0


	//----- nvinfo : EIATTR_EXIT_INSTR_OFFSETS
	.align		4
.L_3929:
        /*00c0*/ 	.byte	0x04, 0x1c
        /*00c2*/ 	.short	(.L_3931 - .L_3930)


	//   ....[0]....
.L_3930:
        /*00c4*/ 	.word	0x0000b2e0


	//   ....[1]....
        /*00c8*/ 	.word	0x0000b410


	//   ....[2]....
        /*00cc*/ 	.word	0x0000b450


	//   ....[3]....
        /*00d0*/ 	.word	0x0000b4e0


	//   ....[4]....
        /*00d4*/ 	.word	0x0000b510


	//   ....[5]....
        /*00d8*/ 	.word	0x0000b540


	//   ....[6]....
        /*00dc*/ 	.word	0x0000b5f0


	//   ....[7]....
        /*00e0*/ 	.word	0x0000b650


	//   ....[8]....
        /*00e4*/ 	.word	0x0000b710


	//   ....[9]....
        /*00e8*/ 	.word	0x0000b780


	//   ....[10]....
        /*00ec*/ 	.word	0x0000b7a0


	//   ....[11]....
        /*00f0*/ 	.word	0x0000b860


	//   ....[12]....
        /*00f4*/ 	.word	0x0000b890


	//   ....[13]....
        /*00f8*/ 	.word	0x0000ba40


	//   ....[14]....
        /*00fc*/ 	.word	0x0000bbc0


	//   ....[15]....
        /*0100*/ 	.word	0x0000bc20


	//   ....[16]....
        /*0104*/ 	.word	0x0000bcd0


	//   ....[17]....
        /*0108*/ 	.word	0x0000be70


	//   ....[18]....
        /*010c*/ 	.word	0x0000c010


	//   ....[19]....
        /*0110*/ 	.word	0x0000c190


	//   ....[20]....
        /*0114*/ 	.word	0x0000c2d0


	//   ....[21]....
        /*0118*/ 	.word	0x0000c300


	//   ....[22]....
        /*011c*/ 	.word	0x0000c330


	//----- nvinfo : EIATTR_MAX_THREADS
	.align		4
.L_3931:
        /*0120*/ 	.byte	0x04, 0x05
        /*0122*/ 	.short	(.L_3933 - .L_3932)
.L_3932:
        /*0124*/ 	.word	0x00000080
        /*0128*/ 	.word	0x00000001
        /*012c*/ 	.word	0x00000001


	//----- nvinfo : EIATTR_CRS_STACK_SIZE
	.align		4
.L_3933:
        /*0130*/ 	.byte	0x04, 0x1e
        /*0132*/ 	.short	(.L_3935 - .L_3934)
.L_3934:
        /*0134*/ 	.word	0x00000000
.L_3935:


//--------------------- .nv.info._ZN2at6native18elementwise_kernelILi128ELi2EZNS0_22gpu_kernel_impl_nocastINS0_13AUnaryFunctorIdddZZZNS0_16fmod_kernel_cudaERNS_18TensorIteratorBaseEENKUlvE0_clEvENKUlvE_clEvEUlddE_EEEEvS5_RKT_EUliE_EEviT1_ --------------------------
	.section	.nv.info._ZN2at6native18elementwise_kernelILi128ELi2EZNS0_22gpu_kernel_impl_nocastINS0_13AUnaryFunctorIdddZZZNS0_16fmod_kernel_cudaERNS_18TensorIteratorBaseEENKUlvE0_clEvENKUlvE_clEvEUlddE_EEEEvS5_RKT_EUliE_EEviT1_,"",@"SHT_CUDA_INFO"
	.sectionflags	@""
	.align	4


	//----- nvinfo : EIATTR_CUDA_API_VERSION
	.align		4
        /*0000*/ 	.byte	0x04, 0x37
        /*0002*/ 	.short	(.L_3937 - .L_3936)
.L_3936:
        /*0004*/ 	.word	0x00000082


	//----- nvinfo : EIATTR_SW2861232_WAR
	.align		4
.L_3937:
        /*0008*/ 	.byte	0x01, 0x35
	.zero		2


	//----- nvinfo : EIATTR_PARAM_CBANK
	.align		4
        /*000c*/ 	.byte	0x04, 0x0a
        /*000e*/ 	.short	(.L_3939 - .L_3938)
	.align		4
.L_3938:
        /*0010*/ 	.word	index@(.nv.constant0._ZN2at6native18elementwise_kernelILi128ELi2EZNS0_22gpu_kernel_impl_nocastINS0_13AUnaryFunctorIdddZZZNS0_16fmod_kernel_cudaERNS_18TensorIteratorBaseEENKUlvE0_clEvENKUlvE_clEvEUlddE_EEEEvS5_RKT_EUliE_EEviT1_)
        /*0014*/ 	.short	0x0160
        /*0016*/ 	.short	0x0228


	//----- nvinfo : EIATTR_CBANK_PARAM_SIZE
	.align		4
.L_3939:
        /*0018*/ 	.byte	0x03, 0x19
        /*001a*/ 	.short	0x0228


	//----- nvinfo : EIATTR_KPARAM_INFO
	.align		4
        /*001c*/ 	.byte	0x04, 0x17
        /*001e*/ 	.short	(.L_3941 - .L_3940)
.L_3940:
        /*0020*/ 	.word	0x00000000
        /*0024*/ 	.short	0x0001
        /*0026*/ 	.short	0x0008
        /*0028*/ 	.byte	0x00, 0xf0, 0x81, 0x08


	//----- nvinfo : EIATTR_KPARAM_INFO
	.align		4
.L_3941:
        /*002c*/ 	.byte	0x04, 0x17
        /*002e*/ 	.short	(.L_3943 - .L_3942)
.L_3942:
        /*0030*/ 	.word	0x00000000
        /*0034*/ 	.short	0x0000
        /*0036*/ 	.short	0x0000
        /*0038*/ 	.byte	0x00, 0xf0, 0x11, 0x00


	//----- nvinfo : EIATTR_MAXREG_COUNT
	.align		4
.L_3943:
        /*003c*/ 	.byte	0x03, 0x1b
        /*003e*/ 	.short	0x0080


	//----- nvinfo : EIATTR_MERCURY_ISA_VERSION
	.align		4
        /*0040*/ 	.byte	0x03, 0x5f
        /*0042*/ 	.short	0x0000


	//----- nvinfo : EIATTR_EXIT_INSTR_OFFSETS
	.align		4
        /*0044*/ 	.byte	0x04, 0x1c
        /*0046*/ 	.short	(.L_3945 - .L_3944)


	//   ....[0]....
.L_3944:
        /*0048*/ 	.word	0x00001f50


	//   ....[1]....
        /*004c*/ 	.word	0x00003de0


	//----- nvinfo : EIATTR_MAX_THREADS
	.align		4
.L_3945:
        /*0050*/ 	.byte	0x04, 0x05
        /*0052*/ 	.short	(.L_3947 - .L_3946)
.L_3946:
        /*0054*/ 	.word	0x00000080
        /*0058*/ 	.word	0x00000001
        /*005c*/ 	.word	0x00000001


	//----- nvinfo : EIATTR_CRS_STACK_SIZE
	.align		4
.L_3947:
        /*0060*/ 	.byte	0x04, 0x1e
        /*0062*/ 	.short	(.L_3949 - .L_3948)
.L_3948:
        /*0064*/ 	.word	0x00000000
.L_3949:


//--------------------- .nv.info._ZN2at6native27unrolled_elementwise_kernelINS0_13AUnaryFunctorIdddZZZNS0_16fmod_kernel_cudaERNS_18TensorIteratorBaseEENKUlvE0_clEvENKUlvE_clEvEUlddE_EESt5arrayIPcLm2EELi4E23TrivialOffsetCalculatorILi1EjESD_NS0_6memory15LoadWithoutCastENSE_16StoreWithoutCastEEEviT_T0_T2_T3_T4_T5_ --------------------------
	.section	.nv.info._ZN2at6native27unrolled_elementwise_kernelINS0_13AUnaryFunctorIdddZZZNS0_16fmod_kernel_cudaERNS_18TensorIteratorBaseEENKUlvE0_clEvENKUlvE_clEvEUlddE_EESt5arrayIPcLm2EELi4E23TrivialOffsetCalculatorILi1EjESD_NS0_6memory15LoadWithoutCastENSE_16StoreWithoutCastEEEviT_T0_T2_T3_T4_T5_,"",@"SHT_CUDA_INFO"
	.sectionflags	@""
	.align	4


	//----- nvinfo : EIATTR_CUDA_API_VERSION
	.align		4
        /*0000*/ 	.byte	0x04, 0x37
        /*0002*/ 	.short	(.L_3951 - .L_3950)
.L_3950:
        /*0004*/ 	.word	0x00000082


	//----- nvinfo : EIATTR_SW2861232_WAR
	.align		4
.L_3951:
        /*0008*/ 	.byte	0x01, 0x35
	.zero		2


	//----- nvinfo : EIATTR_PARAM_CBANK
	.align		4
        /*000c*/ 	.byte	0x04, 0x0a
        /*000e*/ 	.short	(.L_3953 - .L_3952)
	.align		4
.L_3952:
        /*0010*/ 	.word	index@(.nv.constant0._ZN2at6native27unrolled_elementwise_kernelINS0_13AUnaryFunctorIdddZZZNS0_16fmod_kernel_cudaERNS_18TensorIteratorBaseEENKUlvE0_clEvENKUlvE_clEvEUlddE_EESt5arrayIPcLm2EELi4E23TrivialOffsetCalculatorILi1EjESD_NS0_6memory15LoadWithoutCastENSE_16StoreWithoutCastEEEviT_T0_T2_T3_T4_T5_)
        /*0014*/ 	.short	0x0160
        /*0016*/ 	.short	0x002c


	//----- nvinfo : EIATTR_CBANK_PARAM_SIZE
	.align		4
.L_3953:
        /*0018*/ 	.byte	0x03, 0x19
        /*001a*/ 	.short	0x002c


	//----- nvinfo : EIATTR_KPARAM_INFO
	.align		4
        /*001c*/ 	.byte	0x04, 0x17
        /*001e*/ 	.short	(.L_3955 - .L_3954)
.L_3954:
        /*0020*/ 	.word	0x00000000
        /*0024*/ 	.short	0x0006
        /*0026*/ 	.short	0x002b
        /*0028*/ 	.byte	0x00, 0xf0, 0x05, 0x00


	//----- nvinfo : EIATTR_KPARAM_INFO
	.align		4
.L_3955:
        /*002c*/ 	.byte	0x04, 0x17
        /*002e*/ 	.short	(.L_3957 - .L_3956)
.L_3956:
        /*0030*/ 	.word	0x00000000
        /*0034*/ 	.short	0x0005
        /*0036*/ 	.short	0x002a
        /*0038*/ 	.byte	0x00, 0xf0, 0x05, 0x00


	//----- nvinfo : EIATTR_KPARAM_INFO
	.align		4
.L_3957:
        /*003c*/ 	.byte	0x04, 0x17
        /*003e*/ 	.short	(.L_3959 - .L_3958)
.L_3958:
        /*0040*/ 	.word	0x00000000
        /*0044*/ 	.short	0x0004
        /*0046*/ 	.short	0x0029
        /*0048*/ 	.byte	0x00, 0xf0, 0x05, 0x00


	//----- nvinfo : EIATTR_KPARAM_INFO
	.align		4
.L_3959:
        /*004c*/ 	.byte	0x04, 0x17
        /*004e*/ 	.short	(.L_3961 - .L_3960)
.L_3960:
        /*0050*/ 	.word	0x00000000
        /*0054*/ 	.short	0x0003
        /*0056*/ 	.short	0x0028
        /*0058*/ 	.byte	0x00, 0xf0, 0x05, 0x00


	//----- nvinfo : EIATTR_KPARAM_INFO
	.align		4
.L_3961:
        /*005c*/ 	.byte	0x04, 0x17
        /*005e*/ 	.short	(.L_3963 - .L_3962)
.L_3962:
        /*0060*/ 	.word	0x00000000
        /*0064*/ 	.short	0x0002
        /*0066*/ 	.short	0x0018
        /*0068*/ 	.byte	0x00, 0xf0, 0x41, 0x00


	//----- nvinfo : EIATTR_KPARAM_INFO
	.align		4
.L_3963:
        /*006c*/ 	.byte	0x04, 0x17
        /*006e*/ 	.short	(.L_3965 - .L_3964)
.L_3964:
        /*0070*/ 	.word	0x00000000
        /*0074*/ 	.short	0x0001
        /*0076*/ 	.short	0x0008
        /*0078*/ 	.byte	0x00, 0xf0, 0x41, 0x00


	//----- nvinfo : EIATTR_KPARAM_INFO
	.align		4
.L_3965:
        /*007c*/ 	.byte	0x04, 0x17
        /*007e*/ 	.short	(.L_3967 - .L_3966)
.L_3966:
        /*0080*/ 	.word	0x00000000
        /*0084*/ 	.short	0x0000
        /*0086*/ 	.short	0x0000
        /*0088*/ 	.byte	0x00, 0xf0, 0x11, 0x00


	//----- nvinfo : EIATTR_MAXREG_COUNT
	.align		4
.L_3967:
        /*008c*/ 	.byte	0x03, 0x1b
        /*008e*/ 	.short	0x00ff


	//----- nvinfo : EIATTR_MERCURY_ISA_VERSION
	.align		4
        /*0090*/ 	.byte	0x03, 0x5f
        /*0092*/ 	.short	0x0000


	//----- nvinfo : EIATTR_EXIT_INSTR_OFFSETS
	.align		4
        /*0094*/ 	.byte	0x04, 0x1c
        /*0096*/ 	.short	(.L_3969 - .L_3968)


	//   ....[0]....
.L_3968:
        /*0098*/ 	.word	0x000043f0


	//   ....[1]....
        /*009c*/ 	.word	0x00004440


	//----- nvinfo : EIATTR_MAX_THREADS
	.align		4
.L_3969:
        /*00a0*/ 	.byte	0x04, 0x05
        /*00a2*/ 	.short	(.L_3971 - .L_3970)
.L_3970:
        /*00a4*/ 	.word	0x00000080
        /*00a8*/ 	.word	0x00000001
        /*00ac*/ 	.word	0x00000001


	//----- nvinfo : EIATTR_CRS_STACK_SIZE
	.align		4
.L_3971:
        /*00b0*/ 	.byte	0x04, 0x1e
        /*00b2*/ 	.short	(.L_3973 - .L_3972)
.L_3972:
        /*00b4*/ 	.word	0x00000000
.L_3973:


//--------------------- .nv.info._ZN2at6native29vectorized_elementwise_kernelILi2ENS0_13AUnaryFunctorIdddZZZNS0_16fmod_kernel_cudaERNS_18TensorIteratorBaseEENKUlvE0_clEvENKUlvE_clEvEUlddE_EESt5arrayIPcLm2EEEEviT0_T1_ --------------------------
	.section	.nv.info._ZN2at6native29vectorized_elementwise_kernelILi2ENS0_13AUnaryFunctorIdddZZZNS0_16fmod_kernel_cudaERNS_18TensorIteratorBaseEENKUlvE0_clEvENKUlvE_clEvEUlddE_EESt5arrayIPcLm2EEEEviT0_T1_,"",@"SHT_CUDA_INFO"
	.sectionflags	@""
	.align	4


	//----- nvinfo : EIATTR_CUDA_API_VERSION
	.align		4
        /*0000*/ 	.byte	0x04, 0x37
        /*0002*/ 	.short	(.L_3975 - .L_3974)
.L_3974:
        /*0004*/ 	.word	0x00000082


	//----- nvinfo : EIATTR_SW2861232_WAR
	.align		4
.L_3975:
        /*0008*/ 	.byte	0x01, 0x35
	.zero		2


	//----- nvinfo : EIATTR_PARAM_CBANK
	.align		4
        /*000c*/ 	.byte	0x04, 0x0a
        /*000e*/ 	.short	(.L_3977 - .L_3976)
	.align		4
.L_3976:
        /*0010*/ 	.word	index@(.nv.constant0._ZN2at6native29vectorized_elementwise_kernelILi2ENS0_13AUnaryFunctorIdddZZZNS0_16fmod_kernel_cudaERNS_18TensorIteratorBaseEENKUlvE0_clEvENKUlvE_clEvEUlddE_EESt5arrayIPcLm2EEEEviT0_T1_)
        /*0014*/ 	.short	0x0160
        /*0016*/ 	.short	0x0028


	//----- nvinfo : EIATTR_CBANK_PARAM_SIZE
	.align		4
.L_3977:
        /*0018*/ 	.byte	0x03, 0x19
        /*001a*/ 	.short	0x0028


	//----- nvinfo : EIATTR_KPARAM_INFO
	.align		4
        /*001c*/ 	.byte	0x04, 0x17
        /*001e*/ 	.short	(.L_3979 - .L_3978)
.L_3978:
        /*0020*/ 	.word	0x00000000
        /*0024*/ 	.short	0x0002
        /*0026*/ 	.short	0x0018
        /*0028*/ 	.byte	0x00, 0xf0, 0x41, 0x00


	//----- nvinfo : EIATTR_KPARAM_INFO
	.align		4
.L_3979:
        /*002c*/ 	.byte	0x04, 0x17
        /*002e*/ 	.short	(.L_3981 - .L_3980)
.L_3980:
        /*0030*/ 	.word	0x00000000
        /*0034*/ 	.short	0x0001
        /*0036*/ 	.short	0x0008
        /*0038*/ 	.byte	0x00, 0xf0, 0x41, 0x00


	//----- nvinfo : EIATTR_KPARAM_INFO
	.align		4
.L_3981:
        /*003c*/ 	.byte	0x04, 0x17
        /*003e*/ 	.short	(.L_3983 - .L_3982)
.L_3982:
        /*0040*/ 	.word	0x00000000
        /*0044*/ 	.short	0x0000
        /*0046*/ 	.short	0x0000
        /*0048*/ 	.byte	0x00, 0xf0, 0x11, 0x00


	//----- nvinfo : EIATTR_MAXREG_COUNT
	.align		4
.L_3983:
        /*004c*/ 	.byte	0x03, 0x1b
        /*004e*/ 	.short	0x00ff


	//----- nvinfo : EIATTR_MERCURY_ISA_VERSION
	.align		4
        /*0050*/ 	.byte	0x03, 0x5f
        /*0052*/ 	.short	0x0000


	//----- nvinfo : EIATTR_EXIT_INSTR_OFFSETS
	.align		4
        /*0054*/ 	.byte	0x04, 0x1c
        /*0056*/ 	.short	(.L_3985 - .L_3984)


	//   ....[0]....
.L_3984:
        /*0058*/ 	.word	0x000083e0


	//   ....[1]....
        /*005c*/ 	.word	0x00010b90


	//   ....[2]....
        /*0060*/ 	.word	0x00010be0


	//----- nvinfo : EIATTR_MAX_THREADS
	.align		4
.L_3985:
        /*0064*/ 	.byte	0x04, 0x05
        /*0066*/ 	.short	(.L_3987 - .L_3986)
.L_3986:
        /*0068*/ 	.word	0x00000080
        /*006c*/ 	.word	0x00000001
        /*0070*/ 	.word	0x00000001


	//----- nvinfo : EIATTR_CRS_STACK_SIZE
	.align		4
.L_3987:
        /*0074*/ 	.byte	0x04, 0x1e
        /*0076*/ 	.short	(.L_3989 - .L_3988)
.L_3988:
        /*0078*/ 	.word	0x00000000
.L_3989:


//--------------------- .nv.info._ZN2at6native29vectorized_elementwise_kernelILi4ENS0_13AUnaryFunctorIdddZZZNS0_16fmod_kernel_cudaERNS_18TensorIteratorBaseEENKUlvE0_clEvENKUlvE_clEvEUlddE_EESt5arrayIPcLm2EEEEviT0_T1_ --------------------------
	.section	.nv.info._ZN2at6native29vectorized_elementwise_kernelILi4ENS0_13AUnaryFunctorIdddZZZNS0_16fmod_kernel_cudaERNS_18TensorIteratorBaseEENKUlvE0_clEvENKUlvE_clEvEUlddE_EESt5arrayIPcLm2EEEEviT0_T1_,"",@"SHT_CUDA_INFO"
	.sectionflags	@""
	.align	4


	//----- nvinfo : EIATTR_CUDA_API_VERSION
	.align		4
        /*0000*/ 	.byte	0x04, 0x37
        /*0002*/ 	.short	(.L_3991 - .L_3990)
.L_3990:
        /*0004*/ 	.word	0x00000082


	//----- nvinfo : EIATTR_SW2861232_WAR
	.align		4
.L_3991:
        /*0008*/ 	.byte	0x01, 0x35
	.zero		2


	//----- nvinfo : EIATTR_PARAM_CBANK
	.align		4
        /*000c*/ 	.byte	0x04, 0x0a
        /*000e*/ 	.short	(.L_3993 - .L_3992)
	.align		4
.L_3992:
        /*0010*/ 	.word	index@(.nv.constant0._ZN2at6native29vectorized_elementwise_kernelILi4ENS0_13AUnaryFunctorIdddZZZNS0_16fmod_kernel_cudaERNS_18TensorIteratorBaseEENKUlvE0_clEvENKUlvE_clEvEUlddE_EESt5arrayIPcLm2EEEEviT0_T1_)
        /*0014*/ 	.short	0x0160
        /*0016*/ 	.short	0x0028


	//----- nvinfo : EIATTR_CBANK_PARAM_SIZE
	.align		4
.L_3993:
        /*0018*/ 	.byte	0x03, 0x19
        /*001a*/ 	.short	0x0028


	//----- nvinfo : EIATTR_KPARAM_INFO
	.align		4
        /*001c*/ 	.byte	0x04, 0x17
        /*001e*/ 	.short	(.L_3995 - .L_3994)
.L_3994:
        /*0020*/ 	.word	0x00000000
        /*0024*/ 	.short	0x0002
        /*0026*/ 	.short	0x0018
        /*0028*/ 	.byte	0x00, 0xf0, 0x41, 0x00


	//----- nvinfo : EIATTR_KPARAM_INFO
	.align		4
.L_3995:
        /*002c*/ 	.byte	0x04, 0x17
        /*002e*/ 	.short	(.L_3997 - .L_3996)
.L_3996:
        /*0030*/ 	.word	0x00000000
        /*0034*/ 	.short	0x0001
        /*0036*/ 	.short	0x0008
        /*0038*/ 	.byte	0x00, 0xf0, 0x41, 0x00


	//----- nvinfo : EIATTR_KPARAM_INFO
	.align		4
.L_3997:
        /*003c*/ 	.byte	0x04, 0x17
        /*003e*/ 	.short	(.L_3999 - .L_3998)
.L_3998:
        /*0040*/ 	.word	0x00000000
        /*0044*/ 	.short	0x0000
        /*0046*/ 	.short	0x0000
        /*0048*/ 	.byte	0x00, 0xf0, 0x11, 0x00


	//----- nvinfo : EIATTR_MAXREG_COUNT
	.align		4
.L_3999:
        /*004c*/ 	.byte	0x03, 0x1b
        /*004e*/ 	.short	0x00ff


	//----- nvinfo : EIATTR_MERCURY_ISA_VERSION
	.align		4
        /*0050*/ 	.byte	0x03, 0x5f
        /*0052*/ 	.short	0x0000


	//----- nvinfo : EIATTR_EXIT_INSTR_OFFSETS
	.align		4
        /*0054*/ 	.byte	0x04, 0x1c
        /*0056*/ 	.short	(.L_4001 - .L_4000)


	//   ....[0]....
.L_4000:
        /*0058*/ 	.word	0x000083e0


	//   ....[1]....
        /*005c*/ 	.word	0x00010b90


	//   ....[2]....
        /*0060*/ 	.word	0x00010be0


	//----- nvinfo : EIATTR_MAX_THREADS
	.align		4
.L_4001:
        /*0064*/ 	.byte	0x04, 0x05
        /*0066*/ 	.short	(.L_4003 - .L_4002)
.L_4002:
        /*0068*/ 	.word	0x00000080
        /*006c*/ 	.word	0x00000001
        /*0070*/ 	.word	0x00000001


	//----- nvinfo : EIATTR_CRS_STACK_SIZE
	.align		4
.L_4003:
        /*0074*/ 	.byte	0x04, 0x1e
        /*0076*/ 	.short	(.L_4005 - .L_4004)
.L_4004:
        /*0078*/ 	.word	0x00000000
.L_4005:


//--------------------- .nv.info._ZN2at6native29vectorized_elementwise_kernelILi8ENS0_13AUnaryFunctorIdddZZZNS0_16fmod_kernel_cudaERNS_18TensorIteratorBaseEENKUlvE0_clEvENKUlvE_clEvEUlddE_EESt5arrayIPcLm2EEEEviT0_T1_ --------------------------
	.section	.nv.info._ZN2at6native29vectorized_elementwise_kernelILi8ENS0_13AUnaryFunctorIdddZZZNS0_16fmod_kernel_cudaERNS_18TensorIteratorBaseEENKUlvE0_clEvENKUlvE_clEvEUlddE_EESt5arrayIPcLm2EEEEviT0_T1_,"",@"SHT_CUDA_INFO"
	.sectionflags	@""
	.align	4


	//----- nvinfo : EIATTR_CUDA_API_VERSION
	.align		4
        /*0000*/ 	.byte	0x04, 0x37
        /*0002*/ 	.short	(.L_4007 - .L_4006)
.L_4006:
        /*0004*/ 	.word	0x00000082


	//----- nvinfo : EIATTR_SW2861232_WAR
	.align		4
.L_4007:
        /*0008*/ 	.byte	0x01, 0x35
	.zero		2


	//----- nvinfo : EIATTR_PARAM_CBANK
	.align		4
        /*000c*/ 	.byte	0x04, 0x0a
        /*000e*/ 	.short	(.L_4009 - .L_4008)
	.align		4
.L_4008:
        /*0010*/ 	.word	index@(.nv.constant0._ZN2at6native29vectorized_elementwise_kernelILi8ENS0_13AUnaryFunctorIdddZZZNS0_16fmod_kernel_cudaERNS_18TensorIteratorBaseEENKUlvE0_clEvENKUlvE_clEvEUlddE_EESt5arrayIPcLm2EEEEviT0_T1_)
        /*0014*/ 	.short	0x0160
        /*0016*/ 	.short	0x0028


	//----- nvinfo : EIATTR_CBANK_PARAM_SIZE
	.align		4
.L_4009:
        /*0018*/ 	.byte	0x03, 0x19
        /*001a*/ 	.short	0x0028


	//----- nvinfo : EIATTR_KPARAM_INFO
	.align		4
        /*001c*/ 	.byte	0x04, 0x17
        /*001e*/ 	.short	(.L_4011 - .L_4010)
.L_4010:
        /*0020*/ 	.word	0x00000000
        /*0024*/ 	.short	0x0002
        /*0026*/ 	.short	0x0018
        /*0028*/ 	.byte	0x00, 0xf0, 0x41, 0x00


	//----- nvinfo : EIATTR_KPARAM_INFO
	.align		4
.L_4011:
        /*002c*/ 	.byte	0x04, 0x17
        /*002e*/ 	.short	(.L_4013 - .L_4012)
.L_4012:
        /*0030*/ 	.word	0x00000000
        /*0034*/ 	.short	0x0001
        /*0036*/ 	.short	0x0008
        /*0038*/ 	.byte	0x00, 0xf0, 0x41, 0x00


	//----- nvinfo : EIATTR_KPARAM_INFO
	.align		4
.L_4013:
        /*003c*/ 	.byte	0x04, 0x17
        /*003e*/ 	.short	(.L_4015 - .L_4014)
.L_4014:
        /*0040*/ 	.word	0x00000000
        /*0044*/ 	.short	0x0000
        /*0046*/ 	.short	0x0000
        /*0048*/ 	.byte	0x00, 0xf0, 0x11, 0x00


	//----- nvinfo : EIATTR_MAXREG_COUNT
	.align		4
.L_4015:
        /*004c*/ 	.byte	0x03, 0x1b
        /*004e*/ 	.short	0x00ff


	//----- nvinfo : EIATTR_MERCURY_ISA_VERSION
	.align		4
        /*0050*/ 	.byte	0x03, 0x5f
        /*0052*/ 	.short	0x0000


	//----- nvinfo : EIATTR_EXIT_INSTR_OFFSETS
	.align		4
        /*0054*/ 	.byte	0x04, 0x1c
        /*0056*/ 	.short	(.L_4017 - .L_4016)


	//   ....[0]....
.L_4016:
        /*0058*/ 	.word	0x00000010


	//----- nvinfo : EIATTR_MAX_THREADS
	.align		4
.L_4017:
        /*005c*/ 	.byte	0x04, 0x05
        /*005e*/ 	.short	(.L_4019 - .L_4018)
.L_4018:
        /*0060*/ 	.word	0x00000080
        /*0064*/ 	.word	0x00000001
        /*0068*/ 	.word	0x00000001
.L_4019:


//--------------------- .nv.info._ZN2at6native18elementwise_kernelILi128ELi4EZNS0_15gpu_kernel_implINS0_13BinaryFunctorIsssZZZNS0_16fmod_kernel_cudaERNS_18TensorIteratorBaseEENKUlvE_clEvENKUlvE3_clEvEUlssE_EEEEvS5_RKT_EUliE_EEviT1_ --------------------------
	.section	.nv.info._ZN2at6native18elementwise_kernelILi128ELi4EZNS0_15gpu_kernel_implINS0_13BinaryFunctorIsssZZZNS0_16fmod_kernel_cudaERNS_18TensorIteratorBaseEENKUlvE_clEvENKUlvE3_clEvEUlssE_EEEEvS5_RKT_EUliE_EEviT1_,"",@"SHT_CUDA_INFO"
	.sectionflags	@""
	.align	4


	//----- nvinfo : EIATTR_CUDA_API_VERSION
	.align		4
        /*0000*/ 	.byte	0x04, 0x37
        /*0002*/ 	.short	(.L_4021 - .L_4020)
.L_4020:
        /*0004*/ 	.word	0x00000082


	//----- nvinfo : EIATTR_SW2861232_WAR
	.align		4
.L_4021:
        /*0008*/ 	.byte	0x01, 0x35
	.zero		2


	//----- nvinfo : EIATTR_PARAM_CBANK
	.align		4
        /*000c*/ 	.byte	0x04, 0x0a
        /*000e*/ 	.short	(.L_4023 - .L_4022)
	.align		4
.L_4022:
        /*0010*/ 	.word	index@(.nv.constant0._ZN2at6native18elementwise_kernelILi128ELi4EZNS0_15gpu_kernel_implINS0_13BinaryFunctorIsssZZZNS0_16fmod_kernel_cudaERNS_18TensorIteratorBaseEENKUlvE_clEvENKUlvE3_clEvEUlssE_EEEEvS5_RKT_EUliE_EEviT1_)
        /*0014*/ 	.short	0x0160
        /*0016*/ 	.short	0x0290


	//----- nvinfo : EIATTR_CBANK_PARAM_SIZE
	.align		4
.L_4023:
        /*0018*/ 	.byte	0x03, 0x19
        /*001a*/ 	.short	0x0290


	//----- nvinfo : EIATTR_KPARAM_INFO
	.align		4
        /*001c*/ 	.byte	0x04, 0x17
        /*001e*/ 	.short	(.L_4025 - .L_4024)
.L_4024:
        /*0020*/ 	.word	0x00000000
        /*0024*/ 	.short	0x0001
        /*0026*/ 	.short	0x0008
        /*0028*/ 	.byte	0x00, 0xf0, 0x21, 0x0a


	//----- nvinfo : EIATTR_KPARAM_INFO
	.align		4
.L_4025:
        /*002c*/ 	.byte	0x04, 0x17
        /*002e*/ 	.short	(.L_4027 - .L_4026)
.L_4026:
        /*0030*/ 	.word	0x00000000
        /*0034*/ 	.short	0x0000
        /*0036*/ 	.short	0x0000
        /*0038*/ 	.byte	0x00, 0xf0, 0x11, 0x00


	//----- nvinfo : EIATTR_MAXREG_COUNT
	.align		4
.L_4027:
        /*003c*/ 	.byte	0x03, 0x1b
        /*003e*/ 	.short	0x0080


	//----- nvinfo : EIATTR_EXTERNS
	.align		4
        /*0040*/ 	.byte	0x04, 0x0f
        /*0042*/ 	.short	(.L_4029 - .L_4028)


	//   ....[0]....
	.align		4
.L_4028:
        /*0044*/ 	.word	index@(__assertfail)


	//----- nvinfo : EIATTR_MERCURY_ISA_VERSION
	.align		4
.L_4029:
        /*0048*/ 	.byte	0x03, 0x5f
        /*004a*/ 	.short	0x0000


	//----- nvinfo : EIATTR_SYSCALL_OFFSETS
	.align		4
        /*004c*/ 	.byte	0x04, 0x46
        /*004e*/ 	.short	(.L_4031 - .L_4030)


	//   ....[0]....
.L_4030:
        /*0050*/ 	.word	0x00001ed0


	//   ....[1]....
        /*0054*/ 	.word	0x00002d60


	//   ....[2]....
        /*0058*/ 	.word	0x00003db0


	//   ....[3]....
        /*005c*/ 	.word	0x00005cf0


	//   ....[4]....
        /*0060*/ 	.word	0x00006b80


	//   ....[5]....
        /*0064*/ 	.word	0x00007bd0


	//   ....[6]....
        /*0068*/ 	.word	0x00009ae0


	//   ....[7]....
        /*006c*/ 	.word	0x0000a970


	//   ....[8]....
        /*0070*/ 	.word	0x0000b9c0


	//   ....[9]....
        /*0074*/ 	.word	0x0000d8e0


	//   ....[10]....
        /*0078*/ 	.word	0x0000e770


	//   ....[11]....
        /*007c*/ 	.word	0x0000f7c0


	//----- nvinfo : EIATTR_EXIT_INSTR_OFFSETS
	.align		4
.L_4031:
        /*0080*/ 	.byte	0x04, 0x1c
        /*0082*/ 	.short	(.L_4033 - .L_4032)


	//   ....[0]....
.L_4032:
        /*0084*/ 	.word	0x0000ba80


	//   ....[1]....
        /*0088*/ 	.word	0x0000ea30


	//   ....[2]....
        /*008c*/ 	.word	0x0000ea50


	//   ....[3]....
        /*0090*/ 	.word	0x0000eb00


	//   ....[4]....
        /*0094*/ 	.word	0x0000eb30


	//   ....[5]....
        /*0098*/ 	.word	0x0000eb50


	//   ....[6]....
        /*009c*/ 	.word	0x0000ebe0


	//   ....[7]....
        /*00a0*/ 	.word	0x0000ec20


	//   ....[8]....
        /*00a4*/ 	.word	0x0000ecc0


	//   ....[9]....
        /*00a8*/ 	.word	0x0000ed10


	//   ....[10]....
        /*00ac*/ 	.word	0x0000ed40


	//   ....[11]....
        /*00b0*/ 	.word	0x0000ee10


	//   ....[12]....
        /*00b4*/ 	.word	0x0000ee50


	//   ....[13]....
        /*00b8*/ 	.word	0x0000efe0


	//   ....[14]....
        /*00bc*/ 	.word	0x0000f140


	//   ....[15]....
        /*00c0*/ 	.word	0x0000f180


	//   ....[16]....
        /*00c4*/ 	.word	0x0000f220


	//   ....[17]....
        /*00c8*/ 	.word	0x0000f3a0


	//   ....[18]....
        /*00cc*/ 	.word	0x0000f520


	//   ....[19]....
        /*00d0*/ 	.word	0x0000f690


	//   ....[20]....
        /*00d4*/ 	.word	0x0000f7d0


	//   ....[21]....
        /*00d8*/ 	.word	0x0000f820


	//   ....[22]....
        /*00dc*/ 	.word	0x0000f850


	//----- nvinfo : EIATTR_MAX_THREADS
	.align		4
.L_4033:
        /*00e0*/ 	.byte	0x04, 0x05
        /*00e2*/ 	.short	(.L_4035 - .L_4034)
.L_4034:
        /*00e4*/ 	.word	0x00000080
        /*00e8*/ 	.word	0x00000001
        /*00ec*/ 	.word	0x00000001


	//----- nvinfo : EIATTR_CRS_STACK_SIZE
	.align		4
.L_4035:
        /*00f0*/ 	.byte	0x04, 0x1e
        /*00f2*/ 	.short	(.L_4037 - .L_4036)
.L_4036:
        /*00f4*/ 	.word	0x00000000
.L_4037:


//--------------------- .nv.info._ZN2at6native27unrolled_elementwise_kernelINS0_13BinaryFunctorIsssZZZNS0_16fmod_kernel_cudaERNS_18TensorIteratorBaseEENKUlvE_clEvENKUlvE3_clEvEUlssE_EESt5arrayIPcLm3EELi4E23TrivialOffsetCalculatorILi2EjESC_ILi1EjENS0_6memory12LoadWithCastILi2EEENSF_13StoreWithCastILi1EEEEEviT_T0_T2_T3_T4_T5_ --------------------------
	.section	.nv.info._ZN2at6native27unrolled_elementwise_kernelINS0_13BinaryFunctorIsssZZZNS0_16fmod_kernel_cudaERNS_18TensorIteratorBaseEENKUlvE_clEvENKUlvE3_clEvEUlssE_EESt5arrayIPcLm3EELi4E23TrivialOffsetCalculatorILi2EjESC_ILi1EjENS0_6memory12LoadWithCastILi2EEENSF_13StoreWithCastILi1EEEEEviT_T0_T2_T3_T4_T5_,"",@"SHT_CUDA_INFO"
	.sectionflags	@""
	.align	4


	//----- nvinfo : EIATTR_CUDA_API_VERSION
	.align		4
        /*0000*/ 	.byte	0x04, 0x37
        /*0002*/ 	.short	(.L_4039 - .L_4038)
.L_4038:
        /*0004*/ 	.word	0x00000082


	//----- nvinfo : EIATTR_SW2861232_WAR
	.align		4
.L_4039:
        /*0008*/ 	.byte	0x01, 0x35
	.zero		2


	//----- nvinfo : EIATTR_PARAM_CBANK
	.align		4
        /*000c*/ 	.byte	0x04, 0x0a
        /*000e*/ 	.short	(.L_4041 - .L_4040)
	.align		4
.L_4040:
        /*0010*/ 	.word	index@(.nv.constant0._ZN2at6native27unrolled_elementwise_kernelINS0_13BinaryFunctorIsssZZZNS0_16fmod_kernel_cudaERNS_18TensorIteratorBaseEENKUlvE_clEvENKUlvE3_clEvEUlssE_EESt5arrayIPcLm3EELi4E23TrivialOffsetCalculatorILi2EjESC_ILi1EjENS0_6memory12LoadWithCastILi2EEENSF_13StoreWithCastILi1EEEEEviT_T0_T2_T3_T4_T5_)
        /*0014*/ 	.short	0x0160
        /*0016*/ 	.short	0x0038


	//----- nvinfo : EIATTR_CBANK_PARAM_SIZE
	.align		4
.L_4041:
        /*0018*/ 	.byte	0x03, 0x19
        /*001a*/ 	.short	0x0038


	//----- nvinfo : EIATTR_KPARAM_INFO
	.align		4
        /*001c*/ 	.byte	0x04, 0x17
        /*001e*/ 	.short	(.L_4043 - .L_4042)
.L_4042:
        /*0020*/ 	.word	0x00000000
        /*0024*/ 	.short	0x0006
        /*0026*/ 	.short	0x0030
        /*0028*/ 	.byte	0x00, 0xf0, 0x21, 0x00


	//----- nvinfo : EIATTR_KPARAM_INFO
	.align		4
.L_4043:
        /*002c*/ 	.byte	0x04, 0x17
        /*002e*/ 	.short	(.L_4045 - .L_4044)
.L_4044:
        /*0030*/ 	.word	0x00000000
        /*0034*/ 	.short	0x0005
        /*0036*/ 	.short	0x0024
        /*0038*/ 	.byte	0x00, 0xf0, 0x31, 0x00


	//----- nvinfo : EIATTR_KPARAM_INFO
	.align		4
.L_4045:
        /*003c*/ 	.byte	0x04, 0x17
        /*003e*/ 	.short	(.L_4047 - .L_4046)
.L_4046:
        /*0040*/ 	.word	0x00000000
        /*0044*/ 	.short	0x0004
        /*0046*/ 	.short	0x0021
        /*0048*/ 	.byte	0x00, 0xf0, 0x05, 0x00


	//----- nvinfo : EIATTR_KPARAM_INFO
	.align		4
.L_4047:
        /*004c*/ 	.byte	0x04, 0x17
        /*004e*/ 	.short	(.L_4049 - .L_4048)
.L_4048:
        /*0050*/ 	.word	0x00000000
        /*0054*/ 	.short	0x0003
        /*0056*/ 	.short	0x0020
        /*0058*/ 	.byte	0x00, 0xf0, 0x05, 0x00


	//----- nvinfo : EIATTR_KPARAM_INFO
	.align		4
.L_4049:
        /*005c*/ 	.byte	0x04, 0x17
        /*005e*/ 	.short	(.L_4051 - .L_4050)
.L_4050:
        /*0060*/ 	.word	0x00000000
        /*0064*/ 	.short	0x0002
        /*0066*/ 	.short	0x0008
        /*0068*/ 	.byte	0x00, 0xf0, 0x61, 0x00


	//----- nvinfo : EIATTR_KPARAM_INFO
	.align		4
.L_4051:
        /*006c*/ 	.byte	0x04, 0x17
        /*006e*/ 	.short	(.L_4053 - .L_4052)
.L_4052:
        /*0070*/ 	.word	0x00000000
        /*0074*/ 	.short	0x0001
        /*0076*/ 	.short	0x0004
        /*0078*/ 	.byte	0x00, 0xf0, 0x05, 0x00


	//----- nvinfo : EIATTR_KPARAM_INFO
	.align		4
.L_4053:
        /*007c*/ 	.byte	0x04, 0x17
        /*007e*/ 	.short	(.L_4055 - .L_4054)
.L_4054:
        /*0080*/ 	.word	0x00000000
        /*0084*/ 	.short	0x0000
        /*0086*/ 	.short	0x0000
        /*0088*/ 	.byte	0x00, 0xf0, 0x11, 0x00


	//----- nvinfo : EIATTR_MAXREG_COUNT
	.align		4
.L_4055:
        /*008c*/ 	.byte	0x03, 0x1b
        /*008e*/ 	.short	0x00ff


	//----- nvinfo : EIATTR_EXTERNS
	.align		4
        /*0090*/ 	.byte	0x04, 0x0f
        /*0092*/ 	.short	(.L_4057 - .L_4056)


	//   ....[0]....
	.align		4
.L_4056:
        /*0094*/ 	.word	index@(__assertfail)


	//----- nvinfo : EIATTR_MERCURY_ISA_VERSION
	.align		4
.L_4057:
        /*0098*/ 	.byte	0x03, 0x5f
        /*009a*/ 	.short	0x0000


	//----- nvinfo : EIATTR_SYSCALL_OFFSETS
	.align		4
        /*009c*/ 	.byte	0x04, 0x46
        /*009e*/ 	.short	(.L_4059 - .L_4058)


	//   ....[0]....
.L_4058:
        /*00a0*/ 	.word	0x00000f40


	//   ....[1]....
        /*00a4*/ 	.word	0x00001de0


	//   ....[2]....
        /*00a8*/ 	.word	0x00002d00


	//   ....[3]....
        /*00ac*/ 	.word	0x00003ba0


	//   ....[4]....
        /*00b0*/ 	.word	0x00004ad0


	//   ....[5]....
        /*00b4*/ 	.word	0x00005970


	//   ....[6]....
        /*00b8*/ 	.word	0x00006880


	//   ....[7]....
        /*00bc*/ 	.word	0x00007720


	//   ....[8]....
        /*00c0*/ 	.word	0x00008ef0


	//   ....[9]....
        /*00c4*/ 	.word	0x00009e70


	//   ....[10]....
        /*00c8*/ 	.word	0x0000ada0


	//   ....[11]....
        /*00cc*/ 	.word	0x0000bcd0


	//----- nvinfo : EIATTR_EXIT_INSTR_OFFSETS
	.align		4
.L_4059:
        /*00d0*/ 	.byte	0x04, 0x1c
        /*00d2*/ 	.short	(.L_4061 - .L_4060)


	//   ....[0]....
.L_4060:
        /*00d4*/ 	.word	0x0000ae50


	//   ....[1]....
        /*00d8*/ 	.word	0x0000af60


	//   ....[2]....
        /*00dc*/ 	.word	0x0000af80


	//   ....[3]....
        /*00e0*/ 	.word	0x0000b020


	//   ....[4]....
        /*00e4*/ 	.word	0x0000b050


	//   ....[5]....
        /*00e8*/ 	.word	0x0000b070


	//   ....[6]....
        /*00ec*/ 	.word	0x0000b100


	//   ....[7]....
        /*00f0*/ 	.word	0x0000b140


	//   ....[8]....
        /*00f4*/ 	.word	0x0000b1e0


	//   ....[9]....
        /*00f8*/ 	.word	0x0000b230


	//   ....[10]....
        /*00fc*/ 	.word	0x0000b260


	//   ....[11]....
        /*0100*/ 	.word	0x0000b330


	//   ....[12]....
        /*0104*/ 	.word	0x0000b370


	//   ....[13]....
        /*0108*/ 	.word	0x0000b500


	//   ....[14]....
        /*010c*/ 	.word	0x0000b660


	//   ....[15]....
        /*0110*/ 	.word	0x0000b6a0


	//   ....[16]....
        /*0114*/ 	.word	0x0000b740


	//   ....[17]....
        /*0118*/ 	.word	0x0000b8c0


	//   ....[18]....
        /*011c*/ 	.word	0x0000ba40


	//   ....[19]....
        /*0120*/ 	.word	0x0000bba0


	//   ....[20]....
        /*0124*/ 	.word	0x0000bce0


	//   ....[21]....
        /*0128*/ 	.word	0x0000bd20


	//   ....[22]....
        /*012c*/ 	.word	0x0000bd50


	//----- nvinfo : EIATTR_MAX_THREADS
	.align		4
.L_4061:
        /*0130*/ 	.byte	0x04, 0x05
        /*0132*/ 	.short	(.L_4063 - .L_4062)
.L_4062:
        /*0134*/ 	.word	0x00000080
        /*0138*/ 	.word	0x00000001
        /*013c*/ 	.word	0x00000001


	//----- nvinfo : EIATTR_CRS_STACK_SIZE
	.align		4
.L_4063:
        /*0140*/ 	.byte	0x04, 0x1e
        /*0142*/ 	.short	(.L_4065 - .L_4064)
.L_4064:
        /*0144*/ 	.word	0x00000000
.L_4065:


//--------------------- .nv.info._ZN2at6native18elementwise_kernelILi128ELi4EZNS0_22gpu_kernel_impl_nocastINS0_13BinaryFunctorIsssZZZNS0_16fmod_kernel_cudaERNS_18TensorIteratorBaseEENKUlvE_clEvENKUlvE3_clEvEUlssE_EEEEvS5_RKT_EUliE_EEviT1_ --------------------------
	.section	.nv.info._ZN2at6native18elementwise_kernelILi128ELi4EZNS0_22gpu_kernel_impl_nocastINS0_13BinaryFunctorIsssZZZNS0_16fmod_kernel_cudaERNS_18TensorIteratorBaseEENKUlvE_clEvENKUlvE3_clEvEUlssE_EEEEvS5_RKT_EUliE_EEviT1_,"",@"SHT_CUDA_INFO"
	.sectionflags	@""
	.align	4


	//----- nvinfo : EIATTR_CUDA_API_VERSION
	.align		4
        /*0000*/ 	.byte	0x04, 0x37
        /*0002*/ 	.short	(.L_4067 - .L_4066)
.L_4066:
        /*0004*/ 	.word	0x00000082


	//----- nvinfo : EIATTR_SW2861232_WAR
	.align		4
.L_4067:
        /*0008*/ 	.byte	0x01, 0x35
	.zero		2


	//----- nvinfo : EIATTR_PARAM_CBANK
	.align		4
        /*000c*/ 	.byte	0x04, 0x0a
        /*000e*/ 	.short	(.L_4069 - .L_4068)
	.align		4
.L_4068:
        /*0010*/ 	.word	index@(.nv.constant0._ZN2at6native18elementwise_kernelILi128ELi4EZNS0_22gpu_kernel_impl_nocastINS0_13BinaryFunctorIsssZZZNS0_16fmod_kernel_cudaERNS_18TensorIteratorBaseEENKUlvE_clEvENKUlvE3_clEvEUlssE_EEEEvS5_RKT_EUliE_EEviT1_)
        /*0014*/ 	.short	0x0160
        /*0016*/ 	.short	0x0290


	//----- nvinfo : EIATTR_CBANK_PARAM_SIZE
	.align		4
.L_4069:
        /*0018*/ 	.byte	0x03, 0x19
        /*001a*/ 	.short	0x0290


	//----- nvinfo : EIATTR_KPARAM_INFO
	.align		4
        /*001c*/ 	.byte	0x04, 0x17
        /*001e*/ 	.short	(.L_4071 - .L_4070)
.L_4070:
        /*0020*/ 	.word	0x00000000
        /*0024*/ 	.short	0x0001
        /*0026*/ 	.short	0x0008
        /*0028*/ 	.byte	0x00, 0xf0, 0x21, 0x0a


	//----- nvinfo : EIATTR_KPARAM_INFO
	.align		4
.L_4071:
        /*002c*/ 	.byte	0x04, 0x17
        /*002e*/ 	.short	(.L_4073 - .L_4072)
.L_4072:
        /*0030*/ 	.word	0x00000000
        /*0034*/ 	.short	0x0000
        /*0036*/ 	.short	0x0000
        /*0038*/ 	.byte	0x00, 0xf0, 0x11, 0x00


	//----- nvinfo : EIATTR_MAXREG_COUNT
	.align		4
.L_4073:
        /*003c*/ 	.byte	0x03, 0x1b
        /*003e*/ 	.short	0x0080


	//----- nvinfo : EIATTR_MERCURY_ISA_VERSION
	.align		4
        /*0040*/ 	.byte	0x03, 0x5f
        /*0042*/ 	.short	0x0000


	//----- nvinfo : EIATTR_EXIT_INSTR_OFFSETS
	.align		4
        /*0044*/ 	.byte	0x04, 0x1c
        /*0046*/ 	.short	(.L_4075 - .L_4074)


	//   ....[0]....
.L_4074:
        /*0048*/ 	.word	0x00003670


	//   ....[1]....
        /*004c*/ 	.word	0x00004840


	//----- nvinfo : EIATTR_MAX_THREADS
	.align		4
.L_4075:
        /*0050*/ 	.byte	0x04, 0x05
        /*0052*/ 	.short	(.L_4077 - .L_4076)
.L_4076:
        /*0054*/ 	.word	0x00000080
        /*0058*/ 	.word	0x00000001
        /*005c*/ 	.word	0x00000001


	//----- nvinfo : EIATTR_CRS_STACK_SIZE
	.align		4
.L_4077:
        /*0060*/ 	.byte	0x04, 0x1e
        /*0062*/ 	.short	(.L_4079 - .L_4078)
.L_4078:
        /*0064*/ 	.word	0x00000000
.L_4079:


//--------------------- .nv.info._ZN2at6native27unrolled_elementwise_kernelINS0_13BinaryFunctorIsssZZZNS0_16fmod_kernel_cudaERNS_18TensorIteratorBaseEENKUlvE_clEvENKUlvE3_clEvEUlssE_EESt5arrayIPcLm3EELi4E23TrivialOffsetCalculatorILi2EjESC_ILi1EjENS0_6memory15LoadWithoutCastENSF_16StoreWithoutCastEEEviT_T0_T2_T3_T4_T5_ --------------------------
	.section	.nv.info._ZN2at6native27unrolled_elementwise_kernelINS0_13BinaryFunctorIsssZZZNS0_16fmod_kernel_cudaERNS_18TensorIteratorBaseEENKUlvE_clEvENKUlvE3_clEvEUlssE_EESt5arrayIPcLm3EELi4E23TrivialOffsetCalculatorILi2EjESC_ILi1EjENS0_6memory15LoadWithoutCastENSF_16StoreWithoutCastEEEviT_T0_T2_T3_T4_T5_,"",@"SHT_CUDA_INFO"
	.sectionflags	@""
	.align	4


	//----- nvinfo : EIATTR_CUDA_API_VERSION
	.align		4
        /*0000*/ 	.byte	0x04, 0x37
        /*0002*/ 	.short	(.L_4081 - .L_4080)
.L_4080:
        /*0004*/ 	.word	0x00000082


	//----- nvinfo : EIATTR_SW2861232_WAR
	.align		4
.L_4081:
        /*0008*/ 	.byte	0x01, 0x35
	.zero		2


	//----- nvinfo : EIATTR_PARAM_CBANK
	.align		4
        /*000c*/ 	.byte	0x04, 0x0a
        /*000e*/ 	.short	(.L_4083 - .L_4082)
	.align		4
.L_4082:
        /*0010*/ 	.word	index@(.nv.constant0._ZN2at6native27unrolled_elementwise_kernelINS0_13BinaryFunctorIsssZZZNS0_16fmod_kernel_cudaERNS_18TensorIteratorBaseEENKUlvE_clEvENKUlvE3_clEvEUlssE_EESt5arrayIPcLm3EELi4E23TrivialOffsetCalculatorILi2EjESC_ILi1EjENS0_6memory15LoadWithoutCastENSF_16StoreWithoutCastEEEviT_T0_T2_T3_T4_T5_)
        /*0014*/ 	.short	0x0160
        /*0016*/ 	.short	0x0024


	//----- nvinfo : EIATTR_CBANK_PARAM_SIZE
	.align		4
.L_4083:
        /*0018*/ 	.byte	0x03, 0x19
        /*001a*/ 	.short	0x0024


	//----- nvinfo : EIATTR_KPARAM_INFO
	.align		4
        /*001c*/ 	.byte	0x04, 0x17
        /*001e*/ 	.short	(.L_4085 - .L_4084)
.L_4084:
        /*0020*/ 	.word	0x00000000
        /*0024*/ 	.short	0x0006
        /*0026*/ 	.short	0x0023
        /*0028*/ 	.byte	0x00, 0xf0, 0x05, 0x00


	//----- nvinfo : EIATTR_KPARAM_INFO
	.align		4
.L_4085:
        /*002c*/ 	.byte	0x04, 0x17
        /*002e*/ 	.short	(.L_4087 - .L_4086)
.L_4086:
        /*0030*/ 	.word	0x00000000
        /*0034*/ 	.short	0x0005
        /*0036*/ 	.short	0x0022
        /*0038*/ 	.byte	0x00, 0xf0, 0x05, 0x00


	//----- nvinfo : EIATTR_KPARAM_INFO
	.align		4
.L_4087:
        /*003c*/ 	.byte	0x04, 0x17
        /*003e*/ 	.short	(.L_4089 - .L_4088)
.L_4088:
        /*0040*/ 	.word	0x00000000
        /*0044*/ 	.short	0x0004
        /*0046*/ 	.short	0x0021
        /*0048*/ 	.byte	0x00, 0xf0, 0x05, 0x00


	//----- nvinfo : EIATTR_KPARAM_INFO
	.align		4
.L_4089:
        /*004c*/ 	.byte	0x04, 0x17
        /*004e*/ 	.short	(.L_4091 - .L_4090)
.L_4090:
        /*0050*/ 	.word	0x00000000
        /*0054*/ 	.short	0x0003
        /*0056*/ 	.short	0x0020
        /*0058*/ 	.byte	0x00, 0xf0, 0x05, 0x00


	//----- nvinfo : EIATTR_KPARAM_INFO
	.align		4
.L_4091:
        /*005c*/ 	.byte	0x04, 0x17
        /*005e*/ 	.short	(.L_4093 - .L_4092)
.L_4092:
        /*0060*/ 	.word	0x00000000
        /*0064*/ 	.short	0x0002
        /*0066*/ 	.short	0x0008
        /*0068*/ 	.byte	0x00, 0xf0, 0x61, 0x00


	//----- nvinfo : EIATTR_KPARAM_INFO
	.align		4
.L_4093:
        /*006c*/ 	.byte	0x04, 0x17
        /*006e*/ 	.short	(.L_4095 - .L_4094)
.L_4094:
        /*0070*/ 	.word	0x00000000
        /*0074*/ 	.short	0x0001
        /*0076*/ 	.short	0x0004
        /*0078*/ 	.byte	0x00, 0xf0, 0x05, 0x00


	//----- nvinfo : EIATTR_KPARAM_INFO
	.align		4
.L_4095:
        /*007c*/ 	.byte	0x04, 0x17
        /*007e*/ 	.short	(.L_4097 - .L_4096)
.L_4096:
        /*0080*/ 	.word	0x00000000
        /*0084*/ 	.short	0x0000
        /*0086*/ 	.short	0x0000
        /*0088*/ 	.byte	0x00, 0xf0, 0x11, 0x00


	//----- nvinfo : EIATTR_MAXREG_COUNT
	.align		4
.L_4097:
        /*008c*/ 	.byte	0x03, 0x1b
        /*008e*/ 	.short	0x00ff


	//----- nvinfo : EIATTR_MERCURY_ISA_VERSION
	.align		4
        /*0090*/ 	.byte	0x03, 0x5f
        /*0092*/ 	.short	0x0000


	//----- nvinfo : EIATTR_EXIT_INSTR_OFFSETS
	.align		4
        /*0094*/ 	.byte	0x04, 0x1c
        /*0096*/ 	.short	(.L_4099 - .L_4098)


	//   ....[0]....
.L_4098:
        /*0098*/ 	.word	0x00000ae0


	//   ....[1]....
        /*009c*/ 	.word	0x00000b30


	//----- nvinfo : EIATTR_MAX_THREADS
	.align		4
.L_4099:
        /*00a0*/ 	.byte	0x04, 0x05
        /*00a2*/ 	.short	(.L_4101 - .L_4100)
.L_4100:
        /*00a4*/ 	.word	0x00000080
        /*00a8*/ 	.word	0x00000001
        /*00ac*/ 	.word	0x00000001


	//----- nvinfo : EIATTR_CRS_STACK_SIZE
	.align		4
.L_4101:
        /*00b0*/ 	.byte	0x04, 0x1e
        /*00b2*/ 	.short	(.L_4103 - .L_4102)
.L_4102:
        /*00b4*/ 	.word	0x00000000
.L_4103:


//--------------------- .nv.info._ZN2at6native29vectorized_elementwise_kernelILi2ENS0_13BinaryFunctorIsssZZZNS0_16fmod_kernel_cudaERNS_18TensorIteratorBaseEENKUlvE_clEvENKUlvE3_clEvEUlssE_EESt5arrayIPcLm3EEEEviT0_T1_ --------------------------
	.section	.nv.info._ZN2at6native29vectorized_elementwise_kernelILi2ENS0_13BinaryFunctorIsssZZZNS0_16fmod_kernel_cudaERNS_18TensorIteratorBaseEENKUlvE_clEvENKUlvE3_clEvEUlssE_EESt5arrayIPcLm3EEEEviT0_T1_,"",@"SHT_CUDA_INFO"
	.sectionflags	@""
	.align	4


	//----- nvinfo : EIATTR_CUDA_API_VERSION
	.align		4
        /*0000*/ 	.byte	0x04, 0x37
        /*0002*/ 	.short	(.L_4105 - .L_4104)
.L_4104:
        /*0004*/ 	.word	0x00000082


	//----- nvinfo : EIATTR_SW2861232_WAR
	.align		4
.L_4105:
        /*0008*/ 	.byte	0x01, 0x35
	.zero		2


	//----- nvinfo : EIATTR_PARAM_CBANK
	.align		4
        /*000c*/ 	.byte	0x04, 0x0a
        /*000e*/ 	.short	(.L_4107 - .L_4106)
	.align		4
.L_4106:
        /*0010*/ 	.word	index@(.nv.constant0._ZN2at6native29vectorized_elementwise_kernelILi2ENS0_13BinaryFunctorIsssZZZNS0_16fmod_kernel_cudaERNS_18TensorIteratorBaseEENKUlvE_clEvENKUlvE3_clEvEUlssE_EESt5arrayIPcLm3EEEEviT0_T1_)
        /*0014*/ 	.short	0x0160
        /*0016*/ 	.short	0x0020


	//----- nvinfo : EIATTR_CBANK_PARAM_SIZE
	.align		4
.L_4107:
        /*0018*/ 	.byte	0x03, 0x19
        /*001a*/ 	.short	0x0020


	//----- nvinfo : EIATTR_KPARAM_INFO
	.align		4
        /*001c*/ 	.byte	0x04, 0x17
        /*001e*/ 	.short	(.L_4109 - .L_4108)
.L_4108:
        /*0020*/ 	.word	0x00000000
        /*0024*/ 	.short	0x0002
        /*0026*/ 	.short	0x0008
        /*0028*/ 	.byte	0x00, 0xf0, 0x61, 0x00


	//----- nvinfo : EIATTR_KPARAM_INFO
	.align		4
.L_4109:
        /*002c*/ 	.byte	0x04, 0x17
        /*002e*/ 	.short	(.L_4111 - .L_4110)
.L_4110:
        /*0030*/ 	.word	0x00000000
        /*0034*/ 	.short	0x0001
        /*0036*/ 	.short	0x0004
        /*0038*/ 	.byte	0x00, 0xf0, 0x05, 0x00


	//----- nvinfo : EIATTR_KPARAM_INFO
	.align		4
.L_4111:
        /*003c*/ 	.byte	0x04, 0x17
        /*003e*/ 	.short	(.L_4113 - .L_4112)
.L_4112:
        /*0040*/ 	.word	0x00000000
        /*0044*/ 	.short	0x0000
        /*0046*/ 	.short	0x0000
        /*0048*/ 	.byte	0x00, 0xf0, 0x11, 0x00


	//----- nvinfo : EIATTR_MAXREG_COUNT
	.align		4
.L_4113:
        /*004c*/ 	.byte	0x03, 0x1b
        /*004e*/ 	.short	0x00ff


	//----- nvinfo : EIATTR_MERCURY_ISA_VERSION
	.align		4
        /*0050*/ 	.byte	0x03, 0x5f
        /*0052*/ 	.short	0x0000


	//----- nvinfo : EIATTR_EXIT_INSTR_OFFSETS
	.align		4
        /*0054*/ 	.byte	0x04, 0x1c
        /*0056*/ 	.short	(.L_4115 - .L_4114)


	//   ....[0]....
.L_4114:
        /*0058*/ 	.word	0x00000e60


	//   ....[1]....
        /*005c*/ 	.word	0x00002490


	//   ....[2]....
        /*0060*/ 	.word	0x000024e0


	//----- nvinfo : EIATTR_MAX_THREADS
	.align		4
.L_4115:
        /*0064*/ 	.byte	0x04, 0x05
        /*0066*/ 	.short	(.L_4117 - .L_4116)
.L_4116:
        /*0068*/ 	.word	0x00000080
        /*006c*/ 	.word	0x00000001
        /*0070*/ 	.word	0x00000001


	//----- nvinfo : EIATTR_CRS_STACK_SIZE
	.align		4
.L_4117:
        /*0074*/ 	.byte	0x04, 0x1e
        /*0076*/ 	.short	(.L_4119 - .L_4118)
.L_4118:
        /*0078*/ 	.word	0x00000000
.L_4119:


//--------------------- .nv.info._ZN2at6native29vectorized_elementwise_kernelILi4ENS0_13BinaryFunctorIsssZZZNS0_16fmod_kernel_cudaERNS_18TensorIteratorBaseEENKUlvE_clEvENKUlvE3_clEvEUlssE_EESt5arrayIPcLm3EEEEviT0_T1_ --------------------------
	.section	.nv.info._ZN2at6native29vectorized_elementwise_kernelILi4ENS0_13BinaryFunctorIsssZZZNS0_16fmod_kernel_cudaERNS_18TensorIteratorBaseEENKUlvE_clEvENKUlvE3_clEvEUlssE_EESt5arrayIPcLm3EEEEviT0_T1_,"",@"SHT_CUDA_INFO"
	.sectionflags	@""
	.align	4


	//----- nvinfo : EIATTR_CUDA_API_VERSION
	.align		4
        /*0000*/ 	.byte	0x04, 0x37
        /*0002*/ 	.short	(.L_4121 - .L_4120)
.L_4120:
        /*0004*/ 	.word	0x00000082


	//----- nvinfo : EIATTR_SW2861232_WAR
	.align		4
.L_4121:
        /*0008*/ 	.byte	0x01, 0x35
	.zero		2


	//----- nvinfo : EIATTR_PARAM_CBANK
	.align		4
        /*000c*/ 	.byte	0x04, 0x0a
        /*000e*/ 	.short	(.L_4123 - .L_4122)
	.align		4
.L_4122:
        /*0010*/ 	.word	index@(.nv.constant0._ZN2at6native29vectorized_elementwise_kernelILi4ENS0_13BinaryFunctorIsssZZZNS0_16fmod_kernel_cudaERNS_18TensorIteratorBaseEENKUlvE_clEvENKUlvE3_clEvEUlssE_EESt5arrayIPcLm3EEEEviT0_T1_)
        /*0014*/ 	.short	0x0160
        /*0016*/ 	.short	0x0020


	//----- nvinfo : EIATTR_CBANK_PARAM_SIZE
	.align		4
.L_4123:
        /*0018*/ 	.byte	0x03, 0x19
        /*001a*/ 	.short	0x0020


	//----- nvinfo : EIATTR_KPARAM_INFO
	.align		4
        /*001c*/ 	.byte	0x04, 0x17
        /*001e*/ 	.short	(.L_4125 - .L_4124)
.L_4124:
        /*0020*/ 	.word	0x00000000
        /*0024*/ 	.short	0x0002
        /*0026*/ 	.short	0x0008
        /*0028*/ 	.byte	0x00, 0xf0, 0x61, 0x00


	//----- nvinfo : EIATTR_KPARAM_INFO
	.align		4
.L_4125:
        /*002c*/ 	.byte	0x04, 0x17
        /*002e*/ 	.short	(.L_4127 - .L_4126)
.L_4126:
        /*0030*/ 	.word	0x00000000
        /*0034*/ 	.short	0x0001
        /*0036*/ 	.short	0x0004
        /*0038*/ 	.byte	0x00, 0xf0, 0x05, 0x00


	//----- nvinfo : EIATTR_KPARAM_INFO
	.align		4
.L_4127:
        /*003c*/ 	.byte	0x04, 0x17
        /*003e*/ 	.short	(.L_4129 - .L_4128)
.L_4128:
        /*0040*/ 	.word	0x00000000
        /*0044*/ 	.short	0x0000
        /*0046*/ 	.short	0x0000
        /*0048*/ 	.byte	0x00, 0xf0, 0x11, 0x00


	//----- nvinfo : EIATTR_MAXREG_COUNT
	.align		4
.L_4129:
        /*004c*/ 	.byte	0x03, 0x1b
        /*004e*/ 	.short	0x00ff


	//----- nvinfo : EIATTR_MERCURY_ISA_VERSION
	.align		4
        /*0050*/ 	.byte	0x03, 0x5f
        /*0052*/ 	.short	0x0000


	//----- nvinfo : EIATTR_EXIT_INSTR_OFFSETS
	.align		4
        /*0054*/ 	.byte	0x04, 0x1c
        /*0056*/ 	.short	(.L_4131 - .L_4130)


	//   ....[0]....
.L_4130:
        /*0058*/ 	.word	0x00000df0


	//   ....[1]....
        /*005c*/ 	.word	0x000023f0


	//   ....[2]....
        /*0060*/ 	.word	0x00002440


	//----- nvinfo : EIATTR_MAX_THREADS
	.align		4
.L_4131:
        /*0064*/ 	.byte	0x04, 0x05
        /*0066*/ 	.short	(.L_4133 - .L_4132)
.L_4132:
        /*0068*/ 	.word	0x00000080
        /*006c*/ 	.word	0x00000001
        /*0070*/ 	.word	0x00000001


	//----- nvinfo : EIATTR_CRS_STACK_SIZE
	.align		4
.L_4133:
        /*0074*/ 	.byte	0x04, 0x1e
        /*0076*/ 	.short	(.L_4135 - .L_4134)
.L_4134:
        /*0078*/ 	.word	0x00000000
.L_4135:


//--------------------- .nv.info._ZN2at6native29vectorized_elementwise_kernelILi8ENS0_13BinaryFunctorIsssZZZNS0_16fmod_kernel_cudaERNS_18TensorIteratorBaseEENKUlvE_clEvENKUlvE3_clEvEUlssE_EESt5arrayIPcLm3EEEEviT0_T1_ --------------------------
	.section	.nv.info._ZN2at6native29vectorized_elementwise_kernelILi8ENS0_13BinaryFunctorIsssZZZNS0_16fmod_kernel_cudaERNS_18TensorIteratorBaseEENKUlvE_clEvENKUlvE3_clEvEUlssE_EESt5arrayIPcLm3EEEEviT0_T1_,"",@"SHT_CUDA_INFO"
	.sectionflags	@""
	.align	4


	//----- nvinfo : EIATTR_CUDA_API_VERSION
	.align		4
        /*0000*/ 	.byte	0x04, 0x37
        /*0002*/ 	.short	(.L_4137 - .L_4136)
.L_4136:
        /*0004*/ 	.word	0x00000082


	//----- nvinfo : EIATTR_SW2861232_WAR
	.align		4
.L_4137:
        /*0008*/ 	.byte	0x01, 0x35
	.zero		2


	//----- nvinfo : EIATTR_PARAM_CBANK
	.align		4
        /*000c*/ 	.byte	0x04, 0x0a
        /*000e*/ 	.short	(.L_4139 - .L_4138)
	.align		4
.L_4138:
        /*0010*/ 	.word	index@(.nv.constant0._ZN2at6native29vectorized_elementwise_kernelILi8ENS0_13BinaryFunctorIsssZZZNS0_16fmod_kernel_cudaERNS_18TensorIteratorBaseEENKUlvE_clEvENKUlvE3_clEvEUlssE_EESt5arrayIPcLm3EEEEviT0_T1_)
        /*0014*/ 	.short	0x0160
        /*0016*/ 	.short	0x0020


	//----- nvinfo : EIATTR_CBANK_PARAM_SIZE
	.align		4
.L_4139:
        /*0018*/ 	.byte	0x03, 0x19
        /*001a*/ 	.short	0x0020


	//----- nvinfo : EIATTR_KPARAM_INFO
	.align		4
        /*001c*/ 	.byte	0x04, 0x17
        /*001e*/ 	.short	(.L_4141 - .L_4140)
.L_4140:
        /*0020*/ 	.word	0x00000000
        /*0024*/ 	.short	0x0002
        /*0026*/ 	.short	0x0008
        /*0028*/ 	.byte	0x00, 0xf0, 0x61, 0x00


	//----- nvinfo : EIATTR_KPARAM_INFO
	.align		4
.L_4141:
        /*002c*/ 	.byte	0x04, 0x17
        /*002e*/ 	.short	(.L_4143 - .L_4142)
.L_4142:
        /*0030*/ 	.word	0x00000000
        /*0034*/ 	.short	0x0001
        /*0036*/ 	.short	0x0004
        /*0038*/ 	.byte	0x00, 0xf0, 0x05, 0x00


	//----- nvinfo : EIATTR_KPARAM_INFO
	.align		4
.L_4143:
        /*003c*/ 	.byte	0x04, 0x17
        /*003e*/ 	.short	(.L_4145 - .L_4144)
.L_4144:
        /*0040*/ 	.word	0x00000000
        /*0044*/ 	.short	0x0000
        /*0046*/ 	.short	0x0000
        /*0048*/ 	.byte	0x00, 0xf0, 0x11, 0x00


	//----- nvinfo : EIATTR_MAXREG_COUNT
	.align		4
.L_4145:
        /*004c*/ 	.byte	0x03, 0x1b
        /*004e*/ 	.short	0x00ff


	//----- nvinfo : EIATTR_MERCURY_ISA_VERSION
	.align		4
        /*0050*/ 	.byte	0x03, 0x5f
        /*0052*/ 	.short	0x0000


	//----- nvinfo : EIATTR_EXIT_INSTR_OFFSETS
	.align		4
        /*0054*/ 	.byte	0x04, 0x1c
        /*0056*/ 	.short	(.L_4147 - .L_4146)


	//   ....[0]....
.L_4146:
        /*0058*/ 	.word	0x00000010


	//----- nvinfo : EIATTR_MAX_THREADS
	.align		4
.L_4147:
        /*005c*/ 	.byte	0x04, 0x05
        /*005e*/ 	.short	(.L_4149 - .L_4148)
.L_4148:
        /*0060*/ 	.word	0x00000080
        /*0064*/ 	.word	0x00000001
        /*0068*/ 	.word	0x00000001
.L_4149:


//--------------------- .nv.info._ZN2at6native18elementwise_kernelILi128ELi4EZNS0_15gpu_kernel_implINS0_13BUnaryFunctorIsssZZZNS0_16fmod_kernel_cudaERNS_18TensorIteratorBaseEENKUlvE_clEvENKUlvE3_clEvEUlssE_EEEEvS5_RKT_EUliE_EEviT1_ --------------------------
	.section	.nv.info._ZN2at6native18elementwise_kernelILi128ELi4EZNS0_15gpu_kernel_implINS0_13BUnaryFunctorIsssZZZNS0_16fmod_kernel_cudaERNS_18TensorIteratorBaseEENKUlvE_clEvENKUlvE3_clEvEUlssE_EEEEvS5_RKT_EUliE_EEviT1_,"",@"SHT_CUDA_INFO"
	.sectionflags	@""
	.align	4


	//----- nvinfo : EIATTR_CUDA_API_VERSION
	.align		4
        /*0000*/ 	.byte	0x04, 0x37
        /*0002*/ 	.short	(.L_4151 - .L_4150)
.L_4150:
        /*0004*/ 	.word	0x00000082


	//----- nvinfo : EIATTR_SW2861232_WAR
	.align		4
.L_4151:
        /*0008*/ 	.byte	0x01, 0x35
	.zero		2


	//----- nvinfo : EIATTR_PARAM_CBANK
	.align		4
        /*000c*/ 	.byte	0x04, 0x0a
        /*000e*/ 	.short	(.L_4153 - .L_4152)
	.align		4
.L_4152:
        /*0010*/ 	.word	index@(.nv.constant0._ZN2at6native18elementwise_kernelILi128ELi4EZNS0_15gpu_kernel_implINS0_13BUnaryFunctorIsssZZZNS0_16fmod_kernel_cudaERNS_18TensorIteratorBaseEENKUlvE_clEvENKUlvE3_clEvEUlssE_EEEEvS5_RKT_EUliE_EEviT1_)
        /*0014*/ 	.short	0x0160
        /*0016*/ 	.short	0x0220


	//----- nvinfo : EIATTR_CBANK_PARAM_SIZE
	.align		4
.L_4153:
        /*0018*/ 	.byte	0x03, 0x19
        /*001a*/ 	.short	0x0220


	//----- nvinfo : EIATTR_KPARAM_INFO
	.align		4
        /*001c*/ 	.byte	0x04, 0x17
        /*001e*/ 	.short	(.L_4155 - .L_4154)
.L_4154:
        /*0020*/ 	.word	0x00000000
        /*0024*/ 	.short	0x0001
        /*0026*/ 	.short	0x0008
        /*0028*/ 	.byte	0x00, 0xf0, 0x61, 0x08


	//----- nvinfo : EIATTR_KPARAM_INFO
	.align		4
.L_4155:
        /*002c*/ 	.byte	0x04, 0x17
        /*002e*/ 	.short	(.L_4157 - .L_4156)
.L_4156:
        /*0030*/ 	.word	0x00000000
        /*0034*/ 	.short	0x0000
        /*0036*/ 	.short	0x0000
        /*0038*/ 	.byte	0x00, 0xf0, 0x11, 0x00


	//----- nvinfo : EIATTR_MAXREG_COUNT
	.align		4
.L_4157:
        /*003c*/ 	.byte	0x03, 0x1b
        /*003e*/ 	.short	0x0080


	//----- nvinfo : EIATTR_EXTERNS
	.align		4
        /*0040*/ 	.byte	0x04, 0x0f
        /*0042*/ 	.short	(.L_4159 - .L_4158)


	//   ....[0]....
	.align		4
.L_4158:
        /*0044*/ 	.word	index@(__assertfail)


	//----- nvinfo : EIATTR_MERCURY_ISA_VERSION
	.align		4
.L_4159:
        /*0048*/ 	.byte	0x03, 0x5f
        /*004a*/ 	.short	0x0000


	//----- nvinfo : EIATTR_SYSCALL_OFFSETS
	.align		4
        /*004c*/ 	.byte	0x04, 0x46
        /*004e*/ 	.short	(.L_4161 - .L_4160)


	//   ....[0]....
.L_4160:
        /*0050*/ 	.word	0x00001d30


	//   ....[1]....
        /*0054*/ 	.word	0x00002d80


	//   ....[2]....
        /*0058*/ 	.word	0x00004b00


	//   ....[3]....
        /*005c*/ 	.word	0x00005b30


	//   ....[4]....
        /*0060*/ 	.word	0x00007870


	//   ....[5]....
        /*0064*/ 	.word	0x000088a0


	//   ....[6]....
        /*0068*/ 	.word	0x0000a5f0


	//   ....[7]....
        /*006c*/ 	.word	0x0000b620


	//----- nvinfo : EIATTR_EXIT_INSTR_OFFSETS
	.align		4
.L_4161:
        /*0070*/ 	.byte	0x04, 0x1c
        /*0072*/ 	.short	(.L_4163 - .L_4162)


	//   ....[0]....
.L_4162:
        /*0074*/ 	.word	0x00008950


	//   ....[1]....
        /*0078*/ 	.word	0x0000a8b0


	//   ....[2]....
        /*007c*/ 	.word	0x0000a8d0


	//   ....[3]....
        /*0080*/ 	.word	0x0000a970


	//   ....[4]....
        /*0084*/ 	.word	0x0000a9a0


	//   ....[5]....
        /*0088*/ 	.word	0x0000a9c0


	//   ....[6]....
        /*008c*/ 	.word	0x0000aa50


	//   ....[7]....
        /*0090*/ 	.word	0x0000aa90


	//   ....[8]....
        /*0094*/ 	.word	0x0000ab30


	//   ....[9]....
        /*0098*/ 	.word	0x0000ab80


	//   ....[10]....
        /*009c*/ 	.word	0x0000abb0


	//   ....[11]....
        /*00a0*/ 	.word	0x0000ac80


	//   ....[12]....
        /*00a4*/ 	.word	0x0000acc0


	//   ....[13]....
        /*00a8*/ 	.word	0x0000ae50


	//   ....[14]....
        /*00ac*/ 	.word	0x0000afb0


	//   ....[15]....
        /*00b0*/ 	.word	0x0000aff0


	//   ....[16]....
        /*00b4*/ 	.word	0x0000b090


	//   ....[17]....
        /*00b8*/ 	.word	0x0000b210


	//   ....[18]....
        /*00bc*/ 	.word	0x0000b390


	//   ....[19]....
        /*00c0*/ 	.word	0x0000b4f0


	//   ....[20]....
        /*00c4*/ 	.word	0x0000b630


	//   ....[21]....
        /*00c8*/ 	.word	0x0000b670


	//   ....[22]....
        /*00cc*/ 	.word	0x0000b6a0


	//----- nvinfo : EIATTR_MAX_THREADS
	.align		4
.L_4163:
        /*00d0*/ 	.byte	0x04, 0x05
        /*00d2*/ 	.short	(.L_4165 - .L_4164)
.L_4164:
        /*00d4*/ 	.word	0x00000080
        /*00d8*/ 	.word	0x00000001
        /*00dc*/ 	.word	0x00000001


	//----- nvinfo : EIATTR_CRS_STACK_SIZE
	.align		4
.L_4165:
        /*00e0*/ 	.byte	0x04, 0x1e
        /*00e2*/ 	.short	(.L_4167 - .L_4166)
.L_4166:
        /*00e4*/ 	.word	0x00000000
.L_4167:


//--------------------- .nv.info._ZN2at6native27unrolled_elementwise_kernelINS0_13BUnaryFunctorIsssZZZNS0_16fmod_kernel_cudaERNS_18TensorIteratorBaseEENKUlvE_clEvENKUlvE3_clEvEUlssE_EESt5arrayIPcLm2EELi4E23TrivialOffsetCalculatorILi1EjESD_NS0_6memory12LoadWithCastILi1EEENSE_13StoreWithCastILi1EEEEEviT_T0_T2_T3_T4_T5_ --------------------------
	.section	.nv.info._ZN2at6native27unrolled_elementwise_kernelINS0_13BUnaryFunctorIsssZZZNS0_16fmod_kernel_cudaERNS_18TensorIteratorBaseEENKUlvE_clEvENKUlvE3_clEvEUlssE_EESt5arrayIPcLm2EELi4E23TrivialOffsetCalculatorILi1EjESD_NS0_6memory12LoadWithCastILi1EEENSE_13StoreWithCastILi1EEEEEviT_T0_T2_T3_T4_T5_,"",@"SHT_CUDA_INFO"
	.sectionflags	@""
	.align	4


	//----- nvinfo : EIATTR_CUDA_API_VERSION
	.align		4
        /*0000*/ 	.byte	0x04, 0x37
        /*0002*/ 	.short	(.L_4169 - .L_4168)
.L_4168:
        /*0004*/ 	.word	0x00000082


	//----- nvinfo : EIATTR_SW2861232_WAR
	.align		4
.L_4169:
        /*0008*/ 	.byte	0x01, 0x35
	.zero		2


	//----- nvinfo : EIATTR_PARAM_CBANK
	.align		4
        /*000c*/ 	.byte	0x04, 0x0a
        /*000e*/ 	.short	(.L_4171 - .L_4170)
	.align		4
.L_4170:
        /*0010*/ 	.word	index@(.nv.constant0._ZN2at6native27unrolled_elementwise_kernelINS0_13BUnaryFunctorIsssZZZNS0_16fmod_kernel_cudaERNS_18TensorIteratorBaseEENKUlvE_clEvENKUlvE3_clEvEUlssE_EESt5arrayIPcLm2EELi4E23TrivialOffsetCalculatorILi1EjESD_NS0_6memory12LoadWithCastILi1EEENSE_13StoreWithCastILi1EEEEEviT_T0_T2_T3_T4_T5_)
        /*0014*/ 	.short	0x0160
        /*0016*/ 	.short	0x002c


	//----- nvinfo : EIATTR_CBANK_PARAM_SIZE
	.align		4
.L_4171:
        /*0018*/ 	.byte	0x03, 0x19
        /*001a*/ 	.short	0x002c


	//----- nvinfo : EIATTR_KPARAM_INFO
	.align		4
        /*001c*/ 	.byte	0x04, 0x17
        /*001e*/ 	.short	(.L_4173 - .L_4172)
.L_4172:
        /*0020*/ 	.word	0x00000000
        /*0024*/ 	.short	0x0006
        /*0026*/ 	.short	0x0024
        /*0028*/ 	.byte	0x00, 0xf0, 0x21, 0x00


	//----- nvinfo : EIATTR_KPARAM_INFO
	.align		4
.L_4173:
        /*002c*/ 	.byte	0x04, 0x17
        /*002e*/ 	.short	(.L_4175 - .L_4174)
.L_4174:
        /*0030*/ 	.word	0x00000000
        /*0034*/ 	.short	0x0005
        /*0036*/ 	.short	0x001c
        /*0038*/ 	.byte	0x00, 0xf0, 0x21, 0x00


	//----- nvinfo : EIATTR_KPARAM_INFO
	.align		4
.L_4175:
        /*003c*/ 	.byte	0x04, 0x17
        /*003e*/ 	.short	(.L_4177 - .L_4176)
.L_4176:
        /*0040*/ 	.word	0x00000000
        /*0044*/ 	.short	0x0004
        /*0046*/ 	.short	0x0019
        /*0048*/ 	.byte	0x00, 0xf0, 0x05, 0x00


	//----- nvinfo : EIATTR_KPARAM_INFO
	.align		4
.L_4177:
        /*004c*/ 	.byte	0x04, 0x17
        /*004e*/ 	.short	(.L_4179 - .L_4178)
.L_4178:
        /*0050*/ 	.word	0x00000000
        /*0054*/ 	.short	0x0003
        /*0056*/ 	.short	0x0018
        /*0058*/ 	.byte	0x00, 0xf0, 0x05, 0x00


	//----- nvinfo : EIATTR_KPARAM_INFO
	.align		4
.L_4179:
        /*005c*/ 	.byte	0x04, 0x17
        /*005e*/ 	.short	(.L_4181 - .L_4180)
.L_4180:
        /*0060*/ 	.word	0x00000000
        /*0064*/ 	.short	0x0002
        /*0066*/ 	.short	0x0008
        /*0068*/ 	.byte	0x00, 0xf0, 0x41, 0x00


	//----- nvinfo : EIATTR_KPARAM_INFO
	.align		4
.L_4181:
        /*006c*/ 	.byte	0x04, 0x17
        /*006e*/ 	.short	(.L_4183 - .L_4182)
.L_4182:
        /*0070*/ 	.word	0x00000000
        /*0074*/ 	.short	0x0001
        /*0076*/ 	.short	0x0004
        /*0078*/ 	.byte	0x00, 0xf0, 0x11, 0x00


	//----- nvinfo : EIATTR_KPARAM_INFO
	.align		4
.L_4183:
        /*007c*/ 	.byte	0x04, 0x17
        /*007e*/ 	.short	(.L_4185 - .L_4184)
.L_4184:
        /*0080*/ 	.word	0x00000000
        /*0084*/ 	.short	0x0000
        /*0086*/ 	.short	0x0000
        /*0088*/ 	.byte	0x00, 0xf0, 0x11, 0x00


	//----- nvinfo : EIATTR_MAXREG_COUNT
	.align		4
.L_4185:
        /*008c*/ 	.byte	0x03, 0x1b
        /*008e*/ 	.short	0x00ff


	//----- nvinfo : EIATTR_EXTERNS
	.align		4
        /*0090*/ 	.byte	0x04, 0x0f
        /*0092*/ 	.short	(.L_4187 - .L_4186)


	//   ....[0]....
	.align		4
.L_4186:
        /*0094*/ 	.word	index@(__assertfail)


	//----- nvinfo : EIATTR_MERCURY_ISA_VERSION
	.align		4
.L_4187:
        /*0098*/ 	.byte	0x03, 0x5f
        /*009a*/ 	.short	0x0000


	//----- nvinfo : EIATTR_SYSCALL_OFFSETS
	.align		4
        /*009c*/ 	.byte	0x04, 0x46
        /*009e*/ 	.short	(.L_4189 - .L_4188)


	//   ....[0]....
.L_4188:
        /*00a0*/ 	.word	0x00000f20


	//   ....[1]....
        /*00a4*/ 	.word	0x00001e40


	//   ....[2]....
        /*00a8*/ 	.word	0x00002d70


	//   ....[3]....
        /*00ac*/ 	.word	0x00003c70


	//   ....[4]....
        /*00b0*/ 	.word	0x00005400


	//   ....[5]....
        /*00b4*/ 	.word	0x00006370


	//   ....[6]....
        /*00b8*/ 	.word	0x000072a0


	//   ....[7]....
        /*00bc*/ 	.word	0x000081d0


	//----- nvinfo : EIATTR_EXIT_INSTR_OFFSETS
	.align		4
.L_4189:
        /*00c0*/ 	.byte	0x04, 0x1c
        /*00c2*/ 	.short	(.L_4191 - .L_4190)


	//   ....[0]....
.L_4190:
        /*00c4*/ 	.word	0x00007350


	//   ....[1]....
        /*00c8*/ 	.word	0x00007460


	//   ....[2]....
        /*00cc*/ 	.word	0x00007480


	//   ....[3]....
        /*00d0*/ 	.word	0x00007520


	//   ....[4]....
        /*00d4*/ 	.word	0x00007550


	//   ....[5]....
        /*00d8*/ 	.word	0x00007570


	//   ....[6]....
        /*00dc*/ 	.word	0x00007600


	//   ....[7]....
        /*00e0*/ 	.word	0x00007640


	//   ....[8]....
        /*00e4*/ 	.word	0x000076e0


	//   ....[9]....
        /*00e8*/ 	.word	0x00007730


	//   ....[10]....
        /*00ec*/ 	.word	0x00007760


	//   ....[11]....
        /*00f0*/ 	.word	0x00007830


	//   ....[12]....
        /*00f4*/ 	.word	0x00007870


	//   ....[13]....
        /*00f8*/ 	.word	0x00007a00


	//   ....[14]....
        /*00fc*/ 	.word	0x00007b60


	//   ....[15]....
        /*0100*/ 	.word	0x00007ba0


	//   ....[16]....
        /*0104*/ 	.word	0x00007c40


	//   ....[17]....
        /*0108*/ 	.word	0x00007dc0


	//   ....[18]....
        /*010c*/ 	.word	0x00007f40


	//   ....[19]....
        /*0110*/ 	.word	0x000080a0


	//   ....[20]....
        /*0114*/ 	.word	0x000081e0


	//   ....[21]....
        /*0118*/ 	.word	0x00008220


	//   ....[22]....
        /*011c*/ 	.word	0x00008250


	//----- nvinfo : EIATTR_MAX_THREADS
	.align		4
.L_4191:
        /*0120*/ 	.byte	0x04, 0x05
        /*0122*/ 	.short	(.L_4193 - .L_4192)
.L_4192:
        /*0124*/ 	.word	0x00000080
        /*0128*/ 	.word	0x00000001
        /*012c*/ 	.word	0x00000001


	//----- nvinfo : EIATTR_CRS_STACK_SIZE
	.align		4
.L_4193:
        /*0130*/ 	.byte	0x04, 0x1e
        /*0132*/ 	.short	(.L_4195 - .L_4194)
.L_4194:
        /*0134*/ 	.word	0x00000000
.L_4195:


//--------------------- .nv.info._ZN2at6native18elementwise_kernelILi128ELi4EZNS0_22gpu_kernel_impl_nocastINS0_13BUnaryFunctorIsssZZZNS0_16fmod_kernel_cudaERNS_18TensorIteratorBaseEENKUlvE_clEvENKUlvE3_clEvEUlssE_EEEEvS5_RKT_EUliE_EEviT1_ --------------------------
	.section	.nv.info._ZN2at6native18elementwise_kernelILi128ELi4EZNS0_22gpu_kernel_impl_nocastINS0_13BUnaryFunctorIsssZZZNS0_16fmod_kernel_cudaERNS_18TensorIteratorBaseEENKUlvE_clEvENKUlvE3_clEvEUlssE_EEEEvS5_RKT_EUliE_EEviT1_,"",@"SHT_CUDA_INFO"
	.sectionflags	@""
	.align	4


	//----- nvinfo : EIATTR_CUDA_API_VERSION
	.align		4
        /*0000*/ 	.byte	0x04, 0x37
        /*0002*/ 	.short	(.L_4197 - .L_4196)
.L_4196:
        /*0004*/ 	.word	0x00000082


	//----- nvinfo : EIATTR_SW2861232_WAR
	.align		4
.L_4197:
        /*0008*/ 	.byte	0x01, 0x35
	.zero		2


	//----- nvinfo : EIATTR_PARAM_CBANK
	.align		4
        /*000c*/ 	.byte	0x04, 0x0a
        /*000e*/ 	.short	(.L_4199 - .L_4198)
	.align		4
.L_4198:
        /*0010*/ 	.word	index@(.nv.constant0._ZN2at6native18elementwise_kernelILi128ELi4EZNS0_22gpu_kernel_impl_nocastINS0_13BUnaryFunctorIsssZZZNS0_16fmod_kernel_cudaERNS_18TensorIteratorBaseEENKUlvE_clEvENKUlvE3_clEvEUlssE_EEEEvS5_RKT_EUliE_EEviT1_)
        /*0014*/ 	.short	0x0160
        /*0016*/ 	.short	0x0220


	//----- nvinfo : EIATTR_CBANK_PARAM_SIZE
	.align		4
.L_4199:
        /*0018*/ 	.byte	0x03, 0x19
        /*001a*/ 	.short	0x0220


	//----- nvinfo : EIATTR_KPARAM_INFO
	.align		4
        /*001c*/ 	.byte	0x04, 0x17
        /*001e*/ 	.short	(.L_4201 - .L_4200)
.L_4200:
        /*0020*/ 	.word	0x00000000
        /*0024*/ 	.short	0x0001
        /*0026*/ 	.short	0x0008
        /*0028*/ 	.byte	0x00, 0xf0, 0x61, 0x08


	//----- nvinfo : EIATTR_KPARAM_INFO
	.align		4
.L_4201:
        /*002c*/ 	.byte	0x04, 0x17
        /*002e*/ 	.short	(.L_4203 - .L_4202)
.L_4202:
        /*0030*/ 	.word	0x00000000
        /*0034*/ 	.short	0x0000
        /*0036*/ 	.short	0x0000
        /*0038*/ 	.byte	0x00, 0xf0, 0x11, 0x00


	//----- nvinfo : EIATTR_MAXREG_COUNT
	.align		4
.L_4203:
        /*003c*/ 	.byte	0x03, 0x1b
        /*003e*/ 	.short	0x0080


	//----- nvinfo : EIATTR_MERCURY_ISA_VERSION
	.align		4
        /*0040*/ 	.byte	0x03, 0x5f
        /*0042*/ 	.short	0x0000


	//----- nvinfo : EIATTR_EXIT_INSTR_OFFSETS
	.align		4
        /*0044*/ 	.byte	0x04, 0x1c
        /*0046*/ 	.short	(.L_4205 - .L_4204)


	//   ....[0]....
.L_4204:
        /*0048*/ 	.word	0x000031c0


	//   ....[1]....
        /*004c*/ 	.word	0x00004200


	//----- nvinfo : EIATTR_MAX_THREADS
	.align		4
.L_4205:
        /*0050*/ 	.byte	0x04, 0x05
        /*0052*/ 	.short	(.L_4207 - .L_4206)
.L_4206:
        /*0054*/ 	.word	0x00000080
        /*0058*/ 	.word	0x00000001
        /*005c*/ 	.word	0x00000001


	//----- nvinfo : EIATTR_CRS_STACK_SIZE
	.align		4
.L_4207:
        /*0060*/ 	.byte	0x04, 0x1e
        /*0062*/ 	.short	(.L_4209 - .L_4208)
.L_4208:
        /*0064*/ 	.word	0x00000000
.L_4209:


//--------------------- .nv.info._ZN2at6native27unrolled_elementwise_kernelINS0_13BUnaryFunctorIsssZZZNS0_16fmod_kernel_cudaERNS_18TensorIteratorBaseEENKUlvE_clEvENKUlvE3_clEvEUlssE_EESt5arrayIPcLm2EELi4E23TrivialOffsetCalculatorILi1EjESD_NS0_6memory15LoadWithoutCastENSE_16StoreWithoutCastEEEviT_T0_T2_T3_T4_T5_ --------------------------
	.section	.nv.info._ZN2at6native27unrolled_elementwise_kernelINS0_13BUnaryFunctorIsssZZZNS0_16fmod_kernel_cudaERNS_18TensorIteratorBaseEENKUlvE_clEvENKUlvE3_clEvEUlssE_EESt5arrayIPcLm2EELi4E23TrivialOffsetCalculatorILi1EjESD_NS0_6memory15LoadWithoutCastENSE_16StoreWithoutCastEEEviT_T0_T2_T3_T4_T5_,"",@"SHT_CUDA_INFO"
	.sectionflags	@""
	.align	4


	//----- nvinfo : EIATTR_CUDA_API_VERSION
	.align		4
        /*0000*/ 	.byte	0x04, 0x37
        /*0002*/ 	.short	(.L_4211 - .L_4210)
.L_4210:
        /*0004*/ 	.word	0x00000082


	//----- nvinfo : EIATTR_SW2861232_WAR
	.align		4
.L_4211:
        /*0008*/ 	.byte	0x01, 0x35
	.zero		2


	//----- nvinfo : EIATTR_PARAM_CBANK
	.align		4
        /*000c*/ 	.byte	0x04, 0x0a
        /*000e*/ 	.short	(.L_4213 - .L_4212)
	.align		4
.L_4212:
        /*0010*/ 	.word	index@(.nv.constant0._ZN2at6native27unrolled_elementwise_kernelINS0_13BUnaryFunctorIsssZZZNS0_16fmod_kernel_cudaERNS_18TensorIteratorBaseEENKUlvE_clEvENKUlvE3_clEvEUlssE_EESt5arrayIPcLm2EELi4E23TrivialOffsetCalculatorILi1EjESD_NS0_6memory15LoadWithoutCastENSE_16StoreWithoutCastEEEviT_T0_T2_T3_T4_T5_)
        /*0014*/ 	.short	0x0160
        /*0016*/ 	.short	0x001c


	//----- nvinfo : EIATTR_CBANK_PARAM_SIZE
	.align		4
.L_4213:
        /*0018*/ 	.byte	0x03, 0x19
        /*001a*/ 	.short	0x001c


	//----- nvinfo : EIATTR_KPARAM_INFO
	.align		4
        /*001c*/ 	.byte	0x04, 0x17
        /*001e*/ 	.short	(.L_4215 - .L_4214)
.L_4214:
        /*0020*/ 	.word	0x00000000
        /*0024*/ 	.short	0x0006
        /*0026*/ 	.short	0x001b
        /*0028*/ 	.byte	0x00, 0xf0, 0x05, 0x00


	//----- nvinfo : EIATTR_KPARAM_INFO
	.align		4
.L_4215:
        /*002c*/ 	.byte	0x04, 0x17
        /*002e*/ 	.short	(.L_4217 - .L_4216)
.L_4216:
        /*0030*/ 	.word	0x00000000
        /*0034*/ 	.short	0x0005
        /*0036*/ 	.short	0x001a
        /*0038*/ 	.byte	0x00, 0xf0, 0x05, 0x00


	//----- nvinfo : EIATTR_KPARAM_INFO
	.align		4
.L_4217:
        /*003c*/ 	.byte	0x04, 0x17
        /*003e*/ 	.short	(.L_4219 - .L_4218)
.L_4218:
        /*0040*/ 	.word	0x00000000
        /*0044*/ 	.short	0x0004
        /*0046*/ 	.short	0x0019
        /*0048*/ 	.byte	0x00, 0xf0, 0x05, 0x00


	//----- nvinfo : EIATTR_KPARAM_INFO
	.align		4
.L_4219:
        /*004c*/ 	.byte	0x04, 0x17
        /*004e*/ 	.short	(.L_4221 - .L_4220)
.L_4220:
        /*0050*/ 	.word	0x00000000
        /*0054*/ 	.short	0x0003
        /*0056*/ 	.short	0x0018
        /*0058*/ 	.byte	0x00, 0xf0, 0x05, 0x00


	//----- nvinfo : EIATTR_KPARAM_INFO
	.align		4
.L_4221:
        /*005c*/ 	.byte	0x04, 0x17
        /*005e*/ 	.short	(.L_4223 - .L_4222)
.L_4222:
        /*0060*/ 	.word	0x00000000
        /*0064*/ 	.short	0x0002
        /*0066*/ 	.short	0x0008
        /*0068*/ 	.byte	0x00, 0xf0, 0x41, 0x00


	//----- nvinfo : EIATTR_KPARAM_INFO
	.align		4
.L_4223:
        /*006c*/ 	.byte	0x04, 0x17
        /*006e*/ 	.short	(.L_4225 - .L_4224)
.L_4224:
        /*0070*/ 	.word	0x00000000
        /*0074*/ 	.short	0x0001
        /*0076*/ 	.short	0x0004
        /*0078*/ 	.byte	0x00, 0xf0, 0x11, 0x00


	//----- nvinfo : EIATTR_KPARAM_INFO
	.align		4
.L_4225:
        /*007c*/ 	.byte	0x04, 0x17
        /*007e*/ 	.short	(.L_4227 - .L_4226)
.L_4226:
        /*0080*/ 	.word	0x00000000
        /*0084*/ 	.short	0x0000
        /*0086*/ 	.short	0x0000
        /*0088*/ 	.byte	0x00, 0xf0, 0x11, 0x00


	//----- nvinfo : EIATTR_MAXREG_COUNT
	.align		4
.L_4227:
        /*008c*/ 	.byte	0x03, 0x1b
        /*008e*/ 	.short	0x00ff


	//----- nvinfo : EIATTR_MERCURY_ISA_VERSION
	.align		4
        /*0090*/ 	.byte	0x03, 0x5f
        /*0092*/ 	.short	0x0000


	//----- nvinfo : EIATTR_EXIT_INSTR_OFFSETS
	.align		4
        /*0094*/ 	.byte	0x04, 0x1c
        /*0096*/ 	.short	(.L_4229 - .L_4228)


	//   ....[0]....
.L_4228:
        /*0098*/ 	.word	0x00000ab0


	//   ....[1]....
        /*009c*/ 	.word	0x00000b00


	//----- nvinfo : EIATTR_MAX_THREADS
	.align		4
.L_4229:
        /*00a0*/ 	.byte	0x04, 0x05
        /*00a2*/ 	.short	(.L_4231 - .L_4230)
.L_4230:
        /*00a4*/ 	.word	0x00000080
        /*00a8*/ 	.word	0x00000001
        /*00ac*/ 	.word	0x00000001


	//----- nvinfo : EIATTR_CRS_STACK_SIZE
	.align		4
.L_4231:
        /*00b0*/ 	.byte	0x04, 0x1e
        /*00b2*/ 	.short	(.L_4233 - .L_4232)
.L_4232:
        /*00b4*/ 	.word	0x00000000
.L_4233:


//--------------------- .nv.info._ZN2at6native29vectorized_elementwise_kernelILi2ENS0_13BUnaryFunctorIsssZZZNS0_16fmod_kernel_cudaERNS_18TensorIteratorBaseEENKUlvE_clEvENKUlvE3_clEvEUlssE_EESt5arrayIPcLm2EEEEviT0_T1_ --------------------------
	.section	.nv.info._ZN2at6native29vectorized_elementwise_kernelILi2ENS0_13BUnaryFunctorIsssZZZNS0_16fmod_kernel_cudaERNS_18TensorIteratorBaseEENKUlvE_clEvENKUlvE3_clEvEUlssE_EESt5arrayIPcLm2EEEEviT0_T1_,"",@"SHT_CUDA_INFO"
	.sectionflags	@""
	.align	4


	//----- nvinfo : EIATTR_CUDA_API_VERSION
	.align		4
        /*0000*/ 	.byte	0x04, 0x37
        /*0002*/ 	.short	(.L_4235 - .L_4234)
.L_4234:
        /*0004*/ 	.word	0x00000082


	//----- nvinfo : EIATTR_SW2861232_WAR
	.align		4
.L_4235:
        /*0008*/ 	.byte	0x01, 0x35
	.zero		2


	//----- nvinfo : EIATTR_PARAM_CBANK
	.align		4
        /*000c*/ 	.byte	0x04, 0x0a
        /*000e*/ 	.short	(.L_4237 - .L_4236)
	.align		4
.L_4236:
        /*0010*/ 	.word	index@(.nv.constant0._ZN2at6native29vectorized_elementwise_kernelILi2ENS0_13BUnaryFunctorIsssZZZNS0_16fmod_kernel_cudaERNS_18TensorIteratorBaseEENKUlvE_clEvENKUlvE3_clEvEUlssE_EESt5arrayIPcLm2EEEEviT0_T1_)
        /*0014*/ 	.short	0x0160
        /*0016*/ 	.short	0x0018


	//----- nvinfo : EIATTR_CBANK_PARAM_SIZE
	.align		4
.L_4237:
        /*0018*/ 	.byte	0x03, 0x19
        /*001a*/ 	.short	0x0018


	//----- nvinfo : EIATTR_KPARAM_INFO
	.align		4
        /*001c*/ 	.byte	0x04, 0x17
        /*001e*/ 	.short	(.L_4239 - .L_4238)
.L_4238:
        /*0020*/ 	.word	0x00000000
        /*0024*/ 	.short	0x0002
        /*0026*/ 	.short	0x0008
        /*0028*/ 	.byte	0x00, 0xf0, 0x41, 0x00


	//----- nvinfo : EIATTR_KPARAM_INFO
	.align		4
.L_4239:
        /*002c*/ 	.byte	0x04, 0x17
        /*002e*/ 	.short	(.L_4241 - .L_4240)
.L_4240:
        /*0030*/ 	.word	0x00000000
        /*0034*/ 	.short	0x0001
        /*0036*/ 	.short	0x0004
        /*0038*/ 	.byte	0x00, 0xf0, 0x11, 0x00


	//----- nvinfo : EIATTR_KPARAM_INFO
	.align		4
.L_4241:
        /*003c*/ 	.byte	0x04, 0x17
        /*003e*/ 	.short	(.L_4243 - .L_4242)
.L_4242:
        /*0040*/ 	.word	0x00000000
        /*0044*/ 	.short	0x0000
        /*0046*/ 	.short	0x0000
        /*0048*/ 	.byte	0x00, 0xf0, 0x11, 0x00


	//----- nvinfo : EIATTR_MAXREG_COUNT
	.align		4
.L_4243:
        /*004c*/ 	.byte	0x03, 0x1b
        /*004e*/ 	.short	0x00ff


	//----- nvinfo : EIATTR_MERCURY_ISA_VERSION
	.align		4
        /*0050*/ 	.byte	0x03, 0x5f
        /*0052*/ 	.short	0x0000


	//----- nvinfo : EIATTR_EXIT_INSTR_OFFSETS
	.align		4
        /*0054*/ 	.byte	0x04, 0x1c
        /*0056*/ 	.short	(.L_4245 - .L_4244)


	//   ....[0]....
.L_4244:
        /*0058*/ 	.word	0x00000830


	//   ....[1]....
        /*005c*/ 	.word	0x00001d70


	//   ....[2]....
        /*0060*/ 	.word	0x00001dc0


	//----- nvinfo : EIATTR_MAX_THREADS
	.align		4
.L_4245:
        /*0064*/ 	.byte	0x04, 0x05
        /*0066*/ 	.short	(.L_4247 - .L_4246)
.L_4246:
        /*0068*/ 	.word	0x00000080
        /*006c*/ 	.word	0x00000001
        /*0070*/ 	.word	0x00000001


	//----- nvinfo : EIATTR_CRS_STACK_SIZE
	.align		4
.L_4247:
        /*0074*/ 	.byte	0x04, 0x1e
        /*0076*/ 	.short	(.L_4249 - .L_4248)
.L_4248:
        /*0078*/ 	.word	0x00000000
.L_4249:


//--------------------- .nv.info._ZN2at6native29vectorized_elementwise_kernelILi4ENS0_13BUnaryFunctorIsssZZZNS0_16fmod_kernel_cudaERNS_18TensorIteratorBaseEENKUlvE_clEvENKUlvE3_clEvEUlssE_EESt5arrayIPcLm2EEEEviT0_T1_ --------------------------
	.section	.nv.info._ZN2at6native29vectorized_elementwise_kernelILi4ENS0_13BUnaryFunctorIsssZZZNS0_16fmod_kernel_cudaERNS_18TensorIteratorBaseEENKUlvE_clEvENKUlvE3_clEvEUlssE_EESt5arrayIPcLm2EEEEviT0_T1_,"",@"SHT_CUDA_INFO"
	.sectionflags	@""
	.align	4


	//----- nvinfo : EIATTR_CUDA_API_VERSION
	.align		4
        /*0000*/ 	.byte	0x04, 0x37
        /*0002*/ 	.short	(.L_4251 - .L_4250)
.L_4250:
        /*0004*/ 	.word	0x00000082


	//----- nvinfo : EIATTR_SW2861232_WAR
	.align		4
.L_4251:
        /*0008*/ 	.byte	0x01, 0x35
	.zero		2


	//----- nvinfo : EIATTR_PARAM_CBANK
	.align		4
        /*000c*/ 	.byte	0x04, 0x0a
        /*000e*/ 	.short	(.L_4253 - .L_4252)
	.align		4
.L_4252:
        /*0010*/ 	.word	index@(.nv.constant0._ZN2at6native29vectorized_elementwise_kernelILi4ENS0_13BUnaryFunctorIsssZZZNS0_16fmod_kernel_cudaERNS_18TensorIteratorBaseEENKUlvE_clEvENKUlvE3_clEvEUlssE_EESt5arrayIPcLm2EEEEviT0_T1_)
        /*0014*/ 	.short	0x0160
        /*0016*/ 	.short	0x0018


	//----- nvinfo : EIATTR_CBANK_PARAM_SIZE
	.align		4
.L_4253:
        /*0018*/ 	.byte	0x03, 0x19
        /*001a*/ 	.short	0x0018


	//----- nvinfo : EIATTR_KPARAM_INFO
	.align		4
        /*001c*/ 	.byte	0x04, 0x17
        /*001e*/ 	.short	(.L_4255 - .L_4254)
.L_4254:
        /*0020*/ 	.word	0x00000000
        /*0024*/ 	.short	0x0002
        /*0026*/ 	.short	0x0008
        /*0028*/ 	.byte	0x00, 0xf0, 0x41, 0x00


	//----- nvinfo : EIATTR_KPARAM_INFO
	.align		4
.L_4255:
        /*002c*/ 	.byte	0x04, 0x17
        /*002e*/ 	.short	(.L_4257 - .L_4256)
.L_4256:
        /*0030*/ 	.word	0x00000000
        /*0034*/ 	.short	0x0001
        /*0036*/ 	.short	0x0004
        /*0038*/ 	.byte	0x00, 0xf0, 0x11, 0x00


	//----- nvinfo : EIATTR_KPARAM_INFO
	.align		4
.L_4257:
        /*003c*/ 	.byte	0x04, 0x17
        /*003e*/ 	.short	(.L_4259 - .L_4258)
.L_4258:
        /*0040*/ 	.word	0x00000000
        /*0044*/ 	.short	0x0000
        /*0046*/ 	.short	0x0000
        /*0048*/ 	.byte	0x00, 0xf0, 0x11, 0x00


	//----- nvinfo : EIATTR_MAXREG_COUNT
	.align		4
.L_4259:
        /*004c*/ 	.byte	0x03, 0x1b
        /*004e*/ 	.short	0x00ff


	//----- nvinfo : EIATTR_MERCURY_ISA_VERSION
	.align		4
        /*0050*/ 	.byte	0x03, 0x5f
        /*0052*/ 	.short	0x0000


	//----- nvinfo : EIATTR_EXIT_INSTR_OFFSETS
	.align		4
        /*0054*/ 	.byte	0x04, 0x1c
        /*0056*/ 	.short	(.L_4261 - .L_4260)


	//   ....[0]....
.L_4260:
        /*0058*/ 	.word	0x000007e0


	//   ....[1]....
        /*005c*/ 	.word	0x00001d20


	//   ....[2]....
        /*0060*/ 	.word	0x00001d70


	//----- nvinfo : EIATTR_MAX_THREADS
	.align		4
.L_4261:
        /*0064*/ 	.byte	0x04, 0x05
        /*0066*/ 	.short	(.L_4263 - .L_4262)
.L_4262:
        /*0068*/ 	.word	0x00000080
        /*006c*/ 	.word	0x00000001
        /*0070*/ 	.word	0x00000001


	//----- nvinfo : EIATTR_CRS_STACK_SIZE
	.align		4
.L_4263:
        /*0074*/ 	.byte	0x04, 0x1e
        /*0076*/ 	.short	(.L_4265 - .L_4264)
.L_4264:
        /*0078*/ 	.word	0x00000000
.L_4265:


//--------------------- .nv.info._ZN2at6native29vectorized_elementwise_kernelILi8ENS0_13BUnaryFunctorIsssZZZNS0_16fmod_kernel_cudaERNS_18TensorIteratorBaseEENKUlvE_clEvENKUlvE3_clEvEUlssE_EESt5arrayIPcLm2EEEEviT0_T1_ --------------------------
	.section	.nv.info._ZN2at6native29vectorized_elementwise_kernelILi8ENS0_13BUnaryFunctorIsssZZZNS0_16fmod_kernel_cudaERNS_18TensorIteratorBaseEENKUlvE_clEvENKUlvE3_clEvEUlssE_EESt5arrayIPcLm2EEEEviT0_T1_,"",@"SHT_CUDA_INFO"
	.sectionflags	@""
	.align	4


	//----- nvinfo : EIATTR_CUDA_API_VERSION
	.align		4
        /*0000*/ 	.byte	0x04, 0x37
        /*0002*/ 	.short	(.L_4267 - .L_4266)
.L_4266:
        /*0004*/ 	.word	0x00000082


	//----- nvinfo : EIATTR_SW2861232_WAR
	.align		4
.L_4267:
        /*0008*/ 	.byte	0x01, 0x35
	.zero		2


	//----- nvinfo : EIATTR_PARAM_CBANK
	.align		4
        /*000c*/ 	.byte	0x04, 0x0a
        /*000e*/ 	.short	(.L_4269 - .L_4268)
	.align		4
.L_4268:
        /*0010*/ 	.word	index@(.nv.constant0._ZN2at6native29vectorized_elementwise_kernelILi8ENS0_13BUnaryFunctorIsssZZZNS0_16fmod_kernel_cudaERNS_18TensorIteratorBaseEENKUlvE_clEvENKUlvE3_clEvEUlssE_EESt5arrayIPcLm2EEEEviT0_T1_)
        /*0014*/ 	.short	0x0160
        /*0016*/ 	.short	0x0018


	//----- nvinfo : EIATTR_CBANK_PARAM_SIZE
	.align		4
.L_4269:
        /*0018*/ 	.byte	0x03, 0x19
        /*001a*/ 	.short	0x0018


	//----- nvinfo : EIATTR_KPARAM_INFO
	.align		4
        /*001c*/ 	.byte	0x04, 0x17
        /*001e*/ 	.short	(.L_4271 - .L_4270)
.L_4270:
        /*0020*/ 	.word	0x00000000
        /*0024*/ 	.short	0x0002
        /*0026*/ 	.short	0x0008
        /*0028*/ 	.byte	0x00, 0xf0, 0x41, 0x00


	//----- nvinfo : EIATTR_KPARAM_INFO
	.align		4
.L_4271:
        /*002c*/ 	.byte	0x04, 0x17
        /*002e*/ 	.short	(.L_4273 - .L_4272)
.L_4272:
        /*0030*/ 	.word	0x00000000
        /*0034*/ 	.short	0x0001
        /*0036*/ 	.short	0x0004
        /*0038*/ 	.byte	0x00, 0xf0, 0x11, 0x00


	//----- nvinfo : EIATTR_KPARAM_INFO
	.align		4
.L_4273:
        /*003c*/ 	.byte	0x04, 0x17
        /*003e*/ 	.short	(.L_4275 - .L_4274)
.L_4274:
        /*0040*/ 	.word	0x00000000
        /*0044*/ 	.short	0x0000
        /*0046*/ 	.short	0x0000
        /*0048*/ 	.byte	0x00, 0xf0, 0x11, 0x00


	//----- nvinfo : EIATTR_MAXREG_COUNT
	.align		4
.L_4275:
        /*004c*/ 	.byte	0x03, 0x1b
        /*004e*/ 	.short	0x00ff


	//----- nvinfo : EIATTR_MERCURY_ISA_VERSION
	.align		4
        /*0050*/ 	.byte	0x03, 0x5f
        /*0052*/ 	.short	0x0000


	//----- nvinfo : EIATTR_EXIT_INSTR_OFFSETS
	.align		4
        /*0054*/ 	.byte	0x04, 0x1c
        /*0056*/ 	.short	(.L_4277 - .L_4276)


	//   ....[0]....
.L_4276:
        /*0058*/ 	.word	0x00000010


	//----- nvinfo : EIATTR_MAX_THREADS
	.align		4
.L_4277:
        /*005c*/ 	.byte	0x04, 0x05
        /*005e*/ 	.short	(.L_4279 - .L_4278)
.L_4278:
        /*0060*/ 	.word	0x00000080
        /*0064*/ 	.word	0x00000001
        /*0068*/ 	.word	0x00000001
.L_4279:


//--------------------- .nv.info._ZN2at6native18elementwise_kernelILi128ELi4EZNS0_15gpu_kernel_implINS0_13AUnaryFunctorIsssZZZNS0_16fmod_kernel_cudaERNS_18TensorIteratorBaseEENKUlvE_clEvENKUlvE3_clEvEUlssE_EEEEvS5_RKT_EUliE_EEviT1_ --------------------------
	.section	.nv.info._ZN2at6native18elementwise_kernelILi128ELi4EZNS0_15gpu_kernel_implINS0_13AUnaryFunctorIsssZZZNS0_16fmod_kernel_cudaERNS_18TensorIteratorBaseEENKUlvE_clEvENKUlvE3_clEvEUlssE_EEEEvS5_RKT_EUliE_EEviT1_,"",@"SHT_CUDA_INFO"
	.sectionflags	@""
	.align	4


	//----- nvinfo : EIATTR_CUDA_API_VERSION
	.align		4
        /*0000*/ 	.byte	0x04, 0x37
        /*0002*/ 	.short	(.L_4281 - .L_4280)
.L_4280:
        /*0004*/ 	.word	0x00000082


	//----- nvinfo : EIATTR_SW2861232_WAR
	.align		4
.L_4281:
        /*0008*/ 	.byte	0x01, 0x35
	.zero		2


	//----- nvinfo : EIATTR_PARAM_CBANK
	.align		4
        /*000c*/ 	.byte	0x04, 0x0a
        /*000e*/ 	.short	(.L_4283 - .L_4282)
	.align		4
.L_4282:
        /*0010*/ 	.word	index@(.nv.constant0._ZN2at6native18elementwise_kernelILi128ELi4EZNS0_15gpu_kernel_implINS0_13AUnaryFunctorIsssZZZNS0_16fmod_kernel_cudaERNS_18TensorIteratorBaseEENKUlvE_clEvENKUlvE3_clEvEUlssE_EEEEvS5_RKT_EUliE_EEviT1_)
        /*0014*/ 	.short	0x0160
        /*0016*/ 	.short	0x0220


	//----- nvinfo : EIATTR_CBANK_PARAM_SIZE
	.align		4
.L_4283:
        /*0018*/ 	.byte	0x03, 0x19
        /*001a*/ 	.short	0x0220


	//----- nvinfo : EIATTR_KPARAM_INFO
	.align		4
        /*001c*/ 	.byte	0x04, 0x17
        /*001e*/ 	.short	(.L_4285 - .L_4284)
.L_4284:
        /*0020*/ 	.word	0x00000000
        /*0024*/ 	.short	0x0001
        /*0026*/ 	.short	0x0008
        /*0028*/ 	.byte	0x00, 0xf0, 0x61, 0x08


	//----- nvinfo : EIATTR_KPARAM_INFO
	.align		4
.L_4285:
        /*002c*/ 	.byte	0x04, 0x17
        /*002e*/ 	.short	(.L_4287 - .L_4286)
.L_4286:
        /*0030*/ 	.word	0x00000000
        /*0034*/ 	.short	0x0000
        /*0036*/ 	.short	0x0000
        /*0038*/ 	.byte	0x00, 0xf0, 0x11, 0x00


	//----- nvinfo : EIATTR_MAXREG_COUNT
	.align		4
.L_4287:
        /*003c*/ 	.byte	0x03, 0x1b
        /*003e*/ 	.short	0x0080


	//----- nvinfo : EIATTR_EXTERNS
	.align		4
        /*0040*/ 	.byte	0x04, 0x0f
        /*0042*/ 	.short	(.L_4289 - .L_4288)


	//   ....[0]....
	.align		4
.L_4288:
        /*0044*/ 	.word	index@(__assertfail)


	//----- nvinfo : EIATTR_MERCURY_ISA_VERSION
	.align		4
.L_4289:
        /*0048*/ 	.byte	0x03, 0x5f
        /*004a*/ 	.short	0x0000


	//----- nvinfo : EIATTR_SYSCALL_OFFSETS
	.align		4
        /*004c*/ 	.byte	0x04, 0x46
        /*004e*/ 	.short	(.L_4291 - .L_4290)


	//   ....[0]....
.L_4290:
        /*0050*/ 	.word	0x00001d20


	//   ....[1]....
        /*0054*/ 	.word	0x00002d80


	//   ....[2]....
        /*0058*/ 	.word	0x00004b00


	//   ....[3]....
        /*005c*/ 	.word	0x00005b70


	//   ....[4]....
        /*0060*/ 	.word	0x000078c0


	//   ....[5]....
        /*0064*/ 	.word	0x00008930


	//   ....[6]....
        /*0068*/ 	.word	0x0000a690


	//   ....[7]....
        /*006c*/ 	.word	0x0000b700


	//----- nvinfo : EIATTR_EXIT_INSTR_OFFSETS
	.align		4
.L_4291:
        /*0070*/ 	.byte	0x04, 0x1c
        /*0072*/ 	.short	(.L_4293 - .L_4292)


	//   ....[0]....
.L_4292:
        /*0074*/ 	.word	0x000089f0


	//   ....[1]....
        /*0078*/ 	.word	0x0000a970


	//   ....[2]....
        /*007c*/ 	.word	0x0000a990


	//   ....[3]....
        /*0080*/ 	.word	0x0000aa40


	//   ....[4]....
        /*0084*/ 	.word	0x0000aa70


	//   ....[5]....
        /*0088*/ 	.word	0x0000aa90


	//   ....[6]....
        /*008c*/ 	.word	0x0000ab20


	//   ....[7]....
        /*0090*/ 	.word	0x0000ab60


	//   ....[8]....
        /*0094*/ 	.word	0x0000ac00


	//   ....[9]....
        /*0098*/ 	.word	0x0000ac50


	//   ....[10]....
        /*009c*/ 	.word	0x0000ac80


	//   ....[11]....
        /*00a0*/ 	.word	0x0000ad50


	//   ....[12]....
        /*00a4*/ 	.word	0x0000ad90


	//   ....[13]....
        /*00a8*/ 	.word	0x0000af20


	//   ....[14]....
        /*00ac*/ 	.word	0x0000b080


	//   ....[15]....
        /*00b0*/ 	.word	0x0000b0c0


	//   ....[16]....
        /*00b4*/ 	.word	0x0000b160


	//   ....[17]....
        /*00b8*/ 	.word	0x0000b2e0


	//   ....[18]....
        /*00bc*/ 	.word	0x0000b460


	//   ....[19]....
        /*00c0*/ 	.word	0x0000b5d0


	//   ....[20]....
        /*00c4*/ 	.word	0x0000b710


	//   ....[21]....
        /*00c8*/ 	.word	0x0000b760


	//   ....[22]....
        /*00cc*/ 	.word	0x0000b790


	//----- nvinfo : EIATTR_MAX_THREADS
	.align		4
.L_4293:
        /*00d0*/ 	.byte	0x04, 0x05
        /*00d2*/ 	.short	(.L_4295 - .L_4294)
.L_4294:
        /*00d4*/ 	.word	0x00000080
        /*00d8*/ 	.word	0x00000001
        /*00dc*/ 	.word	0x00000001


	//----- nvinfo : EIATTR_CRS_STACK_SIZE
	.align		4
.L_4295:
        /*00e0*/ 	.byte	0x04, 0x1e
        /*00e2*/ 	.short	(.L_4297 - .L_4296)
.L_4296:
        /*00e4*/ 	.word	0x00000000
.L_4297:


//--------------------- .nv.info._ZN2at6native27unrolled_elementwise_kernelINS0_13AUnaryFunctorIsssZZZNS0_16fmod_kernel_cudaERNS_18TensorIteratorBaseEENKUlvE_clEvENKUlvE3_clEvEUlssE_EESt5arrayIPcLm2EELi4E23TrivialOffsetCalculatorILi1EjESD_NS0_6memory12LoadWithCastILi1EEENSE_13StoreWithCastILi1EEEEEviT_T0_T2_T3_T4_T5_ --------------------------
	.section	.nv.info._ZN2at6native27unrolled_elementwise_kernelINS0_13AUnaryFunctorIsssZZZNS0_16fmod_kernel_cudaERNS_18TensorIteratorBaseEENKUlvE_clEvENKUlvE3_clEvEUlssE_EESt5arrayIPcLm2EELi4E23TrivialOffsetCalculatorILi1EjESD_NS0_6memory12LoadWithCastILi1EEENSE_13StoreWithCastILi1EEEEEviT_T0_T2_T3_T4_T5_,"",@"SHT_CUDA_INFO"
	.sectionflags	@""
	.align	4


	//----- nvinfo : EIATTR_CUDA_API_VERSION
	.align		4
        /*0000*/ 	.byte	0x04, 0x37
        /*0002*/ 	.short	(.L_4299 - .L_4298)
.L_4298:
        /*0004*/ 	.word	0x00000082


	//----- nvinfo : EIATTR_SW2861232_WAR
	.align		4
.L_4299:
        /*0008*/ 	.byte	0x01, 0x35
	.zero		2


	//----- nvinfo : EIATTR_PARAM_CBANK
	.align		4
        /*000c*/ 	.byte	0x04, 0x0a
        /*000e*/ 	.short	(.L_4301 - .L_4300)
	.align		4
.L_4300:
        /*0010*/ 	.word	index@(.nv.constant0._ZN2at6native27unrolled_elementwise_kernelINS0_13AUnaryFunctorIsssZZZNS0_16fmod_kernel_cudaERNS_18TensorIteratorBaseEENKUlvE_clEvENKUlvE3_clEvEUlssE_EESt5arrayIPcLm2EELi4E23TrivialOffsetCalculatorILi1EjESD_NS0_6memory12LoadWithCastILi1EEENSE_13StoreWithCastILi1EEEEEviT_T0_T2_T3_T4_T5_)
        /*0014*/ 	.short	0x0160
        /*0016*/ 	.short	0x002c


	//----- nvinfo : EIATTR_CBANK_PARAM_SIZE
	.align		4
.L_4301:
        /*0018*/ 	.byte	0x03, 0x19
        /*001a*/ 	.short	0x002c


	//----- nvinfo : EIATTR_KPARAM_INFO
	.align		4
        /*001c*/ 	.byte	0x04, 0x17
        /*001e*/ 	.short	(.L_4303 - .L_4302)
.L_4302:
        /*0020*/ 	.word	0x00000000
        /*0024*/ 	.short	0x0006
        /*0026*/ 	.short	0x0024
        /*0028*/ 	.byte	0x00, 0xf0, 0x21, 0x00


	//----- nvinfo : EIATTR_KPARAM_INFO
	.align		4
.L_4303:
        /*002c*/ 	.byte	0x04, 0x17
        /*002e*/ 	.short	(.L_4305 - .L_4304)
.L_4304:
        /*0030*/ 	.word	0x00000000
        /*0034*/ 	.short	0x0005
        /*0036*/ 	.short	0x001c
        /*0038*/ 	.byte	0x00, 0xf0, 0x21, 0x00


	//----- nvinfo : EIATTR_KPARAM_INFO
	.align		4
.L_4305:
        /*003c*/ 	.byte	0x04, 0x17
        /*003e*/ 	.short	(.L_4307 - .L_4306)
.L_4306:
        /*0040*/ 	.word	0x00000000
        /*0044*/ 	.short	0x0004
        /*0046*/ 	.short	0x0019
        /*0048*/ 	.byte	0x00, 0xf0, 0x05, 0x00


	//----- nvinfo : EIATTR_KPARAM_INFO
	.align		4
.L_4307:
        /*004c*/ 	.byte	0x04, 0x17
        /*004e*/ 	.short	(.L_4309 - .L_4308)
.L_4308:
        /*0050*/ 	.word	0x00000000
        /*0054*/ 	.short	0x0003
        /*0056*/ 	.short	0x0018
        /*0058*/ 	.byte	0x00, 0xf0, 0x05, 0x00


	//----- nvinfo : EIATTR_KPARAM_INFO
	.align		4
.L_4309:
        /*005c*/ 	.byte	0x04, 0x17
        /*005e*/ 	.short	(.L_4311 - .L_4310)
.L_4310:
        /*0060*/ 	.word	0x00000000
        /*0064*/ 	.short	0x0002
        /*0066*/ 	.short	0x0008
        /*0068*/ 	.byte	0x00, 0xf0, 0x41, 0x00


	//----- nvinfo : EIATTR_KPARAM_INFO
	.align		4
.L_4311:
        /*006c*/ 	.byte	0x04, 0x17
        /*006e*/ 	.short	(.L_4313 - .L_4312)
.L_4312:
        /*0070*/ 	.word	0x00000000
        /*0074*/ 	.short	0x0001
        /*0076*/ 	.short	0x0004
        /*0078*/ 	.byte	0x00, 0xf0, 0x11, 0x00


	//----- nvinfo : EIATTR_KPARAM_INFO
	.align		4
.L_4313:
        /*007c*/ 	.byte	0x04, 0x17
        /*007e*/ 	.short	(.L_4315 - .L_4314)
.L_4314:
        /*0080*/ 	.word	0x00000000
        /*0084*/ 	.short	0x0000
        /*0086*/ 	.short	0x0000
        /*0088*/ 	.byte	0x00, 0xf0, 0x11, 0x00


	//----- nvinfo : EIATTR_MAXREG_COUNT
	.align		4
.L_4315:
        /*008c*/ 	.byte	0x03, 0x1b
        /*008e*/ 	.short	0x00ff


	//----- nvinfo : EIATTR_EXTERNS
	.align		4
        /*0090*/ 	.byte	0x04, 0x0f
        /*0092*/ 	.short	(.L_4317 - .L_4316)


	//   ....[0]....
	.align		4
.L_4316:
        /*0094*/ 	.word	index@(__assertfail)


	//----- nvinfo : EIATTR_MERCURY_ISA_VERSION
	.align		4
.L_4317:
        /*0098*/ 	.byte	0x03, 0x5f
        /*009a*/ 	.short	0x0000


	//----- nvinfo : EIATTR_SYSCALL_OFFSETS
	.align		4
        /*009c*/ 	.byte	0x04, 0x46
        /*009e*/ 	.short	(.L_4319 - .L_4318)


	//   ....[0]....
.L_4318:
        /*00a0*/ 	.word	0x00000f20


	//   ....[1]....
        /*00a4*/ 	.word	0x00001e40


	//   ....[2]....
        /*00a8*/ 	.word	0x00002d70


	//   ....[3]....
        /*00ac*/ 	.word	0x00003c70


	//   ....[4]....
        /*00b0*/ 	.word	0x000053e0


	//   ....[5]....
        /*00b4*/ 	.word	0x00006350


	//   ....[6]....
        /*00b8*/ 	.word	0x00007280


	//   ....[7]....
        /*00bc*/ 	.word	0x000081b0


	//----- nvinfo : EIATTR_EXIT_INSTR_OFFSETS
	.align		4
.L_4319:
        /*00c0*/ 	.byte	0x04, 0x1c
        /*00c2*/ 	.short	(.L_4321 - .L_4320)


	//   ....[0]....
.L_4320:
        /*00c4*/ 	.word	0x00007330


	//   ....[1]....
        /*00c8*/ 	.word	0x00007440


	//   ....[2]....
        /*00cc*/ 	.word	0x00007460


	//   ....[3]....
        /*00d0*/ 	.word	0x00007500


	//   ....[4]....
        /*00d4*/ 	.word	0x00007530


	//   ....[5]....
        /*00d8*/ 	.word	0x00007550


	//   ....[6]....
        /*00dc*/ 	.word	0x000075e0


	//   ....[7]....
        /*00e0*/ 	.word	0x00007620


	//   ....[8]....
        /*00e4*/ 	.word	0x000076c0


	//   ....[9]....
        /*00e8*/ 	.word	0x00007710


	//   ....[10]....
        /*00ec*/ 	.word	0x00007740


	//   ....[11]....
        /*00f0*/ 	.word	0x00007810


	//   ....[12]....
        /*00f4*/ 	.word	0x00007850


	//   ....[13]....
        /*00f8*/ 	.word	0x000079e0


	//   ....[14]....
        /*00fc*/ 	.word	0x00007b40


	//   ....[15]....
        /*0100*/ 	.word	0x00007b80


	//   ....[16]....
        /*0104*/ 	.word	0x00007c20


	//   ....[17]....
        /*0108*/ 	.word	0x00007da0


	//   ....[18]....
        /*010c*/ 	.word	0x00007f20


	//   ....[19]....
        /*0110*/ 	.word	0x00008080


	//   ....[20]....
        /*0114*/ 	.word	0x000081c0


	//   ....[21]....
        /*0118*/ 	.word	0x00008200


	//   ....[22]....
        /*011c*/ 	.word	0x00008230


	//----- nvinfo : EIATTR_MAX_THREADS
	.align		4
.L_4321:
        /*0120*/ 	.byte	0x04, 0x05
        /*0122*/ 	.short	(.L_4323 - .L_4322)
.L_4322:
        /*0124*/ 	.word	0x00000080
        /*0128*/ 	.word	0x00000001
        /*012c*/ 	.word	0x00000001


	//----- nvinfo : EIATTR_CRS_STACK_SIZE
	.align		4
.L_4323:
        /*0130*/ 	.byte	0x04, 0x1e
        /*0132*/ 	.short	(.L_4325 - .L_4324)
.L_4324:
        /*0134*/ 	.word	0x00000000
.L_4325:


//--------------------- .nv.info._ZN2at6native18elementwise_kernelILi128ELi4EZNS0_22gpu_kernel_impl_nocastINS0_13AUnaryFunctorIsssZZZNS0_16fmod_kernel_cudaERNS_18TensorIteratorBaseEENKUlvE_clEvENKUlvE3_clEvEUlssE_EEEEvS5_RKT_EUliE_EEviT1_ --------------------------
	.section	.nv.info._ZN2at6native18elementwise_kernelILi128ELi4EZNS0_22gpu_kernel_impl_nocastINS0_13AUnaryFunctorIsssZZZNS0_16fmod_kernel_cudaERNS_18TensorIteratorBaseEENKUlvE_clEvENKUlvE3_clEvEUlssE_EEEEvS5_RKT_EUliE_EEviT1_,"",@"SHT_CUDA_INFO"
	.sectionflags	@""
	.align	4


	//----- nvinfo : EIATTR_CUDA_API_VERSION
	.align		4
        /*0000*/ 	.byte	0x04, 0x37
        /*0002*/ 	.short	(.L_4327 - .L_4326)
.L_4326:
        /*0004*/ 	.word	0x00000082


	//----- nvinfo : EIATTR_SW2861232_WAR
	.align		4
.L_4327:
        /*0008*/ 	.byte	0x01, 0x35
	.zero		2


	//----- nvinfo : EIATTR_PARAM_CBANK
	.align		4
        /*000c*/ 	.byte	0x04, 0x0a
        /*000e*/ 	.short	(.L_4329 - .L_4328)
	.align		4
.L_4328:
        /*0010*/ 	.word	index@(.nv.constant0._ZN2at6native18elementwise_kernelILi128ELi4EZNS0_22gpu_kernel_impl_nocastINS0_13AUnaryFunctorIsssZZZNS0_16fmod_kernel_cudaERNS_18TensorIteratorBaseEENKUlvE_clEvENKUlvE3_clEvEUlssE_EEEEvS5_RKT_EUliE_EEviT1_)
        /*0014*/ 	.short	0x0160
        /*0016*/ 	.short	0x0220


	//----- nvinfo : EIATTR_CBANK_PARAM_SIZE
	.align		4
.L_4329:
        /*0018*/ 	.byte	0x03, 0x19
        /*001a*/ 	.short	0x0220


	//----- nvinfo : EIATTR_KPARAM_INFO
	.align		4
        /*001c*/ 	.byte	0x04, 0x17
        /*001e*/ 	.short	(.L_4331 - .L_4330)
.L_4330:
        /*0020*/ 	.word	0x00000000
        /*0024*/ 	.short	0x0001
        /*0026*/ 	.short	0x0008
        /*0028*/ 	.byte	0x00, 0xf0, 0x61, 0x08


	//----- nvinfo : EIATTR_KPARAM_INFO
	.align		4
.L_4331:
        /*002c*/ 	.byte	0x04, 0x17
        /*002e*/ 	.short	(.L_4333 - .L_4332)
.L_4332:
        /*0030*/ 	.word	0x00000000
        /*0034*/ 	.short	0x0000
        /*0036*/ 	.short	0x0000
        /*0038*/ 	.byte	0x00, 0xf0, 0x11, 0x00


	//----- nvinfo : EIATTR_MAXREG_COUNT
	.align		4
.L_4333:
        /*003c*/ 	.byte	0x03, 0x1b
        /*003e*/ 	.short	0x0080


	//----- nvinfo : EIATTR_MERCURY_ISA_VERSION
	.align		4
        /*0040*/ 	.byte	0x03, 0x5f
        /*0042*/ 	.short	0x0000


	//----- nvinfo : EIATTR_EXIT_INSTR_OFFSETS
	.align		4
        /*0044*/ 	.byte	0x04, 0x1c
        /*0046*/ 	.short	(.L_4335 - .L_4334)


	//   ....[0]....
.L_4334:
        /*0048*/ 	.word	0x00003160


	//   ....[1]....
        /*004c*/ 	.word	0x00004180


	//----- nvinfo : EIATTR_MAX_THREADS
	.align		4
.L_4335:
        /*0050*/ 	.byte	0x04, 0x05
        /*0052*/ 	.short	(.L_4337 - .L_4336)
.L_4336:
        /*0054*/ 	.word	0x00000080
        /*0058*/ 	.word	0x00000001
        /*005c*/ 	.word	0x00000001


	//----- nvinfo : EIATTR_CRS_STACK_SIZE
	.align		4
.L_4337:
        /*0060*/ 	.byte	0x04, 0x1e
        /*0062*/ 	.short	(.L_4339 - .L_4338)
.L_4338:
        /*0064*/ 	.word	0x00000000
.L_4339:


//--------------------- .nv.info._ZN2at6native27unrolled_elementwise_kernelINS0_13AUnaryFunctorIsssZZZNS0_16fmod_kernel_cudaERNS_18TensorIteratorBaseEENKUlvE_clEvENKUlvE3_clEvEUlssE_EESt5arrayIPcLm2EELi4E23TrivialOffsetCalculatorILi1EjESD_NS0_6memory15LoadWithoutCastENSE_16StoreWithoutCastEEEviT_T0_T2_T3_T4_T5_ --------------------------
	.section	.nv.info._ZN2at6native27unrolled_elementwise_kernelINS0_13AUnaryFunctorIsssZZZNS0_16fmod_kernel_cudaERNS_18TensorIteratorBaseEENKUlvE_clEvENKUlvE3_clEvEUlssE_EESt5arrayIPcLm2EELi4E23TrivialOffsetCalculatorILi1EjESD_NS0_6memory15LoadWithoutCastENSE_16StoreWithoutCastEEEviT_T0_T2_T3_T4_T5_,"",@"SHT_CUDA_INFO"
	.sectionflags	@""
	.align	4


	//----- nvinfo : EIATTR_CUDA_API_VERSION
	.align		4
        /*0000*/ 	.byte	0x04, 0x37
        /*0002*/ 	.short	(.L_4341 - .L_4340)
.L_4340:
        /*0004*/ 	.word	0x00000082


	//----- nvinfo : EIATTR_SW2861232_WAR
	.align		4
.L_4341:
        /*0008*/ 	.byte	0x01, 0x35
	.zero		2


	//----- nvinfo : EIATTR_PARAM_CBANK
	.align		4
        /*000c*/ 	.byte	0x04, 0x0a
        /*000e*/ 	.short	(.L_4343 - .L_4342)
	.align		4
.L_4342:
        /*0010*/ 	.word	index@(.nv.constant0._ZN2at6native27unrolled_elementwise_kernelINS0_13AUnaryFunctorIsssZZZNS0_16fmod_kernel_cudaERNS_18TensorIteratorBaseEENKUlvE_clEvENKUlvE3_clEvEUlssE_EESt5arrayIPcLm2EELi4E23TrivialOffsetCalculatorILi1EjESD_NS0_6memory15LoadWithoutCastENSE_16StoreWithoutCastEEEviT_T0_T2_T3_T4_T5_)
        /*0014*/ 	.short	0x0160
        /*0016*/ 	.short	0x001c


	//----- nvinfo : EIATTR_CBANK_PARAM_SIZE
	.align		4
.L_4343:
        /*0018*/ 	.byte	0x03, 0x19
        /*001a*/ 	.short	0x001c


	//----- nvinfo : EIATTR_KPARAM_INFO
	.align		4
        /*001c*/ 	.byte	0x04, 0x17
        /*001e*/ 	.short	(.L_4345 - .L_4344)
.L_4344:
        /*0020*/ 	.word	0x00000000
        /*0024*/ 	.short	0x0006
        /*0026*/ 	.short	0x001b
        /*0028*/ 	.byte	0x00, 0xf0, 0x05, 0x00


	//----- nvinfo : EIATTR_KPARAM_INFO
	.align		4
.L_4345:
        /*002c*/ 	.byte	0x04, 0x17
        /*002e*/ 	.short	(.L_4347 - .L_4346)
.L_4346:
        /*0030*/ 	.word	0x00000000
        /*0034*/ 	.short	0x0005
        /*0036*/ 	.short	0x001a
        /*0038*/ 	.byte	0x00, 0xf0, 0x05, 0x00


	//----- nvinfo : EIATTR_KPARAM_INFO
	.align		4
.L_4347:
        /*003c*/ 	.byte	0x04, 0x17
        /*003e*/ 	.short	(.L_4349 - .L_4348)
.L_4348:
        /*0040*/ 	.word	0x00000000
        /*0044*/ 	.short	0x0004
        /*0046*/ 	.short	0x0019
        /*0048*/ 	.byte	0x00, 0xf0, 0x05, 0x00


	//----- nvinfo : EIATTR_KPARAM_INFO
	.align		4
.L_4349:
        /*004c*/ 	.byte	0x04, 0x17
        /*004e*/ 	.short	(.L_4351 - .L_4350)
.L_4350:
        /*0050*/ 	.word	0x00000000
        /*0054*/ 	.short	0x0003
        /*0056*/ 	.short	0x0018
        /*0058*/ 	.byte	0x00, 0xf0, 0x05, 0x00


	//----- nvinfo : EIATTR_KPARAM_INFO
	.align		4
.L_4351:
        /*005c*/ 	.byte	0x04, 0x17
        /*005e*/ 	.short	(.L_4353 - .L_4352)
.L_4352:
        /*0060*/ 	.word	0x00000000
        /*0064*/ 	.short	0x0002
        /*0066*/ 	.short	0x0008
        /*0068*/ 	.byte	0x00, 0xf0, 0x41, 0x00


	//----- nvinfo : EIATTR_KPARAM_INFO
	.align		4
.L_4353:
        /*006c*/ 	.byte	0x04, 0x17
        /*006e*/ 	.short	(.L_4355 - .L_4354)
.L_4354:
        /*0070*/ 	.word	0x00000000
        /*0074*/ 	.short	0x0001
        /*0076*/ 	.short	0x0004
        /*0078*/ 	.byte	0x00, 0xf0, 0x11, 0x00


	//----- nvinfo : EIATTR_KPARAM_INFO
	.align		4
.L_4355:
        /*007c*/ 	.byte	0x04, 0x17
        /*007e*/ 	.short	(.L_4357 - .L_4356)
.L_4356:
        /*0080*/ 	.word	0x00000000
        /*0084*/ 	.short	0x0000
        /*0086*/ 	.short	0x0000
        /*0088*/ 	.byte	0x00, 0xf0, 0x11, 0x00


	//----- nvinfo : EIATTR_MAXREG_COUNT
	.align		4
.L_4357:
        /*008c*/ 	.byte	0x03, 0x1b
        /*008e*/ 	.short	0x00ff


	//----- nvinfo : EIATTR_MERCURY_ISA_VERSION
	.align		4
        /*0090*/ 	.byte	0x03, 0x5f
        /*0092*/ 	.short	0x0000


	//----- nvinfo : EIATTR_EXIT_INSTR_OFFSETS
	.align		4
        /*0094*/ 	.byte	0x04, 0x1c
        /*0096*/ 	.short	(.L_4359 - .L_4358)


	//   ....[0]....
.L_4358:
        /*0098*/ 	.word	0x00000a30


	//   ....[1]....
        /*009c*/ 	.word	0x00000a80


	//----- nvinfo : EIATTR_MAX_THREADS
	.align		4
.L_4359:
        /*00a0*/ 	.byte	0x04, 0x05
        /*00a2*/ 	.short	(.L_4361 - .L_4360)
.L_4360:
        /*00a4*/ 	.word	0x00000080
        /*00a8*/ 	.word	0x00000001
        /*00ac*/ 	.word	0x00000001


	//----- nvinfo : EIATTR_CRS_STACK_SIZE
	.align		4
.L_4361:
        /*00b0*/ 	.byte	0x04, 0x1e
        /*00b2*/ 	.short	(.L_4363 - .L_4362)
.L_4362:
        /*00b4*/ 	.word	0x00000000
.L_4363:


//--------------------- .nv.info._ZN2at6native29vectorized_elementwise_kernelILi2ENS0_13AUnaryFunctorIsssZZZNS0_16fmod_kernel_cudaERNS_18TensorIteratorBaseEENKUlvE_clEvENKUlvE3_clEvEUlssE_EESt5arrayIPcLm2EEEEviT0_T1_ --------------------------
	.section	.nv.info._ZN2at6native29vectorized_elementwise_kernelILi2ENS0_13AUnaryFunctorIsssZZZNS0_16fmod_kernel_cudaERNS_18TensorIteratorBaseEENKUlvE_clEvENKUlvE3_clEvEUlssE_EESt5arrayIPcLm2EEEEviT0_T1_,"",@"SHT_CUDA_INFO"
	.sectionflags	@""
	.align	4


	//----- nvinfo : EIATTR_CUDA_API_VERSION
	.align		4
        /*0000*/ 	.byte	0x04, 0x37
        /*0002*/ 	.short	(.L_4365 - .L_4364)
.L_4364:
        /*0004*/ 	.word	0x00000082


	//----- nvinfo : EIATTR_SW2861232_WAR
	.align		4
.L_4365:
        /*0008*/ 	.byte	0x01, 0x35
	.zero		2


	//----- nvinfo : EIATTR_PARAM_CBANK
	.align		4
        /*000c*/ 	.byte	0x04, 0x0a
        /*000e*/ 	.short	(.L_4367 - .L_4366)
	.align		4
.L_4366:
        /*0010*/ 	.word	index@(.nv.constant0._ZN2at6native29vectorized_elementwise_kernelILi2ENS0_13AUnaryFunctorIsssZZZNS0_16fmod_kernel_cudaERNS_18TensorIteratorBaseEENKUlvE_clEvENKUlvE3_clEvEUlssE_EESt5arrayIPcLm2EEEEviT0_T1_)
        /*0014*/ 	.short	0x0160
        /*0016*/ 	.short	0x0018


	//----- nvinfo : EIATTR_CBANK_PARAM_SIZE
	.align		4
.L_4367:
        /*0018*/ 	.byte	0x03, 0x19
        /*001a*/ 	.short	0x0018


	//----- nvinfo : EIATTR_KPARAM_INFO
	.align		4
        /*001c*/ 	.byte	0x04, 0x17
        /*001e*/ 	.short	(.L_4369 - .L_4368)
.L_4368:
        /*0020*/ 	.word	0x00000000
        /*0024*/ 	.short	0x0002
        /*0026*/ 	.short	0x0008
        /*0028*/ 	.byte	0x00, 0xf0, 0x41, 0x00


	//----- nvinfo : EIATTR_KPARAM_INFO
	.align		4
.L_4369:
        /*002c*/ 	.byte	0x04, 0x17
        /*002e*/ 	.short	(.L_4371 - .L_4370)
.L_4370:
        /*0030*/ 	.word	0x00000000
        /*0034*/ 	.short	0x0001
        /*0036*/ 	.short	0x0004
        /*0038*/ 	.byte	0x00, 0xf0, 0x11, 0x00


	//----- nvinfo : EIATTR_KPARAM_INFO
	.align		4
.L_4371:
        /*003c*/ 	.byte	0x04, 0x17
        /*003e*/ 	.short	(.L_4373 - .L_4372)
.L_4372:
        /*0040*/ 	.word	0x00000000
        /*0044*/ 	.short	0x0000
        /*0046*/ 	.short	0x0000
        /*0048*/ 	.byte	0x00, 0xf0, 0x11, 0x00


	//----- nvinfo : EIATTR_MAXREG_COUNT
	.align		4
.L_4373:
        /*004c*/ 	.byte	0x03, 0x1b
        /*004e*/ 	.short	0x00ff


	//----- nvinfo : EIATTR_MERCURY_ISA_VERSION
	.align		4
        /*0050*/ 	.byte	0x03, 0x5f
        /*0052*/ 	.short	0x0000


	//----- nvinfo : EIATTR_EXIT_INSTR_OFFSETS
	.align		4
        /*0054*/ 	.byte	0x04, 0x1c
        /*0056*/ 	.short	(.L_4375 - .L_4374)


	//   ....[0]....
.L_4374:
        /*0058*/ 	.word	0x00000c80


	//   ....[1]....
        /*005c*/ 	.word	0x00002160


	//   ....[2]....
        /*0060*/ 	.word	0x000021b0


	//----- nvinfo : EIATTR_MAX_THREADS
	.align		4
.L_4375:
        /*0064*/ 	.byte	0x04, 0x05
        /*0066*/ 	.short	(.L_4377 - .L_4376)
.L_4376:
        /*0068*/ 	.word	0x00000080
        /*006c*/ 	.word	0x00000001
        /*0070*/ 	.word	0x00000001


	//----- nvinfo : EIATTR_CRS_STACK_SIZE
	.align		4
.L_4377:
        /*0074*/ 	.byte	0x04, 0x1e
        /*0076*/ 	.short	(.L_4379 - .L_4378)
.L_4378:
        /*0078*/ 	.word	0x00000000
.L_4379:


//--------------------- .nv.info._ZN2at6native29vectorized_elementwise_kernelILi4ENS0_13AUnaryFunctorIsssZZZNS0_16fmod_kernel_cudaERNS_18TensorIteratorBaseEENKUlvE_clEvENKUlvE3_clEvEUlssE_EESt5arrayIPcLm2EEEEviT0_T1_ --------------------------
	.section	.nv.info._ZN2at6native29vectorized_elementwise_kernelILi4ENS0_13AUnaryFunctorIsssZZZNS0_16fmod_kernel_cudaERNS_18TensorIteratorBaseEENKUlvE_clEvENKUlvE3_clEvEUlssE_EESt5arrayIPcLm2EEEEviT0_T1_,"",@"SHT_CUDA_INFO"
	.sectionflags	@""
	.align	4


	//----- nvinfo : EIATTR_CUDA_API_VERSION
	.align		4
        /*0000*/ 	.byte	0x04, 0x37
        /*0002*/ 	.short	(.L_4381 - .L_4380)
.L_4380:
        /*0004*/ 	.word	0x00000082


	//----- nvinfo : EIATTR_SW2861232_WAR
	.align		4
.L_4381:
        /*0008*/ 	.byte	0x01, 0x35
	.zero		2


	//----- nvinfo : EIATTR_PARAM_CBANK
	.align		4
        /*000c*/ 	.byte	0x04, 0x0a
        /*000e*/ 	.short	(.L_4383 - .L_4382)
	.align		4
.L_4382:
        /*0010*/ 	.word	index@(.nv.constant0._ZN2at6native29vectorized_elementwise_kernelILi4ENS0_13AUnaryFunctorIsssZZZNS0_16fmod_kernel_cudaERNS_18TensorIteratorBaseEENKUlvE_clEvENKUlvE3_clEvEUlssE_EESt5arrayIPcLm2EEEEviT0_T1_)
        /*0014*/ 	.short	0x0160
        /*0016*/ 	.short	0x0018


	//----- nvinfo : EIATTR_CBANK_PARAM_SIZE
	.align		4
.L_4383:
        /*0018*/ 	.byte	0x03, 0x19
        /*001a*/ 	.short	0x0018


	//----- nvinfo : EIATTR_KPARAM_INFO
	.align		4
        /*001c*/ 	.byte	0x04, 0x17
        /*001e*/ 	.short	(.L_4385 - .L_4384)
.L_4384:
        /*0020*/ 	.word	0x00000000
        /*0024*/ 	.short	0x0002
        /*0026*/ 	.short	0x0008
        /*0028*/ 	.byte	0x00, 0xf0, 0x41, 0x00


	//----- nvinfo : EIATTR_KPARAM_INFO
	.align		4
.L_4385:
        /*002c*/ 	.byte	0x04, 0x17
        /*002e*/ 	.short	(.L_4387 - .L_4386)
.L_4386:
        /*0030*/ 	.word	0x00000000
        /*0034*/ 	.short	0x0001
        /*0036*/ 	.short	0x0004
        /*0038*/ 	.byte	0x00, 0xf0, 0x11, 0x00


	//----- nvinfo : EIATTR_KPARAM_INFO
	.align		4
.L_4387:
        /*003c*/ 	.byte	0x04, 0x17
        /*003e*/ 	.short	(.L_4389 - .L_4388)
.L_4388:
        /*0040*/ 	.word	0x00000000
        /*0044*/ 	.short	0x0000
        /*0046*/ 	.short	0x0000
        /*0048*/ 	.byte	0x00, 0xf0, 0x11, 0x00


	//----- nvinfo : EIATTR_MAXREG_COUNT
	.align		4
.L_4389:
        /*004c*/ 	.byte	0x03, 0x1b
        /*004e*/ 	.short	0x00ff


	//----- nvinfo : EIATTR_MERCURY_ISA_VERSION
	.align		4
        /*0050*/ 	.byte	0x03, 0x5f
        /*0052*/ 	.short	0x0000


	//----- nvinfo : EIATTR_EXIT_INSTR_OFFSETS
	.align		4
        /*0054*/ 	.byte	0x04, 0x1c
        /*0056*/ 	.short	(.L_4391 - .L_4390)


	//   ....[0]....
.L_4390:
        /*0058*/ 	.word	0x00000c40


	//   ....[1]....
        /*005c*/ 	.word	0x00002110


	//   ....[2]....
        /*0060*/ 	.word	0x00002160


	//----- nvinfo : EIATTR_MAX_THREADS
	.align		4
.L_4391:
        /*0064*/ 	.byte	0x04, 0x05
        /*0066*/ 	.short	(.L_4393 - .L_4392)
.L_4392:
        /*0068*/ 	.word	0x00000080
        /*006c*/ 	.word	0x00000001
        /*0070*/ 	.word	0x00000001


	//----- nvinfo : EIATTR_CRS_STACK_SIZE
	.align		4
.L_4393:
        /*0074*/ 	.byte	0x04, 0x1e
        /*0076*/ 	.short	(.L_4395 - .L_4394)
.L_4394:
        /*0078*/ 	.word	0x00000000
.L_4395:


//--------------------- .nv.info._ZN2at6native29vectorized_elementwise_kernelILi8ENS0_13AUnaryFunctorIsssZZZNS0_16fmod_kernel_cudaERNS_18TensorIteratorBaseEENKUlvE_clEvENKUlvE3_clEvEUlssE_EESt5arrayIPcLm2EEEEviT0_T1_ --------------------------
	.section	.nv.info._ZN2at6native29vectorized_elementwise_kernelILi8ENS0_13AUnaryFunctorIsssZZZNS0_16fmod_kernel_cudaERNS_18TensorIteratorBaseEENKUlvE_clEvENKUlvE3_clEvEUlssE_EESt5arrayIPcLm2EEEEviT0_T1_,"",@"SHT_CUDA_INFO"
	.sectionflags	@""
	.align	4


	//----- nvinfo : EIATTR_CUDA_API_VERSION
	.align		4
        /*0000*/ 	.byte	0x04, 0x37
        /*0002*/ 	.short	(.L_4397 - .L_4396)
.L_4396:
        /*0004*/ 	.word	0x00000082


	//----- nvinfo : EIATTR_SW2861232_WAR
	.align		4
.L_4397:
        /*0008*/ 	.byte	0x01, 0x35
	.zero		2


	//----- nvinfo : EIATTR_PARAM_CBANK
	.align		4
        /*000c*/ 	.byte	0x04, 0x0a
        /*000e*/ 	.short	(.L_4399 - .L_4398)
	.align		4
.L_4398:
        /*0010*/ 	.word	index@(.nv.constant0._ZN2at6native29vectorized_elementwise_kernelILi8ENS0_13AUnaryFunctorIsssZZZNS0_16fmod_kernel_cudaERNS_18TensorIteratorBaseEENKUlvE_clEvENKUlvE3_clEvEUlssE_EESt5arrayIPcLm2EEEEviT0_T1_)
        /*0014*/ 	.short	0x0160
        /*0016*/ 	.short	0x0018


	//----- nvinfo : EIATTR_CBANK_PARAM_SIZE
	.align		4
.L_4399:
        /*0018*/ 	.byte	0x03, 0x19
        /*001a*/ 	.short	0x0018


	//----- nvinfo : EIATTR_KPARAM_INFO
	.align		4
        /*001c*/ 	.byte	0x04, 0x17
        /*001e*/ 	.short	(.L_4401 - .L_4400)
.L_4400:
        /*0020*/ 	.word	0x00000000
        /*0024*/ 	.short	0x0002
        /*0026*/ 	.short	0x0008
        /*0028*/ 	.byte	0x00, 0xf0, 0x41, 0x00


	//----- nvinfo : EIATTR_KPARAM_INFO
	.align		4
.L_4401:
        /*002c*/ 	.byte	0x04, 0x17
        /*002e*/ 	.short	(.L_4403 - .L_4402)
.L_4402:
        /*0030*/ 	.word	0x00000000
        /*0034*/ 	.short	0x0001
        /*0036*/ 	.short	0x0004
        /*0038*/ 	.byte	0x00, 0xf0, 0x11, 0x00


	//----- nvinfo : EIATTR_KPARAM_INFO
	.align		4
.L_4403:
        /*003c*/ 	.byte	0x04, 0x17
        /*003e*/ 	.short	(.L_4405 - .L_4404)
.L_4404:
        /*0040*/ 	.word	0x00000000
        /*0044*/ 	.short	0x0000
        /*0046*/ 	.short	0x0000
        /*0048*/ 	.byte	0x00, 0xf0, 0x11, 0x00


	//----- nvinfo : EIATTR_MAXREG_COUNT
	.align		4
.L_4405:
        /*004c*/ 	.byte	0x03, 0x1b
        /*004e*/ 	.short	0x00ff


	//----- nvinfo : EIATTR_MERCURY_ISA_VERSION
	.align		4
        /*0050*/ 	.byte	0x03, 0x5f
        /*0052*/ 	.short	0x0000


	//----- nvinfo : EIATTR_EXIT_INSTR_OFFSETS
	.align		4
        /*0054*/ 	.byte	0x04, 0x1c
        /*0056*/ 	.short	(.L_4407 - .L_4406)


	//   ....[0]....
.L_4406:
        /*0058*/ 	.word	0x00000010


	//----- nvinfo : EIATTR_MAX_THREADS
	.align		4
.L_4407:
        /*005c*/ 	.byte	0x04, 0x05
        /*005e*/ 	.short	(.L_4409 - .L_4408)
.L_4408:
        /*0060*/ 	.word	0x00000080
        /*0064*/ 	.word	0x00000001
        /*0068*/ 	.word	0x00000001
.L_4409:


//--------------------- .nv.info._ZN2at6native18elementwise_kernelILi128ELi4EZNS0_15gpu_kernel_implINS0_13BinaryFunctorIlllZZZNS0_16fmod_kernel_cudaERNS_18TensorIteratorBaseEENKUlvE_clEvENKUlvE2_clEvEUlllE_EEEEvS5_RKT_EUliE_EEviT1_ --------------------------
	.section	.nv.info._ZN2at6native18elementwise_kernelILi128ELi4EZNS0_15gpu_kernel_implINS0_13BinaryFunctorIlllZZZNS0_16fmod_kernel_cudaERNS_18TensorIteratorBaseEENKUlvE_clEvENKUlvE2_clEvEUlllE_EEEEvS5_RKT_EUliE_EEviT1_,"",@"SHT_CUDA_INFO"
	.sectionflags	@""
	.align	4


	//----- nvinfo : EIATTR_CUDA_API_VERSION
	.align		4
        /*0000*/ 	.byte	0x04, 0x37
        /*0002*/ 	.short	(.L_4411 - .L_4410)
.L_4410:
        /*0004*/ 	.word	0x00000082


	//----- nvinfo : EIATTR_SW2861232_WAR
	.align		4
.L_4411:
        /*0008*/ 	.byte	0x01, 0x35
	.zero		2


	//----- nvinfo : EIATTR_PARAM_CBANK
	.align		4
        /*000c*/ 	.byte	0x04, 0x0a
        /*000e*/ 	.short	(.L_4413 - .L_4412)
	.align		4
.L_4412:
        /*0010*/ 	.word	index@(.nv.constant0._ZN2at6native18elementwise_kernelILi128ELi4EZNS0_15gpu_kernel_implINS0_13BinaryFunctorIlllZZZNS0_16fmod_kernel_cudaERNS_18TensorIteratorBaseEENKUlvE_clEvENKUlvE2_clEvEUlllE_EEEEvS5_RKT_EUliE_EEviT1_)
        /*0014*/ 	.short	0x0160
        /*0016*/ 	.short	0x0290


	//----- nvinfo : EIATTR_CBANK_PARAM_SIZE
	.align		4
.L_4413:
        /*0018*/ 	.byte	0x03, 0x19
        /*001a*/ 	.short	0x0290


	//----- nvinfo : EIATTR_KPARAM_INFO
	.align		4
        /*001c*/ 	.byte	0x04, 0x17
        /*001e*/ 	.short	(.L_4415 - .L_4414)
.L_4414:
        /*0020*/ 	.word	0x00000000
        /*0024*/ 	.short	0x0001
        /*0026*/ 	.short	0x0008
        /*0028*/ 	.byte	0x00, 0xf0, 0x21, 0x0a


	//----- nvinfo : EIATTR_KPARAM_INFO
	.align		4
.L_4415:
        /*002c*/ 	.byte	0x04, 0x17
        /*002e*/ 	.short	(.L_4417 - .L_4416)
.L_4416:
        /*0030*/ 	.word	0x00000000
        /*0034*/ 	.short	0x0000
        /*0036*/ 	.short	0x0000
        /*0038*/ 	.byte	0x00, 0xf0, 0x11, 0x00


	//----- nvinfo : EIATTR_MAXREG_COUNT
	.align		4
.L_4417:
        /*003c*/ 	.byte	0x03, 0x1b
        /*003e*/ 	.short	0x0080


	//----- nvinfo : EIATTR_EXTERNS
	.align		4
        /*0040*/ 	.byte	0x04, 0x0f
        /*0042*/ 	.short	(.L_4419 - .L_4418)


	//   ....[0]....
	.align		4
.L_4418:
        /*0044*/ 	.word	index@(__assertfail)


	//----- nvinfo : EIATTR_MERCURY_ISA_VERSION
	.align		4
.L_4419:
        /*0048*/ 	.byte	0x03, 0x5f
        /*004a*/ 	.short	0x0000


	//----- nvinfo : EIATTR_SYSCALL_OFFSETS
	.align		4
        /*004c*/ 	.byte	0x04, 0x46
        /*004e*/ 	.short	(.L_4421 - .L_4420)


	//   ....[0]....
.L_4420:
        /*0050*/ 	.word	0x00001ec0


	//   ....[1]....
        /*0054*/ 	.word	0x00002d50


	//   ....[2]....
        /*0058*/ 	.word	0x00003db0


	//   ....[3]....
        /*005c*/ 	.word	0x00005c90


	//   ....[4]....
        /*0060*/ 	.word	0x00006b20


	//   ....[5]....
        /*0064*/ 	.word	0x00007b80


	//   ....[6]....
        /*0068*/ 	.word	0x00009a30


	//   ....[7]....
        /*006c*/ 	.word	0x0000a8c0


	//   ....[8]....
        /*0070*/ 	.word	0x0000b920


	//   ....[9]....
        /*0074*/ 	.word	0x0000d7e0


	//   ....[10]....
        /*0078*/ 	.word	0x0000e670


	//   ....[11]....
        /*007c*/ 	.word	0x0000f6d0


	//----- nvinfo : EIATTR_EXIT_INSTR_OFFSETS
	.align		4
.L_4421:
        /*0080*/ 	.byte	0x04, 0x1c
        /*0082*/ 	.short	(.L_4423 - .L_4422)


	//   ....[0]....
.L_4422:
        /*0084*/ 	.word	0x0000b9a0


	//   ....[1]....
        /*0088*/ 	.word	0x0000e980


	//   ....[2]....
        /*008c*/ 	.word	0x0000e9a0


	//   ....[3]....
        /*0090*/ 	.word	0x0000ea20


	//   ....[4]....
        /*0094*/ 	.word	0x0000ea40


	//   ....[5]....
        /*0098*/ 	.word	0x0000ea60


	//   ....[6]....
        /*009c*/ 	.word	0x0000eaf0


	//   ....[7]....
        /*00a0*/ 	.word	0x0000eb30


	//   ....[8]....
        /*00a4*/ 	.word	0x0000ebd0


	//   ....[9]....
        /*00a8*/ 	.word	0x0000ec20


	//   ....[10]....
        /*00ac*/ 	.word	0x0000ec50


	//   ....[11]....
        /*00b0*/ 	.word	0x0000ed20


	//   ....[12]....
        /*00b4*/ 	.word	0x0000ed60


	//   ....[13]....
        /*00b8*/ 	.word	0x0000eef0


	//   ....[14]....
        /*00bc*/ 	.word	0x0000f050


	//   ....[15]....
        /*00c0*/ 	.word	0x0000f090


	//   ....[16]....
        /*00c4*/ 	.word	0x0000f130


	//   ....[17]....
        /*00c8*/ 	.word	0x0000f2b0


	//   ....[18]....
        /*00cc*/ 	.word	0x0000f430


	//   ....[19]....
        /*00d0*/ 	.word	0x0000f5a0


	//   ....[20]....
        /*00d4*/ 	.word	0x0000f6e0


	//   ....[21]....
        /*00d8*/ 	.word	0x0000f700


	//   ....[22]....
        /*00dc*/ 	.word	0x0000f720


	//----- nvinfo : EIATTR_MAX_THREADS
	.align		4
.L_4423:
        /*00e0*/ 	.byte	0x04, 0x05
        /*00e2*/ 	.short	(.L_4425 - .L_4424)
.L_4424:
        /*00e4*/ 	.word	0x00000080
        /*00e8*/ 	.word	0x00000001
        /*00ec*/ 	.word	0x00000001


	//----- nvinfo : EIATTR_CRS_STACK_SIZE
	.align		4
.L_4425:
        /*00f0*/ 	.byte	0x04, 0x1e
        /*00f2*/ 	.short	(.L_4427 - .L_4426)
.L_4426:
        /*00f4*/ 	.word	0x00000000
.L_4427:


//--------------------- .nv.info._ZN2at6native27unrolled_elementwise_kernelINS0_13BinaryFunctorIlllZZZNS0_16fmod_kernel_cudaERNS_18TensorIteratorBaseEENKUlvE_clEvENKUlvE2_clEvEUlllE_EESt5arrayIPcLm3EELi4E23TrivialOffsetCalculatorILi2EjESC_ILi1EjENS0_6memory12LoadWithCastILi2EEENSF_13StoreWithCastILi1EEEEEviT_T0_T2_T3_T4_T5_ --------------------------
	.section	.nv.info._ZN2at6native27unrolled_elementwise_kernelINS0_13BinaryFunctorIlllZZZNS0_16fmod_kernel_cudaERNS_18TensorIteratorBaseEENKUlvE_clEvENKUlvE2_clEvEUlllE_EESt5arrayIPcLm3EELi4E23TrivialOffsetCalculatorILi2EjESC_ILi1EjENS0_6memory12LoadWithCastILi2EEENSF_13StoreWithCastILi1EEEEEviT_T0_T2_T3_T4_T5_,"",@"SHT_CUDA_INFO"
	.sectionflags	@""
	.align	4


	//----- nvinfo : EIATTR_CUDA_API_VERSION
	.align		4
        /*0000*/ 	.byte	0x04, 0x37
        /*0002*/ 	.short	(.L_4429 - .L_4428)
.L_4428:
        /*0004*/ 	.word	0x00000082


	//----- nvinfo : EIATTR_SW2861232_WAR
	.align		4
.L_4429:
        /*0008*/ 	.byte	0x01, 0x35
	.zero		2


	//----- nvinfo : EIATTR_PARAM_CBANK
	.align		4
        /*000c*/ 	.byte	0x04, 0x0a
        /*000e*/ 	.short	(.L_4431 - .L_4430)
	.align		4
.L_4430:
        /*0010*/ 	.word	index@(.nv.constant0._ZN2at6native27unrolled_elementwise_kernelINS0_13BinaryFunctorIlllZZZNS0_16fmod_kernel_cudaERNS_18TensorIteratorBaseEENKUlvE_clEvENKUlvE2_clEvEUlllE_EESt5arrayIPcLm3EELi4E23TrivialOffsetCalculatorILi2EjESC_ILi1EjENS0_6memory12LoadWithCastILi2EEENSF_13StoreWithCastILi1EEEEEviT_T0_T2_T3_T4_T5_)
        /*0014*/ 	.short	0x0160
        /*0016*/ 	.short	0x0038


	//----- nvinfo : EIATTR_CBANK_PARAM_SIZE
	.align		4
.L_4431:
        /*0018*/ 	.byte	0x03, 0x19
        /*001a*/ 	.short	0x0038


	//----- nvinfo : EIATTR_KPARAM_INFO
	.align		4
        /*001c*/ 	.byte	0x04, 0x17
        /*001e*/ 	.short	(.L_4433 - .L_4432)
.L_4432:
        /*0020*/ 	.word	0x00000000
        /*0024*/ 	.short	0x0006
        /*0026*/ 	.short	0x0030
        /*0028*/ 	.byte	0x00, 0xf0, 0x21, 0x00


	//----- nvinfo : EIATTR_KPARAM_INFO
	.align		4
.L_4433:
        /*002c*/ 	.byte	0x04, 0x17
        /*002e*/ 	.short	(.L_4435 - .L_4434)
.L_4434:
        /*0030*/ 	.word	0x00000000
        /*0034*/ 	.short	0x0005
        /*0036*/ 	.short	0x0024
        /*0038*/ 	.byte	0x00, 0xf0, 0x31, 0x00


	//----- nvinfo : EIATTR_KPARAM_INFO
	.align		4
.L_4435:
        /*003c*/ 	.byte	0x04, 0x17
        /*003e*/ 	.short	(.L_4437 - .L_4436)
.L_4436:
        /*0040*/ 	.word	0x00000000
        /*0044*/ 	.short	0x0004
        /*0046*/ 	.short	0x0021
        /*0048*/ 	.byte	0x00, 0xf0, 0x05, 0x00


	//----- nvinfo : EIATTR_KPARAM_INFO
	.align		4
.L_4437:
        /*004c*/ 	.byte	0x04, 0x17
        /*004e*/ 	.short	(.L_4439 - .L_4438)
.L_4438:
        /*0050*/ 	.word	0x00000000
        /*0054*/ 	.short	0x0003
        /*0056*/ 	.short	0x0020
        /*0058*/ 	.byte	0x00, 0xf0, 0x05, 0x00


	//----- nvinfo : EIATTR_KPARAM_INFO
	.align		4
.L_4439:
        /*005c*/ 	.byte	0x04, 0x17
        /*005e*/ 	.short	(.L_4441 - .L_4440)
.L_4440:
        /*0060*/ 	.word	0x00000000
        /*0064*/ 	.short	0x0002
        /*0066*/ 	.short	0x0008
        /*0068*/ 	.byte	0x00, 0xf0, 0x61, 0x00


	//----- nvinfo : EIATTR_KPARAM_INFO
	.align		4
.L_4441:
        /*006c*/ 	.byte	0x04, 0x17
        /*006e*/ 	.short	(.L_4443 - .L_4442)
.L_4442:
        /*0070*/ 	.word	0x00000000
        /*0074*/ 	.short	0x0001
        /*0076*/ 	.short	0x0004
        /*0078*/ 	.byte	0x00, 0xf0, 0x05, 0x00


	//----- nvinfo : EIATTR_KPARAM_INFO
	.align		4
.L_4443:
        /*007c*/ 	.byte	0x04, 0x17
        /*007e*/ 	.short	(.L_4445 - .L_4444)
.L_4444:
        /*0080*/ 	.word	0x00000000
        /*0084*/ 	.short	0x0000
        /*0086*/ 	.short	0x0000
        /*0088*/ 	.byte	0x00, 0xf0, 0x11, 0x00


	//----- nvinfo : EIATTR_MAXREG_COUNT
	.align		4
.L_4445:
        /*008c*/ 	.byte	0x03, 0x1b
        /*008e*/ 	.short	0x00ff


	//----- nvinfo : EIATTR_EXTERNS
	.align		4
        /*0090*/ 	.byte	0x04, 0x0f
        /*0092*/ 	.short	(.L_4447 - .L_4446)


	//   ....[0]....
	.align		4
.L_4446:
        /*0094*/ 	.word	index@(__assertfail)


	//----- nvinfo : EIATTR_MERCURY_ISA_VERSION
	.align		4
.L_4447:
        /*0098*/ 	.byte	0x03, 0x5f
        /*009a*/ 	.short	0x0000


	//----- nvinfo : EIATTR_SYSCALL_OFFSETS
	.align		4
        /*009c*/ 	.byte	0x04, 0x46
        /*009e*/ 	.short	(.L_4449 - .L_4448)


	//   ....[0]....
.L_4448:
        /*00a0*/ 	.word	0x00000f20


	//   ....[1]....
        /*00a4*/ 	.word	0x00001db0


	//   ....[2]....
        /*00a8*/ 	.word	0x00002cc0


	//   ....[3]....
        /*00ac*/ 	.word	0x00003b50


	//   ....[4]....
        /*00b0*/ 	.word	0x00004a70


	//   ....[5]....
        /*00b4*/ 	.word	0x00005900


	//   ....[6]....
        /*00b8*/ 	.word	0x00006800


	//   ....[7]....
        /*00bc*/ 	.word	0x00007690


	//   ....[8]....
        /*00c0*/ 	.word	0x00008f90


	//   ....[9]....
        /*00c4*/ 	.word	0x00009ea0


	//   ....[10]....
        /*00c8*/ 	.word	0x0000ad70


	//   ....[11]....
        /*00cc*/ 	.word	0x0000bc40


	//----- nvinfo : EIATTR_EXIT_INSTR_OFFSETS
	.align		4
.L_4449:
        /*00d0*/ 	.byte	0x04, 0x1c
        /*00d2*/ 	.short	(.L_4451 - .L_4450)


	//   ....[0]....
.L_4450:
        /*00d4*/ 	.word	0x0000adf0


	//   ....[1]....
        /*00d8*/ 	.word	0x0000af00


	//   ....[2]....
        /*00dc*/ 	.word	0x0000af20


	//   ....[3]....
        /*00e0*/ 	.word	0x0000afa0


	//   ....[4]....
        /*00e4*/ 	.word	0x0000afc0


	//   ....[5]....
        /*00e8*/ 	.word	0x0000afe0


	//   ....[6]....
        /*00ec*/ 	.word	0x0000b070


	//   ....[7]....
        /*00f0*/ 	.word	0x0000b0b0


	//   ....[8]....
        /*00f4*/ 	.word	0x0000b150


	//   ....[9]....
        /*00f8*/ 	.word	0x0000b1a0


	//   ....[10]....
        /*00fc*/ 	.word	0x0000b1d0


	//   ....[11]....
        /*0100*/ 	.word	0x0000b2a0


	//   ....[12]....
        /*0104*/ 	.word	0x0000b2e0


	//   ....[13]....
        /*0108*/ 	.word	0x0000b470


	//   ....[14]....
        /*010c*/ 	.word	0x0000b5d0


	//   ....[15]....
        /*0110*/ 	.word	0x0000b610


	//   ....[16]....
        /*0114*/ 	.word	0x0000b6b0


	//   ....[17]....
        /*0118*/ 	.word	0x0000b830


	//   ....[18]....
        /*011c*/ 	.word	0x0000b9b0


	//   ....[19]....
        /*0120*/ 	.word	0x0000bb10


	//   ....[20]....
        /*0124*/ 	.word	0x0000bc50


	//   ....[21]....
        /*0128*/ 	.word	0x0000bc70


	//   ....[22]....
        /*012c*/ 	.word	0x0000bc90


	//----- nvinfo : EIATTR_MAX_THREADS
	.align		4
.L_4451:
        /*0130*/ 	.byte	0x04, 0x05
        /*0132*/ 	.short	(.L_4453 - .L_4452)
.L_4452:
        /*0134*/ 	.word	0x00000080
        /*0138*/ 	.word	0x00000001
        /*013c*/ 	.word	0x00000001


	//----- nvinfo : EIATTR_CRS_STACK_SIZE
	.align		4
.L_4453:
        /*0140*/ 	.byte	0x04, 0x1e
        /*0142*/ 	.short	(.L_4455 - .L_4454)
.L_4454:
        /*0144*/ 	.word	0x00000000
.L_4455:


//--------------------- .nv.info._ZN2at6native18elementwise_kernelILi128ELi2EZNS0_22gpu_kernel_impl_nocastINS0_13BinaryFunctorIlllZZZNS0_16fmod_kernel_cudaERNS_18TensorIteratorBaseEENKUlvE_clEvENKUlvE2_clEvEUlllE_EEEEvS5_RKT_EUliE_EEviT1_ --------------------------
	.section	.nv.info._ZN2at6native18elementwise_kernelILi128ELi2EZNS0_22gpu_kernel_impl_nocastINS0_13BinaryFunctorIlllZZZNS0_16fmod_kernel_cudaERNS_18TensorIteratorBaseEENKUlvE_clEvENKUlvE2_clEvEUlllE_EEEEvS5_RKT_EUliE_EEviT1_,"",@"SHT_CUDA_INFO"
	.sectionflags	@""
	.align	4


	//----- nvinfo : EIATTR_CUDA_API_VERSION
	.align		4
        /*0000*/ 	.byte	0x04, 0x37
        /*0002*/ 	.short	(.L_4457 - .L_4456)
.L_4456:
        /*0004*/ 	.word	0x00000082


	//----- nvinfo : EIATTR_SW2861232_WAR
	.align		4
.L_4457:
        /*0008*/ 	.byte	0x01, 0x35
	.zero		2


	//----- nvinfo : EIATTR_PARAM_CBANK
	.align		4
        /*000c*/ 	.byte	0x04, 0x0a
        /*000e*/ 	.short	(.L_4459 - .L_4458)
	.align		4
.L_4458:
        /*0010*/ 	.word	index@(.nv.constant0._ZN2at6native18elementwise_kernelILi128ELi2EZNS0_22gpu_kernel_impl_nocastINS0_13BinaryFunctorIlllZZZNS0_16fmod_kernel_cudaERNS_18TensorIteratorBaseEENKUlvE_clEvENKUlvE2_clEvEUlllE_EEEEvS5_RKT_EUliE_EEviT1_)
        /*0014*/ 	.short	0x0160
        /*0016*/ 	.short	0x0290


	//----- nvinfo : EIATTR_CBANK_PARAM_SIZE
	.align		4
.L_4459:
        /*0018*/ 	.byte	0x03, 0x19
        /*001a*/ 	.short	0x0290


	//----- nvinfo : EIATTR_KPARAM_INFO
	.align		4
        /*001c*/ 	.byte	0x04, 0x17
        /*001e*/ 	.short	(.L_4461 - .L_4460)
.L_4460:
        /*0020*/ 	.word	0x00000000
        /*0024*/ 	.short	0x0001
        /*0026*/ 	.short	0x0008
        /*0028*/ 	.byte	0x00, 0xf0, 0x21, 0x0a


	//----- nvinfo : EIATTR_KPARAM_INFO
	.align		4
.L_4461:
        /*002c*/ 	.byte	0x04, 0x17
        /*002e*/ 	.short	(.L_4463 - .L_4462)
.L_4462:
        /*0030*/ 	.word	0x00000000
        /*0034*/ 	.short	0x0000
        /*0036*/ 	.short	0x0000
        /*0038*/ 	.byte	0x00, 0xf0, 0x11, 0x00


	//----- nvinfo : EIATTR_MAXREG_COUNT
	.align		4
.L_4463:
        /*003c*/ 	.byte	0x03, 0x1b
        /*003e*/ 	.short	0x0080


	//----- nvinfo : EIATTR_MERCURY_ISA_VERSION
	.align		4
        /*0040*/ 	.byte	0x03, 0x5f
        /*0042*/ 	.short	0x0000


	//----- nvinfo : EIATTR_EXIT_INSTR_OFFSETS
	.align		4
        /*0044*/ 	.byte	0x04, 0x1c
        /*0046*/ 	.short	(.L_4465 - .L_4464)


	//   ....[0]....
.L_4464:
        /*0048*/ 	.word	0x00001300


	//   ....[1]....
        /*004c*/ 	.word	0x00002550


	//----- nvinfo : EIATTR_MAX_THREADS
	.align		4
.L_4465:
        /*0050*/ 	.byte	0x04, 0x05
        /*0052*/ 	.short	(.L_4467 - .L_4466)
.L_4466:
        /*0054*/ 	.word	0x00000080
        /*0058*/ 	.word	0x00000001
        /*005c*/ 	.word	0x00000001


	//----- nvinfo : EIATTR_CRS_STACK_SIZE
	.align		4
.L_4467:
        /*0060*/ 	.byte	0x04, 0x1e
        /*0062*/ 	.short	(.L_4469 - .L_4468)
.L_4468:
        /*0064*/ 	.word	0x00000000
.L_4469:


//--------------------- .nv.info._ZN2at6native27unrolled_elementwise_kernelINS0_13BinaryFunctorIlllZZZNS0_16fmod_kernel_cudaERNS_18TensorIteratorBaseEENKUlvE_clEvENKUlvE2_clEvEUlllE_EESt5arrayIPcLm3EELi4E23TrivialOffsetCalculatorILi2EjESC_ILi1EjENS0_6memory15LoadWithoutCastENSF_16StoreWithoutCastEEEviT_T0_T2_T3_T4_T5_ --------------------------
	.section	.nv.info._ZN2at6native27unrolled_elementwise_kernelINS0_13BinaryFunctorIlllZZZNS0_16fmod_kernel_cudaERNS_18TensorIteratorBaseEENKUlvE_clEvENKUlvE2_clEvEUlllE_EESt5arrayIPcLm3EELi4E23TrivialOffsetCalculatorILi2EjESC_ILi1EjENS0_6memory15LoadWithoutCastENSF_16StoreWithoutCastEEEviT_T0_T2_T3_T4_T5_,"",@"SHT_CUDA_INFO"
	.sectionflags	@""
	.align	4


	//----- nvinfo : EIATTR_CUDA_API_VERSION
	.align		4
        /*0000*/ 	.byte	0x04, 0x37
        /*0002*/ 	.short	(.L_4471 - .L_4470)
.L_4470:
        /*0004*/ 	.word	0x00000082


	//----- nvinfo : EIATTR_SW2861232_WAR
	.align		4
.L_4471:
        /*0008*/ 	.byte	0x01, 0x35
	.zero		2


	//----- nvinfo : EIATTR_PARAM_CBANK
	.align		4
        /*000c*/ 	.byte	0x04, 0x0a
        /*000e*/ 	.short	(.L_4473 - .L_4472)
	.align		4
.L_4472:
        /*0010*/ 	.word	index@(.nv.constant0._ZN2at6native27unrolled_elementwise_kernelINS0_13BinaryFunctorIlllZZZNS0_16fmod_kernel_cudaERNS_18TensorIteratorBaseEENKUlvE_clEvENKUlvE2_clEvEUlllE_EESt5arrayIPcLm3EELi4E23TrivialOffsetCalculatorILi2EjESC_ILi1EjENS0_6memory15LoadWithoutCastENSF_16StoreWithoutCastEEEviT_T0_T2_T3_T4_T5_)
        /*0014*/ 	.short	0x0160
        /*0016*/ 	.short	0x0024


	//----- nvinfo : EIATTR_CBANK_PARAM_SIZE
	.align		4
.L_4473:
        /*0018*/ 	.byte	0x03, 0x19
        /*001a*/ 	.short	0x0024


	//----- nvinfo : EIATTR_KPARAM_INFO
	.align		4
        /*001c*/ 	.byte	0x04, 0x17
        /*001e*/ 	.short	(.L_4475 - .L_4474)
.L_4474:
        /*0020*/ 	.word	0x00000000
        /*0024*/ 	.short	0x0006
        /*0026*/ 	.short	0x0023
        /*0028*/ 	.byte	0x00, 0xf0, 0x05, 0x00


	//----- nvinfo : EIATTR_KPARAM_INFO
	.align		4
.L_4475:
        /*002c*/ 	.byte	0x04, 0x17
        /*002e*/ 	.short	(.L_4477 - .L_4476)
.L_4476:
        /*0030*/ 	.word	0x00000000
        /*0034*/ 	.short	0x0005
        /*0036*/ 	.short	0x0022
        /*0038*/ 	.byte	0x00, 0xf0, 0x05, 0x00


	//----- nvinfo : EIATTR_KPARAM_INFO
	.align		4
.L_4477:
        /*003c*/ 	.byte	0x04, 0x17
        /*003e*/ 	.short	(.L_4479 - .L_4478)
.L_4478:
        /*0040*/ 	.word	0x00000000
        /*0044*/ 	.short	0x0004
        /*0046*/ 	.short	0x0021
        /*0048*/ 	.byte	0x00, 0xf0, 0x05, 0x00


	//----- nvinfo : EIATTR_KPARAM_INFO
	.align		4
.L_4479:
        /*004c*/ 	.byte	0x04, 0x17
        /*004e*/ 	.short	(.L_4481 - .L_4480)
.L_4480:
        /*0050*/ 	.word	0x00000000
        /*0054*/ 	.short	0x0003
        /*0056*/ 	.short	0x0020
        /*0058*/ 	.byte	0x00, 0xf0, 0x05, 0x00


	//----- nvinfo : EIATTR_KPARAM_INFO
	.align		4
.L_4481:
        /*005c*/ 	.byte	0x04, 0x17
        /*005e*/ 	.short	(.L_4483 - .L_4482)
.L_4482:
        /*0060*/ 	.word	0x00000000
        /*0064*/ 	.short	0x0002
        /*0066*/ 	.short	0x0008
        /*0068*/ 	.byte	0x00, 0xf0, 0x61, 0x00


	//----- nvinfo : EIATTR_KPARAM_INFO
	.align		4
.L_4483:
        /*006c*/ 	.byte	0x04, 0x17
        /*006e*/ 	.short	(.L_4485 - .L_4484)
.L_4484:
        /*0070*/ 	.word	0x00000000
        /*0074*/ 	.short	0x0001
        /*0076*/ 	.short	0x0004
        /*0078*/ 	.byte	0x00, 0xf0, 0x05, 0x00


	//----- nvinfo : EIATTR_KPARAM_INFO
	.align		4
.L_4485:
        /*007c*/ 	.byte	0x04, 0x17
        /*007e*/ 	.short	(.L_4487 - .L_4486)
.L_4486:
        /*0080*/ 	.word	0x00000000
        /*0084*/ 	.short	0x0000
        /*0086*/ 	.short	0x0000
        /*0088*/ 	.byte	0x00, 0xf0, 0x11, 0x00


	//----- nvinfo : EIATTR_MAXREG_COUNT
	.align		4
.L_4487:
        /*008c*/ 	.byte	0x03, 0x1b
        /*008e*/ 	.short	0x00ff


	//----- nvinfo : EIATTR_MERCURY_ISA_VERSION
	.align		4
        /*0090*/ 	.byte	0x03, 0x5f
        /*0092*/ 	.short	0x0000


	//----- nvinfo : EIATTR_EXIT_INSTR_OFFSETS
	.align		4
        /*0094*/ 	.byte	0x04, 0x1c
        /*0096*/ 	.short	(.L_4489 - .L_4488)


	//   ....[0]....
.L_4488:
        /*0098*/ 	.word	0x00000cb0


	//   ....[1]....
        /*009c*/ 	.word	0x00000d00


	//----- nvinfo : EIATTR_MAX_THREADS
	.align		4
.L_4489:
        /*00a0*/ 	.byte	0x04, 0x05
        /*00a2*/ 	.short	(.L_4491 - .L_4490)
.L_4490:
        /*00a4*/ 	.word	0x00000080
        /*00a8*/ 	.word	0x00000001
        /*00ac*/ 	.word	0x00000001


	//----- nvinfo : EIATTR_CRS_STACK_SIZE
	.align		4
.L_4491:
        /*00b0*/ 	.byte	0x04, 0x1e
        /*00b2*/ 	.short	(.L_4493 - .L_4492)
.L_4492:
        /*00b4*/ 	.word	0x00000000
.L_4493:


//--------------------- .nv.info._ZN2at6native29vectorized_elementwise_kernelILi2ENS0_13BinaryFunctorIlllZZZNS0_16fmod_kernel_cudaERNS_18TensorIteratorBaseEENKUlvE_clEvENKUlvE2_clEvEUlllE_EESt5arrayIPcLm3EEEEviT0_T1_ --------------------------
	.section	.nv.info._ZN2at6native29vectorized_elementwise_kernelILi2ENS0_13BinaryFunctorIlllZZZNS0_16fmod_kernel_cudaERNS_18TensorIteratorBaseEENKUlvE_clEvENKUlvE2_clEvEUlllE_EESt5arrayIPcLm3EEEEviT0_T1_,"",@"SHT_CUDA_INFO"
	.sectionflags	@""
	.align	4


	//----- nvinfo : EIATTR_CUDA_API_VERSION
	.align		4
        /*0000*/ 	.byte	0x04, 0x37
        /*0002*/ 	.short	(.L_4495 - .L_4494)
.L_4494:
        /*0004*/ 	.word	0x00000082


	//----- nvinfo : EIATTR_SW2861232_WAR
	.align		4
.L_4495:
        /*0008*/ 	.byte	0x01, 0x35
	.zero		2


	//----- nvinfo : EIATTR_PARAM_CBANK
	.align		4
        /*000c*/ 	.byte	0x04, 0x0a
        /*000e*/ 	.short	(.L_4497 - .L_4496)
	.align		4
.L_4496:
        /*0010*/ 	.word	index@(.nv.constant0._ZN2at6native29vectorized_elementwise_kernelILi2ENS0_13BinaryFunctorIlllZZZNS0_16fmod_kernel_cudaERNS_18TensorIteratorBaseEENKUlvE_clEvENKUlvE2_clEvEUlllE_EESt5arrayIPcLm3EEEEviT0_T1_)
        /*0014*/ 	.short	0x0160
        /*0016*/ 	.short	0x0020


	//----- nvinfo : EIATTR_CBANK_PARAM_SIZE
	.align		4
.L_4497:
        /*0018*/ 	.byte	0x03, 0x19
        /*001a*/ 	.short	0x0020


	//----- nvinfo : EIATTR_KPARAM_INFO
	.align		4
        /*001c*/ 	.byte	0x04, 0x17
        /*001e*/ 	.short	(.L_4499 - .L_4498)
.L_4498:
        /*0020*/ 	.word	0x00000000
        /*0024*/ 	.short	0x0002
        /*0026*/ 	.short	0x0008
        /*0028*/ 	.byte	0x00, 0xf0, 0x61, 0x00


	//----- nvinfo : EIATTR_KPARAM_INFO
	.align		4
.L_4499:
        /*002c*/ 	.byte	0x04, 0x17
        /*002e*/ 	.short	(.L_4501 - .L_4500)
.L_4500:
        /*0030*/ 	.word	0x00000000
        /*0034*/ 	.short	0x0001
        /*0036*/ 	.short	0x0004
        /*0038*/ 	.byte	0x00, 0xf0, 0x05, 0x00


	//----- nvinfo : EIATTR_KPARAM_INFO
	.align		4
.L_4501:
        /*003c*/ 	.byte	0x04, 0x17
        /*003e*/ 	.short	(.L_4503 - .L_4502)
.L_4502:
        /*0040*/ 	.word	0x00000000
        /*0044*/ 	.short	0x0000
        /*0046*/ 	.short	0x0000
        /*0048*/ 	.byte	0x00, 0xf0, 0x11, 0x00


	//----- nvinfo : EIATTR_MAXREG_COUNT
	.align		4
.L_4503:
        /*004c*/ 	.byte	0x03, 0x1b
        /*004e*/ 	.short	0x00ff


	//----- nvinfo : EIATTR_MERCURY_ISA_VERSION
	.align		4
        /*0050*/ 	.byte	0x03, 0x5f
        /*0052*/ 	.short	0x0000


	//----- nvinfo : EIATTR_EXIT_INSTR_OFFSETS
	.align		4
        /*0054*/ 	.byte	0x04, 0x1c
        /*0056*/ 	.short	(.L_4505 - .L_4504)


	//   ....[0]....
.L_4504:
        /*0058*/ 	.word	0x000011c0


	//   ....[1]....
        /*005c*/ 	.word	0x00002b90


	//   ....[2]....
        /*0060*/ 	.word	0x00002be0


	//----- nvinfo : EIATTR_MAX_THREADS
	.align		4
.L_4505:
        /*0064*/ 	.byte	0x04, 0x05
        /*0066*/ 	.short	(.L_4507 - .L_4506)
.L_4506:
        /*0068*/ 	.word	0x00000080
        /*006c*/ 	.word	0x00000001
        /*0070*/ 	.word	0x00000001


	//----- nvinfo : EIATTR_CRS_STACK_SIZE
	.align		4
.L_4507:
        /*0074*/ 	.byte	0x04, 0x1e
        /*0076*/ 	.short	(.L_4509 - .L_4508)
.L_4508:
        /*0078*/ 	.word	0x00000000
.L_4509:


//--------------------- .nv.info._ZN2at6native29vectorized_elementwise_kernelILi4ENS0_13BinaryFunctorIlllZZZNS0_16fmod_kernel_cudaERNS_18TensorIteratorBaseEENKUlvE_clEvENKUlvE2_clEvEUlllE_EESt5arrayIPcLm3EEEEviT0_T1_ --------------------------
	.section	.nv.info._ZN2at6native29vectorized_elementwise_kernelILi4ENS0_13BinaryFunctorIlllZZZNS0_16fmod_kernel_cudaERNS_18TensorIteratorBaseEENKUlvE_clEvENKUlvE2_clEvEUlllE_EESt5arrayIPcLm3EEEEviT0_T1_,"",@"SHT_CUDA_INFO"
	.sectionflags	@""
	.align	4


	//----- nvinfo : EIATTR_CUDA_API_VERSION
	.align		4
        /*0000*/ 	.byte	0x04, 0x37
        /*0002*/ 	.short	(.L_4511 - .L_4510)
.L_4510:
        /*0004*/ 	.word	0x00000082


	//----- nvinfo : EIATTR_SW2861232_WAR
	.align		4
.L_4511:
        /*0008*/ 	.byte	0x01, 0x35
	.zero		2


	//----- nvinfo : EIATTR_PARAM_CBANK
	.align		4
        /*000c*/ 	.byte	0x04, 0x0a
        /*000e*/ 	.short	(.L_4513 - .L_4512)
	.align		4
.L_4512:
        /*0010*/ 	.word	index@(.nv.constant0._ZN2at6native29vectorized_elementwise_kernelILi4ENS0_13BinaryFunctorIlllZZZNS0_16fmod_kernel_cudaERNS_18TensorIteratorBaseEENKUlvE_clEvENKUlvE2_clEvEUlllE_EESt5arrayIPcLm3EEEEviT0_T1_)
        /*0014*/ 	.short	0x0160
        /*0016*/ 	.short	0x0020


	//----- nvinfo : EIATTR_CBANK_PARAM_SIZE
	.align		4
.L_4513:
        /*0018*/ 	.byte	0x03, 0x19
        /*001a*/ 	.short	0x0020


	//----- nvinfo : EIATTR_KPARAM_INFO
	.align		4
        /*001c*/ 	.byte	0x04, 0x17
        /*001e*/ 	.short	(.L_4515 - .L_4514)
.L_4514:
        /*0020*/ 	.word	0x00000000
        /*0024*/ 	.short	0x0002
        /*0026*/ 	.short	0x0008
        /*0028*/ 	.byte	0x00, 0xf0, 0x61, 0x00


	//----- nvinfo : EIATTR_KPARAM_INFO
	.align		4
.L_4515:
        /*002c*/ 	.byte	0x04, 0x17
        /*002e*/ 	.short	(.L_4517 - .L_4516)
.L_4516:
        /*0030*/ 	.word	0x00000000
        /*0034*/ 	.short	0x0001
        /*0036*/ 	.short	0x0004
        /*0038*/ 	.byte	0x00, 0xf0, 0x05, 0x00


	//----- nvinfo : EIATTR_KPARAM_INFO
	.align		4
.L_4517:
        /*003c*/ 	.byte	0x04, 0x17
        /*003e*/ 	.short	(.L_4519 - .L_4518)
.L_4518:
        /*0040*/ 	.word	0x00000000
        /*0044*/ 	.short	0x0000
        /*0046*/ 	.short	0x0000
        /*0048*/ 	.byte	0x00, 0xf0, 0x11, 0x00


	//----- nvinfo : EIATTR_MAXREG_COUNT
	.align		4
.L_4519:
        /*004c*/ 	.byte	0x03, 0x1b
        /*004e*/ 	.short	0x00ff


	//----- nvinfo : EIATTR_MERCURY_ISA_VERSION
	.align		4
        /*0050*/ 	.byte	0x03, 0x5f
        /*0052*/ 	.short	0x0000


	//----- nvinfo : EIATTR_EXIT_INSTR_OFFSETS
	.align		4
        /*0054*/ 	.byte	0x04, 0x1c
        /*0056*/ 	.short	(.L_4521 - .L_4520)


	//   ....[0]....
.L_4520:
        /*0058*/ 	.word	0x000011c0


	//   ....[1]....
        /*005c*/ 	.word	0x00002b90


	//   ....[2]....
        /*0060*/ 	.word	0x00002be0


	//----- nvinfo : EIATTR_MAX_THREADS
	.align		4
.L_4521:
        /*0064*/ 	.byte	0x04, 0x05
        /*0066*/ 	.short	(.L_4523 - .L_4522)
.L_4522:
        /*0068*/ 	.word	0x00000080
        /*006c*/ 	.word	0x00000001
        /*0070*/ 	.word	0x00000001


	//----- nvinfo : EIATTR_CRS_STACK_SIZE
	.align		4
.L_4523:
        /*0074*/ 	.byte	0x04, 0x1e
        /*0076*/ 	.short	(.L_4525 - .L_4524)
.L_4524:
        /*0078*/ 	.word	0x00000000
.L_4525:


//--------------------- .nv.info._ZN2at6native29vectorized_elementwise_kernelILi8ENS0_13BinaryFunctorIlllZZZNS0_16fmod_kernel_cudaERNS_18TensorIteratorBaseEENKUlvE_clEvENKUlvE2_clEvEUlllE_EESt5arrayIPcLm3EEEEviT0_T1_ --------------------------
	.section	.nv.info._ZN2at6native29vectorized_elementwise_kernelILi8ENS0_13BinaryFunctorIlllZZZNS0_16fmod_kernel_cudaERNS_18TensorIteratorBaseEENKUlvE_clEvENKUlvE2_clEvEUlllE_EESt5arrayIPcLm3EEEEviT0_T1_,"",@"SHT_CUDA_INFO"
	.sectionflags	@""
	.align	4


	//----- nvinfo : EIATTR_CUDA_API_VERSION
	.align		4
        /*0000*/ 	.byte	0x04, 0x37
        /*0002*/ 	.short	(.L_4527 - .L_4526)
.L_4526:
        /*0004*/ 	.word	0x00000082


	//----- nvinfo : EIATTR_SW2861232_WAR
	.align		4
.L_4527:
        /*0008*/ 	.byte	0x01, 0x35
	.zero		2


	//----- nvinfo : EIATTR_PARAM_CBANK
	.align		4
        /*000c*/ 	.byte	0x04, 0x0a
        /*000e*/ 	.short	(.L_4529 - .L_4528)
	.align		4
.L_4528:
        /*0010*/ 	.word	index@(.nv.constant0._ZN2at6native29vectorized_elementwise_kernelILi8ENS0_13BinaryFunctorIlllZZZNS0_16fmod_kernel_cudaERNS_18TensorIteratorBaseEENKUlvE_clEvENKUlvE2_clEvEUlllE_EESt5arrayIPcLm3EEEEviT0_T1_)
        /*0014*/ 	.short	0x0160
        /*0016*/ 	.short	0x0020


	//----- nvinfo : EIATTR_CBANK_PARAM_SIZE
	.align		4
.L_4529:
        /*0018*/ 	.byte	0x03, 0x19
        /*001a*/ 	.short	0x0020


	//----- nvinfo : EIATTR_KPARAM_INFO
	.align		4
        /*001c*/ 	.byte	0x04, 0x17
        /*001e*/ 	.short	(.L_4531 - .L_4530)
.L_4530:
        /*0020*/ 	.word	0x00000000
        /*0024*/ 	.short	0x0002
        /*0026*/ 	.short	0x0008
        /*0028*/ 	.byte	0x00, 0xf0, 0x61, 0x00


	//----- nvinfo : EIATTR_KPARAM_INFO
	.align		4
.L_4531:
        /*002c*/ 	.byte	0x04, 0x17
        /*002e*/ 	.short	(.L_4533 - .L_4532)
.L_4532:
        /*0030*/ 	.word	0x00000000
        /*0034*/ 	.short	0x0001
        /*0036*/ 	.short	0x0004
        /*0038*/ 	.byte	0x00, 0xf0, 0x05, 0x00


	//----- nvinfo : EIATTR_KPARAM_INFO
	.align		4
.L_4533:
        /*003c*/ 	.byte	0x04, 0x17
        /*003e*/ 	.short	(.L_4535 - .L_4534)
.L_4534:
        /*0040*/ 	.word	0x00000000
        /*0044*/ 	.short	0x0000
        /*0046*/ 	.short	0x0000
        /*0048*/ 	.byte	0x00, 0xf0, 0x11, 0x00


	//----- nvinfo : EIATTR_MAXREG_COUNT
	.align		4
.L_4535:
        /*004c*/ 	.byte	0x03, 0x1b
        /*004e*/ 	.short	0x00ff


	//----- nvinfo : EIATTR_MERCURY_ISA_VERSION
	.align		4
        /*0050*/ 	.byte	0x03, 0x5f
        /*0052*/ 	.short	0x0000


	//----- nvinfo : EIATTR_EXIT_INSTR_OFFSETS
	.align		4
        /*0054*/ 	.byte	0x04, 0x1c
        /*0056*/ 	.short	(.L_4537 - .L_4536)


	//   ....[0]....
.L_4536:
        /*0058*/ 	.word	0x00000010


	//----- nvinfo : EIATTR_MAX_THREADS
	.align		4
.L_4537:
        /*005c*/ 	.byte	0x04, 0x05
        /*005e*/ 	.short	(.L_4539 - .L_4538)
.L_4538:
        /*0060*/ 	.word	0x00000080
        /*0064*/ 	.word	0x00000001
        /*0068*/ 	.word	0x00000001
.L_4539:


//--------------------- .nv.info._ZN2at6native18elementwise_kernelILi128ELi4EZNS0_15gpu_kernel_implINS0_13BUnaryFunctorIlllZZZNS0_16fmod_kernel_cudaERNS_18TensorIteratorBaseEENKUlvE_clEvENKUlvE2_clEvEUlllE_EEEEvS5_RKT_EUliE_EEviT1_ --------------------------
	.section	.nv.info._ZN2at6native18elementwise_kernelILi128ELi4EZNS0_15gpu_kernel_implINS0_13BUnaryFunctorIlllZZZNS0_16fmod_kernel_cudaERNS_18TensorIteratorBaseEENKUlvE_clEvENKUlvE2_clEvEUlllE_EEEEvS5_RKT_EUliE_EEviT1_,"",@"SHT_CUDA_INFO"
	.sectionflags	@""
	.align	4


	//----- nvinfo : EIATTR_CUDA_API_VERSION
	.align		4
        /*0000*/ 	.byte	0x04, 0x37
        /*0002*/ 	.short	(.L_4541 - .L_4540)
.L_4540:
        /*0004*/ 	.word	0x00000082


	//----- nvinfo : EIATTR_SW2861232_WAR
	.align		4
.L_4541:
        /*0008*/ 	.byte	0x01, 0x35
	.zero		2


	//----- nvinfo : EIATTR_PARAM_CBANK
	.align		4
        /*000c*/ 	.byte	0x04, 0x0a
        /*000e*/ 	.short	(.L_4543 - .L_4542)
	.align		4
.L_4542:
        /*0010*/ 	.word	index@(.nv.constant0._ZN2at6native18elementwise_kernelILi128ELi4EZNS0_15gpu_kernel_implINS0_13BUnaryFunctorIlllZZZNS0_16fmod_kernel_cudaERNS_18TensorIteratorBaseEENKUlvE_clEvENKUlvE2_clEvEUlllE_EEEEvS5_RKT_EUliE_EEviT1_)
        /*0014*/ 	.short	0x0160
        /*0016*/ 	.short	0x0230


	//----- nvinfo : EIATTR_CBANK_PARAM_SIZE
	.align		4
.L_4543:
        /*0018*/ 	.byte	0x03, 0x19
        /*001a*/ 	.short	0x0230


	//----- nvinfo : EIATTR_KPARAM_INFO
	.align		4
        /*001c*/ 	.byte	0x04, 0x17
        /*001e*/ 	.short	(.L_4545 - .L_4544)
.L_4544:
        /*0020*/ 	.word	0x00000000
        /*0024*/ 	.short	0x0001
        /*0026*/ 	.short	0x0008
        /*0028*/ 	.byte	0x00, 0xf0, 0xa1, 0x08


	//----- nvinfo : EIATTR_KPARAM_INFO
	.align		4
.L_4545:
        /*002c*/ 	.byte	0x04, 0x17
        /*002e*/ 	.short	(.L_4547 - .L_4546)
.L_4546:
        /*0030*/ 	.word	0x00000000
        /*0034*/ 	.short	0x0000
        /*0036*/ 	.short	0x0000
        /*0038*/ 	.byte	0x00, 0xf0, 0x11, 0x00


	//----- nvinfo : EIATTR_MAXREG_COUNT
	.align		4
.L_4547:
        /*003c*/ 	.byte	0x03, 0x1b
        /*003e*/ 	.short	0x0080


	//----- nvinfo : EIATTR_EXTERNS
	.align		4
        /*0040*/ 	.byte	0x04, 0x0f
        /*0042*/ 	.short	(.L_4549 - .L_4548)


	//   ....[0]....
	.align		4
.L_4548:
        /*0044*/ 	.word	index@(__assertfail)


	//----- nvinfo : EIATTR_MERCURY_ISA_VERSION
	.align		4
.L_4549:
        /*0048*/ 	.byte	0x03, 0x5f
        /*004a*/ 	.short	0x0000


	//----- nvinfo : EIATTR_SYSCALL_OFFSETS
	.align		4
        /*004c*/ 	.byte	0x04, 0x46
        /*004e*/ 	.short	(.L_4551 - .L_4550)


	//   ....[0]....
.L_4550:
        /*0050*/ 	.word	0x00001cf0


	//   ....[1]....
        /*0054*/ 	.word	0x00002d70


	//   ....[2]....
        /*0058*/ 	.word	0x00004aa0


	//   ....[3]....
        /*005c*/ 	.word	0x00005b10


	//   ....[4]....
        /*0060*/ 	.word	0x00007810


	//   ....[5]....
        /*0064*/ 	.word	0x00008880


	//   ....[6]....
        /*0068*/ 	.word	0x0000a590


	//   ....[7]....
        /*006c*/ 	.word	0x0000b600


	//----- nvinfo : EIATTR_EXIT_INSTR_OFFSETS
	.align		4
.L_4551:
        /*0070*/ 	.byte	0x04, 0x1c
        /*0072*/ 	.short	(.L_4553 - .L_4552)


	//   ....[0]....
.L_4552:
        /*0074*/ 	.word	0x00008900


	//   ....[1]....
        /*0078*/ 	.word	0x0000a8b0


	//   ....[2]....
        /*007c*/ 	.word	0x0000a8d0


	//   ....[3]....
        /*0080*/ 	.word	0x0000a950


	//   ....[4]....
        /*0084*/ 	.word	0x0000a970


	//   ....[5]....
        /*0088*/ 	.word	0x0000a990


	//   ....[6]....
        /*008c*/ 	.word	0x0000aa20


	//   ....[7]....
        /*0090*/ 	.word	0x0000aa60


	//   ....[8]....
        /*0094*/ 	.word	0x0000ab00


	//   ....[9]....
        /*0098*/ 	.word	0x0000ab50


	//   ....[10]....
        /*009c*/ 	.word	0x0000ab80


	//   ....[11]....
        /*00a0*/ 	.word	0x0000ac50


	//   ....[12]....
        /*00a4*/ 	.word	0x0000ac90


	//   ....[13]....
        /*00a8*/ 	.word	0x0000ae20


	//   ....[14]....
        /*00ac*/ 	.word	0x0000af80


	//   ....[15]....
        /*00b0*/ 	.word	0x0000afc0


	//   ....[16]....
        /*00b4*/ 	.word	0x0000b060


	//   ....[17]....
        /*00b8*/ 	.word	0x0000b1e0


	//   ....[18]....
        /*00bc*/ 	.word	0x0000b360


	//   ....[19]....
        /*00c0*/ 	.word	0x0000b4d0


	//   ....[20]....
        /*00c4*/ 	.word	0x0000b610


	//   ....[21]....
        /*00c8*/ 	.word	0x0000b630


	//   ....[22]....
        /*00cc*/ 	.word	0x0000b650


	//----- nvinfo : EIATTR_MAX_THREADS
	.align		4
.L_4553:
        /*00d0*/ 	.byte	0x04, 0x05
        /*00d2*/ 	.short	(.L_4555 - .L_4554)
.L_4554:
        /*00d4*/ 	.word	0x00000080
        /*00d8*/ 	.word	0x00000001
        /*00dc*/ 	.word	0x00000001


	//----- nvinfo : EIATTR_CRS_STACK_SIZE
	.align		4
.L_4555:
        /*00e0*/ 	.byte	0x04, 0x1e
        /*00e2*/ 	.short	(.L_4557 - .L_4556)
.L_4556:
        /*00e4*/ 	.word	0x00000000
.L_4557:


//--------------------- .nv.info._ZN2at6native27unrolled_elementwise_kernelINS0_13BUnaryFunctorIlllZZZNS0_16fmod_kernel_cudaERNS_18TensorIteratorBaseEENKUlvE_clEvENKUlvE2_clEvEUlllE_EESt5arrayIPcLm2EELi4E23TrivialOffsetCalculatorILi1EjESD_NS0_6memory12LoadWithCastILi1EEENSE_13StoreWithCastILi1EEEEEviT_T0_T2_T3_T4_T5_ --------------------------
	.section	.nv.info._ZN2at6native27unrolled_elementwise_kernelINS0_13BUnaryFunctorIlllZZZNS0_16fmod_kernel_cudaERNS_18TensorIteratorBaseEENKUlvE_clEvENKUlvE2_clEvEUlllE_EESt5arrayIPcLm2EELi4E23TrivialOffsetCalculatorILi1EjESD_NS0_6memory12LoadWithCastILi1EEENSE_13StoreWithCastILi1EEEEEviT_T0_T2_T3_T4_T5_,"",@"SHT_CUDA_INFO"
	.sectionflags	@""
	.align	4


	//----- nvinfo : EIATTR_CUDA_API_VERSION
	.align		4
        /*0000*/ 	.byte	0x04, 0x37
        /*0002*/ 	.short	(.L_4559 - .L_4558)
.L_4558:
        /*0004*/ 	.word	0x00000082


	//----- nvinfo : EIATTR_SW2861232_WAR
	.align		4
.L_4559:
        /*0008*/ 	.byte	0x01, 0x35
	.zero		2


	//----- nvinfo : EIATTR_PARAM_CBANK
	.align		4
        /*000c*/ 	.byte	0x04, 0x0a
        /*000e*/ 	.short	(.L_4561 - .L_4560)
	.align		4
.L_4560:
        /*0010*/ 	.word	index@(.nv.constant0._ZN2at6native27unrolled_elementwise_kernelINS0_13BUnaryFunctorIlllZZZNS0_16fmod_kernel_cudaERNS_18TensorIteratorBaseEENKUlvE_clEvENKUlvE2_clEvEUlllE_EESt5arrayIPcLm2EELi4E23TrivialOffsetCalculatorILi1EjESD_NS0_6memory12LoadWithCastILi1EEENSE_13StoreWithCastILi1EEEEEviT_T0_T2_T3_T4_T5_)
        /*0014*/ 	.short	0x0160
        /*0016*/ 	.short	0x003c


	//----- nvinfo : EIATTR_CBANK_PARAM_SIZE
	.align		4
.L_4561:
        /*0018*/ 	.byte	0x03, 0x19
        /*001a*/ 	.short	0x003c


	//----- nvinfo : EIATTR_KPARAM_INFO
	.align		4
        /*001c*/ 	.byte	0x04, 0x17
        /*001e*/ 	.short	(.L_4563 - .L_4562)
.L_4562:
        /*0020*/ 	.word	0x00000000
        /*0024*/ 	.short	0x0006
        /*0026*/ 	.short	0x0034
        /*0028*/ 	.byte	0x00, 0xf0, 0x21, 0x00


	//----- nvinfo : EIATTR_KPARAM_INFO
	.align		4
.L_4563:
        /*002c*/ 	.byte	0x04, 0x17
        /*002e*/ 	.short	(.L_4565 - .L_4564)
.L_4564:
        /*0030*/ 	.word	0x00000000
        /*0034*/ 	.short	0x0005
        /*0036*/ 	.short	0x002c
        /*0038*/ 	.byte	0x00, 0xf0, 0x21, 0x00


	//----- nvinfo : EIATTR_KPARAM_INFO
	.align		4
.L_4565:
        /*003c*/ 	.byte	0x04, 0x17
        /*003e*/ 	.short	(.L_4567 - .L_4566)
.L_4566:
        /*0040*/ 	.word	0x00000000
        /*0044*/ 	.short	0x0004
        /*0046*/ 	.short	0x0029
        /*0048*/ 	.byte	0x00, 0xf0, 0x05, 0x00


	//----- nvinfo : EIATTR_KPARAM_INFO
	.align		4
.L_4567:
        /*004c*/ 	.byte	0x04, 0x17
        /*004e*/ 	.short	(.L_4569 - .L_4568)
.L_4568:
        /*0050*/ 	.word	0x00000000
        /*0054*/ 	.short	0x0003
        /*0056*/ 	.short	0x0028
        /*0058*/ 	.byte	0x00, 0xf0, 0x05, 0x00


	//----- nvinfo : EIATTR_KPARAM_INFO
	.align		4
.L_4569:
        /*005c*/ 	.byte	0x04, 0x17
        /*005e*/ 	.short	(.L_4571 - .L_4570)
.L_4570:
        /*0060*/ 	.word	0x00000000
        /*0064*/ 	.short	0x0002
        /*0066*/ 	.short	0x0018
        /*0068*/ 	.byte	0x00, 0xf0, 0x41, 0x00


	//----- nvinfo : EIATTR_KPARAM_INFO
	.align		4
.L_4571:
        /*006c*/ 	.byte	0x04, 0x17
        /*006e*/ 	.short	(.L_4573 - .L_4572)
.L_4572:
        /*0070*/ 	.word	0x00000000
        /*0074*/ 	.short	0x0001
        /*0076*/ 	.short	0x0008
        /*0078*/ 	.byte	0x00, 0xf0, 0x41, 0x00


	//----- nvinfo : EIATTR_KPARAM_INFO
	.align		4
.L_4573:
        /*007c*/ 	.byte	0x04, 0x17
        /*007e*/ 	.short	(.L_4575 - .L_4574)
.L_4574:
        /*0080*/ 	.word	0x00000000
        /*0084*/ 	.short	0x0000
        /*0086*/ 	.short	0x0000
        /*0088*/ 	.byte	0x00, 0xf0, 0x11, 0x00


	//----- nvinfo : EIATTR_MAXREG_COUNT
	.align		4
.L_4575:
        /*008c*/ 	.byte	0x03, 0x1b
        /*008e*/ 	.short	0x00ff


	//----- nvinfo : EIATTR_EXTERNS
	.align		4
        /*0090*/ 	.byte	0x04, 0x0f
        /*0092*/ 	.short	(.L_4577 - .L_4576)


	//   ....[0]....
	.align		4
.L_4576:
        /*0094*/ 	.word	index@(__assertfail)


	//----- nvinfo : EIATTR_MERCURY_ISA_VERSION
	.align		4
.L_4577:
        /*0098*/ 	.byte	0x03, 0x5f
        /*009a*/ 	.short	0x0000


	//----- nvinfo : EIATTR_SYSCALL_OFFSETS
	.align		4
        /*009c*/ 	.byte	0x04, 0x46
        /*009e*/ 	.short	(.L_4579 - .L_4578)


	//   ....[0]....
.L_4578:
        /*00a0*/ 	.word	0x00000f00


	//   ....[1]....
        /*00a4*/ 	.word	0x00001e10


	//   ....[2]....
        /*00a8*/ 	.word	0x00002d30


	//   ....[3]....
        /*00ac*/ 	.word	0x00003c20


	//   ....[4]....
        /*00b0*/ 	.word	0x000054f0


	//   ....[5]....
        /*00b4*/ 	.word	0x00006400


	//   ....[6]....
        /*00b8*/ 	.word	0x000072d0


	//   ....[7]....
        /*00bc*/ 	.word	0x000081a0


	//----- nvinfo : EIATTR_EXIT_INSTR_OFFSETS
	.align		4
.L_4579:
        /*00c0*/ 	.byte	0x04, 0x1c
        /*00c2*/ 	.short	(.L_4581 - .L_4580)


	//   ....[0]....
.L_4580:
        /*00c4*/ 	.word	0x00007350


	//   ....[1]....
        /*00c8*/ 	.word	0x00007460


	//   ....[2]....
        /*00cc*/ 	.word	0x00007480


	//   ....[3]....
        /*00d0*/ 	.word	0x00007500


	//   ....[4]....
        /*00d4*/ 	.word	0x00007520


	//   ....[5]....
        /*00d8*/ 	.word	0x00007540


	//   ....[6]....
        /*00dc*/ 	.word	0x000075d0


	//   ....[7]....
        /*00e0*/ 	.word	0x00007610


	//   ....[8]....
        /*00e4*/ 	.word	0x000076b0


	//   ....[9]....
        /*00e8*/ 	.word	0x00007700


	//   ....[10]....
        /*00ec*/ 	.word	0x00007730


	//   ....[11]....
        /*00f0*/ 	.word	0x00007800


	//   ....[12]....
        /*00f4*/ 	.word	0x00007840


	//   ....[13]....
        /*00f8*/ 	.word	0x000079d0


	//   ....[14]....
        /*00fc*/ 	.word	0x00007b30


	//   ....[15]....
        /*0100*/ 	.word	0x00007b70


	//   ....[16]....
        /*0104*/ 	.word	0x00007c10


	//   ....[17]....
        /*0108*/ 	.word	0x00007d90


	//   ....[18]....
        /*010c*/ 	.word	0x00007f10


	//   ....[19]....
        /*0110*/ 	.word	0x00008070


	//   ....[20]....
        /*0114*/ 	.word	0x000081b0


	//   ....[21]....
        /*0118*/ 	.word	0x000081d0


	//   ....[22]....
        /*011c*/ 	.word	0x000081f0


	//----- nvinfo : EIATTR_MAX_THREADS
	.align		4
.L_4581:
        /*0120*/ 	.byte	0x04, 0x05
        /*0122*/ 	.short	(.L_4583 - .L_4582)
.L_4582:
        /*0124*/ 	.word	0x00000080
        /*0128*/ 	.word	0x00000001
        /*012c*/ 	.word	0x00000001


	//----- nvinfo : EIATTR_CRS_STACK_SIZE
	.align		4
.L_4583:
        /*0130*/ 	.byte	0x04, 0x1e
        /*0132*/ 	.short	(.L_4585 - .L_4584)
.L_4584:
        /*0134*/ 	.word	0x00000000
.L_4585:


//--------------------- .nv.info._ZN2at6native18elementwise_kernelILi128ELi2EZNS0_22gpu_kernel_impl_nocastINS0_13BUnaryFunctorIlllZZZNS0_16fmod_kernel_cudaERNS_18TensorIteratorBaseEENKUlvE_clEvENKUlvE2_clEvEUlllE_EEEEvS5_RKT_EUliE_EEviT1_ --------------------------
	.section	.nv.info._ZN2at6native18elementwise_kernelILi128ELi2EZNS0_22gpu_kernel_impl_nocastINS0_13BUnaryFunctorIlllZZZNS0_16fmod_kernel_cudaERNS_18TensorIteratorBaseEENKUlvE_clEvENKUlvE2_clEvEUlllE_EEEEvS5_RKT_EUliE_EEviT1_,"",@"SHT_CUDA_INFO"
	.sectionflags	@""
	.align	4


	//----- nvinfo : EIATTR_CUDA_API_VERSION
	.align		4
        /*0000*/ 	.byte	0x04, 0x37
        /*0002*/ 	.short	(.L_4587 - .L_4586)
.L_4586:
        /*0004*/ 	.word	0x00000082


	//----- nvinfo : EIATTR_SW2861232_WAR
	.align		4
.L_4587:
        /*0008*/ 	.byte	0x01, 0x35
	.zero		2


	//----- nvinfo : EIATTR_PARAM_CBANK
	.align		4
        /*000c*/ 	.byte	0x04, 0x0a
        /*000e*/ 	.short	(.L_4589 - .L_4588)
	.align		4
.L_4588:
        /*0010*/ 	.word	index@(.nv.constant0._ZN2at6native18elementwise_kernelILi128ELi2EZNS0_22gpu_kernel_impl_nocastINS0_13BUnaryFunctorIlllZZZNS0_16fmod_kernel_cudaERNS_18TensorIteratorBaseEENKUlvE_clEvENKUlvE2_clEvEUlllE_EEEEvS5_RKT_EUliE_EEviT1_)
        /*0014*/ 	.short	0x0160
        /*0016*/ 	.short	0x0228


	//----- nvinfo : EIATTR_CBANK_PARAM_SIZE
	.align		4
.L_4589:
        /*0018*/ 	.byte	0x03, 0x19
        /*001a*/ 	.short	0x0228


	//----- nvinfo : EIATTR_KPARAM_INFO
	.align		4
        /*001c*/ 	.byte	0x04, 0x17
        /*001e*/ 	.short	(.L_4591 - .L_4590)
.L_4590:
        /*0020*/ 	.word	0x00000000
        /*0024*/ 	.short	0x0001
        /*0026*/ 	.short	0x0008
        /*0028*/ 	.byte	0x00, 0xf0, 0x81, 0x08


	//----- nvinfo : EIATTR_KPARAM_INFO
	.align		4
.L_4591:
        /*002c*/ 	.byte	0x04, 0x17
        /*002e*/ 	.short	(.L_4593 - .L_4592)
.L_4592:
        /*0030*/ 	.word	0x00000000
        /*0034*/ 	.short	0x0000
        /*0036*/ 	.short	0x0000
        /*0038*/ 	.byte	0x00, 0xf0, 0x11, 0x00


	//----- nvinfo : EIATTR_MAXREG_COUNT
	.align		4
.L_4593:
        /*003c*/ 	.byte	0x03, 0x1b
        /*003e*/ 	.short	0x0080


	//----- nvinfo : EIATTR_MERCURY_ISA_VERSION
	.align		4
        /*0040*/ 	.byte	0x03, 0x5f
        /*0042*/ 	.short	0x0000


	//----- nvinfo : EIATTR_EXIT_INSTR_OFFSETS
	.align		4
        /*0044*/ 	.byte	0x04, 0x1c
        /*0046*/ 	.short	(.L_4595 - .L_4594)


	//   ....[0]....
.L_4594:
        /*0048*/ 	.word	0x00001150


	//   ....[1]....
        /*004c*/ 	.word	0x000021e0


	//----- nvinfo : EIATTR_MAX_THREADS
	.align		4
.L_4595:
        /*0050*/ 	.byte	0x04, 0x05
        /*0052*/ 	.short	(.L_4597 - .L_4596)
.L_4596:
        /*0054*/ 	.word	0x00000080
        /*0058*/ 	.word	0x00000001
        /*005c*/ 	.word	0x00000001


	//----- nvinfo : EIATTR_CRS_STACK_SIZE
	.align		4
.L_4597:
        /*0060*/ 	.byte	0x04, 0x1e
        /*0062*/ 	.short	(.L_4599 - .L_4598)
.L_4598:
        /*0064*/ 	.word	0x00000000
.L_4599:


//--------------------- .nv.info._ZN2at6native27unrolled_elementwise_kernelINS0_13BUnaryFunctorIlllZZZNS0_16fmod_kernel_cudaERNS_18TensorIteratorBaseEENKUlvE_clEvENKUlvE2_clEvEUlllE_EESt5arrayIPcLm2EELi4E23TrivialOffsetCalculatorILi1EjESD_NS0_6memory15LoadWithoutCastENSE_16StoreWithoutCastEEEviT_T0_T2_T3_T4_T5_ --------------------------
	.section	.nv.info._ZN2at6native27unrolled_elementwise_kernelINS0_13BUnaryFunctorIlllZZZNS0_16fmod_kernel_cudaERNS_18TensorIteratorBaseEENKUlvE_clEvENKUlvE2_clEvEUlllE_EESt5arrayIPcLm2EELi4E23TrivialOffsetCalculatorILi1EjESD_NS0_6memory15LoadWithoutCastENSE_16StoreWithoutCastEEEviT_T0_T2_T3_T4_T5_,"",@"SHT_CUDA_INFO"
	.sectionflags	@""
	.align	4


	//----- nvinfo : EIATTR_CUDA_API_VERSION
	.align		4
        /*0000*/ 	.byte	0x04, 0x37
        /*0002*/ 	.short	(.L_4601 - .L_4600)
.L_4600:
        /*0004*/ 	.word	0x00000082


	//----- nvinfo : EIATTR_SW2861232_WAR
	.align		4
.L_4601:
        /*0008*/ 	.byte	0x01, 0x35
	.zero		2


	//----- nvinfo : EIATTR_PARAM_CBANK
	.align		4
        /*000c*/ 	.byte	0x04, 0x0a
        /*000e*/ 	.short	(.L_4603 - .L_4602)
	.align		4
.L_4602:
        /*0010*/ 	.word	index@(.nv.constant0._ZN2at6native27unrolled_elementwise_kernelINS0_13BUnaryFunctorIlllZZZNS0_16fmod_kernel_cudaERNS_18TensorIteratorBaseEENKUlvE_clEvENKUlvE2_clEvEUlllE_EESt5arrayIPcLm2EELi4E23TrivialOffsetCalculatorILi1EjESD_NS0_6memory15LoadWithoutCastENSE_16StoreWithoutCastEEEviT_T0_T2_T3_T4_T5_)
        /*0014*/ 	.short	0x0160
        /*0016*/ 	.short	0x002c


	//----- nvinfo : EIATTR_CBANK_PARAM_SIZE
	.align		4
.L_4603:
        /*0018*/ 	.byte	0x03, 0x19
        /*001a*/ 	.short	0x002c


	//----- nvinfo : EIATTR_KPARAM_INFO
	.align		4
        /*001c*/ 	.byte	0x04, 0x17
        /*001e*/ 	.short	(.L_4605 - .L_4604)
.L_4604:
        /*0020*/ 	.word	0x00000000
        /*0024*/ 	.short	0x0006
        /*0026*/ 	.short	0x002b
        /*0028*/ 	.byte	0x00, 0xf0, 0x05, 0x00


	//----- nvinfo : EIATTR_KPARAM_INFO
	.align		4
.L_4605:
        /*002c*/ 	.byte	0x04, 0x17
        /*002e*/ 	.short	(.L_4607 - .L_4606)
.L_4606:
        /*0030*/ 	.word	0x00000000
        /*0034*/ 	.short	0x0005
        /*0036*/ 	.short	0x002a
        /*0038*/ 	.byte	0x00, 0xf0, 0x05, 0x00


	//----- nvinfo : EIATTR_KPARAM_INFO
	.align		4
.L_4607:
        /*003c*/ 	.byte	0x04, 0x17
        /*003e*/ 	.short	(.L_4609 - .L_4608)
.L_4608:
        /*0040*/ 	.word	0x00000000
        /*0044*/ 	.short	0x0004
        /*0046*/ 	.short	0x0029
        /*0048*/ 	.byte	0x00, 0xf0, 0x05, 0x00


	//----- nvinfo : EIATTR_KPARAM_INFO
	.align		4
.L_4609:
        /*004c*/ 	.byte	0x04, 0x17
        /*004e*/ 	.short	(.L_4611 - .L_4610)
.L_4610:
        /*0050*/ 	.word	0x00000000
        /*0054*/ 	.short	0x0003
        /*0056*/ 	.short	0x0028
        /*0058*/ 	.byte	0x00, 0xf0, 0x05, 0x00


	//----- nvinfo : EIATTR_KPARAM_INFO
	.align		4
.L_4611:
        /*005c*/ 	.byte	0x04, 0x17
        /*005e*/ 	.short	(.L_4613 - .L_4612)
.L_4612:
        /*0060*/ 	.word	0x00000000
        /*0064*/ 	.short	0x0002
        /*0066*/ 	.short	0x0018
        /*0068*/ 	.byte	0x00, 0xf0, 0x41, 0x00


	//----- nvinfo : EIATTR_KPARAM_INFO
	.align		4
.L_4613:
        /*006c*/ 	.byte	0x04, 0x17
        /*006e*/ 	.short	(.L_4615 - .L_4614)
.L_4614:
        /*0070*/ 	.word	0x00000000
        /*0074*/ 	.short	0x0001
        /*0076*/ 	.short	0x0008
        /*0078*/ 	.byte	0x00, 0xf0, 0x41, 0x00


	//----- nvinfo : EIATTR_KPARAM_INFO
	.align		4
.L_4615:
        /*007c*/ 	.byte	0x04, 0x17
        /*007e*/ 	.short	(.L_4617 - .L_4616)
.L_4616:
        /*0080*/ 	.word	0x00000000
        /*0084*/ 	.short	0x0000
        /*0086*/ 	.short	0x0000
        /*0088*/ 	.byte	0x00, 0xf0, 0x11, 0x00


	//----- nvinfo : EIATTR_MAXREG_COUNT
	.align		4
.L_4617:
        /*008c*/ 	.byte	0x03, 0x1b
        /*008e*/ 	.short	0x00ff


	//----- nvinfo : EIATTR_MERCURY_ISA_VERSION
	.align		4
        /*0090*/ 	.byte	0x03, 0x5f
        /*0092*/ 	.short	0x0000


	//----- nvinfo : EIATTR_EXIT_INSTR_OFFSETS
	.align		4
        /*0094*/ 	.byte	0x04, 0x1c
        /*0096*/ 	.short	(.L_4619 - .L_4618)


	//   ....[0]....
.L_4618:
        /*0098*/ 	.word	0x00000c00


	//   ....[1]....
        /*009c*/ 	.word	0x00000c50


	//----- nvinfo : EIATTR_MAX_THREADS
	.align		4
.L_4619:
        /*00a0*/ 	.byte	0x04, 0x05
        /*00a2*/ 	.short	(.L_4621 - .L_4620)
.L_4620:
        /*00a4*/ 	.word	0x00000080
        /*00a8*/ 	.word	0x00000001
        /*00ac*/ 	.word	0x00000001


	//----- nvinfo : EIATTR_CRS_STACK_SIZE
	.align		4
.L_4621:
        /*00b0*/ 	.byte	0x04, 0x1e
        /*00b2*/ 	.short	(.L_4623 - .L_4622)
.L_4622:
        /*00b4*/ 	.word	0x00000000
.L_4623:


//--------------------- .nv.info._ZN2at6native29vectorized_elementwise_kernelILi2ENS0_13BUnaryFunctorIlllZZZNS0_16fmod_kernel_cudaERNS_18TensorIteratorBaseEENKUlvE_clEvENKUlvE2_clEvEUlllE_EESt5arrayIPcLm2EEEEviT0_T1_ --------------------------
	.section	.nv.info._ZN2at6native29vectorized_elementwise_kernelILi2ENS0_13BUnaryFunctorIlllZZZNS0_16fmod_kernel_cudaERNS_18TensorIteratorBaseEENKUlvE_clEvENKUlvE2_clEvEUlllE_EESt5arrayIPcLm2EEEEviT0_T1_,"",@"SHT_CUDA_INFO"
	.sectionflags	@""
	.align	4


	//----- nvinfo : EIATTR_CUDA_API_VERSION
	.align		4
        /*0000*/ 	.byte	0x04, 0x37
        /*0002*/ 	.short	(.L_4625 - .L_4624)
.L_4624:
        /*0004*/ 	.word	0x00000082


	//----- nvinfo : EIATTR_SW2861232_WAR
	.align		4
.L_4625:
        /*0008*/ 	.byte	0x01, 0x35
	.zero		2


	//----- nvinfo : EIATTR_PARAM_CBANK
	.align		4
        /*000c*/ 	.byte	0x04, 0x0a
        /*000e*/ 	.short	(.L_4627 - .L_4626)
	.align		4
.L_4626:
        /*0010*/ 	.word	index@(.nv.constant0._ZN2at6native29vectorized_elementwise_kernelILi2ENS0_13BUnaryFunctorIlllZZZNS0_16fmod_kernel_cudaERNS_18TensorIteratorBaseEENKUlvE_clEvENKUlvE2_clEvEUlllE_EESt5arrayIPcLm2EEEEviT0_T1_)
        /*0014*/ 	.short	0x0160
        /*0016*/ 	.short	0x0028


	//----- nvinfo : EIATTR_CBANK_PARAM_SIZE
	.align		4
.L_4627:
        /*0018*/ 	.byte	0x03, 0x19
        /*001a*/ 	.short	0x0028


	//----- nvinfo : EIATTR_KPARAM_INFO
	.align		4
        /*001c*/ 	.byte	0x04, 0x17
        /*001e*/ 	.short	(.L_4629 - .L_4628)
.L_4628:
        /*0020*/ 	.word	0x00000000
        /*0024*/ 	.short	0x0002
        /*0026*/ 	.short	0x0018
        /*0028*/ 	.byte	0x00, 0xf0, 0x41, 0x00


	//----- nvinfo : EIATTR_KPARAM_INFO
	.align		4
.L_4629:
        /*002c*/ 	.byte	0x04, 0x17
        /*002e*/ 	.short	(.L_4631 - .L_4630)
.L_4630:
        /*0030*/ 	.word	0x00000000
        /*0034*/ 	.short	0x0001
        /*0036*/ 	.short	0x0008
        /*0038*/ 	.byte	0x00, 0xf0, 0x41, 0x00


	//----- nvinfo : EIATTR_KPARAM_INFO
	.align		4
.L_4631:
        /*003c*/ 	.byte	0x04, 0x17
        /*003e*/ 	.short	(.L_4633 - .L_4632)
.L_4632:
        /*0040*/ 	.word	0x00000000
        /*0044*/ 	.short	0x0000
        /*0046*/ 	.short	0x0000
        /*0048*/ 	.byte	0x00, 0xf0, 0x11, 0x00


	//----- nvinfo : EIATTR_MAXREG_COUNT
	.align		4
.L_4633:
        /*004c*/ 	.byte	0x03, 0x1b
        /*004e*/ 	.short	0x00ff


	//----- nvinfo : EIATTR_MERCURY_ISA_VERSION
	.align		4
        /*0050*/ 	.byte	0x03, 0x5f
        /*0052*/ 	.short	0x0000


	//----- nvinfo : EIATTR_EXIT_INSTR_OFFSETS
	.align		4
        /*0054*/ 	.byte	0x04, 0x1c
        /*0056*/ 	.short	(.L_4635 - .L_4634)


	//   ....[0]....
.L_4634:
        /*0058*/ 	.word	0x00001160


	//   ....[1]....
        /*005c*/ 	.word	0x000029b0


	//   ....[2]....
        /*0060*/ 	.word	0x00002a00


	//----- nvinfo : EIATTR_MAX_THREADS
	.align		4
.L_4635:
        /*0064*/ 	.byte	0x04, 0x05
        /*0066*/ 	.short	(.L_4637 - .L_4636)
.L_4636:
        /*0068*/ 	.word	0x00000080
        /*006c*/ 	.word	0x00000001
        /*0070*/ 	.word	0x00000001


	//----- nvinfo : EIATTR_CRS_STACK_SIZE
	.align		4
.L_4637:
        /*0074*/ 	.byte	0x04, 0x1e
        /*0076*/ 	.short	(.L_4639 - .L_4638)
.L_4638:
        /*0078*/ 	.word	0x00000000
.L_4639:


//--------------------- .nv.info._ZN2at6native29vectorized_elementwise_kernelILi4ENS0_13BUnaryFunctorIlllZZZNS0_16fmod_kernel_cudaERNS_18TensorIteratorBaseEENKUlvE_clEvENKUlvE2_clEvEUlllE_EESt5arrayIPcLm2EEEEviT0_T1_ --------------------------
	.section	.nv.info._ZN2at6native29vectorized_elementwise_kernelILi4ENS0_13BUnaryFunctorIlllZZZNS0_16fmod_kernel_cudaERNS_18TensorIteratorBaseEENKUlvE_clEvENKUlvE2_clEvEUlllE_EESt5arrayIPcLm2EEEEviT0_T1_,"",@"SHT_CUDA_INFO"
	.sectionflags	@""
	.align	4


	//----- nvinfo : EIATTR_CUDA_API_VERSION
	.align		4
        /*0000*/ 	.byte	0x04, 0x37
        /*0002*/ 	.short	(.L_4641 - .L_4640)
.L_4640:
        /*0004*/ 	.word	0x00000082


	//----- nvinfo : EIATTR_SW2861232_WAR
	.align		4
.L_4641:
        /*0008*/ 	.byte	0x01, 0x35
	.zero		2


	//----- nvinfo : EIATTR_PARAM_CBANK
	.align		4
        /*000c*/ 	.byte	0x04, 0x0a
        /*000e*/ 	.short	(.L_4643 - .L_4642)
	.align		4
.L_4642:
        /*0010*/ 	.word	index@(.nv.constant0._ZN2at6native29vectorized_elementwise_kernelILi4ENS0_13BUnaryFunctorIlllZZZNS0_16fmod_kernel_cudaERNS_18TensorIteratorBaseEENKUlvE_clEvENKUlvE2_clEvEUlllE_EESt5arrayIPcLm2EEEEviT0_T1_)
        /*0014*/ 	.short	0x0160
        /*0016*/ 	.short	0x0028


	//----- nvinfo : EIATTR_CBANK_PARAM_SIZE
	.align		4
.L_4643:
        /*0018*/ 	.byte	0x03, 0x19
        /*001a*/ 	.short	0x0028


	//----- nvinfo : EIATTR_KPARAM_INFO
	.align		4
        /*001c*/ 	.byte	0x04, 0x17
        /*001e*/ 	.short	(.L_4645 - .L_4644)
.L_4644:
        /*0020*/ 	.word	0x00000000
        /*0024*/ 	.short	0x0002
        /*0026*/ 	.short	0x0018
        /*0028*/ 	.byte	0x00, 0xf0, 0x41, 0x00


	//----- nvinfo : EIATTR_KPARAM_INFO
	.align		4
.L_4645:
        /*002c*/ 	.byte	0x04, 0x17
        /*002e*/ 	.short	(.L_4647 - .L_4646)
.L_4646:
        /*0030*/ 	.word	0x00000000
        /*0034*/ 	.short	0x0001
        /*0036*/ 	.short	0x0008
        /*0038*/ 	.byte	0x00, 0xf0, 0x41, 0x00


	//----- nvinfo : EIATTR_KPARAM_INFO
	.align		4
.L_4647:
        /*003c*/ 	.byte	0x04, 0x17
        /*003e*/ 	.short	(.L_4649 - .L_4648)
.L_4648:
        /*0040*/ 	.word	0x00000000
        /*0044*/ 	.short	0x0000
        /*0046*/ 	.short	0x0000
        /*0048*/ 	.byte	0x00, 0xf0, 0x11, 0x00


	//----- nvinfo : EIATTR_MAXREG_COUNT
	.align		4
.L_4649:
        /*004c*/ 	.byte	0x03, 0x1b
        /*004e*/ 	.short	0x00ff


	//----- nvinfo : EIATTR_MERCURY_ISA_VERSION
	.align		4
        /*0050*/ 	.byte	0x03, 0x5f
        /*0052*/ 	.short	0x0000


	//----- nvinfo : EIATTR_EXIT_INSTR_OFFSETS
	.align		4
        /*0054*/ 	.byte	0x04, 0x1c
        /*0056*/ 	.short	(.L_4651 - .L_4650)


	//   ....[0]....
.L_4650:
        /*0058*/ 	.word	0x00001160


	//   ....[1]....
        /*005c*/ 	.word	0x000029b0


	//   ....[2]....
        /*0060*/ 	.word	0x00002a00


	//----- nvinfo : EIATTR_MAX_THREADS
	.align		4
.L_4651:
        /*0064*/ 	.byte	0x04, 0x05
        /*0066*/ 	.short	(.L_4653 - .L_4652)
.L_4652:
        /*0068*/ 	.word	0x00000080
        /*006c*/ 	.word	0x00000001
        /*0070*/ 	.word	0x00000001


	//----- nvinfo : EIATTR_CRS_STACK_SIZE
	.align		4
.L_4653:
        /*0074*/ 	.byte	0x04, 0x1e
        /*0076*/ 	.short	(.L_4655 - .L_4654)
.L_4654:
        /*0078*/ 	.word	0x00000000
.L_4655:


//--------------------- .nv.info._ZN2at6native29vectorized_elementwise_kernelILi8ENS0_13BUnaryFunctorIlllZZZNS0_16fmod_kernel_cudaERNS_18TensorIteratorBaseEENKUlvE_clEvENKUlvE2_clEvEUlllE_EESt5arrayIPcLm2EEEEviT0_T1_ --------------------------
	.section	.nv.info._ZN2at6native29vectorized_elementwise_kernelILi8ENS0_13BUnaryFunctorIlllZZZNS0_16fmod_kernel_cudaERNS_18TensorIteratorBaseEENKUlvE_clEvENKUlvE2_clEvEUlllE_EESt5arrayIPcLm2EEEEviT0_T1_,"",@"SHT_CUDA_INFO"
	.sectionflags	@""
	.align	4


	//----- nvinfo : EIATTR_CUDA_API_VERSION
	.align		4
        /*0000*/ 	.byte	0x04, 0x37
        /*0002*/ 	.short	(.L_4657 - .L_4656)
.L_4656:
        /*0004*/ 	.word	0x00000082


	//----- nvinfo : EIATTR_SW2861232_WAR
	.align		4
.L_4657:
        /*0008*/ 	.byte	0x01, 0x35
	.zero		2


	//----- nvinfo : EIATTR_PARAM_CBANK
	.align		4
        /*000c*/ 	.byte	0x04, 0x0a
        /*000e*/ 	.short	(.L_4659 - .L_4658)
	.align		4
.L_4658:
        /*0010*/ 	.word	index@(.nv.constant0._ZN2at6native29vectorized_elementwise_kernelILi8ENS0_13BUnaryFunctorIlllZZZNS0_16fmod_kernel_cudaERNS_18TensorIteratorBaseEENKUlvE_clEvENKUlvE2_clEvEUlllE_EESt5arrayIPcLm2EEEEviT0_T1_)
        /*0014*/ 	.short	0x0160
        /*0016*/ 	.short	0x0028


	//----- nvinfo : EIATTR_CBANK_PARAM_SIZE
	.align		4
.L_4659:
        /*0018*/ 	.byte	0x03, 0x19
        /*001a*/ 	.short	0x0028


	//----- nvinfo : EIATTR_KPARAM_INFO
	.align		4
        /*001c*/ 	.byte	0x04, 0x17
        /*001e*/ 	.short	(.L_4661 - .L_4660)
.L_4660:
        /*0020*/ 	.word	0x00000000
        /*0024*/ 	.short	0x0002
        /*0026*/ 	.short	0x0018
        /*0028*/ 	.byte	0x00, 0xf0, 0x41, 0x00


	//----- nvinfo : EIATTR_KPARAM_INFO
	.align		4
.L_4661:
        /*002c*/ 	.byte	0x04, 0x17
        /*002e*/ 	.short	(.L_4663 - .L_4662)
.L_4662:
        /*0030*/ 	.word	0x00000000
        /*0034*/ 	.short	0x0001
        /*0036*/ 	.short	0x0008
        /*0038*/ 	.byte	0x00, 0xf0, 0x41, 0x00


	//----- nvinfo : EIATTR_KPARAM_INFO
	.align		4
.L_4663:
        /*003c*/ 	.byte	0x04, 0x17
        /*003e*/ 	.short	(.L_4665 - .L_4664)
.L_4664:
        /*0040*/ 	.word	0x00000000
        /*0044*/ 	.short	0x0000
        /*0046*/ 	.short	0x0000
        /*0048*/ 	.byte	0x00, 0xf0, 0x11, 0x00


	//----- nvinfo : EIATTR_MAXREG_COUNT
	.align		4
.L_4665:
        /*004c*/ 	.byte	0x03, 0x1b
        /*004e*/ 	.short	0x00ff


	//----- nvinfo : EIATTR_MERCURY_ISA_VERSION
	.align		4
        /*0050*/ 	.byte	0x03, 0x5f
        /*0052*/ 	.short	0x0000


	//----- nvinfo : EIATTR_EXIT_INSTR_OFFSETS
	.align		4
        /*0054*/ 	.byte	0x04, 0x1c
        /*0056*/ 	.short	(.L_4667 - .L_4666)


	//   ....[0]....
.L_4666:
        /*0058*/ 	.word	0x00000010


	//----- nvinfo : EIATTR_MAX_THREADS
	.align		4
.L_4667:
        /*005c*/ 	.byte	0x04, 0x05
        /*005e*/ 	.short	(.L_4669 - .L_4668)
.L_4668:
        /*0060*/ 	.word	0x00000080
        /*0064*/ 	.word	0x00000001
        /*0068*/ 	.word	0x00000001
.L_4669:


//--------------------- .nv.info._ZN2at6native18elementwise_kernelILi128ELi4EZNS0_15gpu_kernel_implINS0_13AUnaryFunctorIlllZZZNS0_16fmod_kernel_cudaERNS_18TensorIteratorBaseEENKUlvE_clEvENKUlvE2_clEvEUlllE_EEEEvS5_RKT_EUliE_EEviT1_ --------------------------
	.section	.nv.info._ZN2at6native18elementwise_kernelILi128ELi4EZNS0_15gpu_kernel_implINS0_13AUnaryFunctorIlllZZZNS0_16fmod_kernel_cudaERNS_18TensorIteratorBaseEENKUlvE_clEvENKUlvE2_clEvEUlllE_EEEEvS5_RKT_EUliE_EEviT1_,"",@"SHT_CUDA_INFO"
	.sectionflags	@""
	.align	4


	//----- nvinfo : EIATTR_CUDA_API_VERSION
	.align		4
        /*0000*/ 	.byte	0x04, 0x37
        /*0002*/ 	.short	(.L_4671 - .L_4670)
.L_4670:
        /*0004*/ 	.word	0x00000082


	//----- nvinfo : EIATTR_SW2861232_WAR
	.align		4
.L_4671:
        /*0008*/ 	.byte	0x01, 0x35
	.zero		2


	//----- nvinfo : EIATTR_PARAM_CBANK
	.align		4
        /*000c*/ 	.byte	0x04, 0x0a
        /*000e*/ 	.short	(.L_4673 - .L_4672)
	.align		4
.L_4672:
        /*0010*/ 	.word	index@(.nv.constant0._ZN2at6native18elementwise_kernelILi128ELi4EZNS0_15gpu_kernel_implINS0_13AUnaryFunctorIlllZZZNS0_16fmod_kernel_cudaERNS_18TensorIteratorBaseEENKUlvE_clEvENKUlvE2_clEvEUlllE_EEEEvS5_RKT_EUliE_EEviT1_)
        /*0014*/ 	.short	0x0160
        /*0016*/ 	.short	0x0230


	//----- nvinfo : EIATTR_CBANK_PARAM_SIZE
	.align		4
.L_4673:
        /*0018*/ 	.byte	0x03, 0x19
        /*001a*/ 	.short	0x0230


	//----- nvinfo : EIATTR_KPARAM_INFO
	.align		4
        /*001c*/ 	.byte	0x04, 0x17
        /*001e*/ 	.short	(.L_4675 - .L_4674)
.L_4674:
        /*0020*/ 	.word	0x00000000
        /*0024*/ 	.short	0x0001
        /*0026*/ 	.short	0x0008
        /*0028*/ 	.byte	0x00, 0xf0, 0xa1, 0x08


	//----- nvinfo : EIATTR_KPARAM_INFO
	.align		4
.L_4675:
        /*002c*/ 	.byte	0x04, 0x17
        /*002e*/ 	.short	(.L_4677 - .L_4676)
.L_4676:
        /*0030*/ 	.word	0x00000000
        /*0034*/ 	.short	0x0000
        /*0036*/ 	.short	0x0000
        /*0038*/ 	.byte	0x00, 0xf0, 0x11, 0x00


	//----- nvinfo : EIATTR_MAXREG_COUNT
	.align		4
.L_4677:
        /*003c*/ 	.byte	0x03, 0x1b
        /*003e*/ 	.short	0x0080


	//----- nvinfo : EIATTR_EXTERNS
	.align		4
        /*0040*/ 	.byte	0x04, 0x0f
        /*0042*/ 	.short	(.L_4679 - .L_4678)


	//   ....[0]....
	.align		4
.L_4678:
        /*0044*/ 	.word	index@(__assertfail)


	//----- nvinfo : EIATTR_MERCURY_ISA_VERSION
	.align		4
.L_4679:
        /*0048*/ 	.byte	0x03, 0x5f
        /*004a*/ 	.short	0x0000


	//----- nvinfo : EIATTR_SYSCALL_OFFSETS
	.align		4
        /*004c*/ 	.byte	0x04, 0x46
        /*004e*/ 	.short	(.L_4681 - .L_4680)


	//   ....[0]....
.L_4680:
        /*0050*/ 	.word	0x00001cf0


	//   ....[1]....
        /*0054*/ 	.word	0x00002d70


	//   ....[2]....
        /*0058*/ 	.word	0x00004aa0


	//   ....[3]....
        /*005c*/ 	.word	0x00005b20


	//   ....[4]....
        /*0060*/ 	.word	0x00007820


	//   ....[5]....
        /*0064*/ 	.word	0x000088a0


	//   ....[6]....
        /*0068*/ 	.word	0x0000a5b0


	//   ....[7]....
        /*006c*/ 	.word	0x0000b630


	//----- nvinfo : EIATTR_EXIT_INSTR_OFFSETS
	.align		4
.L_4681:
        /*0070*/ 	.byte	0x04, 0x1c
        /*0072*/ 	.short	(.L_4683 - .L_4682)


	//   ....[0]....
.L_4682:
        /*0074*/ 	.word	0x00008920


	//   ....[1]....
        /*0078*/ 	.word	0x0000a8e0


	//   ....[2]....
        /*007c*/ 	.word	0x0000a900


	//   ....[3]....
        /*0080*/ 	.word	0x0000a980


	//   ....[4]....
        /*0084*/ 	.word	0x0000a9a0


	//   ....[5]....
        /*0088*/ 	.word	0x0000a9c0


	//   ....[6]....
        /*008c*/ 	.word	0x0000aa50


	//   ....[7]....
        /*0090*/ 	.word	0x0000aa90


	//   ....[8]....
        /*0094*/ 	.word	0x0000ab30


	//   ....[9]....
        /*0098*/ 	.word	0x0000ab80


	//   ....[10]....
        /*009c*/ 	.word	0x0000abb0


	//   ....[11]....
        /*00a0*/ 	.word	0x0000ac80


	//   ....[12]....
        /*00a4*/ 	.word	0x0000acc0


	//   ....[13]....
        /*00a8*/ 	.word	0x0000ae50


	//   ....[14]....
        /*00ac*/ 	.word	0x0000afb0


	//   ....[15]....
        /*00b0*/ 	.word	0x0000aff0


	//   ....[16]....
        /*00b4*/ 	.word	0x0000b090


	//   ....[17]....
        /*00b8*/ 	.word	0x0000b210


	//   ....[18]....
        /*00bc*/ 	.word	0x0000b390


	//   ....[19]....
        /*00c0*/ 	.word	0x0000b500


	//   ....[20]....
        /*00c4*/ 	.word	0x0000b640


	//   ....[21]....
        /*00c8*/ 	.word	0x0000b660


	//   ....[22]....
        /*00cc*/ 	.word	0x0000b680


	//----- nvinfo : EIATTR_MAX_THREADS
	.align		4
.L_4683:
        /*00d0*/ 	.byte	0x04, 0x05
        /*00d2*/ 	.short	(.L_4685 - .L_4684)
.L_4684:
        /*00d4*/ 	.word	0x00000080
        /*00d8*/ 	.word	0x00000001
        /*00dc*/ 	.word	0x00000001


	//----- nvinfo : EIATTR_CRS_STACK_SIZE
	.align		4
.L_4685:
        /*00e0*/ 	.byte	0x04, 0x1e
        /*00e2*/ 	.short	(.L_4687 - .L_4686)
.L_4686:
        /*00e4*/ 	.word	0x00000000
.L_4687:


//--------------------- .nv.info._ZN2at6native27unrolled_elementwise_kernelINS0_13AUnaryFunctorIlllZZZNS0_16fmod_kernel_cudaERNS_18TensorIteratorBaseEENKUlvE_clEvENKUlvE2_clEvEUlllE_EESt5arrayIPcLm2EELi4E23TrivialOffsetCalculatorILi1EjESD_NS0_6memory12LoadWithCastILi1EEENSE_13StoreWithCastILi1EEEEEviT_T0_T2_T3_T4_T5_ --------------------------
	.section	.nv.info._ZN2at6native27unrolled_elementwise_kernelINS0_13AUnaryFunctorIlllZZZNS0_16fmod_kernel_cudaERNS_18TensorIteratorBaseEENKUlvE_clEvENKUlvE2_clEvEUlllE_EESt5arrayIPcLm2EELi4E23TrivialOffsetCalculatorILi1EjESD_NS0_6memory12LoadWithCastILi1EEENSE_13StoreWithCastILi1EEEEEviT_T0_T2_T3_T4_T5_,"",@"SHT_CUDA_INFO"
	.sectionflags	@""
	.align	4


	//----- nvinfo : EIATTR_CUDA_API_VERSION
	.align		4
        /*0000*/ 	.byte	0x04, 0x37
        /*0002*/ 	.short	(.L_4689 - .L_4688)
.L_4688:
        /*0004*/ 	.word	0x00000082


	//----- nvinfo : EIATTR_SW2861232_WAR
	.align		4
.L_4689:
        /*0008*/ 	.byte	0x01, 0x35
	.zero		2


	//----- nvinfo : EIATTR_PARAM_CBANK
	.align		4
        /*000c*/ 	.byte	0x04, 0x0a
        /*000e*/ 	.short	(.L_4691 - .L_4690)
	.align		4
.L_4690:
        /*0010*/ 	.word	index@(.nv.constant0._ZN2at6native27unrolled_elementwise_kernelINS0_13AUnaryFunctorIlllZZZNS0_16fmod_kernel_cudaERNS_18TensorIteratorBaseEENKUlvE_clEvENKUlvE2_clEvEUlllE_EESt5arrayIPcLm2EELi4E23TrivialOffsetCalculatorILi1EjESD_NS0_6memory12LoadWithCastILi1EEENSE_13StoreWithCastILi1EEEEEviT_T0_T2_T3_T4_T5_)
        /*0014*/ 	.short	0x0160
        /*0016*/ 	.short	0x003c


	//----- nvinfo : EIATTR_CBANK_PARAM_SIZE
	.align		4
.L_4691:
        /*0018*/ 	.byte	0x03, 0x19
        /*001a*/ 	.short	0x003c


	//----- nvinfo : EIATTR_KPARAM_INFO
	.align		4
        /*001c*/ 	.byte	0x04, 0x17
        /*001e*/ 	.short	(.L_4693 - .L_4692)
.L_4692:
        /*0020*/ 	.word	0x00000000
        /*0024*/ 	.short	0x0006
        /*0026*/ 	.short	0x0034
        /*0028*/ 	.byte	0x00, 0xf0, 0x21, 0x00


	//----- nvinfo : EIATTR_KPARAM_INFO
	.align		4
.L_4693:
        /*002c*/ 	.byte	0x04, 0x17
        /*002e*/ 	.short	(.L_4695 - .L_4694)
.L_4694:
        /*0030*/ 	.word	0x00000000
        /*0034*/ 	.short	0x0005
        /*0036*/ 	.short	0x002c
        /*0038*/ 	.byte	0x00, 0xf0, 0x21, 0x00


	//----- nvinfo : EIATTR_KPARAM_INFO
	.align		4
.L_4695:
        /*003c*/ 	.byte	0x04, 0x17
        /*003e*/ 	.short	(.L_4697 - .L_4696)
.L_4696:
        /*0040*/ 	.word	0x00000000
        /*0044*/ 	.short	0x0004
        /*0046*/ 	.short	0x0029
        /*0048*/ 	.byte	0x00, 0xf0, 0x05, 0x00


	//----- nvinfo : EIATTR_KPARAM_INFO
	.align		4
.L_4697:
        /*004c*/ 	.byte	0x04, 0x17
        /*004e*/ 	.short	(.L_4699 - .L_4698)
.L_4698:
        /*0050*/ 	.word	0x00000000
        /*0054*/ 	.short	0x0003
        /*0056*/ 	.short	0x0028
        /*0058*/ 	.byte	0x00, 0xf0, 0x05, 0x00


	//----- nvinfo : EIATTR_KPARAM_INFO
	.align		4
.L_4699:
        /*005c*/ 	.byte	0x04, 0x17
        /*005e*/ 	.short	(.L_4701 - .L_4700)
.L_4700:
        /*0060*/ 	.word	0x00000000
        /*0064*/ 	.short	0x0002
        /*0066*/ 	.short	0x0018
        /*0068*/ 	.byte	0x00, 0xf0, 0x41, 0x00


	//----- nvinfo : EIATTR_KPARAM_INFO
	.align		4
.L_4701:
        /*006c*/ 	.byte	0x04, 0x17
        /*006e*/ 	.short	(.L_4703 - .L_4702)
.L_4702:
        /*0070*/ 	.word	0x00000000
        /*0074*/ 	.short	0x0001
        /*0076*/ 	.short	0x0008
        /*0078*/ 	.byte	0x00, 0xf0, 0x41, 0x00


	//----- nvinfo : EIATTR_KPARAM_INFO
	.align		4
.L_4703:
        /*007c*/ 	.byte	0x04, 0x17
        /*007e*/ 	.short	(.L_4705 - .L_4704)
.L_4704:
        /*0080*/ 	.word	0x00000000
        /*0084*/ 	.short	0x0000
        /*0086*/ 	.short	0x0000
        /*0088*/ 	.byte	0x00, 0xf0, 0x11, 0x00


	//----- nvinfo : EIATTR_MAXREG_COUNT
	.align		4
.L_4705:
        /*008c*/ 	.byte	0x03, 0x1b
        /*008e*/ 	.short	0x00ff


	//----- nvinfo : EIATTR_EXTERNS
	.align		4
        /*0090*/ 	.byte	0x04, 0x0f
        /*0092*/ 	.short	(.L_4707 - .L_4706)


	//   ....[0]....
	.align		4
.L_4706:
        /*0094*/ 	.word	index@(__assertfail)


	//----- nvinfo : EIATTR_MERCURY_ISA_VERSION
	.align		4
.L_4707:
        /*0098*/ 	.byte	0x03, 0x5f
        /*009a*/ 	.short	0x0000


	//----- nvinfo : EIATTR_SYSCALL_OFFSETS
	.align		4
        /*009c*/ 	.byte	0x04, 0x46
        /*009e*/ 	.short	(.L_4709 - .L_4708)


	//   ....[0]....
.L_4708:
        /*00a0*/ 	.word	0x00000f00


	//   ....[1]....
        /*00a4*/ 	.word	0x00001e10


	//   ....[2]....
        /*00a8*/ 	.word	0x00002d30


	//   ....[3]....
        /*00ac*/ 	.word	0x00003c20


	//   ....[4]....
        /*00b0*/ 	.word	0x00005520


	//   ....[5]....
        /*00b4*/ 	.word	0x00006430


	//   ....[6]....
        /*00b8*/ 	.word	0x00007300


	//   ....[7]....
        /*00bc*/ 	.word	0x000081d0


	//----- nvinfo : EIATTR_EXIT_INSTR_OFFSETS
	.align		4
.L_4709:
        /*00c0*/ 	.byte	0x04, 0x1c
        /*00c2*/ 	.short	(.L_4711 - .L_4710)


	//   ....[0]....
.L_4710:
        /*00c4*/ 	.word	0x00007380


	//   ....[1]....
        /*00c8*/ 	.word	0x00007490


	//   ....[2]....
        /*00cc*/ 	.word	0x000074b0


	//   ....[3]....
        /*00d0*/ 	.word	0x00007530


	//   ....[4]....
        /*00d4*/ 	.word	0x00007550


	//   ....[5]....
        /*00d8*/ 	.word	0x00007570


	//   ....[6]....
        /*00dc*/ 	.word	0x00007600


	//   ....[7]....
        /*00e0*/ 	.word	0x00007640


	//   ....[8]....
        /*00e4*/ 	.word	0x000076e0


	//   ....[9]....
        /*00e8*/ 	.word	0x00007730


	//   ....[10]....
        /*00ec*/ 	.word	0x00007760


	//   ....[11]....
        /*00f0*/ 	.word	0x00007830


	//   ....[12]....
        /*00f4*/ 	.word	0x00007870


	//   ....[13]....
        /*00f8*/ 	.word	0x00007a00


	//   ....[14]....
        /*00fc*/ 	.word	0x00007b60


	//   ....[15]....
        /*0100*/ 	.word	0x00007ba0


	//   ....[16]....
        /*0104*/ 	.word	0x00007c40


	//   ....[17]....
        /*0108*/ 	.word	0x00007dc0


	//   ....[18]....
        /*010c*/ 	.word	0x00007f40


	//   ....[19]....
        /*0110*/ 	.word	0x000080a0


	//   ....[20]....
        /*0114*/ 	.word	0x000081e0


	//   ....[21]....
        /*0118*/ 	.word	0x00008200


	//   ....[22]....
        /*011c*/ 	.word	0x00008220


	//----- nvinfo : EIATTR_MAX_THREADS
	.align		4
.L_4711:
        /*0120*/ 	.byte	0x04, 0x05
        /*0122*/ 	.short	(.L_4713 - .L_4712)
.L_4712:
        /*0124*/ 	.word	0x00000080
        /*0128*/ 	.word	0x00000001
        /*012c*/ 	.word	0x00000001


	//----- nvinfo : EIATTR_CRS_STACK_SIZE
	.align		4
.L_4713:
        /*0130*/ 	.byte	0x04, 0x1e
        /*0132*/ 	.short	(.L_4715 - .L_4714)
.L_4714:
        /*0134*/ 	.word	0x00000000
.L_4715:


//--------------------- .nv.info._ZN2at6native18elementwise_kernelILi128ELi2EZNS0_22gpu_kernel_impl_nocastINS0_13AUnaryFunctorIlllZZZNS0_16fmod_kernel_cudaERNS_18TensorIteratorBaseEENKUlvE_clEvENKUlvE2_clEvEUlllE_EEEEvS5_RKT_EUliE_EEviT1_ --------------------------
	.section	.nv.info._ZN2at6native18elementwise_kernelILi128ELi2EZNS0_22gpu_kernel_impl_nocastINS0_13AUnaryFunctorIlllZZZNS0_16fmod_kernel_cudaERNS_18TensorIteratorBaseEENKUlvE_clEvENKUlvE2_clEvEUlllE_EEEEvS5_RKT_EUliE_EEviT1_,"",@"SHT_CUDA_INFO"
	.sectionflags	@""
	.align	4


	//----- nvinfo : EIATTR_CUDA_API_VERSION
	.align		4
        /*0000*/ 	.byte	0x04, 0x37
        /*0002*/ 	.short	(.L_4717 - .L_4716)
.L_4716:
        /*0004*/ 	.word	0x00000082


	//----- nvinfo : EIATTR_SW2861232_WAR
	.align		4
.L_4717:
        /*0008*/ 	.byte	0x01, 0x35
	.zero		2


	//----- nvinfo : EIATTR_PARAM_CBANK
	.align		4
        /*000c*/ 	.byte	0x04, 0x0a
        /*000e*/ 	.short	(.L_4719 - .L_4718)
	.align		4
.L_4718:
        /*0010*/ 	.word	index@(.nv.constant0._ZN2at6native18elementwise_kernelILi128ELi2EZNS0_22gpu_kernel_impl_nocastINS0_13AUnaryFunctorIlllZZZNS0_16fmod_kernel_cudaERNS_18TensorIteratorBaseEENKUlvE_clEvENKUlvE2_clEvEUlllE_EEEEvS5_RKT_EUliE_EEviT1_)
        /*0014*/ 	.short	0x0160
        /*0016*/ 	.short	0x0228


	//----- nvinfo : EIATTR_CBANK_PARAM_SIZE
	.align		4
.L_4719:
        /*0018*/ 	.byte	0x03, 0x19
        /*001a*/ 	.short	0x0228


	//----- nvinfo : EIATTR_KPARAM_INFO
	.align		4
        /*001c*/ 	.byte	0x04, 0x17
        /*001e*/ 	.short	(.L_4721 - .L_4720)
.L_4720:
        /*0020*/ 	.word	0x00000000
        /*0024*/ 	.short	0x0001
        /*0026*/ 	.short	0x0008
        /*0028*/ 	.byte	0x00, 0xf0, 0x81, 0x08


	//----- nvinfo : EIATTR_KPARAM_INFO
	.align		4
.L_4721:
        /*002c*/ 	.byte	0x04, 0x17
        /*002e*/ 	.short	(.L_4723 - .L_4722)
.L_4722:
        /*0030*/ 	.word	0x00000000
        /*0034*/ 	.short	0x0000
        /*0036*/ 	.short	0x0000
        /*0038*/ 	.byte	0x00, 0xf0, 0x11, 0x00


	//----- nvinfo : EIATTR_MAXREG_COUNT
	.align		4
.L_4723:
        /*003c*/ 	.byte	0x03, 0x1b
        /*003e*/ 	.short	0x0080


	//----- nvinfo : EIATTR_MERCURY_ISA_VERSION
	.align		4
        /*0040*/ 	.byte	0x03, 0x5f
        /*0042*/ 	.short	0x0000


	//----- nvinfo : EIATTR_EXIT_INSTR_OFFSETS
	.align		4
        /*0044*/ 	.byte	0x04, 0x1c
        /*0046*/ 	.short	(.L_4725 - .L_4724)


	//   ....[0]....
.L_4724:
        /*0048*/ 	.word	0x00001140


	//   ....[1]....
        /*004c*/ 	.word	0x000021d0


	//----- nvinfo : EIATTR_MAX_THREADS
	.align		4
.L_4725:
        /*0050*/ 	.byte	0x04, 0x05
        /*0052*/ 	.short	(.L_4727 - .L_4726)
.L_4726:
        /*0054*/ 	.word	0x00000080
        /*0058*/ 	.word	0x00000001
        /*005c*/ 	.word	0x00000001


	//----- nvinfo : EIATTR_CRS_STACK_SIZE
	.align		4
.L_4727:
        /*0060*/ 	.byte	0x04, 0x1e
        /*0062*/ 	.short	(.L_4729 - .L_4728)
.L_4728:
        /*0064*/ 	.word	0x00000000
.L_4729:


//--------------------- .nv.info._ZN2at6native27unrolled_elementwise_kernelINS0_13AUnaryFunctorIlllZZZNS0_16fmod_kernel_cudaERNS_18TensorIteratorBaseEENKUlvE_clEvENKUlvE2_clEvEUlllE_EESt5arrayIPcLm2EELi4E23TrivialOffsetCalculatorILi1EjESD_NS0_6memory15LoadWithoutCastENSE_16StoreWithoutCastEEEviT_T0_T2_T3_T4_T5_ --------------------------
	.section	.nv.info._ZN2at6native27unrolled_elementwise_kernelINS0_13AUnaryFunctorIlllZZZNS0_16fmod_kernel_cudaERNS_18TensorIteratorBaseEENKUlvE_clEvENKUlvE2_clEvEUlllE_EESt5arrayIPcLm2EELi4E23TrivialOffsetCalculatorILi1EjESD_NS0_6memory15LoadWithoutCastENSE_16StoreWithoutCastEEEviT_T0_T2_T3_T4_T5_,"",@"SHT_CUDA_INFO"
	.sectionflags	@""
	.align	4


	//----- nvinfo : EIATTR_CUDA_API_VERSION
	.align		4
        /*0000*/ 	.byte	0x04, 0x37
        /*0002*/ 	.short	(.L_4731 - .L_4730)
.L_4730:
        /*0004*/ 	.word	0x00000082


	//----- nvinfo : EIATTR_SW2861232_WAR
	.align		4
.L_4731:
        /*0008*/ 	.byte	0x01, 0x35
	.zero		2


	//----- nvinfo : EIATTR_PARAM_CBANK
	.align		4
        /*000c*/ 	.byte	0x04, 0x0a
        /*000e*/ 	.short	(.L_4733 - .L_4732)
	.align		4
.L_4732:
        /*0010*/ 	.word	index@(.nv.constant0._ZN2at6native27unrolled_elementwise_kernelINS0_13AUnaryFunctorIlllZZZNS0_16fmod_kernel_cudaERNS_18TensorIteratorBaseEENKUlvE_clEvENKUlvE2_clEvEUlllE_EESt5arrayIPcLm2EELi4E23TrivialOffsetCalculatorILi1EjESD_NS0_6memory15LoadWithoutCastENSE_16StoreWithoutCastEEEviT_T0_T2_T3_T4_T5_)
        /*0014*/ 	.short	0x0160
        /*0016*/ 	.short	0x002c


	//----- nvinfo : EIATTR_CBANK_PARAM_SIZE
	.align		4
.L_4733:
        /*0018*/ 	.byte	0x03, 0x19
        /*001a*/ 	.short	0x002c


	//----- nvinfo : EIATTR_KPARAM_INFO
	.align		4
        /*001c*/ 	.byte	0x04, 0x17
        /*001e*/ 	.short	(.L_4735 - .L_4734)
.L_4734:
        /*0020*/ 	.word	0x00000000
        /*0024*/ 	.short	0x0006
        /*0026*/ 	.short	0x002b
        /*0028*/ 	.byte	0x00, 0xf0, 0x05, 0x00


	//----- nvinfo : EIATTR_KPARAM_INFO
	.align		4
.L_4735:
        /*002c*/ 	.byte	0x04, 0x17
        /*002e*/ 	.short	(.L_4737 - .L_4736)
.L_4736:
        /*0030*/ 	.word	0x00000000
        /*0034*/ 	.short	0x0005
        /*0036*/ 	.short	0x002a
        /*0038*/ 	.byte	0x00, 0xf0, 0x05, 0x00


	//----- nvinfo : EIATTR_KPARAM_INFO
	.align		4
.L_4737:
        /*003c*/ 	.byte	0x04, 0x17
        /*003e*/ 	.short	(.L_4739 - .L_4738)
.L_4738:
        /*0040*/ 	.word	0x00000000
        /*0044*/ 	.short	0x0004
        /*0046*/ 	.short	0x0029
        /*0048*/ 	.byte	0x00, 0xf0, 0x05, 0x00


	//----- nvinfo : EIATTR_KPARAM_INFO
	.align		4
.L_4739:
        /*004c*/ 	.byte	0x04, 0x17
        /*004e*/ 	.short	(.L_4741 - .L_4740)
.L_4740:
        /*0050*/ 	.word	0x00000000
        /*0054*/ 	.short	0x0003
        /*0056*/ 	.short	0x0028
        /*0058*/ 	.byte	0x00, 0xf0, 0x05, 0x00


	//----- nvinfo : EIATTR_KPARAM_INFO
	.align		4
.L_4741:
        /*005c*/ 	.byte	0x04, 0x17
        /*005e*/ 	.short	(.L_4743 - .L_4742)
.L_4742:
        /*0060*/ 	.word	0x00000000
        /*0064*/ 	.short	0x0002
        /*0066*/ 	.short	0x0018
        /*0068*/ 	.byte	0x00, 0xf0, 0x41, 0x00


	//----- nvinfo : EIATTR_KPARAM_INFO
	.align		4
.L_4743:
        /*006c*/ 	.byte	0x04, 0x17
        /*006e*/ 	.short	(.L_4745 - .L_4744)
.L_4744:
        /*0070*/ 	.word	0x00000000
        /*0074*/ 	.short	0x0001
        /*0076*/ 	.short	0x0008
        /*0078*/ 	.byte	0x00, 0xf0, 0x41, 0x00


	//----- nvinfo : EIATTR_KPARAM_INFO
	.align		4
.L_4745:
        /*007c*/ 	.byte	0x04, 0x17
        /*007e*/ 	.short	(.L_4747 - .L_4746)
.L_4746:
        /*0080*/ 	.word	0x00000000
        /*0084*/ 	.short	0x0000
        /*0086*/ 	.short	0x0000
        /*0088*/ 	.byte	0x00, 0xf0, 0x11, 0x00


	//----- nvinfo : EIATTR_MAXREG_COUNT
	.align		4
.L_4747:
        /*008c*/ 	.byte	0x03, 0x1b
        /*008e*/ 	.short	0x00ff


	//----- nvinfo : EIATTR_MERCURY_ISA_VERSION
	.align		4
        /*0090*/ 	.byte	0x03, 0x5f
        /*0092*/ 	.short	0x0000


	//----- nvinfo : EIATTR_EXIT_INSTR_OFFSETS
	.align		4
        /*0094*/ 	.byte	0x04, 0x1c
        /*0096*/ 	.short	(.L_4749 - .L_4748)


	//   ....[0]....
.L_4748:
        /*0098*/ 	.word	0x00000c30


	//   ....[1]....
        /*009c*/ 	.word	0x00000c80


	//----- nvinfo : EIATTR_MAX_THREADS
	.align		4
.L_4749:
        /*00a0*/ 	.byte	0x04, 0x05
        /*00a2*/ 	.short	(.L_4751 - .L_4750)
.L_4750:
        /*00a4*/ 	.word	0x00000080
        /*00a8*/ 	.word	0x00000001
        /*00ac*/ 	.word	0x00000001


	//----- nvinfo : EIATTR_CRS_STACK_SIZE
	.align		4
.L_4751:
        /*00b0*/ 	.byte	0x04, 0x1e
        /*00b2*/ 	.short	(.L_4753 - .L_4752)
.L_4752:
        /*00b4*/ 	.word	0x00000000
.L_4753:


//--------------------- .nv.info._ZN2at6native29vectorized_elementwise_kernelILi2ENS0_13AUnaryFunctorIlllZZZNS0_16fmod_kernel_cudaERNS_18TensorIteratorBaseEENKUlvE_clEvENKUlvE2_clEvEUlllE_EESt5arrayIPcLm2EEEEviT0_T1_ --------------------------
	.section	.nv.info._ZN2at6native29vectorized_elementwise_kernelILi2ENS0_13AUnaryFunctorIlllZZZNS0_16fmod_kernel_cudaERNS_18TensorIteratorBaseEENKUlvE_clEvENKUlvE2_clEvEUlllE_EESt5arrayIPcLm2EEEEviT0_T1_,"",@"SHT_CUDA_INFO"
	.sectionflags	@""
	.align	4


	//----- nvinfo : EIATTR_CUDA_API_VERSION
	.align		4
        /*0000*/ 	.byte	0x04, 0x37
        /*0002*/ 	.short	(.L_4755 - .L_4754)
.L_4754:
        /*0004*/ 	.word	0x00000082


	//----- nvinfo : EIATTR_SW2861232_WAR
	.align		4
.L_4755:
        /*0008*/ 	.byte	0x01, 0x35
	.zero		2


	//----- nvinfo : EIATTR_PARAM_CBANK
	.align		4
        /*000c*/ 	.byte	0x04, 0x0a
        /*000e*/ 	.short	(.L_4757 - .L_4756)
	.align		4
.L_4756:
        /*0010*/ 	.word	index@(.nv.constant0._ZN2at6native29vectorized_elementwise_kernelILi2ENS0_13AUnaryFunctorIlllZZZNS0_16fmod_kernel_cudaERNS_18TensorIteratorBaseEENKUlvE_clEvENKUlvE2_clEvEUlllE_EESt5arrayIPcLm2EEEEviT0_T1_)
        /*0014*/ 	.short	0x0160
        /*0016*/ 	.short	0x0028


	//----- nvinfo : EIATTR_CBANK_PARAM_SIZE
	.align		4
.L_4757:
        /*0018*/ 	.byte	0x03, 0x19
        /*001a*/ 	.short	0x0028


	//----- nvinfo : EIATTR_KPARAM_INFO
	.align		4
        /*001c*/ 	.byte	0x04, 0x17
        /*001e*/ 	.short	(.L_4759 - .L_4758)
.L_4758:
        /*0020*/ 	.word	0x00000000
        /*0024*/ 	.short	0x0002
        /*0026*/ 	.short	0x0018
        /*0028*/ 	.byte	0x00, 0xf0, 0x41, 0x00


	//----- nvinfo : EIATTR_KPARAM_INFO
	.align		4
.L_4759:
        /*002c*/ 	.byte	0x04, 0x17
        /*002e*/ 	.short	(.L_4761 - .L_4760)
.L_4760:
        /*0030*/ 	.word	0x00000000
        /*0034*/ 	.short	0x0001
        /*0036*/ 	.short	0x0008
        /*0038*/ 	.byte	0x00, 0xf0, 0x41, 0x00


	//----- nvinfo : EIATTR_KPARAM_INFO
	.align		4
.L_4761:
        /*003c*/ 	.byte	0x04, 0x17
        /*003e*/ 	.short	(.L_4763 - .L_4762)
.L_4762:
        /*0040*/ 	.word	0x00000000
        /*0044*/ 	.short	0x0000
        /*0046*/ 	.short	0x0000
        /*0048*/ 	.byte	0x00, 0xf0, 0x11, 0x00


	//----- nvinfo : EIATTR_MAXREG_COUNT
	.align		4
.L_4763:
        /*004c*/ 	.byte	0x03, 0x1b
        /*004e*/ 	.short	0x00ff


	//----- nvinfo : EIATTR_MERCURY_ISA_VERSION
	.align		4
        /*0050*/ 	.byte	0x03, 0x5f
        /*0052*/ 	.short	0x0000


	//----- nvinfo : EIATTR_EXIT_INSTR_OFFSETS
	.align		4
        /*0054*/ 	.byte	0x04, 0x1c
        /*0056*/ 	.short	(.L_4765 - .L_4764)


	//   ....[0]....
.L_4764:
        /*0058*/ 	.word	0x000011e0


	//   ....[1]....
        /*005c*/ 	.word	0x00002aa0


	//   ....[2]....
        /*0060*/ 	.word	0x00002af0


	//----- nvinfo : EIATTR_MAX_THREADS
	.align		4
.L_4765:
        /*0064*/ 	.byte	0x04, 0x05
        /*0066*/ 	.short	(.L_4767 - .L_4766)
.L_4766:
        /*0068*/ 	.word	0x00000080
        /*006c*/ 	.word	0x00000001
        /*0070*/ 	.word	0x00000001


	//----- nvinfo : EIATTR_CRS_STACK_SIZE
	.align		4
.L_4767:
        /*0074*/ 	.byte	0x04, 0x1e
        /*0076*/ 	.short	(.L_4769 - .L_4768)
.L_4768:
        /*0078*/ 	.word	0x00000000
.L_4769:


//--------------------- .nv.info._ZN2at6native29vectorized_elementwise_kernelILi4ENS0_13AUnaryFunctorIlllZZZNS0_16fmod_kernel_cudaERNS_18TensorIteratorBaseEENKUlvE_clEvENKUlvE2_clEvEUlllE_EESt5arrayIPcLm2EEEEviT0_T1_ --------------------------
	.section	.nv.info._ZN2at6native29vectorized_elementwise_kernelILi4ENS0_13AUnaryFunctorIlllZZZNS0_16fmod_kernel_cudaERNS_18TensorIteratorBaseEENKUlvE_clEvENKUlvE2_clEvEUlllE_EESt5arrayIPcLm2EEEEviT0_T1_,"",@"SHT_CUDA_INFO"
	.sectionflags	@""
	.align	4


	//----- nvinfo : EIATTR_CUDA_API_VERSION
	.align		4
        /*0000*/ 	.byte	0x04, 0x37
        /*0002*/ 	.short	(.L_4771 - .L_4770)
.L_4770:
        /*0004*/ 	.word	0x00000082


	//----- nvinfo : EIATTR_SW2861232_WAR
	.align		4
.L_4771:
        /*0008*/ 	.byte	0x01, 0x35
	.zero		2


	//----- nvinfo : EIATTR_PARAM_CBANK
	.align		4
        /*000c*/ 	.byte	0x04, 0x0a
        /*000e*/ 	.short	(.L_4773 - .L_4772)
	.align		4
.L_4772:
        /*0010*/ 	.word	index@(.nv.constant0._ZN2at6native29vectorized_elementwise_kernelILi4ENS0_13AUnaryFunctorIlllZZZNS0_16fmod_kernel_cudaERNS_18TensorIteratorBaseEENKUlvE_clEvENKUlvE2_clEvEUlllE_EESt5arrayIPcLm2EEEEviT0_T1_)
        /*0014*/ 	.short	0x0160
        /*0016*/ 	.short	0x0028


	//----- nvinfo : EIATTR_CBANK_PARAM_SIZE
	.align		4
.L_4773:
        /*0018*/ 	.byte	0x03, 0x19
        /*001a*/ 	.short	0x0028


	//----- nvinfo : EIATTR_KPARAM_INFO
	.align		4
        /*001c*/ 	.byte	0x04, 0x17
        /*001e*/ 	.short	(.L_4775 - .L_4774)
.L_4774:
        /*0020*/ 	.word	0x00000000
        /*0024*/ 	.short	0x0002
        /*0026*/ 	.short	0x0018
        /*0028*/ 	.byte	0x00, 0xf0, 0x41, 0x00


	//----- nvinfo : EIATTR_KPARAM_INFO
	.align		4
.L_4775:
        /*002c*/ 	.byte	0x04, 0x17
        /*002e*/ 	.short	(.L_4777 - .L_4776)
.L_4776:
        /*0030*/ 	.word	0x00000000
        /*0034*/ 	.short	0x0001
        /*0036*/ 	.short	0x0008
        /*0038*/ 	.byte	0x00, 0xf0, 0x41, 0x00


	//----- nvinfo : EIATTR_KPARAM_INFO
	.align		4
.L_4777:
        /*003c*/ 	.byte	0x04, 0x17
        /*003e*/ 	.short	(.L_4779 - .L_4778)
.L_4778:
        /*0040*/ 	.word	0x00000000
        /*0044*/ 	.short	0x0000
        /*0046*/ 	.short	0x0000
        /*0048*/ 	.byte	0x00, 0xf0, 0x11, 0x00


	//----- nvinfo : EIATTR_MAXREG_COUNT
	.align		4
.L_4779:
        /*004c*/ 	.byte	0x03, 0x1b
        /*004e*/ 	.short	0x00ff


	//----- nvinfo : EIATTR_MERCURY_ISA_VERSION
	.align		4
        /*0050*/ 	.byte	0x03, 0x5f
        /*0052*/ 	.short	0x0000


	//----- nvinfo : EIATTR_EXIT_INSTR_OFFSETS
	.align		4
        /*0054*/ 	.byte	0x04, 0x1c
        /*0056*/ 	.short	(.L_4781 - .L_4780)


	//   ....[0]....
.L_4780:
        /*0058*/ 	.word	0x000011e0


	//   ....[1]....
        /*005c*/ 	.word	0x00002aa0


	//   ....[2]....
        /*0060*/ 	.word	0x00002af0


	//----- nvinfo : EIATTR_MAX_THREADS
	.align		4
.L_4781:
        /*0064*/ 	.byte	0x04, 0x05
        /*0066*/ 	.short	(.L_4783 - .L_4782)
.L_4782:
        /*0068*/ 	.word	0x00000080
        /*006c*/ 	.word	0x00000001
        /*0070*/ 	.word	0x00000001


	//----- nvinfo : EIATTR_CRS_STACK_SIZE
	.align		4
.L_4783:
        /*0074*/ 	.byte	0x04, 0x1e
        /*0076*/ 	.short	(.L_4785 - .L_4784)
.L_4784:
        /*0078*/ 	.word	0x00000000
.L_4785:


//--------------------- .nv.info._ZN2at6native29vectorized_elementwise_kernelILi8ENS0_13AUnaryFunctorIlllZZZNS0_16fmod_kernel_cudaERNS_18TensorIteratorBaseEENKUlvE_clEvENKUlvE2_clEvEUlllE_EESt5arrayIPcLm2EEEEviT0_T1_ --------------------------
	.section	.nv.info._ZN2at6native29vectorized_elementwise_kernelILi8ENS0_13AUnaryFunctorIlllZZZNS0_16fmod_kernel_cudaERNS_18TensorIteratorBaseEENKUlvE_clEvENKUlvE2_clEvEUlllE_EESt5arrayIPcLm2EEEEviT0_T1_,"",@"SHT_CUDA_INFO"
	.sectionflags	@""
	.align	4


	//----- nvinfo : EIATTR_CUDA_API_VERSION
	.align		4
        /*0000*/ 	.byte	0x04, 0x37
        /*0002*/ 	.short	(.L_4787 - .L_4786)
.L_4786:
        /*0004*/ 	.word	0x00000082


	//----- nvinfo : EIATTR_SW2861232_WAR
	.align		4
.L_4787:
        /*0008*/ 	.byte	0x01, 0x35
	.zero		2


	//----- nvinfo : EIATTR_PARAM_CBANK
	.align		4
        /*000c*/ 	.byte	0x04, 0x0a
        /*000e*/ 	.short	(.L_4789 - .L_4788)
	.align		4
.L_4788:
        /*0010*/ 	.word	index@(.nv.constant0._ZN2at6native29vectorized_elementwise_kernelILi8ENS0_13AUnaryFunctorIlllZZZNS0_16fmod_kernel_cudaERNS_18TensorIteratorBaseEENKUlvE_clEvENKUlvE2_clEvEUlllE_EESt5arrayIPcLm2EEEEviT0_T1_)
        /*0014*/ 	.short	0x0160
        /*0016*/ 	.short	0x0028


	//----- nvinfo : EIATTR_CBANK_PARAM_SIZE
	.align		4
.L_4789:
        /*0018*/ 	.byte	0x03, 0x19
        /*001a*/ 	.short	0x0028


	//----- nvinfo : EIATTR_KPARAM_INFO
	.align		4
        /*001c*/ 	.byte	0x04, 0x17
        /*001e*/ 	.short	(.L_4791 - .L_4790)
.L_4790:
        /*0020*/ 	.word	0x00000000
        /*0024*/ 	.short	0x0002
        /*0026*/ 	.short	0x0018
        /*0028*/ 	.byte	0x00, 0xf0, 0x41, 0x00


	//----- nvinfo : EIATTR_KPARAM_INFO
	.align		4
.L_4791:
        /*002c*/ 	.byte	0x04, 0x17
        /*002e*/ 	.short	(.L_4793 - .L_4792)
.L_4792:
        /*0030*/ 	.word	0x00000000
        /*0034*/ 	.short	0x0001
        /*0036*/ 	.short	0x0008
        /*0038*/ 	.byte	0x00, 0xf0, 0x41, 0x00


	//----- nvinfo : EIATTR_KPARAM_INFO
	.align		4
.L_4793:
        /*003c*/ 	.byte	0x04, 0x17
        /*003e*/ 	.short	(.L_4795 - .L_4794)
.L_4794:
        /*0040*/ 	.word	0x00000000
        /*0044*/ 	.short	0x0000
        /*0046*/ 	.short	0x0000
        /*0048*/ 	.byte	0x00, 0xf0, 0x11, 0x00


	//----- nvinfo : EIATTR_MAXREG_COUNT
	.align		4
.L_4795:
        /*004c*/ 	.byte	0x03, 0x1b
        /*004e*/ 	.short	0x00ff


	//----- nvinfo : EIATTR_MERCURY_ISA_VERSION
	.align		4
        /*0050*/ 	.byte	0x03, 0x5f
        /*0052*/ 	.short	0x0000


	//----- nvinfo : EIATTR_EXIT_INSTR_OFFSETS
	.align		4
        /*0054*/ 	.byte	0x04, 0x1c
        /*0056*/ 	.short	(.L_4797 - .L_4796)


	//   ....[0]....
.L_4796:
        /*0058*/ 	.word	0x00000010


	//----- nvinfo : EIATTR_MAX_THREADS
	.align		4
.L_4797:
        /*005c*/ 	.byte	0x04, 0x05
        /*005e*/ 	.short	(.L_4799 - .L_4798)
.L_4798:
        /*0060*/ 	.word	0x00000080
        /*0064*/ 	.word	0x00000001
        /*0068*/ 	.word	0x00000001
.L_4799:


//--------------------- .nv.info._ZN2at6native18elementwise_kernelILi128ELi4EZNS0_15gpu_kernel_implINS0_13BinaryFunctorIiiiZZZNS0_16fmod_kernel_cudaERNS_18TensorIteratorBaseEENKUlvE_clEvENKUlvE1_clEvEUliiE_EEEEvS5_RKT_EUliE_EEviT1_ --------------------------
	.section	.nv.info._ZN2at6native18elementwise_kernelILi128ELi4EZNS0_15gpu_kernel_implINS0_13BinaryFunctorIiiiZZZNS0_16fmod_kernel_cudaERNS_18TensorIteratorBaseEENKUlvE_clEvENKUlvE1_clEvEUliiE_EEEEvS5_RKT_EUliE_EEviT1_,"",@"SHT_CUDA_INFO"
	.sectionflags	@""
	.align	4


	//----- nvinfo : EIATTR_CUDA_API_VERSION
	.align		4
        /*0000*/ 	.byte	0x04, 0x37
        /*0002*/ 	.short	(.L_4801 - .L_4800)
.L_4800:
        /*0004*/ 	.word	0x00000082


	//----- nvinfo : EIATTR_SW2861232_WAR
	.align		4
.L_4801:
        /*0008*/ 	.byte	0x01, 0x35
	.zero		2


	//----- nvinfo : EIATTR_PARAM_CBANK
	.align		4
        /*000c*/ 	.byte	0x04, 0x0a
        /*000e*/ 	.short	(.L_4803 - .L_4802)
	.align		4
.L_4802:
        /*0010*/ 	.word	index@(.nv.constant0._ZN2at6native18elementwise_kernelILi128ELi4EZNS0_15gpu_kernel_implINS0_13BinaryFunctorIiiiZZZNS0_16fmod_kernel_cudaERNS_18TensorIteratorBaseEENKUlvE_clEvENKUlvE1_clEvEUliiE_EEEEvS5_RKT_EUliE_EEviT1_)
        /*0014*/ 	.short	0x0160
        /*0016*/ 	.short	0x0290


	//----- nvinfo : EIATTR_CBANK_PARAM_SIZE
	.align		4
.L_4803:
        /*0018*/ 	.byte	0x03, 0x19
        /*001a*/ 	.short	0x0290


	//----- nvinfo : EIATTR_KPARAM_INFO
	.align		4
        /*001c*/ 	.byte	0x04, 0x17
        /*001e*/ 	.short	(.L_4805 - .L_4804)
.L_4804:
        /*0020*/ 	.word	0x00000000
        /*0024*/ 	.short	0x0001
        /*0026*/ 	.short	0x0008
        /*0028*/ 	.byte	0x00, 0xf0, 0x21, 0x0a


	//----- nvinfo : EIATTR_KPARAM_INFO
	.align		4
.L_4805:
        /*002c*/ 	.byte	0x04, 0x17
        /*002e*/ 	.short	(.L_4807 - .L_4806)
.L_4806:
        /*0030*/ 	.word	0x00000000
        /*0034*/ 	.short	0x0000
        /*0036*/ 	.short	0x0000
        /*0038*/ 	.byte	0x00, 0xf0, 0x11, 0x00


	//----- nvinfo : EIATTR_MAXREG_COUNT
	.align		4
.L_4807:
        /*003c*/ 	.byte	0x03, 0x1b
        /*003e*/ 	.short	0x0080


	//----- nvinfo : EIATTR_EXTERNS
	.align		4
        /*0040*/ 	.byte	0x04, 0x0f
        /*0042*/ 	.short	(.L_4809 - .L_4808)


	//   ....[0]....
	.align		4
.L_4808:
        /*0044*/ 	.word	index@(__assertfail)


	//----- nvinfo : EIATTR_MERCURY_ISA_VERSION
	.align		4
.L_4809:
        /*0048*/ 	.byte	0x03, 0x5f
        /*004a*/ 	.short	0x0000


	//----- nvinfo : EIATTR_SYSCALL_OFFSETS
	.align		4
        /*004c*/ 	.byte	0x04, 0x46
        /*004e*/ 	.short	(.L_4811 - .L_4810)


	//   ....[0]....
.L_4810:
        /*0050*/ 	.word	0x00001e60


	//   ....[1]....
        /*0054*/ 	.word	0x00002c80


	//   ....[2]....
        /*0058*/ 	.word	0x00003c60


	//   ....[3]....
        /*005c*/ 	.word	0x00005b00


	//   ....[4]....
        /*0060*/ 	.word	0x00006920


	//   ....[5]....
        /*0064*/ 	.word	0x00007900


	//   ....[6]....
        /*0068*/ 	.word	0x00009770


	//   ....[7]....
        /*006c*/ 	.word	0x0000a590


	//   ....[8]....
        /*0070*/ 	.word	0x0000b570


	//   ....[9]....
        /*0074*/ 	.word	0x0000d3f0


	//   ....[10]....
        /*0078*/ 	.word	0x0000e210


	//   ....[11]....
        /*007c*/ 	.word	0x0000f1f0


	//----- nvinfo : EIATTR_EXIT_INSTR_OFFSETS
	.align		4
.L_4811:
        /*0080*/ 	.byte	0x04, 0x1c
        /*0082*/ 	.short	(.L_4813 - .L_4812)


	//   ....[0]....
.L_4812:
        /*0084*/ 	.word	0x0000b600


	//   ....[1]....
        /*0088*/ 	.word	0x0000e4b0


	//   ....[2]....
        /*008c*/ 	.word	0x0000e4d0


	//   ....[3]....
        /*0090*/ 	.word	0x0000e560


	//   ....[4]....
        /*0094*/ 	.word	0x0000e580


	//   ....[5]....
        /*0098*/ 	.word	0x0000e5a0


	//   ....[6]....
        /*009c*/ 	.word	0x0000e630


	//   ....[7]....
        /*00a0*/ 	.word	0x0000e670


	//   ....[8]....
        /*00a4*/ 	.word	0x0000e710


	//   ....[9]....
        /*00a8*/ 	.word	0x0000e760


	//   ....[10]....
        /*00ac*/ 	.word	0x0000e790


	//   ....[11]....
        /*00b0*/ 	.word	0x0000e850


	//   ....[12]....
        /*00b4*/ 	.word	0x0000e890


	//   ....[13]....
        /*00b8*/ 	.word	0x0000ea20


	//   ....[14]....
        /*00bc*/ 	.word	0x0000eb80


	//   ....[15]....
        /*00c0*/ 	.word	0x0000ebc0


	//   ....[16]....
        /*00c4*/ 	.word	0x0000ec60


	//   ....[17]....
        /*00c8*/ 	.word	0x0000ede0


	//   ....[18]....
        /*00cc*/ 	.word	0x0000ef60


	//   ....[19]....
        /*00d0*/ 	.word	0x0000f0c0


	//   ....[20]....
        /*00d4*/ 	.word	0x0000f200


	//   ....[21]....
        /*00d8*/ 	.word	0x0000f230


	//   ....[22]....
        /*00dc*/ 	.word	0x0000f250


	//----- nvinfo : EIATTR_MAX_THREADS
	.align		4
.L_4813:
        /*00e0*/ 	.byte	0x04, 0x05
        /*00e2*/ 	.short	(.L_4815 - .L_4814)
.L_4814:
        /*00e4*/ 	.word	0x00000080
        /*00e8*/ 	.word	0x00000001
        /*00ec*/ 	.word	0x00000001


	//----- nvinfo : EIATTR_CRS_STACK_SIZE
	.align		4
.L_4815:
        /*00f0*/ 	.byte	0x04, 0x1e
        /*00f2*/ 	.short	(.L_4817 - .L_4816)
.L_4816:
        /*00f4*/ 	.word	0x00000000
.L_4817:


//--------------------- .nv.info._ZN2at6native27unrolled_elementwise_kernelINS0_13BinaryFunctorIiiiZZZNS0_16fmod_kernel_cudaERNS_18TensorIteratorBaseEENKUlvE_clEvENKUlvE1_clEvEUliiE_EESt5arrayIPcLm3EELi4E23TrivialOffsetCalculatorILi2EjESC_ILi1EjENS0_6memory12LoadWithCastILi2EEENSF_13StoreWithCastILi1EEEEEviT_T0_T2_T3_T4_T5_ --------------------------
	.section	.nv.info._ZN2at6native27unrolled_elementwise_kernelINS0_13BinaryFunctorIiiiZZZNS0_16fmod_kernel_cudaERNS_18TensorIteratorBaseEENKUlvE_clEvENKUlvE1_clEvEUliiE_EESt5arrayIPcLm3EELi4E23TrivialOffsetCalculatorILi2EjESC_ILi1EjENS0_6memory12LoadWithCastILi2EEENSF_13StoreWithCastILi1EEEEEviT_T0_T2_T3_T4_T5_,"",@"SHT_CUDA_INFO"
	.sectionflags	@""
	.align	4


	//----- nvinfo : EIATTR_CUDA_API_VERSION
	.align		4
        /*0000*/ 	.byte	0x04, 0x37
        /*0002*/ 	.short	(.L_4819 - .L_4818)
.L_4818:
        /*0004*/ 	.word	0x00000082


	//----- nvinfo : EIATTR_SW2861232_WAR
	.align		4
.L_4819:
        /*0008*/ 	.byte	0x01, 0x35
	.zero		2


	//----- nvinfo : EIATTR_PARAM_CBANK
	.align		4
        /*000c*/ 	.byte	0x04, 0x0a
        /*000e*/ 	.short	(.L_4821 - .L_4820)
	.align		4
.L_4820:
        /*0010*/ 	.word	index@(.nv.constant0._ZN2at6native27unrolled_elementwise_kernelINS0_13BinaryFunctorIiiiZZZNS0_16fmod_kernel_cudaERNS_18TensorIteratorBaseEENKUlvE_clEvENKUlvE1_clEvEUliiE_EESt5arrayIPcLm3EELi4E23TrivialOffsetCalculatorILi2EjESC_ILi1EjENS0_6memory12LoadWithCastILi2EEENSF_13StoreWithCastILi1EEEEEviT_T0_T2_T3_T4_T5_)
        /*0014*/ 	.short	0x0160
        /*0016*/ 	.short	0x0038


	//----- nvinfo : EIATTR_CBANK_PARAM_SIZE
	.align		4
.L_4821:
        /*0018*/ 	.byte	0x03, 0x19
        /*001a*/ 	.short	0x0038


	//----- nvinfo : EIATTR_KPARAM_INFO
	.align		4
        /*001c*/ 	.byte	0x04, 0x17
        /*001e*/ 	.short	(.L_4823 - .L_4822)
.L_4822:
        /*0020*/ 	.word	0x00000000
        /*0024*/ 	.short	0x0006
        /*0026*/ 	.short	0x0030
        /*0028*/ 	.byte	0x00, 0xf0, 0x21, 0x00


	//----- nvinfo : EIATTR_KPARAM_INFO
	.align		4
.L_4823:
        /*002c*/ 	.byte	0x04, 0x17
        /*002e*/ 	.short	(.L_4825 - .L_4824)
.L_4824:
        /*0030*/ 	.word	0x00000000
        /*0034*/ 	.short	0x0005
        /*0036*/ 	.short	0x0024
        /*0038*/ 	.byte	0x00, 0xf0, 0x31, 0x00


	//----- nvinfo : EIATTR_KPARAM_INFO
	.align		4
.L_4825:
        /*003c*/ 	.byte	0x04, 0x17
        /*003e*/ 	.short	(.L_4827 - .L_4826)
.L_4826:
        /*0040*/ 	.word	0x00000000
        /*0044*/ 	.short	0x0004
        /*0046*/ 	.short	0x0021
        /*0048*/ 	.byte	0x00, 0xf0, 0x05, 0x00


	//----- nvinfo : EIATTR_KPARAM_INFO
	.align		4
.L_4827:
        /*004c*/ 	.byte	0x04, 0x17
        /*004e*/ 	.short	(.L_4829 - .L_4828)
.L_4828:
        /*0050*/ 	.word	0x00000000
        /*0054*/ 	.short	0x0003
        /*0056*/ 	.short	0x0020
        /*0058*/ 	.byte	0x00, 0xf0, 0x05, 0x00


	//----- nvinfo : EIATTR_KPARAM_INFO
	.align		4
.L_4829:
        /*005c*/ 	.byte	0x04, 0x17
        /*005e*/ 	.short	(.L_4831 - .L_4830)
.L_4830:
        /*0060*/ 	.word	0x00000000
        /*0064*/ 	.short	0x0002
        /*0066*/ 	.short	0x0008
        /*0068*/ 	.byte	0x00, 0xf0, 0x61, 0x00


	//----- nvinfo : EIATTR_KPARAM_INFO
	.align		4
.L_4831:
        /*006c*/ 	.byte	0x04, 0x17
        /*006e*/ 	.short	(.L_4833 - .L_4832)
.L_4832:
        /*0070*/ 	.word	0x00000000
        /*0074*/ 	.short	0x0001
        /*0076*/ 	.short	0x0004
        /*0078*/ 	.byte	0x00, 0xf0, 0x05, 0x00


	//----- nvinfo : EIATTR_KPARAM_INFO
	.align		4
.L_4833:
        /*007c*/ 	.byte	0x04, 0x17
        /*007e*/ 	.short	(.L_4835 - .L_4834)
.L_4834:
        /*0080*/ 	.word	0x00000000
        /*0084*/ 	.short	0x0000
        /*0086*/ 	.short	0x0000
        /*0088*/ 	.byte	0x00, 0xf0, 0x11, 0x00


	//----- nvinfo : EIATTR_MAXREG_COUNT
	.align		4
.L_4835:
        /*008c*/ 	.byte	0x03, 0x1b
        /*008e*/ 	.short	0x00ff


	//----- nvinfo : EIATTR_EXTERNS
	.align		4
        /*0090*/ 	.byte	0x04, 0x0f
        /*0092*/ 	.short	(.L_4837 - .L_4836)


	//   ....[0]....
	.align		4
.L_4836:
        /*0094*/ 	.word	index@(__assertfail)


	//----- nvinfo : EIATTR_MERCURY_ISA_VERSION
	.align		4
.L_4837:
        /*0098*/ 	.byte	0x03, 0x5f
        /*009a*/ 	.short	0x0000


	//----- nvinfo : EIATTR_SYSCALL_OFFSETS
	.align		4
        /*009c*/ 	.byte	0x04, 0x46
        /*009e*/ 	.short	(.L_4839 - .L_4838)


	//   ....[0]....
.L_4838:
        /*00a0*/ 	.word	0x00000ec0


	//   ....[1]....
        /*00a4*/ 	.word	0x00001ce0


	//   ....[2]....
        /*00a8*/ 	.word	0x00002b80


	//   ....[3]....
        /*00ac*/ 	.word	0x000039a0


	//   ....[4]....
        /*00b0*/ 	.word	0x00004850


	//   ....[5]....
        /*00b4*/ 	.word	0x00005670


	//   ....[6]....
        /*00b8*/ 	.word	0x00006500


	//   ....[7]....
        /*00bc*/ 	.word	0x00007310


	//   ....[8]....
        /*00c0*/ 	.word	0x000089f0


	//   ....[9]....
        /*00c4*/ 	.word	0x00009920


	//   ....[10]....
        /*00c8*/ 	.word	0x0000a800


	//   ....[11]....
        /*00cc*/ 	.word	0x0000b6e0


	//----- nvinfo : EIATTR_EXIT_INSTR_OFFSETS
	.align		4
.L_4839:
        /*00d0*/ 	.byte	0x04, 0x1c
        /*00d2*/ 	.short	(.L_4841 - .L_4840)


	//   ....[0]....
.L_4840:
        /*00d4*/ 	.word	0x0000a890


	//   ....[1]....
        /*00d8*/ 	.word	0x0000a9a0


	//   ....[2]....
        /*00dc*/ 	.word	0x0000a9c0


	//   ....[3]....
        /*00e0*/ 	.word	0x0000aa50


	//   ....[4]....
        /*00e4*/ 	.word	0x0000aa70


	//   ....[5]....
        /*00e8*/ 	.word	0x0000aa90


	//   ....[6]....
        /*00ec*/ 	.word	0x0000ab20


	//   ....[7]....
        /*00f0*/ 	.word	0x0000ab60


	//   ....[8]....
        /*00f4*/ 	.word	0x0000ac00


	//   ....[9]....
        /*00f8*/ 	.word	0x0000ac50


	//   ....[10]....
        /*00fc*/ 	.word	0x0000ac80


	//   ....[11]....
        /*0100*/ 	.word	0x0000ad40


	//   ....[12]....
        /*0104*/ 	.word	0x0000ad80


	//   ....[13]....
        /*0108*/ 	.word	0x0000af10


	//   ....[14]....
        /*010c*/ 	.word	0x0000b070


	//   ....[15]....
        /*0110*/ 	.word	0x0000b0b0


	//   ....[16]....
        /*0114*/ 	.word	0x0000b150


	//   ....[17]....
        /*0118*/ 	.word	0x0000b2d0


	//   ....[18]....
        /*011c*/ 	.word	0x0000b450


	//   ....[19]....
        /*0120*/ 	.word	0x0000b5b0


	//   ....[20]....
        /*0124*/ 	.word	0x0000b6f0


	//   ....[21]....
        /*0128*/ 	.word	0x0000b720


	//   ....[22]....
        /*012c*/ 	.word	0x0000b740


	//----- nvinfo : EIATTR_MAX_THREADS
	.align		4
.L_4841:
        /*0130*/ 	.byte	0x04, 0x05
        /*0132*/ 	.short	(.L_4843 - .L_4842)
.L_4842:
        /*0134*/ 	.word	0x00000080
        /*0138*/ 	.word	0x00000001
        /*013c*/ 	.word	0x00000001


	//----- nvinfo : EIATTR_CRS_STACK_SIZE
	.align		4
.L_4843:
        /*0140*/ 	.byte	0x04, 0x1e
        /*0142*/ 	.short	(.L_4845 - .L_4844)
.L_4844:
        /*0144*/ 	.word	0x00000000
.L_4845:


//--------------------- .nv.info._ZN2at6native18elementwise_kernelILi128ELi2EZNS0_22gpu_kernel_impl_nocastINS0_13BinaryFunctorIiiiZZZNS0_16fmod_kernel_cudaERNS_18TensorIteratorBaseEENKUlvE_clEvENKUlvE1_clEvEUliiE_EEEEvS5_RKT_EUliE_EEviT1_ --------------------------
	.section	.nv.info._ZN2at6native18elementwise_kernelILi128ELi2EZNS0_22gpu_kernel_impl_nocastINS0_13BinaryFunctorIiiiZZZNS0_16fmod_kernel_cudaERNS_18TensorIteratorBaseEENKUlvE_clEvENKUlvE1_clEvEUliiE_EEEEvS5_RKT_EUliE_EEviT1_,"",@"SHT_CUDA_INFO"
	.sectionflags	@""
	.align	4


	//----- nvinfo : EIATTR_CUDA_API_VERSION
	.align		4
        /*0000*/ 	.byte	0x04, 0x37
        /*0002*/ 	.short	(.L_4847 - .L_4846)
.L_4846:
        /*0004*/ 	.word	0x00000082


	//----- nvinfo : EIATTR_SW2861232_WAR
	.align		4
.L_4847:
        /*0008*/ 	.byte	0x01, 0x35
	.zero		2


	//----- nvinfo : EIATTR_PARAM_CBANK
	.align		4
        /*000c*/ 	.byte	0x04, 0x0a
        /*000e*/ 	.short	(.L_4849 - .L_4848)
	.align		4
.L_4848:
        /*0010*/ 	.word	index@(.nv.constant0._ZN2at6native18elementwise_kernelILi128ELi2EZNS0_22gpu_kernel_impl_nocastINS0_13BinaryFunctorIiiiZZZNS0_16fmod_kernel_cudaERNS_18TensorIteratorBaseEENKUlvE_clEvENKUlvE1_clEvEUliiE_EEEEvS5_RKT_EUliE_EEviT1_)
        /*0014*/ 	.short	0x0160
        /*0016*/ 	.short	0x0290


	//----- nvinfo : EIATTR_CBANK_PARAM_SIZE
	.align		4
.L_4849:
        /*0018*/ 	.byte	0x03, 0x19
        /*001a*/ 	.short	0x0290


	//----- nvinfo : EIATTR_KPARAM_INFO
	.align		4
        /*001c*/ 	.byte	0x04, 0x17
        /*001e*/ 	.short	(.L_4851 - .L_4850)
.L_4850:
        /*0020*/ 	.word	0x00000000
        /*0024*/ 	.short	0x0001
        /*0026*/ 	.short	0x0008
        /*0028*/ 	.byte	0x00, 0xf0, 0x21, 0x0a


	//----- nvinfo : EIATTR_KPARAM_INFO
	.align		4
.L_4851:
        /*002c*/ 	.byte	0x04, 0x17
        /*002e*/ 	.short	(.L_4853 - .L_4852)
.L_4852:
        /*0030*/ 	.word	0x00000000
        /*0034*/ 	.short	0x0000
        /*0036*/ 	.short	0x0000
        /*0038*/ 	.byte	0x00, 0xf0, 0x11, 0x00


	//----- nvinfo : EIATTR_MAXREG_COUNT
	.align		4
.L_4853:
        /*003c*/ 	.byte	0x03, 0x1b
        /*003e*/ 	.short	0x0080


	//----- nvinfo : EIATTR_MERCURY_ISA_VERSION
	.align		4
        /*0040*/ 	.byte	0x03, 0x5f
        /*0042*/ 	.short	0x0000


	//----- nvinfo : EIATTR_EXIT_INSTR_OFFSETS
	.align		4
        /*0044*/ 	.byte	0x04, 0x1c
        /*0046*/ 	.short	(.L_4855 - .L_4854)


	//   ....[0]....
.L_4854:
        /*0048*/ 	.word	0x00001290


	//   ....[1]....
        /*004c*/ 	.word	0x00002460


	//----- nvinfo : EIATTR_MAX_THREADS
	.align		4
.L_4855:
        /*0050*/ 	.byte	0x04, 0x05
        /*0052*/ 	.short	(.L_4857 - .L_4856)
.L_4856:
        /*0054*/ 	.word	0x00000080
        /*0058*/ 	.word	0x00000001
        /*005c*/ 	.word	0x00000001


	//----- nvinfo : EIATTR_CRS_STACK_SIZE
	.align		4
.L_4857:
        /*0060*/ 	.byte	0x04, 0x1e
        /*0062*/ 	.short	(.L_4859 - .L_4858)
.L_4858:
        /*0064*/ 	.word	0x00000000
.L_4859:


//--------------------- .nv.info._ZN2at6native27unrolled_elementwise_kernelINS0_13BinaryFunctorIiiiZZZNS0_16fmod_kernel_cudaERNS_18TensorIteratorBaseEENKUlvE_clEvENKUlvE1_clEvEUliiE_EESt5arrayIPcLm3EELi4E23TrivialOffsetCalculatorILi2EjESC_ILi1EjENS0_6memory15LoadWithoutCastENSF_16StoreWithoutCastEEEviT_T0_T2_T3_T4_T5_ --------------------------
	.section	.nv.info._ZN2at6native27unrolled_elementwise_kernelINS0_13BinaryFunctorIiiiZZZNS0_16fmod_kernel_cudaERNS_18TensorIteratorBaseEENKUlvE_clEvENKUlvE1_clEvEUliiE_EESt5arrayIPcLm3EELi4E23TrivialOffsetCalculatorILi2EjESC_ILi1EjENS0_6memory15LoadWithoutCastENSF_16StoreWithoutCastEEEviT_T0_T2_T3_T4_T5_,"",@"SHT_CUDA_INFO"
	.sectionflags	@""
	.align	4


	//----- nvinfo : EIATTR_CUDA_API_VERSION
	.align		4
        /*0000*/ 	.byte	0x04, 0x37
        /*0002*/ 	.short	(.L_4861 - .L_4860)
.L_4860:
        /*0004*/ 	.word	0x00000082


	//----- nvinfo : EIATTR_SW2861232_WAR
	.align		4
.L_4861:
        /*0008*/ 	.byte	0x01, 0x35
	.zero		2


	//----- nvinfo : EIATTR_PARAM_CBANK
	.align		4
        /*000c*/ 	.byte	0x04, 0x0a
        /*000e*/ 	.short	(.L_4863 - .L_4862)
	.align		4
.L_4862:
        /*0010*/ 	.word	index@(.nv.constant0._ZN2at6native27unrolled_elementwise_kernelINS0_13BinaryFunctorIiiiZZZNS0_16fmod_kernel_cudaERNS_18TensorIteratorBaseEENKUlvE_clEvENKUlvE1_clEvEUliiE_EESt5arrayIPcLm3EELi4E23TrivialOffsetCalculatorILi2EjESC_ILi1EjENS0_6memory15LoadWithoutCastENSF_16StoreWithoutCastEEEviT_T0_T2_T3_T4_T5_)
        /*0014*/ 	.short	0x0160
        /*0016*/ 	.short	0x0024


	//----- nvinfo : EIATTR_CBANK_PARAM_SIZE
	.align		4
.L_4863:
        /*0018*/ 	.byte	0x03, 0x19
        /*001a*/ 	.short	0x0024


	//----- nvinfo : EIATTR_KPARAM_INFO
	.align		4
        /*001c*/ 	.byte	0x04, 0x17
        /*001e*/ 	.short	(.L_4865 - .L_4864)
.L_4864:
        /*0020*/ 	.word	0x00000000
        /*0024*/ 	.short	0x0006
        /*0026*/ 	.short	0x0023
        /*0028*/ 	.byte	0x00, 0xf0, 0x05, 0x00


	//----- nvinfo : EIATTR_KPARAM_INFO
	.align		4
.L_4865:
        /*002c*/ 	.byte	0x04, 0x17
        /*002e*/ 	.short	(.L_4867 - .L_4866)
.L_4866:
        /*0030*/ 	.word	0x00000000
        /*0034*/ 	.short	0x0005
        /*0036*/ 	.short	0x0022
        /*0038*/ 	.byte	0x00, 0xf0, 0x05, 0x00


	//----- nvinfo : EIATTR_KPARAM_INFO
	.align		4
.L_4867:
        /*003c*/ 	.byte	0x04, 0x17
        /*003e*/ 	.short	(.L_4869 - .L_4868)
.L_4868:
        /*0040*/ 	.word	0x00000000
        /*0044*/ 	.short	0x0004
        /*0046*/ 	.short	0x0021
        /*0048*/ 	.byte	0x00, 0xf0, 0x05, 0x00


	//----- nvinfo : EIATTR_KPARAM_INFO
	.align		4
.L_4869:
        /*004c*/ 	.byte	0x04, 0x17
        /*004e*/ 	.short	(.L_4871 - .L_4870)
.L_4870:
        /*0050*/ 	.word	0x00000000
        /*0054*/ 	.short	0x0003
        /*0056*/ 	.short	0x0020
        /*0058*/ 	.byte	0x00, 0xf0, 0x05, 0x00


	//----- nvinfo : EIATTR_KPARAM_INFO
	.align		4
.L_4871:
        /*005c*/ 	.byte	0x04, 0x17
        /*005e*/ 	.short	(.L_4873 - .L_4872)
.L_4872:
        /*0060*/ 	.word	0x00000000
        /*0064*/ 	.short	0x0002
        /*0066*/ 	.short	0x0008
        /*0068*/ 	.byte	0x00, 0xf0, 0x61, 0x00


	//----- nvinfo : EIATTR_KPARAM_INFO
	.align		4
.L_4873:
        /*006c*/ 	.byte	0x04, 0x17
        /*006e*/ 	.short	(.L_4875 - .L_4874)
.L_4874:
        /*0070*/ 	.word	0x00000000
        /*0074*/ 	.short	0x0001
        /*0076*/ 	.short	0x0004
        /*0078*/ 	.byte	0x00, 0xf0, 0x05, 0x00


	//----- nvinfo : EIATTR_KPARAM_INFO
	.align		4
.L_4875:
        /*007c*/ 	.byte	0x04, 0x17
        /*007e*/ 	.short	(.L_4877 - .L_4876)
.L_4876:
        /*0080*/ 	.word	0x00000000
        /*0084*/ 	.short	0x0000
        /*0086*/ 	.short	0x0000
        /*0088*/ 	.byte	0x00, 0xf0, 0x11, 0x00


	//----- nvinfo : EIATTR_MAXREG_COUNT
	.align		4
.L_4877:
        /*008c*/ 	.byte	0x03, 0x1b
        /*008e*/ 	.short	0x00ff


	//----- nvinfo : EIATTR_MERCURY_ISA_VERSION
	.align		4
        /*0090*/ 	.byte	0x03, 0x5f
        /*0092*/ 	.short	0x0000


	//----- nvinfo : EIATTR_EXIT_INSTR_OFFSETS
	.align		4
        /*0094*/ 	.byte	0x04, 0x1c
        /*0096*/ 	.short	(.L_4879 - .L_4878)


	//   ....[0]....
.L_4878:
        /*0098*/ 	.word	0x00000ae0


	//   ....[1]....
        /*009c*/ 	.word	0x00000b30


	//----- nvinfo : EIATTR_MAX_THREADS
	.align		4
.L_4879:
        /*00a0*/ 	.byte	0x04, 0x05
        /*00a2*/ 	.short	(.L_4881 - .L_4880)
.L_4880:
        /*00a4*/ 	.word	0x00000080
        /*00a8*/ 	.word	0x00000001
        /*00ac*/ 	.word	0x00000001


	//----- nvinfo : EIATTR_CRS_STACK_SIZE
	.align		4
.L_4881:
        /*00b0*/ 	.byte	0x04, 0x1e
        /*00b2*/ 	.short	(.L_4883 - .L_4882)
.L_4882:
        /*00b4*/ 	.word	0x00000000
.L_4883:


//--------------------- .nv.info._ZN2at6native29vectorized_elementwise_kernelILi2ENS0_13BinaryFunctorIiiiZZZNS0_16fmod_kernel_cudaERNS_18TensorIteratorBaseEENKUlvE_clEvENKUlvE1_clEvEUliiE_EESt5arrayIPcLm3EEEEviT0_T1_ --------------------------
	.section	.nv.info._ZN2at6native29vectorized_elementwise_kernelILi2ENS0_13BinaryFunctorIiiiZZZNS0_16fmod_kernel_cudaERNS_18TensorIteratorBaseEENKUlvE_clEvENKUlvE1_clEvEUliiE_EESt5arrayIPcLm3EEEEviT0_T1_,"",@"SHT_CUDA_INFO"
	.sectionflags	@""
	.align	4


	//----- nvinfo : EIATTR_CUDA_API_VERSION
	.align		4
        /*0000*/ 	.byte	0x04, 0x37
        /*0002*/ 	.short	(.L_4885 - .L_4884)
.L_4884:
        /*0004*/ 	.word	0x00000082


	//----- nvinfo : EIATTR_SW2861232_WAR
	.align		4
.L_4885:
        /*0008*/ 	.byte	0x01, 0x35
	.zero		2


	//----- nvinfo : EIATTR_PARAM_CBANK
	.align		4
        /*000c*/ 	.byte	0x04, 0x0a
        /*000e*/ 	.short	(.L_4887 - .L_4886)
	.align		4
.L_4886:
        /*0010*/ 	.word	index@(.nv.constant0._ZN2at6native29vectorized_elementwise_kernelILi2ENS0_13BinaryFunctorIiiiZZZNS0_16fmod_kernel_cudaERNS_18TensorIteratorBaseEENKUlvE_clEvENKUlvE1_clEvEUliiE_EESt5arrayIPcLm3EEEEviT0_T1_)
        /*0014*/ 	.short	0x0160
        /*0016*/ 	.short	0x0020


	//----- nvinfo : EIATTR_CBANK_PARAM_SIZE
	.align		4
.L_4887:
        /*0018*/ 	.byte	0x03, 0x19
        /*001a*/ 	.short	0x0020


	//----- nvinfo : EIATTR_KPARAM_INFO
	.align		4
        /*001c*/ 	.byte	0x04, 0x17
        /*001e*/ 	.short	(.L_4889 - .L_4888)
.L_4888:
        /*0020*/ 	.word	0x00000000
        /*0024*/ 	.short	0x0002
        /*0026*/ 	.short	0x0008
        /*0028*/ 	.byte	0x00, 0xf0, 0x61, 0x00


	//----- nvinfo : EIATTR_KPARAM_INFO
	.align		4
.L_4889:
        /*002c*/ 	.byte	0x04, 0x17
        /*002e*/ 	.short	(.L_4891 - .L_4890)
.L_4890:
        /*0030*/ 	.word	0x00000000
        /*0034*/ 	.short	0x0001
        /*0036*/ 	.short	0x0004
        /*0038*/ 	.byte	0x00, 0xf0, 0x05, 0x00


	//----- nvinfo : EIATTR_KPARAM_INFO
	.align		4
.L_4891:
        /*003c*/ 	.byte	0x04, 0x17
        /*003e*/ 	.short	(.L_4893 - .L_4892)
.L_4892:
        /*0040*/ 	.word	0x00000000
        /*0044*/ 	.short	0x0000
        /*0046*/ 	.short	0x0000
        /*0048*/ 	.byte	0x00, 0xf0, 0x11, 0x00


	//----- nvinfo : EIATTR_MAXREG_COUNT
	.align		4
.L_4893:
        /*004c*/ 	.byte	0x03, 0x1b
        /*004e*/ 	.short	0x00ff


	//----- nvinfo : EIATTR_MERCURY_ISA_VERSION
	.align		4
        /*0050*/ 	.byte	0x03, 0x5f
        /*0052*/ 	.short	0x0000


	//----- nvinfo : EIATTR_EXIT_INSTR_OFFSETS
	.align		4
        /*0054*/ 	.byte	0x04, 0x1c
        /*0056*/ 	.short	(.L_4895 - .L_4894)


	//   ....[0]....
.L_4894:
        /*0058*/ 	.word	0x00000ce0


	//   ....[1]....
        /*005c*/ 	.word	0x000022c0


	//   ....[2]....
        /*0060*/ 	.word	0x00002310


	//----- nvinfo : EIATTR_MAX_THREADS
	.align		4
.L_4895:
        /*0064*/ 	.byte	0x04, 0x05
        /*0066*/ 	.short	(.L_4897 - .L_4896)
.L_4896:
        /*0068*/ 	.word	0x00000080
        /*006c*/ 	.word	0x00000001
        /*0070*/ 	.word	0x00000001


	//----- nvinfo : EIATTR_CRS_STACK_SIZE
	.align		4
.L_4897:
        /*0074*/ 	.byte	0x04, 0x1e
        /*0076*/ 	.short	(.L_4899 - .L_4898)
.L_4898:
        /*0078*/ 	.word	0x00000000
.L_4899:


//--------------------- .nv.info._ZN2at6native29vectorized_elementwise_kernelILi4ENS0_13BinaryFunctorIiiiZZZNS0_16fmod_kernel_cudaERNS_18TensorIteratorBaseEENKUlvE_clEvENKUlvE1_clEvEUliiE_EESt5arrayIPcLm3EEEEviT0_T1_ --------------------------
	.section	.nv.info._ZN2at6native29vectorized_elementwise_kernelILi4ENS0_13BinaryFunctorIiiiZZZNS0_16fmod_kernel_cudaERNS_18TensorIteratorBaseEENKUlvE_clEvENKUlvE1_clEvEUliiE_EESt5arrayIPcLm3EEEEviT0_T1_,"",@"SHT_CUDA_INFO"
	.sectionflags	@""
	.align	4


	//----- nvinfo : EIATTR_CUDA_API_VERSION
	.align		4
        /*0000*/ 	.byte	0x04, 0x37
        /*0002*/ 	.short	(.L_4901 - .L_4900)
.L_4900:
        /*0004*/ 	.word	0x00000082


	//----- nvinfo : EIATTR_SW2861232_WAR
	.align		4
.L_4901:
        /*0008*/ 	.byte	0x01, 0x35
	.zero		2


	//----- nvinfo : EIATTR_PARAM_CBANK
	.align		4
        /*000c*/ 	.byte	0x04, 0x0a
        /*000e*/ 	.short	(.L_4903 - .L_4902)
	.align		4
.L_4902:
        /*0010*/ 	.word	index@(.nv.constant0._ZN2at6native29vectorized_elementwise_kernelILi4ENS0_13BinaryFunctorIiiiZZZNS0_16fmod_kernel_cudaERNS_18TensorIteratorBaseEENKUlvE_clEvENKUlvE1_clEvEUliiE_EESt5arrayIPcLm3EEEEviT0_T1_)
        /*0014*/ 	.short	0x0160
        /*0016*/ 	.short	0x0020


	//----- nvinfo : EIATTR_CBANK_PARAM_SIZE
	.align		4
.L_4903:
        /*0018*/ 	.byte	0x03, 0x19
        /*001a*/ 	.short	0x0020


	//----- nvinfo : EIATTR_KPARAM_INFO
	.align		4
        /*001c*/ 	.byte	0x04, 0x17
        /*001e*/ 	.short	(.L_4905 - .L_4904)
.L_4904:
        /*0020*/ 	.word	0x00000000
        /*0024*/ 	.short	0x0002
        /*0026*/ 	.short	0x0008
        /*0028*/ 	.byte	0x00, 0xf0, 0x61, 0x00


	//----- nvinfo : EIATTR_KPARAM_INFO
	.align		4
.L_4905:
        /*002c*/ 	.byte	0x04, 0x17
        /*002e*/ 	.short	(.L_4907 - .L_4906)
.L_4906:
        /*0030*/ 	.word	0x00000000
        /*0034*/ 	.short	0x0001
        /*0036*/ 	.short	0x0004
        /*0038*/ 	.byte	0x00, 0xf0, 0x05, 0x00


	//----- nvinfo : EIATTR_KPARAM_INFO
	.align		4
.L_4907:
        /*003c*/ 	.byte	0x04, 0x17
        /*003e*/ 	.short	(.L_4909 - .L_4908)
.L_4908:
        /*0040*/ 	.word	0x00000000
        /*0044*/ 	.short	0x0000
        /*0046*/ 	.short	0x0000
        /*0048*/ 	.byte	0x00, 0xf0, 0x11, 0x00


	//----- nvinfo : EIATTR_MAXREG_COUNT
	.align		4
.L_4909:
        /*004c*/ 	.byte	0x03, 0x1b
        /*004e*/ 	.short	0x00ff


	//----- nvinfo : EIATTR_MERCURY_ISA_VERSION
	.align		4
        /*0050*/ 	.byte	0x03, 0x5f
        /*0052*/ 	.short	0x0000


	//----- nvinfo : EIATTR_EXIT_INSTR_OFFSETS
	.align		4
        /*0054*/ 	.byte	0x04, 0x1c
        /*0056*/ 	.short	(.L_4911 - .L_4910)


	//   ....[0]....
.L_4910:
        /*0058*/ 	.word	0x00000cd0


	//   ....[1]....
        /*005c*/ 	.word	0x000022a0


	//   ....[2]....
        /*0060*/ 	.word	0x000022f0


	//----- nvinfo : EIATTR_MAX_THREADS
	.align		4
.L_4911:
        /*0064*/ 	.byte	0x04, 0x05
        /*0066*/ 	.short	(.L_4913 - .L_4912)
.L_4912:
        /*0068*/ 	.word	0x00000080
        /*006c*/ 	.word	0x00000001
        /*0070*/ 	.word	0x00000001


	//----- nvinfo : EIATTR_CRS_STACK_SIZE
	.align		4
.L_4913:
        /*0074*/ 	.byte	0x04, 0x1e
        /*0076*/ 	.short	(.L_4915 - .L_4914)
.L_4914:
        /*0078*/ 	.word	0x00000000
.L_4915:


//--------------------- .nv.info._ZN2at6native29vectorized_elementwise_kernelILi8ENS0_13BinaryFunctorIiiiZZZNS0_16fmod_kernel_cudaERNS_18TensorIteratorBaseEENKUlvE_clEvENKUlvE1_clEvEUliiE_EESt5arrayIPcLm3EEEEviT0_T1_ --------------------------
	.section	.nv.info._ZN2at6native29vectorized_elementwise_kernelILi8ENS0_13BinaryFunctorIiiiZZZNS0_16fmod_kernel_cudaERNS_18TensorIteratorBaseEENKUlvE_clEvENKUlvE1_clEvEUliiE_EESt5arrayIPcLm3EEEEviT0_T1_,"",@"SHT_CUDA_INFO"
	.sectionflags	@""
	.align	4


	//----- nvinfo : EIATTR_CUDA_API_VERSION
	.align		4
        /*0000*/ 	.byte	0x04, 0x37
        /*0002*/ 	.short	(.L_4917 - .L_4916)
.L_4916:
        /*0004*/ 	.word	0x00000082


	//----- nvinfo : EIATTR_SW2861232_WAR
	.align		4
.L_4917:
        /*0008*/ 	.byte	0x01, 0x35
	.zero		2


	//----- nvinfo : EIATTR_PARAM_CBANK
	.align		4
        /*000c*/ 	.byte	0x04, 0x0a
        /*000e*/ 	.short	(.L_4919 - .L_4918)
	.align		4
.L_4918:
        /*0010*/ 	.word	index@(.nv.constant0._ZN2at6native29vectorized_elementwise_kernelILi8ENS0_13BinaryFunctorIiiiZZZNS0_16fmod_kernel_cudaERNS_18TensorIteratorBaseEENKUlvE_clEvENKUlvE1_clEvEUliiE_EESt5arrayIPcLm3EEEEviT0_T1_)
        /*0014*/ 	.short	0x0160
        /*0016*/ 	.short	0x0020


	//----- nvinfo : EIATTR_CBANK_PARAM_SIZE
	.align		4
.L_4919:
        /*0018*/ 	.byte	0x03, 0x19
        /*001a*/ 	.short	0x0020


	//----- nvinfo : EIATTR_KPARAM_INFO
	.align		4
        /*001c*/ 	.byte	0x04, 0x17
        /*001e*/ 	.short	(.L_4921 - .L_4920)
.L_4920:
        /*0020*/ 	.word	0x00000000
        /*0024*/ 	.short	0x0002
        /*0026*/ 	.short	0x0008
        /*0028*/ 	.byte	0x00, 0xf0, 0x61, 0x00


	//----- nvinfo : EIATTR_KPARAM_INFO
	.align		4
.L_4921:
        /*002c*/ 	.byte	0x04, 0x17
        /*002e*/ 	.short	(.L_4923 - .L_4922)
.L_4922:
        /*0030*/ 	.word	0x00000000
        /*0034*/ 	.short	0x0001
        /*0036*/ 	.short	0x0004
        /*0038*/ 	.byte	0x00, 0xf0, 0x05, 0x00


	//----- nvinfo : EIATTR_KPARAM_INFO
	.align		4
.L_4923:
        /*003c*/ 	.byte	0x04, 0x17
        /*003e*/ 	.short	(.L_4925 - .L_4924)
.L_4924:
        /*0040*/ 	.word	0x00000000
        /*0044*/ 	.short	0x0000
        /*0046*/ 	.short	0x0000
        /*0048*/ 	.byte	0x00, 0xf0, 0x11, 0x00


	//----- nvinfo : EIATTR_MAXREG_COUNT
	.align		4
.L_4925:
        /*004c*/ 	.byte	0x03, 0x1b
        /*004e*/ 	.short	0x00ff


	//----- nvinfo : EIATTR_MERCURY_ISA_VERSION
	.align		4
        /*0050*/ 	.byte	0x03, 0x5f
        /*0052*/ 	.short	0x0000


	//----- nvinfo : EIATTR_EXIT_INSTR_OFFSETS
	.align		4
        /*0054*/ 	.byte	0x04, 0x1c
        /*0056*/ 	.short	(.L_4927 - .L_4926)


	//   ....[0]....
.L_4926:
        /*0058*/ 	.word	0x00000010


	//----- nvinfo : EIATTR_MAX_THREADS
	.align		4
.L_4927:
        /*005c*/ 	.byte	0x04, 0x05
        /*005e*/ 	.short	(.L_4929 - .L_4928)
.L_4928:
        /*0060*/ 	.word	0x00000080
        /*0064*/ 	.word	0x00000001
        /*0068*/ 	.word	0x00000001
.L_4929:


//--------------------- .nv.info._ZN2at6native18elementwise_kernelILi128ELi4EZNS0_15gpu_kernel_implINS0_13BUnaryFunctorIiiiZZZNS0_16fmod_kernel_cudaERNS_18TensorIteratorBaseEENKUlvE_clEvENKUlvE1_clEvEUliiE_EEEEvS5_RKT_EUliE_EEviT1_ --------------------------
	.section	.nv.info._ZN2at6native18elementwise_kernelILi128ELi4EZNS0_15gpu_kernel_implINS0_13BUnaryFunctorIiiiZZZNS0_16fmod_kernel_cudaERNS_18TensorIteratorBaseEENKUlvE_clEvENKUlvE1_clEvEUliiE_EEEEvS5_RKT_EUliE_EEviT1_,"",@"SHT_CUDA_INFO"
	.sectionflags	@""
	.align	4


	//----- nvinfo : EIATTR_CUDA_API_VERSION
	.align		4
        /*0000*/ 	.byte	0x04, 0x37
        /*0002*/ 	.short	(.L_4931 - .L_4930)
.L_4930:
        /*0004*/ 	.word	0x00000082


	//----- nvinfo : EIATTR_SW2861232_WAR
	.align		4
.L_4931:
        /*0008*/ 	.byte	0x01, 0x35
	.zero		2


	//----- nvinfo : EIATTR_PARAM_CBANK
	.align		4
        /*000c*/ 	.byte	0x04, 0x0a
        /*000e*/ 	.short	(.L_4933 - .L_4932)
	.align		4
.L_4932:
        /*0010*/ 	.word	index@(.nv.constant0._ZN2at6native18elementwise_kernelILi128ELi4EZNS0_15gpu_kernel_implINS0_13BUnaryFunctorIiiiZZZNS0_16fmod_kernel_cudaERNS_18TensorIteratorBaseEENKUlvE_clEvENKUlvE1_clEvEUliiE_EEEEvS5_RKT_EUliE_EEviT1_)
        /*0014*/ 	.short	0x0160
        /*0016*/ 	.short	0x0228


	//----- nvinfo : EIATTR_CBANK_PARAM_SIZE
	.align		4
.L_4933:
        /*0018*/ 	.byte	0x03, 0x19
        /*001a*/ 	.short	0x0228


	//----- nvinfo : EIATTR_KPARAM_INFO
	.align		4
        /*001c*/ 	.byte	0x04, 0x17
        /*001e*/ 	.short	(.L_4935 - .L_4934)
.L_4934:
        /*0020*/ 	.word	0x00000000
        /*0024*/ 	.short	0x0001
        /*0026*/ 	.short	0x0008
        /*0028*/ 	.byte	0x00, 0xf0, 0x81, 0x08


	//----- nvinfo : EIATTR_KPARAM_INFO
	.align		4
.L_4935:
        /*002c*/ 	.byte	0x04, 0x17
        /*002e*/ 	.short	(.L_4937 - .L_4936)
.L_4936:
        /*0030*/ 	.word	0x00000000
        /*0034*/ 	.short	0x0000
        /*0036*/ 	.short	0x0000
        /*0038*/ 	.byte	0x00, 0xf0, 0x11, 0x00


	//----- nvinfo : EIATTR_MAXREG_COUNT
	.align		4
.L_4937:
        /*003c*/ 	.byte	0x03, 0x1b
        /*003e*/ 	.short	0x0080


	//----- nvinfo : EIATTR_EXTERNS
	.align		4
        /*0040*/ 	.byte	0x04, 0x0f
        /*0042*/ 	.short	(.L_4939 - .L_4938)


	//   ....[0]....
	.align		4
.L_4938:
        /*0044*/ 	.word	index@(__assertfail)


	//----- nvinfo : EIATTR_MERCURY_ISA_VERSION
	.align		4
.L_4939:
        /*0048*/ 	.byte	0x03, 0x5f
        /*004a*/ 	.short	0x0000


	//----- nvinfo : EIATTR_SYSCALL_OFFSETS
	.align		4
        /*004c*/ 	.byte	0x04, 0x46
        /*004e*/ 	.short	(.L_4941 - .L_4940)


	//   ....[0]....
.L_4940:
        /*0050*/ 	.word	0x00001cc0


	//   ....[1]....
        /*0054*/ 	.word	0x00002c90


	//   ....[2]....
        /*0058*/ 	.word	0x00004990


	//   ....[3]....
        /*005c*/ 	.word	0x00005960


	//   ....[4]....
        /*0060*/ 	.word	0x00007620


	//   ....[5]....
        /*0064*/ 	.word	0x000085f0


	//   ....[6]....
        /*0068*/ 	.word	0x0000a2c0


	//   ....[7]....
        /*006c*/ 	.word	0x0000b290


	//----- nvinfo : EIATTR_EXIT_INSTR_OFFSETS
	.align		4
.L_4941:
        /*0070*/ 	.byte	0x04, 0x1c
        /*0072*/ 	.short	(.L_4943 - .L_4942)


	//   ....[0]....
.L_4942:
        /*0074*/ 	.word	0x00008680


	//   ....[1]....
        /*0078*/ 	.word	0x0000a550


	//   ....[2]....
        /*007c*/ 	.word	0x0000a570


	//   ....[3]....
        /*0080*/ 	.word	0x0000a600


	//   ....[4]....
        /*0084*/ 	.word	0x0000a620


	//   ....[5]....
        /*0088*/ 	.word	0x0000a640


	//   ....[6]....
        /*008c*/ 	.word	0x0000a6d0


	//   ....[7]....
        /*0090*/ 	.word	0x0000a710


	//   ....[8]....
        /*0094*/ 	.word	0x0000a7b0


	//   ....[9]....
        /*0098*/ 	.word	0x0000a800


	//   ....[10]....
        /*009c*/ 	.word	0x0000a830


	//   ....[11]....
        /*00a0*/ 	.word	0x0000a8f0


	//   ....[12]....
        /*00a4*/ 	.word	0x0000a930


	//   ....[13]....
        /*00a8*/ 	.word	0x0000aac0


	//   ....[14]....
        /*00ac*/ 	.word	0x0000ac20


	//   ....[15]....
        /*00b0*/ 	.word	0x0000ac60


	//   ....[16]....
        /*00b4*/ 	.word	0x0000ad00


	//   ....[17]....
        /*00b8*/ 	.word	0x0000ae80


	//   ....[18]....
        /*00bc*/ 	.word	0x0000b000


	//   ....[19]....
        /*00c0*/ 	.word	0x0000b160


	//   ....[20]....
        /*00c4*/ 	.word	0x0000b2a0


	//   ....[21]....
        /*00c8*/ 	.word	0x0000b2d0


	//   ....[22]....
        /*00cc*/ 	.word	0x0000b2f0


	//----- nvinfo : EIATTR_MAX_THREADS
	.align		4
.L_4943:
        /*00d0*/ 	.byte	0x04, 0x05
        /*00d2*/ 	.short	(.L_4945 - .L_4944)
.L_4944:
        /*00d4*/ 	.word	0x00000080
        /*00d8*/ 	.word	0x00000001
        /*00dc*/ 	.word	0x00000001


	//----- nvinfo : EIATTR_CRS_STACK_SIZE
	.align		4
.L_4945:
        /*00e0*/ 	.byte	0x04, 0x1e
        /*00e2*/ 	.short	(.L_4947 - .L_4946)
.L_4946:
        /*00e4*/ 	.word	0x00000000
.L_4947:


//--------------------- .nv.info._ZN2at6native27unrolled_elementwise_kernelINS0_13BUnaryFunctorIiiiZZZNS0_16fmod_kernel_cudaERNS_18TensorIteratorBaseEENKUlvE_clEvENKUlvE1_clEvEUliiE_EESt5arrayIPcLm2EELi4E23TrivialOffsetCalculatorILi1EjESD_NS0_6memory12LoadWithCastILi1EEENSE_13StoreWithCastILi1EEEEEviT_T0_T2_T3_T4_T5_ --------------------------
	.section	.nv.info._ZN2at6native27unrolled_elementwise_kernelINS0_13BUnaryFunctorIiiiZZZNS0_16fmod_kernel_cudaERNS_18TensorIteratorBaseEENKUlvE_clEvENKUlvE1_clEvEUliiE_EESt5arrayIPcLm2EELi4E23TrivialOffsetCalculatorILi1EjESD_NS0_6memory12LoadWithCastILi1EEENSE_13StoreWithCastILi1EEEEEviT_T0_T2_T3_T4_T5_,"",@"SHT_CUDA_INFO"
	.sectionflags	@""
	.align	4


	//----- nvinfo : EIATTR_CUDA_API_VERSION
	.align		4
        /*0000*/ 	.byte	0x04, 0x37
        /*0002*/ 	.short	(.L_4949 - .L_4948)
.L_4948:
        /*0004*/ 	.word	0x00000082


	//----- nvinfo : EIATTR_SW2861232_WAR
	.align		4
.L_4949:
        /*0008*/ 	.byte	0x01, 0x35
	.zero		2


	//----- nvinfo : EIATTR_PARAM_CBANK
	.align		4
        /*000c*/ 	.byte	0x04, 0x0a
        /*000e*/ 	.short	(.L_4951 - .L_4950)
	.align		4
.L_4950:
        /*0010*/ 	.word	index@(.nv.constant0._ZN2at6native27unrolled_elementwise_kernelINS0_13BUnaryFunctorIiiiZZZNS0_16fmod_kernel_cudaERNS_18TensorIteratorBaseEENKUlvE_clEvENKUlvE1_clEvEUliiE_EESt5arrayIPcLm2EELi4E23TrivialOffsetCalculatorILi1EjESD_NS0_6memory12LoadWithCastILi1EEENSE_13StoreWithCastILi1EEEEEviT_T0_T2_T3_T4_T5_)
        /*0014*/ 	.short	0x0160
        /*0016*/ 	.short	0x0034


	//----- nvinfo : EIATTR_CBANK_PARAM_SIZE
	.align		4
.L_4951:
        /*0018*/ 	.byte	0x03, 0x19
        /*001a*/ 	.short	0x0034


	//----- nvinfo : EIATTR_KPARAM_INFO
	.align		4
        /*001c*/ 	.byte	0x04, 0x17
        /*001e*/ 	.short	(.L_4953 - .L_4952)
.L_4952:
        /*0020*/ 	.word	0x00000000
        /*0024*/ 	.short	0x0006
        /*0026*/ 	.short	0x002c
        /*0028*/ 	.byte	0x00, 0xf0, 0x21, 0x00


	//----- nvinfo : EIATTR_KPARAM_INFO
	.align		4
.L_4953:
        /*002c*/ 	.byte	0x04, 0x17
        /*002e*/ 	.short	(.L_4955 - .L_4954)
.L_4954:
        /*0030*/ 	.word	0x00000000
        /*0034*/ 	.short	0x0005
        /*0036*/ 	.short	0x0024
        /*0038*/ 	.byte	0x00, 0xf0, 0x21, 0x00


	//----- nvinfo : EIATTR_KPARAM_INFO
	.align		4
.L_4955:
        /*003c*/ 	.byte	0x04, 0x17
        /*003e*/ 	.short	(.L_4957 - .L_4956)
.L_4956:
        /*0040*/ 	.word	0x00000000
        /*0044*/ 	.short	0x0004
        /*0046*/ 	.short	0x0021
        /*0048*/ 	.byte	0x00, 0xf0, 0x05, 0x00


	//----- nvinfo : EIATTR_KPARAM_INFO
	.align		4
.L_4957:
        /*004c*/ 	.byte	0x04, 0x17
        /*004e*/ 	.short	(.L_4959 - .L_4958)
.L_4958:
        /*0050*/ 	.word	0x00000000
        /*0054*/ 	.short	0x0003
        /*0056*/ 	.short	0x0020
        /*0058*/ 	.byte	0x00, 0xf0, 0x05, 0x00


	//----- nvinfo : EIATTR_KPARAM_INFO
	.align		4
.L_4959:
        /*005c*/ 	.byte	0x04, 0x17
        /*005e*/ 	.short	(.L_4961 - .L_4960)
.L_4960:
        /*0060*/ 	.word	0x00000000
        /*0064*/ 	.short	0x0002
        /*0066*/ 	.short	0x0010
        /*0068*/ 	.byte	0x00, 0xf0, 0x41, 0x00


	//----- nvinfo : EIATTR_KPARAM_INFO
	.align		4
.L_4961:
        /*006c*/ 	.byte	0x04, 0x17
        /*006e*/ 	.short	(.L_4963 - .L_4962)
.L_4962:
        /*0070*/ 	.word	0x00000000
        /*0074*/ 	.short	0x0001
        /*0076*/ 	.short	0x0004
        /*0078*/ 	.byte	0x00, 0xf0, 0x21, 0x00


	//----- nvinfo : EIATTR_KPARAM_INFO
	.align		4
.L_4963:
        /*007c*/ 	.byte	0x04, 0x17
        /*007e*/ 	.short	(.L_4965 - .L_4964)
.L_4964:
        /*0080*/ 	.word	0x00000000
        /*0084*/ 	.short	0x0000
        /*0086*/ 	.short	0x0000
        /*0088*/ 	.byte	0x00, 0xf0, 0x11, 0x00


	//----- nvinfo : EIATTR_MAXREG_COUNT
	.align		4
.L_4965:
        /*008c*/ 	.byte	0x03, 0x1b
        /*008e*/ 	.short	0x00ff


	//----- nvinfo : EIATTR_EXTERNS
	.align		4
        /*0090*/ 	.byte	0x04, 0x0f
        /*0092*/ 	.short	(.L_4967 - .L_4966)


	//   ....[0]....
	.align		4
.L_4966:
        /*0094*/ 	.word	index@(__assertfail)


	//----- nvinfo : EIATTR_MERCURY_ISA_VERSION
	.align		4
.L_4967:
        /*0098*/ 	.byte	0x03, 0x5f
        /*009a*/ 	.short	0x0000


	//----- nvinfo : EIATTR_SYSCALL_OFFSETS
	.align		4
        /*009c*/ 	.byte	0x04, 0x46
        /*009e*/ 	.short	(.L_4969 - .L_4968)


	//   ....[0]....
.L_4968:
        /*00a0*/ 	.word	0x00000ea0


	//   ....[1]....
        /*00a4*/ 	.word	0x00001d40


	//   ....[2]....
        /*00a8*/ 	.word	0x00002bf0


	//   ....[3]....
        /*00ac*/ 	.word	0x00003a60


	//   ....[4]....
        /*00b0*/ 	.word	0x000050d0


	//   ....[5]....
        /*00b4*/ 	.word	0x00005ff0


	//   ....[6]....
        /*00b8*/ 	.word	0x00006ed0


	//   ....[7]....
        /*00bc*/ 	.word	0x00007db0


	//----- nvinfo : EIATTR_EXIT_INSTR_OFFSETS
	.align		4
.L_4969:
        /*00c0*/ 	.byte	0x04, 0x1c
        /*00c2*/ 	.short	(.L_4971 - .L_4970)


	//   ....[0]....
.L_4970:
        /*00c4*/ 	.word	0x00006f60


	//   ....[1]....
        /*00c8*/ 	.word	0x00007070


	//   ....[2]....
        /*00cc*/ 	.word	0x00007090


	//   ....[3]....
        /*00d0*/ 	.word	0x00007120


	//   ....[4]....
        /*00d4*/ 	.word	0x00007140


	//   ....[5]....
        /*00d8*/ 	.word	0x00007160


	//   ....[6]....
        /*00dc*/ 	.word	0x000071f0


	//   ....[7]....
        /*00e0*/ 	.word	0x00007230


	//   ....[8]....
        /*00e4*/ 	.word	0x000072d0


	//   ....[9]....
        /*00e8*/ 	.word	0x00007320


	//   ....[10]....
        /*00ec*/ 	.word	0x00007350


	//   ....[11]....
        /*00f0*/ 	.word	0x00007410


	//   ....[12]....
        /*00f4*/ 	.word	0x00007450


	//   ....[13]....
        /*00f8*/ 	.word	0x000075e0


	//   ....[14]....
        /*00fc*/ 	.word	0x00007740


	//   ....[15]....
        /*0100*/ 	.word	0x00007780


	//   ....[16]....
        /*0104*/ 	.word	0x00007820


	//   ....[17]....
        /*0108*/ 	.word	0x000079a0


	//   ....[18]....
        /*010c*/ 	.word	0x00007b20


	//   ....[19]....
        /*0110*/ 	.word	0x00007c80


	//   ....[20]....
        /*0114*/ 	.word	0x00007dc0


	//   ....[21]....
        /*0118*/ 	.word	0x00007df0


	//   ....[22]....
        /*011c*/ 	.word	0x00007e10


	//----- nvinfo : EIATTR_MAX_THREADS
	.align		4
.L_4971:
        /*0120*/ 	.byte	0x04, 0x05
        /*0122*/ 	.short	(.L_4973 - .L_4972)
.L_4972:
        /*0124*/ 	.word	0x00000080
        /*0128*/ 	.word	0x00000001
        /*012c*/ 	.word	0x00000001


	//----- nvinfo : EIATTR_CRS_STACK_SIZE
	.align		4
.L_4973:
        /*0130*/ 	.byte	0x04, 0x1e
        /*0132*/ 	.short	(.L_4975 - .L_4974)
.L_4974:
        /*0134*/ 	.word	0x00000000
.L_4975:


//--------------------- .nv.info._ZN2at6native18elementwise_kernelILi128ELi2EZNS0_22gpu_kernel_impl_nocastINS0_13BUnaryFunctorIiiiZZZNS0_16fmod_kernel_cudaERNS_18TensorIteratorBaseEENKUlvE_clEvENKUlvE1_clEvEUliiE_EEEEvS5_RKT_EUliE_EEviT1_ --------------------------
	.section	.nv.info._ZN2at6native18elementwise_kernelILi128ELi2EZNS0_22gpu_kernel_impl_nocastINS0_13BUnaryFunctorIiiiZZZNS0_16fmod_kernel_cudaERNS_18TensorIteratorBaseEENKUlvE_clEvENKUlvE1_clEvEUliiE_EEEEvS5_RKT_EUliE_EEviT1_,"",@"SHT_CUDA_INFO"
	.sectionflags	@""
	.align	4


	//----- nvinfo : EIATTR_CUDA_API_VERSION
	.align		4
        /*0000*/ 	.byte	0x04, 0x37
        /*0002*/ 	.short	(.L_4977 - .L_4976)
.L_4976:
        /*0004*/ 	.word	0x00000082


	//----- nvinfo : EIATTR_SW2861232_WAR
	.align		4
.L_4977:
        /*0008*/ 	.byte	0x01, 0x35
	.zero		2


	//----- nvinfo : EIATTR_PARAM_CBANK
	.align		4
        /*000c*/ 	.byte	0x04, 0x0a
        /*000e*/ 	.short	(.L_4979 - .L_4978)
	.align		4
.L_4978:
        /*0010*/ 	.word	index@(.nv.constant0._ZN2at6native18elementwise_kernelILi128ELi2EZNS0_22gpu_kernel_impl_nocastINS0_13BUnaryFunctorIiiiZZZNS0_16fmod_kernel_cudaERNS_18TensorIteratorBaseEENKUlvE_clEvENKUlvE1_clEvEUliiE_EEEEvS5_RKT_EUliE_EEviT1_)
        /*0014*/ 	.short	0x0160
        /*0016*/ 	.short	0x0220


	//----- nvinfo : EIATTR_CBANK_PARAM_SIZE
	.align		4
.L_4979:
        /*0018*/ 	.byte	0x03, 0x19
        /*001a*/ 	.short	0x0220


	//----- nvinfo : EIATTR_KPARAM_INFO
	.align		4
        /*001c*/ 	.byte	0x04, 0x17
        /*001e*/ 	.short	(.L_4981 - .L_4980)
.L_4980:
        /*0020*/ 	.word	0x00000000
        /*0024*/ 	.short	0x0001
        /*0026*/ 	.short	0x0008
        /*0028*/ 	.byte	0x00, 0xf0, 0x61, 0x08


	//----- nvinfo : EIATTR_KPARAM_INFO
	.align		4
.L_4981:
        /*002c*/ 	.byte	0x04, 0x17
        /*002e*/ 	.short	(.L_4983 - .L_4982)
.L_4982:
        /*0030*/ 	.word	0x00000000
        /*0034*/ 	.short	0x0000
        /*0036*/ 	.short	0x0000
        /*0038*/ 	.byte	0x00, 0xf0, 0x11, 0x00


	//----- nvinfo : EIATTR_MAXREG_COUNT
	.align		4
.L_4983:
        /*003c*/ 	.byte	0x03, 0x1b
        /*003e*/ 	.short	0x0080


	//----- nvinfo : EIATTR_MERCURY_ISA_VERSION
	.align		4
        /*0040*/ 	.byte	0x03, 0x5f
        /*0042*/ 	.short	0x0000


	//----- nvinfo : EIATTR_EXIT_INSTR_OFFSETS
	.align		4
        /*0044*/ 	.byte	0x04, 0x1c
        /*0046*/ 	.short	(.L_4985 - .L_4984)


	//   ....[0]....
.L_4984:
        /*0048*/ 	.word	0x000010b0


	//   ....[1]....
        /*004c*/ 	.word	0x000020d0


	//----- nvinfo : EIATTR_MAX_THREADS
	.align		4
.L_4985:
        /*0050*/ 	.byte	0x04, 0x05
        /*0052*/ 	.short	(.L_4987 - .L_4986)
.L_4986:
        /*0054*/ 	.word	0x00000080
        /*0058*/ 	.word	0x00000001
        /*005c*/ 	.word	0x00000001


	//----- nvinfo : EIATTR_CRS_STACK_SIZE
	.align		4
.L_4987:
        /*0060*/ 	.byte	0x04, 0x1e
        /*0062*/ 	.short	(.L_4989 - .L_4988)
.L_4988:
        /*0064*/ 	.word	0x00000000
.L_4989:


//--------------------- .nv.info._ZN2at6native27unrolled_elementwise_kernelINS0_13BUnaryFunctorIiiiZZZNS0_16fmod_kernel_cudaERNS_18TensorIteratorBaseEENKUlvE_clEvENKUlvE1_clEvEUliiE_EESt5arrayIPcLm2EELi4E23TrivialOffsetCalculatorILi1EjESD_NS0_6memory15LoadWithoutCastENSE_16StoreWithoutCastEEEviT_T0_T2_T3_T4_T5_ --------------------------
	.section	.nv.info._ZN2at6native27unrolled_elementwise_kernelINS0_13BUnaryFunctorIiiiZZZNS0_16fmod_kernel_cudaERNS_18TensorIteratorBaseEENKUlvE_clEvENKUlvE1_clEvEUliiE_EESt5arrayIPcLm2EELi4E23TrivialOffsetCalculatorILi1EjESD_NS0_6memory15LoadWithoutCastENSE_16StoreWithoutCastEEEviT_T0_T2_T3_T4_T5_,"",@"SHT_CUDA_INFO"
	.sectionflags	@""
	.align	4


	//----- nvinfo : EIATTR_CUDA_API_VERSION
	.align		4
        /*0000*/ 	.byte	0x04, 0x37
        /*0002*/ 	.short	(.L_4991 - .L_4990)
.L_4990:
        /*0004*/ 	.word	0x00000082


	//----- nvinfo : EIATTR_SW2861232_WAR
	.align		4
.L_4991:
        /*0008*/ 	.byte	0x01, 0x35
	.zero		2


	//----- nvinfo : EIATTR_PARAM_CBANK
	.align		4
        /*000c*/ 	.byte	0x04, 0x0a
        /*000e*/ 	.short	(.L_4993 - .L_4992)
	.align		4
.L_4992:
        /*0010*/ 	.word	index@(.nv.constant0._ZN2at6native27unrolled_elementwise_kernelINS0_13BUnaryFunctorIiiiZZZNS0_16fmod_kernel_cudaERNS_18TensorIteratorBaseEENKUlvE_clEvENKUlvE1_clEvEUliiE_EESt5arrayIPcLm2EELi4E23TrivialOffsetCalculatorILi1EjESD_NS0_6memory15LoadWithoutCastENSE_16StoreWithoutCastEEEviT_T0_T2_T3_T4_T5_)
        /*0014*/ 	.short	0x0160
        /*0016*/ 	.short	0x0024


	//----- nvinfo : EIATTR_CBANK_PARAM_SIZE
	.align		4
.L_4993:
        /*0018*/ 	.byte	0x03, 0x19
        /*001a*/ 	.short	0x0024


	//----- nvinfo : EIATTR_KPARAM_INFO
	.align		4
        /*001c*/ 	.byte	0x04, 0x17
        /*001e*/ 	.short	(.L_4995 - .L_4994)
.L_4994:
        /*0020*/ 	.word	0x00000000
        /*0024*/ 	.short	0x0006
        /*0026*/ 	.short	0x0023
        /*0028*/ 	.byte	0x00, 0xf0, 0x05, 0x00


	//----- nvinfo : EIATTR_KPARAM_INFO
	.align		4
.L_4995:
        /*002c*/ 	.byte	0x04, 0x17
        /*002e*/ 	.short	(.L_4997 - .L_4996)
.L_4996:
        /*0030*/ 	.word	0x00000000
        /*0034*/ 	.short	0x0005
        /*0036*/ 	.short	0x0022
        /*0038*/ 	.byte	0x00, 0xf0, 0x05, 0x00


	//----- nvinfo : EIATTR_KPARAM_INFO
	.align		4
.L_4997:
        /*003c*/ 	.byte	0x04, 0x17
        /*003e*/ 	.short	(.L_4999 - .L_4998)
.L_4998:
        /*0040*/ 	.word	0x00000000
        /*0044*/ 	.short	0x0004
        /*0046*/ 	.short	0x0021
        /*0048*/ 	.byte	0x00, 0xf0, 0x05, 0x00


	//----- nvinfo : EIATTR_KPARAM_INFO
	.align		4
.L_4999:
        /*004c*/ 	.byte	0x04, 0x17
        /*004e*/ 	.short	(.L_5001 - .L_5000)
.L_5000:
        /*0050*/ 	.word	0x00000000
        /*0054*/ 	.short	0x0003
        /*0056*/ 	.short	0x0020
        /*0058*/ 	.byte	0x00, 0xf0, 0x05, 0x00


	//----- nvinfo : EIATTR_KPARAM_INFO
	.align		4
.L_5001:
        /*005c*/ 	.byte	0x04, 0x17
        /*005e*/ 	.short	(.L_5003 - .L_5002)
.L_5002:
        /*0060*/ 	.word	0x00000000
        /*0064*/ 	.short	0x0002
        /*0066*/ 	.short	0x0010
        /*0068*/ 	.byte	0x00, 0xf0, 0x41, 0x00


	//----- nvinfo : EIATTR_KPARAM_INFO
	.align		4
.L_5003:
        /*006c*/ 	.byte	0x04, 0x17
        /*006e*/ 	.short	(.L_5005 - .L_5004)
.L_5004:
        /*0070*/ 	.word	0x00000000
        /*0074*/ 	.short	0x0001
        /*0076*/ 	.short	0x0004
        /*0078*/ 	.byte	0x00, 0xf0, 0x21, 0x00


	//----- nvinfo : EIATTR_KPARAM_INFO
	.align		4
.L_5005:
        /*007c*/ 	.byte	0x04, 0x17
        /*007e*/ 	.short	(.L_5007 - .L_5006)
.L_5006:
        /*0080*/ 	.word	0x00000000
        /*0084*/ 	.short	0x0000
        /*0086*/ 	.short	0x0000
        /*0088*/ 	.byte	0x00, 0xf0, 0x11, 0x00


	//----- nvinfo : EIATTR_MAXREG_COUNT
	.align		4
.L_5007:
        /*008c*/ 	.byte	0x03, 0x1b
        /*008e*/ 	.short	0x00ff


	//----- nvinfo : EIATTR_MERCURY_ISA_VERSION
	.align		4
        /*0090*/ 	.byte	0x03, 0x5f
        /*0092*/ 	.short	0x0000


	//----- nvinfo : EIATTR_EXIT_INSTR_OFFSETS
	.align		4
        /*0094*/ 	.byte	0x04, 0x1c
        /*0096*/ 	.short	(.L_5009 - .L_5008)


	//   ....[0]....
.L_5008:
        /*0098*/ 	.word	0x000009e0


	//   ....[1]....
        /*009c*/ 	.word	0x00000a30


	//----- nvinfo : EIATTR_MAX_THREADS
	.align		4
.L_5009:
        /*00a0*/ 	.byte	0x04, 0x05
        /*00a2*/ 	.short	(.L_5011 - .L_5010)
.L_5010:
        /*00a4*/ 	.word	0x00000080
        /*00a8*/ 	.word	0x00000001
        /*00ac*/ 	.word	0x00000001


	//----- nvinfo : EIATTR_CRS_STACK_SIZE
	.align		4
.L_5011:
        /*00b0*/ 	.byte	0x04, 0x1e
        /*00b2*/ 	.short	(.L_5013 - .L_5012)
.L_5012:
        /*00b4*/ 	.word	0x00000000
.L_5013:


//--------------------- .nv.info._ZN2at6native29vectorized_elementwise_kernelILi2ENS0_13BUnaryFunctorIiiiZZZNS0_16fmod_kernel_cudaERNS_18TensorIteratorBaseEENKUlvE_clEvENKUlvE1_clEvEUliiE_EESt5arrayIPcLm2EEEEviT0_T1_ --------------------------
	.section	.nv.info._ZN2at6native29vectorized_elementwise_kernelILi2ENS0_13BUnaryFunctorIiiiZZZNS0_16fmod_kernel_cudaERNS_18TensorIteratorBaseEENKUlvE_clEvENKUlvE1_clEvEUliiE_EESt5arrayIPcLm2EEEEviT0_T1_,"",@"SHT_CUDA_INFO"
	.sectionflags	@""
	.align	4


	//----- nvinfo : EIATTR_CUDA_API_VERSION
	.align		4
        /*0000*/ 	.byte	0x04, 0x37
        /*0002*/ 	.short	(.L_5015 - .L_5014)
.L_5014:
        /*0004*/ 	.word	0x00000082


	//----- nvinfo : EIATTR_SW2861232_WAR
	.align		4
.L_5015:
        /*0008*/ 	.byte	0x01, 0x35
	.zero		2


	//----- nvinfo : EIATTR_PARAM_CBANK
	.align		4
        /*000c*/ 	.byte	0x04, 0x0a
        /*000e*/ 	.short	(.L_5017 - .L_5016)
	.align		4
.L_5016:
        /*0010*/ 	.word	index@(.nv.constant0._ZN2at6native29vectorized_elementwise_kernelILi2ENS0_13BUnaryFunctorIiiiZZZNS0_16fmod_kernel_cudaERNS_18TensorIteratorBaseEENKUlvE_clEvENKUlvE1_clEvEUliiE_EESt5arrayIPcLm2EEEEviT0_T1_)
        /*0014*/ 	.short	0x0160
        /*0016*/ 	.short	0x0020


	//----- nvinfo : EIATTR_CBANK_PARAM_SIZE
	.align		4
.L_5017:
        /*0018*/ 	.byte	0x03, 0x19
        /*001a*/ 	.short	0x0020


	//----- nvinfo : EIATTR_KPARAM_INFO
	.align		4
        /*001c*/ 	.byte	0x04, 0x17
        /*001e*/ 	.short	(.L_5019 - .L_5018)
.L_5018:
        /*0020*/ 	.word	0x00000000
        /*0024*/ 	.short	0x0002
        /*0026*/ 	.short	0x0010
        /*0028*/ 	.byte	0x00, 0xf0, 0x41, 0x00


	//----- nvinfo : EIATTR_KPARAM_INFO
	.align		4
.L_5019:
        /*002c*/ 	.byte	0x04, 0x17
        /*002e*/ 	.short	(.L_5021 - .L_5020)
.L_5020:
        /*0030*/ 	.word	0x00000000
        /*0034*/ 	.short	0x0001
        /*0036*/ 	.short	0x0004
        /*0038*/ 	.byte	0x00, 0xf0, 0x21, 0x00


	//----- nvinfo : EIATTR_KPARAM_INFO
	.align		4
.L_5021:
        /*003c*/ 	.byte	0x04, 0x17
        /*003e*/ 	.short	(.L_5023 - .L_5022)
.L_5022:
        /*0040*/ 	.word	0x00000000
        /*0044*/ 	.short	0x0000
        /*0046*/ 	.short	0x0000
        /*0048*/ 	.byte	0x00, 0xf0, 0x11, 0x00


	//----- nvinfo : EIATTR_MAXREG_COUNT
	.align		4
.L_5023:
        /*004c*/ 	.byte	0x03, 0x1b
        /*004e*/ 	.short	0x00ff


	//----- nvinfo : EIATTR_MERCURY_ISA_VERSION
	.align		4
        /*0050*/ 	.byte	0x03, 0x5f
        /*0052*/ 	.short	0x0000


	//----- nvinfo : EIATTR_EXIT_INSTR_OFFSETS
	.align		4
        /*0054*/ 	.byte	0x04, 0x1c
        /*0056*/ 	.short	(.L_5025 - .L_5024)


	//   ....[0]....
.L_5024:
        /*0058*/ 	.word	0x000007a0


	//   ....[1]....
        /*005c*/ 	.word	0x00001b90


	//   ....[2]....
        /*0060*/ 	.word	0x00001be0


	//----- nvinfo : EIATTR_MAX_THREADS
	.align		4
.L_5025:
        /*0064*/ 	.byte	0x04, 0x05
        /*0066*/ 	.short	(.L_5027 - .L_5026)
.L_5026:
        /*0068*/ 	.word	0x00000080
        /*006c*/ 	.word	0x00000001
        /*0070*/ 	.word	0x00000001


	//----- nvinfo : EIATTR_CRS_STACK_SIZE
	.align		4
.L_5027:
        /*0074*/ 	.byte	0x04, 0x1e
        /*0076*/ 	.short	(.L_5029 - .L_5028)
.L_5028:
        /*0078*/ 	.word	0x00000000
.L_5029:


//--------------------- .nv.info._ZN2at6native29vectorized_elementwise_kernelILi4ENS0_13BUnaryFunctorIiiiZZZNS0_16fmod_kernel_cudaERNS_18TensorIteratorBaseEENKUlvE_clEvENKUlvE1_clEvEUliiE_EESt5arrayIPcLm2EEEEviT0_T1_ --------------------------
	.section	.nv.info._ZN2at6native29vectorized_elementwise_kernelILi4ENS0_13BUnaryFunctorIiiiZZZNS0_16fmod_kernel_cudaERNS_18TensorIteratorBaseEENKUlvE_clEvENKUlvE1_clEvEUliiE_EESt5arrayIPcLm2EEEEviT0_T1_,"",@"SHT_CUDA_INFO"
	.sectionflags	@""
	.align	4


	//----- nvinfo : EIATTR_CUDA_API_VERSION
	.align		4
        /*0000*/ 	.byte	0x04, 0x37
        /*0002*/ 	.short	(.L_5031 - .L_5030)
.L_5030:
        /*0004*/ 	.word	0x00000082


	//----- nvinfo : EIATTR_SW2861232_WAR
	.align		4
.L_5031:
        /*0008*/ 	.byte	0x01, 0x35
	.zero		2


	//----- nvinfo : EIATTR_PARAM_CBANK
	.align		4
        /*000c*/ 	.byte	0x04, 0x0a
        /*000e*/ 	.short	(.L_5033 - .L_5032)
	.align		4
.L_5032:
        /*0010*/ 	.word	index@(.nv.constant0._ZN2at6native29vectorized_elementwise_kernelILi4ENS0_13BUnaryFunctorIiiiZZZNS0_16fmod_kernel_cudaERNS_18TensorIteratorBaseEENKUlvE_clEvENKUlvE1_clEvEUliiE_EESt5arrayIPcLm2EEEEviT0_T1_)
        /*0014*/ 	.short	0x0160
        /*0016*/ 	.short	0x0020


	//----- nvinfo : EIATTR_CBANK_PARAM_SIZE
	.align		4
.L_5033:
        /*0018*/ 	.byte	0x03, 0x19
        /*001a*/ 	.short	0x0020


	//----- nvinfo : EIATTR_KPARAM_INFO
	.align		4
        /*001c*/ 	.byte	0x04, 0x17
        /*001e*/ 	.short	(.L_5035 - .L_5034)
.L_5034:
        /*0020*/ 	.word	0x00000000
        /*0024*/ 	.short	0x0002
        /*0026*/ 	.short	0x0010
        /*0028*/ 	.byte	0x00, 0xf0, 0x41, 0x00


	//----- nvinfo : EIATTR_KPARAM_INFO
	.align		4
.L_5035:
        /*002c*/ 	.byte	0x04, 0x17
        /*002e*/ 	.short	(.L_5037 - .L_5036)
.L_5036:
        /*0030*/ 	.word	0x00000000
        /*0034*/ 	.short	0x0001
        /*0036*/ 	.short	0x0004
        /*0038*/ 	.byte	0x00, 0xf0, 0x21, 0x00


	//----- nvinfo : EIATTR_KPARAM_INFO
	.align		4
.L_5037:
        /*003c*/ 	.byte	0x04, 0x17
        /*003e*/ 	.short	(.L_5039 - .L_5038)
.L_5038:
        /*0040*/ 	.word	0x00000000
        /*0044*/ 	.short	0x0000
        /*0046*/ 	.short	0x0000
        /*0048*/ 	.byte	0x00, 0xf0, 0x11, 0x00


	//----- nvinfo : EIATTR_MAXREG_COUNT
	.align		4
.L_5039:
        /*004c*/ 	.byte	0x03, 0x1b
        /*004e*/ 	.short	0x00ff


	//----- nvinfo : EIATTR_MERCURY_ISA_VERSION
	.align		4
        /*0050*/ 	.byte	0x03, 0x5f
        /*0052*/ 	.short	0x0000


	//----- nvinfo : EIATTR_EXIT_INSTR_OFFSETS
	.align		4
        /*0054*/ 	.byte	0x04, 0x1c
        /*0056*/ 	.short	(.L_5041 - .L_5040)


	//   ....[0]....
.L_5040:
        /*0058*/ 	.word	0x00000770


	//   ....[1]....
        /*005c*/ 	.word	0x00001b60


	//   ....[2]....
        /*0060*/ 	.word	0x00001bb0


	//----- nvinfo : EIATTR_MAX_THREADS
	.align		4
.L_5041:
        /*0064*/ 	.byte	0x04, 0x05
        /*0066*/ 	.short	(.L_5043 - .L_5042)
.L_5042:
        /*0068*/ 	.word	0x00000080
        /*006c*/ 	.word	0x00000001
        /*0070*/ 	.word	0x00000001


	//----- nvinfo : EIATTR_CRS_STACK_SIZE
	.align		4
.L_5043:
        /*0074*/ 	.byte	0x04, 0x1e
        /*0076*/ 	.short	(.L_5045 - .L_5044)
.L_5044:
        /*0078*/ 	.word	0x00000000
.L_5045:


//--------------------- .nv.info._ZN2at6native29vectorized_elementwise_kernelILi8ENS0_13BUnaryFunctorIiiiZZZNS0_16fmod_kernel_cudaERNS_18TensorIteratorBaseEENKUlvE_clEvENKUlvE1_clEvEUliiE_EESt5arrayIPcLm2EEEEviT0_T1_ --------------------------
	.section	.nv.info._ZN2at6native29vectorized_elementwise_kernelILi8ENS0_13BUnaryFunctorIiiiZZZNS0_16fmod_kernel_cudaERNS_18TensorIteratorBaseEENKUlvE_clEvENKUlvE1_clEvEUliiE_EESt5arrayIPcLm2EEEEviT0_T1_,"",@"SHT_CUDA_INFO"
	.sectionflags	@""
	.align	4


	//----- nvinfo : EIATTR_CUDA_API_VERSION
	.align		4
        /*0000*/ 	.byte	0x04, 0x37
        /*0002*/ 	.short	(.L_5047 - .L_5046)
.L_5046:
        /*0004*/ 	.word	0x00000082


	//----- nvinfo : EIATTR_SW2861232_WAR
	.align		4
.L_5047:
        /*0008*/ 	.byte	0x01, 0x35
	.zero		2


	//----- nvinfo : EIATTR_PARAM_CBANK
	.align		4
        /*000c*/ 	.byte	0x04, 0x0a
        /*000e*/ 	.short	(.L_5049 - .L_5048)
	.align		4
.L_5048:
        /*0010*/ 	.word	index@(.nv.constant0._ZN2at6native29vectorized_elementwise_kernelILi8ENS0_13BUnaryFunctorIiiiZZZNS0_16fmod_kernel_cudaERNS_18TensorIteratorBaseEENKUlvE_clEvENKUlvE1_clEvEUliiE_EESt5arrayIPcLm2EEEEviT0_T1_)
        /*0014*/ 	.short	0x0160
        /*0016*/ 	.short	0x0020


	//----- nvinfo : EIATTR_CBANK_PARAM_SIZE
	.align		4
.L_5049:
        /*0018*/ 	.byte	0x03, 0x19
        /*001a*/ 	.short	0x0020


	//----- nvinfo : EIATTR_KPARAM_INFO
	.align		4
        /*001c*/ 	.byte	0x04, 0x17
        /*001e*/ 	.short	(.L_5051 - .L_5050)
.L_5050:
        /*0020*/ 	.word	0x00000000
        /*0024*/ 	.short	0x0002
        /*0026*/ 	.short	0x0010
        /*0028*/ 	.byte	0x00, 0xf0, 0x41, 0x00


	//----- nvinfo : EIATTR_KPARAM_INFO
	.align		4
.L_5051:
        /*002c*/ 	.byte	0x04, 0x17
        /*002e*/ 	.short	(.L_5053 - .L_5052)
.L_5052:
        /*0030*/ 	.word	0x00000000
        /*0034*/ 	.short	0x0001
        /*0036*/ 	.short	0x0004
        /*0038*/ 	.byte	0x00, 0xf0, 0x21, 0x00


	//----- nvinfo : EIATTR_KPARAM_INFO
	.align		4
.L_5053:
        /*003c*/ 	.byte	0x04, 0x17
        /*003e*/ 	.short	(.L_5055 - .L_5054)
.L_5054:
        /*0040*/ 	.word	0x00000000
        /*0044*/ 	.short	0x0000
        /*0046*/ 	.short	0x0000
        /*0048*/ 	.byte	0x00, 0xf0, 0x11, 0x00


	//----- nvinfo : EIATTR_MAXREG_COUNT
	.align		4
.L_5055:
        /*004c*/ 	.byte	0x03, 0x1b
        /*004e*/ 	.short	0x00ff


	//----- nvinfo : EIATTR_MERCURY_ISA_VERSION
	.align		4
        /*0050*/ 	.byte	0x03, 0x5f
        /*0052*/ 	.short	0x0000


	//----- nvinfo : EIATTR_EXIT_INSTR_OFFSETS
	.align		4
        /*0054*/ 	.byte	0x04, 0x1c
        /*0056*/ 	.short	(.L_5057 - .L_5056)


	//   ....[0]....
.L_5056:
        /*0058*/ 	.word	0x00000010


	//----- nvinfo : EIATTR_MAX_THREADS
	.align		4
.L_5057:
        /*005c*/ 	.byte	0x04, 0x05
        /*005e*/ 	.short	(.L_5059 - .L_5058)
.L_5058:
        /*0060*/ 	.word	0x00000080
        /*0064*/ 	.word	0x00000001
        /*0068*/ 	.word	0x00000001
.L_5059:


//--------------------- .nv.info._ZN2at6native18elementwise_kernelILi128ELi4EZNS0_15gpu_kernel_implINS0_13AUnaryFunctorIiiiZZZNS0_16fmod_kernel_cudaERNS_18TensorIteratorBaseEENKUlvE_clEvENKUlvE1_clEvEUliiE_EEEEvS5_RKT_EUliE_EEviT1_ --------------------------
	.section	.nv.info._ZN2at6native18elementwise_kernelILi128ELi4EZNS0_15gpu_kernel_implINS0_13AUnaryFunctorIiiiZZZNS0_16fmod_kernel_cudaERNS_18TensorIteratorBaseEENKUlvE_clEvENKUlvE1_clEvEUliiE_EEEEvS5_RKT_EUliE_EEviT1_,"",@"SHT_CUDA_INFO"
	.sectionflags	@""
	.align	4


	//----- nvinfo : EIATTR_CUDA_API_VERSION
	.align		4
        /*0000*/ 	.byte	0x04, 0x37
        /*0002*/ 	.short	(.L_5061 - .L_5060)
.L_5060:
        /*0004*/ 	.word	0x00000082


	//----- nvinfo : EIATTR_SW2861232_WAR
	.align		4
.L_5061:
        /*0008*/ 	.byte	0x01, 0x35
	.zero		2


	//----- nvinfo : EIATTR_PARAM_CBANK
	.align		4
        /*000c*/ 	.byte	0x04, 0x0a
        /*000e*/ 	.short	(.L_5063 - .L_5062)
	.align		4
.L_5062:
        /*0010*/ 	.word	index@(.nv.constant0._ZN2at6native18elementwise_kernelILi128ELi4EZNS0_15gpu_kernel_implINS0_13AUnaryFunctorIiiiZZZNS0_16fmod_kernel_cudaERNS_18TensorIteratorBaseEENKUlvE_clEvENKUlvE1_clEvEUliiE_EEEEvS5_RKT_EUliE_EEviT1_)
        /*0014*/ 	.short	0x0160
        /*0016*/ 	.short	0x0228


	//----- nvinfo : EIATTR_CBANK_PARAM_SIZE
	.align		4
.L_5063:
        /*0018*/ 	.byte	0x03, 0x19
        /*001a*/ 	.short	0x0228


	//----- nvinfo : EIATTR_KPARAM_INFO
	.align		4
        /*001c*/ 	.byte	0x04, 0x17
        /*001e*/ 	.short	(.L_5065 - .L_5064)
.L_5064:
        /*0020*/ 	.word	0x00000000
        /*0024*/ 	.short	0x0001
        /*0026*/ 	.short	0x0008
        /*0028*/ 	.byte	0x00, 0xf0, 0x81, 0x08


	//----- nvinfo : EIATTR_KPARAM_INFO
	.align		4
.L_5065:
        /*002c*/ 	.byte	0x04, 0x17
        /*002e*/ 	.short	(.L_5067 - .L_5066)
.L_5066:
        /*0030*/ 	.word	0x00000000
        /*0034*/ 	.short	0x0000
        /*0036*/ 	.short	0x0000
        /*0038*/ 	.byte	0x00, 0xf0, 0x11, 0x00


	//----- nvinfo : EIATTR_MAXREG_COUNT
	.align		4
.L_5067:
        /*003c*/ 	.byte	0x03, 0x1b
        /*003e*/ 	.short	0x0080


	//----- nvinfo : EIATTR_EXTERNS
	.align		4
        /*0040*/ 	.byte	0x04, 0x0f
        /*0042*/ 	.short	(.L_5069 - .L_5068)


	//   ....[0]....
	.align		4
.L_5068:
        /*0044*/ 	.word	index@(__assertfail)


	//----- nvinfo : EIATTR_MERCURY_ISA_VERSION
	.align		4
.L_5069:
        /*0048*/ 	.byte	0x03, 0x5f
        /*004a*/ 	.short	0x0000


	//----- nvinfo : EIATTR_SYSCALL_OFFSETS
	.align		4
        /*004c*/ 	.byte	0x04, 0x46
        /*004e*/ 	.short	(.L_5071 - .L_5070)


	//   ....[0]....
.L_5070:
        /*0050*/ 	.word	0x00001cc0


	//   ....[1]....
        /*0054*/ 	.word	0x00002ca0


	//   ....[2]....
        /*0058*/ 	.word	0x00004990


	//   ....[3]....
        /*005c*/ 	.word	0x00005960


	//   ....[4]....
        /*0060*/ 	.word	0x00007620


	//   ....[5]....
        /*0064*/ 	.word	0x000085f0


	//   ....[6]....
        /*0068*/ 	.word	0x0000a2c0


	//   ....[7]....
        /*006c*/ 	.word	0x0000b290


	//----- nvinfo : EIATTR_EXIT_INSTR_OFFSETS
	.align		4
.L_5071:
        /*0070*/ 	.byte	0x04, 0x1c
        /*0072*/ 	.short	(.L_5073 - .L_5072)


	//   ....[0]....
.L_5072:
        /*0074*/ 	.word	0x00008680


	//   ....[1]....
        /*0078*/ 	.word	0x0000a550


	//   ....[2]....
        /*007c*/ 	.word	0x0000a570


	//   ....[3]....
        /*0080*/ 	.word	0x0000a600


	//   ....[4]....
        /*0084*/ 	.word	0x0000a620


	//   ....[5]....
        /*0088*/ 	.word	0x0000a640


	//   ....[6]....
        /*008c*/ 	.word	0x0000a6d0


	//   ....[7]....
        /*0090*/ 	.word	0x0000a710


	//   ....[8]....
        /*0094*/ 	.word	0x0000a7b0


	//   ....[9]....
        /*0098*/ 	.word	0x0000a800


	//   ....[10]....
        /*009c*/ 	.word	0x0000a830


	//   ....[11]....
        /*00a0*/ 	.word	0x0000a8f0


	//   ....[12]....
        /*00a4*/ 	.word	0x0000a930


	//   ....[13]....
        /*00a8*/ 	.word	0x0000aac0


	//   ....[14]....
        /*00ac*/ 	.word	0x0000ac20


	//   ....[15]....
        /*00b0*/ 	.word	0x0000ac60


	//   ....[16]....
        /*00b4*/ 	.word	0x0000ad00


	//   ....[17]....
        /*00b8*/ 	.word	0x0000ae80


	//   ....[18]....
        /*00bc*/ 	.word	0x0000b000


	//   ....[19]....
        /*00c0*/ 	.word	0x0000b160


	//   ....[20]....
        /*00c4*/ 	.word	0x0000b2a0


	//   ....[21]....
        /*00c8*/ 	.word	0x0000b2d0


	//   ....[22]....
        /*00cc*/ 	.word	0x0000b2f0


	//----- nvinfo : EIATTR_MAX_THREADS
	.align		4
.L_5073:
        /*00d0*/ 	.byte	0x04, 0x05
        /*00d2*/ 	.short	(.L_5075 - .L_5074)
.L_5074:
        /*00d4*/ 	.word	0x00000080
        /*00d8*/ 	.word	0x00000001
        /*00dc*/ 	.word	0x00000001


	//----- nvinfo : EIATTR_CRS_STACK_SIZE
	.align		4
.L_5075:
        /*00e0*/ 	.byte	0x04, 0x1e
        /*00e2*/ 	.short	(.L_5077 - .L_5076)
.L_5076:
        /*00e4*/ 	.word	0x00000000
.L_5077:


//--------------------- .nv.info._ZN2at6native27unrolled_elementwise_kernelINS0_13AUnaryFunctorIiiiZZZNS0_16fmod_kernel_cudaERNS_18TensorIteratorBaseEENKUlvE_clEvENKUlvE1_clEvEUliiE_EESt5arrayIPcLm2EELi4E23TrivialOffsetCalculatorILi1EjESD_NS0_6memory12LoadWithCastILi1EEENSE_13StoreWithCastILi1EEEEEviT_T0_T2_T3_T4_T5_ --------------------------
	.section	.nv.info._ZN2at6native27unrolled_elementwise_kernelINS0_13AUnaryFunctorIiiiZZZNS0_16fmod_kernel_cudaERNS_18TensorIteratorBaseEENKUlvE_clEvENKUlvE1_clEvEUliiE_EESt5arrayIPcLm2EELi4E23TrivialOffsetCalculatorILi1EjESD_NS0_6memory12LoadWithCastILi1EEENSE_13StoreWithCastILi1EEEEEviT_T0_T2_T3_T4_T5_,"",@"SHT_CUDA_INFO"
	.sectionflags	@""
	.align	4


	//----- nvinfo : EIATTR_CUDA_API_VERSION
	.align		4
        /*0000*/ 	.byte	0x04, 0x37
        /*0002*/ 	.short	(.L_5079 - .L_5078)
.L_5078:
        /*0004*/ 	.word	0x00000082


	//----- nvinfo : EIATTR_SW2861232_WAR
	.align		4
.L_5079:
        /*0008*/ 	.byte	0x01, 0x35
	.zero		2


	//----- nvinfo : EIATTR_PARAM_CBANK
	.align		4
        /*000c*/ 	.byte	0x04, 0x0a
        /*000e*/ 	.short	(.L_5081 - .L_5080)
	.align		4
.L_5080:
        /*0010*/ 	.word	index@(.nv.constant0._ZN2at6native27unrolled_elementwise_kernelINS0_13AUnaryFunctorIiiiZZZNS0_16fmod_kernel_cudaERNS_18TensorIteratorBaseEENKUlvE_clEvENKUlvE1_clEvEUliiE_EESt5arrayIPcLm2EELi4E23TrivialOffsetCalculatorILi1EjESD_NS0_6memory12LoadWithCastILi1EEENSE_13StoreWithCastILi1EEEEEviT_T0_T2_T3_T4_T5_)
        /*0014*/ 	.short	0x0160
        /*0016*/ 	.short	0x0034


	//----- nvinfo : EIATTR_CBANK_PARAM_SIZE
	.align		4
.L_5081:
        /*0018*/ 	.byte	0x03, 0x19
        /*001a*/ 	.short	0x0034


	//----- nvinfo : EIATTR_KPARAM_INFO
	.align		4
        /*001c*/ 	.byte	0x04, 0x17
        /*001e*/ 	.short	(.L_5083 - .L_5082)
.L_5082:
        /*0020*/ 	.word	0x00000000
        /*0024*/ 	.short	0x0006
        /*0026*/ 	.short	0x002c
        /*0028*/ 	.byte	0x00, 0xf0, 0x21, 0x00


	//----- nvinfo : EIATTR_KPARAM_INFO
	.align		4
.L_5083:
        /*002c*/ 	.byte	0x04, 0x17
        /*002e*/ 	.short	(.L_5085 - .L_5084)
.L_5084:
        /*0030*/ 	.word	0x00000000
        /*0034*/ 	.short	0x0005
        /*0036*/ 	.short	0x0024
        /*0038*/ 	.byte	0x00, 0xf0, 0x21, 0x00


	//----- nvinfo : EIATTR_KPARAM_INFO
	.align		4
.L_5085:
        /*003c*/ 	.byte	0x04, 0x17
        /*003e*/ 	.short	(.L_5087 - .L_5086)
.L_5086:
        /*0040*/ 	.word	0x00000000
        /*0044*/ 	.short	0x0004
        /*0046*/ 	.short	0x0021
        /*0048*/ 	.byte	0x00, 0xf0, 0x05, 0x00


	//----- nvinfo : EIATTR_KPARAM_INFO
	.align		4
.L_5087:
        /*004c*/ 	.byte	0x04, 0x17
        /*004e*/ 	.short	(.L_5089 - .L_5088)
.L_5088:
        /*0050*/ 	.word	0x00000000
        /*0054*/ 	.short	0x0003
        /*0056*/ 	.short	0x0020
        /*0058*/ 	.byte	0x00, 0xf0, 0x05, 0x00


	//----- nvinfo : EIATTR_KPARAM_INFO
	.align		4
.L_5089:
        /*005c*/ 	.byte	0x04, 0x17
        /*005e*/ 	.short	(.L_5091 - .L_5090)
.L_5090:
        /*0060*/ 	.word	0x00000000
        /*0064*/ 	.short	0x0002
        /*0066*/ 	.short	0x0010
        /*0068*/ 	.byte	0x00, 0xf0, 0x41, 0x00


	//----- nvinfo : EIATTR_KPARAM_INFO
	.align		4
.L_5091:
        /*006c*/ 	.byte	0x04, 0x17
        /*006e*/ 	.short	(.L_5093 - .L_5092)
.L_5092:
        /*0070*/ 	.word	0x00000000
        /*0074*/ 	.short	0x0001
        /*0076*/ 	.short	0x0004
        /*0078*/ 	.byte	0x00, 0xf0, 0x21, 0x00


	//----- nvinfo : EIATTR_KPARAM_INFO
	.align		4
.L_5093:
        /*007c*/ 	.byte	0x04, 0x17
        /*007e*/ 	.short	(.L_5095 - .L_5094)
.L_5094:
        /*0080*/ 	.word	0x00000000
        /*0084*/ 	.short	0x0000
        /*0086*/ 	.short	0x0000
        /*0088*/ 	.byte	0x00, 0xf0, 0x11, 0x00


	//----- nvinfo : EIATTR_MAXREG_COUNT
	.align		4
.L_5095:
        /*008c*/ 	.byte	0x03, 0x1b
        /*008e*/ 	.short	0x00ff


	//----- nvinfo : EIATTR_EXTERNS
	.align		4
        /*0090*/ 	.byte	0x04, 0x0f
        /*0092*/ 	.short	(.L_5097 - .L_5096)


	//   ....[0]....
	.align		4
.L_5096:
        /*0094*/ 	.word	index@(__assertfail)


	//----- nvinfo : EIATTR_MERCURY_ISA_VERSION
	.align		4
.L_5097:
        /*0098*/ 	.byte	0x03, 0x5f
        /*009a*/ 	.short	0x0000


	//----- nvinfo : EIATTR_SYSCALL_OFFSETS
	.align		4
        /*009c*/ 	.byte	0x04, 0x46
        /*009e*/ 	.short	(.L_5099 - .L_5098)


	//   ....[0]....
.L_5098:
        /*00a0*/ 	.word	0x00000eb0


	//   ....[1]....
        /*00a4*/ 	.word	0x00001d50


	//   ....[2]....
        /*00a8*/ 	.word	0x00002c00


	//   ....[3]....
        /*00ac*/ 	.word	0x00003a70


	//   ....[4]....
        /*00b0*/ 	.word	0x000050e0


	//   ....[5]....
        /*00b4*/ 	.word	0x00006000


	//   ....[6]....
        /*00b8*/ 	.word	0x00006ec0


	//   ....[7]....
        /*00bc*/ 	.word	0x00007da0


	//----- nvinfo : EIATTR_EXIT_INSTR_OFFSETS
	.align		4
.L_5099:
        /*00c0*/ 	.byte	0x04, 0x1c
        /*00c2*/ 	.short	(.L_5101 - .L_5100)


	//   ....[0]....
.L_5100:
        /*00c4*/ 	.word	0x00006f50


	//   ....[1]....
        /*00c8*/ 	.word	0x00007060


	//   ....[2]....
        /*00cc*/ 	.word	0x00007080


	//   ....[3]....
        /*00d0*/ 	.word	0x00007110


	//   ....[4]....
        /*00d4*/ 	.word	0x00007130


	//   ....[5]....
        /*00d8*/ 	.word	0x00007150


	//   ....[6]....
        /*00dc*/ 	.word	0x000071e0


	//   ....[7]....
        /*00e0*/ 	.word	0x00007220


	//   ....[8]....
        /*00e4*/ 	.word	0x000072c0


	//   ....[9]....
        /*00e8*/ 	.word	0x00007310


	//   ....[10]....
        /*00ec*/ 	.word	0x00007340


	//   ....[11]....
        /*00f0*/ 	.word	0x00007400


	//   ....[12]....
        /*00f4*/ 	.word	0x00007440


	//   ....[13]....
        /*00f8*/ 	.word	0x000075d0


	//   ....[14]....
        /*00fc*/ 	.word	0x00007730


	//   ....[15]....
        /*0100*/ 	.word	0x00007770


	//   ....[16]....
        /*0104*/ 	.word	0x00007810


	//   ....[17]....
        /*0108*/ 	.word	0x00007990


	//   ....[18]....
        /*010c*/ 	.word	0x00007b10


	//   ....[19]....
        /*0110*/ 	.word	0x00007c70


	//   ....[20]....
        /*0114*/ 	.word	0x00007db0


	//   ....[21]....
        /*0118*/ 	.word	0x00007de0


	//   ....[22]....
        /*011c*/ 	.word	0x00007e00


	//----- nvinfo : EIATTR_MAX_THREADS
	.align		4
.L_5101:
        /*0120*/ 	.byte	0x04, 0x05
        /*0122*/ 	.short	(.L_5103 - .L_5102)
.L_5102:
        /*0124*/ 	.word	0x00000080
        /*0128*/ 	.word	0x00000001
        /*012c*/ 	.word	0x00000001


	//----- nvinfo : EIATTR_CRS_STACK_SIZE
	.align		4
.L_5103:
        /*0130*/ 	.byte	0x04, 0x1e
        /*0132*/ 	.short	(.L_5105 - .L_5104)
.L_5104:
        /*0134*/ 	.word	0x00000000
.L_5105:


//--------------------- .nv.info._ZN2at6native18elementwise_kernelILi128ELi2EZNS0_22gpu_kernel_impl_nocastINS0_13AUnaryFunctorIiiiZZZNS0_16fmod_kernel_cudaERNS_18TensorIteratorBaseEENKUlvE_clEvENKUlvE1_clEvEUliiE_EEEEvS5_RKT_EUliE_EEviT1_ --------------------------
	.section	.nv.info._ZN2at6native18elementwise_kernelILi128ELi2EZNS0_22gpu_kernel_impl_nocastINS0_13AUnaryFunctorIiiiZZZNS0_16fmod_kernel_cudaERNS_18TensorIteratorBaseEENKUlvE_clEvENKUlvE1_clEvEUliiE_EEEEvS5_RKT_EUliE_EEviT1_,"",@"SHT_CUDA_INFO"
	.sectionflags	@""
	.align	4


	//----- nvinfo : EIATTR_CUDA_API_VERSION
	.align		4
        /*0000*/ 	.byte	0x04, 0x37
        /*0002*/ 	.short	(.L_5107 - .L_5106)
.L_5106:
        /*0004*/ 	.word	0x00000082


	//----- nvinfo : EIATTR_SW2861232_WAR
	.align		4
.L_5107:
        /*0008*/ 	.byte	0x01, 0x35
	.zero		2


	//----- nvinfo : EIATTR_PARAM_CBANK
	.align		4
        /*000c*/ 	.byte	0x04, 0x0a
        /*000e*/ 	.short	(.L_5109 - .L_5108)
	.align		4
.L_5108:
        /*0010*/ 	.word	index@(.nv.constant0._ZN2at6native18elementwise_kernelILi128ELi2EZNS0_22gpu_kernel_impl_nocastINS0_13AUnaryFunctorIiiiZZZNS0_16fmod_kernel_cudaERNS_18TensorIteratorBaseEENKUlvE_clEvENKUlvE1_clEvEUliiE_EEEEvS5_RKT_EUliE_EEviT1_)
        /*0014*/ 	.short	0x0160
        /*0016*/ 	.short	0x0220


	//----- nvinfo : EIATTR_CBANK_PARAM_SIZE
	.align		4
.L_5109:
        /*0018*/ 	.byte	0x03, 0x19
        /*001a*/ 	.short	0x0220


	//----- nvinfo : EIATTR_KPARAM_INFO
	.align		4
        /*001c*/ 	.byte	0x04, 0x17
        /*001e*/ 	.short	(.L_5111 - .L_5110)
.L_5110:
        /*0020*/ 	.word	0x00000000
        /*0024*/ 	.short	0x0001
        /*0026*/ 	.short	0x0008
        /*0028*/ 	.byte	0x00, 0xf0, 0x61, 0x08


	//----- nvinfo : EIATTR_KPARAM_INFO
	.align		4
.L_5111:
        /*002c*/ 	.byte	0x04, 0x17
        /*002e*/ 	.short	(.L_5113 - .L_5112)
.L_5112:
        /*0030*/ 	.word	0x00000000
        /*0034*/ 	.short	0x0000
        /*0036*/ 	.short	0x0000
        /*0038*/ 	.byte	0x00, 0xf0, 0x11, 0x00


	//----- nvinfo : EIATTR_MAXREG_COUNT
	.align		4
.L_5113:
        /*003c*/ 	.byte	0x03, 0x1b
        /*003e*/ 	.short	0x0080


	//----- nvinfo : EIATTR_MERCURY_ISA_VERSION
	.align		4
        /*0040*/ 	.byte	0x03, 0x5f
        /*0042*/ 	.short	0x0000


	//----- nvinfo : EIATTR_EXIT_INSTR_OFFSETS
	.align		4
        /*0044*/ 	.byte	0x04, 0x1c
        /*0046*/ 	.short	(.L_5115 - .L_5114)


	//   ....[0]....
.L_5114:
        /*0048*/ 	.word	0x000010c0


	//   ....[1]....
        /*004c*/ 	.word	0x000020d0


	//----- nvinfo : EIATTR_MAX_THREADS
	.align		4
.L_5115:
        /*0050*/ 	.byte	0x04, 0x05
        /*0052*/ 	.short	(.L_5117 - .L_5116)
.L_5116:
        /*0054*/ 	.word	0x00000080
        /*0058*/ 	.word	0x00000001
        /*005c*/ 	.word	0x00000001


	//----- nvinfo : EIATTR_CRS_STACK_SIZE
	.align		4
.L_5117:
        /*0060*/ 	.byte	0x04, 0x1e
        /*0062*/ 	.short	(.L_5119 - .L_5118)
.L_5118:
        /*0064*/ 	.word	0x00000000
.L_5119:


//--------------------- .nv.info._ZN2at6native27unrolled_elementwise_kernelINS0_13AUnaryFunctorIiiiZZZNS0_16fmod_kernel_cudaERNS_18TensorIteratorBaseEENKUlvE_clEvENKUlvE1_clEvEUliiE_EESt5arrayIPcLm2EELi4E23TrivialOffsetCalculatorILi1EjESD_NS0_6memory15LoadWithoutCastENSE_16StoreWithoutCastEEEviT_T0_T2_T3_T4_T5_ --------------------------
	.section	.nv.info._ZN2at6native27unrolled_elementwise_kernelINS0_13AUnaryFunctorIiiiZZZNS0_16fmod_kernel_cudaERNS_18TensorIteratorBaseEENKUlvE_clEvENKUlvE1_clEvEUliiE_EESt5arrayIPcLm2EELi4E23TrivialOffsetCalculatorILi1EjESD_NS0_6memory15LoadWithoutCastENSE_16StoreWithoutCastEEEviT_T0_T2_T3_T4_T5_,"",@"SHT_CUDA_INFO"
	.sectionflags	@""
	.align	4


	//----- nvinfo : EIATTR_CUDA_API_VERSION
	.align		4
        /*0000*/ 	.byte	0x04, 0x37
        /*0002*/ 	.short	(.L_5121 - .L_5120)
.L_5120:
        /*0004*/ 	.word	0x00000082


	//----- nvinfo : EIATTR_SW2861232_WAR
	.align		4
.L_5121:
        /*0008*/ 	.byte	0x01, 0x35
	.zero		2


	//----- nvinfo : EIATTR_PARAM_CBANK
	.align		4
        /*000c*/ 	.byte	0x04, 0x0a
        /*000e*/ 	.short	(.L_5123 - .L_5122)
	.align		4
.L_5122:
        /*0010*/ 	.word	index@(.nv.constant0._ZN2at6native27unrolled_elementwise_kernelINS0_13AUnaryFunctorIiiiZZZNS0_16fmod_kernel_cudaERNS_18TensorIteratorBaseEENKUlvE_clEvENKUlvE1_clEvEUliiE_EESt5arrayIPcLm2EELi4E23TrivialOffsetCalculatorILi1EjESD_NS0_6memory15LoadWithoutCastENSE_16StoreWithoutCastEEEviT_T0_T2_T3_T4_T5_)
        /*0014*/ 	.short	0x0160
        /*0016*/ 	.short	0x0024


	//----- nvinfo : EIATTR_CBANK_PARAM_SIZE
	.align		4
.L_5123:
        /*0018*/ 	.byte	0x03, 0x19
        /*001a*/ 	.short	0x0024


	//----- nvinfo : EIATTR_KPARAM_INFO
	.align		4
        /*001c*/ 	.byte	0x04, 0x17
        /*001e*/ 	.short	(.L_5125 - .L_5124)
.L_5124:
        /*0020*/ 	.word	0x00000000
        /*0024*/ 	.short	0x0006
        /*0026*/ 	.short	0x0023
        /*0028*/ 	.byte	0x00, 0xf0, 0x05, 0x00


	//----- nvinfo : EIATTR_KPARAM_INFO
	.align		4
.L_5125:
        /*002c*/ 	.byte	0x04, 0x17
        /*002e*/ 	.short	(.L_5127 - .L_5126)
.L_5126:
        /*0030*/ 	.word	0x00000000
        /*0034*/ 	.short	0x0005
        /*0036*/ 	.short	0x0022
        /*0038*/ 	.byte	0x00, 0xf0, 0x05, 0x00


	//----- nvinfo : EIATTR_KPARAM_INFO
	.align		4
.L_5127:
        /*003c*/ 	.byte	0x04, 0x17
        /*003e*/ 	.short	(.L_5129 - .L_5128)
.L_5128:
        /*0040*/ 	.word	0x00000000
        /*0044*/ 	.short	0x0004
        /*0046*/ 	.short	0x0021
        /*0048*/ 	.byte	0x00, 0xf0, 0x05, 0x00


	//----- nvinfo : EIATTR_KPARAM_INFO
	.align		4
.L_5129:
        /*004c*/ 	.byte	0x04, 0x17
        /*004e*/ 	.short	(.L_5131 - .L_5130)
.L_5130:
        /*0050*/ 	.word	0x00000000
        /*0054*/ 	.short	0x0003
        /*0056*/ 	.short	0x0020
        /*0058*/ 	.byte	0x00, 0xf0, 0x05, 0x00


	//----- nvinfo : EIATTR_KPARAM_INFO
	.align		4
.L_5131:
        /*005c*/ 	.byte	0x04, 0x17
        /*005e*/ 	.short	(.L_5133 - .L_5132)
.L_5132:
        /*0060*/ 	.word	0x00000000
        /*0064*/ 	.short	0x0002
        /*0066*/ 	.short	0x0010
        /*0068*/ 	.byte	0x00, 0xf0, 0x41, 0x00


	//----- nvinfo : EIATTR_KPARAM_INFO
	.align		4
.L_5133:
        /*006c*/ 	.byte	0x04, 0x17
        /*006e*/ 	.short	(.L_5135 - .L_5134)
.L_5134:
        /*0070*/ 	.word	0x00000000
        /*0074*/ 	.short	0x0001
        /*0076*/ 	.short	0x0004
        /*0078*/ 	.byte	0x00, 0xf0, 0x21, 0x00


	//----- nvinfo : EIATTR_KPARAM_INFO
	.align		4
.L_5135:
        /*007c*/ 	.byte	0x04, 0x17
        /*007e*/ 	.short	(.L_5137 - .L_5136)
.L_5136:
        /*0080*/ 	.word	0x00000000
        /*0084*/ 	.short	0x0000
        /*0086*/ 	.short	0x0000
        /*0088*/ 	.byte	0x00, 0xf0, 0x11, 0x00


	//----- nvinfo : EIATTR_MAXREG_COUNT
	.align		4
.L_5137:
        /*008c*/ 	.byte	0x03, 0x1b
        /*008e*/ 	.short	0x00ff


	//----- nvinfo : EIATTR_MERCURY_ISA_VERSION
	.align		4
        /*0090*/ 	.byte	0x03, 0x5f
        /*0092*/ 	.short	0x0000


	//----- nvinfo : EIATTR_EXIT_INSTR_OFFSETS
	.align		4
        /*0094*/ 	.byte	0x04, 0x1c
        /*0096*/ 	.short	(.L_5139 - .L_5138)


	//   ....[0]....
.L_5138:
        /*0098*/ 	.word	0x000009f0


	//   ....[1]....
        /*009c*/ 	.word	0x00000a40


	//----- nvinfo : EIATTR_MAX_THREADS
	.align		4
.L_5139:
        /*00a0*/ 	.byte	0x04, 0x05
        /*00a2*/ 	.short	(.L_5141 - .L_5140)
.L_5140:
        /*00a4*/ 	.word	0x00000080
        /*00a8*/ 	.word	0x00000001
        /*00ac*/ 	.word	0x00000001


	//----- nvinfo : EIATTR_CRS_STACK_SIZE
	.align		4
.L_5141:
        /*00b0*/ 	.byte	0x04, 0x1e
        /*00b2*/ 	.short	(.L_5143 - .L_5142)
.L_5142:
        /*00b4*/ 	.word	0x00000000
.L_5143:


//--------------------- .nv.info._ZN2at6native29vectorized_elementwise_kernelILi2ENS0_13AUnaryFunctorIiiiZZZNS0_16fmod_kernel_cudaERNS_18TensorIteratorBaseEENKUlvE_clEvENKUlvE1_clEvEUliiE_EESt5arrayIPcLm2EEEEviT0_T1_ --------------------------
	.section	.nv.info._ZN2at6native29vectorized_elementwise_kernelILi2ENS0_13AUnaryFunctorIiiiZZZNS0_16fmod_kernel_cudaERNS_18TensorIteratorBaseEENKUlvE_clEvENKUlvE1_clEvEUliiE_EESt5arrayIPcLm2EEEEviT0_T1_,"",@"SHT_CUDA_INFO"
	.sectionflags	@""
	.align	4


	//----- nvinfo : EIATTR_CUDA_API_VERSION
	.align		4
        /*0000*/ 	.byte	0x04, 0x37
        /*0002*/ 	.short	(.L_5145 - .L_5144)
.L_5144:
        /*0004*/ 	.word	0x00000082


	//----- nvinfo : EIATTR_SW2861232_WAR
	.align		4
.L_5145:
        /*0008*/ 	.byte	0x01, 0x35
	.zero		2


	//----- nvinfo : EIATTR_PARAM_CBANK
	.align		4
        /*000c*/ 	.byte	0x04, 0x0a
        /*000e*/ 	.short	(.L_5147 - .L_5146)
	.align		4
.L_5146:
        /*0010*/ 	.word	index@(.nv.constant0._ZN2at6native29vectorized_elementwise_kernelILi2ENS0_13AUnaryFunctorIiiiZZZNS0_16fmod_kernel_cudaERNS_18TensorIteratorBaseEENKUlvE_clEvENKUlvE1_clEvEUliiE_EESt5arrayIPcLm2EEEEviT0_T1_)
        /*0014*/ 	.short	0x0160
        /*0016*/ 	.short	0x0020


	//----- nvinfo : EIATTR_CBANK_PARAM_SIZE
	.align		4
.L_5147:
        /*0018*/ 	.byte	0x03, 0x19
        /*001a*/ 	.short	0x0020


	//----- nvinfo : EIATTR_KPARAM_INFO
	.align		4
        /*001c*/ 	.byte	0x04, 0x17
        /*001e*/ 	.short	(.L_5149 - .L_5148)
.L_5148:
        /*0020*/ 	.word	0x00000000
        /*0024*/ 	.short	0x0002
        /*0026*/ 	.short	0x0010
        /*0028*/ 	.byte	0x00, 0xf0, 0x41, 0x00


	//----- nvinfo : EIATTR_KPARAM_INFO
	.align		4
.L_5149:
        /*002c*/ 	.byte	0x04, 0x17
        /*002e*/ 	.short	(.L_5151 - .L_5150)
.L_5150:
        /*0030*/ 	.word	0x00000000
        /*0034*/ 	.short	0x0001
        /*0036*/ 	.short	0x0004
        /*0038*/ 	.byte	0x00, 0xf0, 0x21, 0x00


	//----- nvinfo : EIATTR_KPARAM_INFO
	.align		4
.L_5151:
        /*003c*/ 	.byte	0x04, 0x17
        /*003e*/ 	.short	(.L_5153 - .L_5152)
.L_5152:
        /*0040*/ 	.word	0x00000000
        /*0044*/ 	.short	0x0000
        /*0046*/ 	.short	0x0000
        /*0048*/ 	.byte	0x00, 0xf0, 0x11, 0x00


	//----- nvinfo : EIATTR_MAXREG_COUNT
	.align		4
.L_5153:
        /*004c*/ 	.byte	0x03, 0x1b
        /*004e*/ 	.short	0x00ff


	//----- nvinfo : EIATTR_MERCURY_ISA_VERSION
	.align		4
        /*0050*/ 	.byte	0x03, 0x5f
        /*0052*/ 	.short	0x0000


	//----- nvinfo : EIATTR_EXIT_INSTR_OFFSETS
	.align		4
        /*0054*/ 	.byte	0x04, 0x1c
        /*0056*/ 	.short	(.L_5155 - .L_5154)


	//   ....[0]....
.L_5154:
        /*0058*/ 	.word	0x00000bd0


	//   ....[1]....
        /*005c*/ 	.word	0x00001fb0


	//   ....[2]....
        /*0060*/ 	.word	0x00002000


	//----- nvinfo : EIATTR_MAX_THREADS
	.align		4
.L_5155:
        /*0064*/ 	.byte	0x04, 0x05
        /*0066*/ 	.short	(.L_5157 - .L_5156)
.L_5156:
        /*0068*/ 	.word	0x00000080
        /*006c*/ 	.word	0x00000001
        /*0070*/ 	.word	0x00000001


	//----- nvinfo : EIATTR_CRS_STACK_SIZE
	.align		4
.L_5157:
        /*0074*/ 	.byte	0x04, 0x1e
        /*0076*/ 	.short	(.L_5159 - .L_5158)
.L_5158:
        /*0078*/ 	.word	0x00000000
.L_5159:


//--------------------- .nv.info._ZN2at6native29vectorized_elementwise_kernelILi4ENS0_13AUnaryFunctorIiiiZZZNS0_16fmod_kernel_cudaERNS_18TensorIteratorBaseEENKUlvE_clEvENKUlvE1_clEvEUliiE_EESt5arrayIPcLm2EEEEviT0_T1_ --------------------------
	.section	.nv.info._ZN2at6native29vectorized_elementwise_kernelILi4ENS0_13AUnaryFunctorIiiiZZZNS0_16fmod_kernel_cudaERNS_18TensorIteratorBaseEENKUlvE_clEvENKUlvE1_clEvEUliiE_EESt5arrayIPcLm2EEEEviT0_T1_,"",@"SHT_CUDA_INFO"
	.sectionflags	@""
	.align	4


	//----- nvinfo : EIATTR_CUDA_API_VERSION
	.align		4
        /*0000*/ 	.byte	0x04, 0x37
        /*0002*/ 	.short	(.L_5161 - .L_5160)
.L_5160:
        /*0004*/ 	.word	0x00000082


	//----- nvinfo : EIATTR_SW2861232_WAR
	.align		4
.L_5161:
        /*0008*/ 	.byte	0x01, 0x35
	.zero		2


	//----- nvinfo : EIATTR_PARAM_CBANK
	.align		4
        /*000c*/ 	.byte	0x04, 0x0a
        /*000e*/ 	.short	(.L_5163 - .L_5162)
	.align		4
.L_5162:
        /*0010*/ 	.word	index@(.nv.constant0._ZN2at6native29vectorized_elementwise_kernelILi4ENS0_13AUnaryFunctorIiiiZZZNS0_16fmod_kernel_cudaERNS_18TensorIteratorBaseEENKUlvE_clEvENKUlvE1_clEvEUliiE_EESt5arrayIPcLm2EEEEviT0_T1_)
        /*0014*/ 	.short	0x0160
        /*0016*/ 	.short	0x0020


	//----- nvinfo : EIATTR_CBANK_PARAM_SIZE
	.align		4
.L_5163:
        /*0018*/ 	.byte	0x03, 0x19
        /*001a*/ 	.short	0x0020


	//----- nvinfo : EIATTR_KPARAM_INFO
	.align		4
        /*001c*/ 	.byte	0x04, 0x17
        /*001e*/ 	.short	(.L_5165 - .L_5164)
.L_5164:
        /*0020*/ 	.word	0x00000000
        /*0024*/ 	.short	0x0002
        /*0026*/ 	.short	0x0010
        /*0028*/ 	.byte	0x00, 0xf0, 0x41, 0x00


	//----- nvinfo : EIATTR_KPARAM_INFO
	.align		4
.L_5165:
        /*002c*/ 	.byte	0x04, 0x17
        /*002e*/ 	.short	(.L_5167 - .L_5166)
.L_5166:
        /*0030*/ 	.word	0x00000000
        /*0034*/ 	.short	0x0001
        /*0036*/ 	.short	0x0004
        /*0038*/ 	.byte	0x00, 0xf0, 0x21, 0x00


	//----- nvinfo : EIATTR_KPARAM_INFO
	.align		4
.L_5167:
        /*003c*/ 	.byte	0x04, 0x17
        /*003e*/ 	.short	(.L_5169 - .L_5168)
.L_5168:
        /*0040*/ 	.word	0x00000000
        /*0044*/ 	.short	0x0000
        /*0046*/ 	.short	0x0000
        /*0048*/ 	.byte	0x00, 0xf0, 0x11, 0x00


	//----- nvinfo : EIATTR_MAXREG_COUNT
	.align		4
.L_5169:
        /*004c*/ 	.byte	0x03, 0x1b
        /*004e*/ 	.short	0x00ff


	//----- nvinfo : EIATTR_MERCURY_ISA_VERSION
	.align		4
        /*0050*/ 	.byte	0x03, 0x5f
        /*0052*/ 	.short	0x0000


	//----- nvinfo : EIATTR_EXIT_INSTR_OFFSETS
	.align		4
        /*0054*/ 	.byte	0x04, 0x1c
        /*0056*/ 	.short	(.L_5171 - .L_5170)


	//   ....[0]....
.L_5170:
        /*0058*/ 	.word	0x00000ba0


	//   ....[1]....
        /*005c*/ 	.word	0x00001f80


	//   ....[2]....
        /*0060*/ 	.word	0x00001fd0


	//----- nvinfo : EIATTR_MAX_THREADS
	.align		4
.L_5171:
        /*0064*/ 	.byte	0x04, 0x05
        /*0066*/ 	.short	(.L_5173 - .L_5172)
.L_5172:
        /*0068*/ 	.word	0x00000080
        /*006c*/ 	.word	0x00000001
        /*0070*/ 	.word	0x00000001


	//----- nvinfo : EIATTR_CRS_STACK_SIZE
	.align		4
.L_5173:
        /*0074*/ 	.byte	0x04, 0x1e
        /*0076*/ 	.short	(.L_5175 - .L_5174)
.L_5174:
        /*0078*/ 	.word	0x00000000
.L_5175:


//--------------------- .nv.info._ZN2at6native29vectorized_elementwise_kernelILi8ENS0_13AUnaryFunctorIiiiZZZNS0_16fmod_kernel_cudaERNS_18TensorIteratorBaseEENKUlvE_clEvENKUlvE1_clEvEUliiE_EESt5arrayIPcLm2EEEEviT0_T1_ --------------------------
	.section	.nv.info._ZN2at6native29vectorized_elementwise_kernelILi8ENS0_13AUnaryFunctorIiiiZZZNS0_16fmod_kernel_cudaERNS_18TensorIteratorBaseEENKUlvE_clEvENKUlvE1_clEvEUliiE_EESt5arrayIPcLm2EEEEviT0_T1_,"",@"SHT_CUDA_INFO"
	.sectionflags	@""
	.align	4


	//----- nvinfo : EIATTR_CUDA_API_VERSION
	.align		4
        /*0000*/ 	.byte	0x04, 0x37
        /*0002*/ 	.short	(.L_5177 - .L_5176)
.L_5176:
        /*0004*/ 	.word	0x00000082


	//----- nvinfo : EIATTR_SW2861232_WAR
	.align		4
.L_5177:
        /*0008*/ 	.byte	0x01, 0x35
	.zero		2


	//----- nvinfo : EIATTR_PARAM_CBANK
	.align		4
        /*000c*/ 	.byte	0x04, 0x0a
        /*000e*/ 	.short	(.L_5179 - .L_5178)
	.align		4
.L_5178:
        /*0010*/ 	.word	index@(.nv.constant0._ZN2at6native29vectorized_elementwise_kernelILi8ENS0_13AUnaryFunctorIiiiZZZNS0_16fmod_kernel_cudaERNS_18TensorIteratorBaseEENKUlvE_clEvENKUlvE1_clEvEUliiE_EESt5arrayIPcLm2EEEEviT0_T1_)
        /*0014*/ 	.short	0x0160
        /*0016*/ 	.short	0x0020


	//----- nvinfo : EIATTR_CBANK_PARAM_SIZE
	.align		4
.L_5179:
        /*0018*/ 	.byte	0x03, 0x19
        /*001a*/ 	.short	0x0020


	//----- nvinfo : EIATTR_KPARAM_INFO
	.align		4
        /*001c*/ 	.byte	0x04, 0x17
        /*001e*/ 	.short	(.L_5181 - .L_5180)
.L_5180:
        /*0020*/ 	.word	0x00000000
        /*0024*/ 	.short	0x0002
        /*0026*/ 	.short	0x0010
        /*0028*/ 	.byte	0x00, 0xf0, 0x41, 0x00


	//----- nvinfo : EIATTR_KPARAM_INFO
	.align		4
.L_5181:
        /*002c*/ 	.byte	0x04, 0x17
        /*002e*/ 	.short	(.L_5183 - .L_5182)
.L_5182:
        /*0030*/ 	.word	0x00000000
        /*0034*/ 	.short	0x0001
        /*0036*/ 	.short	0x0004
        /*0038*/ 	.byte	0x00, 0xf0, 0x21, 0x00


	//----- nvinfo : EIATTR_KPARAM_INFO
	.align		4
.L_5183:
        /*003c*/ 	.byte	0x04, 0x17
        /*003e*/ 	.short	(.L_5185 - .L_5184)
.L_5184:
        /*0040*/ 	.word	0x00000000
        /*0044*/ 	.short	0x0000
        /*0046*/ 	.short	0x0000
        /*0048*/ 	.byte	0x00, 0xf0, 0x11, 0x00


	//----- nvinfo : EIATTR_MAXREG_COUNT
	.align		4
.L_5185:
        /*004c*/ 	.byte	0x03, 0x1b
        /*004e*/ 	.short	0x00ff


	//----- nvinfo : EIATTR_MERCURY_ISA_VERSION
	.align		4
        /*0050*/ 	.byte	0x03, 0x5f
        /*0052*/ 	.short	0x0000


	//----- nvinfo : EIATTR_EXIT_INSTR_OFFSETS
	.align		4
        /*0054*/ 	.byte	0x04, 0x1c
        /*0056*/ 	.short	(.L_5187 - .L_5186)


	//   ....[0]....
.L_5186:
        /*0058*/ 	.word	0x00000010


	//----- nvinfo : EIATTR_MAX_THREADS
	.align		4
.L_5187:
        /*005c*/ 	.byte	0x04, 0x05
        /*005e*/ 	.short	(.L_5189 - .L_5188)
.L_5188:
        /*0060*/ 	.word	0x00000080
        /*0064*/ 	.word	0x00000001
        /*0068*/ 	.word	0x00000001
.L_5189:


//--------------------- .nv.info._ZN2at6native18elementwise_kernelILi128ELi4EZNS0_15gpu_kernel_implINS0_13BinaryFunctorIaaaZZZNS0_16fmod_kernel_cudaERNS_18TensorIteratorBaseEENKUlvE_clEvENKUlvE0_clEvEUlaaE_EEEEvS5_RKT_EUliE_EEviT1_ --------------------------
	.section	.nv.info._ZN2at6native18elementwise_kernelILi128ELi4EZNS0_15gpu_kernel_implINS0_13BinaryFunctorIaaaZZZNS0_16fmod_kernel_cudaERNS_18TensorIteratorBaseEENKUlvE_clEvENKUlvE0_clEvEUlaaE_EEEEvS5_RKT_EUliE_EEviT1_,"",@"SHT_CUDA_INFO"
	.sectionflags	@""
	.align	4


	//----- nvinfo : EIATTR_CUDA_API_VERSION
	.align		4
        /*0000*/ 	.byte	0x04, 0x37
        /*0002*/ 	.short	(.L_5191 - .L_5190)
.L_5190:
        /*0004*/ 	.word	0x00000082


	//----- nvinfo : EIATTR_SW2861232_WAR
	.align		4
.L_5191:
        /*0008*/ 	.byte	0x01, 0x35
	.zero		2


	//----- nvinfo : EIATTR_PARAM_CBANK
	.align		4
        /*000c*/ 	.byte	0x04, 0x0a
        /*000e*/ 	.short	(.L_5193 - .L_5192)
	.align		4
.L_5192:
        /*0010*/ 	.word	index@(.nv.constant0._ZN2at6native18elementwise_kernelILi128ELi4EZNS0_15gpu_kernel_implINS0_13BinaryFunctorIaaaZZZNS0_16fmod_kernel_cudaERNS_18TensorIteratorBaseEENKUlvE_clEvENKUlvE0_clEvEUlaaE_EEEEvS5_RKT_EUliE_EEviT1_)
        /*0014*/ 	.short	0x0160
        /*0016*/ 	.short	0x0290


	//----- nvinfo : EIATTR_CBANK_PARAM_SIZE
	.align		4
.L_5193:
        /*0018*/ 	.byte	0x03, 0x19
        /*001a*/ 	.short	0x0290


	//----- nvinfo : EIATTR_KPARAM_INFO
	.align		4
        /*001c*/ 	.byte	0x04, 0x17
        /*001e*/ 	.short	(.L_5195 - .L_5194)
.L_5194:
        /*0020*/ 	.word	0x00000000
        /*0024*/ 	.short	0x0001
        /*0026*/ 	.short	0x0008
        /*0028*/ 	.byte	0x00, 0xf0, 0x21, 0x0a


	//----- nvinfo : EIATTR_KPARAM_INFO
	.align		4
.L_5195:
        /*002c*/ 	.byte	0x04, 0x17
        /*002e*/ 	.short	(.L_5197 - .L_5196)
.L_5196:
        /*0030*/ 	.word	0x00000000
        /*0034*/ 	.short	0x0000
        /*0036*/ 	.short	0x0000
        /*0038*/ 	.byte	0x00, 0xf0, 0x11, 0x00


	//----- nvinfo : EIATTR_MAXREG_COUNT
	.align		4
.L_5197:
        /*003c*/ 	.byte	0x03, 0x1b
        /*003e*/ 	.short	0x0080


	//----- nvinfo : EIATTR_EXTERNS
	.align		4
        /*0040*/ 	.byte	0x04, 0x0f
        /*0042*/ 	.short	(.L_5199 - .L_5198)


	//   ....[0]....
	.align		4
.L_5198:
        /*0044*/ 	.word	index@(__assertfail)


	//----- nvinfo : EIATTR_MERCURY_ISA_VERSION
	.align		4
.L_5199:
        /*0048*/ 	.byte	0x03, 0x5f
        /*004a*/ 	.short	0x0000


	//----- nvinfo : EIATTR_SYSCALL_OFFSETS
	.align		4
        /*004c*/ 	.byte	0x04, 0x46
        /*004e*/ 	.short	(.L_5201 - .L_5200)


	//   ....[0]....
.L_5200:
        /*0050*/ 	.word	0x00001ed0


	//   ....[1]....
        /*0054*/ 	.word	0x00002d60


	//   ....[2]....
        /*0058*/ 	.word	0x00003e40


	//   ....[3]....
        /*005c*/ 	.word	0x00005d80


	//   ....[4]....
        /*0060*/ 	.word	0x00006c10


	//   ....[5]....
        /*0064*/ 	.word	0x00007cf0


	//   ....[6]....
        /*0068*/ 	.word	0x00009c00


	//   ....[7]....
        /*006c*/ 	.word	0x0000aa90


	//   ....[8]....
        /*0070*/ 	.word	0x0000bb70


	//   ....[9]....
        /*0074*/ 	.word	0x0000da90


	//   ....[10]....
        /*0078*/ 	.word	0x0000e920


	//   ....[11]....
        /*007c*/ 	.word	0x0000fa00


	//----- nvinfo : EIATTR_EXIT_INSTR_OFFSETS
	.align		4
.L_5201:
        /*0080*/ 	.byte	0x04, 0x1c
        /*0082*/ 	.short	(.L_5203 - .L_5202)


	//   ....[0]....
.L_5202:
        /*0084*/ 	.word	0x0000bc30


	//   ....[1]....
        /*0088*/ 	.word	0x0000ec00


	//   ....[2]....
        /*008c*/ 	.word	0x0000ec20


	//   ....[3]....
        /*0090*/ 	.word	0x0000ece0


	//   ....[4]....
        /*0094*/ 	.word	0x0000ed10


	//   ....[5]....
        /*0098*/ 	.word	0x0000ed50


	//   ....[6]....
        /*009c*/ 	.word	0x0000ede0


	//   ....[7]....
        /*00a0*/ 	.word	0x0000ee20


	//   ....[8]....
        /*00a4*/ 	.word	0x0000eec0


	//   ....[9]....
        /*00a8*/ 	.word	0x0000ef10


	//   ....[10]....
        /*00ac*/ 	.word	0x0000ef60


	//   ....[11]....
        /*00b0*/ 	.word	0x0000f020


	//   ....[12]....
        /*00b4*/ 	.word	0x0000f080


	//   ....[13]....
        /*00b8*/ 	.word	0x0000f210


	//   ....[14]....
        /*00bc*/ 	.word	0x0000f370


	//   ....[15]....
        /*00c0*/ 	.word	0x0000f3b0


	//   ....[16]....
        /*00c4*/ 	.word	0x0000f470


	//   ....[17]....
        /*00c8*/ 	.word	0x0000f5f0


	//   ....[18]....
        /*00cc*/ 	.word	0x0000f770


	//   ....[19]....
        /*00d0*/ 	.word	0x0000f8d0


	//   ....[20]....
        /*00d4*/ 	.word	0x0000fa10


	//   ....[21]....
        /*00d8*/ 	.word	0x0000fa60


	//   ....[22]....
        /*00dc*/ 	.word	0x0000fa90


	//----- nvinfo : EIATTR_MAX_THREADS
	.align		4
.L_5203:
        /*00e0*/ 	.byte	0x04, 0x05
        /*00e2*/ 	.short	(.L_5205 - .L_5204)
.L_5204:
        /*00e4*/ 	.word	0x00000080
        /*00e8*/ 	.word	0x00000001
        /*00ec*/ 	.word	0x00000001


	//----- nvinfo : EIATTR_CRS_STACK_SIZE
	.align		4
.L_5205:
        /*00f0*/ 	.byte	0x04, 0x1e
        /*00f2*/ 	.short	(.L_5207 - .L_5206)
.L_5206:
        /*00f4*/ 	.word	0x00000000
.L_5207:


//--------------------- .nv.info._ZN2at6native27unrolled_elementwise_kernelINS0_13BinaryFunctorIaaaZZZNS0_16fmod_kernel_cudaERNS_18TensorIteratorBaseEENKUlvE_clEvENKUlvE0_clEvEUlaaE_EESt5arrayIPcLm3EELi4E23TrivialOffsetCalculatorILi2EjESC_ILi1EjENS0_6memory12LoadWithCastILi2EEENSF_13StoreWithCastILi1EEEEEviT_T0_T2_T3_T4_T5_ --------------------------
	.section	.nv.info._ZN2at6native27unrolled_elementwise_kernelINS0_13BinaryFunctorIaaaZZZNS0_16fmod_kernel_cudaERNS_18TensorIteratorBaseEENKUlvE_clEvENKUlvE0_clEvEUlaaE_EESt5arrayIPcLm3EELi4E23TrivialOffsetCalculatorILi2EjESC_ILi1EjENS0_6memory12LoadWithCastILi2EEENSF_13StoreWithCastILi1EEEEEviT_T0_T2_T3_T4_T5_,"",@"SHT_CUDA_INFO"
	.sectionflags	@""
	.align	4


	//----- nvinfo : EIATTR_CUDA_API_VERSION
	.align		4
        /*0000*/ 	.byte	0x04, 0x37
        /*0002*/ 	.short	(.L_5209 - .L_5208)
.L_5208:
        /*0004*/ 	.word	0x00000082


	//----- nvinfo : EIATTR_SW2861232_WAR
	.align		4
.L_5209:
        /*0008*/ 	.byte	0x01, 0x35
	.zero		2


	//----- nvinfo : EIATTR_PARAM_CBANK
	.align		4
        /*000c*/ 	.byte	0x04, 0x0a
        /*000e*/ 	.short	(.L_5211 - .L_5210)
	.align		4
.L_5210:
        /*0010*/ 	.word	index@(.nv.constant0._ZN2at6native27unrolled_elementwise_kernelINS0_13BinaryFunctorIaaaZZZNS0_16fmod_kernel_cudaERNS_18TensorIteratorBaseEENKUlvE_clEvENKUlvE0_clEvEUlaaE_EESt5arrayIPcLm3EELi4E23TrivialOffsetCalculatorILi2EjESC_ILi1EjENS0_6memory12LoadWithCastILi2EEENSF_13StoreWithCastILi1EEEEEviT_T0_T2_T3_T4_T5_)
        /*0014*/ 	.short	0x0160
        /*0016*/ 	.short	0x0038


	//----- nvinfo : EIATTR_CBANK_PARAM_SIZE
	.align		4
.L_5211:
        /*0018*/ 	.byte	0x03, 0x19
        /*001a*/ 	.short	0x0038


	//----- nvinfo : EIATTR_KPARAM_INFO
	.align		4
        /*001c*/ 	.byte	0x04, 0x17
        /*001e*/ 	.short	(.L_5213 - .L_5212)
.L_5212:
        /*0020*/ 	.word	0x00000000
        /*0024*/ 	.short	0x0006
        /*0026*/ 	.short	0x0030
        /*0028*/ 	.byte	0x00, 0xf0, 0x21, 0x00


	//----- nvinfo : EIATTR_KPARAM_INFO
	.align		4
.L_5213:
        /*002c*/ 	.byte	0x04, 0x17
        /*002e*/ 	.short	(.L_5215 - .L_5214)
.L_5214:
        /*0030*/ 	.word	0x00000000
        /*0034*/ 	.short	0x0005
        /*0036*/ 	.short	0x0024
        /*0038*/ 	.byte	0x00, 0xf0, 0x31, 0x00


	//----- nvinfo : EIATTR_KPARAM_INFO
	.align		4
.L_5215:
        /*003c*/ 	.byte	0x04, 0x17
        /*003e*/ 	.short	(.L_5217 - .L_5216)
.L_5216:
        /*0040*/ 	.word	0x00000000
        /*0044*/ 	.short	0x0004
        /*0046*/ 	.short	0x0021
        /*0048*/ 	.byte	0x00, 0xf0, 0x05, 0x00


	//----- nvinfo : EIATTR_KPARAM_INFO
	.align		4
.L_5217:
        /*004c*/ 	.byte	0x04, 0x17
        /*004e*/ 	.short	(.L_5219 - .L_5218)
.L_5218:
        /*0050*/ 	.word	0x00000000
        /*0054*/ 	.short	0x0003
        /*0056*/ 	.short	0x0020
        /*0058*/ 	.byte	0x00, 0xf0, 0x05, 0x00


	//----- nvinfo : EIATTR_KPARAM_INFO
	.align		4
.L_5219:
        /*005c*/ 	.byte	0x04, 0x17
        /*005e*/ 	.short	(.L_5221 - .L_5220)
.L_5220:
        /*0060*/ 	.word	0x00000000
        /*0064*/ 	.short	0x0002
        /*0066*/ 	.short	0x0008
        /*0068*/ 	.byte	0x00, 0xf0, 0x61, 0x00


	//----- nvinfo : EIATTR_KPARAM_INFO
	.align		4
.L_5221:
        /*006c*/ 	.byte	0x04, 0x17
        /*006e*/ 	.short	(.L_5223 - .L_5222)
.L_5222:
        /*0070*/ 	.word	0x00000000
        /*0074*/ 	.short	0x0001
        /*0076*/ 	.short	0x0004
        /*0078*/ 	.byte	0x00, 0xf0, 0x05, 0x00


	//----- nvinfo : EIATTR_KPARAM_INFO
	.align		4
.L_5223:
        /*007c*/ 	.byte	0x04, 0x17
        /*007e*/ 	.short	(.L_5225 - .L_5224)
.L_5224:
        /*0080*/ 	.word	0x00000000
        /*0084*/ 	.short	0x0000
        /*0086*/ 	.short	0x0000
        /*0088*/ 	.byte	0x00, 0xf0, 0x11, 0x00


	//----- nvinfo : EIATTR_MAXREG_COUNT
	.align		4
.L_5225:
        /*008c*/ 	.byte	0x03, 0x1b
        /*008e*/ 	.short	0x00ff


	//----- nvinfo : EIATTR_EXTERNS
	.align		4
        /*0090*/ 	.byte	0x04, 0x0f
        /*0092*/ 	.short	(.L_5227 - .L_5226)


	//   ....[0]....
	.align		4
.L_5226:
        /*0094*/ 	.word	index@(__assertfail)


	//----- nvinfo : EIATTR_MERCURY_ISA_VERSION
	.align		4
.L_5227:
        /*0098*/ 	.byte	0x03, 0x5f
        /*009a*/ 	.short	0x0000


	//----- nvinfo : EIATTR_SYSCALL_OFFSETS
	.align		4
        /*009c*/ 	.byte	0x04, 0x46
        /*009e*/ 	.short	(.L_5229 - .L_5228)


	//   ....[0]....
.L_5228:
        /*00a0*/ 	.word	0x00000f40


	//   ....[1]....
        /*00a4*/ 	.word	0x00001de0


	//   ....[2]....
        /*00a8*/ 	.word	0x00002d00


	//   ....[3]....
        /*00ac*/ 	.word	0x00003ba0


	//   ....[4]....
        /*00b0*/ 	.word	0x00004ad0


	//   ....[5]....
        /*00b4*/ 	.word	0x00005970


	//   ....[6]....
        /*00b8*/ 	.word	0x00006880


	//   ....[7]....
        /*00bc*/ 	.word	0x00007720


	//   ....[8]....
        /*00c0*/ 	.word	0x00009000


	//   ....[9]....
        /*00c4*/ 	.word	0x0000a040


	//   ....[10]....
        /*00c8*/ 	.word	0x0000b040


	//   ....[11]....
        /*00cc*/ 	.word	0x0000c040


	//----- nvinfo : EIATTR_EXIT_INSTR_OFFSETS
	.align		4
.L_5229:
        /*00d0*/ 	.byte	0x04, 0x1c
        /*00d2*/ 	.short	(.L_5231 - .L_5230)


	//   ....[0]....
.L_5230:
        /*00d4*/ 	.word	0x0000b120


	//   ....[1]....
        /*00d8*/ 	.word	0x0000b230


	//   ....[2]....
        /*00dc*/ 	.word	0x0000b250


	//   ....[3]....
        /*00e0*/ 	.word	0x0000b310


	//   ....[4]....
        /*00e4*/ 	.word	0x0000b350


	//   ....[5]....
        /*00e8*/ 	.word	0x0000b390


	//   ....[6]....
        /*00ec*/ 	.word	0x0000b420


	//   ....[7]....
        /*00f0*/ 	.word	0x0000b460


	//   ....[8]....
        /*00f4*/ 	.word	0x0000b500


	//   ....[9]....
        /*00f8*/ 	.word	0x0000b550


	//   ....[10]....
        /*00fc*/ 	.word	0x0000b5a0


	//   ....[11]....
        /*0100*/ 	.word	0x0000b660


	//   ....[12]....
        /*0104*/ 	.word	0x0000b6c0


	//   ....[13]....
        /*0108*/ 	.word	0x0000b850


	//   ....[14]....
        /*010c*/ 	.word	0x0000b9b0


	//   ....[15]....
        /*0110*/ 	.word	0x0000b9f0


	//   ....[16]....
        /*0114*/ 	.word	0x0000bab0


	//   ....[17]....
        /*0118*/ 	.word	0x0000bc30


	//   ....[18]....
        /*011c*/ 	.word	0x0000bdb0


	//   ....[19]....
        /*0120*/ 	.word	0x0000bf10


	//   ....[20]....
        /*0124*/ 	.word	0x0000c050


	//   ....[21]....
        /*0128*/ 	.word	0x0000c0b0


	//   ....[22]....
        /*012c*/ 	.word	0x0000c0f0


	//----- nvinfo : EIATTR_MAX_THREADS
	.align		4
.L_5231:
        /*0130*/ 	.byte	0x04, 0x05
        /*0132*/ 	.short	(.L_5233 - .L_5232)
.L_5232:
        /*0134*/ 	.word	0x00000080
        /*0138*/ 	.word	0x00000001
        /*013c*/ 	.word	0x00000001


	//----- nvinfo : EIATTR_CRS_STACK_SIZE
	.align		4
.L_5233:
        /*0140*/ 	.byte	0x04, 0x1e
        /*0142*/ 	.short	(.L_5235 - .L_5234)
.L_5234:
        /*0144*/ 	.word	0x00000000
.L_5235:


//--------------------- .nv.info._ZN2at6native18elementwise_kernelILi128ELi4EZNS0_22gpu_kernel_impl_nocastINS0_13BinaryFunctorIaaaZZZNS0_16fmod_kernel_cudaERNS_18TensorIteratorBaseEENKUlvE_clEvENKUlvE0_clEvEUlaaE_EEEEvS5_RKT_EUliE_EEviT1_ --------------------------
	.section	.nv.info._ZN2at6native18elementwise_kernelILi128ELi4EZNS0_22gpu_kernel_impl_nocastINS0_13BinaryFunctorIaaaZZZNS0_16fmod_kernel_cudaERNS_18TensorIteratorBaseEENKUlvE_clEvENKUlvE0_clEvEUlaaE_EEEEvS5_RKT_EUliE_EEviT1_,"",@"SHT_CUDA_INFO"
	.sectionflags	@""
	.align	4


	//----- nvinfo : EIATTR_CUDA_API_VERSION
	.align		4
        /*0000*/ 	.byte	0x04, 0x37
        /*0002*/ 	.short	(.L_5237 - .L_5236)
.L_5236:
        /*0004*/ 	.word	0x00000082


	//----- nvinfo : EIATTR_SW2861232_WAR
	.align		4
.L_5237:
        /*0008*/ 	.byte	0x01, 0x35
	.zero		2


	//----- nvinfo : EIATTR_PARAM_CBANK
	.align		4
        /*000c*/ 	.byte	0x04, 0x0a
        /*000e*/ 	.short	(.L_5239 - .L_5238)
	.align		4
.L_5238:
        /*0010*/ 	.word	index@(.nv.constant0._ZN2at6native18elementwise_kernelILi128ELi4EZNS0_22gpu_kernel_impl_nocastINS0_13BinaryFunctorIaaaZZZNS0_16fmod_kernel_cudaERNS_18TensorIteratorBaseEENKUlvE_clEvENKUlvE0_clEvEUlaaE_EEEEvS5_RKT_EUliE_EEviT1_)
        /*0014*/ 	.short	0x0160
        /*0016*/ 	.short	0x0290


	//----- nvinfo : EIATTR_CBANK_PARAM_SIZE
	.align		4
.L_5239:
        /*0018*/ 	.byte	0x03, 0x19
        /*001a*/ 	.short	0x0290


	//----- nvinfo : EIATTR_KPARAM_INFO
	.align		4
        /*001c*/ 	.byte	0x04, 0x17
        /*001e*/ 	.short	(.L_5241 - .L_5240)
.L_5240:
        /*0020*/ 	.word	0x00000000
        /*0024*/ 	.short	0x0001
        /*0026*/ 	.short	0x0008
        /*0028*/ 	.byte	0x00, 0xf0, 0x21, 0x0a


	//----- nvinfo : EIATTR_KPARAM_INFO
	.align		4
.L_5241:
        /*002c*/ 	.byte	0x04, 0x17
        /*002e*/ 	.short	(.L_5243 - .L_5242)
.L_5242:
        /*0030*/ 	.word	0x00000000
        /*0034*/ 	.short	0x0000
        /*0036*/ 	.short	0x0000
        /*0038*/ 	.byte	0x00, 0xf0, 0x11, 0x00


	//----- nvinfo : EIATTR_MAXREG_COUNT
	.align		4
.L_5243:
        /*003c*/ 	.byte	0x03, 0x1b
        /*003e*/ 	.short	0x0080


	//----- nvinfo : EIATTR_MERCURY_ISA_VERSION
	.align		4
        /*0040*/ 	.byte	0x03, 0x5f
        /*0042*/ 	.short	0x0000


	//----- nvinfo : EIATTR_EXIT_INSTR_OFFSETS
	.align		4
        /*0044*/ 	.byte	0x04, 0x1c
        /*0046*/ 	.short	(.L_5245 - .L_5244)


	//   ....[0]....
.L_5244:
        /*0048*/ 	.word	0x00003670


	//   ....[1]....
        /*004c*/ 	.word	0x00004840


	//----- nvinfo : EIATTR_MAX_THREADS
	.align		4
.L_5245:
        /*0050*/ 	.byte	0x04, 0x05
        /*0052*/ 	.short	(.L_5247 - .L_5246)
.L_5246:
        /*0054*/ 	.word	0x00000080
        /*0058*/ 	.word	0x00000001
        /*005c*/ 	.word	0x00000001


	//----- nvinfo : EIATTR_CRS_STACK_SIZE
	.align		4
.L_5247:
        /*0060*/ 	.byte	0x04, 0x1e
        /*0062*/ 	.short	(.L_5249 - .L_5248)
.L_5248:
        /*0064*/ 	.word	0x00000000
.L_5249:


//--------------------- .nv.info._ZN2at6native27unrolled_elementwise_kernelINS0_13BinaryFunctorIaaaZZZNS0_16fmod_kernel_cudaERNS_18TensorIteratorBaseEENKUlvE_clEvENKUlvE0_clEvEUlaaE_EESt5arrayIPcLm3EELi4E23TrivialOffsetCalculatorILi2EjESC_ILi1EjENS0_6memory15LoadWithoutCastENSF_16StoreWithoutCastEEEviT_T0_T2_T3_T4_T5_ --------------------------
	.section	.nv.info._ZN2at6native27unrolled_elementwise_kernelINS0_13BinaryFunctorIaaaZZZNS0_16fmod_kernel_cudaERNS_18TensorIteratorBaseEENKUlvE_clEvENKUlvE0_clEvEUlaaE_EESt5arrayIPcLm3EELi4E23TrivialOffsetCalculatorILi2EjESC_ILi1EjENS0_6memory15LoadWithoutCastENSF_16StoreWithoutCastEEEviT_T0_T2_T3_T4_T5_,"",@"SHT_CUDA_INFO"
	.sectionflags	@""
	.align	4


	//----- nvinfo : EIATTR_CUDA_API_VERSION
	.align		4
        /*0000*/ 	.byte	0x04, 0x37
        /*0002*/ 	.short	(.L_5251 - .L_5250)
.L_5250:
        /*0004*/ 	.word	0x00000082


	//----- nvinfo : EIATTR_SW2861232_WAR
	.align		4
.L_5251:
        /*0008*/ 	.byte	0x01, 0x35
	.zero		2


	//----- nvinfo : EIATTR_PARAM_CBANK
	.align		4
        /*000c*/ 	.byte	0x04, 0x0a
        /*000e*/ 	.short	(.L_5253 - .L_5252)
	.align		4
.L_5252:
        /*0010*/ 	.word	index@(.nv.constant0._ZN2at6native27unrolled_elementwise_kernelINS0_13BinaryFunctorIaaaZZZNS0_16fmod_kernel_cudaERNS_18TensorIteratorBaseEENKUlvE_clEvENKUlvE0_clEvEUlaaE_EESt5arrayIPcLm3EELi4E23TrivialOffsetCalculatorILi2EjESC_ILi1EjENS0_6memory15LoadWithoutCastENSF_16StoreWithoutCastEEEviT_T0_T2_T3_T4_T5_)
        /*0014*/ 	.short	0x0160
        /*0016*/ 	.short	0x0024


	//----- nvinfo : EIATTR_CBANK_PARAM_SIZE
	.align		4
.L_5253:
        /*0018*/ 	.byte	0x03, 0x19
        /*001a*/ 	.short	0x0024


	//----- nvinfo : EIATTR_KPARAM_INFO
	.align		4
        /*001c*/ 	.byte	0x04, 0x17
        /*001e*/ 	.short	(.L_5255 - .L_5254)
.L_5254:
        /*0020*/ 	.word	0x00000000
        /*0024*/ 	.short	0x0006
        /*0026*/ 	.short	0x0023
        /*0028*/ 	.byte	0x00, 0xf0, 0x05, 0x00


	//----- nvinfo : EIATTR_KPARAM_INFO
	.align		4
.L_5255:
        /*002c*/ 	.byte	0x04, 0x17
        /*002e*/ 	.short	(.L_5257 - .L_5256)
.L_5256:
        /*0030*/ 	.word	0x00000000
        /*0034*/ 	.short	0x0005
        /*0036*/ 	.short	0x0022
        /*0038*/ 	.byte	0x00, 0xf0, 0x05, 0x00


	//----- nvinfo : EIATTR_KPARAM_INFO
	.align		4
.L_5257:
        /*003c*/ 	.byte	0x04, 0x17
        /*003e*/ 	.short	(.L_5259 - .L_5258)
.L_5258:
        /*0040*/ 	.word	0x00000000
        /*0044*/ 	.short	0x0004
        /*0046*/ 	.short	0x0021
        /*0048*/ 	.byte	0x00, 0xf0, 0x05, 0x00


	//----- nvinfo : EIATTR_KPARAM_INFO
	.align		4
.L_5259:
        /*004c*/ 	.byte	0x04, 0x17
        /*004e*/ 	.short	(.L_5261 - .L_5260)
.L_5260:
        /*0050*/ 	.word	0x00000000
        /*0054*/ 	.short	0x0003
        /*0056*/ 	.short	0x0020
        /*0058*/ 	.byte	0x00, 0xf0, 0x05, 0x00


	//----- nvinfo : EIATTR_KPARAM_INFO
	.align		4
.L_5261:
        /*005c*/ 	.byte	0x04, 0x17
        /*005e*/ 	.short	(.L_5263 - .L_5262)
.L_5262:
        /*0060*/ 	.word	0x00000000
        /*0064*/ 	.short	0x0002
        /*0066*/ 	.short	0x0008
        /*0068*/ 	.byte	0x00, 0xf0, 0x61, 0x00


	//----- nvinfo : EIATTR_KPARAM_INFO
	.align		4
.L_5263:
        /*006c*/ 	.byte	0x04, 0x17
        /*006e*/ 	.short	(.L_5265 - .L_5264)
.L_5264:
        /*0070*/ 	.word	0x00000000
        /*0074*/ 	.short	0x0001
        /*0076*/ 	.short	0x0004
        /*0078*/ 	.byte	0x00, 0xf0, 0x05, 0x00


	//----- nvinfo : EIATTR_KPARAM_INFO
	.align		4
.L_5265:
        /*007c*/ 	.byte	0x04, 0x17
        /*007e*/ 	.short	(.L_5267 - .L_5266)
.L_5266:
        /*0080*/ 	.word	0x00000000
        /*0084*/ 	.short	0x0000
        /*0086*/ 	.short	0x0000
        /*0088*/ 	.byte	0x00, 0xf0, 0x11, 0x00


	//----- nvinfo : EIATTR_MAXREG_COUNT
	.align		4
.L_5267:
        /*008c*/ 	.byte	0x03, 0x1b
        /*008e*/ 	.short	0x00ff


	//----- nvinfo : EIATTR_MERCURY_ISA_VERSION
	.align		4
        /*0090*/ 	.byte	0x03, 0x5f
        /*0092*/ 	.short	0x0000


	//----- nvinfo : EIATTR_EXIT_INSTR_OFFSETS
	.align		4
        /*0094*/ 	.byte	0x04, 0x1c
        /*0096*/ 	.short	(.L_5269 - .L_5268)


	//   ....[0]....
.L_5268:
        /*0098*/ 	.word	0x00000b20


	//   ....[1]....
        /*009c*/ 	.word	0x00000b70


	//----- nvinfo : EIATTR_MAX_THREADS
	.align		4
.L_5269:
        /*00a0*/ 	.byte	0x04, 0x05
        /*00a2*/ 	.short	(.L_5271 - .L_5270)
.L_5270:
        /*00a4*/ 	.word	0x00000080
        /*00a8*/ 	.word	0x00000001
        /*00ac*/ 	.word	0x00000001


	//----- nvinfo : EIATTR_CRS_STACK_SIZE
	.align		4
.L_5271:
        /*00b0*/ 	.byte	0x04, 0x1e
        /*00b2*/ 	.short	(.L_5273 - .L_5272)
.L_5272:
        /*00b4*/ 	.word	0x00000000
.L_5273:


//--------------------- .nv.info._ZN2at6native29vectorized_elementwise_kernelILi2ENS0_13BinaryFunctorIaaaZZZNS0_16fmod_kernel_cudaERNS_18TensorIteratorBaseEENKUlvE_clEvENKUlvE0_clEvEUlaaE_EESt5arrayIPcLm3EEEEviT0_T1_ --------------------------
	.section	.nv.info._ZN2at6native29vectorized_elementwise_kernelILi2ENS0_13BinaryFunctorIaaaZZZNS0_16fmod_kernel_cudaERNS_18TensorIteratorBaseEENKUlvE_clEvENKUlvE0_clEvEUlaaE_EESt5arrayIPcLm3EEEEviT0_T1_,"",@"SHT_CUDA_INFO"
	.sectionflags	@""
	.align	4


	//----- nvinfo : EIATTR_CUDA_API_VERSION
	.align		4
        /*0000*/ 	.byte	0x04, 0x37
        /*0002*/ 	.short	(.L_5275 - .L_5274)
.L_5274:
        /*0004*/ 	.word	0x00000082


	//----- nvinfo : EIATTR_SW2861232_WAR
	.align		4
.L_5275:
        /*0008*/ 	.byte	0x01, 0x35
	.zero		2


	//----- nvinfo : EIATTR_PARAM_CBANK
	.align		4
        /*000c*/ 	.byte	0x04, 0x0a
        /*000e*/ 	.short	(.L_5277 - .L_5276)
	.align		4
.L_5276:
        /*0010*/ 	.word	index@(.nv.constant0._ZN2at6native29vectorized_elementwise_kernelILi2ENS0_13BinaryFunctorIaaaZZZNS0_16fmod_kernel_cudaERNS_18TensorIteratorBaseEENKUlvE_clEvENKUlvE0_clEvEUlaaE_EESt5arrayIPcLm3EEEEviT0_T1_)
        /*0014*/ 	.short	0x0160
        /*0016*/ 	.short	0x0020


	//----- nvinfo : EIATTR_CBANK_PARAM_SIZE
	.align		4
.L_5277:
        /*0018*/ 	.byte	0x03, 0x19
        /*001a*/ 	.short	0x0020


	//----- nvinfo : EIATTR_KPARAM_INFO
	.align		4
        /*001c*/ 	.byte	0x04, 0x17
        /*001e*/ 	.short	(.L_5279 - .L_5278)
.L_5278:
        /*0020*/ 	.word	0x00000000
        /*0024*/ 	.short	0x0002
        /*0026*/ 	.short	0x0008
        /*0028*/ 	.byte	0x00, 0xf0, 0x61, 0x00


	//----- nvinfo : EIATTR_KPARAM_INFO
	.align		4
.L_5279:
        /*002c*/ 	.byte	0x04, 0x17
        /*002e*/ 	.short	(.L_5281 - .L_5280)
.L_5280:
        /*0030*/ 	.word	0x00000000
        /*0034*/ 	.short	0x0001
        /*0036*/ 	.short	0x0004
        /*0038*/ 	.byte	0x00, 0xf0, 0x05, 0x00


	//----- nvinfo : EIATTR_KPARAM_INFO
	.align		4
.L_5281:
        /*003c*/ 	.byte	0x04, 0x17
        /*003e*/ 	.short	(.L_5283 - .L_5282)
.L_5282:
        /*0040*/ 	.word	0x00000000
        /*0044*/ 	.short	0x0000
        /*0046*/ 	.short	0x0000
        /*0048*/ 	.byte	0x00, 0xf0, 0x11, 0x00


	//----- nvinfo : EIATTR_MAXREG_COUNT
	.align		4
.L_5283:
        /*004c*/ 	.byte	0x03, 0x1b
        /*004e*/ 	.short	0x00ff


	//----- nvinfo : EIATTR_MERCURY_ISA_VERSION
	.align		4
        /*0050*/ 	.byte	0x03, 0x5f
        /*0052*/ 	.short	0x0000


	//----- nvinfo : EIATTR_EXIT_INSTR_OFFSETS
	.align		4
        /*0054*/ 	.byte	0x04, 0x1c
        /*0056*/ 	.short	(.L_5285 - .L_5284)


	//   ....[0]....
.L_5284:
        /*0058*/ 	.word	0x00000ee0


	//   ....[1]....
        /*005c*/ 	.word	0x00002580


	//   ....[2]....
        /*0060*/ 	.word	0x000025d0


	//----- nvinfo : EIATTR_MAX_THREADS
	.align		4
.L_5285:
        /*0064*/ 	.byte	0x04, 0x05
        /*0066*/ 	.short	(.L_5287 - .L_5286)
.L_5286:
        /*0068*/ 	.word	0x00000080
        /*006c*/ 	.word	0x00000001
        /*0070*/ 	.word	0x00000001


	//----- nvinfo : EIATTR_CRS_STACK_SIZE
	.align		4
.L_5287:
        /*0074*/ 	.byte	0x04, 0x1e
        /*0076*/ 	.short	(.L_5289 - .L_5288)
.L_5288:
        /*0078*/ 	.word	0x00000000
.L_5289:


//--------------------- .nv.info._ZN2at6native29vectorized_elementwise_kernelILi4ENS0_13BinaryFunctorIaaaZZZNS0_16fmod_kernel_cudaERNS_18TensorIteratorBaseEENKUlvE_clEvENKUlvE0_clEvEUlaaE_EESt5arrayIPcLm3EEEEviT0_T1_ --------------------------
	.section	.nv.info._ZN2at6native29vectorized_elementwise_kernelILi4ENS0_13BinaryFunctorIaaaZZZNS0_16fmod_kernel_cudaERNS_18TensorIteratorBaseEENKUlvE_clEvENKUlvE0_clEvEUlaaE_EESt5arrayIPcLm3EEEEviT0_T1_,"",@"SHT_CUDA_INFO"
	.sectionflags	@""
	.align	4


	//----- nvinfo : EIATTR_CUDA_API_VERSION
	.align		4
        /*0000*/ 	.byte	0x04, 0x37
        /*0002*/ 	.short	(.L_5291 - .L_5290)
.L_5290:
        /*0004*/ 	.word	0x00000082


	//----- nvinfo : EIATTR_SW2861232_WAR
	.align		4
.L_5291:
        /*0008*/ 	.byte	0x01, 0x35
	.zero		2


	//----- nvinfo : EIATTR_PARAM_CBANK
	.align		4
        /*000c*/ 	.byte	0x04, 0x0a
        /*000e*/ 	.short	(.L_5293 - .L_5292)
	.align		4
.L_5292:
        /*0010*/ 	.word	index@(.nv.constant0._ZN2at6native29vectorized_elementwise_kernelILi4ENS0_13BinaryFunctorIaaaZZZNS0_16fmod_kernel_cudaERNS_18TensorIteratorBaseEENKUlvE_clEvENKUlvE0_clEvEUlaaE_EESt5arrayIPcLm3EEEEviT0_T1_)
        /*0014*/ 	.short	0x0160
        /*0016*/ 	.short	0x0020


	//----- nvinfo : EIATTR_CBANK_PARAM_SIZE
	.align		4
.L_5293:
        /*0018*/ 	.byte	0x03, 0x19
        /*001a*/ 	.short	0x0020


	//----- nvinfo : EIATTR_KPARAM_INFO
	.align		4
        /*001c*/ 	.byte	0x04, 0x17
        /*001e*/ 	.short	(.L_5295 - .L_5294)
.L_5294:
        /*0020*/ 	.word	0x00000000
        /*0024*/ 	.short	0x0002
        /*0026*/ 	.short	0x0008
        /*0028*/ 	.byte	0x00, 0xf0, 0x61, 0x00


	//----- nvinfo : EIATTR_KPARAM_INFO
	.align		4
.L_5295:
        /*002c*/ 	.byte	0x04, 0x17
        /*002e*/ 	.short	(.L_5297 - .L_5296)
.L_5296:
        /*0030*/ 	.word	0x00000000
        /*0034*/ 	.short	0x0001
        /*0036*/ 	.short	0x0004
        /*0038*/ 	.byte	0x00, 0xf0, 0x05, 0x00


	//----- nvinfo : EIATTR_KPARAM_INFO
	.align		4
.L_5297:
        /*003c*/ 	.byte	0x04, 0x17
        /*003e*/ 	.short	(.L_5299 - .L_5298)
.L_5298:
        /*0040*/ 	.word	0x00000000
        /*0044*/ 	.short	0x0000
        /*0046*/ 	.short	0x0000
        /*0048*/ 	.byte	0x00, 0xf0, 0x11, 0x00


	//----- nvinfo : EIATTR_MAXREG_COUNT
	.align		4
.L_5299:
        /*004c*/ 	.byte	0x03, 0x1b
        /*004e*/ 	.short	0x00ff


	//----- nvinfo : EIATTR_MERCURY_ISA_VERSION
	.align		4
        /*0050*/ 	.byte	0x03, 0x5f
        /*0052*/ 	.short	0x0000


	//----- nvinfo : EIATTR_EXIT_INSTR_OFFSETS
	.align		4
        /*0054*/ 	.byte	0x04, 0x1c
        /*0056*/ 	.short	(.L_5301 - .L_5300)


	//   ....[0]....
.L_5300:
        /*0058*/ 	.word	0x00000ea0


	//   ....[1]....
        /*005c*/ 	.word	0x00002560


	//   ....[2]....
        /*0060*/ 	.word	0x000025b0


	//----- nvinfo : EIATTR_MAX_THREADS
	.align		4
.L_5301:
        /*0064*/ 	.byte	0x04, 0x05
        /*0066*/ 	.short	(.L_5303 - .L_5302)
.L_5302:
        /*0068*/ 	.word	0x00000080
        /*006c*/ 	.word	0x00000001
        /*0070*/ 	.word	0x00000001


	//----- nvinfo : EIATTR_CRS_STACK_SIZE
	.align		4
.L_5303:
        /*0074*/ 	.byte	0x04, 0x1e
        /*0076*/ 	.short	(.L_5305 - .L_5304)
.L_5304:
        /*0078*/ 	.word	0x00000000
.L_5305:


//--------------------- .nv.info._ZN2at6native29vectorized_elementwise_kernelILi8ENS0_13BinaryFunctorIaaaZZZNS0_16fmod_kernel_cudaERNS_18TensorIteratorBaseEENKUlvE_clEvENKUlvE0_clEvEUlaaE_EESt5arrayIPcLm3EEEEviT0_T1_ --------------------------
	.section	.nv.info._ZN2at6native29vectorized_elementwise_kernelILi8ENS0_13BinaryFunctorIaaaZZZNS0_16fmod_kernel_cudaERNS_18TensorIteratorBaseEENKUlvE_clEvENKUlvE0_clEvEUlaaE_EESt5arrayIPcLm3EEEEviT0_T1_,"",@"SHT_CUDA_INFO"
	.sectionflags	@""
	.align	4


	//----- nvinfo : EIATTR_CUDA_API_VERSION
	.align		4
        /*0000*/ 	.byte	0x04, 0x37
        /*0002*/ 	.short	(.L_5307 - .L_5306)
.L_5306:
        /*0004*/ 	.word	0x00000082


	//----- nvinfo : EIATTR_SW2861232_WAR
	.align		4
.L_5307:
        /*0008*/ 	.byte	0x01, 0x35
	.zero		2


	//----- nvinfo : EIATTR_PARAM_CBANK
	.align		4
        /*000c*/ 	.byte	0x04, 0x0a
        /*000e*/ 	.short	(.L_5309 - .L_5308)
	.align		4
.L_5308:
        /*0010*/ 	.word	index@(.nv.constant0._ZN2at6native29vectorized_elementwise_kernelILi8ENS0_13BinaryFunctorIaaaZZZNS0_16fmod_kernel_cudaERNS_18TensorIteratorBaseEENKUlvE_clEvENKUlvE0_clEvEUlaaE_EESt5arrayIPcLm3EEEEviT0_T1_)
        /*0014*/ 	.short	0x0160
        /*0016*/ 	.short	0x0020


	//----- nvinfo : EIATTR_CBANK_PARAM_SIZE
	.align		4
.L_5309:
        /*0018*/ 	.byte	0x03, 0x19
        /*001a*/ 	.short	0x0020


	//----- nvinfo : EIATTR_KPARAM_INFO
	.align		4
        /*001c*/ 	.byte	0x04, 0x17
        /*001e*/ 	.short	(.L_5311 - .L_5310)
.L_5310:
        /*0020*/ 	.word	0x00000000
        /*0024*/ 	.short	0x0002
        /*0026*/ 	.short	0x0008
        /*0028*/ 	.byte	0x00, 0xf0, 0x61, 0x00


	//----- nvinfo : EIATTR_KPARAM_INFO
	.align		4
.L_5311:
        /*002c*/ 	.byte	0x04, 0x17
        /*002e*/ 	.short	(.L_5313 - .L_5312)
.L_5312:
        /*0030*/ 	.word	0x00000000
        /*0034*/ 	.short	0x0001
        /*0036*/ 	.short	0x0004
        /*0038*/ 	.byte	0x00, 0xf0, 0x05, 0x00


	//----- nvinfo : EIATTR_KPARAM_INFO
	.align		4
.L_5313:
        /*003c*/ 	.byte	0x04, 0x17
        /*003e*/ 	.short	(.L_5315 - .L_5314)
.L_5314:
        /*0040*/ 	.word	0x00000000
        /*0044*/ 	.short	0x0000
        /*0046*/ 	.short	0x0000
        /*0048*/ 	.byte	0x00, 0xf0, 0x11, 0x00


	//----- nvinfo : EIATTR_MAXREG_COUNT
	.align		4
.L_5315:
        /*004c*/ 	.byte	0x03, 0x1b
        /*004e*/ 	.short	0x00ff


	//----- nvinfo : EIATTR_MERCURY_ISA_VERSION
	.align		4
        /*0050*/ 	.byte	0x03, 0x5f
        /*0052*/ 	.short	0x0000


	//----- nvinfo : EIATTR_EXIT_INSTR_OFFSETS
	.align		4
        /*0054*/ 	.byte	0x04, 0x1c
        /*0056*/ 	.short	(.L_5317 - .L_5316)


	//   ....[0]....
.L_5316:
        /*0058*/ 	.word	0x00000010


	//----- nvinfo : EIATTR_MAX_THREADS
	.align		4
.L_5317:
        /*005c*/ 	.byte	0x04, 0x05
        /*005e*/ 	.short	(.L_5319 - .L_5318)
.L_5318:
        /*0060*/ 	.word	0x00000080
        /*0064*/ 	.word	0x00000001
        /*0068*/ 	.word	0x00000001
.L_5319:


//--------------------- .nv.info._ZN2at6native18elementwise_kernelILi128ELi4EZNS0_15gpu_kernel_implINS0_13BUnaryFunctorIaaaZZZNS0_16fmod_kernel_cudaERNS_18TensorIteratorBaseEENKUlvE_clEvENKUlvE0_clEvEUlaaE_EEEEvS5_RKT_EUliE_EEviT1_ --------------------------
	.section	.nv.info._ZN2at6native18elementwise_kernelILi128ELi4EZNS0_15gpu_kernel_implINS0_13BUnaryFunctorIaaaZZZNS0_16fmod_kernel_cudaERNS_18TensorIteratorBaseEENKUlvE_clEvENKUlvE0_clEvEUlaaE_EEEEvS5_RKT_EUliE_EEviT1_,"",@"SHT_CUDA_INFO"
	.sectionflags	@""
	.align	4


	//----- nvinfo : EIATTR_CUDA_API_VERSION
	.align		4
        /*0000*/ 	.byte	0x04, 0x37
        /*0002*/ 	.short	(.L_5321 - .L_5320)
.L_5320:
        /*0004*/ 	.word	0x00000082


	//----- nvinfo : EIATTR_SW2861232_WAR
	.align		4
.L_5321:
        /*0008*/ 	.byte	0x01, 0x35
	.zero		2


	//----- nvinfo : EIATTR_PARAM_CBANK
	.align		4
        /*000c*/ 	.byte	0x04, 0x0a
        /*000e*/ 	.short	(.L_5323 - .L_5322)
	.align		4
.L_5322:
        /*0010*/ 	.word	index@(.nv.constant0._ZN2at6native18elementwise_kernelILi128ELi4EZNS0_15gpu_kernel_implINS0_13BUnaryFunctorIaaaZZZNS0_16fmod_kernel_cudaERNS_18TensorIteratorBaseEENKUlvE_clEvENKUlvE0_clEvEUlaaE_EEEEvS5_RKT_EUliE_EEviT1_)
        /*0014*/ 	.short	0x0160
        /*0016*/ 	.short	0x0220


	//----- nvinfo : EIATTR_CBANK_PARAM_SIZE
	.align		4
.L_5323:
        /*0018*/ 	.byte	0x03, 0x19
        /*001a*/ 	.short	0x0220


	//----- nvinfo : EIATTR_KPARAM_INFO
	.align		4
        /*001c*/ 	.byte	0x04, 0x17
        /*001e*/ 	.short	(.L_5325 - .L_5324)
.L_5324:
        /*0020*/ 	.word	0x00000000
        /*0024*/ 	.short	0x0001
        /*0026*/ 	.short	0x0008
        /*0028*/ 	.byte	0x00, 0xf0, 0x61, 0x08


	//----- nvinfo : EIATTR_KPARAM_INFO
	.align		4
.L_5325:
        /*002c*/ 	.byte	0x04, 0x17
        /*002e*/ 	.short	(.L_5327 - .L_5326)
.L_5326:
        /*0030*/ 	.word	0x00000000
        /*0034*/ 	.short	0x0000
        /*0036*/ 	.short	0x0000
        /*0038*/ 	.byte	0x00, 0xf0, 0x11, 0x00


	//----- nvinfo : EIATTR_MAXREG_COUNT
	.align		4
.L_5327:
        /*003c*/ 	.byte	0x03, 0x1b
        /*003e*/ 	.short	0x0080


	//----- nvinfo : EIATTR_EXTERNS
	.align		4
        /*0040*/ 	.byte	0x04, 0x0f
        /*0042*/ 	.short	(.L_5329 - .L_5328)


	//   ....[0]....
	.align		4
.L_5328:
        /*0044*/ 	.word	index@(__assertfail)


	//----- nvinfo : EIATTR_MERCURY_ISA_VERSION
	.align		4
.L_5329:
        /*0048*/ 	.byte	0x03, 0x5f
        /*004a*/ 	.short	0x0000


	//----- nvinfo : EIATTR_SYSCALL_OFFSETS
	.align		4
        /*004c*/ 	.byte	0x04, 0x46
        /*004e*/ 	.short	(.L_5331 - .L_5330)


	//   ....[0]....
.L_5330:
        /*0050*/ 	.word	0x00001d30


	//   ....[1]....
        /*0054*/ 	.word	0x00002e00


	//   ....[2]....
        /*0058*/ 	.word	0x00004b90


	//   ....[3]....
        /*005c*/ 	.word	0x00005c60


	//   ....[4]....
        /*0060*/ 	.word	0x000079c0


	//   ....[5]....
        /*0064*/ 	.word	0x00008a90


	//   ....[6]....
        /*0068*/ 	.word	0x0000a7f0


	//   ....[7]....
        /*006c*/ 	.word	0x0000b8d0


	//----- nvinfo : EIATTR_EXIT_INSTR_OFFSETS
	.align		4
.L_5331:
        /*0070*/ 	.byte	0x04, 0x1c
        /*0072*/ 	.short	(.L_5333 - .L_5332)


	//   ....[0]....
.L_5332:
        /*0074*/ 	.word	0x00008b50


	//   ....[1]....
        /*0078*/ 	.word	0x0000aad0


	//   ....[2]....
        /*007c*/ 	.word	0x0000aaf0


	//   ....[3]....
        /*0080*/ 	.word	0x0000abb0


	//   ....[4]....
        /*0084*/ 	.word	0x0000abe0


	//   ....[5]....
        /*0088*/ 	.word	0x0000ac20


	//   ....[6]....
        /*008c*/ 	.word	0x0000acb0


	//   ....[7]....
        /*0090*/ 	.word	0x0000acf0


	//   ....[8]....
        /*0094*/ 	.word	0x0000ad90


	//   ....[9]....
        /*0098*/ 	.word	0x0000ade0


	//   ....[10]....
        /*009c*/ 	.word	0x0000ae30


	//   ....[11]....
        /*00a0*/ 	.word	0x0000aef0


	//   ....[12]....
        /*00a4*/ 	.word	0x0000af50


	//   ....[13]....
        /*00a8*/ 	.word	0x0000b0e0


	//   ....[14]....
        /*00ac*/ 	.word	0x0000b240


	//   ....[15]....
        /*00b0*/ 	.word	0x0000b280


	//   ....[16]....
        /*00b4*/ 	.word	0x0000b340


	//   ....[17]....
        /*00b8*/ 	.word	0x0000b4c0


	//   ....[18]....
        /*00bc*/ 	.word	0x0000b640


	//   ....[19]....
        /*00c0*/ 	.word	0x0000b7a0


	//   ....[20]....
        /*00c4*/ 	.word	0x0000b8e0


	//   ....[21]....
        /*00c8*/ 	.word	0x0000b930


	//   ....[22]....
        /*00cc*/ 	.word	0x0000b960


	//----- nvinfo : EIATTR_MAX_THREADS
	.align		4
.L_5333:
        /*00d0*/ 	.byte	0x04, 0x05
        /*00d2*/ 	.short	(.L_5335 - .L_5334)
.L_5334:
        /*00d4*/ 	.word	0x00000080
        /*00d8*/ 	.word	0x00000001
        /*00dc*/ 	.word	0x00000001


	//----- nvinfo : EIATTR_CRS_STACK_SIZE
	.align		4
.L_5335:
        /*00e0*/ 	.byte	0x04, 0x1e
        /*00e2*/ 	.short	(.L_5337 - .L_5336)
.L_5336:
        /*00e4*/ 	.word	0x00000000
.L_5337:


//--------------------- .nv.info._ZN2at6native27unrolled_elementwise_kernelINS0_13BUnaryFunctorIaaaZZZNS0_16fmod_kernel_cudaERNS_18TensorIteratorBaseEENKUlvE_clEvENKUlvE0_clEvEUlaaE_EESt5arrayIPcLm2EELi4E23TrivialOffsetCalculatorILi1EjESD_NS0_6memory12LoadWithCastILi1EEENSE_13StoreWithCastILi1EEEEEviT_T0_T2_T3_T4_T5_ --------------------------
	.section	.nv.info._ZN2at6native27unrolled_elementwise_kernelINS0_13BUnaryFunctorIaaaZZZNS0_16fmod_kernel_cudaERNS_18TensorIteratorBaseEENKUlvE_clEvENKUlvE0_clEvEUlaaE_EESt5arrayIPcLm2EELi4E23TrivialOffsetCalculatorILi1EjESD_NS0_6memory12LoadWithCastILi1EEENSE_13StoreWithCastILi1EEEEEviT_T0_T2_T3_T4_T5_,"",@"SHT_CUDA_INFO"
	.sectionflags	@""
	.align	4


	//----- nvinfo : EIATTR_CUDA_API_VERSION
	.align		4
        /*0000*/ 	.byte	0x04, 0x37
        /*0002*/ 	.short	(.L_5339 - .L_5338)
.L_5338:
        /*0004*/ 	.word	0x00000082


	//----- nvinfo : EIATTR_SW2861232_WAR
	.align		4
.L_5339:
        /*0008*/ 	.byte	0x01, 0x35
	.zero		2


	//----- nvinfo : EIATTR_PARAM_CBANK
	.align		4
        /*000c*/ 	.byte	0x04, 0x0a
        /*000e*/ 	.short	(.L_5341 - .L_5340)
	.align		4
.L_5340:
        /*0010*/ 	.word	index@(.nv.constant0._ZN2at6native27unrolled_elementwise_kernelINS0_13BUnaryFunctorIaaaZZZNS0_16fmod_kernel_cudaERNS_18TensorIteratorBaseEENKUlvE_clEvENKUlvE0_clEvEUlaaE_EESt5arrayIPcLm2EELi4E23TrivialOffsetCalculatorILi1EjESD_NS0_6memory12LoadWithCastILi1EEENSE_13StoreWithCastILi1EEEEEviT_T0_T2_T3_T4_T5_)
        /*0014*/ 	.short	0x0160
        /*0016*/ 	.short	0x002c


	//----- nvinfo : EIATTR_CBANK_PARAM_SIZE
	.align		4
.L_5341:
        /*0018*/ 	.byte	0x03, 0x19
        /*001a*/ 	.short	0x002c


	//----- nvinfo : EIATTR_KPARAM_INFO
	.align		4
        /*001c*/ 	.byte	0x04, 0x17
        /*001e*/ 	.short	(.L_5343 - .L_5342)
.L_5342:
        /*0020*/ 	.word	0x00000000
        /*0024*/ 	.short	0x0006
        /*0026*/ 	.short	0x0024
        /*0028*/ 	.byte	0x00, 0xf0, 0x21, 0x00


	//----- nvinfo : EIATTR_KPARAM_INFO
	.align		4
.L_5343:
        /*002c*/ 	.byte	0x04, 0x17
        /*002e*/ 	.short	(.L_5345 - .L_5344)
.L_5344:
        /*0030*/ 	.word	0x00000000
        /*0034*/ 	.short	0x0005
        /*0036*/ 	.short	0x001c
        /*0038*/ 	.byte	0x00, 0xf0, 0x21, 0x00


	//----- nvinfo : EIATTR_KPARAM_INFO
	.align		4
.L_5345:
        /*003c*/ 	.byte	0x04, 0x17
        /*003e*/ 	.short	(.L_5347 - .L_5346)
.L_5346:
        /*0040*/ 	.word	0x00000000
        /*0044*/ 	.short	0x0004
        /*0046*/ 	.short	0x0019
        /*0048*/ 	.byte	0x00, 0xf0, 0x05, 0x00


	//----- nvinfo : EIATTR_KPARAM_INFO
	.align		4
.L_5347:
        /*004c*/ 	.byte	0x04, 0x17
        /*004e*/ 	.short	(.L_5349 - .L_5348)
.L_5348:
        /*0050*/ 	.word	0x00000000
        /*0054*/ 	.short	0x0003
        /*0056*/ 	.short	0x0018
        /*0058*/ 	.byte	0x00, 0xf0, 0x05, 0x00


	//----- nvinfo : EIATTR_KPARAM_INFO
	.align		4
.L_5349:
        /*005c*/ 	.byte	0x04, 0x17
        /*005e*/ 	.short	(.L_5351 - .L_5350)
.L_5350:
        /*0060*/ 	.word	0x00000000
        /*0064*/ 	.short	0x0002
        /*0066*/ 	.short	0x0008
        /*0068*/ 	.byte	0x00, 0xf0, 0x41, 0x00


	//----- nvinfo : EIATTR_KPARAM_INFO
	.align		4
.L_5351:
        /*006c*/ 	.byte	0x04, 0x17
        /*006e*/ 	.short	(.L_5353 - .L_5352)
.L_5352:
        /*0070*/ 	.word	0x00000000
        /*0074*/ 	.short	0x0001
        /*0076*/ 	.short	0x0004
        /*0078*/ 	.byte	0x00, 0xf0, 0x09, 0x00


	//----- nvinfo : EIATTR_KPARAM_INFO
	.align		4
.L_5353:
        /*007c*/ 	.byte	0x04, 0x17
        /*007e*/ 	.short	(.L_5355 - .L_5354)
.L_5354:
        /*0080*/ 	.word	0x00000000
        /*0084*/ 	.short	0x0000
        /*0086*/ 	.short	0x0000
        /*0088*/ 	.byte	0x00, 0xf0, 0x11, 0x00


	//----- nvinfo : EIATTR_MAXREG_COUNT
	.align		4
.L_5355:
        /*008c*/ 	.byte	0x03, 0x1b
        /*008e*/ 	.short	0x00ff


	//----- nvinfo : EIATTR_EXTERNS
	.align		4
        /*0090*/ 	.byte	0x04, 0x0f
        /*0092*/ 	.short	(.L_5357 - .L_5356)


	//   ....[0]....
	.align		4
.L_5356:
        /*0094*/ 	.word	index@(__assertfail)


	//----- nvinfo : EIATTR_MERCURY_ISA_VERSION
	.align		4
.L_5357:
        /*0098*/ 	.byte	0x03, 0x5f
        /*009a*/ 	.short	0x0000


	//----- nvinfo : EIATTR_SYSCALL_OFFSETS
	.align		4
        /*009c*/ 	.byte	0x04, 0x46
        /*009e*/ 	.short	(.L_5359 - .L_5358)


	//   ....[0]....
.L_5358:
        /*00a0*/ 	.word	0x00000f20


	//   ....[1]....
        /*00a4*/ 	.word	0x00001e40


	//   ....[2]....
        /*00a8*/ 	.word	0x00002d70


	//   ....[3]....
        /*00ac*/ 	.word	0x00003c80


	//   ....[4]....
        /*00b0*/ 	.word	0x00005500


	//   ....[5]....
        /*00b4*/ 	.word	0x00006540


	//   ....[6]....
        /*00b8*/ 	.word	0x00007540


	//   ....[7]....
        /*00bc*/ 	.word	0x00008540


	//----- nvinfo : EIATTR_EXIT_INSTR_OFFSETS
	.align		4
.L_5359:
        /*00c0*/ 	.byte	0x04, 0x1c
        /*00c2*/ 	.short	(.L_5361 - .L_5360)


	//   ....[0]....
.L_5360:
        /*00c4*/ 	.word	0x00007620


	//   ....[1]....
        /*00c8*/ 	.word	0x00007730


	//   ....[2]....
        /*00cc*/ 	.word	0x00007750


	//   ....[3]....
        /*00d0*/ 	.word	0x00007810


	//   ....[4]....
        /*00d4*/ 	.word	0x00007850


	//   ....[5]....
        /*00d8*/ 	.word	0x00007890


	//   ....[6]....
        /*00dc*/ 	.word	0x00007920


	//   ....[7]....
        /*00e0*/ 	.word	0x00007960


	//   ....[8]....
        /*00e4*/ 	.word	0x00007a00


	//   ....[9]....
        /*00e8*/ 	.word	0x00007a50


	//   ....[10]....
        /*00ec*/ 	.word	0x00007aa0


	//   ....[11]....
        /*00f0*/ 	.word	0x00007b60


	//   ....[12]....
        /*00f4*/ 	.word	0x00007bc0


	//   ....[13]....
        /*00f8*/ 	.word	0x00007d50


	//   ....[14]....
        /*00fc*/ 	.word	0x00007eb0


	//   ....[15]....
        /*0100*/ 	.word	0x00007ef0


	//   ....[16]....
        /*0104*/ 	.word	0x00007fb0


	//   ....[17]....
        /*0108*/ 	.word	0x00008130


	//   ....[18]....
        /*010c*/ 	.word	0x000082b0


	//   ....[19]....
        /*0110*/ 	.word	0x00008410


	//   ....[20]....
        /*0114*/ 	.word	0x00008550


	//   ....[21]....
        /*0118*/ 	.word	0x000085b0


	//   ....[22]....
        /*011c*/ 	.word	0x000085f0


	//----- nvinfo : EIATTR_MAX_THREADS
	.align		4
.L_5361:
        /*0120*/ 	.byte	0x04, 0x05
        /*0122*/ 	.short	(.L_5363 - .L_5362)
.L_5362:
        /*0124*/ 	.word	0x00000080
        /*0128*/ 	.word	0x00000001
        /*012c*/ 	.word	0x00000001


	//----- nvinfo : EIATTR_CRS_STACK_SIZE
	.align		4
.L_5363:
        /*0130*/ 	.byte	0x04, 0x1e
        /*0132*/ 	.short	(.L_5365 - .L_5364)
.L_5364:
        /*0134*/ 	.word	0x00000000
.L_5365:


//--------------------- .nv.info._ZN2at6native18elementwise_kernelILi128ELi4EZNS0_22gpu_kernel_impl_nocastINS0_13BUnaryFunctorIaaaZZZNS0_16fmod_kernel_cudaERNS_18TensorIteratorBaseEENKUlvE_clEvENKUlvE0_clEvEUlaaE_EEEEvS5_RKT_EUliE_EEviT1_ --------------------------
	.section	.nv.info._ZN2at6native18elementwise_kernelILi128ELi4EZNS0_22gpu_kernel_impl_nocastINS0_13BUnaryFunctorIaaaZZZNS0_16fmod_kernel_cudaERNS_18TensorIteratorBaseEENKUlvE_clEvENKUlvE0_clEvEUlaaE_EEEEvS5_RKT_EUliE_EEviT1_,"",@"SHT_CUDA_INFO"
	.sectionflags	@""
	.align	4


	//----- nvinfo : EIATTR_CUDA_API_VERSION
	.align		4
        /*0000*/ 	.byte	0x04, 0x37
        /*0002*/ 	.short	(.L_5367 - .L_5366)
.L_5366:
        /*0004*/ 	.word	0x00000082


	//----- nvinfo : EIATTR_SW2861232_WAR
	.align		4
.L_5367:
        /*0008*/ 	.byte	0x01, 0x35
	.zero		2


	//----- nvinfo : EIATTR_PARAM_CBANK
	.align		4
        /*000c*/ 	.byte	0x04, 0x0a
        /*000e*/ 	.short	(.L_5369 - .L_5368)
	.align		4
.L_5368:
        /*0010*/ 	.word	index@(.nv.constant0._ZN2at6native18elementwise_kernelILi128ELi4EZNS0_22gpu_kernel_impl_nocastINS0_13BUnaryFunctorIaaaZZZNS0_16fmod_kernel_cudaERNS_18TensorIteratorBaseEENKUlvE_clEvENKUlvE0_clEvEUlaaE_EEEEvS5_RKT_EUliE_EEviT1_)
        /*0014*/ 	.short	0x0160
        /*0016*/ 	.short	0x0220


	//----- nvinfo : EIATTR_CBANK_PARAM_SIZE
	.align		4
.L_5369:
        /*0018*/ 	.byte	0x03, 0x19
        /*001a*/ 	.short	0x0220


	//----- nvinfo : EIATTR_KPARAM_INFO
	.align		4
        /*001c*/ 	.byte	0x04, 0x17
        /*001e*/ 	.short	(.L_5371 - .L_5370)
.L_5370:
        /*0020*/ 	.word	0x00000000
        /*0024*/ 	.short	0x0001
        /*0026*/ 	.short	0x0008
        /*0028*/ 	.byte	0x00, 0xf0, 0x61, 0x08


	//----- nvinfo : EIATTR_KPARAM_INFO
	.align		4
.L_5371:
        /*002c*/ 	.byte	0x04, 0x17
        /*002e*/ 	.short	(.L_5373 - .L_5372)
.L_5372:
        /*0030*/ 	.word	0x00000000
        /*0034*/ 	.short	0x0000
        /*0036*/ 	.short	0x0000
        /*0038*/ 	.byte	0x00, 0xf0, 0x11, 0x00


	//----- nvinfo : EIATTR_MAXREG_COUNT
	.align		4
.L_5373:
        /*003c*/ 	.byte	0x03, 0x1b
        /*003e*/ 	.short	0x0080


	//----- nvinfo : EIATTR_MERCURY_ISA_VERSION
	.align		4
        /*0040*/ 	.byte	0x03, 0x5f
        /*0042*/ 	.short	0x0000


	//----- nvinfo : EIATTR_EXIT_INSTR_OFFSETS
	.align		4
        /*0044*/ 	.byte	0x04, 0x1c
        /*0046*/ 	.short	(.L_5375 - .L_5374)


	//   ....[0]....
.L_5374:
        /*0048*/ 	.word	0x000031a0


	//   ....[1]....
        /*004c*/ 	.word	0x000041d0


	//----- nvinfo : EIATTR_MAX_THREADS
	.align		4
.L_5375:
        /*0050*/ 	.byte	0x04, 0x05
        /*0052*/ 	.short	(.L_5377 - .L_5376)
.L_5376:
        /*0054*/ 	.word	0x00000080
        /*0058*/ 	.word	0x00000001
        /*005c*/ 	.word	0x00000001


	//----- nvinfo : EIATTR_CRS_STACK_SIZE
	.align		4
.L_5377:
        /*0060*/ 	.byte	0x04, 0x1e
        /*0062*/ 	.short	(.L_5379 - .L_5378)
.L_5378:
        /*0064*/ 	.word	0x00000000
.L_5379:


//--------------------- .nv.info._ZN2at6native27unrolled_elementwise_kernelINS0_13BUnaryFunctorIaaaZZZNS0_16fmod_kernel_cudaERNS_18TensorIteratorBaseEENKUlvE_clEvENKUlvE0_clEvEUlaaE_EESt5arrayIPcLm2EELi4E23TrivialOffsetCalculatorILi1EjESD_NS0_6memory15LoadWithoutCastENSE_16StoreWithoutCastEEEviT_T0_T2_T3_T4_T5_ --------------------------
	.section	.nv.info._ZN2at6native27unrolled_elementwise_kernelINS0_13BUnaryFunctorIaaaZZZNS0_16fmod_kernel_cudaERNS_18TensorIteratorBaseEENKUlvE_clEvENKUlvE0_clEvEUlaaE_EESt5arrayIPcLm2EELi4E23TrivialOffsetCalculatorILi1EjESD_NS0_6memory15LoadWithoutCastENSE_16StoreWithoutCastEEEviT_T0_T2_T3_T4_T5_,"",@"SHT_CUDA_INFO"
	.sectionflags	@""
	.align	4


	//----- nvinfo : EIATTR_CUDA_API_VERSION
	.align		4
        /*0000*/ 	.byte	0x04, 0x37
        /*0002*/ 	.short	(.L_5381 - .L_5380)
.L_5380:
        /*0004*/ 	.word	0x00000082


	//----- nvinfo : EIATTR_SW2861232_WAR
	.align		4
.L_5381:
        /*0008*/ 	.byte	0x01, 0x35
	.zero		2


	//----- nvinfo : EIATTR_PARAM_CBANK
	.align		4
        /*000c*/ 	.byte	0x04, 0x0a
        /*000e*/ 	.short	(.L_5383 - .L_5382)
	.align		4
.L_5382:
        /*0010*/ 	.word	index@(.nv.constant0._ZN2at6native27unrolled_elementwise_kernelINS0_13BUnaryFunctorIaaaZZZNS0_16fmod_kernel_cudaERNS_18TensorIteratorBaseEENKUlvE_clEvENKUlvE0_clEvEUlaaE_EESt5arrayIPcLm2EELi4E23TrivialOffsetCalculatorILi1EjESD_NS0_6memory15LoadWithoutCastENSE_16StoreWithoutCastEEEviT_T0_T2_T3_T4_T5_)
        /*0014*/ 	.short	0x0160
        /*0016*/ 	.short	0x001c


	//----- nvinfo : EIATTR_CBANK_PARAM_SIZE
	.align		4
.L_5383:
        /*0018*/ 	.byte	0x03, 0x19
        /*001a*/ 	.short	0x001c


	//----- nvinfo : EIATTR_KPARAM_INFO
	.align		4
        /*001c*/ 	.byte	0x04, 0x17
        /*001e*/ 	.short	(.L_5385 - .L_5384)
.L_5384:
        /*0020*/ 	.word	0x00000000
        /*0024*/ 	.short	0x0006
        /*0026*/ 	.short	0x001b
        /*0028*/ 	.byte	0x00, 0xf0, 0x05, 0x00


	//----- nvinfo : EIATTR_KPARAM_INFO
	.align		4
.L_5385:
        /*002c*/ 	.byte	0x04, 0x17
        /*002e*/ 	.short	(.L_5387 - .L_5386)
.L_5386:
        /*0030*/ 	.word	0x00000000
        /*0034*/ 	.short	0x0005
        /*0036*/ 	.short	0x001a
        /*0038*/ 	.byte	0x00, 0xf0, 0x05, 0x00


	//----- nvinfo : EIATTR_KPARAM_INFO
	.align		4
.L_5387:
        /*003c*/ 	.byte	0x04, 0x17
        /*003e*/ 	.short	(.L_5389 - .L_5388)
.L_5388:
        /*0040*/ 	.word	0x00000000
        /*0044*/ 	.short	0x0004
        /*0046*/ 	.short	0x0019
        /*0048*/ 	.byte	0x00, 0xf0, 0x05, 0x00


	//----- nvinfo : EIATTR_KPARAM_INFO
	.align		4
.L_5389:
        /*004c*/ 	.byte	0x04, 0x17
        /*004e*/ 	.short	(.L_5391 - .L_5390)
.L_5390:
        /*0050*/ 	.word	0x00000000
        /*0054*/ 	.short	0x0003
        /*0056*/ 	.short	0x0018
        /*0058*/ 	.byte	0x00, 0xf0, 0x05, 0x00


	//----- nvinfo : EIATTR_KPARAM_INFO
	.align		4
.L_5391:
        /*005c*/ 	.byte	0x04, 0x17
        /*005e*/ 	.short	(.L_5393 - .L_5392)
.L_5392:
        /*0060*/ 	.word	0x00000000
        /*0064*/ 	.short	0x0002
        /*0066*/ 	.short	0x0008
        /*0068*/ 	.byte	0x00, 0xf0, 0x41, 0x00


	//----- nvinfo : EIATTR_KPARAM_INFO
	.align		4
.L_5393:
        /*006c*/ 	.byte	0x04, 0x17
        /*006e*/ 	.short	(.L_5395 - .L_5394)
.L_5394:
        /*0070*/ 	.word	0x00000000
        /*0074*/ 	.short	0x0001
        /*0076*/ 	.short	0x0004
        /*0078*/ 	.byte	0x00, 0xf0, 0x09, 0x00


	//----- nvinfo : EIATTR_KPARAM_INFO
	.align		4
.L_5395:
        /*007c*/ 	.byte	0x04, 0x17
        /*007e*/ 	.short	(.L_5397 - .L_5396)
.L_5396:
        /*0080*/ 	.word	0x00000000
        /*0084*/ 	.short	0x0000
        /*0086*/ 	.short	0x0000
        /*0088*/ 	.byte	0x00, 0xf0, 0x11, 0x00


	//----- nvinfo : EIATTR_MAXREG_COUNT
	.align		4
.L_5397:
        /*008c*/ 	.byte	0x03, 0x1b
        /*008e*/ 	.short	0x00ff


	//----- nvinfo : EIATTR_MERCURY_ISA_VERSION
	.align		4
        /*0090*/ 	.byte	0x03, 0x5f
        /*0092*/ 	.short	0x0000


	//----- nvinfo : EIATTR_EXIT_INSTR_OFFSETS
	.align		4
        /*0094*/ 	.byte	0x04, 0x1c
        /*0096*/ 	.short	(.L_5399 - .L_5398)


	//   ....[0]....
.L_5398:
        /*0098*/ 	.word	0x00000a90


	//   ....[1]....
        /*009c*/ 	.word	0x00000ae0


	//----- nvinfo : EIATTR_MAX_THREADS
	.align		4
.L_5399:
        /*00a0*/ 	.byte	0x04, 0x05
        /*00a2*/ 	.short	(.L_5401 - .L_5400)
.L_5400:
        /*00a4*/ 	.word	0x00000080
        /*00a8*/ 	.word	0x00000001
        /*00ac*/ 	.word	0x00000001


	//----- nvinfo : EIATTR_CRS_STACK_SIZE
	.align		4
.L_5401:
        /*00b0*/ 	.byte	0x04, 0x1e
        /*00b2*/ 	.short	(.L_5403 - .L_5402)
.L_5402:
        /*00b4*/ 	.word	0x00000000
.L_5403:


//--------------------- .nv.info._ZN2at6native29vectorized_elementwise_kernelILi2ENS0_13BUnaryFunctorIaaaZZZNS0_16fmod_kernel_cudaERNS_18TensorIteratorBaseEENKUlvE_clEvENKUlvE0_clEvEUlaaE_EESt5arrayIPcLm2EEEEviT0_T1_ --------------------------
	.section	.nv.info._ZN2at6native29vectorized_elementwise_kernelILi2ENS0_13BUnaryFunctorIaaaZZZNS0_16fmod_kernel_cudaERNS_18TensorIteratorBaseEENKUlvE_clEvENKUlvE0_clEvEUlaaE_EESt5arrayIPcLm2EEEEviT0_T1_,"",@"SHT_CUDA_INFO"
	.sectionflags	@""
	.align	4


	//----- nvinfo : EIATTR_CUDA_API_VERSION
	.align		4
        /*0000*/ 	.byte	0x04, 0x37
        /*0002*/ 	.short	(.L_5405 - .L_5404)
.L_5404:
        /*0004*/ 	.word	0x00000082


	//----- nvinfo : EIATTR_SW2861232_WAR
	.align		4
.L_5405:
        /*0008*/ 	.byte	0x01, 0x35
	.zero		2


	//----- nvinfo : EIATTR_PARAM_CBANK
	.align		4
        /*000c*/ 	.byte	0x04, 0x0a
        /*000e*/ 	.short	(.L_5407 - .L_5406)
	.align		4
.L_5406:
        /*0010*/ 	.word	index@(.nv.constant0._ZN2at6native29vectorized_elementwise_kernelILi2ENS0_13BUnaryFunctorIaaaZZZNS0_16fmod_kernel_cudaERNS_18TensorIteratorBaseEENKUlvE_clEvENKUlvE0_clEvEUlaaE_EESt5arrayIPcLm2EEEEviT0_T1_)
        /*0014*/ 	.short	0x0160
        /*0016*/ 	.short	0x0018


	//----- nvinfo : EIATTR_CBANK_PARAM_SIZE
	.align		4
.L_5407:
        /*0018*/ 	.byte	0x03, 0x19
        /*001a*/ 	.short	0x0018


	//----- nvinfo : EIATTR_KPARAM_INFO
	.align		4
        /*001c*/ 	.byte	0x04, 0x17
        /*001e*/ 	.short	(.L_5409 - .L_5408)
.L_5408:
        /*0020*/ 	.word	0x00000000
        /*0024*/ 	.short	0x0002
        /*0026*/ 	.short	0x0008
        /*0028*/ 	.byte	0x00, 0xf0, 0x41, 0x00


	//----- nvinfo : EIATTR_KPARAM_INFO
	.align		4
.L_5409:
        /*002c*/ 	.byte	0x04, 0x17
        /*002e*/ 	.short	(.L_5411 - .L_5410)
.L_5410:
        /*0030*/ 	.word	0x00000000
        /*0034*/ 	.short	0x0001
        /*0036*/ 	.short	0x0004
        /*0038*/ 	.byte	0x00, 0xf0, 0x09, 0x00


	//----- nvinfo : EIATTR_KPARAM_INFO
	.align		4
.L_5411:
        /*003c*/ 	.byte	0x04, 0x17
        /*003e*/ 	.short	(.L_5413 - .L_5412)
.L_5412:
        /*0040*/ 	.word	0x00000000
        /*0044*/ 	.short	0x0000
        /*0046*/ 	.short	0x0000
        /*0048*/ 	.byte	0x00, 0xf0, 0x11, 0x00


	//----- nvinfo : EIATTR_MAXREG_COUNT
	.align		4
.L_5413:
        /*004c*/ 	.byte	0x03, 0x1b
        /*004e*/ 	.short	0x00ff


	//----- nvinfo : EIATTR_MERCURY_ISA_VERSION
	.align		4
        /*0050*/ 	.byte	0x03, 0x5f
        /*0052*/ 	.short	0x0000


	//----- nvinfo : EIATTR_EXIT_INSTR_OFFSETS
	.align		4
        /*0054*/ 	.byte	0x04, 0x1c
        /*0056*/ 	.short	(.L_5415 - .L_5414)


	//   ....[0]....
.L_5414:
        /*0058*/ 	.word	0x00000820


	//   ....[1]....
        /*005c*/ 	.word	0x00001d90


	//   ....[2]....
        /*0060*/ 	.word	0x00001de0


	//----- nvinfo : EIATTR_MAX_THREADS
	.align		4
.L_5415:
        /*0064*/ 	.byte	0x04, 0x05
        /*0066*/ 	.short	(.L_5417 - .L_5416)
.L_5416:
        /*0068*/ 	.word	0x00000080
        /*006c*/ 	.word	0x00000001
        /*0070*/ 	.word	0x00000001


	//----- nvinfo : EIATTR_CRS_STACK_SIZE
	.align		4
.L_5417:
        /*0074*/ 	.byte	0x04, 0x1e
        /*0076*/ 	.short	(.L_5419 - .L_5418)
.L_5418:
        /*0078*/ 	.word	0x00000000
.L_5419:


//--------------------- .nv.info._ZN2at6native29vectorized_elementwise_kernelILi4ENS0_13BUnaryFunctorIaaaZZZNS0_16fmod_kernel_cudaERNS_18TensorIteratorBaseEENKUlvE_clEvENKUlvE0_clEvEUlaaE_EESt5arrayIPcLm2EEEEviT0_T1_ --------------------------
	.section	.nv.info._ZN2at6native29vectorized_elementwise_kernelILi4ENS0_13BUnaryFunctorIaaaZZZNS0_16fmod_kernel_cudaERNS_18TensorIteratorBaseEENKUlvE_clEvENKUlvE0_clEvEUlaaE_EESt5arrayIPcLm2EEEEviT0_T1_,"",@"SHT_CUDA_INFO"
	.sectionflags	@""
	.align	4


	//----- nvinfo : EIATTR_CUDA_API_VERSION
	.align		4
        /*0000*/ 	.byte	0x04, 0x37
        /*0002*/ 	.short	(.L_5421 - .L_5420)
.L_5420:
        /*0004*/ 	.word	0x00000082


	//----- nvinfo : EIATTR_SW2861232_WAR
	.align		4
.L_5421:
        /*0008*/ 	.byte	0x01, 0x35
	.zero		2


	//----- nvinfo : EIATTR_PARAM_CBANK
	.align		4
        /*000c*/ 	.byte	0x04, 0x0a
        /*000e*/ 	.short	(.L_5423 - .L_5422)
	.align		4
.L_5422:
        /*0010*/ 	.word	index@(.nv.constant0._ZN2at6native29vectorized_elementwise_kernelILi4ENS0_13BUnaryFunctorIaaaZZZNS0_16fmod_kernel_cudaERNS_18TensorIteratorBaseEENKUlvE_clEvENKUlvE0_clEvEUlaaE_EESt5arrayIPcLm2EEEEviT0_T1_)
        /*0014*/ 	.short	0x0160
        /*0016*/ 	.short	0x0018


	//----- nvinfo : EIATTR_CBANK_PARAM_SIZE
	.align		4
.L_5423:
        /*0018*/ 	.byte	0x03, 0x19
        /*001a*/ 	.short	0x0018


	//----- nvinfo : EIATTR_KPARAM_INFO
	.align		4
        /*001c*/ 	.byte	0x04, 0x17
        /*001e*/ 	.short	(.L_5425 - .L_5424)
.L_5424:
        /*0020*/ 	.word	0x00000000
        /*0024*/ 	.short	0x0002
        /*0026*/ 	.short	0x0008
        /*0028*/ 	.byte	0x00, 0xf0, 0x41, 0x00


	//----- nvinfo : EIATTR_KPARAM_INFO
	.align		4
.L_5425:
        /*002c*/ 	.byte	0x04, 0x17
        /*002e*/ 	.short	(.L_5427 - .L_5426)
.L_5426:
        /*0030*/ 	.word	0x00000000
        /*0034*/ 	.short	0x0001
        /*0036*/ 	.short	0x0004
        /*0038*/ 	.byte	0x00, 0xf0, 0x09, 0x00


	//----- nvinfo : EIATTR_KPARAM_INFO
	.align		4
.L_5427:
        /*003c*/ 	.byte	0x04, 0x17
        /*003e*/ 	.short	(.L_5429 - .L_5428)
.L_5428:
        /*0040*/ 	.word	0x00000000
        /*0044*/ 	.short	0x0000
        /*0046*/ 	.short	0x0000
        /*0048*/ 	.byte	0x00, 0xf0, 0x11, 0x00


	//----- nvinfo : EIATTR_MAXREG_COUNT
	.align		4
.L_5429:
        /*004c*/ 	.byte	0x03, 0x1b
        /*004e*/ 	.short	0x00ff


	//----- nvinfo : EIATTR_MERCURY_ISA_VERSION
	.align		4
        /*0050*/ 	.byte	0x03, 0x5f
        /*0052*/ 	.short	0x0000


	//----- nvinfo : EIATTR_EXIT_INSTR_OFFSETS
	.align		4
        /*0054*/ 	.byte	0x04, 0x1c
        /*0056*/ 	.short	(.L_5431 - .L_5430)


	//   ....[0]....
.L_5430:
        /*0058*/ 	.word	0x00000820


	//   ....[1]....
        /*005c*/ 	.word	0x00001da0


	//   ....[2]....
        /*0060*/ 	.word	0x00001df0


	//----- nvinfo : EIATTR_MAX_THREADS
	.align		4
.L_5431:
        /*0064*/ 	.byte	0x04, 0x05
        /*0066*/ 	.short	(.L_5433 - .L_5432)
.L_5432:
        /*0068*/ 	.word	0x00000080
        /*006c*/ 	.word	0x00000001
        /*0070*/ 	.word	0x00000001


	//----- nvinfo : EIATTR_CRS_STACK_SIZE
	.align		4
.L_5433:
        /*0074*/ 	.byte	0x04, 0x1e
        /*0076*/ 	.short	(.L_5435 - .L_5434)
.L_5434:
        /*0078*/ 	.word	0x00000000
.L_5435:


//--------------------- .nv.info._ZN2at6native29vectorized_elementwise_kernelILi8ENS0_13BUnaryFunctorIaaaZZZNS0_16fmod_kernel_cudaERNS_18TensorIteratorBaseEENKUlvE_clEvENKUlvE0_clEvEUlaaE_EESt5arrayIPcLm2EEEEviT0_T1_ --------------------------
	.section	.nv.info._ZN2at6native29vectorized_elementwise_kernelILi8ENS0_13BUnaryFunctorIaaaZZZNS0_16fmod_kernel_cudaERNS_18TensorIteratorBaseEENKUlvE_clEvENKUlvE0_clEvEUlaaE_EESt5arrayIPcLm2EEEEviT0_T1_,"",@"SHT_CUDA_INFO"
	.sectionflags	@""
	.align	4


	//----- nvinfo : EIATTR_CUDA_API_VERSION
	.align		4
        /*0000*/ 	.byte	0x04, 0x37
        /*0002*/ 	.short	(.L_5437 - .L_5436)
.L_5436:
        /*0004*/ 	.word	0x00000082


	//----- nvinfo : EIATTR_SW2861232_WAR
	.align		4
.L_5437:
        /*0008*/ 	.byte	0x01, 0x35
	.zero		2


	//----- nvinfo : EIATTR_PARAM_CBANK
	.align		4
        /*000c*/ 	.byte	0x04, 0x0a
        /*000e*/ 	.short	(.L_5439 - .L_5438)
	.align		4
.L_5438:
        /*0010*/ 	.word	index@(.nv.constant0._ZN2at6native29vectorized_elementwise_kernelILi8ENS0_13BUnaryFunctorIaaaZZZNS0_16fmod_kernel_cudaERNS_18TensorIteratorBaseEENKUlvE_clEvENKUlvE0_clEvEUlaaE_EESt5arrayIPcLm2EEEEviT0_T1_)
        /*0014*/ 	.short	0x0160
        /*0016*/ 	.short	0x0018


	//----- nvinfo : EIATTR_CBANK_PARAM_SIZE
	.align		4
.L_5439:
        /*0018*/ 	.byte	0x03, 0x19
        /*001a*/ 	.short	0x0018


	//----- nvinfo : EIATTR_KPARAM_INFO
	.align		4
        /*001c*/ 	.byte	0x04, 0x17
        /*001e*/ 	.short	(.L_5441 - .L_5440)
.L_5440:
        /*0020*/ 	.word	0x00000000
        /*0024*/ 	.short	0x0002
        /*0026*/ 	.short	0x0008
        /*0028*/ 	.byte	0x00, 0xf0, 0x41, 0x00


	//----- nvinfo : EIATTR_KPARAM_INFO
	.align		4
.L_5441:
        /*002c*/ 	.byte	0x04, 0x17
        /*002e*/ 	.short	(.L_5443 - .L_5442)
.L_5442:
        /*0030*/ 	.word	0x00000000
        /*0034*/ 	.short	0x0001
        /*0036*/ 	.short	0x0004
        /*0038*/ 	.byte	0x00, 0xf0, 0x09, 0x00


	//----- nvinfo : EIATTR_KPARAM_INFO
	.align		4
.L_5443:
        /*003c*/ 	.byte	0x04, 0x17
        /*003e*/ 	.short	(.L_5445 - .L_5444)
.L_5444:
        /*0040*/ 	.word	0x00000000
        /*0044*/ 	.short	0x0000
        /*0046*/ 	.short	0x0000
        /*0048*/ 	.byte	0x00, 0xf0, 0x11, 0x00


	//----- nvinfo : EIATTR_MAXREG_COUNT
	.align		4
.L_5445:
        /*004c*/ 	.byte	0x03, 0x1b
        /*004e*/ 	.short	0x00ff


	//----- nvinfo : EIATTR_MERCURY_ISA_VERSION
	.align		4
        /*0050*/ 	.byte	0x03, 0x5f
        /*0052*/ 	.short	0x0000


	//----- nvinfo : EIATTR_EXIT_INSTR_OFFSETS
	.align		4
        /*0054*/ 	.byte	0x04, 0x1c
        /*0056*/ 	.short	(.L_5447 - .L_5446)


	//   ....[0]....
.L_5446:
        /*0058*/ 	.word	0x00000010


	//----- nvinfo : EIATTR_MAX_THREADS
	.align		4
.L_5447:
        /*005c*/ 	.byte	0x04, 0x05
        /*005e*/ 	.short	(.L_5449 - .L_5448)
.L_5448:
        /*0060*/ 	.word	0x00000080
        /*0064*/ 	.word	0x00000001
        /*0068*/ 	.word	0x00000001
.L_5449:


//--------------------- .nv.info._ZN2at6native18elementwise_kernelILi128ELi4EZNS0_15gpu_kernel_implINS0_13AUnaryFunctorIaaaZZZNS0_16fmod_kernel_cudaERNS_18TensorIteratorBaseEENKUlvE_clEvENKUlvE0_clEvEUlaaE_EEEEvS5_RKT_EUliE_EEviT1_ --------------------------
	.section	.nv.info._ZN2at6native18elementwise_kernelILi128ELi4EZNS0_15gpu_kernel_implINS0_13AUnaryFunctorIaaaZZZNS0_16fmod_kernel_cudaERNS_18TensorIteratorBaseEENKUlvE_clEvENKUlvE0_clEvEUlaaE_EEEEvS5_RKT_EUliE_EEviT1_,"",@"SHT_CUDA_INFO"
	.sectionflags	@""
	.align	4


	//----- nvinfo : EIATTR_CUDA_API_VERSION
	.align		4
        /*0000*/ 	.byte	0x04, 0x37
        /*0002*/ 	.short	(.L_5451 - .L_5450)
.L_5450:
        /*0004*/ 	.word	0x00000082


	//----- nvinfo : EIATTR_SW2861232_WAR
	.align		4
.L_5451:
        /*0008*/ 	.byte	0x01, 0x35
	.zero		2


	//----- nvinfo : EIATTR_PARAM_CBANK
	.align		4
        /*000c*/ 	.byte	0x04, 0x0a
        /*000e*/ 	.short	(.L_5453 - .L_5452)
	.align		4
.L_5452:
        /*0010*/ 	.word	index@(.nv.constant0._ZN2at6native18elementwise_kernelILi128ELi4EZNS0_15gpu_kernel_implINS0_13AUnaryFunctorIaaaZZZNS0_16fmod_kernel_cudaERNS_18TensorIteratorBaseEENKUlvE_clEvENKUlvE0_clEvEUlaaE_EEEEvS5_RKT_EUliE_EEviT1_)
        /*0014*/ 	.short	0x0160
        /*0016*/ 	.short	0x0220


	//----- nvinfo : EIATTR_CBANK_PARAM_SIZE
	.align		4
.L_5453:
        /*0018*/ 	.byte	0x03, 0x19
        /*001a*/ 	.short	0x0220


	//----- nvinfo : EIATTR_KPARAM_INFO
	.align		4
        /*001c*/ 	.byte	0x04, 0x17
        /*001e*/ 	.short	(.L_5455 - .L_5454)
.L_5454:
        /*0020*/ 	.word	0x00000000
        /*0024*/ 	.short	0x0001
        /*0026*/ 	.short	0x0008
        /*0028*/ 	.byte	0x00, 0xf0, 0x61, 0x08


	//----- nvinfo : EIATTR_KPARAM_INFO
	.align		4
.L_5455:
        /*002c*/ 	.byte	0x04, 0x17
        /*002e*/ 	.short	(.L_5457 - .L_5456)
.L_5456:
        /*0030*/ 	.word	0x00000000
        /*0034*/ 	.short	0x0000
        /*0036*/ 	.short	0x0000
        /*0038*/ 	.byte	0x00, 0xf0, 0x11, 0x00


	//----- nvinfo : EIATTR_MAXREG_COUNT
	.align		4
.L_5457:
        /*003c*/ 	.byte	0x03, 0x1b
        /*003e*/ 	.short	0x0080


	//----- nvinfo : EIATTR_EXTERNS
	.align		4
        /*0040*/ 	.byte	0x04, 0x0f
        /*0042*/ 	.short	(.L_5459 - .L_5458)


	//   ....[0]....
	.align		4
.L_5458:
        /*0044*/ 	.word	index@(__assertfail)


	//----- nvinfo : EIATTR_MERCURY_ISA_VERSION
	.align		4
.L_5459:
        /*0048*/ 	.byte	0x03, 0x5f
        /*004a*/ 	.short	0x0000


	//----- nvinfo : EIATTR_SYSCALL_OFFSETS
	.align		4
        /*004c*/ 	.byte	0x04, 0x46
        /*004e*/ 	.short	(.L_5461 - .L_5460)


	//   ....[0]....
.L_5460:
        /*0050*/ 	.word	0x00001d20


	//   ....[1]....
        /*0054*/ 	.word	0x00002df0


	//   ....[2]....
        /*0058*/ 	.word	0x00004b80


	//   ....[3]....
        /*005c*/ 	.word	0x00005c70


	//   ....[4]....
        /*0060*/ 	.word	0x000079d0


	//   ....[5]....
        /*0064*/ 	.word	0x00008ac0


	//   ....[6]....
        /*0068*/ 	.word	0x0000a830


	//   ....[7]....
        /*006c*/ 	.word	0x0000b920


	//----- nvinfo : EIATTR_EXIT_INSTR_OFFSETS
	.align		4
.L_5461:
        /*0070*/ 	.byte	0x04, 0x1c
        /*0072*/ 	.short	(.L_5463 - .L_5462)


	//   ....[0]....
.L_5462:
        /*0074*/ 	.word	0x00008b90


	//   ....[1]....
        /*0078*/ 	.word	0x0000ab10


	//   ....[2]....
        /*007c*/ 	.word	0x0000ab30


	//   ....[3]....
        /*0080*/ 	.word	0x0000abf0


	//   ....[4]....
        /*0084*/ 	.word	0x0000ac20


	//   ....[5]....
        /*0088*/ 	.word	0x0000ac60


	//   ....[6]....
        /*008c*/ 	.word	0x0000acf0


	//   ....[7]....
        /*0090*/ 	.word	0x0000ad30


	//   ....[8]....
        /*0094*/ 	.word	0x0000add0


	//   ....[9]....
        /*0098*/ 	.word	0x0000ae20


	//   ....[10]....
        /*009c*/ 	.word	0x0000ae70


	//   ....[11]....
        /*00a0*/ 	.word	0x0000af30


	//   ....[12]....
        /*00a4*/ 	.word	0x0000af90


	//   ....[13]....
        /*00a8*/ 	.word	0x0000b120


	//   ....[14]....
        /*00ac*/ 	.word	0x0000b280


	//   ....[15]....
        /*00b0*/ 	.word	0x0000b2c0


	//   ....[16]....
        /*00b4*/ 	.word	0x0000b380


	//   ....[17]....
        /*00b8*/ 	.word	0x0000b500


	//   ....[18]....
        /*00bc*/ 	.word	0x0000b680


	//   ....[19]....
        /*00c0*/ 	.word	0x0000b7f0


	//   ....[20]....
        /*00c4*/ 	.word	0x0000b930


	//   ....[21]....
        /*00c8*/ 	.word	0x0000b990


	//   ....[22]....
        /*00cc*/ 	.word	0x0000b9c0


	//----- nvinfo : EIATTR_MAX_THREADS
	.align		4
.L_5463:
        /*00d0*/ 	.byte	0x04, 0x05
        /*00d2*/ 	.short	(.L_5465 - .L_5464)
.L_5464:
        /*00d4*/ 	.word	0x00000080
        /*00d8*/ 	.word	0x00000001
        /*00dc*/ 	.word	0x00000001


	//----- nvinfo : EIATTR_CRS_STACK_SIZE
	.align		4
.L_5465:
        /*00e0*/ 	.byte	0x04, 0x1e
        /*00e2*/ 	.short	(.L_5467 - .L_5466)
.L_5466:
        /*00e4*/ 	.word	0x00000000
.L_5467:


//--------------------- .nv.info._ZN2at6native27unrolled_elementwise_kernelINS0_13AUnaryFunctorIaaaZZZNS0_16fmod_kernel_cudaERNS_18TensorIteratorBaseEENKUlvE_clEvENKUlvE0_clEvEUlaaE_EESt5arrayIPcLm2EELi4E23TrivialOffsetCalculatorILi1EjESD_NS0_6memory12LoadWithCastILi1EEENSE_13StoreWithCastILi1EEEEEviT_T0_T2_T3_T4_T5_ --------------------------
	.section	.nv.info._ZN2at6native27unrolled_elementwise_kernelINS0_13AUnaryFunctorIaaaZZZNS0_16fmod_kernel_cudaERNS_18TensorIteratorBaseEENKUlvE_clEvENKUlvE0_clEvEUlaaE_EESt5arrayIPcLm2EELi4E23TrivialOffsetCalculatorILi1EjESD_NS0_6memory12LoadWithCastILi1EEENSE_13StoreWithCastILi1EEEEEviT_T0_T2_T3_T4_T5_,"",@"SHT_CUDA_INFO"
	.sectionflags	@""
	.align	4


	//----- nvinfo : EIATTR_CUDA_API_VERSION
	.align		4
        /*0000*/ 	.byte	0x04, 0x37
        /*0002*/ 	.short	(.L_5469 - .L_5468)
.L_5468:
        /*0004*/ 	.word	0x00000082


	//----- nvinfo : EIATTR_SW2861232_WAR
	.align		4
.L_5469:
        /*0008*/ 	.byte	0x01, 0x35
	.zero		2


	//----- nvinfo : EIATTR_PARAM_CBANK
	.align		4
        /*000c*/ 	.byte	0x04, 0x0a
        /*000e*/ 	.short	(.L_5471 - .L_5470)
	.align		4
.L_5470:
        /*0010*/ 	.word	index@(.nv.constant0._ZN2at6native27unrolled_elementwise_kernelINS0_13AUnaryFunctorIaaaZZZNS0_16fmod_kernel_cudaERNS_18TensorIteratorBaseEENKUlvE_clEvENKUlvE0_clEvEUlaaE_EESt5arrayIPcLm2EELi4E23TrivialOffsetCalculatorILi1EjESD_NS0_6memory12LoadWithCastILi1EEENSE_13StoreWithCastILi1EEEEEviT_T0_T2_T3_T4_T5_)
        /*0014*/ 	.short	0x0160
        /*0016*/ 	.short	0x002c


	//----- nvinfo : EIATTR_CBANK_PARAM_SIZE
	.align		4
.L_5471:
        /*0018*/ 	.byte	0x03, 0x19
        /*001a*/ 	.short	0x002c


	//----- nvinfo : EIATTR_KPARAM_INFO
	.align		4
        /*001c*/ 	.byte	0x04, 0x17
        /*001e*/ 	.short	(.L_5473 - .L_5472)
.L_5472:
        /*0020*/ 	.word	0x00000000
        /*0024*/ 	.short	0x0006
        /*0026*/ 	.short	0x0024
        /*0028*/ 	.byte	0x00, 0xf0, 0x21, 0x00


	//----- nvinfo : EIATTR_KPARAM_INFO
	.align		4
.L_5473:
        /*002c*/ 	.byte	0x04, 0x17
        /*002e*/ 	.short	(.L_5475 - .L_5474)
.L_5474:
        /*0030*/ 	.word	0x00000000
        /*0034*/ 	.short	0x0005
        /*0036*/ 	.short	0x001c
        /*0038*/ 	.byte	0x00, 0xf0, 0x21, 0x00


	//----- nvinfo : EIATTR_KPARAM_INFO
	.align		4
.L_5475:
        /*003c*/ 	.byte	0x04, 0x17
        /*003e*/ 	.short	(.L_5477 - .L_5476)
.L_5476:
        /*0040*/ 	.word	0x00000000
        /*0044*/ 	.short	0x0004
        /*0046*/ 	.short	0x0019
        /*0048*/ 	.byte	0x00, 0xf0, 0x05, 0x00


	//----- nvinfo : EIATTR_KPARAM_INFO
	.align		4
.L_5477:
        /*004c*/ 	.byte	0x04, 0x17
        /*004e*/ 	.short	(.L_5479 - .L_5478)
.L_5478:
        /*0050*/ 	.word	0x00000000
        /*0054*/ 	.short	0x0003
        /*0056*/ 	.short	0x0018
        /*0058*/ 	.byte	0x00, 0xf0, 0x05, 0x00


	//----- nvinfo : EIATTR_KPARAM_INFO
	.align		4
.L_5479:
        /*005c*/ 	.byte	0x04, 0x17
        /*005e*/ 	.short	(.L_5481 - .L_5480)
.L_5480:
        /*0060*/ 	.word	0x00000000
        /*0064*/ 	.short	0x0002
        /*0066*/ 	.short	0x0008
        /*0068*/ 	.byte	0x00, 0xf0, 0x41, 0x00


	//----- nvinfo : EIATTR_KPARAM_INFO
	.align		4
.L_5481:
        /*006c*/ 	.byte	0x04, 0x17
        /*006e*/ 	.short	(.L_5483 - .L_5482)
.L_5482:
        /*0070*/ 	.word	0x00000000
        /*0074*/ 	.short	0x0001
        /*0076*/ 	.short	0x0004
        /*0078*/ 	.byte	0x00, 0xf0, 0x09, 0x00


	//----- nvinfo : EIATTR_KPARAM_INFO
	.align		4
.L_5483:
        /*007c*/ 	.byte	0x04, 0x17
        /*007e*/ 	.short	(.L_5485 - .L_5484)
.L_5484:
        /*0080*/ 	.word	0x00000000
        /*0084*/ 	.short	0x0000
        /*0086*/ 	.short	0x0000
        /*0088*/ 	.byte	0x00, 0xf0, 0x11, 0x00


	//----- nvinfo : EIATTR_MAXREG_COUNT
	.align		4
.L_5485:
        /*008c*/ 	.byte	0x03, 0x1b
        /*008e*/ 	.short	0x00ff


	//----- nvinfo : EIATTR_EXTERNS
	.align		4
        /*0090*/ 	.byte	0x04, 0x0f
        /*0092*/ 	.short	(.L_5487 - .L_5486)


	//   ....[0]....
	.align		4
.L_5486:
        /*0094*/ 	.word	index@(__assertfail)


	//----- nvinfo : EIATTR_MERCURY_ISA_VERSION
	.align		4
.L_5487:
        /*0098*/ 	.byte	0x03, 0x5f
        /*009a*/ 	.short	0x0000


	//----- nvinfo : EIATTR_SYSCALL_OFFSETS
	.align		4
        /*009c*/ 	.byte	0x04, 0x46
        /*009e*/ 	.short	(.L_5489 - .L_5488)


	//   ....[0]....
.L_5488:
        /*00a0*/ 	.word	0x00000f20


	//   ....[1]....
        /*00a4*/ 	.word	0x00001e40


	//   ....[2]....
        /*00a8*/ 	.word	0x00002d70


	//   ....[3]....
        /*00ac*/ 	.word	0x00003c80


	//   ....[4]....
        /*00b0*/ 	.word	0x000054e0


	//   ....[5]....
        /*00b4*/ 	.word	0x00006520


	//   ....[6]....
        /*00b8*/ 	.word	0x00007520


	//   ....[7]....
        /*00bc*/ 	.word	0x00008520


	//----- nvinfo : EIATTR_EXIT_INSTR_OFFSETS
	.align		4
.L_5489:
        /*00c0*/ 	.byte	0x04, 0x1c
        /*00c2*/ 	.short	(.L_5491 - .L_5490)


	//   ....[0]....
.L_5490:
        /*00c4*/ 	.word	0x00007600


	//   ....[1]....
        /*00c8*/ 	.word	0x00007710


	//   ....[2]....
        /*00cc*/ 	.word	0x00007730


	//   ....[3]....
        /*00d0*/ 	.word	0x000077f0


	//   ....[4]....
        /*00d4*/ 	.word	0x00007830


	//   ....[5]....
        /*00d8*/ 	.word	0x00007870


	//   ....[6]....
        /*00dc*/ 	.word	0x00007900


	//   ....[7]....
        /*00e0*/ 	.word	0x00007940


	//   ....[8]....
        /*00e4*/ 	.word	0x000079e0


	//   ....[9]....
        /*00e8*/ 	.word	0x00007a30


	//   ....[10]....
        /*00ec*/ 	.word	0x00007a80


	//   ....[11]....
        /*00f0*/ 	.word	0x00007b40


	//   ....[12]....
        /*00f4*/ 	.word	0x00007ba0


	//   ....[13]....
        /*00f8*/ 	.word	0x00007d30


	//   ....[14]....
        /*00fc*/ 	.word	0x00007e90


	//   ....[15]....
        /*0100*/ 	.word	0x00007ed0


	//   ....[16]....
        /*0104*/ 	.word	0x00007f90


	//   ....[17]....
        /*0108*/ 	.word	0x00008110


	//   ....[18]....
        /*010c*/ 	.word	0x00008290


	//   ....[19]....
        /*0110*/ 	.word	0x000083f0


	//   ....[20]....
        /*0114*/ 	.word	0x00008530


	//   ....[21]....
        /*0118*/ 	.word	0x00008590


	//   ....[22]....
        /*011c*/ 	.word	0x000085d0


	//----- nvinfo : EIATTR_MAX_THREADS
	.align		4
.L_5491:
        /*0120*/ 	.byte	0x04, 0x05
        /*0122*/ 	.short	(.L_5493 - .L_5492)
.L_5492:
        /*0124*/ 	.word	0x00000080
        /*0128*/ 	.word	0x00000001
        /*012c*/ 	.word	0x00000001


	//----- nvinfo : EIATTR_CRS_STACK_SIZE
	.align		4
.L_5493:
        /*0130*/ 	.byte	0x04, 0x1e
        /*0132*/ 	.short	(.L_5495 - .L_5494)
.L_5494:
        /*0134*/ 	.word	0x00000000
.L_5495:


//--------------------- .nv.info._ZN2at6native18elementwise_kernelILi128ELi4EZNS0_22gpu_kernel_impl_nocastINS0_13AUnaryFunctorIaaaZZZNS0_16fmod_kernel_cudaERNS_18TensorIteratorBaseEENKUlvE_clEvENKUlvE0_clEvEUlaaE_EEEEvS5_RKT_EUliE_EEviT1_ --------------------------
	.section	.nv.info._ZN2at6native18elementwise_kernelILi128ELi4EZNS0_22gpu_kernel_impl_nocastINS0_13AUnaryFunctorIaaaZZZNS0_16fmod_kernel_cudaERNS_18TensorIteratorBaseEENKUlvE_clEvENKUlvE0_clEvEUlaaE_EEEEvS5_RKT_EUliE_EEviT1_,"",@"SHT_CUDA_INFO"
	.sectionflags	@""
	.align	4


	//----- nvinfo : EIATTR_CUDA_API_VERSION
	.align		4
        /*0000*/ 	.byte	0x04, 0x37
        /*0002*/ 	.short	(.L_5497 - .L_5496)
.L_5496:
        /*0004*/ 	.word	0x00000082


	//----- nvinfo : EIATTR_SW2861232_WAR
	.align		4
.L_5497:
        /*0008*/ 	.byte	0x01, 0x35
	.zero		2


	//----- nvinfo : EIATTR_PARAM_CBANK
	.align		4
        /*000c*/ 	.byte	0x04, 0x0a
        /*000e*/ 	.short	(.L_5499 - .L_5498)
	.align		4
.L_5498:
        /*0010*/ 	.word	index@(.nv.constant0._ZN2at6native18elementwise_kernelILi128ELi4EZNS0_22gpu_kernel_impl_nocastINS0_13AUnaryFunctorIaaaZZZNS0_16fmod_kernel_cudaERNS_18TensorIteratorBaseEENKUlvE_clEvENKUlvE0_clEvEUlaaE_EEEEvS5_RKT_EUliE_EEviT1_)
        /*0014*/ 	.short	0x0160
        /*0016*/ 	.short	0x0220


	//----- nvinfo : EIATTR_CBANK_PARAM_SIZE
	.align		4
.L_5499:
        /*0018*/ 	.byte	0x03, 0x19
        /*001a*/ 	.short	0x0220


	//----- nvinfo : EIATTR_KPARAM_INFO
	.align		4
        /*001c*/ 	.byte	0x04, 0x17
        /*001e*/ 	.short	(.L_5501 - .L_5500)
.L_5500:
        /*0020*/ 	.word	0x00000000
        /*0024*/ 	.short	0x0001
        /*0026*/ 	.short	0x0008
        /*0028*/ 	.byte	0x00, 0xf0, 0x61, 0x08


	//----- nvinfo : EIATTR_KPARAM_INFO
	.align		4
.L_5501:
        /*002c*/ 	.byte	0x04, 0x17
        /*002e*/ 	.short	(.L_5503 - .L_5502)
.L_5502:
        /*0030*/ 	.word	0x00000000
        /*0034*/ 	.short	0x0000
        /*0036*/ 	.short	0x0000
        /*0038*/ 	.byte	0x00, 0xf0, 0x11, 0x00


	//----- nvinfo : EIATTR_MAXREG_COUNT
	.align		4
.L_5503:
        /*003c*/ 	.byte	0x03, 0x1b
        /*003e*/ 	.short	0x0080


	//----- nvinfo : EIATTR_MERCURY_ISA_VERSION
	.align		4
        /*0040*/ 	.byte	0x03, 0x5f
        /*0042*/ 	.short	0x0000


	//----- nvinfo : EIATTR_EXIT_INSTR_OFFSETS
	.align		4
        /*0044*/ 	.byte	0x04, 0x1c
        /*0046*/ 	.short	(.L_5505 - .L_5504)


	//   ....[0]....
.L_5504:
        /*0048*/ 	.word	0x00003170


	//   ....[1]....
        /*004c*/ 	.word	0x00004190


	//----- nvinfo : EIATTR_MAX_THREADS
	.align		4
.L_5505:
        /*0050*/ 	.byte	0x04, 0x05
        /*0052*/ 	.short	(.L_5507 - .L_5506)
.L_5506:
        /*0054*/ 	.word	0x00000080
        /*0058*/ 	.word	0x00000001
        /*005c*/ 	.word	0x00000001


	//----- nvinfo : EIATTR_CRS_STACK_SIZE
	.align		4
.L_5507:
        /*0060*/ 	.byte	0x04, 0x1e
        /*0062*/ 	.short	(.L_5509 - .L_5508)
.L_5508:
        /*0064*/ 	.word	0x00000000
.L_5509:


//--------------------- .nv.info._ZN2at6native27unrolled_elementwise_kernelINS0_13AUnaryFunctorIaaaZZZNS0_16fmod_kernel_cudaERNS_18TensorIteratorBaseEENKUlvE_clEvENKUlvE0_clEvEUlaaE_EESt5arrayIPcLm2EELi4E23TrivialOffsetCalculatorILi1EjESD_NS0_6memory15LoadWithoutCastENSE_16StoreWithoutCastEEEviT_T0_T2_T3_T4_T5_ --------------------------
	.section	.nv.info._ZN2at6native27unrolled_elementwise_kernelINS0_13AUnaryFunctorIaaaZZZNS0_16fmod_kernel_cudaERNS_18TensorIteratorBaseEENKUlvE_clEvENKUlvE0_clEvEUlaaE_EESt5arrayIPcLm2EELi4E23TrivialOffsetCalculatorILi1EjESD_NS0_6memory15LoadWithoutCastENSE_16StoreWithoutCastEEEviT_T0_T2_T3_T4_T5_,"",@"SHT_CUDA_INFO"
	.sectionflags	@""
	.align	4


	//----- nvinfo : EIATTR_CUDA_API_VERSION
	.align		4
        /*0000*/ 	.byte	0x04, 0x37
        /*0002*/ 	.short	(.L_5511 - .L_5510)
.L_5510:
        /*0004*/ 	.word	0x00000082


	//----- nvinfo : EIATTR_SW2861232_WAR
	.align		4
.L_5511:
        /*0008*/ 	.byte	0x01, 0x35
	.zero		2


	//----- nvinfo : EIATTR_PARAM_CBANK
	.align		4
        /*000c*/ 	.byte	0x04, 0x0a
        /*000e*/ 	.short	(.L_5513 - .L_5512)
	.align		4
.L_5512:
        /*0010*/ 	.word	index@(.nv.constant0._ZN2at6native27unrolled_elementwise_kernelINS0_13AUnaryFunctorIaaaZZZNS0_16fmod_kernel_cudaERNS_18TensorIteratorBaseEENKUlvE_clEvENKUlvE0_clEvEUlaaE_EESt5arrayIPcLm2EELi4E23TrivialOffsetCalculatorILi1EjESD_NS0_6memory15LoadWithoutCastENSE_16StoreWithoutCastEEEviT_T0_T2_T3_T4_T5_)
        /*0014*/ 	.short	0x0160
        /*0016*/ 	.short	0x001c


	//----- nvinfo : EIATTR_CBANK_PARAM_SIZE
	.align		4
.L_5513:
        /*0018*/ 	.byte	0x03, 0x19
        /*001a*/ 	.short	0x001c


	//----- nvinfo : EIATTR_KPARAM_INFO
	.align		4
        /*001c*/ 	.byte	0x04, 0x17
        /*001e*/ 	.short	(.L_5515 - .L_5514)
.L_5514:
        /*0020*/ 	.word	0x00000000
        /*0024*/ 	.short	0x0006
        /*0026*/ 	.short	0x001b
        /*0028*/ 	.byte	0x00, 0xf0, 0x05, 0x00


	//----- nvinfo : EIATTR_KPARAM_INFO
	.align		4
.L_5515:
        /*002c*/ 	.byte	0x04, 0x17
        /*002e*/ 	.short	(.L_5517 - .L_5516)
.L_5516:
        /*0030*/ 	.word	0x00000000
        /*0034*/ 	.short	0x0005
        /*0036*/ 	.short	0x001a
        /*0038*/ 	.byte	0x00, 0xf0, 0x05, 0x00


	//----- nvinfo : EIATTR_KPARAM_INFO
	.align		4
.L_5517:
        /*003c*/ 	.byte	0x04, 0x17
        /*003e*/ 	.short	(.L_5519 - .L_5518)
.L_5518:
        /*0040*/ 	.word	0x00000000
        /*0044*/ 	.short	0x0004
        /*0046*/ 	.short	0x0019
        /*0048*/ 	.byte	0x00, 0xf0, 0x05, 0x00


	//----- nvinfo : EIATTR_KPARAM_INFO
	.align		4
.L_5519:
        /*004c*/ 	.byte	0x04, 0x17
        /*004e*/ 	.short	(.L_5521 - .L_5520)
.L_5520:
        /*0050*/ 	.word	0x00000000
        /*0054*/ 	.short	0x0003
        /*0056*/ 	.short	0x0018
        /*0058*/ 	.byte	0x00, 0xf0, 0x05, 0x00


	//----- nvinfo : EIATTR_KPARAM_INFO
	.align		4
.L_5521:
        /*005c*/ 	.byte	0x04, 0x17
        /*005e*/ 	.short	(.L_5523 - .L_5522)
.L_5522:
        /*0060*/ 	.word	0x00000000
        /*0064*/ 	.short	0x0002
        /*0066*/ 	.short	0x0008
        /*0068*/ 	.byte	0x00, 0xf0, 0x41, 0x00


	//----- nvinfo : EIATTR_KPARAM_INFO
	.align		4
.L_5523:
        /*006c*/ 	.byte	0x04, 0x17
        /*006e*/ 	.short	(.L_5525 - .L_5524)
.L_5524:
        /*0070*/ 	.word	0x00000000
        /*0074*/ 	.short	0x0001
        /*0076*/ 	.short	0x0004
        /*0078*/ 	.byte	0x00, 0xf0, 0x09, 0x00


	//----- nvinfo : EIATTR_KPARAM_INFO
	.align		4
.L_5525:
        /*007c*/ 	.byte	0x04, 0x17
        /*007e*/ 	.short	(.L_5527 - .L_5526)
.L_5526:
        /*0080*/ 	.word	0x00000000
        /*0084*/ 	.short	0x0000
        /*0086*/ 	.short	0x0000
        /*0088*/ 	.byte	0x00, 0xf0, 0x11, 0x00


	//----- nvinfo : EIATTR_MAXREG_COUNT
	.align		4
.L_5527:
        /*008c*/ 	.byte	0x03, 0x1b
        /*008e*/ 	.short	0x00ff


	//----- nvinfo : EIATTR_MERCURY_ISA_VERSION
	.align		4
        /*0090*/ 	.byte	0x03, 0x5f
        /*0092*/ 	.short	0x0000


	//----- nvinfo : EIATTR_EXIT_INSTR_OFFSETS
	.align		4
        /*0094*/ 	.byte	0x04, 0x1c
        /*0096*/ 	.short	(.L_5529 - .L_5528)


	//   ....[0]....
.L_5528:
        /*0098*/ 	.word	0x00000a40


	//   ....[1]....
        /*009c*/ 	.word	0x00000a90


	//----- nvinfo : EIATTR_MAX_THREADS
	.align		4
.L_5529:
        /*00a0*/ 	.byte	0x04, 0x05
        /*00a2*/ 	.short	(.L_5531 - .L_5530)
.L_5530:
        /*00a4*/ 	.word	0x00000080
        /*00a8*/ 	.word	0x00000001
        /*00ac*/ 	.word	0x00000001


	//----- nvinfo : EIATTR_CRS_STACK_SIZE
	.align		4
.L_5531:
        /*00b0*/ 	.byte	0x04, 0x1e
        /*00b2*/ 	.short	(.L_5533 - .L_5532)
.L_5532:
        /*00b4*/ 	.word	0x00000000
.L_5533:


//--------------------- .nv.info._ZN2at6native29vectorized_elementwise_kernelILi2ENS0_13AUnaryFunctorIaaaZZZNS0_16fmod_kernel_cudaERNS_18TensorIteratorBaseEENKUlvE_clEvENKUlvE0_clEvEUlaaE_EESt5arrayIPcLm2EEEEviT0_T1_ --------------------------
	.section	.nv.info._ZN2at6native29vectorized_elementwise_kernelILi2ENS0_13AUnaryFunctorIaaaZZZNS0_16fmod_kernel_cudaERNS_18TensorIteratorBaseEENKUlvE_clEvENKUlvE0_clEvEUlaaE_EESt5arrayIPcLm2EEEEviT0_T1_,"",@"SHT_CUDA_INFO"
	.sectionflags	@""
	.align	4


	//----- nvinfo : EIATTR_CUDA_API_VERSION
	.align		4
        /*0000*/ 	.byte	0x04, 0x37
        /*0002*/ 	.short	(.L_5535 - .L_5534)
.L_5534:
        /*0004*/ 	.word	0x00000082


	//----- nvinfo : EIATTR_SW2861232_WAR
	.align		4
.L_5535:
        /*0008*/ 	.byte	0x01, 0x35
	.zero		2


	//----- nvinfo : EIATTR_PARAM_CBANK
	.align		4
        /*000c*/ 	.byte	0x04, 0x0a
        /*000e*/ 	.short	(.L_5537 - .L_5536)
	.align		4
.L_5536:
        /*0010*/ 	.word	index@(.nv.constant0._ZN2at6native29vectorized_elementwise_kernelILi2ENS0_13AUnaryFunctorIaaaZZZNS0_16fmod_kernel_cudaERNS_18TensorIteratorBaseEENKUlvE_clEvENKUlvE0_clEvEUlaaE_EESt5arrayIPcLm2EEEEviT0_T1_)
        /*0014*/ 	.short	0x0160
        /*0016*/ 	.short	0x0018


	//----- nvinfo : EIATTR_CBANK_PARAM_SIZE
	.align		4
.L_5537:
        /*0018*/ 	.byte	0x03, 0x19
        /*001a*/ 	.short	0x0018


	//----- nvinfo : EIATTR_KPARAM_INFO
	.align		4
        /*001c*/ 	.byte	0x04, 0x17
        /*001e*/ 	.short	(.L_5539 - .L_5538)
.L_5538:
        /*0020*/ 	.word	0x00000000
        /*0024*/ 	.short	0x0002
        /*0026*/ 	.short	0x0008
        /*0028*/ 	.byte	0x00, 0xf0, 0x41, 0x00


	//----- nvinfo : EIATTR_KPARAM_INFO
	.align		4
.L_5539:
        /*002c*/ 	.byte	0x04, 0x17
        /*002e*/ 	.short	(.L_5541 - .L_5540)
.L_5540:
        /*0030*/ 	.word	0x00000000
        /*0034*/ 	.short	0x0001
        /*0036*/ 	.short	0x0004
        /*0038*/ 	.byte	0x00, 0xf0, 0x09, 0x00


	//----- nvinfo : EIATTR_KPARAM_INFO
	.align		4
.L_5541:
        /*003c*/ 	.byte	0x04, 0x17
        /*003e*/ 	.short	(.L_5543 - .L_5542)
.L_5542:
        /*0040*/ 	.word	0x00000000
        /*0044*/ 	.short	0x0000
        /*0046*/ 	.short	0x0000
        /*0048*/ 	.byte	0x00, 0xf0, 0x11, 0x00


	//----- nvinfo : EIATTR_MAXREG_COUNT
	.align		4
.L_5543:
        /*004c*/ 	.byte	0x03, 0x1b
        /*004e*/ 	.short	0x00ff


	//----- nvinfo : EIATTR_MERCURY_ISA_VERSION
	.align		4
        /*0050*/ 	.byte	0x03, 0x5f
        /*0052*/ 	.short	0x0000


	//----- nvinfo : EIATTR_EXIT_INSTR_OFFSETS
	.align		4
        /*0054*/ 	.byte	0x04, 0x1c
        /*0056*/ 	.short	(.L_5545 - .L_5544)


	//   ....[0]....
.L_5544:
        /*0058*/ 	.word	0x00000cf0


	//   ....[1]....
        /*005c*/ 	.word	0x000021b0


	//   ....[2]....
        /*0060*/ 	.word	0x00002200


	//----- nvinfo : EIATTR_MAX_THREADS
	.align		4
.L_5545:
        /*0064*/ 	.byte	0x04, 0x05
        /*0066*/ 	.short	(.L_5547 - .L_5546)
.L_5546:
        /*0068*/ 	.word	0x00000080
        /*006c*/ 	.word	0x00000001
        /*0070*/ 	.word	0x00000001


	//----- nvinfo : EIATTR_CRS_STACK_SIZE
	.align		4
.L_5547:
        /*0074*/ 	.byte	0x04, 0x1e
        /*0076*/ 	.short	(.L_5549 - .L_5548)
.L_5548:
        /*0078*/ 	.word	0x00000000
.L_5549:


//--------------------- .nv.info._ZN2at6native29vectorized_elementwise_kernelILi4ENS0_13AUnaryFunctorIaaaZZZNS0_16fmod_kernel_cudaERNS_18TensorIteratorBaseEENKUlvE_clEvENKUlvE0_clEvEUlaaE_EESt5arrayIPcLm2EEEEviT0_T1_ --------------------------
	.section	.nv.info._ZN2at6native29vectorized_elementwise_kernelILi4ENS0_13AUnaryFunctorIaaaZZZNS0_16fmod_kernel_cudaERNS_18TensorIteratorBaseEENKUlvE_clEvENKUlvE0_clEvEUlaaE_EESt5arrayIPcLm2EEEEviT0_T1_,"",@"SHT_CUDA_INFO"
	.sectionflags	@""
	.align	4


	//----- nvinfo : EIATTR_CUDA_API_VERSION
	.align		4
        /*0000*/ 	.byte	0x04, 0x37
        /*0002*/ 	.short	(.L_5551 - .L_5550)
.L_5550:
        /*0004*/ 	.word	0x00000082


	//----- nvinfo : EIATTR_SW2861232_WAR
	.align		4
.L_5551:
        /*0008*/ 	.byte	0x01, 0x35
	.zero		2


	//----- nvinfo : EIATTR_PARAM_CBANK
	.align		4
        /*000c*/ 	.byte	0x04, 0x0a
        /*000e*/ 	.short	(.L_5553 - .L_5552)
	.align		4
.L_5552:
        /*0010*/ 	.word	index@(.nv.constant0._ZN2at6native29vectorized_elementwise_kernelILi4ENS0_13AUnaryFunctorIaaaZZZNS0_16fmod_kernel_cudaERNS_18TensorIteratorBaseEENKUlvE_clEvENKUlvE0_clEvEUlaaE_EESt5arrayIPcLm2EEEEviT0_T1_)
        /*0014*/ 	.short	0x0160
        /*0016*/ 	.short	0x0018


	//----- nvinfo : EIATTR_CBANK_PARAM_SIZE
	.align		4
.L_5553:
        /*0018*/ 	.byte	0x03, 0x19
        /*001a*/ 	.short	0x0018


	//----- nvinfo : EIATTR_KPARAM_INFO
	.align		4
        /*001c*/ 	.byte	0x04, 0x17
        /*001e*/ 	.short	(.L_5555 - .L_5554)
.L_5554:
        /*0020*/ 	.word	0x00000000
        /*0024*/ 	.short	0x0002
        /*0026*/ 	.short	0x0008
        /*0028*/ 	.byte	0x00, 0xf0, 0x41, 0x00


	//----- nvinfo : EIATTR_KPARAM_INFO
	.align		4
.L_5555:
        /*002c*/ 	.byte	0x04, 0x17
        /*002e*/ 	.short	(.L_5557 - .L_5556)
.L_5556:
        /*0030*/ 	.word	0x00000000
        /*0034*/ 	.short	0x0001
        /*0036*/ 	.short	0x0004
        /*0038*/ 	.byte	0x00, 0xf0, 0x09, 0x00


	//----- nvinfo : EIATTR_KPARAM_INFO
	.align		4
.L_5557:
        /*003c*/ 	.byte	0x04, 0x17
        /*003e*/ 	.short	(.L_5559 - .L_5558)
.L_5558:
        /*0040*/ 	.word	0x00000000
        /*0044*/ 	.short	0x0000
        /*0046*/ 	.short	0x0000
        /*0048*/ 	.byte	0x00, 0xf0, 0x11, 0x00


	//----- nvinfo : EIATTR_MAXREG_COUNT
	.align		4
.L_5559:
        /*004c*/ 	.byte	0x03, 0x1b
        /*004e*/ 	.short	0x00ff


	//----- nvinfo : EIATTR_MERCURY_ISA_VERSION
	.align		4
        /*0050*/ 	.byte	0x03, 0x5f
        /*0052*/ 	.short	0x0000


	//----- nvinfo : EIATTR_EXIT_INSTR_OFFSETS
	.align		4
        /*0054*/ 	.byte	0x04, 0x1c
        /*0056*/ 	.short	(.L_5561 - .L_5560)


	//   ....[0]....
.L_5560:
        /*0058*/ 	.word	0x00000cf0


	//   ....[1]....
        /*005c*/ 	.word	0x000021c0


	//   ....[2]....
        /*0060*/ 	.word	0x00002210


	//----- nvinfo : EIATTR_MAX_THREADS
	.align		4
.L_5561:
        /*0064*/ 	.byte	0x04, 0x05
        /*0066*/ 	.short	(.L_5563 - .L_5562)
.L_5562:
        /*0068*/ 	.word	0x00000080
        /*006c*/ 	.word	0x00000001
        /*0070*/ 	.word	0x00000001


	//----- nvinfo : EIATTR_CRS_STACK_SIZE
	.align		4
.L_5563:
        /*0074*/ 	.byte	0x04, 0x1e
        /*0076*/ 	.short	(.L_5565 - .L_5564)
.L_5564:
        /*0078*/ 	.word	0x00000000
.L_5565:


//--------------------- .nv.info._ZN2at6native29vectorized_elementwise_kernelILi8ENS0_13AUnaryFunctorIaaaZZZNS0_16fmod_kernel_cudaERNS_18TensorIteratorBaseEENKUlvE_clEvENKUlvE0_clEvEUlaaE_EESt5arrayIPcLm2EEEEviT0_T1_ --------------------------
	.section	.nv.info._ZN2at6native29vectorized_elementwise_kernelILi8ENS0_13AUnaryFunctorIaaaZZZNS0_16fmod_kernel_cudaERNS_18TensorIteratorBaseEENKUlvE_clEvENKUlvE0_clEvEUlaaE_EESt5arrayIPcLm2EEEEviT0_T1_,"",@"SHT_CUDA_INFO"
	.sectionflags	@""
	.align	4


	//----- nvinfo : EIATTR_CUDA_API_VERSION
	.align		4
        /*0000*/ 	.byte	0x04, 0x37
        /*0002*/ 	.short	(.L_5567 - .L_5566)
.L_5566:
        /*0004*/ 	.word	0x00000082


	//----- nvinfo : EIATTR_SW2861232_WAR
	.align		4
.L_5567:
        /*0008*/ 	.byte	0x01, 0x35
	.zero		2


	//----- nvinfo : EIATTR_PARAM_CBANK
	.align		4
        /*000c*/ 	.byte	0x04, 0x0a
        /*000e*/ 	.short	(.L_5569 - .L_5568)
	.align		4
.L_5568:
        /*0010*/ 	.word	index@(.nv.constant0._ZN2at6native29vectorized_elementwise_kernelILi8ENS0_13AUnaryFunctorIaaaZZZNS0_16fmod_kernel_cudaERNS_18TensorIteratorBaseEENKUlvE_clEvENKUlvE0_clEvEUlaaE_EESt5arrayIPcLm2EEEEviT0_T1_)
        /*0014*/ 	.short	0x0160
        /*0016*/ 	.short	0x0018


	//----- nvinfo : EIATTR_CBANK_PARAM_SIZE
	.align		4
.L_5569:
        /*0018*/ 	.byte	0x03, 0x19
        /*001a*/ 	.short	0x0018


	//----- nvinfo : EIATTR_KPARAM_INFO
	.align		4
        /*001c*/ 	.byte	0x04, 0x17
        /*001e*/ 	.short	(.L_5571 - .L_5570)
.L_5570:
        /*0020*/ 	.word	0x00000000
        /*0024*/ 	.short	0x0002
        /*0026*/ 	.short	0x0008
        /*0028*/ 	.byte	0x00, 0xf0, 0x41, 0x00


	//----- nvinfo : EIATTR_KPARAM_INFO
	.align		4
.L_5571:
        /*002c*/ 	.byte	0x04, 0x17
        /*002e*/ 	.short	(.L_5573 - .L_5572)
.L_5572:
        /*0030*/ 	.word	0x00000000
        /*0034*/ 	.short	0x0001
        /*0036*/ 	.short	0x0004
        /*0038*/ 	.byte	0x00, 0xf0, 0x09, 0x00


	//----- nvinfo : EIATTR_KPARAM_INFO
	.align		4
.L_5573:
        /*003c*/ 	.byte	0x04, 0x17
        /*003e*/ 	.short	(.L_5575 - .L_5574)
.L_5574:
        /*0040*/ 	.word	0x00000000
        /*0044*/ 	.short	0x0000
        /*0046*/ 	.short	0x0000
        /*0048*/ 	.byte	0x00, 0xf0, 0x11, 0x00


	//----- nvinfo : EIATTR_MAXREG_COUNT
	.align		4
.L_5575:
        /*004c*/ 	.byte	0x03, 0x1b
        /*004e*/ 	.short	0x00ff


	//----- nvinfo : EIATTR_MERCURY_ISA_VERSION
	.align		4
        /*0050*/ 	.byte	0x03, 0x5f
        /*0052*/ 	.short	0x0000


	//----- nvinfo : EIATTR_EXIT_INSTR_OFFSETS
	.align		4
        /*0054*/ 	.byte	0x04, 0x1c
        /*0056*/ 	.short	(.L_5577 - .L_5576)


	//   ....[0]....
.L_5576:
        /*0058*/ 	.word	0x00000010


	//----- nvinfo : EIATTR_MAX_THREADS
	.align		4
.L_5577:
        /*005c*/ 	.byte	0x04, 0x05
        /*005e*/ 	.short	(.L_5579 - .L_5578)
.L_5578:
        /*0060*/ 	.word	0x00000080
        /*0064*/ 	.word	0x00000001
        /*0068*/ 	.word	0x00000001
.L_5579:


//--------------------- .nv.info._ZN2at6native18elementwise_kernelILi128ELi4EZNS0_15gpu_kernel_implINS0_13BinaryFunctorIhhhZZZNS0_16fmod_kernel_cudaERNS_18TensorIteratorBaseEENKUlvE_clEvENKUlvE_clEvEUlhhE_EEEEvS5_RKT_EUliE_EEviT1_ --------------------------
	.section	.nv.info._ZN2at6native18elementwise_kernelILi128ELi4EZNS0_15gpu_kernel_implINS0_13BinaryFunctorIhhhZZZNS0_16fmod_kernel_cudaERNS_18TensorIteratorBaseEENKUlvE_clEvENKUlvE_clEvEUlhhE_EEEEvS5_RKT_EUliE_EEviT1_,"",@"SHT_CUDA_INFO"
	.sectionflags	@""
	.align	4


	//----- nvinfo : EIATTR_CUDA_API_VERSION
	.align		4
        /*0000*/ 	.byte	0x04, 0x37
        /*0002*/ 	.short	(.L_5581 - .L_5580)
.L_5580:
        /*0004*/ 	.word	0x00000082


	//----- nvinfo : EIATTR_SW2861232_WAR
	.align		4
.L_5581:
        /*0008*/ 	.byte	0x01, 0x35
	.zero		2


	//----- nvinfo : EIATTR_PARAM_CBANK
	.align		4
        /*000c*/ 	.byte	0x04, 0x0a
        /*000e*/ 	.short	(.L_5583 - .L_5582)
	.align		4
.L_5582:
        /*0010*/ 	.word	index@(.nv.constant0._ZN2at6native18elementwise_kernelILi128ELi4EZNS0_15gpu_kernel_implINS0_13BinaryFunctorIhhhZZZNS0_16fmod_kernel_cudaERNS_18TensorIteratorBaseEENKUlvE_clEvENKUlvE_clEvEUlhhE_EEEEvS5_RKT_EUliE_EEviT1_)
        /*0014*/ 	.short	0x0160
        /*0016*/ 	.short	0x0290


	//----- nvinfo : EIATTR_CBANK_PARAM_SIZE
	.align		4
.L_5583:
        /*0018*/ 	.byte	0x03, 0x19
        /*001a*/ 	.short	0x0290


	//----- nvinfo : EIATTR_KPARAM_INFO
	.align		4
        /*001c*/ 	.byte	0x04, 0x17
        /*001e*/ 	.short	(.L_5585 - .L_5584)
.L_5584:
        /*0020*/ 	.word	0x00000000
        /*0024*/ 	.short	0x0001
        /*0026*/ 	.short	0x0008
        /*0028*/ 	.byte	0x00, 0xf0, 0x21, 0x0a


	//----- nvinfo : EIATTR_KPARAM_INFO
	.align		4
.L_5585:
        /*002c*/ 	.byte	0x04, 0x17
        /*002e*/ 	.short	(.L_5587 - .L_5586)
.L_5586:
        /*0030*/ 	.word	0x00000000
        /*0034*/ 	.short	0x0000
        /*0036*/ 	.short	0x0000
        /*0038*/ 	.byte	0x00, 0xf0, 0x11, 0x00


	//----- nvinfo : EIATTR_MAXREG_COUNT
	.align		4
.L_5587:
        /*003c*/ 	.byte	0x03, 0x1b
        /*003e*/ 	.short	0x0080


	//----- nvinfo : EIATTR_EXTERNS
	.align		4
        /*0040*/ 	.byte	0x04, 0x0f
        /*0042*/ 	.short	(.L_5589 - .L_5588)


	//   ....[0]....
	.align		4
.L_5588:
        /*0044*/ 	.word	index@(__assertfail)


	//----- nvinfo : EIATTR_MERCURY_ISA_VERSION
	.align		4
.L_5589:
        /*0048*/ 	.byte	0x03, 0x5f
        /*004a*/ 	.short	0x0000


	//----- nvinfo : EIATTR_SYSCALL_OFFSETS
	.align		4
        /*004c*/ 	.byte	0x04, 0x46
        /*004e*/ 	.short	(.L_5591 - .L_5590)


	//   ....[0]....
.L_5590:
        /*0050*/ 	.word	0x00001f10


	//   ....[1]....
        /*0054*/ 	.word	0x00002df0


	//   ....[2]....
        /*0058*/ 	.word	0x00003cd0


	//   ....[3]....
        /*005c*/ 	.word	0x00005c40


	//   ....[4]....
        /*0060*/ 	.word	0x00006b20


	//   ....[5]....
        /*0064*/ 	.word	0x00007a00


	//   ....[6]....
        /*0068*/ 	.word	0x00009940


	//   ....[7]....
        /*006c*/ 	.word	0x0000a820


	//   ....[8]....
        /*0070*/ 	.word	0x0000b700


	//   ....[9]....
        /*0074*/ 	.word	0x0000d650


	//   ....[10]....
        /*0078*/ 	.word	0x0000e530


	//   ....[11]....
        /*007c*/ 	.word	0x0000f410


	//----- nvinfo : EIATTR_EXIT_INSTR_OFFSETS
	.align		4
.L_5591:
        /*0080*/ 	.byte	0x04, 0x1c
        /*0082*/ 	.short	(.L_5593 - .L_5592)


	//   ....[0]....
.L_5592:
        /*0084*/ 	.word	0x0000b7b0


	//   ....[1]....
        /*0088*/ 	.word	0x0000e6a0


	//   ....[2]....
        /*008c*/ 	.word	0x0000e6c0


	//   ....[3]....
        /*0090*/ 	.word	0x0000e760


	//   ....[4]....
        /*0094*/ 	.word	0x0000e790


	//   ....[5]....
        /*0098*/ 	.word	0x0000e7b0


	//   ....[6]....
        /*009c*/ 	.word	0x0000e840


	//   ....[7]....
        /*00a0*/ 	.word	0x0000e880


	//   ....[8]....
        /*00a4*/ 	.word	0x0000e920


	//   ....[9]....
        /*00a8*/ 	.word	0x0000e970


	//   ....[10]....
        /*00ac*/ 	.word	0x0000e9a0


	//   ....[11]....
        /*00b0*/ 	.word	0x0000ea70


	//   ....[12]....
        /*00b4*/ 	.word	0x0000eab0


	//   ....[13]....
        /*00b8*/ 	.word	0x0000ec40


	//   ....[14]....
        /*00bc*/ 	.word	0x0000eda0


	//   ....[15]....
        /*00c0*/ 	.word	0x0000ede0


	//   ....[16]....
        /*00c4*/ 	.word	0x0000ee80


	//   ....[17]....
        /*00c8*/ 	.word	0x0000f000


	//   ....[18]....
        /*00cc*/ 	.word	0x0000f180


	//   ....[19]....
        /*00d0*/ 	.word	0x0000f2e0


	//   ....[20]....
        /*00d4*/ 	.word	0x0000f420


	//   ....[21]....
        /*00d8*/ 	.word	0x0000f460


	//   ....[22]....
        /*00dc*/ 	.word	0x0000f490


	//----- nvinfo : EIATTR_MAX_THREADS
	.align		4
.L_5593:
        /*00e0*/ 	.byte	0x04, 0x05
        /*00e2*/ 	.short	(.L_5595 - .L_5594)
.L_5594:
        /*00e4*/ 	.word	0x00000080
        /*00e8*/ 	.word	0x00000001
        /*00ec*/ 	.word	0x00000001


	//----- nvinfo : EIATTR_CRS_STACK_SIZE
	.align		4
.L_5595:
        /*00f0*/ 	.byte	0x04, 0x1e
        /*00f2*/ 	.short	(.L_5597 - .L_5596)
.L_5596:
        /*00f4*/ 	.word	0x00000000
.L_5597:


//--------------------- .nv.info._ZN2at6native27unrolled_elementwise_kernelINS0_13BinaryFunctorIhhhZZZNS0_16fmod_kernel_cudaERNS_18TensorIteratorBaseEENKUlvE_clEvENKUlvE_clEvEUlhhE_EESt5arrayIPcLm3EELi4E23TrivialOffsetCalculatorILi2EjESC_ILi1EjENS0_6memory12LoadWithCastILi2EEENSF_13StoreWithCastILi1EEEEEviT_T0_T2_T3_T4_T5_ --------------------------
	.section	.nv.info._ZN2at6native27unrolled_elementwise_kernelINS0_13BinaryFunctorIhhhZZZNS0_16fmod_kernel_cudaERNS_18TensorIteratorBaseEENKUlvE_clEvENKUlvE_clEvEUlhhE_EESt5arrayIPcLm3EELi4E23TrivialOffsetCalculatorILi2EjESC_ILi1EjENS0_6memory12LoadWithCastILi2EEENSF_13StoreWithCastILi1EEEEEviT_T0_T2_T3_T4_T5_,"",@"SHT_CUDA_INFO"
	.sectionflags	@""
	.align	4


	//----- nvinfo : EIATTR_CUDA_API_VERSION
	.align		4
        /*0000*/ 	.byte	0x04, 0x37
        /*0002*/ 	.short	(.L_5599 - .L_5598)
.L_5598:
        /*0004*/ 	.word	0x00000082


	//----- nvinfo : EIATTR_SW2861232_WAR
	.align		4
.L_5599:
        /*0008*/ 	.byte	0x01, 0x35
	.zero		2


	//----- nvinfo : EIATTR_PARAM_CBANK
	.align		4
        /*000c*/ 	.byte	0x04, 0x0a
        /*000e*/ 	.short	(.L_5601 - .L_5600)
	.align		4
.L_5600:
        /*0010*/ 	.word	index@(.nv.constant0._ZN2at6native27unrolled_elementwise_kernelINS0_13BinaryFunctorIhhhZZZNS0_16fmod_kernel_cudaERNS_18TensorIteratorBaseEENKUlvE_clEvENKUlvE_clEvEUlhhE_EESt5arrayIPcLm3EELi4E23TrivialOffsetCalculatorILi2EjESC_ILi1EjENS0_6memory12LoadWithCastILi2EEENSF_13StoreWithCastILi1EEEEEviT_T0_T2_T3_T4_T5_)
        /*0014*/ 	.short	0x0160
        /*0016*/ 	.short	0x0038


	//----- nvinfo : EIATTR_CBANK_PARAM_SIZE
	.align		4
.L_5601:
        /*0018*/ 	.byte	0x03, 0x19
        /*001a*/ 	.short	0x0038


	//----- nvinfo : EIATTR_KPARAM_INFO
	.align		4
        /*001c*/ 	.byte	0x04, 0x17
        /*001e*/ 	.short	(.L_5603 - .L_5602)
.L_5602:
        /*0020*/ 	.word	0x00000000
        /*0024*/ 	.short	0x0006
        /*0026*/ 	.short	0x0030
        /*0028*/ 	.byte	0x00, 0xf0, 0x21, 0x00


	//----- nvinfo : EIATTR_KPARAM_INFO
	.align		4
.L_5603:
        /*002c*/ 	.byte	0x04, 0x17
        /*002e*/ 	.short	(.L_5605 - .L_5604)
.L_5604:
        /*0030*/ 	.word	0x00000000
        /*0034*/ 	.short	0x0005
        /*0036*/ 	.short	0x0024
        /*0038*/ 	.byte	0x00, 0xf0, 0x31, 0x00


	//----- nvinfo : EIATTR_KPARAM_INFO
	.align		4
.L_5605:
        /*003c*/ 	.byte	0x04, 0x17
        /*003e*/ 	.short	(.L_5607 - .L_5606)
.L_5606:
        /*0040*/ 	.word	0x00000000
        /*0044*/ 	.short	0x0004
        /*0046*/ 	.short	0x0021
        /*0048*/ 	.byte	0x00, 0xf0, 0x05, 0x00


	//----- nvinfo : EIATTR_KPARAM_INFO
	.align		4
.L_5607:
        /*004c*/ 	.byte	0x04, 0x17
        /*004e*/ 	.short	(.L_5609 - .L_5608)
.L_5608:
        /*0050*/ 	.word	0x00000000
        /*0054*/ 	.short	0x0003
        /*0056*/ 	.short	0x0020
        /*0058*/ 	.byte	0x00, 0xf0, 0x05, 0x00


	//----- nvinfo : EIATTR_KPARAM_INFO
	.align		4
.L_5609:
        /*005c*/ 	.byte	0x04, 0x17
        /*005e*/ 	.short	(.L_5611 - .L_5610)
.L_5610:
        /*0060*/ 	.word	0x00000000
        /*0064*/ 	.short	0x0002
        /*0066*/ 	.short	0x0008
        /*0068*/ 	.byte	0x00, 0xf0, 0x61, 0x00


	//----- nvinfo : EIATTR_KPARAM_INFO
	.align		4
.L_5611:
        /*006c*/ 	.byte	0x04, 0x17
        /*006e*/ 	.short	(.L_5613 - .L_5612)
.L_5612:
        /*0070*/ 	.word	0x00000000
        /*0074*/ 	.short	0x0001
        /*0076*/ 	.short	0x0004
        /*0078*/ 	.byte	0x00, 0xf0, 0x05, 0x00


	//----- nvinfo : EIATTR_KPARAM_INFO
	.align		4
.L_5613:
        /*007c*/ 	.byte	0x04, 0x17
        /*007e*/ 	.short	(.L_5615 - .L_5614)
.L_5614:
        /*0080*/ 	.word	0x00000000
        /*0084*/ 	.short	0x0000
        /*0086*/ 	.short	0x0000
        /*0088*/ 	.byte	0x00, 0xf0, 0x11, 0x00


	//----- nvinfo : EIATTR_MAXREG_COUNT
	.align		4
.L_5615:
        /*008c*/ 	.byte	0x03, 0x1b
        /*008e*/ 	.short	0x00ff


	//----- nvinfo : EIATTR_EXTERNS
	.align		4
        /*0090*/ 	.byte	0x04, 0x0f
        /*0092*/ 	.short	(.L_5617 - .L_5616)


	//   ....[0]....
	.align		4
.L_5616:
        /*0094*/ 	.word	index@(__assertfail)


	//----- nvinfo : EIATTR_MERCURY_ISA_VERSION
	.align		4
.L_5617:
        /*0098*/ 	.byte	0x03, 0x5f
        /*009a*/ 	.short	0x0000


	//----- nvinfo : EIATTR_SYSCALL_OFFSETS
	.align		4
        /*009c*/ 	.byte	0x04, 0x46
        /*009e*/ 	.short	(.L_5619 - .L_5618)


	//   ....[0]....
.L_5618:
        /*00a0*/ 	.word	0x00000f80


	//   ....[1]....
        /*00a4*/ 	.word	0x00001e60


	//   ....[2]....
        /*00a8*/ 	.word	0x00002dc0


	//   ....[3]....
        /*00ac*/ 	.word	0x00003ca0


	//   ....[4]....
        /*00b0*/ 	.word	0x00004c10


	//   ....[5]....
        /*00b4*/ 	.word	0x00005af0


	//   ....[6]....
        /*00b8*/ 	.word	0x00006a40


	//   ....[7]....
        /*00bc*/ 	.word	0x00007920


	//   ....[8]....
        /*00c0*/ 	.word	0x00008cc0


	//   ....[9]....
        /*00c4*/ 	.word	0x00009d00


	//   ....[10]....
        /*00c8*/ 	.word	0x0000ad00


	//   ....[11]....
        /*00cc*/ 	.word	0x0000bd00


	//----- nvinfo : EIATTR_EXIT_INSTR_OFFSETS
	.align		4
.L_5619:
        /*00d0*/ 	.byte	0x04, 0x1c
        /*00d2*/ 	.short	(.L_5621 - .L_5620)


	//   ....[0]....
.L_5620:
        /*00d4*/ 	.word	0x0000adb0


	//   ....[1]....
        /*00d8*/ 	.word	0x0000aec0


	//   ....[2]....
        /*00dc*/ 	.word	0x0000aee0


	//   ....[3]....
        /*00e0*/ 	.word	0x0000af80


	//   ....[4]....
        /*00e4*/ 	.word	0x0000afb0


	//   ....[5]....
        /*00e8*/ 	.word	0x0000afe0


	//   ....[6]....
        /*00ec*/ 	.word	0x0000b080


	//   ....[7]....
        /*00f0*/ 	.word	0x0000b0d0


	//   ....[8]....
        /*00f4*/ 	.word	0x0000b180


	//   ....[9]....
        /*00f8*/ 	.word	0x0000b1e0


	//   ....[10]....
        /*00fc*/ 	.word	0x0000b220


	//   ....[11]....
        /*0100*/ 	.word	0x0000b2e0


	//   ....[12]....
        /*0104*/ 	.word	0x0000b330


	//   ....[13]....
        /*0108*/ 	.word	0x0000b4d0


	//   ....[14]....
        /*010c*/ 	.word	0x0000b640


	//   ....[15]....
        /*0110*/ 	.word	0x0000b690


	//   ....[16]....
        /*0114*/ 	.word	0x0000b740


	//   ....[17]....
        /*0118*/ 	.word	0x0000b8d0


	//   ....[18]....
        /*011c*/ 	.word	0x0000ba60


	//   ....[19]....
        /*0120*/ 	.word	0x0000bbd0


	//   ....[20]....
        /*0124*/ 	.word	0x0000bd10


	//   ....[21]....
        /*0128*/ 	.word	0x0000bd50


	//   ....[22]....
        /*012c*/ 	.word	0x0000bd80


	//----- nvinfo : EIATTR_MAX_THREADS
	.align		4
.L_5621:
        /*0130*/ 	.byte	0x04, 0x05
        /*0132*/ 	.short	(.L_5623 - .L_5622)
.L_5622:
        /*0134*/ 	.word	0x00000080
        /*0138*/ 	.word	0x00000001
        /*013c*/ 	.word	0x00000001


	//----- nvinfo : EIATTR_CRS_STACK_SIZE
	.align		4
.L_5623:
        /*0140*/ 	.byte	0x04, 0x1e
        /*0142*/ 	.short	(.L_5625 - .L_5624)
.L_5624:
        /*0144*/ 	.word	0x00000000
.L_5625:


//--------------------- .nv.info._ZN2at6native18elementwise_kernelILi128ELi4EZNS0_22gpu_kernel_impl_nocastINS0_13BinaryFunctorIhhhZZZNS0_16fmod_kernel_cudaERNS_18TensorIteratorBaseEENKUlvE_clEvENKUlvE_clEvEUlhhE_EEEEvS5_RKT_EUliE_EEviT1_ --------------------------
	.section	.nv.info._ZN2at6native18elementwise_kernelILi128ELi4EZNS0_22gpu_kernel_impl_nocastINS0_13BinaryFunctorIhhhZZZNS0_16fmod_kernel_cudaERNS_18TensorIteratorBaseEENKUlvE_clEvENKUlvE_clEvEUlhhE_EEEEvS5_RKT_EUliE_EEviT1_,"",@"SHT_CUDA_INFO"
	.sectionflags	@""
	.align	4


	//----- nvinfo : EIATTR_CUDA_API_VERSION
	.align		4
        /*0000*/ 	.byte	0x04, 0x37
        /*0002*/ 	.short	(.L_5627 - .L_5626)
.L_5626:
        /*0004*/ 	.word	0x00000082


	//----- nvinfo : EIATTR_SW2861232_WAR
	.align		4
.L_5627:
        /*0008*/ 	.byte	0x01, 0x35
	.zero		2


	//----- nvinfo : EIATTR_PARAM_CBANK
	.align		4
        /*000c*/ 	.byte	0x04, 0x0a
        /*000e*/ 	.short	(.L_5629 - .L_5628)
	.align		4
.L_5628:
        /*0010*/ 	.word	index@(.nv.constant0._ZN2at6native18elementwise_kernelILi128ELi4EZNS0_22gpu_kernel_impl_nocastINS0_13BinaryFunctorIhhhZZZNS0_16fmod_kernel_cudaERNS_18TensorIteratorBaseEENKUlvE_clEvENKUlvE_clEvEUlhhE_EEEEvS5_RKT_EUliE_EEviT1_)
        /*0014*/ 	.short	0x0160
        /*0016*/ 	.short	0x0290


	//----- nvinfo : EIATTR_CBANK_PARAM_SIZE
	.align		4
.L_5629:
        /*0018*/ 	.byte	0x03, 0x19
        /*001a*/ 	.short	0x0290


	//----- nvinfo : EIATTR_KPARAM_INFO
	.align		4
        /*001c*/ 	.byte	0x04, 0x17
        /*001e*/ 	.short	(.L_5631 - .L_5630)
.L_5630:
        /*0020*/ 	.word	0x00000000
        /*0024*/ 	.short	0x0001
        /*0026*/ 	.short	0x0008
        /*0028*/ 	.byte	0x00, 0xf0, 0x21, 0x0a


	//----- nvinfo : EIATTR_KPARAM_INFO
	.align		4
.L_5631:
        /*002c*/ 	.byte	0x04, 0x17
        /*002e*/ 	.short	(.L_5633 - .L_5632)
.L_5632:
        /*0030*/ 	.word	0x00000000
        /*0034*/ 	.short	0x0000
        /*0036*/ 	.short	0x0000
        /*0038*/ 	.byte	0x00, 0xf0, 0x11, 0x00


	//----- nvinfo : EIATTR_MAXREG_COUNT
	.align		4
.L_5633:
        /*003c*/ 	.byte	0x03, 0x1b
        /*003e*/ 	.short	0x0080


	//----- nvinfo : EIATTR_MERCURY_ISA_VERSION
	.align		4
        /*0040*/ 	.byte	0x03, 0x5f
        /*0042*/ 	.short	0x0000


	//----- nvinfo : EIATTR_EXIT_INSTR_OFFSETS
	.align		4
        /*0044*/ 	.byte	0x04, 0x1c
        /*0046*/ 	.short	(.L_5635 - .L_5634)


	//   ....[0]....
.L_5634:
        /*0048*/ 	.word	0x000032c0


	//   ....[1]....
        /*004c*/ 	.word	0x00004350


	//----- nvinfo : EIATTR_MAX_THREADS
	.align		4
.L_5635:
        /*0050*/ 	.byte	0x04, 0x05
        /*0052*/ 	.short	(.L_5637 - .L_5636)
.L_5636:
        /*0054*/ 	.word	0x00000080
        /*0058*/ 	.word	0x00000001
        /*005c*/ 	.word	0x00000001


	//----- nvinfo : EIATTR_CRS_STACK_SIZE
	.align		4
.L_5637:
        /*0060*/ 	.byte	0x04, 0x1e
        /*0062*/ 	.short	(.L_5639 - .L_5638)
.L_5638:
        /*0064*/ 	.word	0x00000000
.L_5639:


//--------------------- .nv.info._ZN2at6native27unrolled_elementwise_kernelINS0_13BinaryFunctorIhhhZZZNS0_16fmod_kernel_cudaERNS_18TensorIteratorBaseEENKUlvE_clEvENKUlvE_clEvEUlhhE_EESt5arrayIPcLm3EELi4E23TrivialOffsetCalculatorILi2EjESC_ILi1EjENS0_6memory15LoadWithoutCastENSF_16StoreWithoutCastEEEviT_T0_T2_T3_T4_T5_ --------------------------
	.section	.nv.info._ZN2at6native27unrolled_elementwise_kernelINS0_13BinaryFunctorIhhhZZZNS0_16fmod_kernel_cudaERNS_18TensorIteratorBaseEENKUlvE_clEvENKUlvE_clEvEUlhhE_EESt5arrayIPcLm3EELi4E23TrivialOffsetCalculatorILi2EjESC_ILi1EjENS0_6memory15LoadWithoutCastENSF_16StoreWithoutCastEEEviT_T0_T2_T3_T4_T5_,"",@"SHT_CUDA_INFO"
	.sectionflags	@""
	.align	4


	//----- nvinfo : EIATTR_CUDA_API_VERSION
	.align		4
        /*0000*/ 	.byte	0x04, 0x37
        /*0002*/ 	.short	(.L_5641 - .L_5640)
.L_5640:
        /*0004*/ 	.word	0x00000082


	//----- nvinfo : EIATTR_SW2861232_WAR
	.align		4
.L_5641:
        /*0008*/ 	.byte	0x01, 0x35
	.zero		2


	//----- nvinfo : EIATTR_PARAM_CBANK
	.align		4
        /*000c*/ 	.byte	0x04, 0x0a
        /*000e*/ 	.short	(.L_5643 - .L_5642)
	.align		4
.L_5642:
        /*0010*/ 	.word	index@(.nv.constant0._ZN2at6native27unrolled_elementwise_kernelINS0_13BinaryFunctorIhhhZZZNS0_16fmod_kernel_cudaERNS_18TensorIteratorBaseEENKUlvE_clEvENKUlvE_clEvEUlhhE_EESt5arrayIPcLm3EELi4E23TrivialOffsetCalculatorILi2EjESC_ILi1EjENS0_6memory15LoadWithoutCastENSF_16StoreWithoutCastEEEviT_T0_T2_T3_T4_T5_)
        /*0014*/ 	.short	0x0160
        /*0016*/ 	.short	0x0024


	//----- nvinfo : EIATTR_CBANK_PARAM_SIZE
	.align		4
.L_5643:
        /*0018*/ 	.byte	0x03, 0x19
        /*001a*/ 	.short	0x0024


	//----- nvinfo : EIATTR_KPARAM_INFO
	.align		4
        /*001c*/ 	.byte	0x04, 0x17
        /*001e*/ 	.short	(.L_5645 - .L_5644)
.L_5644:
        /*0020*/ 	.word	0x00000000
        /*0024*/ 	.short	0x0006
        /*0026*/ 	.short	0x0023
        /*0028*/ 	.byte	0x00, 0xf0, 0x05, 0x00


	//----- nvinfo : EIATTR_KPARAM_INFO
	.align		4
.L_5645:
        /*002c*/ 	.byte	0x04, 0x17
        /*002e*/ 	.short	(.L_5647 - .L_5646)
.L_5646:
        /*0030*/ 	.word	0x00000000
        /*0034*/ 	.short	0x0005
        /*0036*/ 	.short	0x0022
        /*0038*/ 	.byte	0x00, 0xf0, 0x05, 0x00


	//----- nvinfo : EIATTR_KPARAM_INFO
	.align		4
.L_5647:
        /*003c*/ 	.byte	0x04, 0x17
        /*003e*/ 	.short	(.L_5649 - .L_5648)
.L_5648:
        /*0040*/ 	.word	0x00000000
        /*0044*/ 	.short	0x0004
        /*0046*/ 	.short	0x0021
        /*0048*/ 	.byte	0x00, 0xf0, 0x05, 0x00


	//----- nvinfo : EIATTR_KPARAM_INFO
	.align		4
.L_5649:
        /*004c*/ 	.byte	0x04, 0x17
        /*004e*/ 	.short	(.L_5651 - .L_5650)
.L_5650:
        /*0050*/ 	.word	0x00000000
        /*0054*/ 	.short	0x0003
        /*0056*/ 	.short	0x0020
        /*0058*/ 	.byte	0x00, 0xf0, 0x05, 0x00


	//----- nvinfo : EIATTR_KPARAM_INFO
	.align		4
.L_5651:
        /*005c*/ 	.byte	0x04, 0x17
        /*005e*/ 	.short	(.L_5653 - .L_5652)
.L_5652:
        /*0060*/ 	.word	0x00000000
        /*0064*/ 	.short	0x0002
        /*0066*/ 	.short	0x0008
        /*0068*/ 	.byte	0x00, 0xf0, 0x61, 0x00


	//----- nvinfo : EIATTR_KPARAM_INFO
	.align		4
.L_5653:
        /*006c*/ 	.byte	0x04, 0x17
        /*006e*/ 	.short	(.L_5655 - .L_5654)
.L_5654:
        /*0070*/ 	.word	0x00000000
        /*0074*/ 	.short	0x0001
        /*0076*/ 	.short	0x0004
        /*0078*/ 	.byte	0x00, 0xf0, 0x05, 0x00


	//----- nvinfo : EIATTR_KPARAM_INFO
	.align		4
.L_5655:
        /*007c*/ 	.byte	0x04, 0x17
        /*007e*/ 	.short	(.L_5657 - .L_5656)
.L_5656:
        /*0080*/ 	.word	0x00000000
        /*0084*/ 	.short	0x0000
        /*0086*/ 	.short	0x0000
        /*0088*/ 	.byte	0x00, 0xf0, 0x11, 0x00


	//----- nvinfo : EIATTR_MAXREG_COUNT
	.align		4
.L_5657:
        /*008c*/ 	.byte	0x03, 0x1b
        /*008e*/ 	.short	0x00ff


	//----- nvinfo : EIATTR_MERCURY_ISA_VERSION
	.align		4
        /*0090*/ 	.byte	0x03, 0x5f
        /*0092*/ 	.short	0x0000


	//----- nvinfo : EIATTR_EXIT_INSTR_OFFSETS
	.align		4
        /*0094*/ 	.byte	0x04, 0x1c
        /*0096*/ 	.short	(.L_5659 - .L_5658)


	//   ....[0]....
.L_5658:
        /*0098*/ 	.word	0x000006e0


	//   ....[1]....
        /*009c*/ 	.word	0x00000730


	//----- nvinfo : EIATTR_MAX_THREADS
	.align		4
.L_5659:
        /*00a0*/ 	.byte	0x04, 0x05
        /*00a2*/ 	.short	(.L_5661 - .L_5660)
.L_5660:
        /*00a4*/ 	.word	0x00000080
        /*00a8*/ 	.word	0x00000001
        /*00ac*/ 	.word	0x00000001


	//----- nvinfo : EIATTR_CRS_STACK_SIZE
	.align		4
.L_5661:
        /*00b0*/ 	.byte	0x04, 0x1e
        /*00b2*/ 	.short	(.L_5663 - .L_5662)
.L_5662:
        /*00b4*/ 	.word	0x00000000
.L_5663:


//--------------------- .nv.info._ZN2at6native29vectorized_elementwise_kernelILi2ENS0_13BinaryFunctorIhhhZZZNS0_16fmod_kernel_cudaERNS_18TensorIteratorBaseEENKUlvE_clEvENKUlvE_clEvEUlhhE_EESt5arrayIPcLm3EEEEviT0_T1_ --------------------------
	.section	.nv.info._ZN2at6native29vectorized_elementwise_kernelILi2ENS0_13BinaryFunctorIhhhZZZNS0_16fmod_kernel_cudaERNS_18TensorIteratorBaseEENKUlvE_clEvENKUlvE_clEvEUlhhE_EESt5arrayIPcLm3EEEEviT0_T1_,"",@"SHT_CUDA_INFO"
	.sectionflags	@""
	.align	4


	//----- nvinfo : EIATTR_CUDA_API_VERSION
	.align		4
        /*0000*/ 	.byte	0x04, 0x37
        /*0002*/ 	.short	(.L_5665 - .L_5664)
.L_5664:
        /*0004*/ 	.word	0x00000082


	//----- nvinfo : EIATTR_SW2861232_WAR
	.align		4
.L_5665:
        /*0008*/ 	.byte	0x01, 0x35
	.zero		2


	//----- nvinfo : EIATTR_PARAM_CBANK
	.align		4
        /*000c*/ 	.byte	0x04, 0x0a
        /*000e*/ 	.short	(.L_5667 - .L_5666)
	.align		4
.L_5666:
        /*0010*/ 	.word	index@(.nv.constant0._ZN2at6native29vectorized_elementwise_kernelILi2ENS0_13BinaryFunctorIhhhZZZNS0_16fmod_kernel_cudaERNS_18TensorIteratorBaseEENKUlvE_clEvENKUlvE_clEvEUlhhE_EESt5arrayIPcLm3EEEEviT0_T1_)
        /*0014*/ 	.short	0x0160
        /*0016*/ 	.short	0x0020


	//----- nvinfo : EIATTR_CBANK_PARAM_SIZE
	.align		4
.L_5667:
        /*0018*/ 	.byte	0x03, 0x19
        /*001a*/ 	.short	0x0020


	//----- nvinfo : EIATTR_KPARAM_INFO
	.align		4
        /*001c*/ 	.byte	0x04, 0x17
        /*001e*/ 	.short	(.L_5669 - .L_5668)
.L_5668:
        /*0020*/ 	.word	0x00000000
        /*0024*/ 	.short	0x0002
        /*0026*/ 	.short	0x0008
        /*0028*/ 	.byte	0x00, 0xf0, 0x61, 0x00


	//----- nvinfo : EIATTR_KPARAM_INFO
	.align		4
.L_5669:
        /*002c*/ 	.byte	0x04, 0x17
        /*002e*/ 	.short	(.L_5671 - .L_5670)
.L_5670:
        /*0030*/ 	.word	0x00000000
        /*0034*/ 	.short	0x0001
        /*0036*/ 	.short	0x0004
        /*0038*/ 	.byte	0x00, 0xf0, 0x05, 0x00


	//----- nvinfo : EIATTR_KPARAM_INFO
	.align		4
.L_5671:
        /*003c*/ 	.byte	0x04, 0x17
        /*003e*/ 	.short	(.L_5673 - .L_5672)
.L_5672:
        /*0040*/ 	.word	0x00000000
        /*0044*/ 	.short	0x0000
        /*0046*/ 	.short	0x0000
        /*0048*/ 	.byte	0x00, 0xf0, 0x11, 0x00


	//----- nvinfo : EIATTR_MAXREG_COUNT
	.align		4
.L_5673:
        /*004c*/ 	.byte	0x03, 0x1b
        /*004e*/ 	.short	0x00ff


	//----- nvinfo : EIATTR_MERCURY_ISA_VERSION
	.align		4
        /*0050*/ 	.byte	0x03, 0x5f
        /*0052*/ 	.short	0x0000


	//----- nvinfo : EIATTR_EXIT_INSTR_OFFSETS
	.align		4
        /*0054*/ 	.byte	0x04, 0x1c
        /*0056*/ 	.short	(.L_5675 - .L_5674)


	//   ....[0]....
.L_5674:
        /*0058*/ 	.word	0x00000540


	//   ....[1]....
        /*005c*/ 	.word	0x00001310


	//   ....[2]....
        /*0060*/ 	.word	0x00001360


	//----- nvinfo : EIATTR_MAX_THREADS
	.align		4
.L_5675:
        /*0064*/ 	.byte	0x04, 0x05
        /*0066*/ 	.short	(.L_5677 - .L_5676)
.L_5676:
        /*0068*/ 	.word	0x00000080
        /*006c*/ 	.word	0x00000001
        /*0070*/ 	.word	0x00000001


	//----- nvinfo : EIATTR_CRS_STACK_SIZE
	.align		4
.L_5677:
        /*0074*/ 	.byte	0x04, 0x1e
        /*0076*/ 	.short	(.L_5679 - .L_5678)
.L_5678:
        /*0078*/ 	.word	0x00000000
.L_5679:


//--------------------- .nv.info._ZN2at6native29vectorized_elementwise_kernelILi4ENS0_13BinaryFunctorIhhhZZZNS0_16fmod_kernel_cudaERNS_18TensorIteratorBaseEENKUlvE_clEvENKUlvE_clEvEUlhhE_EESt5arrayIPcLm3EEEEviT0_T1_ --------------------------
	.section	.nv.info._ZN2at6native29vectorized_elementwise_kernelILi4ENS0_13BinaryFunctorIhhhZZZNS0_16fmod_kernel_cudaERNS_18TensorIteratorBaseEENKUlvE_clEvENKUlvE_clEvEUlhhE_EESt5arrayIPcLm3EEEEviT0_T1_,"",@"SHT_CUDA_INFO"
	.sectionflags	@""
	.align	4


	//----- nvinfo : EIATTR_CUDA_API_VERSION
	.align		4
        /*0000*/ 	.byte	0x04, 0x37
        /*0002*/ 	.short	(.L_5681 - .L_5680)
.L_5680:
        /*0004*/ 	.word	0x00000082


	//----- nvinfo : EIATTR_SW2861232_WAR
	.align		4
.L_5681:
        /*0008*/ 	.byte	0x01, 0x35
	.zero		2


	//----- nvinfo : EIATTR_PARAM_CBANK
	.align		4
        /*000c*/ 	.byte	0x04, 0x0a
        /*000e*/ 	.short	(.L_5683 - .L_5682)
	.align		4
.L_5682:
        /*0010*/ 	.word	index@(.nv.constant0._ZN2at6native29vectorized_elementwise_kernelILi4ENS0_13BinaryFunctorIhhhZZZNS0_16fmod_kernel_cudaERNS_18TensorIteratorBaseEENKUlvE_clEvENKUlvE_clEvEUlhhE_EESt5arrayIPcLm3EEEEviT0_T1_)
        /*0014*/ 	.short	0x0160
        /*0016*/ 	.short	0x0020


	//----- nvinfo : EIATTR_CBANK_PARAM_SIZE
	.align		4
.L_5683:
        /*0018*/ 	.byte	0x03, 0x19
        /*001a*/ 	.short	0x0020


	//----- nvinfo : EIATTR_KPARAM_INFO
	.align		4
        /*001c*/ 	.byte	0x04, 0x17
        /*001e*/ 	.short	(.L_5685 - .L_5684)
.L_5684:
        /*0020*/ 	.word	0x00000000
        /*0024*/ 	.short	0x0002
        /*0026*/ 	.short	0x0008
        /*0028*/ 	.byte	0x00, 0xf0, 0x61, 0x00


	//----- nvinfo : EIATTR_KPARAM_INFO
	.align		4
.L_5685:
        /*002c*/ 	.byte	0x04, 0x17
        /*002e*/ 	.short	(.L_5687 - .L_5686)
.L_5686:
        /*0030*/ 	.word	0x00000000
        /*0034*/ 	.short	0x0001
        /*0036*/ 	.short	0x0004
        /*0038*/ 	.byte	0x00, 0xf0, 0x05, 0x00


	//----- nvinfo : EIATTR_KPARAM_INFO
	.align		4
.L_5687:
        /*003c*/ 	.byte	0x04, 0x17
        /*003e*/ 	.short	(.L_5689 - .L_5688)
.L_5688:
        /*0040*/ 	.word	0x00000000
        /*0044*/ 	.short	0x0000
        /*0046*/ 	.short	0x0000
        /*0048*/ 	.byte	0x00, 0xf0, 0x11, 0x00


	//----- nvinfo : EIATTR_MAXREG_COUNT
	.align		4
.L_5689:
        /*004c*/ 	.byte	0x03, 0x1b
        /*004e*/ 	.short	0x00ff


	//----- nvinfo : EIATTR_MERCURY_ISA_VERSION
	.align		4
        /*0050*/ 	.byte	0x03, 0x5f
        /*0052*/ 	.short	0x0000


	//----- nvinfo : EIATTR_EXIT_INSTR_OFFSETS
	.align		4
        /*0054*/ 	.byte	0x04, 0x1c
        /*0056*/ 	.short	(.L_5691 - .L_5690)


	//   ....[0]....
.L_5690:
        /*0058*/ 	.word	0x00000520


	//   ....[1]....
        /*005c*/ 	.word	0x000012f0


	//   ....[2]....
        /*0060*/ 	.word	0x00001340


	//----- nvinfo : EIATTR_MAX_THREADS
	.align		4
.L_5691:
        /*0064*/ 	.byte	0x04, 0x05
        /*0066*/ 	.short	(.L_5693 - .L_5692)
.L_5692:
        /*0068*/ 	.word	0x00000080
        /*006c*/ 	.word	0x00000001
        /*0070*/ 	.word	0x00000001


	//----- nvinfo : EIATTR_CRS_STACK_SIZE
	.align		4
.L_5693:
        /*0074*/ 	.byte	0x04, 0x1e
        /*0076*/ 	.short	(.L_5695 - .L_5694)
.L_5694:
        /*0078*/ 	.word	0x00000000
.L_5695:


//--------------------- .nv.info._ZN2at6native29vectorized_elementwise_kernelILi8ENS0_13BinaryFunctorIhhhZZZNS0_16fmod_kernel_cudaERNS_18TensorIteratorBaseEENKUlvE_clEvENKUlvE_clEvEUlhhE_EESt5arrayIPcLm3EEEEviT0_T1_ --------------------------
	.section	.nv.info._ZN2at6native29vectorized_elementwise_kernelILi8ENS0_13BinaryFunctorIhhhZZZNS0_16fmod_kernel_cudaERNS_18TensorIteratorBaseEENKUlvE_clEvENKUlvE_clEvEUlhhE_EESt5arrayIPcLm3EEEEviT0_T1_,"",@"SHT_CUDA_INFO"
	.sectionflags	@""
	.align	4


	//----- nvinfo : EIATTR_CUDA_API_VERSION
	.align		4
        /*0000*/ 	.byte	0x04, 0x37
        /*0002*/ 	.short	(.L_5697 - .L_5696)
.L_5696:
        /*0004*/ 	.word	0x00000082


	//----- nvinfo : EIATTR_SW2861232_WAR
	.align		4
.L_5697:
        /*0008*/ 	.byte	0x01, 0x35
	.zero		2


	//----- nvinfo : EIATTR_PARAM_CBANK
	.align		4
        /*000c*/ 	.byte	0x04, 0x0a
        /*000e*/ 	.short	(.L_5699 - .L_5698)
	.align		4
.L_5698:
        /*0010*/ 	.word	index@(.nv.constant0._ZN2at6native29vectorized_elementwise_kernelILi8ENS0_13BinaryFunctorIhhhZZZNS0_16fmod_kernel_cudaERNS_18TensorIteratorBaseEENKUlvE_clEvENKUlvE_clEvEUlhhE_EESt5arrayIPcLm3EEEEviT0_T1_)
        /*0014*/ 	.short	0x0160
        /*0016*/ 	.short	0x0020


	//----- nvinfo : EIATTR_CBANK_PARAM_SIZE
	.align		4
.L_5699:
        /*0018*/ 	.byte	0x03, 0x19
        /*001a*/ 	.short	0x0020


	//----- nvinfo : EIATTR_KPARAM_INFO
	.align		4
        /*001c*/ 	.byte	0x04, 0x17
        /*001e*/ 	.short	(.L_5701 - .L_5700)
.L_5700:
        /*0020*/ 	.word	0x00000000
        /*0024*/ 	.short	0x0002
        /*0026*/ 	.short	0x0008
        /*0028*/ 	.byte	0x00, 0xf0, 0x61, 0x00


	//----- nvinfo : EIATTR_KPARAM_INFO
	.align		4
.L_5701:
        /*002c*/ 	.byte	0x04, 0x17
        /*002e*/ 	.short	(.L_5703 - .L_5702)
.L_5702:
        /*0030*/ 	.word	0x00000000
        /*0034*/ 	.short	0x0001
        /*0036*/ 	.short	0x0004
        /*0038*/ 	.byte	0x00, 0xf0, 0x05, 0x00


	//----- nvinfo : EIATTR_KPARAM_INFO
	.align		4
.L_5703:
        /*003c*/ 	.byte	0x04, 0x17
        /*003e*/ 	.short	(.L_5705 - .L_5704)
.L_5704:
        /*0040*/ 	.word	0x00000000
        /*0044*/ 	.short	0x0000
        /*0046*/ 	.short	0x0000
        /*0048*/ 	.byte	0x00, 0xf0, 0x11, 0x00


	//----- nvinfo : EIATTR_MAXREG_COUNT
	.align		4
.L_5705:
        /*004c*/ 	.byte	0x03, 0x1b
        /*004e*/ 	.short	0x00ff


	//----- nvinfo : EIATTR_MERCURY_ISA_VERSION
	.align		4
        /*0050*/ 	.byte	0x03, 0x5f
        /*0052*/ 	.short	0x0000


	//----- nvinfo : EIATTR_EXIT_INSTR_OFFSETS
	.align		4
        /*0054*/ 	.byte	0x04, 0x1c
        /*0056*/ 	.short	(.L_5707 - .L_5706)


	//   ....[0]....
.L_5706:
        /*0058*/ 	.word	0x00000010


	//----- nvinfo : EIATTR_MAX_THREADS
	.align		4
.L_5707:
        /*005c*/ 	.byte	0x04, 0x05
        /*005e*/ 	.short	(.L_5709 - .L_5708)
.L_5708:
        /*0060*/ 	.word	0x00000080
        /*0064*/ 	.word	0x00000001
        /*0068*/ 	.word	0x00000001
.L_5709:


//--------------------- .nv.info._ZN2at6native18elementwise_kernelILi128ELi4EZNS0_15gpu_kernel_implINS0_13BUnaryFunctorIhhhZZZNS0_16fmod_kernel_cudaERNS_18TensorIteratorBaseEENKUlvE_clEvENKUlvE_clEvEUlhhE_EEEEvS5_RKT_EUliE_EEviT1_ --------------------------
	.section	.nv.info._ZN2at6native18elementwise_kernelILi128ELi4EZNS0_15gpu_kernel_implINS0_13BUnaryFunctorIhhhZZZNS0_16fmod_kernel_cudaERNS_18TensorIteratorBaseEENKUlvE_clEvENKUlvE_clEvEUlhhE_EEEEvS5_RKT_EUliE_EEviT1_,"",@"SHT_CUDA_INFO"
	.sectionflags	@""
	.align	4


	//----- nvinfo : EIATTR_CUDA_API_VERSION
	.align		4
        /*0000*/ 	.byte	0x04, 0x37
        /*0002*/ 	.short	(.L_5711 - .L_5710)
.L_5710:
        /*0004*/ 	.word	0x00000082


	//----- nvinfo : EIATTR_SW2861232_WAR
	.align		4
.L_5711:
        /*0008*/ 	.byte	0x01, 0x35
	.zero		2


	//----- nvinfo : EIATTR_PARAM_CBANK
	.align		4
        /*000c*/ 	.byte	0x04, 0x0a
        /*000e*/ 	.short	(.L_5713 - .L_5712)
	.align		4
.L_5712:
        /*0010*/ 	.word	index@(.nv.constant0._ZN2at6native18elementwise_kernelILi128ELi4EZNS0_15gpu_kernel_implINS0_13BUnaryFunctorIhhhZZZNS0_16fmod_kernel_cudaERNS_18TensorIteratorBaseEENKUlvE_clEvENKUlvE_clEvEUlhhE_EEEEvS5_RKT_EUliE_EEviT1_)
        /*0014*/ 	.short	0x0160
        /*0016*/ 	.short	0x0220


	//----- nvinfo : EIATTR_CBANK_PARAM_SIZE
	.align		4
.L_5713:
        /*0018*/ 	.byte	0x03, 0x19
        /*001a*/ 	.short	0x0220


	//----- nvinfo : EIATTR_KPARAM_INFO
	.align		4
        /*001c*/ 	.byte	0x04, 0x17
        /*001e*/ 	.short	(.L_5715 - .L_5714)
.L_5714:
        /*0020*/ 	.word	0x00000000
        /*0024*/ 	.short	0x0001
        /*0026*/ 	.short	0x0008
        /*0028*/ 	.byte	0x00, 0xf0, 0x61, 0x08


	//----- nvinfo : EIATTR_KPARAM_INFO
	.align		4
.L_5715:
        /*002c*/ 	.byte	0x04, 0x17
        /*002e*/ 	.short	(.L_5717 - .L_5716)
.L_5716:
        /*0030*/ 	.word	0x00000000
        /*0034*/ 	.short	0x0000
        /*0036*/ 	.short	0x0000
        /*0038*/ 	.byte	0x00, 0xf0, 0x11, 0x00


	//----- nvinfo : EIATTR_MAXREG_COUNT
	.align		4
.L_5717:
        /*003c*/ 	.byte	0x03, 0x1b
        /*003e*/ 	.short	0x0080


	//----- nvinfo : EIATTR_EXTERNS
	.align		4
        /*0040*/ 	.byte	0x04, 0x0f
        /*0042*/ 	.short	(.L_5719 - .L_5718)


	//   ....[0]....
	.align		4
.L_5718:
        /*0044*/ 	.word	index@(__assertfail)


	//----- nvinfo : EIATTR_MERCURY_ISA_VERSION
	.align		4
.L_5719:
        /*0048*/ 	.byte	0x03, 0x5f
        /*004a*/ 	.short	0x0000


	//----- nvinfo : EIATTR_SYSCALL_OFFSETS
	.align		4
        /*004c*/ 	.byte	0x04, 0x46
        /*004e*/ 	.short	(.L_5721 - .L_5720)


	//   ....[0]....
.L_5720:
        /*0050*/ 	.word	0x00001d70


	//   ....[1]....
        /*0054*/ 	.word	0x00002c60


	//   ....[2]....
        /*0058*/ 	.word	0x00004a20


	//   ....[3]....
        /*005c*/ 	.word	0x00005910


	//   ....[4]....
        /*0060*/ 	.word	0x000076a0


	//   ....[5]....
        /*0064*/ 	.word	0x00008590


	//   ....[6]....
        /*0068*/ 	.word	0x0000a330


	//   ....[7]....
        /*006c*/ 	.word	0x0000b220


	//----- nvinfo : EIATTR_EXIT_INSTR_OFFSETS
	.align		4
.L_5721:
        /*0070*/ 	.byte	0x04, 0x1c
        /*0072*/ 	.short	(.L_5723 - .L_5722)


	//   ....[0]....
.L_5722:
        /*0074*/ 	.word	0x00008640


	//   ....[1]....
        /*0078*/ 	.word	0x0000a4b0


	//   ....[2]....
        /*007c*/ 	.word	0x0000a4d0


	//   ....[3]....
        /*0080*/ 	.word	0x0000a570


	//   ....[4]....
        /*0084*/ 	.word	0x0000a5a0


	//   ....[5]....
        /*0088*/ 	.word	0x0000a5c0


	//   ....[6]....
        /*008c*/ 	.word	0x0000a650


	//   ....[7]....
        /*0090*/ 	.word	0x0000a690


	//   ....[8]....
        /*0094*/ 	.word	0x0000a730


	//   ....[9]....
        /*0098*/ 	.word	0x0000a780


	//   ....[10]....
        /*009c*/ 	.word	0x0000a7b0


	//   ....[11]....
        /*00a0*/ 	.word	0x0000a880


	//   ....[12]....
        /*00a4*/ 	.word	0x0000a8c0


	//   ....[13]....
        /*00a8*/ 	.word	0x0000aa50


	//   ....[14]....
        /*00ac*/ 	.word	0x0000abb0


	//   ....[15]....
        /*00b0*/ 	.word	0x0000abf0


	//   ....[16]....
        /*00b4*/ 	.word	0x0000ac90


	//   ....[17]....
        /*00b8*/ 	.word	0x0000ae10


	//   ....[18]....
        /*00bc*/ 	.word	0x0000af90


	//   ....[19]....
        /*00c0*/ 	.word	0x0000b0f0


	//   ....[20]....
        /*00c4*/ 	.word	0x0000b230


	//   ....[21]....
        /*00c8*/ 	.word	0x0000b270


	//   ....[22]....
        /*00cc*/ 	.word	0x0000b2a0


	//----- nvinfo : EIATTR_MAX_THREADS
	.align		4
.L_5723:
        /*00d0*/ 	.byte	0x04, 0x05
        /*00d2*/ 	.short	(.L_5725 - .L_5724)
.L_5724:
        /*00d4*/ 	.word	0x00000080
        /*00d8*/ 	.word	0x00000001
        /*00dc*/ 	.word	0x00000001


	//----- nvinfo : EIATTR_CRS_STACK_SIZE
	.align		4
.L_5725:
        /*00e0*/ 	.byte	0x04, 0x1e
        /*00e2*/ 	.short	(.L_5727 - .L_5726)
.L_5726:
        /*00e4*/ 	.word	0x00000000
.L_5727:


//--------------------- .nv.info._ZN2at6native27unrolled_elementwise_kernelINS0_13BUnaryFunctorIhhhZZZNS0_16fmod_kernel_cudaERNS_18TensorIteratorBaseEENKUlvE_clEvENKUlvE_clEvEUlhhE_EESt5arrayIPcLm2EELi4E23TrivialOffsetCalculatorILi1EjESD_NS0_6memory12LoadWithCastILi1EEENSE_13StoreWithCastILi1EEEEEviT_T0_T2_T3_T4_T5_ --------------------------
	.section	.nv.info._ZN2at6native27unrolled_elementwise_kernelINS0_13BUnaryFunctorIhhhZZZNS0_16fmod_kernel_cudaERNS_18TensorIteratorBaseEENKUlvE_clEvENKUlvE_clEvEUlhhE_EESt5arrayIPcLm2EELi4E23TrivialOffsetCalculatorILi1EjESD_NS0_6memory12LoadWithCastILi1EEENSE_13StoreWithCastILi1EEEEEviT_T0_T2_T3_T4_T5_,"",@"SHT_CUDA_INFO"
	.sectionflags	@""
	.align	4


	//----- nvinfo : EIATTR_CUDA_API_VERSION
	.align		4
        /*0000*/ 	.byte	0x04, 0x37
        /*0002*/ 	.short	(.L_5729 - .L_5728)
.L_5728:
        /*0004*/ 	.word	0x00000082


	//----- nvinfo : EIATTR_SW2861232_WAR
	.align		4
.L_5729:
        /*0008*/ 	.byte	0x01, 0x35
	.zero		2


	//----- nvinfo : EIATTR_PARAM_CBANK
	.align		4
        /*000c*/ 	.byte	0x04, 0x0a
        /*000e*/ 	.short	(.L_5731 - .L_5730)
	.align		4
.L_5730:
        /*0010*/ 	.word	index@(.nv.constant0._ZN2at6native27unrolled_elementwise_kernelINS0_13BUnaryFunctorIhhhZZZNS0_16fmod_kernel_cudaERNS_18TensorIteratorBaseEENKUlvE_clEvENKUlvE_clEvEUlhhE_EESt5arrayIPcLm2EELi4E23TrivialOffsetCalculatorILi1EjESD_NS0_6memory12LoadWithCastILi1EEENSE_13StoreWithCastILi1EEEEEviT_T0_T2_T3_T4_T5_)
        /*0014*/ 	.short	0x0160
        /*0016*/ 	.short	0x002c


	//----- nvinfo : EIATTR_CBANK_PARAM_SIZE
	.align		4
.L_5731:
        /*0018*/ 	.byte	0x03, 0x19
        /*001a*/ 	.short	0x002c


	//----- nvinfo : EIATTR_KPARAM_INFO
	.align		4
        /*001c*/ 	.byte	0x04, 0x17
        /*001e*/ 	.short	(.L_5733 - .L_5732)
.L_5732:
        /*0020*/ 	.word	0x00000000
        /*0024*/ 	.short	0x0006
        /*0026*/ 	.short	0x0024
        /*0028*/ 	.byte	0x00, 0xf0, 0x21, 0x00


	//----- nvinfo : EIATTR_KPARAM_INFO
	.align		4
.L_5733:
        /*002c*/ 	.byte	0x04, 0x17
        /*002e*/ 	.short	(.L_5735 - .L_5734)
.L_5734:
        /*0030*/ 	.word	0x00000000
        /*0034*/ 	.short	0x0005
        /*0036*/ 	.short	0x001c
        /*0038*/ 	.byte	0x00, 0xf0, 0x21, 0x00


	//----- nvinfo : EIATTR_KPARAM_INFO
	.align		4
.L_5735:
        /*003c*/ 	.byte	0x04, 0x17
        /*003e*/ 	.short	(.L_5737 - .L_5736)
.L_5736:
        /*0040*/ 	.word	0x00000000
        /*0044*/ 	.short	0x0004
        /*0046*/ 	.short	0x0019
        /*0048*/ 	.byte	0x00, 0xf0, 0x05, 0x00


	//----- nvinfo : EIATTR_KPARAM_INFO
	.align		4
.L_5737:
        /*004c*/ 	.byte	0x04, 0x17
        /*004e*/ 	.short	(.L_5739 - .L_5738)
.L_5738:
        /*0050*/ 	.word	0x00000000
        /*0054*/ 	.short	0x0003
        /*0056*/ 	.short	0x0018
        /*0058*/ 	.byte	0x00, 0xf0, 0x05, 0x00


	//----- nvinfo : EIATTR_KPARAM_INFO
	.align		4
.L_5739:
        /*005c*/ 	.byte	0x04, 0x17
        /*005e*/ 	.short	(.L_5741 - .L_5740)
.L_5740:
        /*0060*/ 	.word	0x00000000
        /*0064*/ 	.short	0x0002
        /*0066*/ 	.short	0x0008
        /*0068*/ 	.byte	0x00, 0xf0, 0x41, 0x00


	//----- nvinfo : EIATTR_KPARAM_INFO
	.align		4
.L_5741:
        /*006c*/ 	.byte	0x04, 0x17
        /*006e*/ 	.short	(.L_5743 - .L_5742)
.L_5742:
        /*0070*/ 	.word	0x00000000
        /*0074*/ 	.short	0x0001
        /*0076*/ 	.short	0x0004
        /*0078*/ 	.byte	0x00, 0xf0, 0x09, 0x00


	//----- nvinfo : EIATTR_KPARAM_INFO
	.align		4
.L_5743:
        /*007c*/ 	.byte	0x04, 0x17
        /*007e*/ 	.short	(.L_5745 - .L_5744)
.L_5744:
        /*0080*/ 	.word	0x00000000
        /*0084*/ 	.short	0x0000
        /*0086*/ 	.short	0x0000
        /*0088*/ 	.byte	0x00, 0xf0, 0x11, 0x00


	//----- nvinfo : EIATTR_MAXREG_COUNT
	.align		4
.L_5745:
        /*008c*/ 	.byte	0x03, 0x1b
        /*008e*/ 	.short	0x00ff


	//----- nvinfo : EIATTR_EXTERNS
	.align		4
        /*0090*/ 	.byte	0x04, 0x0f
        /*0092*/ 	.short	(.L_5747 - .L_5746)


	//   ....[0]....
	.align		4
.L_5746:
        /*0094*/ 	.word	index@(__assertfail)


	//----- nvinfo : EIATTR_MERCURY_ISA_VERSION
	.align		4
.L_5747:
        /*0098*/ 	.byte	0x03, 0x5f
        /*009a*/ 	.short	0x0000


	//----- nvinfo : EIATTR_SYSCALL_OFFSETS
	.align		4
        /*009c*/ 	.byte	0x04, 0x46
        /*009e*/ 	.short	(.L_5749 - .L_5748)


	//   ....[0]....
.L_5748:
        /*00a0*/ 	.word	0x00000f60


	//   ....[1]....
        /*00a4*/ 	.word	0x00001ec0


	//   ....[2]....
        /*00a8*/ 	.word	0x00002e30


	//   ....[3]....
        /*00ac*/ 	.word	0x00003d70


	//   ....[4]....
        /*00b0*/ 	.word	0x000050e0


	//   ....[5]....
        /*00b4*/ 	.word	0x00006120


	//   ....[6]....
        /*00b8*/ 	.word	0x00007120


	//   ....[7]....
        /*00bc*/ 	.word	0x00008120


	//----- nvinfo : EIATTR_EXIT_INSTR_OFFSETS
	.align		4
.L_5749:
        /*00c0*/ 	.byte	0x04, 0x1c
        /*00c2*/ 	.short	(.L_5751 - .L_5750)


	//   ....[0]....
.L_5750:
        /*00c4*/ 	.word	0x000071d0


	//   ....[1]....
        /*00c8*/ 	.word	0x000072e0


	//   ....[2]....
        /*00cc*/ 	.word	0x00007300


	//   ....[3]....
        /*00d0*/ 	.word	0x000073a0


	//   ....[4]....
        /*00d4*/ 	.word	0x000073d0


	//   ....[5]....
        /*00d8*/ 	.word	0x00007400


	//   ....[6]....
        /*00dc*/ 	.word	0x000074a0


	//   ....[7]....
        /*00e0*/ 	.word	0x000074f0


	//   ....[8]....
        /*00e4*/ 	.word	0x000075a0


	//   ....[9]....
        /*00e8*/ 	.word	0x00007600


	//   ....[10]....
        /*00ec*/ 	.word	0x00007640


	//   ....[11]....
        /*00f0*/ 	.word	0x00007700


	//   ....[12]....
        /*00f4*/ 	.word	0x00007750


	//   ....[13]....
        /*00f8*/ 	.word	0x000078f0


	//   ....[14]....
        /*00fc*/ 	.word	0x00007a60


	//   ....[15]....
        /*0100*/ 	.word	0x00007ab0


	//   ....[16]....
        /*0104*/ 	.word	0x00007b60


	//   ....[17]....
        /*0108*/ 	.word	0x00007cf0


	//   ....[18]....
        /*010c*/ 	.word	0x00007e80


	//   ....[19]....
        /*0110*/ 	.word	0x00007ff0


	//   ....[20]....
        /*0114*/ 	.word	0x00008130


	//   ....[21]....
        /*0118*/ 	.word	0x00008170


	//   ....[22]....
        /*011c*/ 	.word	0x000081a0


	//----- nvinfo : EIATTR_MAX_THREADS
	.align		4
.L_5751:
        /*0120*/ 	.byte	0x04, 0x05
        /*0122*/ 	.short	(.L_5753 - .L_5752)
.L_5752:
        /*0124*/ 	.word	0x00000080
        /*0128*/ 	.word	0x00000001
        /*012c*/ 	.word	0x00000001


	//----- nvinfo : EIATTR_CRS_STACK_SIZE
	.align		4
.L_5753:
        /*0130*/ 	.byte	0x04, 0x1e
        /*0132*/ 	.short	(.L_5755 - .L_5754)
.L_5754:
        /*0134*/ 	.word	0x00000000
.L_5755:


//--------------------- .nv.info._ZN2at6native18elementwise_kernelILi128ELi4EZNS0_22gpu_kernel_impl_nocastINS0_13BUnaryFunctorIhhhZZZNS0_16fmod_kernel_cudaERNS_18TensorIteratorBaseEENKUlvE_clEvENKUlvE_clEvEUlhhE_EEEEvS5_RKT_EUliE_EEviT1_ --------------------------
	.section	.nv.info._ZN2at6native18elementwise_kernelILi128ELi4EZNS0_22gpu_kernel_impl_nocastINS0_13BUnaryFunctorIhhhZZZNS0_16fmod_kernel_cudaERNS_18TensorIteratorBaseEENKUlvE_clEvENKUlvE_clEvEUlhhE_EEEEvS5_RKT_EUliE_EEviT1_,"",@"SHT_CUDA_INFO"
	.sectionflags	@""
	.align	4


	//----- nvinfo : EIATTR_CUDA_API_VERSION
	.align		4
        /*0000*/ 	.byte	0x04, 0x37
        /*0002*/ 	.short	(.L_5757 - .L_5756)
.L_5756:
        /*0004*/ 	.word	0x00000082


	//----- nvinfo : EIATTR_SW2861232_WAR
	.align		4
.L_5757:
        /*0008*/ 	.byte	0x01, 0x35
	.zero		2


	//----- nvinfo : EIATTR_PARAM_CBANK
	.align		4
        /*000c*/ 	.byte	0x04, 0x0a
        /*000e*/ 	.short	(.L_5759 - .L_5758)
	.align		4
.L_5758:
        /*0010*/ 	.word	index@(.nv.constant0._ZN2at6native18elementwise_kernelILi128ELi4EZNS0_22gpu_kernel_impl_nocastINS0_13BUnaryFunctorIhhhZZZNS0_16fmod_kernel_cudaERNS_18TensorIteratorBaseEENKUlvE_clEvENKUlvE_clEvEUlhhE_EEEEvS5_RKT_EUliE_EEviT1_)
        /*0014*/ 	.short	0x0160
        /*0016*/ 	.short	0x0220


	//----- nvinfo : EIATTR_CBANK_PARAM_SIZE
	.align		4
.L_5759:
        /*0018*/ 	.byte	0x03, 0x19
        /*001a*/ 	.short	0x0220


	//----- nvinfo : EIATTR_KPARAM_INFO
	.align		4
        /*001c*/ 	.byte	0x04, 0x17
        /*001e*/ 	.short	(.L_5761 - .L_5760)
.L_5760:
        /*0020*/ 	.word	0x00000000
        /*0024*/ 	.short	0x0001
        /*0026*/ 	.short	0x0008
        /*0028*/ 	.byte	0x00, 0xf0, 0x61, 0x08


	//----- nvinfo : EIATTR_KPARAM_INFO
	.align		4
.L_5761:
        /*002c*/ 	.byte	0x04, 0x17
        /*002e*/ 	.short	(.L_5763 - .L_5762)
.L_5762:
        /*0030*/ 	.word	0x00000000
        /*0034*/ 	.short	0x0000
        /*0036*/ 	.short	0x0000
        /*0038*/ 	.byte	0x00, 0xf0, 0x11, 0x00


	//----- nvinfo : EIATTR_MAXREG_COUNT
	.align		4
.L_5763:
        /*003c*/ 	.byte	0x03, 0x1b
        /*003e*/ 	.short	0x0080


	//----- nvinfo : EIATTR_MERCURY_ISA_VERSION
	.align		4
        /*0040*/ 	.byte	0x03, 0x5f
        /*0042*/ 	.short	0x0000


	//----- nvinfo : EIATTR_EXIT_INSTR_OFFSETS
	.align		4
        /*0044*/ 	.byte	0x04, 0x1c
        /*0046*/ 	.short	(.L_5765 - .L_5764)


	//   ....[0]....
.L_5764:
        /*0048*/ 	.word	0x00002d90


	//   ....[1]....
        /*004c*/ 	.word	0x00003c60


	//----- nvinfo : EIATTR_MAX_THREADS
	.align		4
.L_5765:
        /*0050*/ 	.byte	0x04, 0x05
        /*0052*/ 	.short	(.L_5767 - .L_5766)
.L_5766:
        /*0054*/ 	.word	0x00000080
        /*0058*/ 	.word	0x00000001
        /*005c*/ 	.word	0x00000001


	//----- nvinfo : EIATTR_CRS_STACK_SIZE
	.align		4
.L_5767:
        /*0060*/ 	.byte	0x04, 0x1e
        /*0062*/ 	.short	(.L_5769 - .L_5768)
.L_5768:
        /*0064*/ 	.word	0x00000000
.L_5769:


//--------------------- .nv.info._ZN2at6native27unrolled_elementwise_kernelINS0_13BUnaryFunctorIhhhZZZNS0_16fmod_kernel_cudaERNS_18TensorIteratorBaseEENKUlvE_clEvENKUlvE_clEvEUlhhE_EESt5arrayIPcLm2EELi4E23TrivialOffsetCalculatorILi1EjESD_NS0_6memory15LoadWithoutCastENSE_16StoreWithoutCastEEEviT_T0_T2_T3_T4_T5_ --------------------------
	.section	.nv.info._ZN2at6native27unrolled_elementwise_kernelINS0_13BUnaryFunctorIhhhZZZNS0_16fmod_kernel_cudaERNS_18TensorIteratorBaseEENKUlvE_clEvENKUlvE_clEvEUlhhE_EESt5arrayIPcLm2EELi4E23TrivialOffsetCalculatorILi1EjESD_NS0_6memory15LoadWithoutCastENSE_16StoreWithoutCastEEEviT_T0_T2_T3_T4_T5_,"",@"SHT_CUDA_INFO"
	.sectionflags	@""
	.align	4


	//----- nvinfo : EIATTR_CUDA_API_VERSION
	.align		4
        /*0000*/ 	.byte	0x04, 0x37
        /*0002*/ 	.short	(.L_5771 - .L_5770)
.L_5770:
        /*0004*/ 	.word	0x00000082


	//----- nvinfo : EIATTR_SW2861232_WAR
	.align		4
.L_5771:
        /*0008*/ 	.byte	0x01, 0x35
	.zero		2


	//----- nvinfo : EIATTR_PARAM_CBANK
	.align		4
        /*000c*/ 	.byte	0x04, 0x0a
        /*000e*/ 	.short	(.L_5773 - .L_5772)
	.align		4
.L_5772:
        /*0010*/ 	.word	index@(.nv.constant0._ZN2at6native27unrolled_elementwise_kernelINS0_13BUnaryFunctorIhhhZZZNS0_16fmod_kernel_cudaERNS_18TensorIteratorBaseEENKUlvE_clEvENKUlvE_clEvEUlhhE_EESt5arrayIPcLm2EELi4E23TrivialOffsetCalculatorILi1EjESD_NS0_6memory15LoadWithoutCastENSE_16StoreWithoutCastEEEviT_T0_T2_T3_T4_T5_)
        /*0014*/ 	.short	0x0160
        /*0016*/ 	.short	0x001c


	//----- nvinfo : EIATTR_CBANK_PARAM_SIZE
	.align		4
.L_5773:
        /*0018*/ 	.byte	0x03, 0x19
        /*001a*/ 	.short	0x001c


	//----- nvinfo : EIATTR_KPARAM_INFO
	.align		4
        /*001c*/ 	.byte	0x04, 0x17
        /*001e*/ 	.short	(.L_5775 - .L_5774)
.L_5774:
        /*0020*/ 	.word	0x00000000
        /*0024*/ 	.short	0x0006
        /*0026*/ 	.short	0x001b
        /*0028*/ 	.byte	0x00, 0xf0, 0x05, 0x00


	//----- nvinfo : EIATTR_KPARAM_INFO
	.align		4
.L_5775:
        /*002c*/ 	.byte	0x04, 0x17
        /*002e*/ 	.short	(.L_5777 - .L_5776)
.L_5776:
        /*0030*/ 	.word	0x00000000
        /*0034*/ 	.short	0x0005
        /*0036*/ 	.short	0x001a
        /*0038*/ 	.byte	0x00, 0xf0, 0x05, 0x00


	//----- nvinfo : EIATTR_KPARAM_INFO
	.align		4
.L_5777:
        /*003c*/ 	.byte	0x04, 0x17
        /*003e*/ 	.short	(.L_5779 - .L_5778)
.L_5778:
        /*0040*/ 	.word	0x00000000
        /*0044*/ 	.short	0x0004
        /*0046*/ 	.short	0x0019
        /*0048*/ 	.byte	0x00, 0xf0, 0x05, 0x00


	//----- nvinfo : EIATTR_KPARAM_INFO
	.align		4
.L_5779:
        /*004c*/ 	.byte	0x04, 0x17
        /*004e*/ 	.short	(.L_5781 - .L_5780)
.L_5780:
        /*0050*/ 	.word	0x00000000
        /*0054*/ 	.short	0x0003
        /*0056*/ 	.short	0x0018
        /*0058*/ 	.byte	0x00, 0xf0, 0x05, 0x00


	//----- nvinfo : EIATTR_KPARAM_INFO
	.align		4
.L_5781:
        /*005c*/ 	.byte	0x04, 0x17
        /*005e*/ 	.short	(.L_5783 - .L_5782)
.L_5782:
        /*0060*/ 	.word	0x00000000
        /*0064*/ 	.short	0x0002
        /*0066*/ 	.short	0x0008
        /*0068*/ 	.byte	0x00, 0xf0, 0x41, 0x00


	//----- nvinfo : EIATTR_KPARAM_INFO
	.align		4
.L_5783:
        /*006c*/ 	.byte	0x04, 0x17
        /*006e*/ 	.short	(.L_5785 - .L_5784)
.L_5784:
        /*0070*/ 	.word	0x00000000
        /*0074*/ 	.short	0x0001
        /*0076*/ 	.short	0x0004
        /*0078*/ 	.byte	0x00, 0xf0, 0x09, 0x00


	//----- nvinfo : EIATTR_KPARAM_INFO
	.align		4
.L_5785:
        /*007c*/ 	.byte	0x04, 0x17
        /*007e*/ 	.short	(.L_5787 - .L_5786)
.L_5786:
        /*0080*/ 	.word	0x00000000
        /*0084*/ 	.short	0x0000
        /*0086*/ 	.short	0x0000
        /*0088*/ 	.byte	0x00, 0xf0, 0x11, 0x00


	//----- nvinfo : EIATTR_MAXREG_COUNT
	.align		4
.L_5787:
        /*008c*/ 	.byte	0x03, 0x1b
        /*008e*/ 	.short	0x00ff


	//----- nvinfo : EIATTR_MERCURY_ISA_VERSION
	.align		4
        /*0090*/ 	.byte	0x03, 0x5f
        /*0092*/ 	.short	0x0000


	//----- nvinfo : EIATTR_EXIT_INSTR_OFFSETS
	.align		4
        /*0094*/ 	.byte	0x04, 0x1c
        /*0096*/ 	.short	(.L_5789 - .L_5788)


	//   ....[0]....
.L_5788:
        /*0098*/ 	.word	0x000005e0


	//   ....[1]....
        /*009c*/ 	.word	0x00000630


	//----- nvinfo : EIATTR_MAX_THREADS
	.align		4
.L_5789:
        /*00a0*/ 	.byte	0x04, 0x05
        /*00a2*/ 	.short	(.L_5791 - .L_5790)
.L_5790:
        /*00a4*/ 	.word	0x00000080
        /*00a8*/ 	.word	0x00000001
        /*00ac*/ 	.word	0x00000001


	//----- nvinfo : EIATTR_CRS_STACK_SIZE
	.align		4
.L_5791:
        /*00b0*/ 	.byte	0x04, 0x1e
        /*00b2*/ 	.short	(.L_5793 - .L_5792)
.L_5792:
        /*00b4*/ 	.word	0x00000000
.L_5793:


//--------------------- .nv.info._ZN2at6native29vectorized_elementwise_kernelILi2ENS0_13BUnaryFunctorIhhhZZZNS0_16fmod_kernel_cudaERNS_18TensorIteratorBaseEENKUlvE_clEvENKUlvE_clEvEUlhhE_EESt5arrayIPcLm2EEEEviT0_T1_ --------------------------
	.section	.nv.info._ZN2at6native29vectorized_elementwise_kernelILi2ENS0_13BUnaryFunctorIhhhZZZNS0_16fmod_kernel_cudaERNS_18TensorIteratorBaseEENKUlvE_clEvENKUlvE_clEvEUlhhE_EESt5arrayIPcLm2EEEEviT0_T1_,"",@"SHT_CUDA_INFO"
	.sectionflags	@""
	.align	4


	//----- nvinfo : EIATTR_CUDA_API_VERSION
	.align		4
        /*0000*/ 	.byte	0x04, 0x37
        /*0002*/ 	.short	(.L_5795 - .L_5794)
.L_5794:
        /*0004*/ 	.word	0x00000082


	//----- nvinfo : EIATTR_SW2861232_WAR
	.align		4
.L_5795:
        /*0008*/ 	.byte	0x01, 0x35
	.zero		2


	//----- nvinfo : EIATTR_PARAM_CBANK
	.align		4
        /*000c*/ 	.byte	0x04, 0x0a
        /*000e*/ 	.short	(.L_5797 - .L_5796)
	.align		4
.L_5796:
        /*0010*/ 	.word	index@(.nv.constant0._ZN2at6native29vectorized_elementwise_kernelILi2ENS0_13BUnaryFunctorIhhhZZZNS0_16fmod_kernel_cudaERNS_18TensorIteratorBaseEENKUlvE_clEvENKUlvE_clEvEUlhhE_EESt5arrayIPcLm2EEEEviT0_T1_)
        /*0014*/ 	.short	0x0160
        /*0016*/ 	.short	0x0018


	//----- nvinfo : EIATTR_CBANK_PARAM_SIZE
	.align		4
.L_5797:
        /*0018*/ 	.byte	0x03, 0x19
        /*001a*/ 	.short	0x0018


	//----- nvinfo : EIATTR_KPARAM_INFO
	.align		4
        /*001c*/ 	.byte	0x04, 0x17
        /*001e*/ 	.short	(.L_5799 - .L_5798)
.L_5798:
        /*0020*/ 	.word	0x00000000
        /*0024*/ 	.short	0x0002
        /*0026*/ 	.short	0x0008
        /*0028*/ 	.byte	0x00, 0xf0, 0x41, 0x00


	//----- nvinfo : EIATTR_KPARAM_INFO
	.align		4
.L_5799:
        /*002c*/ 	.byte	0x04, 0x17
        /*002e*/ 	.short	(.L_5801 - .L_5800)
.L_5800:
        /*0030*/ 	.word	0x00000000
        /*0034*/ 	.short	0x0001
        /*0036*/ 	.short	0x0004
        /*0038*/ 	.byte	0x00, 0xf0, 0x09, 0x00


	//----- nvinfo : EIATTR_KPARAM_INFO
	.align		4
.L_5801:
        /*003c*/ 	.byte	0x04, 0x17
        /*003e*/ 	.short	(.L_5803 - .L_5802)
.L_5802:
        /*0040*/ 	.word	0x00000000
        /*0044*/ 	.short	0x0000
        /*0046*/ 	.short	0x0000
        /*0048*/ 	.byte	0x00, 0xf0, 0x11, 0x00


	//----- nvinfo : EIATTR_MAXREG_COUNT
	.align		4
.L_5803:
        /*004c*/ 	.byte	0x03, 0x1b
        /*004e*/ 	.short	0x00ff


	//----- nvinfo : EIATTR_MERCURY_ISA_VERSION
	.align		4
        /*0050*/ 	.byte	0x03, 0x5f
        /*0052*/ 	.short	0x0000


	//----- nvinfo : EIATTR_EXIT_INSTR_OFFSETS
	.align		4
        /*0054*/ 	.byte	0x04, 0x1c
        /*0056*/ 	.short	(.L_5805 - .L_5804)


	//   ....[0]....
.L_5804:
        /*0058*/ 	.word	0x00000460


	//   ....[1]....
        /*005c*/ 	.word	0x00001030


	//   ....[2]....
        /*0060*/ 	.word	0x00001080


	//----- nvinfo : EIATTR_MAX_THREADS
	.align		4
.L_5805:
        /*0064*/ 	.byte	0x04, 0x05
        /*0066*/ 	.short	(.L_5807 - .L_5806)
.L_5806:
        /*0068*/ 	.word	0x00000080
        /*006c*/ 	.word	0x00000001
        /*0070*/ 	.word	0x00000001


	//----- nvinfo : EIATTR_CRS_STACK_SIZE
	.align		4
.L_5807:
        /*0074*/ 	.byte	0x04, 0x1e
        /*0076*/ 	.short	(.L_5809 - .L_5808)
.L_5808:
        /*0078*/ 	.word	0x00000000
.L_5809:


//--------------------- .nv.info._ZN2at6native29vectorized_elementwise_kernelILi4ENS0_13BUnaryFunctorIhhhZZZNS0_16fmod_kernel_cudaERNS_18TensorIteratorBaseEENKUlvE_clEvENKUlvE_clEvEUlhhE_EESt5arrayIPcLm2EEEEviT0_T1_ --------------------------
	.section	.nv.info._ZN2at6native29vectorized_elementwise_kernelILi4ENS0_13BUnaryFunctorIhhhZZZNS0_16fmod_kernel_cudaERNS_18TensorIteratorBaseEENKUlvE_clEvENKUlvE_clEvEUlhhE_EESt5arrayIPcLm2EEEEviT0_T1_,"",@"SHT_CUDA_INFO"
	.sectionflags	@""
	.align	4


	//----- nvinfo : EIATTR_CUDA_API_VERSION
	.align		4
        /*0000*/ 	.byte	0x04, 0x37
        /*0002*/ 	.short	(.L_5811 - .L_5810)
.L_5810:
        /*0004*/ 	.word	0x00000082


	//----- nvinfo : EIATTR_SW2861232_WAR
	.align		4
.L_5811:
        /*0008*/ 	.byte	0x01, 0x35
	.zero		2


	//----- nvinfo : EIATTR_PARAM_CBANK
	.align		4
        /*000c*/ 	.byte	0x04, 0x0a
        /*000e*/ 	.short	(.L_5813 - .L_5812)
	.align		4
.L_5812:
        /*0010*/ 	.word	index@(.nv.constant0._ZN2at6native29vectorized_elementwise_kernelILi4ENS0_13BUnaryFunctorIhhhZZZNS0_16fmod_kernel_cudaERNS_18TensorIteratorBaseEENKUlvE_clEvENKUlvE_clEvEUlhhE_EESt5arrayIPcLm2EEEEviT0_T1_)
        /*0014*/ 	.short	0x0160
        /*0016*/ 	.short	0x0018


	//----- nvinfo : EIATTR_CBANK_PARAM_SIZE
	.align		4
.L_5813:
        /*0018*/ 	.byte	0x03, 0x19
        /*001a*/ 	.short	0x0018


	//----- nvinfo : EIATTR_KPARAM_INFO
	.align		4
        /*001c*/ 	.byte	0x04, 0x17
        /*001e*/ 	.short	(.L_5815 - .L_5814)
.L_5814:
        /*0020*/ 	.word	0x00000000
        /*0024*/ 	.short	0x0002
        /*0026*/ 	.short	0x0008
        /*0028*/ 	.byte	0x00, 0xf0, 0x41, 0x00


	//----- nvinfo : EIATTR_KPARAM_INFO
	.align		4
.L_5815:
        /*002c*/ 	.byte	0x04, 0x17
        /*002e*/ 	.short	(.L_5817 - .L_5816)
.L_5816:
        /*0030*/ 	.word	0x00000000
        /*0034*/ 	.short	0x0001
        /*0036*/ 	.short	0x0004
        /*0038*/ 	.byte	0x00, 0xf0, 0x09, 0x00


	//----- nvinfo : EIATTR_KPARAM_INFO
	.align		4
.L_5817:
        /*003c*/ 	.byte	0x04, 0x17
        /*003e*/ 	.short	(.L_5819 - .L_5818)
.L_5818:
        /*0040*/ 	.word	0x00000000
        /*0044*/ 	.short	0x0000
        /*0046*/ 	.short	0x0000
        /*0048*/ 	.byte	0x00, 0xf0, 0x11, 0x00


	//----- nvinfo : EIATTR_MAXREG_COUNT
	.align		4
.L_5819:
        /*004c*/ 	.byte	0x03, 0x1b
        /*004e*/ 	.short	0x00ff


	//----- nvinfo : EIATTR_MERCURY_ISA_VERSION
	.align		4
        /*0050*/ 	.byte	0x03, 0x5f
        /*0052*/ 	.short	0x0000


	//----- nvinfo : EIATTR_EXIT_INSTR_OFFSETS
	.align		4
        /*0054*/ 	.byte	0x04, 0x1c
        /*0056*/ 	.short	(.L_5821 - .L_5820)


	//   ....[0]....
.L_5820:
        /*0058*/ 	.word	0x00000460


	//   ....[1]....
        /*005c*/ 	.word	0x00001030


	//   ....[2]....
        /*0060*/ 	.word	0x00001080


	//----- nvinfo : EIATTR_MAX_THREADS
	.align		4
.L_5821:
        /*0064*/ 	.byte	0x04, 0x05
        /*0066*/ 	.short	(.L_5823 - .L_5822)
.L_5822:
        /*0068*/ 	.word	0x00000080
        /*006c*/ 	.word	0x00000001
        /*0070*/ 	.word	0x00000001


	//----- nvinfo : EIATTR_CRS_STACK_SIZE
	.align		4
.L_5823:
        /*0074*/ 	.byte	0x04, 0x1e
        /*0076*/ 	.short	(.L_5825 - .L_5824)
.L_5824:
        /*0078*/ 	.word	0x00000000
.L_5825:


//--------------------- .nv.info._ZN2at6native29vectorized_elementwise_kernelILi8ENS0_13BUnaryFunctorIhhhZZZNS0_16fmod_kernel_cudaERNS_18TensorIteratorBaseEENKUlvE_clEvENKUlvE_clEvEUlhhE_EESt5arrayIPcLm2EEEEviT0_T1_ --------------------------
	.section	.nv.info._ZN2at6native29vectorized_elementwise_kernelILi8ENS0_13BUnaryFunctorIhhhZZZNS0_16fmod_kernel_cudaERNS_18TensorIteratorBaseEENKUlvE_clEvENKUlvE_clEvEUlhhE_EESt5arrayIPcLm2EEEEviT0_T1_,"",@"SHT_CUDA_INFO"
	.sectionflags	@""
	.align	4


	//----- nvinfo : EIATTR_CUDA_API_VERSION
	.align		4
        /*0000*/ 	.byte	0x04, 0x37
        /*0002*/ 	.short	(.L_5827 - .L_5826)
.L_5826:
        /*0004*/ 	.word	0x00000082


	//----- nvinfo : EIATTR_SW2861232_WAR
	.align		4
.L_5827:
        /*0008*/ 	.byte	0x01, 0x35
	.zero		2


	//----- nvinfo : EIATTR_PARAM_CBANK
	.align		4
        /*000c*/ 	.byte	0x04, 0x0a
        /*000e*/ 	.short	(.L_5829 - .L_5828)
	.align		4
.L_5828:
        /*0010*/ 	.word	index@(.nv.constant0._ZN2at6native29vectorized_elementwise_kernelILi8ENS0_13BUnaryFunctorIhhhZZZNS0_16fmod_kernel_cudaERNS_18TensorIteratorBaseEENKUlvE_clEvENKUlvE_clEvEUlhhE_EESt5arrayIPcLm2EEEEviT0_T1_)
        /*0014*/ 	.short	0x0160
        /*0016*/ 	.short	0x0018


	//----- nvinfo : EIATTR_CBANK_PARAM_SIZE
	.align		4
.L_5829:
        /*0018*/ 	.byte	0x03, 0x19
        /*001a*/ 	.short	0x0018


	//----- nvinfo : EIATTR_KPARAM_INFO
	.align		4
        /*001c*/ 	.byte	0x04, 0x17
        /*001e*/ 	.short	(.L_5831 - .L_5830)
.L_5830:
        /*0020*/ 	.word	0x00000000
        /*0024*/ 	.short	0x0002
        /*0026*/ 	.short	0x0008
        /*0028*/ 	.byte	0x00, 0xf0, 0x41, 0x00


	//----- nvinfo : EIATTR_KPARAM_INFO
	.align		4
.L_5831:
        /*002c*/ 	.byte	0x04, 0x17
        /*002e*/ 	.short	(.L_5833 - .L_5832)
.L_5832:
        /*0030*/ 	.word	0x00000000
        /*0034*/ 	.short	0x0001
        /*0036*/ 	.short	0x0004
        /*0038*/ 	.byte	0x00, 0xf0, 0x09, 0x00


	//----- nvinfo : EIATTR_KPARAM_INFO
	.align		4
.L_5833:
        /*003c*/ 	.byte	0x04, 0x17
        /*003e*/ 	.short	(.L_5835 - .L_5834)
.L_5834:
        /*0040*/ 	.word	0x00000000
        /*0044*/ 	.short	0x0000
        /*0046*/ 	.short	0x0000
        /*0048*/ 	.byte	0x00, 0xf0, 0x11, 0x00


	//----- nvinfo : EIATTR_MAXREG_COUNT
	.align		4
.L_5835:
        /*004c*/ 	.byte	0x03, 0x1b
        /*004e*/ 	.short	0x00ff


	//----- nvinfo : EIATTR_MERCURY_ISA_VERSION
	.align		4
        /*0050*/ 	.byte	0x03, 0x5f
        /*0052*/ 	.short	0x0000


	//----- nvinfo : EIATTR_EXIT_INSTR_OFFSETS
	.align		4
        /*0054*/ 	.byte	0x04, 0x1c
        /*0056*/ 	.short	(.L_5837 - .L_5836)


	//   ....[0]....
.L_5836:
        /*0058*/ 	.word	0x00000010


	//----- nvinfo : EIATTR_MAX_THREADS
	.align		4
.L_5837:
        /*005c*/ 	.byte	0x04, 0x05
        /*005e*/ 	.short	(.L_5839 - .L_5838)
.L_5838:
        /*0060*/ 	.word	0x00000080
        /*0064*/ 	.word	0x00000001
        /*0068*/ 	.word	0x00000001
.L_5839:


//--------------------- .nv.info._ZN2at6native18elementwise_kernelILi128ELi4EZNS0_15gpu_kernel_implINS0_13AUnaryFunctorIhhhZZZNS0_16fmod_kernel_cudaERNS_18TensorIteratorBaseEENKUlvE_clEvENKUlvE_clEvEUlhhE_EEEEvS5_RKT_EUliE_EEviT1_ --------------------------
	.section	.nv.info._ZN2at6native18elementwise_kernelILi128ELi4EZNS0_15gpu_kernel_implINS0_13AUnaryFunctorIhhhZZZNS0_16fmod_kernel_cudaERNS_18TensorIteratorBaseEENKUlvE_clEvENKUlvE_clEvEUlhhE_EEEEvS5_RKT_EUliE_EEviT1_,"",@"SHT_CUDA_INFO"
	.sectionflags	@""
	.align	4


	//----- nvinfo : EIATTR_CUDA_API_VERSION
	.align		4
        /*0000*/ 	.byte	0x04, 0x37
        /*0002*/ 	.short	(.L_5841 - .L_5840)
.L_5840:
        /*0004*/ 	.word	0x00000082


	//----- nvinfo : EIATTR_SW2861232_WAR
	.align		4
.L_5841:
        /*0008*/ 	.byte	0x01, 0x35
	.zero		2


	//----- nvinfo : EIATTR_PARAM_CBANK
	.align		4
        /*000c*/ 	.byte	0x04, 0x0a
        /*000e*/ 	.short	(.L_5843 - .L_5842)
	.align		4
.L_5842:
        /*0010*/ 	.word	index@(.nv.constant0._ZN2at6native18elementwise_kernelILi128ELi4EZNS0_15gpu_kernel_implINS0_13AUnaryFunctorIhhhZZZNS0_16fmod_kernel_cudaERNS_18TensorIteratorBaseEENKUlvE_clEvENKUlvE_clEvEUlhhE_EEEEvS5_RKT_EUliE_EEviT1_)
        /*0014*/ 	.short	0x0160
        /*0016*/ 	.short	0x0220


	//----- nvinfo : EIATTR_CBANK_PARAM_SIZE
	.align		4
.L_5843:
        /*0018*/ 	.byte	0x03, 0x19
        /*001a*/ 	.short	0x0220


	//----- nvinfo : EIATTR_KPARAM_INFO
	.align		4
        /*001c*/ 	.byte	0x04, 0x17
        /*001e*/ 	.short	(.L_5845 - .L_5844)
.L_5844:
        /*0020*/ 	.word	0x00000000
        /*0024*/ 	.short	0x0001
        /*0026*/ 	.short	0x0008
        /*0028*/ 	.byte	0x00, 0xf0, 0x61, 0x08


	//----- nvinfo : EIATTR_KPARAM_INFO
	.align		4
.L_5845:
        /*002c*/ 	.byte	0x04, 0x17
        /*002e*/ 	.short	(.L_5847 - .L_5846)
.L_5846:
        /*0030*/ 	.word	0x00000000
        /*0034*/ 	.short	0x0000
        /*0036*/ 	.short	0x0000
        /*0038*/ 	.byte	0x00, 0xf0, 0x11, 0x00


	//----- nvinfo : EIATTR_MAXREG_COUNT
	.align		4
.L_5847:
        /*003c*/ 	.byte	0x03, 0x1b
        /*003e*/ 	.short	0x0080


	//----- nvinfo : EIATTR_EXTERNS
	.align		4
        /*0040*/ 	.byte	0x04, 0x0f
        /*0042*/ 	.short	(.L_5849 - .L_5848)


	//   ....[0]....
	.align		4
.L_5848:
        /*0044*/ 	.word	index@(__assertfail)


	//----- nvinfo : EIATTR_MERCURY_ISA_VERSION
	.align		4
.L_5849:
        /*0048*/ 	.byte	0x03, 0x5f
        /*004a*/ 	.short	0x0000


	//----- nvinfo : EIATTR_SYSCALL_OFFSETS
	.align		4
        /*004c*/ 	.byte	0x04, 0x46
        /*004e*/ 	.short	(.L_5851 - .L_5850)


	//   ....[0]....
.L_5850:
        /*0050*/ 	.word	0x00001d70


	//   ....[1]....
        /*0054*/ 	.word	0x00002c60


	//   ....[2]....
        /*0058*/ 	.word	0x00004a20


	//   ....[3]....
        /*005c*/ 	.word	0x00005910


	//   ....[4]....
        /*0060*/ 	.word	0x000076a0


	//   ....[5]....
        /*0064*/ 	.word	0x00008590


	//   ....[6]....
        /*0068*/ 	.word	0x0000a330


	//   ....[7]....
        /*006c*/ 	.word	0x0000b220


	//----- nvinfo : EIATTR_EXIT_INSTR_OFFSETS
	.align		4
.L_5851:
        /*0070*/ 	.byte	0x04, 0x1c
        /*0072*/ 	.short	(.L_5853 - .L_5852)


	//   ....[0]....
.L_5852:
        /*0074*/ 	.word	0x00008640


	//   ....[1]....
        /*0078*/ 	.word	0x0000a4b0


	//   ....[2]....
        /*007c*/ 	.word	0x0000a4d0


	//   ....[3]....
        /*0080*/ 	.word	0x0000a570


	//   ....[4]....
        /*0084*/ 	.word	0x0000a5a0


	//   ....[5]....
        /*0088*/ 	.word	0x0000a5c0


	//   ....[6]....
        /*008c*/ 	.word	0x0000a650


	//   ....[7]....
        /*0090*/ 	.word	0x0000a690


	//   ....[8]....
        /*0094*/ 	.word	0x0000a730


	//   ....[9]....
        /*0098*/ 	.word	0x0000a780


	//   ....[10]....
        /*009c*/ 	.word	0x0000a7b0


	//   ....[11]....
        /*00a0*/ 	.word	0x0000a880


	//   ....[12]....
        /*00a4*/ 	.word	0x0000a8c0


	//   ....[13]....
        /*00a8*/ 	.word	0x0000aa50


	//   ....[14]....
        /*00ac*/ 	.word	0x0000abb0


	//   ....[15]....
        /*00b0*/ 	.word	0x0000abf0


	//   ....[16]....
        /*00b4*/ 	.word	0x0000ac90


	//   ....[17]....
        /*00b8*/ 	.word	0x0000ae10


	//   ....[18]....
        /*00bc*/ 	.word	0x0000af90


	//   ....[19]....
        /*00c0*/ 	.word	0x0000b0f0


	//   ....[20]....
        /*00c4*/ 	.word	0x0000b230


	//   ....[21]....
        /*00c8*/ 	.word	0x0000b270


	//   ....[22]....
        /*00cc*/ 	.word	0x0000b2a0


	//----- nvinfo : EIATTR_MAX_THREADS
	.align		4
.L_5853:
        /*00d0*/ 	.byte	0x04, 0x05
        /*00d2*/ 	.short	(.L_5855 - .L_5854)
.L_5854:
        /*00d4*/ 	.word	0x00000080
        /*00d8*/ 	.word	0x00000001
        /*00dc*/ 	.word	0x00000001


	//----- nvinfo : EIATTR_CRS_STACK_SIZE
	.align		4
.L_5855:
        /*00e0*/ 	.byte	0x04, 0x1e
        /*00e2*/ 	.short	(.L_5857 - .L_5856)
.L_5856:
        /*00e4*/ 	.word	0x00000000
.L_5857:


//--------------------- .nv.info._ZN2at6native27unrolled_elementwise_kernelINS0_13AUnaryFunctorIhhhZZZNS0_16fmod_kernel_cudaERNS_18TensorIteratorBaseEENKUlvE_clEvENKUlvE_clEvEUlhhE_EESt5arrayIPcLm2EELi4E23TrivialOffsetCalculatorILi1EjESD_NS0_6memory12LoadWithCastILi1EEENSE_13StoreWithCastILi1EEEEEviT_T0_T2_T3_T4_T5_ --------------------------
	.section	.nv.info._ZN2at6native27unrolled_elementwise_kernelINS0_13AUnaryFunctorIhhhZZZNS0_16fmod_kernel_cudaERNS_18TensorIteratorBaseEENKUlvE_clEvENKUlvE_clEvEUlhhE_EESt5arrayIPcLm2EELi4E23TrivialOffsetCalculatorILi1EjESD_NS0_6memory12LoadWithCastILi1EEENSE_13StoreWithCastILi1EEEEEviT_T0_T2_T3_T4_T5_,"",@"SHT_CUDA_INFO"
	.sectionflags	@""
	.align	4


	//----- nvinfo : EIATTR_CUDA_API_VERSION
	.align		4
        /*0000*/ 	.byte	0x04, 0x37
        /*0002*/ 	.short	(.L_5859 - .L_5858)
.L_5858:
        /*0004*/ 	.word	0x00000082


	//----- nvinfo : EIATTR_SW2861232_WAR
	.align		4
.L_5859:
        /*0008*/ 	.byte	0x01, 0x35
	.zero		2


	//----- nvinfo : EIATTR_PARAM_CBANK
	.align		4
        /*000c*/ 	.byte	0x04, 0x0a
        /*000e*/ 	.short	(.L_5861 - .L_5860)
	.align		4
.L_5860:
        /*0010*/ 	.word	index@(.nv.constant0._ZN2at6native27unrolled_elementwise_kernelINS0_13AUnaryFunctorIhhhZZZNS0_16fmod_kernel_cudaERNS_18TensorIteratorBaseEENKUlvE_clEvENKUlvE_clEvEUlhhE_EESt5arrayIPcLm2EELi4E23TrivialOffsetCalculatorILi1EjESD_NS0_6memory12LoadWithCastILi1EEENSE_13StoreWithCastILi1EEEEEviT_T0_T2_T3_T4_T5_)
        /*0014*/ 	.short	0x0160
        /*0016*/ 	.short	0x002c


	//----- nvinfo : EIATTR_CBANK_PARAM_SIZE
	.align		4
.L_5861:
        /*0018*/ 	.byte	0x03, 0x19
        /*001a*/ 	.short	0x002c


	//----- nvinfo : EIATTR_KPARAM_INFO
	.align		4
        /*001c*/ 	.byte	0x04, 0x17
        /*001e*/ 	.short	(.L_5863 - .L_5862)
.L_5862:
        /*0020*/ 	.word	0x00000000
        /*0024*/ 	.short	0x0006
        /*0026*/ 	.short	0x0024
        /*0028*/ 	.byte	0x00, 0xf0, 0x21, 0x00


	//----- nvinfo : EIATTR_KPARAM_INFO
	.align		4
.L_5863:
        /*002c*/ 	.byte	0x04, 0x17
        /*002e*/ 	.short	(.L_5865 - .L_5864)
.L_5864:
        /*0030*/ 	.word	0x00000000
        /*0034*/ 	.short	0x0005
        /*0036*/ 	.short	0x001c
        /*0038*/ 	.byte	0x00, 0xf0, 0x21, 0x00


	//----- nvinfo : EIATTR_KPARAM_INFO
	.align		4
.L_5865:
        /*003c*/ 	.byte	0x04, 0x17
        /*003e*/ 	.short	(.L_5867 - .L_5866)
.L_5866:
        /*0040*/ 	.word	0x00000000
        /*0044*/ 	.short	0x0004
        /*0046*/ 	.short	0x0019
        /*0048*/ 	.byte	0x00, 0xf0, 0x05, 0x00


	//----- nvinfo : EIATTR_KPARAM_INFO
	.align		4
.L_5867:
        /*004c*/ 	.byte	0x04, 0x17
        /*004e*/ 	.short	(.L_5869 - .L_5868)
.L_5868:
        /*0050*/ 	.word	0x00000000
        /*0054*/ 	.short	0x0003
        /*0056*/ 	.short	0x0018
        /*0058*/ 	.byte	0x00, 0xf0, 0x05, 0x00


	//----- nvinfo : EIATTR_KPARAM_INFO
	.align		4
.L_5869:
        /*005c*/ 	.byte	0x04, 0x17
        /*005e*/ 	.short	(.L_5871 - .L_5870)
.L_5870:
        /*0060*/ 	.word	0x00000000
        /*0064*/ 	.short	0x0002
        /*0066*/ 	.short	0x0008
        /*0068*/ 	.byte	0x00, 0xf0, 0x41, 0x00


	//----- nvinfo : EIATTR_KPARAM_INFO
	.align		4
.L_5871:
        /*006c*/ 	.byte	0x04, 0x17
        /*006e*/ 	.short	(.L_5873 - .L_5872)
.L_5872:
        /*0070*/ 	.word	0x00000000
        /*0074*/ 	.short	0x0001
        /*0076*/ 	.short	0x0004
        /*0078*/ 	.byte	0x00, 0xf0, 0x09, 0x00


	//----- nvinfo : EIATTR_KPARAM_INFO
	.align		4
.L_5873:
        /*007c*/ 	.byte	0x04, 0x17
        /*007e*/ 	.short	(.L_5875 - .L_5874)
.L_5874:
        /*0080*/ 	.word	0x00000000
        /*0084*/ 	.short	0x0000
        /*0086*/ 	.short	0x0000
        /*0088*/ 	.byte	0x00, 0xf0, 0x11, 0x00


	//----- nvinfo : EIATTR_MAXREG_COUNT
	.align		4
.L_5875:
        /*008c*/ 	.byte	0x03, 0x1b
        /*008e*/ 	.short	0x00ff


	//----- nvinfo : EIATTR_EXTERNS
	.align		4
        /*0090*/ 	.byte	0x04, 0x0f
        /*0092*/ 	.short	(.L_5877 - .L_5876)


	//   ....[0]....
	.align		4
.L_5876:
        /*0094*/ 	.word	index@(__assertfail)


	//----- nvinfo : EIATTR_MERCURY_ISA_VERSION
	.align		4
.L_5877:
        /*0098*/ 	.byte	0x03, 0x5f
        /*009a*/ 	.short	0x0000


	//----- nvinfo : EIATTR_SYSCALL_OFFSETS
	.align		4
        /*009c*/ 	.byte	0x04, 0x46
        /*009e*/ 	.short	(.L_5879 - .L_5878)


	//   ....[0]....
.L_5878:
        /*00a0*/ 	.word	0x00000f60


	//   ....[1]....
        /*00a4*/ 	.word	0x00001ec0


	//   ....[2]....
        /*00a8*/ 	.word	0x00002e30


	//   ....[3]....
        /*00ac*/ 	.word	0x00003d70


	//   ....[4]....
        /*00b0*/ 	.word	0x000050e0


	//   ....[5]....
        /*00b4*/ 	.word	0x00006120


	//   ....[6]....
        /*00b8*/ 	.word	0x00007120


	//   ....[7]....
        /*00bc*/ 	.word	0x00008120


	//----- nvinfo : EIATTR_EXIT_INSTR_OFFSETS
	.align		4
.L_5879:
        /*00c0*/ 	.byte	0x04, 0x1c
        /*00c2*/ 	.short	(.L_5881 - .L_5880)


	//   ....[0]....
.L_5880:
        /*00c4*/ 	.word	0x000071d0


	//   ....[1]....
        /*00c8*/ 	.word	0x000072e0


	//   ....[2]....
        /*00cc*/ 	.word	0x00007300


	//   ....[3]....
        /*00d0*/ 	.word	0x000073a0


	//   ....[4]....
        /*00d4*/ 	.word	0x000073d0


	//   ....[5]....
        /*00d8*/ 	.word	0x00007400


	//   ....[6]....
        /*00dc*/ 	.word	0x000074a0


	//   ....[7]....
        /*00e0*/ 	.word	0x000074f0


	//   ....[8]....
        /*00e4*/ 	.word	0x000075a0


	//   ....[9]....
        /*00e8*/ 	.word	0x00007600


	//   ....[10]....
        /*00ec*/ 	.word	0x00007640


	//   ....[11]....
        /*00f0*/ 	.word	0x00007700


	//   ....[12]....
        /*00f4*/ 	.word	0x00007750


	//   ....[13]....
        /*00f8*/ 	.word	0x000078f0


	//   ....[14]....
        /*00fc*/ 	.word	0x00007a60


	//   ....[15]....
        /*0100*/ 	.word	0x00007ab0


	//   ....[16]....
        /*0104*/ 	.word	0x00007b60


	//   ....[17]....
        /*0108*/ 	.word	0x00007cf0


	//   ....[18]....
        /*010c*/ 	.word	0x00007e80


	//   ....[19]....
        /*0110*/ 	.word	0x00007ff0


	//   ....[20]....
        /*0114*/ 	.word	0x00008130


	//   ....[21]....
        /*0118*/ 	.word	0x00008170


	//   ....[22]....
        /*011c*/ 	.word	0x000081a0


	//----- nvinfo : EIATTR_MAX_THREADS
	.align		4
.L_5881:
        /*0120*/ 	.byte	0x04, 0x05
        /*0122*/ 	.short	(.L_5883 - .L_5882)
.L_5882:
        /*0124*/ 	.word	0x00000080
        /*0128*/ 	.word	0x00000001
        /*012c*/ 	.word	0x00000001


	//----- nvinfo : EIATTR_CRS_STACK_SIZE
	.align		4
.L_5883:
        /*0130*/ 	.byte	0x04, 0x1e
        /*0132*/ 	.short	(.L_5885 - .L_5884)
.L_5884:
        /*0134*/ 	.word	0x00000000
.L_5885:


//--------------------- .nv.info._ZN2at6native18elementwise_kernelILi128ELi4EZNS0_22gpu_kernel_impl_nocastINS0_13AUnaryFunctorIhhhZZZNS0_16fmod_kernel_cudaERNS_18TensorIteratorBaseEENKUlvE_clEvENKUlvE_clEvEUlhhE_EEEEvS5_RKT_EUliE_EEviT1_ --------------------------
	.section	.nv.info._ZN2at6native18elementwise_kernelILi128ELi4EZNS0_22gpu_kernel_impl_nocastINS0_13AUnaryFunctorIhhhZZZNS0_16fmod_kernel_cudaERNS_18TensorIteratorBaseEENKUlvE_clEvENKUlvE_clEvEUlhhE_EEEEvS5_RKT_EUliE_EEviT1_,"",@"SHT_CUDA_INFO"
	.sectionflags	@""
	.align	4


	//----- nvinfo : EIATTR_CUDA_API_VERSION
	.align		4
        /*0000*/ 	.byte	0x04, 0x37
        /*0002*/ 	.short	(.L_5887 - .L_5886)
.L_5886:
        /*0004*/ 	.word	0x00000082


	//----- nvinfo : EIATTR_SW2861232_WAR
	.align		4
.L_5887:
        /*0008*/ 	.byte	0x01, 0x35
	.zero		2


	//----- nvinfo : EIATTR_PARAM_CBANK
	.align		4
        /*000c*/ 	.byte	0x04, 0x0a
        /*000e*/ 	.short	(.L_5889 - .L_5888)
	.align		4
.L_5888:
        /*0010*/ 	.word	index@(.nv.constant0._ZN2at6native18elementwise_kernelILi128ELi4EZNS0_22gpu_kernel_impl_nocastINS0_13AUnaryFunctorIhhhZZZNS0_16fmod_kernel_cudaERNS_18TensorIteratorBaseEENKUlvE_clEvENKUlvE_clEvEUlhhE_EEEEvS5_RKT_EUliE_EEviT1_)
        /*0014*/ 	.short	0x0160
        /*0016*/ 	.short	0x0220


	//----- nvinfo : EIATTR_CBANK_PARAM_SIZE
	.align		4
.L_5889:
        /*0018*/ 	.byte	0x03, 0x19
        /*001a*/ 	.short	0x0220


	//----- nvinfo : EIATTR_KPARAM_INFO
	.align		4
        /*001c*/ 	.byte	0x04, 0x17
        /*001e*/ 	.short	(.L_5891 - .L_5890)
.L_5890:
        /*0020*/ 	.word	0x00000000
        /*0024*/ 	.short	0x0001
        /*0026*/ 	.short	0x0008
        /*0028*/ 	.byte	0x00, 0xf0, 0x61, 0x08


	//----- nvinfo : EIATTR_KPARAM_INFO
	.align		4
.L_5891:
        /*002c*/ 	.byte	0x04, 0x17
        /*002e*/ 	.short	(.L_5893 - .L_5892)
.L_5892:
        /*0030*/ 	.word	0x00000000
        /*0034*/ 	.short	0x0000
        /*0036*/ 	.short	0x0000
        /*0038*/ 	.byte	0x00, 0xf0, 0x11, 0x00


	//----- nvinfo : EIATTR_MAXREG_COUNT
	.align		4
.L_5893:
        /*003c*/ 	.byte	0x03, 0x1b
        /*003e*/ 	.short	0x0080


	//----- nvinfo : EIATTR_MERCURY_ISA_VERSION
	.align		4
        /*0040*/ 	.byte	0x03, 0x5f
        /*0042*/ 	.short	0x0000


	//----- nvinfo : EIATTR_EXIT_INSTR_OFFSETS
	.align		4
        /*0044*/ 	.byte	0x04, 0x1c
        /*0046*/ 	.short	(.L_5895 - .L_5894)


	//   ....[0]....
.L_5894:
        /*0048*/ 	.word	0x00002d90


	//   ....[1]....
        /*004c*/ 	.word	0x00003c60


	//----- nvinfo : EIATTR_MAX_THREADS
	.align		4
.L_5895:
        /*0050*/ 	.byte	0x04, 0x05
        /*0052*/ 	.short	(.L_5897 - .L_5896)
.L_5896:
        /*0054*/ 	.word	0x00000080
        /*0058*/ 	.word	0x00000001
        /*005c*/ 	.word	0x00000001


	//----- nvinfo : EIATTR_CRS_STACK_SIZE
	.align		4
.L_5897:
        /*0060*/ 	.byte	0x04, 0x1e
        /*0062*/ 	.short	(.L_5899 - .L_5898)
.L_5898:
        /*0064*/ 	.word	0x00000000
.L_5899:


//--------------------- .nv.info._ZN2at6native27unrolled_elementwise_kernelINS0_13AUnaryFunctorIhhhZZZNS0_16fmod_kernel_cudaERNS_18TensorIteratorBaseEENKUlvE_clEvENKUlvE_clEvEUlhhE_EESt5arrayIPcLm2EELi4E23TrivialOffsetCalculatorILi1EjESD_NS0_6memory15LoadWithoutCastENSE_16StoreWithoutCastEEEviT_T0_T2_T3_T4_T5_ --------------------------
	.section	.nv.info._ZN2at6native27unrolled_elementwise_kernelINS0_13AUnaryFunctorIhhhZZZNS0_16fmod_kernel_cudaERNS_18TensorIteratorBaseEENKUlvE_clEvENKUlvE_clEvEUlhhE_EESt5arrayIPcLm2EELi4E23TrivialOffsetCalculatorILi1EjESD_NS0_6memory15LoadWithoutCastENSE_16StoreWithoutCastEEEviT_T0_T2_T3_T4_T5_,"",@"SHT_CUDA_INFO"
	.sectionflags	@""
	.align	4


	//----- nvinfo : EIATTR_CUDA_API_VERSION
	.align		4
        /*0000*/ 	.byte	0x04, 0x37
        /*0002*/ 	.short	(.L_5901 - .L_5900)
.L_5900:
        /*0004*/ 	.word	0x00000082


	//----- nvinfo : EIATTR_SW2861232_WAR
	.align		4
.L_5901:
        /*0008*/ 	.byte	0x01, 0x35
	.zero		2


	//----- nvinfo : EIATTR_PARAM_CBANK
	.align		4
        /*000c*/ 	.byte	0x04, 0x0a
        /*000e*/ 	.short	(.L_5903 - .L_5902)
	.align		4
.L_5902:
        /*0010*/ 	.word	index@(.nv.constant0._ZN2at6native27unrolled_elementwise_kernelINS0_13AUnaryFunctorIhhhZZZNS0_16fmod_kernel_cudaERNS_18TensorIteratorBaseEENKUlvE_clEvENKUlvE_clEvEUlhhE_EESt5arrayIPcLm2EELi4E23TrivialOffsetCalculatorILi1EjESD_NS0_6memory15LoadWithoutCastENSE_16StoreWithoutCastEEEviT_T0_T2_T3_T4_T5_)
        /*0014*/ 	.short	0x0160
        /*0016*/ 	.short	0x001c


	//----- nvinfo : EIATTR_CBANK_PARAM_SIZE
	.align		4
.L_5903:
        /*0018*/ 	.byte	0x03, 0x19
        /*001a*/ 	.short	0x001c


	//----- nvinfo : EIATTR_KPARAM_INFO
	.align		4
        /*001c*/ 	.byte	0x04, 0x17
        /*001e*/ 	.short	(.L_5905 - .L_5904)
.L_5904:
        /*0020*/ 	.word	0x00000000
        /*0024*/ 	.short	0x0006
        /*0026*/ 	.short	0x001b
        /*0028*/ 	.byte	0x00, 0xf0, 0x05, 0x00


	//----- nvinfo : EIATTR_KPARAM_INFO
	.align		4
.L_5905:
        /*002c*/ 	.byte	0x04, 0x17
        /*002e*/ 	.short	(.L_5907 - .L_5906)
.L_5906:
        /*0030*/ 	.word	0x00000000
        /*0034*/ 	.short	0x0005
        /*0036*/ 	.short	0x001a
        /*0038*/ 	.byte	0x00, 0xf0, 0x05, 0x00


	//----- nvinfo : EIATTR_KPARAM_INFO
	.align		4
.L_5907:
        /*003c*/ 	.byte	0x04, 0x17
        /*003e*/ 	.short	(.L_5909 - .L_5908)
.L_5908:
        /*0040*/ 	.word	0x00000000
        /*0044*/ 	.short	0x0004
        /*0046*/ 	.short	0x0019
        /*0048*/ 	.byte	0x00, 0xf0, 0x05, 0x00


	//----- nvinfo : EIATTR_KPARAM_INFO
	.align		4
.L_5909:
        /*004c*/ 	.byte	0x04, 0x17
        /*004e*/ 	.short	(.L_5911 - .L_5910)
.L_5910:
        /*0050*/ 	.word	0x00000000
        /*0054*/ 	.short	0x0003
        /*0056*/ 	.short	0x0018
        /*0058*/ 	.byte	0x00, 0xf0, 0x05, 0x00


	//----- nvinfo : EIATTR_KPARAM_INFO
	.align		4
.L_5911:
        /*005c*/ 	.byte	0x04, 0x17
        /*005e*/ 	.short	(.L_5913 - .L_5912)
.L_5912:
        /*0060*/ 	.word	0x00000000
        /*0064*/ 	.short	0x0002
        /*0066*/ 	.short	0x0008
        /*0068*/ 	.byte	0x00, 0xf0, 0x41, 0x00


	//----- nvinfo : EIATTR_KPARAM_INFO
	.align		4
.L_5913:
        /*006c*/ 	.byte	0x04, 0x17
        /*006e*/ 	.short	(.L_5915 - .L_5914)
.L_5914:
        /*0070*/ 	.word	0x00000000
        /*0074*/ 	.short	0x0001
        /*0076*/ 	.short	0x0004
        /*0078*/ 	.byte	0x00, 0xf0, 0x09, 0x00


	//----- nvinfo : EIATTR_KPARAM_INFO
	.align		4
.L_5915:
        /*007c*/ 	.byte	0x04, 0x17
        /*007e*/ 	.short	(.L_5917 - .L_5916)
.L_5916:
        /*0080*/ 	.word	0x00000000
        /*0084*/ 	.short	0x0000
        /*0086*/ 	.short	0x0000
        /*0088*/ 	.byte	0x00, 0xf0, 0x11, 0x00


	//----- nvinfo : EIATTR_MAXREG_COUNT
	.align		4
.L_5917:
        /*008c*/ 	.byte	0x03, 0x1b
        /*008e*/ 	.short	0x00ff


	//----- nvinfo : EIATTR_MERCURY_ISA_VERSION
	.align		4
        /*0090*/ 	.byte	0x03, 0x5f
        /*0092*/ 	.short	0x0000


	//----- nvinfo : EIATTR_EXIT_INSTR_OFFSETS
	.align		4
        /*0094*/ 	.byte	0x04, 0x1c
        /*0096*/ 	.short	(.L_5919 - .L_5918)


	//   ....[0]....
.L_5918:
        /*0098*/ 	.word	0x000005e0


	//   ....[1]....
        /*009c*/ 	.word	0x00000630


	//----- nvinfo : EIATTR_MAX_THREADS
	.align		4
.L_5919:
        /*00a0*/ 	.byte	0x04, 0x05
        /*00a2*/ 	.short	(.L_5921 - .L_5920)
.L_5920:
        /*00a4*/ 	.word	0x00000080
        /*00a8*/ 	.word	0x00000001
        /*00ac*/ 	.word	0x00000001


	//----- nvinfo : EIATTR_CRS_STACK_SIZE
	.align		4
.L_5921:
        /*00b0*/ 	.byte	0x04, 0x1e
        /*00b2*/ 	.short	(.L_5923 - .L_5922)
.L_5922:
        /*00b4*/ 	.word	0x00000000
.L_5923:


//--------------------- .nv.info._ZN2at6native29vectorized_elementwise_kernelILi2ENS0_13AUnaryFunctorIhhhZZZNS0_16fmod_kernel_cudaERNS_18TensorIteratorBaseEENKUlvE_clEvENKUlvE_clEvEUlhhE_EESt5arrayIPcLm2EEEEviT0_T1_ --------------------------
	.section	.nv.info._ZN2at6native29vectorized_elementwise_kernelILi2ENS0_13AUnaryFunctorIhhhZZZNS0_16fmod_kernel_cudaERNS_18TensorIteratorBaseEENKUlvE_clEvENKUlvE_clEvEUlhhE_EESt5arrayIPcLm2EEEEviT0_T1_,"",@"SHT_CUDA_INFO"
	.sectionflags	@""
	.align	4


	//----- nvinfo : EIATTR_CUDA_API_VERSION
	.align		4
        /*0000*/ 	.byte	0x04, 0x37
        /*0002*/ 	.short	(.L_5925 - .L_5924)
.L_5924:
        /*0004*/ 	.word	0x00000082


	//----- nvinfo : EIATTR_SW2861232_WAR
	.align		4
.L_5925:
        /*0008*/ 	.byte	0x01, 0x35
	.zero		2


	//----- nvinfo : EIATTR_PARAM_CBANK
	.align		4
        /*000c*/ 	.byte	0x04, 0x0a
        /*000e*/ 	.short	(.L_5927 - .L_5926)
	.align		4
.L_5926:
        /*0010*/ 	.word	index@(.nv.constant0._ZN2at6native29vectorized_elementwise_kernelILi2ENS0_13AUnaryFunctorIhhhZZZNS0_16fmod_kernel_cudaERNS_18TensorIteratorBaseEENKUlvE_clEvENKUlvE_clEvEUlhhE_EESt5arrayIPcLm2EEEEviT0_T1_)
        /*0014*/ 	.short	0x0160
        /*0016*/ 	.short	0x0018


	//----- nvinfo : EIATTR_CBANK_PARAM_SIZE
	.align		4
.L_5927:
        /*0018*/ 	.byte	0x03, 0x19
        /*001a*/ 	.short	0x0018


	//----- nvinfo : EIATTR_KPARAM_INFO
	.align		4
        /*001c*/ 	.byte	0x04, 0x17
        /*001e*/ 	.short	(.L_5929 - .L_5928)
.L_5928:
        /*0020*/ 	.word	0x00000000
        /*0024*/ 	.short	0x0002
        /*0026*/ 	.short	0x0008
        /*0028*/ 	.byte	0x00, 0xf0, 0x41, 0x00


	//----- nvinfo : EIATTR_KPARAM_INFO
	.align		4
.L_5929:
        /*002c*/ 	.byte	0x04, 0x17
        /*002e*/ 	.short	(.L_5931 - .L_5930)
.L_5930:
        /*0030*/ 	.word	0x00000000
        /*0034*/ 	.short	0x0001
        /*0036*/ 	.short	0x0004
        /*0038*/ 	.byte	0x00, 0xf0, 0x09, 0x00


	//----- nvinfo : EIATTR_KPARAM_INFO
	.align		4
.L_5931:
        /*003c*/ 	.byte	0x04, 0x17
        /*003e*/ 	.short	(.L_5933 - .L_5932)
.L_5932:
        /*0040*/ 	.word	0x00000000
        /*0044*/ 	.short	0x0000
        /*0046*/ 	.short	0x0000
        /*0048*/ 	.byte	0x00, 0xf0, 0x11, 0x00


	//----- nvinfo : EIATTR_MAXREG_COUNT
	.align		4
.L_5933:
        /*004c*/ 	.byte	0x03, 0x1b
        /*004e*/ 	.short	0x00ff


	//----- nvinfo : EIATTR_MERCURY_ISA_VERSION
	.align		4
        /*0050*/ 	.byte	0x03, 0x5f
        /*0052*/ 	.short	0x0000


	//----- nvinfo : EIATTR_EXIT_INSTR_OFFSETS
	.align		4
        /*0054*/ 	.byte	0x04, 0x1c
        /*0056*/ 	.short	(.L_5935 - .L_5934)


	//   ....[0]....
.L_5934:
        /*0058*/ 	.word	0x00000460


	//   ....[1]....
        /*005c*/ 	.word	0x00001030


	//   ....[2]....
        /*0060*/ 	.word	0x00001080


	//----- nvinfo : EIATTR_MAX_THREADS
	.align		4
.L_5935:
        /*0064*/ 	.byte	0x04, 0x05
        /*0066*/ 	.short	(.L_5937 - .L_5936)
.L_5936:
        /*0068*/ 	.word	0x00000080
        /*006c*/ 	.word	0x00000001
        /*0070*/ 	.word	0x00000001


	//----- nvinfo : EIATTR_CRS_STACK_SIZE
	.align		4
.L_5937:
        /*0074*/ 	.byte	0x04, 0x1e
        /*0076*/ 	.short	(.L_5939 - .L_5938)
.L_5938:
        /*0078*/ 	.word	0x00000000
.L_5939:


//--------------------- .nv.info._ZN2at6native29vectorized_elementwise_kernelILi4ENS0_13AUnaryFunctorIhhhZZZNS0_16fmod_kernel_cudaERNS_18TensorIteratorBaseEENKUlvE_clEvENKUlvE_clEvEUlhhE_EESt5arrayIPcLm2EEEEviT0_T1_ --------------------------
	.section	.nv.info._ZN2at6native29vectorized_elementwise_kernelILi4ENS0_13AUnaryFunctorIhhhZZZNS0_16fmod_kernel_cudaERNS_18TensorIteratorBaseEENKUlvE_clEvENKUlvE_clEvEUlhhE_EESt5arrayIPcLm2EEEEviT0_T1_,"",@"SHT_CUDA_INFO"
	.sectionflags	@""
	.align	4


	//----- nvinfo : EIATTR_CUDA_API_VERSION
	.align		4
        /*0000*/ 	.byte	0x04, 0x37
        /*0002*/ 	.short	(.L_5941 - .L_5940)
.L_5940:
        /*0004*/ 	.word	0x00000082


	//----- nvinfo : EIATTR_SW2861232_WAR
	.align		4
.L_5941:
        /*0008*/ 	.byte	0x01, 0x35
	.zero		2


	//----- nvinfo : EIATTR_PARAM_CBANK
	.align		4
        /*000c*/ 	.byte	0x04, 0x0a
        /*000e*/ 	.short	(.L_5943 - .L_5942)
	.align		4
.L_5942:
        /*0010*/ 	.word	index@(.nv.constant0._ZN2at6native29vectorized_elementwise_kernelILi4ENS0_13AUnaryFunctorIhhhZZZNS0_16fmod_kernel_cudaERNS_18TensorIteratorBaseEENKUlvE_clEvENKUlvE_clEvEUlhhE_EESt5arrayIPcLm2EEEEviT0_T1_)
        /*0014*/ 	.short	0x0160
        /*0016*/ 	.short	0x0018


	//----- nvinfo : EIATTR_CBANK_PARAM_SIZE
	.align		4
.L_5943:
        /*0018*/ 	.byte	0x03, 0x19
        /*001a*/ 	.short	0x0018


	//----- nvinfo : EIATTR_KPARAM_INFO
	.align		4
        /*001c*/ 	.byte	0x04, 0x17
        /*001e*/ 	.short	(.L_5945 - .L_5944)
.L_5944:
        /*0020*/ 	.word	0x00000000
        /*0024*/ 	.short	0x0002
        /*0026*/ 	.short	0x0008
        /*0028*/ 	.byte	0x00, 0xf0, 0x41, 0x00


	//----- nvinfo : EIATTR_KPARAM_INFO
	.align		4
.L_5945:
        /*002c*/ 	.byte	0x04, 0x17
        /*002e*/ 	.short	(.L_5947 - .L_5946)
.L_5946:
        /*0030*/ 	.word	0x00000000
        /*0034*/ 	.short	0x0001
        /*0036*/ 	.short	0x0004
        /*0038*/ 	.byte	0x00, 0xf0, 0x09, 0x00


	//----- nvinfo : EIATTR_KPARAM_INFO
	.align		4
.L_5947:
        /*003c*/ 	.byte	0x04, 0x17
        /*003e*/ 	.short	(.L_5949 - .L_5948)
.L_5948:
        /*0040*/ 	.word	0x00000000
        /*0044*/ 	.short	0x0000
        /*0046*/ 	.short	0x0000
        /*0048*/ 	.byte	0x00, 0xf0, 0x11, 0x00


	//----- nvinfo : EIATTR_MAXREG_COUNT
	.align		4
.L_5949:
        /*004c*/ 	.byte	0x03, 0x1b
        /*004e*/ 	.short	0x00ff


	//----- nvinfo : EIATTR_MERCURY_ISA_VERSION
	.align		4
        /*0050*/ 	.byte	0x03, 0x5f
        /*0052*/ 	.short	0x0000


	//----- nvinfo : EIATTR_EXIT_INSTR_OFFSETS
	.align		4
        /*0054*/ 	.byte	0x04, 0x1c
        /*0056*/ 	.short	(.L_5951 - .L_5950)


	//   ....[0]....
.L_5950:
        /*0058*/ 	.word	0x00000460


	//   ....[1]....
        /*005c*/ 	.word	0x00001030


	//   ....[2]....
        /*0060*/ 	.word	0x00001080


	//----- nvinfo : EIATTR_MAX_THREADS
	.align		4
.L_5951:
        /*0064*/ 	.byte	0x04, 0x05
        /*0066*/ 	.short	(.L_5953 - .L_5952)
.L_5952:
        /*0068*/ 	.word	0x00000080
        /*006c*/ 	.word	0x00000001
        /*0070*/ 	.word	0x00000001


	//----- nvinfo : EIATTR_CRS_STACK_SIZE
	.align		4
.L_5953:
        /*0074*/ 	.byte	0x04, 0x1e
        /*0076*/ 	.short	(.L_5955 - .L_5954)
.L_5954:
        /*0078*/ 	.word	0x00000000
.L_5955:


//--------------------- .nv.info._ZN2at6native29vectorized_elementwise_kernelILi8ENS0_13AUnaryFunctorIhhhZZZNS0_16fmod_kernel_cudaERNS_18TensorIteratorBaseEENKUlvE_clEvENKUlvE_clEvEUlhhE_EESt5arrayIPcLm2EEEEviT0_T1_ --------------------------
	.section	.nv.info._ZN2at6native29vectorized_elementwise_kernelILi8ENS0_13AUnaryFunctorIhhhZZZNS0_16fmod_kernel_cudaERNS_18TensorIteratorBaseEENKUlvE_clEvENKUlvE_clEvEUlhhE_EESt5arrayIPcLm2EEEEviT0_T1_,"",@"SHT_CUDA_INFO"
	.sectionflags	@""
	.align	4


	//----- nvinfo : EIATTR_CUDA_API_VERSION
	.align		4
        /*0000*/ 	.byte	0x04, 0x37
        /*0002*/ 	.short	(.L_5957 - .L_5956)
.L_5956:
        /*0004*/ 	.word	0x00000082


	//----- nvinfo : EIATTR_SW2861232_WAR
	.align		4
.L_5957:
        /*0008*/ 	.byte	0x01, 0x35
	.zero		2


	//----- nvinfo : EIATTR_PARAM_CBANK
	.align		4
        /*000c*/ 	.byte	0x04, 0x0a
        /*000e*/ 	.short	(.L_5959 - .L_5958)
	.align		4
.L_5958:
        /*0010*/ 	.word	index@(.nv.constant0._ZN2at6native29vectorized_elementwise_kernelILi8ENS0_13AUnaryFunctorIhhhZZZNS0_16fmod_kernel_cudaERNS_18TensorIteratorBaseEENKUlvE_clEvENKUlvE_clEvEUlhhE_EESt5arrayIPcLm2EEEEviT0_T1_)
        /*0014*/ 	.short	0x0160
        /*0016*/ 	.short	0x0018


	//----- nvinfo : EIATTR_CBANK_PARAM_SIZE
	.align		4
.L_5959:
        /*0018*/ 	.byte	0x03, 0x19
        /*001a*/ 	.short	0x0018


	//----- nvinfo : EIATTR_KPARAM_INFO
	.align		4
        /*001c*/ 	.byte	0x04, 0x17
        /*001e*/ 	.short	(.L_5961 - .L_5960)
.L_5960:
        /*0020*/ 	.word	0x00000000
        /*0024*/ 	.short	0x0002
        /*0026*/ 	.short	0x0008
        /*0028*/ 	.byte	0x00, 0xf0, 0x41, 0x00


	//----- nvinfo : EIATTR_KPARAM_INFO
	.align		4
.L_5961:
        /*002c*/ 	.byte	0x04, 0x17
        /*002e*/ 	.short	(.L_5963 - .L_5962)
.L_5962:
        /*0030*/ 	.word	0x00000000
        /*0034*/ 	.short	0x0001
        /*0036*/ 	.short	0x0004
        /*0038*/ 	.byte	0x00, 0xf0, 0x09, 0x00


	//----- nvinfo : EIATTR_KPARAM_INFO
	.align		4
.L_5963:
        /*003c*/ 	.byte	0x04, 0x17
        /*003e*/ 	.short	(.L_5965 - .L_5964)
.L_5964:
        /*0040*/ 	.word	0x00000000
        /*0044*/ 	.short	0x0000
        /*0046*/ 	.short	0x0000
        /*0048*/ 	.byte	0x00, 0xf0, 0x11, 0x00


	//----- nvinfo : EIATTR_MAXREG_COUNT
	.align		4
.L_5965:
        /*004c*/ 	.byte	0x03, 0x1b
        /*004e*/ 	.short	0x00ff


	//----- nvinfo : EIATTR_MERCURY_ISA_VERSION
	.align		4
        /*0050*/ 	.byte	0x03, 0x5f
        /*0052*/ 	.short	0x0000


	//----- nvinfo : EIATTR_EXIT_INSTR_OFFSETS
	.align		4
        /*0054*/ 	.byte	0x04, 0x1c
        /*0056*/ 	.short	(.L_5967 - .L_5966)


	//   ....[0]....
.L_5966:
        /*0058*/ 	.word	0x00000010


	//----- nvinfo : EIATTR_MAX_THREADS
	.align		4
.L_5967:
        /*005c*/ 	.byte	0x04, 0x05
        /*005e*/ 	.short	(.L_5969 - .L_5968)
.L_5968:
        /*0060*/ 	.word	0x00000080
        /*0064*/ 	.word	0x00000001
        /*0068*/ 	.word	0x00000001
.L_5969:


//--------------------- .nv.info._ZN2at6native18elementwise_kernelILi128ELi4EZNS0_15gpu_kernel_implINS0_13BinaryFunctorIN3c108BFloat16ES5_S5_ZZZNS0_21remainder_kernel_cudaERNS_18TensorIteratorBaseEENKUlvE0_clEvENKUlvE2_clEvEUlS5_S5_E_EEEEvS7_RKT_EUliE_EEviT1_ --------------------------
	.section	.nv.info._ZN2at6native18elementwise_kernelILi128ELi4EZNS0_15gpu_kernel_implINS0_13BinaryFunctorIN3c108BFloat16ES5_S5_ZZZNS0_21remainder_kernel_cudaERNS_18TensorIteratorBaseEENKUlvE0_clEvENKUlvE2_clEvEUlS5_S5_E_EEEEvS7_RKT_EUliE_EEviT1_,"",@"SHT_CUDA_INFO"
	.sectionflags	@""
	.align	4


	//----- nvinfo : EIATTR_CUDA_API_VERSION
	.align		4
        /*0000*/ 	.byte	0x04, 0x37
        /*0002*/ 	.short	(.L_5971 - .L_5970)
.L_5970:
        /*0004*/ 	.word	0x00000082


	//----- nvinfo : EIATTR_SW2861232_WAR
	.align		4
.L_5971:
        /*0008*/ 	.byte	0x01, 0x35
	.zero		2


	//----- nvinfo : EIATTR_PARAM_CBANK
	.align		4
        /*000c*/ 	.byte	0x04, 0x0a
        /*000e*/ 	.short	(.L_5973 - .L_5972)
	.align		4
.L_5972:
        /*0010*/ 	.word	index@(.nv.constant0._ZN2at6native18elementwise_kernelILi128ELi4EZNS0_15gpu_kernel_implINS0_13BinaryFunctorIN3c108BFloat16ES5_S5_ZZZNS0_21remainder_kernel_cudaERNS_18TensorIteratorBaseEENKUlvE0_clEvENKUlvE2_clEvEUlS5_S5_E_EEEEvS7_RKT_EUliE_EEviT1_)
        /*0014*/ 	.short	0x0160
        /*0016*/ 	.short	0x0290


	//----- nvinfo : EIATTR_CBANK_PARAM_SIZE
	.align		4
.L_5973:
        /*0018*/ 	.byte	0x03, 0x19
        /*001a*/ 	.short	0x0290


	//----- nvinfo : EIATTR_KPARAM_INFO
	.align		4
        /*001c*/ 	.byte	0x04, 0x17
        /*001e*/ 	.short	(.L_5975 - .L_5974)
.L_5974:
        /*0020*/ 	.word	0x00000000
        /*0024*/ 	.short	0x0001
        /*0026*/ 	.short	0x0008
        /*0028*/ 	.byte	0x00, 0xf0, 0x21, 0x0a


	//----- nvinfo : EIATTR_KPARAM_INFO
	.align		4
.L_5975:
        /*002c*/ 	.byte	0x04, 0x17
        /*002e*/ 	.short	(.L_5977 - .L_5976)
.L_5976:
        /*0030*/ 	.word	0x00000000
        /*0034*/ 	.short	0x0000
        /*0036*/ 	.short	0x0000
        /*0038*/ 	.byte	0x00, 0xf0, 0x11, 0x00


	//----- nvinfo : EIATTR_MAXREG_COUNT
	.align		4
.L_5977:
        /*003c*/ 	.byte	0x03, 0x1b
        /*003e*/ 	.short	0x0080


	//----- nvinfo : EIATTR_EXTERNS
	.align		4
        /*0040*/ 	.byte	0x04, 0x0f
        /*0042*/ 	.short	(.L_5979 - .L_5978)


	//   ....[0]....
	.align		4
.L_5978:
        /*0044*/ 	.word	index@(__assertfail)


	//----- nvinfo : EIATTR_MERCURY_ISA_VERSION
	.align		4
.L_5979:
        /*0048*/ 	.byte	0x03, 0x5f
        /*004a*/ 	.short	0x0000


	//----- nvinfo : EIATTR_SYSCALL_OFFSETS
	.align		4
        /*004c*/ 	.byte	0x04, 0x46
        /*004e*/ 	.short	(.L_5981 - .L_5980)


	//   ....[0]....
.L_5980:
        /*0050*/ 	.word	0x00002040


	//   ....[1]....
        /*0054*/ 	.word	0x00002ff0


	//   ....[2]....
        /*0058*/ 	.word	0x00004450


	//   ....[3]....
        /*005c*/ 	.word	0x00006500


	//   ....[4]....
        /*0060*/ 	.word	0x000074b0


	//   ....[5]....
        /*0064*/ 	.word	0x00008910


	//   ....[6]....
        /*0068*/ 	.word	0x0000a9a0


	//   ....[7]....
        /*006c*/ 	.word	0x0000b950


	//   ....[8]....
        /*0070*/ 	.word	0x0000cdb0


	//   ....[9]....
        /*0074*/ 	.word	0x0000ee50


	//   ....[10]....
        /*0078*/ 	.word	0x0000fe00


	//   ....[11]....
        /*007c*/ 	.word	0x00011260


	//----- nvinfo : EIATTR_EXIT_INSTR_OFFSETS
	.align		4
.L_5981:
        /*0080*/ 	.byte	0x04, 0x1c
        /*0082*/ 	.short	(.L_5983 - .L_5982)


	//   ....[0]....
.L_5982:
        /*0084*/ 	.word	0x0000ce70


	//   ....[1]....
        /*0088*/ 	.word	0x00010460


	//   ....[2]....
        /*008c*/ 	.word	0x000104a0


	//   ....[3]....
        /*0090*/ 	.word	0x00010540


	//   ....[4]....
        /*0094*/ 	.word	0x00010580


	//   ....[5]....
        /*0098*/ 	.word	0x000105c0


	//   ....[6]....
        /*009c*/ 	.word	0x00010650


	//   ....[7]....
        /*00a0*/ 	.word	0x00010690


	//   ....[8]....
        /*00a4*/ 	.word	0x00010730


	//   ....[9]....
        /*00a8*/ 	.word	0x00010780


	//   ....[10]....
        /*00ac*/ 	.word	0x000107d0


	//   ....[11]....
        /*00b0*/ 	.word	0x000108a0


	//   ....[12]....
        /*00b4*/ 	.word	0x00010900


	//   ....[13]....
        /*00b8*/ 	.word	0x00010a90


	//   ....[14]....
        /*00bc*/ 	.word	0x00010bf0


	//   ....[15]....
        /*00c0*/ 	.word	0x00010c10


	//   ....[16]....
        /*00c4*/ 	.word	0x00010cd0


	//   ....[17]....
        /*00c8*/ 	.word	0x00010e50


	//   ....[18]....
        /*00cc*/ 	.word	0x00010fd0


	//   ....[19]....
        /*00d0*/ 	.word	0x00011130


	//   ....[20]....
        /*00d4*/ 	.word	0x00011270


	//   ....[21]....
        /*00d8*/ 	.word	0x000112b0


	//   ....[22]....
        /*00dc*/ 	.word	0x000112f0


	//----- nvinfo : EIATTR_MAX_THREADS
	.align		4
.L_5983:
        /*00e0*/ 	.byte	0x04, 0x05
        /*00e2*/ 	.short	(.L_5985 - .L_5984)
.L_5984:
        /*00e4*/ 	.word	0x00000080
        /*00e8*/ 	.word	0x00000001
        /*00ec*/ 	.word	0x00000001


	//----- nvinfo : EIATTR_CRS_STACK_SIZE
	.align		4
.L_5985:
        /*00f0*/ 	.byte	0x04, 0x1e
        /*00f2*/ 	.short	(.L_5987 - .L_5986)
.L_5986:
        /*00f4*/ 	.word	0x00000000
.L_5987:


//--------------------- .nv.info._ZN2at6native27unrolled_elementwise_kernelINS0_13BinaryFunctorIN3c108BFloat16ES4_S4_ZZZNS0_21remainder_kernel_cudaERNS_18TensorIteratorBaseEENKUlvE0_clEvENKUlvE2_clEvEUlS4_S4_E_EESt5arrayIPcLm3EELi4E23TrivialOffsetCalculatorILi2EjESE_ILi1EjENS0_6memory12LoadWithCastILi2EEENSH_13StoreWithCastILi1EEEEEviT_T0_T2_T3_T4_T5_ --------------------------
	.section	.nv.info._ZN2at6native27unrolled_elementwise_kernelINS0_13BinaryFunctorIN3c108BFloat16ES4_S4_ZZZNS0_21remainder_kernel_cudaERNS_18TensorIteratorBaseEENKUlvE0_clEvENKUlvE2_clEvEUlS4_S4_E_EESt5arrayIPcLm3EELi4E23TrivialOffsetCalculatorILi2EjESE_ILi1EjENS0_6memory12LoadWithCastILi2EEENSH_13StoreWithCastILi1EEEEEviT_T0_T2_T3_T4_T5_,"",@"SHT_CUDA_INFO"
	.sectionflags	@""
	.align	4


	//----- nvinfo : EIATTR_CUDA_API_VERSION
	.align		4
        /*0000*/ 	.byte	0x04, 0x37
        /*0002*/ 	.short	(.L_5989 - .L_5988)
.L_5988:
        /*0004*/ 	.word	0x00000082


	//----- nvinfo : EIATTR_SW2861232_WAR
	.align		4
.L_5989:
        /*0008*/ 	.byte	0x01, 0x35
	.zero		2


	//----- nvinfo : EIATTR_PARAM_CBANK
	.align		4
        /*000c*/ 	.byte	0x04, 0x0a
        /*000e*/ 	.short	(.L_5991 - .L_5990)
	.align		4
.L_5990:
        /*0010*/ 	.word	index@(.nv.constant0._ZN2at6native27unrolled_elementwise_kernelINS0_13BinaryFunctorIN3c108BFloat16ES4_S4_ZZZNS0_21remainder_kernel_cudaERNS_18TensorIteratorBaseEENKUlvE0_clEvENKUlvE2_clEvEUlS4_S4_E_EESt5arrayIPcLm3EELi4E23TrivialOffsetCalculatorILi2EjESE_ILi1EjENS0_6memory12LoadWithCastILi2EEENSH_13StoreWithCastILi1EEEEEviT_T0_T2_T3_T4_T5_)
        /*0014*/ 	.short	0x0160
        /*0016*/ 	.short	0x0038


	//----- nvinfo : EIATTR_CBANK_PARAM_SIZE
	.align		4
.L_5991:
        /*0018*/ 	.byte	0x03, 0x19
        /*001a*/ 	.short	0x0038


	//----- nvinfo : EIATTR_KPARAM_INFO
	.align		4
        /*001c*/ 	.byte	0x04, 0x17
        /*001e*/ 	.short	(.L_5993 - .L_5992)
.L_5992:
        /*0020*/ 	.word	0x00000000
        /*0024*/ 	.short	0x0006
        /*0026*/ 	.short	0x0030
        /*0028*/ 	.byte	0x00, 0xf0, 0x21, 0x00


	//----- nvinfo : EIATTR_KPARAM_INFO
	.align		4
.L_5993:
        /*002c*/ 	.byte	0x04, 0x17
        /*002e*/ 	.short	(.L_5995 - .L_5994)
.L_5994:
        /*0030*/ 	.word	0x00000000
        /*0034*/ 	.short	0x0005
        /*0036*/ 	.short	0x0024
        /*0038*/ 	.byte	0x00, 0xf0, 0x31, 0x00


	//----- nvinfo : EIATTR_KPARAM_INFO
	.align		4
.L_5995:
        /*003c*/ 	.byte	0x04, 0x17
        /*003e*/ 	.short	(.L_5997 - .L_5996)
.L_5996:
        /*0040*/ 	.word	0x00000000
        /*0044*/ 	.short	0x0004
        /*0046*/ 	.short	0x0021
        /*0048*/ 	.byte	0x00, 0xf0, 0x05, 0x00


	//----- nvinfo : EIATTR_KPARAM_INFO
	.align		4
.L_5997:
        /*004c*/ 	.byte	0x04, 0x17
        /*004e*/ 	.short	(.L_5999 - .L_5998)
.L_5998:
        /*0050*/ 	.word	0x00000000
        /*0054*/ 	.short	0x0003
        /*0056*/ 	.short	0x0020
        /*0058*/ 	.byte	0x00, 0xf0, 0x05, 0x00


	//----- nvinfo : EIATTR_KPARAM_INFO
	.align		4
.L_5999:
        /*005c*/ 	.byte	0x04, 0x17
        /*005e*/ 	.short	(.L_6001 - .L_6000)
.L_6000:
        /*0060*/ 	.word	0x00000000
        /*0064*/ 	.short	0x0002
        /*0066*/ 	.short	0x0008
        /*0068*/ 	.byte	0x00, 0xf0, 0x61, 0x00


	//----- nvinfo : EIATTR_KPARAM_INFO
	.align		4
.L_6001:
        /*006c*/ 	.byte	0x04, 0x17
        /*006e*/ 	.short	(.L_6003 - .L_6002)
.L_6002:
        /*0070*/ 	.word	0x00000000
        /*0074*/ 	.short	0x0001
        /*0076*/ 	.short	0x0004
        /*0078*/ 	.byte	0x00, 0xf0, 0x05, 0x00


	//----- nvinfo : EIATTR_KPARAM_INFO
	.align		4
.L_6003:
        /*007c*/ 	.byte	0x04, 0x17
        /*007e*/ 	.short	(.L_6005 - .L_6004)
.L_6004:
        /*0080*/ 	.word	0x00000000
        /*0084*/ 	.short	0x0000
        /*0086*/ 	.short	0x0000
        /*0088*/ 	.byte	0x00, 0xf0, 0x11, 0x00


	//----- nvinfo : EIATTR_MAXREG_COUNT
	.align		4
.L_6005:
        /*008c*/ 	.byte	0x03, 0x1b
        /*008e*/ 	.short	0x00ff


	//----- nvinfo : EIATTR_EXTERNS
	.align		4
        /*0090*/ 	.byte	0x04, 0x0f
        /*0092*/ 	.short	(.L_6007 - .L_6006)


	//   ....[0]....
	.align		4
.L_6006:
        /*0094*/ 	.word	index@(__assertfail)


	//----- nvinfo : EIATTR_MERCURY_ISA_VERSION
	.align		4
.L_6007:
        /*0098*/ 	.byte	0x03, 0x5f
        /*009a*/ 	.short	0x0000


	//----- nvinfo : EIATTR_SYSCALL_OFFSETS
	.align		4
        /*009c*/ 	.byte	0x04, 0x46
        /*009e*/ 	.short	(.L_6009 - .L_6008)


	//   ....[0]....
.L_6008:
        /*00a0*/ 	.word	0x000010b0


	//   ....[1]....
        /*00a4*/ 	.word	0x00002130


	//   ....[2]....
        /*00a8*/ 	.word	0x00003230


	//   ....[3]....
        /*00ac*/ 	.word	0x000042b0


	//   ....[4]....
        /*00b0*/ 	.word	0x000053c0


	//   ....[5]....
        /*00b4*/ 	.word	0x00006430


	//   ....[6]....
        /*00b8*/ 	.word	0x00007520


	//   ....[7]....
        /*00bc*/ 	.word	0x000084c0


	//   ....[8]....
        /*00c0*/ 	.word	0x0000aa70


	//   ....[9]....
        /*00c4*/ 	.word	0x0000baa0


	//   ....[10]....
        /*00c8*/ 	.word	0x0000ca90


	//   ....[11]....
        /*00cc*/ 	.word	0x0000da80


	//----- nvinfo : EIATTR_EXIT_INSTR_OFFSETS
	.align		4
.L_6009:
        /*00d0*/ 	.byte	0x04, 0x1c
        /*00d2*/ 	.short	(.L_6011 - .L_6010)


	//   ....[0]....
.L_6010:
        /*00d4*/ 	.word	0x0000cb50


	//   ....[1]....
        /*00d8*/ 	.word	0x0000cc80


	//   ....[2]....
        /*00dc*/ 	.word	0x0000ccc0


	//   ....[3]....
        /*00e0*/ 	.word	0x0000cd60


	//   ....[4]....
        /*00e4*/ 	.word	0x0000cda0


	//   ....[5]....
        /*00e8*/ 	.word	0x0000cde0


	//   ....[6]....
        /*00ec*/ 	.word	0x0000ce70


	//   ....[7]....
        /*00f0*/ 	.word	0x0000ceb0


	//   ....[8]....
        /*00f4*/ 	.word	0x0000cf50


	//   ....[9]....
        /*00f8*/ 	.word	0x0000cfa0


	//   ....[10]....
        /*00fc*/ 	.word	0x0000cff0


	//   ....[11]....
        /*0100*/ 	.word	0x0000d0c0


	//   ....[12]....
        /*0104*/ 	.word	0x0000d120


	//   ....[13]....
        /*0108*/ 	.word	0x0000d2b0


	//   ....[14]....
        /*010c*/ 	.word	0x0000d410


	//   ....[15]....
        /*0110*/ 	.word	0x0000d430


	//   ....[16]....
        /*0114*/ 	.word	0x0000d4f0


	//   ....[17]....
        /*0118*/ 	.word	0x0000d670


	//   ....[18]....
        /*011c*/ 	.word	0x0000d7f0


	//   ....[19]....
        /*0120*/ 	.word	0x0000d950


	//   ....[20]....
        /*0124*/ 	.word	0x0000da90


	//   ....[21]....
        /*0128*/ 	.word	0x0000dad0


	//   ....[22]....
        /*012c*/ 	.word	0x0000db10


	//----- nvinfo : EIATTR_MAX_THREADS
	.align		4
.L_6011:
        /*0130*/ 	.byte	0x04, 0x05
        /*0132*/ 	.short	(.L_6013 - .L_6012)
.L_6012:
        /*0134*/ 	.word	0x00000080
        /*0138*/ 	.word	0x00000001
        /*013c*/ 	.word	0x00000001


	//----- nvinfo : EIATTR_CRS_STACK_SIZE
	.align		4
.L_6013:
        /*0140*/ 	.byte	0x04, 0x1e
        /*0142*/ 	.short	(.L_6015 - .L_6014)
.L_6014:
        /*0144*/ 	.word	0x00000000
.L_6015:


//--------------------- .nv.info._ZN2at6native18elementwise_kernelILi128ELi4EZNS0_22gpu_kernel_impl_nocastINS0_13BinaryFunctorIN3c108BFloat16ES5_S5_ZZZNS0_21remainder_kernel_cudaERNS_18TensorIteratorBaseEENKUlvE0_clEvENKUlvE2_clEvEUlS5_S5_E_EEEEvS7_RKT_EUliE_EEviT1_ --------------------------
	.section	.nv.info._ZN2at6native18elementwise_kernelILi128ELi4EZNS0_22gpu_kernel_impl_nocastINS0_13BinaryFunctorIN3c108BFloat16ES5_S5_ZZZNS0_21remainder_kernel_cudaERNS_18TensorIteratorBaseEENKUlvE0_clEvENKUlvE2_clEvEUlS5_S5_E_EEEEvS7_RKT_EUliE_EEviT1_,"",@"SHT_CUDA_INFO"
	.sectionflags	@""
	.align	4


	//----- nvinfo : EIATTR_CUDA_API_VERSION
	.align		4
        /*0000*/ 	.byte	0x04, 0x37
        /*0002*/ 	.short	(.L_6017 - .L_6016)
.L_6016:
        /*0004*/ 	.word	0x00000082


	//----- nvinfo : EIATTR_SW2861232_WAR
	.align		4
.L_6017:
        /*0008*/ 	.byte	0x01, 0x35
	.zero		2


	//----- nvinfo : EIATTR_PARAM_CBANK
	.align		4
        /*000c*/ 	.byte	0x04, 0x0a
        /*000e*/ 	.short	(.L_6019 - .L_6018)
	.align		4
.L_6018:
        /*0010*/ 	.word	index@(.nv.constant0._ZN2at6native18elementwise_kernelILi128ELi4EZNS0_22gpu_kernel_impl_nocastINS0_13BinaryFunctorIN3c108BFloat16ES5_S5_ZZZNS0_21remainder_kernel_cudaERNS_18TensorIteratorBaseEENKUlvE0_clEvENKUlvE2_clEvEUlS5_S5_E_EEEEvS7_RKT_EUliE_EEviT1_)
        /*0014*/ 	.short	0x0160
        /*0016*/ 	.short	0x0290


	//----- nvinfo : EIATTR_CBANK_PARAM_SIZE
	.align		4
.L_6019:
        /*0018*/ 	.byte	0x03, 0x19
        /*001a*/ 	.short	0x0290


	//----- nvinfo : EIATTR_KPARAM_INFO
	.align		4
        /*001c*/ 	.byte	0x04, 0x17
        /*001e*/ 	.short	(.L_6021 - .L_6020)
.L_6020:
        /*0020*/ 	.word	0x00000000
        /*0024*/ 	.short	0x0001
        /*0026*/ 	.short	0x0008
        /*0028*/ 	.byte	0x00, 0xf0, 0x21, 0x0a


	//----- nvinfo : EIATTR_KPARAM_INFO
	.align		4
.L_6021:
        /*002c*/ 	.byte	0x04, 0x17
        /*002e*/ 	.short	(.L_6023 - .L_6022)
.L_6022:
        /*0030*/ 	.word	0x00000000
        /*0034*/ 	.short	0x0000
        /*0036*/ 	.short	0x0000
        /*0038*/ 	.byte	0x00, 0xf0, 0x11, 0x00


	//----- nvinfo : EIATTR_MAXREG_COUNT
	.align		4
.L_6023:
        /*003c*/ 	.byte	0x03, 0x1b
        /*003e*/ 	.short	0x0080


	//----- nvinfo : EIATTR_MERCURY_ISA_VERSION
	.align		4
        /*0040*/ 	.byte	0x03, 0x5f
        /*0042*/ 	.short	0x0000


	//----- nvinfo : EIATTR_EXIT_INSTR_OFFSETS
	.align		4
        /*0044*/ 	.byte	0x04, 0x1c
        /*0046*/ 	.short	(.L_6025 - .L_6024)


	//   ....[0]....
.L_6024:
        /*0048*/ 	.word	0x000040c0


	//   ....[1]....
        /*004c*/ 	.word	0x00005600


	//----- nvinfo : EIATTR_MAX_THREADS
	.align		4
.L_6025:
        /*0050*/ 	.byte	0x04, 0x05
        /*0052*/ 	.short	(.L_6027 - .L_6026)
.L_6026:
        /*0054*/ 	.word	0x00000080
        /*0058*/ 	.word	0x00000001
        /*005c*/ 	.word	0x00000001


	//----- nvinfo : EIATTR_CRS_STACK_SIZE
	.align		4
.L_6027:
        /*0060*/ 	.byte	0x04, 0x1e
        /*0062*/ 	.short	(.L_6029 - .L_6028)
.L_6028:
        /*0064*/ 	.word	0x00000000
.L_6029:


//--------------------- .nv.info._ZN2at6native27unrolled_elementwise_kernelINS0_13BinaryFunctorIN3c108BFloat16ES4_S4_ZZZNS0_21remainder_kernel_cudaERNS_18TensorIteratorBaseEENKUlvE0_clEvENKUlvE2_clEvEUlS4_S4_E_EESt5arrayIPcLm3EELi4E23TrivialOffsetCalculatorILi2EjESE_ILi1EjENS0_6memory15LoadWithoutCastENSH_16StoreWithoutCastEEEviT_T0_T2_T3_T4_T5_ --------------------------
	.section	.nv.info._ZN2at6native27unrolled_elementwise_kernelINS0_13BinaryFunctorIN3c108BFloat16ES4_S4_ZZZNS0_21remainder_kernel_cudaERNS_18TensorIteratorBaseEENKUlvE0_clEvENKUlvE2_clEvEUlS4_S4_E_EESt5arrayIPcLm3EELi4E23TrivialOffsetCalculatorILi2EjESE_ILi1EjENS0_6memory15LoadWithoutCastENSH_16StoreWithoutCastEEEviT_T0_T2_T3_T4_T5_,"",@"SHT_CUDA_INFO"
	.sectionflags	@""
	.align	4


	//----- nvinfo : EIATTR_CUDA_API_VERSION
	.align		4
        /*0000*/ 	.byte	0x04, 0x37
        /*0002*/ 	.short	(.L_6031 - .L_6030)
.L_6030:
        /*0004*/ 	.word	0x00000082


	//----- nvinfo : EIATTR_SW2861232_WAR
	.align		4
.L_6031:
        /*0008*/ 	.byte	0x01, 0x35
	.zero		2


	//----- nvinfo : EIATTR_PARAM_CBANK
	.align		4
        /*000c*/ 	.byte	0x04, 0x0a
        /*000e*/ 	.short	(.L_6033 - .L_6032)
	.align		4
.L_6032:
        /*0010*/ 	.word	index@(.nv.constant0._ZN2at6native27unrolled_elementwise_kernelINS0_13BinaryFunctorIN3c108BFloat16ES4_S4_ZZZNS0_21remainder_kernel_cudaERNS_18TensorIteratorBaseEENKUlvE0_clEvENKUlvE2_clEvEUlS4_S4_E_EESt5arrayIPcLm3EELi4E23TrivialOffsetCalculatorILi2EjESE_ILi1EjENS0_6memory15LoadWithoutCastENSH_16StoreWithoutCastEEEviT_T0_T2_T3_T4_T5_)
        /*0014*/ 	.short	0x0160
        /*0016*/ 	.short	0x0024


	//----- nvinfo : EIATTR_CBANK_PARAM_SIZE
	.align		4
.L_6033:
        /*0018*/ 	.byte	0x03, 0x19
        /*001a*/ 	.short	0x0024


	//----- nvinfo : EIATTR_KPARAM_INFO
	.align		4
        /*001c*/ 	.byte	0x04, 0x17
        /*001e*/ 	.short	(.L_6035 - .L_6034)
.L_6034:
        /*0020*/ 	.word	0x00000000
        /*0024*/ 	.short	0x0006
        /*0026*/ 	.short	0x0023
        /*0028*/ 	.byte	0x00, 0xf0, 0x05, 0x00


	//----- nvinfo : EIATTR_KPARAM_INFO
	.align		4
.L_6035:
        /*002c*/ 	.byte	0x04, 0x17
        /*002e*/ 	.short	(.L_6037 - .L_6036)
.L_6036:
        /*0030*/ 	.word	0x00000000
        /*0034*/ 	.short	0x0005
        /*0036*/ 	.short	0x0022
        /*0038*/ 	.byte	0x00, 0xf0, 0x05, 0x00


	//----- nvinfo : EIATTR_KPARAM_INFO
	.align		4
.L_6037:
        /*003c*/ 	.byte	0x04, 0x17
        /*003e*/ 	.short	(.L_6039 - .L_6038)
.L_6038:
        /*0040*/ 	.word	0x00000000
        /*0044*/ 	.short	0x0004
        /*0046*/ 	.short	0x0021
        /*0048*/ 	.byte	0x00, 0xf0, 0x05, 0x00


	//----- nvinfo : EIATTR_KPARAM_INFO
	.align		4
.L_6039:
        /*004c*/ 	.byte	0x04, 0x17
        /*004e*/ 	.short	(.L_6041 - .L_6040)
.L_6040:
        /*0050*/ 	.word	0x00000000
        /*0054*/ 	.short	0x0003
        /*0056*/ 	.short	0x0020
        /*0058*/ 	.byte	0x00, 0xf0, 0x05, 0x00


	//----- nvinfo : EIATTR_KPARAM_INFO
	.align		4
.L_6041:
        /*005c*/ 	.byte	0x04, 0x17
        /*005e*/ 	.short	(.L_6043 - .L_6042)
.L_6042:
        /*0060*/ 	.word	0x00000000
        /*0064*/ 	.short	0x0002
        /*0066*/ 	.short	0x0008
        /*0068*/ 	.byte	0x00, 0xf0, 0x61, 0x00


	//----- nvinfo : EIATTR_KPARAM_INFO
	.align		4
.L_6043:
        /*006c*/ 	.byte	0x04, 0x17
        /*006e*/ 	.short	(.L_6045 - .L_6044)
.L_6044:
        /*0070*/ 	.word	0x00000000
        /*0074*/ 	.short	0x0001
        /*0076*/ 	.short	0x0004
        /*0078*/ 	.byte	0x00, 0xf0, 0x05, 0x00


	//----- nvinfo : EIATTR_KPARAM_INFO
	.align		4
.L_6045:
        /*007c*/ 	.byte	0x04, 0x17
        /*007e*/ 	.short	(.L_6047 - .L_6046)
.L_6046:
        /*0080*/ 	.word	0x00000000
        /*0084*/ 	.short	0x0000
        /*0086*/ 	.short	0x0000
        /*0088*/ 	.byte	0x00, 0xf0, 0x11, 0x00


	//----- nvinfo : EIATTR_MAXREG_COUNT
	.align		4
.L_6047:
        /*008c*/ 	.byte	0x03, 0x1b
        /*008e*/ 	.short	0x00ff


	//----- nvinfo : EIATTR_MERCURY_ISA_VERSION
	.align		4
        /*0090*/ 	.byte	0x03, 0x5f
        /*0092*/ 	.short	0x0000


	//----- nvinfo : EIATTR_EXIT_INSTR_OFFSETS
	.align		4
        /*0094*/ 	.byte	0x04, 0x1c
        /*0096*/ 	.short	(.L_6049 - .L_6048)


	//   ....[0]....
.L_6048:
        /*0098*/ 	.word	0x000018f0


	//   ....[1]....
        /*009c*/ 	.word	0x00001940


	//----- nvinfo : EIATTR_MAX_THREADS
	.align		4
.L_6049:
        /*00a0*/ 	.byte	0x04, 0x05
        /*00a2*/ 	.short	(.L_6051 - .L_6050)
.L_6050:
        /*00a4*/ 	.word	0x00000080
        /*00a8*/ 	.word	0x00000001
        /*00ac*/ 	.word	0x00000001


	//----- nvinfo : EIATTR_CRS_STACK_SIZE
	.align		4
.L_6051:
        /*00b0*/ 	.byte	0x04, 0x1e
        /*00b2*/ 	.short	(.L_6053 - .L_6052)
.L_6052:
        /*00b4*/ 	.word	0x00000000
.L_6053:


//--------------------- .nv.info._ZN2at6native29vectorized_elementwise_kernelILi2ENS0_13BinaryFunctorIN3c108BFloat16ES4_S4_ZZZNS0_21remainder_kernel_cudaERNS_18TensorIteratorBaseEENKUlvE0_clEvENKUlvE2_clEvEUlS4_S4_E_EESt5arrayIPcLm3EEEEviT0_T1_ --------------------------
	.section	.nv.info._ZN2at6native29vectorized_elementwise_kernelILi2ENS0_13BinaryFunctorIN3c108BFloat16ES4_S4_ZZZNS0_21remainder_kernel_cudaERNS_18TensorIteratorBaseEENKUlvE0_clEvENKUlvE2_clEvEUlS4_S4_E_EESt5arrayIPcLm3EEEEviT0_T1_,"",@"SHT_CUDA_INFO"
	.sectionflags	@""
	.align	4


	//----- nvinfo : EIATTR_CUDA_API_VERSION
	.align		4
        /*0000*/ 	.byte	0x04, 0x37
        /*0002*/ 	.short	(.L_6055 - .L_6054)
.L_6054:
        /*0004*/ 	.word	0x00000082


	//----- nvinfo : EIATTR_SW2861232_WAR
	.align		4
.L_6055:
        /*0008*/ 	.byte	0x01, 0x35
	.zero		2


	//----- nvinfo : EIATTR_PARAM_CBANK
	.align		4
        /*000c*/ 	.byte	0x04, 0x0a
        /*000e*/ 	.short	(.L_6057 - .L_6056)
	.align		4
.L_6056:
        /*0010*/ 	.word	index@(.nv.constant0._ZN2at6native29vectorized_elementwise_kernelILi2ENS0_13BinaryFunctorIN3c108BFloat16ES4_S4_ZZZNS0_21remainder_kernel_cudaERNS_18TensorIteratorBaseEENKUlvE0_clEvENKUlvE2_clEvEUlS4_S4_E_EESt5arrayIPcLm3EEEEviT0_T1_)
        /*0014*/ 	.short	0x0160
        /*0016*/ 	.short	0x0020


	//----- nvinfo : EIATTR_CBANK_PARAM_SIZE
	.align		4
.L_6057:
        /*0018*/ 	.byte	0x03, 0x19
        /*001a*/ 	.short	0x0020


	//----- nvinfo : EIATTR_KPARAM_INFO
	.align		4
        /*001c*/ 	.byte	0x04, 0x17
        /*001e*/ 	.short	(.L_6059 - .L_6058)
.L_6058:
        /*0020*/ 	.word	0x00000000
        /*0024*/ 	.short	0x0002
        /*0026*/ 	.short	0x0008
        /*0028*/ 	.byte	0x00, 0xf0, 0x61, 0x00


	//----- nvinfo : EIATTR_KPARAM_INFO
	.align		4
.L_6059:
        /*002c*/ 	.byte	0x04, 0x17
        /*002e*/ 	.short	(.L_6061 - .L_6060)
.L_6060:
        /*0030*/ 	.word	0x00000000
        /*0034*/ 	.short	0x0001
        /*0036*/ 	.short	0x0004
        /*0038*/ 	.byte	0x00, 0xf0, 0x05, 0x00


	//----- nvinfo : EIATTR_KPARAM_INFO
	.align		4
.L_6061:
        /*003c*/ 	.byte	0x04, 0x17
        /*003e*/ 	.short	(.L_6063 - .L_6062)
.L_6062:
        /*0040*/ 	.word	0x00000000
        /*0044*/ 	.short	0x0000
        /*0046*/ 	.short	0x0000
        /*0048*/ 	.byte	0x00, 0xf0, 0x11, 0x00


	//----- nvinfo : EIATTR_MAXREG_COUNT
	.align		4
.L_6063:
        /*004c*/ 	.byte	0x03, 0x1b
        /*004e*/ 	.short	0x00ff


	//----- nvinfo : EIATTR_MERCURY_ISA_VERSION
	.align		4
        /*0050*/ 	.byte	0x03, 0x5f
        /*0052*/ 	.short	0x0000


	//----- nvinfo : EIATTR_EXIT_INSTR_OFFSETS
	.align		4
        /*0054*/ 	.byte	0x04, 0x1c
        /*0056*/ 	.short	(.L_6065 - .L_6064)


	//   ....[0]....
.L_6064:
        /*0058*/ 	.word	0x000027a0


	//   ....[1]....
        /*005c*/ 	.word	0x00005990


	//   ....[2]....
        /*0060*/ 	.word	0x000059e0


	//----- nvinfo : EIATTR_MAX_THREADS
	.align		4
.L_6065:
        /*0064*/ 	.byte	0x04, 0x05
        /*0066*/ 	.short	(.L_6067 - .L_6066)
.L_6066:
        /*0068*/ 	.word	0x00000080
        /*006c*/ 	.word	0x00000001
        /*0070*/ 	.word	0x00000001


	//----- nvinfo : EIATTR_CRS_STACK_SIZE
	.align		4
.L_6067:
        /*0074*/ 	.byte	0x04, 0x1e
        /*0076*/ 	.short	(.L_6069 - .L_6068)
.L_6068:
        /*0078*/ 	.word	0x00000000
.L_6069:


//--------------------- .nv.info._ZN2at6native29vectorized_elementwise_kernelILi4ENS0_13BinaryFunctorIN3c108BFloat16ES4_S4_ZZZNS0_21remainder_kernel_cudaERNS_18TensorIteratorBaseEENKUlvE0_clEvENKUlvE2_clEvEUlS4_S4_E_EESt5arrayIPcLm3EEEEviT0_T1_ --------------------------
	.section	.nv.info._ZN2at6native29vectorized_elementwise_kernelILi4ENS0_13BinaryFunctorIN3c108BFloat16ES4_S4_ZZZNS0_21remainder_kernel_cudaERNS_18TensorIteratorBaseEENKUlvE0_clEvENKUlvE2_clEvEUlS4_S4_E_EESt5arrayIPcLm3EEEEviT0_T1_,"",@"SHT_CUDA_INFO"
	.sectionflags	@""
	.align	4


	//----- nvinfo : EIATTR_CUDA_API_VERSION
	.align		4
        /*0000*/ 	.byte	0x04, 0x37
        /*0002*/ 	.short	(.L_6071 - .L_6070)
.L_6070:
        /*0004*/ 	.word	0x00000082


	//----- nvinfo : EIATTR_SW2861232_WAR
	.align		4
.L_6071:
        /*0008*/ 	.byte	0x01, 0x35
	.zero		2


	//----- nvinfo : EIATTR_PARAM_CBANK
	.align		4
        /*000c*/ 	.byte	0x04, 0x0a
        /*000e*/ 	.short	(.L_6073 - .L_6072)
	.align		4
.L_6072:
        /*0010*/ 	.word	index@(.nv.constant0._ZN2at6native29vectorized_elementwise_kernelILi4ENS0_13BinaryFunctorIN3c108BFloat16ES4_S4_ZZZNS0_21remainder_kernel_cudaERNS_18TensorIteratorBaseEENKUlvE0_clEvENKUlvE2_clEvEUlS4_S4_E_EESt5arrayIPcLm3EEEEviT0_T1_)
        /*0014*/ 	.short	0x0160
        /*0016*/ 	.short	0x0020


	//----- nvinfo : EIATTR_CBANK_PARAM_SIZE
	.align		4
.L_6073:
        /*0018*/ 	.byte	0x03, 0x19
        /*001a*/ 	.short	0x0020


	//----- nvinfo : EIATTR_KPARAM_INFO
	.align		4
        /*001c*/ 	.byte	0x04, 0x17
        /*001e*/ 	.short	(.L_6075 - .L_6074)
.L_6074:
        /*0020*/ 	.word	0x00000000
        /*0024*/ 	.short	0x0002
        /*0026*/ 	.short	0x0008
        /*0028*/ 	.byte	0x00, 0xf0, 0x61, 0x00


	//----- nvinfo : EIATTR_KPARAM_INFO
	.align		4
.L_6075:
        /*002c*/ 	.byte	0x04, 0x17
        /*002e*/ 	.short	(.L_6077 - .L_6076)
.L_6076:
        /*0030*/ 	.word	0x00000000
        /*0034*/ 	.short	0x0001
        /*0036*/ 	.short	0x0004
        /*0038*/ 	.byte	0x00, 0xf0, 0x05, 0x00


	//----- nvinfo : EIATTR_KPARAM_INFO
	.align		4
.L_6077:
        /*003c*/ 	.byte	0x04, 0x17
        /*003e*/ 	.short	(.L_6079 - .L_6078)
.L_6078:
        /*0040*/ 	.word	0x00000000
        /*0044*/ 	.short	0x0000
        /*0046*/ 	.short	0x0000
        /*0048*/ 	.byte	0x00, 0xf0, 0x11, 0x00


	//----- nvinfo : EIATTR_MAXREG_COUNT
	.align		4
.L_6079:
        /*004c*/ 	.byte	0x03, 0x1b
        /*004e*/ 	.short	0x00ff


	//----- nvinfo : EIATTR_MERCURY_ISA_VERSION
	.align		4
        /*0050*/ 	.byte	0x03, 0x5f
        /*0052*/ 	.short	0x0000


	//----- nvinfo : EIATTR_EXIT_INSTR_OFFSETS
	.align		4
        /*0054*/ 	.byte	0x04, 0x1c
        /*0056*/ 	.short	(.L_6081 - .L_6080)


	//   ....[0]....
.L_6080:
        /*0058*/ 	.word	0x00002740


	//   ....[1]....
        /*005c*/ 	.word	0x00005930


	//   ....[2]....
        /*0060*/ 	.word	0x00005980


	//----- nvinfo : EIATTR_MAX_THREADS
	.align		4
.L_6081:
        /*0064*/ 	.byte	0x04, 0x05
        /*0066*/ 	.short	(.L_6083 - .L_6082)
.L_6082:
        /*0068*/ 	.word	0x00000080
        /*006c*/ 	.word	0x00000001
        /*0070*/ 	.word	0x00000001


	//----- nvinfo : EIATTR_CRS_STACK_SIZE
	.align		4
.L_6083:
        /*0074*/ 	.byte	0x04, 0x1e
        /*0076*/ 	.short	(.L_6085 - .L_6084)
.L_6084:
        /*0078*/ 	.word	0x00000000
.L_6085:


//--------------------- .nv.info._ZN2at6native29vectorized_elementwise_kernelILi8ENS0_13BinaryFunctorIN3c108BFloat16ES4_S4_ZZZNS0_21remainder_kernel_cudaERNS_18TensorIteratorBaseEENKUlvE0_clEvENKUlvE2_clEvEUlS4_S4_E_EESt5arrayIPcLm3EEEEviT0_T1_ --------------------------
	.section	.nv.info._ZN2at6native29vectorized_elementwise_kernelILi8ENS0_13BinaryFunctorIN3c108BFloat16ES4_S4_ZZZNS0_21remainder_kernel_cudaERNS_18TensorIteratorBaseEENKUlvE0_clEvENKUlvE2_clEvEUlS4_S4_E_EESt5arrayIPcLm3EEEEviT0_T1_,"",@"SHT_CUDA_INFO"
	.sectionflags	@""
	.align	4


	//----- nvinfo : EIATTR_CUDA_API_VERSION
	.align		4
        /*0000*/ 	.byte	0x04, 0x37
        /*0002*/ 	.short	(.L_6087 - .L_6086)
.L_6086:
        /*0004*/ 	.word	0x00000082


	//----- nvinfo : EIATTR_SW2861232_WAR
	.align		4
.L_6087:
        /*0008*/ 	.byte	0x01, 0x35
	.zero		2


	//----- nvinfo : EIATTR_PARAM_CBANK
	.align		4
        /*000c*/ 	.byte	0x04, 0x0a
        /*000e*/ 	.short	(.L_6089 - .L_6088)
	.align		4
.L_6088:
        /*0010*/ 	.word	index@(.nv.constant0._ZN2at6native29vectorized_elementwise_kernelILi8ENS0_13BinaryFunctorIN3c108BFloat16ES4_S4_ZZZNS0_21remainder_kernel_cudaERNS_18TensorIteratorBaseEENKUlvE0_clEvENKUlvE2_clEvEUlS4_S4_E_EESt5arrayIPcLm3EEEEviT0_T1_)
        /*0014*/ 	.short	0x0160
        /*0016*/ 	.short	0x0020


	//----- nvinfo : EIATTR_CBANK_PARAM_SIZE
	.align		4
.L_6089:
        /*0018*/ 	.byte	0x03, 0x19
        /*001a*/ 	.short	0x0020


	//----- nvinfo : EIATTR_KPARAM_INFO
	.align		4
        /*001c*/ 	.byte	0x04, 0x17
        /*001e*/ 	.short	(.L_6091 - .L_6090)
.L_6090:
        /*0020*/ 	.word	0x00000000
        /*0024*/ 	.short	0x0002
        /*0026*/ 	.short	0x0008
        /*0028*/ 	.byte	0x00, 0xf0, 0x61, 0x00


	//----- nvinfo : EIATTR_KPARAM_INFO
	.align		4
.L_6091:
        /*002c*/ 	.byte	0x04, 0x17
        /*002e*/ 	.short	(.L_6093 - .L_6092)
.L_6092:
        /*0030*/ 	.word	0x00000000
        /*0034*/ 	.short	0x0001
        /*0036*/ 	.short	0x0004
        /*0038*/ 	.byte	0x00, 0xf0, 0x05, 0x00


	//----- nvinfo : EIATTR_KPARAM_INFO
	.align		4
.L_6093:
        /*003c*/ 	.byte	0x04, 0x17
        /*003e*/ 	.short	(.L_6095 - .L_6094)
.L_6094:
        /*0040*/ 	.word	0x00000000
        /*0044*/ 	.short	0x0000
        /*0046*/ 	.short	0x0000
        /*0048*/ 	.byte	0x00, 0xf0, 0x11, 0x00


	//----- nvinfo : EIATTR_MAXREG_COUNT
	.align		4
.L_6095:
        /*004c*/ 	.byte	0x03, 0x1b
        /*004e*/ 	.short	0x00ff


	//----- nvinfo : EIATTR_MERCURY_ISA_VERSION
	.align		4
        /*0050*/ 	.byte	0x03, 0x5f
        /*0052*/ 	.short	0x0000


	//----- nvinfo : EIATTR_EXIT_INSTR_OFFSETS
	.align		4
        /*0054*/ 	.byte	0x04, 0x1c
        /*0056*/ 	.short	(.L_6097 - .L_6096)


	//   ....[0]....
.L_6096:
        /*0058*/ 	.word	0x00000010


	//----- nvinfo : EIATTR_MAX_THREADS
	.align		4
.L_6097:
        /*005c*/ 	.byte	0x04, 0x05
        /*005e*/ 	.short	(.L_6099 - .L_6098)
.L_6098:
        /*0060*/ 	.word	0x00000080
        /*0064*/ 	.word	0x00000001
        /*0068*/ 	.word	0x00000001
.L_6099:


//--------------------- .nv.info._ZN2at6native18elementwise_kernelILi128ELi4EZNS0_15gpu_kernel_implINS0_13BUnaryFunctorIN3c108BFloat16ES5_S5_ZZZNS0_21remainder_kernel_cudaERNS_18TensorIteratorBaseEENKUlvE0_clEvENKUlvE2_clEvEUlS5_S5_E_EEEEvS7_RKT_EUliE_EEviT1_ --------------------------
	.section	.nv.info._ZN2at6native18elementwise_kernelILi128ELi4EZNS0_15gpu_kernel_implINS0_13BUnaryFunctorIN3c108BFloat16ES5_S5_ZZZNS0_21remainder_kernel_cudaERNS_18TensorIteratorBaseEENKUlvE0_clEvENKUlvE2_clEvEUlS5_S5_E_EEEEvS7_RKT_EUliE_EEviT1_,"",@"SHT_CUDA_INFO"
	.sectionflags	@""
	.align	4


	//----- nvinfo : EIATTR_CUDA_API_VERSION
	.align		4
        /*0000*/ 	.byte	0x04, 0x37
        /*0002*/ 	.short	(.L_6101 - .L_6100)
.L_6100:
        /*0004*/ 	.word	0x00000082


	//----- nvinfo : EIATTR_SW2861232_WAR
	.align		4
.L_6101:
        /*0008*/ 	.byte	0x01, 0x35
	.zero		2


	//----- nvinfo : EIATTR_PARAM_CBANK
	.align		4
        /*000c*/ 	.byte	0x04, 0x0a
        /*000e*/ 	.short	(.L_6103 - .L_6102)
	.align		4
.L_6102:
        /*0010*/ 	.word	index@(.nv.constant0._ZN2at6native18elementwise_kernelILi128ELi4EZNS0_15gpu_kernel_implINS0_13BUnaryFunctorIN3c108BFloat16ES5_S5_ZZZNS0_21remainder_kernel_cudaERNS_18TensorIteratorBaseEENKUlvE0_clEvENKUlvE2_clEvEUlS5_S5_E_EEEEvS7_RKT_EUliE_EEviT1_)
        /*0014*/ 	.short	0x0160
        /*0016*/ 	.short	0x0220


	//----- nvinfo : EIATTR_CBANK_PARAM_SIZE
	.align		4
.L_6103:
        /*0018*/ 	.byte	0x03, 0x19
        /*001a*/ 	.short	0x0220


	//----- nvinfo : EIATTR_KPARAM_INFO
	.align		4
        /*001c*/ 	.byte	0x04, 0x17
        /*001e*/ 	.short	(.L_6105 - .L_6104)
.L_6104:
        /*0020*/ 	.word	0x00000000
        /*0024*/ 	.short	0x0001
        /*0026*/ 	.short	0x0008
        /*0028*/ 	.byte	0x00, 0xf0, 0x61, 0x08


	//----- nvinfo : EIATTR_KPARAM_INFO
	.align		4
.L_6105:
        /*002c*/ 	.byte	0x04, 0x17
        /*002e*/ 	.short	(.L_6107 - .L_6106)
.L_6106:
        /*0030*/ 	.word	0x00000000
        /*0034*/ 	.short	0x0000
        /*0036*/ 	.short	0x0000
        /*0038*/ 	.byte	0x00, 0xf0, 0x11, 0x00


	//----- nvinfo : EIATTR_MAXREG_COUNT
	.align		4
.L_6107:
        /*003c*/ 	.byte	0x03, 0x1b
        /*003e*/ 	.short	0x0080


	//----- nvinfo : EIATTR_EXTERNS
	.align		4
        /*0040*/ 	.byte	0x04, 0x0f
        /*0042*/ 	.short	(.L_6109 - .L_6108)


	//   ....[0]....
	.align		4
.L_6108:
        /*0044*/ 	.word	index@(__assertfail)


	//----- nvinfo : EIATTR_MERCURY_ISA_VERSION
	.align		4
.L_6109:
        /*0048*/ 	.byte	0x03, 0x5f
        /*004a*/ 	.short	0x0000


	//----- nvinfo : EIATTR_SYSCALL_OFFSETS
	.align		4
        /*004c*/ 	.byte	0x04, 0x46
        /*004e*/ 	.short	(.L_6111 - .L_6110)


	//   ....[0]....
.L_6110:
        /*0050*/ 	.word	0x00001dd0


	//   ....[1]....
        /*0054*/ 	.word	0x00003240


	//   ....[2]....
        /*0058*/ 	.word	0x00005080


	//   ....[3]....
        /*005c*/ 	.word	0x000064f0


	//   ....[4]....
        /*0060*/ 	.word	0x00008300


	//   ....[5]....
        /*0064*/ 	.word	0x00009770


	//   ....[6]....
        /*0068*/ 	.word	0x0000b590


	//   ....[7]....
        /*006c*/ 	.word	0x0000ca00


	//----- nvinfo : EIATTR_EXIT_INSTR_OFFSETS
	.align		4
.L_6111:
        /*0070*/ 	.byte	0x04, 0x1c
        /*0072*/ 	.short	(.L_6113 - .L_6112)


	//   ....[0]....
.L_6112:
        /*0074*/ 	.word	0x00009830


	//   ....[1]....
        /*0078*/ 	.word	0x0000bc00


	//   ....[2]....
        /*007c*/ 	.word	0x0000bc40


	//   ....[3]....
        /*0080*/ 	.word	0x0000bce0


	//   ....[4]....
        /*0084*/ 	.word	0x0000bd20


	//   ....[5]....
        /*0088*/ 	.word	0x0000bd60


	//   ....[6]....
        /*008c*/ 	.word	0x0000bdf0


	//   ....[7]....
        /*0090*/ 	.word	0x0000be30


	//   ....[8]....
        /*0094*/ 	.word	0x0000bed0


	//   ....[9]....
        /*0098*/ 	.word	0x0000bf20


	//   ....[10]....
        /*009c*/ 	.word	0x0000bf70


	//   ....[11]....
        /*00a0*/ 	.word	0x0000c040


	//   ....[12]....
        /*00a4*/ 	.word	0x0000c0a0


	//   ....[13]....
        /*00a8*/ 	.word	0x0000c230


	//   ....[14]....
        /*00ac*/ 	.word	0x0000c390


	//   ....[15]....
        /*00b0*/ 	.word	0x0000c3b0


	//   ....[16]....
        /*00b4*/ 	.word	0x0000c470


	//   ....[17]....
        /*00b8*/ 	.word	0x0000c5f0


	//   ....[18]....
        /*00bc*/ 	.word	0x0000c770


	//   ....[19]....
        /*00c0*/ 	.word	0x0000c8d0


	//   ....[20]....
        /*00c4*/ 	.word	0x0000ca10


	//   ....[21]....
        /*00c8*/ 	.word	0x0000ca50


	//   ....[22]....
        /*00cc*/ 	.word	0x0000ca90


	//----- nvinfo : EIATTR_MAX_THREADS
	.align		4
.L_6113:
        /*00d0*/ 	.byte	0x04, 0x05
        /*00d2*/ 	.short	(.L_6115 - .L_6114)
.L_6114:
        /*00d4*/ 	.word	0x00000080
        /*00d8*/ 	.word	0x00000001
        /*00dc*/ 	.word	0x00000001


	//----- nvinfo : EIATTR_CRS_STACK_SIZE
	.align		4
.L_6115:
        /*00e0*/ 	.byte	0x04, 0x1e
        /*00e2*/ 	.short	(.L_6117 - .L_6116)
.L_6116:
        /*00e4*/ 	.word	0x00000000
.L_6117:


//--------------------- .nv.info._ZN2at6native27unrolled_elementwise_kernelINS0_13BUnaryFunctorIN3c108BFloat16ES4_S4_ZZZNS0_21remainder_kernel_cudaERNS_18TensorIteratorBaseEENKUlvE0_clEvENKUlvE2_clEvEUlS4_S4_E_EESt5arrayIPcLm2EELi4E23TrivialOffsetCalculatorILi1EjESF_NS0_6memory12LoadWithCastILi1EEENSG_13StoreWithCastILi1EEEEEviT_T0_T2_T3_T4_T5_ --------------------------
	.section	.nv.info._ZN2at6native27unrolled_elementwise_kernelINS0_13BUnaryFunctorIN3c108BFloat16ES4_S4_ZZZNS0_21remainder_kernel_cudaERNS_18TensorIteratorBaseEENKUlvE0_clEvENKUlvE2_clEvEUlS4_S4_E_EESt5arrayIPcLm2EELi4E23TrivialOffsetCalculatorILi1EjESF_NS0_6memory12LoadWithCastILi1EEENSG_13StoreWithCastILi1EEEEEviT_T0_T2_T3_T4_T5_,"",@"SHT_CUDA_INFO"
	.sectionflags	@""
	.align	4


	//----- nvinfo : EIATTR_CUDA_API_VERSION
	.align		4
        /*0000*/ 	.byte	0x04, 0x37
        /*0002*/ 	.short	(.L_6119 - .L_6118)
.L_6118:
        /*0004*/ 	.word	0x00000082


	//----- nvinfo : EIATTR_SW2861232_WAR
	.align		4
.L_6119:
        /*0008*/ 	.byte	0x01, 0x35
	.zero		2


	//----- nvinfo : EIATTR_PARAM_CBANK
	.align		4
        /*000c*/ 	.byte	0x04, 0x0a
        /*000e*/ 	.short	(.L_6121 - .L_6120)
	.align		4
.L_6120:
        /*0010*/ 	.word	index@(.nv.constant0._ZN2at6native27unrolled_elementwise_kernelINS0_13BUnaryFunctorIN3c108BFloat16ES4_S4_ZZZNS0_21remainder_kernel_cudaERNS_18TensorIteratorBaseEENKUlvE0_clEvENKUlvE2_clEvEUlS4_S4_E_EESt5arrayIPcLm2EELi4E23TrivialOffsetCalculatorILi1EjESF_NS0_6memory12LoadWithCastILi1EEENSG_13StoreWithCastILi1EEEEEviT_T0_T2_T3_T4_T5_)
        /*0014*/ 	.short	0x0160
        /*0016*/ 	.short	0x002c


	//----- nvinfo : EIATTR_CBANK_PARAM_SIZE
	.align		4
.L_6121:
        /*0018*/ 	.byte	0x03, 0x19
        /*001a*/ 	.short	0x002c


	//----- nvinfo : EIATTR_KPARAM_INFO
	.align		4
        /*001c*/ 	.byte	0x04, 0x17
        /*001e*/ 	.short	(.L_6123 - .L_6122)
.L_6122:
        /*0020*/ 	.word	0x00000000
        /*0024*/ 	.short	0x0006
        /*0026*/ 	.short	0x0024
        /*0028*/ 	.byte	0x00, 0xf0, 0x21, 0x00


	//----- nvinfo : EIATTR_KPARAM_INFO
	.align		4
.L_6123:
        /*002c*/ 	.byte	0x04, 0x17
        /*002e*/ 	.short	(.L_6125 - .L_6124)
.L_6124:
        /*0030*/ 	.word	0x00000000
        /*0034*/ 	.short	0x0005
        /*0036*/ 	.short	0x001c
        /*0038*/ 	.byte	0x00, 0xf0, 0x21, 0x00


	//----- nvinfo : EIATTR_KPARAM_INFO
	.align		4
.L_6125:
        /*003c*/ 	.byte	0x04, 0x17
        /*003e*/ 	.short	(.L_6127 - .L_6126)
.L_6126:
        /*0040*/ 	.word	0x00000000
        /*0044*/ 	.short	0x0004
        /*0046*/ 	.short	0x0019
        /*0048*/ 	.byte	0x00, 0xf0, 0x05, 0x00


	//----- nvinfo : EIATTR_KPARAM_INFO
	.align		4
.L_6127:
        /*004c*/ 	.byte	0x04, 0x17
        /*004e*/ 	.short	(.L_6129 - .L_6128)
.L_6128:
        /*0050*/ 	.word	0x00000000
        /*0054*/ 	.short	0x0003
        /*0056*/ 	.short	0x0018
        /*0058*/ 	.byte	0x00, 0xf0, 0x05, 0x00


	//----- nvinfo : EIATTR_KPARAM_INFO
	.align		4
.L_6129:
        /*005c*/ 	.byte	0x04, 0x17
        /*005e*/ 	.short	(.L_6131 - .L_6130)
.L_6130:
        /*0060*/ 	.word	0x00000000
        /*0064*/ 	.short	0x0002
        /*0066*/ 	.short	0x0008
        /*0068*/ 	.byte	0x00, 0xf0, 0x41, 0x00


	//----- nvinfo : EIATTR_KPARAM_INFO
	.align		4
.L_6131:
        /*006c*/ 	.byte	0x04, 0x17
        /*006e*/ 	.short	(.L_6133 - .L_6132)
.L_6132:
        /*0070*/ 	.word	0x00000000
        /*0074*/ 	.short	0x0001
        /*0076*/ 	.short	0x0004
        /*0078*/ 	.byte	0x00, 0xf0, 0x11, 0x00


	//----- nvinfo : EIATTR_KPARAM_INFO
	.align		4
.L_6133:
        /*007c*/ 	.byte	0x04, 0x17
        /*007e*/ 	.short	(.L_6135 - .L_6134)
.L_6134:
        /*0080*/ 	.word	0x00000000
        /*0084*/ 	.short	0x0000
        /*0086*/ 	.short	0x0000
        /*0088*/ 	.byte	0x00, 0xf0, 0x11, 0x00


	//----- nvinfo : EIATTR_MAXREG_COUNT
	.align		4
.L_6135:
        /*008c*/ 	.byte	0x03, 0x1b
        /*008e*/ 	.short	0x00ff


	//----- nvinfo : EIATTR_EXTERNS
	.align		4
        /*0090*/ 	.byte	0x04, 0x0f
        /*0092*/ 	.short	(.L_6137 - .L_6136)


	//   ....[0]....
	.align		4
.L_6136:
        /*0094*/ 	.word	index@(__assertfail)


	//----- nvinfo : EIATTR_MERCURY_ISA_VERSION
	.align		4
.L_6137:
        /*0098*/ 	.byte	0x03, 0x5f
        /*009a*/ 	.short	0x0000


	//----- nvinfo : EIATTR_SYSCALL_OFFSETS
	.align		4
        /*009c*/ 	.byte	0x04, 0x46
        /*009e*/ 	.short	(.L_6139 - .L_6138)


	//   ....[0]....
.L_6138:
        /*00a0*/ 	.word	0x000010b0


	//   ....[1]....
        /*00a4*/ 	.word	0x000021a0


	//   ....[2]....
        /*00a8*/ 	.word	0x000032b0


	//   ....[3]....
        /*00ac*/ 	.word	0x00004390


	//   ....[4]....
        /*00b0*/ 	.word	0x000069d0


	//   ....[5]....
        /*00b4*/ 	.word	0x000079f0


	//   ....[6]....
        /*00b8*/ 	.word	0x00008a00


	//   ....[7]....
        /*00bc*/ 	.word	0x000099f0


	//----- nvinfo : EIATTR_EXIT_INSTR_OFFSETS
	.align		4
.L_6139:
        /*00c0*/ 	.byte	0x04, 0x1c
        /*00c2*/ 	.short	(.L_6141 - .L_6140)


	//   ....[0]....
.L_6140:
        /*00c4*/ 	.word	0x00008ac0


	//   ....[1]....
        /*00c8*/ 	.word	0x00008bf0


	//   ....[2]....
        /*00cc*/ 	.word	0x00008c30


	//   ....[3]....
        /*00d0*/ 	.word	0x00008cd0


	//   ....[4]....
        /*00d4*/ 	.word	0x00008d10


	//   ....[5]....
        /*00d8*/ 	.word	0x00008d50


	//   ....[6]....
        /*00dc*/ 	.word	0x00008de0


	//   ....[7]....
        /*00e0*/ 	.word	0x00008e20


	//   ....[8]....
        /*00e4*/ 	.word	0x00008ec0


	//   ....[9]....
        /*00e8*/ 	.word	0x00008f10


	//   ....[10]....
        /*00ec*/ 	.word	0x00008f60


	//   ....[11]....
        /*00f0*/ 	.word	0x00009030


	//   ....[12]....
        /*00f4*/ 	.word	0x00009090


	//   ....[13]....
        /*00f8*/ 	.word	0x00009220


	//   ....[14]....
        /*00fc*/ 	.word	0x00009380


	//   ....[15]....
        /*0100*/ 	.word	0x000093a0


	//   ....[16]....
        /*0104*/ 	.word	0x00009460


	//   ....[17]....
        /*0108*/ 	.word	0x000095e0


	//   ....[18]....
        /*010c*/ 	.word	0x00009760


	//   ....[19]....
        /*0110*/ 	.word	0x000098c0


	//   ....[20]....
        /*0114*/ 	.word	0x00009a00


	//   ....[21]....
        /*0118*/ 	.word	0x00009a40


	//   ....[22]....
        /*011c*/ 	.word	0x00009a80


	//----- nvinfo : EIATTR_MAX_THREADS
	.align		4
.L_6141:
        /*0120*/ 	.byte	0x04, 0x05
        /*0122*/ 	.short	(.L_6143 - .L_6142)
.L_6142:
        /*0124*/ 	.word	0x00000080
        /*0128*/ 	.word	0x00000001
        /*012c*/ 	.word	0x00000001


	//----- nvinfo : EIATTR_CRS_STACK_SIZE
	.align		4
.L_6143:
        /*0130*/ 	.byte	0x04, 0x1e
        /*0132*/ 	.short	(.L_6145 - .L_6144)
.L_6144:
        /*0134*/ 	.word	0x00000000
.L_6145:


//--------------------- .nv.info._ZN2at6native18elementwise_kernelILi128ELi4EZNS0_22gpu_kernel_impl_nocastINS0_13BUnaryFunctorIN3c108BFloat16ES5_S5_ZZZNS0_21remainder_kernel_cudaERNS_18TensorIteratorBaseEENKUlvE0_clEvENKUlvE2_clEvEUlS5_S5_E_EEEEvS7_RKT_EUliE_EEviT1_ --------------------------
	.section	.nv.info._ZN2at6native18elementwise_kernelILi128ELi4EZNS0_22gpu_kernel_impl_nocastINS0_13BUnaryFunctorIN3c108BFloat16ES5_S5_ZZZNS0_21remainder_kernel_cudaERNS_18TensorIteratorBaseEENKUlvE0_clEvENKUlvE2_clEvEUlS5_S5_E_EEEEvS7_RKT_EUliE_EEviT1_,"",@"SHT_CUDA_INFO"
	.sectionflags	@""
	.align	4


	//----- nvinfo : EIATTR_CUDA_API_VERSION
	.align		4
        /*0000*/ 	.byte	0x04, 0x37
        /*0002*/ 	.short	(.L_6147 - .L_6146)
.L_6146:
        /*0004*/ 	.word	0x00000082


	//----- nvinfo : EIATTR_SW2861232_WAR
	.align		4
.L_6147:
        /*0008*/ 	.byte	0x01, 0x35
	.zero		2


	//----- nvinfo : EIATTR_PARAM_CBANK
	.align		4
        /*000c*/ 	.byte	0x04, 0x0a
        /*000e*/ 	.short	(.L_6149 - .L_6148)
	.align		4
.L_6148:
        /*0010*/ 	.word	index@(.nv.constant0._ZN2at6native18elementwise_kernelILi128ELi4EZNS0_22gpu_kernel_impl_nocastINS0_13BUnaryFunctorIN3c108BFloat16ES5_S5_ZZZNS0_21remainder_kernel_cudaERNS_18TensorIteratorBaseEENKUlvE0_clEvENKUlvE2_clEvEUlS5_S5_E_EEEEvS7_RKT_EUliE_EEviT1_)
        /*0014*/ 	.short	0x0160
        /*0016*/ 	.short	0x0220


	//----- nvinfo : EIATTR_CBANK_PARAM_SIZE
	.align		4
.L_6149:
        /*0018*/ 	.byte	0x03, 0x19
        /*001a*/ 	.short	0x0220


	//----- nvinfo : EIATTR_KPARAM_INFO
	.align		4
        /*001c*/ 	.byte	0x04, 0x17
        /*001e*/ 	.short	(.L_6151 - .L_6150)
.L_6150:
        /*0020*/ 	.word	0x00000000
        /*0024*/ 	.short	0x0001
        /*0026*/ 	.short	0x0008
        /*0028*/ 	.byte	0x00, 0xf0, 0x61, 0x08


	//----- nvinfo : EIATTR_KPARAM_INFO
	.align		4
.L_6151:
        /*002c*/ 	.byte	0x04, 0x17
        /*002e*/ 	.short	(.L_6153 - .L_6152)
.L_6152:
        /*0030*/ 	.word	0x00000000
        /*0034*/ 	.short	0x0000
        /*0036*/ 	.short	0x0000
        /*0038*/ 	.byte	0x00, 0xf0, 0x11, 0x00


	//----- nvinfo : EIATTR_MAXREG_COUNT
	.align		4
.L_6153:
        /*003c*/ 	.byte	0x03, 0x1b
        /*003e*/ 	.short	0x0080


	//----- nvinfo : EIATTR_MERCURY_ISA_VERSION
	.align		4
        /*0040*/ 	.byte	0x03, 0x5f
        /*0042*/ 	.short	0x0000


	//----- nvinfo : EIATTR_EXIT_INSTR_OFFSETS
	.align		4
        /*0044*/ 	.byte	0x04, 0x1c
        /*0046*/ 	.short	(.L_6155 - .L_6154)


	//   ....[0]....
.L_6154:
        /*0048*/ 	.word	0x00003b80


	//   ....[1]....
        /*004c*/ 	.word	0x00004f00


	//----- nvinfo : EIATTR_MAX_THREADS
	.align		4
.L_6155:
        /*0050*/ 	.byte	0x04, 0x05
        /*0052*/ 	.short	(.L_6157 - .L_6156)
.L_6156:
        /*0054*/ 	.word	0x00000080
        /*0058*/ 	.word	0x00000001
        /*005c*/ 	.word	0x00000001


	//----- nvinfo : EIATTR_CRS_STACK_SIZE
	.align		4
.L_6157:
        /*0060*/ 	.byte	0x04, 0x1e
        /*0062*/ 	.short	(.L_6159 - .L_6158)
.L_6158:
        /*0064*/ 	.word	0x00000000
.L_6159:


//--------------------- .nv.info._ZN2at6native27unrolled_elementwise_kernelINS0_13BUnaryFunctorIN3c108BFloat16ES4_S4_ZZZNS0_21remainder_kernel_cudaERNS_18TensorIteratorBaseEENKUlvE0_clEvENKUlvE2_clEvEUlS4_S4_E_EESt5arrayIPcLm2EELi4E23TrivialOffsetCalculatorILi1EjESF_NS0_6memory15LoadWithoutCastENSG_16StoreWithoutCastEEEviT_T0_T2_T3_T4_T5_ --------------------------
	.section	.nv.info._ZN2at6native27unrolled_elementwise_kernelINS0_13BUnaryFunctorIN3c108BFloat16ES4_S4_ZZZNS0_21remainder_kernel_cudaERNS_18TensorIteratorBaseEENKUlvE0_clEvENKUlvE2_clEvEUlS4_S4_E_EESt5arrayIPcLm2EELi4E23TrivialOffsetCalculatorILi1EjESF_NS0_6memory15LoadWithoutCastENSG_16StoreWithoutCastEEEviT_T0_T2_T3_T4_T5_,"",@"SHT_CUDA_INFO"
	.sectionflags	@""
	.align	4


	//----- nvinfo : EIATTR_CUDA_API_VERSION
	.align		4
        /*0000*/ 	.byte	0x04, 0x37
        /*0002*/ 	.short	(.L_6161 - .L_6160)
.L_6160:
        /*0004*/ 	.word	0x00000082


	//----- nvinfo : EIATTR_SW2861232_WAR
	.align		4
.L_6161:
        /*0008*/ 	.byte	0x01, 0x35
	.zero		2


	//----- nvinfo : EIATTR_PARAM_CBANK
	.align		4
        /*000c*/ 	.byte	0x04, 0x0a
        /*000e*/ 	.short	(.L_6163 - .L_6162)
	.align		4
.L_6162:
        /*0010*/ 	.word	index@(.nv.constant0._ZN2at6native27unrolled_elementwise_kernelINS0_13BUnaryFunctorIN3c108BFloat16ES4_S4_ZZZNS0_21remainder_kernel_cudaERNS_18TensorIteratorBaseEENKUlvE0_clEvENKUlvE2_clEvEUlS4_S4_E_EESt5arrayIPcLm2EELi4E23TrivialOffsetCalculatorILi1EjESF_NS0_6memory15LoadWithoutCastENSG_16StoreWithoutCastEEEviT_T0_T2_T3_T4_T5_)
        /*0014*/ 	.short	0x0160
        /*0016*/ 	.short	0x001c


	//----- nvinfo : EIATTR_CBANK_PARAM_SIZE
	.align		4
.L_6163:
        /*0018*/ 	.byte	0x03, 0x19
        /*001a*/ 	.short	0x001c


	//----- nvinfo : EIATTR_KPARAM_INFO
	.align		4
        /*001c*/ 	.byte	0x04, 0x17
        /*001e*/ 	.short	(.L_6165 - .L_6164)
.L_6164:
        /*0020*/ 	.word	0x00000000
        /*0024*/ 	.short	0x0006
        /*0026*/ 	.short	0x001b
        /*0028*/ 	.byte	0x00, 0xf0, 0x05, 0x00


	//----- nvinfo : EIATTR_KPARAM_INFO
	.align		4
.L_6165:
        /*002c*/ 	.byte	0x04, 0x17
        /*002e*/ 	.short	(.L_6167 - .L_6166)
.L_6166:
        /*0030*/ 	.word	0x00000000
        /*0034*/ 	.short	0x0005
        /*0036*/ 	.short	0x001a
        /*0038*/ 	.byte	0x00, 0xf0, 0x05, 0x00


	//----- nvinfo : EIATTR_KPARAM_INFO
	.align		4
.L_6167:
        /*003c*/ 	.byte	0x04, 0x17
        /*003e*/ 	.short	(.L_6169 - .L_6168)
.L_6168:
        /*0040*/ 	.word	0x00000000
        /*0044*/ 	.short	0x0004
        /*0046*/ 	.short	0x0019
        /*0048*/ 	.byte	0x00, 0xf0, 0x05, 0x00


	//----- nvinfo : EIATTR_KPARAM_INFO
	.align		4
.L_6169:
        /*004c*/ 	.byte	0x04, 0x17
        /*004e*/ 	.short	(.L_6171 - .L_6170)
.L_6170:
        /*0050*/ 	.word	0x00000000
        /*0054*/ 	.short	0x0003
        /*0056*/ 	.short	0x0018
        /*0058*/ 	.byte	0x00, 0xf0, 0x05, 0x00


	//----- nvinfo : EIATTR_KPARAM_INFO
	.align		4
.L_6171:
        /*005c*/ 	.byte	0x04, 0x17
        /*005e*/ 	.short	(.L_6173 - .L_6172)
.L_6172:
        /*0060*/ 	.word	0x00000000
        /*0064*/ 	.short	0x0002
        /*0066*/ 	.short	0x0008
        /*0068*/ 	.byte	0x00, 0xf0, 0x41, 0x00


	//----- nvinfo : EIATTR_KPARAM_INFO
	.align		4
.L_6173:
        /*006c*/ 	.byte	0x04, 0x17
        /*006e*/ 	.short	(.L_6175 - .L_6174)
.L_6174:
        /*0070*/ 	.word	0x00000000
        /*0074*/ 	.short	0x0001
        /*0076*/ 	.short	0x0004
        /*0078*/ 	.byte	0x00, 0xf0, 0x11, 0x00


	//----- nvinfo : EIATTR_KPARAM_INFO
	.align		4
.L_6175:
        /*007c*/ 	.byte	0x04, 0x17
        /*007e*/ 	.short	(.L_6177 - .L_6176)
.L_6176:
        /*0080*/ 	.word	0x00000000
        /*0084*/ 	.short	0x0000
        /*0086*/ 	.short	0x0000
        /*0088*/ 	.byte	0x00, 0xf0, 0x11, 0x00


	//----- nvinfo : EIATTR_MAXREG_COUNT
	.align		4
.L_6177:
        /*008c*/ 	.byte	0x03, 0x1b
        /*008e*/ 	.short	0x00ff


	//----- nvinfo : EIATTR_MERCURY_ISA_VERSION
	.align		4
        /*0090*/ 	.byte	0x03, 0x5f
        /*0092*/ 	.short	0x0000


	//----- nvinfo : EIATTR_EXIT_INSTR_OFFSETS
	.align		4
        /*0094*/ 	.byte	0x04, 0x1c
        /*0096*/ 	.short	(.L_6179 - .L_6178)


	//   ....[0]....
.L_6178:
        /*0098*/ 	.word	0x000018a0


	//   ....[1]....
        /*009c*/ 	.word	0x000018f0


	//----- nvinfo : EIATTR_MAX_THREADS
	.align		4
.L_6179:
        /*00a0*/ 	.byte	0x04, 0x05
        /*00a2*/ 	.short	(.L_6181 - .L_6180)
.L_6180:
        /*00a4*/ 	.word	0x00000080
        /*00a8*/ 	.word	0x00000001
        /*00ac*/ 	.word	0x00000001


	//----- nvinfo : EIATTR_CRS_STACK_SIZE
	.align		4
.L_6181:
        /*00b0*/ 	.byte	0x04, 0x1e
        /*00b2*/ 	.short	(.L_6183 - .L_6182)
.L_6182:
        /*00b4*/ 	.word	0x00000000
.L_6183:


//--------------------- .nv.info._ZN2at6native29vectorized_elementwise_kernelILi2ENS0_13BUnaryFunctorIN3c108BFloat16ES4_S4_ZZZNS0_21remainder_kernel_cudaERNS_18TensorIteratorBaseEENKUlvE0_clEvENKUlvE2_clEvEUlS4_S4_E_EESt5arrayIPcLm2EEEEviT0_T1_ --------------------------
	.section	.nv.info._ZN2at6native29vectorized_elementwise_kernelILi2ENS0_13BUnaryFunctorIN3c108BFloat16ES4_S4_ZZZNS0_21remainder_kernel_cudaERNS_18TensorIteratorBaseEENKUlvE0_clEvENKUlvE2_clEvEUlS4_S4_E_EESt5arrayIPcLm2EEEEviT0_T1_,"",@"SHT_CUDA_INFO"
	.sectionflags	@""
	.align	4


	//----- nvinfo : EIATTR_CUDA_API_VERSION
	.align		4
        /*0000*/ 	.byte	0x04, 0x37
        /*0002*/ 	.short	(.L_6185 - .L_6184)
.L_6184:
        /*0004*/ 	.word	0x00000082


	//----- nvinfo : EIATTR_SW2861232_WAR
	.align		4
.L_6185:
        /*0008*/ 	.byte	0x01, 0x35
	.zero		2


	//----- nvinfo : EIATTR_PARAM_CBANK
	.align		4
        /*000c*/ 	.byte	0x04, 0x0a
        /*000e*/ 	.short	(.L_6187 - .L_6186)
	.align		4
.L_6186:
        /*0010*/ 	.word	index@(.nv.constant0._ZN2at6native29vectorized_elementwise_kernelILi2ENS0_13BUnaryFunctorIN3c108BFloat16ES4_S4_ZZZNS0_21remainder_kernel_cudaERNS_18TensorIteratorBaseEENKUlvE0_clEvENKUlvE2_clEvEUlS4_S4_E_EESt5arrayIPcLm2EEEEviT0_T1_)
        /*0014*/ 	.short	0x0160
        /*0016*/ 	.short	0x0018


	//----- nvinfo : EIATTR_CBANK_PARAM_SIZE
	.align		4
.L_6187:
        /*0018*/ 	.byte	0x03, 0x19
        /*001a*/ 	.short	0x0018


	//----- nvinfo : EIATTR_KPARAM_INFO
	.align		4
        /*001c*/ 	.byte	0x04, 0x17
        /*001e*/ 	.short	(.L_6189 - .L_6188)
.L_6188:
        /*0020*/ 	.word	0x00000000
        /*0024*/ 	.short	0x0002
        /*0026*/ 	.short	0x0008
        /*0028*/ 	.byte	0x00, 0xf0, 0x41, 0x00


	//----- nvinfo : EIATTR_KPARAM_INFO
	.align		4
.L_6189:
        /*002c*/ 	.byte	0x04, 0x17
        /*002e*/ 	.short	(.L_6191 - .L_6190)
.L_6190:
        /*0030*/ 	.word	0x00000000
        /*0034*/ 	.short	0x0001
        /*0036*/ 	.short	0x0004
        /*0038*/ 	.byte	0x00, 0xf0, 0x11, 0x00


	//----- nvinfo : EIATTR_KPARAM_INFO
	.align		4
.L_6191:
        /*003c*/ 	.byte	0x04, 0x17
        /*003e*/ 	.short	(.L_6193 - .L_6192)
.L_6192:
        /*0040*/ 	.word	0x00000000
        /*0044*/ 	.short	0x0000
        /*0046*/ 	.short	0x0000
        /*0048*/ 	.byte	0x00, 0xf0, 0x11, 0x00


	//----- nvinfo : EIATTR_MAXREG_COUNT
	.align		4
.L_6193:
        /*004c*/ 	.byte	0x03, 0x1b
        /*004e*/ 	.short	0x00ff


	//----- nvinfo : EIATTR_MERCURY_ISA_VERSION
	.align		4
        /*0050*/ 	.byte	0x03, 0x5f
        /*0052*/ 	.short	0x0000


	//----- nvinfo : EIATTR_EXIT_INSTR_OFFSETS
	.align		4
        /*0054*/ 	.byte	0x04, 0x1c
        /*0056*/ 	.short	(.L_6195 - .L_6194)


	//   ....[0]....
.L_6194:
        /*0058*/ 	.word	0x00002620


	//   ....[1]....
        /*005c*/ 	.word	0x00005690


	//   ....[2]....
        /*0060*/ 	.word	0x000056e0


	//----- nvinfo : EIATTR_MAX_THREADS
	.align		4
.L_6195:
        /*0064*/ 	.byte	0x04, 0x05
        /*0066*/ 	.short	(.L_6197 - .L_6196)
.L_6196:
        /*0068*/ 	.word	0x00000080
        /*006c*/ 	.word	0x00000001
        /*0070*/ 	.word	0x00000001


	//----- nvinfo : EIATTR_CRS_STACK_SIZE
	.align		4
.L_6197:
        /*0074*/ 	.byte	0x04, 0x1e
        /*0076*/ 	.short	(.L_6199 - .L_6198)
.L_6198:
        /*0078*/ 	.word	0x00000000
.L_6199:


//--------------------- .nv.info._ZN2at6native29vectorized_elementwise_kernelILi4ENS0_13BUnaryFunctorIN3c108BFloat16ES4_S4_ZZZNS0_21remainder_kernel_cudaERNS_18TensorIteratorBaseEENKUlvE0_clEvENKUlvE2_clEvEUlS4_S4_E_EESt5arrayIPcLm2EEEEviT0_T1_ --------------------------
	.section	.nv.info._ZN2at6native29vectorized_elementwise_kernelILi4ENS0_13BUnaryFunctorIN3c108BFloat16ES4_S4_ZZZNS0_21remainder_kernel_cudaERNS_18TensorIteratorBaseEENKUlvE0_clEvENKUlvE2_clEvEUlS4_S4_E_EESt5arrayIPcLm2EEEEviT0_T1_,"",@"SHT_CUDA_INFO"
	.sectionflags	@""
	.align	4


	//----- nvinfo : EIATTR_CUDA_API_VERSION
	.align		4
        /*0000*/ 	.byte	0x04, 0x37
        /*0002*/ 	.short	(.L_6201 - .L_6200)
.L_6200:
        /*0004*/ 	.word	0x00000082


	//----- nvinfo : EIATTR_SW2861232_WAR
	.align		4
.L_6201:
        /*0008*/ 	.byte	0x01, 0x35
	.zero		2


	//----- nvinfo : EIATTR_PARAM_CBANK
	.align		4
        /*000c*/ 	.byte	0x04, 0x0a
        /*000e*/ 	.short	(.L_6203 - .L_6202)
	.align		4
.L_6202:
        /*0010*/ 	.word	index@(.nv.constant0._ZN2at6native29vectorized_elementwise_kernelILi4ENS0_13BUnaryFunctorIN3c108BFloat16ES4_S4_ZZZNS0_21remainder_kernel_cudaERNS_18TensorIteratorBaseEENKUlvE0_clEvENKUlvE2_clEvEUlS4_S4_E_EESt5arrayIPcLm2EEEEviT0_T1_)
        /*0014*/ 	.short	0x0160
        /*0016*/ 	.short	0x0018


	//----- nvinfo : EIATTR_CBANK_PARAM_SIZE
	.align		4
.L_6203:
        /*0018*/ 	.byte	0x03, 0x19
        /*001a*/ 	.short	0x0018


	//----- nvinfo : EIATTR_KPARAM_INFO
	.align		4
        /*001c*/ 	.byte	0x04, 0x17
        /*001e*/ 	.short	(.L_6205 - .L_6204)
.L_6204:
        /*0020*/ 	.word	0x00000000
        /*0024*/ 	.short	0x0002
        /*0026*/ 	.short	0x0008
        /*0028*/ 	.byte	0x00, 0xf0, 0x41, 0x00


	//----- nvinfo : EIATTR_KPARAM_INFO
	.align		4
.L_6205:
        /*002c*/ 	.byte	0x04, 0x17
        /*002e*/ 	.short	(.L_6207 - .L_6206)
.L_6206:
        /*0030*/ 	.word	0x00000000
        /*0034*/ 	.short	0x0001
        /*0036*/ 	.short	0x0004
        /*0038*/ 	.byte	0x00, 0xf0, 0x11, 0x00


	//----- nvinfo : EIATTR_KPARAM_INFO
	.align		4
.L_6207:
        /*003c*/ 	.byte	0x04, 0x17
        /*003e*/ 	.short	(.L_6209 - .L_6208)
.L_6208:
        /*0040*/ 	.word	0x00000000
        /*0044*/ 	.short	0x0000
        /*0046*/ 	.short	0x0000
        /*0048*/ 	.byte	0x00, 0xf0, 0x11, 0x00


	//----- nvinfo : EIATTR_MAXREG_COUNT
	.align		4
.L_6209:
        /*004c*/ 	.byte	0x03, 0x1b
        /*004e*/ 	.short	0x00ff


	//----- nvinfo : EIATTR_MERCURY_ISA_VERSION
	.align		4
        /*0050*/ 	.byte	0x03, 0x5f
        /*0052*/ 	.short	0x0000


	//----- nvinfo : EIATTR_EXIT_INSTR_OFFSETS
	.align		4
        /*0054*/ 	.byte	0x04, 0x1c
        /*0056*/ 	.short	(.L_6211 - .L_6210)


	//   ....[0]....
.L_6210:
        /*0058*/ 	.word	0x000025d0


	//   ....[1]....
        /*005c*/ 	.word	0x00005640


	//   ....[2]....
        /*0060*/ 	.word	0x00005690


	//----- nvinfo : EIATTR_MAX_THREADS
	.align		4
.L_6211:
        /*0064*/ 	.byte	0x04, 0x05
        /*0066*/ 	.short	(.L_6213 - .L_6212)
.L_6212:
        /*0068*/ 	.word	0x00000080
        /*006c*/ 	.word	0x00000001
        /*0070*/ 	.word	0x00000001


	//----- nvinfo : EIATTR_CRS_STACK_SIZE
	.align		4
.L_6213:
        /*0074*/ 	.byte	0x04, 0x1e
        /*0076*/ 	.short	(.L_6215 - .L_6214)
.L_6214:
        /*0078*/ 	.word	0x00000000
.L_6215:


//--------------------- .nv.info._ZN2at6native29vectorized_elementwise_kernelILi8ENS0_13BUnaryFunctorIN3c108BFloat16ES4_S4_ZZZNS0_21remainder_kernel_cudaERNS_18TensorIteratorBaseEENKUlvE0_clEvENKUlvE2_clEvEUlS4_S4_E_EESt5arrayIPcLm2EEEEviT0_T1_ --------------------------
	.section	.nv.info._ZN2at6native29vectorized_elementwise_kernelILi8ENS0_13BUnaryFunctorIN3c108BFloat16ES4_S4_ZZZNS0_21remainder_kernel_cudaERNS_18TensorIteratorBaseEENKUlvE0_clEvENKUlvE2_clEvEUlS4_S4_E_EESt5arrayIPcLm2EEEEviT0_T1_,"",@"SHT_CUDA_INFO"
	.sectionflags	@""
	.align	4


	//----- nvinfo : EIATTR_CUDA_API_VERSION
	.align		4
        /*0000*/ 	.byte	0x04, 0x37
        /*0002*/ 	.short	(.L_6217 - .L_6216)
.L_6216:
        /*0004*/ 	.word	0x00000082


	//----- nvinfo : EIATTR_SW2861232_WAR
	.align		4
.L_6217:
        /*0008*/ 	.byte	0x01, 0x35
	.zero		2


	//----- nvinfo : EIATTR_PARAM_CBANK
	.align		4
        /*000c*/ 	.byte	0x04, 0x0a
        /*000e*/ 	.short	(.L_6219 - .L_6218)
	.align		4
.L_6218:
        /*0010*/ 	.word	index@(.nv.constant0._ZN2at6native29vectorized_elementwise_kernelILi8ENS0_13BUnaryFunctorIN3c108BFloat16ES4_S4_ZZZNS0_21remainder_kernel_cudaERNS_18TensorIteratorBaseEENKUlvE0_clEvENKUlvE2_clEvEUlS4_S4_E_EESt5arrayIPcLm2EEEEviT0_T1_)
        /*0014*/ 	.short	0x0160
        /*0016*/ 	.short	0x0018


	//----- nvinfo : EIATTR_CBANK_PARAM_SIZE
	.align		4
.L_6219:
        /*0018*/ 	.byte	0x03, 0x19
        /*001a*/ 	.short	0x0018


	//----- nvinfo : EIATTR_KPARAM_INFO
	.align		4
        /*001c*/ 	.byte	0x04, 0x17
        /*001e*/ 	.short	(.L_6221 - .L_6220)
.L_6220:
        /*0020*/ 	.word	0x00000000
        /*0024*/ 	.short	0x0002
        /*0026*/ 	.short	0x0008
        /*0028*/ 	.byte	0x00, 0xf0, 0x41, 0x00


	//----- nvinfo : EIATTR_KPARAM_INFO
	.align		4
.L_6221:
        /*002c*/ 	.byte	0x04, 0x17
        /*002e*/ 	.short	(.L_6223 - .L_6222)
.L_6222:
        /*0030*/ 	.word	0x00000000
        /*0034*/ 	.short	0x0001
        /*0036*/ 	.short	0x0004
        /*0038*/ 	.byte	0x00, 0xf0, 0x11, 0x00


	//----- nvinfo : EIATTR_KPARAM_INFO
	.align		4
.L_6223:
        /*003c*/ 	.byte	0x04, 0x17
        /*003e*/ 	.short	(.L_6225 - .L_6224)
.L_6224:
        /*0040*/ 	.word	0x00000000
        /*0044*/ 	.short	0x0000
        /*0046*/ 	.short	0x0000
        /*0048*/ 	.byte	0x00, 0xf0, 0x11, 0x00


	//----- nvinfo : EIATTR_MAXREG_COUNT
	.align		4
.L_6225:
        /*004c*/ 	.byte	0x03, 0x1b
        /*004e*/ 	.short	0x00ff


	//----- nvinfo : EIATTR_MERCURY_ISA_VERSION
	.align		4
        /*0050*/ 	.byte	0x03, 0x5f
        /*0052*/ 	.short	0x0000


	//----- nvinfo : EIATTR_EXIT_INSTR_OFFSETS
	.align		4
        /*0054*/ 	.byte	0x04, 0x1c
        /*0056*/ 	.short	(.L_6227 - .L_6226)


	//   ....[0]....
.L_6226:
        /*0058*/ 	.word	0x00000010


	//----- nvinfo : EIATTR_MAX_THREADS
	.align		4
.L_6227:
        /*005c*/ 	.byte	0x04, 0x05
        /*005e*/ 	.short	(.L_6229 - .L_6228)
.L_6228:
        /*0060*/ 	.word	0x00000080
        /*0064*/ 	.word	0x00000001
        /*0068*/ 	.word	0x00000001
.L_6229:


//--------------------- .nv.info._ZN2at6native18elementwise_kernelILi128ELi4EZNS0_15gpu_kernel_implINS0_13AUnaryFunctorIN3c108BFloat16ES5_S5_ZZZNS0_21remainder_kernel_cudaERNS_18TensorIteratorBaseEENKUlvE0_clEvENKUlvE2_clEvEUlS5_S5_E_EEEEvS7_RKT_EUliE_EEviT1_ --------------------------
	.section	.nv.info._ZN2at6native18elementwise_kernelILi128ELi4EZNS0_15gpu_kernel_implINS0_13AUnaryFunctorIN3c108BFloat16ES5_S5_ZZZNS0_21remainder_kernel_cudaERNS_18TensorIteratorBaseEENKUlvE0_clEvENKUlvE2_clEvEUlS5_S5_E_EEEEvS7_RKT_EUliE_EEviT1_,"",@"SHT_CUDA_INFO"
	.sectionflags	@""
	.align	4


	//----- nvinfo : EIATTR_CUDA_API_VERSION
	.align		4
        /*0000*/ 	.byte	0x04, 0x37
        /*0002*/ 	.short	(.L_6231 - .L_6230)
.L_6230:
        /*0004*/ 	.word	0x00000082


	//----- nvinfo : EIATTR_SW2861232_WAR
	.align		4
.L_6231:
        /*0008*/ 	.byte	0x01, 0x35
	.zero		2


	//----- nvinfo : EIATTR_PARAM_CBANK
	.align		4
        /*000c*/ 	.byte	0x04, 0x0a
        /*000e*/ 	.short	(.L_6233 - .L_6232)
	.align		4
.L_6232:
        /*0010*/ 	.word	index@(.nv.constant0._ZN2at6native18elementwise_kernelILi128ELi4EZNS0_15gpu_kernel_implINS0_13AUnaryFunctorIN3c108BFloat16ES5_S5_ZZZNS0_21remainder_kernel_cudaERNS_18TensorIteratorBaseEENKUlvE0_clEvENKUlvE2_clEvEUlS5_S5_E_EEEEvS7_RKT_EUliE_EEviT1_)
        /*0014*/ 	.short	0x0160
        /*0016*/ 	.short	0x0220


	//----- nvinfo : EIATTR_CBANK_PARAM_SIZE
	.align		4
.L_6233:
        /*0018*/ 	.byte	0x03, 0x19
        /*001a*/ 	.short	0x0220


	//----- nvinfo : EIATTR_KPARAM_INFO
	.align		4
        /*001c*/ 	.byte	0x04, 0x17
        /*001e*/ 	.short	(.L_6235 - .L_6234)
.L_6234:
        /*0020*/ 	.word	0x00000000
        /*0024*/ 	.short	0x0001
        /*0026*/ 	.short	0x0008
        /*0028*/ 	.byte	0x00, 0xf0, 0x61, 0x08


	//----- nvinfo : EIATTR_KPARAM_INFO
	.align		4
.L_6235:
        /*002c*/ 	.byte	0x04, 0x17
        /*002e*/ 	.short	(.L_6237 - .L_6236)
.L_6236:
        /*0030*/ 	.word	0x00000000
        /*0034*/ 	.short	0x0000
        /*0036*/ 	.short	0x0000
        /*0038*/ 	.byte	0x00, 0xf0, 0x11, 0x00


	//----- nvinfo : EIATTR_MAXREG_COUNT
	.align		4
.L_6237:
        /*003c*/ 	.byte	0x03, 0x1b
        /*003e*/ 	.short	0x0080


	//----- nvinfo : EIATTR_EXTERNS
	.align		4
        /*0040*/ 	.byte	0x04, 0x0f
        /*0042*/ 	.short	(.L_6239 - .L_6238)


	//   ....[0]....
	.align		4
.L_6238:
        /*0044*/ 	.word	index@(__assertfail)


	//----- nvinfo : EIATTR_MERCURY_ISA_VERSION
	.align		4
.L_6239:
        /*0048*/ 	.byte	0x03, 0x5f
        /*004a*/ 	.short	0x0000


	//----- nvinfo : EIATTR_SYSCALL_OFFSETS
	.align		4
        /*004c*/ 	.byte	0x04, 0x46
        /*004e*/ 	.short	(.L_6241 - .L_6240)


	//   ....[0]....
.L_6240:
        /*0050*/ 	.word	0x00001e80


	//   ....[1]....
        /*0054*/ 	.word	0x00003320


	//   ....[2]....
        /*0058*/ 	.word	0x00005210


	//   ....[3]....
        /*005c*/ 	.word	0x000066b0


	//   ....[4]....
        /*0060*/ 	.word	0x00008580


	//   ....[5]....
        /*0064*/ 	.word	0x00009a20


	//   ....[6]....
        /*0068*/ 	.word	0x0000b840


	//   ....[7]....
        /*006c*/ 	.word	0x0000ccc0


	//----- nvinfo : EIATTR_EXIT_INSTR_OFFSETS
	.align		4
.L_6241:
        /*0070*/ 	.byte	0x04, 0x1c
        /*0072*/ 	.short	(.L_6243 - .L_6242)


	//   ....[0]....
.L_6242:
        /*0074*/ 	.word	0x00009ae0


	//   ....[1]....
        /*0078*/ 	.word	0x0000bec0


	//   ....[2]....
        /*007c*/ 	.word	0x0000bf00


	//   ....[3]....
        /*0080*/ 	.word	0x0000bfa0


	//   ....[4]....
        /*0084*/ 	.word	0x0000bfe0


	//   ....[5]....
        /*0088*/ 	.word	0x0000c020


	//   ....[6]....
        /*008c*/ 	.word	0x0000c0b0


	//   ....[7]....
        /*0090*/ 	.word	0x0000c0f0


	//   ....[8]....
        /*0094*/ 	.word	0x0000c190


	//   ....[9]....
        /*0098*/ 	.word	0x0000c1e0


	//   ....[10]....
        /*009c*/ 	.word	0x0000c230


	//   ....[11]....
        /*00a0*/ 	.word	0x0000c300


	//   ....[12]....
        /*00a4*/ 	.word	0x0000c360


	//   ....[13]....
        /*00a8*/ 	.word	0x0000c4f0


	//   ....[14]....
        /*00ac*/ 	.word	0x0000c650


	//   ....[15]....
        /*00b0*/ 	.word	0x0000c670


	//   ....[16]....
        /*00b4*/ 	.word	0x0000c730


	//   ....[17]....
        /*00b8*/ 	.word	0x0000c8b0


	//   ....[18]....
        /*00bc*/ 	.word	0x0000ca30


	//   ....[19]....
        /*00c0*/ 	.word	0x0000cb90


	//   ....[20]....
        /*00c4*/ 	.word	0x0000ccd0


	//   ....[21]....
        /*00c8*/ 	.word	0x0000cd10


	//   ....[22]....
        /*00cc*/ 	.word	0x0000cd50


	//----- nvinfo : EIATTR_MAX_THREADS
	.align		4
.L_6243:
        /*00d0*/ 	.byte	0x04, 0x05
        /*00d2*/ 	.short	(.L_6245 - .L_6244)
.L_6244:
        /*00d4*/ 	.word	0x00000080
        /*00d8*/ 	.word	0x00000001
        /*00dc*/ 	.word	0x00000001


	//----- nvinfo : EIATTR_CRS_STACK_SIZE
	.align		4
.L_6245:
        /*00e0*/ 	.byte	0x04, 0x1e
        /*00e2*/ 	.short	(.L_6247 - .L_6246)
.L_6246:
        /*00e4*/ 	.word	0x00000000
.L_6247:


//--------------------- .nv.info._ZN2at6native27unrolled_elementwise_kernelINS0_13AUnaryFunctorIN3c108BFloat16ES4_S4_ZZZNS0_21remainder_kernel_cudaERNS_18TensorIteratorBaseEENKUlvE0_clEvENKUlvE2_clEvEUlS4_S4_E_EESt5arrayIPcLm2EELi4E23TrivialOffsetCalculatorILi1EjESF_NS0_6memory12LoadWithCastILi1EEENSG_13StoreWithCastILi1EEEEEviT_T0_T2_T3_T4_T5_ --------------------------
	.section	.nv.info._ZN2at6native27unrolled_elementwise_kernelINS0_13AUnaryFunctorIN3c108BFloat16ES4_S4_ZZZNS0_21remainder_kernel_cudaERNS_18TensorIteratorBaseEENKUlvE0_clEvENKUlvE2_clEvEUlS4_S4_E_EESt5arrayIPcLm2EELi4E23TrivialOffsetCalculatorILi1EjESF_NS0_6memory12LoadWithCastILi1EEENSG_13StoreWithCastILi1EEEEEviT_T0_T2_T3_T4_T5_,"",@"SHT_CUDA_INFO"
	.sectionflags	@""
	.align	4


	//----- nvinfo : EIATTR_CUDA_API_VERSION
	.align		4
        /*0000*/ 	.byte	0x04, 0x37
        /*0002*/ 	.short	(.L_6249 - .L_6248)
.L_6248:
        /*0004*/ 	.word	0x00000082


	//----- nvinfo : EIATTR_SW2861232_WAR
	.align		4
.L_6249:
        /*0008*/ 	.byte	0x01, 0x35
	.zero		2


	//----- nvinfo : EIATTR_PARAM_CBANK
	.align		4
        /*000c*/ 	.byte	0x04, 0x0a
        /*000e*/ 	.short	(.L_6251 - .L_6250)
	.align		4
.L_6250:
        /*0010*/ 	.word	index@(.nv.constant0._ZN2at6native27unrolled_elementwise_kernelINS0_13AUnaryFunctorIN3c108BFloat16ES4_S4_ZZZNS0_21remainder_kernel_cudaERNS_18TensorIteratorBaseEENKUlvE0_clEvENKUlvE2_clEvEUlS4_S4_E_EESt5arrayIPcLm2EELi4E23TrivialOffsetCalculatorILi1EjESF_NS0_6memory12LoadWithCastILi1EEENSG_13StoreWithCastILi1EEEEEviT_T0_T2_T3_T4_T5_)
        /*0014*/ 	.short	0x0160
        /*0016*/ 	.short	0x002c


	//----- nvinfo : EIATTR_CBANK_PARAM_SIZE
	.align		4
.L_6251:
        /*0018*/ 	.byte	0x03, 0x19
        /*001a*/ 	.short	0x002c


	//----- nvinfo : EIATTR_KPARAM_INFO
	.align		4
        /*001c*/ 	.byte	0x04, 0x17
        /*001e*/ 	.short	(.L_6253 - .L_6252)
.L_6252:
        /*0020*/ 	.word	0x00000000
        /*0024*/ 	.short	0x0006
        /*0026*/ 	.short	0x0024
        /*0028*/ 	.byte	0x00, 0xf0, 0x21, 0x00


	//----- nvinfo : EIATTR_KPARAM_INFO
	.align		4
.L_6253:
        /*002c*/ 	.byte	0x04, 0x17
        /*002e*/ 	.short	(.L_6255 - .L_6254)
.L_6254:
        /*0030*/ 	.word	0x00000000
        /*0034*/ 	.short	0x0005
        /*0036*/ 	.short	0x001c
        /*0038*/ 	.byte	0x00, 0xf0, 0x21, 0x00


	//----- nvinfo : EIATTR_KPARAM_INFO
	.align		4
.L_6255:
        /*003c*/ 	.byte	0x04, 0x17
        /*003e*/ 	.short	(.L_6257 - .L_6256)
.L_6256:
        /*0040*/ 	.word	0x00000000
        /*0044*/ 	.short	0x0004
        /*0046*/ 	.short	0x0019
        /*0048*/ 	.byte	0x00, 0xf0, 0x05, 0x00


	//----- nvinfo : EIATTR_KPARAM_INFO
	.align		4
.L_6257:
        /*004c*/ 	.byte	0x04, 0x17
        /*004e*/ 	.short	(.L_6259 - .L_6258)
.L_6258:
        /*0050*/ 	.word	0x00000000
        /*0054*/ 	.short	0x0003
        /*0056*/ 	.short	0x0018
        /*0058*/ 	.byte	0x00, 0xf0, 0x05, 0x00


	//----- nvinfo : EIATTR_KPARAM_INFO
	.align		4
.L_6259:
        /*005c*/ 	.byte	0x04, 0x17
        /*005e*/ 	.short	(.L_6261 - .L_6260)
.L_6260:
        /*0060*/ 	.word	0x00000000
        /*0064*/ 	.short	0x0002
        /*0066*/ 	.short	0x0008
        /*0068*/ 	.byte	0x00, 0xf0, 0x41, 0x00


	//----- nvinfo : EIATTR_KPARAM_INFO
	.align		4
.L_6261:
        /*006c*/ 	.byte	0x04, 0x17
        /*006e*/ 	.short	(.L_6263 - .L_6262)
.L_6262:
        /*0070*/ 	.word	0x00000000
        /*0074*/ 	.short	0x0001
        /*0076*/ 	.short	0x0004
        /*0078*/ 	.byte	0x00, 0xf0, 0x11, 0x00


	//----- nvinfo : EIATTR_KPARAM_INFO
	.align		4
.L_6263:
        /*007c*/ 	.byte	0x04, 0x17
        /*007e*/ 	.short	(.L_6265 - .L_6264)
.L_6264:
        /*0080*/ 	.word	0x00000000
        /*0084*/ 	.short	0x0000
        /*0086*/ 	.short	0x0000
        /*0088*/ 	.byte	0x00, 0xf0, 0x11, 0x00


	//----- nvinfo : EIATTR_MAXREG_COUNT
	.align		4
.L_6265:
        /*008c*/ 	.byte	0x03, 0x1b
        /*008e*/ 	.short	0x00ff


	//----- nvinfo : EIATTR_EXTERNS
	.align		4
        /*0090*/ 	.byte	0x04, 0x0f
        /*0092*/ 	.short	(.L_6267 - .L_6266)


	//   ....[0]....
	.align		4
.L_6266:
        /*0094*/ 	.word	index@(__assertfail)


	//----- nvinfo : EIATTR_MERCURY_ISA_VERSION
	.align		4
.L_6267:
        /*0098*/ 	.byte	0x03, 0x5f
        /*009a*/ 	.short	0x0000


	//----- nvinfo : EIATTR_SYSCALL_OFFSETS
	.align		4
        /*009c*/ 	.byte	0x04, 0x46
        /*009e*/ 	.short	(.L_6269 - .L_6268)


	//   ....[0]....
.L_6268:
        /*00a0*/ 	.word	0x000010b0


	//   ....[1]....
        /*00a4*/ 	.word	0x000021a0


	//   ....[2]....
        /*00a8*/ 	.word	0x000032b0


	//   ....[3]....
        /*00ac*/ 	.word	0x00004390


	//   ....[4]....
        /*00b0*/ 	.word	0x00006a00


	//   ....[5]....
        /*00b4*/ 	.word	0x00007a20


	//   ....[6]....
        /*00b8*/ 	.word	0x00008a30


	//   ....[7]....
        /*00bc*/ 	.word	0x00009a20


	//----- nvinfo : EIATTR_EXIT_INSTR_OFFSETS
	.align		4
.L_6269:
        /*00c0*/ 	.byte	0x04, 0x1c
        /*00c2*/ 	.short	(.L_6271 - .L_6270)


	//   ....[0]....
.L_6270:
        /*00c4*/ 	.word	0x00008af0


	//   ....[1]....
        /*00c8*/ 	.word	0x00008c20


	//   ....[2]....
        /*00cc*/ 	.word	0x00008c60


	//   ....[3]....
        /*00d0*/ 	.word	0x00008d00


	//   ....[4]....
        /*00d4*/ 	.word	0x00008d40


	//   ....[5]....
        /*00d8*/ 	.word	0x00008d80


	//   ....[6]....
        /*00dc*/ 	.word	0x00008e10


	//   ....[7]....
        /*00e0*/ 	.word	0x00008e50


	//   ....[8]....
        /*00e4*/ 	.word	0x00008ef0


	//   ....[9]....
        /*00e8*/ 	.word	0x00008f40


	//   ....[10]....
        /*00ec*/ 	.word	0x00008f90


	//   ....[11]....
        /*00f0*/ 	.word	0x00009060


	//   ....[12]....
        /*00f4*/ 	.word	0x000090c0


	//   ....[13]....
        /*00f8*/ 	.word	0x00009250


	//   ....[14]....
        /*00fc*/ 	.word	0x000093b0


	//   ....[15]....
        /*0100*/ 	.word	0x000093d0


	//   ....[16]....
        /*0104*/ 	.word	0x00009490


	//   ....[17]....
        /*0108*/ 	.word	0x00009610


	//   ....[18]....
        /*010c*/ 	.word	0x00009790


	//   ....[19]....
        /*0110*/ 	.word	0x000098f0


	//   ....[20]....
        /*0114*/ 	.word	0x00009a30


	//   ....[21]....
        /*0118*/ 	.word	0x00009a70


	//   ....[22]....
        /*011c*/ 	.word	0x00009ab0


	//----- nvinfo : EIATTR_MAX_THREADS
	.align		4
.L_6271:
        /*0120*/ 	.byte	0x04, 0x05
        /*0122*/ 	.short	(.L_6273 - .L_6272)
.L_6272:
        /*0124*/ 	.word	0x00000080
        /*0128*/ 	.word	0x00000001
        /*012c*/ 	.word	0x00000001


	//----- nvinfo : EIATTR_CRS_STACK_SIZE
	.align		4
.L_6273:
        /*0130*/ 	.byte	0x04, 0x1e
        /*0132*/ 	.short	(.L_6275 - .L_6274)
.L_6274:
        /*0134*/ 	.word	0x00000000
.L_6275:


//--------------------- .nv.info._ZN2at6native18elementwise_kernelILi128ELi4EZNS0_22gpu_kernel_impl_nocastINS0_13AUnaryFunctorIN3c108BFloat16ES5_S5_ZZZNS0_21remainder_kernel_cudaERNS_18TensorIteratorBaseEENKUlvE0_clEvENKUlvE2_clEvEUlS5_S5_E_EEEEvS7_RKT_EUliE_EEviT1_ --------------------------
	.section	.nv.info._ZN2at6native18elementwise_kernelILi128ELi4EZNS0_22gpu_kernel_impl_nocastINS0_13AUnaryFunctorIN3c108BFloat16ES5_S5_ZZZNS0_21remainder_kernel_cudaERNS_18TensorIteratorBaseEENKUlvE0_clEvENKUlvE2_clEvEUlS5_S5_E_EEEEvS7_RKT_EUliE_EEviT1_,"",@"SHT_CUDA_INFO"
	.sectionflags	@""
	.align	4


	//----- nvinfo : EIATTR_CUDA_API_VERSION
	.align		4
        /*0000*/ 	.byte	0x04, 0x37
        /*0002*/ 	.short	(.L_6277 - .L_6276)
.L_6276:
        /*0004*/ 	.word	0x00000082


	//----- nvinfo : EIATTR_SW2861232_WAR
	.align		4
.L_6277:
        /*0008*/ 	.byte	0x01, 0x35
	.zero		2


	//----- nvinfo : EIATTR_PARAM_CBANK
	.align		4
        /*000c*/ 	.byte	0x04, 0x0a
        /*000e*/ 	.short	(.L_6279 - .L_6278)
	.align		4
.L_6278:
        /*0010*/ 	.word	index@(.nv.constant0._ZN2at6native18elementwise_kernelILi128ELi4EZNS0_22gpu_kernel_impl_nocastINS0_13AUnaryFunctorIN3c108BFloat16ES5_S5_ZZZNS0_21remainder_kernel_cudaERNS_18TensorIteratorBaseEENKUlvE0_clEvENKUlvE2_clEvEUlS5_S5_E_EEEEvS7_RKT_EUliE_EEviT1_)
        /*0014*/ 	.short	0x0160
        /*0016*/ 	.short	0x0220


	//----- nvinfo : EIATTR_CBANK_PARAM_SIZE
	.align		4
.L_6279:
        /*0018*/ 	.byte	0x03, 0x19
        /*001a*/ 	.short	0x0220


	//----- nvinfo : EIATTR_KPARAM_INFO
	.align		4
        /*001c*/ 	.byte	0x04, 0x17
        /*001e*/ 	.short	(.L_6281 - .L_6280)
.L_6280:
        /*0020*/ 	.word	0x00000000
        /*0024*/ 	.short	0x0001
        /*0026*/ 	.short	0x0008
        /*0028*/ 	.byte	0x00, 0xf0, 0x61, 0x08


	//----- nvinfo : EIATTR_KPARAM_INFO
	.align		4
.L_6281:
        /*002c*/ 	.byte	0x04, 0x17
        /*002e*/ 	.short	(.L_6283 - .L_6282)
.L_6282:
        /*0030*/ 	.word	0x00000000
        /*0034*/ 	.short	0x0000
        /*0036*/ 	.short	0x0000
        /*0038*/ 	.byte	0x00, 0xf0, 0x11, 0x00


	//----- nvinfo : EIATTR_MAXREG_COUNT
	.align		4
.L_6283:
        /*003c*/ 	.byte	0x03, 0x1b
        /*003e*/ 	.short	0x0080


	//----- nvinfo : EIATTR_MERCURY_ISA_VERSION
	.align		4
        /*0040*/ 	.byte	0x03, 0x5f
        /*0042*/ 	.short	0x0000


	//----- nvinfo : EIATTR_EXIT_INSTR_OFFSETS
	.align		4
        /*0044*/ 	.byte	0x04, 0x1c
        /*0046*/ 	.short	(.L_6285 - .L_6284)


	//   ....[0]....
.L_6284:
        /*0048*/ 	.word	0x00003bb0


	//   ....[1]....
        /*004c*/ 	.word	0x00004f40


	//----- nvinfo : EIATTR_MAX_THREADS
	.align		4
.L_6285:
        /*0050*/ 	.byte	0x04, 0x05
        /*0052*/ 	.short	(.L_6287 - .L_6286)
.L_6286:
        /*0054*/ 	.word	0x00000080
        /*0058*/ 	.word	0x00000001
        /*005c*/ 	.word	0x00000001


	//----- nvinfo : EIATTR_CRS_STACK_SIZE
	.align		4
.L_6287:
        /*0060*/ 	.byte	0x04, 0x1e
        /*0062*/ 	.short	(.L_6289 - .L_6288)
.L_6288:
        /*0064*/ 	.word	0x00000000
.L_6289:


//--------------------- .nv.info._ZN2at6native27unrolled_elementwise_kernelINS0_13AUnaryFunctorIN3c108BFloat16ES4_S4_ZZZNS0_21remainder_kernel_cudaERNS_18TensorIteratorBaseEENKUlvE0_clEvENKUlvE2_clEvEUlS4_S4_E_EESt5arrayIPcLm2EELi4E23TrivialOffsetCalculatorILi1EjESF_NS0_6memory15LoadWithoutCastENSG_16StoreWithoutCastEEEviT_T0_T2_T3_T4_T5_ --------------------------
	.section	.nv.info._ZN2at6native27unrolled_elementwise_kernelINS0_13AUnaryFunctorIN3c108BFloat16ES4_S4_ZZZNS0_21remainder_kernel_cudaERNS_18TensorIteratorBaseEENKUlvE0_clEvENKUlvE2_clEvEUlS4_S4_E_EESt5arrayIPcLm2EELi4E23TrivialOffsetCalculatorILi1EjESF_NS0_6memory15LoadWithoutCastENSG_16StoreWithoutCastEEEviT_T0_T2_T3_T4_T5_,"",@"SHT_CUDA_INFO"
	.sectionflags	@""
	.align	4


	//----- nvinfo : EIATTR_CUDA_API_VERSION
	.align		4
        /*0000*/ 	.byte	0x04, 0x37
        /*0002*/ 	.short	(.L_6291 - .L_6290)
.L_6290:
        /*0004*/ 	.word	0x00000082


	//----- nvinfo : EIATTR_SW2861232_WAR
	.align		4
.L_6291:
        /*0008*/ 	.byte	0x01, 0x35
	.zero		2


	//----- nvinfo : EIATTR_PARAM_CBANK
	.align		4
        /*000c*/ 	.byte	0x04, 0x0a
        /*000e*/ 	.short	(.L_6293 - .L_6292)
	.align		4
.L_6292:
        /*0010*/ 	.word	index@(.nv.constant0._ZN2at6native27unrolled_elementwise_kernelINS0_13AUnaryFunctorIN3c108BFloat16ES4_S4_ZZZNS0_21remainder_kernel_cudaERNS_18TensorIteratorBaseEENKUlvE0_clEvENKUlvE2_clEvEUlS4_S4_E_EESt5arrayIPcLm2EELi4E23TrivialOffsetCalculatorILi1EjESF_NS0_6memory15LoadWithoutCastENSG_16StoreWithoutCastEEEviT_T0_T2_T3_T4_T5_)
        /*0014*/ 	.short	0x0160
        /*0016*/ 	.short	0x001c


	//----- nvinfo : EIATTR_CBANK_PARAM_SIZE
	.align		4
.L_6293:
        /*0018*/ 	.byte	0x03, 0x19
        /*001a*/ 	.short	0x001c


	//----- nvinfo : EIATTR_KPARAM_INFO
	.align		4
        /*001c*/ 	.byte	0x04, 0x17
        /*001e*/ 	.short	(.L_6295 - .L_6294)
.L_6294:
        /*0020*/ 	.word	0x00000000
        /*0024*/ 	.short	0x0006
        /*0026*/ 	.short	0x001b
        /*0028*/ 	.byte	0x00, 0xf0, 0x05, 0x00


	//----- nvinfo : EIATTR_KPARAM_INFO
	.align		4
.L_6295:
        /*002c*/ 	.byte	0x04, 0x17
        /*002e*/ 	.short	(.L_6297 - .L_6296)
.L_6296:
        /*0030*/ 	.word	0x00000000
        /*0034*/ 	.short	0x0005
        /*0036*/ 	.short	0x001a
        /*0038*/ 	.byte	0x00, 0xf0, 0x05, 0x00


	//----- nvinfo : EIATTR_KPARAM_INFO
	.align		4
.L_6297:
        /*003c*/ 	.byte	0x04, 0x17
        /*003e*/ 	.short	(.L_6299 - .L_6298)
.L_6298:
        /*0040*/ 	.word	0x00000000
        /*0044*/ 	.short	0x0004
        /*0046*/ 	.short	0x0019
        /*0048*/ 	.byte	0x00, 0xf0, 0x05, 0x00


	//----- nvinfo : EIATTR_KPARAM_INFO
	.align		4
.L_6299:
        /*004c*/ 	.byte	0x04, 0x17
        /*004e*/ 	.short	(.L_6301 - .L_6300)
.L_6300:
        /*0050*/ 	.word	0x00000000
        /*0054*/ 	.short	0x0003
        /*0056*/ 	.short	0x0018
        /*0058*/ 	.byte	0x00, 0xf0, 0x05, 0x00


	//----- nvinfo : EIATTR_KPARAM_INFO
	.align		4
.L_6301:
        /*005c*/ 	.byte	0x04, 0x17
        /*005e*/ 	.short	(.L_6303 - .L_6302)
.L_6302:
        /*0060*/ 	.word	0x00000000
        /*0064*/ 	.short	0x0002
        /*0066*/ 	.short	0x0008
        /*0068*/ 	.byte	0x00, 0xf0, 0x41, 0x00


	//----- nvinfo : EIATTR_KPARAM_INFO
	.align		4
.L_6303:
        /*006c*/ 	.byte	0x04, 0x17
        /*006e*/ 	.short	(.L_6305 - .L_6304)
.L_6304:
        /*0070*/ 	.word	0x00000000
        /*0074*/ 	.short	0x0001
        /*0076*/ 	.short	0x0004
        /*0078*/ 	.byte	0x00, 0xf0, 0x11, 0x00


	//----- nvinfo : EIATTR_KPARAM_INFO
	.align		4
.L_6305:
        /*007c*/ 	.byte	0x04, 0x17
        /*007e*/ 	.short	(.L_6307 - .L_6306)
.L_6306:
        /*0080*/ 	.word	0x00000000
        /*0084*/ 	.short	0x0000
        /*0086*/ 	.short	0x0000
        /*0088*/ 	.byte	0x00, 0xf0, 0x11, 0x00


	//----- nvinfo : EIATTR_MAXREG_COUNT
	.align		4
.L_6307:
        /*008c*/ 	.byte	0x03, 0x1b
        /*008e*/ 	.short	0x00ff


	//----- nvinfo : EIATTR_MERCURY_ISA_VERSION
	.align		4
        /*0090*/ 	.byte	0x03, 0x5f
        /*0092*/ 	.short	0x0000


	//----- nvinfo : EIATTR_EXIT_INSTR_OFFSETS
	.align		4
        /*0094*/ 	.byte	0x04, 0x1c
        /*0096*/ 	.short	(.L_6309 - .L_6308)


	//   ....[0]....
.L_6308:
        /*0098*/ 	.word	0x000018e0


	//   ....[1]....
        /*009c*/ 	.word	0x00001930


	//----- nvinfo : EIATTR_MAX_THREADS
	.align		4
.L_6309:
        /*00a0*/ 	.byte	0x04, 0x05
        /*00a2*/ 	.short	(.L_6311 - .L_6310)
.L_6310:
        /*00a4*/ 	.word	0x00000080
        /*00a8*/ 	.word	0x00000001
        /*00ac*/ 	.word	0x00000001


	//----- nvinfo : EIATTR_CRS_STACK_SIZE
	.align		4
.L_6311:
        /*00b0*/ 	.byte	0x04, 0x1e
        /*00b2*/ 	.short	(.L_6313 - .L_6312)
.L_6312:
        /*00b4*/ 	.word	0x00000000
.L_6313:


//--------------------- .nv.info._ZN2at6native29vectorized_elementwise_kernelILi2ENS0_13AUnaryFunctorIN3c108BFloat16ES4_S4_ZZZNS0_21remainder_kernel_cudaERNS_18TensorIteratorBaseEENKUlvE0_clEvENKUlvE2_clEvEUlS4_S4_E_EESt5arrayIPcLm2EEEEviT0_T1_ --------------------------
	.section	.nv.info._ZN2at6native29vectorized_elementwise_kernelILi2ENS0_13AUnaryFunctorIN3c108BFloat16ES4_S4_ZZZNS0_21remainder_kernel_cudaERNS_18TensorIteratorBaseEENKUlvE0_clEvENKUlvE2_clEvEUlS4_S4_E_EESt5arrayIPcLm2EEEEviT0_T1_,"",@"SHT_CUDA_INFO"
	.sectionflags	@""
	.align	4


	//----- nvinfo : EIATTR_CUDA_API_VERSION
	.align		4
        /*0000*/ 	.byte	0x04, 0x37
        /*0002*/ 	.short	(.L_6315 - .L_6314)
.L_6314:
        /*0004*/ 	.word	0x00000082


	//----- nvinfo : EIATTR_SW2861232_WAR
	.align		4
.L_6315:
        /*0008*/ 	.byte	0x01, 0x35
	.zero		2


	//----- nvinfo : EIATTR_PARAM_CBANK
	.align		4
        /*000c*/ 	.byte	0x04, 0x0a
        /*000e*/ 	.short	(.L_6317 - .L_6316)
	.align		4
.L_6316:
        /*0010*/ 	.word	index@(.nv.constant0._ZN2at6native29vectorized_elementwise_kernelILi2ENS0_13AUnaryFunctorIN3c108BFloat16ES4_S4_ZZZNS0_21remainder_kernel_cudaERNS_18TensorIteratorBaseEENKUlvE0_clEvENKUlvE2_clEvEUlS4_S4_E_EESt5arrayIPcLm2EEEEviT0_T1_)
        /*0014*/ 	.short	0x0160
        /*0016*/ 	.short	0x0018


	//----- nvinfo : EIATTR_CBANK_PARAM_SIZE
	.align		4
.L_6317:
        /*0018*/ 	.byte	0x03, 0x19
        /*001a*/ 	.short	0x0018


	//----- nvinfo : EIATTR_KPARAM_INFO
	.align		4
        /*001c*/ 	.byte	0x04, 0x17
        /*001e*/ 	.short	(.L_6319 - .L_6318)
.L_6318:
        /*0020*/ 	.word	0x00000000
        /*0024*/ 	.short	0x0002
        /*0026*/ 	.short	0x0008
        /*0028*/ 	.byte	0x00, 0xf0, 0x41, 0x00


	//----- nvinfo : EIATTR_KPARAM_INFO
	.align		4
.L_6319:
        /*002c*/ 	.byte	0x04, 0x17
        /*002e*/ 	.short	(.L_6321 - .L_6320)
.L_6320:
        /*0030*/ 	.word	0x00000000
        /*0034*/ 	.short	0x0001
        /*0036*/ 	.short	0x0004
        /*0038*/ 	.byte	0x00, 0xf0, 0x11, 0x00


	//----- nvinfo : EIATTR_KPARAM_INFO
	.align		4
.L_6321:
        /*003c*/ 	.byte	0x04, 0x17
        /*003e*/ 	.short	(.L_6323 - .L_6322)
.L_6322:
        /*0040*/ 	.word	0x00000000
        /*0044*/ 	.short	0x0000
        /*0046*/ 	.short	0x0000
        /*0048*/ 	.byte	0x00, 0xf0, 0x11, 0x00


	//----- nvinfo : EIATTR_MAXREG_COUNT
	.align		4
.L_6323:
        /*004c*/ 	.byte	0x03, 0x1b
        /*004e*/ 	.short	0x00ff


	//----- nvinfo : EIATTR_MERCURY_ISA_VERSION
	.align		4
        /*0050*/ 	.byte	0x03, 0x5f
        /*0052*/ 	.short	0x0000


	//----- nvinfo : EIATTR_EXIT_INSTR_OFFSETS
	.align		4
        /*0054*/ 	.byte	0x04, 0x1c
        /*0056*/ 	.short	(.L_6325 - .L_6324)


	//   ....[0]....
.L_6324:
        /*0058*/ 	.word	0x00002710


	//   ....[1]....
        /*005c*/ 	.word	0x00005800


	//   ....[2]....
        /*0060*/ 	.word	0x00005850


	//----- nvinfo : EIATTR_MAX_THREADS
	.align		4
.L_6325:
        /*0064*/ 	.byte	0x04, 0x05
        /*0066*/ 	.short	(.L_6327 - .L_6326)
.L_6326:
        /*0068*/ 	.word	0x00000080
        /*006c*/ 	.word	0x00000001
        /*0070*/ 	.word	0x00000001


	//----- nvinfo : EIATTR_CRS_STACK_SIZE
	.align		4
.L_6327:
        /*0074*/ 	.byte	0x04, 0x1e
        /*0076*/ 	.short	(.L_6329 - .L_6328)
.L_6328:
        /*0078*/ 	.word	0x00000000
.L_6329:


//--------------------- .nv.info._ZN2at6native29vectorized_elementwise_kernelILi4ENS0_13AUnaryFunctorIN3c108BFloat16ES4_S4_ZZZNS0_21remainder_kernel_cudaERNS_18TensorIteratorBaseEENKUlvE0_clEvENKUlvE2_clEvEUlS4_S4_E_EESt5arrayIPcLm2EEEEviT0_T1_ --------------------------
	.section	.nv.info._ZN2at6native29vectorized_elementwise_kernelILi4ENS0_13AUnaryFunctorIN3c108BFloat16ES4_S4_ZZZNS0_21remainder_kernel_cudaERNS_18TensorIteratorBaseEENKUlvE0_clEvENKUlvE2_clEvEUlS4_S4_E_EESt5arrayIPcLm2EEEEviT0_T1_,"",@"SHT_CUDA_INFO"
	.sectionflags	@""
	.align	4


	//----- nvinfo : EIATTR_CUDA_API_VERSION
	.align		4
        /*0000*/ 	.byte	0x04, 0x37
        /*0002*/ 	.short	(.L_6331 - .L_6330)
.L_6330:
        /*0004*/ 	.word	0x00000082


	//----- nvinfo : EIATTR_SW2861232_WAR
	.align		4
.L_6331:
        /*0008*/ 	.byte	0x01, 0x35
	.zero		2


	//----- nvinfo : EIATTR_PARAM_CBANK
	.align		4
        /*000c*/ 	.byte	0x04, 0x0a
        /*000e*/ 	.short	(.L_6333 - .L_6332)
	.align		4
.L_6332:
        /*0010*/ 	.word	index@(.nv.constant0._ZN2at6native29vectorized_elementwise_kernelILi4ENS0_13AUnaryFunctorIN3c108BFloat16ES4_S4_ZZZNS0_21remainder_kernel_cudaERNS_18TensorIteratorBaseEENKUlvE0_clEvENKUlvE2_clEvEUlS4_S4_E_EESt5arrayIPcLm2EEEEviT0_T1_)
        /*0014*/ 	.short	0x0160
        /*0016*/ 	.short	0x0018


	//----- nvinfo : EIATTR_CBANK_PARAM_SIZE
	.align		4
.L_6333:
        /*0018*/ 	.byte	0x03, 0x19
        /*001a*/ 	.short	0x0018


	//----- nvinfo : EIATTR_KPARAM_INFO
	.align		4
        /*001c*/ 	.byte	0x04, 0x17
        /*001e*/ 	.short	(.L_6335 - .L_6334)
.L_6334:
        /*0020*/ 	.word	0x00000000
        /*0024*/ 	.short	0x0002
        /*0026*/ 	.short	0x0008
        /*0028*/ 	.byte	0x00, 0xf0, 0x41, 0x00


	//----- nvinfo : EIATTR_KPARAM_INFO
	.align		4
.L_6335:
        /*002c*/ 	.byte	0x04, 0x17
        /*002e*/ 	.short	(.L_6337 - .L_6336)
.L_6336:
        /*0030*/ 	.word	0x00000000
        /*0034*/ 	.short	0x0001
        /*0036*/ 	.short	0x0004
        /*0038*/ 	.byte	0x00, 0xf0, 0x11, 0x00


	//----- nvinfo : EIATTR_KPARAM_INFO
	.align		4
.L_6337:
        /*003c*/ 	.byte	0x04, 0x17
        /*003e*/ 	.short	(.L_6339 - .L_6338)
.L_6338:
        /*0040*/ 	.word	0x00000000
        /*0044*/ 	.short	0x0000
        /*0046*/ 	.short	0x0000
        /*0048*/ 	.byte	0x00, 0xf0, 0x11, 0x00


	//----- nvinfo : EIATTR_MAXREG_COUNT
	.align		4
.L_6339:
        /*004c*/ 	.byte	0x03, 0x1b
        /*004e*/ 	.short	0x00ff


	//----- nvinfo : EIATTR_MERCURY_ISA_VERSION
	.align		4
        /*0050*/ 	.byte	0x03, 0x5f
        /*0052*/ 	.short	0x0000


	//----- nvinfo : EIATTR_EXIT_INSTR_OFFSETS
	.align		4
        /*0054*/ 	.byte	0x04, 0x1c
        /*0056*/ 	.short	(.L_6341 - .L_6340)


	//   ....[0]....
.L_6340:
        /*0058*/ 	.word	0x000026b0


	//   ....[1]....
        /*005c*/ 	.word	0x000057a0


	//   ....[2]....
        /*0060*/ 	.word	0x000057f0


	//----- nvinfo : EIATTR_MAX_THREADS
	.align		4
.L_6341:
        /*0064*/ 	.byte	0x04, 0x05
        /*0066*/ 	.short	(.L_6343 - .L_6342)
.L_6342:
        /*0068*/ 	.word	0x00000080
        /*006c*/ 	.word	0x00000001
        /*0070*/ 	.word	0x00000001


	//----- nvinfo : EIATTR_CRS_STACK_SIZE
	.align		4
.L_6343:
        /*0074*/ 	.byte	0x04, 0x1e
        /*0076*/ 	.short	(.L_6345 - .L_6344)
.L_6344:
        /*0078*/ 	.word	0x00000000
.L_6345:


//--------------------- .nv.info._ZN2at6native29vectorized_elementwise_kernelILi8ENS0_13AUnaryFunctorIN3c108BFloat16ES4_S4_ZZZNS0_21remainder_kernel_cudaERNS_18TensorIteratorBaseEENKUlvE0_clEvENKUlvE2_clEvEUlS4_S4_E_EESt5arrayIPcLm2EEEEviT0_T1_ --------------------------
	.section	.nv.info._ZN2at6native29vectorized_elementwise_kernelILi8ENS0_13AUnaryFunctorIN3c108BFloat16ES4_S4_ZZZNS0_21remainder_kernel_cudaERNS_18TensorIteratorBaseEENKUlvE0_clEvENKUlvE2_clEvEUlS4_S4_E_EESt5arrayIPcLm2EEEEviT0_T1_,"",@"SHT_CUDA_INFO"
	.sectionflags	@""
	.align	4


	//----- nvinfo : EIATTR_CUDA_API_VERSION
	.align		4
        /*0000*/ 	.byte	0x04, 0x37
        /*0002*/ 	.short	(.L_6347 - .L_6346)
.L_6346:
        /*0004*/ 	.word	0x00000082


	//----- nvinfo : EIATTR_SW2861232_WAR
	.align		4
.L_6347:
        /*0008*/ 	.byte	0x01, 0x35
	.zero		2


	//----- nvinfo : EIATTR_PARAM_CBANK
	.align		4
        /*000c*/ 	.byte	0x04, 0x0a
        /*000e*/ 	.short	(.L_6349 - .L_6348)
	.align		4
.L_6348:
        /*0010*/ 	.word	index@(.nv.constant0._ZN2at6native29vectorized_elementwise_kernelILi8ENS0_13AUnaryFunctorIN3c108BFloat16ES4_S4_ZZZNS0_21remainder_kernel_cudaERNS_18TensorIteratorBaseEENKUlvE0_clEvENKUlvE2_clEvEUlS4_S4_E_EESt5arrayIPcLm2EEEEviT0_T1_)
        /*0014*/ 	.short	0x0160
        /*0016*/ 	.short	0x0018


	//----- nvinfo : EIATTR_CBANK_PARAM_SIZE
	.align		4
.L_6349:
        /*0018*/ 	.byte	0x03, 0x19
        /*001a*/ 	.short	0x0018


	//----- nvinfo : EIATTR_KPARAM_INFO
	.align		4
        /*001c*/ 	.byte	0x04, 0x17
        /*001e*/ 	.short	(.L_6351 - .L_6350)
.L_6350:
        /*0020*/ 	.word	0x00000000
        /*0024*/ 	.short	0x0002
        /*0026*/ 	.short	0x0008
        /*0028*/ 	.byte	0x00, 0xf0, 0x41, 0x00


	//----- nvinfo : EIATTR_KPARAM_INFO
	.align		4
.L_6351:
        /*002c*/ 	.byte	0x04, 0x17
        /*002e*/ 	.short	(.L_6353 - .L_6352)
.L_6352:
        /*0030*/ 	.word	0x00000000
        /*0034*/ 	.short	0x0001
        /*0036*/ 	.short	0x0004
        /*0038*/ 	.byte	0x00, 0xf0, 0x11, 0x00


	//----- nvinfo : EIATTR_KPARAM_INFO
	.align		4
.L_6353:
        /*003c*/ 	.byte	0x04, 0x17
        /*003e*/ 	.short	(.L_6355 - .L_6354)
.L_6354:
        /*0040*/ 	.word	0x00000000
        /*0044*/ 	.short	0x0000
        /*0046*/ 	.short	0x0000
        /*0048*/ 	.byte	0x00, 0xf0, 0x11, 0x00


	//----- nvinfo : EIATTR_MAXREG_COUNT
	.align		4
.L_6355:
        /*004c*/ 	.byte	0x03, 0x1b
        /*004e*/ 	.short	0x00ff


	//----- nvinfo : EIATTR_MERCURY_ISA_VERSION
	.align		4
        /*0050*/ 	.byte	0x03, 0x5f
        /*0052*/ 	.short	0x0000


	//----- nvinfo : EIATTR_EXIT_INSTR_OFFSETS
	.align		4
        /*0054*/ 	.byte	0x04, 0x1c
        /*0056*/ 	.short	(.L_6357 - .L_6356)


	//   ....[0]....
.L_6356:
        /*0058*/ 	.word	0x00000010


	//----- nvinfo : EIATTR_MAX_THREADS
	.align		4
.L_6357:
        /*005c*/ 	.byte	0x04, 0x05
        /*005e*/ 	.short	(.L_6359 - .L_6358)
.L_6358:
        /*0060*/ 	.word	0x00000080
        /*0064*/ 	.word	0x00000001
        /*0068*/ 	.word	0x00000001
.L_6359:


//--------------------- .nv.info._ZN2at6native18elementwise_kernelILi128ELi4EZNS0_15gpu_kernel_implINS0_13BinaryFunctorIN3c104HalfES5_S5_ZZZNS0_21remainder_kernel_cudaERNS_18TensorIteratorBaseEENKUlvE0_clEvENKUlvE1_clEvEUlS5_S5_E_EEEEvS7_RKT_EUliE_EEviT1_ --------------------------
	.section	.nv.info._ZN2at6native18elementwise_kernelILi128ELi4EZNS0_15gpu_kernel_implINS0_13BinaryFunctorIN3c104HalfES5_S5_ZZZNS0_21remainder_kernel_cudaERNS_18TensorIteratorBaseEENKUlvE0_clEvENKUlvE1_clEvEUlS5_S5_E_EEEEvS7_RKT_EUliE_EEviT1_,"",@"SHT_CUDA_INFO"
	.sectionflags	@""
	.align	4


	//----- nvinfo : EIATTR_CUDA_API_VERSION
	.align		4
        /*0000*/ 	.byte	0x04, 0x37
        /*0002*/ 	.short	(.L_6361 - .L_6360)
.L_6360:
        /*0004*/ 	.word	0x00000082


	//----- nvinfo : EIATTR_SW2861232_WAR
	.align		4
.L_6361:
        /*0008*/ 	.byte	0x01, 0x35
	.zero		2


	//----- nvinfo : EIATTR_PARAM_CBANK
	.align		4
        /*000c*/ 	.byte	0x04, 0x0a
        /*000e*/ 	.short	(.L_6363 - .L_6362)
	.align		4
.L_6362:
        /*0010*/ 	.word	index@(.nv.constant0._ZN2at6native18elementwise_kernelILi128ELi4EZNS0_15gpu_kernel_implINS0_13BinaryFunctorIN3c104HalfES5_S5_ZZZNS0_21remainder_kernel_cudaERNS_18TensorIteratorBaseEENKUlvE0_clEvENKUlvE1_clEvEUlS5_S5_E_EEEEvS7_RKT_EUliE_EEviT1_)
        /*0014*/ 	.short	0x0160
        /*0016*/ 	.short	0x0290


	//----- nvinfo : EIATTR_CBANK_PARAM_SIZE
	.align		4
.L_6363:
        /*0018*/ 	.byte	0x03, 0x19
        /*001a*/ 	.short	0x0290


	//----- nvinfo : EIATTR_KPARAM_INFO
	.align		4
        /*001c*/ 	.byte	0x04, 0x17
        /*001e*/ 	.short	(.L_6365 - .L_6364)
.L_6364:
        /*0020*/ 	.word	0x00000000
        /*0024*/ 	.short	0x0001
        /*0026*/ 	.short	0x0008
        /*0028*/ 	.byte	0x00, 0xf0, 0x21, 0x0a


	//----- nvinfo : EIATTR_KPARAM_INFO
	.align		4
.L_6365:
        /*002c*/ 	.byte	0x04, 0x17
        /*002e*/ 	.short	(.L_6367 - .L_6366)
.L_6366:
        /*0030*/ 	.word	0x00000000
        /*0034*/ 	.short	0x0000
        /*0036*/ 	.short	0x0000
        /*0038*/ 	.byte	0x00, 0xf0, 0x11, 0x00


	//----- nvinfo : EIATTR_MAXREG_COUNT
	.align		4
.L_6367:
        /*003c*/ 	.byte	0x03, 0x1b
        /*003e*/ 	.short	0x0080


	//----- nvinfo : EIATTR_EXTERNS
	.align		4
        /*0040*/ 	.byte	0x04, 0x0f
        /*0042*/ 	.short	(.L_6369 - .L_6368)


	//   ....[0]....
	.align		4
.L_6368:
        /*0044*/ 	.word	index@(__assertfail)


	//----- nvinfo : EIATTR_MERCURY_ISA_VERSION
	.align		4
.L_6369:
        /*0048*/ 	.byte	0x03, 0x5f
        /*004a*/ 	.short	0x0000


	//----- nvinfo : EIATTR_SYSCALL_OFFSETS
	.align		4
        /*004c*/ 	.byte	0x04, 0x46
        /*004e*/ 	.short	(.L_6371 - .L_6370)


	//   ....[0]....
.L_6370:
        /*0050*/ 	.word	0x00002010


	//   ....[1]....
        /*0054*/ 	.word	0x00002fa0


	//   ....[2]....
        /*0058*/ 	.word	0x00004400


	//   ....[3]....
        /*005c*/ 	.word	0x00006480


	//   ....[4]....
        /*0060*/ 	.word	0x00007410


	//   ....[5]....
        /*0064*/ 	.word	0x00008870


	//   ....[6]....
        /*0068*/ 	.word	0x0000a8d0


	//   ....[7]....
        /*006c*/ 	.word	0x0000b860


	//   ....[8]....
        /*0070*/ 	.word	0x0000ccc0


	//   ....[9]....
        /*0074*/ 	.word	0x0000ed30


	//   ....[10]....
        /*0078*/ 	.word	0x0000fcc0


	//   ....[11]....
        /*007c*/ 	.word	0x00011120


	//----- nvinfo : EIATTR_EXIT_INSTR_OFFSETS
	.align		4
.L_6371:
        /*0080*/ 	.byte	0x04, 0x1c
        /*0082*/ 	.short	(.L_6373 - .L_6372)


	//   ....[0]....
.L_6372:
        /*0084*/ 	.word	0x0000cd80


	//   ....[1]....
        /*0088*/ 	.word	0x00010320


	//   ....[2]....
        /*008c*/ 	.word	0x00010360


	//   ....[3]....
        /*0090*/ 	.word	0x00010400


	//   ....[4]....
        /*0094*/ 	.word	0x00010440


	//   ....[5]....
        /*0098*/ 	.word	0x00010480


	//   ....[6]....
        /*009c*/ 	.word	0x00010510


	//   ....[7]....
        /*00a0*/ 	.word	0x00010530


	//   ....[8]....
        /*00a4*/ 	.word	0x000105d0


	//   ....[9]....
        /*00a8*/ 	.word	0x00010620


	//   ....[10]....
        /*00ac*/ 	.word	0x00010670


	//   ....[11]....
        /*00b0*/ 	.word	0x00010740


	//   ....[12]....
        /*00b4*/ 	.word	0x000107a0


	//   ....[13]....
        /*00b8*/ 	.word	0x00010930


	//   ....[14]....
        /*00bc*/ 	.word	0x00010a90


	//   ....[15]....
        /*00c0*/ 	.word	0x00010ad0


	//   ....[16]....
        /*00c4*/ 	.word	0x00010b90


	//   ....[17]....
        /*00c8*/ 	.word	0x00010d10


	//   ....[18]....
        /*00cc*/ 	.word	0x00010e90


	//   ....[19]....
        /*00d0*/ 	.word	0x00010ff0


	//   ....[20]....
        /*00d4*/ 	.word	0x00011130


	//   ....[21]....
        /*00d8*/ 	.word	0x00011170


	//   ....[22]....
        /*00dc*/ 	.word	0x000111b0


	//----- nvinfo : EIATTR_MAX_THREADS
	.align		4
.L_6373:
        /*00e0*/ 	.byte	0x04, 0x05
        /*00e2*/ 	.short	(.L_6375 - .L_6374)
.L_6374:
        /*00e4*/ 	.word	0x00000080
        /*00e8*/ 	.word	0x00000001
        /*00ec*/ 	.word	0x00000001


	//----- nvinfo : EIATTR_CRS_STACK_SIZE
	.align		4
.L_6375:
        /*00f0*/ 	.byte	0x04, 0x1e
        /*00f2*/ 	.short	(.L_6377 - .L_6376)
.L_6376:
        /*00f4*/ 	.word	0x00000000
.L_6377:


//--------------------- .nv.info._ZN2at6native27unrolled_elementwise_kernelINS0_13BinaryFunctorIN3c104HalfES4_S4_ZZZNS0_21remainder_kernel_cudaERNS_18TensorIteratorBaseEENKUlvE0_clEvENKUlvE1_clEvEUlS4_S4_E_EESt5arrayIPcLm3EELi4E23TrivialOffsetCalculatorILi2EjESE_ILi1EjENS0_6memory12LoadWithCastILi2EEENSH_13StoreWithCastILi1EEEEEviT_T0_T2_T3_T4_T5_ --------------------------
	.section	.nv.info._ZN2at6native27unrolled_elementwise_kernelINS0_13BinaryFunctorIN3c104HalfES4_S4_ZZZNS0_21remainder_kernel_cudaERNS_18TensorIteratorBaseEENKUlvE0_clEvENKUlvE1_clEvEUlS4_S4_E_EESt5arrayIPcLm3EELi4E23TrivialOffsetCalculatorILi2EjESE_ILi1EjENS0_6memory12LoadWithCastILi2EEENSH_13StoreWithCastILi1EEEEEviT_T0_T2_T3_T4_T5_,"",@"SHT_CUDA_INFO"
	.sectionflags	@""
	.align	4


	//----- nvinfo : EIATTR_CUDA_API_VERSION
	.align		4
        /*0000*/ 	.byte	0x04, 0x37
        /*0002*/ 	.short	(.L_6379 - .L_6378)
.L_6378:
        /*0004*/ 	.word	0x00000082


	//----- nvinfo : EIATTR_SW2861232_WAR
	.align		4
.L_6379:
        /*0008*/ 	.byte	0x01, 0x35
	.zero		2


	//----- nvinfo : EIATTR_PARAM_CBANK
	.align		4
        /*000c*/ 	.byte	0x04, 0x0a
        /*000e*/ 	.short	(.L_6381 - .L_6380)
	.align		4
.L_6380:
        /*0010*/ 	.word	index@(.nv.constant0._ZN2at6native27unrolled_elementwise_kernelINS0_13BinaryFunctorIN3c104HalfES4_S4_ZZZNS0_21remainder_kernel_cudaERNS_18TensorIteratorBaseEENKUlvE0_clEvENKUlvE1_clEvEUlS4_S4_E_EESt5arrayIPcLm3EELi4E23TrivialOffsetCalculatorILi2EjESE_ILi1EjENS0_6memory12LoadWithCastILi2EEENSH_13StoreWithCastILi1EEEEEviT_T0_T2_T3_T4_T5_)
        /*0014*/ 	.short	0x0160
        /*0016*/ 	.short	0x0038


	//----- nvinfo : EIATTR_CBANK_PARAM_SIZE
	.align		4
.L_6381:
        /*0018*/ 	.byte	0x03, 0x19
        /*001a*/ 	.short	0x0038


	//----- nvinfo : EIATTR_KPARAM_INFO
	.align		4
        /*001c*/ 	.byte	0x04, 0x17
        /*001e*/ 	.short	(.L_6383 - .L_6382)
.L_6382:
        /*0020*/ 	.word	0x00000000
        /*0024*/ 	.short	0x0006
        /*0026*/ 	.short	0x0030
        /*0028*/ 	.byte	0x00, 0xf0, 0x21, 0x00


	//----- nvinfo : EIATTR_KPARAM_INFO
	.align		4
.L_6383:
        /*002c*/ 	.byte	0x04, 0x17
        /*002e*/ 	.short	(.L_6385 - .L_6384)
.L_6384:
        /*0030*/ 	.word	0x00000000
        /*0034*/ 	.short	0x0005
        /*0036*/ 	.short	0x0024
        /*0038*/ 	.byte	0x00, 0xf0, 0x31, 0x00


	//----- nvinfo : EIATTR_KPARAM_INFO
	.align		4
.L_6385:
        /*003c*/ 	.byte	0x04, 0x17
        /*003e*/ 	.short	(.L_6387 - .L_6386)
.L_6386:
        /*0040*/ 	.word	0x00000000
        /*0044*/ 	.short	0x0004
        /*0046*/ 	.short	0x0021
        /*0048*/ 	.byte	0x00, 0xf0, 0x05, 0x00


	//----- nvinfo : EIATTR_KPARAM_INFO
	.align		4
.L_6387:
        /*004c*/ 	.byte	0x04, 0x17
        /*004e*/ 	.short	(.L_6389 - .L_6388)
.L_6388:
        /*0050*/ 	.word	0x00000000
        /*0054*/ 	.short	0x0003
        /*0056*/ 	.short	0x0020
        /*0058*/ 	.byte	0x00, 0xf0, 0x05, 0x00


	//----- nvinfo : EIATTR_KPARAM_INFO
	.align		4
.L_6389:
        /*005c*/ 	.byte	0x04, 0x17
        /*005e*/ 	.short	(.L_6391 - .L_6390)
.L_6390:
        /*0060*/ 	.word	0x00000000
        /*0064*/ 	.short	0x0002
        /*0066*/ 	.short	0x0008
        /*0068*/ 	.byte	0x00, 0xf0, 0x61, 0x00


	//----- nvinfo : EIATTR_KPARAM_INFO
	.align		4
.L_6391:
        /*006c*/ 	.byte	0x04, 0x17
        /*006e*/ 	.short	(.L_6393 - .L_6392)
.L_6392:
        /*0070*/ 	.word	0x00000000
        /*0074*/ 	.short	0x0001
        /*0076*/ 	.short	0x0004
        /*0078*/ 	.byte	0x00, 0xf0, 0x05, 0x00


	//----- nvinfo : EIATTR_KPARAM_INFO
	.align		4
.L_6393:
        /*007c*/ 	.byte	0x04, 0x17
        /*007e*/ 	.short	(.L_6395 - .L_6394)
.L_6394:
        /*0080*/ 	.word	0x00000000
        /*0084*/ 	.short	0x0000
        /*0086*/ 	.short	0x0000
        /*0088*/ 	.byte	0x00, 0xf0, 0x11, 0x00


	//----- nvinfo : EIATTR_MAXREG_COUNT
	.align		4
.L_6395:
        /*008c*/ 	.byte	0x03, 0x1b
        /*008e*/ 	.short	0x00ff


	//----- nvinfo : EIATTR_EXTERNS
	.align		4
        /*0090*/ 	.byte	0x04, 0x0f
        /*0092*/ 	.short	(.L_6397 - .L_6396)


	//   ....[0]....
	.align		4
.L_6396:
        /*0094*/ 	.word	index@(__assertfail)


	//----- nvinfo : EIATTR_MERCURY_ISA_VERSION
	.align		4
.L_6397:
        /*0098*/ 	.byte	0x03, 0x5f
        /*009a*/ 	.short	0x0000


	//----- nvinfo : EIATTR_SYSCALL_OFFSETS
	.align		4
        /*009c*/ 	.byte	0x04, 0x46
        /*009e*/ 	.short	(.L_6399 - .L_6398)


	//   ....[0]....
.L_6398:
        /*00a0*/ 	.word	0x00001080


	//   ....[1]....
        /*00a4*/ 	.word	0x000020d0


	//   ....[2]....
        /*00a8*/ 	.word	0x000031a0


	//   ....[3]....
        /*00ac*/ 	.word	0x000041f0


	//   ....[4]....
        /*00b0*/ 	.word	0x000052d0


	//   ....[5]....
        /*00b4*/ 	.word	0x00006310


	//   ....[6]....
        /*00b8*/ 	.word	0x000073d0


	//   ....[7]....
        /*00bc*/ 	.word	0x00008350


	//   ....[8]....
        /*00c0*/ 	.word	0x0000a900


	//   ....[9]....
        /*00c4*/ 	.word	0x0000b930


	//   ....[10]....
        /*00c8*/ 	.word	0x0000c920


	//   ....[11]....
        /*00cc*/ 	.word	0x0000d910


	//----- nvinfo : EIATTR_EXIT_INSTR_OFFSETS
	.align		4
.L_6399:
        /*00d0*/ 	.byte	0x04, 0x1c
        /*00d2*/ 	.short	(.L_6401 - .L_6400)


	//   ....[0]....
.L_6400:
        /*00d4*/ 	.word	0x0000c9e0


	//   ....[1]....
        /*00d8*/ 	.word	0x0000cb10


	//   ....[2]....
        /*00dc*/ 	.word	0x0000cb50


	//   ....[3]....
        /*00e0*/ 	.word	0x0000cbf0


	//   ....[4]....
        /*00e4*/ 	.word	0x0000cc30


	//   ....[5]....
        /*00e8*/ 	.word	0x0000cc70


	//   ....[6]....
        /*00ec*/ 	.word	0x0000cd00


	//   ....[7]....
        /*00f0*/ 	.word	0x0000cd20


	//   ....[8]....
        /*00f4*/ 	.word	0x0000cdc0


	//   ....[9]....
        /*00f8*/ 	.word	0x0000ce10


	//   ....[10]....
        /*00fc*/ 	.word	0x0000ce60


	//   ....[11]....
        /*0100*/ 	.word	0x0000cf30


	//   ....[12]....
        /*0104*/ 	.word	0x0000cf90


	//   ....[13]....
        /*0108*/ 	.word	0x0000d120


	//   ....[14]....
        /*010c*/ 	.word	0x0000d280


	//   ....[15]....
        /*0110*/ 	.word	0x0000d2c0


	//   ....[16]....
        /*0114*/ 	.word	0x0000d380


	//   ....[17]....
        /*0118*/ 	.word	0x0000d500


	//   ....[18]....
        /*011c*/ 	.word	0x0000d680


	//   ....[19]....
        /*0120*/ 	.word	0x0000d7e0


	//   ....[20]....
        /*0124*/ 	.word	0x0000d920


	//   ....[21]....
        /*0128*/ 	.word	0x0000d960


	//   ....[22]....
        /*012c*/ 	.word	0x0000d9a0


	//----- nvinfo : EIATTR_MAX_THREADS
	.align		4
.L_6401:
        /*0130*/ 	.byte	0x04, 0x05
        /*0132*/ 	.short	(.L_6403 - .L_6402)
.L_6402:
        /*0134*/ 	.word	0x00000080
        /*0138*/ 	.word	0x00000001
        /*013c*/ 	.word	0x00000001


	//----- nvinfo : EIATTR_CRS_STACK_SIZE
	.align		4
.L_6403:
        /*0140*/ 	.byte	0x04, 0x1e
        /*0142*/ 	.short	(.L_6405 - .L_6404)
.L_6404:
        /*0144*/ 	.word	0x00000000
.L_6405:


//--------------------- .nv.info._ZN2at6native18elementwise_kernelILi128ELi4EZNS0_22gpu_kernel_impl_nocastINS0_13BinaryFunctorIN3c104HalfES5_S5_ZZZNS0_21remainder_kernel_cudaERNS_18TensorIteratorBaseEENKUlvE0_clEvENKUlvE1_clEvEUlS5_S5_E_EEEEvS7_RKT_EUliE_EEviT1_ --------------------------
	.section	.nv.info._ZN2at6native18elementwise_kernelILi128ELi4EZNS0_22gpu_kernel_impl_nocastINS0_13BinaryFunctorIN3c104HalfES5_S5_ZZZNS0_21remainder_kernel_cudaERNS_18TensorIteratorBaseEENKUlvE0_clEvENKUlvE1_clEvEUlS5_S5_E_EEEEvS7_RKT_EUliE_EEviT1_,"",@"SHT_CUDA_INFO"
	.sectionflags	@""
	.align	4


	//----- nvinfo : EIATTR_CUDA_API_VERSION
	.align		4
        /*0000*/ 	.byte	0x04, 0x37
        /*0002*/ 	.short	(.L_6407 - .L_6406)
.L_6406:
        /*0004*/ 	.word	0x00000082


	//----- nvinfo : EIATTR_SW2861232_WAR
	.align		4
.L_6407:
        /*0008*/ 	.byte	0x01, 0x35
	.zero		2


	//----- nvinfo : EIATTR_PARAM_CBANK
	.align		4
        /*000c*/ 	.byte	0x04, 0x0a
        /*000e*/ 	.short	(.L_6409 - .L_6408)
	.align		4
.L_6408:
        /*0010*/ 	.word	index@(.nv.constant0._ZN2at6native18elementwise_kernelILi128ELi4EZNS0_22gpu_kernel_impl_nocastINS0_13BinaryFunctorIN3c104HalfES5_S5_ZZZNS0_21remainder_kernel_cudaERNS_18TensorIteratorBaseEENKUlvE0_clEvENKUlvE1_clEvEUlS5_S5_E_EEEEvS7_RKT_EUliE_EEviT1_)
        /*0014*/ 	.short	0x0160
        /*0016*/ 	.short	0x0290


	//----- nvinfo : EIATTR_CBANK_PARAM_SIZE
	.align		4
.L_6409:
        /*0018*/ 	.byte	0x03, 0x19
        /*001a*/ 	.short	0x0290


	//----- nvinfo : EIATTR_KPARAM_INFO
	.align		4
        /*001c*/ 	.byte	0x04, 0x17
        /*001e*/ 	.short	(.L_6411 - .L_6410)
.L_6410:
        /*0020*/ 	.word	0x00000000
        /*0024*/ 	.short	0x0001
        /*0026*/ 	.short	0x0008
        /*0028*/ 	.byte	0x00, 0xf0, 0x21, 0x0a


	//----- nvinfo : EIATTR_KPARAM_INFO
	.align		4
.L_6411:
        /*002c*/ 	.byte	0x04, 0x17
        /*002e*/ 	.short	(.L_6413 - .L_6412)
.L_6412:
        /*0030*/ 	.word	0x00000000
        /*0034*/ 	.short	0x0000
        /*0036*/ 	.short	0x0000
        /*0038*/ 	.byte	0x00, 0xf0, 0x11, 0x00


	//----- nvinfo : EIATTR_MAXREG_COUNT
	.align		4
.L_6413:
        /*003c*/ 	.byte	0x03, 0x1b
        /*003e*/ 	.short	0x0080


	//----- nvinfo : EIATTR_MERCURY_ISA_VERSION
	.align		4
        /*0040*/ 	.byte	0x03, 0x5f
        /*0042*/ 	.short	0x0000


	//----- nvinfo : EIATTR_EXIT_INSTR_OFFSETS
	.align		4
        /*0044*/ 	.byte	0x04, 0x1c
        /*0046*/ 	.short	(.L_6415 - .L_6414)


	//   ....[0]....
.L_6414:
        /*0048*/ 	.word	0x000040c0


	//   ....[1]....
        /*004c*/ 	.word	0x00005600


	//----- nvinfo : EIATTR_MAX_THREADS
	.align		4
.L_6415:
        /*0050*/ 	.byte	0x04, 0x05
        /*0052*/ 	.short	(.L_6417 - .L_6416)
.L_6416:
        /*0054*/ 	.word	0x00000080
        /*0058*/ 	.word	0x00000001
        /*005c*/ 	.word	0x00000001


	//----- nvinfo : EIATTR_CRS_STACK_SIZE
	.align		4
.L_6417:
        /*0060*/ 	.byte	0x04, 0x1e
        /*0062*/ 	.short	(.L_6419 - .L_6418)
.L_6418:
        /*0064*/ 	.word	0x00000000
.L_6419:


//--------------------- .nv.info._ZN2at6native27unrolled_elementwise_kernelINS0_13BinaryFunctorIN3c104HalfES4_S4_ZZZNS0_21remainder_kernel_cudaERNS_18TensorIteratorBaseEENKUlvE0_clEvENKUlvE1_clEvEUlS4_S4_E_EESt5arrayIPcLm3EELi4E23TrivialOffsetCalculatorILi2EjESE_ILi1EjENS0_6memory15LoadWithoutCastENSH_16StoreWithoutCastEEEviT_T0_T2_T3_T4_T5_ --------------------------
	.section	.nv.info._ZN2at6native27unrolled_elementwise_kernelINS0_13BinaryFunctorIN3c104HalfES4_S4_ZZZNS0_21remainder_kernel_cudaERNS_18TensorIteratorBaseEENKUlvE0_clEvENKUlvE1_clEvEUlS4_S4_E_EESt5arrayIPcLm3EELi4E23TrivialOffsetCalculatorILi2EjESE_ILi1EjENS0_6memory15LoadWithoutCastENSH_16StoreWithoutCastEEEviT_T0_T2_T3_T4_T5_,"",@"SHT_CUDA_INFO"
	.sectionflags	@""
	.align	4


	//----- nvinfo : EIATTR_CUDA_API_VERSION
	.align		4
        /*0000*/ 	.byte	0x04, 0x37
        /*0002*/ 	.short	(.L_6421 - .L_6420)
.L_6420:
        /*0004*/ 	.word	0x00000082


	//----- nvinfo : EIATTR_SW2861232_WAR
	.align		4
.L_6421:
        /*0008*/ 	.byte	0x01, 0x35
	.zero		2


	//----- nvinfo : EIATTR_PARAM_CBANK
	.align		4
        /*000c*/ 	.byte	0x04, 0x0a
        /*000e*/ 	.short	(.L_6423 - .L_6422)
	.align		4
.L_6422:
        /*0010*/ 	.word	index@(.nv.constant0._ZN2at6native27unrolled_elementwise_kernelINS0_13BinaryFunctorIN3c104HalfES4_S4_ZZZNS0_21remainder_kernel_cudaERNS_18TensorIteratorBaseEENKUlvE0_clEvENKUlvE1_clEvEUlS4_S4_E_EESt5arrayIPcLm3EELi4E23TrivialOffsetCalculatorILi2EjESE_ILi1EjENS0_6memory15LoadWithoutCastENSH_16StoreWithoutCastEEEviT_T0_T2_T3_T4_T5_)
        /*0014*/ 	.short	0x0160
        /*0016*/ 	.short	0x0024


	//----- nvinfo : EIATTR_CBANK_PARAM_SIZE
	.align		4
.L_6423:
        /*0018*/ 	.byte	0x03, 0x19
        /*001a*/ 	.short	0x0024


	//----- nvinfo : EIATTR_KPARAM_INFO
	.align		4
        /*001c*/ 	.byte	0x04, 0x17
        /*001e*/ 	.short	(.L_6425 - .L_6424)
.L_6424:
        /*0020*/ 	.word	0x00000000
        /*0024*/ 	.short	0x0006
        /*0026*/ 	.short	0x0023
        /*0028*/ 	.byte	0x00, 0xf0, 0x05, 0x00


	//----- nvinfo : EIATTR_KPARAM_INFO
	.align		4
.L_6425:
        /*002c*/ 	.byte	0x04, 0x17
        /*002e*/ 	.short	(.L_6427 - .L_6426)
.L_6426:
        /*0030*/ 	.word	0x00000000
        /*0034*/ 	.short	0x0005
        /*0036*/ 	.short	0x0022
        /*0038*/ 	.byte	0x00, 0xf0, 0x05, 0x00


	//----- nvinfo : EIATTR_KPARAM_INFO
	.align		4
.L_6427:
        /*003c*/ 	.byte	0x04, 0x17
        /*003e*/ 	.short	(.L_6429 - .L_6428)
.L_6428:
        /*0040*/ 	.word	0x00000000
        /*0044*/ 	.short	0x0004
        /*0046*/ 	.short	0x0021
        /*0048*/ 	.byte	0x00, 0xf0, 0x05, 0x00


	//----- nvinfo : EIATTR_KPARAM_INFO
	.align		4
.L_6429:
        /*004c*/ 	.byte	0x04, 0x17
        /*004e*/ 	.short	(.L_6431 - .L_6430)
.L_6430:
        /*0050*/ 	.word	0x00000000
        /*0054*/ 	.short	0x0003
        /*0056*/ 	.short	0x0020
        /*0058*/ 	.byte	0x00, 0xf0, 0x05, 0x00


	//----- nvinfo : EIATTR_KPARAM_INFO
	.align		4
.L_6431:
        /*005c*/ 	.byte	0x04, 0x17
        /*005e*/ 	.short	(.L_6433 - .L_6432)
.L_6432:
        /*0060*/ 	.word	0x00000000
        /*0064*/ 	.short	0x0002
        /*0066*/ 	.short	0x0008
        /*0068*/ 	.byte	0x00, 0xf0, 0x61, 0x00


	//----- nvinfo : EIATTR_KPARAM_INFO
	.align		4
.L_6433:
        /*006c*/ 	.byte	0x04, 0x17
        /*006e*/ 	.short	(.L_6435 - .L_6434)
.L_6434:
        /*0070*/ 	.word	0x00000000
        /*0074*/ 	.short	0x0001
        /*0076*/ 	.short	0x0004
        /*0078*/ 	.byte	0x00, 0xf0, 0x05, 0x00


	//----- nvinfo : EIATTR_KPARAM_INFO
	.align		4
.L_6435:
        /*007c*/ 	.byte	0x04, 0x17
        /*007e*/ 	.short	(.L_6437 - .L_6436)
.L_6436:
        /*0080*/ 	.word	0x00000000
        /*0084*/ 	.short	0x0000
        /*0086*/ 	.short	0x0000
        /*0088*/ 	.byte	0x00, 0xf0, 0x11, 0x00


	//----- nvinfo : EIATTR_MAXREG_COUNT
	.align		4
.L_6437:
        /*008c*/ 	.byte	0x03, 0x1b
        /*008e*/ 	.short	0x00ff


	//----- nvinfo : EIATTR_MERCURY_ISA_VERSION
	.align		4
        /*0090*/ 	.byte	0x03, 0x5f
        /*0092*/ 	.short	0x0000


	//----- nvinfo : EIATTR_EXIT_INSTR_OFFSETS
	.align		4
        /*0094*/ 	.byte	0x04, 0x1c
        /*0096*/ 	.short	(.L_6439 - .L_6438)


	//   ....[0]....
.L_6438:
        /*0098*/ 	.word	0x000018f0


	//   ....[1]....
        /*009c*/ 	.word	0x00001940


	//----- nvinfo : EIATTR_MAX_THREADS
	.align		4
.L_6439:
        /*00a0*/ 	.byte	0x04, 0x05
        /*00a2*/ 	.short	(.L_6441 - .L_6440)
.L_6440:
        /*00a4*/ 	.word	0x00000080
        /*00a8*/ 	.word	0x00000001
        /*00ac*/ 	.word	0x00000001


	//----- nvinfo : EIATTR_CRS_STACK_SIZE
	.align		4
.L_6441:
        /*00b0*/ 	.byte	0x04, 0x1e
        /*00b2*/ 	.short	(.L_6443 - .L_6442)
.L_6442:
        /*00b4*/ 	.word	0x00000000
.L_6443:


//--------------------- .nv.info._ZN2at6native29vectorized_elementwise_kernelILi2ENS0_13BinaryFunctorIN3c104HalfES4_S4_ZZZNS0_21remainder_kernel_cudaERNS_18TensorIteratorBaseEENKUlvE0_clEvENKUlvE1_clEvEUlS4_S4_E_EESt5arrayIPcLm3EEEEviT0_T1_ --------------------------
	.section	.nv.info._ZN2at6native29vectorized_elementwise_kernelILi2ENS0_13BinaryFunctorIN3c104HalfES4_S4_ZZZNS0_21remainder_kernel_cudaERNS_18TensorIteratorBaseEENKUlvE0_clEvENKUlvE1_clEvEUlS4_S4_E_EESt5arrayIPcLm3EEEEviT0_T1_,"",@"SHT_CUDA_INFO"
	.sectionflags	@""
	.align	4


	//----- nvinfo : EIATTR_CUDA_API_VERSION
	.align		4
        /*0000*/ 	.byte	0x04, 0x37
        /*0002*/ 	.short	(.L_6445 - .L_6444)
.L_6444:
        /*0004*/ 	.word	0x00000082


	//----- nvinfo : EIATTR_SW2861232_WAR
	.align		4
.L_6445:
        /*0008*/ 	.byte	0x01, 0x35
	.zero		2


	//----- nvinfo : EIATTR_PARAM_CBANK
	.align		4
        /*000c*/ 	.byte	0x04, 0x0a
        /*000e*/ 	.short	(.L_6447 - .L_6446)
	.align		4
.L_6446:
        /*0010*/ 	.word	index@(.nv.constant0._ZN2at6native29vectorized_elementwise_kernelILi2ENS0_13BinaryFunctorIN3c104HalfES4_S4_ZZZNS0_21remainder_kernel_cudaERNS_18TensorIteratorBaseEENKUlvE0_clEvENKUlvE1_clEvEUlS4_S4_E_EESt5arrayIPcLm3EEEEviT0_T1_)
        /*0014*/ 	.short	0x0160
        /*0016*/ 	.short	0x0020


	//----- nvinfo : EIATTR_CBANK_PARAM_SIZE
	.align		4
.L_6447:
        /*0018*/ 	.byte	0x03, 0x19
        /*001a*/ 	.short	0x0020


	//----- nvinfo : EIATTR_KPARAM_INFO
	.align		4
        /*001c*/ 	.byte	0x04, 0x17
        /*001e*/ 	.short	(.L_6449 - .L_6448)
.L_6448:
        /*0020*/ 	.word	0x00000000
        /*0024*/ 	.short	0x0002
        /*0026*/ 	.short	0x0008
        /*0028*/ 	.byte	0x00, 0xf0, 0x61, 0x00


	//----- nvinfo : EIATTR_KPARAM_INFO
	.align		4
.L_6449:
        /*002c*/ 	.byte	0x04, 0x17
        /*002e*/ 	.short	(.L_6451 - .L_6450)
.L_6450:
        /*0030*/ 	.word	0x00000000
        /*0034*/ 	.short	0x0001
        /*0036*/ 	.short	0x0004
        /*0038*/ 	.byte	0x00, 0xf0, 0x05, 0x00


	//----- nvinfo : EIATTR_KPARAM_INFO
	.align		4
.L_6451:
        /*003c*/ 	.byte	0x04, 0x17
        /*003e*/ 	.short	(.L_6453 - .L_6452)
.L_6452:
        /*0040*/ 	.word	0x00000000
        /*0044*/ 	.short	0x0000
        /*0046*/ 	.short	0x0000
        /*0048*/ 	.byte	0x00, 0xf0, 0x11, 0x00


	//----- nvinfo : EIATTR_MAXREG_COUNT
	.align		4
.L_6453:
        /*004c*/ 	.byte	0x03, 0x1b
        /*004e*/ 	.short	0x00ff


	//----- nvinfo : EIATTR_MERCURY_ISA_VERSION
	.align		4
        /*0050*/ 	.byte	0x03, 0x5f
        /*0052*/ 	.short	0x0000


	//----- nvinfo : EIATTR_EXIT_INSTR_OFFSETS
	.align		4
        /*0054*/ 	.byte	0x04, 0x1c
        /*0056*/ 	.short	(.L_6455 - .L_6454)


	//   ....[0]....
.L_6454:
        /*0058*/ 	.word	0x000027a0


	//   ....[1]....
        /*005c*/ 	.word	0x00005990


	//   ....[2]....
        /*0060*/ 	.word	0x000059e0


	//----- nvinfo : EIATTR_MAX_THREADS
	.align		4
.L_6455:
        /*0064*/ 	.byte	0x04, 0x05
        /*0066*/ 	.short	(.L_6457 - .L_6456)
.L_6456:
        /*0068*/ 	.word	0x00000080
        /*006c*/ 	.word	0x00000001
        /*0070*/ 	.word	0x00000001


	//----- nvinfo : EIATTR_CRS_STACK_SIZE
	.align		4
.L_6457:
        /*0074*/ 	.byte	0x04, 0x1e
        /*0076*/ 	.short	(.L_6459 - .L_6458)
.L_6458:
        /*0078*/ 	.word	0x00000000
.L_6459:


//--------------------- .nv.info._ZN2at6native29vectorized_elementwise_kernelILi4ENS0_13BinaryFunctorIN3c104HalfES4_S4_ZZZNS0_21remainder_kernel_cudaERNS_18TensorIteratorBaseEENKUlvE0_clEvENKUlvE1_clEvEUlS4_S4_E_EESt5arrayIPcLm3EEEEviT0_T1_ --------------------------
	.section	.nv.info._ZN2at6native29vectorized_elementwise_kernelILi4ENS0_13BinaryFunctorIN3c104HalfES4_S4_ZZZNS0_21remainder_kernel_cudaERNS_18TensorIteratorBaseEENKUlvE0_clEvENKUlvE1_clEvEUlS4_S4_E_EESt5arrayIPcLm3EEEEviT0_T1_,"",@"SHT_CUDA_INFO"
	.sectionflags	@""
	.align	4


	//----- nvinfo : EIATTR_CUDA_API_VERSION
	.align		4
        /*0000*/ 	.byte	0x04, 0x37
        /*0002*/ 	.short	(.L_6461 - .L_6460)
.L_6460:
        /*0004*/ 	.word	0x00000082


	//----- nvinfo : EIATTR_SW2861232_WAR
	.align		4
.L_6461:
        /*0008*/ 	.byte	0x01, 0x35
	.zero		2


	//----- nvinfo : EIATTR_PARAM_CBANK
	.align		4
        /*000c*/ 	.byte	0x04, 0x0a
        /*000e*/ 	.short	(.L_6463 - .L_6462)
	.align		4
.L_6462:
        /*0010*/ 	.word	index@(.nv.constant0._ZN2at6native29vectorized_elementwise_kernelILi4ENS0_13BinaryFunctorIN3c104HalfES4_S4_ZZZNS0_21remainder_kernel_cudaERNS_18TensorIteratorBaseEENKUlvE0_clEvENKUlvE1_clEvEUlS4_S4_E_EESt5arrayIPcLm3EEEEviT0_T1_)
        /*0014*/ 	.short	0x0160
        /*0016*/ 	.short	0x0020


	//----- nvinfo : EIATTR_CBANK_PARAM_SIZE
	.align		4
.L_6463:
        /*0018*/ 	.byte	0x03, 0x19
        /*001a*/ 	.short	0x0020


	//----- nvinfo : EIATTR_KPARAM_INFO
	.align		4
        /*001c*/ 	.byte	0x04, 0x17
        /*001e*/ 	.short	(.L_6465 - .L_6464)
.L_6464:
        /*0020*/ 	.word	0x00000000
        /*0024*/ 	.short	0x0002
        /*0026*/ 	.short	0x0008
        /*0028*/ 	.byte	0x00, 0xf0, 0x61, 0x00


	//----- nvinfo : EIATTR_KPARAM_INFO
	.align		4
.L_6465:
        /*002c*/ 	.byte	0x04, 0x17
        /*002e*/ 	.short	(.L_6467 - .L_6466)
.L_6466:
        /*0030*/ 	.word	0x00000000
        /*0034*/ 	.short	0x0001
        /*0036*/ 	.short	0x0004
        /*0038*/ 	.byte	0x00, 0xf0, 0x05, 0x00


	//----- nvinfo : EIATTR_KPARAM_INFO
	.align		4
.L_6467:
        /*003c*/ 	.byte	0x04, 0x17
        /*003e*/ 	.short	(.L_6469 - .L_6468)
.L_6468:
        /*0040*/ 	.word	0x00000000
        /*0044*/ 	.short	0x0000
        /*0046*/ 	.short	0x0000
        /*0048*/ 	.byte	0x00, 0xf0, 0x11, 0x00


	//----- nvinfo : EIATTR_MAXREG_COUNT
	.align		4
.L_6469:
        /*004c*/ 	.byte	0x03, 0x1b
        /*004e*/ 	.short	0x00ff


	//----- nvinfo : EIATTR_MERCURY_ISA_VERSION
	.align		4
        /*0050*/ 	.byte	0x03, 0x5f
        /*0052*/ 	.short	0x0000


	//----- nvinfo : EIATTR_EXIT_INSTR_OFFSETS
	.align		4
        /*0054*/ 	.byte	0x04, 0x1c
        /*0056*/ 	.short	(.L_6471 - .L_6470)


	//   ....[0]....
.L_6470:
        /*0058*/ 	.word	0x00002740


	//   ....[1]....
        /*005c*/ 	.word	0x00005930


	//   ....[2]....
        /*0060*/ 	.word	0x00005980


	//----- nvinfo : EIATTR_MAX_THREADS
	.align		4
.L_6471:
        /*0064*/ 	.byte	0x04, 0x05
        /*0066*/ 	.short	(.L_6473 - .L_6472)
.L_6472:
        /*0068*/ 	.word	0x00000080
        /*006c*/ 	.word	0x00000001
        /*0070*/ 	.word	0x00000001


	//----- nvinfo : EIATTR_CRS_STACK_SIZE
	.align		4
.L_6473:
        /*0074*/ 	.byte	0x04, 0x1e
        /*0076*/ 	.short	(.L_6475 - .L_6474)
.L_6474:
        /*0078*/ 	.word	0x00000000
.L_6475:


//--------------------- .nv.info._ZN2at6native29vectorized_elementwise_kernelILi8ENS0_13BinaryFunctorIN3c104HalfES4_S4_ZZZNS0_21remainder_kernel_cudaERNS_18TensorIteratorBaseEENKUlvE0_clEvENKUlvE1_clEvEUlS4_S4_E_EESt5arrayIPcLm3EEEEviT0_T1_ --------------------------
	.section	.nv.info._ZN2at6native29vectorized_elementwise_kernelILi8ENS0_13BinaryFunctorIN3c104HalfES4_S4_ZZZNS0_21remainder_kernel_cudaERNS_18TensorIteratorBaseEENKUlvE0_clEvENKUlvE1_clEvEUlS4_S4_E_EESt5arrayIPcLm3EEEEviT0_T1_,"",@"SHT_CUDA_INFO"
	.sectionflags	@""
	.align	4


	//----- nvinfo : EIATTR_CUDA_API_VERSION
	.align		4
        /*0000*/ 	.byte	0x04, 0x37
        /*0002*/ 	.short	(.L_6477 - .L_6476)
.L_6476:
        /*0004*/ 	.word	0x00000082


	//----- nvinfo : EIATTR_SW2861232_WAR
	.align		4
.L_6477:
        /*0008*/ 	.byte	0x01, 0x35
	.zero		2


	//----- nvinfo : EIATTR_PARAM_CBANK
	.align		4
        /*000c*/ 	.byte	0x04, 0x0a
        /*000e*/ 	.short	(.L_6479 - .L_6478)
	.align		4
.L_6478:
        /*0010*/ 	.word	index@(.nv.constant0._ZN2at6native29vectorized_elementwise_kernelILi8ENS0_13BinaryFunctorIN3c104HalfES4_S4_ZZZNS0_21remainder_kernel_cudaERNS_18TensorIteratorBaseEENKUlvE0_clEvENKUlvE1_clEvEUlS4_S4_E_EESt5arrayIPcLm3EEEEviT0_T1_)
        /*0014*/ 	.short	0x0160
        /*0016*/ 	.short	0x0020


	//----- nvinfo : EIATTR_CBANK_PARAM_SIZE
	.align		4
.L_6479:
        /*0018*/ 	.byte	0x03, 0x19
        /*001a*/ 	.short	0x0020


	//----- nvinfo : EIATTR_KPARAM_INFO
	.align		4
        /*001c*/ 	.byte	0x04, 0x17
        /*001e*/ 	.short	(.L_6481 - .L_6480)
.L_6480:
        /*0020*/ 	.word	0x00000000
        /*0024*/ 	.short	0x0002
        /*0026*/ 	.short	0x0008
        /*0028*/ 	.byte	0x00, 0xf0, 0x61, 0x00


	//----- nvinfo : EIATTR_KPARAM_INFO
	.align		4
.L_6481:
        /*002c*/ 	.byte	0x04, 0x17
        /*002e*/ 	.short	(.L_6483 - .L_6482)
.L_6482:
        /*0030*/ 	.word	0x00000000
        /*0034*/ 	.short	0x0001
        /*0036*/ 	.short	0x0004
        /*0038*/ 	.byte	0x00, 0xf0, 0x05, 0x00


	//----- nvinfo : EIATTR_KPARAM_INFO
	.align		4
.L_6483:
        /*003c*/ 	.byte	0x04, 0x17
        /*003e*/ 	.short	(.L_6485 - .L_6484)
.L_6484:
        /*0040*/ 	.word	0x00000000
        /*0044*/ 	.short	0x0000
        /*0046*/ 	.short	0x0000
        /*0048*/ 	.byte	0x00, 0xf0, 0x11, 0x00


	//----- nvinfo : EIATTR_MAXREG_COUNT
	.align		4
.L_6485:
        /*004c*/ 	.byte	0x03, 0x1b
        /*004e*/ 	.short	0x00ff


	//----- nvinfo : EIATTR_MERCURY_ISA_VERSION
	.align		4
        /*0050*/ 	.byte	0x03, 0x5f
        /*0052*/ 	.short	0x0000


	//----- nvinfo : EIATTR_EXIT_INSTR_OFFSETS
	.align		4
        /*0054*/ 	.byte	0x04, 0x1c
        /*0056*/ 	.short	(.L_6487 - .L_6486)


	//   ....[0]....
.L_6486:
        /*0058*/ 	.word	0x00000010


	//----- nvinfo : EIATTR_MAX_THREADS
	.align		4
.L_6487:
        /*005c*/ 	.byte	0x04, 0x05
        /*005e*/ 	.short	(.L_6489 - .L_6488)
.L_6488:
        /*0060*/ 	.word	0x00000080
        /*0064*/ 	.word	0x00000001
        /*0068*/ 	.word	0x00000001
.L_6489:


//--------------------- .nv.info._ZN2at6native18elementwise_kernelILi128ELi4EZNS0_15gpu_kernel_implINS0_13BUnaryFunctorIN3c104HalfES5_S5_ZZZNS0_21remainder_kernel_cudaERNS_18TensorIteratorBaseEENKUlvE0_clEvENKUlvE1_clEvEUlS5_S5_E_EEEEvS7_RKT_EUliE_EEviT1_ --------------------------
	.section	.nv.info._ZN2at6native18elementwise_kernelILi128ELi4EZNS0_15gpu_kernel_implINS0_13BUnaryFunctorIN3c104HalfES5_S5_ZZZNS0_21remainder_kernel_cudaERNS_18TensorIteratorBaseEENKUlvE0_clEvENKUlvE1_clEvEUlS5_S5_E_EEEEvS7_RKT_EUliE_EEviT1_,"",@"SHT_CUDA_INFO"
	.sectionflags	@""
	.align	4


	//----- nvinfo : EIATTR_CUDA_API_VERSION
	.align		4
        /*0000*/ 	.byte	0x04, 0x37
        /*0002*/ 	.short	(.L_6491 - .L_6490)
.L_6490:
        /*0004*/ 	.word	0x00000082


	//----- nvinfo : EIATTR_SW2861232_WAR
	.align		4
.L_6491:
        /*0008*/ 	.byte	0x01, 0x35
	.zero		2


	//----- nvinfo : EIATTR_PARAM_CBANK
	.align		4
        /*000c*/ 	.byte	0x04, 0x0a
        /*000e*/ 	.short	(.L_6493 - .L_6492)
	.align		4
.L_6492:
        /*0010*/ 	.word	index@(.nv.constant0._ZN2at6native18elementwise_kernelILi128ELi4EZNS0_15gpu_kernel_implINS0_13BUnaryFunctorIN3c104HalfES5_S5_ZZZNS0_21remainder_kernel_cudaERNS_18TensorIteratorBaseEENKUlvE0_clEvENKUlvE1_clEvEUlS5_S5_E_EEEEvS7_RKT_EUliE_EEviT1_)
        /*0014*/ 	.short	0x0160
        /*0016*/ 	.short	0x0220


	//----- nvinfo : EIATTR_CBANK_PARAM_SIZE
	.align		4
.L_6493:
        /*0018*/ 	.byte	0x03, 0x19
        /*001a*/ 	.short	0x0220


	//----- nvinfo : EIATTR_KPARAM_INFO
	.align		4
        /*001c*/ 	.byte	0x04, 0x17
        /*001e*/ 	.short	(.L_6495 - .L_6494)
.L_6494:
        /*0020*/ 	.word	0x00000000
        /*0024*/ 	.short	0x0001
        /*0026*/ 	.short	0x0008
        /*0028*/ 	.byte	0x00, 0xf0, 0x61, 0x08


	//----- nvinfo : EIATTR_KPARAM_INFO
	.align		4
.L_6495:
        /*002c*/ 	.byte	0x04, 0x17
        /*002e*/ 	.short	(.L_6497 - .L_6496)
.L_6496:
        /*0030*/ 	.word	0x00000000
        /*0034*/ 	.short	0x0000
        /*0036*/ 	.short	0x0000
        /*0038*/ 	.byte	0x00, 0xf0, 0x11, 0x00


	//----- nvinfo : EIATTR_MAXREG_COUNT
	.align		4
.L_6497:
        /*003c*/ 	.byte	0x03, 0x1b
        /*003e*/ 	.short	0x0080


	//----- nvinfo : EIATTR_EXTERNS
	.align		4
        /*0040*/ 	.byte	0x04, 0x0f
        /*0042*/ 	.short	(.L_6499 - .L_6498)


	//   ....[0]....
	.align		4
.L_6498:
        /*0044*/ 	.word	index@(__assertfail)


	//----- nvinfo : EIATTR_MERCURY_ISA_VERSION
	.align		4
.L_6499:
        /*0048*/ 	.byte	0x03, 0x5f
        /*004a*/ 	.short	0x0000


	//----- nvinfo : EIATTR_SYSCALL_OFFSETS
	.align		4
        /*004c*/ 	.byte	0x04, 0x46
        /*004e*/ 	.short	(.L_6501 - .L_6500)


	//   ....[0]....
.L_6500:
        /*0050*/ 	.word	0x00001db0


	//   ....[1]....
        /*0054*/ 	.word	0x00003210


	//   ....[2]....
        /*0058*/ 	.word	0x00005030


	//   ....[3]....
        /*005c*/ 	.word	0x00006490


	//   ....[4]....
        /*0060*/ 	.word	0x00008280


	//   ....[5]....
        /*0064*/ 	.word	0x000096e0


	//   ....[6]....
        /*0068*/ 	.word	0x0000b4e0


	//   ....[7]....
        /*006c*/ 	.word	0x0000c940


	//----- nvinfo : EIATTR_EXIT_INSTR_OFFSETS
	.align		4
.L_6501:
        /*0070*/ 	.byte	0x04, 0x1c
        /*0072*/ 	.short	(.L_6503 - .L_6502)


	//   ....[0]....
.L_6502:
        /*0074*/ 	.word	0x000097a0


	//   ....[1]....
        /*0078*/ 	.word	0x0000bb40


	//   ....[2]....
        /*007c*/ 	.word	0x0000bb80


	//   ....[3]....
        /*0080*/ 	.word	0x0000bc20


	//   ....[4]....
        /*0084*/ 	.word	0x0000bc60


	//   ....[5]....
        /*0088*/ 	.word	0x0000bca0


	//   ....[6]....
        /*008c*/ 	.word	0x0000bd30


	//   ....[7]....
        /*0090*/ 	.word	0x0000bd50


	//   ....[8]....
        /*0094*/ 	.word	0x0000bdf0


	//   ....[9]....
        /*0098*/ 	.word	0x0000be40


	//   ....[10]....
        /*009c*/ 	.word	0x0000be90


	//   ....[11]....
        /*00a0*/ 	.word	0x0000bf60


	//   ....[12]....
        /*00a4*/ 	.word	0x0000bfc0


	//   ....[13]....
        /*00a8*/ 	.word	0x0000c150


	//   ....[14]....
        /*00ac*/ 	.word	0x0000c2b0


	//   ....[15]....
        /*00b0*/ 	.word	0x0000c2f0


	//   ....[16]....
        /*00b4*/ 	.word	0x0000c3b0


	//   ....[17]....
        /*00b8*/ 	.word	0x0000c530


	//   ....[18]....
        /*00bc*/ 	.word	0x0000c6b0


	//   ....[19]....
        /*00c0*/ 	.word	0x0000c810


	//   ....[20]....
        /*00c4*/ 	.word	0x0000c950


	//   ....[21]....
        /*00c8*/ 	.word	0x0000c990


	//   ....[22]....
        /*00cc*/ 	.word	0x0000c9d0


	//----- nvinfo : EIATTR_MAX_THREADS
	.align		4
.L_6503:
        /*00d0*/ 	.byte	0x04, 0x05
        /*00d2*/ 	.short	(.L_6505 - .L_6504)
.L_6504:
        /*00d4*/ 	.word	0x00000080
        /*00d8*/ 	.word	0x00000001
        /*00dc*/ 	.word	0x00000001


	//----- nvinfo : EIATTR_CRS_STACK_SIZE
	.align		4
.L_6505:
        /*00e0*/ 	.byte	0x04, 0x1e
        /*00e2*/ 	.short	(.L_6507 - .L_6506)
.L_6506:
        /*00e4*/ 	.word	0x00000000
.L_6507:


//--------------------- .nv.info._ZN2at6native27unrolled_elementwise_kernelINS0_13BUnaryFunctorIN3c104HalfES4_S4_ZZZNS0_21remainder_kernel_cudaERNS_18TensorIteratorBaseEENKUlvE0_clEvENKUlvE1_clEvEUlS4_S4_E_EESt5arrayIPcLm2EELi4E23TrivialOffsetCalculatorILi1EjESF_NS0_6memory12LoadWithCastILi1EEENSG_13StoreWithCastILi1EEEEEviT_T0_T2_T3_T4_T5_ --------------------------
	.section	.nv.info._ZN2at6native27unrolled_elementwise_kernelINS0_13BUnaryFunctorIN3c104HalfES4_S4_ZZZNS0_21remainder_kernel_cudaERNS_18TensorIteratorBaseEENKUlvE0_clEvENKUlvE1_clEvEUlS4_S4_E_EESt5arrayIPcLm2EELi4E23TrivialOffsetCalculatorILi1EjESF_NS0_6memory12LoadWithCastILi1EEENSG_13StoreWithCastILi1EEEEEviT_T0_T2_T3_T4_T5_,"",@"SHT_CUDA_INFO"
	.sectionflags	@""
	.align	4


	//----- nvinfo : EIATTR_CUDA_API_VERSION
	.align		4
        /*0000*/ 	.byte	0x04, 0x37
        /*0002*/ 	.short	(.L_6509 - .L_6508)
.L_6508:
        /*0004*/ 	.word	0x00000082


	//----- nvinfo : EIATTR_SW2861232_WAR
	.align		4
.L_6509:
        /*0008*/ 	.byte	0x01, 0x35
	.zero		2


	//----- nvinfo : EIATTR_PARAM_CBANK
	.align		4
        /*000c*/ 	.byte	0x04, 0x0a
        /*000e*/ 	.short	(.L_6511 - .L_6510)
	.align		4
.L_6510:
        /*0010*/ 	.word	index@(.nv.constant0._ZN2at6native27unrolled_elementwise_kernelINS0_13BUnaryFunctorIN3c104HalfES4_S4_ZZZNS0_21remainder_kernel_cudaERNS_18TensorIteratorBaseEENKUlvE0_clEvENKUlvE1_clEvEUlS4_S4_E_EESt5arrayIPcLm2EELi4E23TrivialOffsetCalculatorILi1EjESF_NS0_6memory12LoadWithCastILi1EEENSG_13StoreWithCastILi1EEEEEviT_T0_T2_T3_T4_T5_)
        /*0014*/ 	.short	0x0160
        /*0016*/ 	.short	0x002c


	//----- nvinfo : EIATTR_CBANK_PARAM_SIZE
	.align		4
.L_6511:
        /*0018*/ 	.byte	0x03, 0x19
        /*001a*/ 	.short	0x002c


	//----- nvinfo : EIATTR_KPARAM_INFO
	.align		4
        /*001c*/ 	.byte	0x04, 0x17
        /*001e*/ 	.short	(.L_6513 - .L_6512)
.L_6512:
        /*0020*/ 	.word	0x00000000
        /*0024*/ 	.short	0x0006
        /*0026*/ 	.short	0x0024
        /*0028*/ 	.byte	0x00, 0xf0, 0x21, 0x00


	//----- nvinfo : EIATTR_KPARAM_INFO
	.align		4
.L_6513:
        /*002c*/ 	.byte	0x04, 0x17
        /*002e*/ 	.short	(.L_6515 - .L_6514)
.L_6514:
        /*0030*/ 	.word	0x00000000
        /*0034*/ 	.short	0x0005
        /*0036*/ 	.short	0x001c
        /*0038*/ 	.byte	0x00, 0xf0, 0x21, 0x00


	//----- nvinfo : EIATTR_KPARAM_INFO
	.align		4
.L_6515:
        /*003c*/ 	.byte	0x04, 0x17
        /*003e*/ 	.short	(.L_6517 - .L_6516)
.L_6516:
        /*0040*/ 	.word	0x00000000
        /*0044*/ 	.short	0x0004
        /*0046*/ 	.short	0x0019
        /*0048*/ 	.byte	0x00, 0xf0, 0x05, 0x00


	//----- nvinfo : EIATTR_KPARAM_INFO
	.align		4
.L_6517:
        /*004c*/ 	.byte	0x04, 0x17
        /*004e*/ 	.short	(.L_6519 - .L_6518)
.L_6518:
        /*0050*/ 	.word	0x00000000
        /*0054*/ 	.short	0x0003
        /*0056*/ 	.short	0x0018
        /*0058*/ 	.byte	0x00, 0xf0, 0x05, 0x00


	//----- nvinfo : EIATTR_KPARAM_INFO
	.align		4
.L_6519:
        /*005c*/ 	.byte	0x04, 0x17
        /*005e*/ 	.short	(.L_6521 - .L_6520)
.L_6520:
        /*0060*/ 	.word	0x00000000
        /*0064*/ 	.short	0x0002
        /*0066*/ 	.short	0x0008
        /*0068*/ 	.byte	0x00, 0xf0, 0x41, 0x00


	//----- nvinfo : EIATTR_KPARAM_INFO
	.align		4
.L_6521:
        /*006c*/ 	.byte	0x04, 0x17
        /*006e*/ 	.short	(.L_6523 - .L_6522)
.L_6522:
        /*0070*/ 	.word	0x00000000
        /*0074*/ 	.short	0x0001
        /*0076*/ 	.short	0x0004
        /*0078*/ 	.byte	0x00, 0xf0, 0x11, 0x00


	//----- nvinfo : EIATTR_KPARAM_INFO
	.align		4
.L_6523:
        /*007c*/ 	.byte	0x04, 0x17
        /*007e*/ 	.short	(.L_6525 - .L_6524)
.L_6524:
        /*0080*/ 	.word	0x00000000
        /*0084*/ 	.short	0x0000
        /*0086*/ 	.short	0x0000
        /*0088*/ 	.byte	0x00, 0xf0, 0x11, 0x00


	//----- nvinfo : EIATTR_MAXREG_COUNT
	.align		4
.L_6525:
        /*008c*/ 	.byte	0x03, 0x1b
        /*008e*/ 	.short	0x00ff


	//----- nvinfo : EIATTR_EXTERNS
	.align		4
        /*0090*/ 	.byte	0x04, 0x0f
        /*0092*/ 	.short	(.L_6527 - .L_6526)


	//   ....[0]....
	.align		4
.L_6526:
        /*0094*/ 	.word	index@(__assertfail)


	//----- nvinfo : EIATTR_MERCURY_ISA_VERSION
	.align		4
.L_6527:
        /*0098*/ 	.byte	0x03, 0x5f
        /*009a*/ 	.short	0x0000


	//----- nvinfo : EIATTR_SYSCALL_OFFSETS
	.align		4
        /*009c*/ 	.byte	0x04, 0x46
        /*009e*/ 	.short	(.L_6529 - .L_6528)


	//   ....[0]....
.L_6528:
        /*00a0*/ 	.word	0x00001080


	//   ....[1]....
        /*00a4*/ 	.word	0x00002140


	//   ....[2]....
        /*00a8*/ 	.word	0x00003220


	//   ....[3]....
        /*00ac*/ 	.word	0x000042d0


	//   ....[4]....
        /*00b0*/ 	.word	0x000068d0


	//   ....[5]....
        /*00b4*/ 	.word	0x000078f0


	//   ....[6]....
        /*00b8*/ 	.word	0x00008900


	//   ....[7]....
        /*00bc*/ 	.word	0x000098f0


	//----- nvinfo : EIATTR_EXIT_INSTR_OFFSETS
	.align		4
.L_6529:
        /*00c0*/ 	.byte	0x04, 0x1c
        /*00c2*/ 	.short	(.L_6531 - .L_6530)


	//   ....[0]....
.L_6530:
        /*00c4*/ 	.word	0x000089c0


	//   ....[1]....
        /*00c8*/ 	.word	0x00008af0


	//   ....[2]....
        /*00cc*/ 	.word	0x00008b30


	//   ....[3]....
        /*00d0*/ 	.word	0x00008bd0


	//   ....[4]....
        /*00d4*/ 	.word	0x00008c10


	//   ....[5]....
        /*00d8*/ 	.word	0x00008c50


	//   ....[6]....
        /*00dc*/ 	.word	0x00008ce0


	//   ....[7]....
        /*00e0*/ 	.word	0x00008d00


	//   ....[8]....
        /*00e4*/ 	.word	0x00008da0


	//   ....[9]....
        /*00e8*/ 	.word	0x00008df0


	//   ....[10]....
        /*00ec*/ 	.word	0x00008e40


	//   ....[11]....
        /*00f0*/ 	.word	0x00008f10


	//   ....[12]....
        /*00f4*/ 	.word	0x00008f70


	//   ....[13]....
        /*00f8*/ 	.word	0x00009100


	//   ....[14]....
        /*00fc*/ 	.word	0x00009260


	//   ....[15]....
        /*0100*/ 	.word	0x000092a0


	//   ....[16]....
        /*0104*/ 	.word	0x00009360


	//   ....[17]....
        /*0108*/ 	.word	0x000094e0


	//   ....[18]....
        /*010c*/ 	.word	0x00009660


	//   ....[19]....
        /*0110*/ 	.word	0x000097c0


	//   ....[20]....
        /*0114*/ 	.word	0x00009900


	//   ....[21]....
        /*0118*/ 	.word	0x00009940


	//   ....[22]....
        /*011c*/ 	.word	0x00009980


	//----- nvinfo : EIATTR_MAX_THREADS
	.align		4
.L_6531:
        /*0120*/ 	.byte	0x04, 0x05
        /*0122*/ 	.short	(.L_6533 - .L_6532)
.L_6532:
        /*0124*/ 	.word	0x00000080
        /*0128*/ 	.word	0x00000001
        /*012c*/ 	.word	0x00000001


	//----- nvinfo : EIATTR_CRS_STACK_SIZE
	.align		4
.L_6533:
        /*0130*/ 	.byte	0x04, 0x1e
        /*0132*/ 	.short	(.L_6535 - .L_6534)
.L_6534:
        /*0134*/ 	.word	0x00000000
.L_6535:


//--------------------- .nv.info._ZN2at6native18elementwise_kernelILi128ELi4EZNS0_22gpu_kernel_impl_nocastINS0_13BUnaryFunctorIN3c104HalfES5_S5_ZZZNS0_21remainder_kernel_cudaERNS_18TensorIteratorBaseEENKUlvE0_clEvENKUlvE1_clEvEUlS5_S5_E_EEEEvS7_RKT_EUliE_EEviT1_ --------------------------
	.section	.nv.info._ZN2at6native18elementwise_kernelILi128ELi4EZNS0_22gpu_kernel_impl_nocastINS0_13BUnaryFunctorIN3c104HalfES5_S5_ZZZNS0_21remainder_kernel_cudaERNS_18TensorIteratorBaseEENKUlvE0_clEvENKUlvE1_clEvEUlS5_S5_E_EEEEvS7_RKT_EUliE_EEviT1_,"",@"SHT_CUDA_INFO"
	.sectionflags	@""
	.align	4


	//----- nvinfo : EIATTR_CUDA_API_VERSION
	.align		4
        /*0000*/ 	.byte	0x04, 0x37
        /*0002*/ 	.short	(.L_6537 - .L_6536)
.L_6536:
        /*0004*/ 	.word	0x00000082


	//----- nvinfo : EIATTR_SW2861232_WAR
	.align		4
.L_6537:
        /*0008*/ 	.byte	0x01, 0x35
	.zero		2


	//----- nvinfo : EIATTR_PARAM_CBANK
	.align		4
        /*000c*/ 	.byte	0x04, 0x0a
        /*000e*/ 	.short	(.L_6539 - .L_6538)
	.align		4
.L_6538:
        /*0010*/ 	.word	index@(.nv.constant0._ZN2at6native18elementwise_kernelILi128ELi4EZNS0_22gpu_kernel_impl_nocastINS0_13BUnaryFunctorIN3c104HalfES5_S5_ZZZNS0_21remainder_kernel_cudaERNS_18TensorIteratorBaseEENKUlvE0_clEvENKUlvE1_clEvEUlS5_S5_E_EEEEvS7_RKT_EUliE_EEviT1_)
        /*0014*/ 	.short	0x0160
        /*0016*/ 	.short	0x0220


	//----- nvinfo : EIATTR_CBANK_PARAM_SIZE
	.align		4
.L_6539:
        /*0018*/ 	.byte	0x03, 0x19
        /*001a*/ 	.short	0x0220


	//----- nvinfo : EIATTR_KPARAM_INFO
	.align		4
        /*001c*/ 	.byte	0x04, 0x17
        /*001e*/ 	.short	(.L_6541 - .L_6540)
.L_6540:
        /*0020*/ 	.word	0x00000000
        /*0024*/ 	.short	0x0001
        /*0026*/ 	.short	0x0008
        /*0028*/ 	.byte	0x00, 0xf0, 0x61, 0x08


	//----- nvinfo : EIATTR_KPARAM_INFO
	.align		4
.L_6541:
        /*002c*/ 	.byte	0x04, 0x17
        /*002e*/ 	.short	(.L_6543 - .L_6542)
.L_6542:
        /*0030*/ 	.word	0x00000000
        /*0034*/ 	.short	0x0000
        /*0036*/ 	.short	0x0000
        /*0038*/ 	.byte	0x00, 0xf0, 0x11, 0x00


	//----- nvinfo : EIATTR_MAXREG_COUNT
	.align		4
.L_6543:
        /*003c*/ 	.byte	0x03, 0x1b
        /*003e*/ 	.short	0x0080


	//----- nvinfo : EIATTR_MERCURY_ISA_VERSION
	.align		4
        /*0040*/ 	.byte	0x03, 0x5f
        /*0042*/ 	.short	0x0000


	//----- nvinfo : EIATTR_EXIT_INSTR_OFFSETS
	.align		4
        /*0044*/ 	.byte	0x04, 0x1c
        /*0046*/ 	.short	(.L_6545 - .L_6544)


	//   ....[0]....
.L_6544:
        /*0048*/ 	.word	0x00003b50


	//   ....[1]....
        /*004c*/ 	.word	0x00004ec0


	//----- nvinfo : EIATTR_MAX_THREADS
	.align		4
.L_6545:
        /*0050*/ 	.byte	0x04, 0x05
        /*0052*/ 	.short	(.L_6547 - .L_6546)
.L_6546:
        /*0054*/ 	.word	0x00000080
        /*0058*/ 	.word	0x00000001
        /*005c*/ 	.word	0x00000001


	//----- nvinfo : EIATTR_CRS_STACK_SIZE
	.align		4
.L_6547:
        /*0060*/ 	.byte	0x04, 0x1e
        /*0062*/ 	.short	(.L_6549 - .L_6548)
.L_6548:
        /*0064*/ 	.word	0x00000000
.L_6549:


//--------------------- .nv.info._ZN2at6native27unrolled_elementwise_kernelINS0_13BUnaryFunctorIN3c104HalfES4_S4_ZZZNS0_21remainder_kernel_cudaERNS_18TensorIteratorBaseEENKUlvE0_clEvENKUlvE1_clEvEUlS4_S4_E_EESt5arrayIPcLm2EELi4E23TrivialOffsetCalculatorILi1EjESF_NS0_6memory15LoadWithoutCastENSG_16StoreWithoutCastEEEviT_T0_T2_T3_T4_T5_ --------------------------
	.section	.nv.info._ZN2at6native27unrolled_elementwise_kernelINS0_13BUnaryFunctorIN3c104HalfES4_S4_ZZZNS0_21remainder_kernel_cudaERNS_18TensorIteratorBaseEENKUlvE0_clEvENKUlvE1_clEvEUlS4_S4_E_EESt5arrayIPcLm2EELi4E23TrivialOffsetCalculatorILi1EjESF_NS0_6memory15LoadWithoutCastENSG_16StoreWithoutCastEEEviT_T0_T2_T3_T4_T5_,"",@"SHT_CUDA_INFO"
	.sectionflags	@""
	.align	4


	//----- nvinfo : EIATTR_CUDA_API_VERSION
	.align		4
        /*0000*/ 	.byte	0x04, 0x37
        /*0002*/ 	.short	(.L_6551 - .L_6550)
.L_6550:
        /*0004*/ 	.word	0x00000082


	//----- nvinfo : EIATTR_SW2861232_WAR
	.align		4
.L_6551:
        /*0008*/ 	.byte	0x01, 0x35
	.zero		2


	//----- nvinfo : EIATTR_PARAM_CBANK
	.align		4
        /*000c*/ 	.byte	0x04, 0x0a
        /*000e*/ 	.short	(.L_6553 - .L_6552)
	.align		4
.L_6552:
        /*0010*/ 	.word	index@(.nv.constant0._ZN2at6native27unrolled_elementwise_kernelINS0_13BUnaryFunctorIN3c104HalfES4_S4_ZZZNS0_21remainder_kernel_cudaERNS_18TensorIteratorBaseEENKUlvE0_clEvENKUlvE1_clEvEUlS4_S4_E_EESt5arrayIPcLm2EELi4E23TrivialOffsetCalculatorILi1EjESF_NS0_6memory15LoadWithoutCastENSG_16StoreWithoutCastEEEviT_T0_T2_T3_T4_T5_)
        /*0014*/ 	.short	0x0160
        /*0016*/ 	.short	0x001c


	//----- nvinfo : EIATTR_CBANK_PARAM_SIZE
	.align		4
.L_6553:
        /*0018*/ 	.byte	0x03, 0x19
        /*001a*/ 	.short	0x001c


	//----- nvinfo : EIATTR_KPARAM_INFO
	.align		4
        /*001c*/ 	.byte	0x04, 0x17
        /*001e*/ 	.short	(.L_6555 - .L_6554)
.L_6554:
        /*0020*/ 	.word	0x00000000
        /*0024*/ 	.short	0x0006
        /*0026*/ 	.short	0x001b
        /*0028*/ 	.byte	0x00, 0xf0, 0x05, 0x00


	//----- nvinfo : EIATTR_KPARAM_INFO
	.align		4
.L_6555:
        /*002c*/ 	.byte	0x04, 0x17
        /*002e*/ 	.short	(.L_6557 - .L_6556)
.L_6556:
        /*0030*/ 	.word	0x00000000
        /*0034*/ 	.short	0x0005
        /*0036*/ 	.short	0x001a
        /*0038*/ 	.byte	0x00, 0xf0, 0x05, 0x00


	//----- nvinfo : EIATTR_KPARAM_INFO
	.align		4
.L_6557:
        /*003c*/ 	.byte	0x04, 0x17
        /*003e*/ 	.short	(.L_6559 - .L_6558)
.L_6558:
        /*0040*/ 	.word	0x00000000
        /*0044*/ 	.short	0x0004
        /*0046*/ 	.short	0x0019
        /*0048*/ 	.byte	0x00, 0xf0, 0x05, 0x00


	//----- nvinfo : EIATTR_KPARAM_INFO
	.align		4
.L_6559:
        /*004c*/ 	.byte	0x04, 0x17
        /*004e*/ 	.short	(.L_6561 - .L_6560)
.L_6560:
        /*0050*/ 	.word	0x00000000
        /*0054*/ 	.short	0x0003
        /*0056*/ 	.short	0x0018
        /*0058*/ 	.byte	0x00, 0xf0, 0x05, 0x00


	//----- nvinfo : EIATTR_KPARAM_INFO
	.align		4
.L_6561:
        /*005c*/ 	.byte	0x04, 0x17
        /*005e*/ 	.short	(.L_6563 - .L_6562)
.L_6562:
        /*0060*/ 	.word	0x00000000
        /*0064*/ 	.short	0x0002
        /*0066*/ 	.short	0x0008
        /*0068*/ 	.byte	0x00, 0xf0, 0x41, 0x00


	//----- nvinfo : EIATTR_KPARAM_INFO
	.align		4
.L_6563:
        /*006c*/ 	.byte	0x04, 0x17
        /*006e*/ 	.short	(.L_6565 - .L_6564)
.L_6564:
        /*0070*/ 	.word	0x00000000
        /*0074*/ 	.short	0x0001
        /*0076*/ 	.short	0x0004
        /*0078*/ 	.byte	0x00, 0xf0, 0x11, 0x00


	//----- nvinfo : EIATTR_KPARAM_INFO
	.align		4
.L_6565:
        /*007c*/ 	.byte	0x04, 0x17
        /*007e*/ 	.short	(.L_6567 - .L_6566)
.L_6566:
        /*0080*/ 	.word	0x00000000
        /*0084*/ 	.short	0x0000
        /*0086*/ 	.short	0x0000
        /*0088*/ 	.byte	0x00, 0xf0, 0x11, 0x00


	//----- nvinfo : EIATTR_MAXREG_COUNT
	.align		4
.L_6567:
        /*008c*/ 	.byte	0x03, 0x1b
        /*008e*/ 	.short	0x00ff


	//----- nvinfo : EIATTR_MERCURY_ISA_VERSION
	.align		4
        /*0090*/ 	.byte	0x03, 0x5f
        /*0092*/ 	.short	0x0000


	//----- nvinfo : EIATTR_EXIT_INSTR_OFFSETS
	.align		4
        /*0094*/ 	.byte	0x04, 0x1c
        /*0096*/ 	.short	(.L_6569 - .L_6568)


	//   ....[0]....
.L_6568:
        /*0098*/ 	.word	0x00001860


	//   ....[1]....
        /*009c*/ 	.word	0x000018b0


	//----- nvinfo : EIATTR_MAX_THREADS
	.align		4
.L_6569:
        /*00a0*/ 	.byte	0x04, 0x05
        /*00a2*/ 	.short	(.L_6571 - .L_6570)
.L_6570:
        /*00a4*/ 	.word	0x00000080
        /*00a8*/ 	.word	0x00000001
        /*00ac*/ 	.word	0x00000001


	//----- nvinfo : EIATTR_CRS_STACK_SIZE
	.align		4
.L_6571:
        /*00b0*/ 	.byte	0x04, 0x1e
        /*00b2*/ 	.short	(.L_6573 - .L_6572)
.L_6572:
        /*00b4*/ 	.word	0x00000000
.L_6573:


//--------------------- .nv.info._ZN2at6native29vectorized_elementwise_kernelILi2ENS0_13BUnaryFunctorIN3c104HalfES4_S4_ZZZNS0_21remainder_kernel_cudaERNS_18TensorIteratorBaseEENKUlvE0_clEvENKUlvE1_clEvEUlS4_S4_E_EESt5arrayIPcLm2EEEEviT0_T1_ --------------------------
	.section	.nv.info._ZN2at6native29vectorized_elementwise_kernelILi2ENS0_13BUnaryFunctorIN3c104HalfES4_S4_ZZZNS0_21remainder_kernel_cudaERNS_18TensorIteratorBaseEENKUlvE0_clEvENKUlvE1_clEvEUlS4_S4_E_EESt5arrayIPcLm2EEEEviT0_T1_,"",@"SHT_CUDA_INFO"
	.sectionflags	@""
	.align	4


	//----- nvinfo : EIATTR_CUDA_API_VERSION
	.align		4
        /*0000*/ 	.byte	0x04, 0x37
        /*0002*/ 	.short	(.L_6575 - .L_6574)
.L_6574:
        /*0004*/ 	.word	0x00000082


	//----- nvinfo : EIATTR_SW2861232_WAR
	.align		4
.L_6575:
        /*0008*/ 	.byte	0x01, 0x35
	.zero		2


	//----- nvinfo : EIATTR_PARAM_CBANK
	.align		4
        /*000c*/ 	.byte	0x04, 0x0a
        /*000e*/ 	.short	(.L_6577 - .L_6576)
	.align		4
.L_6576:
        /*0010*/ 	.word	index@(.nv.constant0._ZN2at6native29vectorized_elementwise_kernelILi2ENS0_13BUnaryFunctorIN3c104HalfES4_S4_ZZZNS0_21remainder_kernel_cudaERNS_18TensorIteratorBaseEENKUlvE0_clEvENKUlvE1_clEvEUlS4_S4_E_EESt5arrayIPcLm2EEEEviT0_T1_)
        /*0014*/ 	.short	0x0160
        /*0016*/ 	.short	0x0018


	//----- nvinfo : EIATTR_CBANK_PARAM_SIZE
	.align		4
.L_6577:
        /*0018*/ 	.byte	0x03, 0x19
        /*001a*/ 	.short	0x0018


	//----- nvinfo : EIATTR_KPARAM_INFO
	.align		4
        /*001c*/ 	.byte	0x04, 0x17
        /*001e*/ 	.short	(.L_6579 - .L_6578)
.L_6578:
        /*0020*/ 	.word	0x00000000
        /*0024*/ 	.short	0x0002
        /*0026*/ 	.short	0x0008
        /*0028*/ 	.byte	0x00, 0xf0, 0x41, 0x00


	//----- nvinfo : EIATTR_KPARAM_INFO
	.align		4
.L_6579:
        /*002c*/ 	.byte	0x04, 0x17
        /*002e*/ 	.short	(.L_6581 - .L_6580)
.L_6580:
        /*0030*/ 	.word	0x00000000
        /*0034*/ 	.short	0x0001
        /*0036*/ 	.short	0x0004
        /*0038*/ 	.byte	0x00, 0xf0, 0x11, 0x00


	//----- nvinfo : EIATTR_KPARAM_INFO
	.align		4
.L_6581:
        /*003c*/ 	.byte	0x04, 0x17
        /*003e*/ 	.short	(.L_6583 - .L_6582)
.L_6582:
        /*0040*/ 	.word	0x00000000
        /*0044*/ 	.short	0x0000
        /*0046*/ 	.short	0x0000
        /*0048*/ 	.byte	0x00, 0xf0, 0x11, 0x00


	//----- nvinfo : EIATTR_MAXREG_COUNT
	.align		4
.L_6583:
        /*004c*/ 	.byte	0x03, 0x1b
        /*004e*/ 	.short	0x00ff


	//----- nvinfo : EIATTR_MERCURY_ISA_VERSION
	.align		4
        /*0050*/ 	.byte	0x03, 0x5f
        /*0052*/ 	.short	0x0000


	//----- nvinfo : EIATTR_EXIT_INSTR_OFFSETS
	.align		4
        /*0054*/ 	.byte	0x04, 0x1c
        /*0056*/ 	.short	(.L_6585 - .L_6584)


	//   ....[0]....
.L_6584:
        /*0058*/ 	.word	0x00002610


	//   ....[1]....
        /*005c*/ 	.word	0x00005600


	//   ....[2]....
        /*0060*/ 	.word	0x00005650


	//----- nvinfo : EIATTR_MAX_THREADS
	.align		4
.L_6585:
        /*0064*/ 	.byte	0x04, 0x05
        /*0066*/ 	.short	(.L_6587 - .L_6586)
.L_6586:
        /*0068*/ 	.word	0x00000080
        /*006c*/ 	.word	0x00000001
        /*0070*/ 	.word	0x00000001


	//----- nvinfo : EIATTR_CRS_STACK_SIZE
	.align		4
.L_6587:
        /*0074*/ 	.byte	0x04, 0x1e
        /*0076*/ 	.short	(.L_6589 - .L_6588)
.L_6588:
        /*0078*/ 	.word	0x00000000
.L_6589:


//--------------------- .nv.info._ZN2at6native29vectorized_elementwise_kernelILi4ENS0_13BUnaryFunctorIN3c104HalfES4_S4_ZZZNS0_21remainder_kernel_cudaERNS_18TensorIteratorBaseEENKUlvE0_clEvENKUlvE1_clEvEUlS4_S4_E_EESt5arrayIPcLm2EEEEviT0_T1_ --------------------------
	.section	.nv.info._ZN2at6native29vectorized_elementwise_kernelILi4ENS0_13BUnaryFunctorIN3c104HalfES4_S4_ZZZNS0_21remainder_kernel_cudaERNS_18TensorIteratorBaseEENKUlvE0_clEvENKUlvE1_clEvEUlS4_S4_E_EESt5arrayIPcLm2EEEEviT0_T1_,"",@"SHT_CUDA_INFO"
	.sectionflags	@""
	.align	4


	//----- nvinfo : EIATTR_CUDA_API_VERSION
	.align		4
        /*0000*/ 	.byte	0x04, 0x37
        /*0002*/ 	.short	(.L_6591 - .L_6590)
.L_6590:
        /*0004*/ 	.word	0x00000082


	//----- nvinfo : EIATTR_SW2861232_WAR
	.align		4
.L_6591:
        /*0008*/ 	.byte	0x01, 0x35
	.zero		2


	//----- nvinfo : EIATTR_PARAM_CBANK
	.align		4
        /*000c*/ 	.byte	0x04, 0x0a
        /*000e*/ 	.short	(.L_6593 - .L_6592)
	.align		4
.L_6592:
        /*0010*/ 	.word	index@(.nv.constant0._ZN2at6native29vectorized_elementwise_kernelILi4ENS0_13BUnaryFunctorIN3c104HalfES4_S4_ZZZNS0_21remainder_kernel_cudaERNS_18TensorIteratorBaseEENKUlvE0_clEvENKUlvE1_clEvEUlS4_S4_E_EESt5arrayIPcLm2EEEEviT0_T1_)
        /*0014*/ 	.short	0x0160
        /*0016*/ 	.short	0x0018


	//----- nvinfo : EIATTR_CBANK_PARAM_SIZE
	.align		4
.L_6593:
        /*0018*/ 	.byte	0x03, 0x19
        /*001a*/ 	.short	0x0018


	//----- nvinfo : EIATTR_KPARAM_INFO
	.align		4
        /*001c*/ 	.byte	0x04, 0x17
        /*001e*/ 	.short	(.L_6595 - .L_6594)
.L_6594:
        /*0020*/ 	.word	0x00000000
        /*0024*/ 	.short	0x0002
        /*0026*/ 	.short	0x0008
        /*0028*/ 	.byte	0x00, 0xf0, 0x41, 0x00


	//----- nvinfo : EIATTR_KPARAM_INFO
	.align		4
.L_6595:
        /*002c*/ 	.byte	0x04, 0x17
        /*002e*/ 	.short	(.L_6597 - .L_6596)
.L_6596:
        /*0030*/ 	.word	0x00000000
        /*0034*/ 	.short	0x0001
        /*0036*/ 	.short	0x0004
        /*0038*/ 	.byte	0x00, 0xf0, 0x11, 0x00


	//----- nvinfo : EIATTR_KPARAM_INFO
	.align		4
.L_6597:
        /*003c*/ 	.byte	0x04, 0x17
        /*003e*/ 	.short	(.L_6599 - .L_6598)
.L_6598:
        /*0040*/ 	.word	0x00000000
        /*0044*/ 	.short	0x0000
        /*0046*/ 	.short	0x0000
        /*0048*/ 	.byte	0x00, 0xf0, 0x11, 0x00


	//----- nvinfo : EIATTR_MAXREG_COUNT
	.align		4
.L_6599:
        /*004c*/ 	.byte	0x03, 0x1b
        /*004e*/ 	.short	0x00ff


	//----- nvinfo : EIATTR_MERCURY_ISA_VERSION
	.align		4
        /*0050*/ 	.byte	0x03, 0x5f
        /*0052*/ 	.short	0x0000


	//----- nvinfo : EIATTR_EXIT_INSTR_OFFSETS
	.align		4
        /*0054*/ 	.byte	0x04, 0x1c
        /*0056*/ 	.short	(.L_6601 - .L_6600)


	//   ....[0]....
.L_6600:
        /*0058*/ 	.word	0x000025c0


	//   ....[1]....
        /*005c*/ 	.word	0x000055b0


	//   ....[2]....
        /*0060*/ 	.word	0x00005600


	//----- nvinfo : EIATTR_MAX_THREADS
	.align		4
.L_6601:
        /*0064*/ 	.byte	0x04, 0x05
        /*0066*/ 	.short	(.L_6603 - .L_6602)
.L_6602:
        /*0068*/ 	.word	0x00000080
        /*006c*/ 	.word	0x00000001
        /*0070*/ 	.word	0x00000001


	//----- nvinfo : EIATTR_CRS_STACK_SIZE
	.align		4
.L_6603:
        /*0074*/ 	.byte	0x04, 0x1e
        /*0076*/ 	.short	(.L_6605 - .L_6604)
.L_6604:
        /*0078*/ 	.word	0x00000000
.L_6605:


//--------------------- .nv.info._ZN2at6native29vectorized_elementwise_kernelILi8ENS0_13BUnaryFunctorIN3c104HalfES4_S4_ZZZNS0_21remainder_kernel_cudaERNS_18TensorIteratorBaseEENKUlvE0_clEvENKUlvE1_clEvEUlS4_S4_E_EESt5arrayIPcLm2EEEEviT0_T1_ --------------------------
	.section	.nv.info._ZN2at6native29vectorized_elementwise_kernelILi8ENS0_13BUnaryFunctorIN3c104HalfES4_S4_ZZZNS0_21remainder_kernel_cudaERNS_18TensorIteratorBaseEENKUlvE0_clEvENKUlvE1_clEvEUlS4_S4_E_EESt5arrayIPcLm2EEEEviT0_T1_,"",@"SHT_CUDA_INFO"
	.sectionflags	@""
	.align	4


	//----- nvinfo : EIATTR_CUDA_API_VERSION
	.align		4
        /*0000*/ 	.byte	0x04, 0x37
        /*0002*/ 	.short	(.L_6607 - .L_6606)
.L_6606:
        /*0004*/ 	.word	0x00000082


	//----- nvinfo : EIATTR_SW2861232_WAR
	.align		4
.L_6607:
        /*0008*/ 	.byte	0x01, 0x35
	.zero		2


	//----- nvinfo : EIATTR_PARAM_CBANK
	.align		4
        /*000c*/ 	.byte	0x04, 0x0a
        /*000e*/ 	.short	(.L_6609 - .L_6608)
	.align		4
.L_6608:
        /*0010*/ 	.word	index@(.nv.constant0._ZN2at6native29vectorized_elementwise_kernelILi8ENS0_13BUnaryFunctorIN3c104HalfES4_S4_ZZZNS0_21remainder_kernel_cudaERNS_18TensorIteratorBaseEENKUlvE0_clEvENKUlvE1_clEvEUlS4_S4_E_EESt5arrayIPcLm2EEEEviT0_T1_)
        /*0014*/ 	.short	0x0160
        /*0016*/ 	.short	0x0018


	//----- nvinfo : EIATTR_CBANK_PARAM_SIZE
	.align		4
.L_6609:
        /*0018*/ 	.byte	0x03, 0x19
        /*001a*/ 	.short	0x0018


	//----- nvinfo : EIATTR_KPARAM_INFO
	.align		4
        /*001c*/ 	.byte	0x04, 0x17
        /*001e*/ 	.short	(.L_6611 - .L_6610)
.L_6610:
        /*0020*/ 	.word	0x00000000
        /*0024*/ 	.short	0x0002
        /*0026*/ 	.short	0x0008
        /*0028*/ 	.byte	0x00, 0xf0, 0x41, 0x00


	//----- nvinfo : EIATTR_KPARAM_INFO
	.align		4
.L_6611:
        /*002c*/ 	.byte	0x04, 0x17
        /*002e*/ 	.short	(.L_6613 - .L_6612)
.L_6612:
        /*0030*/ 	.word	0x00000000
        /*0034*/ 	.short	0x0001
        /*0036*/ 	.short	0x0004
        /*0038*/ 	.byte	0x00, 0xf0, 0x11, 0x00


	//----- nvinfo : EIATTR_KPARAM_INFO
	.align		4
.L_6613:
        /*003c*/ 	.byte	0x04, 0x17
        /*003e*/ 	.short	(.L_6615 - .L_6614)
.L_6614:
        /*0040*/ 	.word	0x00000000
        /*0044*/ 	.short	0x0000
        /*0046*/ 	.short	0x0000
        /*0048*/ 	.byte	0x00, 0xf0, 0x11, 0x00


	//----- nvinfo : EIATTR_MAXREG_COUNT
	.align		4
.L_6615:
        /*004c*/ 	.byte	0x03, 0x1b
        /*004e*/ 	.short	0x00ff


	//----- nvinfo : EIATTR_MERCURY_ISA_VERSION
	.align		4
        /*0050*/ 	.byte	0x03, 0x5f
        /*0052*/ 	.short	0x0000


	//----- nvinfo : EIATTR_EXIT_INSTR_OFFSETS
	.align		4
        /*0054*/ 	.byte	0x04, 0x1c
        /*0056*/ 	.short	(.L_6617 - .L_6616)


	//   ....[0]....
.L_6616:
        /*0058*/ 	.word	0x00000010


	//----- nvinfo : EIATTR_MAX_THREADS
	.align		4
.L_6617:
        /*005c*/ 	.byte	0x04, 0x05
        /*005e*/ 	.short	(.L_6619 - .L_6618)
.L_6618:
        /*0060*/ 	.word	0x00000080
        /*0064*/ 	.word	0x00000001
        /*0068*/ 	.word	0x00000001
.L_6619:


//--------------------- .nv.info._ZN2at6native18elementwise_kernelILi128ELi4EZNS0_15gpu_kernel_implINS0_13AUnaryFunctorIN3c104HalfES5_S5_ZZZNS0_21remainder_kernel_cudaERNS_18TensorIteratorBaseEENKUlvE0_clEvENKUlvE1_clEvEUlS5_S5_E_EEEEvS7_RKT_EUliE_EEviT1_ --------------------------
	.section	.nv.info._ZN2at6native18elementwise_kernelILi128ELi4EZNS0_15gpu_kernel_implINS0_13AUnaryFunctorIN3c104HalfES5_S5_ZZZNS0_21remainder_kernel_cudaERNS_18TensorIteratorBaseEENKUlvE0_clEvENKUlvE1_clEvEUlS5_S5_E_EEEEvS7_RKT_EUliE_EEviT1_,"",@"SHT_CUDA_INFO"
	.sectionflags	@""
	.align	4


	//----- nvinfo : EIATTR_CUDA_API_VERSION
	.align		4
        /*0000*/ 	.byte	0x04, 0x37
        /*0002*/ 	.short	(.L_6621 - .L_6620)
.L_6620:
        /*0004*/ 	.word	0x00000082


	//----- nvinfo : EIATTR_SW2861232_WAR
	.align		4
.L_6621:
        /*0008*/ 	.byte	0x01, 0x35
	.zero		2


	//----- nvinfo : EIATTR_PARAM_CBANK
	.align		4
        /*000c*/ 	.byte	0x04, 0x0a
        /*000e*/ 	.short	(.L_6623 - .L_6622)
	.align		4
.L_6622:
        /*0010*/ 	.word	index@(.nv.constant0._ZN2at6native18elementwise_kernelILi128ELi4EZNS0_15gpu_kernel_implINS0_13AUnaryFunctorIN3c104HalfES5_S5_ZZZNS0_21remainder_kernel_cudaERNS_18TensorIteratorBaseEENKUlvE0_clEvENKUlvE1_clEvEUlS5_S5_E_EEEEvS7_RKT_EUliE_EEviT1_)
        /*0014*/ 	.short	0x0160
        /*0016*/ 	.short	0x0220


	//----- nvinfo : EIATTR_CBANK_PARAM_SIZE
	.align		4
.L_6623:
        /*0018*/ 	.byte	0x03, 0x19
        /*001a*/ 	.short	0x0220


	//----- nvinfo : EIATTR_KPARAM_INFO
	.align		4
        /*001c*/ 	.byte	0x04, 0x17
        /*001e*/ 	.short	(.L_6625 - .L_6624)
.L_6624:
        /*0020*/ 	.word	0x00000000
        /*0024*/ 	.short	0x0001
        /*0026*/ 	.short	0x0008
        /*0028*/ 	.byte	0x00, 0xf0, 0x61, 0x08


	//----- nvinfo : EIATTR_KPARAM_INFO
	.align		4
.L_6625:
        /*002c*/ 	.byte	0x04, 0x17
        /*002e*/ 	.short	(.L_6627 - .L_6626)
.L_6626:
        /*0030*/ 	.word	0x00000000
        /*0034*/ 	.short	0x0000
        /*0036*/ 	.short	0x0000
        /*0038*/ 	.byte	0x00, 0xf0, 0x11, 0x00


	//----- nvinfo : EIATTR_MAXREG_COUNT
	.align		4
.L_6627:
        /*003c*/ 	.byte	0x03, 0x1b
        /*003e*/ 	.short	0x0080


	//----- nvinfo : EIATTR_EXTERNS
	.align		4
        /*0040*/ 	.byte	0x04, 0x0f
        /*0042*/ 	.short	(.L_6629 - .L_6628)


	//   ....[0]....
	.align		4
.L_6628:
        /*0044*/ 	.word	index@(__assertfail)


	//----- nvinfo : EIATTR_MERCURY_ISA_VERSION
	.align		4
.L_6629:
        /*0048*/ 	.byte	0x03, 0x5f
        /*004a*/ 	.short	0x0000


	//----- nvinfo : EIATTR_SYSCALL_OFFSETS
	.align		4
        /*004c*/ 	.byte	0x04, 0x46
        /*004e*/ 	.short	(.L_6631 - .L_6630)


	//   ....[0]....
.L_6630:
        /*0050*/ 	.word	0x00001e50


	//   ....[1]....
        /*0054*/ 	.word	0x000032e0


	//   ....[2]....
        /*0058*/ 	.word	0x000051a0


	//   ....[3]....
        /*005c*/ 	.word	0x00006630


	//   ....[4]....
        /*0060*/ 	.word	0x000084d0


	//   ....[5]....
        /*0064*/ 	.word	0x00009960


	//   ....[6]....
        /*0068*/ 	.word	0x0000b760


	//   ....[7]....
        /*006c*/ 	.word	0x0000cbd0


	//----- nvinfo : EIATTR_EXIT_INSTR_OFFSETS
	.align		4
.L_6631:
        /*0070*/ 	.byte	0x04, 0x1c
        /*0072*/ 	.short	(.L_6633 - .L_6632)


	//   ....[0]....
.L_6632:
        /*0074*/ 	.word	0x00009a20


	//   ....[1]....
        /*0078*/ 	.word	0x0000bdd0


	//   ....[2]....
        /*007c*/ 	.word	0x0000be10


	//   ....[3]....
        /*0080*/ 	.word	0x0000beb0


	//   ....[4]....
        /*0084*/ 	.word	0x0000bef0


	//   ....[5]....
        /*0088*/ 	.word	0x0000bf30


	//   ....[6]....
        /*008c*/ 	.word	0x0000bfc0


	//   ....[7]....
        /*0090*/ 	.word	0x0000bfe0


	//   ....[8]....
        /*0094*/ 	.word	0x0000c080


	//   ....[9]....
        /*0098*/ 	.word	0x0000c0d0


	//   ....[10]....
        /*009c*/ 	.word	0x0000c120


	//   ....[11]....
        /*00a0*/ 	.word	0x0000c1f0


	//   ....[12]....
        /*00a4*/ 	.word	0x0000c250


	//   ....[13]....
        /*00a8*/ 	.word	0x0000c3e0


	//   ....[14]....
        /*00ac*/ 	.word	0x0000c540


	//   ....[15]....
        /*00b0*/ 	.word	0x0000c580


	//   ....[16]....
        /*00b4*/ 	.word	0x0000c640


	//   ....[17]....
        /*00b8*/ 	.word	0x0000c7c0


	//   ....[18]....
        /*00bc*/ 	.word	0x0000c940


	//   ....[19]....
        /*00c0*/ 	.word	0x0000caa0


	//   ....[20]....
        /*00c4*/ 	.word	0x0000cbe0


	//   ....[21]....
        /*00c8*/ 	.word	0x0000cc20


	//   ....[22]....
        /*00cc*/ 	.word	0x0000cc60


	//----- nvinfo : EIATTR_MAX_THREADS
	.align		4
.L_6633:
        /*00d0*/ 	.byte	0x04, 0x05
        /*00d2*/ 	.short	(.L_6635 - .L_6634)
.L_6634:
        /*00d4*/ 	.word	0x00000080
        /*00d8*/ 	.word	0x00000001
        /*00dc*/ 	.word	0x00000001


	//----- nvinfo : EIATTR_CRS_STACK_SIZE
	.align		4
.L_6635:
        /*00e0*/ 	.byte	0x04, 0x1e
        /*00e2*/ 	.short	(.L_6637 - .L_6636)
.L_6636:
        /*00e4*/ 	.word	0x00000000
.L_6637:


//--------------------- .nv.info._ZN2at6native27unrolled_elementwise_kernelINS0_13AUnaryFunctorIN3c104HalfES4_S4_ZZZNS0_21remainder_kernel_cudaERNS_18TensorIteratorBaseEENKUlvE0_clEvENKUlvE1_clEvEUlS4_S4_E_EESt5arrayIPcLm2EELi4E23TrivialOffsetCalculatorILi1EjESF_NS0_6memory12LoadWithCastILi1EEENSG_13StoreWithCastILi1EEEEEviT_T0_T2_T3_T4_T5_ --------------------------
	.section	.nv.info._ZN2at6native27unrolled_elementwise_kernelINS0_13AUnaryFunctorIN3c104HalfES4_S4_ZZZNS0_21remainder_kernel_cudaERNS_18TensorIteratorBaseEENKUlvE0_clEvENKUlvE1_clEvEUlS4_S4_E_EESt5arrayIPcLm2EELi4E23TrivialOffsetCalculatorILi1EjESF_NS0_6memory12LoadWithCastILi1EEENSG_13StoreWithCastILi1EEEEEviT_T0_T2_T3_T4_T5_,"",@"SHT_CUDA_INFO"
	.sectionflags	@""
	.align	4


	//----- nvinfo : EIATTR_CUDA_API_VERSION
	.align		4
        /*0000*/ 	.byte	0x04, 0x37
        /*0002*/ 	.short	(.L_6639 - .L_6638)
.L_6638:
        /*0004*/ 	.word	0x00000082


	//----- nvinfo : EIATTR_SW2861232_WAR
	.align		4
.L_6639:
        /*0008*/ 	.byte	0x01, 0x35
	.zero		2


	//----- nvinfo : EIATTR_PARAM_CBANK
	.align		4
        /*000c*/ 	.byte	0x04, 0x0a
        /*000e*/ 	.short	(.L_6641 - .L_6640)
	.align		4
.L_6640:
        /*0010*/ 	.word	index@(.nv.constant0._ZN2at6native27unrolled_elementwise_kernelINS0_13AUnaryFunctorIN3c104HalfES4_S4_ZZZNS0_21remainder_kernel_cudaERNS_18TensorIteratorBaseEENKUlvE0_clEvENKUlvE1_clEvEUlS4_S4_E_EESt5arrayIPcLm2EELi4E23TrivialOffsetCalculatorILi1EjESF_NS0_6memory12LoadWithCastILi1EEENSG_13StoreWithCastILi1EEEEEviT_T0_T2_T3_T4_T5_)
        /*0014*/ 	.short	0x0160
        /*0016*/ 	.short	0x002c


	//----- nvinfo : EIATTR_CBANK_PARAM_SIZE
	.align		4
.L_6641:
        /*0018*/ 	.byte	0x03, 0x19
        /*001a*/ 	.short	0x002c


	//----- nvinfo : EIATTR_KPARAM_INFO
	.align		4
        /*001c*/ 	.byte	0x04, 0x17
        /*001e*/ 	.short	(.L_6643 - .L_6642)
.L_6642:
        /*0020*/ 	.word	0x00000000
        /*0024*/ 	.short	0x0006
        /*0026*/ 	.short	0x0024
        /*0028*/ 	.byte	0x00, 0xf0, 0x21, 0x00


	//----- nvinfo : EIATTR_KPARAM_INFO
	.align		4
.L_6643:
        /*002c*/ 	.byte	0x04, 0x17
        /*002e*/ 	.short	(.L_6645 - .L_6644)
.L_6644:
        /*0030*/ 	.word	0x00000000
        /*0034*/ 	.short	0x0005
        /*0036*/ 	.short	0x001c
        /*0038*/ 	.byte	0x00, 0xf0, 0x21, 0x00


	//----- nvinfo : EIATTR_KPARAM_INFO
	.align		4
.L_6645:
        /*003c*/ 	.byte	0x04, 0x17
        /*003e*/ 	.short	(.L_6647 - .L_6646)
.L_6646:
        /*0040*/ 	.word	0x00000000
        /*0044*/ 	.short	0x0004
        /*0046*/ 	.short	0x0019
        /*0048*/ 	.byte	0x00, 0xf0, 0x05, 0x00


	//----- nvinfo : EIATTR_KPARAM_INFO
	.align		4
.L_6647:
        /*004c*/ 	.byte	0x04, 0x17
        /*004e*/ 	.short	(.L_6649 - .L_6648)
.L_6648:
        /*0050*/ 	.word	0x00000000
        /*0054*/ 	.short	0x0003
        /*0056*/ 	.short	0x0018
        /*0058*/ 	.byte	0x00, 0xf0, 0x05, 0x00


	//----- nvinfo : EIATTR_KPARAM_INFO
	.align		4
.L_6649:
        /*005c*/ 	.byte	0x04, 0x17
        /*005e*/ 	.short	(.L_6651 - .L_6650)
.L_6650:
        /*0060*/ 	.word	0x00000000
        /*0064*/ 	.short	0x0002
        /*0066*/ 	.short	0x0008
        /*0068*/ 	.byte	0x00, 0xf0, 0x41, 0x00


	//----- nvinfo : EIATTR_KPARAM_INFO
	.align		4
.L_6651:
        /*006c*/ 	.byte	0x04, 0x17
        /*006e*/ 	.short	(.L_6653 - .L_6652)
.L_6652:
        /*0070*/ 	.word	0x00000000
        /*0074*/ 	.short	0x0001
        /*0076*/ 	.short	0x0004
        /*0078*/ 	.byte	0x00, 0xf0, 0x11, 0x00


	//----- nvinfo : EIATTR_KPARAM_INFO
	.align		4
.L_6653:
        /*007c*/ 	.byte	0x04, 0x17
        /*007e*/ 	.short	(.L_6655 - .L_6654)
.L_6654:
        /*0080*/ 	.word	0x00000000
        /*0084*/ 	.short	0x0000
        /*0086*/ 	.short	0x0000
        /*0088*/ 	.byte	0x00, 0xf0, 0x11, 0x00


	//----- nvinfo : EIATTR_MAXREG_COUNT
	.align		4
.L_6655:
        /*008c*/ 	.byte	0x03, 0x1b
        /*008e*/ 	.short	0x00ff


	//----- nvinfo : EIATTR_EXTERNS
	.align		4
        /*0090*/ 	.byte	0x04, 0x0f
        /*0092*/ 	.short	(.L_6657 - .L_6656)


	//   ....[0]....
	.align		4
.L_6656:
        /*0094*/ 	.word	index@(__assertfail)


	//----- nvinfo : EIATTR_MERCURY_ISA_VERSION
	.align		4
.L_6657:
        /*0098*/ 	.byte	0x03, 0x5f
        /*009a*/ 	.short	0x0000


	//----- nvinfo : EIATTR_SYSCALL_OFFSETS
	.align		4
        /*009c*/ 	.byte	0x04, 0x46
        /*009e*/ 	.short	(.L_6659 - .L_6658)


	//   ....[0]....
.L_6658:
        /*00a0*/ 	.word	0x00001080


	//   ....[1]....
        /*00a4*/ 	.word	0x00002140


	//   ....[2]....
        /*00a8*/ 	.word	0x00003220


	//   ....[3]....
        /*00ac*/ 	.word	0x000042d0


	//   ....[4]....
        /*00b0*/ 	.word	0x00006900


	//   ....[5]....
        /*00b4*/ 	.word	0x00007920


	//   ....[6]....
        /*00b8*/ 	.word	0x00008930


	//   ....[7]....
        /*00bc*/ 	.word	0x00009920


	//----- nvinfo : EIATTR_EXIT_INSTR_OFFSETS
	.align		4
.L_6659:
        /*00c0*/ 	.byte	0x04, 0x1c
        /*00c2*/ 	.short	(.L_6661 - .L_6660)


	//   ....[0]....
.L_6660:
        /*00c4*/ 	.word	0x000089f0


	//   ....[1]....
        /*00c8*/ 	.word	0x00008b20


	//   ....[2]....
        /*00cc*/ 	.word	0x00008b60


	//   ....[3]....
        /*00d0*/ 	.word	0x00008c00


	//   ....[4]....
        /*00d4*/ 	.word	0x00008c40


	//   ....[5]....
        /*00d8*/ 	.word	0x00008c80


	//   ....[6]....
        /*00dc*/ 	.word	0x00008d10


	//   ....[7]....
        /*00e0*/ 	.word	0x00008d30


	//   ....[8]....
        /*00e4*/ 	.word	0x00008dd0


	//   ....[9]....
        /*00e8*/ 	.word	0x00008e20


	//   ....[10]....
        /*00ec*/ 	.word	0x00008e70


	//   ....[11]....
        /*00f0*/ 	.word	0x00008f40


	//   ....[12]....
        /*00f4*/ 	.word	0x00008fa0


	//   ....[13]....
        /*00f8*/ 	.word	0x00009130


	//   ....[14]....
        /*00fc*/ 	.word	0x00009290


	//   ....[15]....
        /*0100*/ 	.word	0x000092d0


	//   ....[16]....
        /*0104*/ 	.word	0x00009390


	//   ....[17]....
        /*0108*/ 	.word	0x00009510


	//   ....[18]....
        /*010c*/ 	.word	0x00009690


	//   ....[19]....
        /*0110*/ 	.word	0x000097f0


	//   ....[20]....
        /*0114*/ 	.word	0x00009930


	//   ....[21]....
        /*0118*/ 	.word	0x00009970


	//   ....[22]....
        /*011c*/ 	.word	0x000099b0


	//----- nvinfo : EIATTR_MAX_THREADS
	.align		4
.L_6661:
        /*0120*/ 	.byte	0x04, 0x05
        /*0122*/ 	.short	(.L_6663 - .L_6662)
.L_6662:
        /*0124*/ 	.word	0x00000080
        /*0128*/ 	.word	0x00000001
        /*012c*/ 	.word	0x00000001


	//----- nvinfo : EIATTR_CRS_STACK_SIZE
	.align		4
.L_6663:
        /*0130*/ 	.byte	0x04, 0x1e
        /*0132*/ 	.short	(.L_6665 - .L_6664)
.L_6664:
        /*0134*/ 	.word	0x00000000
.L_6665:


//--------------------- .nv.info._ZN2at6native18elementwise_kernelILi128ELi4EZNS0_22gpu_kernel_impl_nocastINS0_13AUnaryFunctorIN3c104HalfES5_S5_ZZZNS0_21remainder_kernel_cudaERNS_18TensorIteratorBaseEENKUlvE0_clEvENKUlvE1_clEvEUlS5_S5_E_EEEEvS7_RKT_EUliE_EEviT1_ --------------------------
	.section	.nv.info._ZN2at6native18elementwise_kernelILi128ELi4EZNS0_22gpu_kernel_impl_nocastINS0_13AUnaryFunctorIN3c104HalfES5_S5_ZZZNS0_21remainder_kernel_cudaERNS_18TensorIteratorBaseEENKUlvE0_clEvENKUlvE1_clEvEUlS5_S5_E_EEEEvS7_RKT_EUliE_EEviT1_,"",@"SHT_CUDA_INFO"
	.sectionflags	@""
	.align	4


	//----- nvinfo : EIATTR_CUDA_API_VERSION
	.align		4
        /*0000*/ 	.byte	0x04, 0x37
        /*0002*/ 	.short	(.L_6667 - .L_6666)
.L_6666:
        /*0004*/ 	.word	0x00000082


	//----- nvinfo : EIATTR_SW2861232_WAR
	.align		4
.L_6667:
        /*0008*/ 	.byte	0x01, 0x35
	.zero		2


	//----- nvinfo : EIATTR_PARAM_CBANK
	.align		4
        /*000c*/ 	.byte	0x04, 0x0a
        /*000e*/ 	.short	(.L_6669 - .L_6668)
	.align		4
.L_6668:
        /*0010*/ 	.word	index@(.nv.constant0._ZN2at6native18elementwise_kernelILi128ELi4EZNS0_22gpu_kernel_impl_nocastINS0_13AUnaryFunctorIN3c104HalfES5_S5_ZZZNS0_21remainder_kernel_cudaERNS_18TensorIteratorBaseEENKUlvE0_clEvENKUlvE1_clEvEUlS5_S5_E_EEEEvS7_RKT_EUliE_EEviT1_)
        /*0014*/ 	.short	0x0160
        /*0016*/ 	.short	0x0220


	//----- nvinfo : EIATTR_CBANK_PARAM_SIZE
	.align		4
.L_6669:
        /*0018*/ 	.byte	0x03, 0x19
        /*001a*/ 	.short	0x0220


	//----- nvinfo : EIATTR_KPARAM_INFO
	.align		4
        /*001c*/ 	.byte	0x04, 0x17
        /*001e*/ 	.short	(.L_6671 - .L_6670)
.L_6670:
        /*0020*/ 	.word	0x00000000
        /*0024*/ 	.short	0x0001
        /*0026*/ 	.short	0x0008
        /*0028*/ 	.byte	0x00, 0xf0, 0x61, 0x08


	//----- nvinfo : EIATTR_KPARAM_INFO
	.align		4
.L_6671:
        /*002c*/ 	.byte	0x04, 0x17
        /*002e*/ 	.short	(.L_6673 - .L_6672)
.L_6672:
        /*0030*/ 	.word	0x00000000
        /*0034*/ 	.short	0x0000
        /*0036*/ 	.short	0x0000
        /*0038*/ 	.byte	0x00, 0xf0, 0x11, 0x00


	//----- nvinfo : EIATTR_MAXREG_COUNT
	.align		4
.L_6673:
        /*003c*/ 	.byte	0x03, 0x1b
        /*003e*/ 	.short	0x0080


	//----- nvinfo : EIATTR_MERCURY_ISA_VERSION
	.align		4
        /*0040*/ 	.byte	0x03, 0x5f
        /*0042*/ 	.short	0x0000


	//----- nvinfo : EIATTR_EXIT_INSTR_OFFSETS
	.align		4
        /*0044*/ 	.byte	0x04, 0x1c
        /*0046*/ 	.short	(.L_6675 - .L_6674)


	//   ....[0]....
.L_6674:
        /*0048*/ 	.word	0x00003b80


	//   ....[1]....
        /*004c*/ 	.word	0x00004f00


	//----- nvinfo : EIATTR_MAX_THREADS
	.align		4
.L_6675:
        /*0050*/ 	.byte	0x04, 0x05
        /*0052*/ 	.short	(.L_6677 - .L_6676)
.L_6676:
        /*0054*/ 	.word	0x00000080
        /*0058*/ 	.word	0x00000001
        /*005c*/ 	.word	0x00000001


	//----- nvinfo : EIATTR_CRS_STACK_SIZE
	.align		4
.L_6677:
        /*0060*/ 	.byte	0x04, 0x1e
        /*0062*/ 	.short	(.L_6679 - .L_6678)
.L_6678:
        /*0064*/ 	.word	0x00000000
.L_6679:


//--------------------- .nv.info._ZN2at6native27unrolled_elementwise_kernelINS0_13AUnaryFunctorIN3c104HalfES4_S4_ZZZNS0_21remainder_kernel_cudaERNS_18TensorIteratorBaseEENKUlvE0_clEvENKUlvE1_clEvEUlS4_S4_E_EESt5arrayIPcLm2EELi4E23TrivialOffsetCalculatorILi1EjESF_NS0_6memory15LoadWithoutCastENSG_16StoreWithoutCastEEEviT_T0_T2_T3_T4_T5_ --------------------------
	.section	.nv.info._ZN2at6native27unrolled_elementwise_kernelINS0_13AUnaryFunctorIN3c104HalfES4_S4_ZZZNS0_21remainder_kernel_cudaERNS_18TensorIteratorBaseEENKUlvE0_clEvENKUlvE1_clEvEUlS4_S4_E_EESt5arrayIPcLm2EELi4E23TrivialOffsetCalculatorILi1EjESF_NS0_6memory15LoadWithoutCastENSG_16StoreWithoutCastEEEviT_T0_T2_T3_T4_T5_,"",@"SHT_CUDA_INFO"
	.sectionflags	@""
	.align	4


	//----- nvinfo : EIATTR_CUDA_API_VERSION
	.align		4
        /*0000*/ 	.byte	0x04, 0x37
        /*0002*/ 	.short	(.L_6681 - .L_6680)
.L_6680:
        /*0004*/ 	.word	0x00000082


	//----- nvinfo : EIATTR_SW2861232_WAR
	.align		4
.L_6681:
        /*0008*/ 	.byte	0x01, 0x35
	.zero		2


	//----- nvinfo : EIATTR_PARAM_CBANK
	.align		4
        /*000c*/ 	.byte	0x04, 0x0a
        /*000e*/ 	.short	(.L_6683 - .L_6682)
	.align		4
.L_6682:
        /*0010*/ 	.word	index@(.nv.constant0._ZN2at6native27unrolled_elementwise_kernelINS0_13AUnaryFunctorIN3c104HalfES4_S4_ZZZNS0_21remainder_kernel_cudaERNS_18TensorIteratorBaseEENKUlvE0_clEvENKUlvE1_clEvEUlS4_S4_E_EESt5arrayIPcLm2EELi4E23TrivialOffsetCalculatorILi1EjESF_NS0_6memory15LoadWithoutCastENSG_16StoreWithoutCastEEEviT_T0_T2_T3_T4_T5_)
        /*0014*/ 	.short	0x0160
        /*0016*/ 	.short	0x001c


	//----- nvinfo : EIATTR_CBANK_PARAM_SIZE
	.align		4
.L_6683:
        /*0018*/ 	.byte	0x03, 0x19
        /*001a*/ 	.short	0x001c


	//----- nvinfo : EIATTR_KPARAM_INFO
	.align		4
        /*001c*/ 	.byte	0x04, 0x17
        /*001e*/ 	.short	(.L_6685 - .L_6684)
.L_6684:
        /*0020*/ 	.word	0x00000000
        /*0024*/ 	.short	0x0006
        /*0026*/ 	.short	0x001b
        /*0028*/ 	.byte	0x00, 0xf0, 0x05, 0x00


	//----- nvinfo : EIATTR_KPARAM_INFO
	.align		4
.L_6685:
        /*002c*/ 	.byte	0x04, 0x17
        /*002e*/ 	.short	(.L_6687 - .L_6686)
.L_6686:
        /*0030*/ 	.word	0x00000000
        /*0034*/ 	.short	0x0005
        /*0036*/ 	.short	0x001a
        /*0038*/ 	.byte	0x00, 0xf0, 0x05, 0x00


	//----- nvinfo : EIATTR_KPARAM_INFO
	.align		4
.L_6687:
        /*003c*/ 	.byte	0x04, 0x17
        /*003e*/ 	.short	(.L_6689 - .L_6688)
.L_6688:
        /*0040*/ 	.word	0x00000000
        /*0044*/ 	.short	0x0004
        /*0046*/ 	.short	0x0019
        /*0048*/ 	.byte	0x00, 0xf0, 0x05, 0x00


	//----- nvinfo : EIATTR_KPARAM_INFO
	.align		4
.L_6689:
        /*004c*/ 	.byte	0x04, 0x17
        /*004e*/ 	.short	(.L_6691 - .L_6690)
.L_6690:
        /*0050*/ 	.word	0x00000000
        /*0054*/ 	.short	0x0003
        /*0056*/ 	.short	0x0018
        /*0058*/ 	.byte	0x00, 0xf0, 0x05, 0x00


	//----- nvinfo : EIATTR_KPARAM_INFO
	.align		4
.L_6691:
        /*005c*/ 	.byte	0x04, 0x17
        /*005e*/ 	.short	(.L_6693 - .L_6692)
.L_6692:
        /*0060*/ 	.word	0x00000000
        /*0064*/ 	.short	0x0002
        /*0066*/ 	.short	0x0008
        /*0068*/ 	.byte	0x00, 0xf0, 0x41, 0x00


	//----- nvinfo : EIATTR_KPARAM_INFO
	.align		4
.L_6693:
        /*006c*/ 	.byte	0x04, 0x17
        /*006e*/ 	.short	(.L_6695 - .L_6694)
.L_6694:
        /*0070*/ 	.word	0x00000000
        /*0074*/ 	.short	0x0001
        /*0076*/ 	.short	0x0004
        /*0078*/ 	.byte	0x00, 0xf0, 0x11, 0x00


	//----- nvinfo : EIATTR_KPARAM_INFO
	.align		4
.L_6695:
        /*007c*/ 	.byte	0x04, 0x17
        /*007e*/ 	.short	(.L_6697 - .L_6696)
.L_6696:
        /*0080*/ 	.word	0x00000000
        /*0084*/ 	.short	0x0000
        /*0086*/ 	.short	0x0000
        /*0088*/ 	.byte	0x00, 0xf0, 0x11, 0x00


	//----- nvinfo : EIATTR_MAXREG_COUNT
	.align		4
.L_6697:
        /*008c*/ 	.byte	0x03, 0x1b
        /*008e*/ 	.short	0x00ff


	//----- nvinfo : EIATTR_MERCURY_ISA_VERSION
	.align		4
        /*0090*/ 	.byte	0x03, 0x5f
        /*0092*/ 	.short	0x0000


	//----- nvinfo : EIATTR_EXIT_INSTR_OFFSETS
	.align		4
        /*0094*/ 	.byte	0x04, 0x1c
        /*0096*/ 	.short	(.L_6699 - .L_6698)


	//   ....[0]....
.L_6698:
        /*0098*/ 	.word	0x000018a0


	//   ....[1]....
        /*009c*/ 	.word	0x000018f0


	//----- nvinfo : EIATTR_MAX_THREADS
	.align		4
.L_6699:
        /*00a0*/ 	.byte	0x04, 0x05
        /*00a2*/ 	.short	(.L_6701 - .L_6700)
.L_6700:
        /*00a4*/ 	.word	0x00000080
        /*00a8*/ 	.word	0x00000001
        /*00ac*/ 	.word	0x00000001


	//----- nvinfo : EIATTR_CRS_STACK_SIZE
	.align		4
.L_6701:
        /*00b0*/ 	.byte	0x04, 0x1e
        /*00b2*/ 	.short	(.L_6703 - .L_6702)
.L_6702:
        /*00b4*/ 	.word	0x00000000
.L_6703:


//--------------------- .nv.info._ZN2at6native29vectorized_elementwise_kernelILi2ENS0_13AUnaryFunctorIN3c104HalfES4_S4_ZZZNS0_21remainder_kernel_cudaERNS_18TensorIteratorBaseEENKUlvE0_clEvENKUlvE1_clEvEUlS4_S4_E_EESt5arrayIPcLm2EEEEviT0_T1_ --------------------------
	.section	.nv.info._ZN2at6native29vectorized_elementwise_kernelILi2ENS0_13AUnaryFunctorIN3c104HalfES4_S4_ZZZNS0_21remainder_kernel_cudaERNS_18TensorIteratorBaseEENKUlvE0_clEvENKUlvE1_clEvEUlS4_S4_E_EESt5arrayIPcLm2EEEEviT0_T1_,"",@"SHT_CUDA_INFO"
	.sectionflags	@""
	.align	4


	//----- nvinfo : EIATTR_CUDA_API_VERSION
	.align		4
        /*0000*/ 	.byte	0x04, 0x37
        /*0002*/ 	.short	(.L_6705 - .L_6704)
.L_6704:
        /*0004*/ 	.word	0x00000082


	//----- nvinfo : EIATTR_SW2861232_WAR
	.align		4
.L_6705:
        /*0008*/ 	.byte	0x01, 0x35
	.zero		2


	//----- nvinfo : EIATTR_PARAM_CBANK
	.align		4
        /*000c*/ 	.byte	0x04, 0x0a
        /*000e*/ 	.short	(.L_6707 - .L_6706)
	.align		4
.L_6706:
        /*0010*/ 	.word	index@(.nv.constant0._ZN2at6native29vectorized_elementwise_kernelILi2ENS0_13AUnaryFunctorIN3c104HalfES4_S4_ZZZNS0_21remainder_kernel_cudaERNS_18TensorIteratorBaseEENKUlvE0_clEvENKUlvE1_clEvEUlS4_S4_E_EESt5arrayIPcLm2EEEEviT0_T1_)
        /*0014*/ 	.short	0x0160
        /*0016*/ 	.short	0x0018


	//----- nvinfo : EIATTR_CBANK_PARAM_SIZE
	.align		4
.L_6707:
        /*0018*/ 	.byte	0x03, 0x19
        /*001a*/ 	.short	0x0018


	//----- nvinfo : EIATTR_KPARAM_INFO
	.align		4
        /*001c*/ 	.byte	0x04, 0x17
        /*001e*/ 	.short	(.L_6709 - .L_6708)
.L_6708:
        /*0020*/ 	.word	0x00000000
        /*0024*/ 	.short	0x0002
        /*0026*/ 	.short	0x0008
        /*0028*/ 	.byte	0x00, 0xf0, 0x41, 0x00


	//----- nvinfo : EIATTR_KPARAM_INFO
	.align		4
.L_6709:
        /*002c*/ 	.byte	0x04, 0x17
        /*002e*/ 	.short	(.L_6711 - .L_6710)
.L_6710:
        /*0030*/ 	.word	0x00000000
        /*0034*/ 	.short	0x0001
        /*0036*/ 	.short	0x0004
        /*0038*/ 	.byte	0x00, 0xf0, 0x11, 0x00


	//----- nvinfo : EIATTR_KPARAM_INFO
	.align		4
.L_6711:
        /*003c*/ 	.byte	0x04, 0x17
        /*003e*/ 	.short	(.L_6713 - .L_6712)
.L_6712:
        /*0040*/ 	.word	0x00000000
        /*0044*/ 	.short	0x0000
        /*0046*/ 	.short	0x0000
        /*0048*/ 	.byte	0x00, 0xf0, 0x11, 0x00


	//----- nvinfo : EIATTR_MAXREG_COUNT
	.align		4
.L_6713:
        /*004c*/ 	.byte	0x03, 0x1b
        /*004e*/ 	.short	0x00ff


	//----- nvinfo : EIATTR_MERCURY_ISA_VERSION
	.align		4
        /*0050*/ 	.byte	0x03, 0x5f
        /*0052*/ 	.short	0x0000


	//----- nvinfo : EIATTR_EXIT_INSTR_OFFSETS
	.align		4
        /*0054*/ 	.byte	0x04, 0x1c
        /*0056*/ 	.short	(.L_6715 - .L_6714)


	//   ....[0]....
.L_6714:
        /*0058*/ 	.word	0x00002700


	//   ....[1]....
        /*005c*/ 	.word	0x00005770


	//   ....[2]....
        /*0060*/ 	.word	0x000057c0


	//----- nvinfo : EIATTR_MAX_THREADS
	.align		4
.L_6715:
        /*0064*/ 	.byte	0x04, 0x05
        /*0066*/ 	.short	(.L_6717 - .L_6716)
.L_6716:
        /*0068*/ 	.word	0x00000080
        /*006c*/ 	.word	0x00000001
        /*0070*/ 	.word	0x00000001


	//----- nvinfo : EIATTR_CRS_STACK_SIZE
	.align		4
.L_6717:
        /*0074*/ 	.byte	0x04, 0x1e
        /*0076*/ 	.short	(.L_6719 - .L_6718)
.L_6718:
        /*0078*/ 	.word	0x00000000
.L_6719:


//--------------------- .nv.info._ZN2at6native29vectorized_elementwise_kernelILi4ENS0_13AUnaryFunctorIN3c104HalfES4_S4_ZZZNS0_21remainder_kernel_cudaERNS_18TensorIteratorBaseEENKUlvE0_clEvENKUlvE1_clEvEUlS4_S4_E_EESt5arrayIPcLm2EEEEviT0_T1_ --------------------------
	.section	.nv.info._ZN2at6native29vectorized_elementwise_kernelILi4ENS0_13AUnaryFunctorIN3c104HalfES4_S4_ZZZNS0_21remainder_kernel_cudaERNS_18TensorIteratorBaseEENKUlvE0_clEvENKUlvE1_clEvEUlS4_S4_E_EESt5arrayIPcLm2EEEEviT0_T1_,"",@"SHT_CUDA_INFO"
	.sectionflags	@""
	.align	4


	//----- nvinfo : EIATTR_CUDA_API_VERSION
	.align		4
        /*0000*/ 	.byte	0x04, 0x37
        /*0002*/ 	.short	(.L_6721 - .L_6720)
.L_6720:
        /*0004*/ 	.word	0x00000082


	//----- nvinfo : EIATTR_SW2861232_WAR
	.align		4
.L_6721:
        /*0008*/ 	.byte	0x01, 0x35
	.zero		2


	//----- nvinfo : EIATTR_PARAM_CBANK
	.align		4
        /*000c*/ 	.byte	0x04, 0x0a
        /*000e*/ 	.short	(.L_6723 - .L_6722)
	.align		4
.L_6722:
        /*0010*/ 	.word	index@(.nv.constant0._ZN2at6native29vectorized_elementwise_kernelILi4ENS0_13AUnaryFunctorIN3c104HalfES4_S4_ZZZNS0_21remainder_kernel_cudaERNS_18TensorIteratorBaseEENKUlvE0_clEvENKUlvE1_clEvEUlS4_S4_E_EESt5arrayIPcLm2EEEEviT0_T1_)
        /*0014*/ 	.short	0x0160
        /*0016*/ 	.short	0x0018


	//----- nvinfo : EIATTR_CBANK_PARAM_SIZE
	.align		4
.L_6723:
        /*0018*/ 	.byte	0x03, 0x19
        /*001a*/ 	.short	0x0018


	//----- nvinfo : EIATTR_KPARAM_INFO
	.align		4
        /*001c*/ 	.byte	0x04, 0x17
        /*001e*/ 	.short	(.L_6725 - .L_6724)
.L_6724:
        /*0020*/ 	.word	0x00000000
        /*0024*/ 	.short	0x0002
        /*0026*/ 	.short	0x0008
        /*0028*/ 	.byte	0x00, 0xf0, 0x41, 0x00


	//----- nvinfo : EIATTR_KPARAM_INFO
	.align		4
.L_6725:
        /*002c*/ 	.byte	0x04, 0x17
        /*002e*/ 	.short	(.L_6727 - .L_6726)
.L_6726:
        /*0030*/ 	.word	0x00000000
        /*0034*/ 	.short	0x0001
        /*0036*/ 	.short	0x0004
        /*0038*/ 	.byte	0x00, 0xf0, 0x11, 0x00


	//----- nvinfo : EIATTR_KPARAM_INFO
	.align		4
.L_6727:
        /*003c*/ 	.byte	0x04, 0x17
        /*003e*/ 	.short	(.L_6729 - .L_6728)
.L_6728:
        /*0040*/ 	.word	0x00000000
        /*0044*/ 	.short	0x0000
        /*0046*/ 	.short	0x0000
        /*0048*/ 	.byte	0x00, 0xf0, 0x11, 0x00


	//----- nvinfo : EIATTR_MAXREG_COUNT
	.align		4
.L_6729:
        /*004c*/ 	.byte	0x03, 0x1b
        /*004e*/ 	.short	0x00ff


	//----- nvinfo : EIATTR_MERCURY_ISA_VERSION
	.align		4
        /*0050*/ 	.byte	0x03, 0x5f
        /*0052*/ 	.short	0x0000


	//----- nvinfo : EIATTR_EXIT_INSTR_OFFSETS
	.align		4
        /*0054*/ 	.byte	0x04, 0x1c
        /*0056*/ 	.short	(.L_6731 - .L_6730)


	//   ....[0]....
.L_6730:
        /*0058*/ 	.word	0x000026a0


	//   ....[1]....
        /*005c*/ 	.word	0x00005710


	//   ....[2]....
        /*0060*/ 	.word	0x00005760


	//----- nvinfo : EIATTR_MAX_THREADS
	.align		4
.L_6731:
        /*0064*/ 	.byte	0x04, 0x05
        /*0066*/ 	.short	(.L_6733 - .L_6732)
.L_6732:
        /*0068*/ 	.word	0x00000080
        /*006c*/ 	.word	0x00000001
        /*0070*/ 	.word	0x00000001


	//----- nvinfo : EIATTR_CRS_STACK_SIZE
	.align		4
.L_6733:
        /*0074*/ 	.byte	0x04, 0x1e
        /*0076*/ 	.short	(.L_6735 - .L_6734)
.L_6734:
        /*0078*/ 	.word	0x00000000
.L_6735:


//--------------------- .nv.info._ZN2at6native29vectorized_elementwise_kernelILi8ENS0_13AUnaryFunctorIN3c104HalfES4_S4_ZZZNS0_21remainder_kernel_cudaERNS_18TensorIteratorBaseEENKUlvE0_clEvENKUlvE1_clEvEUlS4_S4_E_EESt5arrayIPcLm2EEEEviT0_T1_ --------------------------
	.section	.nv.info._ZN2at6native29vectorized_elementwise_kernelILi8ENS0_13AUnaryFunctorIN3c104HalfES4_S4_ZZZNS0_21remainder_kernel_cudaERNS_18TensorIteratorBaseEENKUlvE0_clEvENKUlvE1_clEvEUlS4_S4_E_EESt5arrayIPcLm2EEEEviT0_T1_,"",@"SHT_CUDA_INFO"
	.sectionflags	@""
	.align	4


	//----- nvinfo : EIATTR_CUDA_API_VERSION
	.align		4
        /*0000*/ 	.byte	0x04, 0x37
        /*0002*/ 	.short	(.L_6737 - .L_6736)
.L_6736:
        /*0004*/ 	.word	0x00000082


	//----- nvinfo : EIATTR_SW2861232_WAR
	.align		4
.L_6737:
        /*0008*/ 	.byte	0x01, 0x35
	.zero		2


	//----- nvinfo : EIATTR_PARAM_CBANK
	.align		4
        /*000c*/ 	.byte	0x04, 0x0a
        /*000e*/ 	.short	(.L_6739 - .L_6738)
	.align		4
.L_6738:
        /*0010*/ 	.word	index@(.nv.constant0._ZN2at6native29vectorized_elementwise_kernelILi8ENS0_13AUnaryFunctorIN3c104HalfES4_S4_ZZZNS0_21remainder_kernel_cudaERNS_18TensorIteratorBaseEENKUlvE0_clEvENKUlvE1_clEvEUlS4_S4_E_EESt5arrayIPcLm2EEEEviT0_T1_)
        /*0014*/ 	.short	0x0160
        /*0016*/ 	.short	0x0018


	//----- nvinfo : EIATTR_CBANK_PARAM_SIZE
	.align		4
.L_6739:
        /*0018*/ 	.byte	0x03, 0x19
        /*001a*/ 	.short	0x0018


	//----- nvinfo : EIATTR_KPARAM_INFO
	.align		4
        /*001c*/ 	.byte	0x04, 0x17
        /*001e*/ 	.short	(.L_6741 - .L_6740)
.L_6740:
        /*0020*/ 	.word	0x00000000
        /*0024*/ 	.short	0x0002
        /*0026*/ 	.short	0x0008
        /*0028*/ 	.byte	0x00, 0xf0, 0x41, 0x00


	//----- nvinfo : EIATTR_KPARAM_INFO
	.align		4
.L_6741:
        /*002c*/ 	.byte	0x04, 0x17
        /*002e*/ 	.short	(.L_6743 - .L_6742)
.L_6742:
        /*0030*/ 	.word	0x00000000
        /*0034*/ 	.short	0x0001
        /*0036*/ 	.short	0x0004
        /*0038*/ 	.byte	0x00, 0xf0, 0x11, 0x00


	//----- nvinfo : EIATTR_KPARAM_INFO
	.align		4
.L_6743:
        /*003c*/ 	.byte	0x04, 0x17
        /*003e*/ 	.short	(.L_6745 - .L_6744)
.L_6744:
        /*0040*/ 	.word	0x00000000
        /*0044*/ 	.short	0x0000
        /*0046*/ 	.short	0x0000
        /*0048*/ 	.byte	0x00, 0xf0, 0x11, 0x00


	//----- nvinfo : EIATTR_MAXREG_COUNT
	.align		4
.L_6745:
        /*004c*/ 	.byte	0x03, 0x1b
        /*004e*/ 	.short	0x00ff


	//----- nvinfo : EIATTR_MERCURY_ISA_VERSION
	.align		4
        /*0050*/ 	.byte	0x03, 0x5f
        /*0052*/ 	.short	0x0000


	//----- nvinfo : EIATTR_EXIT_INSTR_OFFSETS
	.align		4
        /*0054*/ 	.byte	0x04, 0x1c
        /*0056*/ 	.short	(.L_6747 - .L_6746)


	//   ....[0]....
.L_6746:
        /*0058*/ 	.word	0x00000010


	//----- nvinfo : EIATTR_MAX_THREADS
	.align		4
.L_6747:
        /*005c*/ 	.byte	0x04, 0x05
        /*005e*/ 	.short	(.L_6749 - .L_6748)
.L_6748:
        /*0060*/ 	.word	0x00000080
        /*0064*/ 	.word	0x00000001
        /*0068*/ 	.word	0x00000001
.L_6749:


//--------------------- .nv.info._ZN2at6native18elementwise_kernelILi128ELi4EZNS0_15gpu_kernel_implINS0_13BinaryFunctorIfffZZZNS0_21remainder_kernel_cudaERNS_18TensorIteratorBaseEENKUlvE0_clEvENKUlvE0_clEvEUlffE_EEEEvS5_RKT_EUliE_EEviT1_ --------------------------
	.section	.nv.info._ZN2at6native18elementwise_kernelILi128ELi4EZNS0_15gpu_kernel_implINS0_13BinaryFunctorIfffZZZNS0_21remainder_kernel_cudaERNS_18TensorIteratorBaseEENKUlvE0_clEvENKUlvE0_clEvEUlffE_EEEEvS5_RKT_EUliE_EEviT1_,"",@"SHT_CUDA_INFO"
	.sectionflags	@""
	.align	4


	//----- nvinfo : EIATTR_CUDA_API_VERSION
	.align		4
        /*0000*/ 	.byte	0x04, 0x37
        /*0002*/ 	.short	(.L_6751 - .L_6750)
.L_6750:
        /*0004*/ 	.word	0x00000082


	//----- nvinfo : EIATTR_SW2861232_WAR
	.align		4
.L_6751:
        /*0008*/ 	.byte	0x01, 0x35
	.zero		2


	//----- nvinfo : EIATTR_PARAM_CBANK
	.align		4
        /*000c*/ 	.byte	0x04, 0x0a
        /*000e*/ 	.short	(.L_6753 - .L_6752)
	.align		4
.L_6752:
        /*0010*/ 	.word	index@(.nv.constant0._ZN2at6native18elementwise_kernelILi128ELi4EZNS0_15gpu_kernel_implINS0_13BinaryFunctorIfffZZZNS0_21remainder_kernel_cudaERNS_18TensorIteratorBaseEENKUlvE0_clEvENKUlvE0_clEvEUlffE_EEEEvS5_RKT_EUliE_EEviT1_)
        /*0014*/ 	.short	0x0160
        /*0016*/ 	.short	0x0290


	//----- nvinfo : EIATTR_CBANK_PARAM_SIZE
	.align		4
.L_6753:
        /*0018*/ 	.byte	0x03, 0x19
        /*001a*/ 	.short	0x0290


	//----- nvinfo : EIATTR_KPARAM_INFO
	.align		4
        /*001c*/ 	.byte	0x04, 0x17
        /*001e*/ 	.short	(.L_6755 - .L_6754)
.L_6754:
        /*0020*/ 	.word	0x00000000
        /*0024*/ 	.short	0x0001
        /*0026*/ 	.short	0x0008
        /*0028*/ 	.byte	0x00, 0xf0, 0x21, 0x0a


	//----- nvinfo : EIATTR_KPARAM_INFO
	.align		4
.L_6755:
        /*002c*/ 	.byte	0x04, 0x17
        /*002e*/ 	.short	(.L_6757 - .L_6756)
.L_6756:
        /*0030*/ 	.word	0x00000000
        /*0034*/ 	.short	0x0000
        /*0036*/ 	.short	0x0000
        /*0038*/ 	.byte	0x00, 0xf0, 0x11, 0x00


	//----- nvinfo : EIATTR_MAXREG_COUNT
	.align		4
.L_6757:
        /*003c*/ 	.byte	0x03, 0x1b
        /*003e*/ 	.short	0x0080


	//----- nvinfo : EIATTR_EXTERNS
	.align		4
        /*0040*/ 	.byte	0x04, 0x0f
        /*0042*/ 	.short	(.L_6759 - .L_6758)


	//   ....[0]....
	.align		4
.L_6758:
        /*0044*/ 	.word	index@(__assertfail)


	//----- nvinfo : EIATTR_MERCURY_ISA_VERSION
	.align		4
.L_6759:
        /*0048*/ 	.byte	0x03, 0x5f
        /*004a*/ 	.short	0x0000


	//----- nvinfo : EIATTR_SYSCALL_OFFSETS
	.align		4
        /*004c*/ 	.byte	0x04, 0x46
        /*004e*/ 	.short	(.L_6761 - .L_6760)


	//   ....[0]....
.L_6760:
        /*0050*/ 	.word	0x00001df0


	//   ....[1]....
        /*0054*/ 	.word	0x00002bf0


	//   ....[2]....
        /*0058*/ 	.word	0x00003f00


	//   ....[3]....
        /*005c*/ 	.word	0x00005d40


	//   ....[4]....
        /*0060*/ 	.word	0x00006b40


	//   ....[5]....
        /*0064*/ 	.word	0x00007e50


	//   ....[6]....
        /*0068*/ 	.word	0x00009c70


	//   ....[7]....
        /*006c*/ 	.word	0x0000aa70


	//   ....[8]....
        /*0070*/ 	.word	0x0000bd80


	//   ....[9]....
        /*0074*/ 	.word	0x0000dbb0


	//   ....[10]....
        /*0078*/ 	.word	0x0000e9b0


	//   ....[11]....
        /*007c*/ 	.word	0x0000fcc0


	//----- nvinfo : EIATTR_EXIT_INSTR_OFFSETS
	.align		4
.L_6761:
        /*0080*/ 	.byte	0x04, 0x1c
        /*0082*/ 	.short	(.L_6763 - .L_6762)


	//   ....[0]....
.L_6762:
        /*0084*/ 	.word	0x0000be20


	//   ....[1]....
        /*0088*/ 	.word	0x0000efb0


	//   ....[2]....
        /*008c*/ 	.word	0x0000eff0


	//   ....[3]....
        /*0090*/ 	.word	0x0000f080


	//   ....[4]....
        /*0094*/ 	.word	0x0000f0b0


	//   ....[5]....
        /*0098*/ 	.word	0x0000f0e0


	//   ....[6]....
        /*009c*/ 	.word	0x0000f160


	//   ....[7]....
        /*00a0*/ 	.word	0x0000f190


	//   ....[8]....
        /*00a4*/ 	.word	0x0000f220


	//   ....[9]....
        /*00a8*/ 	.word	0x0000f260


	//   ....[10]....
        /*00ac*/ 	.word	0x0000f2a0


	//   ....[11]....
        /*00b0*/ 	.word	0x0000f360


	//   ....[12]....
        /*00b4*/ 	.word	0x0000f3b0


	//   ....[13]....
        /*00b8*/ 	.word	0x0000f530


	//   ....[14]....
        /*00bc*/ 	.word	0x0000f680


	//   ....[15]....
        /*00c0*/ 	.word	0x0000f6b0


	//   ....[16]....
        /*00c4*/ 	.word	0x0000f760


	//   ....[17]....
        /*00c8*/ 	.word	0x0000f8d0


	//   ....[18]....
        /*00cc*/ 	.word	0x0000fa40


	//   ....[19]....
        /*00d0*/ 	.word	0x0000fb90


	//   ....[20]....
        /*00d4*/ 	.word	0x0000fcd0


	//   ....[21]....
        /*00d8*/ 	.word	0x0000fd00


	//   ....[22]....
        /*00dc*/ 	.word	0x0000fd30


	//----- nvinfo : EIATTR_MAX_THREADS
	.align		4
.L_6763:
        /*00e0*/ 	.byte	0x04, 0x05
        /*00e2*/ 	.short	(.L_6765 - .L_6764)
.L_6764:
        /*00e4*/ 	.word	0x00000080
        /*00e8*/ 	.word	0x00000001
        /*00ec*/ 	.word	0x00000001


	//----- nvinfo : EIATTR_CRS_STACK_SIZE
	.align		4
.L_6765:
        /*00f0*/ 	.byte	0x04, 0x1e
        /*00f2*/ 	.short	(.L_6767 - .L_6766)
.L_6766:
        /*00f4*/ 	.word	0x00000000
.L_6767:


//--------------------- .nv.info._ZN2at6native27unrolled_elementwise_kernelINS0_13BinaryFunctorIfffZZZNS0_21remainder_kernel_cudaERNS_18TensorIteratorBaseEENKUlvE0_clEvENKUlvE0_clEvEUlffE_EESt5arrayIPcLm3EELi4E23TrivialOffsetCalculatorILi2EjESC_ILi1EjENS0_6memory12LoadWithCastILi2EEENSF_13StoreWithCastILi1EEEEEviT_T0_T2_T3_T4_T5_ --------------------------
	.section	.nv.info._ZN2at6native27unrolled_elementwise_kernelINS0_13BinaryFunctorIfffZZZNS0_21remainder_kernel_cudaERNS_18TensorIteratorBaseEENKUlvE0_clEvENKUlvE0_clEvEUlffE_EESt5arrayIPcLm3EELi4E23TrivialOffsetCalculatorILi2EjESC_ILi1EjENS0_6memory12LoadWithCastILi2EEENSF_13StoreWithCastILi1EEEEEviT_T0_T2_T3_T4_T5_,"",@"SHT_CUDA_INFO"
	.sectionflags	@""
	.align	4


	//----- nvinfo : EIATTR_CUDA_API_VERSION
	.align		4
        /*0000*/ 	.byte	0x04, 0x37
        /*0002*/ 	.short	(.L_6769 - .L_6768)
.L_6768:
        /*0004*/ 	.word	0x00000082


	//----- nvinfo : EIATTR_SW2861232_WAR
	.align		4
.L_6769:
        /*0008*/ 	.byte	0x01, 0x35
	.zero		2


	//----- nvinfo : EIATTR_PARAM_CBANK
	.align		4
        /*000c*/ 	.byte	0x04, 0x0a
        /*000e*/ 	.short	(.L_6771 - .L_6770)
	.align		4
.L_6770:
        /*0010*/ 	.word	index@(.nv.constant0._ZN2at6native27unrolled_elementwise_kernelINS0_13BinaryFunctorIfffZZZNS0_21remainder_kernel_cudaERNS_18TensorIteratorBaseEENKUlvE0_clEvENKUlvE0_clEvEUlffE_EESt5arrayIPcLm3EELi4E23TrivialOffsetCalculatorILi2EjESC_ILi1EjENS0_6memory12LoadWithCastILi2EEENSF_13StoreWithCastILi1EEEEEviT_T0_T2_T3_T4_T5_)
        /*0014*/ 	.short	0x0160
        /*0016*/ 	.short	0x0038


	//----- nvinfo : EIATTR_CBANK_PARAM_SIZE
	.align		4
.L_6771:
        /*0018*/ 	.byte	0x03, 0x19
        /*001a*/ 	.short	0x0038


	//----- nvinfo : EIATTR_KPARAM_INFO
	.align		4
        /*001c*/ 	.byte	0x04, 0x17
        /*001e*/ 	.short	(.L_6773 - .L_6772)
.L_6772:
        /*0020*/ 	.word	0x00000000
        /*0024*/ 	.short	0x0006
        /*0026*/ 	.short	0x0030
        /*0028*/ 	.byte	0x00, 0xf0, 0x21, 0x00


	//----- nvinfo : EIATTR_KPARAM_INFO
	.align		4
.L_6773:
        /*002c*/ 	.byte	0x04, 0x17
        /*002e*/ 	.short	(.L_6775 - .L_6774)
.L_6774:
        /*0030*/ 	.word	0x00000000
        /*0034*/ 	.short	0x0005
        /*0036*/ 	.short	0x0024
        /*0038*/ 	.byte	0x00, 0xf0, 0x31, 0x00


	//----- nvinfo : EIATTR_KPARAM_INFO
	.align		4
.L_6775:
        /*003c*/ 	.byte	0x04, 0x17
        /*003e*/ 	.short	(.L_6777 - .L_6776)
.L_6776:
        /*0040*/ 	.word	0x00000000
        /*0044*/ 	.short	0x0004
        /*0046*/ 	.short	0x0021
        /*0048*/ 	.byte	0x00, 0xf0, 0x05, 0x00


	//----- nvinfo : EIATTR_KPARAM_INFO
	.align		4
.L_6777:
        /*004c*/ 	.byte	0x04, 0x17
        /*004e*/ 	.short	(.L_6779 - .L_6778)
.L_6778:
        /*0050*/ 	.word	0x00000000
        /*0054*/ 	.short	0x0003
        /*0056*/ 	.short	0x0020
        /*0058*/ 	.byte	0x00, 0xf0, 0x05, 0x00


	//----- nvinfo : EIATTR_KPARAM_INFO
	.align		4
.L_6779:
        /*005c*/ 	.byte	0x04, 0x17
        /*005e*/ 	.short	(.L_6781 - .L_6780)
.L_6780:
        /*0060*/ 	.word	0x00000000
        /*0064*/ 	.short	0x0002
        /*0066*/ 	.short	0x0008
        /*0068*/ 	.byte	0x00, 0xf0, 0x61, 0x00


	//----- nvinfo : EIATTR_KPARAM_INFO
	.align		4
.L_6781:
        /*006c*/ 	.byte	0x04, 0x17
        /*006e*/ 	.short	(.L_6783 - .L_6782)
.L_6782:
        /*0070*/ 	.word	0x00000000
        /*0074*/ 	.short	0x0001
        /*0076*/ 	.short	0x0004
        /*0078*/ 	.byte	0x00, 0xf0, 0x05, 0x00


	//----- nvinfo : EIATTR_KPARAM_INFO
	.align		4
.L_6783:
        /*007c*/ 	.byte	0x04, 0x17
        /*007e*/ 	.short	(.L_6785 - .L_6784)
.L_6784:
        /*0080*/ 	.word	0x00000000
        /*0084*/ 	.short	0x0000
        /*0086*/ 	.short	0x0000
        /*0088*/ 	.byte	0x00, 0xf0, 0x11, 0x00


	//----- nvinfo : EIATTR_MAXREG_COUNT
	.align		4
.L_6785:
        /*008c*/ 	.byte	0x03, 0x1b
        /*008e*/ 	.short	0x00ff


	//----- nvinfo : EIATTR_EXTERNS
	.align		4
        /*0090*/ 	.byte	0x04, 0x0f
        /*0092*/ 	.short	(.L_6787 - .L_6786)


	//   ....[0]....
	.align		4
.L_6786:
        /*0094*/ 	.word	index@(__assertfail)


	//----- nvinfo : EIATTR_MERCURY_ISA_VERSION
	.align		4
.L_6787:
        /*0098*/ 	.byte	0x03, 0x5f
        /*009a*/ 	.short	0x0000


	//----- nvinfo : EIATTR_SYSCALL_OFFSETS
	.align		4
        /*009c*/ 	.byte	0x04, 0x46
        /*009e*/ 	.short	(.L_6789 - .L_6788)


	//   ....[0]....
.L_6788:
        /*00a0*/ 	.word	0x00000e60


	//   ....[1]....
        /*00a4*/ 	.word	0x00001c60


	//   ....[2]....
        /*00a8*/ 	.word	0x00002ae0


	//   ....[3]....
        /*00ac*/ 	.word	0x000038e0


	//   ....[4]....
        /*00b0*/ 	.word	0x00004760


	//   ....[5]....
        /*00b4*/ 	.word	0x00005560


	//   ....[6]....
        /*00b8*/ 	.word	0x000063d0


	//   ....[7]....
        /*00bc*/ 	.word	0x000071a0


	//   ....[8]....
        /*00c0*/ 	.word	0x00009520


	//   ....[9]....
        /*00c4*/ 	.word	0x0000a430


	//   ....[10]....
        /*00c8*/ 	.word	0x0000b300


	//   ....[11]....
        /*00cc*/ 	.word	0x0000c1d0


	//----- nvinfo : EIATTR_EXIT_INSTR_OFFSETS
	.align		4
.L_6789:
        /*00d0*/ 	.byte	0x04, 0x1c
        /*00d2*/ 	.short	(.L_6791 - .L_6790)


	//   ....[0]....
.L_6790:
        /*00d4*/ 	.word	0x0000b3a0


	//   ....[1]....
        /*00d8*/ 	.word	0x0000b4c0


	//   ....[2]....
        /*00dc*/ 	.word	0x0000b500


	//   ....[3]....
        /*00e0*/ 	.word	0x0000b590


	//   ....[4]....
        /*00e4*/ 	.word	0x0000b5c0


	//   ....[5]....
        /*00e8*/ 	.word	0x0000b5f0


	//   ....[6]....
        /*00ec*/ 	.word	0x0000b670


	//   ....[7]....
        /*00f0*/ 	.word	0x0000b6a0


	//   ....[8]....
        /*00f4*/ 	.word	0x0000b730


	//   ....[9]....
        /*00f8*/ 	.word	0x0000b770


	//   ....[10]....
        /*00fc*/ 	.word	0x0000b7b0


	//   ....[11]....
        /*0100*/ 	.word	0x0000b870


	//   ....[12]....
        /*0104*/ 	.word	0x0000b8c0


	//   ....[13]....
        /*0108*/ 	.word	0x0000ba40


	//   ....[14]....
        /*010c*/ 	.word	0x0000bb90


	//   ....[15]....
        /*0110*/ 	.word	0x0000bbc0


	//   ....[16]....
        /*0114*/ 	.word	0x0000bc70


	//   ....[17]....
        /*0118*/ 	.word	0x0000bde0


	//   ....[18]....
        /*011c*/ 	.word	0x0000bf50


	//   ....[19]....
        /*0120*/ 	.word	0x0000c0a0


	//   ....[20]....
        /*0124*/ 	.word	0x0000c1e0


	//   ....[21]....
        /*0128*/ 	.word	0x0000c210


	//   ....[22]....
        /*012c*/ 	.word	0x0000c240


	//----- nvinfo : EIATTR_MAX_THREADS
	.align		4
.L_6791:
        /*0130*/ 	.byte	0x04, 0x05
        /*0132*/ 	.short	(.L_6793 - .L_6792)
.L_6792:
        /*0134*/ 	.word	0x00000080
        /*0138*/ 	.word	0x00000001
        /*013c*/ 	.word	0x00000001


	//----- nvinfo : EIATTR_CRS_STACK_SIZE
	.align		4
.L_6793:
        /*0140*/ 	.byte	0x04, 0x1e
        /*0142*/ 	.short	(.L_6795 - .L_6794)
.L_6794:
        /*0144*/ 	.word	0x00000000
.L_6795:


//--------------------- .nv.info._ZN2at6native18elementwise_kernelILi128ELi2EZNS0_22gpu_kernel_impl_nocastINS0_13BinaryFunctorIfffZZZNS0_21remainder_kernel_cudaERNS_18TensorIteratorBaseEENKUlvE0_clEvENKUlvE0_clEvEUlffE_EEEEvS5_RKT_EUliE_EEviT1_ --------------------------
	.section	.nv.info._ZN2at6native18elementwise_kernelILi128ELi2EZNS0_22gpu_kernel_impl_nocastINS0_13BinaryFunctorIfffZZZNS0_21remainder_kernel_cudaERNS_18TensorIteratorBaseEENKUlvE0_clEvENKUlvE0_clEvEUlffE_EEEEvS5_RKT_EUliE_EEviT1_,"",@"SHT_CUDA_INFO"
	.sectionflags	@""
	.align	4


	//----- nvinfo : EIATTR_CUDA_API_VERSION
	.align		4
        /*0000*/ 	.byte	0x04, 0x37
        /*0002*/ 	.short	(.L_6797 - .L_6796)
.L_6796:
        /*0004*/ 	.word	0x00000082


	//----- nvinfo : EIATTR_SW2861232_WAR
	.align		4
.L_6797:
        /*0008*/ 	.byte	0x01, 0x35
	.zero		2


	//----- nvinfo : EIATTR_PARAM_CBANK
	.align		4
        /*000c*/ 	.byte	0x04, 0x0a
        /*000e*/ 	.short	(.L_6799 - .L_6798)
	.align		4
.L_6798:
        /*0010*/ 	.word	index@(.nv.constant0._ZN2at6native18elementwise_kernelILi128ELi2EZNS0_22gpu_kernel_impl_nocastINS0_13BinaryFunctorIfffZZZNS0_21remainder_kernel_cudaERNS_18TensorIteratorBaseEENKUlvE0_clEvENKUlvE0_clEvEUlffE_EEEEvS5_RKT_EUliE_EEviT1_)
        /*0014*/ 	.short	0x0160
        /*0016*/ 	.short	0x0290


	//----- nvinfo : EIATTR_CBANK_PARAM_SIZE
	.align		4
.L_6799:
        /*0018*/ 	.byte	0x03, 0x19
        /*001a*/ 	.short	0x0290


	//----- nvinfo : EIATTR_KPARAM_INFO
	.align		4
        /*001c*/ 	.byte	0x04, 0x17
        /*001e*/ 	.short	(.L_6801 - .L_6800)
.L_6800:
        /*0020*/ 	.word	0x00000000
        /*0024*/ 	.short	0x0001
        /*0026*/ 	.short	0x0008
        /*0028*/ 	.byte	0x00, 0xf0, 0x21, 0x0a


	//----- nvinfo : EIATTR_KPARAM_INFO
	.align		4
.L_6801:
        /*002c*/ 	.byte	0x04, 0x17
        /*002e*/ 	.short	(.L_6803 - .L_6802)
.L_6802:
        /*0030*/ 	.word	0x00000000
        /*0034*/ 	.short	0x0000
        /*0036*/ 	.short	0x0000
        /*0038*/ 	.byte	0x00, 0xf0, 0x11, 0x00


	//----- nvinfo : EIATTR_MAXREG_COUNT
	.align		4
.L_6803:
        /*003c*/ 	.byte	0x03, 0x1b
        /*003e*/ 	.short	0x0080


	//----- nvinfo : EIATTR_MERCURY_ISA_VERSION
	.align		4
        /*0040*/ 	.byte	0x03, 0x5f
        /*0042*/ 	.short	0x0000


	//----- nvinfo : EIATTR_EXIT_INSTR_OFFSETS
	.align		4
        /*0044*/ 	.byte	0x04, 0x1c
        /*0046*/ 	.short	(.L_6805 - .L_6804)


	//   ....[0]....
.L_6804:
        /*0048*/ 	.word	0x000015b0


	//   ....[1]....
        /*004c*/ 	.word	0x00002ab0


	//----- nvinfo : EIATTR_MAX_THREADS
	.align		4
.L_6805:
        /*0050*/ 	.byte	0x04, 0x05
        /*0052*/ 	.short	(.L_6807 - .L_6806)
.L_6806:
        /*0054*/ 	.word	0x00000080
        /*0058*/ 	.word	0x00000001
        /*005c*/ 	.word	0x00000001


	//----- nvinfo : EIATTR_CRS_STACK_SIZE
	.align		4
.L_6807:
        /*0060*/ 	.byte	0x04, 0x1e
        /*0062*/ 	.short	(.L_6809 - .L_6808)
.L_6808:
        /*0064*/ 	.word	0x00000000
.L_6809:


//--------------------- .nv.info._ZN2at6native27unrolled_elementwise_kernelINS0_13BinaryFunctorIfffZZZNS0_21remainder_kernel_cudaERNS_18TensorIteratorBaseEENKUlvE0_clEvENKUlvE0_clEvEUlffE_EESt5arrayIPcLm3EELi4E23TrivialOffsetCalculatorILi2EjESC_ILi1EjENS0_6memory15LoadWithoutCastENSF_16StoreWithoutCastEEEviT_T0_T2_T3_T4_T5_ --------------------------
	.section	.nv.info._ZN2at6native27unrolled_elementwise_kernelINS0_13BinaryFunctorIfffZZZNS0_21remainder_kernel_cudaERNS_18TensorIteratorBaseEENKUlvE0_clEvENKUlvE0_clEvEUlffE_EESt5arrayIPcLm3EELi4E23TrivialOffsetCalculatorILi2EjESC_ILi1EjENS0_6memory15LoadWithoutCastENSF_16StoreWithoutCastEEEviT_T0_T2_T3_T4_T5_,"",@"SHT_CUDA_INFO"
	.sectionflags	@""
	.align	4


	//----- nvinfo : EIATTR_CUDA_API_VERSION
	.align		4
        /*0000*/ 	.byte	0x04, 0x37
        /*0002*/ 	.short	(.L_6811 - .L_6810)
.L_6810:
        /*0004*/ 	.word	0x00000082


	//----- nvinfo : EIATTR_SW2861232_WAR
	.align		4
.L_6811:
        /*0008*/ 	.byte	0x01, 0x35
	.zero		2


	//----- nvinfo : EIATTR_PARAM_CBANK
	.align		4
        /*000c*/ 	.byte	0x04, 0x0a
        /*000e*/ 	.short	(.L_6813 - .L_6812)
	.align		4
.L_6812:
        /*0010*/ 	.word	index@(.nv.constant0._ZN2at6native27unrolled_elementwise_kernelINS0_13BinaryFunctorIfffZZZNS0_21remainder_kernel_cudaERNS_18TensorIteratorBaseEENKUlvE0_clEvENKUlvE0_clEvEUlffE_EESt5arrayIPcLm3EELi4E23TrivialOffsetCalculatorILi2EjESC_ILi1EjENS0_6memory15LoadWithoutCastENSF_16StoreWithoutCastEEEviT_T0_T2_T3_T4_T5_)
        /*0014*/ 	.short	0x0160
        /*0016*/ 	.short	0x0024


	//----- nvinfo : EIATTR_CBANK_PARAM_SIZE
	.align		4
.L_6813:
        /*0018*/ 	.byte	0x03, 0x19
        /*001a*/ 	.short	0x0024


	//----- nvinfo : EIATTR_KPARAM_INFO
	.align		4
        /*001c*/ 	.byte	0x04, 0x17
        /*001e*/ 	.short	(.L_6815 - .L_6814)
.L_6814:
        /*0020*/ 	.word	0x00000000
        /*0024*/ 	.short	0x0006
        /*0026*/ 	.short	0x0023
        /*0028*/ 	.byte	0x00, 0xf0, 0x05, 0x00


	//----- nvinfo : EIATTR_KPARAM_INFO
	.align		4
.L_6815:
        /*002c*/ 	.byte	0x04, 0x17
        /*002e*/ 	.short	(.L_6817 - .L_6816)
.L_6816:
        /*0030*/ 	.word	0x00000000
        /*0034*/ 	.short	0x0005
        /*0036*/ 	.short	0x0022
        /*0038*/ 	.byte	0x00, 0xf0, 0x05, 0x00


	//----- nvinfo : EIATTR_KPARAM_INFO
	.align		4
.L_6817:
        /*003c*/ 	.byte	0x04, 0x17
        /*003e*/ 	.short	(.L_6819 - .L_6818)
.L_6818:
        /*0040*/ 	.word	0x00000000
        /*0044*/ 	.short	0x0004
        /*0046*/ 	.short	0x0021
        /*0048*/ 	.byte	0x00, 0xf0, 0x05, 0x00


	//----- nvinfo : EIATTR_KPARAM_INFO
	.align		4
.L_6819:
        /*004c*/ 	.byte	0x04, 0x17
        /*004e*/ 	.short	(.L_6821 - .L_6820)
.L_6820:
        /*0050*/ 	.word	0x00000000
        /*0054*/ 	.short	0x0003
        /*0056*/ 	.short	0x0020
        /*0058*/ 	.byte	0x00, 0xf0, 0x05, 0x00


	//----- nvinfo : EIATTR_KPARAM_INFO
	.align		4
.L_6821:
        /*005c*/ 	.byte	0x04, 0x17
        /*005e*/ 	.short	(.L_6823 - .L_6822)
.L_6822:
        /*0060*/ 	.word	0x00000000
        /*0064*/ 	.short	0x0002
        /*0066*/ 	.short	0x0008
        /*0068*/ 	.byte	0x00, 0xf0, 0x61, 0x00


	//----- nvinfo : EIATTR_KPARAM_INFO
	.align		4
.L_6823:
        /*006c*/ 	.byte	0x04, 0x17
        /*006e*/ 	.short	(.L_6825 - .L_6824)
.L_6824:
        /*0070*/ 	.word	0x00000000
        /*0074*/ 	.short	0x0001
        /*0076*/ 	.short	0x0004
        /*0078*/ 	.byte	0x00, 0xf0, 0x05, 0x00


	//----- nvinfo : EIATTR_KPARAM_INFO
	.align		4
.L_6825:
        /*007c*/ 	.byte	0x04, 0x17
        /*007e*/ 	.short	(.L_6827 - .L_6826)
.L_6826:
        /*0080*/ 	.word	0x00000000
        /*0084*/ 	.short	0x0000
        /*0086*/ 	.short	0x0000
        /*0088*/ 	.byte	0x00, 0xf0, 0x11, 0x00


	//----- nvinfo : EIATTR_MAXREG_COUNT
	.align		4
.L_6827:
        /*008c*/ 	.byte	0x03, 0x1b
        /*008e*/ 	.short	0x00ff


	//----- nvinfo : EIATTR_MERCURY_ISA_VERSION
	.align		4
        /*0090*/ 	.byte	0x03, 0x5f
        /*0092*/ 	.short	0x0000


	//----- nvinfo : EIATTR_EXIT_INSTR_OFFSETS
	.align		4
        /*0094*/ 	.byte	0x04, 0x1c
        /*0096*/ 	.short	(.L_6829 - .L_6828)


	//   ....[0]....
.L_6828:
        /*0098*/ 	.word	0x000017b0


	//   ....[1]....
        /*009c*/ 	.word	0x00001800


	//----- nvinfo : EIATTR_MAX_THREADS
	.align		4
.L_6829:
        /*00a0*/ 	.byte	0x04, 0x05
        /*00a2*/ 	.short	(.L_6831 - .L_6830)
.L_6830:
        /*00a4*/ 	.word	0x00000080
        /*00a8*/ 	.word	0x00000001
        /*00ac*/ 	.word	0x00000001


	//----- nvinfo : EIATTR_CRS_STACK_SIZE
	.align		4
.L_6831:
        /*00b0*/ 	.byte	0x04, 0x1e
        /*00b2*/ 	.short	(.L_6833 - .L_6832)
.L_6832:
        /*00b4*/ 	.word	0x00000000
.L_6833:


//--------------------- .nv.info._ZN2at6native29vectorized_elementwise_kernelILi2ENS0_13BinaryFunctorIfffZZZNS0_21remainder_kernel_cudaERNS_18TensorIteratorBaseEENKUlvE0_clEvENKUlvE0_clEvEUlffE_EESt5arrayIPcLm3EEEEviT0_T1_ --------------------------
	.section	.nv.info._ZN2at6native29vectorized_elementwise_kernelILi2ENS0_13BinaryFunctorIfffZZZNS0_21remainder_kernel_cudaERNS_18TensorIteratorBaseEENKUlvE0_clEvENKUlvE0_clEvEUlffE_EESt5arrayIPcLm3EEEEviT0_T1_,"",@"SHT_CUDA_INFO"
	.sectionflags	@""
	.align	4


	//----- nvinfo : EIATTR_CUDA_API_VERSION
	.align		4
        /*0000*/ 	.byte	0x04, 0x37
        /*0002*/ 	.short	(.L_6835 - .L_6834)
.L_6834:
        /*0004*/ 	.word	0x00000082


	//----- nvinfo : EIATTR_SW2861232_WAR
	.align		4
.L_6835:
        /*0008*/ 	.byte	0x01, 0x35
	.zero		2


	//----- nvinfo : EIATTR_PARAM_CBANK
	.align		4
        /*000c*/ 	.byte	0x04, 0x0a
        /*000e*/ 	.short	(.L_6837 - .L_6836)
	.align		4
.L_6836:
        /*0010*/ 	.word	index@(.nv.constant0._ZN2at6native29vectorized_elementwise_kernelILi2ENS0_13BinaryFunctorIfffZZZNS0_21remainder_kernel_cudaERNS_18TensorIteratorBaseEENKUlvE0_clEvENKUlvE0_clEvEUlffE_EESt5arrayIPcLm3EEEEviT0_T1_)
        /*0014*/ 	.short	0x0160
        /*0016*/ 	.short	0x0020


	//----- nvinfo : EIATTR_CBANK_PARAM_SIZE
	.align		4
.L_6837:
        /*0018*/ 	.byte	0x03, 0x19
        /*001a*/ 	.short	0x0020


	//----- nvinfo : EIATTR_KPARAM_INFO
	.align		4
        /*001c*/ 	.byte	0x04, 0x17
        /*001e*/ 	.short	(.L_6839 - .L_6838)
.L_6838:
        /*0020*/ 	.word	0x00000000
        /*0024*/ 	.short	0x0002
        /*0026*/ 	.short	0x0008
        /*0028*/ 	.byte	0x00, 0xf0, 0x61, 0x00


	//----- nvinfo : EIATTR_KPARAM_INFO
	.align		4
.L_6839:
        /*002c*/ 	.byte	0x04, 0x17
        /*002e*/ 	.short	(.L_6841 - .L_6840)
.L_6840:
        /*0030*/ 	.word	0x00000000
        /*0034*/ 	.short	0x0001
        /*0036*/ 	.short	0x0004
        /*0038*/ 	.byte	0x00, 0xf0, 0x05, 0x00


	//----- nvinfo : EIATTR_KPARAM_INFO
	.align		4
.L_6841:
        /*003c*/ 	.byte	0x04, 0x17
        /*003e*/ 	.short	(.L_6843 - .L_6842)
.L_6842:
        /*0040*/ 	.word	0x00000000
        /*0044*/ 	.short	0x0000
        /*0046*/ 	.short	0x0000
        /*0048*/ 	.byte	0x00, 0xf0, 0x11, 0x00


	//----- nvinfo : EIATTR_MAXREG_COUNT
	.align		4
.L_6843:
        /*004c*/ 	.byte	0x03, 0x1b
        /*004e*/ 	.short	0x00ff


	//----- nvinfo : EIATTR_MERCURY_ISA_VERSION
	.align		4
        /*0050*/ 	.byte	0x03, 0x5f
        /*0052*/ 	.short	0x0000


	//----- nvinfo : EIATTR_EXIT_INSTR_OFFSETS
	.align		4
        /*0054*/ 	.byte	0x04, 0x1c
        /*0056*/ 	.short	(.L_6845 - .L_6844)


	//   ....[0]....
.L_6844:
        /*0058*/ 	.word	0x000026b0


	//   ....[1]....
        /*005c*/ 	.word	0x00005640


	//   ....[2]....
        /*0060*/ 	.word	0x00005690


	//----- nvinfo : EIATTR_MAX_THREADS
	.align		4
.L_6845:
        /*0064*/ 	.byte	0x04, 0x05
        /*0066*/ 	.short	(.L_6847 - .L_6846)
.L_6846:
        /*0068*/ 	.word	0x00000080
        /*006c*/ 	.word	0x00000001
        /*0070*/ 	.word	0x00000001


	//----- nvinfo : EIATTR_CRS_STACK_SIZE
	.align		4
.L_6847:
        /*0074*/ 	.byte	0x04, 0x1e
        /*0076*/ 	.short	(.L_6849 - .L_6848)
.L_6848:
        /*0078*/ 	.word	0x00000000
.L_6849:


//--------------------- .nv.info._ZN2at6native29vectorized_elementwise_kernelILi4ENS0_13BinaryFunctorIfffZZZNS0_21remainder_kernel_cudaERNS_18TensorIteratorBaseEENKUlvE0_clEvENKUlvE0_clEvEUlffE_EESt5arrayIPcLm3EEEEviT0_T1_ --------------------------
	.section	.nv.info._ZN2at6native29vectorized_elementwise_kernelILi4ENS0_13BinaryFunctorIfffZZZNS0_21remainder_kernel_cudaERNS_18TensorIteratorBaseEENKUlvE0_clEvENKUlvE0_clEvEUlffE_EESt5arrayIPcLm3EEEEviT0_T1_,"",@"SHT_CUDA_INFO"
	.sectionflags	@""
	.align	4


	//----- nvinfo : EIATTR_CUDA_API_VERSION
	.align		4
        /*0000*/ 	.byte	0x04, 0x37
        /*0002*/ 	.short	(.L_6851 - .L_6850)
.L_6850:
        /*0004*/ 	.word	0x00000082


	//----- nvinfo : EIATTR_SW2861232_WAR
	.align		4
.L_6851:
        /*0008*/ 	.byte	0x01, 0x35
	.zero		2


	//----- nvinfo : EIATTR_PARAM_CBANK
	.align		4
        /*000c*/ 	.byte	0x04, 0x0a
        /*000e*/ 	.short	(.L_6853 - .L_6852)
	.align		4
.L_6852:
        /*0010*/ 	.word	index@(.nv.constant0._ZN2at6native29vectorized_elementwise_kernelILi4ENS0_13BinaryFunctorIfffZZZNS0_21remainder_kernel_cudaERNS_18TensorIteratorBaseEENKUlvE0_clEvENKUlvE0_clEvEUlffE_EESt5arrayIPcLm3EEEEviT0_T1_)
        /*0014*/ 	.short	0x0160
        /*0016*/ 	.short	0x0020


	//----- nvinfo : EIATTR_CBANK_PARAM_SIZE
	.align		4
.L_6853:
        /*0018*/ 	.byte	0x03, 0x19
        /*001a*/ 	.short	0x0020


	//----- nvinfo : EIATTR_KPARAM_INFO
	.align		4
        /*001c*/ 	.byte	0x04, 0x17
        /*001e*/ 	.short	(.L_6855 - .L_6854)
.L_6854:
        /*0020*/ 	.word	0x00000000
        /*0024*/ 	.short	0x0002
        /*0026*/ 	.short	0x0008
        /*0028*/ 	.byte	0x00, 0xf0, 0x61, 0x00


	//----- nvinfo : EIATTR_KPARAM_INFO
	.align		4
.L_6855:
        /*002c*/ 	.byte	0x04, 0x17
        /*002e*/ 	.short	(.L_6857 - .L_6856)
.L_6856:
        /*0030*/ 	.word	0x00000000
        /*0034*/ 	.short	0x0001
        /*0036*/ 	.short	0x0004
        /*0038*/ 	.byte	0x00, 0xf0, 0x05, 0x00


	//----- nvinfo : EIATTR_KPARAM_INFO
	.align		4
.L_6857:
        /*003c*/ 	.byte	0x04, 0x17
        /*003e*/ 	.short	(.L_6859 - .L_6858)
.L_6858:
        /*0040*/ 	.word	0x00000000
        /*0044*/ 	.short	0x0000
        /*0046*/ 	.short	0x0000
        /*0048*/ 	.byte	0x00, 0xf0, 0x11, 0x00


	//----- nvinfo : EIATTR_MAXREG_COUNT
	.align		4
.L_6859:
        /*004c*/ 	.byte	0x03, 0x1b
        /*004e*/ 	.short	0x00ff


	//----- nvinfo : EIATTR_MERCURY_ISA_VERSION
	.align		4
        /*0050*/ 	.byte	0x03, 0x5f
        /*0052*/ 	.short	0x0000


	//----- nvinfo : EIATTR_EXIT_INSTR_OFFSETS
	.align		4
        /*0054*/ 	.byte	0x04, 0x1c
        /*0056*/ 	.short	(.L_6861 - .L_6860)


	//   ....[0]....
.L_6860:
        /*0058*/ 	.word	0x00002650


	//   ....[1]....
        /*005c*/ 	.word	0x000055e0


	//   ....[2]....
        /*0060*/ 	.word	0x00005630


	//----- nvinfo : EIATTR_MAX_THREADS
	.align		4
.L_6861:
        /*0064*/ 	.byte	0x04, 0x05
        /*0066*/ 	.short	(.L_6863 - .L_6862)
.L_6862:
        /*0068*/ 	.word	0x00000080
        /*006c*/ 	.word	0x00000001
        /*0070*/ 	.word	0x00000001


	//----- nvinfo : EIATTR_CRS_STACK_SIZE
	.align		4
.L_6863:
        /*0074*/ 	.byte	0x04, 0x1e
        /*0076*/ 	.short	(.L_6865 - .L_6864)
.L_6864:
        /*0078*/ 	.word	0x00000000
.L_6865:


//--------------------- .nv.info._ZN2at6native29vectorized_elementwise_kernelILi8ENS0_13BinaryFunctorIfffZZZNS0_21remainder_kernel_cudaERNS_18TensorIteratorBaseEENKUlvE0_clEvENKUlvE0_clEvEUlffE_EESt5arrayIPcLm3EEEEviT0_T1_ --------------------------
	.section	.nv.info._ZN2at6native29vectorized_elementwise_kernelILi8ENS0_13BinaryFunctorIfffZZZNS0_21remainder_kernel_cudaERNS_18TensorIteratorBaseEENKUlvE0_clEvENKUlvE0_clEvEUlffE_EESt5arrayIPcLm3EEEEviT0_T1_,"",@"SHT_CUDA_INFO"
	.sectionflags	@""
	.align	4


	//----- nvinfo : EIATTR_CUDA_API_VERSION
	.align		4
        /*0000*/ 	.byte	0x04, 0x37
        /*0002*/ 	.short	(.L_6867 - .L_6866)
.L_6866:
        /*0004*/ 	.word	0x00000082


	//----- nvinfo : EIATTR_SW2861232_WAR
	.align		4
.L_6867:
        /*0008*/ 	.byte	0x01, 0x35
	.zero		2


	//----- nvinfo : EIATTR_PARAM_CBANK
	.align		4
        /*000c*/ 	.byte	0x04, 0x0a
        /*000e*/ 	.short	(.L_6869 - .L_6868)
	.align		4
.L_6868:
        /*0010*/ 	.word	index@(.nv.constant0._ZN2at6native29vectorized_elementwise_kernelILi8ENS0_13BinaryFunctorIfffZZZNS0_21remainder_kernel_cudaERNS_18TensorIteratorBaseEENKUlvE0_clEvENKUlvE0_clEvEUlffE_EESt5arrayIPcLm3EEEEviT0_T1_)
        /*0014*/ 	.short	0x0160
        /*0016*/ 	.short	0x0020


	//----- nvinfo : EIATTR_CBANK_PARAM_SIZE
	.align		4
.L_6869:
        /*0018*/ 	.byte	0x03, 0x19
        /*001a*/ 	.short	0x0020


	//----- nvinfo : EIATTR_KPARAM_INFO
	.align		4
        /*001c*/ 	.byte	0x04, 0x17
        /*001e*/ 	.short	(.L_6871 - .L_6870)
.L_6870:
        /*0020*/ 	.word	0x00000000
        /*0024*/ 	.short	0x0002
        /*0026*/ 	.short	0x0008
        /*0028*/ 	.byte	0x00, 0xf0, 0x61, 0x00


	//----- nvinfo : EIATTR_KPARAM_INFO
	.align		4
.L_6871:
        /*002c*/ 	.byte	0x04, 0x17
        /*002e*/ 	.short	(.L_6873 - .L_6872)
.L_6872:
        /*0030*/ 	.word	0x00000000
        /*0034*/ 	.short	0x0001
        /*0036*/ 	.short	0x0004
        /*0038*/ 	.byte	0x00, 0xf0, 0x05, 0x00


	//----- nvinfo : EIATTR_KPARAM_INFO
	.align		4
.L_6873:
        /*003c*/ 	.byte	0x04, 0x17
        /*003e*/ 	.short	(.L_6875 - .L_6874)
.L_6874:
        /*0040*/ 	.word	0x00000000
        /*0044*/ 	.short	0x0000
        /*0046*/ 	.short	0x0000
        /*0048*/ 	.byte	0x00, 0xf0, 0x11, 0x00


	//----- nvinfo : EIATTR_MAXREG_COUNT
	.align		4
.L_6875:
        /*004c*/ 	.byte	0x03, 0x1b
        /*004e*/ 	.short	0x00ff


	//----- nvinfo : EIATTR_MERCURY_ISA_VERSION
	.align		4
        /*0050*/ 	.byte	0x03, 0x5f
        /*0052*/ 	.short	0x0000


	//----- nvinfo : EIATTR_EXIT_INSTR_OFFSETS
	.align		4
        /*0054*/ 	.byte	0x04, 0x1c
        /*0056*/ 	.short	(.L_6877 - .L_6876)


	//   ....[0]....
.L_6876:
        /*0058*/ 	.word	0x00000010


	//----- nvinfo : EIATTR_MAX_THREADS
	.align		4
.L_6877:
        /*005c*/ 	.byte	0x04, 0x05
        /*005e*/ 	.short	(.L_6879 - .L_6878)
.L_6878:
        /*0060*/ 	.word	0x00000080
        /*0064*/ 	.word	0x00000001
        /*0068*/ 	.word	0x00000001
.L_6879:


//--------------------- .nv.info._ZN2at6native18elementwise_kernelILi128ELi4EZNS0_15gpu_kernel_implINS0_13BUnaryFunctorIfffZZZNS0_21remainder_kernel_cudaERNS_18TensorIteratorBaseEENKUlvE0_clEvENKUlvE0_clEvEUlffE_EEEEvS5_RKT_EUliE_EEviT1_ --------------------------
	.section	.nv.info._ZN2at6native18elementwise_kernelILi128ELi4EZNS0_15gpu_kernel_implINS0_13BUnaryFunctorIfffZZZNS0_21remainder_kernel_cudaERNS_18TensorIteratorBaseEENKUlvE0_clEvENKUlvE0_clEvEUlffE_EEEEvS5_RKT_EUliE_EEviT1_,"",@"SHT_CUDA_INFO"
	.sectionflags	@""
	.align	4


	//----- nvinfo : EIATTR_CUDA_API_VERSION
	.align		4
        /*0000*/ 	.byte	0x04, 0x37
        /*0002*/ 	.short	(.L_6881 - .L_6880)
.L_6880:
        /*0004*/ 	.word	0x00000082


	//----- nvinfo : EIATTR_SW2861232_WAR
	.align		4
.L_6881:
        /*0008*/ 	.byte	0x01, 0x35
	.zero		2


	//----- nvinfo : EIATTR_PARAM_CBANK
	.align		4
        /*000c*/ 	.byte	0x04, 0x0a
        /*000e*/ 	.short	(.L_6883 - .L_6882)
	.align		4
.L_6882:
        /*0010*/ 	.word	index@(.nv.constant0._ZN2at6native18elementwise_kernelILi128ELi4EZNS0_15gpu_kernel_implINS0_13BUnaryFunctorIfffZZZNS0_21remainder_kernel_cudaERNS_18TensorIteratorBaseEENKUlvE0_clEvENKUlvE0_clEvEUlffE_EEEEvS5_RKT_EUliE_EEviT1_)
        /*0014*/ 	.short	0x0160
        /*0016*/ 	.short	0x0228


	//----- nvinfo : EIATTR_CBANK_PARAM_SIZE
	.align		4
.L_6883:
        /*0018*/ 	.byte	0x03, 0x19
        /*001a*/ 	.short	0x0228


	//----- nvinfo : EIATTR_KPARAM_INFO
	.align		4
        /*001c*/ 	.byte	0x04, 0x17
        /*001e*/ 	.short	(.L_6885 - .L_6884)
.L_6884:
        /*0020*/ 	.word	0x00000000
        /*0024*/ 	.short	0x0001
        /*0026*/ 	.short	0x0008
        /*0028*/ 	.byte	0x00, 0xf0, 0x81, 0x08


	//----- nvinfo : EIATTR_KPARAM_INFO
	.align		4
.L_6885:
        /*002c*/ 	.byte	0x04, 0x17
        /*002e*/ 	.short	(.L_6887 - .L_6886)
.L_6886:
        /*0030*/ 	.word	0x00000000
        /*0034*/ 	.short	0x0000
        /*0036*/ 	.short	0x0000
        /*0038*/ 	.byte	0x00, 0xf0, 0x11, 0x00


	//----- nvinfo : EIATTR_MAXREG_COUNT
	.align		4
.L_6887:
        /*003c*/ 	.byte	0x03, 0x1b
        /*003e*/ 	.short	0x0080


	//----- nvinfo : EIATTR_EXTERNS
	.align		4
        /*0040*/ 	.byte	0x04, 0x0f
        /*0042*/ 	.short	(.L_6889 - .L_6888)


	//   ....[0]....
	.align		4
.L_6888:
        /*0044*/ 	.word	index@(__assertfail)


	//----- nvinfo : EIATTR_MERCURY_ISA_VERSION
	.align		4
.L_6889:
        /*0048*/ 	.byte	0x03, 0x5f
        /*004a*/ 	.short	0x0000


	//----- nvinfo : EIATTR_SYSCALL_OFFSETS
	.align		4
        /*004c*/ 	.byte	0x04, 0x46
        /*004e*/ 	.short	(.L_6891 - .L_6890)


	//   ....[0]....
.L_6890:
        /*0050*/ 	.word	0x00001c50


	//   ....[1]....
        /*0054*/ 	.word	0x00002f70


	//   ....[2]....
        /*0058*/ 	.word	0x00004c10


	//   ....[3]....
        /*005c*/ 	.word	0x00005f30


	//   ....[4]....
        /*0060*/ 	.word	0x00007ba0


	//   ....[5]....
        /*0064*/ 	.word	0x00008ec0


	//   ....[6]....
        /*0068*/ 	.word	0x0000ab40


	//   ....[7]....
        /*006c*/ 	.word	0x0000be60


	//----- nvinfo : EIATTR_EXIT_INSTR_OFFSETS
	.align		4
.L_6891:
        /*0070*/ 	.byte	0x04, 0x1c
        /*0072*/ 	.short	(.L_6893 - .L_6892)


	//   ....[0]....
.L_6892:
        /*0074*/ 	.word	0x00008f60


	//   ....[1]....
        /*0078*/ 	.word	0x0000b150


	//   ....[2]....
        /*007c*/ 	.word	0x0000b190


	//   ....[3]....
        /*0080*/ 	.word	0x0000b220


	//   ....[4]....
        /*0084*/ 	.word	0x0000b250


	//   ....[5]....
        /*0088*/ 	.word	0x0000b280


	//   ....[6]....
        /*008c*/ 	.word	0x0000b300


	//   ....[7]....
        /*0090*/ 	.word	0x0000b330


	//   ....[8]....
        /*0094*/ 	.word	0x0000b3c0


	//   ....[9]....
        /*0098*/ 	.word	0x0000b400


	//   ....[10]....
        /*009c*/ 	.word	0x0000b440


	//   ....[11]....
        /*00a0*/ 	.word	0x0000b500


	//   ....[12]....
        /*00a4*/ 	.word	0x0000b550


	//   ....[13]....
        /*00a8*/ 	.word	0x0000b6d0


	//   ....[14]....
        /*00ac*/ 	.word	0x0000b820


	//   ....[15]....
        /*00b0*/ 	.word	0x0000b850


	//   ....[16]....
        /*00b4*/ 	.word	0x0000b900


	//   ....[17]....
        /*00b8*/ 	.word	0x0000ba70


	//   ....[18]....
        /*00bc*/ 	.word	0x0000bbe0


	//   ....[19]....
        /*00c0*/ 	.word	0x0000bd30


	//   ....[20]....
        /*00c4*/ 	.word	0x0000be70


	//   ....[21]....
        /*00c8*/ 	.word	0x0000bea0


	//   ....[22]....
        /*00cc*/ 	.word	0x0000bed0


	//----- nvinfo : EIATTR_MAX_THREADS
	.align		4
.L_6893:
        /*00d0*/ 	.byte	0x04, 0x05
        /*00d2*/ 	.short	(.L_6895 - .L_6894)
.L_6894:
        /*00d4*/ 	.word	0x00000080
        /*00d8*/ 	.word	0x00000001
        /*00dc*/ 	.word	0x00000001


	//----- nvinfo : EIATTR_CRS_STACK_SIZE
	.align		4
.L_6895:
        /*00e0*/ 	.byte	0x04, 0x1e
        /*00e2*/ 	.short	(.L_6897 - .L_6896)
.L_6896:
        /*00e4*/ 	.word	0x00000000
.L_6897:


//--------------------- .nv.info._ZN2at6native27unrolled_elementwise_kernelINS0_13BUnaryFunctorIfffZZZNS0_21remainder_kernel_cudaERNS_18TensorIteratorBaseEENKUlvE0_clEvENKUlvE0_clEvEUlffE_EESt5arrayIPcLm2EELi4E23TrivialOffsetCalculatorILi1EjESD_NS0_6memory12LoadWithCastILi1EEENSE_13StoreWithCastILi1EEEEEviT_T0_T2_T3_T4_T5_ --------------------------
	.section	.nv.info._ZN2at6native27unrolled_elementwise_kernelINS0_13BUnaryFunctorIfffZZZNS0_21remainder_kernel_cudaERNS_18TensorIteratorBaseEENKUlvE0_clEvENKUlvE0_clEvEUlffE_EESt5arrayIPcLm2EELi4E23TrivialOffsetCalculatorILi1EjESD_NS0_6memory12LoadWithCastILi1EEENSE_13StoreWithCastILi1EEEEEviT_T0_T2_T3_T4_T5_,"",@"SHT_CUDA_INFO"
	.sectionflags	@""
	.align	4


	//----- nvinfo : EIATTR_CUDA_API_VERSION
	.align		4
        /*0000*/ 	.byte	0x04, 0x37
        /*0002*/ 	.short	(.L_6899 - .L_6898)
.L_6898:
        /*0004*/ 	.word	0x00000082


	//----- nvinfo : EIATTR_SW2861232_WAR
	.align		4
.L_6899:
        /*0008*/ 	.byte	0x01, 0x35
	.zero		2


	//----- nvinfo : EIATTR_PARAM_CBANK
	.align		4
        /*000c*/ 	.byte	0x04, 0x0a
        /*000e*/ 	.short	(.L_6901 - .L_6900)
	.align		4
.L_6900:
        /*0010*/ 	.word	index@(.nv.constant0._ZN2at6native27unrolled_elementwise_kernelINS0_13BUnaryFunctorIfffZZZNS0_21remainder_kernel_cudaERNS_18TensorIteratorBaseEENKUlvE0_clEvENKUlvE0_clEvEUlffE_EESt5arrayIPcLm2EELi4E23TrivialOffsetCalculatorILi1EjESD_NS0_6memory12LoadWithCastILi1EEENSE_13StoreWithCastILi1EEEEEviT_T0_T2_T3_T4_T5_)
        /*0014*/ 	.short	0x0160
        /*0016*/ 	.short	0x0034


	//----- nvinfo : EIATTR_CBANK_PARAM_SIZE
	.align		4
.L_6901:
        /*0018*/ 	.byte	0x03, 0x19
        /*001a*/ 	.short	0x0034


	//----- nvinfo : EIATTR_KPARAM_INFO
	.align		4
        /*001c*/ 	.byte	0x04, 0x17
        /*001e*/ 	.short	(.L_6903 - .L_6902)
.L_6902:
        /*0020*/ 	.word	0x00000000
        /*0024*/ 	.short	0x0006
        /*0026*/ 	.short	0x002c
        /*0028*/ 	.byte	0x00, 0xf0, 0x21, 0x00


	//----- nvinfo : EIATTR_KPARAM_INFO
	.align		4
.L_6903:
        /*002c*/ 	.byte	0x04, 0x17
        /*002e*/ 	.short	(.L_6905 - .L_6904)
.L_6904:
        /*0030*/ 	.word	0x00000000
        /*0034*/ 	.short	0x0005
        /*0036*/ 	.short	0x0024
        /*0038*/ 	.byte	0x00, 0xf0, 0x21, 0x00


	//----- nvinfo : EIATTR_KPARAM_INFO
	.align		4
.L_6905:
        /*003c*/ 	.byte	0x04, 0x17
        /*003e*/ 	.short	(.L_6907 - .L_6906)
.L_6906:
        /*0040*/ 	.word	0x00000000
        /*0044*/ 	.short	0x0004
        /*0046*/ 	.short	0x0021
        /*0048*/ 	.byte	0x00, 0xf0, 0x05, 0x00


	//----- nvinfo : EIATTR_KPARAM_INFO
	.align		4
.L_6907:
        /*004c*/ 	.byte	0x04, 0x17
        /*004e*/ 	.short	(.L_6909 - .L_6908)
.L_6908:
        /*0050*/ 	.word	0x00000000
        /*0054*/ 	.short	0x0003
        /*0056*/ 	.short	0x0020
        /*0058*/ 	.byte	0x00, 0xf0, 0x05, 0x00


	//----- nvinfo : EIATTR_KPARAM_INFO
	.align		4
.L_6909:
        /*005c*/ 	.byte	0x04, 0x17
        /*005e*/ 	.short	(.L_6911 - .L_6910)
.L_6910:
        /*0060*/ 	.word	0x00000000
        /*0064*/ 	.short	0x0002
        /*0066*/ 	.short	0x0010
        /*0068*/ 	.byte	0x00, 0xf0, 0x41, 0x00


	//----- nvinfo : EIATTR_KPARAM_INFO
	.align		4
.L_6911:
        /*006c*/ 	.byte	0x04, 0x17
        /*006e*/ 	.short	(.L_6913 - .L_6912)
.L_6912:
        /*0070*/ 	.word	0x00000000
        /*0074*/ 	.short	0x0001
        /*0076*/ 	.short	0x0004
        /*0078*/ 	.byte	0x00, 0xf0, 0x21, 0x00


	//----- nvinfo : EIATTR_KPARAM_INFO
	.align		4
.L_6913:
        /*007c*/ 	.byte	0x04, 0x17
        /*007e*/ 	.short	(.L_6915 - .L_6914)
.L_6914:
        /*0080*/ 	.word	0x00000000
        /*0084*/ 	.short	0x0000
        /*0086*/ 	.short	0x0000
        /*0088*/ 	.byte	0x00, 0xf0, 0x11, 0x00


	//----- nvinfo : EIATTR_MAXREG_COUNT
	.align		4
.L_6915:
        /*008c*/ 	.byte	0x03, 0x1b
        /*008e*/ 	.short	0x00ff


	//----- nvinfo : EIATTR_EXTERNS
	.align		4
        /*0090*/ 	.byte	0x04, 0x0f
        /*0092*/ 	.short	(.L_6917 - .L_6916)


	//   ....[0]....
	.align		4
.L_6916:
        /*0094*/ 	.word	index@(__assertfail)


	//----- nvinfo : EIATTR_MERCURY_ISA_VERSION
	.align		4
.L_6917:
        /*0098*/ 	.byte	0x03, 0x5f
        /*009a*/ 	.short	0x0000


	//----- nvinfo : EIATTR_SYSCALL_OFFSETS
	.align		4
        /*009c*/ 	.byte	0x04, 0x46
        /*009e*/ 	.short	(.L_6919 - .L_6918)


	//   ....[0]....
.L_6918:
        /*00a0*/ 	.word	0x00000e50


	//   ....[1]....
        /*00a4*/ 	.word	0x00001cd0


	//   ....[2]....
        /*00a8*/ 	.word	0x00002b60


	//   ....[3]....
        /*00ac*/ 	.word	0x00003990


	//   ....[4]....
        /*00b0*/ 	.word	0x00005d70


	//   ....[5]....
        /*00b4*/ 	.word	0x00006c80


	//   ....[6]....
        /*00b8*/ 	.word	0x00007b50


	//   ....[7]....
        /*00bc*/ 	.word	0x00008a20


	//----- nvinfo : EIATTR_EXIT_INSTR_OFFSETS
	.align		4
.L_6919:
        /*00c0*/ 	.byte	0x04, 0x1c
        /*00c2*/ 	.short	(.L_6921 - .L_6920)


	//   ....[0]....
.L_6920:
        /*00c4*/ 	.word	0x00007bf0


	//   ....[1]....
        /*00c8*/ 	.word	0x00007d10


	//   ....[2]....
        /*00cc*/ 	.word	0x00007d50


	//   ....[3]....
        /*00d0*/ 	.word	0x00007de0


	//   ....[4]....
        /*00d4*/ 	.word	0x00007e10


	//   ....[5]....
        /*00d8*/ 	.word	0x00007e40


	//   ....[6]....
        /*00dc*/ 	.word	0x00007ec0


	//   ....[7]....
        /*00e0*/ 	.word	0x00007ef0


	//   ....[8]....
        /*00e4*/ 	.word	0x00007f80


	//   ....[9]....
        /*00e8*/ 	.word	0x00007fc0


	//   ....[10]....
        /*00ec*/ 	.word	0x00008000


	//   ....[11]....
        /*00f0*/ 	.word	0x000080c0


	//   ....[12]....
        /*00f4*/ 	.word	0x00008110


	//   ....[13]....
        /*00f8*/ 	.word	0x00008290


	//   ....[14]....
        /*00fc*/ 	.word	0x000083e0


	//   ....[15]....
        /*0100*/ 	.word	0x00008410


	//   ....[16]....
        /*0104*/ 	.word	0x000084c0


	//   ....[17]....
        /*0108*/ 	.word	0x00008630


	//   ....[18]....
        /*010c*/ 	.word	0x000087a0


	//   ....[19]....
        /*0110*/ 	.word	0x000088f0


	//   ....[20]....
        /*0114*/ 	.word	0x00008a30


	//   ....[21]....
        /*0118*/ 	.word	0x00008a60


	//   ....[22]....
        /*011c*/ 	.word	0x00008a90


	//----- nvinfo : EIATTR_MAX_THREADS
	.align		4
.L_6921:
        /*0120*/ 	.byte	0x04, 0x05
        /*0122*/ 	.short	(.L_6923 - .L_6922)
.L_6922:
        /*0124*/ 	.word	0x00000080
        /*0128*/ 	.word	0x00000001
        /*012c*/ 	.word	0x00000001


	//----- nvinfo : EIATTR_CRS_STACK_SIZE
	.align		4
.L_6923:
        /*0130*/ 	.byte	0x04, 0x1e
        /*0132*/ 	.short	(.L_6925 - .L_6924)
.L_6924:
        /*0134*/ 	.word	0x00000000
.L_6925:


//--------------------- .nv.info._ZN2at6native18elementwise_kernelILi128ELi2EZNS0_22gpu_kernel_impl_nocastINS0_13BUnaryFunctorIfffZZZNS0_21remainder_kernel_cudaERNS_18TensorIteratorBaseEENKUlvE0_clEvENKUlvE0_clEvEUlffE_EEEEvS5_RKT_EUliE_EEviT1_ --------------------------
	.section	.nv.info._ZN2at6native18elementwise_kernelILi128ELi2EZNS0_22gpu_kernel_impl_nocastINS0_13BUnaryFunctorIfffZZZNS0_21remainder_kernel_cudaERNS_18TensorIteratorBaseEENKUlvE0_clEvENKUlvE0_clEvEUlffE_EEEEvS5_RKT_EUliE_EEviT1_,"",@"SHT_CUDA_INFO"
	.sectionflags	@""
	.align	4


	//----- nvinfo : EIATTR_CUDA_API_VERSION
	.align		4
        /*0000*/ 	.byte	0x04, 0x37
        /*0002*/ 	.short	(.L_6927 - .L_6926)
.L_6926:
        /*0004*/ 	.word	0x00000082


	//----- nvinfo : EIATTR_SW2861232_WAR
	.align		4
.L_6927:
        /*0008*/ 	.byte	0x01, 0x35
	.zero		2


	//----- nvinfo : EIATTR_PARAM_CBANK
	.align		4
        /*000c*/ 	.byte	0x04, 0x0a
        /*000e*/ 	.short	(.L_6929 - .L_6928)
	.align		4
.L_6928:
        /*0010*/ 	.word	index@(.nv.constant0._ZN2at6native18elementwise_kernelILi128ELi2EZNS0_22gpu_kernel_impl_nocastINS0_13BUnaryFunctorIfffZZZNS0_21remainder_kernel_cudaERNS_18TensorIteratorBaseEENKUlvE0_clEvENKUlvE0_clEvEUlffE_EEEEvS5_RKT_EUliE_EEviT1_)
        /*0014*/ 	.short	0x0160
        /*0016*/ 	.short	0x0220


	//----- nvinfo : EIATTR_CBANK_PARAM_SIZE
	.align		4
.L_6929:
        /*0018*/ 	.byte	0x03, 0x19
        /*001a*/ 	.short	0x0220


	//----- nvinfo : EIATTR_KPARAM_INFO
	.align		4
        /*001c*/ 	.byte	0x04, 0x17
        /*001e*/ 	.short	(.L_6931 - .L_6930)
.L_6930:
        /*0020*/ 	.word	0x00000000
        /*0024*/ 	.short	0x0001
        /*0026*/ 	.short	0x0008
        /*0028*/ 	.byte	0x00, 0xf0, 0x61, 0x08


	//----- nvinfo : EIATTR_KPARAM_INFO
	.align		4
.L_6931:
        /*002c*/ 	.byte	0x04, 0x17
        /*002e*/ 	.short	(.L_6933 - .L_6932)
.L_6932:
        /*0030*/ 	.word	0x00000000
        /*0034*/ 	.short	0x0000
        /*0036*/ 	.short	0x0000
        /*0038*/ 	.byte	0x00, 0xf0, 0x11, 0x00


	//----- nvinfo : EIATTR_MAXREG_COUNT
	.align		4
.L_6933:
        /*003c*/ 	.byte	0x03, 0x1b
        /*003e*/ 	.short	0x0080


	//----- nvinfo : EIATTR_MERCURY_ISA_VERSION
	.align		4
        /*0040*/ 	.byte	0x03, 0x5f
        /*0042*/ 	.short	0x0000


	//----- nvinfo : EIATTR_EXIT_INSTR_OFFSETS
	.align		4
        /*0044*/ 	.byte	0x04, 0x1c
        /*0046*/ 	.short	(.L_6935 - .L_6934)


	//   ....[0]....
.L_6934:
        /*0048*/ 	.word	0x000013f0


	//   ....[1]....
        /*004c*/ 	.word	0x00002740


	//----- nvinfo : EIATTR_MAX_THREADS
	.align		4
.L_6935:
        /*0050*/ 	.byte	0x04, 0x05
        /*0052*/ 	.short	(.L_6937 - .L_6936)
.L_6936:
        /*0054*/ 	.word	0x00000080
        /*0058*/ 	.word	0x00000001
        /*005c*/ 	.word	0x00000001


	//----- nvinfo : EIATTR_CRS_STACK_SIZE
	.align		4
.L_6937:
        /*0060*/ 	.byte	0x04, 0x1e
        /*0062*/ 	.short	(.L_6939 - .L_6938)
.L_6938:
        /*0064*/ 	.word	0x00000000
.L_6939:


//--------------------- .nv.info._ZN2at6native27unrolled_elementwise_kernelINS0_13BUnaryFunctorIfffZZZNS0_21remainder_kernel_cudaERNS_18TensorIteratorBaseEENKUlvE0_clEvENKUlvE0_clEvEUlffE_EESt5arrayIPcLm2EELi4E23TrivialOffsetCalculatorILi1EjESD_NS0_6memory15LoadWithoutCastENSE_16StoreWithoutCastEEEviT_T0_T2_T3_T4_T5_ --------------------------
	.section	.nv.info._ZN2at6native27unrolled_elementwise_kernelINS0_13BUnaryFunctorIfffZZZNS0_21remainder_kernel_cudaERNS_18TensorIteratorBaseEENKUlvE0_clEvENKUlvE0_clEvEUlffE_EESt5arrayIPcLm2EELi4E23TrivialOffsetCalculatorILi1EjESD_NS0_6memory15LoadWithoutCastENSE_16StoreWithoutCastEEEviT_T0_T2_T3_T4_T5_,"",@"SHT_CUDA_INFO"
	.sectionflags	@""
	.align	4


	//----- nvinfo : EIATTR_CUDA_API_VERSION
	.align		4
        /*0000*/ 	.byte	0x04, 0x37
        /*0002*/ 	.short	(.L_6941 - .L_6940)
.L_6940:
        /*0004*/ 	.word	0x00000082


	//----- nvinfo : EIATTR_SW2861232_WAR
	.align		4
.L_6941:
        /*0008*/ 	.byte	0x01, 0x35
	.zero		2


	//----- nvinfo : EIATTR_PARAM_CBANK
	.align		4
        /*000c*/ 	.byte	0x04, 0x0a
        /*000e*/ 	.short	(.L_6943 - .L_6942)
	.align		4
.L_6942:
        /*0010*/ 	.word	index@(.nv.constant0._ZN2at6native27unrolled_elementwise_kernelINS0_13BUnaryFunctorIfffZZZNS0_21remainder_kernel_cudaERNS_18TensorIteratorBaseEENKUlvE0_clEvENKUlvE0_clEvEUlffE_EESt5arrayIPcLm2EELi4E23TrivialOffsetCalculatorILi1EjESD_NS0_6memory15LoadWithoutCastENSE_16StoreWithoutCastEEEviT_T0_T2_T3_T4_T5_)
        /*0014*/ 	.short	0x0160
        /*0016*/ 	.short	0x0024


	//----- nvinfo : EIATTR_CBANK_PARAM_SIZE
	.align		4
.L_6943:
        /*0018*/ 	.byte	0x03, 0x19
        /*001a*/ 	.short	0x0024


	//----- nvinfo : EIATTR_KPARAM_INFO
	.align		4
        /*001c*/ 	.byte	0x04, 0x17
        /*001e*/ 	.short	(.L_6945 - .L_6944)
.L_6944:
        /*0020*/ 	.word	0x00000000
        /*0024*/ 	.short	0x0006
        /*0026*/ 	.short	0x0023
        /*0028*/ 	.byte	0x00, 0xf0, 0x05, 0x00


	//----- nvinfo : EIATTR_KPARAM_INFO
	.align		4
.L_6945:
        /*002c*/ 	.byte	0x04, 0x17
        /*002e*/ 	.short	(.L_6947 - .L_6946)
.L_6946:
        /*0030*/ 	.word	0x00000000
        /*0034*/ 	.short	0x0005
        /*0036*/ 	.short	0x0022
        /*0038*/ 	.byte	0x00, 0xf0, 0x05, 0x00


	//----- nvinfo : EIATTR_KPARAM_INFO
	.align		4
.L_6947:
        /*003c*/ 	.byte	0x04, 0x17
        /*003e*/ 	.short	(.L_6949 - .L_6948)
.L_6948:
        /*0040*/ 	.word	0x00000000
        /*0044*/ 	.short	0x0004
        /*0046*/ 	.short	0x0021
        /*0048*/ 	.byte	0x00, 0xf0, 0x05, 0x00


	//----- nvinfo : EIATTR_KPARAM_INFO
	.align		4
.L_6949:
        /*004c*/ 	.byte	0x04, 0x17
        /*004e*/ 	.short	(.L_6951 - .L_6950)
.L_6950:
        /*0050*/ 	.word	0x00000000
        /*0054*/ 	.short	0x0003
        /*0056*/ 	.short	0x0020
        /*0058*/ 	.byte	0x00, 0xf0, 0x05, 0x00


	//----- nvinfo : EIATTR_KPARAM_INFO
	.align		4
.L_6951:
        /*005c*/ 	.byte	0x04, 0x17
        /*005e*/ 	.short	(.L_6953 - .L_6952)
.L_6952:
        /*0060*/ 	.word	0x00000000
        /*0064*/ 	.short	0x0002
        /*0066*/ 	.short	0x0010
        /*0068*/ 	.byte	0x00, 0xf0, 0x41, 0x00


	//----- nvinfo : EIATTR_KPARAM_INFO
	.align		4
.L_6953:
        /*006c*/ 	.byte	0x04, 0x17
        /*006e*/ 	.short	(.L_6955 - .L_6954)
.L_6954:
        /*0070*/ 	.word	0x00000000
        /*0074*/ 	.short	0x0001
        /*0076*/ 	.short	0x0004
        /*0078*/ 	.byte	0x00, 0xf0, 0x21, 0x00


	//----- nvinfo : EIATTR_KPARAM_INFO
	.align		4
.L_6955:
        /*007c*/ 	.byte	0x04, 0x17
        /*007e*/ 	.short	(.L_6957 - .L_6956)
.L_6956:
        /*0080*/ 	.word	0x00000000
        /*0084*/ 	.short	0x0000
        /*0086*/ 	.short	0x0000
        /*0088*/ 	.byte	0x00, 0xf0, 0x11, 0x00


	//----- nvinfo : EIATTR_MAXREG_COUNT
	.align		4
.L_6957:
        /*008c*/ 	.byte	0x03, 0x1b
        /*008e*/ 	.short	0x00ff


	//----- nvinfo : EIATTR_MERCURY_ISA_VERSION
	.align		4
        /*0090*/ 	.byte	0x03, 0x5f
        /*0092*/ 	.short	0x0000


	//----- nvinfo : EIATTR_EXIT_INSTR_OFFSETS
	.align		4
        /*0094*/ 	.byte	0x04, 0x1c
        /*0096*/ 	.short	(.L_6959 - .L_6958)


	//   ....[0]....
.L_6958:
        /*0098*/ 	.word	0x00001750


	//   ....[1]....
        /*009c*/ 	.word	0x000017a0


	//----- nvinfo : EIATTR_MAX_THREADS
	.align		4
.L_6959:
        /*00a0*/ 	.byte	0x04, 0x05
        /*00a2*/ 	.short	(.L_6961 - .L_6960)
.L_6960:
        /*00a4*/ 	.word	0x00000080
        /*00a8*/ 	.word	0x00000001
        /*00ac*/ 	.word	0x00000001


	//----- nvinfo : EIATTR_CRS_STACK_SIZE
	.align		4
.L_6961:
        /*00b0*/ 	.byte	0x04, 0x1e
        /*00b2*/ 	.short	(.L_6963 - .L_6962)
.L_6962:
        /*00b4*/ 	.word	0x00000000
.L_6963:


//--------------------- .nv.info._ZN2at6native29vectorized_elementwise_kernelILi2ENS0_13BUnaryFunctorIfffZZZNS0_21remainder_kernel_cudaERNS_18TensorIteratorBaseEENKUlvE0_clEvENKUlvE0_clEvEUlffE_EESt5arrayIPcLm2EEEEviT0_T1_ --------------------------
	.section	.nv.info._ZN2at6native29vectorized_elementwise_kernelILi2ENS0_13BUnaryFunctorIfffZZZNS0_21remainder_kernel_cudaERNS_18TensorIteratorBaseEENKUlvE0_clEvENKUlvE0_clEvEUlffE_EESt5arrayIPcLm2EEEEviT0_T1_,"",@"SHT_CUDA_INFO"
	.sectionflags	@""
	.align	4


	//----- nvinfo : EIATTR_CUDA_API_VERSION
	.align		4
        /*0000*/ 	.byte	0x04, 0x37
        /*0002*/ 	.short	(.L_6965 - .L_6964)
.L_6964:
        /*0004*/ 	.word	0x00000082


	//----- nvinfo : EIATTR_SW2861232_WAR
	.align		4
.L_6965:
        /*0008*/ 	.byte	0x01, 0x35
	.zero		2


	//----- nvinfo : EIATTR_PARAM_CBANK
	.align		4
        /*000c*/ 	.byte	0x04, 0x0a
        /*000e*/ 	.short	(.L_6967 - .L_6966)
	.align		4
.L_6966:
        /*0010*/ 	.word	index@(.nv.constant0._ZN2at6native29vectorized_elementwise_kernelILi2ENS0_13BUnaryFunctorIfffZZZNS0_21remainder_kernel_cudaERNS_18TensorIteratorBaseEENKUlvE0_clEvENKUlvE0_clEvEUlffE_EESt5arrayIPcLm2EEEEviT0_T1_)
        /*0014*/ 	.short	0x0160
        /*0016*/ 	.short	0x0020


	//----- nvinfo : EIATTR_CBANK_PARAM_SIZE
	.align		4
.L_6967:
        /*0018*/ 	.byte	0x03, 0x19
        /*001a*/ 	.short	0x0020


	//----- nvinfo : EIATTR_KPARAM_INFO
	.align		4
        /*001c*/ 	.byte	0x04, 0x17
        /*001e*/ 	.short	(.L_6969 - .L_6968)
.L_6968:
        /*0020*/ 	.word	0x00000000
        /*0024*/ 	.short	0x0002
        /*0026*/ 	.short	0x0010
        /*0028*/ 	.byte	0x00, 0xf0, 0x41, 0x00


	//----- nvinfo : EIATTR_KPARAM_INFO
	.align		4
.L_6969:
        /*002c*/ 	.byte	0x04, 0x17
        /*002e*/ 	.short	(.L_6971 - .L_6970)
.L_6970:
        /*0030*/ 	.word	0x00000000
        /*0034*/ 	.short	0x0001
        /*0036*/ 	.short	0x0004
        /*0038*/ 	.byte	0x00, 0xf0, 0x21, 0x00


	//----- nvinfo : EIATTR_KPARAM_INFO
	.align		4
.L_6971:
        /*003c*/ 	.byte	0x04, 0x17
        /*003e*/ 	.short	(.L_6973 - .L_6972)
.L_6972:
        /*0040*/ 	.word	0x00000000
        /*0044*/ 	.short	0x0000
        /*0046*/ 	.short	0x0000
        /*0048*/ 	.byte	0x00, 0xf0, 0x11, 0x00


	//----- nvinfo : EIATTR_MAXREG_COUNT
	.align		4
.L_6973:
        /*004c*/ 	.byte	0x03, 0x1b
        /*004e*/ 	.short	0x00ff


	//----- nvinfo : EIATTR_MERCURY_ISA_VERSION
	.align		4
        /*0050*/ 	.byte	0x03, 0x5f
        /*0052*/ 	.short	0x0000


	//----- nvinfo : EIATTR_EXIT_INSTR_OFFSETS
	.align		4
        /*0054*/ 	.byte	0x04, 0x1c
        /*0056*/ 	.short	(.L_6975 - .L_6974)


	//   ....[0]....
.L_6974:
        /*0058*/ 	.word	0x000025e0


	//   ....[1]....
        /*005c*/ 	.word	0x00005420


	//   ....[2]....
        /*0060*/ 	.word	0x00005470


	//----- nvinfo : EIATTR_MAX_THREADS
	.align		4
.L_6975:
        /*0064*/ 	.byte	0x04, 0x05
        /*0066*/ 	.short	(.L_6977 - .L_6976)
.L_6976:
        /*0068*/ 	.word	0x00000080
        /*006c*/ 	.word	0x00000001
        /*0070*/ 	.word	0x00000001


	//----- nvinfo : EIATTR_CRS_STACK_SIZE
	.align		4
.L_6977:
        /*0074*/ 	.byte	0x04, 0x1e
        /*0076*/ 	.short	(.L_6979 - .L_6978)
.L_6978:
        /*0078*/ 	.word	0x00000000
.L_6979:


//--------------------- .nv.info._ZN2at6native29vectorized_elementwise_kernelILi4ENS0_13BUnaryFunctorIfffZZZNS0_21remainder_kernel_cudaERNS_18TensorIteratorBaseEENKUlvE0_clEvENKUlvE0_clEvEUlffE_EESt5arrayIPcLm2EEEEviT0_T1_ --------------------------
	.section	.nv.info._ZN2at6native29vectorized_elementwise_kernelILi4ENS0_13BUnaryFunctorIfffZZZNS0_21remainder_kernel_cudaERNS_18TensorIteratorBaseEENKUlvE0_clEvENKUlvE0_clEvEUlffE_EESt5arrayIPcLm2EEEEviT0_T1_,"",@"SHT_CUDA_INFO"
	.sectionflags	@""
	.align	4


	//----- nvinfo : EIATTR_CUDA_API_VERSION
	.align		4
        /*0000*/ 	.byte	0x04, 0x37
        /*0002*/ 	.short	(.L_6981 - .L_6980)
.L_6980:
        /*0004*/ 	.word	0x00000082


	//----- nvinfo : EIATTR_SW2861232_WAR
	.align		4
.L_6981:
        /*0008*/ 	.byte	0x01, 0x35
	.zero		2


	//----- nvinfo : EIATTR_PARAM_CBANK
	.align		4
        /*000c*/ 	.byte	0x04, 0x0a
        /*000e*/ 	.short	(.L_6983 - .L_6982)
	.align		4
.L_6982:
        /*0010*/ 	.word	index@(.nv.constant0._ZN2at6native29vectorized_elementwise_kernelILi4ENS0_13BUnaryFunctorIfffZZZNS0_21remainder_kernel_cudaERNS_18TensorIteratorBaseEENKUlvE0_clEvENKUlvE0_clEvEUlffE_EESt5arrayIPcLm2EEEEviT0_T1_)
        /*0014*/ 	.short	0x0160
        /*0016*/ 	.short	0x0020


	//----- nvinfo : EIATTR_CBANK_PARAM_SIZE
	.align		4
.L_6983:
        /*0018*/ 	.byte	0x03, 0x19
        /*001a*/ 	.short	0x0020


	//----- nvinfo : EIATTR_KPARAM_INFO
	.align		4
        /*001c*/ 	.byte	0x04, 0x17
        /*001e*/ 	.short	(.L_6985 - .L_6984)
.L_6984:
        /*0020*/ 	.word	0x00000000
        /*0024*/ 	.short	0x0002
        /*0026*/ 	.short	0x0010
        /*0028*/ 	.byte	0x00, 0xf0, 0x41, 0x00


	//----- nvinfo : EIATTR_KPARAM_INFO
	.align		4
.L_6985:
        /*002c*/ 	.byte	0x04, 0x17
        /*002e*/ 	.short	(.L_6987 - .L_6986)
.L_6986:
        /*0030*/ 	.word	0x00000000
        /*0034*/ 	.short	0x0001
        /*0036*/ 	.short	0x0004
        /*0038*/ 	.byte	0x00, 0xf0, 0x21, 0x00


	//----- nvinfo : EIATTR_KPARAM_INFO
	.align		4
.L_6987:
        /*003c*/ 	.byte	0x04, 0x17
        /*003e*/ 	.short	(.L_6989 - .L_6988)
.L_6988:
        /*0040*/ 	.word	0x00000000
        /*0044*/ 	.short	0x0000
        /*0046*/ 	.short	0x0000
        /*0048*/ 	.byte	0x00, 0xf0, 0x11, 0x00


	//----- nvinfo : EIATTR_MAXREG_COUNT
	.align		4
.L_6989:
        /*004c*/ 	.byte	0x03, 0x1b
        /*004e*/ 	.short	0x00ff


	//----- nvinfo : EIATTR_MERCURY_ISA_VERSION
	.align		4
        /*0050*/ 	.byte	0x03, 0x5f
        /*0052*/ 	.short	0x0000


	//----- nvinfo : EIATTR_EXIT_INSTR_OFFSETS
	.align		4
        /*0054*/ 	.byte	0x04, 0x1c
        /*0056*/ 	.short	(.L_6991 - .L_6990)


	//   ....[0]....
.L_6990:
        /*0058*/ 	.word	0x000025a0


	//   ....[1]....
        /*005c*/ 	.word	0x000053e0


	//   ....[2]....
        /*0060*/ 	.word	0x00005430


	//----- nvinfo : EIATTR_MAX_THREADS
	.align		4
.L_6991:
        /*0064*/ 	.byte	0x04, 0x05
        /*0066*/ 	.short	(.L_6993 - .L_6992)
.L_6992:
        /*0068*/ 	.word	0x00000080
        /*006c*/ 	.word	0x00000001
        /*0070*/ 	.word	0x00000001


	//----- nvinfo : EIATTR_CRS_STACK_SIZE
	.align		4
.L_6993:
        /*0074*/ 	.byte	0x04, 0x1e
        /*0076*/ 	.short	(.L_6995 - .L_6994)
.L_6994:
        /*0078*/ 	.word	0x00000000
.L_6995:


//--------------------- .nv.info._ZN2at6native29vectorized_elementwise_kernelILi8ENS0_13BUnaryFunctorIfffZZZNS0_21remainder_kernel_cudaERNS_18TensorIteratorBaseEENKUlvE0_clEvENKUlvE0_clEvEUlffE_EESt5arrayIPcLm2EEEEviT0_T1_ --------------------------
	.section	.nv.info._ZN2at6native29vectorized_elementwise_kernelILi8ENS0_13BUnaryFunctorIfffZZZNS0_21remainder_kernel_cudaERNS_18TensorIteratorBaseEENKUlvE0_clEvENKUlvE0_clEvEUlffE_EESt5arrayIPcLm2EEEEviT0_T1_,"",@"SHT_CUDA_INFO"
	.sectionflags	@""
	.align	4


	//----- nvinfo : EIATTR_CUDA_API_VERSION
	.align		4
        /*0000*/ 	.byte	0x04, 0x37
        /*0002*/ 	.short	(.L_6997 - .L_6996)
.L_6996:
        /*0004*/ 	.word	0x00000082


	//----- nvinfo : EIATTR_SW2861232_WAR
	.align		4
.L_6997:
        /*0008*/ 	.byte	0x01, 0x35
	.zero		2


	//----- nvinfo : EIATTR_PARAM_CBANK
	.align		4
        /*000c*/ 	.byte	0x04, 0x0a
        /*000e*/ 	.short	(.L_6999 - .L_6998)
	.align		4
.L_6998:
        /*0010*/ 	.word	index@(.nv.constant0._ZN2at6native29vectorized_elementwise_kernelILi8ENS0_13BUnaryFunctorIfffZZZNS0_21remainder_kernel_cudaERNS_18TensorIteratorBaseEENKUlvE0_clEvENKUlvE0_clEvEUlffE_EESt5arrayIPcLm2EEEEviT0_T1_)
        /*0014*/ 	.short	0x0160
        /*0016*/ 	.short	0x0020


	//----- nvinfo : EIATTR_CBANK_PARAM_SIZE
	.align		4
.L_6999:
        /*0018*/ 	.byte	0x03, 0x19
        /*001a*/ 	.short	0x0020


	//----- nvinfo : EIATTR_KPARAM_INFO
	.align		4
        /*001c*/ 	.byte	0x04, 0x17
        /*001e*/ 	.short	(.L_7001 - .L_7000)
.L_7000:
        /*0020*/ 	.word	0x00000000
        /*0024*/ 	.short	0x0002
        /*0026*/ 	.short	0x0010
        /*0028*/ 	.byte	0x00, 0xf0, 0x41, 0x00


	//----- nvinfo : EIATTR_KPARAM_INFO
	.align		4
.L_7001:
        /*002c*/ 	.byte	0x04, 0x17
        /*002e*/ 	.short	(.L_7003 - .L_7002)
.L_7002:
        /*0030*/ 	.word	0x00000000
        /*0034*/ 	.short	0x0001
        /*0036*/ 	.short	0x0004
        /*0038*/ 	.byte	0x00, 0xf0, 0x21, 0x00


	//----- nvinfo : EIATTR_KPARAM_INFO
	.align		4
.L_7003:
        /*003c*/ 	.byte	0x04, 0x17
        /*003e*/ 	.short	(.L_7005 - .L_7004)
.L_7004:
        /*0040*/ 	.word	0x00000000
        /*0044*/ 	.short	0x0000
        /*0046*/ 	.short	0x0000
        /*0048*/ 	.byte	0x00, 0xf0, 0x11, 0x00


	//----- nvinfo : EIATTR_MAXREG_COUNT
	.align		4
.L_7005:
        /*004c*/ 	.byte	0x03, 0x1b
        /*004e*/ 	.short	0x00ff


	//----- nvinfo : EIATTR_MERCURY_ISA_VERSION
	.align		4
        /*0050*/ 	.byte	0x03, 0x5f
        /*0052*/ 	.short	0x0000


	//----- nvinfo : EIATTR_EXIT_INSTR_OFFSETS
	.align		4
        /*0054*/ 	.byte	0x04, 0x1c
        /*0056*/ 	.short	(.L_7007 - .L_7006)


	//   ....[0]....
.L_7006:
        /*0058*/ 	.word	0x00000010


	//----- nvinfo : EIATTR_MAX_THREADS
	.align		4
.L_7007:
        /*005c*/ 	.byte	0x04, 0x05
        /*005e*/ 	.short	(.L_7009 - .L_7008)
.L_7008:
        /*0060*/ 	.word	0x00000080
        /*0064*/ 	.word	0x00000001
        /*0068*/ 	.word	0x00000001
.L_7009:


//--------------------- .nv.info._ZN2at6native18elementwise_kernelILi128ELi4EZNS0_15gpu_kernel_implINS0_13AUnaryFunctorIfffZZZNS0_21remainder_kernel_cudaERNS_18TensorIteratorBaseEENKUlvE0_clEvENKUlvE0_clEvEUlffE_EEEEvS5_RKT_EUliE_EEviT1_ --------------------------
	.section	.nv.info._ZN2at6native18elementwise_kernelILi128ELi4EZNS0_15gpu_kernel_implINS0_13AUnaryFunctorIfffZZZNS0_21remainder_kernel_cudaERNS_18TensorIteratorBaseEENKUlvE0_clEvENKUlvE0_clEvEUlffE_EEEEvS5_RKT_EUliE_EEviT1_,"",@"SHT_CUDA_INFO"
	.sectionflags	@""
	.align	4


	//----- nvinfo : EIATTR_CUDA_API_VERSION
	.align		4
        /*0000*/ 	.byte	0x04, 0x37
        /*0002*/ 	.short	(.L_7011 - .L_7010)
.L_7010:
        /*0004*/ 	.word	0x00000082


	//----- nvinfo : EIATTR_SW2861232_WAR
	.align		4
.L_7011:
        /*0008*/ 	.byte	0x01, 0x35
	.zero		2


	//----- nvinfo : EIATTR_PARAM_CBANK
	.align		4
        /*000c*/ 	.byte	0x04, 0x0a
        /*000e*/ 	.short	(.L_7013 - .L_7012)
	.align		4
.L_7012:
        /*0010*/ 	.word	index@(.nv.constant0._ZN2at6native18elementwise_kernelILi128ELi4EZNS0_15gpu_kernel_implINS0_13AUnaryFunctorIfffZZZNS0_21remainder_kernel_cudaERNS_18TensorIteratorBaseEENKUlvE0_clEvENKUlvE0_clEvEUlffE_EEEEvS5_RKT_EUliE_EEviT1_)
        /*0014*/ 	.short	0x0160
        /*0016*/ 	.short	0x0228


	//----- nvinfo : EIATTR_CBANK_PARAM_SIZE
	.align		4
.L_7013:
        /*0018*/ 	.byte	0x03, 0x19
        /*001a*/ 	.short	0x0228


	//----- nvinfo : EIATTR_KPARAM_INFO
	.align		4
        /*001c*/ 	.byte	0x04, 0x17
        /*001e*/ 	.short	(.L_7015 - .L_7014)
.L_7014:
        /*0020*/ 	.word	0x00000000
        /*0024*/ 	.short	0x0001
        /*0026*/ 	.short	0x0008
        /*0028*/ 	.byte	0x00, 0xf0, 0x81, 0x08


	//----- nvinfo : EIATTR_KPARAM_INFO
	.align		4
.L_7015:
        /*002c*/ 	.byte	0x04, 0x17
        /*002e*/ 	.short	(.L_7017 - .L_7016)
.L_7016:
        /*0030*/ 	.word	0x00000000
        /*0034*/ 	.short	0x0000
        /*0036*/ 	.short	0x0000
        /*0038*/ 	.byte	0x00, 0xf0, 0x11, 0x00


	//----- nvinfo : EIATTR_MAXREG_COUNT
	.align		4
.L_7017:
        /*003c*/ 	.byte	0x03, 0x1b
        /*003e*/ 	.short	0x0080


	//----- nvinfo : EIATTR_EXTERNS
	.align		4
        /*0040*/ 	.byte	0x04, 0x0f
        /*0042*/ 	.short	(.L_7019 - .L_7018)


	//   ....[0]....
	.align		4
.L_7018:
        /*0044*/ 	.word	index@(__assertfail)


	//----- nvinfo : EIATTR_MERCURY_ISA_VERSION
	.align		4
.L_7019:
        /*0048*/ 	.byte	0x03, 0x5f
        /*004a*/ 	.short	0x0000


	//----- nvinfo : EIATTR_SYSCALL_OFFSETS
	.align		4
        /*004c*/ 	.byte	0x04, 0x46
        /*004e*/ 	.short	(.L_7021 - .L_7020)


	//   ....[0]....
.L_7020:
        /*0050*/ 	.word	0x00001c50


	//   ....[1]....
        /*0054*/ 	.word	0x00002f70


	//   ....[2]....
        /*0058*/ 	.word	0x00004c10


	//   ....[3]....
        /*005c*/ 	.word	0x00005f30


	//   ....[4]....
        /*0060*/ 	.word	0x00007ba0


	//   ....[5]....
        /*0064*/ 	.word	0x00008ec0


	//   ....[6]....
        /*0068*/ 	.word	0x0000ab40


	//   ....[7]....
        /*006c*/ 	.word	0x0000be60


	//----- nvinfo : EIATTR_EXIT_INSTR_OFFSETS
	.align		4
.L_7021:
        /*0070*/ 	.byte	0x04, 0x1c
        /*0072*/ 	.short	(.L_7023 - .L_7022)


	//   ....[0]....
.L_7022:
        /*0074*/ 	.word	0x00008f60


	//   ....[1]....
        /*0078*/ 	.word	0x0000b150


	//   ....[2]....
        /*007c*/ 	.word	0x0000b190


	//   ....[3]....
        /*0080*/ 	.word	0x0000b220


	//   ....[4]....
        /*0084*/ 	.word	0x0000b250


	//   ....[5]....
        /*0088*/ 	.word	0x0000b280


	//   ....[6]....
        /*008c*/ 	.word	0x0000b300


	//   ....[7]....
        /*0090*/ 	.word	0x0000b330


	//   ....[8]....
        /*0094*/ 	.word	0x0000b3c0


	//   ....[9]....
        /*0098*/ 	.word	0x0000b400


	//   ....[10]....
        /*009c*/ 	.word	0x0000b440


	//   ....[11]....
        /*00a0*/ 	.word	0x0000b500


	//   ....[12]....
        /*00a4*/ 	.word	0x0000b550


	//   ....[13]....
        /*00a8*/ 	.word	0x0000b6d0


	//   ....[14]....
        /*00ac*/ 	.word	0x0000b820


	//   ....[15]....
        /*00b0*/ 	.word	0x0000b850


	//   ....[16]....
        /*00b4*/ 	.word	0x0000b900


	//   ....[17]....
        /*00b8*/ 	.word	0x0000ba70


	//   ....[18]....
        /*00bc*/ 	.word	0x0000bbe0


	//   ....[19]....
        /*00c0*/ 	.word	0x0000bd30


	//   ....[20]....
        /*00c4*/ 	.word	0x0000be70


	//   ....[21]....
        /*00c8*/ 	.word	0x0000bea0


	//   ....[22]....
        /*00cc*/ 	.word	0x0000bed0


	//----- nvinfo : EIATTR_MAX_THREADS
	.align		4
.L_7023:
        /*00d0*/ 	.byte	0x04, 0x05
        /*00d2*/ 	.short	(.L_7025 - .L_7024)
.L_7024:
        /*00d4*/ 	.word	0x00000080
        /*00d8*/ 	.word	0x00000001
        /*00dc*/ 	.word	0x00000001


	//----- nvinfo : EIATTR_CRS_STACK_SIZE
	.align		4
.L_7025:
        /*00e0*/ 	.byte	0x04, 0x1e
        /*00e2*/ 	.short	(.L_7027 - .L_7026)
.L_7026:
        /*00e4*/ 	.word	0x00000000
.L_7027:


//--------------------- .nv.info._ZN2at6native27unrolled_elementwise_kernelINS0_13AUnaryFunctorIfffZZZNS0_21remainder_kernel_cudaERNS_18TensorIteratorBaseEENKUlvE0_clEvENKUlvE0_clEvEUlffE_EESt5arrayIPcLm2EELi4E23TrivialOffsetCalculatorILi1EjESD_NS0_6memory12LoadWithCastILi1EEENSE_13StoreWithCastILi1EEEEEviT_T0_T2_T3_T4_T5_ --------------------------
	.section	.nv.info._ZN2at6native27unrolled_elementwise_kernelINS0_13AUnaryFunctorIfffZZZNS0_21remainder_kernel_cudaERNS_18TensorIteratorBaseEENKUlvE0_clEvENKUlvE0_clEvEUlffE_EESt5arrayIPcLm2EELi4E23TrivialOffsetCalculatorILi1EjESD_NS0_6memory12LoadWithCastILi1EEENSE_13StoreWithCastILi1EEEEEviT_T0_T2_T3_T4_T5_,"",@"SHT_CUDA_INFO"
	.sectionflags	@""
	.align	4


	//----- nvinfo : EIATTR_CUDA_API_VERSION
	.align		4
        /*0000*/ 	.byte	0x04, 0x37
        /*0002*/ 	.short	(.L_7029 - .L_7028)
.L_7028:
        /*0004*/ 	.word	0x00000082


	//----- nvinfo : EIATTR_SW2861232_WAR
	.align		4
.L_7029:
        /*0008*/ 	.byte	0x01, 0x35
	.zero		2


	//----- nvinfo : EIATTR_PARAM_CBANK
	.align		4
        /*000c*/ 	.byte	0x04, 0x0a
        /*000e*/ 	.short	(.L_7031 - .L_7030)
	.align		4
.L_7030:
        /*0010*/ 	.word	index@(.nv.constant0._ZN2at6native27unrolled_elementwise_kernelINS0_13AUnaryFunctorIfffZZZNS0_21remainder_kernel_cudaERNS_18TensorIteratorBaseEENKUlvE0_clEvENKUlvE0_clEvEUlffE_EESt5arrayIPcLm2EELi4E23TrivialOffsetCalculatorILi1EjESD_NS0_6memory12LoadWithCastILi1EEENSE_13StoreWithCastILi1EEEEEviT_T0_T2_T3_T4_T5_)
        /*0014*/ 	.short	0x0160
        /*0016*/ 	.short	0x0034


	//----- nvinfo : EIATTR_CBANK_PARAM_SIZE
	.align		4
.L_7031:
        /*0018*/ 	.byte	0x03, 0x19
        /*001a*/ 	.short	0x0034


	//----- nvinfo : EIATTR_KPARAM_INFO
	.align		4
        /*001c*/ 	.byte	0x04, 0x17
        /*001e*/ 	.short	(.L_7033 - .L_7032)
.L_7032:
        /*0020*/ 	.word	0x00000000
        /*0024*/ 	.short	0x0006
        /*0026*/ 	.short	0x002c
        /*0028*/ 	.byte	0x00, 0xf0, 0x21, 0x00


	//----- nvinfo : EIATTR_KPARAM_INFO
	.align		4
.L_7033:
        /*002c*/ 	.byte	0x04, 0x17
        /*002e*/ 	.short	(.L_7035 - .L_7034)
.L_7034:
        /*0030*/ 	.word	0x00000000
        /*0034*/ 	.short	0x0005
        /*0036*/ 	.short	0x0024
        /*0038*/ 	.byte	0x00, 0xf0, 0x21, 0x00


	//----- nvinfo : EIATTR_KPARAM_INFO
	.align		4
.L_7035:
        /*003c*/ 	.byte	0x04, 0x17
        /*003e*/ 	.short	(.L_7037 - .L_7036)
.L_7036:
        /*0040*/ 	.word	0x00000000
        /*0044*/ 	.short	0x0004
        /*0046*/ 	.short	0x0021
        /*0048*/ 	.byte	0x00, 0xf0, 0x05, 0x00


	//----- nvinfo : EIATTR_KPARAM_INFO
	.align		4
.L_7037:
        /*004c*/ 	.byte	0x04, 0x17
        /*004e*/ 	.short	(.L_7039 - .L_7038)
.L_7038:
        /*0050*/ 	.word	0x00000000
        /*0054*/ 	.short	0x0003
        /*0056*/ 	.short	0x0020
        /*0058*/ 	.byte	0x00, 0xf0, 0x05, 0x00


	//----- nvinfo : EIATTR_KPARAM_INFO
	.align		4
.L_7039:
        /*005c*/ 	.byte	0x04, 0x17
        /*005e*/ 	.short	(.L_7041 - .L_7040)
.L_7040:
        /*0060*/ 	.word	0x00000000
        /*0064*/ 	.short	0x0002
        /*0066*/ 	.short	0x0010
        /*0068*/ 	.byte	0x00, 0xf0, 0x41, 0x00


	//----- nvinfo : EIATTR_KPARAM_INFO
	.align		4
.L_7041:
        /*006c*/ 	.byte	0x04, 0x17
        /*006e*/ 	.short	(.L_7043 - .L_7042)
.L_7042:
        /*0070*/ 	.word	0x00000000
        /*0074*/ 	.short	0x0001
        /*0076*/ 	.short	0x0004
        /*0078*/ 	.byte	0x00, 0xf0, 0x21, 0x00


	//----- nvinfo : EIATTR_KPARAM_INFO
	.align		4
.L_7043:
        /*007c*/ 	.byte	0x04, 0x17
        /*007e*/ 	.short	(.L_7045 - .L_7044)
.L_7044:
        /*0080*/ 	.word	0x00000000
        /*0084*/ 	.short	0x0000
        /*0086*/ 	.short	0x0000
        /*0088*/ 	.byte	0x00, 0xf0, 0x11, 0x00


	//----- nvinfo : EIATTR_MAXREG_COUNT
	.align		4
.L_7045:
        /*008c*/ 	.byte	0x03, 0x1b
        /*008e*/ 	.short	0x00ff


	//----- nvinfo : EIATTR_EXTERNS
	.align		4
        /*0090*/ 	.byte	0x04, 0x0f
        /*0092*/ 	.short	(.L_7047 - .L_7046)


	//   ....[0]....
	.align		4
.L_7046:
        /*0094*/ 	.word	index@(__assertfail)


	//----- nvinfo : EIATTR_MERCURY_ISA_VERSION
	.align		4
.L_7047:
        /*0098*/ 	.byte	0x03, 0x5f
        /*009a*/ 	.short	0x0000


	//----- nvinfo : EIATTR_SYSCALL_OFFSETS
	.align		4
        /*009c*/ 	.byte	0x04, 0x46
        /*009e*/ 	.short	(.L_7049 - .L_7048)


	//   ....[0]....
.L_7048:
        /*00a0*/ 	.word	0x00000e50


	//   ....[1]....
        /*00a4*/ 	.word	0x00001cd0


	//   ....[2]....
        /*00a8*/ 	.word	0x00002b60


	//   ....[3]....
        /*00ac*/ 	.word	0x00003990


	//   ....[4]....
        /*00b0*/ 	.word	0x00005d70


	//   ....[5]....
        /*00b4*/ 	.word	0x00006c80


	//   ....[6]....
        /*00b8*/ 	.word	0x00007b50


	//   ....[7]....
        /*00bc*/ 	.word	0x00008a20


	//----- nvinfo : EIATTR_EXIT_INSTR_OFFSETS
	.align		4
.L_7049:
        /*00c0*/ 	.byte	0x04, 0x1c
        /*00c2*/ 	.short	(.L_7051 - .L_7050)


	//   ....[0]....
.L_7050:
        /*00c4*/ 	.word	0x00007bf0


	//   ....[1]....
        /*00c8*/ 	.word	0x00007d10


	//   ....[2]....
        /*00cc*/ 	.word	0x00007d50


	//   ....[3]....
        /*00d0*/ 	.word	0x00007de0


	//   ....[4]....
        /*00d4*/ 	.word	0x00007e10


	//   ....[5]....
        /*00d8*/ 	.word	0x00007e40


	//   ....[6]....
        /*00dc*/ 	.word	0x00007ec0


	//   ....[7]....
        /*00e0*/ 	.word	0x00007ef0


	//   ....[8]....
        /*00e4*/ 	.word	0x00007f80


	//   ....[9]....
        /*00e8*/ 	.word	0x00007fc0


	//   ....[10]....
        /*00ec*/ 	.word	0x00008000


	//   ....[11]....
        /*00f0*/ 	.word	0x000080c0


	//   ....[12]....
        /*00f4*/ 	.word	0x00008110


	//   ....[13]....
        /*00f8*/ 	.word	0x00008290


	//   ....[14]....
        /*00fc*/ 	.word	0x000083e0


	//   ....[15]....
        /*0100*/ 	.word	0x00008410


	//   ....[16]....
        /*0104*/ 	.word	0x000084c0


	//   ....[17]....
        /*0108*/ 	.word	0x00008630


	//   ....[18]....
        /*010c*/ 	.word	0x000087a0


	//   ....[19]....
        /*0110*/ 	.word	0x000088f0


	//   ....[20]....
        /*0114*/ 	.word	0x00008a30


	//   ....[21]....
        /*0118*/ 	.word	0x00008a60


	//   ....[22]....
        /*011c*/ 	.word	0x00008a90


	//----- nvinfo : EIATTR_MAX_THREADS
	.align		4
.L_7051:
        /*0120*/ 	.byte	0x04, 0x05
        /*0122*/ 	.short	(.L_7053 - .L_7052)
.L_7052:
        /*0124*/ 	.word	0x00000080
        /*0128*/ 	.word	0x00000001
        /*012c*/ 	.word	0x00000001


	//----- nvinfo : EIATTR_CRS_STACK_SIZE
	.align		4
.L_7053:
        /*0130*/ 	.byte	0x04, 0x1e
        /*0132*/ 	.short	(.L_7055 - .L_7054)
.L_7054:
        /*0134*/ 	.word	0x00000000
.L_7055:


//--------------------- .nv.info._ZN2at6native18elementwise_kernelILi128ELi2EZNS0_22gpu_kernel_impl_nocastINS0_13AUnaryFunctorIfffZZZNS0_21remainder_kernel_cudaERNS_18TensorIteratorBaseEENKUlvE0_clEvENKUlvE0_clEvEUlffE_EEEEvS5_RKT_EUliE_EEviT1_ --------------------------
	.section	.nv.info._ZN2at6native18elementwise_kernelILi128ELi2EZNS0_22gpu_kernel_impl_nocastINS0_13AUnaryFunctorIfffZZZNS0_21remainder_kernel_cudaERNS_18TensorIteratorBaseEENKUlvE0_clEvENKUlvE0_clEvEUlffE_EEEEvS5_RKT_EUliE_EEviT1_,"",@"SHT_CUDA_INFO"
	.sectionflags	@""
	.align	4


	//----- nvinfo : EIATTR_CUDA_API_VERSION
	.align		4
        /*0000*/ 	.byte	0x04, 0x37
        /*0002*/ 	.short	(.L_7057 - .L_7056)
.L_7056:
        /*0004*/ 	.word	0x00000082


	//----- nvinfo : EIATTR_SW2861232_WAR
	.align		4
.L_7057:
        /*0008*/ 	.byte	0x01, 0x35
	.zero		2


	//----- nvinfo : EIATTR_PARAM_CBANK
	.align		4
        /*000c*/ 	.byte	0x04, 0x0a
        /*000e*/ 	.short	(.L_7059 - .L_7058)
	.align		4
.L_7058:
        /*0010*/ 	.word	index@(.nv.constant0._ZN2at6native18elementwise_kernelILi128ELi2EZNS0_22gpu_kernel_impl_nocastINS0_13AUnaryFunctorIfffZZZNS0_21remainder_kernel_cudaERNS_18TensorIteratorBaseEENKUlvE0_clEvENKUlvE0_clEvEUlffE_EEEEvS5_RKT_EUliE_EEviT1_)
        /*0014*/ 	.short	0x0160
        /*0016*/ 	.short	0x0220


	//----- nvinfo : EIATTR_CBANK_PARAM_SIZE
	.align		4
.L_7059:
        /*0018*/ 	.byte	0x03, 0x19
        /*001a*/ 	.short	0x0220


	//----- nvinfo : EIATTR_KPARAM_INFO
	.align		4
        /*001c*/ 	.byte	0x04, 0x17
        /*001e*/ 	.short	(.L_7061 - .L_7060)
.L_7060:
        /*0020*/ 	.word	0x00000000
        /*0024*/ 	.short	0x0001
        /*0026*/ 	.short	0x0008
        /*0028*/ 	.byte	0x00, 0xf0, 0x61, 0x08


	//----- nvinfo : EIATTR_KPARAM_INFO
	.align		4
.L_7061:
        /*002c*/ 	.byte	0x04, 0x17
        /*002e*/ 	.short	(.L_7063 - .L_7062)
.L_7062:
        /*0030*/ 	.word	0x00000000
        /*0034*/ 	.short	0x0000
        /*0036*/ 	.short	0x0000
        /*0038*/ 	.byte	0x00, 0xf0, 0x11, 0x00


	//----- nvinfo : EIATTR_MAXREG_COUNT
	.align		4
.L_7063:
        /*003c*/ 	.byte	0x03, 0x1b
        /*003e*/ 	.short	0x0080


	//----- nvinfo : EIATTR_MERCURY_ISA_VERSION
	.align		4
        /*0040*/ 	.byte	0x03, 0x5f
        /*0042*/ 	.short	0x0000


	//----- nvinfo : EIATTR_EXIT_INSTR_OFFSETS
	.align		4
        /*0044*/ 	.byte	0x04, 0x1c
        /*0046*/ 	.short	(.L_7065 - .L_7064)


	//   ....[0]....
.L_7064:
        /*0048*/ 	.word	0x000013f0


	//   ....[1]....
        /*004c*/ 	.word	0x00002740


	//----- nvinfo : EIATTR_MAX_THREADS
	.align		4
.L_7065:
        /*0050*/ 	.byte	0x04, 0x05
        /*0052*/ 	.short	(.L_7067 - .L_7066)
.L_7066:
        /*0054*/ 	.word	0x00000080
        /*0058*/ 	.word	0x00000001
        /*005c*/ 	.word	0x00000001


	//----- nvinfo : EIATTR_CRS_STACK_SIZE
	.align		4
.L_7067:
        /*0060*/ 	.byte	0x04, 0x1e
        /*0062*/ 	.short	(.L_7069 - .L_7068)
.L_7068:
        /*0064*/ 	.word	0x00000000
.L_7069:


//--------------------- .nv.info._ZN2at6native27unrolled_elementwise_kernelINS0_13AUnaryFunctorIfffZZZNS0_21remainder_kernel_cudaERNS_18TensorIteratorBaseEENKUlvE0_clEvENKUlvE0_clEvEUlffE_EESt5arrayIPcLm2EELi4E23TrivialOffsetCalculatorILi1EjESD_NS0_6memory15LoadWithoutCastENSE_16StoreWithoutCastEEEviT_T0_T2_T3_T4_T5_ --------------------------
	.section	.nv.info._ZN2at6native27unrolled_elementwise_kernelINS0_13AUnaryFunctorIfffZZZNS0_21remainder_kernel_cudaERNS_18TensorIteratorBaseEENKUlvE0_clEvENKUlvE0_clEvEUlffE_EESt5arrayIPcLm2EELi4E23TrivialOffsetCalculatorILi1EjESD_NS0_6memory15LoadWithoutCastENSE_16StoreWithoutCastEEEviT_T0_T2_T3_T4_T5_,"",@"SHT_CUDA_INFO"
	.sectionflags	@""
	.align	4


	//----- nvinfo : EIATTR_CUDA_API_VERSION
	.align		4
        /*0000*/ 	.byte	0x04, 0x37
        /*0002*/ 	.short	(.L_7071 - .L_7070)
.L_7070:
        /*0004*/ 	.word	0x00000082


	//----- nvinfo : EIATTR_SW2861232_WAR
	.align		4
.L_7071:
        /*0008*/ 	.byte	0x01, 0x35
	.zero		2


	//----- nvinfo : EIATTR_PARAM_CBANK
	.align		4
        /*000c*/ 	.byte	0x04, 0x0a
        /*000e*/ 	.short	(.L_7073 - .L_7072)
	.align		4
.L_7072:
        /*0010*/ 	.word	index@(.nv.constant0._ZN2at6native27unrolled_elementwise_kernelINS0_13AUnaryFunctorIfffZZZNS0_21remainder_kernel_cudaERNS_18TensorIteratorBaseEENKUlvE0_clEvENKUlvE0_clEvEUlffE_EESt5arrayIPcLm2EELi4E23TrivialOffsetCalculatorILi1EjESD_NS0_6memory15LoadWithoutCastENSE_16StoreWithoutCastEEEviT_T0_T2_T3_T4_T5_)
        /*0014*/ 	.short	0x0160
        /*0016*/ 	.short	0x0024


	//----- nvinfo : EIATTR_CBANK_PARAM_SIZE
	.align		4
.L_7073:
        /*0018*/ 	.byte	0x03, 0x19
        /*001a*/ 	.short	0x0024


	//----- nvinfo : EIATTR_KPARAM_INFO
	.align		4
        /*001c*/ 	.byte	0x04, 0x17
        /*001e*/ 	.short	(.L_7075 - .L_7074)
.L_7074:
        /*0020*/ 	.word	0x00000000
        /*0024*/ 	.short	0x0006
        /*0026*/ 	.short	0x0023
        /*0028*/ 	.byte	0x00, 0xf0, 0x05, 0x00


	//----- nvinfo : EIATTR_KPARAM_INFO
	.align		4
.L_7075:
        /*002c*/ 	.byte	0x04, 0x17
        /*002e*/ 	.short	(.L_7077 - .L_7076)
.L_7076:
        /*0030*/ 	.word	0x00000000
        /*0034*/ 	.short	0x0005
        /*0036*/ 	.short	0x0022
        /*0038*/ 	.byte	0x00, 0xf0, 0x05, 0x00


	//----- nvinfo : EIATTR_KPARAM_INFO
	.align		4
.L_7077:
        /*003c*/ 	.byte	0x04, 0x17
        /*003e*/ 	.short	(.L_7079 - .L_7078)
.L_7078:
        /*0040*/ 	.word	0x00000000
        /*0044*/ 	.short	0x0004
        /*0046*/ 	.short	0x0021
        /*0048*/ 	.byte	0x00, 0xf0, 0x05, 0x00


	//----- nvinfo : EIATTR_KPARAM_INFO
	.align		4
.L_7079:
        /*004c*/ 	.byte	0x04, 0x17
        /*004e*/ 	.short	(.L_7081 - .L_7080)
.L_7080:
        /*0050*/ 	.word	0x00000000
        /*0054*/ 	.short	0x0003
        /*0056*/ 	.short	0x0020
        /*0058*/ 	.byte	0x00, 0xf0, 0x05, 0x00


	//----- nvinfo : EIATTR_KPARAM_INFO
	.align		4
.L_7081:
        /*005c*/ 	.byte	0x04, 0x17
        /*005e*/ 	.short	(.L_7083 - .L_7082)
.L_7082:
        /*0060*/ 	.word	0x00000000
        /*0064*/ 	.short	0x0002
        /*0066*/ 	.short	0x0010
        /*0068*/ 	.byte	0x00, 0xf0, 0x41, 0x00


	//----- nvinfo : EIATTR_KPARAM_INFO
	.align		4
.L_7083:
        /*006c*/ 	.byte	0x04, 0x17
        /*006e*/ 	.short	(.L_7085 - .L_7084)
.L_7084:
        /*0070*/ 	.word	0x00000000
        /*0074*/ 	.short	0x0001
        /*0076*/ 	.short	0x0004
        /*0078*/ 	.byte	0x00, 0xf0, 0x21, 0x00


	//----- nvinfo : EIATTR_KPARAM_INFO
	.align		4
.L_7085:
        /*007c*/ 	.byte	0x04, 0x17
        /*007e*/ 	.short	(.L_7087 - .L_7086)
.L_7086:
        /*0080*/ 	.word	0x00000000
        /*0084*/ 	.short	0x0000
        /*0086*/ 	.short	0x0000
        /*0088*/ 	.byte	0x00, 0xf0, 0x11, 0x00


	//----- nvinfo : EIATTR_MAXREG_COUNT
	.align		4
.L_7087:
        /*008c*/ 	.byte	0x03, 0x1b
        /*008e*/ 	.short	0x00ff


	//----- nvinfo : EIATTR_MERCURY_ISA_VERSION
	.align		4
        /*0090*/ 	.byte	0x03, 0x5f
        /*0092*/ 	.short	0x0000


	//----- nvinfo : EIATTR_EXIT_INSTR_OFFSETS
	.align		4
        /*0094*/ 	.byte	0x04, 0x1c
        /*0096*/ 	.short	(.L_7089 - .L_7088)


	//   ....[0]....
.L_7088:
        /*0098*/ 	.word	0x00001760


	//   ....[1]....
        /*009c*/ 	.word	0x000017b0


	//----- nvinfo : EIATTR_MAX_THREADS
	.align		4
.L_7089:
        /*00a0*/ 	.byte	0x04, 0x05
        /*00a2*/ 	.short	(.L_7091 - .L_7090)
.L_7090:
        /*00a4*/ 	.word	0x00000080
        /*00a8*/ 	.word	0x00000001
        /*00ac*/ 	.word	0x00000001


	//----- nvinfo : EIATTR_CRS_STACK_SIZE
	.align		4
.L_7091:
        /*00b0*/ 	.byte	0x04, 0x1e
        /*00b2*/ 	.short	(.L_7093 - .L_7092)
.L_7092:
        /*00b4*/ 	.word	0x00000000
.L_7093:


//--------------------- .nv.info._ZN2at6native29vectorized_elementwise_kernelILi2ENS0_13AUnaryFunctorIfffZZZNS0_21remainder_kernel_cudaERNS_18TensorIteratorBaseEENKUlvE0_clEvENKUlvE0_clEvEUlffE_EESt5arrayIPcLm2EEEEviT0_T1_ --------------------------
	.section	.nv.info._ZN2at6native29vectorized_elementwise_kernelILi2ENS0_13AUnaryFunctorIfffZZZNS0_21remainder_kernel_cudaERNS_18TensorIteratorBaseEENKUlvE0_clEvENKUlvE0_clEvEUlffE_EESt5arrayIPcLm2EEEEviT0_T1_,"",@"SHT_CUDA_INFO"
	.sectionflags	@""
	.align	4


	//----- nvinfo : EIATTR_CUDA_API_VERSION
	.align		4
        /*0000*/ 	.byte	0x04, 0x37
        /*0002*/ 	.short	(.L_7095 - .L_7094)
.L_7094:
        /*0004*/ 	.word	0x00000082


	//----- nvinfo : EIATTR_SW2861232_WAR
	.align		4
.L_7095:
        /*0008*/ 	.byte	0x01, 0x35
	.zero		2


	//----- nvinfo : EIATTR_PARAM_CBANK
	.align		4
        /*000c*/ 	.byte	0x04, 0x0a
        /*000e*/ 	.short	(.L_7097 - .L_7096)
	.align		4
.L_7096:
        /*0010*/ 	.word	index@(.nv.constant0._ZN2at6native29vectorized_elementwise_kernelILi2ENS0_13AUnaryFunctorIfffZZZNS0_21remainder_kernel_cudaERNS_18TensorIteratorBaseEENKUlvE0_clEvENKUlvE0_clEvEUlffE_EESt5arrayIPcLm2EEEEviT0_T1_)
        /*0014*/ 	.short	0x0160
        /*0016*/ 	.short	0x0020


	//----- nvinfo : EIATTR_CBANK_PARAM_SIZE
	.align		4
.L_7097:
        /*0018*/ 	.byte	0x03, 0x19
        /*001a*/ 	.short	0x0020


	//----- nvinfo : EIATTR_KPARAM_INFO
	.align		4
        /*001c*/ 	.byte	0x04, 0x17
        /*001e*/ 	.short	(.L_7099 - .L_7098)
.L_7098:
        /*0020*/ 	.word	0x00000000
        /*0024*/ 	.short	0x0002
        /*0026*/ 	.short	0x0010
        /*0028*/ 	.byte	0x00, 0xf0, 0x41, 0x00


	//----- nvinfo : EIATTR_KPARAM_INFO
	.align		4
.L_7099:
        /*002c*/ 	.byte	0x04, 0x17
        /*002e*/ 	.short	(.L_7101 - .L_7100)
.L_7100:
        /*0030*/ 	.word	0x00000000
        /*0034*/ 	.short	0x0001
        /*0036*/ 	.short	0x0004
        /*0038*/ 	.byte	0x00, 0xf0, 0x21, 0x00


	//----- nvinfo : EIATTR_KPARAM_INFO
	.align		4
.L_7101:
        /*003c*/ 	.byte	0x04, 0x17
        /*003e*/ 	.short	(.L_7103 - .L_7102)
.L_7102:
        /*0040*/ 	.word	0x00000000
        /*0044*/ 	.short	0x0000
        /*0046*/ 	.short	0x0000
        /*0048*/ 	.byte	0x00, 0xf0, 0x11, 0x00


	//----- nvinfo : EIATTR_MAXREG_COUNT
	.align		4
.L_7103:
        /*004c*/ 	.byte	0x03, 0x1b
        /*004e*/ 	.short	0x00ff


	//----- nvinfo : EIATTR_MERCURY_ISA_VERSION
	.align		4
        /*0050*/ 	.byte	0x03, 0x5f
        /*0052*/ 	.short	0x0000


	//----- nvinfo : EIATTR_EXIT_INSTR_OFFSETS
	.align		4
        /*0054*/ 	.byte	0x04, 0x1c
        /*0056*/ 	.short	(.L_7105 - .L_7104)


	//   ....[0]....
.L_7104:
        /*0058*/ 	.word	0x00002680


	//   ....[1]....
        /*005c*/ 	.word	0x000054c0


	//   ....[2]....
        /*0060*/ 	.word	0x00005510


	//----- nvinfo : EIATTR_MAX_THREADS
	.align		4
.L_7105:
        /*0064*/ 	.byte	0x04, 0x05
        /*0066*/ 	.short	(.L_7107 - .L_7106)
.L_7106:
        /*0068*/ 	.word	0x00000080
        /*006c*/ 	.word	0x00000001
        /*0070*/ 	.word	0x00000001


	//----- nvinfo : EIATTR_CRS_STACK_SIZE
	.align		4
.L_7107:
        /*0074*/ 	.byte	0x04, 0x1e
        /*0076*/ 	.short	(.L_7109 - .L_7108)
.L_7108:
        /*0078*/ 	.word	0x00000000
.L_7109:


//--------------------- .nv.info._ZN2at6native29vectorized_elementwise_kernelILi4ENS0_13AUnaryFunctorIfffZZZNS0_21remainder_kernel_cudaERNS_18TensorIteratorBaseEENKUlvE0_clEvENKUlvE0_clEvEUlffE_EESt5arrayIPcLm2EEEEviT0_T1_ --------------------------
	.section	.nv.info._ZN2at6native29vectorized_elementwise_kernelILi4ENS0_13AUnaryFunctorIfffZZZNS0_21remainder_kernel_cudaERNS_18TensorIteratorBaseEENKUlvE0_clEvENKUlvE0_clEvEUlffE_EESt5arrayIPcLm2EEEEviT0_T1_,"",@"SHT_CUDA_INFO"
	.sectionflags	@""
	.align	4


	//----- nvinfo : EIATTR_CUDA_API_VERSION
	.align		4
        /*0000*/ 	.byte	0x04, 0x37
        /*0002*/ 	.short	(.L_7111 - .L_7110)
.L_7110:
        /*0004*/ 	.word	0x00000082


	//----- nvinfo : EIATTR_SW2861232_WAR
	.align		4
.L_7111:
        /*0008*/ 	.byte	0x01, 0x35
	.zero		2


	//----- nvinfo : EIATTR_PARAM_CBANK
	.align		4
        /*000c*/ 	.byte	0x04, 0x0a
        /*000e*/ 	.short	(.L_7113 - .L_7112)
	.align		4
.L_7112:
        /*0010*/ 	.word	index@(.nv.constant0._ZN2at6native29vectorized_elementwise_kernelILi4ENS0_13AUnaryFunctorIfffZZZNS0_21remainder_kernel_cudaERNS_18TensorIteratorBaseEENKUlvE0_clEvENKUlvE0_clEvEUlffE_EESt5arrayIPcLm2EEEEviT0_T1_)
        /*0014*/ 	.short	0x0160
        /*0016*/ 	.short	0x0020


	//----- nvinfo : EIATTR_CBANK_PARAM_SIZE
	.align		4
.L_7113:
        /*0018*/ 	.byte	0x03, 0x19
        /*001a*/ 	.short	0x0020


	//----- nvinfo : EIATTR_KPARAM_INFO
	.align		4
        /*001c*/ 	.byte	0x04, 0x17
        /*001e*/ 	.short	(.L_7115 - .L_7114)
.L_7114:
        /*0020*/ 	.word	0x00000000
        /*0024*/ 	.short	0x0002
        /*0026*/ 	.short	0x0010
        /*0028*/ 	.byte	0x00, 0xf0, 0x41, 0x00


	//----- nvinfo : EIATTR_KPARAM_INFO
	.align		4
.L_7115:
        /*002c*/ 	.byte	0x04, 0x17
        /*002e*/ 	.short	(.L_7117 - .L_7116)
.L_7116:
        /*0030*/ 	.word	0x00000000
        /*0034*/ 	.short	0x0001
        /*0036*/ 	.short	0x0004
        /*0038*/ 	.byte	0x00, 0xf0, 0x21, 0x00


	//----- nvinfo : EIATTR_KPARAM_INFO
	.align		4
.L_7117:
        /*003c*/ 	.byte	0x04, 0x17
        /*003e*/ 	.short	(.L_7119 - .L_7118)
.L_7118:
        /*0040*/ 	.word	0x00000000
        /*0044*/ 	.short	0x0000
        /*0046*/ 	.short	0x0000
        /*0048*/ 	.byte	0x00, 0xf0, 0x11, 0x00


	//----- nvinfo : EIATTR_MAXREG_COUNT
	.align		4
.L_7119:
        /*004c*/ 	.byte	0x03, 0x1b
        /*004e*/ 	.short	0x00ff


	//----- nvinfo : EIATTR_MERCURY_ISA_VERSION
	.align		4
        /*0050*/ 	.byte	0x03, 0x5f
        /*0052*/ 	.short	0x0000


	//----- nvinfo : EIATTR_EXIT_INSTR_OFFSETS
	.align		4
        /*0054*/ 	.byte	0x04, 0x1c
        /*0056*/ 	.short	(.L_7121 - .L_7120)


	//   ....[0]....
.L_7120:
        /*0058*/ 	.word	0x00002660


	//   ....[1]....
        /*005c*/ 	.word	0x000054a0


	//   ....[2]....
        /*0060*/ 	.word	0x000054f0


	//----- nvinfo : EIATTR_MAX_THREADS
	.align		4
.L_7121:
        /*0064*/ 	.byte	0x04, 0x05
        /*0066*/ 	.short	(.L_7123 - .L_7122)
.L_7122:
        /*0068*/ 	.word	0x00000080
        /*006c*/ 	.word	0x00000001
        /*0070*/ 	.word	0x00000001


	//----- nvinfo : EIATTR_CRS_STACK_SIZE
	.align		4
.L_7123:
        /*0074*/ 	.byte	0x04, 0x1e
        /*0076*/ 	.short	(.L_7125 - .L_7124)
.L_7124:
        /*0078*/ 	.word	0x00000000
.L_7125:


//--------------------- .nv.info._ZN2at6native29vectorized_elementwise_kernelILi8ENS0_13AUnaryFunctorIfffZZZNS0_21remainder_kernel_cudaERNS_18TensorIteratorBaseEENKUlvE0_clEvENKUlvE0_clEvEUlffE_EESt5arrayIPcLm2EEEEviT0_T1_ --------------------------
	.section	.nv.info._ZN2at6native29vectorized_elementwise_kernelILi8ENS0_13AUnaryFunctorIfffZZZNS0_21remainder_kernel_cudaERNS_18TensorIteratorBaseEENKUlvE0_clEvENKUlvE0_clEvEUlffE_EESt5arrayIPcLm2EEEEviT0_T1_,"",@"SHT_CUDA_INFO"
	.sectionflags	@""
	.align	4


	//----- nvinfo : EIATTR_CUDA_API_VERSION
	.align		4
        /*0000*/ 	.byte	0x04, 0x37
        /*0002*/ 	.short	(.L_7127 - .L_7126)
.L_7126:
        /*0004*/ 	.word	0x00000082


	//----- nvinfo : EIATTR_SW2861232_WAR
	.align		4
.L_7127:
        /*0008*/ 	.byte	0x01, 0x35
	.zero		2


	//----- nvinfo : EIATTR_PARAM_CBANK
	.align		4
        /*000c*/ 	.byte	0x04, 0x0a
        /*000e*/ 	.short	(.L_7129 - .L_7128)
	.align		4
.L_7128:
        /*0010*/ 	.word	index@(.nv.constant0._ZN2at6native29vectorized_elementwise_kernelILi8ENS0_13AUnaryFunctorIfffZZZNS0_21remainder_kernel_cudaERNS_18TensorIteratorBaseEENKUlvE0_clEvENKUlvE0_clEvEUlffE_EESt5arrayIPcLm2EEEEviT0_T1_)
        /*0014*/ 	.short	0x0160
        /*0016*/ 	.short	0x0020


	//----- nvinfo : EIATTR_CBANK_PARAM_SIZE
	.align		4
.L_7129:
        /*0018*/ 	.byte	0x03, 0x19
        /*001a*/ 	.short	0x0020


	//----- nvinfo : EIATTR_KPARAM_INFO
	.align		4
        /*001c*/ 	.byte	0x04, 0x17
        /*001e*/ 	.short	(.L_7131 - .L_7130)
.L_7130:
        /*0020*/ 	.word	0x00000000
        /*0024*/ 	.short	0x0002
        /*0026*/ 	.short	0x0010
        /*0028*/ 	.byte	0x00, 0xf0, 0x41, 0x00


	//----- nvinfo : EIATTR_KPARAM_INFO
	.align		4
.L_7131:
        /*002c*/ 	.byte	0x04, 0x17
        /*002e*/ 	.short	(.L_7133 - .L_7132)
.L_7132:
        /*0030*/ 	.word	0x00000000
        /*0034*/ 	.short	0x0001
        /*0036*/ 	.short	0x0004
        /*0038*/ 	.byte	0x00, 0xf0, 0x21, 0x00


	//----- nvinfo : EIATTR_KPARAM_INFO
	.align		4
.L_7133:
        /*003c*/ 	.byte	0x04, 0x17
        /*003e*/ 	.short	(.L_7135 - .L_7134)
.L_7134:
        /*0040*/ 	.word	0x00000000
        /*0044*/ 	.short	0x0000
        /*0046*/ 	.short	0x0000
        /*0048*/ 	.byte	0x00, 0xf0, 0x11, 0x00


	//----- nvinfo : EIATTR_MAXREG_COUNT
	.align		4
.L_7135:
        /*004c*/ 	.byte	0x03, 0x1b
        /*004e*/ 	.short	0x00ff


	//----- nvinfo : EIATTR_MERCURY_ISA_VERSION
	.align		4
        /*0050*/ 	.byte	0x03, 0x5f
        /*0052*/ 	.short	0x0000


	//----- nvinfo : EIATTR_EXIT_INSTR_OFFSETS
	.align		4
        /*0054*/ 	.byte	0x04, 0x1c
        /*0056*/ 	.short	(.L_7137 - .L_7136)


	//   ....[0]....
.L_7136:
        /*0058*/ 	.word	0x00000010


	//----- nvinfo : EIATTR_MAX_THREADS
	.align		4
.L_7137:
        /*005c*/ 	.byte	0x04, 0x05
        /*005e*/ 	.short	(.L_7139 - .L_7138)
.L_7138:
        /*0060*/ 	.word	0x00000080
        /*0064*/ 	.word	0x00000001
        /*0068*/ 	.word	0x00000001
.L_7139:


//--------------------- .nv.info._ZN2at6native18elementwise_kernelILi128ELi4EZNS0_15gpu_kernel_implINS0_13BinaryFunctorIdddZZZNS0_21remainder_kernel_cudaERNS_18TensorIteratorBaseEENKUlvE0_clEvENKUlvE_clEvEUlddE_EEEEvS5_RKT_EUliE_EEviT1_ --------------------------
	.section	.nv.info._ZN2at6native18elementwise_kernelILi128ELi4EZNS0_15gpu_kernel_implINS0_13BinaryFunctorIdddZZZNS0_21remainder_kernel_cudaERNS_18TensorIteratorBaseEENKUlvE0_clEvENKUlvE_clEvEUlddE_EEEEvS5_RKT_EUliE_EEviT1_,"",@"SHT_CUDA_INFO"
	.sectionflags	@""
	.align	4


	//----- nvinfo : EIATTR_CUDA_API_VERSION
	.align		4
        /*0000*/ 	.byte	0x04, 0x37
        /*0002*/ 	.short	(.L_7141 - .L_7140)
.L_7140:
        /*0004*/ 	.word	0x00000082


	//----- nvinfo : EIATTR_SW2861232_WAR
	.align		4
.L_7141:
        /*0008*/ 	.byte	0x01, 0x35
	.zero		2


	//----- nvinfo : EIATTR_PARAM_CBANK
	.align		4
        /*000c*/ 	.byte	0x04, 0x0a
        /*000e*/ 	.short	(.L_7143 - .L_7142)
	.align		4
.L_7142:
        /*0010*/ 	.word	index@(.nv.constant0._ZN2at6native18elementwise_kernelILi128ELi4EZNS0_15gpu_kernel_implINS0_13BinaryFunctorIdddZZZNS0_21remainder_kernel_cudaERNS_18TensorIteratorBaseEENKUlvE0_clEvENKUlvE_clEvEUlddE_EEEEvS5_RKT_EUliE_EEviT1_)
        /*0014*/ 	.short	0x0160
        /*0016*/ 	.short	0x0290


	//----- nvinfo : EIATTR_CBANK_PARAM_SIZE
	.align		4
.L_7143:
        /*0018*/ 	.byte	0x03, 0x19
        /*001a*/ 	.short	0x0290


	//----- nvinfo : EIATTR_KPARAM_INFO
	.align		4
        /*001c*/ 	.byte	0x04, 0x17
        /*001e*/ 	.short	(.L_7145 - .L_7144)
.L_7144:
        /*0020*/ 	.word	0x00000000
        /*0024*/ 	.short	0x0001
        /*0026*/ 	.short	0x0008
        /*0028*/ 	.byte	0x00, 0xf0, 0x21, 0x0a


	//----- nvinfo : EIATTR_KPARAM_INFO
	.align		4
.L_7145:
        /*002c*/ 	.byte	0x04, 0x17
        /*002e*/ 	.short	(.L_7147 - .L_7146)
.L_7146:
        /*0030*/ 	.word	0x00000000
        /*0034*/ 	.short	0x0000
        /*0036*/ 	.short	0x0000
        /*0038*/ 	.byte	0x00, 0xf0, 0x11, 0x00


	//----- nvinfo : EIATTR_MAXREG_COUNT
	.align		4
.L_7147:
        /*003c*/ 	.byte	0x03, 0x1b
        /*003e*/ 	.short	0x0080


	//----- nvinfo : EIATTR_EXTERNS
	.align		4
        /*0040*/ 	.byte	0x04, 0x0f
        /*0042*/ 	.short	(.L_7149 - .L_7148)


	//   ....[0]....
	.align		4
.L_7148:
        /*0044*/ 	.word	index@(__assertfail)


	//----- nvinfo : EIATTR_MERCURY_ISA_VERSION
	.align		4
.L_7149:
        /*0048*/ 	.byte	0x03, 0x5f
        /*004a*/ 	.short	0x0000


	//----- nvinfo : EIATTR_SYSCALL_OFFSETS
	.align		4
        /*004c*/ 	.byte	0x04, 0x46
        /*004e*/ 	.short	(.L_7151 - .L_7150)


	//   ....[0]....
.L_7150:
        /*0050*/ 	.word	0x00001f30


	//   ....[1]....
        /*0054*/ 	.word	0x00002e60


	//   ....[2]....
        /*0058*/ 	.word	0x00004e90


	//   ....[3]....
        /*005c*/ 	.word	0x00006e40


	//   ....[4]....
        /*0060*/ 	.word	0x00007d70


	//   ....[5]....
        /*0064*/ 	.word	0x00009da0


	//   ....[6]....
        /*0068*/ 	.word	0x0000bd00


	//   ....[7]....
        /*006c*/ 	.word	0x0000cc30


	//   ....[8]....
        /*0070*/ 	.word	0x0000ec60


	//   ....[9]....
        /*0074*/ 	.word	0x00010bd0


	//   ....[10]....
        /*0078*/ 	.word	0x00011b00


	//   ....[11]....
        /*007c*/ 	.word	0x00013b30


	//----- nvinfo : EIATTR_EXIT_INSTR_OFFSETS
	.align		4
.L_7151:
        /*0080*/ 	.byte	0x04, 0x1c
        /*0082*/ 	.short	(.L_7153 - .L_7152)


	//   ....[0]....
.L_7152:
        /*0084*/ 	.word	0x0000ed00


	//   ....[1]....
        /*0088*/ 	.word	0x00012c80


	//   ....[2]....
        /*008c*/ 	.word	0x00012cc0


	//   ....[3]....
        /*0090*/ 	.word	0x00012d50


	//   ....[4]....
        /*0094*/ 	.word	0x00012d80


	//   ....[5]....
        /*0098*/ 	.word	0x00012db0


	//   ....[6]....
        /*009c*/ 	.word	0x00012e60


	//   ....[7]....
        /*00a0*/ 	.word	0x00012ec0


	//   ....[8]....
        /*00a4*/ 	.word	0x00012f80


	//   ....[9]....
        /*00a8*/ 	.word	0x00012ff0


	//   ....[10]....
        /*00ac*/ 	.word	0x00013010


	//   ....[11]....
        /*00b0*/ 	.word	0x000130d0


	//   ....[12]....
        /*00b4*/ 	.word	0x00013100


	//   ....[13]....
        /*00b8*/ 	.word	0x000132b0


	//   ....[14]....
        /*00bc*/ 	.word	0x00013430


	//   ....[15]....
        /*00c0*/ 	.word	0x00013490


	//   ....[16]....
        /*00c4*/ 	.word	0x00013540


	//   ....[17]....
        /*00c8*/ 	.word	0x000136e0


	//   ....[18]....
        /*00cc*/ 	.word	0x00013880


	//   ....[19]....
        /*00d0*/ 	.word	0x00013a00


	//   ....[20]....
        /*00d4*/ 	.word	0x00013b40


	//   ....[21]....
        /*00d8*/ 	.word	0x00013b70


	//   ....[22]....
        /*00dc*/ 	.word	0x00013ba0


	//----- nvinfo : EIATTR_MAX_THREADS
	.align		4
.L_7153:
        /*00e0*/ 	.byte	0x04, 0x05
        /*00e2*/ 	.short	(.L_7155 - .L_7154)
.L_7154:
        /*00e4*/ 	.word	0x00000080
        /*00e8*/ 	.word	0x00000001
        /*00ec*/ 	.word	0x00000001


	//----- nvinfo : EIATTR_CRS_STACK_SIZE
	.align		4
.L_7155:
        /*00f0*/ 	.byte	0x04, 0x1e
        /*00f2*/ 	.short	(.L_7157 - .L_7156)
.L_7156:
        /*00f4*/ 	.word	0x00000000
.L_7157:


//--------------------- .nv.info._ZN2at6native27unrolled_elementwise_kernelINS0_13BinaryFunctorIdddZZZNS0_21remainder_kernel_cudaERNS_18TensorIteratorBaseEENKUlvE0_clEvENKUlvE_clEvEUlddE_EESt5arrayIPcLm3EELi4E23TrivialOffsetCalculatorILi2EjESC_ILi1EjENS0_6memory12LoadWithCastILi2EEENSF_13StoreWithCastILi1EEEEEviT_T0_T2_T3_T4_T5_ --------------------------
	.section	.nv.info._ZN2at6native27unrolled_elementwise_kernelINS0_13BinaryFunctorIdddZZZNS0_21remainder_kernel_cudaERNS_18TensorIteratorBaseEENKUlvE0_clEvENKUlvE_clEvEUlddE_EESt5arrayIPcLm3EELi4E23TrivialOffsetCalculatorILi2EjESC_ILi1EjENS0_6memory12LoadWithCastILi2EEENSF_13StoreWithCastILi1EEEEEviT_T0_T2_T3_T4_T5_,"",@"SHT_CUDA_INFO"
	.sectionflags	@""
	.align	4


	//----- nvinfo : EIATTR_CUDA_API_VERSION
	.align		4
        /*0000*/ 	.byte	0x04, 0x37
        /*0002*/ 	.short	(.L_7159 - .L_7158)
.L_7158:
        /*0004*/ 	.word	0x00000082


	//----- nvinfo : EIATTR_SW2861232_WAR
	.align		4
.L_7159:
        /*0008*/ 	.byte	0x01, 0x35
	.zero		2


	//----- nvinfo : EIATTR_PARAM_CBANK
	.align		4
        /*000c*/ 	.byte	0x04, 0x0a
        /*000e*/ 	.short	(.L_7161 - .L_7160)
	.align		4
.L_7160:
        /*0010*/ 	.word	index@(.nv.constant0._ZN2at6native27unrolled_elementwise_kernelINS0_13BinaryFunctorIdddZZZNS0_21remainder_kernel_cudaERNS_18TensorIteratorBaseEENKUlvE0_clEvENKUlvE_clEvEUlddE_EESt5arrayIPcLm3EELi4E23TrivialOffsetCalculatorILi2EjESC_ILi1EjENS0_6memory12LoadWithCastILi2EEENSF_13StoreWithCastILi1EEEEEviT_T0_T2_T3_T4_T5_)
        /*0014*/ 	.short	0x0160
        /*0016*/ 	.short	0x0038


	//----- nvinfo : EIATTR_CBANK_PARAM_SIZE
	.align		4
.L_7161:
        /*0018*/ 	.byte	0x03, 0x19
        /*001a*/ 	.short	0x0038


	//----- nvinfo : EIATTR_KPARAM_INFO
	.align		4
        /*001c*/ 	.byte	0x04, 0x17
        /*001e*/ 	.short	(.L_7163 - .L_7162)
.L_7162:
        /*0020*/ 	.word	0x00000000
        /*0024*/ 	.short	0x0006
        /*0026*/ 	.short	0x0030
        /*0028*/ 	.byte	0x00, 0xf0, 0x21, 0x00


	//----- nvinfo : EIATTR_KPARAM_INFO
	.align		4
.L_7163:
        /*002c*/ 	.byte	0x04, 0x17
        /*002e*/ 	.short	(.L_7165 - .L_7164)
.L_7164:
        /*0030*/ 	.word	0x00000000
        /*0034*/ 	.short	0x0005
        /*0036*/ 	.short	0x0024
        /*0038*/ 	.byte	0x00, 0xf0, 0x31, 0x00


	//----- nvinfo : EIATTR_KPARAM_INFO
	.align		4
.L_7165:
        /*003c*/ 	.byte	0x04, 0x17
        /*003e*/ 	.short	(.L_7167 - .L_7166)
.L_7166:
        /*0040*/ 	.word	0x00000000
        /*0044*/ 	.short	0x0004
        /*0046*/ 	.short	0x0021
        /*0048*/ 	.byte	0x00, 0xf0, 0x05, 0x00


	//----- nvinfo : EIATTR_KPARAM_INFO
	.align		4
.L_7167:
        /*004c*/ 	.byte	0x04, 0x17
        /*004e*/ 	.short	(.L_7169 - .L_7168)
.L_7168:
        /*0050*/ 	.word	0x00000000
        /*0054*/ 	.short	0x0003
        /*0056*/ 	.short	0x0020
        /*0058*/ 	.byte	0x00, 0xf0, 0x05, 0x00


	//----- nvinfo : EIATTR_KPARAM_INFO
	.align		4
.L_7169:
        /*005c*/ 	.byte	0x04, 0x17
        /*005e*/ 	.short	(.L_7171 - .L_7170)
.L_7170:
        /*0060*/ 	.word	0x00000000
        /*0064*/ 	.short	0x0002
        /*0066*/ 	.short	0x0008
        /*0068*/ 	.byte	0x00, 0xf0, 0x61, 0x00


	//----- nvinfo : EIATTR_KPARAM_INFO
	.align		4
.L_7171:
        /*006c*/ 	.byte	0x04, 0x17
        /*006e*/ 	.short	(.L_7173 - .L_7172)
.L_7172:
        /*0070*/ 	.word	0x00000000
        /*0074*/ 	.short	0x0001
        /*0076*/ 	.short	0x0004
        /*0078*/ 	.byte	0x00, 0xf0, 0x05, 0x00


	//----- nvinfo : EIATTR_KPARAM_INFO
	.align		4
.L_7173:
        /*007c*/ 	.byte	0x04, 0x17
        /*007e*/ 	.short	(.L_7175 - .L_7174)
.L_7174:
        /*0080*/ 	.word	0x00000000
        /*0084*/ 	.short	0x0000
        /*0086*/ 	.short	0x0000
        /*0088*/ 	.byte	0x00, 0xf0, 0x11, 0x00


	//----- nvinfo : EIATTR_MAXREG_COUNT
	.align		4
.L_7175:
        /*008c*/ 	.byte	0x03, 0x1b
        /*008e*/ 	.short	0x00ff


	//----- nvinfo : EIATTR_EXTERNS
	.align		4
        /*0090*/ 	.byte	0x04, 0x0f
        /*0092*/ 	.short	(.L_7177 - .L_7176)


	//   ....[0]....
	.align		4
.L_7176:
        /*0094*/ 	.word	index@(__assertfail)


	//----- nvinfo : EIATTR_MERCURY_ISA_VERSION
	.align		4
.L_7177:
        /*0098*/ 	.byte	0x03, 0x5f
        /*009a*/ 	.short	0x0000


	//----- nvinfo : EIATTR_SYSCALL_OFFSETS
	.align		4
        /*009c*/ 	.byte	0x04, 0x46
        /*009e*/ 	.short	(.L_7179 - .L_7178)


	//   ....[0]....
.L_7178:
        /*00a0*/ 	.word	0x00000fb0


	//   ....[1]....
        /*00a4*/ 	.word	0x00001ee0


	//   ....[2]....
        /*00a8*/ 	.word	0x00002e90


	//   ....[3]....
        /*00ac*/ 	.word	0x00003dc0


	//   ....[4]....
        /*00b0*/ 	.word	0x00004d80


	//   ....[5]....
        /*00b4*/ 	.word	0x00005cb0


	//   ....[6]....
        /*00b8*/ 	.word	0x00006c50


	//   ....[7]....
        /*00bc*/ 	.word	0x00007b80


	//   ....[8]....
        /*00c0*/ 	.word	0x0000cf90


	//   ....[9]....
        /*00c4*/ 	.word	0x0000e050


	//   ....[10]....
        /*00c8*/ 	.word	0x0000f0d0


	//   ....[11]....
        /*00cc*/ 	.word	0x00010150


	//----- nvinfo : EIATTR_EXIT_INSTR_OFFSETS
	.align		4
.L_7179:
        /*00d0*/ 	.byte	0x04, 0x1c
        /*00d2*/ 	.short	(.L_7181 - .L_7180)


	//   ....[0]....
.L_7180:
        /*00d4*/ 	.word	0x0000f170


	//   ....[1]....
        /*00d8*/ 	.word	0x0000f2a0


	//   ....[2]....
        /*00dc*/ 	.word	0x0000f2e0


	//   ....[3]....
        /*00e0*/ 	.word	0x0000f370


	//   ....[4]....
        /*00e4*/ 	.word	0x0000f3a0


	//   ....[5]....
        /*00e8*/ 	.word	0x0000f3d0


	//   ....[6]....
        /*00ec*/ 	.word	0x0000f480


	//   ....[7]....
        /*00f0*/ 	.word	0x0000f4e0


	//   ....[8]....
        /*00f4*/ 	.word	0x0000f5a0


	//   ....[9]....
        /*00f8*/ 	.word	0x0000f610


	//   ....[10]....
        /*00fc*/ 	.word	0x0000f630


	//   ....[11]....
        /*0100*/ 	.word	0x0000f6f0


	//   ....[12]....
        /*0104*/ 	.word	0x0000f720


	//   ....[13]....
        /*0108*/ 	.word	0x0000f8d0


	//   ....[14]....
        /*010c*/ 	.word	0x0000fa50


	//   ....[15]....
        /*0110*/ 	.word	0x0000fab0


	//   ....[16]....
        /*0114*/ 	.word	0x0000fb60


	//   ....[17]....
        /*0118*/ 	.word	0x0000fd00


	//   ....[18]....
        /*011c*/ 	.word	0x0000fea0


	//   ....[19]....
        /*0120*/ 	.word	0x00010020


	//   ....[20]....
        /*0124*/ 	.word	0x00010160


	//   ....[21]....
        /*0128*/ 	.word	0x00010190


	//   ....[22]....
        /*012c*/ 	.word	0x000101c0


	//----- nvinfo : EIATTR_MAX_THREADS
	.align		4
.L_7181:
        /*0130*/ 	.byte	0x04, 0x05
        /*0132*/ 	.short	(.L_7183 - .L_7182)
.L_7182:
        /*0134*/ 	.word	0x00000080
        /*0138*/ 	.word	0x00000001
        /*013c*/ 	.word	0x00000001


	//----- nvinfo : EIATTR_CRS_STACK_SIZE
	.align		4
.L_7183:
        /*0140*/ 	.byte	0x04, 0x1e
        /*0142*/ 	.short	(.L_7185 - .L_7184)
.L_7184:
        /*0144*/ 	.word	0x00000000
.L_7185:


//--------------------- .nv.info._ZN2at6native18elementwise_kernelILi128ELi2EZNS0_22gpu_kernel_impl_nocastINS0_13BinaryFunctorIdddZZZNS0_21remainder_kernel_cudaERNS_18TensorIteratorBaseEENKUlvE0_clEvENKUlvE_clEvEUlddE_EEEEvS5_RKT_EUliE_EEviT1_ --------------------------
	.section	.nv.info._ZN2at6native18elementwise_kernelILi128ELi2EZNS0_22gpu_kernel_impl_nocastINS0_13BinaryFunctorIdddZZZNS0_21remainder_kernel_cudaERNS_18TensorIteratorBaseEENKUlvE0_clEvENKUlvE_clEvEUlddE_EEEEvS5_RKT_EUliE_EEviT1_,"",@"SHT_CUDA_INFO"
	.sectionflags	@""
	.align	4


	//----- nvinfo : EIATTR_CUDA_API_VERSION
	.align		4
        /*0000*/ 	.byte	0x04, 0x37
        /*0002*/ 	.short	(.L_7187 - .L_7186)
.L_7186:
        /*0004*/ 	.word	0x00000082


	//----- nvinfo : EIATTR_SW2861232_WAR
	.align		4
.L_7187:
        /*0008*/ 	.byte	0x01, 0x35
	.zero		2


	//----- nvinfo : EIATTR_PARAM_CBANK
	.align		4
        /*000c*/ 	.byte	0x04, 0x0a
        /*000e*/ 	.short	(.L_7189 - .L_7188)
	.align		4
.L_7188:
        /*0010*/ 	.word	index@(.nv.constant0._ZN2at6native18elementwise_kernelILi128ELi2EZNS0_22gpu_kernel_impl_nocastINS0_13BinaryFunctorIdddZZZNS0_21remainder_kernel_cudaERNS_18TensorIteratorBaseEENKUlvE0_clEvENKUlvE_clEvEUlddE_EEEEvS5_RKT_EUliE_EEviT1_)
        /*0014*/ 	.short	0x0160
        /*0016*/ 	.short	0x0290


	//----- nvinfo : EIATTR_CBANK_PARAM_SIZE
	.align		4
.L_7189:
        /*0018*/ 	.byte	0x03, 0x19
        /*001a*/ 	.short	0x0290


	//----- nvinfo : EIATTR_KPARAM_INFO
	.align		4
        /*001c*/ 	.byte	0x04, 0x17
        /*001e*/ 	.short	(.L_7191 - .L_7190)
.L_7190:
        /*0020*/ 	.word	0x00000000
        /*0024*/ 	.short	0x0001
        /*0026*/ 	.short	0x0008
        /*0028*/ 	.byte	0x00, 0xf0, 0x21, 0x0a


	//----- nvinfo : EIATTR_KPARAM_INFO
	.align		4
.L_7191:
        /*002c*/ 	.byte	0x04, 0x17
        /*002e*/ 	.short	(.L_7193 - .L_7192)
.L_7192:
        /*0030*/ 	.word	0x00000000
        /*0034*/ 	.short	0x0000
        /*0036*/ 	.short	0x0000
        /*0038*/ 	.byte	0x00, 0xf0, 0x11, 0x00


	//----- nvinfo : EIATTR_MAXREG_COUNT
	.align		4
.L_7193:
        /*003c*/ 	.byte	0x03, 0x1b
        /*003e*/ 	.short	0x0080


	//----- nvinfo : EIATTR_MERCURY_ISA_VERSION
	.align		4
        /*0040*/ 	.byte	0x03, 0x5f
        /*0042*/ 	.short	0x0000


	//----- nvinfo : EIATTR_EXIT_INSTR_OFFSETS
	.align		4
        /*0044*/ 	.byte	0x04, 0x1c
        /*0046*/ 	.short	(.L_7195 - .L_7194)


	//   ....[0]....
.L_7194:
        /*0048*/ 	.word	0x00002140


	//   ....[1]....
        /*004c*/ 	.word	0x000041e0


	//----- nvinfo : EIATTR_MAX_THREADS
	.align		4
.L_7195:
        /*0050*/ 	.byte	0x04, 0x05
        /*0052*/ 	.short	(.L_7197 - .L_7196)
.L_7196:
        /*0054*/ 	.word	0x00000080
        /*0058*/ 	.word	0x00000001
        /*005c*/ 	.word	0x00000001


	//----- nvinfo : EIATTR_CRS_STACK_SIZE
	.align		4
.L_7197:
        /*0060*/ 	.byte	0x04, 0x1e
        /*0062*/ 	.short	(.L_7199 - .L_7198)
.L_7198:
        /*0064*/ 	.word	0x00000000
.L_7199:


//--------------------- .nv.info._ZN2at6native27unrolled_elementwise_kernelINS0_13BinaryFunctorIdddZZZNS0_21remainder_kernel_cudaERNS_18TensorIteratorBaseEENKUlvE0_clEvENKUlvE_clEvEUlddE_EESt5arrayIPcLm3EELi4E23TrivialOffsetCalculatorILi2EjESC_ILi1EjENS0_6memory15LoadWithoutCastENSF_16StoreWithoutCastEEEviT_T0_T2_T3_T4_T5_ --------------------------
	.section	.nv.info._ZN2at6native27unrolled_elementwise_kernelINS0_13BinaryFunctorIdddZZZNS0_21remainder_kernel_cudaERNS_18TensorIteratorBaseEENKUlvE0_clEvENKUlvE_clEvEUlddE_EESt5arrayIPcLm3EELi4E23TrivialOffsetCalculatorILi2EjESC_ILi1EjENS0_6memory15LoadWithoutCastENSF_16StoreWithoutCastEEEviT_T0_T2_T3_T4_T5_,"",@"SHT_CUDA_INFO"
	.sectionflags	@""
	.align	4


	//----- nvinfo : EIATTR_CUDA_API_VERSION
	.align		4
        /*0000*/ 	.byte	0x04, 0x37
        /*0002*/ 	.short	(.L_7201 - .L_7200)
.L_7200:
        /*0004*/ 	.word	0x00000082


	//----- nvinfo : EIATTR_SW2861232_WAR
	.align		4
.L_7201:
        /*0008*/ 	.byte	0x01, 0x35
	.zero		2


	//----- nvinfo : EIATTR_PARAM_CBANK
	.align		4
        /*000c*/ 	.byte	0x04, 0x0a
        /*000e*/ 	.short	(.L_7203 - .L_7202)
	.align		4
.L_7202:
        /*0010*/ 	.word	index@(.nv.constant0._ZN2at6native27unrolled_elementwise_kernelINS0_13BinaryFunctorIdddZZZNS0_21remainder_kernel_cudaERNS_18TensorIteratorBaseEENKUlvE0_clEvENKUlvE_clEvEUlddE_EESt5arrayIPcLm3EELi4E23TrivialOffsetCalculatorILi2EjESC_ILi1EjENS0_6memory15LoadWithoutCastENSF_16StoreWithoutCastEEEviT_T0_T2_T3_T4_T5_)
        /*0014*/ 	.short	0x0160
        /*0016*/ 	.short	0x0024


	//----- nvinfo : EIATTR_CBANK_PARAM_SIZE
	.align		4
.L_7203:
        /*0018*/ 	.byte	0x03, 0x19
        /*001a*/ 	.short	0x0024


	//----- nvinfo : EIATTR_KPARAM_INFO
	.align		4
        /*001c*/ 	.byte	0x04, 0x17
        /*001e*/ 	.short	(.L_7205 - .L_7204)
.L_7204:
        /*0020*/ 	.word	0x00000000
        /*0024*/ 	.short	0x0006
        /*0026*/ 	.short	0x0023
        /*0028*/ 	.byte	0x00, 0xf0, 0x05, 0x00


	//----- nvinfo : EIATTR_KPARAM_INFO
	.align		4
.L_7205:
        /*002c*/ 	.byte	0x04, 0x17
        /*002e*/ 	.short	(.L_7207 - .L_7206)
.L_7206:
        /*0030*/ 	.word	0x00000000
        /*0034*/ 	.short	0x0005
        /*0036*/ 	.short	0x0022
        /*0038*/ 	.byte	0x00, 0xf0, 0x05, 0x00


	//----- nvinfo : EIATTR_KPARAM_INFO
	.align		4
.L_7207:
        /*003c*/ 	.byte	0x04, 0x17
        /*003e*/ 	.short	(.L_7209 - .L_7208)
.L_7208:
        /*0040*/ 	.word	0x00000000
        /*0044*/ 	.short	0x0004
        /*0046*/ 	.short	0x0021
        /*0048*/ 	.byte	0x00, 0xf0, 0x05, 0x00


	//----- nvinfo : EIATTR_KPARAM_INFO
	.align		4
.L_7209:
        /*004c*/ 	.byte	0x04, 0x17
        /*004e*/ 	.short	(.L_7211 - .L_7210)
.L_7210:
        /*0050*/ 	.word	0x00000000
        /*0054*/ 	.short	0x0003
        /*0056*/ 	.short	0x0020
        /*0058*/ 	.byte	0x00, 0xf0, 0x05, 0x00


	//----- nvinfo : EIATTR_KPARAM_INFO
	.align		4
.L_7211:
        /*005c*/ 	.byte	0x04, 0x17
        /*005e*/ 	.short	(.L_7213 - .L_7212)
.L_7212:
        /*0060*/ 	.word	0x00000000
        /*0064*/ 	.short	0x0002
        /*0066*/ 	.short	0x0008
        /*0068*/ 	.byte	0x00, 0xf0, 0x61, 0x00


	//----- nvinfo : EIATTR_KPARAM_INFO
	.align		4
.L_7213:
        /*006c*/ 	.byte	0x04, 0x17
        /*006e*/ 	.short	(.L_7215 - .L_7214)
.L_7214:
        /*0070*/ 	.word	0x00000000
        /*0074*/ 	.short	0x0001
        /*0076*/ 	.short	0x0004
        /*0078*/ 	.byte	0x00, 0xf0, 0x05, 0x00


	//----- nvinfo : EIATTR_KPARAM_INFO
	.align		4
.L_7215:
        /*007c*/ 	.byte	0x04, 0x17
        /*007e*/ 	.short	(.L_7217 - .L_7216)
.L_7216:
        /*0080*/ 	.word	0x00000000
        /*0084*/ 	.short	0x0000
        /*0086*/ 	.short	0x0000
        /*0088*/ 	.byte	0x00, 0xf0, 0x11, 0x00


	//----- nvinfo : EIATTR_MAXREG_COUNT
	.align		4
.L_7217:
        /*008c*/ 	.byte	0x03, 0x1b
        /*008e*/ 	.short	0x00ff


	//----- nvinfo : EIATTR_MERCURY_ISA_VERSION
	.align		4
        /*0090*/ 	.byte	0x03, 0x5f
        /*0092*/ 	.short	0x0000


	//----- nvinfo : EIATTR_EXIT_INSTR_OFFSETS
	.align		4
        /*0094*/ 	.byte	0x04, 0x1c
        /*0096*/ 	.short	(.L_7219 - .L_7218)


	//   ....[0]....
.L_7218:
        /*0098*/ 	.word	0x00004720


	//   ....[1]....
        /*009c*/ 	.word	0x00004780


	//----- nvinfo : EIATTR_MAX_THREADS
	.align		4
.L_7219:
        /*00a0*/ 	.byte	0x04, 0x05
        /*00a2*/ 	.short	(.L_7221 - .L_7220)
.L_7220:
        /*00a4*/ 	.word	0x00000080
        /*00a8*/ 	.word	0x00000001
        /*00ac*/ 	.word	0x00000001


	//----- nvinfo : EIATTR_CRS_STACK_SIZE
	.align		4
.L_7221:
        /*00b0*/ 	.byte	0x04, 0x1e
        /*00b2*/ 	.short	(.L_7223 - .L_7222)
.L_7222:
        /*00b4*/ 	.word	0x00000000
.L_7223:


//--------------------- .nv.info._ZN2at6native29vectorized_elementwise_kernelILi2ENS0_13BinaryFunctorIdddZZZNS0_21remainder_kernel_cudaERNS_18TensorIteratorBaseEENKUlvE0_clEvENKUlvE_clEvEUlddE_EESt5arrayIPcLm3EEEEviT0_T1_ --------------------------
	.section	.nv.info._ZN2at6native29vectorized_elementwise_kernelILi2ENS0_13BinaryFunctorIdddZZZNS0_21remainder_kernel_cudaERNS_18TensorIteratorBaseEENKUlvE0_clEvENKUlvE_clEvEUlddE_EESt5arrayIPcLm3EEEEviT0_T1_,"",@"SHT_CUDA_INFO"
	.sectionflags	@""
	.align	4


	//----- nvinfo : EIATTR_CUDA_API_VERSION
	.align		4
        /*0000*/ 	.byte	0x04, 0x37
        /*0002*/ 	.short	(.L_7225 - .L_7224)
.L_7224:
        /*0004*/ 	.word	0x00000082


	//----- nvinfo : EIATTR_SW2861232_WAR
	.align		4
.L_7225:
        /*0008*/ 	.byte	0x01, 0x35
	.zero		2


	//----- nvinfo : EIATTR_PARAM_CBANK
	.align		4
        /*000c*/ 	.byte	0x04, 0x0a
        /*000e*/ 	.short	(.L_7227 - .L_7226)
	.align		4
.L_7226:
        /*0010*/ 	.word	index@(.nv.constant0._ZN2at6native29vectorized_elementwise_kernelILi2ENS0_13BinaryFunctorIdddZZZNS0_21remainder_kernel_cudaERNS_18TensorIteratorBaseEENKUlvE0_clEvENKUlvE_clEvEUlddE_EESt5arrayIPcLm3EEEEviT0_T1_)
        /*0014*/ 	.short	0x0160
        /*0016*/ 	.short	0x0020


	//----- nvinfo : EIATTR_CBANK_PARAM_SIZE
	.align		4
.L_7227:
        /*0018*/ 	.byte	0x03, 0x19
        /*001a*/ 	.short	0x0020


	//----- nvinfo : EIATTR_KPARAM_INFO
	.align		4
        /*001c*/ 	.byte	0x04, 0x17
        /*001e*/ 	.short	(.L_7229 - .L_7228)
.L_7228:
        /*0020*/ 	.word	0x00000000
        /*0024*/ 	.short	0x0002
        /*0026*/ 	.short	0x0008
        /*0028*/ 	.byte	0x00, 0xf0, 0x61, 0x00


	//----- nvinfo : EIATTR_KPARAM_INFO
	.align		4
.L_7229:
        /*002c*/ 	.byte	0x04, 0x17
        /*002e*/ 	.short	(.L_7231 - .L_7230)
.L_7230:
        /*0030*/ 	.word	0x00000000
        /*0034*/ 	.short	0x0001
        /*0036*/ 	.short	0x0004
        /*0038*/ 	.byte	0x00, 0xf0, 0x05, 0x00


	//----- nvinfo : EIATTR_KPARAM_INFO
	.align		4
.L_7231:
        /*003c*/ 	.byte	0x04, 0x17
        /*003e*/ 	.short	(.L_7233 - .L_7232)
.L_7232:
        /*0040*/ 	.word	0x00000000
        /*0044*/ 	.short	0x0000
        /*0046*/ 	.short	0x0000
        /*0048*/ 	.byte	0x00, 0xf0, 0x11, 0x00


	//----- nvinfo : EIATTR_MAXREG_COUNT
	.align		4
.L_7233:
        /*004c*/ 	.byte	0x03, 0x1b
        /*004e*/ 	.short	0x00ff


	//----- nvinfo : EIATTR_MERCURY_ISA_VERSION
	.align		4
        /*0050*/ 	.byte	0x03, 0x5f
        /*0052*/ 	.short	0x0000


	//----- nvinfo : EIATTR_EXIT_INSTR_OFFSETS
	.align		4
        /*0054*/ 	.byte	0x04, 0x1c
        /*0056*/ 	.short	(.L_7235 - .L_7234)


	//   ....[0]....
.L_7234:
        /*0058*/ 	.word	0x000085d0


	//   ....[1]....
        /*005c*/ 	.word	0x00011390


	//   ....[2]....
        /*0060*/ 	.word	0x000113e0


	//----- nvinfo : EIATTR_MAX_THREADS
	.align		4
.L_7235:
        /*0064*/ 	.byte	0x04, 0x05
        /*0066*/ 	.short	(.L_7237 - .L_7236)
.L_7236:
        /*0068*/ 	.word	0x00000080
        /*006c*/ 	.word	0x00000001
        /*0070*/ 	.word	0x00000001


	//----- nvinfo : EIATTR_CRS_STACK_SIZE
	.align		4
.L_7237:
        /*0074*/ 	.byte	0x04, 0x1e
        /*0076*/ 	.short	(.L_7239 - .L_7238)
.L_7238:
        /*0078*/ 	.word	0x00000000
.L_7239:


//--------------------- .nv.info._ZN2at6native29vectorized_elementwise_kernelILi4ENS0_13BinaryFunctorIdddZZZNS0_21remainder_kernel_cudaERNS_18TensorIteratorBaseEENKUlvE0_clEvENKUlvE_clEvEUlddE_EESt5arrayIPcLm3EEEEviT0_T1_ --------------------------
	.section	.nv.info._ZN2at6native29vectorized_elementwise_kernelILi4ENS0_13BinaryFunctorIdddZZZNS0_21remainder_kernel_cudaERNS_18TensorIteratorBaseEENKUlvE0_clEvENKUlvE_clEvEUlddE_EESt5arrayIPcLm3EEEEviT0_T1_,"",@"SHT_CUDA_INFO"
	.sectionflags	@""
	.align	4


	//----- nvinfo : EIATTR_CUDA_API_VERSION
	.align		4
        /*0000*/ 	.byte	0x04, 0x37
        /*0002*/ 	.short	(.L_7241 - .L_7240)
.L_7240:
        /*0004*/ 	.word	0x00000082


	//----- nvinfo : EIATTR_SW2861232_WAR
	.align		4
.L_7241:
        /*0008*/ 	.byte	0x01, 0x35
	.zero		2


	//----- nvinfo : EIATTR_PARAM_CBANK
	.align		4
        /*000c*/ 	.byte	0x04, 0x0a
        /*000e*/ 	.short	(.L_7243 - .L_7242)
	.align		4
.L_7242:
        /*0010*/ 	.word	index@(.nv.constant0._ZN2at6native29vectorized_elementwise_kernelILi4ENS0_13BinaryFunctorIdddZZZNS0_21remainder_kernel_cudaERNS_18TensorIteratorBaseEENKUlvE0_clEvENKUlvE_clEvEUlddE_EESt5arrayIPcLm3EEEEviT0_T1_)
        /*0014*/ 	.short	0x0160
        /*0016*/ 	.short	0x0020


	//----- nvinfo : EIATTR_CBANK_PARAM_SIZE
	.align		4
.L_7243:
        /*0018*/ 	.byte	0x03, 0x19
        /*001a*/ 	.short	0x0020


	//----- nvinfo : EIATTR_KPARAM_INFO
	.align		4
        /*001c*/ 	.byte	0x04, 0x17
        /*001e*/ 	.short	(.L_7245 - .L_7244)
.L_7244:
        /*0020*/ 	.word	0x00000000
        /*0024*/ 	.short	0x0002
        /*0026*/ 	.short	0x0008
        /*0028*/ 	.byte	0x00, 0xf0, 0x61, 0x00


	//----- nvinfo : EIATTR_KPARAM_INFO
	.align		4
.L_7245:
        /*002c*/ 	.byte	0x04, 0x17
        /*002e*/ 	.short	(.L_7247 - .L_7246)
.L_7246:
        /*0030*/ 	.word	0x00000000
        /*0034*/ 	.short	0x0001
        /*0036*/ 	.short	0x0004
        /*0038*/ 	.byte	0x00, 0xf0, 0x05, 0x00


	//----- nvinfo : EIATTR_KPARAM_INFO
	.align		4
.L_7247:
        /*003c*/ 	.byte	0x04, 0x17
        /*003e*/ 	.short	(.L_7249 - .L_7248)
.L_7248:
        /*0040*/ 	.word	0x00000000
        /*0044*/ 	.short	0x0000
        /*0046*/ 	.short	0x0000
        /*0048*/ 	.byte	0x00, 0xf0, 0x11, 0x00


	//----- nvinfo : EIATTR_MAXREG_COUNT
	.align		4
.L_7249:
        /*004c*/ 	.byte	0x03, 0x1b
        /*004e*/ 	.short	0x00ff


	//----- nvinfo : EIATTR_MERCURY_ISA_VERSION
	.align		4
        /*0050*/ 	.byte	0x03, 0x5f
        /*0052*/ 	.short	0x0000


	//----- nvinfo : EIATTR_EXIT_INSTR_OFFSETS
	.align		4
        /*0054*/ 	.byte	0x04, 0x1c
        /*0056*/ 	.short	(.L_7251 - .L_7250)


	//   ....[0]....
.L_7250:
        /*0058*/ 	.word	0x000085d0


	//   ....[1]....
        /*005c*/ 	.word	0x00011390


	//   ....[2]....
        /*0060*/ 	.word	0x000113e0


	//----- nvinfo : EIATTR_MAX_THREADS
	.align		4
.L_7251:
        /*0064*/ 	.byte	0x04, 0x05
        /*0066*/ 	.short	(.L_7253 - .L_7252)
.L_7252:
        /*0068*/ 	.word	0x00000080
        /*006c*/ 	.word	0x00000001
        /*0070*/ 	.word	0x00000001


	//----- nvinfo : EIATTR_CRS_STACK_SIZE
	.align		4
.L_7253:
        /*0074*/ 	.byte	0x04, 0x1e
        /*0076*/ 	.short	(.L_7255 - .L_7254)
.L_7254:
        /*0078*/ 	.word	0x00000000
.L_7255:


//--------------------- .nv.info._ZN2at6native29vectorized_elementwise_kernelILi8ENS0_13BinaryFunctorIdddZZZNS0_21remainder_kernel_cudaERNS_18TensorIteratorBaseEENKUlvE0_clEvENKUlvE_clEvEUlddE_EESt5arrayIPcLm3EEEEviT0_T1_ --------------------------
	.section	.nv.info._ZN2at6native29vectorized_elementwise_kernelILi8ENS0_13BinaryFunctorIdddZZZNS0_21remainder_kernel_cudaERNS_18TensorIteratorBaseEENKUlvE0_clEvENKUlvE_clEvEUlddE_EESt5arrayIPcLm3EEEEviT0_T1_,"",@"SHT_CUDA_INFO"
	.sectionflags	@""
	.align	4


	//----- nvinfo : EIATTR_CUDA_API_VERSION
	.align		4
        /*0000*/ 	.byte	0x04, 0x37
        /*0002*/ 	.short	(.L_7257 - .L_7256)
.L_7256:
        /*0004*/ 	.word	0x00000082


	//----- nvinfo : EIATTR_SW2861232_WAR
	.align		4
.L_7257:
        /*0008*/ 	.byte	0x01, 0x35
	.zero		2


	//----- nvinfo : EIATTR_PARAM_CBANK
	.align		4
        /*000c*/ 	.byte	0x04, 0x0a
        /*000e*/ 	.short	(.L_7259 - .L_7258)
	.align		4
.L_7258:
        /*0010*/ 	.word	index@(.nv.constant0._ZN2at6native29vectorized_elementwise_kernelILi8ENS0_13BinaryFunctorIdddZZZNS0_21remainder_kernel_cudaERNS_18TensorIteratorBaseEENKUlvE0_clEvENKUlvE_clEvEUlddE_EESt5arrayIPcLm3EEEEviT0_T1_)
        /*0014*/ 	.short	0x0160
        /*0016*/ 	.short	0x0020


	//----- nvinfo : EIATTR_CBANK_PARAM_SIZE
	.align		4
.L_7259:
        /*0018*/ 	.byte	0x03, 0x19
        /*001a*/ 	.short	0x0020


	//----- nvinfo : EIATTR_KPARAM_INFO
	.align		4
        /*001c*/ 	.byte	0x04, 0x17
        /*001e*/ 	.short	(.L_7261 - .L_7260)
.L_7260:
        /*0020*/ 	.word	0x00000000
        /*0024*/ 	.short	0x0002
        /*0026*/ 	.short	0x0008
        /*0028*/ 	.byte	0x00, 0xf0, 0x61, 0x00


	//----- nvinfo : EIATTR_KPARAM_INFO
	.align		4
.L_7261:
        /*002c*/ 	.byte	0x04, 0x17
        /*002e*/ 	.short	(.L_7263 - .L_7262)
.L_7262:
        /*0030*/ 	.word	0x00000000
        /*0034*/ 	.short	0x0001
        /*0036*/ 	.short	0x0004
        /*0038*/ 	.byte	0x00, 0xf0, 0x05, 0x00


	//----- nvinfo : EIATTR_KPARAM_INFO
	.align		4
.L_7263:
        /*003c*/ 	.byte	0x04, 0x17
        /*003e*/ 	.short	(.L_7265 - .L_7264)
.L_7264:
        /*0040*/ 	.word	0x00000000
        /*0044*/ 	.short	0x0000
        /*0046*/ 	.short	0x0000
        /*0048*/ 	.byte	0x00, 0xf0, 0x11, 0x00


	//----- nvinfo : EIATTR_MAXREG_COUNT
	.align		4
.L_7265:
        /*004c*/ 	.byte	0x03, 0x1b
        /*004e*/ 	.short	0x00ff


	//----- nvinfo : EIATTR_MERCURY_ISA_VERSION
	.align		4
        /*0050*/ 	.byte	0x03, 0x5f
        /*0052*/ 	.short	0x0000


	//----- nvinfo : EIATTR_EXIT_INSTR_OFFSETS
	.align		4
        /*0054*/ 	.byte	0x04, 0x1c
        /*0056*/ 	.short	(.L_7267 - .L_7266)


	//   ....[0]....
.L_7266:
        /*0058*/ 	.word	0x00000010


	//----- nvinfo : EIATTR_MAX_THREADS
	.align		4
.L_7267:
        /*005c*/ 	.byte	0x04, 0x05
        /*005e*/ 	.short	(.L_7269 - .L_7268)
.L_7268:
        /*0060*/ 	.word	0x00000080
        /*0064*/ 	.word	0x00000001
        /*0068*/ 	.word	0x00000001
.L_7269:


//--------------------- .nv.info._ZN2at6native18elementwise_kernelILi128ELi4EZNS0_15gpu_kernel_implINS0_13BUnaryFunctorIdddZZZNS0_21remainder_kernel_cudaERNS_18TensorIteratorBaseEENKUlvE0_clEvENKUlvE_clEvEUlddE_EEEEvS5_RKT_EUliE_EEviT1_ --------------------------
	.section	.nv.info._ZN2at6native18elementwise_kernelILi128ELi4EZNS0_15gpu_kernel_implINS0_13BUnaryFunctorIdddZZZNS0_21remainder_kernel_cudaERNS_18TensorIteratorBaseEENKUlvE0_clEvENKUlvE_clEvEUlddE_EEEEvS5_RKT_EUliE_EEviT1_,"",@"SHT_CUDA_INFO"
	.sectionflags	@""
	.align	4


	//----- nvinfo : EIATTR_CUDA_API_VERSION
	.align		4
        /*0000*/ 	.byte	0x04, 0x37
        /*0002*/ 	.short	(.L_7271 - .L_7270)
.L_7270:
        /*0004*/ 	.word	0x00000082


	//----- nvinfo : EIATTR_SW2861232_WAR
	.align		4
.L_7271:
        /*0008*/ 	.byte	0x01, 0x35
	.zero		2


	//----- nvinfo : EIATTR_PARAM_CBANK
	.align		4
        /*000c*/ 	.byte	0x04, 0x0a
        /*000e*/ 	.short	(.L_7273 - .L_7272)
	.align		4
.L_7272:
        /*0010*/ 	.word	index@(.nv.constant0._ZN2at6native18elementwise_kernelILi128ELi4EZNS0_15gpu_kernel_implINS0_13BUnaryFunctorIdddZZZNS0_21remainder_kernel_cudaERNS_18TensorIteratorBaseEENKUlvE0_clEvENKUlvE_clEvEUlddE_EEEEvS5_RKT_EUliE_EEviT1_)
        /*0014*/ 	.short	0x0160
        /*0016*/ 	.short	0x0230


	//----- nvinfo : EIATTR_CBANK_PARAM_SIZE
	.align		4
.L_7273:
        /*0018*/ 	.byte	0x03, 0x19
        /*001a*/ 	.short	0x0230


	//----- nvinfo : EIATTR_KPARAM_INFO
	.align		4
        /*001c*/ 	.byte	0x04, 0x17
        /*001e*/ 	.short	(.L_7275 - .L_7274)
.L_7274:
        /*0020*/ 	.word	0x00000000
        /*0024*/ 	.short	0x0001
        /*0026*/ 	.short	0x0008
        /*0028*/ 	.byte	0x00, 0xf0, 0xa1, 0x08


	//----- nvinfo : EIATTR_KPARAM_INFO
	.align		4
.L_7275:
        /*002c*/ 	.byte	0x04, 0x17
        /*002e*/ 	.short	(.L_7277 - .L_7276)
.L_7276:
        /*0030*/ 	.word	0x00000000
        /*0034*/ 	.short	0x0000
        /*0036*/ 	.short	0x0000
        /*0038*/ 	.byte	0x00, 0xf0, 0x11, 0x00


	//----- nvinfo : EIATTR_MAXREG_COUNT
	.align		4
.L_7277:
        /*003c*/ 	.byte	0x03, 0x1b
        /*003e*/ 	.short	0x0080


	//----- nvinfo : EIATTR_EXTERNS
	.align		4
        /*0040*/ 	.byte	0x04, 0x0f
        /*0042*/ 	.short	(.L_7279 - .L_7278)


	//   ....[0]....
	.align		4
.L_7278:
        /*0044*/ 	.word	index@(__assertfail)


	//----- nvinfo : EIATTR_MERCURY_ISA_VERSION
	.align		4
.L_7279:
        /*0048*/ 	.byte	0x03, 0x5f
        /*004a*/ 	.short	0x0000


	//----- nvinfo : EIATTR_SYSCALL_OFFSETS
	.align		4
        /*004c*/ 	.byte	0x04, 0x46
        /*004e*/ 	.short	(.L_7281 - .L_7280)


	//   ....[0]....
.L_7280:
        /*0050*/ 	.word	0x00001d80


	//   ....[1]....
        /*0054*/ 	.word	0x00003de0


	//   ....[2]....
        /*0058*/ 	.word	0x00005be0


	//   ....[3]....
        /*005c*/ 	.word	0x00007c20


	//   ....[4]....
        /*0060*/ 	.word	0x000099d0


	//   ....[5]....
        /*0064*/ 	.word	0x0000ba10


	//   ....[6]....
        /*0068*/ 	.word	0x0000d7d0


	//   ....[7]....
        /*006c*/ 	.word	0x0000f830


	//----- nvinfo : EIATTR_EXIT_INSTR_OFFSETS
	.align		4
.L_7281:
        /*0070*/ 	.byte	0x04, 0x1c
        /*0072*/ 	.short	(.L_7283 - .L_7282)


	//   ....[0]....
.L_7282:
        /*0074*/ 	.word	0x0000bab0


	//   ....[1]....
        /*0078*/ 	.word	0x0000e980


	//   ....[2]....
        /*007c*/ 	.word	0x0000e9c0


	//   ....[3]....
        /*0080*/ 	.word	0x0000ea50


	//   ....[4]....
        /*0084*/ 	.word	0x0000ea80


	//   ....[5]....
        /*0088*/ 	.word	0x0000eab0


	//   ....[6]....
        /*008c*/ 	.word	0x0000eb60


	//   ....[7]....
        /*0090*/ 	.word	0x0000ebc0


	//   ....[8]....
        /*0094*/ 	.word	0x0000ec80


	//   ....[9]....
        /*0098*/ 	.word	0x0000ecf0


	//   ....[10]....
        /*009c*/ 	.word	0x0000ed10


	//   ....[11]....
        /*00a0*/ 	.word	0x0000edd0


	//   ....[12]....
        /*00a4*/ 	.word	0x0000ee00


	//   ....[13]....
        /*00a8*/ 	.word	0x0000efb0


	//   ....[14]....
        /*00ac*/ 	.word	0x0000f130


	//   ....[15]....
        /*00b0*/ 	.word	0x0000f190


	//   ....[16]....
        /*00b4*/ 	.word	0x0000f240


	//   ....[17]....
        /*00b8*/ 	.word	0x0000f3e0


	//   ....[18]....
        /*00bc*/ 	.word	0x0000f580


	//   ....[19]....
        /*00c0*/ 	.word	0x0000f700


	//   ....[20]....
        /*00c4*/ 	.word	0x0000f840


	//   ....[21]....
        /*00c8*/ 	.word	0x0000f870


	//   ....[22]....
        /*00cc*/ 	.word	0x0000f8a0


	//----- nvinfo : EIATTR_MAX_THREADS
	.align		4
.L_7283:
        /*00d0*/ 	.byte	0x04, 0x05
        /*00d2*/ 	.short	(.L_7285 - .L_7284)
.L_7284:
        /*00d4*/ 	.word	0x00000080
        /*00d8*/ 	.word	0x00000001
        /*00dc*/ 	.word	0x00000001


	//----- nvinfo : EIATTR_CRS_STACK_SIZE
	.align		4
.L_7285:
        /*00e0*/ 	.byte	0x04, 0x1e
        /*00e2*/ 	.short	(.L_7287 - .L_7286)
.L_7286:
        /*00e4*/ 	.word	0x00000000
.L_7287:


//--------------------- .nv.info._ZN2at6native27unrolled_elementwise_kernelINS0_13BUnaryFunctorIdddZZZNS0_21remainder_kernel_cudaERNS_18TensorIteratorBaseEENKUlvE0_clEvENKUlvE_clEvEUlddE_EESt5arrayIPcLm2EELi4E23TrivialOffsetCalculatorILi1EjESD_NS0_6memory12LoadWithCastILi1EEENSE_13StoreWithCastILi1EEEEEviT_T0_T2_T3_T4_T5_ --------------------------
	.section	.nv.info._ZN2at6native27unrolled_elementwise_kernelINS0_13BUnaryFunctorIdddZZZNS0_21remainder_kernel_cudaERNS_18TensorIteratorBaseEENKUlvE0_clEvENKUlvE_clEvEUlddE_EESt5arrayIPcLm2EELi4E23TrivialOffsetCalculatorILi1EjESD_NS0_6memory12LoadWithCastILi1EEENSE_13StoreWithCastILi1EEEEEviT_T0_T2_T3_T4_T5_,"",@"SHT_CUDA_INFO"
	.sectionflags	@""
	.align	4


	//----- nvinfo : EIATTR_CUDA_API_VERSION
	.align		4
        /*0000*/ 	.byte	0x04, 0x37
        /*0002*/ 	.short	(.L_7289 - .L_7288)
.L_7288:
        /*0004*/ 	.word	0x00000082


	//----- nvinfo : EIATTR_SW2861232_WAR
	.align		4
.L_7289:
        /*0008*/ 	.byte	0x01, 0x35
	.zero		2


	//----- nvinfo : EIATTR_PARAM_CBANK
	.align		4
        /*000c*/ 	.byte	0x04, 0x0a
        /*000e*/ 	.short	(.L_7291 - .L_7290)
	.align		4
.L_7290:
        /*0010*/ 	.word	index@(.nv.constant0._ZN2at6native27unrolled_elementwise_kernelINS0_13BUnaryFunctorIdddZZZNS0_21remainder_kernel_cudaERNS_18TensorIteratorBaseEENKUlvE0_clEvENKUlvE_clEvEUlddE_EESt5arrayIPcLm2EELi4E23TrivialOffsetCalculatorILi1EjESD_NS0_6memory12LoadWithCastILi1EEENSE_13StoreWithCastILi1EEEEEviT_T0_T2_T3_T4_T5_)
        /*0014*/ 	.short	0x0160
        /*0016*/ 	.short	0x003c


	//----- nvinfo : EIATTR_CBANK_PARAM_SIZE
	.align		4
.L_7291:
        /*0018*/ 	.byte	0x03, 0x19
        /*001a*/ 	.short	0x003c


	//----- nvinfo : EIATTR_KPARAM_INFO
	.align		4
        /*001c*/ 	.byte	0x04, 0x17
        /*001e*/ 	.short	(.L_7293 - .L_7292)
.L_7292:
        /*0020*/ 	.word	0x00000000
        /*0024*/ 	.short	0x0006
        /*0026*/ 	.short	0x0034
        /*0028*/ 	.byte	0x00, 0xf0, 0x21, 0x00


	//----- nvinfo : EIATTR_KPARAM_INFO
	.align		4
.L_7293:
        /*002c*/ 	.byte	0x04, 0x17
        /*002e*/ 	.short	(.L_7295 - .L_7294)
.L_7294:
        /*0030*/ 	.word	0x00000000
        /*0034*/ 	.short	0x0005
        /*0036*/ 	.short	0x002c
        /*0038*/ 	.byte	0x00, 0xf0, 0x21, 0x00


	//----- nvinfo : EIATTR_KPARAM_INFO
	.align		4
.L_7295:
        /*003c*/ 	.byte	0x04, 0x17
        /*003e*/ 	.short	(.L_7297 - .L_7296)
.L_7296:
        /*0040*/ 	.word	0x00000000
        /*0044*/ 	.short	0x0004
        /*0046*/ 	.short	0x0029
        /*0048*/ 	.byte	0x00, 0xf0, 0x05, 0x00


	//----- nvinfo : EIATTR_KPARAM_INFO
	.align		4
.L_7297:
        /*004c*/ 	.byte	0x04, 0x17
        /*004e*/ 	.short	(.L_7299 - .L_7298)
.L_7298:
        /*0050*/ 	.word	0x00000000
        /*0054*/ 	.short	0x0003
        /*0056*/ 	.short	0x0028
        /*0058*/ 	.byte	0x00, 0xf0, 0x05, 0x00


	//----- nvinfo : EIATTR_KPARAM_INFO
	.align		4
.L_7299:
        /*005c*/ 	.byte	0x04, 0x17
        /*005e*/ 	.short	(.L_7301 - .L_7300)
.L_7300:
        /*0060*/ 	.word	0x00000000
        /*0064*/ 	.short	0x0002
        /*0066*/ 	.short	0x0018
        /*0068*/ 	.byte	0x00, 0xf0, 0x41, 0x00


	//----- nvinfo : EIATTR_KPARAM_INFO
	.align		4
.L_7301:
        /*006c*/ 	.byte	0x04, 0x17
        /*006e*/ 	.short	(.L_7303 - .L_7302)
.L_7302:
        /*0070*/ 	.word	0x00000000
        /*0074*/ 	.short	0x0001
        /*0076*/ 	.short	0x0008
        /*0078*/ 	.byte	0x00, 0xf0, 0x41, 0x00


	//----- nvinfo : EIATTR_KPARAM_INFO
	.align		4
.L_7303:
        /*007c*/ 	.byte	0x04, 0x17
        /*007e*/ 	.short	(.L_7305 - .L_7304)
.L_7304:
        /*0080*/ 	.word	0x00000000
        /*0084*/ 	.short	0x0000
        /*0086*/ 	.short	0x0000
        /*0088*/ 	.byte	0x00, 0xf0, 0x11, 0x00


	//----- nvinfo : EIATTR_MAXREG_COUNT
	.align		4
.L_7305:
        /*008c*/ 	.byte	0x03, 0x1b
        /*008e*/ 	.short	0x00ff


	//----- nvinfo : EIATTR_EXTERNS
	.align		4
        /*0090*/ 	.byte	0x04, 0x0f
        /*0092*/ 	.short	(.L_7307 - .L_7306)


	//   ....[0]....
	.align		4
.L_7306:
        /*0094*/ 	.word	index@(__assertfail)


	//----- nvinfo : EIATTR_MERCURY_ISA_VERSION
	.align		4
.L_7307:
        /*0098*/ 	.byte	0x03, 0x5f
        /*009a*/ 	.short	0x0000


	//----- nvinfo : EIATTR_SYSCALL_OFFSETS
	.align		4
        /*009c*/ 	.byte	0x04, 0x46
        /*009e*/ 	.short	(.L_7309 - .L_7308)


	//   ....[0]....
.L_7308:
        /*00a0*/ 	.word	0x00000f90


	//   ....[1]....
        /*00a4*/ 	.word	0x00001f40


	//   ....[2]....
        /*00a8*/ 	.word	0x00002f00


	//   ....[3]....
        /*00ac*/ 	.word	0x00003e90


	//   ....[4]....
        /*00b0*/ 	.word	0x00009320


	//   ....[5]....
        /*00b4*/ 	.word	0x0000a3c0


	//   ....[6]....
        /*00b8*/ 	.word	0x0000b420


	//   ....[7]....
        /*00bc*/ 	.word	0x0000c4a0


	//----- nvinfo : EIATTR_EXIT_INSTR_OFFSETS
	.align		4
.L_7309:
        /*00c0*/ 	.byte	0x04, 0x1c
        /*00c2*/ 	.short	(.L_7311 - .L_7310)


	//   ....[0]....
.L_7310:
        /*00c4*/ 	.word	0x0000b4c0


	//   ....[1]....
        /*00c8*/ 	.word	0x0000b5f0


	//   ....[2]....
        /*00cc*/ 	.word	0x0000b630


	//   ....[3]....
        /*00d0*/ 	.word	0x0000b6c0


	//   ....[4]....
        /*00d4*/ 	.word	0x0000b6f0


	//   ....[5]....
        /*00d8*/ 	.word	0x0000b720


	//   ....[6]....
        /*00dc*/ 	.word	0x0000b7d0


	//   ....[7]....
        /*00e0*/ 	.word	0x0000b830


	//   ....[8]....
        /*00e4*/ 	.word	0x0000b8f0


	//   ....[9]....
        /*00e8*/ 	.word	0x0000b960


	//   ....[10]....
        /*00ec*/ 	.word	0x0000b980


	//   ....[11]....
        /*00f0*/ 	.word	0x0000ba40


	//   ....[12]....
        /*00f4*/ 	.word	0x0000ba70


	//   ....[13]....
        /*00f8*/ 	.word	0x0000bc20


	//   ....[14]....
        /*00fc*/ 	.word	0x0000bda0


	//   ....[15]....
        /*0100*/ 	.word	0x0000be00


	//   ....[16]....
        /*0104*/ 	.word	0x0000beb0


	//   ....[17]....
        /*0108*/ 	.word	0x0000c050


	//   ....[18]....
        /*010c*/ 	.word	0x0000c1f0


	//   ....[19]....
        /*0110*/ 	.word	0x0000c370


	//   ....[20]....
        /*0114*/ 	.word	0x0000c4b0


	//   ....[21]....
        /*0118*/ 	.word	0x0000c4e0


	//   ....[22]....
        /*011c*/ 	.word	0x0000c510


	//----- nvinfo : EIATTR_MAX_THREADS
	.align		4
.L_7311:
        /*0120*/ 	.byte	0x04, 0x05
        /*0122*/ 	.short	(.L_7313 - .L_7312)
.L_7312:
        /*0124*/ 	.word	0x00000080
        /*0128*/ 	.word	0x00000001
        /*012c*/ 	.word	0x00000001


	//----- nvinfo : EIATTR_CRS_STACK_SIZE
	.align		4
.L_7313:
        /*0130*/ 	.byte	0x04, 0x1e
        /*0132*/ 	.short	(.L_7315 - .L_7314)
.L_7314:
        /*0134*/ 	.word	0x00000000
.L_7315:


//--------------------- .nv.info._ZN2at6native18elementwise_kernelILi128ELi2EZNS0_22gpu_kernel_impl_nocastINS0_13BUnaryFunctorIdddZZZNS0_21remainder_kernel_cudaERNS_18TensorIteratorBaseEENKUlvE0_clEvENKUlvE_clEvEUlddE_EEEEvS5_RKT_EUliE_EEviT1_ --------------------------
	.section	.nv.info._ZN2at6native18elementwise_kernelILi128ELi2EZNS0_22gpu_kernel_impl_nocastINS0_13BUnaryFunctorIdddZZZNS0_21remainder_kernel_cudaERNS_18TensorIteratorBaseEENKUlvE0_clEvENKUlvE_clEvEUlddE_EEEEvS5_RKT_EUliE_EEviT1_,"",@"SHT_CUDA_INFO"
	.sectionflags	@""
	.align	4


	//----- nvinfo : EIATTR_CUDA_API_VERSION
	.align		4
        /*0000*/ 	.byte	0x04, 0x37
        /*0002*/ 	.short	(.L_7317 - .L_7316)
.L_7316:
        /*0004*/ 	.word	0x00000082


	//----- nvinfo : EIATTR_SW2861232_WAR
	.align		4
.L_7317:
        /*0008*/ 	.byte	0x01, 0x35
	.zero		2


	//----- nvinfo : EIATTR_PARAM_CBANK
	.align		4
        /*000c*/ 	.byte	0x04, 0x0a
        /*000e*/ 	.short	(.L_7319 - .L_7318)
	.align		4
.L_7318:
        /*0010*/ 	.word	index@(.nv.constant0._ZN2at6native18elementwise_kernelILi128ELi2EZNS0_22gpu_kernel_impl_nocastINS0_13BUnaryFunctorIdddZZZNS0_21remainder_kernel_cudaERNS_18TensorIteratorBaseEENKUlvE0_clEvENKUlvE_clEvEUlddE_EEEEvS5_RKT_EUliE_EEviT1_)
        /*0014*/ 	.short	0x0160
        /*0016*/ 	.short	0x0228


	//----- nvinfo : EIATTR_CBANK_PARAM_SIZE
	.align		4
.L_7319:
        /*0018*/ 	.byte	0x03, 0x19
        /*001a*/ 	.short	0x0228


	//----- nvinfo : EIATTR_KPARAM_INFO
	.align		4
        /*001c*/ 	.byte	0x04, 0x17
        /*001e*/ 	.short	(.L_7321 - .L_7320)
.L_7320:
        /*0020*/ 	.word	0x00000000
        /*0024*/ 	.short	0x0001
        /*0026*/ 	.short	0x0008
        /*0028*/ 	.byte	0x00, 0xf0, 0x81, 0x08


	//----- nvinfo : EIATTR_KPARAM_INFO
	.align		4
.L_7321:
        /*002c*/ 	.byte	0x04, 0x17
        /*002e*/ 	.short	(.L_7323 - .L_7322)
.L_7322:
        /*0030*/ 	.word	0x00000000
        /*0034*/ 	.short	0x0000
        /*0036*/ 	.short	0x0000
        /*0038*/ 	.byte	0x00, 0xf0, 0x11, 0x00


	//----- nvinfo : EIATTR_MAXREG_COUNT
	.align		4
.L_7323:
        /*003c*/ 	.byte	0x03, 0x1b
        /*003e*/ 	.short	0x0080


	//----- nvinfo : EIATTR_MERCURY_ISA_VERSION
	.align		4
        /*0040*/ 	.byte	0x03, 0x5f
        /*0042*/ 	.short	0x0000


	//----- nvinfo : EIATTR_EXIT_INSTR_OFFSETS
	.align		4
        /*0044*/ 	.byte	0x04, 0x1c
        /*0046*/ 	.short	(.L_7325 - .L_7324)


	//   ....[0]....
.L_7324:
        /*0048*/ 	.word	0x00001f90


	//   ....[1]....
        /*004c*/ 	.word	0x00003e90


	//----- nvinfo : EIATTR_MAX_THREADS
	.align		4
.L_7325:
        /*0050*/ 	.byte	0x04, 0x05
        /*0052*/ 	.short	(.L_7327 - .L_7326)
.L_7326:
        /*0054*/ 	.word	0x00000080
        /*0058*/ 	.word	0x00000001
        /*005c*/ 	.word	0x00000001


	//----- nvinfo : EIATTR_CRS_STACK_SIZE
	.align		4
.L_7327:
        /*0060*/ 	.byte	0x04, 0x1e
        /*0062*/ 	.short	(.L_7329 - .L_7328)
.L_7328:
        /*0064*/ 	.word	0x00000000
.L_7329:


//--------------------- .nv.info._ZN2at6native27unrolled_elementwise_kernelINS0_13BUnaryFunctorIdddZZZNS0_21remainder_kernel_cudaERNS_18TensorIteratorBaseEENKUlvE0_clEvENKUlvE_clEvEUlddE_EESt5arrayIPcLm2EELi4E23TrivialOffsetCalculatorILi1EjESD_NS0_6memory15LoadWithoutCastENSE_16StoreWithoutCastEEEviT_T0_T2_T3_T4_T5_ --------------------------
	.section	.nv.info._ZN2at6native27unrolled_elementwise_kernelINS0_13BUnaryFunctorIdddZZZNS0_21remainder_kernel_cudaERNS_18TensorIteratorBaseEENKUlvE0_clEvENKUlvE_clEvEUlddE_EESt5arrayIPcLm2EELi4E23TrivialOffsetCalculatorILi1EjESD_NS0_6memory15LoadWithoutCastENSE_16StoreWithoutCastEEEviT_T0_T2_T3_T4_T5_,"",@"SHT_CUDA_INFO"
	.sectionflags	@""
	.align	4


	//----- nvinfo : EIATTR_CUDA_API_VERSION
	.align		4
        /*0000*/ 	.byte	0x04, 0x37
        /*0002*/ 	.short	(.L_7331 - .L_7330)
.L_7330:
        /*0004*/ 	.word	0x00000082


	//----- nvinfo : EIATTR_SW2861232_WAR
	.align		4
.L_7331:
        /*0008*/ 	.byte	0x01, 0x35
	.zero		2


	//----- nvinfo : EIATTR_PARAM_CBANK
	.align		4
        /*000c*/ 	.byte	0x04, 0x0a
        /*000e*/ 	.short	(.L_7333 - .L_7332)
	.align		4
.L_7332:
        /*0010*/ 	.word	index@(.nv.constant0._ZN2at6native27unrolled_elementwise_kernelINS0_13BUnaryFunctorIdddZZZNS0_21remainder_kernel_cudaERNS_18TensorIteratorBaseEENKUlvE0_clEvENKUlvE_clEvEUlddE_EESt5arrayIPcLm2EELi4E23TrivialOffsetCalculatorILi1EjESD_NS0_6memory15LoadWithoutCastENSE_16StoreWithoutCastEEEviT_T0_T2_T3_T4_T5_)
        /*0014*/ 	.short	0x0160
        /*0016*/ 	.short	0x002c


	//----- nvinfo : EIATTR_CBANK_PARAM_SIZE
	.align		4
.L_7333:
        /*0018*/ 	.byte	0x03, 0x19
        /*001a*/ 	.short	0x002c


	//----- nvinfo : EIATTR_KPARAM_INFO
	.align		4
        /*001c*/ 	.byte	0x04, 0x17
        /*001e*/ 	.short	(.L_7335 - .L_7334)
.L_7334:
        /*0020*/ 	.word	0x00000000
        /*0024*/ 	.short	0x0006
        /*0026*/ 	.short	0x002b
        /*0028*/ 	.byte	0x00, 0xf0, 0x05, 0x00


	//----- nvinfo : EIATTR_KPARAM_INFO
	.align		4
.L_7335:
        /*002c*/ 	.byte	0x04, 0x17
        /*002e*/ 	.short	(.L_7337 - .L_7336)
.L_7336:
        /*0030*/ 	.word	0x00000000
        /*0034*/ 	.short	0x0005
        /*0036*/ 	.short	0x002a
        /*0038*/ 	.byte	0x00, 0xf0, 0x05, 0x00


	//----- nvinfo : EIATTR_KPARAM_INFO
	.align		4
.L_7337:
        /*003c*/ 	.byte	0x04, 0x17
        /*003e*/ 	.short	(.L_7339 - .L_7338)
.L_7338:
        /*0040*/ 	.word	0x00000000
        /*0044*/ 	.short	0x0004
        /*0046*/ 	.short	0x0029
        /*0048*/ 	.byte	0x00, 0xf0, 0x05, 0x00


	//----- nvinfo : EIATTR_KPARAM_INFO
	.align		4
.L_7339:
        /*004c*/ 	.byte	0x04, 0x17
        /*004e*/ 	.short	(.L_7341 - .L_7340)
.L_7340:
        /*0050*/ 	.word	0x00000000
        /*0054*/ 	.short	0x0003
        /*0056*/ 	.short	0x0028
        /*0058*/ 	.byte	0x00, 0xf0, 0x05, 0x00


	//----- nvinfo : EIATTR_KPARAM_INFO
	.align		4
.L_7341:
        /*005c*/ 	.byte	0x04, 0x17
        /*005e*/ 	.short	(.L_7343 - .L_7342)
.L_7342:
        /*0060*/ 	.word	0x00000000
        /*0064*/ 	.short	0x0002
        /*0066*/ 	.short	0x0018
        /*0068*/ 	.byte	0x00, 0xf0, 0x41, 0x00


	//----- nvinfo : EIATTR_KPARAM_INFO
	.align		4
.L_7343:
        /*006c*/ 	.byte	0x04, 0x17
        /*006e*/ 	.short	(.L_7345 - .L_7344)
.L_7344:
        /*0070*/ 	.word	0x00000000
        /*0074*/ 	.short	0x0001
        /*0076*/ 	.short	0x0008
        /*0078*/ 	.byte	0x00, 0xf0, 0x41, 0x00


	//----- nvinfo : EIATTR_KPARAM_INFO
	.align		4
.L_7345:
        /*007c*/ 	.byte	0x04, 0x17
        /*007e*/ 	.short	(.L_7347 - .L_7346)
.L_7346:
        /*0080*/ 	.word	0x00000000
        /*0084*/ 	.short	0x0000
        /*0086*/ 	.short	0x0000
        /*0088*/ 	.byte	0x00, 0xf0, 0x11, 0x00


	//----- nvinfo : EIATTR_MAXREG_COUNT
	.align		4
.L_7347:
        /*008c*/ 	.byte	0x03, 0x1b
        /*008e*/ 	.short	0x00ff


	//----- nvinfo : EIATTR_MERCURY_ISA_VERSION
	.align		4
        /*0090*/ 	.byte	0x03, 0x5f
        /*0092*/ 	.short	0x0000


	//----- nvinfo : EIATTR_EXIT_INSTR_OFFSETS
	.align		4
        /*0094*/ 	.byte	0x04, 0x1c
        /*0096*/ 	.short	(.L_7349 - .L_7348)


	//   ....[0]....
.L_7348:
        /*0098*/ 	.word	0x00004590


	//   ....[1]....
        /*009c*/ 	.word	0x000045e0


	//----- nvinfo : EIATTR_MAX_THREADS
	.align		4
.L_7349:
        /*00a0*/ 	.byte	0x04, 0x05
        /*00a2*/ 	.short	(.L_7351 - .L_7350)
.L_7350:
        /*00a4*/ 	.word	0x00000080
        /*00a8*/ 	.word	0x00000001
        /*00ac*/ 	.word	0x00000001


	//----- nvinfo : EIATTR_CRS_STACK_SIZE
	.align		4
.L_7351:
        /*00b0*/ 	.byte	0x04, 0x1e
        /*00b2*/ 	.short	(.L_7353 - .L_7352)
.L_7352:
        /*00b4*/ 	.word	0x00000000
.L_7353:


//--------------------- .nv.info._ZN2at6native29vectorized_elementwise_kernelILi2ENS0_13BUnaryFunctorIdddZZZNS0_21remainder_kernel_cudaERNS_18TensorIteratorBaseEENKUlvE0_clEvENKUlvE_clEvEUlddE_EESt5arrayIPcLm2EEEEviT0_T1_ --------------------------
	.section	.nv.info._ZN2at6native29vectorized_elementwise_kernelILi2ENS0_13BUnaryFunctorIdddZZZNS0_21remainder_kernel_cudaERNS_18TensorIteratorBaseEENKUlvE0_clEvENKUlvE_clEvEUlddE_EESt5arrayIPcLm2EEEEviT0_T1_,"",@"SHT_CUDA_INFO"
	.sectionflags	@""
	.align	4


	//----- nvinfo : EIATTR_CUDA_API_VERSION
	.align		4
        /*0000*/ 	.byte	0x04, 0x37
        /*0002*/ 	.short	(.L_7355 - .L_7354)
.L_7354:
        /*0004*/ 	.word	0x00000082


	//----- nvinfo : EIATTR_SW2861232_WAR
	.align		4
.L_7355:
        /*0008*/ 	.byte	0x01, 0x35
	.zero		2


	//----- nvinfo : EIATTR_PARAM_CBANK
	.align		4
        /*000c*/ 	.byte	0x04, 0x0a
        /*000e*/ 	.short	(.L_7357 - .L_7356)
	.align		4
.L_7356:
        /*0010*/ 	.word	index@(.nv.constant0._ZN2at6native29vectorized_elementwise_kernelILi2ENS0_13BUnaryFunctorIdddZZZNS0_21remainder_kernel_cudaERNS_18TensorIteratorBaseEENKUlvE0_clEvENKUlvE_clEvEUlddE_EESt5arrayIPcLm2EEEEviT0_T1_)
        /*0014*/ 	.short	0x0160
        /*0016*/ 	.short	0x0028


	//----- nvinfo : EIATTR_CBANK_PARAM_SIZE
	.align		4
.L_7357:
        /*0018*/ 	.byte	0x03, 0x19
        /*001a*/ 	.short	0x0028


	//----- nvinfo : EIATTR_KPARAM_INFO
	.align		4
        /*001c*/ 	.byte	0x04, 0x17
        /*001e*/ 	.short	(.L_7359 - .L_7358)
.L_7358:
        /*0020*/ 	.word	0x00000000
        /*0024*/ 	.short	0x0002
        /*0026*/ 	.short	0x0018
        /*0028*/ 	.byte	0x00, 0xf0, 0x41, 0x00


	//----- nvinfo : EIATTR_KPARAM_INFO
	.align		4
.L_7359:
        /*002c*/ 	.byte	0x04, 0x17
        /*002e*/ 	.short	(.L_7361 - .L_7360)
.L_7360:
        /*0030*/ 	.word	0x00000000
        /*0034*/ 	.short	0x0001
        /*0036*/ 	.short	0x0008
        /*0038*/ 	.byte	0x00, 0xf0, 0x41, 0x00


	//----- nvinfo : EIATTR_KPARAM_INFO
	.align		4
.L_7361:
        /*003c*/ 	.byte	0x04, 0x17
        /*003e*/ 	.short	(.L_7363 - .L_7362)
.L_7362:
        /*0040*/ 	.word	0x00000000
        /*0044*/ 	.short	0x0000
        /*0046*/ 	.short	0x0000
        /*0048*/ 	.byte	0x00, 0xf0, 0x11, 0x00


	//----- nvinfo : EIATTR_MAXREG_COUNT
	.align		4
.L_7363:
        /*004c*/ 	.byte	0x03, 0x1b
        /*004e*/ 	.short	0x00ff


	//----- nvinfo : EIATTR_MERCURY_ISA_VERSION
	.align		4
        /*0050*/ 	.byte	0x03, 0x5f
        /*0052*/ 	.short	0x0000


	//----- nvinfo : EIATTR_EXIT_INSTR_OFFSETS
	.align		4
        /*0054*/ 	.byte	0x04, 0x1c
        /*0056*/ 	.short	(.L_7365 - .L_7364)


	//   ....[0]....
.L_7364:
        /*0058*/ 	.word	0x000083b0


	//   ....[1]....
        /*005c*/ 	.word	0x00010ff0


	//   ....[2]....
        /*0060*/ 	.word	0x00011040


	//----- nvinfo : EIATTR_MAX_THREADS
	.align		4
.L_7365:
        /*0064*/ 	.byte	0x04, 0x05
        /*0066*/ 	.short	(.L_7367 - .L_7366)
.L_7366:
        /*0068*/ 	.word	0x00000080
        /*006c*/ 	.word	0x00000001
        /*0070*/ 	.word	0x00000001


	//----- nvinfo : EIATTR_CRS_STACK_SIZE
	.align		4
.L_7367:
        /*0074*/ 	.byte	0x04, 0x1e
        /*0076*/ 	.short	(.L_7369 - .L_7368)
.L_7368:
        /*0078*/ 	.word	0x00000000
.L_7369:


//--------------------- .nv.info._ZN2at6native29vectorized_elementwise_kernelILi4ENS0_13BUnaryFunctorIdddZZZNS0_21remainder_kernel_cudaERNS_18TensorIteratorBaseEENKUlvE0_clEvENKUlvE_clEvEUlddE_EESt5arrayIPcLm2EEEEviT0_T1_ --------------------------
	.section	.nv.info._ZN2at6native29vectorized_elementwise_kernelILi4ENS0_13BUnaryFunctorIdddZZZNS0_21remainder_kernel_cudaERNS_18TensorIteratorBaseEENKUlvE0_clEvENKUlvE_clEvEUlddE_EESt5arrayIPcLm2EEEEviT0_T1_,"",@"SHT_CUDA_INFO"
	.sectionflags	@""
	.align	4


	//----- nvinfo : EIATTR_CUDA_API_VERSION
	.align		4
        /*0000*/ 	.byte	0x04, 0x37
        /*0002*/ 	.short	(.L_7371 - .L_7370)
.L_7370:
        /*0004*/ 	.word	0x00000082


	//----- nvinfo : EIATTR_SW2861232_WAR
	.align		4
.L_7371:
        /*0008*/ 	.byte	0x01, 0x35
	.zero		2


	//----- nvinfo : EIATTR_PARAM_CBANK
	.align		4
        /*000c*/ 	.byte	0x04, 0x0a
        /*000e*/ 	.short	(.L_7373 - .L_7372)
	.align		4
.L_7372:
        /*0010*/ 	.word	index@(.nv.constant0._ZN2at6native29vectorized_elementwise_kernelILi4ENS0_13BUnaryFunctorIdddZZZNS0_21remainder_kernel_cudaERNS_18TensorIteratorBaseEENKUlvE0_clEvENKUlvE_clEvEUlddE_EESt5arrayIPcLm2EEEEviT0_T1_)
        /*0014*/ 	.short	0x0160
        /*0016*/ 	.short	0x0028


	//----- nvinfo : EIATTR_CBANK_PARAM_SIZE
	.align		4
.L_7373:
        /*0018*/ 	.byte	0x03, 0x19
        /*001a*/ 	.short	0x0028


	//----- nvinfo : EIATTR_KPARAM_INFO
	.align		4
        /*001c*/ 	.byte	0x04, 0x17
        /*001e*/ 	.short	(.L_7375 - .L_7374)
.L_7374:
        /*0020*/ 	.word	0x00000000
        /*0024*/ 	.short	0x0002
        /*0026*/ 	.short	0x0018
        /*0028*/ 	.byte	0x00, 0xf0, 0x41, 0x00


	//----- nvinfo : EIATTR_KPARAM_INFO
	.align		4
.L_7375:
        /*002c*/ 	.byte	0x04, 0x17
        /*002e*/ 	.short	(.L_7377 - .L_7376)
.L_7376:
        /*0030*/ 	.word	0x00000000
        /*0034*/ 	.short	0x0001
        /*0036*/ 	.short	0x0008
        /*0038*/ 	.byte	0x00, 0xf0, 0x41, 0x00


	//----- nvinfo : EIATTR_KPARAM_INFO
	.align		4
.L_7377:
        /*003c*/ 	.byte	0x04, 0x17
        /*003e*/ 	.short	(.L_7379 - .L_7378)
.L_7378:
        /*0040*/ 	.word	0x00000000
        /*0044*/ 	.short	0x0000
        /*0046*/ 	.short	0x0000
        /*0048*/ 	.byte	0x00, 0xf0, 0x11, 0x00


	//----- nvinfo : EIATTR_MAXREG_COUNT
	.align		4
.L_7379:
        /*004c*/ 	.byte	0x03, 0x1b
        /*004e*/ 	.short	0x00ff


	//----- nvinfo : EIATTR_MERCURY_ISA_VERSION
	.align		4
        /*0050*/ 	.byte	0x03, 0x5f
        /*0052*/ 	.short	0x0000


	//----- nvinfo : EIATTR_EXIT_INSTR_OFFSETS
	.align		4
        /*0054*/ 	.byte	0x04, 0x1c
        /*0056*/ 	.short	(.L_7381 - .L_7380)


	//   ....[0]....
.L_7380:
        /*0058*/ 	.word	0x000083b0


	//   ....[1]....
        /*005c*/ 	.word	0x00010ff0


	//   ....[2]....
        /*0060*/ 	.word	0x00011040


	//----- nvinfo : EIATTR_MAX_THREADS
	.align		4
.L_7381:
        /*0064*/ 	.byte	0x04, 0x05
        /*0066*/ 	.short	(.L_7383 - .L_7382)
.L_7382:
        /*0068*/ 	.word	0x00000080
        /*006c*/ 	.word	0x00000001
        /*0070*/ 	.word	0x00000001


	//----- nvinfo : EIATTR_CRS_STACK_SIZE
	.align		4
.L_7383:
        /*0074*/ 	.byte	0x04, 0x1e
        /*0076*/ 	.short	(.L_7385 - .L_7384)
.L_7384:
        /*0078*/ 	.word	0x00000000
.L_7385:


//--------------------- .nv.info._ZN2at6native29vectorized_elementwise_kernelILi8ENS0_13BUnaryFunctorIdddZZZNS0_21remainder_kernel_cudaERNS_18TensorIteratorBaseEENKUlvE0_clEvENKUlvE_clEvEUlddE_EESt5arrayIPcLm2EEEEviT0_T1_ --------------------------
	.section	.nv.info._ZN2at6native29vectorized_elementwise_kernelILi8ENS0_13BUnaryFunctorIdddZZZNS0_21remainder_kernel_cudaERNS_18TensorIteratorBaseEENKUlvE0_clEvENKUlvE_clEvEUlddE_EESt5arrayIPcLm2EEEEviT0_T1_,"",@"SHT_CUDA_INFO"
	.sectionflags	@""
	.align	4


	//----- nvinfo : EIATTR_CUDA_API_VERSION
	.align		4
        /*0000*/ 	.byte	0x04, 0x37
        /*0002*/ 	.short	(.L_7387 - .L_7386)
.L_7386:
        /*0004*/ 	.word	0x00000082


	//----- nvinfo : EIATTR_SW2861232_WAR
	.align		4
.L_7387:
        /*0008*/ 	.byte	0x01, 0x35
	.zero		2


	//----- nvinfo : EIATTR_PARAM_CBANK
	.align		4
        /*000c*/ 	.byte	0x04, 0x0a
        /*000e*/ 	.short	(.L_7389 - .L_7388)
	.align		4
.L_7388:
        /*0010*/ 	.word	index@(.nv.constant0._ZN2at6native29vectorized_elementwise_kernelILi8ENS0_13BUnaryFunctorIdddZZZNS0_21remainder_kernel_cudaERNS_18TensorIteratorBaseEENKUlvE0_clEvENKUlvE_clEvEUlddE_EESt5arrayIPcLm2EEEEviT0_T1_)
        /*0014*/ 	.short	0x0160
        /*0016*/ 	.short	0x0028


	//----- nvinfo : EIATTR_CBANK_PARAM_SIZE
	.align		4
.L_7389:
        /*0018*/ 	.byte	0x03, 0x19
        /*001a*/ 	.short	0x0028


	//----- nvinfo : EIATTR_KPARAM_INFO
	.align		4
        /*001c*/ 	.byte	0x04, 0x17
        /*001e*/ 	.short	(.L_7391 - .L_7390)
.L_7390:
        /*0020*/ 	.word	0x00000000
        /*0024*/ 	.short	0x0002
        /*0026*/ 	.short	0x0018
        /*0028*/ 	.byte	0x00, 0xf0, 0x41, 0x00


	//----- nvinfo : EIATTR_KPARAM_INFO
	.align		4
.L_7391:
        /*002c*/ 	.byte	0x04, 0x17
        /*002e*/ 	.short	(.L_7393 - .L_7392)
.L_7392:
        /*0030*/ 	.word	0x00000000
        /*0034*/ 	.short	0x0001
        /*0036*/ 	.short	0x0008
        /*0038*/ 	.byte	0x00, 0xf0, 0x41, 0x00


	//----- nvinfo : EIATTR_KPARAM_INFO
	.align		4
.L_7393:
        /*003c*/ 	.byte	0x04, 0x17
        /*003e*/ 	.short	(.L_7395 - .L_7394)
.L_7394:
        /*0040*/ 	.word	0x00000000
        /*0044*/ 	.short	0x0000
        /*0046*/ 	.short	0x0000
        /*0048*/ 	.byte	0x00, 0xf0, 0x11, 0x00


	//----- nvinfo : EIATTR_MAXREG_COUNT
	.align		4
.L_7395:
        /*004c*/ 	.byte	0x03, 0x1b
        /*004e*/ 	.short	0x00ff


	//----- nvinfo : EIATTR_MERCURY_ISA_VERSION
	.align		4
        /*0050*/ 	.byte	0x03, 0x5f
        /*0052*/ 	.short	0x0000


	//----- nvinfo : EIATTR_EXIT_INSTR_OFFSETS
	.align		4
        /*0054*/ 	.byte	0x04, 0x1c
        /*0056*/ 	.short	(.L_7397 - .L_7396)


	//   ....[0]....
.L_7396:
        /*0058*/ 	.word	0x00000010


	//----- nvinfo : EIATTR_MAX_THREADS
	.align		4
.L_7397:
        /*005c*/ 	.byte	0x04, 0x05
        /*005e*/ 	.short	(.L_7399 - .L_7398)
.L_7398:
        /*0060*/ 	.word	0x00000080
        /*0064*/ 	.word	0x00000001
        /*0068*/ 	.word	0x00000001
.L_7399:


//--------------------- .nv.info._ZN2at6native18elementwise_kernelILi128ELi4EZNS0_15gpu_kernel_implINS0_13AUnaryFunctorIdddZZZNS0_21remainder_kernel_cudaERNS_18TensorIteratorBaseEENKUlvE0_clEvENKUlvE_clEvEUlddE_EEEEvS5_RKT_EUliE_EEviT1_ --------------------------
	.section	.nv.info._ZN2at6native18elementwise_kernelILi128ELi4EZNS0_15gpu_kernel_implINS0_13AUnaryFunctorIdddZZZNS0_21remainder_kernel_cudaERNS_18TensorIteratorBaseEENKUlvE0_clEvENKUlvE_clEvEUlddE_EEEEvS5_RKT_EUliE_EEviT1_,"",@"SHT_CUDA_INFO"
	.sectionflags	@""
	.align	4


	//----- nvinfo : EIATTR_CUDA_API_VERSION
	.align		4
        /*0000*/ 	.byte	0x04, 0x37
        /*0002*/ 	.short	(.L_7401 - .L_7400)
.L_7400:
        /*0004*/ 	.word	0x00000082


	//----- nvinfo : EIATTR_SW2861232_WAR
	.align		4
.L_7401:
        /*0008*/ 	.byte	0x01, 0x35
	.zero		2


	//----- nvinfo : EIATTR_PARAM_CBANK
	.align		4
        /*000c*/ 	.byte	0x04, 0x0a
        /*000e*/ 	.short	(.L_7403 - .L_7402)
	.align		4
.L_7402:
        /*0010*/ 	.word	index@(.nv.constant0._ZN2at6native18elementwise_kernelILi128ELi4EZNS0_15gpu_kernel_implINS0_13AUnaryFunctorIdddZZZNS0_21remainder_kernel_cudaERNS_18TensorIteratorBaseEENKUlvE0_clEvENKUlvE_clEvEUlddE_EEEEvS5_RKT_EUliE_EEviT1_)
        /*0014*/ 	.short	0x0160
        /*0016*/ 	.short	0x0230


	//----- nvinfo : EIATTR_CBANK_PARAM_SIZE
	.align		4
.L_7403:
        /*0018*/ 	.byte	0x03, 0x19
        /*001a*/ 	.short	0x0230


	//----- nvinfo : EIATTR_KPARAM_INFO
	.align		4
        /*001c*/ 	.byte	0x04, 0x17
        /*001e*/ 	.short	(.L_7405 - .L_7404)
.L_7404:
        /*0020*/ 	.word	0x00000000
        /*0024*/ 	.short	0x0001
        /*0026*/ 	.short	0x0008
        /*0028*/ 	.byte	0x00, 0xf0, 0xa1, 0x08


	//----- nvinfo : EIATTR_KPARAM_INFO
	.align		4
.L_7405:
        /*002c*/ 	.byte	0x04, 0x17
        /*002e*/ 	.short	(.L_7407 - .L_7406)
.L_7406:
        /*0030*/ 	.word	0x00000000
        /*0034*/ 	.short	0x0000
        /*0036*/ 	.short	0x0000
        /*0038*/ 	.byte	0x00, 0xf0, 0x11, 0x00


	//----- nvinfo : EIATTR_MAXREG_COUNT
	.align		4
.L_7407:
        /*003c*/ 	.byte	0x03, 0x1b
        /*003e*/ 	.short	0x0080


	//----- nvinfo : EIATTR_EXTERNS
	.align		4
        /*0040*/ 	.byte	0x04, 0x0f
        /*0042*/ 	.short	(.L_7409 - .L_7408)


	//   ....[0]....
	.align		4
.L_7408:
        /*0044*/ 	.word	index@(__assertfail)


	//----- nvinfo : EIATTR_MERCURY_ISA_VERSION
	.align		4
.L_7409:
        /*0048*/ 	.byte	0x03, 0x5f
        /*004a*/ 	.short	0x0000


	//----- nvinfo : EIATTR_SYSCALL_OFFSETS
	.align		4
        /*004c*/ 	.byte	0x04, 0x46
        /*004e*/ 	.short	(.L_7411 - .L_7410)


	//   ....[0]....
.L_7410:
        /*0050*/ 	.word	0x00001d80


	//   ....[1]....
        /*0054*/ 	.word	0x00003e00


	//   ....[2]....
        /*0058*/ 	.word	0x00005c00


	//   ....[3]....
        /*005c*/ 	.word	0x00007c60


	//   ....[4]....
        /*0060*/ 	.word	0x00009a10


	//   ....[5]....
        /*0064*/ 	.word	0x0000ba70


	//   ....[6]....
        /*0068*/ 	.word	0x0000d830


	//   ....[7]....
        /*006c*/ 	.word	0x0000f8b0


	//----- nvinfo : EIATTR_EXIT_INSTR_OFFSETS
	.align		4
.L_7411:
        /*0070*/ 	.byte	0x04, 0x1c
        /*0072*/ 	.short	(.L_7413 - .L_7412)


	//   ....[0]....
.L_7412:
        /*0074*/ 	.word	0x0000bb10


	//   ....[1]....
        /*0078*/ 	.word	0x0000ea00


	//   ....[2]....
        /*007c*/ 	.word	0x0000ea40


	//   ....[3]....
        /*0080*/ 	.word	0x0000ead0


	//   ....[4]....
        /*0084*/ 	.word	0x0000eb00


	//   ....[5]....
        /*0088*/ 	.word	0x0000eb30


	//   ....[6]....
        /*008c*/ 	.word	0x0000ebe0


	//   ....[7]....
        /*0090*/ 	.word	0x0000ec40


	//   ....[8]....
        /*0094*/ 	.word	0x0000ed00


	//   ....[9]....
        /*0098*/ 	.word	0x0000ed70


	//   ....[10]....
        /*009c*/ 	.word	0x0000ed90


	//   ....[11]....
        /*00a0*/ 	.word	0x0000ee50


	//   ....[12]....
        /*00a4*/ 	.word	0x0000ee80


	//   ....[13]....
        /*00a8*/ 	.word	0x0000f030


	//   ....[14]....
        /*00ac*/ 	.word	0x0000f1b0


	//   ....[15]....
        /*00b0*/ 	.word	0x0000f210


	//   ....[16]....
        /*00b4*/ 	.word	0x0000f2c0


	//   ....[17]....
        /*00b8*/ 	.word	0x0000f460


	//   ....[18]....
        /*00bc*/ 	.word	0x0000f600


	//   ....[19]....
        /*00c0*/ 	.word	0x0000f780


	//   ....[20]....
        /*00c4*/ 	.word	0x0000f8c0


	//   ....[21]....
        /*00c8*/ 	.word	0x0000f8f0


	//   ....[22]....
        /*00cc*/ 	.word	0x0000f920


	//----- nvinfo : EIATTR_MAX_THREADS
	.align		4
.L_7413:
        /*00d0*/ 	.byte	0x04, 0x05
        /*00d2*/ 	.short	(.L_7415 - .L_7414)
.L_7414:
        /*00d4*/ 	.word	0x00000080
        /*00d8*/ 	.word	0x00000001
        /*00dc*/ 	.word	0x00000001


	//----- nvinfo : EIATTR_CRS_STACK_SIZE
	.align		4
.L_7415:
        /*00e0*/ 	.byte	0x04, 0x1e
        /*00e2*/ 	.short	(.L_7417 - .L_7416)
.L_7416:
        /*00e4*/ 	.word	0x00000000
.L_7417:


//--------------------- .nv.info._ZN2at6native27unrolled_elementwise_kernelINS0_13AUnaryFunctorIdddZZZNS0_21remainder_kernel_cudaERNS_18TensorIteratorBaseEENKUlvE0_clEvENKUlvE_clEvEUlddE_EESt5arrayIPcLm2EELi4E23TrivialOffsetCalculatorILi1EjESD_NS0_6memory12LoadWithCastILi1EEENSE_13StoreWithCastILi1EEEEEviT_T0_T2_T3_T4_T5_ --------------------------
	.section	.nv.info._ZN2at6native27unrolled_elementwise_kernelINS0_13AUnaryFunctorIdddZZZNS0_21remainder_kernel_cudaERNS_18TensorIteratorBaseEENKUlvE0_clEvENKUlvE_clEvEUlddE_EESt5arrayIPcLm2EELi4E23TrivialOffsetCalculatorILi1EjESD_NS0_6memory12LoadWithCastILi1EEENSE_13StoreWithCastILi1EEEEEviT_T0_T2_T3_T4_T5_,"",@"SHT_CUDA_INFO"
	.sectionflags	@""
	.align	4


	//----- nvinfo : EIATTR_CUDA_API_VERSION
	.align		4
        /*0000*/ 	.byte	0x04, 0x37
        /*0002*/ 	.short	(.L_7419 - .L_7418)
.L_7418:
        /*0004*/ 	.word	0x00000082


	//----- nvinfo : EIATTR_SW2861232_WAR
	.align		4
.L_7419:
        /*0008*/ 	.byte	0x01, 0x35
	.zero		2


	//----- nvinfo : EIATTR_PARAM_CBANK
	.align		4
        /*000c*/ 	.byte	0x04, 0x0a
        /*000e*/ 	.short	(.L_7421 - .L_7420)
	.align		4
.L_7420:
        /*0010*/ 	.word	index@(.nv.constant0._ZN2at6native27unrolled_elementwise_kernelINS0_13AUnaryFunctorIdddZZZNS0_21remainder_kernel_cudaERNS_18TensorIteratorBaseEENKUlvE0_clEvENKUlvE_clEvEUlddE_EESt5arrayIPcLm2EELi4E23TrivialOffsetCalculatorILi1EjESD_NS0_6memory12LoadWithCastILi1EEENSE_13StoreWithCastILi1EEEEEviT_T0_T2_T3_T4_T5_)
        /*0014*/ 	.short	0x0160
        /*0016*/ 	.short	0x003c


	//----- nvinfo : EIATTR_CBANK_PARAM_SIZE
	.align		4
.L_7421:
        /*0018*/ 	.byte	0x03, 0x19
        /*001a*/ 	.short	0x003c


	//----- nvinfo : EIATTR_KPARAM_INFO
	.align		4
        /*001c*/ 	.byte	0x04, 0x17
        /*001e*/ 	.short	(.L_7423 - .L_7422)
.L_7422:
        /*0020*/ 	.word	0x00000000
        /*0024*/ 	.short	0x0006
        /*0026*/ 	.short	0x0034
        /*0028*/ 	.byte	0x00, 0xf0, 0x21, 0x00


	//----- nvinfo : EIATTR_KPARAM_INFO
	.align		4
.L_7423:
        /*002c*/ 	.byte	0x04, 0x17
        /*002e*/ 	.short	(.L_7425 - .L_7424)
.L_7424:
        /*0030*/ 	.word	0x00000000
        /*0034*/ 	.short	0x0005
        /*0036*/ 	.short	0x002c
        /*0038*/ 	.byte	0x00, 0xf0, 0x21, 0x00


	//----- nvinfo : EIATTR_KPARAM_INFO
	.align		4
.L_7425:
        /*003c*/ 	.byte	0x04, 0x17
        /*003e*/ 	.short	(.L_7427 - .L_7426)
.L_7426:
        /*0040*/ 	.word	0x00000000
        /*0044*/ 	.short	0x0004
        /*0046*/ 	.short	0x0029
        /*0048*/ 	.byte	0x00, 0xf0, 0x05, 0x00


	//----- nvinfo : EIATTR_KPARAM_INFO
	.align		4
.L_7427:
        /*004c*/ 	.byte	0x04, 0x17
        /*004e*/ 	.short	(.L_7429 - .L_7428)
.L_7428:
        /*0050*/ 	.word	0x00000000
        /*0054*/ 	.short	0x0003
        /*0056*/ 	.short	0x0028
        /*0058*/ 	.byte	0x00, 0xf0, 0x05, 0x00


	//----- nvinfo : EIATTR_KPARAM_INFO
	.align		4
.L_7429:
        /*005c*/ 	.byte	0x04, 0x17
        /*005e*/ 	.short	(.L_7431 - .L_7430)
.L_7430:
        /*0060*/ 	.word	0x00000000
        /*0064*/ 	.short	0x0002
        /*0066*/ 	.short	0x0018
        /*0068*/ 	.byte	0x00, 0xf0, 0x41, 0x00


	//----- nvinfo : EIATTR_KPARAM_INFO
	.align		4
.L_7431:
        /*006c*/ 	.byte	0x04, 0x17
        /*006e*/ 	.short	(.L_7433 - .L_7432)
.L_7432:
        /*0070*/ 	.word	0x00000000
        /*0074*/ 	.short	0x0001
        /*0076*/ 	.short	0x0008
        /*0078*/ 	.byte	0x00, 0xf0, 0x41, 0x00


	//----- nvinfo : EIATTR_KPARAM_INFO
	.align		4
.L_7433:
        /*007c*/ 	.byte	0x04, 0x17
        /*007e*/ 	.short	(.L_7435 - .L_7434)
.L_7434:
        /*0080*/ 	.word	0x00000000
        /*0084*/ 	.short	0x0000
        /*0086*/ 	.short	0x0000
        /*0088*/ 	.byte	0x00, 0xf0, 0x11, 0x00


	//----- nvinfo : EIATTR_MAXREG_COUNT
	.align		4
.L_7435:
        /*008c*/ 	.byte	0x03, 0x1b
        /*008e*/ 	.short	0x00ff


	//----- nvinfo : EIATTR_EXTERNS
	.align		4
        /*0090*/ 	.byte	0x04, 0x0f
        /*0092*/ 	.short	(.L_7437 - .L_7436)


	//   ....[0]....
	.align		4
.L_7436:
        /*0094*/ 	.word	index@(__assertfail)


	//----- nvinfo : EIATTR_MERCURY_ISA_VERSION
	.align		4
.L_7437:
        /*0098*/ 	.byte	0x03, 0x5f
        /*009a*/ 	.short	0x0000


	//----- nvinfo : EIATTR_SYSCALL_OFFSETS
	.align		4
        /*009c*/ 	.byte	0x04, 0x46
        /*009e*/ 	.short	(.L_7439 - .L_7438)


	//   ....[0]....
.L_7438:
        /*00a0*/ 	.word	0x00000f90


	//   ....[1]....
        /*00a4*/ 	.word	0x00001f40


	//   ....[2]....
        /*00a8*/ 	.word	0x00002f00


	//   ....[3]....
        /*00ac*/ 	.word	0x00003e90


	//   ....[4]....
        /*00b0*/ 	.word	0x000092a0


	//   ....[5]....
        /*00b4*/ 	.word	0x0000a340


	//   ....[6]....
        /*00b8*/ 	.word	0x0000b3a0


	//   ....[7]....
        /*00bc*/ 	.word	0x0000c420


	//----- nvinfo : EIATTR_EXIT_INSTR_OFFSETS
	.align		4
.L_7439:
        /*00c0*/ 	.byte	0x04, 0x1c
        /*00c2*/ 	.short	(.L_7441 - .L_7440)


	//   ....[0]....
.L_7440:
        /*00c4*/ 	.word	0x0000b440


	//   ....[1]....
        /*00c8*/ 	.word	0x0000b570


	//   ....[2]....
        /*00cc*/ 	.word	0x0000b5b0


	//   ....[3]....
        /*00d0*/ 	.word	0x0000b640


	//   ....[4]....
        /*00d4*/ 	.word	0x0000b670


	//   ....[5]....
        /*00d8*/ 	.word	0x0000b6a0


	//   ....[6]....
        /*00dc*/ 	.word	0x0000b750


	//   ....[7]....
        /*00e0*/ 	.word	0x0000b7b0


	//   ....[8]....
        /*00e4*/ 	.word	0x0000b870


	//   ....[9]....
        /*00e8*/ 	.word	0x0000b8e0


	//   ....[10]....
        /*00ec*/ 	.word	0x0000b900


	//   ....[11]....
        /*00f0*/ 	.word	0x0000b9c0


	//   ....[12]....
        /*00f4*/ 	.word	0x0000b9f0


	//   ....[13]....
        /*00f8*/ 	.word	0x0000bba0


	//   ....[14]....
        /*00fc*/ 	.word	0x0000bd20


	//   ....[15]....
        /*0100*/ 	.word	0x0000bd80


	//   ....[16]....
        /*0104*/ 	.word	0x0000be30


	//   ....[17]....
        /*0108*/ 	.word	0x0000bfd0


	//   ....[18]....
        /*010c*/ 	.word	0x0000c170


	//   ....[19]....
        /*0110*/ 	.word	0x0000c2f0


	//   ....[20]....
        /*0114*/ 	.word	0x0000c430


	//   ....[21]....
        /*0118*/ 	.word	0x0000c460


	//   ....[22]....
        /*011c*/ 	.word	0x0000c490


	//----- nvinfo : EIATTR_MAX_THREADS
	.align		4
.L_7441:
        /*0120*/ 	.byte	0x04, 0x05
        /*0122*/ 	.short	(.L_7443 - .L_7442)
.L_7442:
        /*0124*/ 	.word	0x00000080
        /*0128*/ 	.word	0x00000001
        /*012c*/ 	.word	0x00000001


	//----- nvinfo : EIATTR_CRS_STACK_SIZE
	.align		4
.L_7443:
        /*0130*/ 	.byte	0x04, 0x1e
        /*0132*/ 	.short	(.L_7445 - .L_7444)
.L_7444:
        /*0134*/ 	.word	0x00000000
.L_7445:


//--------------------- .nv.info._ZN2at6native18elementwise_kernelILi128ELi2EZNS0_22gpu_kernel_impl_nocastINS0_13AUnaryFunctorIdddZZZNS0_21remainder_kernel_cudaERNS_18TensorIteratorBaseEENKUlvE0_clEvENKUlvE_clEvEUlddE_EEEEvS5_RKT_EUliE_EEviT1_ --------------------------
	.section	.nv.info._ZN2at6native18elementwise_kernelILi128ELi2EZNS0_22gpu_kernel_impl_nocastINS0_13AUnaryFunctorIdddZZZNS0_21remainder_kernel_cudaERNS_18TensorIteratorBaseEENKUlvE0_clEvENKUlvE_clEvEUlddE_EEEEvS5_RKT_EUliE_EEviT1_,"",@"SHT_CUDA_INFO"
	.sectionflags	@""
	.align	4


	//----- nvinfo : EIATTR_CUDA_API_VERSION
	.align		4
        /*0000*/ 	.byte	0x04, 0x37
        /*0002*/ 	.short	(.L_7447 - .L_7446)
.L_7446:
        /*0004*/ 	.word	0x00000082


	//----- nvinfo : EIATTR_SW2861232_WAR
	.align		4
.L_7447:
        /*0008*/ 	.byte	0x01, 0x35
	.zero		2


	//----- nvinfo : EIATTR_PARAM_CBANK
	.align		4
        /*000c*/ 	.byte	0x04, 0x0a
        /*000e*/ 	.short	(.L_7449 - .L_7448)
	.align		4
.L_7448:
        /*0010*/ 	.word	index@(.nv.constant0._ZN2at6native18elementwise_kernelILi128ELi2EZNS0_22gpu_kernel_impl_nocastINS0_13AUnaryFunctorIdddZZZNS0_21remainder_kernel_cudaERNS_18TensorIteratorBaseEENKUlvE0_clEvENKUlvE_clEvEUlddE_EEEEvS5_RKT_EUliE_EEviT1_)
        /*0014*/ 	.short	0x0160
        /*0016*/ 	.short	0x0228


	//----- nvinfo : EIATTR_CBANK_PARAM_SIZE
	.align		4
.L_7449:
        /*0018*/ 	.byte	0x03, 0x19
        /*001a*/ 	.short	0x0228


	//----- nvinfo : EIATTR_KPARAM_INFO
	.align		4
        /*001c*/ 	.byte	0x04, 0x17
        /*001e*/ 	.short	(.L_7451 - .L_7450)
.L_7450:
        /*0020*/ 	.word	0x00000000
        /*0024*/ 	.short	0x0001
        /*0026*/ 	.short	0x0008
        /*0028*/ 	.byte	0x00, 0xf0, 0x81, 0x08


	//----- nvinfo : EIATTR_KPARAM_INFO
	.align		4
.L_7451:
        /*002c*/ 	.byte	0x04, 0x17
        /*002e*/ 	.short	(.L_7453 - .L_7452)
.L_7452:
        /*0030*/ 	.word	0x00000000
        /*0034*/ 	.short	0x0000
        /*0036*/ 	.short	0x0000
        /*0038*/ 	.byte	0x00, 0xf0, 0x11, 0x00


	//----- nvinfo : EIATTR_MAXREG_COUNT
	.align		4
.L_7453:
        /*003c*/ 	.byte	0x03, 0x1b
        /*003e*/ 	.short	0x0080


	//----- nvinfo : EIATTR_MERCURY_ISA_VERSION
	.align		4
        /*0040*/ 	.byte	0x03, 0x5f
        /*0042*/ 	.short	0x0000


	//----- nvinfo : EIATTR_EXIT_INSTR_OFFSETS
	.align		4
        /*0044*/ 	.byte	0x04, 0x1c
        /*0046*/ 	.short	(.L_7455 - .L_7454)


	//   ....[0]....
.L_7454:
        /*0048*/ 	.word	0x00001fb0


	//   ....[1]....
        /*004c*/ 	.word	0x00003e90


	//----- nvinfo : EIATTR_MAX_THREADS
	.align		4
.L_7455:
        /*0050*/ 	.byte	0x04, 0x05
        /*0052*/ 	.short	(.L_7457 - .L_7456)
.L_7456:
        /*0054*/ 	.word	0x00000080
        /*0058*/ 	.word	0x00000001
        /*005c*/ 	.word	0x00000001


	//----- nvinfo : EIATTR_CRS_STACK_SIZE
	.align		4
.L_7457:
        /*0060*/ 	.byte	0x04, 0x1e
        /*0062*/ 	.short	(.L_7459 - .L_7458)
.L_7458:
        /*0064*/ 	.word	0x00000000
.L_7459:


//--------------------- .nv.info._ZN2at6native27unrolled_elementwise_kernelINS0_13AUnaryFunctorIdddZZZNS0_21remainder_kernel_cudaERNS_18TensorIteratorBaseEENKUlvE0_clEvENKUlvE_clEvEUlddE_EESt5arrayIPcLm2EELi4E23TrivialOffsetCalculatorILi1EjESD_NS0_6memory15LoadWithoutCastENSE_16StoreWithoutCastEEEviT_T0_T2_T3_T4_T5_ --------------------------
	.section	.nv.info._ZN2at6native27unrolled_elementwise_kernelINS0_13AUnaryFunctorIdddZZZNS0_21remainder_kernel_cudaERNS_18TensorIteratorBaseEENKUlvE0_clEvENKUlvE_clEvEUlddE_EESt5arrayIPcLm2EELi4E23TrivialOffsetCalculatorILi1EjESD_NS0_6memory15LoadWithoutCastENSE_16StoreWithoutCastEEEviT_T0_T2_T3_T4_T5_,"",@"SHT_CUDA_INFO"
	.sectionflags	@""
	.align	4


	//----- nvinfo : EIATTR_CUDA_API_VERSION
	.align		4
        /*0000*/ 	.byte	0x04, 0x37
        /*0002*/ 	.short	(.L_7461 - .L_7460)
.L_7460:
        /*0004*/ 	.word	0x00000082


	//----- nvinfo : EIATTR_SW2861232_WAR
	.align		4
.L_7461:
        /*0008*/ 	.byte	0x01, 0x35
	.zero		2


	//----- nvinfo : EIATTR_PARAM_CBANK
	.align		4
        /*000c*/ 	.byte	0x04, 0x0a
        /*000e*/ 	.short	(.L_7463 - .L_7462)
	.align		4
.L_7462:
        /*0010*/ 	.word	index@(.nv.constant0._ZN2at6native27unrolled_elementwise_kernelINS0_13AUnaryFunctorIdddZZZNS0_21remainder_kernel_cudaERNS_18TensorIteratorBaseEENKUlvE0_clEvENKUlvE_clEvEUlddE_EESt5arrayIPcLm2EELi4E23TrivialOffsetCalculatorILi1EjESD_NS0_6memory15LoadWithoutCastENSE_16StoreWithoutCastEEEviT_T0_T2_T3_T4_T5_)
        /*0014*/ 	.short	0x0160
        /*0016*/ 	.short	0x002c


	//----- nvinfo : EIATTR_CBANK_PARAM_SIZE
	.align		4
.L_7463:
        /*0018*/ 	.byte	0x03, 0x19
        /*001a*/ 	.short	0x002c


	//----- nvinfo : EIATTR_KPARAM_INFO
	.align		4
        /*001c*/ 	.byte	0x04, 0x17
        /*001e*/ 	.short	(.L_7465 - .L_7464)
.L_7464:
        /*0020*/ 	.word	0x00000000
        /*0024*/ 	.short	0x0006
        /*0026*/ 	.short	0x002b
        /*0028*/ 	.byte	0x00, 0xf0, 0x05, 0x00


	//----- nvinfo : EIATTR_KPARAM_INFO
	.align		4
.L_7465:
        /*002c*/ 	.byte	0x04, 0x17
        /*002e*/ 	.short	(.L_7467 - .L_7466)
.L_7466:
        /*0030*/ 	.word	0x00000000
        /*0034*/ 	.short	0x0005
        /*0036*/ 	.short	0x002a
        /*0038*/ 	.byte	0x00, 0xf0, 0x05, 0x00


	//----- nvinfo : EIATTR_KPARAM_INFO
	.align		4
.L_7467:
        /*003c*/ 	.byte	0x04, 0x17
        /*003e*/ 	.short	(.L_7469 - .L_7468)
.L_7468:
        /*0040*/ 	.word	0x00000000
        /*0044*/ 	.short	0x0004
        /*0046*/ 	.short	0x0029
        /*0048*/ 	.byte	0x00, 0xf0, 0x05, 0x00


	//----- nvinfo : EIATTR_KPARAM_INFO
	.align		4
.L_7469:
        /*004c*/ 	.byte	0x04, 0x17
        /*004e*/ 	.short	(.L_7471 - .L_7470)
.L_7470:
        /*0050*/ 	.word	0x00000000
        /*0054*/ 	.short	0x0003
        /*0056*/ 	.short	0x0028
        /*0058*/ 	.byte	0x00, 0xf0, 0x05, 0x00


	//----- nvinfo : EIATTR_KPARAM_INFO
	.align		4
.L_7471:
        /*005c*/ 	.byte	0x04, 0x17
        /*005e*/ 	.short	(.L_7473 - .L_7472)
.L_7472:
        /*0060*/ 	.word	0x00000000
        /*0064*/ 	.short	0x0002
        /*0066*/ 	.short	0x0018
        /*0068*/ 	.byte	0x00, 0xf0, 0x41, 0x00


	//----- nvinfo : EIATTR_KPARAM_INFO
	.align		4
.L_7473:
        /*006c*/ 	.byte	0x04, 0x17
        /*006e*/ 	.short	(.L_7475 - .L_7474)
.L_7474:
        /*0070*/ 	.word	0x00000000
        /*0074*/ 	.short	0x0001
        /*0076*/ 	.short	0x0008
        /*0078*/ 	.byte	0x00, 0xf0, 0x41, 0x00


	//----- nvinfo : EIATTR_KPARAM_INFO
	.align		4
.L_7475:
        /*007c*/ 	.byte	0x04, 0x17
        /*007e*/ 	.short	(.L_7477 - .L_7476)
.L_7476:
        /*0080*/ 	.word	0x00000000
        /*0084*/ 	.short	0x0000
        /*0086*/ 	.short	0x0000
        /*0088*/ 	.byte	0x00, 0xf0, 0x11, 0x00


	//----- nvinfo : EIATTR_MAXREG_COUNT
	.align		4
.L_7477:
        /*008c*/ 	.byte	0x03, 0x1b
        /*008e*/ 	.short	0x00ff


	//----- nvinfo : EIATTR_MERCURY_ISA_VERSION
	.align		4
        /*0090*/ 	.byte	0x03, 0x5f
        /*0092*/ 	.short	0x0000


	//----- nvinfo : EIATTR_EXIT_INSTR_OFFSETS
	.align		4
        /*0094*/ 	.byte	0x04, 0x1c
        /*0096*/ 	.short	(.L_7479 - .L_7478)


	//   ....[0]....
.L_7478:
        /*0098*/ 	.word	0x00004620


	//   ....[1]....
        /*009c*/ 	.word	0x00004670


	//----- nvinfo : EIATTR_MAX_THREADS
	.align		4
.L_7479:
        /*00a0*/ 	.byte	0x04, 0x05
        /*00a2*/ 	.short	(.L_7481 - .L_7480)
.L_7480:
        /*00a4*/ 	.word	0x00000080
        /*00a8*/ 	.word	0x00000001
        /*00ac*/ 	.word	0x00000001


	//----- nvinfo : EIATTR_CRS_STACK_SIZE
	.align		4
.L_7481:
        /*00b0*/ 	.byte	0x04, 0x1e
        /*00b2*/ 	.short	(.L_7483 - .L_7482)
.L_7482:
        /*00b4*/ 	.word	0x00000000
.L_7483:


//--------------------- .nv.info._ZN2at6native29vectorized_elementwise_kernelILi2ENS0_13AUnaryFunctorIdddZZZNS0_21remainder_kernel_cudaERNS_18TensorIteratorBaseEENKUlvE0_clEvENKUlvE_clEvEUlddE_EESt5arrayIPcLm2EEEEviT0_T1_ --------------------------
	.section	.nv.info._ZN2at6native29vectorized_elementwise_kernelILi2ENS0_13AUnaryFunctorIdddZZZNS0_21remainder_kernel_cudaERNS_18TensorIteratorBaseEENKUlvE0_clEvENKUlvE_clEvEUlddE_EESt5arrayIPcLm2EEEEviT0_T1_,"",@"SHT_CUDA_INFO"
	.sectionflags	@""
	.align	4


	//----- nvinfo : EIATTR_CUDA_API_VERSION
	.align		4
        /*0000*/ 	.byte	0x04, 0x37
        /*0002*/ 	.short	(.L_7485 - .L_7484)
.L_7484:
        /*0004*/ 	.word	0x00000082


	//----- nvinfo : EIATTR_SW2861232_WAR
	.align		4
.L_7485:
        /*0008*/ 	.byte	0x01, 0x35
	.zero		2


	//----- nvinfo : EIATTR_PARAM_CBANK
	.align		4
        /*000c*/ 	.byte	0x04, 0x0a
        /*000e*/ 	.short	(.L_7487 - .L_7486)
	.align		4
.L_7486:
        /*0010*/ 	.word	index@(.nv.constant0._ZN2at6native29vectorized_elementwise_kernelILi2ENS0_13AUnaryFunctorIdddZZZNS0_21remainder_kernel_cudaERNS_18TensorIteratorBaseEENKUlvE0_clEvENKUlvE_clEvEUlddE_EESt5arrayIPcLm2EEEEviT0_T1_)
        /*0014*/ 	.short	0x0160
        /*0016*/ 	.short	0x0028


	//----- nvinfo : EIATTR_CBANK_PARAM_SIZE
	.align		4
.L_7487:
        /*0018*/ 	.byte	0x03, 0x19
        /*001a*/ 	.short	0x0028


	//----- nvinfo : EIATTR_KPARAM_INFO
	.align		4
        /*001c*/ 	.byte	0x04, 0x17
        /*001e*/ 	.short	(.L_7489 - .L_7488)
.L_7488:
        /*0020*/ 	.word	0x00000000
        /*0024*/ 	.short	0x0002
        /*0026*/ 	.short	0x0018
        /*0028*/ 	.byte	0x00, 0xf0, 0x41, 0x00


	//----- nvinfo : EIATTR_KPARAM_INFO
	.align		4
.L_7489:
        /*002c*/ 	.byte	0x04, 0x17
        /*002e*/ 	.short	(.L_7491 - .L_7490)
.L_7490:
        /*0030*/ 	.word	0x00000000
        /*0034*/ 	.short	0x0001
        /*0036*/ 	.short	0x0008
        /*0038*/ 	.byte	0x00, 0xf0, 0x41, 0x00


	//----- nvinfo : EIATTR_KPARAM_INFO
	.align		4
.L_7491:
        /*003c*/ 	.byte	0x04, 0x17
        /*003e*/ 	.short	(.L_7493 - .L_7492)
.L_7492:
        /*0040*/ 	.word	0x00000000
        /*0044*/ 	.short	0x0000
        /*0046*/ 	.short	0x0000
        /*0048*/ 	.byte	0x00, 0xf0, 0x11, 0x00


	//----- nvinfo : EIATTR_MAXREG_COUNT
	.align		4
.L_7493:
        /*004c*/ 	.byte	0x03, 0x1b
        /*004e*/ 	.short	0x00ff


	//----- nvinfo : EIATTR_MERCURY_ISA_VERSION
	.align		4
        /*0050*/ 	.byte	0x03, 0x5f
        /*0052*/ 	.short	0x0000


	//----- nvinfo : EIATTR_EXIT_INSTR_OFFSETS
	.align		4
        /*0054*/ 	.byte	0x04, 0x1c
        /*0056*/ 	.short	(.L_7495 - .L_7494)


	//   ....[0]....
.L_7494:
        /*0058*/ 	.word	0x00008590


	//   ....[1]....
        /*005c*/ 	.word	0x000111f0


	//   ....[2]....
        /*0060*/ 	.word	0x00011240


	//----- nvinfo : EIATTR_MAX_THREADS
	.align		4
.L_7495:
        /*0064*/ 	.byte	0x04, 0x05
        /*0066*/ 	.short	(.L_7497 - .L_7496)
.L_7496:
        /*0068*/ 	.word	0x00000080
        /*006c*/ 	.word	0x00000001
        /*0070*/ 	.word	0x00000001


	//----- nvinfo : EIATTR_CRS_STACK_SIZE
	.align		4
.L_7497:
        /*0074*/ 	.byte	0x04, 0x1e
        /*0076*/ 	.short	(.L_7499 - .L_7498)
.L_7498:
        /*0078*/ 	.word	0x00000000
.L_7499:


//--------------------- .nv.info._ZN2at6native29vectorized_elementwise_kernelILi4ENS0_13AUnaryFunctorIdddZZZNS0_21remainder_kernel_cudaERNS_18TensorIteratorBaseEENKUlvE0_clEvENKUlvE_clEvEUlddE_EESt5arrayIPcLm2EEEEviT0_T1_ --------------------------
	.section	.nv.info._ZN2at6native29vectorized_elementwise_kernelILi4ENS0_13AUnaryFunctorIdddZZZNS0_21remainder_kernel_cudaERNS_18TensorIteratorBaseEENKUlvE0_clEvENKUlvE_clEvEUlddE_EESt5arrayIPcLm2EEEEviT0_T1_,"",@"SHT_CUDA_INFO"
	.sectionflags	@""
	.align	4


	//----- nvinfo : EIATTR_CUDA_API_VERSION
	.align		4
        /*0000*/ 	.byte	0x04, 0x37
        /*0002*/ 	.short	(.L_7501 - .L_7500)
.L_7500:
        /*0004*/ 	.word	0x00000082


	//----- nvinfo : EIATTR_SW2861232_WAR
	.align		4
.L_7501:
        /*0008*/ 	.byte	0x01, 0x35
	.zero		2


	//----- nvinfo : EIATTR_PARAM_CBANK
	.align		4
        /*000c*/ 	.byte	0x04, 0x0a
        /*000e*/ 	.short	(.L_7503 - .L_7502)
	.align		4
.L_7502:
        /*0010*/ 	.word	index@(.nv.constant0._ZN2at6native29vectorized_elementwise_kernelILi4ENS0_13AUnaryFunctorIdddZZZNS0_21remainder_kernel_cudaERNS_18TensorIteratorBaseEENKUlvE0_clEvENKUlvE_clEvEUlddE_EESt5arrayIPcLm2EEEEviT0_T1_)
        /*0014*/ 	.short	0x0160
        /*0016*/ 	.short	0x0028


	//----- nvinfo : EIATTR_CBANK_PARAM_SIZE
	.align		4
.L_7503:
        /*0018*/ 	.byte	0x03, 0x19
        /*001a*/ 	.short	0x0028


	//----- nvinfo : EIATTR_KPARAM_INFO
	.align		4
        /*001c*/ 	.byte	0x04, 0x17
        /*001e*/ 	.short	(.L_7505 - .L_7504)
.L_7504:
        /*0020*/ 	.word	0x00000000
        /*0024*/ 	.short	0x0002
        /*0026*/ 	.short	0x0018
        /*0028*/ 	.byte	0x00, 0xf0, 0x41, 0x00


	//----- nvinfo : EIATTR_KPARAM_INFO
	.align		4
.L_7505:
        /*002c*/ 	.byte	0x04, 0x17
        /*002e*/ 	.short	(.L_7507 - .L_7506)
.L_7506:
        /*0030*/ 	.word	0x00000000
        /*0034*/ 	.short	0x0001
        /*0036*/ 	.short	0x0008
        /*0038*/ 	.byte	0x00, 0xf0, 0x41, 0x00


	//----- nvinfo : EIATTR_KPARAM_INFO
	.align		4
.L_7507:
        /*003c*/ 	.byte	0x04, 0x17
        /*003e*/ 	.short	(.L_7509 - .L_7508)
.L_7508:
        /*0040*/ 	.word	0x00000000
        /*0044*/ 	.short	0x0000
        /*0046*/ 	.short	0x0000
        /*0048*/ 	.byte	0x00, 0xf0, 0x11, 0x00


	//----- nvinfo : EIATTR_MAXREG_COUNT
	.align		4
.L_7509:
        /*004c*/ 	.byte	0x03, 0x1b
        /*004e*/ 	.short	0x00ff


	//----- nvinfo : EIATTR_MERCURY_ISA_VERSION
	.align		4
        /*0050*/ 	.byte	0x03, 0x5f
        /*0052*/ 	.short	0x0000


	//----- nvinfo : EIATTR_EXIT_INSTR_OFFSETS
	.align		4
        /*0054*/ 	.byte	0x04, 0x1c
        /*0056*/ 	.short	(.L_7511 - .L_7510)


	//   ....[0]....
.L_7510:
        /*0058*/ 	.word	0x00008590


	//   ....[1]....
        /*005c*/ 	.word	0x000111f0


	//   ....[2]....
        /*0060*/ 	.word	0x00011240


	//----- nvinfo : EIATTR_MAX_THREADS
	.align		4
.L_7511:
        /*0064*/ 	.byte	0x04, 0x05
        /*0066*/ 	.short	(.L_7513 - .L_7512)
.L_7512:
        /*0068*/ 	.word	0x00000080
        /*006c*/ 	.word	0x00000001
        /*0070*/ 	.word	0x00000001


	//----- nvinfo : EIATTR_CRS_STACK_SIZE
	.align		4
.L_7513:
        /*0074*/ 	.byte	0x04, 0x1e
        /*0076*/ 	.short	(.L_7515 - .L_7514)
.L_7514:
        /*0078*/ 	.word	0x00000000
.L_7515:


//--------------------- .nv.info._ZN2at6native29vectorized_elementwise_kernelILi8ENS0_13AUnaryFunctorIdddZZZNS0_21remainder_kernel_cudaERNS_18TensorIteratorBaseEENKUlvE0_clEvENKUlvE_clEvEUlddE_EESt5arrayIPcLm2EEEEviT0_T1_ --------------------------
	.section	.nv.info._ZN2at6native29vectorized_elementwise_kernelILi8ENS0_13AUnaryFunctorIdddZZZNS0_21remainder_kernel_cudaERNS_18TensorIteratorBaseEENKUlvE0_clEvENKUlvE_clEvEUlddE_EESt5arrayIPcLm2EEEEviT0_T1_,"",@"SHT_CUDA_INFO"
	.sectionflags	@""
	.align	4


	//----- nvinfo : EIATTR_CUDA_API_VERSION
	.align		4
        /*0000*/ 	.byte	0x04, 0x37
        /*0002*/ 	.short	(.L_7517 - .L_7516)
.L_7516:
        /*0004*/ 	.word	0x00000082


	//----- nvinfo : EIATTR_SW2861232_WAR
	.align		4
.L_7517:
        /*0008*/ 	.byte	0x01, 0x35
	.zero		2


	//----- nvinfo : EIATTR_PARAM_CBANK
	.align		4
        /*000c*/ 	.byte	0x04, 0x0a
        /*000e*/ 	.short	(.L_7519 - .L_7518)
	.align		4
.L_7518:
        /*0010*/ 	.word	index@(.nv.constant0._ZN2at6native29vectorized_elementwise_kernelILi8ENS0_13AUnaryFunctorIdddZZZNS0_21remainder_kernel_cudaERNS_18TensorIteratorBaseEENKUlvE0_clEvENKUlvE_clEvEUlddE_EESt5arrayIPcLm2EEEEviT0_T1_)
        /*0014*/ 	.short	0x0160
        /*0016*/ 	.short	0x0028


	//----- nvinfo : EIATTR_CBANK_PARAM_SIZE
	.align		4
.L_7519:
        /*0018*/ 	.byte	0x03, 0x19
        /*001a*/ 	.short	0x0028


	//----- nvinfo : EIATTR_KPARAM_INFO
	.align		4
        /*001c*/ 	.byte	0x04, 0x17
        /*001e*/ 	.short	(.L_7521 - .L_7520)
.L_7520:
        /*0020*/ 	.word	0x00000000
        /*0024*/ 	.short	0x0002
        /*0026*/ 	.short	0x0018
        /*0028*/ 	.byte	0x00, 0xf0, 0x41, 0x00


	//----- nvinfo : EIATTR_KPARAM_INFO
	.align		4
.L_7521:
        /*002c*/ 	.byte	0x04, 0x17
        /*002e*/ 	.short	(.L_7523 - .L_7522)
.L_7522:
        /*0030*/ 	.word	0x00000000
        /*0034*/ 	.short	0x0001
        /*0036*/ 	.short	0x0008
        /*0038*/ 	.byte	0x00, 0xf0, 0x41, 0x00


	//----- nvinfo : EIATTR_KPARAM_INFO
	.align		4
.L_7523:
        /*003c*/ 	.byte	0x04, 0x17
        /*003e*/ 	.short	(.L_7525 - .L_7524)
.L_7524:
        /*0040*/ 	.word	0x00000000
        /*0044*/ 	.short	0x0000
        /*0046*/ 	.short	0x0000
        /*0048*/ 	.byte	0x00, 0xf0, 0x11, 0x00


	//----- nvinfo : EIATTR_MAXREG_COUNT
	.align		4
.L_7525:
        /*004c*/ 	.byte	0x03, 0x1b
        /*004e*/ 	.short	0x00ff


	//----- nvinfo : EIATTR_MERCURY_ISA_VERSION
	.align		4
        /*0050*/ 	.byte	0x03, 0x5f
        /*0052*/ 	.short	0x0000


	//----- nvinfo : EIATTR_EXIT_INSTR_OFFSETS
	.align		4
        /*0054*/ 	.byte	0x04, 0x1c
        /*0056*/ 	.short	(.L_7527 - .L_7526)


	//   ....[0]....
.L_7526:
        /*0058*/ 	.word	0x00000010


	//----- nvinfo : EIATTR_MAX_THREADS
	.align		4
.L_7527:
        /*005c*/ 	.byte	0x04, 0x05
        /*005e*/ 	.short	(.L_7529 - .L_7528)
.L_7528:
        /*0060*/ 	.word	0x00000080
        /*0064*/ 	.word	0x00000001
        /*0068*/ 	.word	0x00000001
.L_7529:


//--------------------- .nv.info._ZN2at6native18elementwise_kernelILi128ELi4EZNS0_15gpu_kernel_implINS0_13BinaryFunctorIsssZZZNS0_21remainder_kernel_cudaERNS_18TensorIteratorBaseEENKUlvE_clEvENKUlvE3_clEvEUlssE_EEEEvS5_RKT_EUliE_EEviT1_ --------------------------
	.section	.nv.info._ZN2at6native18elementwise_kernelILi128ELi4EZNS0_15gpu_kernel_implINS0_13BinaryFunctorIsssZZZNS0_21remainder_kernel_cudaERNS_18TensorIteratorBaseEENKUlvE_clEvENKUlvE3_clEvEUlssE_EEEEvS5_RKT_EUliE_EEviT1_,"",@"SHT_CUDA_INFO"
	.sectionflags	@""
	.align	4


	//----- nvinfo : EIATTR_CUDA_API_VERSION
	.align		4
        /*0000*/ 	.byte	0x04, 0x37
        /*0002*/ 	.short	(.L_7531 - .L_7530)
.L_7530:
        /*0004*/ 	.word	0x00000082


	//----- nvinfo : EIATTR_SW2861232_WAR
	.align		4
.L_7531:
        /*0008*/ 	.byte	0x01, 0x35
	.zero		2


	//----- nvinfo : EIATTR_PARAM_CBANK
	.align		4
        /*000c*/ 	.byte	0x04, 0x0a
        /*000e*/ 	.short	(.L_7533 - .L_7532)
	.align		4
.L_7532:
        /*0010*/ 	.word	index@(.nv.constant0._ZN2at6native18elementwise_kernelILi128ELi4EZNS0_15gpu_kernel_implINS0_13BinaryFunctorIsssZZZNS0_21remainder_kernel_cudaERNS_18TensorIteratorBaseEENKUlvE_clEvENKUlvE3_clEvEUlssE_EEEEvS5_RKT_EUliE_EEviT1_)
        /*0014*/ 	.short	0x0160
        /*0016*/ 	.short	0x0290


	//----- nvinfo : EIATTR_CBANK_PARAM_SIZE
	.align		4
.L_7533:
        /*0018*/ 	.byte	0x03, 0x19
        /*001a*/ 	.short	0x0290


	//----- nvinfo : EIATTR_KPARAM_INFO
	.align		4
        /*001c*/ 	.byte	0x04, 0x17
        /*001e*/ 	.short	(.L_7535 - .L_7534)
.L_7534:
        /*0020*/ 	.word	0x00000000
        /*0024*/ 	.short	0x0001
        /*0026*/ 	.short	0x0008
        /*0028*/ 	.byte	0x00, 0xf0, 0x21, 0x0a


	//----- nvinfo : EIATTR_KPARAM_INFO
	.align		4
.L_7535:
        /*002c*/ 	.byte	0x04, 0x17
        /*002e*/ 	.short	(.L_7537 - .L_7536)
.L_7536:
        /*0030*/ 	.word	0x00000000
        /*0034*/ 	.short	0x0000
        /*0036*/ 	.short	0x0000
        /*0038*/ 	.byte	0x00, 0xf0, 0x11, 0x00


	//----- nvinfo : EIATTR_MAXREG_COUNT
	.align		4
.L_7537:
        /*003c*/ 	.byte	0x03, 0x1b
        /*003e*/ 	.short	0x0080


	//----- nvinfo : EIATTR_EXTERNS
	.align		4
        /*0040*/ 	.byte	0x04, 0x0f
        /*0042*/ 	.short	(.L_7539 - .L_7538)


	//   ....[0]....
	.align		4
.L_7538:
        /*0044*/ 	.word	index@(__assertfail)


	//----- nvinfo : EIATTR_MERCURY_ISA_VERSION
	.align		4
.L_7539:
        /*0048*/ 	.byte	0x03, 0x5f
        /*004a*/ 	.short	0x0000


	//----- nvinfo : EIATTR_SYSCALL_OFFSETS
	.align		4
        /*004c*/ 	.byte	0x04, 0x46
        /*004e*/ 	.short	(.L_7541 - .L_7540)


	//   ....[0]....
.L_7540:
        /*0050*/ 	.word	0x00001ed0


	//   ....[1]....
        /*0054*/ 	.word	0x00002d60


	//   ....[2]....
        /*0058*/ 	.word	0x00003e00


	//   ....[3]....
        /*005c*/ 	.word	0x00005d30


	//   ....[4]....
        /*0060*/ 	.word	0x00006bc0


	//   ....[5]....
        /*0064*/ 	.word	0x00007c60


	//   ....[6]....
        /*0068*/ 	.word	0x00009b60


	//   ....[7]....
        /*006c*/ 	.word	0x0000a9f0


	//   ....[8]....
        /*0070*/ 	.word	0x0000ba90


	//   ....[9]....
        /*0074*/ 	.word	0x0000d9a0


	//   ....[10]....
        /*0078*/ 	.word	0x0000e830


	//   ....[11]....
        /*007c*/ 	.word	0x0000f8d0


	//----- nvinfo : EIATTR_EXIT_INSTR_OFFSETS
	.align		4
.L_7541:
        /*0080*/ 	.byte	0x04, 0x1c
        /*0082*/ 	.short	(.L_7543 - .L_7542)


	//   ....[0]....
.L_7542:
        /*0084*/ 	.word	0x0000bb40


	//   ....[1]....
        /*0088*/ 	.word	0x0000eb60


	//   ....[2]....
        /*008c*/ 	.word	0x0000eb80


	//   ....[3]....
        /*0090*/ 	.word	0x0000ec20


	//   ....[4]....
        /*0094*/ 	.word	0x0000ec50


	//   ....[5]....
        /*0098*/ 	.word	0x0000ec70


	//   ....[6]....
        /*009c*/ 	.word	0x0000ed00


	//   ....[7]....
        /*00a0*/ 	.word	0x0000ed40


	//   ....[8]....
        /*00a4*/ 	.word	0x0000ede0


	//   ....[9]....
        /*00a8*/ 	.word	0x0000ee30


	//   ....[10]....
        /*00ac*/ 	.word	0x0000ee60


	//   ....[11]....
        /*00b0*/ 	.word	0x0000ef30


	//   ....[12]....
        /*00b4*/ 	.word	0x0000ef70


	//   ....[13]....
        /*00b8*/ 	.word	0x0000f100


	//   ....[14]....
        /*00bc*/ 	.word	0x0000f260


	//   ....[15]....
        /*00c0*/ 	.word	0x0000f2a0


	//   ....[16]....
        /*00c4*/ 	.word	0x0000f340


	//   ....[17]....
        /*00c8*/ 	.word	0x0000f4c0


	//   ....[18]....
        /*00cc*/ 	.word	0x0000f640


	//   ....[19]....
        /*00d0*/ 	.word	0x0000f7a0


	//   ....[20]....
        /*00d4*/ 	.word	0x0000f8e0


	//   ....[21]....
        /*00d8*/ 	.word	0x0000f920


	//   ....[22]....
        /*00dc*/ 	.word	0x0000f950


	//----- nvinfo : EIATTR_MAX_THREADS
	.align		4
.L_7543:
        /*00e0*/ 	.byte	0x04, 0x05
        /*00e2*/ 	.short	(.L_7545 - .L_7544)
.L_7544:
        /*00e4*/ 	.word	0x00000080
        /*00e8*/ 	.word	0x00000001
        /*00ec*/ 	.word	0x00000001


	//----- nvinfo : EIATTR_CRS_STACK_SIZE
	.align		4
.L_7545:
        /*00f0*/ 	.byte	0x04, 0x1e
        /*00f2*/ 	.short	(.L_7547 - .L_7546)
.L_7546:
        /*00f4*/ 	.word	0x00000000
.L_7547:


//--------------------- .nv.info._ZN2at6native27unrolled_elementwise_kernelINS0_13BinaryFunctorIsssZZZNS0_21remainder_kernel_cudaERNS_18TensorIteratorBaseEENKUlvE_clEvENKUlvE3_clEvEUlssE_EESt5arrayIPcLm3EELi4E23TrivialOffsetCalculatorILi2EjESC_ILi1EjENS0_6memory12LoadWithCastILi2EEENSF_13StoreWithCastILi1EEEEEviT_T0_T2_T3_T4_T5_ --------------------------
	.section	.nv.info._ZN2at6native27unrolled_elementwise_kernelINS0_13BinaryFunctorIsssZZZNS0_21remainder_kernel_cudaERNS_18TensorIteratorBaseEENKUlvE_clEvENKUlvE3_clEvEUlssE_EESt5arrayIPcLm3EELi4E23TrivialOffsetCalculatorILi2EjESC_ILi1EjENS0_6memory12LoadWithCastILi2EEENSF_13StoreWithCastILi1EEEEEviT_T0_T2_T3_T4_T5_,"",@"SHT_CUDA_INFO"
	.sectionflags	@""
	.align	4


	//----- nvinfo : EIATTR_CUDA_API_VERSION
	.align		4
        /*0000*/ 	.byte	0x04, 0x37
        /*0002*/ 	.short	(.L_7549 - .L_7548)
.L_7548:
        /*0004*/ 	.word	0x00000082


	//----- nvinfo : EIATTR_SW2861232_WAR
	.align		4
.L_7549:
        /*0008*/ 	.byte	0x01, 0x35
	.zero		2


	//----- nvinfo : EIATTR_PARAM_CBANK
	.align		4
        /*000c*/ 	.byte	0x04, 0x0a
        /*000e*/ 	.short	(.L_7551 - .L_7550)
	.align		4
.L_7550:
        /*0010*/ 	.word	index@(.nv.constant0._ZN2at6native27unrolled_elementwise_kernelINS0_13BinaryFunctorIsssZZZNS0_21remainder_kernel_cudaERNS_18TensorIteratorBaseEENKUlvE_clEvENKUlvE3_clEvEUlssE_EESt5arrayIPcLm3EELi4E23TrivialOffsetCalculatorILi2EjESC_ILi1EjENS0_6memory12LoadWithCastILi2EEENSF_13StoreWithCastILi1EEEEEviT_T0_T2_T3_T4_T5_)
        /*0014*/ 	.short	0x0160
        /*0016*/ 	.short	0x0038


	//----- nvinfo : EIATTR_CBANK_PARAM_SIZE
	.align		4
.L_7551:
        /*0018*/ 	.byte	0x03, 0x19
        /*001a*/ 	.short	0x0038


	//----- nvinfo : EIATTR_KPARAM_INFO
	.align		4
        /*001c*/ 	.byte	0x04, 0x17
        /*001e*/ 	.short	(.L_7553 - .L_7552)
.L_7552:
        /*0020*/ 	.word	0x00000000
        /*0024*/ 	.short	0x0006
        /*0026*/ 	.short	0x0030
        /*0028*/ 	.byte	0x00, 0xf0, 0x21, 0x00


	//----- nvinfo : EIATTR_KPARAM_INFO
	.align		4
.L_7553:
        /*002c*/ 	.byte	0x04, 0x17
        /*002e*/ 	.short	(.L_7555 - .L_7554)
.L_7554:
        /*0030*/ 	.word	0x00000000
        /*0034*/ 	.short	0x0005
        /*0036*/ 	.short	0x0024
        /*0038*/ 	.byte	0x00, 0xf0, 0x31, 0x00


	//----- nvinfo : EIATTR_KPARAM_INFO
	.align		4
.L_7555:
        /*003c*/ 	.byte	0x04, 0x17
        /*003e*/ 	.short	(.L_7557 - .L_7556)
.L_7556:
        /*0040*/ 	.word	0x00000000
        /*0044*/ 	.short	0x0004
        /*0046*/ 	.short	0x0021
        /*0048*/ 	.byte	0x00, 0xf0, 0x05, 0x00


	//----- nvinfo : EIATTR_KPARAM_INFO
	.align		4
.L_7557:
        /*004c*/ 	.byte	0x04, 0x17
        /*004e*/ 	.short	(.L_7559 - .L_7558)
.L_7558:
        /*0050*/ 	.word	0x00000000
        /*0054*/ 	.short	0x0003
        /*0056*/ 	.short	0x0020
        /*0058*/ 	.byte	0x00, 0xf0, 0x05, 0x00


	//----- nvinfo : EIATTR_KPARAM_INFO
	.align		4
.L_7559:
        /*005c*/ 	.byte	0x04, 0x17
        /*005e*/ 	.short	(.L_7561 - .L_7560)
.L_7560:
        /*0060*/ 	.word	0x00000000
        /*0064*/ 	.short	0x0002
        /*0066*/ 	.short	0x0008
        /*0068*/ 	.byte	0x00, 0xf0, 0x61, 0x00


	//----- nvinfo : EIATTR_KPARAM_INFO
	.align		4
.L_7561:
        /*006c*/ 	.byte	0x04, 0x17
        /*006e*/ 	.short	(.L_7563 - .L_7562)
.L_7562:
        /*0070*/ 	.word	0x00000000
        /*0074*/ 	.short	0x0001
        /*0076*/ 	.short	0x0004
        /*0078*/ 	.byte	0x00, 0xf0, 0x05, 0x00


	//----- nvinfo : EIATTR_KPARAM_INFO
	.align		4
.L_7563:
        /*007c*/ 	.byte	0x04, 0x17
        /*007e*/ 	.short	(.L_7565 - .L_7564)
.L_7564:
        /*0080*/ 	.word	0x00000000
        /*0084*/ 	.short	0x0000
        /*0086*/ 	.short	0x0000
        /*0088*/ 	.byte	0x00, 0xf0, 0x11, 0x00


	//----- nvinfo : EIATTR_MAXREG_COUNT
	.align		4
.L_7565:
        /*008c*/ 	.byte	0x03, 0x1b
        /*008e*/ 	.short	0x00ff


	//----- nvinfo : EIATTR_EXTERNS
	.align		4
        /*0090*/ 	.byte	0x04, 0x0f
        /*0092*/ 	.short	(.L_7567 - .L_7566)


	//   ....[0]....
	.align		4
.L_7566:
        /*0094*/ 	.word	index@(__assertfail)


	//----- nvinfo : EIATTR_MERCURY_ISA_VERSION
	.align		4
.L_7567:
        /*0098*/ 	.byte	0x03, 0x5f
        /*009a*/ 	.short	0x0000


	//----- nvinfo : EIATTR_SYSCALL_OFFSETS
	.align		4
        /*009c*/ 	.byte	0x04, 0x46
        /*009e*/ 	.short	(.L_7569 - .L_7568)


	//   ....[0]....
.L_7568:
        /*00a0*/ 	.word	0x00000f40


	//   ....[1]....
        /*00a4*/ 	.word	0x00001de0


	//   ....[2]....
        /*00a8*/ 	.word	0x00002d00


	//   ....[3]....
        /*00ac*/ 	.word	0x00003ba0


	//   ....[4]....
        /*00b0*/ 	.word	0x00004ad0


	//   ....[5]....
        /*00b4*/ 	.word	0x00005970


	//   ....[6]....
        /*00b8*/ 	.word	0x00006880


	//   ....[7]....
        /*00bc*/ 	.word	0x00007720


	//   ....[8]....
        /*00c0*/ 	.word	0x00009060


	//   ....[9]....
        /*00c4*/ 	.word	0x00009fe0


	//   ....[10]....
        /*00c8*/ 	.word	0x0000af10


	//   ....[11]....
        /*00cc*/ 	.word	0x0000be40


	//----- nvinfo : EIATTR_EXIT_INSTR_OFFSETS
	.align		4
.L_7569:
        /*00d0*/ 	.byte	0x04, 0x1c
        /*00d2*/ 	.short	(.L_7571 - .L_7570)


	//   ....[0]....
.L_7570:
        /*00d4*/ 	.word	0x0000afc0


	//   ....[1]....
        /*00d8*/ 	.word	0x0000b0d0


	//   ....[2]....
        /*00dc*/ 	.word	0x0000b0f0


	//   ....[3]....
        /*00e0*/ 	.word	0x0000b190


	//   ....[4]....
        /*00e4*/ 	.word	0x0000b1c0


	//   ....[5]....
        /*00e8*/ 	.word	0x0000b1e0


	//   ....[6]....
        /*00ec*/ 	.word	0x0000b270


	//   ....[7]....
        /*00f0*/ 	.word	0x0000b2b0


	//   ....[8]....
        /*00f4*/ 	.word	0x0000b350


	//   ....[9]....
        /*00f8*/ 	.word	0x0000b3a0


	//   ....[10]....
        /*00fc*/ 	.word	0x0000b3d0


	//   ....[11]....
        /*0100*/ 	.word	0x0000b4a0


	//   ....[12]....
        /*0104*/ 	.word	0x0000b4e0


	//   ....[13]....
        /*0108*/ 	.word	0x0000b670


	//   ....[14]....
        /*010c*/ 	.word	0x0000b7d0


	//   ....[15]....
        /*0110*/ 	.word	0x0000b810


	//   ....[16]....
        /*0114*/ 	.word	0x0000b8b0


	//   ....[17]....
        /*0118*/ 	.word	0x0000ba30


	//   ....[18]....
        /*011c*/ 	.word	0x0000bbb0


	//   ....[19]....
        /*0120*/ 	.word	0x0000bd10


	//   ....[20]....
        /*0124*/ 	.word	0x0000be50


	//   ....[21]....
        /*0128*/ 	.word	0x0000be90


	//   ....[22]....
        /*012c*/ 	.word	0x0000bec0


	//----- nvinfo : EIATTR_MAX_THREADS
	.align		4
.L_7571:
        /*0130*/ 	.byte	0x04, 0x05
        /*0132*/ 	.short	(.L_7573 - .L_7572)
.L_7572:
        /*0134*/ 	.word	0x00000080
        /*0138*/ 	.word	0x00000001
        /*013c*/ 	.word	0x00000001


	//----- nvinfo : EIATTR_CRS_STACK_SIZE
	.align		4
.L_7573:
        /*0140*/ 	.byte	0x04, 0x1e
        /*0142*/ 	.short	(.L_7575 - .L_7574)
.L_7574:
        /*0144*/ 	.word	0x00000000
.L_7575:


//--------------------- .nv.info._ZN2at6native18elementwise_kernelILi128ELi4EZNS0_22gpu_kernel_impl_nocastINS0_13BinaryFunctorIsssZZZNS0_21remainder_kernel_cudaERNS_18TensorIteratorBaseEENKUlvE_clEvENKUlvE3_clEvEUlssE_EEEEvS5_RKT_EUliE_EEviT1_ --------------------------
	.section	.nv.info._ZN2at6native18elementwise_kernelILi128ELi4EZNS0_22gpu_kernel_impl_nocastINS0_13BinaryFunctorIsssZZZNS0_21remainder_kernel_cudaERNS_18TensorIteratorBaseEENKUlvE_clEvENKUlvE3_clEvEUlssE_EEEEvS5_RKT_EUliE_EEviT1_,"",@"SHT_CUDA_INFO"
	.sectionflags	@""
	.align	4


	//----- nvinfo : EIATTR_CUDA_API_VERSION
	.align		4
        /*0000*/ 	.byte	0x04, 0x37
        /*0002*/ 	.short	(.L_7577 - .L_7576)
.L_7576:
        /*0004*/ 	.word	0x00000082


	//----- nvinfo : EIATTR_SW2861232_WAR
	.align		4
.L_7577:
        /*0008*/ 	.byte	0x01, 0x35
	.zero		2


	//----- nvinfo : EIATTR_PARAM_CBANK
	.align		4
        /*000c*/ 	.byte	0x04, 0x0a
        /*000e*/ 	.short	(.L_7579 - .L_7578)
	.align		4
.L_7578:
        /*0010*/ 	.word	index@(.nv.constant0._ZN2at6native18elementwise_kernelILi128ELi4EZNS0_22gpu_kernel_impl_nocastINS0_13BinaryFunctorIsssZZZNS0_21remainder_kernel_cudaERNS_18TensorIteratorBaseEENKUlvE_clEvENKUlvE3_clEvEUlssE_EEEEvS5_RKT_EUliE_EEviT1_)
        /*0014*/ 	.short	0x0160
        /*0016*/ 	.short	0x0290


	//----- nvinfo : EIATTR_CBANK_PARAM_SIZE
	.align		4
.L_7579:
        /*0018*/ 	.byte	0x03, 0x19
        /*001a*/ 	.short	0x0290


	//----- nvinfo : EIATTR_KPARAM_INFO
	.align		4
        /*001c*/ 	.byte	0x04, 0x17
        /*001e*/ 	.short	(.L_7581 - .L_7580)
.L_7580:
        /*0020*/ 	.word	0x00000000
        /*0024*/ 	.short	0x0001
        /*0026*/ 	.short	0x0008
        /*0028*/ 	.byte	0x00, 0xf0, 0x21, 0x0a


	//----- nvinfo : EIATTR_KPARAM_INFO
	.align		4
.L_7581:
        /*002c*/ 	.byte	0x04, 0x17
        /*002e*/ 	.short	(.L_7583 - .L_7582)
.L_7582:
        /*0030*/ 	.word	0x00000000
        /*0034*/ 	.short	0x0000
        /*0036*/ 	.short	0x0000
        /*0038*/ 	.byte	0x00, 0xf0, 0x11, 0x00


	//----- nvinfo : EIATTR_MAXREG_COUNT
	.align		4
.L_7583:
        /*003c*/ 	.byte	0x03, 0x1b
        /*003e*/ 	.short	0x0080


	//----- nvinfo : EIATTR_MERCURY_ISA_VERSION
	.align		4
        /*0040*/ 	.byte	0x03, 0x5f
        /*0042*/ 	.short	0x0000


	//----- nvinfo : EIATTR_EXIT_INSTR_OFFSETS
	.align		4
        /*0044*/ 	.byte	0x04, 0x1c
        /*0046*/ 	.short	(.L_7585 - .L_7584)


	//   ....[0]....
.L_7584:
        /*0048*/ 	.word	0x00003800


	//   ....[1]....
        /*004c*/ 	.word	0x00004a50


	//----- nvinfo : EIATTR_MAX_THREADS
	.align		4
.L_7585:
        /*0050*/ 	.byte	0x04, 0x05
        /*0052*/ 	.short	(.L_7587 - .L_7586)
.L_7586:
        /*0054*/ 	.word	0x00000080
        /*0058*/ 	.word	0x00000001
        /*005c*/ 	.word	0x00000001


	//----- nvinfo : EIATTR_CRS_STACK_SIZE
	.align		4
.L_7587:
        /*0060*/ 	.byte	0x04, 0x1e
        /*0062*/ 	.short	(.L_7589 - .L_7588)
.L_7588:
        /*0064*/ 	.word	0x00000000
.L_7589:


//--------------------- .nv.info._ZN2at6native27unrolled_elementwise_kernelINS0_13BinaryFunctorIsssZZZNS0_21remainder_kernel_cudaERNS_18TensorIteratorBaseEENKUlvE_clEvENKUlvE3_clEvEUlssE_EESt5arrayIPcLm3EELi4E23TrivialOffsetCalculatorILi2EjESC_ILi1EjENS0_6memory15LoadWithoutCastENSF_16StoreWithoutCastEEEviT_T0_T2_T3_T4_T5_ --------------------------
	.section	.nv.info._ZN2at6native27unrolled_elementwise_kernelINS0_13BinaryFunctorIsssZZZNS0_21remainder_kernel_cudaERNS_18TensorIteratorBaseEENKUlvE_clEvENKUlvE3_clEvEUlssE_EESt5arrayIPcLm3EELi4E23TrivialOffsetCalculatorILi2EjESC_ILi1EjENS0_6memory15LoadWithoutCastENSF_16StoreWithoutCastEEEviT_T0_T2_T3_T4_T5_,"",@"SHT_CUDA_INFO"
	.sectionflags	@""
	.align	4


	//----- nvinfo : EIATTR_CUDA_API_VERSION
	.align		4
        /*0000*/ 	.byte	0x04, 0x37
        /*0002*/ 	.short	(.L_7591 - .L_7590)
.L_7590:
        /*0004*/ 	.word	0x00000082


	//----- nvinfo : EIATTR_SW2861232_WAR
	.align		4
.L_7591:
        /*0008*/ 	.byte	0x01, 0x35
	.zero		2


	//----- nvinfo : EIATTR_PARAM_CBANK
	.align		4
        /*000c*/ 	.byte	0x04, 0x0a
        /*000e*/ 	.short	(.L_7593 - .L_7592)
	.align		4
.L_7592:
        /*0010*/ 	.word	index@(.nv.constant0._ZN2at6native27unrolled_elementwise_kernelINS0_13BinaryFunctorIsssZZZNS0_21remainder_kernel_cudaERNS_18TensorIteratorBaseEENKUlvE_clEvENKUlvE3_clEvEUlssE_EESt5arrayIPcLm3EELi4E23TrivialOffsetCalculatorILi2EjESC_ILi1EjENS0_6memory15LoadWithoutCastENSF_16StoreWithoutCastEEEviT_T0_T2_T3_T4_T5_)
        /*0014*/ 	.short	0x0160
        /*0016*/ 	.short	0x0024


	//----- nvinfo : EIATTR_CBANK_PARAM_SIZE
	.align		4
.L_7593:
        /*0018*/ 	.byte	0x03, 0x19
        /*001a*/ 	.short	0x0024


	//----- nvinfo : EIATTR_KPARAM_INFO
	.align		4
        /*001c*/ 	.byte	0x04, 0x17
        /*001e*/ 	.short	(.L_7595 - .L_7594)
.L_7594:
        /*0020*/ 	.word	0x00000000
        /*0024*/ 	.short	0x0006
        /*0026*/ 	.short	0x0023
        /*0028*/ 	.byte	0x00, 0xf0, 0x05, 0x00


	//----- nvinfo : EIATTR_KPARAM_INFO
	.align		4
.L_7595:
        /*002c*/ 	.byte	0x04, 0x17
        /*002e*/ 	.short	(.L_7597 - .L_7596)
.L_7596:
        /*0030*/ 	.word	0x00000000
        /*0034*/ 	.short	0x0005
        /*0036*/ 	.short	0x0022
        /*0038*/ 	.byte	0x00, 0xf0, 0x05, 0x00


	//----- nvinfo : EIATTR_KPARAM_INFO
	.align		4
.L_7597:
        /*003c*/ 	.byte	0x04, 0x17
        /*003e*/ 	.short	(.L_7599 - .L_7598)
.L_7598:
        /*0040*/ 	.word	0x00000000
        /*0044*/ 	.short	0x0004
        /*0046*/ 	.short	0x0021
        /*0048*/ 	.byte	0x00, 0xf0, 0x05, 0x00


	//----- nvinfo : EIATTR_KPARAM_INFO
	.align		4
.L_7599:
        /*004c*/ 	.byte	0x04, 0x17
        /*004e*/ 	.short	(.L_7601 - .L_7600)
.L_7600:
        /*0050*/ 	.word	0x00000000
        /*0054*/ 	.short	0x0003
        /*0056*/ 	.short	0x0020
        /*0058*/ 	.byte	0x00, 0xf0, 0x05, 0x00


	//----- nvinfo : EIATTR_KPARAM_INFO
	.align		4
.L_7601:
        /*005c*/ 	.byte	0x04, 0x17
        /*005e*/ 	.short	(.L_7603 - .L_7602)
.L_7602:
        /*0060*/ 	.word	0x00000000
        /*0064*/ 	.short	0x0002
        /*0066*/ 	.short	0x0008
        /*0068*/ 	.byte	0x00, 0xf0, 0x61, 0x00


	//----- nvinfo : EIATTR_KPARAM_INFO
	.align		4
.L_7603:
        /*006c*/ 	.byte	0x04, 0x17
        /*006e*/ 	.short	(.L_7605 - .L_7604)
.L_7604:
        /*0070*/ 	.word	0x00000000
        /*0074*/ 	.short	0x0001
        /*0076*/ 	.short	0x0004
        /*0078*/ 	.byte	0x00, 0xf0, 0x05, 0x00


	//----- nvinfo : EIATTR_KPARAM_INFO
	.align		4
.L_7605:
        /*007c*/ 	.byte	0x04, 0x17
        /*007e*/ 	.short	(.L_7607 - .L_7606)
.L_7606:
        /*0080*/ 	.word	0x00000000
        /*0084*/ 	.short	0x0000
        /*0086*/ 	.short	0x0000
        /*0088*/ 	.byte	0x00, 0xf0, 0x11, 0x00


	//----- nvinfo : EIATTR_MAXREG_COUNT
	.align		4
.L_7607:
        /*008c*/ 	.byte	0x03, 0x1b
        /*008e*/ 	.short	0x00ff


	//----- nvinfo : EIATTR_MERCURY_ISA_VERSION
	.align		4
        /*0090*/ 	.byte	0x03, 0x5f
        /*0092*/ 	.short	0x0000


	//----- nvinfo : EIATTR_EXIT_INSTR_OFFSETS
	.align		4
        /*0094*/ 	.byte	0x04, 0x1c
        /*0096*/ 	.short	(.L_7609 - .L_7608)


	//   ....[0]....
.L_7608:
        /*0098*/ 	.word	0x00000cc0


	//   ....[1]....
        /*009c*/ 	.word	0x00000d10


	//----- nvinfo : EIATTR_MAX_THREADS
	.align		4
.L_7609:
        /*00a0*/ 	.byte	0x04, 0x05
        /*00a2*/ 	.short	(.L_7611 - .L_7610)
.L_7610:
        /*00a4*/ 	.word	0x00000080
        /*00a8*/ 	.word	0x00000001
        /*00ac*/ 	.word	0x00000001


	//----- nvinfo : EIATTR_CRS_STACK_SIZE
	.align		4
.L_7611:
        /*00b0*/ 	.byte	0x04, 0x1e
        /*00b2*/ 	.short	(.L_7613 - .L_7612)
.L_7612:
        /*00b4*/ 	.word	0x00000000
.L_7613:


//--------------------- .nv.info._ZN2at6native29vectorized_elementwise_kernelILi2ENS0_13BinaryFunctorIsssZZZNS0_21remainder_kernel_cudaERNS_18TensorIteratorBaseEENKUlvE_clEvENKUlvE3_clEvEUlssE_EESt5arrayIPcLm3EEEEviT0_T1_ --------------------------
	.section	.nv.info._ZN2at6native29vectorized_elementwise_kernelILi2ENS0_13BinaryFunctorIsssZZZNS0_21remainder_kernel_cudaERNS_18TensorIteratorBaseEENKUlvE_clEvENKUlvE3_clEvEUlssE_EESt5arrayIPcLm3EEEEviT0_T1_,"",@"SHT_CUDA_INFO"
	.sectionflags	@""
	.align	4


	//----- nvinfo : EIATTR_CUDA_API_VERSION
	.align		4
        /*0000*/ 	.byte	0x04, 0x37
        /*0002*/ 	.short	(.L_7615 - .L_7614)
.L_7614:
        /*0004*/ 	.word	0x00000082


	//----- nvinfo : EIATTR_SW2861232_WAR
	.align		4
.L_7615:
        /*0008*/ 	.byte	0x01, 0x35
	.zero		2


	//----- nvinfo : EIATTR_PARAM_CBANK
	.align		4
        /*000c*/ 	.byte	0x04, 0x0a
        /*000e*/ 	.short	(.L_7617 - .L_7616)
	.align		4
.L_7616:
        /*0010*/ 	.word	index@(.nv.constant0._ZN2at6native29vectorized_elementwise_kernelILi2ENS0_13BinaryFunctorIsssZZZNS0_21remainder_kernel_cudaERNS_18TensorIteratorBaseEENKUlvE_clEvENKUlvE3_clEvEUlssE_EESt5arrayIPcLm3EEEEviT0_T1_)
        /*0014*/ 	.short	0x0160
        /*0016*/ 	.short	0x0020


	//----- nvinfo : EIATTR_CBANK_PARAM_SIZE
	.align		4
.L_7617:
        /*0018*/ 	.byte	0x03, 0x19
        /*001a*/ 	.short	0x0020


	//----- nvinfo : EIATTR_KPARAM_INFO
	.align		4
        /*001c*/ 	.byte	0x04, 0x17
        /*001e*/ 	.short	(.L_7619 - .L_7618)
.L_7618:
        /*0020*/ 	.word	0x00000000
        /*0024*/ 	.short	0x0002
        /*0026*/ 	.short	0x0008
        /*0028*/ 	.byte	0x00, 0xf0, 0x61, 0x00


	//----- nvinfo : EIATTR_KPARAM_INFO
	.align		4
.L_7619:
        /*002c*/ 	.byte	0x04, 0x17
        /*002e*/ 	.short	(.L_7621 - .L_7620)
.L_7620:
        /*0030*/ 	.word	0x00000000
        /*0034*/ 	.short	0x0001
        /*0036*/ 	.short	0x0004
        /*0038*/ 	.byte	0x00, 0xf0, 0x05, 0x00


	//----- nvinfo : EIATTR_KPARAM_INFO
	.align		4
.L_7621:
        /*003c*/ 	.byte	0x04, 0x17
        /*003e*/ 	.short	(.L_7623 - .L_7622)
.L_7622:
        /*0040*/ 	.word	0x00000000
        /*0044*/ 	.short	0x0000
        /*0046*/ 	.short	0x0000
        /*0048*/ 	.byte	0x00, 0xf0, 0x11, 0x00


	//----- nvinfo : EIATTR_MAXREG_COUNT
	.align		4
.L_7623:
        /*004c*/ 	.byte	0x03, 0x1b
        /*004e*/ 	.short	0x00ff


	//----- nvinfo : EIATTR_MERCURY_ISA_VERSION
	.align		4
        /*0050*/ 	.byte	0x03, 0x5f
        /*0052*/ 	.short	0x0000


	//----- nvinfo : EIATTR_EXIT_INSTR_OFFSETS
	.align		4
        /*0054*/ 	.byte	0x04, 0x1c
        /*0056*/ 	.short	(.L_7625 - .L_7624)


	//   ....[0]....
.L_7624:
        /*0058*/ 	.word	0x000011e0


	//   ....[1]....
        /*005c*/ 	.word	0x00002bd0


	//   ....[2]....
        /*0060*/ 	.word	0x00002c20


	//----- nvinfo : EIATTR_MAX_THREADS
	.align		4
.L_7625:
        /*0064*/ 	.byte	0x04, 0x05
        /*0066*/ 	.short	(.L_7627 - .L_7626)
.L_7626:
        /*0068*/ 	.word	0x00000080
        /*006c*/ 	.word	0x00000001
        /*0070*/ 	.word	0x00000001


	//----- nvinfo : EIATTR_CRS_STACK_SIZE
	.align		4
.L_7627:
        /*0074*/ 	.byte	0x04, 0x1e
        /*0076*/ 	.short	(.L_7629 - .L_7628)
.L_7628:
        /*0078*/ 	.word	0x00000000
.L_7629:


//--------------------- .nv.info._ZN2at6native29vectorized_elementwise_kernelILi4ENS0_13BinaryFunctorIsssZZZNS0_21remainder_kernel_cudaERNS_18TensorIteratorBaseEENKUlvE_clEvENKUlvE3_clEvEUlssE_EESt5arrayIPcLm3EEEEviT0_T1_ --------------------------
	.section	.nv.info._ZN2at6native29vectorized_elementwise_kernelILi4ENS0_13BinaryFunctorIsssZZZNS0_21remainder_kernel_cudaERNS_18TensorIteratorBaseEENKUlvE_clEvENKUlvE3_clEvEUlssE_EESt5arrayIPcLm3EEEEviT0_T1_,"",@"SHT_CUDA_INFO"
	.sectionflags	@""
	.align	4


	//----- nvinfo : EIATTR_CUDA_API_VERSION
	.align		4
        /*0000*/ 	.byte	0x04, 0x37
        /*0002*/ 	.short	(.L_7631 - .L_7630)
.L_7630:
        /*0004*/ 	.word	0x00000082


	//----- nvinfo : EIATTR_SW2861232_WAR
	.align		4
.L_7631:
        /*0008*/ 	.byte	0x01, 0x35
	.zero		2


	//----- nvinfo : EIATTR_PARAM_CBANK
	.align		4
        /*000c*/ 	.byte	0x04, 0x0a
        /*000e*/ 	.short	(.L_7633 - .L_7632)
	.align		4
.L_7632:
        /*0010*/ 	.word	index@(.nv.constant0._ZN2at6native29vectorized_elementwise_kernelILi4ENS0_13BinaryFunctorIsssZZZNS0_21remainder_kernel_cudaERNS_18TensorIteratorBaseEENKUlvE_clEvENKUlvE3_clEvEUlssE_EESt5arrayIPcLm3EEEEviT0_T1_)
        /*0014*/ 	.short	0x0160
        /*0016*/ 	.short	0x0020


	//----- nvinfo : EIATTR_CBANK_PARAM_SIZE
	.align		4
.L_7633:
        /*0018*/ 	.byte	0x03, 0x19
        /*001a*/ 	.short	0x0020


	//----- nvinfo : EIATTR_KPARAM_INFO
	.align		4
        /*001c*/ 	.byte	0x04, 0x17
        /*001e*/ 	.short	(.L_7635 - .L_7634)
.L_7634:
        /*0020*/ 	.word	0x00000000
        /*0024*/ 	.short	0x0002
        /*0026*/ 	.short	0x0008
        /*0028*/ 	.byte	0x00, 0xf0, 0x61, 0x00


	//----- nvinfo : EIATTR_KPARAM_INFO
	.align		4
.L_7635:
        /*002c*/ 	.byte	0x04, 0x17
        /*002e*/ 	.short	(.L_7637 - .L_7636)
.L_7636:
        /*0030*/ 	.word	0x00000000
        /*0034*/ 	.short	0x0001
        /*0036*/ 	.short	0x0004
        /*0038*/ 	.byte	0x00, 0xf0, 0x05, 0x00


	//----- nvinfo : EIATTR_KPARAM_INFO
	.align		4
.L_7637:
        /*003c*/ 	.byte	0x04, 0x17
        /*003e*/ 	.short	(.L_7639 - .L_7638)
.L_7638:
        /*0040*/ 	.word	0x00000000
        /*0044*/ 	.short	0x0000
        /*0046*/ 	.short	0x0000
        /*0048*/ 	.byte	0x00, 0xf0, 0x11, 0x00


	//----- nvinfo : EIATTR_MAXREG_COUNT
	.align		4
.L_7639:
        /*004c*/ 	.byte	0x03, 0x1b
        /*004e*/ 	.short	0x00ff


	//----- nvinfo : EIATTR_MERCURY_ISA_VERSION
	.align		4
        /*0050*/ 	.byte	0x03, 0x5f
        /*0052*/ 	.short	0x0000


	//----- nvinfo : EIATTR_EXIT_INSTR_OFFSETS
	.align		4
        /*0054*/ 	.byte	0x04, 0x1c
        /*0056*/ 	.short	(.L_7641 - .L_7640)


	//   ....[0]....
.L_7640:
        /*0058*/ 	.word	0x00001180


	//   ....[1]....
        /*005c*/ 	.word	0x00002b70


	//   ....[2]....
        /*0060*/ 	.word	0x00002bc0


	//----- nvinfo : EIATTR_MAX_THREADS
	.align		4
.L_7641:
        /*0064*/ 	.byte	0x04, 0x05
        /*0066*/ 	.short	(.L_7643 - .L_7642)
.L_7642:
        /*0068*/ 	.word	0x00000080
        /*006c*/ 	.word	0x00000001
        /*0070*/ 	.word	0x00000001


	//----- nvinfo : EIATTR_CRS_STACK_SIZE
	.align		4
.L_7643:
        /*0074*/ 	.byte	0x04, 0x1e
        /*0076*/ 	.short	(.L_7645 - .L_7644)
.L_7644:
        /*0078*/ 	.word	0x00000000
.L_7645:


//--------------------- .nv.info._ZN2at6native29vectorized_elementwise_kernelILi8ENS0_13BinaryFunctorIsssZZZNS0_21remainder_kernel_cudaERNS_18TensorIteratorBaseEENKUlvE_clEvENKUlvE3_clEvEUlssE_EESt5arrayIPcLm3EEEEviT0_T1_ --------------------------
	.section	.nv.info._ZN2at6native29vectorized_elementwise_kernelILi8ENS0_13BinaryFunctorIsssZZZNS0_21remainder_kernel_cudaERNS_18TensorIteratorBaseEENKUlvE_clEvENKUlvE3_clEvEUlssE_EESt5arrayIPcLm3EEEEviT0_T1_,"",@"SHT_CUDA_INFO"
	.sectionflags	@""
	.align	4


	//----- nvinfo : EIATTR_CUDA_API_VERSION
	.align		4
        /*0000*/ 	.byte	0x04, 0x37
        /*0002*/ 	.short	(.L_7647 - .L_7646)
.L_7646:
        /*0004*/ 	.word	0x00000082


	//----- nvinfo : EIATTR_SW2861232_WAR
	.align		4
.L_7647:
        /*0008*/ 	.byte	0x01, 0x35
	.zero		2


	//----- nvinfo : EIATTR_PARAM_CBANK
	.align		4
        /*000c*/ 	.byte	0x04, 0x0a
        /*000e*/ 	.short	(.L_7649 - .L_7648)
	.align		4
.L_7648:
        /*0010*/ 	.word	index@(.nv.constant0._ZN2at6native29vectorized_elementwise_kernelILi8ENS0_13BinaryFunctorIsssZZZNS0_21remainder_kernel_cudaERNS_18TensorIteratorBaseEENKUlvE_clEvENKUlvE3_clEvEUlssE_EESt5arrayIPcLm3EEEEviT0_T1_)
        /*0014*/ 	.short	0x0160
        /*0016*/ 	.short	0x0020


	//----- nvinfo : EIATTR_CBANK_PARAM_SIZE
	.align		4
.L_7649:
        /*0018*/ 	.byte	0x03, 0x19
        /*001a*/ 	.short	0x0020


	//----- nvinfo : EIATTR_KPARAM_INFO
	.align		4
        /*001c*/ 	.byte	0x04, 0x17
        /*001e*/ 	.short	(.L_7651 - .L_7650)
.L_7650:
        /*0020*/ 	.word	0x00000000
        /*0024*/ 	.short	0x0002
        /*0026*/ 	.short	0x0008
        /*0028*/ 	.byte	0x00, 0xf0, 0x61, 0x00


	//----- nvinfo : EIATTR_KPARAM_INFO
	.align		4
.L_7651:
        /*002c*/ 	.byte	0x04, 0x17
        /*002e*/ 	.short	(.L_7653 - .L_7652)
.L_7652:
        /*0030*/ 	.word	0x00000000
        /*0034*/ 	.short	0x0001
        /*0036*/ 	.short	0x0004
        /*0038*/ 	.byte	0x00, 0xf0, 0x05, 0x00


	//----- nvinfo : EIATTR_KPARAM_INFO
	.align		4
.L_7653:
        /*003c*/ 	.byte	0x04, 0x17
        /*003e*/ 	.short	(.L_7655 - .L_7654)
.L_7654:
        /*0040*/ 	.word	0x00000000
        /*0044*/ 	.short	0x0000
        /*0046*/ 	.short	0x0000
        /*0048*/ 	.byte	0x00, 0xf0, 0x11, 0x00


	//----- nvinfo : EIATTR_MAXREG_COUNT
	.align		4
.L_7655:
        /*004c*/ 	.byte	0x03, 0x1b
        /*004e*/ 	.short	0x00ff


	//----- nvinfo : EIATTR_MERCURY_ISA_VERSION
	.align		4
        /*0050*/ 	.byte	0x03, 0x5f
        /*0052*/ 	.short	0x0000


	//----- nvinfo : EIATTR_EXIT_INSTR_OFFSETS
	.align		4
        /*0054*/ 	.byte	0x04, 0x1c
        /*0056*/ 	.short	(.L_7657 - .L_7656)


	//   ....[0]....
.L_7656:
        /*0058*/ 	.word	0x00000010


	//----- nvinfo : EIATTR_MAX_THREADS
	.align		4
.L_7657:
        /*005c*/ 	.byte	0x04, 0x05
        /*005e*/ 	.short	(.L_7659 - .L_7658)
.L_7658:
        /*0060*/ 	.word	0x00000080
        /*0064*/ 	.word	0x00000001
        /*0068*/ 	.word	0x00000001
.L_7659:


//--------------------- .nv.info._ZN2at6native18elementwise_kernelILi128ELi4EZNS0_15gpu_kernel_implINS0_13BUnaryFunctorIsssZZZNS0_21remainder_kernel_cudaERNS_18TensorIteratorBaseEENKUlvE_clEvENKUlvE3_clEvEUlssE_EEEEvS5_RKT_EUliE_EEviT1_ --------------------------
	.section	.nv.info._ZN2at6native18elementwise_kernelILi128ELi4EZNS0_15gpu_kernel_implINS0_13BUnaryFunctorIsssZZZNS0_21remainder_kernel_cudaERNS_18TensorIteratorBaseEENKUlvE_clEvENKUlvE3_clEvEUlssE_EEEEvS5_RKT_EUliE_EEviT1_,"",@"SHT_CUDA_INFO"
	.sectionflags	@""
	.align	4


	//----- nvinfo : EIATTR_CUDA_API_VERSION
	.align		4
        /*0000*/ 	.byte	0x04, 0x37
        /*0002*/ 	.short	(.L_7661 - .L_7660)
.L_7660:
        /*0004*/ 	.word	0x00000082


	//----- nvinfo : EIATTR_SW2861232_WAR
	.align		4
.L_7661:
        /*0008*/ 	.byte	0x01, 0x35
	.zero		2


	//----- nvinfo : EIATTR_PARAM_CBANK
	.align		4
        /*000c*/ 	.byte	0x04, 0x0a
        /*000e*/ 	.short	(.L_7663 - .L_7662)
	.align		4
.L_7662:
        /*0010*/ 	.word	index@(.nv.constant0._ZN2at6native18elementwise_kernelILi128ELi4EZNS0_15gpu_kernel_implINS0_13BUnaryFunctorIsssZZZNS0_21remainder_kernel_cudaERNS_18TensorIteratorBaseEENKUlvE_clEvENKUlvE3_clEvEUlssE_EEEEvS5_RKT_EUliE_EEviT1_)
        /*0014*/ 	.short	0x0160
        /*0016*/ 	.short	0x0220


	//----- nvinfo : EIATTR_CBANK_PARAM_SIZE
	.align		4
.L_7663:
        /*0018*/ 	.byte	0x03, 0x19
        /*001a*/ 	.short	0x0220


	//----- nvinfo : EIATTR_KPARAM_INFO
	.align		4
        /*001c*/ 	.byte	0x04, 0x17
        /*001e*/ 	.short	(.L_7665 - .L_7664)
.L_7664:
        /*0020*/ 	.word	0x00000000
        /*0024*/ 	.short	0x0001
        /*0026*/ 	.short	0x0008
        /*0028*/ 	.byte	0x00, 0xf0, 0x61, 0x08


	//----- nvinfo : EIATTR_KPARAM_INFO
	.align		4
.L_7665:
        /*002c*/ 	.byte	0x04, 0x17
        /*002e*/ 	.short	(.L_7667 - .L_7666)
.L_7666:
        /*0030*/ 	.word	0x00000000
        /*0034*/ 	.short	0x0000
        /*0036*/ 	.short	0x0000
        /*0038*/ 	.byte	0x00, 0xf0, 0x11, 0x00


	//----- nvinfo : EIATTR_MAXREG_COUNT
	.align		4
.L_7667:
        /*003c*/ 	.byte	0x03, 0x1b
        /*003e*/ 	.short	0x0080


	//----- nvinfo : EIATTR_EXTERNS
	.align		4
        /*0040*/ 	.byte	0x04, 0x0f
        /*0042*/ 	.short	(.L_7669 - .L_7668)


	//   ....[0]....
	.align		4
.L_7668:
        /*0044*/ 	.word	index@(__assertfail)


	//----- nvinfo : EIATTR_MERCURY_ISA_VERSION
	.align		4
.L_7669:
        /*0048*/ 	.byte	0x03, 0x5f
        /*004a*/ 	.short	0x0000


	//----- nvinfo : EIATTR_SYSCALL_OFFSETS
	.align		4
        /*004c*/ 	.byte	0x04, 0x46
        /*004e*/ 	.short	(.L_7671 - .L_7670)


	//   ....[0]....
.L_7670:
        /*0050*/ 	.word	0x00001d40


	//   ....[1]....
        /*0054*/ 	.word	0x00002df0


	//   ....[2]....
        /*0058*/ 	.word	0x00004b70


	//   ....[3]....
        /*005c*/ 	.word	0x00005c20


	//   ....[4]....
        /*0060*/ 	.word	0x00007970


	//   ....[5]....
        /*0064*/ 	.word	0x00008a20


	//   ....[6]....
        /*0068*/ 	.word	0x0000a780


	//   ....[7]....
        /*006c*/ 	.word	0x0000b830


	//----- nvinfo : EIATTR_EXIT_INSTR_OFFSETS
	.align		4
.L_7671:
        /*0070*/ 	.byte	0x04, 0x1c
        /*0072*/ 	.short	(.L_7673 - .L_7672)


	//   ....[0]....
.L_7672:
        /*0074*/ 	.word	0x00008ad0


	//   ....[1]....
        /*0078*/ 	.word	0x0000aac0


	//   ....[2]....
        /*007c*/ 	.word	0x0000aae0


	//   ....[3]....
        /*0080*/ 	.word	0x0000ab80


	//   ....[4]....
        /*0084*/ 	.word	0x0000abb0


	//   ....[5]....
        /*0088*/ 	.word	0x0000abd0


	//   ....[6]....
        /*008c*/ 	.word	0x0000ac60


	//   ....[7]....
        /*0090*/ 	.word	0x0000aca0


	//   ....[8]....
        /*0094*/ 	.word	0x0000ad40


	//   ....[9]....
        /*0098*/ 	.word	0x0000ad90


	//   ....[10]....
        /*009c*/ 	.word	0x0000adc0


	//   ....[11]....
        /*00a0*/ 	.word	0x0000ae90


	//   ....[12]....
        /*00a4*/ 	.word	0x0000aed0


	//   ....[13]....
        /*00a8*/ 	.word	0x0000b060


	//   ....[14]....
        /*00ac*/ 	.word	0x0000b1c0


	//   ....[15]....
        /*00b0*/ 	.word	0x0000b200


	//   ....[16]....
        /*00b4*/ 	.word	0x0000b2a0


	//   ....[17]....
        /*00b8*/ 	.word	0x0000b420


	//   ....[18]....
        /*00bc*/ 	.word	0x0000b5a0


	//   ....[19]....
        /*00c0*/ 	.word	0x0000b700


	//   ....[20]....
        /*00c4*/ 	.word	0x0000b840


	//   ....[21]....
        /*00c8*/ 	.word	0x0000b880


	//   ....[22]....
        /*00cc*/ 	.word	0x0000b8b0


	//----- nvinfo : EIATTR_MAX_THREADS
	.align		4
.L_7673:
        /*00d0*/ 	.byte	0x04, 0x05
        /*00d2*/ 	.short	(.L_7675 - .L_7674)
.L_7674:
        /*00d4*/ 	.word	0x00000080
        /*00d8*/ 	.word	0x00000001
        /*00dc*/ 	.word	0x00000001


	//----- nvinfo : EIATTR_CRS_STACK_SIZE
	.align		4
.L_7675:
        /*00e0*/ 	.byte	0x04, 0x1e
        /*00e2*/ 	.short	(.L_7677 - .L_7676)
.L_7676:
        /*00e4*/ 	.word	0x00000000
.L_7677:


//--------------------- .nv.info._ZN2at6native27unrolled_elementwise_kernelINS0_13BUnaryFunctorIsssZZZNS0_21remainder_kernel_cudaERNS_18TensorIteratorBaseEENKUlvE_clEvENKUlvE3_clEvEUlssE_EESt5arrayIPcLm2EELi4E23TrivialOffsetCalculatorILi1EjESD_NS0_6memory12LoadWithCastILi1EEENSE_13StoreWithCastILi1EEEEEviT_T0_T2_T3_T4_T5_ --------------------------
	.section	.nv.info._ZN2at6native27unrolled_elementwise_kernelINS0_13BUnaryFunctorIsssZZZNS0_21remainder_kernel_cudaERNS_18TensorIteratorBaseEENKUlvE_clEvENKUlvE3_clEvEUlssE_EESt5arrayIPcLm2EELi4E23TrivialOffsetCalculatorILi1EjESD_NS0_6memory12LoadWithCastILi1EEENSE_13StoreWithCastILi1EEEEEviT_T0_T2_T3_T4_T5_,"",@"SHT_CUDA_INFO"
	.sectionflags	@""
	.align	4


	//----- nvinfo : EIATTR_CUDA_API_VERSION
	.align		4
        /*0000*/ 	.byte	0x04, 0x37
        /*0002*/ 	.short	(.L_7679 - .L_7678)
.L_7678:
        /*0004*/ 	.word	0x00000082


	//----- nvinfo : EIATTR_SW2861232_WAR
	.align		4
.L_7679:
        /*0008*/ 	.byte	0x01, 0x35
	.zero		2


	//----- nvinfo : EIATTR_PARAM_CBANK
	.align		4
        /*000c*/ 	.byte	0x04, 0x0a
        /*000e*/ 	.short	(.L_7681 - .L_7680)
	.align		4
.L_7680:
        /*0010*/ 	.word	index@(.nv.constant0._ZN2at6native27unrolled_elementwise_kernelINS0_13BUnaryFunctorIsssZZZNS0_21remainder_kernel_cudaERNS_18TensorIteratorBaseEENKUlvE_clEvENKUlvE3_clEvEUlssE_EESt5arrayIPcLm2EELi4E23TrivialOffsetCalculatorILi1EjESD_NS0_6memory12LoadWithCastILi1EEENSE_13StoreWithCastILi1EEEEEviT_T0_T2_T3_T4_T5_)
        /*0014*/ 	.short	0x0160
        /*0016*/ 	.short	0x002c


	//----- nvinfo : EIATTR_CBANK_PARAM_SIZE
	.align		4
.L_7681:
        /*0018*/ 	.byte	0x03, 0x19
        /*001a*/ 	.short	0x002c


	//----- nvinfo : EIATTR_KPARAM_INFO
	.align		4
        /*001c*/ 	.byte	0x04, 0x17
        /*001e*/ 	.short	(.L_7683 - .L_7682)
.L_7682:
        /*0020*/ 	.word	0x00000000
        /*0024*/ 	.short	0x0006
        /*0026*/ 	.short	0x0024
        /*0028*/ 	.byte	0x00, 0xf0, 0x21, 0x00


	//----- nvinfo : EIATTR_KPARAM_INFO
	.align		4
.L_7683:
        /*002c*/ 	.byte	0x04, 0x17
        /*002e*/ 	.short	(.L_7685 - .L_7684)
.L_7684:
        /*0030*/ 	.word	0x00000000
        /*0034*/ 	.short	0x0005
        /*0036*/ 	.short	0x001c
        /*0038*/ 	.byte	0x00, 0xf0, 0x21, 0x00


	//----- nvinfo : EIATTR_KPARAM_INFO
	.align		4
.L_7685:
        /*003c*/ 	.byte	0x04, 0x17
        /*003e*/ 	.short	(.L_7687 - .L_7686)
.L_7686:
        /*0040*/ 	.word	0x00000000
        /*0044*/ 	.short	0x0004
        /*0046*/ 	.short	0x0019
        /*0048*/ 	.byte	0x00, 0xf0, 0x05, 0x00


	//----- nvinfo : EIATTR_KPARAM_INFO
	.align		4
.L_7687:
        /*004c*/ 	.byte	0x04, 0x17
        /*004e*/ 	.short	(.L_7689 - .L_7688)
.L_7688:
        /*0050*/ 	.word	0x00000000
        /*0054*/ 	.short	0x0003
        /*0056*/ 	.short	0x0018
        /*0058*/ 	.byte	0x00, 0xf0, 0x05, 0x00


	//----- nvinfo : EIATTR_KPARAM_INFO
	.align		4
.L_7689:
        /*005c*/ 	.byte	0x04, 0x17
        /*005e*/ 	.short	(.L_7691 - .L_7690)
.L_7690:
        /*0060*/ 	.word	0x00000000
        /*0064*/ 	.short	0x0002
        /*0066*/ 	.short	0x0008
        /*0068*/ 	.byte	0x00, 0xf0, 0x41, 0x00


	//----- nvinfo : EIATTR_KPARAM_INFO
	.align		4
.L_7691:
        /*006c*/ 	.byte	0x04, 0x17
        /*006e*/ 	.short	(.L_7693 - .L_7692)
.L_7692:
        /*0070*/ 	.word	0x00000000
        /*0074*/ 	.short	0x0001
        /*0076*/ 	.short	0x0004
        /*0078*/ 	.byte	0x00, 0xf0, 0x11, 0x00


	//----- nvinfo : EIATTR_KPARAM_INFO
	.align		4
.L_7693:
        /*007c*/ 	.byte	0x04, 0x17
        /*007e*/ 	.short	(.L_7695 - .L_7694)
.L_7694:
        /*0080*/ 	.word	0x00000000
        /*0084*/ 	.short	0x0000
        /*0086*/ 	.short	0x0000
        /*0088*/ 	.byte	0x00, 0xf0, 0x11, 0x00


	//----- nvinfo : EIATTR_MAXREG_COUNT
	.align		4
.L_7695:
        /*008c*/ 	.byte	0x03, 0x1b
        /*008e*/ 	.short	0x00ff


	//----- nvinfo : EIATTR_EXTERNS
	.align		4
        /*0090*/ 	.byte	0x04, 0x0f
        /*0092*/ 	.short	(.L_7697 - .L_7696)


	//   ....[0]....
	.align		4
.L_7696:
        /*0094*/ 	.word	index@(__assertfail)


	//----- nvinfo : EIATTR_MERCURY_ISA_VERSION
	.align		4
.L_7697:
        /*0098*/ 	.byte	0x03, 0x5f
        /*009a*/ 	.short	0x0000


	//----- nvinfo : EIATTR_SYSCALL_OFFSETS
	.align		4
        /*009c*/ 	.byte	0x04, 0x46
        /*009e*/ 	.short	(.L_7699 - .L_7698)


	//   ....[0]....
.L_7698:
        /*00a0*/ 	.word	0x00000f20


	//   ....[1]....
        /*00a4*/ 	.word	0x00001e40


	//   ....[2]....
        /*00a8*/ 	.word	0x00002d70


	//   ....[3]....
        /*00ac*/ 	.word	0x00003c70


	//   ....[4]....
        /*00b0*/ 	.word	0x000055c0


	//   ....[5]....
        /*00b4*/ 	.word	0x00006530


	//   ....[6]....
        /*00b8*/ 	.word	0x00007460


	//   ....[7]....
        /*00bc*/ 	.word	0x00008390


	//----- nvinfo : EIATTR_EXIT_INSTR_OFFSETS
	.align		4
.L_7699:
        /*00c0*/ 	.byte	0x04, 0x1c
        /*00c2*/ 	.short	(.L_7701 - .L_7700)


	//   ....[0]....
.L_7700:
        /*00c4*/ 	.word	0x00007510


	//   ....[1]....
        /*00c8*/ 	.word	0x00007620


	//   ....[2]....
        /*00cc*/ 	.word	0x00007640


	//   ....[3]....
        /*00d0*/ 	.word	0x000076e0


	//   ....[4]....
        /*00d4*/ 	.word	0x00007710


	//   ....[5]....
        /*00d8*/ 	.word	0x00007730


	//   ....[6]....
        /*00dc*/ 	.word	0x000077c0


	//   ....[7]....
        /*00e0*/ 	.word	0x00007800


	//   ....[8]....
        /*00e4*/ 	.word	0x000078a0


	//   ....[9]....
        /*00e8*/ 	.word	0x000078f0


	//   ....[10]....
        /*00ec*/ 	.word	0x00007920


	//   ....[11]....
        /*00f0*/ 	.word	0x000079f0


	//   ....[12]....
        /*00f4*/ 	.word	0x00007a30


	//   ....[13]....
        /*00f8*/ 	.word	0x00007bc0


	//   ....[14]....
        /*00fc*/ 	.word	0x00007d20


	//   ....[15]....
        /*0100*/ 	.word	0x00007d60


	//   ....[16]....
        /*0104*/ 	.word	0x00007e00


	//   ....[17]....
        /*0108*/ 	.word	0x00007f80


	//   ....[18]....
        /*010c*/ 	.word	0x00008100


	//   ....[19]....
        /*0110*/ 	.word	0x00008260


	//   ....[20]....
        /*0114*/ 	.word	0x000083a0


	//   ....[21]....
        /*0118*/ 	.word	0x000083e0


	//   ....[22]....
        /*011c*/ 	.word	0x00008410


	//----- nvinfo : EIATTR_MAX_THREADS
	.align		4
.L_7701:
        /*0120*/ 	.byte	0x04, 0x05
        /*0122*/ 	.short	(.L_7703 - .L_7702)
.L_7702:
        /*0124*/ 	.word	0x00000080
        /*0128*/ 	.word	0x00000001
        /*012c*/ 	.word	0x00000001


	//----- nvinfo : EIATTR_CRS_STACK_SIZE
	.align		4
.L_7703:
        /*0130*/ 	.byte	0x04, 0x1e
        /*0132*/ 	.short	(.L_7705 - .L_7704)
.L_7704:
        /*0134*/ 	.word	0x00000000
.L_7705:


//--------------------- .nv.info._ZN2at6native18elementwise_kernelILi128ELi4EZNS0_22gpu_kernel_impl_nocastINS0_13BUnaryFunctorIsssZZZNS0_21remainder_kernel_cudaERNS_18TensorIteratorBaseEENKUlvE_clEvENKUlvE3_clEvEUlssE_EEEEvS5_RKT_EUliE_EEviT1_ --------------------------
	.section	.nv.info._ZN2at6native18elementwise_kernelILi128ELi4EZNS0_22gpu_kernel_impl_nocastINS0_13BUnaryFunctorIsssZZZNS0_21remainder_kernel_cudaERNS_18TensorIteratorBaseEENKUlvE_clEvENKUlvE3_clEvEUlssE_EEEEvS5_RKT_EUliE_EEviT1_,"",@"SHT_CUDA_INFO"
	.sectionflags	@""
	.align	4


	//----- nvinfo : EIATTR_CUDA_API_VERSION
	.align		4
        /*0000*/ 	.byte	0x04, 0x37
        /*0002*/ 	.short	(.L_7707 - .L_7706)
.L_7706:
        /*0004*/ 	.word	0x00000082


	//----- nvinfo : EIATTR_SW2861232_WAR
	.align		4
.L_7707:
        /*0008*/ 	.byte	0x01, 0x35
	.zero		2


	//----- nvinfo : EIATTR_PARAM_CBANK
	.align		4
        /*000c*/ 	.byte	0x04, 0x0a
        /*000e*/ 	.short	(.L_7709 - .L_7708)
	.align		4
.L_7708:
        /*0010*/ 	.word	index@(.nv.constant0._ZN2at6native18elementwise_kernelILi128ELi4EZNS0_22gpu_kernel_impl_nocastINS0_13BUnaryFunctorIsssZZZNS0_21remainder_kernel_cudaERNS_18TensorIteratorBaseEENKUlvE_clEvENKUlvE3_clEvEUlssE_EEEEvS5_RKT_EUliE_EEviT1_)
        /*0014*/ 	.short	0x0160
        /*0016*/ 	.short	0x0220


	//----- nvinfo : EIATTR_CBANK_PARAM_SIZE
	.align		4
.L_7709:
        /*0018*/ 	.byte	0x03, 0x19
        /*001a*/ 	.short	0x0220


	//----- nvinfo : EIATTR_KPARAM_INFO
	.align		4
        /*001c*/ 	.byte	0x04, 0x17
        /*001e*/ 	.short	(.L_7711 - .L_7710)
.L_7710:
        /*0020*/ 	.word	0x00000000
        /*0024*/ 	.short	0x0001
        /*0026*/ 	.short	0x0008
        /*0028*/ 	.byte	0x00, 0xf0, 0x61, 0x08


	//----- nvinfo : EIATTR_KPARAM_INFO
	.align		4
.L_7711:
        /*002c*/ 	.byte	0x04, 0x17
        /*002e*/ 	.short	(.L_7713 - .L_7712)
.L_7712:
        /*0030*/ 	.word	0x00000000
        /*0034*/ 	.short	0x0000
        /*0036*/ 	.short	0x0000
        /*0038*/ 	.byte	0x00, 0xf0, 0x11, 0x00


	//----- nvinfo : EIATTR_MAXREG_COUNT
	.align		4
.L_7713:
        /*003c*/ 	.byte	0x03, 0x1b
        /*003e*/ 	.short	0x0080


	//----- nvinfo : EIATTR_MERCURY_ISA_VERSION
	.align		4
        /*0040*/ 	.byte	0x03, 0x5f
        /*0042*/ 	.short	0x0000


	//----- nvinfo : EIATTR_EXIT_INSTR_OFFSETS
	.align		4
        /*0044*/ 	.byte	0x04, 0x1c
        /*0046*/ 	.short	(.L_7715 - .L_7714)


	//   ....[0]....
.L_7714:
        /*0048*/ 	.word	0x00003310


	//   ....[1]....
        /*004c*/ 	.word	0x000043d0


	//----- nvinfo : EIATTR_MAX_THREADS
	.align		4
.L_7715:
        /*0050*/ 	.byte	0x04, 0x05
        /*0052*/ 	.short	(.L_7717 - .L_7716)
.L_7716:
        /*0054*/ 	.word	0x00000080
        /*0058*/ 	.word	0x00000001
        /*005c*/ 	.word	0x00000001


	//----- nvinfo : EIATTR_CRS_STACK_SIZE
	.align		4
.L_7717:
        /*0060*/ 	.byte	0x04, 0x1e
        /*0062*/ 	.short	(.L_7719 - .L_7718)
.L_7718:
        /*0064*/ 	.word	0x00000000
.L_7719:


//--------------------- .nv.info._ZN2at6native27unrolled_elementwise_kernelINS0_13BUnaryFunctorIsssZZZNS0_21remainder_kernel_cudaERNS_18TensorIteratorBaseEENKUlvE_clEvENKUlvE3_clEvEUlssE_EESt5arrayIPcLm2EELi4E23TrivialOffsetCalculatorILi1EjESD_NS0_6memory15LoadWithoutCastENSE_16StoreWithoutCastEEEviT_T0_T2_T3_T4_T5_ --------------------------
	.section	.nv.info._ZN2at6native27unrolled_elementwise_kernelINS0_13BUnaryFunctorIsssZZZNS0_21remainder_kernel_cudaERNS_18TensorIteratorBaseEENKUlvE_clEvENKUlvE3_clEvEUlssE_EESt5arrayIPcLm2EELi4E23TrivialOffsetCalculatorILi1EjESD_NS0_6memory15LoadWithoutCastENSE_16StoreWithoutCastEEEviT_T0_T2_T3_T4_T5_,"",@"SHT_CUDA_INFO"
	.sectionflags	@""
	.align	4


	//----- nvinfo : EIATTR_CUDA_API_VERSION
	.align		4
        /*0000*/ 	.byte	0x04, 0x37
        /*0002*/ 	.short	(.L_7721 - .L_7720)
.L_7720:
        /*0004*/ 	.word	0x00000082


	//----- nvinfo : EIATTR_SW2861232_WAR
	.align		4
.L_7721:
        /*0008*/ 	.byte	0x01, 0x35
	.zero		2


	//----- nvinfo : EIATTR_PARAM_CBANK
	.align		4
        /*000c*/ 	.byte	0x04, 0x0a
        /*000e*/ 	.short	(.L_7723 - .L_7722)
	.align		4
.L_7722:
        /*0010*/ 	.word	index@(.nv.constant0._ZN2at6native27unrolled_elementwise_kernelINS0_13BUnaryFunctorIsssZZZNS0_21remainder_kernel_cudaERNS_18TensorIteratorBaseEENKUlvE_clEvENKUlvE3_clEvEUlssE_EESt5arrayIPcLm2EELi4E23TrivialOffsetCalculatorILi1EjESD_NS0_6memory15LoadWithoutCastENSE_16StoreWithoutCastEEEviT_T0_T2_T3_T4_T5_)
        /*0014*/ 	.short	0x0160
        /*0016*/ 	.short	0x001c


	//----- nvinfo : EIATTR_CBANK_PARAM_SIZE
	.align		4
.L_7723:
        /*0018*/ 	.byte	0x03, 0x19
        /*001a*/ 	.short	0x001c


	//----- nvinfo : EIATTR_KPARAM_INFO
	.align		4
        /*001c*/ 	.byte	0x04, 0x17
        /*001e*/ 	.short	(.L_7725 - .L_7724)
.L_7724:
        /*0020*/ 	.word	0x00000000
        /*0024*/ 	.short	0x0006
        /*0026*/ 	.short	0x001b
        /*0028*/ 	.byte	0x00, 0xf0, 0x05, 0x00


	//----- nvinfo : EIATTR_KPARAM_INFO
	.align		4
.L_7725:
        /*002c*/ 	.byte	0x04, 0x17
        /*002e*/ 	.short	(.L_7727 - .L_7726)
.L_7726:
        /*0030*/ 	.word	0x00000000
        /*0034*/ 	.short	0x0005
        /*0036*/ 	.short	0x001a
        /*0038*/ 	.byte	0x00, 0xf0, 0x05, 0x00


	//----- nvinfo : EIATTR_KPARAM_INFO
	.align		4
.L_7727:
        /*003c*/ 	.byte	0x04, 0x17
        /*003e*/ 	.short	(.L_7729 - .L_7728)
.L_7728:
        /*0040*/ 	.word	0x00000000
        /*0044*/ 	.short	0x0004
        /*0046*/ 	.short	0x0019
        /*0048*/ 	.byte	0x00, 0xf0, 0x05, 0x00


	//----- nvinfo : EIATTR_KPARAM_INFO
	.align		4
.L_7729:
        /*004c*/ 	.byte	0x04, 0x17
        /*004e*/ 	.short	(.L_7731 - .L_7730)
.L_7730:
        /*0050*/ 	.word	0x00000000
        /*0054*/ 	.short	0x0003
        /*0056*/ 	.short	0x0018
        /*0058*/ 	.byte	0x00, 0xf0, 0x05, 0x00


	//----- nvinfo : EIATTR_KPARAM_INFO
	.align		4
.L_7731:
        /*005c*/ 	.byte	0x04, 0x17
        /*005e*/ 	.short	(.L_7733 - .L_7732)
.L_7732:
        /*0060*/ 	.word	0x00000000
        /*0064*/ 	.short	0x0002
        /*0066*/ 	.short	0x0008
        /*0068*/ 	.byte	0x00, 0xf0, 0x41, 0x00


	//----- nvinfo : EIATTR_KPARAM_INFO
	.align		4
.L_7733:
        /*006c*/ 	.byte	0x04, 0x17
        /*006e*/ 	.short	(.L_7735 - .L_7734)
.L_7734:
        /*0070*/ 	.word	0x00000000
        /*0074*/ 	.short	0x0001
        /*0076*/ 	.short	0x0004
        /*0078*/ 	.byte	0x00, 0xf0, 0x11, 0x00


	//----- nvinfo : EIATTR_KPARAM_INFO
	.align		4
.L_7735:
        /*007c*/ 	.byte	0x04, 0x17
        /*007e*/ 	.short	(.L_7737 - .L_7736)
.L_7736:
        /*0080*/ 	.word	0x00000000
        /*0084*/ 	.short	0x0000
        /*0086*/ 	.short	0x0000
        /*0088*/ 	.byte	0x00, 0xf0, 0x11, 0x00


	//----- nvinfo : EIATTR_MAXREG_COUNT
	.align		4
.L_7737:
        /*008c*/ 	.byte	0x03, 0x1b
        /*008e*/ 	.short	0x00ff


	//----- nvinfo : EIATTR_MERCURY_ISA_VERSION
	.align		4
        /*0090*/ 	.byte	0x03, 0x5f
        /*0092*/ 	.short	0x0000


	//----- nvinfo : EIATTR_EXIT_INSTR_OFFSETS
	.align		4
        /*0094*/ 	.byte	0x04, 0x1c
        /*0096*/ 	.short	(.L_7739 - .L_7738)


	//   ....[0]....
.L_7738:
        /*0098*/ 	.word	0x00000c20


	//   ....[1]....
        /*009c*/ 	.word	0x00000c70


	//----- nvinfo : EIATTR_MAX_THREADS
	.align		4
.L_7739:
        /*00a0*/ 	.byte	0x04, 0x05
        /*00a2*/ 	.short	(.L_7741 - .L_7740)
.L_7740:
        /*00a4*/ 	.word	0x00000080
        /*00a8*/ 	.word	0x00000001
        /*00ac*/ 	.word	0x00000001


	//----- nvinfo : EIATTR_CRS_STACK_SIZE
	.align		4
.L_7741:
        /*00b0*/ 	.byte	0x04, 0x1e
        /*00b2*/ 	.short	(.L_7743 - .L_7742)
.L_7742:
        /*00b4*/ 	.word	0x00000000
.L_7743:


//--------------------- .nv.info._ZN2at6native29vectorized_elementwise_kernelILi2ENS0_13BUnaryFunctorIsssZZZNS0_21remainder_kernel_cudaERNS_18TensorIteratorBaseEENKUlvE_clEvENKUlvE3_clEvEUlssE_EESt5arrayIPcLm2EEEEviT0_T1_ --------------------------
	.section	.nv.info._ZN2at6native29vectorized_elementwise_kernelILi2ENS0_13BUnaryFunctorIsssZZZNS0_21remainder_kernel_cudaERNS_18TensorIteratorBaseEENKUlvE_clEvENKUlvE3_clEvEUlssE_EESt5arrayIPcLm2EEEEviT0_T1_,"",@"SHT_CUDA_INFO"
	.sectionflags	@""
	.align	4


	//----- nvinfo : EIATTR_CUDA_API_VERSION
	.align		4
        /*0000*/ 	.byte	0x04, 0x37
        /*0002*/ 	.short	(.L_7745 - .L_7744)
.L_7744:
        /*0004*/ 	.word	0x00000082


	//----- nvinfo : EIATTR_SW2861232_WAR
	.align		4
.L_7745:
        /*0008*/ 	.byte	0x01, 0x35
	.zero		2


	//----- nvinfo : EIATTR_PARAM_CBANK
	.align		4
        /*000c*/ 	.byte	0x04, 0x0a
        /*000e*/ 	.short	(.L_7747 - .L_7746)
	.align		4
.L_7746:
        /*0010*/ 	.word	index@(.nv.constant0._ZN2at6native29vectorized_elementwise_kernelILi2ENS0_13BUnaryFunctorIsssZZZNS0_21remainder_kernel_cudaERNS_18TensorIteratorBaseEENKUlvE_clEvENKUlvE3_clEvEUlssE_EESt5arrayIPcLm2EEEEviT0_T1_)
        /*0014*/ 	.short	0x0160
        /*0016*/ 	.short	0x0018


	//----- nvinfo : EIATTR_CBANK_PARAM_SIZE
	.align		4
.L_7747:
        /*0018*/ 	.byte	0x03, 0x19
        /*001a*/ 	.short	0x0018


	//----- nvinfo : EIATTR_KPARAM_INFO
	.align		4
        /*001c*/ 	.byte	0x04, 0x17
        /*001e*/ 	.short	(.L_7749 - .L_7748)
.L_7748:
        /*0020*/ 	.word	0x00000000
        /*0024*/ 	.short	0x0002
        /*0026*/ 	.short	0x0008
        /*0028*/ 	.byte	0x00, 0xf0, 0x41, 0x00


	//----- nvinfo : EIATTR_KPARAM_INFO
	.align		4
.L_7749:
        /*002c*/ 	.byte	0x04, 0x17
        /*002e*/ 	.short	(.L_7751 - .L_7750)
.L_7750:
        /*0030*/ 	.word	0x00000000
        /*0034*/ 	.short	0x0001
        /*0036*/ 	.short	0x0004
        /*0038*/ 	.byte	0x00, 0xf0, 0x11, 0x00


	//----- nvinfo : EIATTR_KPARAM_INFO
	.align		4
.L_7751:
        /*003c*/ 	.byte	0x04, 0x17
        /*003e*/ 	.short	(.L_7753 - .L_7752)
.L_7752:
        /*0040*/ 	.word	0x00000000
        /*0044*/ 	.short	0x0000
        /*0046*/ 	.short	0x0000
        /*0048*/ 	.byte	0x00, 0xf0, 0x11, 0x00


	//----- nvinfo : EIATTR_MAXREG_COUNT
	.align		4
.L_7753:
        /*004c*/ 	.byte	0x03, 0x1b
        /*004e*/ 	.short	0x00ff


	//----- nvinfo : EIATTR_MERCURY_ISA_VERSION
	.align		4
        /*0050*/ 	.byte	0x03, 0x5f
        /*0052*/ 	.short	0x0000


	//----- nvinfo : EIATTR_EXIT_INSTR_OFFSETS
	.align		4
        /*0054*/ 	.byte	0x04, 0x1c
        /*0056*/ 	.short	(.L_7755 - .L_7754)


	//   ....[0]....
.L_7754:
        /*0058*/ 	.word	0x00000bf0


	//   ....[1]....
        /*005c*/ 	.word	0x00002440


	//   ....[2]....
        /*0060*/ 	.word	0x00002490


	//----- nvinfo : EIATTR_MAX_THREADS
	.align		4
.L_7755:
        /*0064*/ 	.byte	0x04, 0x05
        /*0066*/ 	.short	(.L_7757 - .L_7756)
.L_7756:
        /*0068*/ 	.word	0x00000080
        /*006c*/ 	.word	0x00000001
        /*0070*/ 	.word	0x00000001


	//----- nvinfo : EIATTR_CRS_STACK_SIZE
	.align		4
.L_7757:
        /*0074*/ 	.byte	0x04, 0x1e
        /*0076*/ 	.short	(.L_7759 - .L_7758)
.L_7758:
        /*0078*/ 	.word	0x00000000
.L_7759:


//--------------------- .nv.info._ZN2at6native29vectorized_elementwise_kernelILi4ENS0_13BUnaryFunctorIsssZZZNS0_21remainder_kernel_cudaERNS_18TensorIteratorBaseEENKUlvE_clEvENKUlvE3_clEvEUlssE_EESt5arrayIPcLm2EEEEviT0_T1_ --------------------------
	.section	.nv.info._ZN2at6native29vectorized_elementwise_kernelILi4ENS0_13BUnaryFunctorIsssZZZNS0_21remainder_kernel_cudaERNS_18TensorIteratorBaseEENKUlvE_clEvENKUlvE3_clEvEUlssE_EESt5arrayIPcLm2EEEEviT0_T1_,"",@"SHT_CUDA_INFO"
	.sectionflags	@""
	.align	4


	//----- nvinfo : EIATTR_CUDA_API_VERSION
	.align		4
        /*0000*/ 	.byte	0x04, 0x37
        /*0002*/ 	.short	(.L_7761 - .L_7760)
.L_7760:
        /*0004*/ 	.word	0x00000082


	//----- nvinfo : EIATTR_SW2861232_WAR
	.align		4
.L_7761:
        /*0008*/ 	.byte	0x01, 0x35
	.zero		2


	//----- nvinfo : EIATTR_PARAM_CBANK
	.align		4
        /*000c*/ 	.byte	0x04, 0x0a
        /*000e*/ 	.short	(.L_7763 - .L_7762)
	.align		4
.L_7762:
        /*0010*/ 	.word	index@(.nv.constant0._ZN2at6native29vectorized_elementwise_kernelILi4ENS0_13BUnaryFunctorIsssZZZNS0_21remainder_kernel_cudaERNS_18TensorIteratorBaseEENKUlvE_clEvENKUlvE3_clEvEUlssE_EESt5arrayIPcLm2EEEEviT0_T1_)
        /*0014*/ 	.short	0x0160
        /*0016*/ 	.short	0x0018


	//----- nvinfo : EIATTR_CBANK_PARAM_SIZE
	.align		4
.L_7763:
        /*0018*/ 	.byte	0x03, 0x19
        /*001a*/ 	.short	0x0018


	//----- nvinfo : EIATTR_KPARAM_INFO
	.align		4
        /*001c*/ 	.byte	0x04, 0x17
        /*001e*/ 	.short	(.L_7765 - .L_7764)
.L_7764:
        /*0020*/ 	.word	0x00000000
        /*0024*/ 	.short	0x0002
        /*0026*/ 	.short	0x0008
        /*0028*/ 	.byte	0x00, 0xf0, 0x41, 0x00


	//----- nvinfo : EIATTR_KPARAM_INFO
	.align		4
.L_7765:
        /*002c*/ 	.byte	0x04, 0x17
        /*002e*/ 	.short	(.L_7767 - .L_7766)
.L_7766:
        /*0030*/ 	.word	0x00000000
        /*0034*/ 	.short	0x0001
        /*0036*/ 	.short	0x0004
        /*0038*/ 	.byte	0x00, 0xf0, 0x11, 0x00


	//----- nvinfo : EIATTR_KPARAM_INFO
	.align		4
.L_7767:
        /*003c*/ 	.byte	0x04, 0x17
        /*003e*/ 	.short	(.L_7769 - .L_7768)
.L_7768:
        /*0040*/ 	.word	0x00000000
        /*0044*/ 	.short	0x0000
        /*0046*/ 	.short	0x0000
        /*0048*/ 	.byte	0x00, 0xf0, 0x11, 0x00


	//----- nvinfo : EIATTR_MAXREG_COUNT
	.align		4
.L_7769:
        /*004c*/ 	.byte	0x03, 0x1b
        /*004e*/ 	.short	0x00ff


	//----- nvinfo : EIATTR_MERCURY_ISA_VERSION
	.align		4
        /*0050*/ 	.byte	0x03, 0x5f
        /*0052*/ 	.short	0x0000


	//----- nvinfo : EIATTR_EXIT_INSTR_OFFSETS
	.align		4
        /*0054*/ 	.byte	0x04, 0x1c
        /*0056*/ 	.short	(.L_7771 - .L_7770)


	//   ....[0]....
.L_7770:
        /*0058*/ 	.word	0x00000ba0


	//   ....[1]....
        /*005c*/ 	.word	0x000023f0


	//   ....[2]....
        /*0060*/ 	.word	0x00002440


	//----- nvinfo : EIATTR_MAX_THREADS
	.align		4
.L_7771:
        /*0064*/ 	.byte	0x04, 0x05
        /*0066*/ 	.short	(.L_7773 - .L_7772)
.L_7772:
        /*0068*/ 	.word	0x00000080
        /*006c*/ 	.word	0x00000001
        /*0070*/ 	.word	0x00000001


	//----- nvinfo : EIATTR_CRS_STACK_SIZE
	.align		4
.L_7773:
        /*0074*/ 	.byte	0x04, 0x1e
        /*0076*/ 	.short	(.L_7775 - .L_7774)
.L_7774:
        /*0078*/ 	.word	0x00000000
.L_7775:


//--------------------- .nv.info._ZN2at6native29vectorized_elementwise_kernelILi8ENS0_13BUnaryFunctorIsssZZZNS0_21remainder_kernel_cudaERNS_18TensorIteratorBaseEENKUlvE_clEvENKUlvE3_clEvEUlssE_EESt5arrayIPcLm2EEEEviT0_T1_ --------------------------
	.section	.nv.info._ZN2at6native29vectorized_elementwise_kernelILi8ENS0_13BUnaryFunctorIsssZZZNS0_21remainder_kernel_cudaERNS_18TensorIteratorBaseEENKUlvE_clEvENKUlvE3_clEvEUlssE_EESt5arrayIPcLm2EEEEviT0_T1_,"",@"SHT_CUDA_INFO"
	.sectionflags	@""
	.align	4


	//----- nvinfo : EIATTR_CUDA_API_VERSION
	.align		4
        /*0000*/ 	.byte	0x04, 0x37
        /*0002*/ 	.short	(.L_7777 - .L_7776)
.L_7776:
        /*0004*/ 	.word	0x00000082


	//----- nvinfo : EIATTR_SW2861232_WAR
	.align		4
.L_7777:
        /*0008*/ 	.byte	0x01, 0x35
	.zero		2


	//----- nvinfo : EIATTR_PARAM_CBANK
	.align		4
        /*000c*/ 	.byte	0x04, 0x0a
        /*000e*/ 	.short	(.L_7779 - .L_7778)
	.align		4
.L_7778:
        /*0010*/ 	.word	index@(.nv.constant0._ZN2at6native29vectorized_elementwise_kernelILi8ENS0_13BUnaryFunctorIsssZZZNS0_21remainder_kernel_cudaERNS_18TensorIteratorBaseEENKUlvE_clEvENKUlvE3_clEvEUlssE_EESt5arrayIPcLm2EEEEviT0_T1_)
        /*0014*/ 	.short	0x0160
        /*0016*/ 	.short	0x0018


	//----- nvinfo : EIATTR_CBANK_PARAM_SIZE
	.align		4
.L_7779:
        /*0018*/ 	.byte	0x03, 0x19
        /*001a*/ 	.short	0x0018


	//----- nvinfo : EIATTR_KPARAM_INFO
	.align		4
        /*001c*/ 	.byte	0x04, 0x17
        /*001e*/ 	.short	(.L_7781 - .L_7780)
.L_7780:
        /*0020*/ 	.word	0x00000000
        /*0024*/ 	.short	0x0002
        /*0026*/ 	.short	0x0008
        /*0028*/ 	.byte	0x00, 0xf0, 0x41, 0x00


	//----- nvinfo : EIATTR_KPARAM_INFO
	.align		4
.L_7781:
        /*002c*/ 	.byte	0x04, 0x17
        /*002e*/ 	.short	(.L_7783 - .L_7782)
.L_7782:
        /*0030*/ 	.word	0x00000000
        /*0034*/ 	.short	0x0001
        /*0036*/ 	.short	0x0004
        /*0038*/ 	.byte	0x00, 0xf0, 0x11, 0x00


	//----- nvinfo : EIATTR_KPARAM_INFO
	.align		4
.L_7783:
        /*003c*/ 	.byte	0x04, 0x17
        /*003e*/ 	.short	(.L_7785 - .L_7784)
.L_7784:
        /*0040*/ 	.word	0x00000000
        /*0044*/ 	.short	0x0000
        /*0046*/ 	.short	0x0000
        /*0048*/ 	.byte	0x00, 0xf0, 0x11, 0x00


	//----- nvinfo : EIATTR_MAXREG_COUNT
	.align		4
.L_7785:
        /*004c*/ 	.byte	0x03, 0x1b
        /*004e*/ 	.short	0x00ff


	//----- nvinfo : EIATTR_MERCURY_ISA_VERSION
	.align		4
        /*0050*/ 	.byte	0x03, 0x5f
        /*0052*/ 	.short	0x0000


	//----- nvinfo : EIATTR_EXIT_INSTR_OFFSETS
	.align		4
        /*0054*/ 	.byte	0x04, 0x1c
        /*0056*/ 	.short	(.L_7787 - .L_7786)


	//   ....[0]....
.L_7786:
        /*0058*/ 	.word	0x00000010


	//----- nvinfo : EIATTR_MAX_THREADS
	.align		4
.L_7787:
        /*005c*/ 	.byte	0x04, 0x05
        /*005e*/ 	.short	(.L_7789 - .L_7788)
.L_7788:
        /*0060*/ 	.word	0x00000080
        /*0064*/ 	.word	0x00000001
        /*0068*/ 	.word	0x00000001
.L_7789:


//--------------------- .nv.info._ZN2at6native18elementwise_kernelILi128ELi4EZNS0_15gpu_kernel_implINS0_13AUnaryFunctorIsssZZZNS0_21remainder_kernel_cudaERNS_18TensorIteratorBaseEENKUlvE_clEvENKUlvE3_clEvEUlssE_EEEEvS5_RKT_EUliE_EEviT1_ --------------------------
	.section	.nv.info._ZN2at6native18elementwise_kernelILi128ELi4EZNS0_15gpu_kernel_implINS0_13AUnaryFunctorIsssZZZNS0_21remainder_kernel_cudaERNS_18TensorIteratorBaseEENKUlvE_clEvENKUlvE3_clEvEUlssE_EEEEvS5_RKT_EUliE_EEviT1_,"",@"SHT_CUDA_INFO"
	.sectionflags	@""
	.align	4


	//----- nvinfo : EIATTR_CUDA_API_VERSION
	.align		4
        /*0000*/ 	.byte	0x04, 0x37
        /*0002*/ 	.short	(.L_7791 - .L_7790)
.L_7790:
        /*0004*/ 	.word	0x00000082


	//----- nvinfo : EIATTR_SW2861232_WAR
	.align		4
.L_7791:
        /*0008*/ 	.byte	0x01, 0x35
	.zero		2


	//----- nvinfo : EIATTR_PARAM_CBANK
	.align		4
        /*000c*/ 	.byte	0x04, 0x0a
        /*000e*/ 	.short	(.L_7793 - .L_7792)
	.align		4
.L_7792:
        /*0010*/ 	.word	index@(.nv.constant0._ZN2at6native18elementwise_kernelILi128ELi4EZNS0_15gpu_kernel_implINS0_13AUnaryFunctorIsssZZZNS0_21remainder_kernel_cudaERNS_18TensorIteratorBaseEENKUlvE_clEvENKUlvE3_clEvEUlssE_EEEEvS5_RKT_EUliE_EEviT1_)
        /*0014*/ 	.short	0x0160
        /*0016*/ 	.short	0x0220


	//----- nvinfo : EIATTR_CBANK_PARAM_SIZE
	.align		4
.L_7793:
        /*0018*/ 	.byte	0x03, 0x19
        /*001a*/ 	.short	0x0220


	//----- nvinfo : EIATTR_KPARAM_INFO
	.align		4
        /*001c*/ 	.byte	0x04, 0x17
        /*001e*/ 	.short	(.L_7795 - .L_7794)
.L_7794:
        /*0020*/ 	.word	0x00000000
        /*0024*/ 	.short	0x0001
        /*0026*/ 	.short	0x0008
        /*0028*/ 	.byte	0x00, 0xf0, 0x61, 0x08


	//----- nvinfo : EIATTR_KPARAM_INFO
	.align		4
.L_7795:
        /*002c*/ 	.byte	0x04, 0x17
        /*002e*/ 	.short	(.L_7797 - .L_7796)
.L_7796:
        /*0030*/ 	.word	0x00000000
        /*0034*/ 	.short	0x0000
        /*0036*/ 	.short	0x0000
        /*0038*/ 	.byte	0x00, 0xf0, 0x11, 0x00


	//----- nvinfo : EIATTR_MAXREG_COUNT
	.align		4
.L_7797:
        /*003c*/ 	.byte	0x03, 0x1b
        /*003e*/ 	.short	0x0080


	//----- nvinfo : EIATTR_EXTERNS
	.align		4
        /*0040*/ 	.byte	0x04, 0x0f
        /*0042*/ 	.short	(.L_7799 - .L_7798)


	//   ....[0]....
	.align		4
.L_7798:
        /*0044*/ 	.word	index@(__assertfail)


	//----- nvinfo : EIATTR_MERCURY_ISA_VERSION
	.align		4
.L_7799:
        /*0048*/ 	.byte	0x03, 0x5f
        /*004a*/ 	.short	0x0000


	//----- nvinfo : EIATTR_SYSCALL_OFFSETS
	.align		4
        /*004c*/ 	.byte	0x04, 0x46
        /*004e*/ 	.short	(.L_7801 - .L_7800)


	//   ....[0]....
.L_7800:
        /*0050*/ 	.word	0x00001d20


	//   ....[1]....
        /*0054*/ 	.word	0x00002de0


	//   ....[2]....
        /*0058*/ 	.word	0x00004b50


	//   ....[3]....
        /*005c*/ 	.word	0x00005c20


	//   ....[4]....
        /*0060*/ 	.word	0x00007960


	//   ....[5]....
        /*0064*/ 	.word	0x00008a30


	//   ....[6]....
        /*0068*/ 	.word	0x0000a780


	//   ....[7]....
        /*006c*/ 	.word	0x0000b850


	//----- nvinfo : EIATTR_EXIT_INSTR_OFFSETS
	.align		4
.L_7801:
        /*0070*/ 	.byte	0x04, 0x1c
        /*0072*/ 	.short	(.L_7803 - .L_7802)


	//   ....[0]....
.L_7802:
        /*0074*/ 	.word	0x00008ae0


	//   ....[1]....
        /*0078*/ 	.word	0x0000aae0


	//   ....[2]....
        /*007c*/ 	.word	0x0000ab00


	//   ....[3]....
        /*0080*/ 	.word	0x0000aba0


	//   ....[4]....
        /*0084*/ 	.word	0x0000abd0


	//   ....[5]....
        /*0088*/ 	.word	0x0000abf0


	//   ....[6]....
        /*008c*/ 	.word	0x0000ac80


	//   ....[7]....
        /*0090*/ 	.word	0x0000acc0


	//   ....[8]....
        /*0094*/ 	.word	0x0000ad60


	//   ....[9]....
        /*0098*/ 	.word	0x0000adb0


	//   ....[10]....
        /*009c*/ 	.word	0x0000ade0


	//   ....[11]....
        /*00a0*/ 	.word	0x0000aeb0


	//   ....[12]....
        /*00a4*/ 	.word	0x0000aef0


	//   ....[13]....
        /*00a8*/ 	.word	0x0000b080


	//   ....[14]....
        /*00ac*/ 	.word	0x0000b1e0


	//   ....[15]....
        /*00b0*/ 	.word	0x0000b220


	//   ....[16]....
        /*00b4*/ 	.word	0x0000b2c0


	//   ....[17]....
        /*00b8*/ 	.word	0x0000b440


	//   ....[18]....
        /*00bc*/ 	.word	0x0000b5c0


	//   ....[19]....
        /*00c0*/ 	.word	0x0000b720


	//   ....[20]....
        /*00c4*/ 	.word	0x0000b860


	//   ....[21]....
        /*00c8*/ 	.word	0x0000b8a0


	//   ....[22]....
        /*00cc*/ 	.word	0x0000b8d0


	//----- nvinfo : EIATTR_MAX_THREADS
	.align		4
.L_7803:
        /*00d0*/ 	.byte	0x04, 0x05
        /*00d2*/ 	.short	(.L_7805 - .L_7804)
.L_7804:
        /*00d4*/ 	.word	0x00000080
        /*00d8*/ 	.word	0x00000001
        /*00dc*/ 	.word	0x00000001


	//----- nvinfo : EIATTR_CRS_STACK_SIZE
	.align		4
.L_7805:
        /*00e0*/ 	.byte	0x04, 0x1e
        /*00e2*/ 	.short	(.L_7807 - .L_7806)
.L_7806:
        /*00e4*/ 	.word	0x00000000
.L_7807:


//--------------------- .nv.info._ZN2at6native27unrolled_elementwise_kernelINS0_13AUnaryFunctorIsssZZZNS0_21remainder_kernel_cudaERNS_18TensorIteratorBaseEENKUlvE_clEvENKUlvE3_clEvEUlssE_EESt5arrayIPcLm2EELi4E23TrivialOffsetCalculatorILi1EjESD_NS0_6memory12LoadWithCastILi1EEENSE_13StoreWithCastILi1EEEEEviT_T0_T2_T3_T4_T5_ --------------------------
	.section	.nv.info._ZN2at6native27unrolled_elementwise_kernelINS0_13AUnaryFunctorIsssZZZNS0_21remainder_kernel_cudaERNS_18TensorIteratorBaseEENKUlvE_clEvENKUlvE3_clEvEUlssE_EESt5arrayIPcLm2EELi4E23TrivialOffsetCalculatorILi1EjESD_NS0_6memory12LoadWithCastILi1EEENSE_13StoreWithCastILi1EEEEEviT_T0_T2_T3_T4_T5_,"",@"SHT_CUDA_INFO"
	.sectionflags	@""
	.align	4


	//----- nvinfo : EIATTR_CUDA_API_VERSION
	.align		4
        /*0000*/ 	.byte	0x04, 0x37
        /*0002*/ 	.short	(.L_7809 - .L_7808)
.L_7808:
        /*0004*/ 	.word	0x00000082


	//----- nvinfo : EIATTR_SW2861232_WAR
	.align		4
.L_7809:
        /*0008*/ 	.byte	0x01, 0x35
	.zero		2


	//----- nvinfo : EIATTR_PARAM_CBANK
	.align		4
        /*000c*/ 	.byte	0x04, 0x0a
        /*000e*/ 	.short	(.L_7811 - .L_7810)
	.align		4
.L_7810:
        /*0010*/ 	.word	index@(.nv.constant0._ZN2at6native27unrolled_elementwise_kernelINS0_13AUnaryFunctorIsssZZZNS0_21remainder_kernel_cudaERNS_18TensorIteratorBaseEENKUlvE_clEvENKUlvE3_clEvEUlssE_EESt5arrayIPcLm2EELi4E23TrivialOffsetCalculatorILi1EjESD_NS0_6memory12LoadWithCastILi1EEENSE_13StoreWithCastILi1EEEEEviT_T0_T2_T3_T4_T5_)
        /*0014*/ 	.short	0x0160
        /*0016*/ 	.short	0x002c


	//----- nvinfo : EIATTR_CBANK_PARAM_SIZE
	.align		4
.L_7811:
        /*0018*/ 	.byte	0x03, 0x19
        /*001a*/ 	.short	0x002c


	//----- nvinfo : EIATTR_KPARAM_INFO
	.align		4
        /*001c*/ 	.byte	0x04, 0x17
        /*001e*/ 	.short	(.L_7813 - .L_7812)
.L_7812:
        /*0020*/ 	.word	0x00000000
        /*0024*/ 	.short	0x0006
        /*0026*/ 	.short	0x0024
        /*0028*/ 	.byte	0x00, 0xf0, 0x21, 0x00


	//----- nvinfo : EIATTR_KPARAM_INFO
	.align		4
.L_7813:
        /*002c*/ 	.byte	0x04, 0x17
        /*002e*/ 	.short	(.L_7815 - .L_7814)
.L_7814:
        /*0030*/ 	.word	0x00000000
        /*0034*/ 	.short	0x0005
        /*0036*/ 	.short	0x001c
        /*0038*/ 	.byte	0x00, 0xf0, 0x21, 0x00


	//----- nvinfo : EIATTR_KPARAM_INFO
	.align		4
.L_7815:
        /*003c*/ 	.byte	0x04, 0x17
        /*003e*/ 	.short	(.L_7817 - .L_7816)
.L_7816:
        /*0040*/ 	.word	0x00000000
        /*0044*/ 	.short	0x0004
        /*0046*/ 	.short	0x0019
        /*0048*/ 	.byte	0x00, 0xf0, 0x05, 0x00


	//----- nvinfo : EIATTR_KPARAM_INFO
	.align		4
.L_7817:
        /*004c*/ 	.byte	0x04, 0x17
        /*004e*/ 	.short	(.L_7819 - .L_7818)
.L_7818:
        /*0050*/ 	.word	0x00000000
        /*0054*/ 	.short	0x0003
        /*0056*/ 	.short	0x0018
        /*0058*/ 	.byte	0x00, 0xf0, 0x05, 0x00


	//----- nvinfo : EIATTR_KPARAM_INFO
	.align		4
.L_7819:
        /*005c*/ 	.byte	0x04, 0x17
        /*005e*/ 	.short	(.L_7821 - .L_7820)
.L_7820:
        /*0060*/ 	.word	0x00000000
        /*0064*/ 	.short	0x0002
        /*0066*/ 	.short	0x0008
        /*0068*/ 	.byte	0x00, 0xf0, 0x41, 0x00


	//----- nvinfo : EIATTR_KPARAM_INFO
	.align		4
.L_7821:
        /*006c*/ 	.byte	0x04, 0x17
        /*006e*/ 	.short	(.L_7823 - .L_7822)
.L_7822:
        /*0070*/ 	.word	0x00000000
        /*0074*/ 	.short	0x0001
        /*0076*/ 	.short	0x0004
        /*0078*/ 	.byte	0x00, 0xf0, 0x11, 0x00


	//----- nvinfo : EIATTR_KPARAM_INFO
	.align		4
.L_7823:
        /*007c*/ 	.byte	0x04, 0x17
        /*007e*/ 	.short	(.L_7825 - .L_7824)
.L_7824:
        /*0080*/ 	.word	0x00000000
        /*0084*/ 	.short	0x0000
        /*0086*/ 	.short	0x0000
        /*0088*/ 	.byte	0x00, 0xf0, 0x11, 0x00


	//----- nvinfo : EIATTR_MAXREG_COUNT
	.align		4
.L_7825:
        /*008c*/ 	.byte	0x03, 0x1b
        /*008e*/ 	.short	0x00ff


	//----- nvinfo : EIATTR_EXTERNS
	.align		4
        /*0090*/ 	.byte	0x04, 0x0f
        /*0092*/ 	.short	(.L_7827 - .L_7826)


	//   ....[0]....
	.align		4
.L_7826:
        /*0094*/ 	.word	index@(__assertfail)


	//----- nvinfo : EIATTR_MERCURY_ISA_VERSION
	.align		4
.L_7827:
        /*0098*/ 	.byte	0x03, 0x5f
        /*009a*/ 	.short	0x0000


	//----- nvinfo : EIATTR_SYSCALL_OFFSETS
	.align		4
        /*009c*/ 	.byte	0x04, 0x46
        /*009e*/ 	.short	(.L_7829 - .L_7828)


	//   ....[0]....
.L_7828:
        /*00a0*/ 	.word	0x00000f20


	//   ....[1]....
        /*00a4*/ 	.word	0x00001e40


	//   ....[2]....
        /*00a8*/ 	.word	0x00002d70


	//   ....[3]....
        /*00ac*/ 	.word	0x00003c70


	//   ....[4]....
        /*00b0*/ 	.word	0x00005580


	//   ....[5]....
        /*00b4*/ 	.word	0x000064f0


	//   ....[6]....
        /*00b8*/ 	.word	0x00007420


	//   ....[7]....
        /*00bc*/ 	.word	0x00008350


	//----- nvinfo : EIATTR_EXIT_INSTR_OFFSETS
	.align		4
.L_7829:
        /*00c0*/ 	.byte	0x04, 0x1c
        /*00c2*/ 	.short	(.L_7831 - .L_7830)


	//   ....[0]....
.L_7830:
        /*00c4*/ 	.word	0x000074d0


	//   ....[1]....
        /*00c8*/ 	.word	0x000075e0


	//   ....[2]....
        /*00cc*/ 	.word	0x00007600


	//   ....[3]....
        /*00d0*/ 	.word	0x000076a0


	//   ....[4]....
        /*00d4*/ 	.word	0x000076d0


	//   ....[5]....
        /*00d8*/ 	.word	0x000076f0


	//   ....[6]....
        /*00dc*/ 	.word	0x00007780


	//   ....[7]....
        /*00e0*/ 	.word	0x000077c0


	//   ....[8]....
        /*00e4*/ 	.word	0x00007860


	//   ....[9]....
        /*00e8*/ 	.word	0x000078b0


	//   ....[10]....
        /*00ec*/ 	.word	0x000078e0


	//   ....[11]....
        /*00f0*/ 	.word	0x000079b0


	//   ....[12]....
        /*00f4*/ 	.word	0x000079f0


	//   ....[13]....
        /*00f8*/ 	.word	0x00007b80


	//   ....[14]....
        /*00fc*/ 	.word	0x00007ce0


	//   ....[15]....
        /*0100*/ 	.word	0x00007d20


	//   ....[16]....
        /*0104*/ 	.word	0x00007dc0


	//   ....[17]....
        /*0108*/ 	.word	0x00007f40


	//   ....[18]....
        /*010c*/ 	.word	0x000080c0


	//   ....[19]....
        /*0110*/ 	.word	0x00008220


	//   ....[20]....
        /*0114*/ 	.word	0x00008360


	//   ....[21]....
        /*0118*/ 	.word	0x000083a0


	//   ....[22]....
        /*011c*/ 	.word	0x000083d0


	//----- nvinfo : EIATTR_MAX_THREADS
	.align		4
.L_7831:
        /*0120*/ 	.byte	0x04, 0x05
        /*0122*/ 	.short	(.L_7833 - .L_7832)
.L_7832:
        /*0124*/ 	.word	0x00000080
        /*0128*/ 	.word	0x00000001
        /*012c*/ 	.word	0x00000001


	//----- nvinfo : EIATTR_CRS_STACK_SIZE
	.align		4
.L_7833:
        /*0130*/ 	.byte	0x04, 0x1e
        /*0132*/ 	.short	(.L_7835 - .L_7834)
.L_7834:
        /*0134*/ 	.word	0x00000000
.L_7835:


//--------------------- .nv.info._ZN2at6native18elementwise_kernelILi128ELi4EZNS0_22gpu_kernel_impl_nocastINS0_13AUnaryFunctorIsssZZZNS0_21remainder_kernel_cudaERNS_18TensorIteratorBaseEENKUlvE_clEvENKUlvE3_clEvEUlssE_EEEEvS5_RKT_EUliE_EEviT1_ --------------------------
	.section	.nv.info._ZN2at6native18elementwise_kernelILi128ELi4EZNS0_22gpu_kernel_impl_nocastINS0_13AUnaryFunctorIsssZZZNS0_21remainder_kernel_cudaERNS_18TensorIteratorBaseEENKUlvE_clEvENKUlvE3_clEvEUlssE_EEEEvS5_RKT_EUliE_EEviT1_,"",@"SHT_CUDA_INFO"
	.sectionflags	@""
	.align	4


	//----- nvinfo : EIATTR_CUDA_API_VERSION
	.align		4
        /*0000*/ 	.byte	0x04, 0x37
        /*0002*/ 	.short	(.L_7837 - .L_7836)
.L_7836:
        /*0004*/ 	.word	0x00000082


	//----- nvinfo : EIATTR_SW2861232_WAR
	.align		4
.L_7837:
        /*0008*/ 	.byte	0x01, 0x35
	.zero		2


	//----- nvinfo : EIATTR_PARAM_CBANK
	.align		4
        /*000c*/ 	.byte	0x04, 0x0a
        /*000e*/ 	.short	(.L_7839 - .L_7838)
	.align		4
.L_7838:
        /*0010*/ 	.word	index@(.nv.constant0._ZN2at6native18elementwise_kernelILi128ELi4EZNS0_22gpu_kernel_impl_nocastINS0_13AUnaryFunctorIsssZZZNS0_21remainder_kernel_cudaERNS_18TensorIteratorBaseEENKUlvE_clEvENKUlvE3_clEvEUlssE_EEEEvS5_RKT_EUliE_EEviT1_)
        /*0014*/ 	.short	0x0160
        /*0016*/ 	.short	0x0220


	//----- nvinfo : EIATTR_CBANK_PARAM_SIZE
	.align		4
.L_7839:
        /*0018*/ 	.byte	0x03, 0x19
        /*001a*/ 	.short	0x0220


	//----- nvinfo : EIATTR_KPARAM_INFO
	.align		4
        /*001c*/ 	.byte	0x04, 0x17
        /*001e*/ 	.short	(.L_7841 - .L_7840)
.L_7840:
        /*0020*/ 	.word	0x00000000
        /*0024*/ 	.short	0x0001
        /*0026*/ 	.short	0x0008
        /*0028*/ 	.byte	0x00, 0xf0, 0x61, 0x08


	//----- nvinfo : EIATTR_KPARAM_INFO
	.align		4
.L_7841:
        /*002c*/ 	.byte	0x04, 0x17
        /*002e*/ 	.short	(.L_7843 - .L_7842)
.L_7842:
        /*0030*/ 	.word	0x00000000
        /*0034*/ 	.short	0x0000
        /*0036*/ 	.short	0x0000
        /*0038*/ 	.byte	0x00, 0xf0, 0x11, 0x00


	//----- nvinfo : EIATTR_MAXREG_COUNT
	.align		4
.L_7843:
        /*003c*/ 	.byte	0x03, 0x1b
        /*003e*/ 	.short	0x0080


	//----- nvinfo : EIATTR_MERCURY_ISA_VERSION
	.align		4
        /*0040*/ 	.byte	0x03, 0x5f
        /*0042*/ 	.short	0x0000


	//----- nvinfo : EIATTR_EXIT_INSTR_OFFSETS
	.align		4
        /*0044*/ 	.byte	0x04, 0x1c
        /*0046*/ 	.short	(.L_7845 - .L_7844)


	//   ....[0]....
.L_7844:
        /*0048*/ 	.word	0x000032e0


	//   ....[1]....
        /*004c*/ 	.word	0x00004380


	//----- nvinfo : EIATTR_MAX_THREADS
	.align		4
.L_7845:
        /*0050*/ 	.byte	0x04, 0x05
        /*0052*/ 	.short	(.L_7847 - .L_7846)
.L_7846:
        /*0054*/ 	.word	0x00000080
        /*0058*/ 	.word	0x00000001
        /*005c*/ 	.word	0x00000001


	//----- nvinfo : EIATTR_CRS_STACK_SIZE
	.align		4
.L_7847:
        /*0060*/ 	.byte	0x04, 0x1e
        /*0062*/ 	.short	(.L_7849 - .L_7848)
.L_7848:
        /*0064*/ 	.word	0x00000000
.L_7849:


//--------------------- .nv.info._ZN2at6native27unrolled_elementwise_kernelINS0_13AUnaryFunctorIsssZZZNS0_21remainder_kernel_cudaERNS_18TensorIteratorBaseEENKUlvE_clEvENKUlvE3_clEvEUlssE_EESt5arrayIPcLm2EELi4E23TrivialOffsetCalculatorILi1EjESD_NS0_6memory15LoadWithoutCastENSE_16StoreWithoutCastEEEviT_T0_T2_T3_T4_T5_ --------------------------
	.section	.nv.info._ZN2at6native27unrolled_elementwise_kernelINS0_13AUnaryFunctorIsssZZZNS0_21remainder_kernel_cudaERNS_18TensorIteratorBaseEENKUlvE_clEvENKUlvE3_clEvEUlssE_EESt5arrayIPcLm2EELi4E23TrivialOffsetCalculatorILi1EjESD_NS0_6memory15LoadWithoutCastENSE_16StoreWithoutCastEEEviT_T0_T2_T3_T4_T5_,"",@"SHT_CUDA_INFO"
	.sectionflags	@""
	.align	4


	//----- nvinfo : EIATTR_CUDA_API_VERSION
	.align		4
        /*0000*/ 	.byte	0x04, 0x37
        /*0002*/ 	.short	(.L_7851 - .L_7850)
.L_7850:
        /*0004*/ 	.word	0x00000082


	//----- nvinfo : EIATTR_SW2861232_WAR
	.align		4
.L_7851:
        /*0008*/ 	.byte	0x01, 0x35
	.zero		2


	//----- nvinfo : EIATTR_PARAM_CBANK
	.align		4
        /*000c*/ 	.byte	0x04, 0x0a
        /*000e*/ 	.short	(.L_7853 - .L_7852)
	.align		4
.L_7852:
        /*0010*/ 	.word	index@(.nv.constant0._ZN2at6native27unrolled_elementwise_kernelINS0_13AUnaryFunctorIsssZZZNS0_21remainder_kernel_cudaERNS_18TensorIteratorBaseEENKUlvE_clEvENKUlvE3_clEvEUlssE_EESt5arrayIPcLm2EELi4E23TrivialOffsetCalculatorILi1EjESD_NS0_6memory15LoadWithoutCastENSE_16StoreWithoutCastEEEviT_T0_T2_T3_T4_T5_)
        /*0014*/ 	.short	0x0160
        /*0016*/ 	.short	0x001c


	//----- nvinfo : EIATTR_CBANK_PARAM_SIZE
	.align		4
.L_7853:
        /*0018*/ 	.byte	0x03, 0x19
        /*001a*/ 	.short	0x001c


	//----- nvinfo : EIATTR_KPARAM_INFO
	.align		4
        /*001c*/ 	.byte	0x04, 0x17
        /*001e*/ 	.short	(.L_7855 - .L_7854)
.L_7854:
        /*0020*/ 	.word	0x00000000
        /*0024*/ 	.short	0x0006
        /*0026*/ 	.short	0x001b
        /*0028*/ 	.byte	0x00, 0xf0, 0x05, 0x00


	//----- nvinfo : EIATTR_KPARAM_INFO
	.align		4
.L_7855:
        /*002c*/ 	.byte	0x04, 0x17
        /*002e*/ 	.short	(.L_7857 - .L_7856)
.L_7856:
        /*0030*/ 	.word	0x00000000
        /*0034*/ 	.short	0x0005
        /*0036*/ 	.short	0x001a
        /*0038*/ 	.byte	0x00, 0xf0, 0x05, 0x00


	//----- nvinfo : EIATTR_KPARAM_INFO
	.align		4
.L_7857:
        /*003c*/ 	.byte	0x04, 0x17
        /*003e*/ 	.short	(.L_7859 - .L_7858)
.L_7858:
        /*0040*/ 	.word	0x00000000
        /*0044*/ 	.short	0x0004
        /*0046*/ 	.short	0x0019
        /*0048*/ 	.byte	0x00, 0xf0, 0x05, 0x00


	//----- nvinfo : EIATTR_KPARAM_INFO
	.align		4
.L_7859:
        /*004c*/ 	.byte	0x04, 0x17
        /*004e*/ 	.short	(.L_7861 - .L_7860)
.L_7860:
        /*0050*/ 	.word	0x00000000
        /*0054*/ 	.short	0x0003
        /*0056*/ 	.short	0x0018
        /*0058*/ 	.byte	0x00, 0xf0, 0x05, 0x00


	//----- nvinfo : EIATTR_KPARAM_INFO
	.align		4
.L_7861:
        /*005c*/ 	.byte	0x04, 0x17
        /*005e*/ 	.short	(.L_7863 - .L_7862)
.L_7862:
        /*0060*/ 	.word	0x00000000
        /*0064*/ 	.short	0x0002
        /*0066*/ 	.short	0x0008
        /*0068*/ 	.byte	0x00, 0xf0, 0x41, 0x00


	//----- nvinfo : EIATTR_KPARAM_INFO
	.align		4
.L_7863:
        /*006c*/ 	.byte	0x04, 0x17
        /*006e*/ 	.short	(.L_7865 - .L_7864)
.L_7864:
        /*0070*/ 	.word	0x00000000
        /*0074*/ 	.short	0x0001
        /*0076*/ 	.short	0x0004
        /*0078*/ 	.byte	0x00, 0xf0, 0x11, 0x00


	//----- nvinfo : EIATTR_KPARAM_INFO
	.align		4
.L_7865:
        /*007c*/ 	.byte	0x04, 0x17
        /*007e*/ 	.short	(.L_7867 - .L_7866)
.L_7866:
        /*0080*/ 	.word	0x00000000
        /*0084*/ 	.short	0x0000
        /*0086*/ 	.short	0x0000
        /*0088*/ 	.byte	0x00, 0xf0, 0x11, 0x00


	//----- nvinfo : EIATTR_MAXREG_COUNT
	.align		4
.L_7867:
        /*008c*/ 	.byte	0x03, 0x1b
        /*008e*/ 	.short	0x00ff


	//----- nvinfo : EIATTR_MERCURY_ISA_VERSION
	.align		4
        /*0090*/ 	.byte	0x03, 0x5f
        /*0092*/ 	.short	0x0000


	//----- nvinfo : EIATTR_EXIT_INSTR_OFFSETS
	.align		4
        /*0094*/ 	.byte	0x04, 0x1c
        /*0096*/ 	.short	(.L_7869 - .L_7868)


	//   ....[0]....
.L_7868:
        /*0098*/ 	.word	0x00000c20


	//   ....[1]....
        /*009c*/ 	.word	0x00000c70


	//----- nvinfo : EIATTR_MAX_THREADS
	.align		4
.L_7869:
        /*00a0*/ 	.byte	0x04, 0x05
        /*00a2*/ 	.short	(.L_7871 - .L_7870)
.L_7870:
        /*00a4*/ 	.word	0x00000080
        /*00a8*/ 	.word	0x00000001
        /*00ac*/ 	.word	0x00000001


	//----- nvinfo : EIATTR_CRS_STACK_SIZE
	.align		4
.L_7871:
        /*00b0*/ 	.byte	0x04, 0x1e
        /*00b2*/ 	.short	(.L_7873 - .L_7872)
.L_7872:
        /*00b4*/ 	.word	0x00000000
.L_7873:


//--------------------- .nv.info._ZN2at6native29vectorized_elementwise_kernelILi2ENS0_13AUnaryFunctorIsssZZZNS0_21remainder_kernel_cudaERNS_18TensorIteratorBaseEENKUlvE_clEvENKUlvE3_clEvEUlssE_EESt5arrayIPcLm2EEEEviT0_T1_ --------------------------
	.section	.nv.info._ZN2at6native29vectorized_elementwise_kernelILi2ENS0_13AUnaryFunctorIsssZZZNS0_21remainder_kernel_cudaERNS_18TensorIteratorBaseEENKUlvE_clEvENKUlvE3_clEvEUlssE_EESt5arrayIPcLm2EEEEviT0_T1_,"",@"SHT_CUDA_INFO"
	.sectionflags	@""
	.align	4


	//----- nvinfo : EIATTR_CUDA_API_VERSION
	.align		4
        /*0000*/ 	.byte	0x04, 0x37
        /*0002*/ 	.short	(.L_7875 - .L_7874)
.L_7874:
        /*0004*/ 	.word	0x00000082


	//----- nvinfo : EIATTR_SW2861232_WAR
	.align		4
.L_7875:
        /*0008*/ 	.byte	0x01, 0x35
	.zero		2


	//----- nvinfo : EIATTR_PARAM_CBANK
	.align		4
        /*000c*/ 	.byte	0x04, 0x0a
        /*000e*/ 	.short	(.L_7877 - .L_7876)
	.align		4
.L_7876:
        /*0010*/ 	.word	index@(.nv.constant0._ZN2at6native29vectorized_elementwise_kernelILi2ENS0_13AUnaryFunctorIsssZZZNS0_21remainder_kernel_cudaERNS_18TensorIteratorBaseEENKUlvE_clEvENKUlvE3_clEvEUlssE_EESt5arrayIPcLm2EEEEviT0_T1_)
        /*0014*/ 	.short	0x0160
        /*0016*/ 	.short	0x0018


	//----- nvinfo : EIATTR_CBANK_PARAM_SIZE
	.align		4
.L_7877:
        /*0018*/ 	.byte	0x03, 0x19
        /*001a*/ 	.short	0x0018


	//----- nvinfo : EIATTR_KPARAM_INFO
	.align		4
        /*001c*/ 	.byte	0x04, 0x17
        /*001e*/ 	.short	(.L_7879 - .L_7878)
.L_7878:
        /*0020*/ 	.word	0x00000000
        /*0024*/ 	.short	0x0002
        /*0026*/ 	.short	0x0008
        /*0028*/ 	.byte	0x00, 0xf0, 0x41, 0x00


	//----- nvinfo : EIATTR_KPARAM_INFO
	.align		4
.L_7879:
        /*002c*/ 	.byte	0x04, 0x17
        /*002e*/ 	.short	(.L_7881 - .L_7880)
.L_7880:
        /*0030*/ 	.word	0x00000000
        /*0034*/ 	.short	0x0001
        /*0036*/ 	.short	0x0004
        /*0038*/ 	.byte	0x00, 0xf0, 0x11, 0x00


	//----- nvinfo : EIATTR_KPARAM_INFO
	.align		4
.L_7881:
        /*003c*/ 	.byte	0x04, 0x17
        /*003e*/ 	.short	(.L_7883 - .L_7882)
.L_7882:
        /*0040*/ 	.word	0x00000000
        /*0044*/ 	.short	0x0000
        /*0046*/ 	.short	0x0000
        /*0048*/ 	.byte	0x00, 0xf0, 0x11, 0x00


	//----- nvinfo : EIATTR_MAXREG_COUNT
	.align		4
.L_7883:
        /*004c*/ 	.byte	0x03, 0x1b
        /*004e*/ 	.short	0x00ff


	//----- nvinfo : EIATTR_MERCURY_ISA_VERSION
	.align		4
        /*0050*/ 	.byte	0x03, 0x5f
        /*0052*/ 	.short	0x0000


	//----- nvinfo : EIATTR_EXIT_INSTR_OFFSETS
	.align		4
        /*0054*/ 	.byte	0x04, 0x1c
        /*0056*/ 	.short	(.L_7885 - .L_7884)


	//   ....[0]....
.L_7884:
        /*0058*/ 	.word	0x00001090


	//   ....[1]....
        /*005c*/ 	.word	0x00002910


	//   ....[2]....
        /*0060*/ 	.word	0x00002960


	//----- nvinfo : EIATTR_MAX_THREADS
	.align		4
.L_7885:
        /*0064*/ 	.byte	0x04, 0x05
        /*0066*/ 	.short	(.L_7887 - .L_7886)
.L_7886:
        /*0068*/ 	.word	0x00000080
        /*006c*/ 	.word	0x00000001
        /*0070*/ 	.word	0x00000001


	//----- nvinfo : EIATTR_CRS_STACK_SIZE
	.align		4
.L_7887:
        /*0074*/ 	.byte	0x04, 0x1e
        /*0076*/ 	.short	(.L_7889 - .L_7888)
.L_7888:
        /*0078*/ 	.word	0x00000000
.L_7889:


//--------------------- .nv.info._ZN2at6native29vectorized_elementwise_kernelILi4ENS0_13AUnaryFunctorIsssZZZNS0_21remainder_kernel_cudaERNS_18TensorIteratorBaseEENKUlvE_clEvENKUlvE3_clEvEUlssE_EESt5arrayIPcLm2EEEEviT0_T1_ --------------------------
	.section	.nv.info._ZN2at6native29vectorized_elementwise_kernelILi4ENS0_13AUnaryFunctorIsssZZZNS0_21remainder_kernel_cudaERNS_18TensorIteratorBaseEENKUlvE_clEvENKUlvE3_clEvEUlssE_EESt5arrayIPcLm2EEEEviT0_T1_,"",@"SHT_CUDA_INFO"
	.sectionflags	@""
	.align	4


	//----- nvinfo : EIATTR_CUDA_API_VERSION
	.align		4
        /*0000*/ 	.byte	0x04, 0x37
        /*0002*/ 	.short	(.L_7891 - .L_7890)
.L_7890:
        /*0004*/ 	.word	0x00000082


	//----- nvinfo : EIATTR_SW2861232_WAR
	.align		4
.L_7891:
        /*0008*/ 	.byte	0x01, 0x35
	.zero		2


	//----- nvinfo : EIATTR_PARAM_CBANK
	.align		4
        /*000c*/ 	.byte	0x04, 0x0a
        /*000e*/ 	.short	(.L_7893 - .L_7892)
	.align		4
.L_7892:
        /*0010*/ 	.word	index@(.nv.constant0._ZN2at6native29vectorized_elementwise_kernelILi4ENS0_13AUnaryFunctorIsssZZZNS0_21remainder_kernel_cudaERNS_18TensorIteratorBaseEENKUlvE_clEvENKUlvE3_clEvEUlssE_EESt5arrayIPcLm2EEEEviT0_T1_)
        /*0014*/ 	.short	0x0160
        /*0016*/ 	.short	0x0018


	//----- nvinfo : EIATTR_CBANK_PARAM_SIZE
	.align		4
.L_7893:
        /*0018*/ 	.byte	0x03, 0x19
        /*001a*/ 	.short	0x0018


	//----- nvinfo : EIATTR_KPARAM_INFO
	.align		4
        /*001c*/ 	.byte	0x04, 0x17
        /*001e*/ 	.short	(.L_7895 - .L_7894)
.L_7894:
        /*0020*/ 	.word	0x00000000
        /*0024*/ 	.short	0x0002
        /*0026*/ 	.short	0x0008
        /*0028*/ 	.byte	0x00, 0xf0, 0x41, 0x00


	//----- nvinfo : EIATTR_KPARAM_INFO
	.align		4
.L_7895:
        /*002c*/ 	.byte	0x04, 0x17
        /*002e*/ 	.short	(.L_7897 - .L_7896)
.L_7896:
        /*0030*/ 	.word	0x00000000
        /*0034*/ 	.short	0x0001
        /*0036*/ 	.short	0x0004
        /*0038*/ 	.byte	0x00, 0xf0, 0x11, 0x00


	//----- nvinfo : EIATTR_KPARAM_INFO
	.align		4
.L_7897:
        /*003c*/ 	.byte	0x04, 0x17
        /*003e*/ 	.short	(.L_7899 - .L_7898)
.L_7898:
        /*0040*/ 	.word	0x00000000
        /*0044*/ 	.short	0x0000
        /*0046*/ 	.short	0x0000
        /*0048*/ 	.byte	0x00, 0xf0, 0x11, 0x00


	//----- nvinfo : EIATTR_MAXREG_COUNT
	.align		4
.L_7899:
        /*004c*/ 	.byte	0x03, 0x1b
        /*004e*/ 	.short	0x00ff


	//----- nvinfo : EIATTR_MERCURY_ISA_VERSION
	.align		4
        /*0050*/ 	.byte	0x03, 0x5f
        /*0052*/ 	.short	0x0000


	//----- nvinfo : EIATTR_EXIT_INSTR_OFFSETS
	.align		4
        /*0054*/ 	.byte	0x04, 0x1c
        /*0056*/ 	.short	(.L_7901 - .L_7900)


	//   ....[0]....
.L_7900:
        /*0058*/ 	.word	0x00001050


	//   ....[1]....
        /*005c*/ 	.word	0x000028e0


	//   ....[2]....
        /*0060*/ 	.word	0x00002930


	//----- nvinfo : EIATTR_MAX_THREADS
	.align		4
.L_7901:
        /*0064*/ 	.byte	0x04, 0x05
        /*0066*/ 	.short	(.L_7903 - .L_7902)
.L_7902:
        /*0068*/ 	.word	0x00000080
        /*006c*/ 	.word	0x00000001
        /*0070*/ 	.word	0x00000001


	//----- nvinfo : EIATTR_CRS_STACK_SIZE
	.align		4
.L_7903:
        /*0074*/ 	.byte	0x04, 0x1e
        /*0076*/ 	.short	(.L_7905 - .L_7904)
.L_7904:
        /*0078*/ 	.word	0x00000000
.L_7905:


//--------------------- .nv.info._ZN2at6native29vectorized_elementwise_kernelILi8ENS0_13AUnaryFunctorIsssZZZNS0_21remainder_kernel_cudaERNS_18TensorIteratorBaseEENKUlvE_clEvENKUlvE3_clEvEUlssE_EESt5arrayIPcLm2EEEEviT0_T1_ --------------------------
	.section	.nv.info._ZN2at6native29vectorized_elementwise_kernelILi8ENS0_13AUnaryFunctorIsssZZZNS0_21remainder_kernel_cudaERNS_18TensorIteratorBaseEENKUlvE_clEvENKUlvE3_clEvEUlssE_EESt5arrayIPcLm2EEEEviT0_T1_,"",@"SHT_CUDA_INFO"
	.sectionflags	@""
	.align	4


	//----- nvinfo : EIATTR_CUDA_API_VERSION
	.align		4
        /*0000*/ 	.byte	0x04, 0x37
        /*0002*/ 	.short	(.L_7907 - .L_7906)
.L_7906:
        /*0004*/ 	.word	0x00000082


	//----- nvinfo : EIATTR_SW2861232_WAR
	.align		4
.L_7907:
        /*0008*/ 	.byte	0x01, 0x35
	.zero		2


	//----- nvinfo : EIATTR_PARAM_CBANK
	.align		4
        /*000c*/ 	.byte	0x04, 0x0a
        /*000e*/ 	.short	(.L_7909 - .L_7908)
	.align		4
.L_7908:
        /*0010*/ 	.word	index@(.nv.constant0._ZN2at6native29vectorized_elementwise_kernelILi8ENS0_13AUnaryFunctorIsssZZZNS0_21remainder_kernel_cudaERNS_18TensorIteratorBaseEENKUlvE_clEvENKUlvE3_clEvEUlssE_EESt5arrayIPcLm2EEEEviT0_T1_)
        /*0014*/ 	.short	0x0160
        /*0016*/ 	.short	0x0018


	//----- nvinfo : EIATTR_CBANK_PARAM_SIZE
	.align		4
.L_7909:
        /*0018*/ 	.byte	0x03, 0x19
        /*001a*/ 	.short	0x0018


	//----- nvinfo : EIATTR_KPARAM_INFO
	.align		4
        /*001c*/ 	.byte	0x04, 0x17
        /*001e*/ 	.short	(.L_7911 - .L_7910)
.L_7910:
        /*0020*/ 	.word	0x00000000
        /*0024*/ 	.short	0x0002
        /*0026*/ 	.short	0x0008
        /*0028*/ 	.byte	0x00, 0xf0, 0x41, 0x00


	//----- nvinfo : EIATTR_KPARAM_INFO
	.align		4
.L_7911:
        /*002c*/ 	.byte	0x04, 0x17
        /*002e*/ 	.short	(.L_7913 - .L_7912)
.L_7912:
        /*0030*/ 	.word	0x00000000
        /*0034*/ 	.short	0x0001
        /*0036*/ 	.short	0x0004
        /*0038*/ 	.byte	0x00, 0xf0, 0x11, 0x00


	//----- nvinfo : EIATTR_KPARAM_INFO
	.align		4
.L_7913:
        /*003c*/ 	.byte	0x04, 0x17
        /*003e*/ 	.short	(.L_7915 - .L_7914)
.L_7914:
        /*0040*/ 	.word	0x00000000
        /*0044*/ 	.short	0x0000
        /*0046*/ 	.short	0x0000
        /*0048*/ 	.byte	0x00, 0xf0, 0x11, 0x00


	//----- nvinfo : EIATTR_MAXREG_COUNT
	.align		4
.L_7915:
        /*004c*/ 	.byte	0x03, 0x1b
        /*004e*/ 	.short	0x00ff


	//----- nvinfo : EIATTR_MERCURY_ISA_VERSION
	.align		4
        /*0050*/ 	.byte	0x03, 0x5f
        /*0052*/ 	.short	0x0000


	//----- nvinfo : EIATTR_EXIT_INSTR_OFFSETS
	.align		4
        /*0054*/ 	.byte	0x04, 0x1c
        /*0056*/ 	.short	(.L_7917 - .L_7916)


	//   ....[0]....
.L_7916:
        /*0058*/ 	.word	0x00000010


	//----- nvinfo : EIATTR_MAX_THREADS
	.align		4
.L_7917:
        /*005c*/ 	.byte	0x04, 0x05
        /*005e*/ 	.short	(.L_7919 - .L_7918)
.L_7918:
        /*0060*/ 	.word	0x00000080
        /*0064*/ 	.word	0x00000001
        /*0068*/ 	.word	0x00000001
.L_7919:


//--------------------- .nv.info._ZN2at6native18elementwise_kernelILi128ELi4EZNS0_15gpu_kernel_implINS0_13BinaryFunctorIlllZZZNS0_21remainder_kernel_cudaERNS_18TensorIteratorBaseEENKUlvE_clEvENKUlvE2_clEvEUlllE_EEEEvS5_RKT_EUliE_EEviT1_ --------------------------
	.section	.nv.info._ZN2at6native18elementwise_kernelILi128ELi4EZNS0_15gpu_kernel_implINS0_13BinaryFunctorIlllZZZNS0_21remainder_kernel_cudaERNS_18TensorIteratorBaseEENKUlvE_clEvENKUlvE2_clEvEUlllE_EEEEvS5_RKT_EUliE_EEviT1_,"",@"SHT_CUDA_INFO"
	.sectionflags	@""
	.align	4


	//----- nvinfo : EIATTR_CUDA_API_VERSION
	.align		4
        /*0000*/ 	.byte	0x04, 0x37
        /*0002*/ 	.short	(.L_7921 - .L_7920)
.L_7920:
        /*0004*/ 	.word	0x00000082


	//----- nvinfo : EIATTR_SW2861232_WAR
	.align		4
.L_7921:
        /*0008*/ 	.byte	0x01, 0x35
	.zero		2


	//----- nvinfo : EIATTR_PARAM_CBANK
	.align		4
        /*000c*/ 	.byte	0x04, 0x0a
        /*000e*/ 	.short	(.L_7923 - .L_7922)
	.align		4
.L_7922:
        /*0010*/ 	.word	index@(.nv.constant0._ZN2at6native18elementwise_kernelILi128ELi4EZNS0_15gpu_kernel_implINS0_13BinaryFunctorIlllZZZNS0_21remainder_kernel_cudaERNS_18TensorIteratorBaseEENKUlvE_clEvENKUlvE2_clEvEUlllE_EEEEvS5_RKT_EUliE_EEviT1_)
        /*0014*/ 	.short	0x0160
        /*0016*/ 	.short	0x0290


	//----- nvinfo : EIATTR_CBANK_PARAM_SIZE
	.align		4
.L_7923:
        /*0018*/ 	.byte	0x03, 0x19
        /*001a*/ 	.short	0x0290


	//----- nvinfo : EIATTR_KPARAM_INFO
	.align		4
        /*001c*/ 	.byte	0x04, 0x17
        /*001e*/ 	.short	(.L_7925 - .L_7924)
.L_7924:
        /*0020*/ 	.word	0x00000000
        /*0024*/ 	.short	0x0001
        /*0026*/ 	.short	0x0008
        /*0028*/ 	.byte	0x00, 0xf0, 0x21, 0x0a


	//----- nvinfo : EIATTR_KPARAM_INFO
	.align		4
.L_7925:
        /*002c*/ 	.byte	0x04, 0x17
        /*002e*/ 	.short	(.L_7927 - .L_7926)
.L_7926:
        /*0030*/ 	.word	0x00000000
        /*0034*/ 	.short	0x0000
        /*0036*/ 	.short	0x0000
        /*0038*/ 	.byte	0x00, 0xf0, 0x11, 0x00


	//----- nvinfo : EIATTR_MAXREG_COUNT
	.align		4
.L_7927:
        /*003c*/ 	.byte	0x03, 0x1b
        /*003e*/ 	.short	0x0080


	//----- nvinfo : EIATTR_EXTERNS
	.align		4
        /*0040*/ 	.byte	0x04, 0x0f
        /*0042*/ 	.short	(.L_7929 - .L_7928)


	//   ....[0]....
	.align		4
.L_7928:
        /*0044*/ 	.word	index@(__assertfail)


	//----- nvinfo : EIATTR_MERCURY_ISA_VERSION
	.align		4
.L_7929:
        /*0048*/ 	.byte	0x03, 0x5f
        /*004a*/ 	.short	0x0000


	//----- nvinfo : EIATTR_SYSCALL_OFFSETS
	.align		4
        /*004c*/ 	.byte	0x04, 0x46
        /*004e*/ 	.short	(.L_7931 - .L_7930)


	//   ....[0]....
.L_7930:
        /*0050*/ 	.word	0x00001eb0


	//   ....[1]....
        /*0054*/ 	.word	0x00002d40


	//   ....[2]....
        /*0058*/ 	.word	0x00003e60


	//   ....[3]....
        /*005c*/ 	.word	0x00005d40


	//   ....[4]....
        /*0060*/ 	.word	0x00006bd0


	//   ....[5]....
        /*0064*/ 	.word	0x00007cf0


	//   ....[6]....
        /*0068*/ 	.word	0x00009ba0


	//   ....[7]....
        /*006c*/ 	.word	0x0000aa30


	//   ....[8]....
        /*0070*/ 	.word	0x0000bb50


	//   ....[9]....
        /*0074*/ 	.word	0x0000da10


	//   ....[10]....
        /*0078*/ 	.word	0x0000e8a0


	//   ....[11]....
        /*007c*/ 	.word	0x0000f9c0


	//----- nvinfo : EIATTR_EXIT_INSTR_OFFSETS
	.align		4
.L_7931:
        /*0080*/ 	.byte	0x04, 0x1c
        /*0082*/ 	.short	(.L_7933 - .L_7932)


	//   ....[0]....
.L_7932:
        /*0084*/ 	.word	0x0000bbd0


	//   ....[1]....
        /*0088*/ 	.word	0x0000ec70


	//   ....[2]....
        /*008c*/ 	.word	0x0000ec90


	//   ....[3]....
        /*0090*/ 	.word	0x0000ed10


	//   ....[4]....
        /*0094*/ 	.word	0x0000ed30


	//   ....[5]....
        /*0098*/ 	.word	0x0000ed50


	//   ....[6]....
        /*009c*/ 	.word	0x0000ede0


	//   ....[7]....
        /*00a0*/ 	.word	0x0000ee20


	//   ....[8]....
        /*00a4*/ 	.word	0x0000eec0


	//   ....[9]....
        /*00a8*/ 	.word	0x0000ef10


	//   ....[10]....
        /*00ac*/ 	.word	0x0000ef40


	//   ....[11]....
        /*00b0*/ 	.word	0x0000f010


	//   ....[12]....
        /*00b4*/ 	.word	0x0000f050


	//   ....[13]....
        /*00b8*/ 	.word	0x0000f1e0


	//   ....[14]....
        /*00bc*/ 	.word	0x0000f340


	//   ....[15]....
        /*00c0*/ 	.word	0x0000f380


	//   ....[16]....
        /*00c4*/ 	.word	0x0000f420


	//   ....[17]....
        /*00c8*/ 	.word	0x0000f5a0


	//   ....[18]....
        /*00cc*/ 	.word	0x0000f720


	//   ....[19]....
        /*00d0*/ 	.word	0x0000f890


	//   ....[20]....
        /*00d4*/ 	.word	0x0000f9d0


	//   ....[21]....
        /*00d8*/ 	.word	0x0000f9f0


	//   ....[22]....
        /*00dc*/ 	.word	0x0000fa10


	//----- nvinfo : EIATTR_MAX_THREADS
	.align		4
.L_7933:
        /*00e0*/ 	.byte	0x04, 0x05
        /*00e2*/ 	.short	(.L_7935 - .L_7934)
.L_7934:
        /*00e4*/ 	.word	0x00000080
        /*00e8*/ 	.word	0x00000001
        /*00ec*/ 	.word	0x00000001


	//----- nvinfo : EIATTR_CRS_STACK_SIZE
	.align		4
.L_7935:
        /*00f0*/ 	.byte	0x04, 0x1e
        /*00f2*/ 	.short	(.L_7937 - .L_7936)
.L_7936:
        /*00f4*/ 	.word	0x00000000
.L_7937:


//--------------------- .nv.info._ZN2at6native27unrolled_elementwise_kernelINS0_13BinaryFunctorIlllZZZNS0_21remainder_kernel_cudaERNS_18TensorIteratorBaseEENKUlvE_clEvENKUlvE2_clEvEUlllE_EESt5arrayIPcLm3EELi4E23TrivialOffsetCalculatorILi2EjESC_ILi1EjENS0_6memory12LoadWithCastILi2EEENSF_13StoreWithCastILi1EEEEEviT_T0_T2_T3_T4_T5_ --------------------------
	.section	.nv.info._ZN2at6native27unrolled_elementwise_kernelINS0_13BinaryFunctorIlllZZZNS0_21remainder_kernel_cudaERNS_18TensorIteratorBaseEENKUlvE_clEvENKUlvE2_clEvEUlllE_EESt5arrayIPcLm3EELi4E23TrivialOffsetCalculatorILi2EjESC_ILi1EjENS0_6memory12LoadWithCastILi2EEENSF_13StoreWithCastILi1EEEEEviT_T0_T2_T3_T4_T5_,"",@"SHT_CUDA_INFO"
	.sectionflags	@""
	.align	4


	//----- nvinfo : EIATTR_CUDA_API_VERSION
	.align		4
        /*0000*/ 	.byte	0x04, 0x37
        /*0002*/ 	.short	(.L_7939 - .L_7938)
.L_7938:
        /*0004*/ 	.word	0x00000082


	//----- nvinfo : EIATTR_SW2861232_WAR
	.align		4
.L_7939:
        /*0008*/ 	.byte	0x01, 0x35
	.zero		2


	//----- nvinfo : EIATTR_PARAM_CBANK
	.align		4
        /*000c*/ 	.byte	0x04, 0x0a
        /*000e*/ 	.short	(.L_7941 - .L_7940)
	.align		4
.L_7940:
        /*0010*/ 	.word	index@(.nv.constant0._ZN2at6native27unrolled_elementwise_kernelINS0_13BinaryFunctorIlllZZZNS0_21remainder_kernel_cudaERNS_18TensorIteratorBaseEENKUlvE_clEvENKUlvE2_clEvEUlllE_EESt5arrayIPcLm3EELi4E23TrivialOffsetCalculatorILi2EjESC_ILi1EjENS0_6memory12LoadWithCastILi2EEENSF_13StoreWithCastILi1EEEEEviT_T0_T2_T3_T4_T5_)
        /*0014*/ 	.short	0x0160
        /*0016*/ 	.short	0x0038


	//----- nvinfo : EIATTR_CBANK_PARAM_SIZE
	.align		4
.L_7941:
        /*0018*/ 	.byte	0x03, 0x19
        /*001a*/ 	.short	0x0038


	//----- nvinfo : EIATTR_KPARAM_INFO
	.align		4
        /*001c*/ 	.byte	0x04, 0x17
        /*001e*/ 	.short	(.L_7943 - .L_7942)
.L_7942:
        /*0020*/ 	.word	0x00000000
        /*0024*/ 	.short	0x0006
        /*0026*/ 	.short	0x0030
        /*0028*/ 	.byte	0x00, 0xf0, 0x21, 0x00


	//----- nvinfo : EIATTR_KPARAM_INFO
	.align		4
.L_7943:
        /*002c*/ 	.byte	0x04, 0x17
        /*002e*/ 	.short	(.L_7945 - .L_7944)
.L_7944:
        /*0030*/ 	.word	0x00000000
        /*0034*/ 	.short	0x0005
        /*0036*/ 	.short	0x0024
        /*0038*/ 	.byte	0x00, 0xf0, 0x31, 0x00


	//----- nvinfo : EIATTR_KPARAM_INFO
	.align		4
.L_7945:
        /*003c*/ 	.byte	0x04, 0x17
        /*003e*/ 	.short	(.L_7947 - .L_7946)
.L_7946:
        /*0040*/ 	.word	0x00000000
        /*0044*/ 	.short	0x0004
        /*0046*/ 	.short	0x0021
        /*0048*/ 	.byte	0x00, 0xf0, 0x05, 0x00


	//----- nvinfo : EIATTR_KPARAM_INFO
	.align		4
.L_7947:
        /*004c*/ 	.byte	0x04, 0x17
        /*004e*/ 	.short	(.L_7949 - .L_7948)
.L_7948:
        /*0050*/ 	.word	0x00000000
        /*0054*/ 	.short	0x0003
        /*0056*/ 	.short	0x0020
        /*0058*/ 	.byte	0x00, 0xf0, 0x05, 0x00


	//----- nvinfo : EIATTR_KPARAM_INFO
	.align		4
.L_7949:
        /*005c*/ 	.byte	0x04, 0x17
        /*005e*/ 	.short	(.L_7951 - .L_7950)
.L_7950:
        /*0060*/ 	.word	0x00000000
        /*0064*/ 	.short	0x0002
        /*0066*/ 	.short	0x0008
        /*0068*/ 	.byte	0x00, 0xf0, 0x61, 0x00


	//----- nvinfo : EIATTR_KPARAM_INFO
	.align		4
.L_7951:
        /*006c*/ 	.byte	0x04, 0x17
        /*006e*/ 	.short	(.L_7953 - .L_7952)
.L_7952:
        /*0070*/ 	.word	0x00000000
        /*0074*/ 	.short	0x0001
        /*0076*/ 	.short	0x0004
        /*0078*/ 	.byte	0x00, 0xf0, 0x05, 0x00


	//----- nvinfo : EIATTR_KPARAM_INFO
	.align		4
.L_7953:
        /*007c*/ 	.byte	0x04, 0x17
        /*007e*/ 	.short	(.L_7955 - .L_7954)
.L_7954:
        /*0080*/ 	.word	0x00000000
        /*0084*/ 	.short	0x0000
        /*0086*/ 	.short	0x0000
        /*0088*/ 	.byte	0x00, 0xf0, 0x11, 0x00


	//----- nvinfo : EIATTR_MAXREG_COUNT
	.align		4
.L_7955:
        /*008c*/ 	.byte	0x03, 0x1b
        /*008e*/ 	.short	0x00ff


	//----- nvinfo : EIATTR_EXTERNS
	.align		4
        /*0090*/ 	.byte	0x04, 0x0f
        /*0092*/ 	.short	(.L_7957 - .L_7956)


	//   ....[0]....
	.align		4
.L_7956:
        /*0094*/ 	.word	index@(__assertfail)


	//----- nvinfo : EIATTR_MERCURY_ISA_VERSION
	.align		4
.L_7957:
        /*0098*/ 	.byte	0x03, 0x5f
        /*009a*/ 	.short	0x0000


	//----- nvinfo : EIATTR_SYSCALL_OFFSETS
	.align		4
        /*009c*/ 	.byte	0x04, 0x46
        /*009e*/ 	.short	(.L_7959 - .L_7958)


	//   ....[0]....
.L_7958:
        /*00a0*/ 	.word	0x00000f20


	//   ....[1]....
        /*00a4*/ 	.word	0x00001db0


	//   ....[2]....
        /*00a8*/ 	.word	0x00002cc0


	//   ....[3]....
        /*00ac*/ 	.word	0x00003b50


	//   ....[4]....
        /*00b0*/ 	.word	0x00004a70


	//   ....[5]....
        /*00b4*/ 	.word	0x00005900


	//   ....[6]....
        /*00b8*/ 	.word	0x00006800


	//   ....[7]....
        /*00bc*/ 	.word	0x000076a0


	//   ....[8]....
        /*00c0*/ 	.word	0x000092b0


	//   ....[9]....
        /*00c4*/ 	.word	0x0000a1c0


	//   ....[10]....
        /*00c8*/ 	.word	0x0000b070


	//   ....[11]....
        /*00cc*/ 	.word	0x0000bf40


	//----- nvinfo : EIATTR_EXIT_INSTR_OFFSETS
	.align		4
.L_7959:
        /*00d0*/ 	.byte	0x04, 0x1c
        /*00d2*/ 	.short	(.L_7961 - .L_7960)


	//   ....[0]....
.L_7960:
        /*00d4*/ 	.word	0x0000b0f0


	//   ....[1]....
        /*00d8*/ 	.word	0x0000b200


	//   ....[2]....
        /*00dc*/ 	.word	0x0000b220


	//   ....[3]....
        /*00e0*/ 	.word	0x0000b2a0


	//   ....[4]....
        /*00e4*/ 	.word	0x0000b2c0


	//   ....[5]....
        /*00e8*/ 	.word	0x0000b2e0


	//   ....[6]....
        /*00ec*/ 	.word	0x0000b370


	//   ....[7]....
        /*00f0*/ 	.word	0x0000b3b0


	//   ....[8]....
        /*00f4*/ 	.word	0x0000b450


	//   ....[9]....
        /*00f8*/ 	.word	0x0000b4a0


	//   ....[10]....
        /*00fc*/ 	.word	0x0000b4d0


	//   ....[11]....
        /*0100*/ 	.word	0x0000b5a0


	//   ....[12]....
        /*0104*/ 	.word	0x0000b5e0


	//   ....[13]....
        /*0108*/ 	.word	0x0000b770


	//   ....[14]....
        /*010c*/ 	.word	0x0000b8d0


	//   ....[15]....
        /*0110*/ 	.word	0x0000b910


	//   ....[16]....
        /*0114*/ 	.word	0x0000b9b0


	//   ....[17]....
        /*0118*/ 	.word	0x0000bb30


	//   ....[18]....
        /*011c*/ 	.word	0x0000bcb0


	//   ....[19]....
        /*0120*/ 	.word	0x0000be10


	//   ....[20]....
        /*0124*/ 	.word	0x0000bf50


	//   ....[21]....
        /*0128*/ 	.word	0x0000bf70


	//   ....[22]....
        /*012c*/ 	.word	0x0000bf90


	//----- nvinfo : EIATTR_MAX_THREADS
	.align		4
.L_7961:
        /*0130*/ 	.byte	0x04, 0x05
        /*0132*/ 	.short	(.L_7963 - .L_7962)
.L_7962:
        /*0134*/ 	.word	0x00000080
        /*0138*/ 	.word	0x00000001
        /*013c*/ 	.word	0x00000001


	//----- nvinfo : EIATTR_CRS_STACK_SIZE
	.align		4
.L_7963:
        /*0140*/ 	.byte	0x04, 0x1e
        /*0142*/ 	.short	(.L_7965 - .L_7964)
.L_7964:
        /*0144*/ 	.word	0x00000000
.L_7965:


//--------------------- .nv.info._ZN2at6native18elementwise_kernelILi128ELi2EZNS0_22gpu_kernel_impl_nocastINS0_13BinaryFunctorIlllZZZNS0_21remainder_kernel_cudaERNS_18TensorIteratorBaseEENKUlvE_clEvENKUlvE2_clEvEUlllE_EEEEvS5_RKT_EUliE_EEviT1_ --------------------------
	.section	.nv.info._ZN2at6native18elementwise_kernelILi128ELi2EZNS0_22gpu_kernel_impl_nocastINS0_13BinaryFunctorIlllZZZNS0_21remainder_kernel_cudaERNS_18TensorIteratorBaseEENKUlvE_clEvENKUlvE2_clEvEUlllE_EEEEvS5_RKT_EUliE_EEviT1_,"",@"SHT_CUDA_INFO"
	.sectionflags	@""
	.align	4


	//----- nvinfo : EIATTR_CUDA_API_VERSION
	.align		4
        /*0000*/ 	.byte	0x04, 0x37
        /*0002*/ 	.short	(.L_7967 - .L_7966)
.L_7966:
        /*0004*/ 	.word	0x00000082


	//----- nvinfo : EIATTR_SW2861232_WAR
	.align		4
.L_7967:
        /*0008*/ 	.byte	0x01, 0x35
	.zero		2


	//----- nvinfo : EIATTR_PARAM_CBANK
	.align		4
        /*000c*/ 	.byte	0x04, 0x0a
        /*000e*/ 	.short	(.L_7969 - .L_7968)
	.align		4
.L_7968:
        /*0010*/ 	.word	index@(.nv.constant0._ZN2at6native18elementwise_kernelILi128ELi2EZNS0_22gpu_kernel_impl_nocastINS0_13BinaryFunctorIlllZZZNS0_21remainder_kernel_cudaERNS_18TensorIteratorBaseEENKUlvE_clEvENKUlvE2_clEvEUlllE_EEEEvS5_RKT_EUliE_EEviT1_)
        /*0014*/ 	.short	0x0160
        /*0016*/ 	.short	0x0290


	//----- nvinfo : EIATTR_CBANK_PARAM_SIZE
	.align		4
.L_7969:
        /*0018*/ 	.byte	0x03, 0x19
        /*001a*/ 	.short	0x0290


	//----- nvinfo : EIATTR_KPARAM_INFO
	.align		4
        /*001c*/ 	.byte	0x04, 0x17
        /*001e*/ 	.short	(.L_7971 - .L_7970)
.L_7970:
        /*0020*/ 	.word	0x00000000
        /*0024*/ 	.short	0x0001
        /*0026*/ 	.short	0x0008
        /*0028*/ 	.byte	0x00, 0xf0, 0x21, 0x0a


	//----- nvinfo : EIATTR_KPARAM_INFO
	.align		4
.L_7971:
        /*002c*/ 	.byte	0x04, 0x17
        /*002e*/ 	.short	(.L_7973 - .L_7972)
.L_7972:
        /*0030*/ 	.word	0x00000000
        /*0034*/ 	.short	0x0000
        /*0036*/ 	.short	0x0000
        /*0038*/ 	.byte	0x00, 0xf0, 0x11, 0x00


	//----- nvinfo : EIATTR_MAXREG_COUNT
	.align		4
.L_7973:
        /*003c*/ 	.byte	0x03, 0x1b
        /*003e*/ 	.short	0x0080


	//----- nvinfo : EIATTR_MERCURY_ISA_VERSION
	.align		4
        /*0040*/ 	.byte	0x03, 0x5f
        /*0042*/ 	.short	0x0000


	//----- nvinfo : EIATTR_EXIT_INSTR_OFFSETS
	.align		4
        /*0044*/ 	.byte	0x04, 0x1c
        /*0046*/ 	.short	(.L_7975 - .L_7974)


	//   ....[0]....
.L_7974:
        /*0048*/ 	.word	0x000013d0


	//   ....[1]....
        /*004c*/ 	.word	0x000026f0


	//----- nvinfo : EIATTR_MAX_THREADS
	.align		4
.L_7975:
        /*0050*/ 	.byte	0x04, 0x05
        /*0052*/ 	.short	(.L_7977 - .L_7976)
.L_7976:
        /*0054*/ 	.word	0x00000080
        /*0058*/ 	.word	0x00000001
        /*005c*/ 	.word	0x00000001


	//----- nvinfo : EIATTR_CRS_STACK_SIZE
	.align		4
.L_7977:
        /*0060*/ 	.byte	0x04, 0x1e
        /*0062*/ 	.short	(.L_7979 - .L_7978)
.L_7978:
        /*0064*/ 	.word	0x00000000
.L_7979:


//--------------------- .nv.info._ZN2at6native27unrolled_elementwise_kernelINS0_13BinaryFunctorIlllZZZNS0_21remainder_kernel_cudaERNS_18TensorIteratorBaseEENKUlvE_clEvENKUlvE2_clEvEUlllE_EESt5arrayIPcLm3EELi4E23TrivialOffsetCalculatorILi2EjESC_ILi1EjENS0_6memory15LoadWithoutCastENSF_16StoreWithoutCastEEEviT_T0_T2_T3_T4_T5_ --------------------------
	.section	.nv.info._ZN2at6native27unrolled_elementwise_kernelINS0_13BinaryFunctorIlllZZZNS0_21remainder_kernel_cudaERNS_18TensorIteratorBaseEENKUlvE_clEvENKUlvE2_clEvEUlllE_EESt5arrayIPcLm3EELi4E23TrivialOffsetCalculatorILi2EjESC_ILi1EjENS0_6memory15LoadWithoutCastENSF_16StoreWithoutCastEEEviT_T0_T2_T3_T4_T5_,"",@"SHT_CUDA_INFO"
	.sectionflags	@""
	.align	4


	//----- nvinfo : EIATTR_CUDA_API_VERSION
	.align		4
        /*0000*/ 	.byte	0x04, 0x37
        /*0002*/ 	.short	(.L_7981 - .L_7980)
.L_7980:
        /*0004*/ 	.word	0x00000082


	//----- nvinfo : EIATTR_SW2861232_WAR
	.align		4
.L_7981:
        /*0008*/ 	.byte	0x01, 0x35
	.zero		2


	//----- nvinfo : EIATTR_PARAM_CBANK
	.align		4
        /*000c*/ 	.byte	0x04, 0x0a
        /*000e*/ 	.short	(.L_7983 - .L_7982)
	.align		4
.L_7982:
        /*0010*/ 	.word	index@(.nv.constant0._ZN2at6native27unrolled_elementwise_kernelINS0_13BinaryFunctorIlllZZZNS0_21remainder_kernel_cudaERNS_18TensorIteratorBaseEENKUlvE_clEvENKUlvE2_clEvEUlllE_EESt5arrayIPcLm3EELi4E23TrivialOffsetCalculatorILi2EjESC_ILi1EjENS0_6memory15LoadWithoutCastENSF_16StoreWithoutCastEEEviT_T0_T2_T3_T4_T5_)
        /*0014*/ 	.short	0x0160
        /*0016*/ 	.short	0x0024


	//----- nvinfo : EIATTR_CBANK_PARAM_SIZE
	.align		4
.L_7983:
        /*0018*/ 	.byte	0x03, 0x19
        /*001a*/ 	.short	0x0024


	//----- nvinfo : EIATTR_KPARAM_INFO
	.align		4
        /*001c*/ 	.byte	0x04, 0x17
        /*001e*/ 	.short	(.L_7985 - .L_7984)
.L_7984:
        /*0020*/ 	.word	0x00000000
        /*0024*/ 	.short	0x0006
        /*0026*/ 	.short	0x0023
        /*0028*/ 	.byte	0x00, 0xf0, 0x05, 0x00


	//----- nvinfo : EIATTR_KPARAM_INFO
	.align		4
.L_7985:
        /*002c*/ 	.byte	0x04, 0x17
        /*002e*/ 	.short	(.L_7987 - .L_7986)
.L_7986:
        /*0030*/ 	.word	0x00000000
        /*0034*/ 	.short	0x0005
        /*0036*/ 	.short	0x0022
        /*0038*/ 	.byte	0x00, 0xf0, 0x05, 0x00


	//----- nvinfo : EIATTR_KPARAM_INFO
	.align		4
.L_7987:
        /*003c*/ 	.byte	0x04, 0x17
        /*003e*/ 	.short	(.L_7989 - .L_7988)
.L_7988:
        /*0040*/ 	.word	0x00000000
        /*0044*/ 	.short	0x0004
        /*0046*/ 	.short	0x0021
        /*0048*/ 	.byte	0x00, 0xf0, 0x05, 0x00


	//----- nvinfo : EIATTR_KPARAM_INFO
	.align		4
.L_7989:
        /*004c*/ 	.byte	0x04, 0x17
        /*004e*/ 	.short	(.L_7991 - .L_7990)
.L_7990:
        /*0050*/ 	.word	0x00000000
        /*0054*/ 	.short	0x0003
        /*0056*/ 	.short	0x0020
        /*0058*/ 	.byte	0x00, 0xf0, 0x05, 0x00


	//----- nvinfo : EIATTR_KPARAM_INFO
	.align		4
.L_7991:
        /*005c*/ 	.byte	0x04, 0x17
        /*005e*/ 	.short	(.L_7993 - .L_7992)
.L_7992:
        /*0060*/ 	.word	0x00000000
        /*0064*/ 	.short	0x0002
        /*0066*/ 	.short	0x0008
        /*0068*/ 	.byte	0x00, 0xf0, 0x61, 0x00


	//----- nvinfo : EIATTR_KPARAM_INFO
	.align		4
.L_7993:
        /*006c*/ 	.byte	0x04, 0x17
        /*006e*/ 	.short	(.L_7995 - .L_7994)
.L_7994:
        /*0070*/ 	.word	0x00000000
        /*0074*/ 	.short	0x0001
        /*0076*/ 	.short	0x0004
        /*0078*/ 	.byte	0x00, 0xf0, 0x05, 0x00


	//----- nvinfo : EIATTR_KPARAM_INFO
	.align		4
.L_7995:
        /*007c*/ 	.byte	0x04, 0x17
        /*007e*/ 	.short	(.L_7997 - .L_7996)
.L_7996:
        /*0080*/ 	.word	0x00000000
        /*0084*/ 	.short	0x0000
        /*0086*/ 	.short	0x0000
        /*0088*/ 	.byte	0x00, 0xf0, 0x11, 0x00


	//----- nvinfo : EIATTR_MAXREG_COUNT
	.align		4
.L_7997:
        /*008c*/ 	.byte	0x03, 0x1b
        /*008e*/ 	.short	0x00ff


	//----- nvinfo : EIATTR_MERCURY_ISA_VERSION
	.align		4
        /*0090*/ 	.byte	0x03, 0x5f
        /*0092*/ 	.short	0x0000


	//----- nvinfo : EIATTR_EXIT_INSTR_OFFSETS
	.align		4
        /*0094*/ 	.byte	0x04, 0x1c
        /*0096*/ 	.short	(.L_7999 - .L_7998)


	//   ....[0]....
.L_7998:
        /*0098*/ 	.word	0x00001030


	//   ....[1]....
        /*009c*/ 	.word	0x00001080


	//----- nvinfo : EIATTR_MAX_THREADS
	.align		4
.L_7999:
        /*00a0*/ 	.byte	0x04, 0x05
        /*00a2*/ 	.short	(.L_8001 - .L_8000)
.L_8000:
        /*00a4*/ 	.word	0x00000080
        /*00a8*/ 	.word	0x00000001
        /*00ac*/ 	.word	0x00000001


	//----- nvinfo : EIATTR_CRS_STACK_SIZE
	.align		4
.L_8001:
        /*00b0*/ 	.byte	0x04, 0x1e
        /*00b2*/ 	.short	(.L_8003 - .L_8002)
.L_8002:
        /*00b4*/ 	.word	0x00000000
.L_8003:


//--------------------- .nv.info._ZN2at6native29vectorized_elementwise_kernelILi2ENS0_13BinaryFunctorIlllZZZNS0_21remainder_kernel_cudaERNS_18TensorIteratorBaseEENKUlvE_clEvENKUlvE2_clEvEUlllE_EESt5arrayIPcLm3EEEEviT0_T1_ --------------------------
	.section	.nv.info._ZN2at6native29vectorized_elementwise_kernelILi2ENS0_13BinaryFunctorIlllZZZNS0_21remainder_kernel_cudaERNS_18TensorIteratorBaseEENKUlvE_clEvENKUlvE2_clEvEUlllE_EESt5arrayIPcLm3EEEEviT0_T1_,"",@"SHT_CUDA_INFO"
	.sectionflags	@""
	.align	4


	//----- nvinfo : EIATTR_CUDA_API_VERSION
	.align		4
        /*0000*/ 	.byte	0x04, 0x37
        /*0002*/ 	.short	(.L_8005 - .L_8004)
.L_8004:
        /*0004*/ 	.word	0x00000082


	//----- nvinfo : EIATTR_SW2861232_WAR
	.align		4
.L_8005:
        /*0008*/ 	.byte	0x01, 0x35
	.zero		2


	//----- nvinfo : EIATTR_PARAM_CBANK
	.align		4
        /*000c*/ 	.byte	0x04, 0x0a
        /*000e*/ 	.short	(.L_8007 - .L_8006)
	.align		4
.L_8006:
        /*0010*/ 	.word	index@(.nv.constant0._ZN2at6native29vectorized_elementwise_kernelILi2ENS0_13BinaryFunctorIlllZZZNS0_21remainder_kernel_cudaERNS_18TensorIteratorBaseEENKUlvE_clEvENKUlvE2_clEvEUlllE_EESt5arrayIPcLm3EEEEviT0_T1_)
        /*0014*/ 	.short	0x0160
        /*0016*/ 	.short	0x0020


	//----- nvinfo : EIATTR_CBANK_PARAM_SIZE
	.align		4
.L_8007:
        /*0018*/ 	.byte	0x03, 0x19
        /*001a*/ 	.short	0x0020


	//----- nvinfo : EIATTR_KPARAM_INFO
	.align		4
        /*001c*/ 	.byte	0x04, 0x17
        /*001e*/ 	.short	(.L_8009 - .L_8008)
.L_8008:
        /*0020*/ 	.word	0x00000000
        /*0024*/ 	.short	0x0002
        /*0026*/ 	.short	0x0008
        /*0028*/ 	.byte	0x00, 0xf0, 0x61, 0x00


	//----- nvinfo : EIATTR_KPARAM_INFO
	.align		4
.L_8009:
        /*002c*/ 	.byte	0x04, 0x17
        /*002e*/ 	.short	(.L_8011 - .L_8010)
.L_8010:
        /*0030*/ 	.word	0x00000000
        /*0034*/ 	.short	0x0001
        /*0036*/ 	.short	0x0004
        /*0038*/ 	.byte	0x00, 0xf0, 0x05, 0x00


	//----- nvinfo : EIATTR_KPARAM_INFO
	.align		4
.L_8011:
        /*003c*/ 	.byte	0x04, 0x17
        /*003e*/ 	.short	(.L_8013 - .L_8012)
.L_8012:
        /*0040*/ 	.word	0x00000000
        /*0044*/ 	.short	0x0000
        /*0046*/ 	.short	0x0000
        /*0048*/ 	.byte	0x00, 0xf0, 0x11, 0x00


	//----- nvinfo : EIATTR_MAXREG_COUNT
	.align		4
.L_8013:
        /*004c*/ 	.byte	0x03, 0x1b
        /*004e*/ 	.short	0x00ff


	//----- nvinfo : EIATTR_MERCURY_ISA_VERSION
	.align		4
        /*0050*/ 	.byte	0x03, 0x5f
        /*0052*/ 	.short	0x0000


	//----- nvinfo : EIATTR_EXIT_INSTR_OFFSETS
	.align		4
        /*0054*/ 	.byte	0x04, 0x1c
        /*0056*/ 	.short	(.L_8015 - .L_8014)


	//   ....[0]....
.L_8014:
        /*0058*/ 	.word	0x00001820


	//   ....[1]....
        /*005c*/ 	.word	0x00003930


	//   ....[2]....
        /*0060*/ 	.word	0x00003990


	//----- nvinfo : EIATTR_MAX_THREADS
	.align		4
.L_8015:
        /*0064*/ 	.byte	0x04, 0x05
        /*0066*/ 	.short	(.L_8017 - .L_8016)
.L_8016:
        /*0068*/ 	.word	0x00000080
        /*006c*/ 	.word	0x00000001
        /*0070*/ 	.word	0x00000001


	//----- nvinfo : EIATTR_CRS_STACK_SIZE
	.align		4
.L_8017:
        /*0074*/ 	.byte	0x04, 0x1e
        /*0076*/ 	.short	(.L_8019 - .L_8018)
.L_8018:
        /*0078*/ 	.word	0x00000000
.L_8019:


//--------------------- .nv.info._ZN2at6native29vectorized_elementwise_kernelILi4ENS0_13BinaryFunctorIlllZZZNS0_21remainder_kernel_cudaERNS_18TensorIteratorBaseEENKUlvE_clEvENKUlvE2_clEvEUlllE_EESt5arrayIPcLm3EEEEviT0_T1_ --------------------------
	.section	.nv.info._ZN2at6native29vectorized_elementwise_kernelILi4ENS0_13BinaryFunctorIlllZZZNS0_21remainder_kernel_cudaERNS_18TensorIteratorBaseEENKUlvE_clEvENKUlvE2_clEvEUlllE_EESt5arrayIPcLm3EEEEviT0_T1_,"",@"SHT_CUDA_INFO"
	.sectionflags	@""
	.align	4


	//----- nvinfo : EIATTR_CUDA_API_VERSION
	.align		4
        /*0000*/ 	.byte	0x04, 0x37
        /*0002*/ 	.short	(.L_8021 - .L_8020)
.L_8020:
        /*0004*/ 	.word	0x00000082


	//----- nvinfo : EIATTR_SW2861232_WAR
	.align		4
.L_8021:
        /*0008*/ 	.byte	0x01, 0x35
	.zero		2


	//----- nvinfo : EIATTR_PARAM_CBANK
	.align		4
        /*000c*/ 	.byte	0x04, 0x0a
        /*000e*/ 	.short	(.L_8023 - .L_8022)
	.align		4
.L_8022:
        /*0010*/ 	.word	index@(.nv.constant0._ZN2at6native29vectorized_elementwise_kernelILi4ENS0_13BinaryFunctorIlllZZZNS0_21remainder_kernel_cudaERNS_18TensorIteratorBaseEENKUlvE_clEvENKUlvE2_clEvEUlllE_EESt5arrayIPcLm3EEEEviT0_T1_)
        /*0014*/ 	.short	0x0160
        /*0016*/ 	.short	0x0020


	//----- nvinfo : EIATTR_CBANK_PARAM_SIZE
	.align		4
.L_8023:
        /*0018*/ 	.byte	0x03, 0x19
        /*001a*/ 	.short	0x0020


	//----- nvinfo : EIATTR_KPARAM_INFO
	.align		4
        /*001c*/ 	.byte	0x04, 0x17
        /*001e*/ 	.short	(.L_8025 - .L_8024)
.L_8024:
        /*0020*/ 	.word	0x00000000
        /*0024*/ 	.short	0x0002
        /*0026*/ 	.short	0x0008
        /*0028*/ 	.byte	0x00, 0xf0, 0x61, 0x00


	//----- nvinfo : EIATTR_KPARAM_INFO
	.align		4
.L_8025:
        /*002c*/ 	.byte	0x04, 0x17
        /*002e*/ 	.short	(.L_8027 - .L_8026)
.L_8026:
        /*0030*/ 	.word	0x00000000
        /*0034*/ 	.short	0x0001
        /*0036*/ 	.short	0x0004
        /*0038*/ 	.byte	0x00, 0xf0, 0x05, 0x00


	//----- nvinfo : EIATTR_KPARAM_INFO
	.align		4
.L_8027:
        /*003c*/ 	.byte	0x04, 0x17
        /*003e*/ 	.short	(.L_8029 - .L_8028)
.L_8028:
        /*0040*/ 	.word	0x00000000
        /*0044*/ 	.short	0x0000
        /*0046*/ 	.short	0x0000
        /*0048*/ 	.byte	0x00, 0xf0, 0x11, 0x00


	//----- nvinfo : EIATTR_MAXREG_COUNT
	.align		4
.L_8029:
        /*004c*/ 	.byte	0x03, 0x1b
        /*004e*/ 	.short	0x00ff


	//----- nvinfo : EIATTR_MERCURY_ISA_VERSION
	.align		4
        /*0050*/ 	.byte	0x03, 0x5f
        /*0052*/ 	.short	0x0000


	//----- nvinfo : EIATTR_EXIT_INSTR_OFFSETS
	.align		4
        /*0054*/ 	.byte	0x04, 0x1c
        /*0056*/ 	.short	(.L_8031 - .L_8030)


	//   ....[0]....
.L_8030:
        /*0058*/ 	.word	0x00001820


	//   ....[1]....
        /*005c*/ 	.word	0x00003930


	//   ....[2]....
        /*0060*/ 	.word	0x00003990


	//----- nvinfo : EIATTR_MAX_THREADS
	.align		4
.L_8031:
        /*0064*/ 	.byte	0x04, 0x05
        /*0066*/ 	.short	(.L_8033 - .L_8032)
.L_8032:
        /*0068*/ 	.word	0x00000080
        /*006c*/ 	.word	0x00000001
        /*0070*/ 	.word	0x00000001


	//----- nvinfo : EIATTR_CRS_STACK_SIZE
	.align		4
.L_8033:
        /*0074*/ 	.byte	0x04, 0x1e
        /*0076*/ 	.short	(.L_8035 - .L_8034)
.L_8034:
        /*0078*/ 	.word	0x00000000
.L_8035:


//--------------------- .nv.info._ZN2at6native29vectorized_elementwise_kernelILi8ENS0_13BinaryFunctorIlllZZZNS0_21remainder_kernel_cudaERNS_18TensorIteratorBaseEENKUlvE_clEvENKUlvE2_clEvEUlllE_EESt5arrayIPcLm3EEEEviT0_T1_ --------------------------
	.section	.nv.info._ZN2at6native29vectorized_elementwise_kernelILi8ENS0_13BinaryFunctorIlllZZZNS0_21remainder_kernel_cudaERNS_18TensorIteratorBaseEENKUlvE_clEvENKUlvE2_clEvEUlllE_EESt5arrayIPcLm3EEEEviT0_T1_,"",@"SHT_CUDA_INFO"
	.sectionflags	@""
	.align	4


	//----- nvinfo : EIATTR_CUDA_API_VERSION
	.align		4
        /*0000*/ 	.byte	0x04, 0x37
        /*0002*/ 	.short	(.L_8037 - .L_8036)
.L_8036:
        /*0004*/ 	.word	0x00000082


	//----- nvinfo : EIATTR_SW2861232_WAR
	.align		4
.L_8037:
        /*0008*/ 	.byte	0x01, 0x35
	.zero		2


	//----- nvinfo : EIATTR_PARAM_CBANK
	.align		4
        /*000c*/ 	.byte	0x04, 0x0a
        /*000e*/ 	.short	(.L_8039 - .L_8038)
	.align		4
.L_8038:
        /*0010*/ 	.word	index@(.nv.constant0._ZN2at6native29vectorized_elementwise_kernelILi8ENS0_13BinaryFunctorIlllZZZNS0_21remainder_kernel_cudaERNS_18TensorIteratorBaseEENKUlvE_clEvENKUlvE2_clEvEUlllE_EESt5arrayIPcLm3EEEEviT0_T1_)
        /*0014*/ 	.short	0x0160
        /*0016*/ 	.short	0x0020


	//----- nvinfo : EIATTR_CBANK_PARAM_SIZE
	.align		4
.L_8039:
        /*0018*/ 	.byte	0x03, 0x19
        /*001a*/ 	.short	0x0020


	//----- nvinfo : EIATTR_KPARAM_INFO
	.align		4
        /*001c*/ 	.byte	0x04, 0x17
        /*001e*/ 	.short	(.L_8041 - .L_8040)
.L_8040:
        /*0020*/ 	.word	0x00000000
        /*0024*/ 	.short	0x0002
        /*0026*/ 	.short	0x0008
        /*0028*/ 	.byte	0x00, 0xf0, 0x61, 0x00


	//----- nvinfo : EIATTR_KPARAM_INFO
	.align		4
.L_8041:
        /*002c*/ 	.byte	0x04, 0x17
        /*002e*/ 	.short	(.L_8043 - .L_8042)
.L_8042:
        /*0030*/ 	.word	0x00000000
        /*0034*/ 	.short	0x0001
        /*0036*/ 	.short	0x0004
        /*0038*/ 	.byte	0x00, 0xf0, 0x05, 0x00


	//----- nvinfo : EIATTR_KPARAM_INFO
	.align		4
.L_8043:
        /*003c*/ 	.byte	0x04, 0x17
        /*003e*/ 	.short	(.L_8045 - .L_8044)
.L_8044:
        /*0040*/ 	.word	0x00000000
        /*0044*/ 	.short	0x0000
        /*0046*/ 	.short	0x0000
        /*0048*/ 	.byte	0x00, 0xf0, 0x11, 0x00


	//----- nvinfo : EIATTR_MAXREG_COUNT
	.align		4
.L_8045:
        /*004c*/ 	.byte	0x03, 0x1b
        /*004e*/ 	.short	0x00ff


	//----- nvinfo : EIATTR_MERCURY_ISA_VERSION
	.align		4
        /*0050*/ 	.byte	0x03, 0x5f
        /*0052*/ 	.short	0x0000


	//----- nvinfo : EIATTR_EXIT_INSTR_OFFSETS
	.align		4
        /*0054*/ 	.byte	0x04, 0x1c
        /*0056*/ 	.short	(.L_8047 - .L_8046)


	//   ....[0]....
.L_8046:
        /*0058*/ 	.word	0x00000010


	//----- nvinfo : EIATTR_MAX_THREADS
	.align		4
.L_8047:
        /*005c*/ 	.byte	0x04, 0x05
        /*005e*/ 	.short	(.L_8049 - .L_8048)
.L_8048:
        /*0060*/ 	.word	0x00000080
        /*0064*/ 	.word	0x00000001
        /*0068*/ 	.word	0x00000001
.L_8049:


//--------------------- .nv.info._ZN2at6native18elementwise_kernelILi128ELi4EZNS0_15gpu_kernel_implINS0_13BUnaryFunctorIlllZZZNS0_21remainder_kernel_cudaERNS_18TensorIteratorBaseEENKUlvE_clEvENKUlvE2_clEvEUlllE_EEEEvS5_RKT_EUliE_EEviT1_ --------------------------
	.section	.nv.info._ZN2at6native18elementwise_kernelILi128ELi4EZNS0_15gpu_kernel_implINS0_13BUnaryFunctorIlllZZZNS0_21remainder_kernel_cudaERNS_18TensorIteratorBaseEENKUlvE_clEvENKUlvE2_clEvEUlllE_EEEEvS5_RKT_EUliE_EEviT1_,"",@"SHT_CUDA_INFO"
	.sectionflags	@""
	.align	4


	//----- nvinfo : EIATTR_CUDA_API_VERSION
	.align		4
        /*0000*/ 	.byte	0x04, 0x37
        /*0002*/ 	.short	(.L_8051 - .L_8050)
.L_8050:
        /*0004*/ 	.word	0x00000082


	//----- nvinfo : EIATTR_SW2861232_WAR
	.align		4
.L_8051:
        /*0008*/ 	.byte	0x01, 0x35
	.zero		2


	//----- nvinfo : EIATTR_PARAM_CBANK
	.align		4
        /*000c*/ 	.byte	0x04, 0x0a
        /*000e*/ 	.short	(.L_8053 - .L_8052)
	.align		4
.L_8052:
        /*0010*/ 	.word	index@(.nv.constant0._ZN2at6native18elementwise_kernelILi128ELi4EZNS0_15gpu_kernel_implINS0_13BUnaryFunctorIlllZZZNS0_21remainder_kernel_cudaERNS_18TensorIteratorBaseEENKUlvE_clEvENKUlvE2_clEvEUlllE_EEEEvS5_RKT_EUliE_EEviT1_)
        /*0014*/ 	.short	0x0160
        /*0016*/ 	.short	0x0230


	//----- nvinfo : EIATTR_CBANK_PARAM_SIZE
	.align		4
.L_8053:
        /*0018*/ 	.byte	0x03, 0x19
        /*001a*/ 	.short	0x0230


	//----- nvinfo : EIATTR_KPARAM_INFO
	.align		4
        /*001c*/ 	.byte	0x04, 0x17
        /*001e*/ 	.short	(.L_8055 - .L_8054)
.L_8054:
        /*0020*/ 	.word	0x00000000
        /*0024*/ 	.short	0x0001
        /*0026*/ 	.short	0x0008
        /*0028*/ 	.byte	0x00, 0xf0, 0xa1, 0x08


	//----- nvinfo : EIATTR_KPARAM_INFO
	.align		4
.L_8055:
        /*002c*/ 	.byte	0x04, 0x17
        /*002e*/ 	.short	(.L_8057 - .L_8056)
.L_8056:
        /*0030*/ 	.word	0x00000000
        /*0034*/ 	.short	0x0000
        /*0036*/ 	.short	0x0000
        /*0038*/ 	.byte	0x00, 0xf0, 0x11, 0x00


	//----- nvinfo : EIATTR_MAXREG_COUNT
	.align		4
.L_8057:
        /*003c*/ 	.byte	0x03, 0x1b
        /*003e*/ 	.short	0x0080


	//----- nvinfo : EIATTR_EXTERNS
	.align		4
        /*0040*/ 	.byte	0x04, 0x0f
        /*0042*/ 	.short	(.L_8059 - .L_8058)


	//   ....[0]....
	.align		4
.L_8058:
        /*0044*/ 	.word	index@(__assertfail)


	//----- nvinfo : EIATTR_MERCURY_ISA_VERSION
	.align		4
.L_8059:
        /*0048*/ 	.byte	0x03, 0x5f
        /*004a*/ 	.short	0x0000


	//----- nvinfo : EIATTR_SYSCALL_OFFSETS
	.align		4
        /*004c*/ 	.byte	0x04, 0x46
        /*004e*/ 	.short	(.L_8061 - .L_8060)


	//   ....[0]....
.L_8060:
        /*0050*/ 	.word	0x00001cf0


	//   ....[1]....
        /*0054*/ 	.word	0x00002e10


	//   ....[2]....
        /*0058*/ 	.word	0x00004b40


	//   ....[3]....
        /*005c*/ 	.word	0x00005c70


	//   ....[4]....
        /*0060*/ 	.word	0x00007970


	//   ....[5]....
        /*0064*/ 	.word	0x00008aa0


	//   ....[6]....
        /*0068*/ 	.word	0x0000a7b0


	//   ....[7]....
        /*006c*/ 	.word	0x0000b8e0


	//----- nvinfo : EIATTR_EXIT_INSTR_OFFSETS
	.align		4
.L_8061:
        /*0070*/ 	.byte	0x04, 0x1c
        /*0072*/ 	.short	(.L_8063 - .L_8062)


	//   ....[0]....
.L_8062:
        /*0074*/ 	.word	0x00008b20


	//   ....[1]....
        /*0078*/ 	.word	0x0000ab90


	//   ....[2]....
        /*007c*/ 	.word	0x0000abb0


	//   ....[3]....
        /*0080*/ 	.word	0x0000ac30


	//   ....[4]....
        /*0084*/ 	.word	0x0000ac50


	//   ....[5]....
        /*0088*/ 	.word	0x0000ac70


	//   ....[6]....
        /*008c*/ 	.word	0x0000ad00


	//   ....[7]....
        /*0090*/ 	.word	0x0000ad40


	//   ....[8]....
        /*0094*/ 	.word	0x0000ade0


	//   ....[9]....
        /*0098*/ 	.word	0x0000ae30


	//   ....[10]....
        /*009c*/ 	.word	0x0000ae60


	//   ....[11]....
        /*00a0*/ 	.word	0x0000af30


	//   ....[12]....
        /*00a4*/ 	.word	0x0000af70


	//   ....[13]....
        /*00a8*/ 	.word	0x0000b100


	//   ....[14]....
        /*00ac*/ 	.word	0x0000b260


	//   ....[15]....
        /*00b0*/ 	.word	0x0000b2a0


	//   ....[16]....
        /*00b4*/ 	.word	0x0000b340


	//   ....[17]....
        /*00b8*/ 	.word	0x0000b4c0


	//   ....[18]....
        /*00bc*/ 	.word	0x0000b640


	//   ....[19]....
        /*00c0*/ 	.word	0x0000b7b0


	//   ....[20]....
        /*00c4*/ 	.word	0x0000b8f0


	//   ....[21]....
        /*00c8*/ 	.word	0x0000b910


	//   ....[22]....
        /*00cc*/ 	.word	0x0000b930


	//----- nvinfo : EIATTR_MAX_THREADS
	.align		4
.L_8063:
        /*00d0*/ 	.byte	0x04, 0x05
        /*00d2*/ 	.short	(.L_8065 - .L_8064)
.L_8064:
        /*00d4*/ 	.word	0x00000080
        /*00d8*/ 	.word	0x00000001
        /*00dc*/ 	.word	0x00000001


	//----- nvinfo : EIATTR_CRS_STACK_SIZE
	.align		4
.L_8065:
        /*00e0*/ 	.byte	0x04, 0x1e
        /*00e2*/ 	.short	(.L_8067 - .L_8066)
.L_8066:
        /*00e4*/ 	.word	0x00000000
.L_8067:


//--------------------- .nv.info._ZN2at6native27unrolled_elementwise_kernelINS0_13BUnaryFunctorIlllZZZNS0_21remainder_kernel_cudaERNS_18TensorIteratorBaseEENKUlvE_clEvENKUlvE2_clEvEUlllE_EESt5arrayIPcLm2EELi4E23TrivialOffsetCalculatorILi1EjESD_NS0_6memory12LoadWithCastILi1EEENSE_13StoreWithCastILi1EEEEEviT_T0_T2_T3_T4_T5_ --------------------------
	.section	.nv.info._ZN2at6native27unrolled_elementwise_kernelINS0_13BUnaryFunctorIlllZZZNS0_21remainder_kernel_cudaERNS_18TensorIteratorBaseEENKUlvE_clEvENKUlvE2_clEvEUlllE_EESt5arrayIPcLm2EELi4E23TrivialOffsetCalculatorILi1EjESD_NS0_6memory12LoadWithCastILi1EEENSE_13StoreWithCastILi1EEEEEviT_T0_T2_T3_T4_T5_,"",@"SHT_CUDA_INFO"
	.sectionflags	@""
	.align	4


	//----- nvinfo : EIATTR_CUDA_API_VERSION
	.align		4
        /*0000*/ 	.byte	0x04, 0x37
        /*0002*/ 	.short	(.L_8069 - .L_8068)
.L_8068:
        /*0004*/ 	.word	0x00000082


	//----- nvinfo : EIATTR_SW2861232_WAR
	.align		4
.L_8069:
        /*0008*/ 	.byte	0x01, 0x35
	.zero		2


	//----- nvinfo : EIATTR_PARAM_CBANK
	.align		4
        /*000c*/ 	.byte	0x04, 0x0a
        /*000e*/ 	.short	(.L_8071 - .L_8070)
	.align		4
.L_8070:
        /*0010*/ 	.word	index@(.nv.constant0._ZN2at6native27unrolled_elementwise_kernelINS0_13BUnaryFunctorIlllZZZNS0_21remainder_kernel_cudaERNS_18TensorIteratorBaseEENKUlvE_clEvENKUlvE2_clEvEUlllE_EESt5arrayIPcLm2EELi4E23TrivialOffsetCalculatorILi1EjESD_NS0_6memory12LoadWithCastILi1EEENSE_13StoreWithCastILi1EEEEEviT_T0_T2_T3_T4_T5_)
        /*0014*/ 	.short	0x0160
        /*0016*/ 	.short	0x003c


	//----- nvinfo : EIATTR_CBANK_PARAM_SIZE
	.align		4
.L_8071:
        /*0018*/ 	.byte	0x03, 0x19
        /*001a*/ 	.short	0x003c


	//----- nvinfo : EIATTR_KPARAM_INFO
	.align		4
        /*001c*/ 	.byte	0x04, 0x17
        /*001e*/ 	.short	(.L_8073 - .L_8072)
.L_8072:
        /*0020*/ 	.word	0x00000000
        /*0024*/ 	.short	0x0006
        /*0026*/ 	.short	0x0034
        /*0028*/ 	.byte	0x00, 0xf0, 0x21, 0x00


	//----- nvinfo : EIATTR_KPARAM_INFO
	.align		4
.L_8073:
        /*002c*/ 	.byte	0x04, 0x17
        /*002e*/ 	.short	(.L_8075 - .L_8074)
.L_8074:
        /*0030*/ 	.word	0x00000000
        /*0034*/ 	.short	0x0005
        /*0036*/ 	.short	0x002c
        /*0038*/ 	.byte	0x00, 0xf0, 0x21, 0x00


	//----- nvinfo : EIATTR_KPARAM_INFO
	.align		4
.L_8075:
        /*003c*/ 	.byte	0x04, 0x17
        /*003e*/ 	.short	(.L_8077 - .L_8076)
.L_8076:
        /*0040*/ 	.word	0x00000000
        /*0044*/ 	.short	0x0004
        /*0046*/ 	.short	0x0029
        /*0048*/ 	.byte	0x00, 0xf0, 0x05, 0x00


	//----- nvinfo : EIATTR_KPARAM_INFO
	.align		4
.L_8077:
        /*004c*/ 	.byte	0x04, 0x17
        /*004e*/ 	.short	(.L_8079 - .L_8078)
.L_8078:
        /*0050*/ 	.word	0x00000000
        /*0054*/ 	.short	0x0003
        /*0056*/ 	.short	0x0028
        /*0058*/ 	.byte	0x00, 0xf0, 0x05, 0x00


	//----- nvinfo : EIATTR_KPARAM_INFO
	.align		4
.L_8079:
        /*005c*/ 	.byte	0x04, 0x17
        /*005e*/ 	.short	(.L_8081 - .L_8080)
.L_8080:
        /*0060*/ 	.word	0x00000000
        /*0064*/ 	.short	0x0002
        /*0066*/ 	.short	0x0018
        /*0068*/ 	.byte	0x00, 0xf0, 0x41, 0x00


	//----- nvinfo : EIATTR_KPARAM_INFO
	.align		4
.L_8081:
        /*006c*/ 	.byte	0x04, 0x17
        /*006e*/ 	.short	(.L_8083 - .L_8082)
.L_8082:
        /*0070*/ 	.word	0x00000000
        /*0074*/ 	.short	0x0001
        /*0076*/ 	.short	0x0008
        /*0078*/ 	.byte	0x00, 0xf0, 0x41, 0x00


	//----- nvinfo : EIATTR_KPARAM_INFO
	.align		4
.L_8083:
        /*007c*/ 	.byte	0x04, 0x17
        /*007e*/ 	.short	(.L_8085 - .L_8084)
.L_8084:
        /*0080*/ 	.word	0x00000000
        /*0084*/ 	.short	0x0000
        /*0086*/ 	.short	0x0000
        /*0088*/ 	.byte	0x00, 0xf0, 0x11, 0x00


	//----- nvinfo : EIATTR_MAXREG_COUNT
	.align		4
.L_8085:
        /*008c*/ 	.byte	0x03, 0x1b
        /*008e*/ 	.short	0x00ff


	//----- nvinfo : EIATTR_EXTERNS
	.align		4
        /*0090*/ 	.byte	0x04, 0x0f
        /*0092*/ 	.short	(.L_8087 - .L_8086)


	//   ....[0]....
	.align		4
.L_8086:
        /*0094*/ 	.word	index@(__assertfail)


	//----- nvinfo : EIATTR_MERCURY_ISA_VERSION
	.align		4
.L_8087:
        /*0098*/ 	.byte	0x03, 0x5f
        /*009a*/ 	.short	0x0000


	//----- nvinfo : EIATTR_SYSCALL_OFFSETS
	.align		4
        /*009c*/ 	.byte	0x04, 0x46
        /*009e*/ 	.short	(.L_8089 - .L_8088)


	//   ....[0]....
.L_8088:
        /*00a0*/ 	.word	0x00000f00


	//   ....[1]....
        /*00a4*/ 	.word	0x00001e10


	//   ....[2]....
        /*00a8*/ 	.word	0x00002d30


	//   ....[3]....
        /*00ac*/ 	.word	0x00003c20


	//   ....[4]....
        /*00b0*/ 	.word	0x00005840


	//   ....[5]....
        /*00b4*/ 	.word	0x00006750


	//   ....[6]....
        /*00b8*/ 	.word	0x00007620


	//   ....[7]....
        /*00bc*/ 	.word	0x000084f0


	//----- nvinfo : EIATTR_EXIT_INSTR_OFFSETS
	.align		4
.L_8089:
        /*00c0*/ 	.byte	0x04, 0x1c
        /*00c2*/ 	.short	(.L_8091 - .L_8090)


	//   ....[0]....
.L_8090:
        /*00c4*/ 	.word	0x000076a0


	//   ....[1]....
        /*00c8*/ 	.word	0x000077b0


	//   ....[2]....
        /*00cc*/ 	.word	0x000077d0


	//   ....[3]....
        /*00d0*/ 	.word	0x00007850


	//   ....[4]....
        /*00d4*/ 	.word	0x00007870


	//   ....[5]....
        /*00d8*/ 	.word	0x00007890


	//   ....[6]....
        /*00dc*/ 	.word	0x00007920


	//   ....[7]....
        /*00e0*/ 	.word	0x00007960


	//   ....[8]....
        /*00e4*/ 	.word	0x00007a00


	//   ....[9]....
        /*00e8*/ 	.word	0x00007a50


	//   ....[10]....
        /*00ec*/ 	.word	0x00007a80


	//   ....[11]....
        /*00f0*/ 	.word	0x00007b50


	//   ....[12]....
        /*00f4*/ 	.word	0x00007b90


	//   ....[13]....
        /*00f8*/ 	.word	0x00007d20


	//   ....[14]....
        /*00fc*/ 	.word	0x00007e80


	//   ....[15]....
        /*0100*/ 	.word	0x00007ec0


	//   ....[16]....
        /*0104*/ 	.word	0x00007f60


	//   ....[17]....
        /*0108*/ 	.word	0x000080e0


	//   ....[18]....
        /*010c*/ 	.word	0x00008260


	//   ....[19]....
        /*0110*/ 	.word	0x000083c0


	//   ....[20]....
        /*0114*/ 	.word	0x00008500


	//   ....[21]....
        /*0118*/ 	.word	0x00008520


	//   ....[22]....
        /*011c*/ 	.word	0x00008540


	//----- nvinfo : EIATTR_MAX_THREADS
	.align		4
.L_8091:
        /*0120*/ 	.byte	0x04, 0x05
        /*0122*/ 	.short	(.L_8093 - .L_8092)
.L_8092:
        /*0124*/ 	.word	0x00000080
        /*0128*/ 	.word	0x00000001
        /*012c*/ 	.word	0x00000001


	//----- nvinfo : EIATTR_CRS_STACK_SIZE
	.align		4
.L_8093:
        /*0130*/ 	.byte	0x04, 0x1e
        /*0132*/ 	.short	(.L_8095 - .L_8094)
.L_8094:
        /*0134*/ 	.word	0x00000000
.L_8095:


//--------------------- .nv.info._ZN2at6native18elementwise_kernelILi128ELi2EZNS0_22gpu_kernel_impl_nocastINS0_13BUnaryFunctorIlllZZZNS0_21remainder_kernel_cudaERNS_18TensorIteratorBaseEENKUlvE_clEvENKUlvE2_clEvEUlllE_EEEEvS5_RKT_EUliE_EEviT1_ --------------------------
	.section	.nv.info._ZN2at6native18elementwise_kernelILi128ELi2EZNS0_22gpu_kernel_impl_nocastINS0_13BUnaryFunctorIlllZZZNS0_21remainder_kernel_cudaERNS_18TensorIteratorBaseEENKUlvE_clEvENKUlvE2_clEvEUlllE_EEEEvS5_RKT_EUliE_EEviT1_,"",@"SHT_CUDA_INFO"
	.sectionflags	@""
	.align	4


	//----- nvinfo : EIATTR_CUDA_API_VERSION
	.align		4
        /*0000*/ 	.byte	0x04, 0x37
        /*0002*/ 	.short	(.L_8097 - .L_8096)
.L_8096:
        /*0004*/ 	.word	0x00000082


	//----- nvinfo : EIATTR_SW2861232_WAR
	.align		4
.L_8097:
        /*0008*/ 	.byte	0x01, 0x35
	.zero		2


	//----- nvinfo : EIATTR_PARAM_CBANK
	.align		4
        /*000c*/ 	.byte	0x04, 0x0a
        /*000e*/ 	.short	(.L_8099 - .L_8098)
	.align		4
.L_8098:
        /*0010*/ 	.word	index@(.nv.constant0._ZN2at6native18elementwise_kernelILi128ELi2EZNS0_22gpu_kernel_impl_nocastINS0_13BUnaryFunctorIlllZZZNS0_21remainder_kernel_cudaERNS_18TensorIteratorBaseEENKUlvE_clEvENKUlvE2_clEvEUlllE_EEEEvS5_RKT_EUliE_EEviT1_)
        /*0014*/ 	.short	0x0160
        /*0016*/ 	.short	0x0228


	//----- nvinfo : EIATTR_CBANK_PARAM_SIZE
	.align		4
.L_8099:
        /*0018*/ 	.byte	0x03, 0x19
        /*001a*/ 	.short	0x0228


	//----- nvinfo : EIATTR_KPARAM_INFO
	.align		4
        /*001c*/ 	.byte	0x04, 0x17
        /*001e*/ 	.short	(.L_8101 - .L_8100)
.L_8100:
        /*0020*/ 	.word	0x00000000
        /*0024*/ 	.short	0x0001
        /*0026*/ 	.short	0x0008
        /*0028*/ 	.byte	0x00, 0xf0, 0x81, 0x08


	//----- nvinfo : EIATTR_KPARAM_INFO
	.align		4
.L_8101:
        /*002c*/ 	.byte	0x04, 0x17
        /*002e*/ 	.short	(.L_8103 - .L_8102)
.L_8102:
        /*0030*/ 	.word	0x00000000
        /*0034*/ 	.short	0x0000
        /*0036*/ 	.short	0x0000
        /*0038*/ 	.byte	0x00, 0xf0, 0x11, 0x00


	//----- nvinfo : EIATTR_MAXREG_COUNT
	.align		4
.L_8103:
        /*003c*/ 	.byte	0x03, 0x1b
        /*003e*/ 	.short	0x0080


	//----- nvinfo : EIATTR_MERCURY_ISA_VERSION
	.align		4
        /*0040*/ 	.byte	0x03, 0x5f
        /*0042*/ 	.short	0x0000


	//----- nvinfo : EIATTR_EXIT_INSTR_OFFSETS
	.align		4
        /*0044*/ 	.byte	0x04, 0x1c
        /*0046*/ 	.short	(.L_8105 - .L_8104)


	//   ....[0]....
.L_8104:
        /*0048*/ 	.word	0x000011f0


	//   ....[1]....
        /*004c*/ 	.word	0x00002320


	//----- nvinfo : EIATTR_MAX_THREADS
	.align		4
.L_8105:
        /*0050*/ 	.byte	0x04, 0x05
        /*0052*/ 	.short	(.L_8107 - .L_8106)
.L_8106:
        /*0054*/ 	.word	0x00000080
        /*0058*/ 	.word	0x00000001
        /*005c*/ 	.word	0x00000001


	//----- nvinfo : EIATTR_CRS_STACK_SIZE
	.align		4
.L_8107:
        /*0060*/ 	.byte	0x04, 0x1e
        /*0062*/ 	.short	(.L_8109 - .L_8108)
.L_8108:
        /*0064*/ 	.word	0x00000000
.L_8109:


//--------------------- .nv.info._ZN2at6native27unrolled_elementwise_kernelINS0_13BUnaryFunctorIlllZZZNS0_21remainder_kernel_cudaERNS_18TensorIteratorBaseEENKUlvE_clEvENKUlvE2_clEvEUlllE_EESt5arrayIPcLm2EELi4E23TrivialOffsetCalculatorILi1EjESD_NS0_6memory15LoadWithoutCastENSE_16StoreWithoutCastEEEviT_T0_T2_T3_T4_T5_ --------------------------
	.section	.nv.info._ZN2at6native27unrolled_elementwise_kernelINS0_13BUnaryFunctorIlllZZZNS0_21remainder_kernel_cudaERNS_18TensorIteratorBaseEENKUlvE_clEvENKUlvE2_clEvEUlllE_EESt5arrayIPcLm2EELi4E23TrivialOffsetCalculatorILi1EjESD_NS0_6memory15LoadWithoutCastENSE_16StoreWithoutCastEEEviT_T0_T2_T3_T4_T5_,"",@"SHT_CUDA_INFO"
	.sectionflags	@""
	.align	4


	//----- nvinfo : EIATTR_CUDA_API_VERSION
	.align		4
        /*0000*/ 	.byte	0x04, 0x37
        /*0002*/ 	.short	(.L_8111 - .L_8110)
.L_8110:
        /*0004*/ 	.word	0x00000082


	//----- nvinfo : EIATTR_SW2861232_WAR
	.align		4
.L_8111:
        /*0008*/ 	.byte	0x01, 0x35
	.zero		2


	//----- nvinfo : EIATTR_PARAM_CBANK
	.align		4
        /*000c*/ 	.byte	0x04, 0x0a
        /*000e*/ 	.short	(.L_8113 - .L_8112)
	.align		4
.L_8112:
        /*0010*/ 	.word	index@(.nv.constant0._ZN2at6native27unrolled_elementwise_kernelINS0_13BUnaryFunctorIlllZZZNS0_21remainder_kernel_cudaERNS_18TensorIteratorBaseEENKUlvE_clEvENKUlvE2_clEvEUlllE_EESt5arrayIPcLm2EELi4E23TrivialOffsetCalculatorILi1EjESD_NS0_6memory15LoadWithoutCastENSE_16StoreWithoutCastEEEviT_T0_T2_T3_T4_T5_)
        /*0014*/ 	.short	0x0160
        /*0016*/ 	.short	0x002c


	//----- nvinfo : EIATTR_CBANK_PARAM_SIZE
	.align		4
.L_8113:
        /*0018*/ 	.byte	0x03, 0x19
        /*001a*/ 	.short	0x002c


	//----- nvinfo : EIATTR_KPARAM_INFO
	.align		4
        /*001c*/ 	.byte	0x04, 0x17
        /*001e*/ 	.short	(.L_8115 - .L_8114)
.L_8114:
        /*0020*/ 	.word	0x00000000
        /*0024*/ 	.short	0x0006
        /*0026*/ 	.short	0x002b
        /*0028*/ 	.byte	0x00, 0xf0, 0x05, 0x00


	//----- nvinfo : EIATTR_KPARAM_INFO
	.align		4
.L_8115:
        /*002c*/ 	.byte	0x04, 0x17
        /*002e*/ 	.short	(.L_8117 - .L_8116)
.L_8116:
        /*0030*/ 	.word	0x00000000
        /*0034*/ 	.short	0x0005
        /*0036*/ 	.short	0x002a
        /*0038*/ 	.byte	0x00, 0xf0, 0x05, 0x00


	//----- nvinfo : EIATTR_KPARAM_INFO
	.align		4
.L_8117:
        /*003c*/ 	.byte	0x04, 0x17
        /*003e*/ 	.short	(.L_8119 - .L_8118)
.L_8118:
        /*0040*/ 	.word	0x00000000
        /*0044*/ 	.short	0x0004
        /*0046*/ 	.short	0x0029
        /*0048*/ 	.byte	0x00, 0xf0, 0x05, 0x00


	//----- nvinfo : EIATTR_KPARAM_INFO
	.align		4
.L_8119:
        /*004c*/ 	.byte	0x04, 0x17
        /*004e*/ 	.short	(.L_8121 - .L_8120)
.L_8120:
        /*0050*/ 	.word	0x00000000
        /*0054*/ 	.short	0x0003
        /*0056*/ 	.short	0x0028
        /*0058*/ 	.byte	0x00, 0xf0, 0x05, 0x00


	//----- nvinfo : EIATTR_KPARAM_INFO
	.align		4
.L_8121:
        /*005c*/ 	.byte	0x04, 0x17
        /*005e*/ 	.short	(.L_8123 - .L_8122)
.L_8122:
        /*0060*/ 	.word	0x00000000
        /*0064*/ 	.short	0x0002
        /*0066*/ 	.short	0x0018
        /*0068*/ 	.byte	0x00, 0xf0, 0x41, 0x00


	//----- nvinfo : EIATTR_KPARAM_INFO
	.align		4
.L_8123:
        /*006c*/ 	.byte	0x04, 0x17
        /*006e*/ 	.short	(.L_8125 - .L_8124)
.L_8124:
        /*0070*/ 	.word	0x00000000
        /*0074*/ 	.short	0x0001
        /*0076*/ 	.short	0x0008
        /*0078*/ 	.byte	0x00, 0xf0, 0x41, 0x00


	//----- nvinfo : EIATTR_KPARAM_INFO
	.align		4
.L_8125:
        /*007c*/ 	.byte	0x04, 0x17
        /*007e*/ 	.short	(.L_8127 - .L_8126)
.L_8126:
        /*0080*/ 	.word	0x00000000
        /*0084*/ 	.short	0x0000
        /*0086*/ 	.short	0x0000
        /*0088*/ 	.byte	0x00, 0xf0, 0x11, 0x00


	//----- nvinfo : EIATTR_MAXREG_COUNT
	.align		4
.L_8127:
        /*008c*/ 	.byte	0x03, 0x1b
        /*008e*/ 	.short	0x00ff


	//----- nvinfo : EIATTR_MERCURY_ISA_VERSION
	.align		4
        /*0090*/ 	.byte	0x03, 0x5f
        /*0092*/ 	.short	0x0000


	//----- nvinfo : EIATTR_EXIT_INSTR_OFFSETS
	.align		4
        /*0094*/ 	.byte	0x04, 0x1c
        /*0096*/ 	.short	(.L_8129 - .L_8128)


	//   ....[0]....
.L_8128:
        /*0098*/ 	.word	0x00000f10


	//   ....[1]....
        /*009c*/ 	.word	0x00000f60


	//----- nvinfo : EIATTR_MAX_THREADS
	.align		4
.L_8129:
        /*00a0*/ 	.byte	0x04, 0x05
        /*00a2*/ 	.short	(.L_8131 - .L_8130)
.L_8130:
        /*00a4*/ 	.word	0x00000080
        /*00a8*/ 	.word	0x00000001
        /*00ac*/ 	.word	0x00000001


	//----- nvinfo : EIATTR_CRS_STACK_SIZE
	.align		4
.L_8131:
        /*00b0*/ 	.byte	0x04, 0x1e
        /*00b2*/ 	.short	(.L_8133 - .L_8132)
.L_8132:
        /*00b4*/ 	.word	0x00000000
.L_8133:


//--------------------- .nv.info._ZN2at6native29vectorized_elementwise_kernelILi2ENS0_13BUnaryFunctorIlllZZZNS0_21remainder_kernel_cudaERNS_18TensorIteratorBaseEENKUlvE_clEvENKUlvE2_clEvEUlllE_EESt5arrayIPcLm2EEEEviT0_T1_ --------------------------
	.section	.nv.info._ZN2at6native29vectorized_elementwise_kernelILi2ENS0_13BUnaryFunctorIlllZZZNS0_21remainder_kernel_cudaERNS_18TensorIteratorBaseEENKUlvE_clEvENKUlvE2_clEvEUlllE_EESt5arrayIPcLm2EEEEviT0_T1_,"",@"SHT_CUDA_INFO"
	.sectionflags	@""
	.align	4


	//----- nvinfo : EIATTR_CUDA_API_VERSION
	.align		4
        /*0000*/ 	.byte	0x04, 0x37
        /*0002*/ 	.short	(.L_8135 - .L_8134)
.L_8134:
        /*0004*/ 	.word	0x00000082


	//----- nvinfo : EIATTR_SW2861232_WAR
	.align		4
.L_8135:
        /*0008*/ 	.byte	0x01, 0x35
	.zero		2


	//----- nvinfo : EIATTR_PARAM_CBANK
	.align		4
        /*000c*/ 	.byte	0x04, 0x0a
        /*000e*/ 	.short	(.L_8137 - .L_8136)
	.align		4
.L_8136:
        /*0010*/ 	.word	index@(.nv.constant0._ZN2at6native29vectorized_elementwise_kernelILi2ENS0_13BUnaryFunctorIlllZZZNS0_21remainder_kernel_cudaERNS_18TensorIteratorBaseEENKUlvE_clEvENKUlvE2_clEvEUlllE_EESt5arrayIPcLm2EEEEviT0_T1_)
        /*0014*/ 	.short	0x0160
        /*0016*/ 	.short	0x0028


	//----- nvinfo : EIATTR_CBANK_PARAM_SIZE
	.align		4
.L_8137:
        /*0018*/ 	.byte	0x03, 0x19
        /*001a*/ 	.short	0x0028


	//----- nvinfo : EIATTR_KPARAM_INFO
	.align		4
        /*001c*/ 	.byte	0x04, 0x17
        /*001e*/ 	.short	(.L_8139 - .L_8138)
.L_8138:
        /*0020*/ 	.word	0x00000000
        /*0024*/ 	.short	0x0002
        /*0026*/ 	.short	0x0018
        /*0028*/ 	.byte	0x00, 0xf0, 0x41, 0x00


	//----- nvinfo : EIATTR_KPARAM_INFO
	.align		4
.L_8139:
        /*002c*/ 	.byte	0x04, 0x17
        /*002e*/ 	.short	(.L_8141 - .L_8140)
.L_8140:
        /*0030*/ 	.word	0x00000000
        /*0034*/ 	.short	0x0001
        /*0036*/ 	.short	0x0008
        /*0038*/ 	.byte	0x00, 0xf0, 0x41, 0x00


	//----- nvinfo : EIATTR_KPARAM_INFO
	.align		4
.L_8141:
        /*003c*/ 	.byte	0x04, 0x17
        /*003e*/ 	.short	(.L_8143 - .L_8142)
.L_8142:
        /*0040*/ 	.word	0x00000000
        /*0044*/ 	.short	0x0000
        /*0046*/ 	.short	0x0000
        /*0048*/ 	.byte	0x00, 0xf0, 0x11, 0x00


	//----- nvinfo : EIATTR_MAXREG_COUNT
	.align		4
.L_8143:
        /*004c*/ 	.byte	0x03, 0x1b
        /*004e*/ 	.short	0x00ff


	//----- nvinfo : EIATTR_MERCURY_ISA_VERSION
	.align		4
        /*0050*/ 	.byte	0x03, 0x5f
        /*0052*/ 	.short	0x0000


	//----- nvinfo : EIATTR_EXIT_INSTR_OFFSETS
	.align		4
        /*0054*/ 	.byte	0x04, 0x1c
        /*0056*/ 	.short	(.L_8145 - .L_8144)


	//   ....[0]....
.L_8144:
        /*0058*/ 	.word	0x00001700


	//   ....[1]....
        /*005c*/ 	.word	0x00003450


	//   ....[2]....
        /*0060*/ 	.word	0x000034a0


	//----- nvinfo : EIATTR_MAX_THREADS
	.align		4
.L_8145:
        /*0064*/ 	.byte	0x04, 0x05
        /*0066*/ 	.short	(.L_8147 - .L_8146)
.L_8146:
        /*0068*/ 	.word	0x00000080
        /*006c*/ 	.word	0x00000001
        /*0070*/ 	.word	0x00000001


	//----- nvinfo : EIATTR_CRS_STACK_SIZE
	.align		4
.L_8147:
        /*0074*/ 	.byte	0x04, 0x1e
        /*0076*/ 	.short	(.L_8149 - .L_8148)
.L_8148:
        /*0078*/ 	.word	0x00000000
.L_8149:


//--------------------- .nv.info._ZN2at6native29vectorized_elementwise_kernelILi4ENS0_13BUnaryFunctorIlllZZZNS0_21remainder_kernel_cudaERNS_18TensorIteratorBaseEENKUlvE_clEvENKUlvE2_clEvEUlllE_EESt5arrayIPcLm2EEEEviT0_T1_ --------------------------
	.section	.nv.info._ZN2at6native29vectorized_elementwise_kernelILi4ENS0_13BUnaryFunctorIlllZZZNS0_21remainder_kernel_cudaERNS_18TensorIteratorBaseEENKUlvE_clEvENKUlvE2_clEvEUlllE_EESt5arrayIPcLm2EEEEviT0_T1_,"",@"SHT_CUDA_INFO"
	.sectionflags	@""
	.align	4


	//----- nvinfo : EIATTR_CUDA_API_VERSION
	.align		4
        /*0000*/ 	.byte	0x04, 0x37
        /*0002*/ 	.short	(.L_8151 - .L_8150)
.L_8150:
        /*0004*/ 	.word	0x00000082


	//----- nvinfo : EIATTR_SW2861232_WAR
	.align		4
.L_8151:
        /*0008*/ 	.byte	0x01, 0x35
	.zero		2


	//----- nvinfo : EIATTR_PARAM_CBANK
	.align		4
        /*000c*/ 	.byte	0x04, 0x0a
        /*000e*/ 	.short	(.L_8153 - .L_8152)
	.align		4
.L_8152:
        /*0010*/ 	.word	index@(.nv.constant0._ZN2at6native29vectorized_elementwise_kernelILi4ENS0_13BUnaryFunctorIlllZZZNS0_21remainder_kernel_cudaERNS_18TensorIteratorBaseEENKUlvE_clEvENKUlvE2_clEvEUlllE_EESt5arrayIPcLm2EEEEviT0_T1_)
        /*0014*/ 	.short	0x0160
        /*0016*/ 	.short	0x0028


	//----- nvinfo : EIATTR_CBANK_PARAM_SIZE
	.align		4
.L_8153:
        /*0018*/ 	.byte	0x03, 0x19
        /*001a*/ 	.short	0x0028


	//----- nvinfo : EIATTR_KPARAM_INFO
	.align		4
        /*001c*/ 	.byte	0x04, 0x17
        /*001e*/ 	.short	(.L_8155 - .L_8154)
.L_8154:
        /*0020*/ 	.word	0x00000000
        /*0024*/ 	.short	0x0002
        /*0026*/ 	.short	0x0018
        /*0028*/ 	.byte	0x00, 0xf0, 0x41, 0x00


	//----- nvinfo : EIATTR_KPARAM_INFO
	.align		4
.L_8155:
        /*002c*/ 	.byte	0x04, 0x17
        /*002e*/ 	.short	(.L_8157 - .L_8156)
.L_8156:
        /*0030*/ 	.word	0x00000000
        /*0034*/ 	.short	0x0001
        /*0036*/ 	.short	0x0008
        /*0038*/ 	.byte	0x00, 0xf0, 0x41, 0x00


	//----- nvinfo : EIATTR_KPARAM_INFO
	.align		4
.L_8157:
        /*003c*/ 	.byte	0x04, 0x17
        /*003e*/ 	.short	(.L_8159 - .L_8158)
.L_8158:
        /*0040*/ 	.word	0x00000000
        /*0044*/ 	.short	0x0000
        /*0046*/ 	.short	0x0000
        /*0048*/ 	.byte	0x00, 0xf0, 0x11, 0x00


	//----- nvinfo : EIATTR_MAXREG_COUNT
	.align		4
.L_8159:
        /*004c*/ 	.byte	0x03, 0x1b
        /*004e*/ 	.short	0x00ff


	//----- nvinfo : EIATTR_MERCURY_ISA_VERSION
	.align		4
        /*0050*/ 	.byte	0x03, 0x5f
        /*0052*/ 	.short	0x0000


	//----- nvinfo : EIATTR_EXIT_INSTR_OFFSETS
	.align		4
        /*0054*/ 	.byte	0x04, 0x1c
        /*0056*/ 	.short	(.L_8161 - .L_8160)


	//   ....[0]....
.L_8160:
        /*0058*/ 	.word	0x00001700


	//   ....[1]....
        /*005c*/ 	.word	0x00003450


	//   ....[2]....
        /*0060*/ 	.word	0x000034a0


	//----- nvinfo : EIATTR_MAX_THREADS
	.align		4
.L_8161:
        /*0064*/ 	.byte	0x04, 0x05
        /*0066*/ 	.short	(.L_8163 - .L_8162)
.L_8162:
        /*0068*/ 	.word	0x00000080
        /*006c*/ 	.word	0x00000001
        /*0070*/ 	.word	0x00000001


	//----- nvinfo : EIATTR_CRS_STACK_SIZE
	.align		4
.L_8163:
        /*0074*/ 	.byte	0x04, 0x1e
        /*0076*/ 	.short	(.L_8165 - .L_8164)
.L_8164:
        /*0078*/ 	.word	0x00000000
.L_8165:


//--------------------- .nv.info._ZN2at6native29vectorized_elementwise_kernelILi8ENS0_13BUnaryFunctorIlllZZZNS0_21remainder_kernel_cudaERNS_18TensorIteratorBaseEENKUlvE_clEvENKUlvE2_clEvEUlllE_EESt5arrayIPcLm2EEEEviT0_T1_ --------------------------
	.section	.nv.info._ZN2at6native29vectorized_elementwise_kernelILi8ENS0_13BUnaryFunctorIlllZZZNS0_21remainder_kernel_cudaERNS_18TensorIteratorBaseEENKUlvE_clEvENKUlvE2_clEvEUlllE_EESt5arrayIPcLm2EEEEviT0_T1_,"",@"SHT_CUDA_INFO"
	.sectionflags	@""
	.align	4


	//----- nvinfo : EIATTR_CUDA_API_VERSION
	.align		4
        /*0000*/ 	.byte	0x04, 0x37
        /*0002*/ 	.short	(.L_8167 - .L_8166)
.L_8166:
        /*0004*/ 	.word	0x00000082


	//----- nvinfo : EIATTR_SW2861232_WAR
	.align		4
.L_8167:
        /*0008*/ 	.byte	0x01, 0x35
	.zero		2


	//----- nvinfo : EIATTR_PARAM_CBANK
	.align		4
        /*000c*/ 	.byte	0x04, 0x0a
        /*000e*/ 	.short	(.L_8169 - .L_8168)
	.align		4
.L_8168:
        /*0010*/ 	.word	index@(.nv.constant0._ZN2at6native29vectorized_elementwise_kernelILi8ENS0_13BUnaryFunctorIlllZZZNS0_21remainder_kernel_cudaERNS_18TensorIteratorBaseEENKUlvE_clEvENKUlvE2_clEvEUlllE_EESt5arrayIPcLm2EEEEviT0_T1_)
        /*0014*/ 	.short	0x0160
        /*0016*/ 	.short	0x0028


	//----- nvinfo : EIATTR_CBANK_PARAM_SIZE
	.align		4
.L_8169:
        /*0018*/ 	.byte	0x03, 0x19
        /*001a*/ 	.short	0x0028


	//----- nvinfo : EIATTR_KPARAM_INFO
	.align		4
        /*001c*/ 	.byte	0x04, 0x17
        /*001e*/ 	.short	(.L_8171 - .L_8170)
.L_8170:
        /*0020*/ 	.word	0x00000000
        /*0024*/ 	.short	0x0002
        /*0026*/ 	.short	0x0018
        /*0028*/ 	.byte	0x00, 0xf0, 0x41, 0x00


	//----- nvinfo : EIATTR_KPARAM_INFO
	.align		4
.L_8171:
        /*002c*/ 	.byte	0x04, 0x17
        /*002e*/ 	.short	(.L_8173 - .L_8172)
.L_8172:
        /*0030*/ 	.word	0x00000000
        /*0034*/ 	.short	0x0001
        /*0036*/ 	.short	0x0008
        /*0038*/ 	.byte	0x00, 0xf0, 0x41, 0x00


	//----- nvinfo : EIATTR_KPARAM_INFO
	.align		4
.L_8173:
        /*003c*/ 	.byte	0x04, 0x17
        /*003e*/ 	.short	(.L_8175 - .L_8174)
.L_8174:
        /*0040*/ 	.word	0x00000000
        /*0044*/ 	.short	0x0000
        /*0046*/ 	.short	0x0000
        /*0048*/ 	.byte	0x00, 0xf0, 0x11, 0x00


	//----- nvinfo : EIATTR_MAXREG_COUNT
	.align		4
.L_8175:
        /*004c*/ 	.byte	0x03, 0x1b
        /*004e*/ 	.short	0x00ff


	//----- nvinfo : EIATTR_MERCURY_ISA_VERSION
	.align		4
        /*0050*/ 	.byte	0x03, 0x5f
        /*0052*/ 	.short	0x0000


	//----- nvinfo : EIATTR_EXIT_INSTR_OFFSETS
	.align		4
        /*0054*/ 	.byte	0x04, 0x1c
        /*0056*/ 	.short	(.L_8177 - .L_8176)


	//   ....[0]....
.L_8176:
        /*0058*/ 	.word	0x00000010


	//----- nvinfo : EIATTR_MAX_THREADS
	.align		4
.L_8177:
        /*005c*/ 	.byte	0x04, 0x05
        /*005e*/ 	.short	(.L_8179 - .L_8178)
.L_8178:
        /*0060*/ 	.word	0x00000080
        /*0064*/ 	.word	0x00000001
        /*0068*/ 	.word	0x00000001
.L_8179:


//--------------------- .nv.info._ZN2at6native18elementwise_kernelILi128ELi4EZNS0_15gpu_kernel_implINS0_13AUnaryFunctorIlllZZZNS0_21remainder_kernel_cudaERNS_18TensorIteratorBaseEENKUlvE_clEvENKUlvE2_clEvEUlllE_EEEEvS5_RKT_EUliE_EEviT1_ --------------------------
	.section	.nv.info._ZN2at6native18elementwise_kernelILi128ELi4EZNS0_15gpu_kernel_implINS0_13AUnaryFunctorIlllZZZNS0_21remainder_kernel_cudaERNS_18TensorIteratorBaseEENKUlvE_clEvENKUlvE2_clEvEUlllE_EEEEvS5_RKT_EUliE_EEviT1_,"",@"SHT_CUDA_INFO"
	.sectionflags	@""
	.align	4


	//----- nvinfo : EIATTR_CUDA_API_VERSION
	.align		4
        /*0000*/ 	.byte	0x04, 0x37
        /*0002*/ 	.short	(.L_8181 - .L_8180)
.L_8180:
        /*0004*/ 	.word	0x00000082


	//----- nvinfo : EIATTR_SW2861232_WAR
	.align		4
.L_8181:
        /*0008*/ 	.byte	0x01, 0x35
	.zero		2


	//----- nvinfo : EIATTR_PARAM_CBANK
	.align		4
        /*000c*/ 	.byte	0x04, 0x0a
        /*000e*/ 	.short	(.L_8183 - .L_8182)
	.align		4
.L_8182:
        /*0010*/ 	.word	index@(.nv.constant0._ZN2at6native18elementwise_kernelILi128ELi4EZNS0_15gpu_kernel_implINS0_13AUnaryFunctorIlllZZZNS0_21remainder_kernel_cudaERNS_18TensorIteratorBaseEENKUlvE_clEvENKUlvE2_clEvEUlllE_EEEEvS5_RKT_EUliE_EEviT1_)
        /*0014*/ 	.short	0x0160
        /*0016*/ 	.short	0x0230


	//----- nvinfo : EIATTR_CBANK_PARAM_SIZE
	.align		4
.L_8183:
        /*0018*/ 	.byte	0x03, 0x19
        /*001a*/ 	.short	0x0230


	//----- nvinfo : EIATTR_KPARAM_INFO
	.align		4
        /*001c*/ 	.byte	0x04, 0x17
        /*001e*/ 	.short	(.L_8185 - .L_8184)
.L_8184:
        /*0020*/ 	.word	0x00000000
        /*0024*/ 	.short	0x0001
        /*0026*/ 	.short	0x0008
        /*0028*/ 	.byte	0x00, 0xf0, 0xa1, 0x08


	//----- nvinfo : EIATTR_KPARAM_INFO
	.align		4
.L_8185:
        /*002c*/ 	.byte	0x04, 0x17
        /*002e*/ 	.short	(.L_8187 - .L_8186)
.L_8186:
        /*0030*/ 	.word	0x00000000
        /*0034*/ 	.short	0x0000
        /*0036*/ 	.short	0x0000
        /*0038*/ 	.byte	0x00, 0xf0, 0x11, 0x00


	//----- nvinfo : EIATTR_MAXREG_COUNT
	.align		4
.L_8187:
        /*003c*/ 	.byte	0x03, 0x1b
        /*003e*/ 	.short	0x0080


	//----- nvinfo : EIATTR_EXTERNS
	.align		4
        /*0040*/ 	.byte	0x04, 0x0f
        /*0042*/ 	.short	(.L_8189 - .L_8188)


	//   ....[0]....
	.align		4
.L_8188:
        /*0044*/ 	.word	index@(__assertfail)


	//----- nvinfo : EIATTR_MERCURY_ISA_VERSION
	.align		4
.L_8189:
        /*0048*/ 	.byte	0x03, 0x5f
        /*004a*/ 	.short	0x0000


	//----- nvinfo : EIATTR_SYSCALL_OFFSETS
	.align		4
        /*004c*/ 	.byte	0x04, 0x46
        /*004e*/ 	.short	(.L_8191 - .L_8190)


	//   ....[0]....
.L_8190:
        /*0050*/ 	.word	0x00001cf0


	//   ....[1]....
        /*0054*/ 	.word	0x00002e10


	//   ....[2]....
        /*0058*/ 	.word	0x00004b40


	//   ....[3]....
        /*005c*/ 	.word	0x00005c60


	//   ....[4]....
        /*0060*/ 	.word	0x00007960


	//   ....[5]....
        /*0064*/ 	.word	0x00008a80


	//   ....[6]....
        /*0068*/ 	.word	0x0000a790


	//   ....[7]....
        /*006c*/ 	.word	0x0000b8b0


	//----- nvinfo : EIATTR_EXIT_INSTR_OFFSETS
	.align		4
.L_8191:
        /*0070*/ 	.byte	0x04, 0x1c
        /*0072*/ 	.short	(.L_8193 - .L_8192)


	//   ....[0]....
.L_8192:
        /*0074*/ 	.word	0x00008b00


	//   ....[1]....
        /*0078*/ 	.word	0x0000ab60


	//   ....[2]....
        /*007c*/ 	.word	0x0000ab80


	//   ....[3]....
        /*0080*/ 	.word	0x0000ac00


	//   ....[4]....
        /*0084*/ 	.word	0x0000ac20


	//   ....[5]....
        /*0088*/ 	.word	0x0000ac40


	//   ....[6]....
        /*008c*/ 	.word	0x0000acd0


	//   ....[7]....
        /*0090*/ 	.word	0x0000ad10


	//   ....[8]....
        /*0094*/ 	.word	0x0000adb0


	//   ....[9]....
        /*0098*/ 	.word	0x0000ae00


	//   ....[10]....
        /*009c*/ 	.word	0x0000ae30


	//   ....[11]....
        /*00a0*/ 	.word	0x0000af00


	//   ....[12]....
        /*00a4*/ 	.word	0x0000af40


	//   ....[13]....
        /*00a8*/ 	.word	0x0000b0d0


	//   ....[14]....
        /*00ac*/ 	.word	0x0000b230


	//   ....[15]....
        /*00b0*/ 	.word	0x0000b270


	//   ....[16]....
        /*00b4*/ 	.word	0x0000b310


	//   ....[17]....
        /*00b8*/ 	.word	0x0000b490


	//   ....[18]....
        /*00bc*/ 	.word	0x0000b610


	//   ....[19]....
        /*00c0*/ 	.word	0x0000b780


	//   ....[20]....
        /*00c4*/ 	.word	0x0000b8c0


	//   ....[21]....
        /*00c8*/ 	.word	0x0000b8e0


	//   ....[22]....
        /*00cc*/ 	.word	0x0000b900


	//----- nvinfo : EIATTR_MAX_THREADS
	.align		4
.L_8193:
        /*00d0*/ 	.byte	0x04, 0x05
        /*00d2*/ 	.short	(.L_8195 - .L_8194)
.L_8194:
        /*00d4*/ 	.word	0x00000080
        /*00d8*/ 	.word	0x00000001
        /*00dc*/ 	.word	0x00000001


	//----- nvinfo : EIATTR_CRS_STACK_SIZE
	.align		4
.L_8195:
        /*00e0*/ 	.byte	0x04, 0x1e
        /*00e2*/ 	.short	(.L_8197 - .L_8196)
.L_8196:
        /*00e4*/ 	.word	0x00000000
.L_8197:


//--------------------- .nv.info._ZN2at6native27unrolled_elementwise_kernelINS0_13AUnaryFunctorIlllZZZNS0_21remainder_kernel_cudaERNS_18TensorIteratorBaseEENKUlvE_clEvENKUlvE2_clEvEUlllE_EESt5arrayIPcLm2EELi4E23TrivialOffsetCalculatorILi1EjESD_NS0_6memory12LoadWithCastILi1EEENSE_13StoreWithCastILi1EEEEEviT_T0_T2_T3_T4_T5_ --------------------------
	.section	.nv.info._ZN2at6native27unrolled_elementwise_kernelINS0_13AUnaryFunctorIlllZZZNS0_21remainder_kernel_cudaERNS_18TensorIteratorBaseEENKUlvE_clEvENKUlvE2_clEvEUlllE_EESt5arrayIPcLm2EELi4E23TrivialOffsetCalculatorILi1EjESD_NS0_6memory12LoadWithCastILi1EEENSE_13StoreWithCastILi1EEEEEviT_T0_T2_T3_T4_T5_,"",@"SHT_CUDA_INFO"
	.sectionflags	@""
	.align	4


	//----- nvinfo : EIATTR_CUDA_API_VERSION
	.align		4
        /*0000*/ 	.byte	0x04, 0x37
        /*0002*/ 	.short	(.L_8199 - .L_8198)
.L_8198:
        /*0004*/ 	.word	0x00000082


	//----- nvinfo : EIATTR_SW2861232_WAR
	.align		4
.L_8199:
        /*0008*/ 	.byte	0x01, 0x35
	.zero		2


	//----- nvinfo : EIATTR_PARAM_CBANK
	.align		4
        /*000c*/ 	.byte	0x04, 0x0a
        /*000e*/ 	.short	(.L_8201 - .L_8200)
	.align		4
.L_8200:
        /*0010*/ 	.word	index@(.nv.constant0._ZN2at6native27unrolled_elementwise_kernelINS0_13AUnaryFunctorIlllZZZNS0_21remainder_kernel_cudaERNS_18TensorIteratorBaseEENKUlvE_clEvENKUlvE2_clEvEUlllE_EESt5arrayIPcLm2EELi4E23TrivialOffsetCalculatorILi1EjESD_NS0_6memory12LoadWithCastILi1EEENSE_13StoreWithCastILi1EEEEEviT_T0_T2_T3_T4_T5_)
        /*0014*/ 	.short	0x0160
        /*0016*/ 	.short	0x003c


	//----- nvinfo : EIATTR_CBANK_PARAM_SIZE
	.align		4
.L_8201:
        /*0018*/ 	.byte	0x03, 0x19
        /*001a*/ 	.short	0x003c


	//----- nvinfo : EIATTR_KPARAM_INFO
	.align		4
        /*001c*/ 	.byte	0x04, 0x17
        /*001e*/ 	.short	(.L_8203 - .L_8202)
.L_8202:
        /*0020*/ 	.word	0x00000000
        /*0024*/ 	.short	0x0006
        /*0026*/ 	.short	0x0034
        /*0028*/ 	.byte	0x00, 0xf0, 0x21, 0x00


	//----- nvinfo : EIATTR_KPARAM_INFO
	.align		4
.L_8203:
        /*002c*/ 	.byte	0x04, 0x17
        /*002e*/ 	.short	(.L_8205 - .L_8204)
.L_8204:
        /*0030*/ 	.word	0x00000000
        /*0034*/ 	.short	0x0005
        /*0036*/ 	.short	0x002c
        /*0038*/ 	.byte	0x00, 0xf0, 0x21, 0x00


	//----- nvinfo : EIATTR_KPARAM_INFO
	.align		4
.L_8205:
        /*003c*/ 	.byte	0x04, 0x17
        /*003e*/ 	.short	(.L_8207 - .L_8206)
.L_8206:
        /*0040*/ 	.word	0x00000000
        /*0044*/ 	.short	0x0004
        /*0046*/ 	.short	0x0029
        /*0048*/ 	.byte	0x00, 0xf0, 0x05, 0x00


	//----- nvinfo : EIATTR_KPARAM_INFO
	.align		4
.L_8207:
        /*004c*/ 	.byte	0x04, 0x17
        /*004e*/ 	.short	(.L_8209 - .L_8208)
.L_8208:
        /*0050*/ 	.word	0x00000000
        /*0054*/ 	.short	0x0003
        /*0056*/ 	.short	0x0028
        /*0058*/ 	.byte	0x00, 0xf0, 0x05, 0x00


	//----- nvinfo : EIATTR_KPARAM_INFO
	.align		4
.L_8209:
        /*005c*/ 	.byte	0x04, 0x17
        /*005e*/ 	.short	(.L_8211 - .L_8210)
.L_8210:
        /*0060*/ 	.word	0x00000000
        /*0064*/ 	.short	0x0002
        /*0066*/ 	.short	0x0018
        /*0068*/ 	.byte	0x00, 0xf0, 0x41, 0x00


	//----- nvinfo : EIATTR_KPARAM_INFO
	.align		4
.L_8211:
        /*006c*/ 	.byte	0x04, 0x17
        /*006e*/ 	.short	(.L_8213 - .L_8212)
.L_8212:
        /*0070*/ 	.word	0x00000000
        /*0074*/ 	.short	0x0001
        /*0076*/ 	.short	0x0008
        /*0078*/ 	.byte	0x00, 0xf0, 0x41, 0x00


	//----- nvinfo : EIATTR_KPARAM_INFO
	.align		4
.L_8213:
        /*007c*/ 	.byte	0x04, 0x17
        /*007e*/ 	.short	(.L_8215 - .L_8214)
.L_8214:
        /*0080*/ 	.word	0x00000000
        /*0084*/ 	.short	0x0000
        /*0086*/ 	.short	0x0000
        /*0088*/ 	.byte	0x00, 0xf0, 0x11, 0x00


	//----- nvinfo : EIATTR_MAXREG_COUNT
	.align		4
.L_8215:
        /*008c*/ 	.byte	0x03, 0x1b
        /*008e*/ 	.short	0x00ff


	//----- nvinfo : EIATTR_EXTERNS
	.align		4
        /*0090*/ 	.byte	0x04, 0x0f
        /*0092*/ 	.short	(.L_8217 - .L_8216)


	//   ....[0]....
	.align		4
.L_8216:
        /*0094*/ 	.word	index@(__assertfail)


	//----- nvinfo : EIATTR_MERCURY_ISA_VERSION
	.align		4
.L_8217:
        /*0098*/ 	.byte	0x03, 0x5f
        /*009a*/ 	.short	0x0000


	//----- nvinfo : EIATTR_SYSCALL_OFFSETS
	.align		4
        /*009c*/ 	.byte	0x04, 0x46
        /*009e*/ 	.short	(.L_8219 - .L_8218)


	//   ....[0]....
.L_8218:
        /*00a0*/ 	.word	0x00000f00


	//   ....[1]....
        /*00a4*/ 	.word	0x00001e10


	//   ....[2]....
        /*00a8*/ 	.word	0x00002d30


	//   ....[3]....
        /*00ac*/ 	.word	0x00003c20


	//   ....[4]....
        /*00b0*/ 	.word	0x00005800


	//   ....[5]....
        /*00b4*/ 	.word	0x00006710


	//   ....[6]....
        /*00b8*/ 	.word	0x000075e0


	//   ....[7]....
        /*00bc*/ 	.word	0x000084b0


	//----- nvinfo : EIATTR_EXIT_INSTR_OFFSETS
	.align		4
.L_8219:
        /*00c0*/ 	.byte	0x04, 0x1c
        /*00c2*/ 	.short	(.L_8221 - .L_8220)


	//   ....[0]....
.L_8220:
        /*00c4*/ 	.word	0x00007660


	//   ....[1]....
        /*00c8*/ 	.word	0x00007770


	//   ....[2]....
        /*00cc*/ 	.word	0x00007790


	//   ....[3]....
        /*00d0*/ 	.word	0x00007810


	//   ....[4]....
        /*00d4*/ 	.word	0x00007830


	//   ....[5]....
        /*00d8*/ 	.word	0x00007850


	//   ....[6]....
        /*00dc*/ 	.word	0x000078e0


	//   ....[7]....
        /*00e0*/ 	.word	0x00007920


	//   ....[8]....
        /*00e4*/ 	.word	0x000079c0


	//   ....[9]....
        /*00e8*/ 	.word	0x00007a10


	//   ....[10]....
        /*00ec*/ 	.word	0x00007a40


	//   ....[11]....
        /*00f0*/ 	.word	0x00007b10


	//   ....[12]....
        /*00f4*/ 	.word	0x00007b50


	//   ....[13]....
        /*00f8*/ 	.word	0x00007ce0


	//   ....[14]....
        /*00fc*/ 	.word	0x00007e40


	//   ....[15]....
        /*0100*/ 	.word	0x00007e80


	//   ....[16]....
        /*0104*/ 	.word	0x00007f20


	//   ....[17]....
        /*0108*/ 	.word	0x000080a0


	//   ....[18]....
        /*010c*/ 	.word	0x00008220


	//   ....[19]....
        /*0110*/ 	.word	0x00008380


	//   ....[20]....
        /*0114*/ 	.word	0x000084c0


	//   ....[21]....
        /*0118*/ 	.word	0x000084e0


	//   ....[22]....
        /*011c*/ 	.word	0x00008500


	//----- nvinfo : EIATTR_MAX_THREADS
	.align		4
.L_8221:
        /*0120*/ 	.byte	0x04, 0x05
        /*0122*/ 	.short	(.L_8223 - .L_8222)
.L_8222:
        /*0124*/ 	.word	0x00000080
        /*0128*/ 	.word	0x00000001
        /*012c*/ 	.word	0x00000001


	//----- nvinfo : EIATTR_CRS_STACK_SIZE
	.align		4
.L_8223:
        /*0130*/ 	.byte	0x04, 0x1e
        /*0132*/ 	.short	(.L_8225 - .L_8224)
.L_8224:
        /*0134*/ 	.word	0x00000000
.L_8225:


//--------------------- .nv.info._ZN2at6native18elementwise_kernelILi128ELi2EZNS0_22gpu_kernel_impl_nocastINS0_13AUnaryFunctorIlllZZZNS0_21remainder_kernel_cudaERNS_18TensorIteratorBaseEENKUlvE_clEvENKUlvE2_clEvEUlllE_EEEEvS5_RKT_EUliE_EEviT1_ --------------------------
	.section	.nv.info._ZN2at6native18elementwise_kernelILi128ELi2EZNS0_22gpu_kernel_impl_nocastINS0_13AUnaryFunctorIlllZZZNS0_21remainder_kernel_cudaERNS_18TensorIteratorBaseEENKUlvE_clEvENKUlvE2_clEvEUlllE_EEEEvS5_RKT_EUliE_EEviT1_,"",@"SHT_CUDA_INFO"
	.sectionflags	@""
	.align	4


	//----- nvinfo : EIATTR_CUDA_API_VERSION
	.align		4
        /*0000*/ 	.byte	0x04, 0x37
        /*0002*/ 	.short	(.L_8227 - .L_8226)
.L_8226:
        /*0004*/ 	.word	0x00000082


	//----- nvinfo : EIATTR_SW2861232_WAR
	.align		4
.L_8227:
        /*0008*/ 	.byte	0x01, 0x35
	.zero		2


	//----- nvinfo : EIATTR_PARAM_CBANK
	.align		4
        /*000c*/ 	.byte	0x04, 0x0a
        /*000e*/ 	.short	(.L_8229 - .L_8228)
	.align		4
.L_8228:
        /*0010*/ 	.word	index@(.nv.constant0._ZN2at6native18elementwise_kernelILi128ELi2EZNS0_22gpu_kernel_impl_nocastINS0_13AUnaryFunctorIlllZZZNS0_21remainder_kernel_cudaERNS_18TensorIteratorBaseEENKUlvE_clEvENKUlvE2_clEvEUlllE_EEEEvS5_RKT_EUliE_EEviT1_)
        /*0014*/ 	.short	0x0160
        /*0016*/ 	.short	0x0228


	//----- nvinfo : EIATTR_CBANK_PARAM_SIZE
	.align		4
.L_8229:
        /*0018*/ 	.byte	0x03, 0x19
        /*001a*/ 	.short	0x0228


	//----- nvinfo : EIATTR_KPARAM_INFO
	.align		4
        /*001c*/ 	.byte	0x04, 0x17
        /*001e*/ 	.short	(.L_8231 - .L_8230)
.L_8230:
        /*0020*/ 	.word	0x00000000
        /*0024*/ 	.short	0x0001
        /*0026*/ 	.short	0x0008
        /*0028*/ 	.byte	0x00, 0xf0, 0x81, 0x08


	//----- nvinfo : EIATTR_KPARAM_INFO
	.align		4
.L_8231:
        /*002c*/ 	.byte	0x04, 0x17
        /*002e*/ 	.short	(.L_8233 - .L_8232)
.L_8232:
        /*0030*/ 	.word	0x00000000
        /*0034*/ 	.short	0x0000
        /*0036*/ 	.short	0x0000
        /*0038*/ 	.byte	0x00, 0xf0, 0x11, 0x00


	//----- nvinfo : EIATTR_MAXREG_COUNT
	.align		4
.L_8233:
        /*003c*/ 	.byte	0x03, 0x1b
        /*003e*/ 	.short	0x0080


	//----- nvinfo : EIATTR_MERCURY_ISA_VERSION
	.align		4
        /*0040*/ 	.byte	0x03, 0x5f
        /*0042*/ 	.short	0x0000


	//----- nvinfo : EIATTR_EXIT_INSTR_OFFSETS
	.align		4
        /*0044*/ 	.byte	0x04, 0x1c
        /*0046*/ 	.short	(.L_8235 - .L_8234)


	//   ....[0]....
.L_8234:
        /*0048*/ 	.word	0x00001210


	//   ....[1]....
        /*004c*/ 	.word	0x00002370


	//----- nvinfo : EIATTR_MAX_THREADS
	.align		4
.L_8235:
        /*0050*/ 	.byte	0x04, 0x05
        /*0052*/ 	.short	(.L_8237 - .L_8236)
.L_8236:
        /*0054*/ 	.word	0x00000080
        /*0058*/ 	.word	0x00000001
        /*005c*/ 	.word	0x00000001


	//----- nvinfo : EIATTR_CRS_STACK_SIZE
	.align		4
.L_8237:
        /*0060*/ 	.byte	0x04, 0x1e
        /*0062*/ 	.short	(.L_8239 - .L_8238)
.L_8238:
        /*0064*/ 	.word	0x00000000
.L_8239:


//--------------------- .nv.info._ZN2at6native27unrolled_elementwise_kernelINS0_13AUnaryFunctorIlllZZZNS0_21remainder_kernel_cudaERNS_18TensorIteratorBaseEENKUlvE_clEvENKUlvE2_clEvEUlllE_EESt5arrayIPcLm2EELi4E23TrivialOffsetCalculatorILi1EjESD_NS0_6memory15LoadWithoutCastENSE_16StoreWithoutCastEEEviT_T0_T2_T3_T4_T5_ --------------------------
	.section	.nv.info._ZN2at6native27unrolled_elementwise_kernelINS0_13AUnaryFunctorIlllZZZNS0_21remainder_kernel_cudaERNS_18TensorIteratorBaseEENKUlvE_clEvENKUlvE2_clEvEUlllE_EESt5arrayIPcLm2EELi4E23TrivialOffsetCalculatorILi1EjESD_NS0_6memory15LoadWithoutCastENSE_16StoreWithoutCastEEEviT_T0_T2_T3_T4_T5_,"",@"SHT_CUDA_INFO"
	.sectionflags	@""
	.align	4


	//----- nvinfo : EIATTR_CUDA_API_VERSION
	.align		4
        /*0000*/ 	.byte	0x04, 0x37
        /*0002*/ 	.short	(.L_8241 - .L_8240)
.L_8240:
        /*0004*/ 	.word	0x00000082


	//----- nvinfo : EIATTR_SW2861232_WAR
	.align		4
.L_8241:
        /*0008*/ 	.byte	0x01, 0x35
	.zero		2


	//----- nvinfo : EIATTR_PARAM_CBANK
	.align		4
        /*000c*/ 	.byte	0x04, 0x0a
        /*000e*/ 	.short	(.L_8243 - .L_8242)
	.align		4
.L_8242:
        /*0010*/ 	.word	index@(.nv.constant0._ZN2at6native27unrolled_elementwise_kernelINS0_13AUnaryFunctorIlllZZZNS0_21remainder_kernel_cudaERNS_18TensorIteratorBaseEENKUlvE_clEvENKUlvE2_clEvEUlllE_EESt5arrayIPcLm2EELi4E23TrivialOffsetCalculatorILi1EjESD_NS0_6memory15LoadWithoutCastENSE_16StoreWithoutCastEEEviT_T0_T2_T3_T4_T5_)
        /*0014*/ 	.short	0x0160
        /*0016*/ 	.short	0x002c


	//----- nvinfo : EIATTR_CBANK_PARAM_SIZE
	.align		4
.L_8243:
        /*0018*/ 	.byte	0x03, 0x19
        /*001a*/ 	.short	0x002c


	//----- nvinfo : EIATTR_KPARAM_INFO
	.align		4
        /*001c*/ 	.byte	0x04, 0x17
        /*001e*/ 	.short	(.L_8245 - .L_8244)
.L_8244:
        /*0020*/ 	.word	0x00000000
        /*0024*/ 	.short	0x0006
        /*0026*/ 	.short	0x002b
        /*0028*/ 	.byte	0x00, 0xf0, 0x05, 0x00


	//----- nvinfo : EIATTR_KPARAM_INFO
	.align		4
.L_8245:
        /*002c*/ 	.byte	0x04, 0x17
        /*002e*/ 	.short	(.L_8247 - .L_8246)
.L_8246:
        /*0030*/ 	.word	0x00000000
        /*0034*/ 	.short	0x0005
        /*0036*/ 	.short	0x002a
        /*0038*/ 	.byte	0x00, 0xf0, 0x05, 0x00


	//----- nvinfo : EIATTR_KPARAM_INFO
	.align		4
.L_8247:
        /*003c*/ 	.byte	0x04, 0x17
        /*003e*/ 	.short	(.L_8249 - .L_8248)
.L_8248:
        /*0040*/ 	.word	0x00000000
        /*0044*/ 	.short	0x0004
        /*0046*/ 	.short	0x0029
        /*0048*/ 	.byte	0x00, 0xf0, 0x05, 0x00


	//----- nvinfo : EIATTR_KPARAM_INFO
	.align		4
.L_8249:
        /*004c*/ 	.byte	0x04, 0x17
        /*004e*/ 	.short	(.L_8251 - .L_8250)
.L_8250:
        /*0050*/ 	.word	0x00000000
        /*0054*/ 	.short	0x0003
        /*0056*/ 	.short	0x0028
        /*0058*/ 	.byte	0x00, 0xf0, 0x05, 0x00


	//----- nvinfo : EIATTR_KPARAM_INFO
	.align		4
.L_8251:
        /*005c*/ 	.byte	0x04, 0x17
        /*005e*/ 	.short	(.L_8253 - .L_8252)
.L_8252:
        /*0060*/ 	.word	0x00000000
        /*0064*/ 	.short	0x0002
        /*0066*/ 	.short	0x0018
        /*0068*/ 	.byte	0x00, 0xf0, 0x41, 0x00


	//----- nvinfo : EIATTR_KPARAM_INFO
	.align		4
.L_8253:
        /*006c*/ 	.byte	0x04, 0x17
        /*006e*/ 	.short	(.L_8255 - .L_8254)
.L_8254:
        /*0070*/ 	.word	0x00000000
        /*0074*/ 	.short	0x0001
        /*0076*/ 	.short	0x0008
        /*0078*/ 	.byte	0x00, 0xf0, 0x41, 0x00


	//----- nvinfo : EIATTR_KPARAM_INFO
	.align		4
.L_8255:
        /*007c*/ 	.byte	0x04, 0x17
        /*007e*/ 	.short	(.L_8257 - .L_8256)
.L_8256:
        /*0080*/ 	.word	0x00000000
        /*0084*/ 	.short	0x0000
        /*0086*/ 	.short	0x0000
        /*0088*/ 	.byte	0x00, 0xf0, 0x11, 0x00


	//----- nvinfo : EIATTR_MAXREG_COUNT
	.align		4
.L_8257:
        /*008c*/ 	.byte	0x03, 0x1b
        /*008e*/ 	.short	0x00ff


	//----- nvinfo : EIATTR_MERCURY_ISA_VERSION
	.align		4
        /*0090*/ 	.byte	0x03, 0x5f
        /*0092*/ 	.short	0x0000


	//----- nvinfo : EIATTR_EXIT_INSTR_OFFSETS
	.align		4
        /*0094*/ 	.byte	0x04, 0x1c
        /*0096*/ 	.short	(.L_8259 - .L_8258)


	//   ....[0]....
.L_8258:
        /*0098*/ 	.word	0x00000f50


	//   ....[1]....
        /*009c*/ 	.word	0x00000fa0


	//----- nvinfo : EIATTR_MAX_THREADS
	.align		4
.L_8259:
        /*00a0*/ 	.byte	0x04, 0x05
        /*00a2*/ 	.short	(.L_8261 - .L_8260)
.L_8260:
        /*00a4*/ 	.word	0x00000080
        /*00a8*/ 	.word	0x00000001
        /*00ac*/ 	.word	0x00000001


	//----- nvinfo : EIATTR_CRS_STACK_SIZE
	.align		4
.L_8261:
        /*00b0*/ 	.byte	0x04, 0x1e
        /*00b2*/ 	.short	(.L_8263 - .L_8262)
.L_8262:
        /*00b4*/ 	.word	0x00000000
.L_8263:


//--------------------- .nv.info._ZN2at6native29vectorized_elementwise_kernelILi2ENS0_13AUnaryFunctorIlllZZZNS0_21remainder_kernel_cudaERNS_18TensorIteratorBaseEENKUlvE_clEvENKUlvE2_clEvEUlllE_EESt5arrayIPcLm2EEEEviT0_T1_ --------------------------
	.section	.nv.info._ZN2at6native29vectorized_elementwise_kernelILi2ENS0_13AUnaryFunctorIlllZZZNS0_21remainder_kernel_cudaERNS_18TensorIteratorBaseEENKUlvE_clEvENKUlvE2_clEvEUlllE_EESt5arrayIPcLm2EEEEviT0_T1_,"",@"SHT_CUDA_INFO"
	.sectionflags	@""
	.align	4


	//----- nvinfo : EIATTR_CUDA_API_VERSION
	.align		4
        /*0000*/ 	.byte	0x04, 0x37
        /*0002*/ 	.short	(.L_8265 - .L_8264)
.L_8264:
        /*0004*/ 	.word	0x00000082


	//----- nvinfo : EIATTR_SW2861232_WAR
	.align		4
.L_8265:
        /*0008*/ 	.byte	0x01, 0x35
	.zero		2


	//----- nvinfo : EIATTR_PARAM_CBANK
	.align		4
        /*000c*/ 	.byte	0x04, 0x0a
        /*000e*/ 	.short	(.L_8267 - .L_8266)
	.align		4
.L_8266:
        /*0010*/ 	.word	index@(.nv.constant0._ZN2at6native29vectorized_elementwise_kernelILi2ENS0_13AUnaryFunctorIlllZZZNS0_21remainder_kernel_cudaERNS_18TensorIteratorBaseEENKUlvE_clEvENKUlvE2_clEvEUlllE_EESt5arrayIPcLm2EEEEviT0_T1_)
        /*0014*/ 	.short	0x0160
        /*0016*/ 	.short	0x0028


	//----- nvinfo : EIATTR_CBANK_PARAM_SIZE
	.align		4
.L_8267:
        /*0018*/ 	.byte	0x03, 0x19
        /*001a*/ 	.short	0x0028


	//----- nvinfo : EIATTR_KPARAM_INFO
	.align		4
        /*001c*/ 	.byte	0x04, 0x17
        /*001e*/ 	.short	(.L_8269 - .L_8268)
.L_8268:
        /*0020*/ 	.word	0x00000000
        /*0024*/ 	.short	0x0002
        /*0026*/ 	.short	0x0018
        /*0028*/ 	.byte	0x00, 0xf0, 0x41, 0x00


	//----- nvinfo : EIATTR_KPARAM_INFO
	.align		4
.L_8269:
        /*002c*/ 	.byte	0x04, 0x17
        /*002e*/ 	.short	(.L_8271 - .L_8270)
.L_8270:
        /*0030*/ 	.word	0x00000000
        /*0034*/ 	.short	0x0001
        /*0036*/ 	.short	0x0008
        /*0038*/ 	.byte	0x00, 0xf0, 0x41, 0x00


	//----- nvinfo : EIATTR_KPARAM_INFO
	.align		4
.L_8271:
        /*003c*/ 	.byte	0x04, 0x17
        /*003e*/ 	.short	(.L_8273 - .L_8272)
.L_8272:
        /*0040*/ 	.word	0x00000000
        /*0044*/ 	.short	0x0000
        /*0046*/ 	.short	0x0000
        /*0048*/ 	.byte	0x00, 0xf0, 0x11, 0x00


	//----- nvinfo : EIATTR_MAXREG_COUNT
	.align		4
.L_8273:
        /*004c*/ 	.byte	0x03, 0x1b
        /*004e*/ 	.short	0x00ff


	//----- nvinfo : EIATTR_MERCURY_ISA_VERSION
	.align		4
        /*0050*/ 	.byte	0x03, 0x5f
        /*0052*/ 	.short	0x0000


	//----- nvinfo : EIATTR_EXIT_INSTR_OFFSETS
	.align		4
        /*0054*/ 	.byte	0x04, 0x1c
        /*0056*/ 	.short	(.L_8275 - .L_8274)


	//   ....[0]....
.L_8274:
        /*0058*/ 	.word	0x00001560


	//   ....[1]....
        /*005c*/ 	.word	0x000032e0


	//   ....[2]....
        /*0060*/ 	.word	0x00003330


	//----- nvinfo : EIATTR_MAX_THREADS
	.align		4
.L_8275:
        /*0064*/ 	.byte	0x04, 0x05
        /*0066*/ 	.short	(.L_8277 - .L_8276)
.L_8276:
        /*0068*/ 	.word	0x00000080
        /*006c*/ 	.word	0x00000001
        /*0070*/ 	.word	0x00000001


	//----- nvinfo : EIATTR_CRS_STACK_SIZE
	.align		4
.L_8277:
        /*0074*/ 	.byte	0x04, 0x1e
        /*0076*/ 	.short	(.L_8279 - .L_8278)
.L_8278:
        /*0078*/ 	.word	0x00000000
.L_8279:


//--------------------- .nv.info._ZN2at6native29vectorized_elementwise_kernelILi4ENS0_13AUnaryFunctorIlllZZZNS0_21remainder_kernel_cudaERNS_18TensorIteratorBaseEENKUlvE_clEvENKUlvE2_clEvEUlllE_EESt5arrayIPcLm2EEEEviT0_T1_ --------------------------
	.section	.nv.info._ZN2at6native29vectorized_elementwise_kernelILi4ENS0_13AUnaryFunctorIlllZZZNS0_21remainder_kernel_cudaERNS_18TensorIteratorBaseEENKUlvE_clEvENKUlvE2_clEvEUlllE_EESt5arrayIPcLm2EEEEviT0_T1_,"",@"SHT_CUDA_INFO"
	.sectionflags	@""
	.align	4


	//----- nvinfo : EIATTR_CUDA_API_VERSION
	.align		4
        /*0000*/ 	.byte	0x04, 0x37
        /*0002*/ 	.short	(.L_8281 - .L_8280)
.L_8280:
        /*0004*/ 	.word	0x00000082


	//----- nvinfo : EIATTR_SW2861232_WAR
	.align		4
.L_8281:
        /*0008*/ 	.byte	0x01, 0x35
	.zero		2


	//----- nvinfo : EIATTR_PARAM_CBANK
	.align		4
        /*000c*/ 	.byte	0x04, 0x0a
        /*000e*/ 	.short	(.L_8283 - .L_8282)
	.align		4
.L_8282:
        /*0010*/ 	.word	index@(.nv.constant0._ZN2at6native29vectorized_elementwise_kernelILi4ENS0_13AUnaryFunctorIlllZZZNS0_21remainder_kernel_cudaERNS_18TensorIteratorBaseEENKUlvE_clEvENKUlvE2_clEvEUlllE_EESt5arrayIPcLm2EEEEviT0_T1_)
        /*0014*/ 	.short	0x0160
        /*0016*/ 	.short	0x0028


	//----- nvinfo : EIATTR_CBANK_PARAM_SIZE
	.align		4
.L_8283:
        /*0018*/ 	.byte	0x03, 0x19
        /*001a*/ 	.short	0x0028


	//----- nvinfo : EIATTR_KPARAM_INFO
	.align		4
        /*001c*/ 	.byte	0x04, 0x17
        /*001e*/ 	.short	(.L_8285 - .L_8284)
.L_8284:
        /*0020*/ 	.word	0x00000000
        /*0024*/ 	.short	0x0002
        /*0026*/ 	.short	0x0018
        /*0028*/ 	.byte	0x00, 0xf0, 0x41, 0x00


	//----- nvinfo : EIATTR_KPARAM_INFO
	.align		4
.L_8285:
        /*002c*/ 	.byte	0x04, 0x17
        /*002e*/ 	.short	(.L_8287 - .L_8286)
.L_8286:
        /*0030*/ 	.word	0x00000000
        /*0034*/ 	.short	0x0001
        /*0036*/ 	.short	0x0008
        /*0038*/ 	.byte	0x00, 0xf0, 0x41, 0x00


	//----- nvinfo : EIATTR_KPARAM_INFO
	.align		4
.L_8287:
        /*003c*/ 	.byte	0x04, 0x17
        /*003e*/ 	.short	(.L_8289 - .L_8288)
.L_8288:
        /*0040*/ 	.word	0x00000000
        /*0044*/ 	.short	0x0000
        /*0046*/ 	.short	0x0000
        /*0048*/ 	.byte	0x00, 0xf0, 0x11, 0x00


	//----- nvinfo : EIATTR_MAXREG_COUNT
	.align		4
.L_8289:
        /*004c*/ 	.byte	0x03, 0x1b
        /*004e*/ 	.short	0x00ff


	//----- nvinfo : EIATTR_MERCURY_ISA_VERSION
	.align		4
        /*0050*/ 	.byte	0x03, 0x5f
        /*0052*/ 	.short	0x0000


	//----- nvinfo : EIATTR_EXIT_INSTR_OFFSETS
	.align		4
        /*0054*/ 	.byte	0x04, 0x1c
        /*0056*/ 	.short	(.L_8291 - .L_8290)


	//   ....[0]....
.L_8290:
        /*0058*/ 	.word	0x00001560


	//   ....[1]....
        /*005c*/ 	.word	0x000032e0


	//   ....[2]....
        /*0060*/ 	.word	0x00003330


	//----- nvinfo : EIATTR_MAX_THREADS
	.align		4
.L_8291:
        /*0064*/ 	.byte	0x04, 0x05
        /*0066*/ 	.short	(.L_8293 - .L_8292)
.L_8292:
        /*0068*/ 	.word	0x00000080
        /*006c*/ 	.word	0x00000001
        /*0070*/ 	.word	0x00000001


	//----- nvinfo : EIATTR_CRS_STACK_SIZE
	.align		4
.L_8293:
        /*0074*/ 	.byte	0x04, 0x1e
        /*0076*/ 	.short	(.L_8295 - .L_8294)
.L_8294:
        /*0078*/ 	.word	0x00000000
.L_8295:


//--------------------- .nv.info._ZN2at6native29vectorized_elementwise_kernelILi8ENS0_13AUnaryFunctorIlllZZZNS0_21remainder_kernel_cudaERNS_18TensorIteratorBaseEENKUlvE_clEvENKUlvE2_clEvEUlllE_EESt5arrayIPcLm2EEEEviT0_T1_ --------------------------
	.section	.nv.info._ZN2at6native29vectorized_elementwise_kernelILi8ENS0_13AUnaryFunctorIlllZZZNS0_21remainder_kernel_cudaERNS_18TensorIteratorBaseEENKUlvE_clEvENKUlvE2_clEvEUlllE_EESt5arrayIPcLm2EEEEviT0_T1_,"",@"SHT_CUDA_INFO"
	.sectionflags	@""
	.align	4


	//----- nvinfo : EIATTR_CUDA_API_VERSION
	.align		4
        /*0000*/ 	.byte	0x04, 0x37
        /*0002*/ 	.short	(.L_8297 - .L_8296)
.L_8296:
        /*0004*/ 	.word	0x00000082


	//----- nvinfo : EIATTR_SW2861232_WAR
	.align		4
.L_8297:
        /*0008*/ 	.byte	0x01, 0x35
	.zero		2


	//----- nvinfo : EIATTR_PARAM_CBANK
	.align		4
        /*000c*/ 	.byte	0x04, 0x0a
        /*000e*/ 	.short	(.L_8299 - .L_8298)
	.align		4
.L_8298:
        /*0010*/ 	.word	index@(.nv.constant0._ZN2at6native29vectorized_elementwise_kernelILi8ENS0_13AUnaryFunctorIlllZZZNS0_21remainder_kernel_cudaERNS_18TensorIteratorBaseEENKUlvE_clEvENKUlvE2_clEvEUlllE_EESt5arrayIPcLm2EEEEviT0_T1_)
        /*0014*/ 	.short	0x0160
        /*0016*/ 	.short	0x0028


	//----- nvinfo : EIATTR_CBANK_PARAM_SIZE
	.align		4
.L_8299:
        /*0018*/ 	.byte	0x03, 0x19
        /*001a*/ 	.short	0x0028


	//----- nvinfo : EIATTR_KPARAM_INFO
	.align		4
        /*001c*/ 	.byte	0x04, 0x17
        /*001e*/ 	.short	(.L_8301 - .L_8300)
.L_8300:
        /*0020*/ 	.word	0x00000000
        /*0024*/ 	.short	0x0002
        /*0026*/ 	.short	0x0018
        /*0028*/ 	.byte	0x00, 0xf0, 0x41, 0x00


	//----- nvinfo : EIATTR_KPARAM_INFO
	.align		4
.L_8301:
        /*002c*/ 	.byte	0x04, 0x17
        /*002e*/ 	.short	(.L_8303 - .L_8302)
.L_8302:
        /*0030*/ 	.word	0x00000000
        /*0034*/ 	.short	0x0001
        /*0036*/ 	.short	0x0008
        /*0038*/ 	.byte	0x00, 0xf0, 0x41, 0x00


	//----- nvinfo : EIATTR_KPARAM_INFO
	.align		4
.L_8303:
        /*003c*/ 	.byte	0x04, 0x17
        /*003e*/ 	.short	(.L_8305 - .L_8304)
.L_8304:
        /*0040*/ 	.word	0x00000000
        /*0044*/ 	.short	0x0000
        /*0046*/ 	.short	0x0000
        /*0048*/ 	.byte	0x00, 0xf0, 0x11, 0x00


	//----- nvinfo : EIATTR_MAXREG_COUNT
	.align		4
.L_8305:
        /*004c*/ 	.byte	0x03, 0x1b
        /*004e*/ 	.short	0x00ff


	//----- nvinfo : EIATTR_MERCURY_ISA_VERSION
	.align		4
        /*0050*/ 	.byte	0x03, 0x5f
        /*0052*/ 	.short	0x0000


	//----- nvinfo : EIATTR_EXIT_INSTR_OFFSETS
	.align		4
        /*0054*/ 	.byte	0x04, 0x1c
        /*0056*/ 	.short	(.L_8307 - .L_8306)


	//   ....[0]....
.L_8306:
        /*0058*/ 	.word	0x00000010


	//----- nvinfo : EIATTR_MAX_THREADS
	.align		4
.L_8307:
        /*005c*/ 	.byte	0x04, 0x05
        /*005e*/ 	.short	(.L_8309 - .L_8308)
.L_8308:
        /*0060*/ 	.word	0x00000080
        /*0064*/ 	.word	0x00000001
        /*0068*/ 	.word	0x00000001
.L_8309:


//--------------------- .nv.info._ZN2at6native18elementwise_kernelILi128ELi4EZNS0_15gpu_kernel_implINS0_13BinaryFunctorIiiiZZZNS0_21remainder_kernel_cudaERNS_18TensorIteratorBaseEENKUlvE_clEvENKUlvE1_clEvEUliiE_EEEEvS5_RKT_EUliE_EEviT1_ --------------------------
	.section	.nv.info._ZN2at6native18elementwise_kernelILi128ELi4EZNS0_15gpu_kernel_implINS0_13BinaryFunctorIiiiZZZNS0_21remainder_kernel_cudaERNS_18TensorIteratorBaseEENKUlvE_clEvENKUlvE1_clEvEUliiE_EEEEvS5_RKT_EUliE_EEviT1_,"",@"SHT_CUDA_INFO"
	.sectionflags	@""
	.align	4


	//----- nvinfo : EIATTR_CUDA_API_VERSION
	.align		4
        /*0000*/ 	.byte	0x04, 0x37
        /*0002*/ 	.short	(.L_8311 - .L_8310)
.L_8310:
        /*0004*/ 	.word	0x00000082


	//----- nvinfo : EIATTR_SW2861232_WAR
	.align		4
.L_8311:
        /*0008*/ 	.byte	0x01, 0x35
	.zero		2


	//----- nvinfo : EIATTR_PARAM_CBANK
	.align		4
        /*000c*/ 	.byte	0x04, 0x0a
        /*000e*/ 	.short	(.L_8313 - .L_8312)
	.align		4
.L_8312:
        /*0010*/ 	.word	index@(.nv.constant0._ZN2at6native18elementwise_kernelILi128ELi4EZNS0_15gpu_kernel_implINS0_13BinaryFunctorIiiiZZZNS0_21remainder_kernel_cudaERNS_18TensorIteratorBaseEENKUlvE_clEvENKUlvE1_clEvEUliiE_EEEEvS5_RKT_EUliE_EEviT1_)
        /*0014*/ 	.short	0x0160
        /*0016*/ 	.short	0x0290


	//----- nvinfo : EIATTR_CBANK_PARAM_SIZE
	.align		4
.L_8313:
        /*0018*/ 	.byte	0x03, 0x19
        /*001a*/ 	.short	0x0290


	//----- nvinfo : EIATTR_KPARAM_INFO
	.align		4
        /*001c*/ 	.byte	0x04, 0x17
        /*001e*/ 	.short	(.L_8315 - .L_8314)
.L_8314:
        /*0020*/ 	.word	0x00000000
        /*0024*/ 	.short	0x0001
        /*0026*/ 	.short	0x0008
        /*0028*/ 	.byte	0x00, 0xf0, 0x21, 0x0a


	//----- nvinfo : EIATTR_KPARAM_INFO
	.align		4
.L_8315:
        /*002c*/ 	.byte	0x04, 0x17
        /*002e*/ 	.short	(.L_8317 - .L_8316)
.L_8316:
        /*0030*/ 	.word	0x00000000
        /*0034*/ 	.short	0x0000
        /*0036*/ 	.short	0x0000
        /*0038*/ 	.byte	0x00, 0xf0, 0x11, 0x00


	//----- nvinfo : EIATTR_MAXREG_COUNT
	.align		4
.L_8317:
        /*003c*/ 	.byte	0x03, 0x1b
        /*003e*/ 	.short	0x0080


	//----- nvinfo : EIATTR_EXTERNS
	.align		4
        /*0040*/ 	.byte	0x04, 0x0f
        /*0042*/ 	.short	(.L_8319 - .L_8318)


	//   ....[0]....
	.align		4
.L_8318:
        /*0044*/ 	.word	index@(__assertfail)


	//----- nvinfo : EIATTR_MERCURY_ISA_VERSION
	.align		4
.L_8319:
        /*0048*/ 	.byte	0x03, 0x5f
        /*004a*/ 	.short	0x0000


	//----- nvinfo : EIATTR_SYSCALL_OFFSETS
	.align		4
        /*004c*/ 	.byte	0x04, 0x46
        /*004e*/ 	.short	(.L_8321 - .L_8320)


	//   ....[0]....
.L_8320:
        /*0050*/ 	.word	0x00001e60


	//   ....[1]....
        /*0054*/ 	.word	0x00002c80


	//   ....[2]....
        /*0058*/ 	.word	0x00003cb0


	//   ....[3]....
        /*005c*/ 	.word	0x00005b60


	//   ....[4]....
        /*0060*/ 	.word	0x00006980


	//   ....[5]....
        /*0064*/ 	.word	0x000079a0


	//   ....[6]....
        /*0068*/ 	.word	0x00009810


	//   ....[7]....
        /*006c*/ 	.word	0x0000a630


	//   ....[8]....
        /*0070*/ 	.word	0x0000b650


	//   ....[9]....
        /*0074*/ 	.word	0x0000d4d0


	//   ....[10]....
        /*0078*/ 	.word	0x0000e2f0


	//   ....[11]....
        /*007c*/ 	.word	0x0000f310


	//----- nvinfo : EIATTR_EXIT_INSTR_OFFSETS
	.align		4
.L_8321:
        /*0080*/ 	.byte	0x04, 0x1c
        /*0082*/ 	.short	(.L_8323 - .L_8322)


	//   ....[0]....
.L_8322:
        /*0084*/ 	.word	0x0000b6e0


	//   ....[1]....
        /*0088*/ 	.word	0x0000e5d0


	//   ....[2]....
        /*008c*/ 	.word	0x0000e5f0


	//   ....[3]....
        /*0090*/ 	.word	0x0000e680


	//   ....[4]....
        /*0094*/ 	.word	0x0000e6a0


	//   ....[5]....
        /*0098*/ 	.word	0x0000e6c0


	//   ....[6]....
        /*009c*/ 	.word	0x0000e750


	//   ....[7]....
        /*00a0*/ 	.word	0x0000e790


	//   ....[8]....
        /*00a4*/ 	.word	0x0000e830


	//   ....[9]....
        /*00a8*/ 	.word	0x0000e880


	//   ....[10]....
        /*00ac*/ 	.word	0x0000e8b0


	//   ....[11]....
        /*00b0*/ 	.word	0x0000e970


	//   ....[12]....
        /*00b4*/ 	.word	0x0000e9b0


	//   ....[13]....
        /*00b8*/ 	.word	0x0000eb40


	//   ....[14]....
        /*00bc*/ 	.word	0x0000eca0


	//   ....[15]....
        /*00c0*/ 	.word	0x0000ece0


	//   ....[16]....
        /*00c4*/ 	.word	0x0000ed80


	//   ....[17]....
        /*00c8*/ 	.word	0x0000ef00


	//   ....[18]....
        /*00cc*/ 	.word	0x0000f080


	//   ....[19]....
        /*00d0*/ 	.word	0x0000f1e0


	//   ....[20]....
        /*00d4*/ 	.word	0x0000f320


	//   ....[21]....
        /*00d8*/ 	.word	0x0000f350


	//   ....[22]....
        /*00dc*/ 	.word	0x0000f370


	//----- nvinfo : EIATTR_MAX_THREADS
	.align		4
.L_8323:
        /*00e0*/ 	.byte	0x04, 0x05
        /*00e2*/ 	.short	(.L_8325 - .L_8324)
.L_8324:
        /*00e4*/ 	.word	0x00000080
        /*00e8*/ 	.word	0x00000001
        /*00ec*/ 	.word	0x00000001


	//----- nvinfo : EIATTR_CRS_STACK_SIZE
	.align		4
.L_8325:
        /*00f0*/ 	.byte	0x04, 0x1e
        /*00f2*/ 	.short	(.L_8327 - .L_8326)
.L_8326:
        /*00f4*/ 	.word	0x00000000
.L_8327:


//--------------------- .nv.info._ZN2at6native27unrolled_elementwise_kernelINS0_13BinaryFunctorIiiiZZZNS0_21remainder_kernel_cudaERNS_18TensorIteratorBaseEENKUlvE_clEvENKUlvE1_clEvEUliiE_EESt5arrayIPcLm3EELi4E23TrivialOffsetCalculatorILi2EjESC_ILi1EjENS0_6memory12LoadWithCastILi2EEENSF_13StoreWithCastILi1EEEEEviT_T0_T2_T3_T4_T5_ --------------------------
	.section	.nv.info._ZN2at6native27unrolled_elementwise_kernelINS0_13BinaryFunctorIiiiZZZNS0_21remainder_kernel_cudaERNS_18TensorIteratorBaseEENKUlvE_clEvENKUlvE1_clEvEUliiE_EESt5arrayIPcLm3EELi4E23TrivialOffsetCalculatorILi2EjESC_ILi1EjENS0_6memory12LoadWithCastILi2EEENSF_13StoreWithCastILi1EEEEEviT_T0_T2_T3_T4_T5_,"",@"SHT_CUDA_INFO"
	.sectionflags	@""
	.align	4


	//----- nvinfo : EIATTR_CUDA_API_VERSION
	.align		4
        /*0000*/ 	.byte	0x04, 0x37
        /*0002*/ 	.short	(.L_8329 - .L_8328)
.L_8328:
        /*0004*/ 	.word	0x00000082


	//----- nvinfo : EIATTR_SW2861232_WAR
	.align		4
.L_8329:
        /*0008*/ 	.byte	0x01, 0x35
	.zero		2


	//----- nvinfo : EIATTR_PARAM_CBANK
	.align		4
        /*000c*/ 	.byte	0x04, 0x0a
        /*000e*/ 	.short	(.L_8331 - .L_8330)
	.align		4
.L_8330:
        /*0010*/ 	.word	index@(.nv.constant0._ZN2at6native27unrolled_elementwise_kernelINS0_13BinaryFunctorIiiiZZZNS0_21remainder_kernel_cudaERNS_18TensorIteratorBaseEENKUlvE_clEvENKUlvE1_clEvEUliiE_EESt5arrayIPcLm3EELi4E23TrivialOffsetCalculatorILi2EjESC_ILi1EjENS0_6memory12LoadWithCastILi2EEENSF_13StoreWithCastILi1EEEEEviT_T0_T2_T3_T4_T5_)
        /*0014*/ 	.short	0x0160
        /*0016*/ 	.short	0x0038


	//----- nvinfo : EIATTR_CBANK_PARAM_SIZE
	.align		4
.L_8331:
        /*0018*/ 	.byte	0x03, 0x19
        /*001a*/ 	.short	0x0038


	//----- nvinfo : EIATTR_KPARAM_INFO
	.align		4
        /*001c*/ 	.byte	0x04, 0x17
        /*001e*/ 	.short	(.L_8333 - .L_8332)
.L_8332:
        /*0020*/ 	.word	0x00000000
        /*0024*/ 	.short	0x0006
        /*0026*/ 	.short	0x0030
        /*0028*/ 	.byte	0x00, 0xf0, 0x21, 0x00


	//----- nvinfo : EIATTR_KPARAM_INFO
	.align		4
.L_8333:
        /*002c*/ 	.byte	0x04, 0x17
        /*002e*/ 	.short	(.L_8335 - .L_8334)
.L_8334:
        /*0030*/ 	.word	0x00000000
        /*0034*/ 	.short	0x0005
        /*0036*/ 	.short	0x0024
        /*0038*/ 	.byte	0x00, 0xf0, 0x31, 0x00


	//----- nvinfo : EIATTR_KPARAM_INFO
	.align		4
.L_8335:
        /*003c*/ 	.byte	0x04, 0x17
        /*003e*/ 	.short	(.L_8337 - .L_8336)
.L_8336:
        /*0040*/ 	.word	0x00000000
        /*0044*/ 	.short	0x0004
        /*0046*/ 	.short	0x0021
        /*0048*/ 	.byte	0x00, 0xf0, 0x05, 0x00


	//----- nvinfo : EIATTR_KPARAM_INFO
	.align		4
.L_8337:
        /*004c*/ 	.byte	0x04, 0x17
        /*004e*/ 	.short	(.L_8339 - .L_8338)
.L_8338:
        /*0050*/ 	.word	0x00000000
        /*0054*/ 	.short	0x0003
        /*0056*/ 	.short	0x0020
        /*0058*/ 	.byte	0x00, 0xf0, 0x05, 0x00


	//----- nvinfo : EIATTR_KPARAM_INFO
	.align		4
.L_8339:
        /*005c*/ 	.byte	0x04, 0x17
        /*005e*/ 	.short	(.L_8341 - .L_8340)
.L_8340:
        /*0060*/ 	.word	0x00000000
        /*0064*/ 	.short	0x0002
        /*0066*/ 	.short	0x0008
        /*0068*/ 	.byte	0x00, 0xf0, 0x61, 0x00


	//----- nvinfo : EIATTR_KPARAM_INFO
	.align		4
.L_8341:
        /*006c*/ 	.byte	0x04, 0x17
        /*006e*/ 	.short	(.L_8343 - .L_8342)
.L_8342:
        /*0070*/ 	.word	0x00000000
        /*0074*/ 	.short	0x0001
        /*0076*/ 	.short	0x0004
        /*0078*/ 	.byte	0x00, 0xf0, 0x05, 0x00


	//----- nvinfo : EIATTR_KPARAM_INFO
	.align		4
.L_8343:
        /*007c*/ 	.byte	0x04, 0x17
        /*007e*/ 	.short	(.L_8345 - .L_8344)
.L_8344:
        /*0080*/ 	.word	0x00000000
        /*0084*/ 	.short	0x0000
        /*0086*/ 	.short	0x0000
        /*0088*/ 	.byte	0x00, 0xf0, 0x11, 0x00


	//----- nvinfo : EIATTR_MAXREG_COUNT
	.align		4
.L_8345:
        /*008c*/ 	.byte	0x03, 0x1b
        /*008e*/ 	.short	0x00ff


	//----- nvinfo : EIATTR_EXTERNS
	.align		4
        /*0090*/ 	.byte	0x04, 0x0f
        /*0092*/ 	.short	(.L_8347 - .L_8346)


	//   ....[0]....
	.align		4
.L_8346:
        /*0094*/ 	.word	index@(__assertfail)


	//----- nvinfo : EIATTR_MERCURY_ISA_VERSION
	.align		4
.L_8347:
        /*0098*/ 	.byte	0x03, 0x5f
        /*009a*/ 	.short	0x0000


	//----- nvinfo : EIATTR_SYSCALL_OFFSETS
	.align		4
        /*009c*/ 	.byte	0x04, 0x46
        /*009e*/ 	.short	(.L_8349 - .L_8348)


	//   ....[0]....
.L_8348:
        /*00a0*/ 	.word	0x00000ec0


	//   ....[1]....
        /*00a4*/ 	.word	0x00001ce0


	//   ....[2]....
        /*00a8*/ 	.word	0x00002b80


	//   ....[3]....
        /*00ac*/ 	.word	0x000039a0


	//   ....[4]....
        /*00b0*/ 	.word	0x00004850


	//   ....[5]....
        /*00b4*/ 	.word	0x00005670


	//   ....[6]....
        /*00b8*/ 	.word	0x00006500


	//   ....[7]....
        /*00bc*/ 	.word	0x00007310


	//   ....[8]....
        /*00c0*/ 	.word	0x00008b30


	//   ....[9]....
        /*00c4*/ 	.word	0x00009a60


	//   ....[10]....
        /*00c8*/ 	.word	0x0000a940


	//   ....[11]....
        /*00cc*/ 	.word	0x0000b820


	//----- nvinfo : EIATTR_EXIT_INSTR_OFFSETS
	.align		4
.L_8349:
        /*00d0*/ 	.byte	0x04, 0x1c
        /*00d2*/ 	.short	(.L_8351 - .L_8350)


	//   ....[0]....
.L_8350:
        /*00d4*/ 	.word	0x0000a9d0


	//   ....[1]....
        /*00d8*/ 	.word	0x0000aae0


	//   ....[2]....
        /*00dc*/ 	.word	0x0000ab00


	//   ....[3]....
        /*00e0*/ 	.word	0x0000ab90


	//   ....[4]....
        /*00e4*/ 	.word	0x0000abb0


	//   ....[5]....
        /*00e8*/ 	.word	0x0000abd0


	//   ....[6]....
        /*00ec*/ 	.word	0x0000ac60


	//   ....[7]....
        /*00f0*/ 	.word	0x0000aca0


	//   ....[8]....
        /*00f4*/ 	.word	0x0000ad40


	//   ....[9]....
        /*00f8*/ 	.word	0x0000ad90


	//   ....[10]....
        /*00fc*/ 	.word	0x0000adc0


	//   ....[11]....
        /*0100*/ 	.word	0x0000ae80


	//   ....[12]....
        /*0104*/ 	.word	0x0000aec0


	//   ....[13]....
        /*0108*/ 	.word	0x0000b050


	//   ....[14]....
        /*010c*/ 	.word	0x0000b1b0


	//   ....[15]....
        /*0110*/ 	.word	0x0000b1f0


	//   ....[16]....
        /*0114*/ 	.word	0x0000b290


	//   ....[17]....
        /*0118*/ 	.word	0x0000b410


	//   ....[18]....
        /*011c*/ 	.word	0x0000b590


	//   ....[19]....
        /*0120*/ 	.word	0x0000b6f0


	//   ....[20]....
        /*0124*/ 	.word	0x0000b830


	//   ....[21]....
        /*0128*/ 	.word	0x0000b860


	//   ....[22]....
        /*012c*/ 	.word	0x0000b880


	//----- nvinfo : EIATTR_MAX_THREADS
	.align		4
.L_8351:
        /*0130*/ 	.byte	0x04, 0x05
        /*0132*/ 	.short	(.L_8353 - .L_8352)
.L_8352:
        /*0134*/ 	.word	0x00000080
        /*0138*/ 	.word	0x00000001
        /*013c*/ 	.word	0x00000001


	//----- nvinfo : EIATTR_CRS_STACK_SIZE
	.align		4
.L_8353:
        /*0140*/ 	.byte	0x04, 0x1e
        /*0142*/ 	.short	(.L_8355 - .L_8354)
.L_8354:
        /*0144*/ 	.word	0x00000000
.L_8355:


//--------------------- .nv.info._ZN2at6native18elementwise_kernelILi128ELi2EZNS0_22gpu_kernel_impl_nocastINS0_13BinaryFunctorIiiiZZZNS0_21remainder_kernel_cudaERNS_18TensorIteratorBaseEENKUlvE_clEvENKUlvE1_clEvEUliiE_EEEEvS5_RKT_EUliE_EEviT1_ --------------------------
	.section	.nv.info._ZN2at6native18elementwise_kernelILi128ELi2EZNS0_22gpu_kernel_impl_nocastINS0_13BinaryFunctorIiiiZZZNS0_21remainder_kernel_cudaERNS_18TensorIteratorBaseEENKUlvE_clEvENKUlvE1_clEvEUliiE_EEEEvS5_RKT_EUliE_EEviT1_,"",@"SHT_CUDA_INFO"
	.sectionflags	@""
	.align	4


	//----- nvinfo : EIATTR_CUDA_API_VERSION
	.align		4
        /*0000*/ 	.byte	0x04, 0x37
        /*0002*/ 	.short	(.L_8357 - .L_8356)
.L_8356:
        /*0004*/ 	.word	0x00000082


	//----- nvinfo : EIATTR_SW2861232_WAR
	.align		4
.L_8357:
        /*0008*/ 	.byte	0x01, 0x35
	.zero		2


	//----- nvinfo : EIATTR_PARAM_CBANK
	.align		4
        /*000c*/ 	.byte	0x04, 0x0a
        /*000e*/ 	.short	(.L_8359 - .L_8358)
	.align		4
.L_8358:
        /*0010*/ 	.word	index@(.nv.constant0._ZN2at6native18elementwise_kernelILi128ELi2EZNS0_22gpu_kernel_impl_nocastINS0_13BinaryFunctorIiiiZZZNS0_21remainder_kernel_cudaERNS_18TensorIteratorBaseEENKUlvE_clEvENKUlvE1_clEvEUliiE_EEEEvS5_RKT_EUliE_EEviT1_)
        /*0014*/ 	.short	0x0160
        /*0016*/ 	.short	0x0290


	//----- nvinfo : EIATTR_CBANK_PARAM_SIZE
	.align		4
.L_8359:
        /*0018*/ 	.byte	0x03, 0x19
        /*001a*/ 	.short	0x0290


	//----- nvinfo : EIATTR_KPARAM_INFO
	.align		4
        /*001c*/ 	.byte	0x04, 0x17
        /*001e*/ 	.short	(.L_8361 - .L_8360)
.L_8360:
        /*0020*/ 	.word	0x00000000
        /*0024*/ 	.short	0x0001
        /*0026*/ 	.short	0x0008
        /*0028*/ 	.byte	0x00, 0xf0, 0x21, 0x0a


	//----- nvinfo : EIATTR_KPARAM_INFO
	.align		4
.L_8361:
        /*002c*/ 	.byte	0x04, 0x17
        /*002e*/ 	.short	(.L_8363 - .L_8362)
.L_8362:
        /*0030*/ 	.word	0x00000000
        /*0034*/ 	.short	0x0000
        /*0036*/ 	.short	0x0000
        /*0038*/ 	.byte	0x00, 0xf0, 0x11, 0x00


	//----- nvinfo : EIATTR_MAXREG_COUNT
	.align		4
.L_8363:
        /*003c*/ 	.byte	0x03, 0x1b
        /*003e*/ 	.short	0x0080


	//----- nvinfo : EIATTR_MERCURY_ISA_VERSION
	.align		4
        /*0040*/ 	.byte	0x03, 0x5f
        /*0042*/ 	.short	0x0000


	//----- nvinfo : EIATTR_EXIT_INSTR_OFFSETS
	.align		4
        /*0044*/ 	.byte	0x04, 0x1c
        /*0046*/ 	.short	(.L_8365 - .L_8364)


	//   ....[0]....
.L_8364:
        /*0048*/ 	.word	0x000012d0


	//   ....[1]....
        /*004c*/ 	.word	0x000024f0


	//----- nvinfo : EIATTR_MAX_THREADS
	.align		4
.L_8365:
        /*0050*/ 	.byte	0x04, 0x05
        /*0052*/ 	.short	(.L_8367 - .L_8366)
.L_8366:
        /*0054*/ 	.word	0x00000080
        /*0058*/ 	.word	0x00000001
        /*005c*/ 	.word	0x00000001


	//----- nvinfo : EIATTR_CRS_STACK_SIZE
	.align		4
.L_8367:
        /*0060*/ 	.byte	0x04, 0x1e
        /*0062*/ 	.short	(.L_8369 - .L_8368)
.L_8368:
        /*0064*/ 	.word	0x00000000
.L_8369:


//--------------------- .nv.info._ZN2at6native27unrolled_elementwise_kernelINS0_13BinaryFunctorIiiiZZZNS0_21remainder_kernel_cudaERNS_18TensorIteratorBaseEENKUlvE_clEvENKUlvE1_clEvEUliiE_EESt5arrayIPcLm3EELi4E23TrivialOffsetCalculatorILi2EjESC_ILi1EjENS0_6memory15LoadWithoutCastENSF_16StoreWithoutCastEEEviT_T0_T2_T3_T4_T5_ --------------------------
	.section	.nv.info._ZN2at6native27unrolled_elementwise_kernelINS0_13BinaryFunctorIiiiZZZNS0_21remainder_kernel_cudaERNS_18TensorIteratorBaseEENKUlvE_clEvENKUlvE1_clEvEUliiE_EESt5arrayIPcLm3EELi4E23TrivialOffsetCalculatorILi2EjESC_ILi1EjENS0_6memory15LoadWithoutCastENSF_16StoreWithoutCastEEEviT_T0_T2_T3_T4_T5_,"",@"SHT_CUDA_INFO"
	.sectionflags	@""
	.align	4


	//----- nvinfo : EIATTR_CUDA_API_VERSION
	.align		4
        /*0000*/ 	.byte	0x04, 0x37
        /*0002*/ 	.short	(.L_8371 - .L_8370)
.L_8370:
        /*0004*/ 	.word	0x00000082


	//----- nvinfo : EIATTR_SW2861232_WAR
	.align		4
.L_8371:
        /*0008*/ 	.byte	0x01, 0x35
	.zero		2


	//----- nvinfo : EIATTR_PARAM_CBANK
	.align		4
        /*000c*/ 	.byte	0x04, 0x0a
        /*000e*/ 	.short	(.L_8373 - .L_8372)
	.align		4
.L_8372:
        /*0010*/ 	.word	index@(.nv.constant0._ZN2at6native27unrolled_elementwise_kernelINS0_13BinaryFunctorIiiiZZZNS0_21remainder_kernel_cudaERNS_18TensorIteratorBaseEENKUlvE_clEvENKUlvE1_clEvEUliiE_EESt5arrayIPcLm3EELi4E23TrivialOffsetCalculatorILi2EjESC_ILi1EjENS0_6memory15LoadWithoutCastENSF_16StoreWithoutCastEEEviT_T0_T2_T3_T4_T5_)
        /*0014*/ 	.short	0x0160
        /*0016*/ 	.short	0x0024


	//----- nvinfo : EIATTR_CBANK_PARAM_SIZE
	.align		4
.L_8373:
        /*0018*/ 	.byte	0x03, 0x19
        /*001a*/ 	.short	0x0024


	//----- nvinfo : EIATTR_KPARAM_INFO
	.align		4
        /*001c*/ 	.byte	0x04, 0x17
        /*001e*/ 	.short	(.L_8375 - .L_8374)
.L_8374:
        /*0020*/ 	.word	0x00000000
        /*0024*/ 	.short	0x0006
        /*0026*/ 	.short	0x0023
        /*0028*/ 	.byte	0x00, 0xf0, 0x05, 0x00


	//----- nvinfo : EIATTR_KPARAM_INFO
	.align		4
.L_8375:
        /*002c*/ 	.byte	0x04, 0x17
        /*002e*/ 	.short	(.L_8377 - .L_8376)
.L_8376:
        /*0030*/ 	.word	0x00000000
        /*0034*/ 	.short	0x0005
        /*0036*/ 	.short	0x0022
        /*0038*/ 	.byte	0x00, 0xf0, 0x05, 0x00


	//----- nvinfo : EIATTR_KPARAM_INFO
	.align		4
.L_8377:
        /*003c*/ 	.byte	0x04, 0x17
        /*003e*/ 	.short	(.L_8379 - .L_8378)
.L_8378:
        /*0040*/ 	.word	0x00000000
        /*0044*/ 	.short	0x0004
        /*0046*/ 	.short	0x0021
        /*0048*/ 	.byte	0x00, 0xf0, 0x05, 0x00


	//----- nvinfo : EIATTR_KPARAM_INFO
	.align		4
.L_8379:
        /*004c*/ 	.byte	0x04, 0x17
        /*004e*/ 	.short	(.L_8381 - .L_8380)
.L_8380:
        /*0050*/ 	.word	0x00000000
        /*0054*/ 	.short	0x0003
        /*0056*/ 	.short	0x0020
        /*0058*/ 	.byte	0x00, 0xf0, 0x05, 0x00


	//----- nvinfo : EIATTR_KPARAM_INFO
	.align		4
.L_8381:
        /*005c*/ 	.byte	0x04, 0x17
        /*005e*/ 	.short	(.L_8383 - .L_8382)
.L_8382:
        /*0060*/ 	.word	0x00000000
        /*0064*/ 	.short	0x0002
        /*0066*/ 	.short	0x0008
        /*0068*/ 	.byte	0x00, 0xf0, 0x61, 0x00


	//----- nvinfo : EIATTR_KPARAM_INFO
	.align		4
.L_8383:
        /*006c*/ 	.byte	0x04, 0x17
        /*006e*/ 	.short	(.L_8385 - .L_8384)
.L_8384:
        /*0070*/ 	.word	0x00000000
        /*0074*/ 	.short	0x0001
        /*0076*/ 	.short	0x0004
        /*0078*/ 	.byte	0x00, 0xf0, 0x05, 0x00


	//----- nvinfo : EIATTR_KPARAM_INFO
	.align		4
.L_8385:
        /*007c*/ 	.byte	0x04, 0x17
        /*007e*/ 	.short	(.L_8387 - .L_8386)
.L_8386:
        /*0080*/ 	.word	0x00000000
        /*0084*/ 	.short	0x0000
        /*0086*/ 	.short	0x0000
        /*0088*/ 	.byte	0x00, 0xf0, 0x11, 0x00


	//----- nvinfo : EIATTR_MAXREG_COUNT
	.align		4
.L_8387:
        /*008c*/ 	.byte	0x03, 0x1b
        /*008e*/ 	.short	0x00ff


	//----- nvinfo : EIATTR_MERCURY_ISA_VERSION
	.align		4
        /*0090*/ 	.byte	0x03, 0x5f
        /*0092*/ 	.short	0x0000


	//----- nvinfo : EIATTR_EXIT_INSTR_OFFSETS
	.align		4
        /*0094*/ 	.byte	0x04, 0x1c
        /*0096*/ 	.short	(.L_8389 - .L_8388)


	//   ....[0]....
.L_8388:
        /*0098*/ 	.word	0x00000c30


	//   ....[1]....
        /*009c*/ 	.word	0x00000c80


	//----- nvinfo : EIATTR_MAX_THREADS
	.align		4
.L_8389:
        /*00a0*/ 	.byte	0x04, 0x05
        /*00a2*/ 	.short	(.L_8391 - .L_8390)
.L_8390:
        /*00a4*/ 	.word	0x00000080
        /*00a8*/ 	.word	0x00000001
        /*00ac*/ 	.word	0x00000001


	//----- nvinfo : EIATTR_CRS_STACK_SIZE
	.align		4
.L_8391:
        /*00b0*/ 	.byte	0x04, 0x1e
        /*00b2*/ 	.short	(.L_8393 - .L_8392)
.L_8392:
        /*00b4*/ 	.word	0x00000000
.L_8393:


//--------------------- .nv.info._ZN2at6native29vectorized_elementwise_kernelILi2ENS0_13BinaryFunctorIiiiZZZNS0_21remainder_kernel_cudaERNS_18TensorIteratorBaseEENKUlvE_clEvENKUlvE1_clEvEUliiE_EESt5arrayIPcLm3EEEEviT0_T1_ --------------------------
	.section	.nv.info._ZN2at6native29vectorized_elementwise_kernelILi2ENS0_13BinaryFunctorIiiiZZZNS0_21remainder_kernel_cudaERNS_18TensorIteratorBaseEENKUlvE_clEvENKUlvE1_clEvEUliiE_EESt5arrayIPcLm3EEEEviT0_T1_,"",@"SHT_CUDA_INFO"
	.sectionflags	@""
	.align	4


	//----- nvinfo : EIATTR_CUDA_API_VERSION
	.align		4
        /*0000*/ 	.byte	0x04, 0x37
        /*0002*/ 	.short	(.L_8395 - .L_8394)
.L_8394:
        /*0004*/ 	.word	0x00000082


	//----- nvinfo : EIATTR_SW2861232_WAR
	.align		4
.L_8395:
        /*0008*/ 	.byte	0x01, 0x35
	.zero		2


	//----- nvinfo : EIATTR_PARAM_CBANK
	.align		4
        /*000c*/ 	.byte	0x04, 0x0a
        /*000e*/ 	.short	(.L_8397 - .L_8396)
	.align		4
.L_8396:
        /*0010*/ 	.word	index@(.nv.constant0._ZN2at6native29vectorized_elementwise_kernelILi2ENS0_13BinaryFunctorIiiiZZZNS0_21remainder_kernel_cudaERNS_18TensorIteratorBaseEENKUlvE_clEvENKUlvE1_clEvEUliiE_EESt5arrayIPcLm3EEEEviT0_T1_)
        /*0014*/ 	.short	0x0160
        /*0016*/ 	.short	0x0020


	//----- nvinfo : EIATTR_CBANK_PARAM_SIZE
	.align		4
.L_8397:
        /*0018*/ 	.byte	0x03, 0x19
        /*001a*/ 	.short	0x0020


	//----- nvinfo : EIATTR_KPARAM_INFO
	.align		4
        /*001c*/ 	.byte	0x04, 0x17
        /*001e*/ 	.short	(.L_8399 - .L_8398)
.L_8398:
        /*0020*/ 	.word	0x00000000
        /*0024*/ 	.short	0x0002
        /*0026*/ 	.short	0x0008
        /*0028*/ 	.byte	0x00, 0xf0, 0x61, 0x00


	//----- nvinfo : EIATTR_KPARAM_INFO
	.align		4
.L_8399:
        /*002c*/ 	.byte	0x04, 0x17
        /*002e*/ 	.short	(.L_8401 - .L_8400)
.L_8400:
        /*0030*/ 	.word	0x00000000
        /*0034*/ 	.short	0x0001
        /*0036*/ 	.short	0x0004
        /*0038*/ 	.byte	0x00, 0xf0, 0x05, 0x00


	//----- nvinfo : EIATTR_KPARAM_INFO
	.align		4
.L_8401:
        /*003c*/ 	.byte	0x04, 0x17
        /*003e*/ 	.short	(.L_8403 - .L_8402)
.L_8402:
        /*0040*/ 	.word	0x00000000
        /*0044*/ 	.short	0x0000
        /*0046*/ 	.short	0x0000
        /*0048*/ 	.byte	0x00, 0xf0, 0x11, 0x00


	//----- nvinfo : EIATTR_MAXREG_COUNT
	.align		4
.L_8403:
        /*004c*/ 	.byte	0x03, 0x1b
        /*004e*/ 	.short	0x00ff


	//----- nvinfo : EIATTR_MERCURY_ISA_VERSION
	.align		4
        /*0050*/ 	.byte	0x03, 0x5f
        /*0052*/ 	.short	0x0000


	//----- nvinfo : EIATTR_EXIT_INSTR_OFFSETS
	.align		4
        /*0054*/ 	.byte	0x04, 0x1c
        /*0056*/ 	.short	(.L_8405 - .L_8404)


	//   ....[0]....
.L_8404:
        /*0058*/ 	.word	0x00000f40


	//   ....[1]....
        /*005c*/ 	.word	0x00002750


	//   ....[2]....
        /*0060*/ 	.word	0x000027a0


	//----- nvinfo : EIATTR_MAX_THREADS
	.align		4
.L_8405:
        /*0064*/ 	.byte	0x04, 0x05
        /*0066*/ 	.short	(.L_8407 - .L_8406)
.L_8406:
        /*0068*/ 	.word	0x00000080
        /*006c*/ 	.word	0x00000001
        /*0070*/ 	.word	0x00000001


	//----- nvinfo : EIATTR_CRS_STACK_SIZE
	.align		4
.L_8407:
        /*0074*/ 	.byte	0x04, 0x1e
        /*0076*/ 	.short	(.L_8409 - .L_8408)
.L_8408:
        /*0078*/ 	.word	0x00000000
.L_8409:


//--------------------- .nv.info._ZN2at6native29vectorized_elementwise_kernelILi4ENS0_13BinaryFunctorIiiiZZZNS0_21remainder_kernel_cudaERNS_18TensorIteratorBaseEENKUlvE_clEvENKUlvE1_clEvEUliiE_EESt5arrayIPcLm3EEEEviT0_T1_ --------------------------
	.section	.nv.info._ZN2at6native29vectorized_elementwise_kernelILi4ENS0_13BinaryFunctorIiiiZZZNS0_21remainder_kernel_cudaERNS_18TensorIteratorBaseEENKUlvE_clEvENKUlvE1_clEvEUliiE_EESt5arrayIPcLm3EEEEviT0_T1_,"",@"SHT_CUDA_INFO"
	.sectionflags	@""
	.align	4


	//----- nvinfo : EIATTR_CUDA_API_VERSION
	.align		4
        /*0000*/ 	.byte	0x04, 0x37
        /*0002*/ 	.short	(.L_8411 - .L_8410)
.L_8410:
        /*0004*/ 	.word	0x00000082


	//----- nvinfo : EIATTR_SW2861232_WAR
	.align		4
.L_8411:
        /*0008*/ 	.byte	0x01, 0x35
	.zero		2


	//----- nvinfo : EIATTR_PARAM_CBANK
	.align		4
        /*000c*/ 	.byte	0x04, 0x0a
        /*000e*/ 	.short	(.L_8413 - .L_8412)
	.align		4
.L_8412:
        /*0010*/ 	.word	index@(.nv.constant0._ZN2at6native29vectorized_elementwise_kernelILi4ENS0_13BinaryFunctorIiiiZZZNS0_21remainder_kernel_cudaERNS_18TensorIteratorBaseEENKUlvE_clEvENKUlvE1_clEvEUliiE_EESt5arrayIPcLm3EEEEviT0_T1_)
        /*0014*/ 	.short	0x0160
        /*0016*/ 	.short	0x0020


	//----- nvinfo : EIATTR_CBANK_PARAM_SIZE
	.align		4
.L_8413:
        /*0018*/ 	.byte	0x03, 0x19
        /*001a*/ 	.short	0x0020


	//----- nvinfo : EIATTR_KPARAM_INFO
	.align		4
        /*001c*/ 	.byte	0x04, 0x17
        /*001e*/ 	.short	(.L_8415 - .L_8414)
.L_8414:
        /*0020*/ 	.word	0x00000000
        /*0024*/ 	.short	0x0002
        /*0026*/ 	.short	0x0008
        /*0028*/ 	.byte	0x00, 0xf0, 0x61, 0x00


	//----- nvinfo : EIATTR_KPARAM_INFO
	.align		4
.L_8415:
        /*002c*/ 	.byte	0x04, 0x17
        /*002e*/ 	.short	(.L_8417 - .L_8416)
.L_8416:
        /*0030*/ 	.word	0x00000000
        /*0034*/ 	.short	0x0001
        /*0036*/ 	.short	0x0004
        /*0038*/ 	.byte	0x00, 0xf0, 0x05, 0x00


	//----- nvinfo : EIATTR_KPARAM_INFO
	.align		4
.L_8417:
        /*003c*/ 	.byte	0x04, 0x17
        /*003e*/ 	.short	(.L_8419 - .L_8418)
.L_8418:
        /*0040*/ 	.word	0x00000000
        /*0044*/ 	.short	0x0000
        /*0046*/ 	.short	0x0000
        /*0048*/ 	.byte	0x00, 0xf0, 0x11, 0x00


	//----- nvinfo : EIATTR_MAXREG_COUNT
	.align		4
.L_8419:
        /*004c*/ 	.byte	0x03, 0x1b
        /*004e*/ 	.short	0x00ff


	//----- nvinfo : EIATTR_MERCURY_ISA_VERSION
	.align		4
        /*0050*/ 	.byte	0x03, 0x5f
        /*0052*/ 	.short	0x0000


	//----- nvinfo : EIATTR_EXIT_INSTR_OFFSETS
	.align		4
        /*0054*/ 	.byte	0x04, 0x1c
        /*0056*/ 	.short	(.L_8421 - .L_8420)


	//   ....[0]....
.L_8420:
        /*0058*/ 	.word	0x00000ee0


	//   ....[1]....
        /*005c*/ 	.word	0x000026e0


	//   ....[2]....
        /*0060*/ 	.word	0x00002730


	//----- nvinfo : EIATTR_MAX_THREADS
	.align		4
.L_8421:
        /*0064*/ 	.byte	0x04, 0x05
        /*0066*/ 	.short	(.L_8423 - .L_8422)
.L_8422:
        /*0068*/ 	.word	0x00000080
        /*006c*/ 	.word	0x00000001
        /*0070*/ 	.word	0x00000001


	//----- nvinfo : EIATTR_CRS_STACK_SIZE
	.align		4
.L_8423:
        /*0074*/ 	.byte	0x04, 0x1e
        /*0076*/ 	.short	(.L_8425 - .L_8424)
.L_8424:
        /*0078*/ 	.word	0x00000000
.L_8425:


//--------------------- .nv.info._ZN2at6native29vectorized_elementwise_kernelILi8ENS0_13BinaryFunctorIiiiZZZNS0_21remainder_kernel_cudaERNS_18TensorIteratorBaseEENKUlvE_clEvENKUlvE1_clEvEUliiE_EESt5arrayIPcLm3EEEEviT0_T1_ --------------------------
	.section	.nv.info._ZN2at6native29vectorized_elementwise_kernelILi8ENS0_13BinaryFunctorIiiiZZZNS0_21remainder_kernel_cudaERNS_18TensorIteratorBaseEENKUlvE_clEvENKUlvE1_clEvEUliiE_EESt5arrayIPcLm3EEEEviT0_T1_,"",@"SHT_CUDA_INFO"
	.sectionflags	@""
	.align	4


	//----- nvinfo : EIATTR_CUDA_API_VERSION
	.align		4
        /*0000*/ 	.byte	0x04, 0x37
        /*0002*/ 	.short	(.L_8427 - .L_8426)
.L_8426:
        /*0004*/ 	.word	0x00000082


	//----- nvinfo : EIATTR_SW2861232_WAR
	.align		4
.L_8427:
        /*0008*/ 	.byte	0x01, 0x35
	.zero		2


	//----- nvinfo : EIATTR_PARAM_CBANK
	.align		4
        /*000c*/ 	.byte	0x04, 0x0a
        /*000e*/ 	.short	(.L_8429 - .L_8428)
	.align		4
.L_8428:
        /*0010*/ 	.word	index@(.nv.constant0._ZN2at6native29vectorized_elementwise_kernelILi8ENS0_13BinaryFunctorIiiiZZZNS0_21remainder_kernel_cudaERNS_18TensorIteratorBaseEENKUlvE_clEvENKUlvE1_clEvEUliiE_EESt5arrayIPcLm3EEEEviT0_T1_)
        /*0014*/ 	.short	0x0160
        /*0016*/ 	.short	0x0020


	//----- nvinfo : EIATTR_CBANK_PARAM_SIZE
	.align		4
.L_8429:
        /*0018*/ 	.byte	0x03, 0x19
        /*001a*/ 	.short	0x0020


	//----- nvinfo : EIATTR_KPARAM_INFO
	.align		4
        /*001c*/ 	.byte	0x04, 0x17
        /*001e*/ 	.short	(.L_8431 - .L_8430)
.L_8430:
        /*0020*/ 	.word	0x00000000
        /*0024*/ 	.short	0x0002
        /*0026*/ 	.short	0x0008
        /*0028*/ 	.byte	0x00, 0xf0, 0x61, 0x00


	//----- nvinfo : EIATTR_KPARAM_INFO
	.align		4
.L_8431:
        /*002c*/ 	.byte	0x04, 0x17
        /*002e*/ 	.short	(.L_8433 - .L_8432)
.L_8432:
        /*0030*/ 	.word	0x00000000
        /*0034*/ 	.short	0x0001
        /*0036*/ 	.short	0x0004
        /*0038*/ 	.byte	0x00, 0xf0, 0x05, 0x00


	//----- nvinfo : EIATTR_KPARAM_INFO
	.align		4
.L_8433:
        /*003c*/ 	.byte	0x04, 0x17
        /*003e*/ 	.short	(.L_8435 - .L_8434)
.L_8434:
        /*0040*/ 	.word	0x00000000
        /*0044*/ 	.short	0x0000
        /*0046*/ 	.short	0x0000
        /*0048*/ 	.byte	0x00, 0xf0, 0x11, 0x00


	//----- nvinfo : EIATTR_MAXREG_COUNT
	.align		4
.L_8435:
        /*004c*/ 	.byte	0x03, 0x1b
        /*004e*/ 	.short	0x00ff


	//----- nvinfo : EIATTR_MERCURY_ISA_VERSION
	.align		4
        /*0050*/ 	.byte	0x03, 0x5f
        /*0052*/ 	.short	0x0000


	//----- nvinfo : EIATTR_EXIT_INSTR_OFFSETS
	.align		4
        /*0054*/ 	.byte	0x04, 0x1c
        /*0056*/ 	.short	(.L_8437 - .L_8436)


	//   ....[0]....
.L_8436:
        /*0058*/ 	.word	0x00000010


	//----- nvinfo : EIATTR_MAX_THREADS
	.align		4
.L_8437:
        /*005c*/ 	.byte	0x04, 0x05
        /*005e*/ 	.short	(.L_8439 - .L_8438)
.L_8438:
        /*0060*/ 	.word	0x00000080
        /*0064*/ 	.word	0x00000001
        /*0068*/ 	.word	0x00000001
.L_8439:


//--------------------- .nv.info._ZN2at6native18elementwise_kernelILi128ELi4EZNS0_15gpu_kernel_implINS0_13BUnaryFunctorIiiiZZZNS0_21remainder_kernel_cudaERNS_18TensorIteratorBaseEENKUlvE_clEvENKUlvE1_clEvEUliiE_EEEEvS5_RKT_EUliE_EEviT1_ --------------------------
	.section	.nv.info._ZN2at6native18elementwise_kernelILi128ELi4EZNS0_15gpu_kernel_implINS0_13BUnaryFunctorIiiiZZZNS0_21remainder_kernel_cudaERNS_18TensorIteratorBaseEENKUlvE_clEvENKUlvE1_clEvEUliiE_EEEEvS5_RKT_EUliE_EEviT1_,"",@"SHT_CUDA_INFO"
	.sectionflags	@""
	.align	4


	//----- nvinfo : EIATTR_CUDA_API_VERSION
	.align		4
        /*0000*/ 	.byte	0x04, 0x37
        /*0002*/ 	.short	(.L_8441 - .L_8440)
.L_8440:
        /*0004*/ 	.word	0x00000082


	//----- nvinfo : EIATTR_SW2861232_WAR
	.align		4
.L_8441:
        /*0008*/ 	.byte	0x01, 0x35
	.zero		2


	//----- nvinfo : EIATTR_PARAM_CBANK
	.align		4
        /*000c*/ 	.byte	0x04, 0x0a
        /*000e*/ 	.short	(.L_8443 - .L_8442)
	.align		4
.L_8442:
        /*0010*/ 	.word	index@(.nv.constant0._ZN2at6native18elementwise_kernelILi128ELi4EZNS0_15gpu_kernel_implINS0_13BUnaryFunctorIiiiZZZNS0_21remainder_kernel_cudaERNS_18TensorIteratorBaseEENKUlvE_clEvENKUlvE1_clEvEUliiE_EEEEvS5_RKT_EUliE_EEviT1_)
        /*0014*/ 	.short	0x0160
        /*0016*/ 	.short	0x0228


	//----- nvinfo : EIATTR_CBANK_PARAM_SIZE
	.align		4
.L_8443:
        /*0018*/ 	.byte	0x03, 0x19
        /*001a*/ 	.short	0x0228


	//----- nvinfo : EIATTR_KPARAM_INFO
	.align		4
        /*001c*/ 	.byte	0x04, 0x17
        /*001e*/ 	.short	(.L_8445 - .L_8444)
.L_8444:
        /*0020*/ 	.word	0x00000000
        /*0024*/ 	.short	0x0001
        /*0026*/ 	.short	0x0008
        /*0028*/ 	.byte	0x00, 0xf0, 0x81, 0x08


	//----- nvinfo : EIATTR_KPARAM_INFO
	.align		4
.L_8445:
        /*002c*/ 	.byte	0x04, 0x17
        /*002e*/ 	.short	(.L_8447 - .L_8446)
.L_8446:
        /*0030*/ 	.word	0x00000000
        /*0034*/ 	.short	0x0000
        /*0036*/ 	.short	0x0000
        /*0038*/ 	.byte	0x00, 0xf0, 0x11, 0x00


	//----- nvinfo : EIATTR_MAXREG_COUNT
	.align		4
.L_8447:
        /*003c*/ 	.byte	0x03, 0x1b
        /*003e*/ 	.short	0x0080


	//----- nvinfo : EIATTR_EXTERNS
	.align		4
        /*0040*/ 	.byte	0x04, 0x0f
        /*0042*/ 	.short	(.L_8449 - .L_8448)


	//   ....[0]....
	.align		4
.L_8448:
        /*0044*/ 	.word	index@(__assertfail)


	//----- nvinfo : EIATTR_MERCURY_ISA_VERSION
	.align		4
.L_8449:
        /*0048*/ 	.byte	0x03, 0x5f
        /*004a*/ 	.short	0x0000


	//----- nvinfo : EIATTR_SYSCALL_OFFSETS
	.align		4
        /*004c*/ 	.byte	0x04, 0x46
        /*004e*/ 	.short	(.L_8451 - .L_8450)


	//   ....[0]....
.L_8450:
        /*0050*/ 	.word	0x00001cd0


	//   ....[1]....
        /*0054*/ 	.word	0x00002ce0


	//   ....[2]....
        /*0058*/ 	.word	0x000049e0


	//   ....[3]....
        /*005c*/ 	.word	0x000059f0


	//   ....[4]....
        /*0060*/ 	.word	0x000076b0


	//   ....[5]....
        /*0064*/ 	.word	0x000086c0


	//   ....[6]....
        /*0068*/ 	.word	0x0000a390


	//   ....[7]....
        /*006c*/ 	.word	0x0000b3a0


	//----- nvinfo : EIATTR_EXIT_INSTR_OFFSETS
	.align		4
.L_8451:
        /*0070*/ 	.byte	0x04, 0x1c
        /*0072*/ 	.short	(.L_8453 - .L_8452)


	//   ....[0]....
.L_8452:
        /*0074*/ 	.word	0x00008750


	//   ....[1]....
        /*0078*/ 	.word	0x0000a660


	//   ....[2]....
        /*007c*/ 	.word	0x0000a680


	//   ....[3]....
        /*0080*/ 	.word	0x0000a710


	//   ....[4]....
        /*0084*/ 	.word	0x0000a730


	//   ....[5]....
        /*0088*/ 	.word	0x0000a750


	//   ....[6]....
        /*008c*/ 	.word	0x0000a7e0


	//   ....[7]....
        /*0090*/ 	.word	0x0000a820


	//   ....[8]....
        /*0094*/ 	.word	0x0000a8c0


	//   ....[9]....
        /*0098*/ 	.word	0x0000a910


	//   ....[10]....
        /*009c*/ 	.word	0x0000a940


	//   ....[11]....
        /*00a0*/ 	.word	0x0000aa00


	//   ....[12]....
        /*00a4*/ 	.word	0x0000aa40


	//   ....[13]....
        /*00a8*/ 	.word	0x0000abd0


	//   ....[14]....
        /*00ac*/ 	.word	0x0000ad30


	//   ....[15]....
        /*00b0*/ 	.word	0x0000ad70


	//   ....[16]....
        /*00b4*/ 	.word	0x0000ae10


	//   ....[17]....
        /*00b8*/ 	.word	0x0000af90


	//   ....[18]....
        /*00bc*/ 	.word	0x0000b110


	//   ....[19]....
        /*00c0*/ 	.word	0x0000b270


	//   ....[20]....
        /*00c4*/ 	.word	0x0000b3b0


	//   ....[21]....
        /*00c8*/ 	.word	0x0000b3e0


	//   ....[22]....
        /*00cc*/ 	.word	0x0000b400


	//----- nvinfo : EIATTR_MAX_THREADS
	.align		4
.L_8453:
        /*00d0*/ 	.byte	0x04, 0x05
        /*00d2*/ 	.short	(.L_8455 - .L_8454)
.L_8454:
        /*00d4*/ 	.word	0x00000080
        /*00d8*/ 	.word	0x00000001
        /*00dc*/ 	.word	0x00000001


	//----- nvinfo : EIATTR_CRS_STACK_SIZE
	.align		4
.L_8455:
        /*00e0*/ 	.byte	0x04, 0x1e
        /*00e2*/ 	.short	(.L_8457 - .L_8456)
.L_8456:
        /*00e4*/ 	.word	0x00000000
.L_8457:


//--------------------- .nv.info._ZN2at6native27unrolled_elementwise_kernelINS0_13BUnaryFunctorIiiiZZZNS0_21remainder_kernel_cudaERNS_18TensorIteratorBaseEENKUlvE_clEvENKUlvE1_clEvEUliiE_EESt5arrayIPcLm2EELi4E23TrivialOffsetCalculatorILi1EjESD_NS0_6memory12LoadWithCastILi1EEENSE_13StoreWithCastILi1EEEEEviT_T0_T2_T3_T4_T5_ --------------------------
	.section	.nv.info._ZN2at6native27unrolled_elementwise_kernelINS0_13BUnaryFunctorIiiiZZZNS0_21remainder_kernel_cudaERNS_18TensorIteratorBaseEENKUlvE_clEvENKUlvE1_clEvEUliiE_EESt5arrayIPcLm2EELi4E23TrivialOffsetCalculatorILi1EjESD_NS0_6memory12LoadWithCastILi1EEENSE_13StoreWithCastILi1EEEEEviT_T0_T2_T3_T4_T5_,"",@"SHT_CUDA_INFO"
	.sectionflags	@""
	.align	4


	//----- nvinfo : EIATTR_CUDA_API_VERSION
	.align		4
        /*0000*/ 	.byte	0x04, 0x37
        /*0002*/ 	.short	(.L_8459 - .L_8458)
.L_8458:
        /*0004*/ 	.word	0x00000082


	//----- nvinfo : EIATTR_SW2861232_WAR
	.align		4
.L_8459:
        /*0008*/ 	.byte	0x01, 0x35
	.zero		2


	//----- nvinfo : EIATTR_PARAM_CBANK
	.align		4
        /*000c*/ 	.byte	0x04, 0x0a
        /*000e*/ 	.short	(.L_8461 - .L_8460)
	.align		4
.L_8460:
        /*0010*/ 	.word	index@(.nv.constant0._ZN2at6native27unrolled_elementwise_kernelINS0_13BUnaryFunctorIiiiZZZNS0_21remainder_kernel_cudaERNS_18TensorIteratorBaseEENKUlvE_clEvENKUlvE1_clEvEUliiE_EESt5arrayIPcLm2EELi4E23TrivialOffsetCalculatorILi1EjESD_NS0_6memory12LoadWithCastILi1EEENSE_13StoreWithCastILi1EEEEEviT_T0_T2_T3_T4_T5_)
        /*0014*/ 	.short	0x0160
        /*0016*/ 	.short	0x0034


	//----- nvinfo : EIATTR_CBANK_PARAM_SIZE
	.align		4
.L_8461:
        /*0018*/ 	.byte	0x03, 0x19
        /*001a*/ 	.short	0x0034


	//----- nvinfo : EIATTR_KPARAM_INFO
	.align		4
        /*001c*/ 	.byte	0x04, 0x17
        /*001e*/ 	.short	(.L_8463 - .L_8462)
.L_8462:
        /*0020*/ 	.word	0x00000000
        /*0024*/ 	.short	0x0006
        /*0026*/ 	.short	0x002c
        /*0028*/ 	.byte	0x00, 0xf0, 0x21, 0x00


	//----- nvinfo : EIATTR_KPARAM_INFO
	.align		4
.L_8463:
        /*002c*/ 	.byte	0x04, 0x17
        /*002e*/ 	.short	(.L_8465 - .L_8464)
.L_8464:
        /*0030*/ 	.word	0x00000000
        /*0034*/ 	.short	0x0005
        /*0036*/ 	.short	0x0024
        /*0038*/ 	.byte	0x00, 0xf0, 0x21, 0x00


	//----- nvinfo : EIATTR_KPARAM_INFO
	.align		4
.L_8465:
        /*003c*/ 	.byte	0x04, 0x17
        /*003e*/ 	.short	(.L_8467 - .L_8466)
.L_8466:
        /*0040*/ 	.word	0x00000000
        /*0044*/ 	.short	0x0004
        /*0046*/ 	.short	0x0021
        /*0048*/ 	.byte	0x00, 0xf0, 0x05, 0x00


	//----- nvinfo : EIATTR_KPARAM_INFO
	.align		4
.L_8467:
        /*004c*/ 	.byte	0x04, 0x17
        /*004e*/ 	.short	(.L_8469 - .L_8468)
.L_8468:
        /*0050*/ 	.word	0x00000000
        /*0054*/ 	.short	0x0003
        /*0056*/ 	.short	0x0020
        /*0058*/ 	.byte	0x00, 0xf0, 0x05, 0x00


	//----- nvinfo : EIATTR_KPARAM_INFO
	.align		4
.L_8469:
        /*005c*/ 	.byte	0x04, 0x17
        /*005e*/ 	.short	(.L_8471 - .L_8470)
.L_8470:
        /*0060*/ 	.word	0x00000000
        /*0064*/ 	.short	0x0002
        /*0066*/ 	.short	0x0010
        /*0068*/ 	.byte	0x00, 0xf0, 0x41, 0x00


	//----- nvinfo : EIATTR_KPARAM_INFO
	.align		4
.L_8471:
        /*006c*/ 	.byte	0x04, 0x17
        /*006e*/ 	.short	(.L_8473 - .L_8472)
.L_8472:
        /*0070*/ 	.word	0x00000000
        /*0074*/ 	.short	0x0001
        /*0076*/ 	.short	0x0004
        /*0078*/ 	.byte	0x00, 0xf0, 0x21, 0x00


	//----- nvinfo : EIATTR_KPARAM_INFO
	.align		4
.L_8473:
        /*007c*/ 	.byte	0x04, 0x17
        /*007e*/ 	.short	(.L_8475 - .L_8474)
.L_8474:
        /*0080*/ 	.word	0x00000000
        /*0084*/ 	.short	0x0000
        /*0086*/ 	.short	0x0000
        /*0088*/ 	.byte	0x00, 0xf0, 0x11, 0x00


	//----- nvinfo : EIATTR_MAXREG_COUNT
	.align		4
.L_8475:
        /*008c*/ 	.byte	0x03, 0x1b
        /*008e*/ 	.short	0x00ff


	//----- nvinfo : EIATTR_EXTERNS
	.align		4
        /*0090*/ 	.byte	0x04, 0x0f
        /*0092*/ 	.short	(.L_8477 - .L_8476)


	//   ....[0]....
	.align		4
.L_8476:
        /*0094*/ 	.word	index@(__assertfail)


	//----- nvinfo : EIATTR_MERCURY_ISA_VERSION
	.align		4
.L_8477:
        /*0098*/ 	.byte	0x03, 0x5f
        /*009a*/ 	.short	0x0000


	//----- nvinfo : EIATTR_SYSCALL_OFFSETS
	.align		4
        /*009c*/ 	.byte	0x04, 0x46
        /*009e*/ 	.short	(.L_8479 - .L_8478)


	//   ....[0]....
.L_8478:
        /*00a0*/ 	.word	0x00000ea0


	//   ....[1]....
        /*00a4*/ 	.word	0x00001d40


	//   ....[2]....
        /*00a8*/ 	.word	0x00002bf0


	//   ....[3]....
        /*00ac*/ 	.word	0x00003a60


	//   ....[4]....
        /*00b0*/ 	.word	0x000051d0


	//   ....[5]....
        /*00b4*/ 	.word	0x000060f0


	//   ....[6]....
        /*00b8*/ 	.word	0x00006fd0


	//   ....[7]....
        /*00bc*/ 	.word	0x00007eb0


	//----- nvinfo : EIATTR_EXIT_INSTR_OFFSETS
	.align		4
.L_8479:
        /*00c0*/ 	.byte	0x04, 0x1c
        /*00c2*/ 	.short	(.L_8481 - .L_8480)


	//   ....[0]....
.L_8480:
        /*00c4*/ 	.word	0x00007060


	//   ....[1]....
        /*00c8*/ 	.word	0x00007170


	//   ....[2]....
        /*00cc*/ 	.word	0x00007190


	//   ....[3]....
        /*00d0*/ 	.word	0x00007220


	//   ....[4]....
        /*00d4*/ 	.word	0x00007240


	//   ....[5]....
        /*00d8*/ 	.word	0x00007260


	//   ....[6]....
        /*00dc*/ 	.word	0x000072f0


	//   ....[7]....
        /*00e0*/ 	.word	0x00007330


	//   ....[8]....
        /*00e4*/ 	.word	0x000073d0


	//   ....[9]....
        /*00e8*/ 	.word	0x00007420


	//   ....[10]....
        /*00ec*/ 	.word	0x00007450


	//   ....[11]....
        /*00f0*/ 	.word	0x00007510


	//   ....[12]....
        /*00f4*/ 	.word	0x00007550


	//   ....[13]....
        /*00f8*/ 	.word	0x000076e0


	//   ....[14]....
        /*00fc*/ 	.word	0x00007840


	//   ....[15]....
        /*0100*/ 	.word	0x00007880


	//   ....[16]....
        /*0104*/ 	.word	0x00007920


	//   ....[17]....
        /*0108*/ 	.word	0x00007aa0


	//   ....[18]....
        /*010c*/ 	.word	0x00007c20


	//   ....[19]....
        /*0110*/ 	.word	0x00007d80


	//   ....[20]....
        /*0114*/ 	.word	0x00007ec0


	//   ....[21]....
        /*0118*/ 	.word	0x00007ef0


	//   ....[22]....
        /*011c*/ 	.word	0x00007f10


	//----- nvinfo : EIATTR_MAX_THREADS
	.align		4
.L_8481:
        /*0120*/ 	.byte	0x04, 0x05
        /*0122*/ 	.short	(.L_8483 - .L_8482)
.L_8482:
        /*0124*/ 	.word	0x00000080
        /*0128*/ 	.word	0x00000001
        /*012c*/ 	.word	0x00000001


	//----- nvinfo : EIATTR_CRS_STACK_SIZE
	.align		4
.L_8483:
        /*0130*/ 	.byte	0x04, 0x1e
        /*0132*/ 	.short	(.L_8485 - .L_8484)
.L_8484:
        /*0134*/ 	.word	0x00000000
.L_8485:


//--------------------- .nv.info._ZN2at6native18elementwise_kernelILi128ELi2EZNS0_22gpu_kernel_impl_nocastINS0_13BUnaryFunctorIiiiZZZNS0_21remainder_kernel_cudaERNS_18TensorIteratorBaseEENKUlvE_clEvENKUlvE1_clEvEUliiE_EEEEvS5_RKT_EUliE_EEviT1_ --------------------------
	.section	.nv.info._ZN2at6native18elementwise_kernelILi128ELi2EZNS0_22gpu_kernel_impl_nocastINS0_13BUnaryFunctorIiiiZZZNS0_21remainder_kernel_cudaERNS_18TensorIteratorBaseEENKUlvE_clEvENKUlvE1_clEvEUliiE_EEEEvS5_RKT_EUliE_EEviT1_,"",@"SHT_CUDA_INFO"
	.sectionflags	@""
	.align	4


	//----- nvinfo : EIATTR_CUDA_API_VERSION
	.align		4
        /*0000*/ 	.byte	0x04, 0x37
        /*0002*/ 	.short	(.L_8487 - .L_8486)
.L_8486:
        /*0004*/ 	.word	0x00000082


	//----- nvinfo : EIATTR_SW2861232_WAR
	.align		4
.L_8487:
        /*0008*/ 	.byte	0x01, 0x35
	.zero		2


	//----- nvinfo : EIATTR_PARAM_CBANK
	.align		4
        /*000c*/ 	.byte	0x04, 0x0a
        /*000e*/ 	.short	(.L_8489 - .L_8488)
	.align		4
.L_8488:
        /*0010*/ 	.word	index@(.nv.constant0._ZN2at6native18elementwise_kernelILi128ELi2EZNS0_22gpu_kernel_impl_nocastINS0_13BUnaryFunctorIiiiZZZNS0_21remainder_kernel_cudaERNS_18TensorIteratorBaseEENKUlvE_clEvENKUlvE1_clEvEUliiE_EEEEvS5_RKT_EUliE_EEviT1_)
        /*0014*/ 	.short	0x0160
        /*0016*/ 	.short	0x0220


	//----- nvinfo : EIATTR_CBANK_PARAM_SIZE
	.align		4
.L_8489:
        /*0018*/ 	.byte	0x03, 0x19
        /*001a*/ 	.short	0x0220


	//----- nvinfo : EIATTR_KPARAM_INFO
	.align		4
        /*001c*/ 	.byte	0x04, 0x17
        /*001e*/ 	.short	(.L_8491 - .L_8490)
.L_8490:
        /*0020*/ 	.word	0x00000000
        /*0024*/ 	.short	0x0001
        /*0026*/ 	.short	0x0008
        /*0028*/ 	.byte	0x00, 0xf0, 0x61, 0x08


	//----- nvinfo : EIATTR_KPARAM_INFO
	.align		4
.L_8491:
        /*002c*/ 	.byte	0x04, 0x17
        /*002e*/ 	.short	(.L_8493 - .L_8492)
.L_8492:
        /*0030*/ 	.word	0x00000000
        /*0034*/ 	.short	0x0000
        /*0036*/ 	.short	0x0000
        /*0038*/ 	.byte	0x00, 0xf0, 0x11, 0x00


	//----- nvinfo : EIATTR_MAXREG_COUNT
	.align		4
.L_8493:
        /*003c*/ 	.byte	0x03, 0x1b
        /*003e*/ 	.short	0x0080


	//----- nvinfo : EIATTR_MERCURY_ISA_VERSION
	.align		4
        /*0040*/ 	.byte	0x03, 0x5f
        /*0042*/ 	.short	0x0000


	//----- nvinfo : EIATTR_EXIT_INSTR_OFFSETS
	.align		4
        /*0044*/ 	.byte	0x04, 0x1c
        /*0046*/ 	.short	(.L_8495 - .L_8494)


	//   ....[0]....
.L_8494:
        /*0048*/ 	.word	0x00001100


	//   ....[1]....
        /*004c*/ 	.word	0x00002170


	//----- nvinfo : EIATTR_MAX_THREADS
	.align		4
.L_8495:
        /*0050*/ 	.byte	0x04, 0x05
        /*0052*/ 	.short	(.L_8497 - .L_8496)
.L_8496:
        /*0054*/ 	.word	0x00000080
        /*0058*/ 	.word	0x00000001
        /*005c*/ 	.word	0x00000001


	//----- nvinfo : EIATTR_CRS_STACK_SIZE
	.align		4
.L_8497:
        /*0060*/ 	.byte	0x04, 0x1e
        /*0062*/ 	.short	(.L_8499 - .L_8498)
.L_8498:
        /*0064*/ 	.word	0x00000000
.L_8499:


//--------------------- .nv.info._ZN2at6native27unrolled_elementwise_kernelINS0_13BUnaryFunctorIiiiZZZNS0_21remainder_kernel_cudaERNS_18TensorIteratorBaseEENKUlvE_clEvENKUlvE1_clEvEUliiE_EESt5arrayIPcLm2EELi4E23TrivialOffsetCalculatorILi1EjESD_NS0_6memory15LoadWithoutCastENSE_16StoreWithoutCastEEEviT_T0_T2_T3_T4_T5_ --------------------------
	.section	.nv.info._ZN2at6native27unrolled_elementwise_kernelINS0_13BUnaryFunctorIiiiZZZNS0_21remainder_kernel_cudaERNS_18TensorIteratorBaseEENKUlvE_clEvENKUlvE1_clEvEUliiE_EESt5arrayIPcLm2EELi4E23TrivialOffsetCalculatorILi1EjESD_NS0_6memory15LoadWithoutCastENSE_16StoreWithoutCastEEEviT_T0_T2_T3_T4_T5_,"",@"SHT_CUDA_INFO"
	.sectionflags	@""
	.align	4


	//----- nvinfo : EIATTR_CUDA_API_VERSION
	.align		4
        /*0000*/ 	.byte	0x04, 0x37
        /*0002*/ 	.short	(.L_8501 - .L_8500)
.L_8500:
        /*0004*/ 	.word	0x00000082


	//----- nvinfo : EIATTR_SW2861232_WAR
	.align		4
.L_8501:
        /*0008*/ 	.byte	0x01, 0x35
	.zero		2


	//----- nvinfo : EIATTR_PARAM_CBANK
	.align		4
        /*000c*/ 	.byte	0x04, 0x0a
        /*000e*/ 	.short	(.L_8503 - .L_8502)
	.align		4
.L_8502:
        /*0010*/ 	.word	index@(.nv.constant0._ZN2at6native27unrolled_elementwise_kernelINS0_13BUnaryFunctorIiiiZZZNS0_21remainder_kernel_cudaERNS_18TensorIteratorBaseEENKUlvE_clEvENKUlvE1_clEvEUliiE_EESt5arrayIPcLm2EELi4E23TrivialOffsetCalculatorILi1EjESD_NS0_6memory15LoadWithoutCastENSE_16StoreWithoutCastEEEviT_T0_T2_T3_T4_T5_)
        /*0014*/ 	.short	0x0160
        /*0016*/ 	.short	0x0024


	//----- nvinfo : EIATTR_CBANK_PARAM_SIZE
	.align		4
.L_8503:
        /*0018*/ 	.byte	0x03, 0x19
        /*001a*/ 	.short	0x0024


	//----- nvinfo : EIATTR_KPARAM_INFO
	.align		4
        /*001c*/ 	.byte	0x04, 0x17
        /*001e*/ 	.short	(.L_8505 - .L_8504)
.L_8504:
        /*0020*/ 	.word	0x00000000
        /*0024*/ 	.short	0x0006
        /*0026*/ 	.short	0x0023
        /*0028*/ 	.byte	0x00, 0xf0, 0x05, 0x00


	//----- nvinfo : EIATTR_KPARAM_INFO
	.align		4
.L_8505:
        /*002c*/ 	.byte	0x04, 0x17
        /*002e*/ 	.short	(.L_8507 - .L_8506)
.L_8506:
        /*0030*/ 	.word	0x00000000
        /*0034*/ 	.short	0x0005
        /*0036*/ 	.short	0x0022
        /*0038*/ 	.byte	0x00, 0xf0, 0x05, 0x00


	//----- nvinfo : EIATTR_KPARAM_INFO
	.align		4
.L_8507:
        /*003c*/ 	.byte	0x04, 0x17
        /*003e*/ 	.short	(.L_8509 - .L_8508)
.L_8508:
        /*0040*/ 	.word	0x00000000
        /*0044*/ 	.short	0x0004
        /*0046*/ 	.short	0x0021
        /*0048*/ 	.byte	0x00, 0xf0, 0x05, 0x00


	//----- nvinfo : EIATTR_KPARAM_INFO
	.align		4
.L_8509:
        /*004c*/ 	.byte	0x04, 0x17
        /*004e*/ 	.short	(.L_8511 - .L_8510)
.L_8510:
        /*0050*/ 	.word	0x00000000
        /*0054*/ 	.short	0x0003
        /*0056*/ 	.short	0x0020
        /*0058*/ 	.byte	0x00, 0xf0, 0x05, 0x00


	//----- nvinfo : EIATTR_KPARAM_INFO
	.align		4
.L_8511:
        /*005c*/ 	.byte	0x04, 0x17
        /*005e*/ 	.short	(.L_8513 - .L_8512)
.L_8512:
        /*0060*/ 	.word	0x00000000
        /*0064*/ 	.short	0x0002
        /*0066*/ 	.short	0x0010
        /*0068*/ 	.byte	0x00, 0xf0, 0x41, 0x00


	//----- nvinfo : EIATTR_KPARAM_INFO
	.align		4
.L_8513:
        /*006c*/ 	.byte	0x04, 0x17
        /*006e*/ 	.short	(.L_8515 - .L_8514)
.L_8514:
        /*0070*/ 	.word	0x00000000
        /*0074*/ 	.short	0x0001
        /*0076*/ 	.short	0x0004
        /*0078*/ 	.byte	0x00, 0xf0, 0x21, 0x00


	//----- nvinfo : EIATTR_KPARAM_INFO
	.align		4
.L_8515:
        /*007c*/ 	.byte	0x04, 0x17
        /*007e*/ 	.short	(.L_8517 - .L_8516)
.L_8516:
        /*0080*/ 	.word	0x00000000
        /*0084*/ 	.short	0x0000
        /*0086*/ 	.short	0x0000
        /*0088*/ 	.byte	0x00, 0xf0, 0x11, 0x00


	//----- nvinfo : EIATTR_MAXREG_COUNT
	.align		4
.L_8517:
        /*008c*/ 	.byte	0x03, 0x1b
        /*008e*/ 	.short	0x00ff


	//----- nvinfo : EIATTR_MERCURY_ISA_VERSION
	.align		4
        /*0090*/ 	.byte	0x03, 0x5f
        /*0092*/ 	.short	0x0000


	//----- nvinfo : EIATTR_EXIT_INSTR_OFFSETS
	.align		4
        /*0094*/ 	.byte	0x04, 0x1c
        /*0096*/ 	.short	(.L_8519 - .L_8518)


	//   ....[0]....
.L_8518:
        /*0098*/ 	.word	0x00000af0


	//   ....[1]....
        /*009c*/ 	.word	0x00000b40


	//----- nvinfo : EIATTR_MAX_THREADS
	.align		4
.L_8519:
        /*00a0*/ 	.byte	0x04, 0x05
        /*00a2*/ 	.short	(.L_8521 - .L_8520)
.L_8520:
        /*00a4*/ 	.word	0x00000080
        /*00a8*/ 	.word	0x00000001
        /*00ac*/ 	.word	0x00000001


	//----- nvinfo : EIATTR_CRS_STACK_SIZE
	.align		4
.L_8521:
        /*00b0*/ 	.byte	0x04, 0x1e
        /*00b2*/ 	.short	(.L_8523 - .L_8522)
.L_8522:
        /*00b4*/ 	.word	0x00000000
.L_8523:


//--------------------- .nv.info._ZN2at6native29vectorized_elementwise_kernelILi2ENS0_13BUnaryFunctorIiiiZZZNS0_21remainder_kernel_cudaERNS_18TensorIteratorBaseEENKUlvE_clEvENKUlvE1_clEvEUliiE_EESt5arrayIPcLm2EEEEviT0_T1_ --------------------------
	.section	.nv.info._ZN2at6native29vectorized_elementwise_kernelILi2ENS0_13BUnaryFunctorIiiiZZZNS0_21remainder_kernel_cudaERNS_18TensorIteratorBaseEENKUlvE_clEvENKUlvE1_clEvEUliiE_EESt5arrayIPcLm2EEEEviT0_T1_,"",@"SHT_CUDA_INFO"
	.sectionflags	@""
	.align	4


	//----- nvinfo : EIATTR_CUDA_API_VERSION
	.align		4
        /*0000*/ 	.byte	0x04, 0x37
        /*0002*/ 	.short	(.L_8525 - .L_8524)
.L_8524:
        /*0004*/ 	.word	0x00000082


	//----- nvinfo : EIATTR_SW2861232_WAR
	.align		4
.L_8525:
        /*0008*/ 	.byte	0x01, 0x35
	.zero		2


	//----- nvinfo : EIATTR_PARAM_CBANK
	.align		4
        /*000c*/ 	.byte	0x04, 0x0a
        /*000e*/ 	.short	(.L_8527 - .L_8526)
	.align		4
.L_8526:
        /*0010*/ 	.word	index@(.nv.constant0._ZN2at6native29vectorized_elementwise_kernelILi2ENS0_13BUnaryFunctorIiiiZZZNS0_21remainder_kernel_cudaERNS_18TensorIteratorBaseEENKUlvE_clEvENKUlvE1_clEvEUliiE_EESt5arrayIPcLm2EEEEviT0_T1_)
        /*0014*/ 	.short	0x0160
        /*0016*/ 	.short	0x0020


	//----- nvinfo : EIATTR_CBANK_PARAM_SIZE
	.align		4
.L_8527:
        /*0018*/ 	.byte	0x03, 0x19
        /*001a*/ 	.short	0x0020


	//----- nvinfo : EIATTR_KPARAM_INFO
	.align		4
        /*001c*/ 	.byte	0x04, 0x17
        /*001e*/ 	.short	(.L_8529 - .L_8528)
.L_8528:
        /*0020*/ 	.word	0x00000000
        /*0024*/ 	.short	0x0002
        /*0026*/ 	.short	0x0010
        /*0028*/ 	.byte	0x00, 0xf0, 0x41, 0x00


	//----- nvinfo : EIATTR_KPARAM_INFO
	.align		4
.L_8529:
        /*002c*/ 	.byte	0x04, 0x17
        /*002e*/ 	.short	(.L_8531 - .L_8530)
.L_8530:
        /*0030*/ 	.word	0x00000000
        /*0034*/ 	.short	0x0001
        /*0036*/ 	.short	0x0004
        /*0038*/ 	.byte	0x00, 0xf0, 0x21, 0x00


	//----- nvinfo : EIATTR_KPARAM_INFO
	.align		4
.L_8531:
        /*003c*/ 	.byte	0x04, 0x17
        /*003e*/ 	.short	(.L_8533 - .L_8532)
.L_8532:
        /*0040*/ 	.word	0x00000000
        /*0044*/ 	.short	0x0000
        /*0046*/ 	.short	0x0000
        /*0048*/ 	.byte	0x00, 0xf0, 0x11, 0x00


	//----- nvinfo : EIATTR_MAXREG_COUNT
	.align		4
.L_8533:
        /*004c*/ 	.byte	0x03, 0x1b
        /*004e*/ 	.short	0x00ff


	//----- nvinfo : EIATTR_MERCURY_ISA_VERSION
	.align		4
        /*0050*/ 	.byte	0x03, 0x5f
        /*0052*/ 	.short	0x0000


	//----- nvinfo : EIATTR_EXIT_INSTR_OFFSETS
	.align		4
        /*0054*/ 	.byte	0x04, 0x1c
        /*0056*/ 	.short	(.L_8535 - .L_8534)


	//   ....[0]....
.L_8534:
        /*0058*/ 	.word	0x00000a20


	//   ....[1]....
        /*005c*/ 	.word	0x00002050


	//   ....[2]....
        /*0060*/ 	.word	0x000020a0


	//----- nvinfo : EIATTR_MAX_THREADS
	.align		4
.L_8535:
        /*0064*/ 	.byte	0x04, 0x05
        /*0066*/ 	.short	(.L_8537 - .L_8536)
.L_8536:
        /*0068*/ 	.word	0x00000080
        /*006c*/ 	.word	0x00000001
        /*0070*/ 	.word	0x00000001


	//----- nvinfo : EIATTR_CRS_STACK_SIZE
	.align		4
.L_8537:
        /*0074*/ 	.byte	0x04, 0x1e
        /*0076*/ 	.short	(.L_8539 - .L_8538)
.L_8538:
        /*0078*/ 	.word	0x00000000
.L_8539:


//--------------------- .nv.info._ZN2at6native29vectorized_elementwise_kernelILi4ENS0_13BUnaryFunctorIiiiZZZNS0_21remainder_kernel_cudaERNS_18TensorIteratorBaseEENKUlvE_clEvENKUlvE1_clEvEUliiE_EESt5arrayIPcLm2EEEEviT0_T1_ --------------------------
	.section	.nv.info._ZN2at6native29vectorized_elementwise_kernelILi4ENS0_13BUnaryFunctorIiiiZZZNS0_21remainder_kernel_cudaERNS_18TensorIteratorBaseEENKUlvE_clEvENKUlvE1_clEvEUliiE_EESt5arrayIPcLm2EEEEviT0_T1_,"",@"SHT_CUDA_INFO"
	.sectionflags	@""
	.align	4


	//----- nvinfo : EIATTR_CUDA_API_VERSION
	.align		4
        /*0000*/ 	.byte	0x04, 0x37
        /*0002*/ 	.short	(.L_8541 - .L_8540)
.L_8540:
        /*0004*/ 	.word	0x00000082


	//----- nvinfo : EIATTR_SW2861232_WAR
	.align		4
.L_8541:
        /*0008*/ 	.byte	0x01, 0x35
	.zero		2


	//----- nvinfo : EIATTR_PARAM_CBANK
	.align		4
        /*000c*/ 	.byte	0x04, 0x0a
        /*000e*/ 	.short	(.L_8543 - .L_8542)
	.align		4
.L_8542:
        /*0010*/ 	.word	index@(.nv.constant0._ZN2at6native29vectorized_elementwise_kernelILi4ENS0_13BUnaryFunctorIiiiZZZNS0_21remainder_kernel_cudaERNS_18TensorIteratorBaseEENKUlvE_clEvENKUlvE1_clEvEUliiE_EESt5arrayIPcLm2EEEEviT0_T1_)
        /*0014*/ 	.short	0x0160
        /*0016*/ 	.short	0x0020


	//----- nvinfo : EIATTR_CBANK_PARAM_SIZE
	.align		4
.L_8543:
        /*0018*/ 	.byte	0x03, 0x19
        /*001a*/ 	.short	0x0020


	//----- nvinfo : EIATTR_KPARAM_INFO
	.align		4
        /*001c*/ 	.byte	0x04, 0x17
        /*001e*/ 	.short	(.L_8545 - .L_8544)
.L_8544:
        /*0020*/ 	.word	0x00000000
        /*0024*/ 	.short	0x0002
        /*0026*/ 	.short	0x0010
        /*0028*/ 	.byte	0x00, 0xf0, 0x41, 0x00


	//----- nvinfo : EIATTR_KPARAM_INFO
	.align		4
.L_8545:
        /*002c*/ 	.byte	0x04, 0x17
        /*002e*/ 	.short	(.L_8547 - .L_8546)
.L_8546:
        /*0030*/ 	.word	0x00000000
        /*0034*/ 	.short	0x0001
        /*0036*/ 	.short	0x0004
        /*0038*/ 	.byte	0x00, 0xf0, 0x21, 0x00


	//----- nvinfo : EIATTR_KPARAM_INFO
	.align		4
.L_8547:
        /*003c*/ 	.byte	0x04, 0x17
        /*003e*/ 	.short	(.L_8549 - .L_8548)
.L_8548:
        /*0040*/ 	.word	0x00000000
        /*0044*/ 	.short	0x0000
        /*0046*/ 	.short	0x0000
        /*0048*/ 	.byte	0x00, 0xf0, 0x11, 0x00


	//----- nvinfo : EIATTR_MAXREG_COUNT
	.align		4
.L_8549:
        /*004c*/ 	.byte	0x03, 0x1b
        /*004e*/ 	.short	0x00ff


	//----- nvinfo : EIATTR_MERCURY_ISA_VERSION
	.align		4
        /*0050*/ 	.byte	0x03, 0x5f
        /*0052*/ 	.short	0x0000


	//----- nvinfo : EIATTR_EXIT_INSTR_OFFSETS
	.align		4
        /*0054*/ 	.byte	0x04, 0x1c
        /*0056*/ 	.short	(.L_8551 - .L_8550)


	//   ....[0]....
.L_8550:
        /*0058*/ 	.word	0x000009e0


	//   ....[1]....
        /*005c*/ 	.word	0x00002010


	//   ....[2]....
        /*0060*/ 	.word	0x00002060


	//----- nvinfo : EIATTR_MAX_THREADS
	.align		4
.L_8551:
        /*0064*/ 	.byte	0x04, 0x05
        /*0066*/ 	.short	(.L_8553 - .L_8552)
.L_8552:
        /*0068*/ 	.word	0x00000080
        /*006c*/ 	.word	0x00000001
        /*0070*/ 	.word	0x00000001


	//----- nvinfo : EIATTR_CRS_STACK_SIZE
	.align		4
.L_8553:
        /*0074*/ 	.byte	0x04, 0x1e
        /*0076*/ 	.short	(.L_8555 - .L_8554)
.L_8554:
        /*0078*/ 	.word	0x00000000
.L_8555:


//--------------------- .nv.info._ZN2at6native29vectorized_elementwise_kernelILi8ENS0_13BUnaryFunctorIiiiZZZNS0_21remainder_kernel_cudaERNS_18TensorIteratorBaseEENKUlvE_clEvENKUlvE1_clEvEUliiE_EESt5arrayIPcLm2EEEEviT0_T1_ --------------------------
	.section	.nv.info._ZN2at6native29vectorized_elementwise_kernelILi8ENS0_13BUnaryFunctorIiiiZZZNS0_21remainder_kernel_cudaERNS_18TensorIteratorBaseEENKUlvE_clEvENKUlvE1_clEvEUliiE_EESt5arrayIPcLm2EEEEviT0_T1_,"",@"SHT_CUDA_INFO"
	.sectionflags	@""
	.align	4


	//----- nvinfo : EIATTR_CUDA_API_VERSION
	.align		4
        /*0000*/ 	.byte	0x04, 0x37
        /*0002*/ 	.short	(.L_8557 - .L_8556)
.L_8556:
        /*0004*/ 	.word	0x00000082


	//----- nvinfo : EIATTR_SW2861232_WAR
	.align		4
.L_8557:
        /*0008*/ 	.byte	0x01, 0x35
	.zero		2


	//----- nvinfo : EIATTR_PARAM_CBANK
	.align		4
        /*000c*/ 	.byte	0x04, 0x0a
        /*000e*/ 	.short	(.L_8559 - .L_8558)
	.align		4
.L_8558:
        /*0010*/ 	.word	index@(.nv.constant0._ZN2at6native29vectorized_elementwise_kernelILi8ENS0_13BUnaryFunctorIiiiZZZNS0_21remainder_kernel_cudaERNS_18TensorIteratorBaseEENKUlvE_clEvENKUlvE1_clEvEUliiE_EESt5arrayIPcLm2EEEEviT0_T1_)
        /*0014*/ 	.short	0x0160
        /*0016*/ 	.short	0x0020


	//----- nvinfo : EIATTR_CBANK_PARAM_SIZE
	.align		4
.L_8559:
        /*0018*/ 	.byte	0x03, 0x19
        /*001a*/ 	.short	0x0020


	//----- nvinfo : EIATTR_KPARAM_INFO
	.align		4
        /*001c*/ 	.byte	0x04, 0x17
        /*001e*/ 	.short	(.L_8561 - .L_8560)
.L_8560:
        /*0020*/ 	.word	0x00000000
        /*0024*/ 	.short	0x0002
        /*0026*/ 	.short	0x0010
        /*0028*/ 	.byte	0x00, 0xf0, 0x41, 0x00


	//----- nvinfo : EIATTR_KPARAM_INFO
	.align		4
.L_8561:
        /*002c*/ 	.byte	0x04, 0x17
        /*002e*/ 	.short	(.L_8563 - .L_8562)
.L_8562:
        /*0030*/ 	.word	0x00000000
        /*0034*/ 	.short	0x0001
        /*0036*/ 	.short	0x0004
        /*0038*/ 	.byte	0x00, 0xf0, 0x21, 0x00


	//----- nvinfo : EIATTR_KPARAM_INFO
	.align		4
.L_8563:
        /*003c*/ 	.byte	0x04, 0x17
        /*003e*/ 	.short	(.L_8565 - .L_8564)
.L_8564:
        /*0040*/ 	.word	0x00000000
        /*0044*/ 	.short	0x0000
        /*0046*/ 	.short	0x0000
        /*0048*/ 	.byte	0x00, 0xf0, 0x11, 0x00


	//----- nvinfo : EIATTR_MAXREG_COUNT
	.align		4
.L_8565:
        /*004c*/ 	.byte	0x03, 0x1b
        /*004e*/ 	.short	0x00ff


	//----- nvinfo : EIATTR_MERCURY_ISA_VERSION
	.align		4
        /*0050*/ 	.byte	0x03, 0x5f
        /*0052*/ 	.short	0x0000


	//----- nvinfo : EIATTR_EXIT_INSTR_OFFSETS
	.align		4
        /*0054*/ 	.byte	0x04, 0x1c
        /*0056*/ 	.short	(.L_8567 - .L_8566)


	//   ....[0]....
.L_8566:
        /*0058*/ 	.word	0x00000010


	//----- nvinfo : EIATTR_MAX_THREADS
	.align		4
.L_8567:
        /*005c*/ 	.byte	0x04, 0x05
        /*005e*/ 	.short	(.L_8569 - .L_8568)
.L_8568:
        /*0060*/ 	.word	0x00000080
        /*0064*/ 	.word	0x00000001
        /*0068*/ 	.word	0x00000001
.L_8569:


//--------------------- .nv.info._ZN2at6native18elementwise_kernelILi128ELi4EZNS0_15gpu_kernel_implINS0_13AUnaryFunctorIiiiZZZNS0_21remainder_kernel_cudaERNS_18TensorIteratorBaseEENKUlvE_clEvENKUlvE1_clEvEUliiE_EEEEvS5_RKT_EUliE_EEviT1_ --------------------------
	.section	.nv.info._ZN2at6native18elementwise_kernelILi128ELi4EZNS0_15gpu_kernel_implINS0_13AUnaryFunctorIiiiZZZNS0_21remainder_kernel_cudaERNS_18TensorIteratorBaseEENKUlvE_clEvENKUlvE1_clEvEUliiE_EEEEvS5_RKT_EUliE_EEviT1_,"",@"SHT_CUDA_INFO"
	.sectionflags	@""
	.align	4


	//----- nvinfo : EIATTR_CUDA_API_VERSION
	.align		4
        /*0000*/ 	.byte	0x04, 0x37
        /*0002*/ 	.short	(.L_8571 - .L_8570)
.L_8570:
        /*0004*/ 	.word	0x00000082


	//----- nvinfo : EIATTR_SW2861232_WAR
	.align		4
.L_8571:
        /*0008*/ 	.byte	0x01, 0x35
	.zero		2


	//----- nvinfo : EIATTR_PARAM_CBANK
	.align		4
        /*000c*/ 	.byte	0x04, 0x0a
        /*000e*/ 	.short	(.L_8573 - .L_8572)
	.align		4
.L_8572:
        /*0010*/ 	.word	index@(.nv.constant0._ZN2at6native18elementwise_kernelILi128ELi4EZNS0_15gpu_kernel_implINS0_13AUnaryFunctorIiiiZZZNS0_21remainder_kernel_cudaERNS_18TensorIteratorBaseEENKUlvE_clEvENKUlvE1_clEvEUliiE_EEEEvS5_RKT_EUliE_EEviT1_)
        /*0014*/ 	.short	0x0160
        /*0016*/ 	.short	0x0228


	//----- nvinfo : EIATTR_CBANK_PARAM_SIZE
	.align		4
.L_8573:
        /*0018*/ 	.byte	0x03, 0x19
        /*001a*/ 	.short	0x0228


	//----- nvinfo : EIATTR_KPARAM_INFO
	.align		4
        /*001c*/ 	.byte	0x04, 0x17
        /*001e*/ 	.short	(.L_8575 - .L_8574)
.L_8574:
        /*0020*/ 	.word	0x00000000
        /*0024*/ 	.short	0x0001
        /*0026*/ 	.short	0x0008
        /*0028*/ 	.byte	0x00, 0xf0, 0x81, 0x08


	//----- nvinfo : EIATTR_KPARAM_INFO
	.align		4
.L_8575:
        /*002c*/ 	.byte	0x04, 0x17
        /*002e*/ 	.short	(.L_8577 - .L_8576)
.L_8576:
        /*0030*/ 	.word	0x00000000
        /*0034*/ 	.short	0x0000
        /*0036*/ 	.short	0x0000
        /*0038*/ 	.byte	0x00, 0xf0, 0x11, 0x00


	//----- nvinfo : EIATTR_MAXREG_COUNT
	.align		4
.L_8577:
        /*003c*/ 	.byte	0x03, 0x1b
        /*003e*/ 	.short	0x0080


	//----- nvinfo : EIATTR_EXTERNS
	.align		4
        /*0040*/ 	.byte	0x04, 0x0f
        /*0042*/ 	.short	(.L_8579 - .L_8578)


	//   ....[0]....
	.align		4
.L_8578:
        /*0044*/ 	.word	index@(__assertfail)


	//----- nvinfo : EIATTR_MERCURY_ISA_VERSION
	.align		4
.L_8579:
        /*0048*/ 	.byte	0x03, 0x5f
        /*004a*/ 	.short	0x0000


	//----- nvinfo : EIATTR_SYSCALL_OFFSETS
	.align		4
        /*004c*/ 	.byte	0x04, 0x46
        /*004e*/ 	.short	(.L_8581 - .L_8580)


	//   ....[0]....
.L_8580:
        /*0050*/ 	.word	0x00001cc0


	//   ....[1]....
        /*0054*/ 	.word	0x00002cf0


	//   ....[2]....
        /*0058*/ 	.word	0x000049f0


	//   ....[3]....
        /*005c*/ 	.word	0x00005a00


	//   ....[4]....
        /*0060*/ 	.word	0x000076c0


	//   ....[5]....
        /*0064*/ 	.word	0x000086d0


	//   ....[6]....
        /*0068*/ 	.word	0x0000a3a0


	//   ....[7]....
        /*006c*/ 	.word	0x0000b3b0


	//----- nvinfo : EIATTR_EXIT_INSTR_OFFSETS
	.align		4
.L_8581:
        /*0070*/ 	.byte	0x04, 0x1c
        /*0072*/ 	.short	(.L_8583 - .L_8582)


	//   ....[0]....
.L_8582:
        /*0074*/ 	.word	0x00008760


	//   ....[1]....
        /*0078*/ 	.word	0x0000a670


	//   ....[2]....
        /*007c*/ 	.word	0x0000a690


	//   ....[3]....
        /*0080*/ 	.word	0x0000a720


	//   ....[4]....
        /*0084*/ 	.word	0x0000a740


	//   ....[5]....
        /*0088*/ 	.word	0x0000a760


	//   ....[6]....
        /*008c*/ 	.word	0x0000a7f0


	//   ....[7]....
        /*0090*/ 	.word	0x0000a830


	//   ....[8]....
        /*0094*/ 	.word	0x0000a8d0


	//   ....[9]....
        /*0098*/ 	.word	0x0000a920


	//   ....[10]....
        /*009c*/ 	.word	0x0000a950


	//   ....[11]....
        /*00a0*/ 	.word	0x0000aa10


	//   ....[12]....
        /*00a4*/ 	.word	0x0000aa50


	//   ....[13]....
        /*00a8*/ 	.word	0x0000abe0


	//   ....[14]....
        /*00ac*/ 	.word	0x0000ad40


	//   ....[15]....
        /*00b0*/ 	.word	0x0000ad80


	//   ....[16]....
        /*00b4*/ 	.word	0x0000ae20


	//   ....[17]....
        /*00b8*/ 	.word	0x0000afa0


	//   ....[18]....
        /*00bc*/ 	.word	0x0000b120


	//   ....[19]....
        /*00c0*/ 	.word	0x0000b280


	//   ....[20]....
        /*00c4*/ 	.word	0x0000b3c0


	//   ....[21]....
        /*00c8*/ 	.word	0x0000b3f0


	//   ....[22]....
        /*00cc*/ 	.word	0x0000b410


	//----- nvinfo : EIATTR_MAX_THREADS
	.align		4
.L_8583:
        /*00d0*/ 	.byte	0x04, 0x05
        /*00d2*/ 	.short	(.L_8585 - .L_8584)
.L_8584:
        /*00d4*/ 	.word	0x00000080
        /*00d8*/ 	.word	0x00000001
        /*00dc*/ 	.word	0x00000001


	//----- nvinfo : EIATTR_CRS_STACK_SIZE
	.align		4
.L_8585:
        /*00e0*/ 	.byte	0x04, 0x1e
        /*00e2*/ 	.short	(.L_8587 - .L_8586)
.L_8586:
        /*00e4*/ 	.word	0x00000000
.L_8587:


//--------------------- .nv.info._ZN2at6native27unrolled_elementwise_kernelINS0_13AUnaryFunctorIiiiZZZNS0_21remainder_kernel_cudaERNS_18TensorIteratorBaseEENKUlvE_clEvENKUlvE1_clEvEUliiE_EESt5arrayIPcLm2EELi4E23TrivialOffsetCalculatorILi1EjESD_NS0_6memory12LoadWithCastILi1EEENSE_13StoreWithCastILi1EEEEEviT_T0_T2_T3_T4_T5_ --------------------------
	.section	.nv.info._ZN2at6native27unrolled_elementwise_kernelINS0_13AUnaryFunctorIiiiZZZNS0_21remainder_kernel_cudaERNS_18TensorIteratorBaseEENKUlvE_clEvENKUlvE1_clEvEUliiE_EESt5arrayIPcLm2EELi4E23TrivialOffsetCalculatorILi1EjESD_NS0_6memory12LoadWithCastILi1EEENSE_13StoreWithCastILi1EEEEEviT_T0_T2_T3_T4_T5_,"",@"SHT_CUDA_INFO"
	.sectionflags	@""
	.align	4


	//----- nvinfo : EIATTR_CUDA_API_VERSION
	.align		4
        /*0000*/ 	.byte	0x04, 0x37
        /*0002*/ 	.short	(.L_8589 - .L_8588)
.L_8588:
        /*0004*/ 	.word	0x00000082


	//----- nvinfo : EIATTR_SW2861232_WAR
	.align		4
.L_8589:
        /*0008*/ 	.byte	0x01, 0x35
	.zero		2


	//----- nvinfo : EIATTR_PARAM_CBANK
	.align		4
        /*000c*/ 	.byte	0x04, 0x0a
        /*000e*/ 	.short	(.L_8591 - .L_8590)
	.align		4
.L_8590:
        /*0010*/ 	.word	index@(.nv.constant0._ZN2at6native27unrolled_elementwise_kernelINS0_13AUnaryFunctorIiiiZZZNS0_21remainder_kernel_cudaERNS_18TensorIteratorBaseEENKUlvE_clEvENKUlvE1_clEvEUliiE_EESt5arrayIPcLm2EELi4E23TrivialOffsetCalculatorILi1EjESD_NS0_6memory12LoadWithCastILi1EEENSE_13StoreWithCastILi1EEEEEviT_T0_T2_T3_T4_T5_)
        /*0014*/ 	.short	0x0160
        /*0016*/ 	.short	0x0034


	//----- nvinfo : EIATTR_CBANK_PARAM_SIZE
	.align		4
.L_8591:
        /*0018*/ 	.byte	0x03, 0x19
        /*001a*/ 	.short	0x0034


	//----- nvinfo : EIATTR_KPARAM_INFO
	.align		4
        /*001c*/ 	.byte	0x04, 0x17
        /*001e*/ 	.short	(.L_8593 - .L_8592)
.L_8592:
        /*0020*/ 	.word	0x00000000
        /*0024*/ 	.short	0x0006
        /*0026*/ 	.short	0x002c
        /*0028*/ 	.byte	0x00, 0xf0, 0x21, 0x00


	//----- nvinfo : EIATTR_KPARAM_INFO
	.align		4
.L_8593:
        /*002c*/ 	.byte	0x04, 0x17
        /*002e*/ 	.short	(.L_8595 - .L_8594)
.L_8594:
        /*0030*/ 	.word	0x00000000
        /*0034*/ 	.short	0x0005
        /*0036*/ 	.short	0x0024
        /*0038*/ 	.byte	0x00, 0xf0, 0x21, 0x00


	//----- nvinfo : EIATTR_KPARAM_INFO
	.align		4
.L_8595:
        /*003c*/ 	.byte	0x04, 0x17
        /*003e*/ 	.short	(.L_8597 - .L_8596)
.L_8596:
        /*0040*/ 	.word	0x00000000
        /*0044*/ 	.short	0x0004
        /*0046*/ 	.short	0x0021
        /*0048*/ 	.byte	0x00, 0xf0, 0x05, 0x00


	//----- nvinfo : EIATTR_KPARAM_INFO
	.align		4
.L_8597:
        /*004c*/ 	.byte	0x04, 0x17
        /*004e*/ 	.short	(.L_8599 - .L_8598)
.L_8598:
        /*0050*/ 	.word	0x00000000
        /*0054*/ 	.short	0x0003
        /*0056*/ 	.short	0x0020
        /*0058*/ 	.byte	0x00, 0xf0, 0x05, 0x00


	//----- nvinfo : EIATTR_KPARAM_INFO
	.align		4
.L_8599:
        /*005c*/ 	.byte	0x04, 0x17
        /*005e*/ 	.short	(.L_8601 - .L_8600)
.L_8600:
        /*0060*/ 	.word	0x00000000
        /*0064*/ 	.short	0x0002
        /*0066*/ 	.short	0x0010
        /*0068*/ 	.byte	0x00, 0xf0, 0x41, 0x00


	//----- nvinfo : EIATTR_KPARAM_INFO
	.align		4
.L_8601:
        /*006c*/ 	.byte	0x04, 0x17
        /*006e*/ 	.short	(.L_8603 - .L_8602)
.L_8602:
        /*0070*/ 	.word	0x00000000
        /*0074*/ 	.short	0x0001
        /*0076*/ 	.short	0x0004
        /*0078*/ 	.byte	0x00, 0xf0, 0x21, 0x00


	//----- nvinfo : EIATTR_KPARAM_INFO
	.align		4
.L_8603:
        /*007c*/ 	.byte	0x04, 0x17
        /*007e*/ 	.short	(.L_8605 - .L_8604)
.L_8604:
        /*0080*/ 	.word	0x00000000
        /*0084*/ 	.short	0x0000
        /*0086*/ 	.short	0x0000
        /*0088*/ 	.byte	0x00, 0xf0, 0x11, 0x00


	//----- nvinfo : EIATTR_MAXREG_COUNT
	.align		4
.L_8605:
        /*008c*/ 	.byte	0x03, 0x1b
        /*008e*/ 	.short	0x00ff


	//----- nvinfo : EIATTR_EXTERNS
	.align		4
        /*0090*/ 	.byte	0x04, 0x0f
        /*0092*/ 	.short	(.L_8607 - .L_8606)


	//   ....[0]....
	.align		4
.L_8606:
        /*0094*/ 	.word	index@(__assertfail)


	//----- nvinfo : EIATTR_MERCURY_ISA_VERSION
	.align		4
.L_8607:
        /*0098*/ 	.byte	0x03, 0x5f
        /*009a*/ 	.short	0x0000


	//----- nvinfo : EIATTR_SYSCALL_OFFSETS
	.align		4
        /*009c*/ 	.byte	0x04, 0x46
        /*009e*/ 	.short	(.L_8609 - .L_8608)


	//   ....[0]....
.L_8608:
        /*00a0*/ 	.word	0x00000ea0


	//   ....[1]....
        /*00a4*/ 	.word	0x00001d40


	//   ....[2]....
        /*00a8*/ 	.word	0x00002bf0


	//   ....[3]....
        /*00ac*/ 	.word	0x00003a60


	//   ....[4]....
        /*00b0*/ 	.word	0x00005210


	//   ....[5]....
        /*00b4*/ 	.word	0x00006130


	//   ....[6]....
        /*00b8*/ 	.word	0x00007010


	//   ....[7]....
        /*00bc*/ 	.word	0x00007ef0


	//----- nvinfo : EIATTR_EXIT_INSTR_OFFSETS
	.align		4
.L_8609:
        /*00c0*/ 	.byte	0x04, 0x1c
        /*00c2*/ 	.short	(.L_8611 - .L_8610)


	//   ....[0]....
.L_8610:
        /*00c4*/ 	.word	0x000070a0


	//   ....[1]....
        /*00c8*/ 	.word	0x000071b0


	//   ....[2]....
        /*00cc*/ 	.word	0x000071d0


	//   ....[3]....
        /*00d0*/ 	.word	0x00007260


	//   ....[4]....
        /*00d4*/ 	.word	0x00007280


	//   ....[5]....
        /*00d8*/ 	.word	0x000072a0


	//   ....[6]....
        /*00dc*/ 	.word	0x00007330


	//   ....[7]....
        /*00e0*/ 	.word	0x00007370


	//   ....[8]....
        /*00e4*/ 	.word	0x00007410


	//   ....[9]....
        /*00e8*/ 	.word	0x00007460


	//   ....[10]....
        /*00ec*/ 	.word	0x00007490


	//   ....[11]....
        /*00f0*/ 	.word	0x00007550


	//   ....[12]....
        /*00f4*/ 	.word	0x00007590


	//   ....[13]....
        /*00f8*/ 	.word	0x00007720


	//   ....[14]....
        /*00fc*/ 	.word	0x00007880


	//   ....[15]....
        /*0100*/ 	.word	0x000078c0


	//   ....[16]....
        /*0104*/ 	.word	0x00007960


	//   ....[17]....
        /*0108*/ 	.word	0x00007ae0


	//   ....[18]....
        /*010c*/ 	.word	0x00007c60


	//   ....[19]....
        /*0110*/ 	.word	0x00007dc0


	//   ....[20]....
        /*0114*/ 	.word	0x00007f00


	//   ....[21]....
        /*0118*/ 	.word	0x00007f30


	//   ....[22]....
        /*011c*/ 	.word	0x00007f50


	//----- nvinfo : EIATTR_MAX_THREADS
	.align		4
.L_8611:
        /*0120*/ 	.byte	0x04, 0x05
        /*0122*/ 	.short	(.L_8613 - .L_8612)
.L_8612:
        /*0124*/ 	.word	0x00000080
        /*0128*/ 	.word	0x00000001
        /*012c*/ 	.word	0x00000001


	//----- nvinfo : EIATTR_CRS_STACK_SIZE
	.align		4
.L_8613:
        /*0130*/ 	.byte	0x04, 0x1e
        /*0132*/ 	.short	(.L_8615 - .L_8614)
.L_8614:
        /*0134*/ 	.word	0x00000000
.L_8615:


//--------------------- .nv.info._ZN2at6native18elementwise_kernelILi128ELi2EZNS0_22gpu_kernel_impl_nocastINS0_13AUnaryFunctorIiiiZZZNS0_21remainder_kernel_cudaERNS_18TensorIteratorBaseEENKUlvE_clEvENKUlvE1_clEvEUliiE_EEEEvS5_RKT_EUliE_EEviT1_ --------------------------
	.section	.nv.info._ZN2at6native18elementwise_kernelILi128ELi2EZNS0_22gpu_kernel_impl_nocastINS0_13AUnaryFunctorIiiiZZZNS0_21remainder_kernel_cudaERNS_18TensorIteratorBaseEENKUlvE_clEvENKUlvE1_clEvEUliiE_EEEEvS5_RKT_EUliE_EEviT1_,"",@"SHT_CUDA_INFO"
	.sectionflags	@""
	.align	4


	//----- nvinfo : EIATTR_CUDA_API_VERSION
	.align		4
        /*0000*/ 	.byte	0x04, 0x37
        /*0002*/ 	.short	(.L_8617 - .L_8616)
.L_8616:
        /*0004*/ 	.word	0x00000082


	//----- nvinfo : EIATTR_SW2861232_WAR
	.align		4
.L_8617:
        /*0008*/ 	.byte	0x01, 0x35
	.zero		2


	//----- nvinfo : EIATTR_PARAM_CBANK
	.align		4
        /*000c*/ 	.byte	0x04, 0x0a
        /*000e*/ 	.short	(.L_8619 - .L_8618)
	.align		4
.L_8618:
        /*0010*/ 	.word	index@(.nv.constant0._ZN2at6native18elementwise_kernelILi128ELi2EZNS0_22gpu_kernel_impl_nocastINS0_13AUnaryFunctorIiiiZZZNS0_21remainder_kernel_cudaERNS_18TensorIteratorBaseEENKUlvE_clEvENKUlvE1_clEvEUliiE_EEEEvS5_RKT_EUliE_EEviT1_)
        /*0014*/ 	.short	0x0160
        /*0016*/ 	.short	0x0220


	//----- nvinfo : EIATTR_CBANK_PARAM_SIZE
	.align		4
.L_8619:
        /*0018*/ 	.byte	0x03, 0x19
        /*001a*/ 	.short	0x0220


	//----- nvinfo : EIATTR_KPARAM_INFO
	.align		4
        /*001c*/ 	.byte	0x04, 0x17
        /*001e*/ 	.short	(.L_8621 - .L_8620)
.L_8620:
        /*0020*/ 	.word	0x00000000
        /*0024*/ 	.short	0x0001
        /*0026*/ 	.short	0x0008
        /*0028*/ 	.byte	0x00, 0xf0, 0x61, 0x08


	//----- nvinfo : EIATTR_KPARAM_INFO
	.align		4
.L_8621:
        /*002c*/ 	.byte	0x04, 0x17
        /*002e*/ 	.short	(.L_8623 - .L_8622)
.L_8622:
        /*0030*/ 	.word	0x00000000
        /*0034*/ 	.short	0x0000
        /*0036*/ 	.short	0x0000
        /*0038*/ 	.byte	0x00, 0xf0, 0x11, 0x00


	//----- nvinfo : EIATTR_MAXREG_COUNT
	.align		4
.L_8623:
        /*003c*/ 	.byte	0x03, 0x1b
        /*003e*/ 	.short	0x0080


	//----- nvinfo : EIATTR_MERCURY_ISA_VERSION
	.align		4
        /*0040*/ 	.byte	0x03, 0x5f
        /*0042*/ 	.short	0x0000


	//----- nvinfo : EIATTR_EXIT_INSTR_OFFSETS
	.align		4
        /*0044*/ 	.byte	0x04, 0x1c
        /*0046*/ 	.short	(.L_8625 - .L_8624)


	//   ....[0]....
.L_8624:
        /*0048*/ 	.word	0x00001100


	//   ....[1]....
        /*004c*/ 	.word	0x00002160


	//----- nvinfo : EIATTR_MAX_THREADS
	.align		4
.L_8625:
        /*0050*/ 	.byte	0x04, 0x05
        /*0052*/ 	.short	(.L_8627 - .L_8626)
.L_8626:
        /*0054*/ 	.word	0x00000080
        /*0058*/ 	.word	0x00000001
        /*005c*/ 	.word	0x00000001


	//----- nvinfo : EIATTR_CRS_STACK_SIZE
	.align		4
.L_8627:
        /*0060*/ 	.byte	0x04, 0x1e
        /*0062*/ 	.short	(.L_8629 - .L_8628)
.L_8628:
        /*0064*/ 	.word	0x00000000
.L_8629:


//--------------------- .nv.info._ZN2at6native27unrolled_elementwise_kernelINS0_13AUnaryFunctorIiiiZZZNS0_21remainder_kernel_cudaERNS_18TensorIteratorBaseEENKUlvE_clEvENKUlvE1_clEvEUliiE_EESt5arrayIPcLm2EELi4E23TrivialOffsetCalculatorILi1EjESD_NS0_6memory15LoadWithoutCastENSE_16StoreWithoutCastEEEviT_T0_T2_T3_T4_T5_ --------------------------
	.section	.nv.info._ZN2at6native27unrolled_elementwise_kernelINS0_13AUnaryFunctorIiiiZZZNS0_21remainder_kernel_cudaERNS_18TensorIteratorBaseEENKUlvE_clEvENKUlvE1_clEvEUliiE_EESt5arrayIPcLm2EELi4E23TrivialOffsetCalculatorILi1EjESD_NS0_6memory15LoadWithoutCastENSE_16StoreWithoutCastEEEviT_T0_T2_T3_T4_T5_,"",@"SHT_CUDA_INFO"
	.sectionflags	@""
	.align	4


	//----- nvinfo : EIATTR_CUDA_API_VERSION
	.align		4
        /*0000*/ 	.byte	0x04, 0x37
        /*0002*/ 	.short	(.L_8631 - .L_8630)
.L_8630:
        /*0004*/ 	.word	0x00000082


	//----- nvinfo : EIATTR_SW2861232_WAR
	.align		4
.L_8631:
        /*0008*/ 	.byte	0x01, 0x35
	.zero		2


	//----- nvinfo : EIATTR_PARAM_CBANK
	.align		4
        /*000c*/ 	.byte	0x04, 0x0a
        /*000e*/ 	.short	(.L_8633 - .L_8632)
	.align		4
.L_8632:
        /*0010*/ 	.word	index@(.nv.constant0._ZN2at6native27unrolled_elementwise_kernelINS0_13AUnaryFunctorIiiiZZZNS0_21remainder_kernel_cudaERNS_18TensorIteratorBaseEENKUlvE_clEvENKUlvE1_clEvEUliiE_EESt5arrayIPcLm2EELi4E23TrivialOffsetCalculatorILi1EjESD_NS0_6memory15LoadWithoutCastENSE_16StoreWithoutCastEEEviT_T0_T2_T3_T4_T5_)
        /*0014*/ 	.short	0x0160
        /*0016*/ 	.short	0x0024


	//----- nvinfo : EIATTR_CBANK_PARAM_SIZE
	.align		4
.L_8633:
        /*0018*/ 	.byte	0x03, 0x19
        /*001a*/ 	.short	0x0024


	//----- nvinfo : EIATTR_KPARAM_INFO
	.align		4
        /*001c*/ 	.byte	0x04, 0x17
        /*001e*/ 	.short	(.L_8635 - .L_8634)
.L_8634:
        /*0020*/ 	.word	0x00000000
        /*0024*/ 	.short	0x0006
        /*0026*/ 	.short	0x0023
        /*0028*/ 	.byte	0x00, 0xf0, 0x05, 0x00


	//----- nvinfo : EIATTR_KPARAM_INFO
	.align		4
.L_8635:
        /*002c*/ 	.byte	0x04, 0x17
        /*002e*/ 	.short	(.L_8637 - .L_8636)
.L_8636:
        /*0030*/ 	.word	0x00000000
        /*0034*/ 	.short	0x0005
        /*0036*/ 	.short	0x0022
        /*0038*/ 	.byte	0x00, 0xf0, 0x05, 0x00


	//----- nvinfo : EIATTR_KPARAM_INFO
	.align		4
.L_8637:
        /*003c*/ 	.byte	0x04, 0x17
        /*003e*/ 	.short	(.L_8639 - .L_8638)
.L_8638:
        /*0040*/ 	.word	0x00000000
        /*0044*/ 	.short	0x0004
        /*0046*/ 	.short	0x0021
        /*0048*/ 	.byte	0x00, 0xf0, 0x05, 0x00


	//----- nvinfo : EIATTR_KPARAM_INFO
	.align		4
.L_8639:
        /*004c*/ 	.byte	0x04, 0x17
        /*004e*/ 	.short	(.L_8641 - .L_8640)
.L_8640:
        /*0050*/ 	.word	0x00000000
        /*0054*/ 	.short	0x0003
        /*0056*/ 	.short	0x0020
        /*0058*/ 	.byte	0x00, 0xf0, 0x05, 0x00


	//----- nvinfo : EIATTR_KPARAM_INFO
	.align		4
.L_8641:
        /*005c*/ 	.byte	0x04, 0x17
        /*005e*/ 	.short	(.L_8643 - .L_8642)
.L_8642:
        /*0060*/ 	.word	0x00000000
        /*0064*/ 	.short	0x0002
        /*0066*/ 	.short	0x0010
        /*0068*/ 	.byte	0x00, 0xf0, 0x41, 0x00


	//----- nvinfo : EIATTR_KPARAM_INFO
	.align		4
.L_8643:
        /*006c*/ 	.byte	0x04, 0x17
        /*006e*/ 	.short	(.L_8645 - .L_8644)
.L_8644:
        /*0070*/ 	.word	0x00000000
        /*0074*/ 	.short	0x0001
        /*0076*/ 	.short	0x0004
        /*0078*/ 	.byte	0x00, 0xf0, 0x21, 0x00


	//----- nvinfo : EIATTR_KPARAM_INFO
	.align		4
.L_8645:
        /*007c*/ 	.byte	0x04, 0x17
        /*007e*/ 	.short	(.L_8647 - .L_8646)
.L_8646:
        /*0080*/ 	.word	0x00000000
        /*0084*/ 	.short	0x0000
        /*0086*/ 	.short	0x0000
        /*0088*/ 	.byte	0x00, 0xf0, 0x11, 0x00


	//----- nvinfo : EIATTR_MAXREG_COUNT
	.align		4
.L_8647:
        /*008c*/ 	.byte	0x03, 0x1b
        /*008e*/ 	.short	0x00ff


	//----- nvinfo : EIATTR_MERCURY_ISA_VERSION
	.align		4
        /*0090*/ 	.byte	0x03, 0x5f
        /*0092*/ 	.short	0x0000


	//----- nvinfo : EIATTR_EXIT_INSTR_OFFSETS
	.align		4
        /*0094*/ 	.byte	0x04, 0x1c
        /*0096*/ 	.short	(.L_8649 - .L_8648)


	//   ....[0]....
.L_8648:
        /*0098*/ 	.word	0x00000b00


	//   ....[1]....
        /*009c*/ 	.word	0x00000b50


	//----- nvinfo : EIATTR_MAX_THREADS
	.align		4
.L_8649:
        /*00a0*/ 	.byte	0x04, 0x05
        /*00a2*/ 	.short	(.L_8651 - .L_8650)
.L_8650:
        /*00a4*/ 	.word	0x00000080
        /*00a8*/ 	.word	0x00000001
        /*00ac*/ 	.word	0x00000001


	//----- nvinfo : EIATTR_CRS_STACK_SIZE
	.align		4
.L_8651:
        /*00b0*/ 	.byte	0x04, 0x1e
        /*00b2*/ 	.short	(.L_8653 - .L_8652)
.L_8652:
        /*00b4*/ 	.word	0x00000000
.L_8653:


//--------------------- .nv.info._ZN2at6native29vectorized_elementwise_kernelILi2ENS0_13AUnaryFunctorIiiiZZZNS0_21remainder_kernel_cudaERNS_18TensorIteratorBaseEENKUlvE_clEvENKUlvE1_clEvEUliiE_EESt5arrayIPcLm2EEEEviT0_T1_ --------------------------
	.section	.nv.info._ZN2at6native29vectorized_elementwise_kernelILi2ENS0_13AUnaryFunctorIiiiZZZNS0_21remainder_kernel_cudaERNS_18TensorIteratorBaseEENKUlvE_clEvENKUlvE1_clEvEUliiE_EESt5arrayIPcLm2EEEEviT0_T1_,"",@"SHT_CUDA_INFO"
	.sectionflags	@""
	.align	4


	//----- nvinfo : EIATTR_CUDA_API_VERSION
	.align		4
        /*0000*/ 	.byte	0x04, 0x37
        /*0002*/ 	.short	(.L_8655 - .L_8654)
.L_8654:
        /*0004*/ 	.word	0x00000082


	//----- nvinfo : EIATTR_SW2861232_WAR
	.align		4
.L_8655:
        /*0008*/ 	.byte	0x01, 0x35
	.zero		2


	//----- nvinfo : EIATTR_PARAM_CBANK
	.align		4
        /*000c*/ 	.byte	0x04, 0x0a
        /*000e*/ 	.short	(.L_8657 - .L_8656)
	.align		4
.L_8656:
        /*0010*/ 	.word	index@(.nv.constant0._ZN2at6native29vectorized_elementwise_kernelILi2ENS0_13AUnaryFunctorIiiiZZZNS0_21remainder_kernel_cudaERNS_18TensorIteratorBaseEENKUlvE_clEvENKUlvE1_clEvEUliiE_EESt5arrayIPcLm2EEEEviT0_T1_)
        /*0014*/ 	.short	0x0160
        /*0016*/ 	.short	0x0020


	//----- nvinfo : EIATTR_CBANK_PARAM_SIZE
	.align		4
.L_8657:
        /*0018*/ 	.byte	0x03, 0x19
        /*001a*/ 	.short	0x0020


	//----- nvinfo : EIATTR_KPARAM_INFO
	.align		4
        /*001c*/ 	.byte	0x04, 0x17
        /*001e*/ 	.short	(.L_8659 - .L_8658)
.L_8658:
        /*0020*/ 	.word	0x00000000
        /*0024*/ 	.short	0x0002
        /*0026*/ 	.short	0x0010
        /*0028*/ 	.byte	0x00, 0xf0, 0x41, 0x00


	//----- nvinfo : EIATTR_KPARAM_INFO
	.align		4
.L_8659:
        /*002c*/ 	.byte	0x04, 0x17
        /*002e*/ 	.short	(.L_8661 - .L_8660)
.L_8660:
        /*0030*/ 	.word	0x00000000
        /*0034*/ 	.short	0x0001
        /*0036*/ 	.short	0x0004
        /*0038*/ 	.byte	0x00, 0xf0, 0x21, 0x00


	//----- nvinfo : EIATTR_KPARAM_INFO
	.align		4
.L_8661:
        /*003c*/ 	.byte	0x04, 0x17
        /*003e*/ 	.short	(.L_8663 - .L_8662)
.L_8662:
        /*0040*/ 	.word	0x00000000
        /*0044*/ 	.short	0x0000
        /*0046*/ 	.short	0x0000
        /*0048*/ 	.byte	0x00, 0xf0, 0x11, 0x00


	//----- nvinfo : EIATTR_MAXREG_COUNT
	.align		4
.L_8663:
        /*004c*/ 	.byte	0x03, 0x1b
        /*004e*/ 	.short	0x00ff


	//----- nvinfo : EIATTR_MERCURY_ISA_VERSION
	.align		4
        /*0050*/ 	.byte	0x03, 0x5f
        /*0052*/ 	.short	0x0000


	//----- nvinfo : EIATTR_EXIT_INSTR_OFFSETS
	.align		4
        /*0054*/ 	.byte	0x04, 0x1c
        /*0056*/ 	.short	(.L_8665 - .L_8664)


	//   ....[0]....
.L_8664:
        /*0058*/ 	.word	0x00000e10


	//   ....[1]....
        /*005c*/ 	.word	0x00002440


	//   ....[2]....
        /*0060*/ 	.word	0x00002490


	//----- nvinfo : EIATTR_MAX_THREADS
	.align		4
.L_8665:
        /*0064*/ 	.byte	0x04, 0x05
        /*0066*/ 	.short	(.L_8667 - .L_8666)
.L_8666:
        /*0068*/ 	.word	0x00000080
        /*006c*/ 	.word	0x00000001
        /*0070*/ 	.word	0x00000001


	//----- nvinfo : EIATTR_CRS_STACK_SIZE
	.align		4
.L_8667:
        /*0074*/ 	.byte	0x04, 0x1e
        /*0076*/ 	.short	(.L_8669 - .L_8668)
.L_8668:
        /*0078*/ 	.word	0x00000000
.L_8669:


//--------------------- .nv.info._ZN2at6native29vectorized_elementwise_kernelILi4ENS0_13AUnaryFunctorIiiiZZZNS0_21remainder_kernel_cudaERNS_18TensorIteratorBaseEENKUlvE_clEvENKUlvE1_clEvEUliiE_EESt5arrayIPcLm2EEEEviT0_T1_ --------------------------
	.section	.nv.info._ZN2at6native29vectorized_elementwise_kernelILi4ENS0_13AUnaryFunctorIiiiZZZNS0_21remainder_kernel_cudaERNS_18TensorIteratorBaseEENKUlvE_clEvENKUlvE1_clEvEUliiE_EESt5arrayIPcLm2EEEEviT0_T1_,"",@"SHT_CUDA_INFO"
	.sectionflags	@""
	.align	4


	//----- nvinfo : EIATTR_CUDA_API_VERSION
	.align		4
        /*0000*/ 	.byte	0x04, 0x37
        /*0002*/ 	.short	(.L_8671 - .L_8670)
.L_8670:
        /*0004*/ 	.word	0x00000082


	//----- nvinfo : EIATTR_SW2861232_WAR
	.align		4
.L_8671:
        /*0008*/ 	.byte	0x01, 0x35
	.zero		2


	//----- nvinfo : EIATTR_PARAM_CBANK
	.align		4
        /*000c*/ 	.byte	0x04, 0x0a
        /*000e*/ 	.short	(.L_8673 - .L_8672)
	.align		4
.L_8672:
        /*0010*/ 	.word	index@(.nv.constant0._ZN2at6native29vectorized_elementwise_kernelILi4ENS0_13AUnaryFunctorIiiiZZZNS0_21remainder_kernel_cudaERNS_18TensorIteratorBaseEENKUlvE_clEvENKUlvE1_clEvEUliiE_EESt5arrayIPcLm2EEEEviT0_T1_)
        /*0014*/ 	.short	0x0160
        /*0016*/ 	.short	0x0020


	//----- nvinfo : EIATTR_CBANK_PARAM_SIZE
	.align		4
.L_8673:
        /*0018*/ 	.byte	0x03, 0x19
        /*001a*/ 	.short	0x0020


	//----- nvinfo : EIATTR_KPARAM_INFO
	.align		4
        /*001c*/ 	.byte	0x04, 0x17
        /*001e*/ 	.short	(.L_8675 - .L_8674)
.L_8674:
        /*0020*/ 	.word	0x00000000
        /*0024*/ 	.short	0x0002
        /*0026*/ 	.short	0x0010
        /*0028*/ 	.byte	0x00, 0xf0, 0x41, 0x00


	//----- nvinfo : EIATTR_KPARAM_INFO
	.align		4
.L_8675:
        /*002c*/ 	.byte	0x04, 0x17
        /*002e*/ 	.short	(.L_8677 - .L_8676)
.L_8676:
        /*0030*/ 	.word	0x00000000
        /*0034*/ 	.short	0x0001
        /*0036*/ 	.short	0x0004
        /*0038*/ 	.byte	0x00, 0xf0, 0x21, 0x00


	//----- nvinfo : EIATTR_KPARAM_INFO
	.align		4
.L_8677:
        /*003c*/ 	.byte	0x04, 0x17
        /*003e*/ 	.short	(.L_8679 - .L_8678)
.L_8678:
        /*0040*/ 	.word	0x00000000
        /*0044*/ 	.short	0x0000
        /*0046*/ 	.short	0x0000
        /*0048*/ 	.byte	0x00, 0xf0, 0x11, 0x00


	//----- nvinfo : EIATTR_MAXREG_COUNT
	.align		4
.L_8679:
        /*004c*/ 	.byte	0x03, 0x1b
        /*004e*/ 	.short	0x00ff


	//----- nvinfo : EIATTR_MERCURY_ISA_VERSION
	.align		4
        /*0050*/ 	.byte	0x03, 0x5f
        /*0052*/ 	.short	0x0000


	//----- nvinfo : EIATTR_EXIT_INSTR_OFFSETS
	.align		4
        /*0054*/ 	.byte	0x04, 0x1c
        /*0056*/ 	.short	(.L_8681 - .L_8680)


	//   ....[0]....
.L_8680:
        /*0058*/ 	.word	0x00000de0


	//   ....[1]....
        /*005c*/ 	.word	0x00002410


	//   ....[2]....
        /*0060*/ 	.word	0x00002460


	//----- nvinfo : EIATTR_MAX_THREADS
	.align		4
.L_8681:
        /*0064*/ 	.byte	0x04, 0x05
        /*0066*/ 	.short	(.L_8683 - .L_8682)
.L_8682:
        /*0068*/ 	.word	0x00000080
        /*006c*/ 	.word	0x00000001
        /*0070*/ 	.word	0x00000001


	//----- nvinfo : EIATTR_CRS_STACK_SIZE
	.align		4
.L_8683:
        /*0074*/ 	.byte	0x04, 0x1e
        /*0076*/ 	.short	(.L_8685 - .L_8684)
.L_8684:
        /*0078*/ 	.word	0x00000000
.L_8685:


//--------------------- .nv.info._ZN2at6native29vectorized_elementwise_kernelILi8ENS0_13AUnaryFunctorIiiiZZZNS0_21remainder_kernel_cudaERNS_18TensorIteratorBaseEENKUlvE_clEvENKUlvE1_clEvEUliiE_EESt5arrayIPcLm2EEEEviT0_T1_ --------------------------
	.section	.nv.info._ZN2at6native29vectorized_elementwise_kernelILi8ENS0_13AUnaryFunctorIiiiZZZNS0_21remainder_kernel_cudaERNS_18TensorIteratorBaseEENKUlvE_clEvENKUlvE1_clEvEUliiE_EESt5arrayIPcLm2EEEEviT0_T1_,"",@"SHT_CUDA_INFO"
	.sectionflags	@""
	.align	4


	//----- nvinfo : EIATTR_CUDA_API_VERSION
	.align		4
        /*0000*/ 	.byte	0x04, 0x37
        /*0002*/ 	.short	(.L_8687 - .L_8686)
.L_8686:
        /*0004*/ 	.word	0x00000082


	//----- nvinfo : EIATTR_SW2861232_WAR
	.align		4
.L_8687:
        /*0008*/ 	.byte	0x01, 0x35
	.zero		2


	//----- nvinfo : EIATTR_PARAM_CBANK
	.align		4
        /*000c*/ 	.byte	0x04, 0x0a
        /*000e*/ 	.short	(.L_8689 - .L_8688)
	.align		4
.L_8688:
        /*0010*/ 	.word	index@(.nv.constant0._ZN2at6native29vectorized_elementwise_kernelILi8ENS0_13AUnaryFunctorIiiiZZZNS0_21remainder_kernel_cudaERNS_18TensorIteratorBaseEENKUlvE_clEvENKUlvE1_clEvEUliiE_EESt5arrayIPcLm2EEEEviT0_T1_)
        /*0014*/ 	.short	0x0160
        /*0016*/ 	.short	0x0020


	//----- nvinfo : EIATTR_CBANK_PARAM_SIZE
	.align		4
.L_8689:
        /*0018*/ 	.byte	0x03, 0x19
        /*001a*/ 	.short	0x0020


	//----- nvinfo : EIATTR_KPARAM_INFO
	.align		4
        /*001c*/ 	.byte	0x04, 0x17
        /*001e*/ 	.short	(.L_8691 - .L_8690)
.L_8690:
        /*0020*/ 	.word	0x00000000
        /*0024*/ 	.short	0x0002
        /*0026*/ 	.short	0x0010
        /*0028*/ 	.byte	0x00, 0xf0, 0x41, 0x00


	//----- nvinfo : EIATTR_KPARAM_INFO
	.align		4
.L_8691:
        /*002c*/ 	.byte	0x04, 0x17
        /*002e*/ 	.short	(.L_8693 - .L_8692)
.L_8692:
        /*0030*/ 	.word	0x00000000
        /*0034*/ 	.short	0x0001
        /*0036*/ 	.short	0x0004
        /*0038*/ 	.byte	0x00, 0xf0, 0x21, 0x00


	//----- nvinfo : EIATTR_KPARAM_INFO
	.align		4
.L_8693:
        /*003c*/ 	.byte	0x04, 0x17
        /*003e*/ 	.short	(.L_8695 - .L_8694)
.L_8694:
        /*0040*/ 	.word	0x00000000
        /*0044*/ 	.short	0x0000
        /*0046*/ 	.short	0x0000
        /*0048*/ 	.byte	0x00, 0xf0, 0x11, 0x00


	//----- nvinfo : EIATTR_MAXREG_COUNT
	.align		4
.L_8695:
        /*004c*/ 	.byte	0x03, 0x1b
        /*004e*/ 	.short	0x00ff


	//----- nvinfo : EIATTR_MERCURY_ISA_VERSION
	.align		4
        /*0050*/ 	.byte	0x03, 0x5f
        /*0052*/ 	.short	0x0000


	//----- nvinfo : EIATTR_EXIT_INSTR_OFFSETS
	.align		4
        /*0054*/ 	.byte	0x04, 0x1c
        /*0056*/ 	.short	(.L_8697 - .L_8696)


	//   ....[0]....
.L_8696:
        /*0058*/ 	.word	0x00000010


	//----- nvinfo : EIATTR_MAX_THREADS
	.align		4
.L_8697:
        /*005c*/ 	.byte	0x04, 0x05
        /*005e*/ 	.short	(.L_8699 - .L_8698)
.L_8698:
        /*0060*/ 	.word	0x00000080
        /*0064*/ 	.word	0x00000001
        /*0068*/ 	.word	0x00000001
.L_8699:


//--------------------- .nv.info._ZN2at6native18elementwise_kernelILi128ELi4EZNS0_15gpu_kernel_implINS0_13BinaryFunctorIaaaZZZNS0_21remainder_kernel_cudaERNS_18TensorIteratorBaseEENKUlvE_clEvENKUlvE0_clEvEUlaaE_EEEEvS5_RKT_EUliE_EEviT1_ --------------------------
	.section	.nv.info._ZN2at6native18elementwise_kernelILi128ELi4EZNS0_15gpu_kernel_implINS0_13BinaryFunctorIaaaZZZNS0_21remainder_kernel_cudaERNS_18TensorIteratorBaseEENKUlvE_clEvENKUlvE0_clEvEUlaaE_EEEEvS5_RKT_EUliE_EEviT1_,"",@"SHT_CUDA_INFO"
	.sectionflags	@""
	.align	4


	//----- nvinfo : EIATTR_CUDA_API_VERSION
	.align		4
        /*0000*/ 	.byte	0x04, 0x37
        /*0002*/ 	.short	(.L_8701 - .L_8700)
.L_8700:
        /*0004*/ 	.word	0x00000082


	//----- nvinfo : EIATTR_SW2861232_WAR
	.align		4
.L_8701:
        /*0008*/ 	.byte	0x01, 0x35
	.zero		2


	//----- nvinfo : EIATTR_PARAM_CBANK
	.align		4
        /*000c*/ 	.byte	0x04, 0x0a
        /*000e*/ 	.short	(.L_8703 - .L_8702)
	.align		4
.L_8702:
        /*0010*/ 	.word	index@(.nv.constant0._ZN2at6native18elementwise_kernelILi128ELi4EZNS0_15gpu_kernel_implINS0_13BinaryFunctorIaaaZZZNS0_21remainder_kernel_cudaERNS_18TensorIteratorBaseEENKUlvE_clEvENKUlvE0_clEvEUlaaE_EEEEvS5_RKT_EUliE_EEviT1_)
        /*0014*/ 	.short	0x0160
        /*0016*/ 	.short	0x0290


	//----- nvinfo : EIATTR_CBANK_PARAM_SIZE
	.align		4
.L_8703:
        /*0018*/ 	.byte	0x03, 0x19
        /*001a*/ 	.short	0x0290


	//----- nvinfo : EIATTR_KPARAM_INFO
	.align		4
        /*001c*/ 	.byte	0x04, 0x17
        /*001e*/ 	.short	(.L_8705 - .L_8704)
.L_8704:
        /*0020*/ 	.word	0x00000000
        /*0024*/ 	.short	0x0001
        /*0026*/ 	.short	0x0008
        /*0028*/ 	.byte	0x00, 0xf0, 0x21, 0x0a


	//----- nvinfo : EIATTR_KPARAM_INFO
	.align		4
.L_8705:
        /*002c*/ 	.byte	0x04, 0x17
        /*002e*/ 	.short	(.L_8707 - .L_8706)
.L_8706:
        /*0030*/ 	.word	0x00000000
        /*0034*/ 	.short	0x0000
        /*0036*/ 	.short	0x0000
        /*0038*/ 	.byte	0x00, 0xf0, 0x11, 0x00


	//----- nvinfo : EIATTR_MAXREG_COUNT
	.align		4
.L_8707:
        /*003c*/ 	.byte	0x03, 0x1b
        /*003e*/ 	.short	0x0080


	//----- nvinfo : EIATTR_EXTERNS
	.align		4
        /*0040*/ 	.byte	0x04, 0x0f
        /*0042*/ 	.short	(.L_8709 - .L_8708)


	//   ....[0]....
	.align		4
.L_8708:
        /*0044*/ 	.word	index@(__assertfail)


	//----- nvinfo : EIATTR_MERCURY_ISA_VERSION
	.align		4
.L_8709:
        /*0048*/ 	.byte	0x03, 0x5f
        /*004a*/ 	.short	0x0000


	//----- nvinfo : EIATTR_SYSCALL_OFFSETS
	.align		4
        /*004c*/ 	.byte	0x04, 0x46
        /*004e*/ 	.short	(.L_8711 - .L_8710)


	//   ....[0]....
.L_8710:
        /*0050*/ 	.word	0x00001ed0


	//   ....[1]....
        /*0054*/ 	.word	0x00002d60


	//   ....[2]....
        /*0058*/ 	.word	0x00003ea0


	//   ....[3]....
        /*005c*/ 	.word	0x00005e00


	//   ....[4]....
        /*0060*/ 	.word	0x00006c90


	//   ....[5]....
        /*0064*/ 	.word	0x00007dd0


	//   ....[6]....
        /*0068*/ 	.word	0x00009d00


	//   ....[7]....
        /*006c*/ 	.word	0x0000ab90


	//   ....[8]....
        /*0070*/ 	.word	0x0000bcd0


	//   ....[9]....
        /*0074*/ 	.word	0x0000dc10


	//   ....[10]....
        /*0078*/ 	.word	0x0000eaa0


	//   ....[11]....
        /*007c*/ 	.word	0x0000fbe0


	//----- nvinfo : EIATTR_EXIT_INSTR_OFFSETS
	.align		4
.L_8711:
        /*0080*/ 	.byte	0x04, 0x1c
        /*0082*/ 	.short	(.L_8713 - .L_8712)


	//   ....[0]....
.L_8712:
        /*0084*/ 	.word	0x0000bdb0


	//   ....[1]....
        /*0088*/ 	.word	0x0000edd0


	//   ....[2]....
        /*008c*/ 	.word	0x0000edf0


	//   ....[3]....
        /*0090*/ 	.word	0x0000eeb0


	//   ....[4]....
        /*0094*/ 	.word	0x0000eef0


	//   ....[5]....
        /*0098*/ 	.word	0x0000ef30


	//   ....[6]....
        /*009c*/ 	.word	0x0000efc0


	//   ....[7]....
        /*00a0*/ 	.word	0x0000f000


	//   ....[8]....
        /*00a4*/ 	.word	0x0000f0a0


	//   ....[9]....
        /*00a8*/ 	.word	0x0000f0f0


	//   ....[10]....
        /*00ac*/ 	.word	0x0000f140


	//   ....[11]....
        /*00b0*/ 	.word	0x0000f200


	//   ....[12]....
        /*00b4*/ 	.word	0x0000f260


	//   ....[13]....
        /*00b8*/ 	.word	0x0000f3f0


	//   ....[14]....
        /*00bc*/ 	.word	0x0000f550


	//   ....[15]....
        /*00c0*/ 	.word	0x0000f590


	//   ....[16]....
        /*00c4*/ 	.word	0x0000f650


	//   ....[17]....
        /*00c8*/ 	.word	0x0000f7d0


	//   ....[18]....
        /*00cc*/ 	.word	0x0000f950


	//   ....[19]....
        /*00d0*/ 	.word	0x0000fab0


	//   ....[20]....
        /*00d4*/ 	.word	0x0000fbf0


	//   ....[21]....
        /*00d8*/ 	.word	0x0000fc50


	//   ....[22]....
        /*00dc*/ 	.word	0x0000fc90


	//----- nvinfo : EIATTR_MAX_THREADS
	.align		4
.L_8713:
        /*00e0*/ 	.byte	0x04, 0x05
        /*00e2*/ 	.short	(.L_8715 - .L_8714)
.L_8714:
        /*00e4*/ 	.word	0x00000080
        /*00e8*/ 	.word	0x00000001
        /*00ec*/ 	.word	0x00000001


	//----- nvinfo : EIATTR_CRS_STACK_SIZE
	.align		4
.L_8715:
        /*00f0*/ 	.byte	0x04, 0x1e
        /*00f2*/ 	.short	(.L_8717 - .L_8716)
.L_8716:
        /*00f4*/ 	.word	0x00000000
.L_8717:


//--------------------- .nv.info._ZN2at6native27unrolled_elementwise_kernelINS0_13BinaryFunctorIaaaZZZNS0_21remainder_kernel_cudaERNS_18TensorIteratorBaseEENKUlvE_clEvENKUlvE0_clEvEUlaaE_EESt5arrayIPcLm3EELi4E23TrivialOffsetCalculatorILi2EjESC_ILi1EjENS0_6memory12LoadWithCastILi2EEENSF_13StoreWithCastILi1EEEEEviT_T0_T2_T3_T4_T5_ --------------------------
	.section	.nv.info._ZN2at6native27unrolled_elementwise_kernelINS0_13BinaryFunctorIaaaZZZNS0_21remainder_kernel_cudaERNS_18TensorIteratorBaseEENKUlvE_clEvENKUlvE0_clEvEUlaaE_EESt5arrayIPcLm3EELi4E23TrivialOffsetCalculatorILi2EjESC_ILi1EjENS0_6memory12LoadWithCastILi2EEENSF_13StoreWithCastILi1EEEEEviT_T0_T2_T3_T4_T5_,"",@"SHT_CUDA_INFO"
	.sectionflags	@""
	.align	4


	//----- nvinfo : EIATTR_CUDA_API_VERSION
	.align		4
        /*0000*/ 	.byte	0x04, 0x37
        /*0002*/ 	.short	(.L_8719 - .L_8718)
.L_8718:
        /*0004*/ 	.word	0x00000082


	//----- nvinfo : EIATTR_SW2861232_WAR
	.align		4
.L_8719:
        /*0008*/ 	.byte	0x01, 0x35
	.zero		2


	//----- nvinfo : EIATTR_PARAM_CBANK
	.align		4
        /*000c*/ 	.byte	0x04, 0x0a
        /*000e*/ 	.short	(.L_8721 - .L_8720)
	.align		4
.L_8720:
        /*0010*/ 	.word	index@(.nv.constant0._ZN2at6native27unrolled_elementwise_kernelINS0_13BinaryFunctorIaaaZZZNS0_21remainder_kernel_cudaERNS_18TensorIteratorBaseEENKUlvE_clEvENKUlvE0_clEvEUlaaE_EESt5arrayIPcLm3EELi4E23TrivialOffsetCalculatorILi2EjESC_ILi1EjENS0_6memory12LoadWithCastILi2EEENSF_13StoreWithCastILi1EEEEEviT_T0_T2_T3_T4_T5_)
        /*0014*/ 	.short	0x0160
        /*0016*/ 	.short	0x0038


	//----- nvinfo : EIATTR_CBANK_PARAM_SIZE
	.align		4
.L_8721:
        /*0018*/ 	.byte	0x03, 0x19
        /*001a*/ 	.short	0x0038


	//----- nvinfo : EIATTR_KPARAM_INFO
	.align		4
        /*001c*/ 	.byte	0x04, 0x17
        /*001e*/ 	.short	(.L_8723 - .L_8722)
.L_8722:
        /*0020*/ 	.word	0x00000000
        /*0024*/ 	.short	0x0006
        /*0026*/ 	.short	0x0030
        /*0028*/ 	.byte	0x00, 0xf0, 0x21, 0x00


	//----- nvinfo : EIATTR_KPARAM_INFO
	.align		4
.L_8723:
        /*002c*/ 	.byte	0x04, 0x17
        /*002e*/ 	.short	(.L_8725 - .L_8724)
.L_8724:
        /*0030*/ 	.word	0x00000000
        /*0034*/ 	.short	0x0005
        /*0036*/ 	.short	0x0024
        /*0038*/ 	.byte	0x00, 0xf0, 0x31, 0x00


	//----- nvinfo : EIATTR_KPARAM_INFO
	.align		4
.L_8725:
        /*003c*/ 	.byte	0x04, 0x17
        /*003e*/ 	.short	(.L_8727 - .L_8726)
.L_8726:
        /*0040*/ 	.word	0x00000000
        /*0044*/ 	.short	0x0004
        /*0046*/ 	.short	0x0021
        /*0048*/ 	.byte	0x00, 0xf0, 0x05, 0x00


	//----- nvinfo : EIATTR_KPARAM_INFO
	.align		4
.L_8727:
        /*004c*/ 	.byte	0x04, 0x17
        /*004e*/ 	.short	(.L_8729 - .L_8728)
.L_8728:
        /*0050*/ 	.word	0x00000000
        /*0054*/ 	.short	0x0003
        /*0056*/ 	.short	0x0020
        /*0058*/ 	.byte	0x00, 0xf0, 0x05, 0x00


	//----- nvinfo : EIATTR_KPARAM_INFO
	.align		4
.L_8729:
        /*005c*/ 	.byte	0x04, 0x17
        /*005e*/ 	.short	(.L_8731 - .L_8730)
.L_8730:
        /*0060*/ 	.word	0x00000000
        /*0064*/ 	.short	0x0002
        /*0066*/ 	.short	0x0008
        /*0068*/ 	.byte	0x00, 0xf0, 0x61, 0x00


	//----- nvinfo : EIATTR_KPARAM_INFO
	.align		4
.L_8731:
        /*006c*/ 	.byte	0x04, 0x17
        /*006e*/ 	.short	(.L_8733 - .L_8732)
.L_8732:
        /*0070*/ 	.word	0x00000000
        /*0074*/ 	.short	0x0001
        /*0076*/ 	.short	0x0004
        /*0078*/ 	.byte	0x00, 0xf0, 0x05, 0x00


	//----- nvinfo : EIATTR_KPARAM_INFO
	.align		4
.L_8733:
        /*007c*/ 	.byte	0x04, 0x17
        /*007e*/ 	.short	(.L_8735 - .L_8734)
.L_8734:
        /*0080*/ 	.word	0x00000000
        /*0084*/ 	.short	0x0000
        /*0086*/ 	.short	0x0000
        /*0088*/ 	.byte	0x00, 0xf0, 0x11, 0x00


	//----- nvinfo : EIATTR_MAXREG_COUNT
	.align		4
.L_8735:
        /*008c*/ 	.byte	0x03, 0x1b
        /*008e*/ 	.short	0x00ff


	//----- nvinfo : EIATTR_EXTERNS
	.align		4
        /*0090*/ 	.byte	0x04, 0x0f
        /*0092*/ 	.short	(.L_8737 - .L_8736)


	//   ....[0]....
	.align		4
.L_8736:
        /*0094*/ 	.word	index@(__assertfail)


	//----- nvinfo : EIATTR_MERCURY_ISA_VERSION
	.align		4
.L_8737:
        /*0098*/ 	.byte	0x03, 0x5f
        /*009a*/ 	.short	0x0000


	//----- nvinfo : EIATTR_SYSCALL_OFFSETS
	.align		4
        /*009c*/ 	.byte	0x04, 0x46
        /*009e*/ 	.short	(.L_8739 - .L_8738)


	//   ....[0]....
.L_8738:
        /*00a0*/ 	.word	0x00000f40


	//   ....[1]....
        /*00a4*/ 	.word	0x00001de0


	//   ....[2]....
        /*00a8*/ 	.word	0x00002d00


	//   ....[3]....
        /*00ac*/ 	.word	0x00003ba0


	//   ....[4]....
        /*00b0*/ 	.word	0x00004ad0


	//   ....[5]....
        /*00b4*/ 	.word	0x00005970


	//   ....[6]....
        /*00b8*/ 	.word	0x00006880


	//   ....[7]....
        /*00bc*/ 	.word	0x00007720


	//   ....[8]....
        /*00c0*/ 	.word	0x00009140


	//   ....[9]....
        /*00c4*/ 	.word	0x0000a180


	//   ....[10]....
        /*00c8*/ 	.word	0x0000b180


	//   ....[11]....
        /*00cc*/ 	.word	0x0000c180


	//----- nvinfo : EIATTR_EXIT_INSTR_OFFSETS
	.align		4
.L_8739:
        /*00d0*/ 	.byte	0x04, 0x1c
        /*00d2*/ 	.short	(.L_8741 - .L_8740)


	//   ....[0]....
.L_8740:
        /*00d4*/ 	.word	0x0000b260


	//   ....[1]....
        /*00d8*/ 	.word	0x0000b370


	//   ....[2]....
        /*00dc*/ 	.word	0x0000b390


	//   ....[3]....
        /*00e0*/ 	.word	0x0000b450


	//   ....[4]....
        /*00e4*/ 	.word	0x0000b490


	//   ....[5]....
        /*00e8*/ 	.word	0x0000b4d0


	//   ....[6]....
        /*00ec*/ 	.word	0x0000b560


	//   ....[7]....
        /*00f0*/ 	.word	0x0000b5a0


	//   ....[8]....
        /*00f4*/ 	.word	0x0000b640


	//   ....[9]....
        /*00f8*/ 	.word	0x0000b690


	//   ....[10]....
        /*00fc*/ 	.word	0x0000b6e0


	//   ....[11]....
        /*0100*/ 	.word	0x0000b7a0


	//   ....[12]....
        /*0104*/ 	.word	0x0000b800


	//   ....[13]....
        /*0108*/ 	.word	0x0000b990


	//   ....[14]....
        /*010c*/ 	.word	0x0000baf0


	//   ....[15]....
        /*0110*/ 	.word	0x0000bb30


	//   ....[16]....
        /*0114*/ 	.word	0x0000bbf0


	//   ....[17]....
        /*0118*/ 	.word	0x0000bd70


	//   ....[18]....
        /*011c*/ 	.word	0x0000bef0


	//   ....[19]....
        /*0120*/ 	.word	0x0000c050


	//   ....[20]....
        /*0124*/ 	.word	0x0000c190


	//   ....[21]....
        /*0128*/ 	.word	0x0000c1f0


	//   ....[22]....
        /*012c*/ 	.word	0x0000c230


	//----- nvinfo : EIATTR_MAX_THREADS
	.align		4
.L_8741:
        /*0130*/ 	.byte	0x04, 0x05
        /*0132*/ 	.short	(.L_8743 - .L_8742)
.L_8742:
        /*0134*/ 	.word	0x00000080
        /*0138*/ 	.word	0x00000001
        /*013c*/ 	.word	0x00000001


	//----- nvinfo : EIATTR_CRS_STACK_SIZE
	.align		4
.L_8743:
        /*0140*/ 	.byte	0x04, 0x1e
        /*0142*/ 	.short	(.L_8745 - .L_8744)
.L_8744:
        /*0144*/ 	.word	0x00000000
.L_8745:


//--------------------- .nv.info._ZN2at6native18elementwise_kernelILi128ELi4EZNS0_22gpu_kernel_impl_nocastINS0_13BinaryFunctorIaaaZZZNS0_21remainder_kernel_cudaERNS_18TensorIteratorBaseEENKUlvE_clEvENKUlvE0_clEvEUlaaE_EEEEvS5_RKT_EUliE_EEviT1_ --------------------------
	.section	.nv.info._ZN2at6native18elementwise_kernelILi128ELi4EZNS0_22gpu_kernel_impl_nocastINS0_13BinaryFunctorIaaaZZZNS0_21remainder_kernel_cudaERNS_18TensorIteratorBaseEENKUlvE_clEvENKUlvE0_clEvEUlaaE_EEEEvS5_RKT_EUliE_EEviT1_,"",@"SHT_CUDA_INFO"
	.sectionflags	@""
	.align	4


	//----- nvinfo : EIATTR_CUDA_API_VERSION
	.align		4
        /*0000*/ 	.byte	0x04, 0x37
        /*0002*/ 	.short	(.L_8747 - .L_8746)
.L_8746:
        /*0004*/ 	.word	0x00000082


	//----- nvinfo : EIATTR_SW2861232_WAR
	.align		4
.L_8747:
        /*0008*/ 	.byte	0x01, 0x35
	.zero		2


	//----- nvinfo : EIATTR_PARAM_CBANK
	.align		4
        /*000c*/ 	.byte	0x04, 0x0a
        /*000e*/ 	.short	(.L_8749 - .L_8748)
	.align		4
.L_8748:
        /*0010*/ 	.word	index@(.nv.constant0._ZN2at6native18elementwise_kernelILi128ELi4EZNS0_22gpu_kernel_impl_nocastINS0_13BinaryFunctorIaaaZZZNS0_21remainder_kernel_cudaERNS_18TensorIteratorBaseEENKUlvE_clEvENKUlvE0_clEvEUlaaE_EEEEvS5_RKT_EUliE_EEviT1_)
        /*0014*/ 	.short	0x0160
        /*0016*/ 	.short	0x0290


	//----- nvinfo : EIATTR_CBANK_PARAM_SIZE
	.align		4
.L_8749:
        /*0018*/ 	.byte	0x03, 0x19
        /*001a*/ 	.short	0x0290


	//----- nvinfo : EIATTR_KPARAM_INFO
	.align		4
        /*001c*/ 	.byte	0x04, 0x17
        /*001e*/ 	.short	(.L_8751 - .L_8750)
.L_8750:
        /*0020*/ 	.word	0x00000000
        /*0024*/ 	.short	0x0001
        /*0026*/ 	.short	0x0008
        /*0028*/ 	.byte	0x00, 0xf0, 0x21, 0x0a


	//----- nvinfo : EIATTR_KPARAM_INFO
	.align		4
.L_8751:
        /*002c*/ 	.byte	0x04, 0x17
        /*002e*/ 	.short	(.L_8753 - .L_8752)
.L_8752:
        /*0030*/ 	.word	0x00000000
        /*0034*/ 	.short	0x0000
        /*0036*/ 	.short	0x0000
        /*0038*/ 	.byte	0x00, 0xf0, 0x11, 0x00


	//----- nvinfo : EIATTR_MAXREG_COUNT
	.align		4
.L_8753:
        /*003c*/ 	.byte	0x03, 0x1b
        /*003e*/ 	.short	0x0080


	//----- nvinfo : EIATTR_MERCURY_ISA_VERSION
	.align		4
        /*0040*/ 	.byte	0x03, 0x5f
        /*0042*/ 	.short	0x0000


	//----- nvinfo : EIATTR_EXIT_INSTR_OFFSETS
	.align		4
        /*0044*/ 	.byte	0x04, 0x1c
        /*0046*/ 	.short	(.L_8755 - .L_8754)


	//   ....[0]....
.L_8754:
        /*0048*/ 	.word	0x000037d0


	//   ....[1]....
        /*004c*/ 	.word	0x00004a10


	//----- nvinfo : EIATTR_MAX_THREADS
	.align		4
.L_8755:
        /*0050*/ 	.byte	0x04, 0x05
        /*0052*/ 	.short	(.L_8757 - .L_8756)
.L_8756:
        /*0054*/ 	.word	0x00000080
        /*0058*/ 	.word	0x00000001
        /*005c*/ 	.word	0x00000001


	//----- nvinfo : EIATTR_CRS_STACK_SIZE
	.align		4
.L_8757:
        /*0060*/ 	.byte	0x04, 0x1e
        /*0062*/ 	.short	(.L_8759 - .L_8758)
.L_8758:
        /*0064*/ 	.word	0x00000000
.L_8759:


//--------------------- .nv.info._ZN2at6native27unrolled_elementwise_kernelINS0_13BinaryFunctorIaaaZZZNS0_21remainder_kernel_cudaERNS_18TensorIteratorBaseEENKUlvE_clEvENKUlvE0_clEvEUlaaE_EESt5arrayIPcLm3EELi4E23TrivialOffsetCalculatorILi2EjESC_ILi1EjENS0_6memory15LoadWithoutCastENSF_16StoreWithoutCastEEEviT_T0_T2_T3_T4_T5_ --------------------------
	.section	.nv.info._ZN2at6native27unrolled_elementwise_kernelINS0_13BinaryFunctorIaaaZZZNS0_21remainder_kernel_cudaERNS_18TensorIteratorBaseEENKUlvE_clEvENKUlvE0_clEvEUlaaE_EESt5arrayIPcLm3EELi4E23TrivialOffsetCalculatorILi2EjESC_ILi1EjENS0_6memory15LoadWithoutCastENSF_16StoreWithoutCastEEEviT_T0_T2_T3_T4_T5_,"",@"SHT_CUDA_INFO"
	.sectionflags	@""
	.align	4


	//----- nvinfo : EIATTR_CUDA_API_VERSION
	.align		4
        /*0000*/ 	.byte	0x04, 0x37
        /*0002*/ 	.short	(.L_8761 - .L_8760)
.L_8760:
        /*0004*/ 	.word	0x00000082


	//----- nvinfo : EIATTR_SW2861232_WAR
	.align		4
.L_8761:
        /*0008*/ 	.byte	0x01, 0x35
	.zero		2


	//----- nvinfo : EIATTR_PARAM_CBANK
	.align		4
        /*000c*/ 	.byte	0x04, 0x0a
        /*000e*/ 	.short	(.L_8763 - .L_8762)
	.align		4
.L_8762:
        /*0010*/ 	.word	index@(.nv.constant0._ZN2at6native27unrolled_elementwise_kernelINS0_13BinaryFunctorIaaaZZZNS0_21remainder_kernel_cudaERNS_18TensorIteratorBaseEENKUlvE_clEvENKUlvE0_clEvEUlaaE_EESt5arrayIPcLm3EELi4E23TrivialOffsetCalculatorILi2EjESC_ILi1EjENS0_6memory15LoadWithoutCastENSF_16StoreWithoutCastEEEviT_T0_T2_T3_T4_T5_)
        /*0014*/ 	.short	0x0160
        /*0016*/ 	.short	0x0024


	//----- nvinfo : EIATTR_CBANK_PARAM_SIZE
	.align		4
.L_8763:
        /*0018*/ 	.byte	0x03, 0x19
        /*001a*/ 	.short	0x0024


	//----- nvinfo : EIATTR_KPARAM_INFO
	.align		4
        /*001c*/ 	.byte	0x04, 0x17
        /*001e*/ 	.short	(.L_8765 - .L_8764)
.L_8764:
        /*0020*/ 	.word	0x00000000
        /*0024*/ 	.short	0x0006
        /*0026*/ 	.short	0x0023
        /*0028*/ 	.byte	0x00, 0xf0, 0x05, 0x00


	//----- nvinfo : EIATTR_KPARAM_INFO
	.align		4
.L_8765:
        /*002c*/ 	.byte	0x04, 0x17
        /*002e*/ 	.short	(.L_8767 - .L_8766)
.L_8766:
        /*0030*/ 	.word	0x00000000
        /*0034*/ 	.short	0x0005
        /*0036*/ 	.short	0x0022
        /*0038*/ 	.byte	0x00, 0xf0, 0x05, 0x00


	//----- nvinfo : EIATTR_KPARAM_INFO
	.align		4
.L_8767:
        /*003c*/ 	.byte	0x04, 0x17
        /*003e*/ 	.short	(.L_8769 - .L_8768)
.L_8768:
        /*0040*/ 	.word	0x00000000
        /*0044*/ 	.short	0x0004
        /*0046*/ 	.short	0x0021
        /*0048*/ 	.byte	0x00, 0xf0, 0x05, 0x00


	//----- nvinfo : EIATTR_KPARAM_INFO
	.align		4
.L_8769:
        /*004c*/ 	.byte	0x04, 0x17
        /*004e*/ 	.short	(.L_8771 - .L_8770)
.L_8770:
        /*0050*/ 	.word	0x00000000
        /*0054*/ 	.short	0x0003
        /*0056*/ 	.short	0x0020
        /*0058*/ 	.byte	0x00, 0xf0, 0x05, 0x00


	//----- nvinfo : EIATTR_KPARAM_INFO
	.align		4
.L_8771:
        /*005c*/ 	.byte	0x04, 0x17
        /*005e*/ 	.short	(.L_8773 - .L_8772)
.L_8772:
        /*0060*/ 	.word	0x00000000
        /*0064*/ 	.short	0x0002
        /*0066*/ 	.short	0x0008
        /*0068*/ 	.byte	0x00, 0xf0, 0x61, 0x00


	//----- nvinfo : EIATTR_KPARAM_INFO
	.align		4
.L_8773:
        /*006c*/ 	.byte	0x04, 0x17
        /*006e*/ 	.short	(.L_8775 - .L_8774)
.L_8774:
        /*0070*/ 	.word	0x00000000
        /*0074*/ 	.short	0x0001
        /*0076*/ 	.short	0x0004
        /*0078*/ 	.byte	0x00, 0xf0, 0x05, 0x00


	//----- nvinfo : EIATTR_KPARAM_INFO
	.align		4
.L_8775:
        /*007c*/ 	.byte	0x04, 0x17
        /*007e*/ 	.short	(.L_8777 - .L_8776)
.L_8776:
        /*0080*/ 	.word	0x00000000
        /*0084*/ 	.short	0x0000
        /*0086*/ 	.short	0x0000
        /*0088*/ 	.byte	0x00, 0xf0, 0x11, 0x00


	//----- nvinfo : EIATTR_MAXREG_COUNT
	.align		4
.L_8777:
        /*008c*/ 	.byte	0x03, 0x1b
        /*008e*/ 	.short	0x00ff


	//----- nvinfo : EIATTR_MERCURY_ISA_VERSION
	.align		4
        /*0090*/ 	.byte	0x03, 0x5f
        /*0092*/ 	.short	0x0000


	//----- nvinfo : EIATTR_EXIT_INSTR_OFFSETS
	.align		4
        /*0094*/ 	.byte	0x04, 0x1c
        /*0096*/ 	.short	(.L_8779 - .L_8778)


	//   ....[0]....
.L_8778:
        /*0098*/ 	.word	0x00000d20


	//   ....[1]....
        /*009c*/ 	.word	0x00000d70


	//----- nvinfo : EIATTR_MAX_THREADS
	.align		4
.L_8779:
        /*00a0*/ 	.byte	0x04, 0x05
        /*00a2*/ 	.short	(.L_8781 - .L_8780)
.L_8780:
        /*00a4*/ 	.word	0x00000080
        /*00a8*/ 	.word	0x00000001
        /*00ac*/ 	.word	0x00000001


	//----- nvinfo : EIATTR_CRS_STACK_SIZE
	.align		4
.L_8781:
        /*00b0*/ 	.byte	0x04, 0x1e
        /*00b2*/ 	.short	(.L_8783 - .L_8782)
.L_8782:
        /*00b4*/ 	.word	0x00000000
.L_8783:


//--------------------- .nv.info._ZN2at6native29vectorized_elementwise_kernelILi2ENS0_13BinaryFunctorIaaaZZZNS0_21remainder_kernel_cudaERNS_18TensorIteratorBaseEENKUlvE_clEvENKUlvE0_clEvEUlaaE_EESt5arrayIPcLm3EEEEviT0_T1_ --------------------------
	.section	.nv.info._ZN2at6native29vectorized_elementwise_kernelILi2ENS0_13BinaryFunctorIaaaZZZNS0_21remainder_kernel_cudaERNS_18TensorIteratorBaseEENKUlvE_clEvENKUlvE0_clEvEUlaaE_EESt5arrayIPcLm3EEEEviT0_T1_,"",@"SHT_CUDA_INFO"
	.sectionflags	@""
	.align	4


	//----- nvinfo : EIATTR_CUDA_API_VERSION
	.align		4
        /*0000*/ 	.byte	0x04, 0x37
        /*0002*/ 	.short	(.L_8785 - .L_8784)
.L_8784:
        /*0004*/ 	.word	0x00000082


	//----- nvinfo : EIATTR_SW2861232_WAR
	.align		4
.L_8785:
        /*0008*/ 	.byte	0x01, 0x35
	.zero		2


	//----- nvinfo : EIATTR_PARAM_CBANK
	.align		4
        /*000c*/ 	.byte	0x04, 0x0a
        /*000e*/ 	.short	(.L_8787 - .L_8786)
	.align		4
.L_8786:
        /*0010*/ 	.word	index@(.nv.constant0._ZN2at6native29vectorized_elementwise_kernelILi2ENS0_13BinaryFunctorIaaaZZZNS0_21remainder_kernel_cudaERNS_18TensorIteratorBaseEENKUlvE_clEvENKUlvE0_clEvEUlaaE_EESt5arrayIPcLm3EEEEviT0_T1_)
        /*0014*/ 	.short	0x0160
        /*0016*/ 	.short	0x0020


	//----- nvinfo : EIATTR_CBANK_PARAM_SIZE
	.align		4
.L_8787:
        /*0018*/ 	.byte	0x03, 0x19
        /*001a*/ 	.short	0x0020


	//----- nvinfo : EIATTR_KPARAM_INFO
	.align		4
        /*001c*/ 	.byte	0x04, 0x17
        /*001e*/ 	.short	(.L_8789 - .L_8788)
.L_8788:
        /*0020*/ 	.word	0x00000000
        /*0024*/ 	.short	0x0002
        /*0026*/ 	.short	0x0008
        /*0028*/ 	.byte	0x00, 0xf0, 0x61, 0x00


	//----- nvinfo : EIATTR_KPARAM_INFO
	.align		4
.L_8789:
        /*002c*/ 	.byte	0x04, 0x17
        /*002e*/ 	.short	(.L_8791 - .L_8790)
.L_8790:
        /*0030*/ 	.word	0x00000000
        /*0034*/ 	.short	0x0001
        /*0036*/ 	.short	0x0004
        /*0038*/ 	.byte	0x00, 0xf0, 0x05, 0x00


	//----- nvinfo : EIATTR_KPARAM_INFO
	.align		4
.L_8791:
        /*003c*/ 	.byte	0x04, 0x17
        /*003e*/ 	.short	(.L_8793 - .L_8792)
.L_8792:
        /*0040*/ 	.word	0x00000000
        /*0044*/ 	.short	0x0000
        /*0046*/ 	.short	0x0000
        /*0048*/ 	.byte	0x00, 0xf0, 0x11, 0x00


	//----- nvinfo : EIATTR_MAXREG_COUNT
	.align		4
.L_8793:
        /*004c*/ 	.byte	0x03, 0x1b
        /*004e*/ 	.short	0x00ff


	//----- nvinfo : EIATTR_MERCURY_ISA_VERSION
	.align		4
        /*0050*/ 	.byte	0x03, 0x5f
        /*0052*/ 	.short	0x0000


	//----- nvinfo : EIATTR_EXIT_INSTR_OFFSETS
	.align		4
        /*0054*/ 	.byte	0x04, 0x1c
        /*0056*/ 	.short	(.L_8795 - .L_8794)


	//   ....[0]....
.L_8794:
        /*0058*/ 	.word	0x00001230


	//   ....[1]....
        /*005c*/ 	.word	0x00002cb0


	//   ....[2]....
        /*0060*/ 	.word	0x00002d00


	//----- nvinfo : EIATTR_MAX_THREADS
	.align		4
.L_8795:
        /*0064*/ 	.byte	0x04, 0x05
        /*0066*/ 	.short	(.L_8797 - .L_8796)
.L_8796:
        /*0068*/ 	.word	0x00000080
        /*006c*/ 	.word	0x00000001
        /*0070*/ 	.word	0x00000001


	//----- nvinfo : EIATTR_CRS_STACK_SIZE
	.align		4
.L_8797:
        /*0074*/ 	.byte	0x04, 0x1e
        /*0076*/ 	.short	(.L_8799 - .L_8798)
.L_8798:
        /*0078*/ 	.word	0x00000000
.L_8799:


//--------------------- .nv.info._ZN2at6native29vectorized_elementwise_kernelILi4ENS0_13BinaryFunctorIaaaZZZNS0_21remainder_kernel_cudaERNS_18TensorIteratorBaseEENKUlvE_clEvENKUlvE0_clEvEUlaaE_EESt5arrayIPcLm3EEEEviT0_T1_ --------------------------
	.section	.nv.info._ZN2at6native29vectorized_elementwise_kernelILi4ENS0_13BinaryFunctorIaaaZZZNS0_21remainder_kernel_cudaERNS_18TensorIteratorBaseEENKUlvE_clEvENKUlvE0_clEvEUlaaE_EESt5arrayIPcLm3EEEEviT0_T1_,"",@"SHT_CUDA_INFO"
	.sectionflags	@""
	.align	4


	//----- nvinfo : EIATTR_CUDA_API_VERSION
	.align		4
        /*0000*/ 	.byte	0x04, 0x37
        /*0002*/ 	.short	(.L_8801 - .L_8800)
.L_8800:
        /*0004*/ 	.word	0x00000082


	//----- nvinfo : EIATTR_SW2861232_WAR
	.align		4
.L_8801:
        /*0008*/ 	.byte	0x01, 0x35
	.zero		2


	//----- nvinfo : EIATTR_PARAM_CBANK
	.align		4
        /*000c*/ 	.byte	0x04, 0x0a
        /*000e*/ 	.short	(.L_8803 - .L_8802)
	.align		4
.L_8802:
        /*0010*/ 	.word	index@(.nv.constant0._ZN2at6native29vectorized_elementwise_kernelILi4ENS0_13BinaryFunctorIaaaZZZNS0_21remainder_kernel_cudaERNS_18TensorIteratorBaseEENKUlvE_clEvENKUlvE0_clEvEUlaaE_EESt5arrayIPcLm3EEEEviT0_T1_)
        /*0014*/ 	.short	0x0160
        /*0016*/ 	.short	0x0020


	//----- nvinfo : EIATTR_CBANK_PARAM_SIZE
	.align		4
.L_8803:
        /*0018*/ 	.byte	0x03, 0x19
        /*001a*/ 	.short	0x0020


	//----- nvinfo : EIATTR_KPARAM_INFO
	.align		4
        /*001c*/ 	.byte	0x04, 0x17
        /*001e*/ 	.short	(.L_8805 - .L_8804)
.L_8804:
        /*0020*/ 	.word	0x00000000
        /*0024*/ 	.short	0x0002
        /*0026*/ 	.short	0x0008
        /*0028*/ 	.byte	0x00, 0xf0, 0x61, 0x00


	//----- nvinfo : EIATTR_KPARAM_INFO
	.align		4
.L_8805:
        /*002c*/ 	.byte	0x04, 0x17
        /*002e*/ 	.short	(.L_8807 - .L_8806)
.L_8806:
        /*0030*/ 	.word	0x00000000
        /*0034*/ 	.short	0x0001
        /*0036*/ 	.short	0x0004
        /*0038*/ 	.byte	0x00, 0xf0, 0x05, 0x00


	//----- nvinfo : EIATTR_KPARAM_INFO
	.align		4
.L_8807:
        /*003c*/ 	.byte	0x04, 0x17
        /*003e*/ 	.short	(.L_8809 - .L_8808)
.L_8808:
        /*0040*/ 	.word	0x00000000
        /*0044*/ 	.short	0x0000
        /*0046*/ 	.short	0x0000
        /*0048*/ 	.byte	0x00, 0xf0, 0x11, 0x00


	//----- nvinfo : EIATTR_MAXREG_COUNT
	.align		4
.L_8809:
        /*004c*/ 	.byte	0x03, 0x1b
        /*004e*/ 	.short	0x00ff


	//----- nvinfo : EIATTR_MERCURY_ISA_VERSION
	.align		4
        /*0050*/ 	.byte	0x03, 0x5f
        /*0052*/ 	.short	0x0000


	//----- nvinfo : EIATTR_EXIT_INSTR_OFFSETS
	.align		4
        /*0054*/ 	.byte	0x04, 0x1c
        /*0056*/ 	.short	(.L_8811 - .L_8810)


	//   ....[0]....
.L_8810:
        /*0058*/ 	.word	0x000011f0


	//   ....[1]....
        /*005c*/ 	.word	0x00002c70


	//   ....[2]....
        /*0060*/ 	.word	0x00002cc0


	//----- nvinfo : EIATTR_MAX_THREADS
	.align		4
.L_8811:
        /*0064*/ 	.byte	0x04, 0x05
        /*0066*/ 	.short	(.L_8813 - .L_8812)
.L_8812:
        /*0068*/ 	.word	0x00000080
        /*006c*/ 	.word	0x00000001
        /*0070*/ 	.word	0x00000001


	//----- nvinfo : EIATTR_CRS_STACK_SIZE
	.align		4
.L_8813:
        /*0074*/ 	.byte	0x04, 0x1e
        /*0076*/ 	.short	(.L_8815 - .L_8814)
.L_8814:
        /*0078*/ 	.word	0x00000000
.L_8815:


//--------------------- .nv.info._ZN2at6native29vectorized_elementwise_kernelILi8ENS0_13BinaryFunctorIaaaZZZNS0_21remainder_kernel_cudaERNS_18TensorIteratorBaseEENKUlvE_clEvENKUlvE0_clEvEUlaaE_EESt5arrayIPcLm3EEEEviT0_T1_ --------------------------
	.section	.nv.info._ZN2at6native29vectorized_elementwise_kernelILi8ENS0_13BinaryFunctorIaaaZZZNS0_21remainder_kernel_cudaERNS_18TensorIteratorBaseEENKUlvE_clEvENKUlvE0_clEvEUlaaE_EESt5arrayIPcLm3EEEEviT0_T1_,"",@"SHT_CUDA_INFO"
	.sectionflags	@""
	.align	4


	//----- nvinfo : EIATTR_CUDA_API_VERSION
	.align		4
        /*0000*/ 	.byte	0x04, 0x37
        /*0002*/ 	.short	(.L_8817 - .L_8816)
.L_8816:
        /*0004*/ 	.word	0x00000082


	//----- nvinfo : EIATTR_SW2861232_WAR
	.align		4
.L_8817:
        /*0008*/ 	.byte	0x01, 0x35
	.zero		2


	//----- nvinfo : EIATTR_PARAM_CBANK
	.align		4
        /*000c*/ 	.byte	0x04, 0x0a
        /*000e*/ 	.short	(.L_8819 - .L_8818)
	.align		4
.L_8818:
        /*0010*/ 	.word	index@(.nv.constant0._ZN2at6native29vectorized_elementwise_kernelILi8ENS0_13BinaryFunctorIaaaZZZNS0_21remainder_kernel_cudaERNS_18TensorIteratorBaseEENKUlvE_clEvENKUlvE0_clEvEUlaaE_EESt5arrayIPcLm3EEEEviT0_T1_)
        /*0014*/ 	.short	0x0160
        /*0016*/ 	.short	0x0020


	//----- nvinfo : EIATTR_CBANK_PARAM_SIZE
	.align		4
.L_8819:
        /*0018*/ 	.byte	0x03, 0x19
        /*001a*/ 	.short	0x0020


	//----- nvinfo : EIATTR_KPARAM_INFO
	.align		4
        /*001c*/ 	.byte	0x04, 0x17
        /*001e*/ 	.short	(.L_8821 - .L_8820)
.L_8820:
        /*0020*/ 	.word	0x00000000
        /*0024*/ 	.short	0x0002
        /*0026*/ 	.short	0x0008
        /*0028*/ 	.byte	0x00, 0xf0, 0x61, 0x00


	//----- nvinfo : EIATTR_KPARAM_INFO
	.align		4
.L_8821:
        /*002c*/ 	.byte	0x04, 0x17
        /*002e*/ 	.short	(.L_8823 - .L_8822)
.L_8822:
        /*0030*/ 	.word	0x00000000
        /*0034*/ 	.short	0x0001
        /*0036*/ 	.short	0x0004
        /*0038*/ 	.byte	0x00, 0xf0, 0x05, 0x00


	//----- nvinfo : EIATTR_KPARAM_INFO
	.align		4
.L_8823:
        /*003c*/ 	.byte	0x04, 0x17
        /*003e*/ 	.short	(.L_8825 - .L_8824)
.L_8824:
        /*0040*/ 	.word	0x00000000
        /*0044*/ 	.short	0x0000
        /*0046*/ 	.short	0x0000
        /*0048*/ 	.byte	0x00, 0xf0, 0x11, 0x00


	//----- nvinfo : EIATTR_MAXREG_COUNT
	.align		4
.L_8825:
        /*004c*/ 	.byte	0x03, 0x1b
        /*004e*/ 	.short	0x00ff


	//----- nvinfo : EIATTR_MERCURY_ISA_VERSION
	.align		4
        /*0050*/ 	.byte	0x03, 0x5f
        /*0052*/ 	.short	0x0000


	//----- nvinfo : EIATTR_EXIT_INSTR_OFFSETS
	.align		4
        /*0054*/ 	.byte	0x04, 0x1c
        /*0056*/ 	.short	(.L_8827 - .L_8826)


	//   ....[0]....
.L_8826:
        /*0058*/ 	.word	0x00000010


	//----- nvinfo : EIATTR_MAX_THREADS
	.align		4
.L_8827:
        /*005c*/ 	.byte	0x04, 0x05
        /*005e*/ 	.short	(.L_8829 - .L_8828)
.L_8828:
        /*0060*/ 	.word	0x00000080
        /*0064*/ 	.word	0x00000001
        /*0068*/ 	.word	0x00000001
.L_8829:


//--------------------- .nv.info._ZN2at6native18elementwise_kernelILi128ELi4EZNS0_15gpu_kernel_implINS0_13BUnaryFunctorIaaaZZZNS0_21remainder_kernel_cudaERNS_18TensorIteratorBaseEENKUlvE_clEvENKUlvE0_clEvEUlaaE_EEEEvS5_RKT_EUliE_EEviT1_ --------------------------
	.section	.nv.info._ZN2at6native18elementwise_kernelILi128ELi4EZNS0_15gpu_kernel_implINS0_13BUnaryFunctorIaaaZZZNS0_21remainder_kernel_cudaERNS_18TensorIteratorBaseEENKUlvE_clEvENKUlvE0_clEvEUlaaE_EEEEvS5_RKT_EUliE_EEviT1_,"",@"SHT_CUDA_INFO"
	.sectionflags	@""
	.align	4


	//----- nvinfo : EIATTR_CUDA_API_VERSION
	.align		4
        /*0000*/ 	.byte	0x04, 0x37
        /*0002*/ 	.short	(.L_8831 - .L_8830)
.L_8830:
        /*0004*/ 	.word	0x00000082


	//----- nvinfo : EIATTR_SW2861232_WAR
	.align		4
.L_8831:
        /*0008*/ 	.byte	0x01, 0x35
	.zero		2


	//----- nvinfo : EIATTR_PARAM_CBANK
	.align		4
        /*000c*/ 	.byte	0x04, 0x0a
        /*000e*/ 	.short	(.L_8833 - .L_8832)
	.align		4
.L_8832:
        /*0010*/ 	.word	index@(.nv.constant0._ZN2at6native18elementwise_kernelILi128ELi4EZNS0_15gpu_kernel_implINS0_13BUnaryFunctorIaaaZZZNS0_21remainder_kernel_cudaERNS_18TensorIteratorBaseEENKUlvE_clEvENKUlvE0_clEvEUlaaE_EEEEvS5_RKT_EUliE_EEviT1_)
        /*0014*/ 	.short	0x0160
        /*0016*/ 	.short	0x0220


	//----- nvinfo : EIATTR_CBANK_PARAM_SIZE
	.align		4
.L_8833:
        /*0018*/ 	.byte	0x03, 0x19
        /*001a*/ 	.short	0x0220


	//----- nvinfo : EIATTR_KPARAM_INFO
	.align		4
        /*001c*/ 	.byte	0x04, 0x17
        /*001e*/ 	.short	(.L_8835 - .L_8834)
.L_8834:
        /*0020*/ 	.word	0x00000000
        /*0024*/ 	.short	0x0001
        /*0026*/ 	.short	0x0008
        /*0028*/ 	.byte	0x00, 0xf0, 0x61, 0x08


	//----- nvinfo : EIATTR_KPARAM_INFO
	.align		4
.L_8835:
        /*002c*/ 	.byte	0x04, 0x17
        /*002e*/ 	.short	(.L_8837 - .L_8836)
.L_8836:
        /*0030*/ 	.word	0x00000000
        /*0034*/ 	.short	0x0000
        /*0036*/ 	.short	0x0000
        /*0038*/ 	.byte	0x00, 0xf0, 0x11, 0x00


	//----- nvinfo : EIATTR_MAXREG_COUNT
	.align		4
.L_8837:
        /*003c*/ 	.byte	0x03, 0x1b
        /*003e*/ 	.short	0x0080


	//----- nvinfo : EIATTR_EXTERNS
	.align		4
        /*0040*/ 	.byte	0x04, 0x0f
        /*0042*/ 	.short	(.L_8839 - .L_8838)


	//   ....[0]....
	.align		4
.L_8838:
        /*0044*/ 	.word	index@(__assertfail)


	//----- nvinfo : EIATTR_MERCURY_ISA_VERSION
	.align		4
.L_8839:
        /*0048*/ 	.byte	0x03, 0x5f
        /*004a*/ 	.short	0x0000


	//----- nvinfo : EIATTR_SYSCALL_OFFSETS
	.align		4
        /*004c*/ 	.byte	0x04, 0x46
        /*004e*/ 	.short	(.L_8841 - .L_8840)


	//   ....[0]....
.L_8840:
        /*0050*/ 	.word	0x00001d40


	//   ....[1]....
        /*0054*/ 	.word	0x00002e80


	//   ....[2]....
        /*0058*/ 	.word	0x00004c30


	//   ....[3]....
        /*005c*/ 	.word	0x00005d70


	//   ....[4]....
        /*0060*/ 	.word	0x00007af0


	//   ....[5]....
        /*0064*/ 	.word	0x00008c30


	//   ....[6]....
        /*0068*/ 	.word	0x0000a9c0


	//   ....[7]....
        /*006c*/ 	.word	0x0000bb00


	//----- nvinfo : EIATTR_EXIT_INSTR_OFFSETS
	.align		4
.L_8841:
        /*0070*/ 	.byte	0x04, 0x1c
        /*0072*/ 	.short	(.L_8843 - .L_8842)


	//   ....[0]....
.L_8842:
        /*0074*/ 	.word	0x00008d10


	//   ....[1]....
        /*0078*/ 	.word	0x0000acf0


	//   ....[2]....
        /*007c*/ 	.word	0x0000ad10


	//   ....[3]....
        /*0080*/ 	.word	0x0000add0


	//   ....[4]....
        /*0084*/ 	.word	0x0000ae10


	//   ....[5]....
        /*0088*/ 	.word	0x0000ae50


	//   ....[6]....
        /*008c*/ 	.word	0x0000aee0


	//   ....[7]....
        /*0090*/ 	.word	0x0000af20


	//   ....[8]....
        /*0094*/ 	.word	0x0000afc0


	//   ....[9]....
        /*0098*/ 	.word	0x0000b010


	//   ....[10]....
        /*009c*/ 	.word	0x0000b060


	//   ....[11]....
        /*00a0*/ 	.word	0x0000b120


	//   ....[12]....
        /*00a4*/ 	.word	0x0000b180


	//   ....[13]....
        /*00a8*/ 	.word	0x0000b310


	//   ....[14]....
        /*00ac*/ 	.word	0x0000b470


	//   ....[15]....
        /*00b0*/ 	.word	0x0000b4b0


	//   ....[16]....
        /*00b4*/ 	.word	0x0000b570


	//   ....[17]....
        /*00b8*/ 	.word	0x0000b6f0


	//   ....[18]....
        /*00bc*/ 	.word	0x0000b870


	//   ....[19]....
        /*00c0*/ 	.word	0x0000b9d0


	//   ....[20]....
        /*00c4*/ 	.word	0x0000bb10


	//   ....[21]....
        /*00c8*/ 	.word	0x0000bb70


	//   ....[22]....
        /*00cc*/ 	.word	0x0000bbb0


	//----- nvinfo : EIATTR_MAX_THREADS
	.align		4
.L_8843:
        /*00d0*/ 	.byte	0x04, 0x05
        /*00d2*/ 	.short	(.L_8845 - .L_8844)
.L_8844:
        /*00d4*/ 	.word	0x00000080
        /*00d8*/ 	.word	0x00000001
        /*00dc*/ 	.word	0x00000001


	//----- nvinfo : EIATTR_CRS_STACK_SIZE
	.align		4
.L_8845:
        /*00e0*/ 	.byte	0x04, 0x1e
        /*00e2*/ 	.short	(.L_8847 - .L_8846)
.L_8846:
        /*00e4*/ 	.word	0x00000000
.L_8847:


//--------------------- .nv.info._ZN2at6native27unrolled_elementwise_kernelINS0_13BUnaryFunctorIaaaZZZNS0_21remainder_kernel_cudaERNS_18TensorIteratorBaseEENKUlvE_clEvENKUlvE0_clEvEUlaaE_EESt5arrayIPcLm2EELi4E23TrivialOffsetCalculatorILi1EjESD_NS0_6memory12LoadWithCastILi1EEENSE_13StoreWithCastILi1EEEEEviT_T0_T2_T3_T4_T5_ --------------------------
	.section	.nv.info._ZN2at6native27unrolled_elementwise_kernelINS0_13BUnaryFunctorIaaaZZZNS0_21remainder_kernel_cudaERNS_18TensorIteratorBaseEENKUlvE_clEvENKUlvE0_clEvEUlaaE_EESt5arrayIPcLm2EELi4E23TrivialOffsetCalculatorILi1EjESD_NS0_6memory12LoadWithCastILi1EEENSE_13StoreWithCastILi1EEEEEviT_T0_T2_T3_T4_T5_,"",@"SHT_CUDA_INFO"
	.sectionflags	@""
	.align	4


	//----- nvinfo : EIATTR_CUDA_API_VERSION
	.align		4
        /*0000*/ 	.byte	0x04, 0x37
        /*0002*/ 	.short	(.L_8849 - .L_8848)
.L_8848:
        /*0004*/ 	.word	0x00000082


	//----- nvinfo : EIATTR_SW2861232_WAR
	.align		4
.L_8849:
        /*0008*/ 	.byte	0x01, 0x35
	.zero		2


	//----- nvinfo : EIATTR_PARAM_CBANK
	.align		4
        /*000c*/ 	.byte	0x04, 0x0a
        /*000e*/ 	.short	(.L_8851 - .L_8850)
	.align		4
.L_8850:
        /*0010*/ 	.word	index@(.nv.constant0._ZN2at6native27unrolled_elementwise_kernelINS0_13BUnaryFunctorIaaaZZZNS0_21remainder_kernel_cudaERNS_18TensorIteratorBaseEENKUlvE_clEvENKUlvE0_clEvEUlaaE_EESt5arrayIPcLm2EELi4E23TrivialOffsetCalculatorILi1EjESD_NS0_6memory12LoadWithCastILi1EEENSE_13StoreWithCastILi1EEEEEviT_T0_T2_T3_T4_T5_)
        /*0014*/ 	.short	0x0160
        /*0016*/ 	.short	0x002c


	//----- nvinfo : EIATTR_CBANK_PARAM_SIZE
	.align		4
.L_8851:
        /*0018*/ 	.byte	0x03, 0x19
        /*001a*/ 	.short	0x002c


	//----- nvinfo : EIATTR_KPARAM_INFO
	.align		4
        /*001c*/ 	.byte	0x04, 0x17
        /*001e*/ 	.short	(.L_8853 - .L_8852)
.L_8852:
        /*0020*/ 	.word	0x00000000
        /*0024*/ 	.short	0x0006
        /*0026*/ 	.short	0x0024
        /*0028*/ 	.byte	0x00, 0xf0, 0x21, 0x00


	//----- nvinfo : EIATTR_KPARAM_INFO
	.align		4
.L_8853:
        /*002c*/ 	.byte	0x04, 0x17
        /*002e*/ 	.short	(.L_8855 - .L_8854)
.L_8854:
        /*0030*/ 	.word	0x00000000
        /*0034*/ 	.short	0x0005
        /*0036*/ 	.short	0x001c
        /*0038*/ 	.byte	0x00, 0xf0, 0x21, 0x00


	//----- nvinfo : EIATTR_KPARAM_INFO
	.align		4
.L_8855:
        /*003c*/ 	.byte	0x04, 0x17
        /*003e*/ 	.short	(.L_8857 - .L_8856)
.L_8856:
        /*0040*/ 	.word	0x00000000
        /*0044*/ 	.short	0x0004
        /*0046*/ 	.short	0x0019
        /*0048*/ 	.byte	0x00, 0xf0, 0x05, 0x00


	//----- nvinfo : EIATTR_KPARAM_INFO
	.align		4
.L_8857:
        /*004c*/ 	.byte	0x04, 0x17
        /*004e*/ 	.short	(.L_8859 - .L_8858)
.L_8858:
        /*0050*/ 	.word	0x00000000
        /*0054*/ 	.short	0x0003
        /*0056*/ 	.short	0x0018
        /*0058*/ 	.byte	0x00, 0xf0, 0x05, 0x00


	//----- nvinfo : EIATTR_KPARAM_INFO
	.align		4
.L_8859:
        /*005c*/ 	.byte	0x04, 0x17
        /*005e*/ 	.short	(.L_8861 - .L_8860)
.L_8860:
        /*0060*/ 	.word	0x00000000
        /*0064*/ 	.short	0x0002
        /*0066*/ 	.short	0x0008
        /*0068*/ 	.byte	0x00, 0xf0, 0x41, 0x00


	//----- nvinfo : EIATTR_KPARAM_INFO
	.align		4
.L_8861:
        /*006c*/ 	.byte	0x04, 0x17
        /*006e*/ 	.short	(.L_8863 - .L_8862)
.L_8862:
        /*0070*/ 	.word	0x00000000
        /*0074*/ 	.short	0x0001
        /*0076*/ 	.short	0x0004
        /*0078*/ 	.byte	0x00, 0xf0, 0x09, 0x00


	//----- nvinfo : EIATTR_KPARAM_INFO
	.align		4
.L_8863:
        /*007c*/ 	.byte	0x04, 0x17
        /*007e*/ 	.short	(.L_8865 - .L_8864)
.L_8864:
        /*0080*/ 	.word	0x00000000
        /*0084*/ 	.short	0x0000
        /*0086*/ 	.short	0x0000
        /*0088*/ 	.byte	0x00, 0xf0, 0x11, 0x00


	//----- nvinfo : EIATTR_MAXREG_COUNT
	.align		4
.L_8865:
        /*008c*/ 	.byte	0x03, 0x1b
        /*008e*/ 	.short	0x00ff


	//----- nvinfo : EIATTR_EXTERNS
	.align		4
        /*0090*/ 	.byte	0x04, 0x0f
        /*0092*/ 	.short	(.L_8867 - .L_8866)


	//   ....[0]....
	.align		4
.L_8866:
        /*0094*/ 	.word	index@(__assertfail)


	//----- nvinfo : EIATTR_MERCURY_ISA_VERSION
	.align		4
.L_8867:
        /*0098*/ 	.byte	0x03, 0x5f
        /*009a*/ 	.short	0x0000


	//----- nvinfo : EIATTR_SYSCALL_OFFSETS
	.align		4
        /*009c*/ 	.byte	0x04, 0x46
        /*009e*/ 	.short	(.L_8869 - .L_8868)


	//   ....[0]....
.L_8868:
        /*00a0*/ 	.word	0x00000f20


	//   ....[1]....
        /*00a4*/ 	.word	0x00001e40


	//   ....[2]....
        /*00a8*/ 	.word	0x00002d70


	//   ....[3]....
        /*00ac*/ 	.word	0x00003c80


	//   ....[4]....
        /*00b0*/ 	.word	0x00005670


	//   ....[5]....
        /*00b4*/ 	.word	0x000066b0


	//   ....[6]....
        /*00b8*/ 	.word	0x000076b0


	//   ....[7]....
        /*00bc*/ 	.word	0x000086b0


	//----- nvinfo : EIATTR_EXIT_INSTR_OFFSETS
	.align		4
.L_8869:
        /*00c0*/ 	.byte	0x04, 0x1c
        /*00c2*/ 	.short	(.L_8871 - .L_8870)


	//   ....[0]....
.L_8870:
        /*00c4*/ 	.word	0x00007790


	//   ....[1]....
        /*00c8*/ 	.word	0x000078a0


	//   ....[2]....
        /*00cc*/ 	.word	0x000078c0


	//   ....[3]....
        /*00d0*/ 	.word	0x00007980


	//   ....[4]....
        /*00d4*/ 	.word	0x000079c0


	//   ....[5]....
        /*00d8*/ 	.word	0x00007a00


	//   ....[6]....
        /*00dc*/ 	.word	0x00007a90


	//   ....[7]....
        /*00e0*/ 	.word	0x00007ad0


	//   ....[8]....
        /*00e4*/ 	.word	0x00007b70


	//   ....[9]....
        /*00e8*/ 	.word	0x00007bc0


	//   ....[10]....
        /*00ec*/ 	.word	0x00007c10


	//   ....[11]....
        /*00f0*/ 	.word	0x00007cd0


	//   ....[12]....
        /*00f4*/ 	.word	0x00007d30


	//   ....[13]....
        /*00f8*/ 	.word	0x00007ec0


	//   ....[14]....
        /*00fc*/ 	.word	0x00008020


	//   ....[15]....
        /*0100*/ 	.word	0x00008060


	//   ....[16]....
        /*0104*/ 	.word	0x00008120


	//   ....[17]....
        /*0108*/ 	.word	0x000082a0


	//   ....[18]....
        /*010c*/ 	.word	0x00008420


	//   ....[19]....
        /*0110*/ 	.word	0x00008580


	//   ....[20]....
        /*0114*/ 	.word	0x000086c0


	//   ....[21]....
        /*0118*/ 	.word	0x00008720


	//   ....[22]....
        /*011c*/ 	.word	0x00008760


	//----- nvinfo : EIATTR_MAX_THREADS
	.align		4
.L_8871:
        /*0120*/ 	.byte	0x04, 0x05
        /*0122*/ 	.short	(.L_8873 - .L_8872)
.L_8872:
        /*0124*/ 	.word	0x00000080
        /*0128*/ 	.word	0x00000001
        /*012c*/ 	.word	0x00000001


	//----- nvinfo : EIATTR_CRS_STACK_SIZE
	.align		4
.L_8873:
        /*0130*/ 	.byte	0x04, 0x1e
        /*0132*/ 	.short	(.L_8875 - .L_8874)
.L_8874:
        /*0134*/ 	.word	0x00000000
.L_8875:


//--------------------- .nv.info._ZN2at6native18elementwise_kernelILi128ELi4EZNS0_22gpu_kernel_impl_nocastINS0_13BUnaryFunctorIaaaZZZNS0_21remainder_kernel_cudaERNS_18TensorIteratorBaseEENKUlvE_clEvENKUlvE0_clEvEUlaaE_EEEEvS5_RKT_EUliE_EEviT1_ --------------------------
	.section	.nv.info._ZN2at6native18elementwise_kernelILi128ELi4EZNS0_22gpu_kernel_impl_nocastINS0_13BUnaryFunctorIaaaZZZNS0_21remainder_kernel_cudaERNS_18TensorIteratorBaseEENKUlvE_clEvENKUlvE0_clEvEUlaaE_EEEEvS5_RKT_EUliE_EEviT1_,"",@"SHT_CUDA_INFO"
	.sectionflags	@""
	.align	4


	//----- nvinfo : EIATTR_CUDA_API_VERSION
	.align		4
        /*0000*/ 	.byte	0x04, 0x37
        /*0002*/ 	.short	(.L_8877 - .L_8876)
.L_8876:
        /*0004*/ 	.word	0x00000082


	//----- nvinfo : EIATTR_SW2861232_WAR
	.align		4
.L_8877:
        /*0008*/ 	.byte	0x01, 0x35
	.zero		2


	//----- nvinfo : EIATTR_PARAM_CBANK
	.align		4
        /*000c*/ 	.byte	0x04, 0x0a
        /*000e*/ 	.short	(.L_8879 - .L_8878)
	.align		4
.L_8878:
        /*0010*/ 	.word	index@(.nv.constant0._ZN2at6native18elementwise_kernelILi128ELi4EZNS0_22gpu_kernel_impl_nocastINS0_13BUnaryFunctorIaaaZZZNS0_21remainder_kernel_cudaERNS_18TensorIteratorBaseEENKUlvE_clEvENKUlvE0_clEvEUlaaE_EEEEvS5_RKT_EUliE_EEviT1_)
        /*0014*/ 	.short	0x0160
        /*0016*/ 	.short	0x0220


	//----- nvinfo : EIATTR_CBANK_PARAM_SIZE
	.align		4
.L_8879:
        /*0018*/ 	.byte	0x03, 0x19
        /*001a*/ 	.short	0x0220


	//----- nvinfo : EIATTR_KPARAM_INFO
	.align		4
        /*001c*/ 	.byte	0x04, 0x17
        /*001e*/ 	.short	(.L_8881 - .L_8880)
.L_8880:
        /*0020*/ 	.word	0x00000000
        /*0024*/ 	.short	0x0001
        /*0026*/ 	.short	0x0008
        /*0028*/ 	.byte	0x00, 0xf0, 0x61, 0x08


	//----- nvinfo : EIATTR_KPARAM_INFO
	.align		4
.L_8881:
        /*002c*/ 	.byte	0x04, 0x17
        /*002e*/ 	.short	(.L_8883 - .L_8882)
.L_8882:
        /*0030*/ 	.word	0x00000000
        /*0034*/ 	.short	0x0000
        /*0036*/ 	.short	0x0000
        /*0038*/ 	.byte	0x00, 0xf0, 0x11, 0x00


	//----- nvinfo : EIATTR_MAXREG_COUNT
	.align		4
.L_8883:
        /*003c*/ 	.byte	0x03, 0x1b
        /*003e*/ 	.short	0x0080


	//----- nvinfo : EIATTR_MERCURY_ISA_VERSION
	.align		4
        /*0040*/ 	.byte	0x03, 0x5f
        /*0042*/ 	.short	0x0000


	//----- nvinfo : EIATTR_EXIT_INSTR_OFFSETS
	.align		4
        /*0044*/ 	.byte	0x04, 0x1c
        /*0046*/ 	.short	(.L_8885 - .L_8884)


	//   ....[0]....
.L_8884:
        /*0048*/ 	.word	0x000032e0


	//   ....[1]....
        /*004c*/ 	.word	0x00004390


	//----- nvinfo : EIATTR_MAX_THREADS
	.align		4
.L_8885:
        /*0050*/ 	.byte	0x04, 0x05
        /*0052*/ 	.short	(.L_8887 - .L_8886)
.L_8886:
        /*0054*/ 	.word	0x00000080
        /*0058*/ 	.word	0x00000001
        /*005c*/ 	.word	0x00000001


	//----- nvinfo : EIATTR_CRS_STACK_SIZE
	.align		4
.L_8887:
        /*0060*/ 	.byte	0x04, 0x1e
        /*0062*/ 	.short	(.L_8889 - .L_8888)
.L_8888:
        /*0064*/ 	.word	0x00000000
.L_8889:


//--------------------- .nv.info._ZN2at6native27unrolled_elementwise_kernelINS0_13BUnaryFunctorIaaaZZZNS0_21remainder_kernel_cudaERNS_18TensorIteratorBaseEENKUlvE_clEvENKUlvE0_clEvEUlaaE_EESt5arrayIPcLm2EELi4E23TrivialOffsetCalculatorILi1EjESD_NS0_6memory15LoadWithoutCastENSE_16StoreWithoutCastEEEviT_T0_T2_T3_T4_T5_ --------------------------
	.section	.nv.info._ZN2at6native27unrolled_elementwise_kernelINS0_13BUnaryFunctorIaaaZZZNS0_21remainder_kernel_cudaERNS_18TensorIteratorBaseEENKUlvE_clEvENKUlvE0_clEvEUlaaE_EESt5arrayIPcLm2EELi4E23TrivialOffsetCalculatorILi1EjESD_NS0_6memory15LoadWithoutCastENSE_16StoreWithoutCastEEEviT_T0_T2_T3_T4_T5_,"",@"SHT_CUDA_INFO"
	.sectionflags	@""
	.align	4


	//----- nvinfo : EIATTR_CUDA_API_VERSION
	.align		4
        /*0000*/ 	.byte	0x04, 0x37
        /*0002*/ 	.short	(.L_8891 - .L_8890)
.L_8890:
        /*0004*/ 	.word	0x00000082


	//----- nvinfo : EIATTR_SW2861232_WAR
	.align		4
.L_8891:
        /*0008*/ 	.byte	0x01, 0x35
	.zero		2


	//----- nvinfo : EIATTR_PARAM_CBANK
	.align		4
        /*000c*/ 	.byte	0x04, 0x0a
        /*000e*/ 	.short	(.L_8893 - .L_8892)
	.align		4
.L_8892:
        /*0010*/ 	.word	index@(.nv.constant0._ZN2at6native27unrolled_elementwise_kernelINS0_13BUnaryFunctorIaaaZZZNS0_21remainder_kernel_cudaERNS_18TensorIteratorBaseEENKUlvE_clEvENKUlvE0_clEvEUlaaE_EESt5arrayIPcLm2EELi4E23TrivialOffsetCalculatorILi1EjESD_NS0_6memory15LoadWithoutCastENSE_16StoreWithoutCastEEEviT_T0_T2_T3_T4_T5_)
        /*0014*/ 	.short	0x0160
        /*0016*/ 	.short	0x001c


	//----- nvinfo : EIATTR_CBANK_PARAM_SIZE
	.align		4
.L_8893:
        /*0018*/ 	.byte	0x03, 0x19
        /*001a*/ 	.short	0x001c


	//----- nvinfo : EIATTR_KPARAM_INFO
	.align		4
        /*001c*/ 	.byte	0x04, 0x17
        /*001e*/ 	.short	(.L_8895 - .L_8894)
.L_8894:
        /*0020*/ 	.word	0x00000000
        /*0024*/ 	.short	0x0006
        /*0026*/ 	.short	0x001b
        /*0028*/ 	.byte	0x00, 0xf0, 0x05, 0x00


	//----- nvinfo : EIATTR_KPARAM_INFO
	.align		4
.L_8895:
        /*002c*/ 	.byte	0x04, 0x17
        /*002e*/ 	.short	(.L_8897 - .L_8896)
.L_8896:
        /*0030*/ 	.word	0x00000000
        /*0034*/ 	.short	0x0005
        /*0036*/ 	.short	0x001a
        /*0038*/ 	.byte	0x00, 0xf0, 0x05, 0x00


	//----- nvinfo : EIATTR_KPARAM_INFO
	.align		4
.L_8897:
        /*003c*/ 	.byte	0x04, 0x17
        /*003e*/ 	.short	(.L_8899 - .L_8898)
.L_8898:
        /*0040*/ 	.word	0x00000000
        /*0044*/ 	.short	0x0004
        /*0046*/ 	.short	0x0019
        /*0048*/ 	.byte	0x00, 0xf0, 0x05, 0x00


	//----- nvinfo : EIATTR_KPARAM_INFO
	.align		4
.L_8899:
        /*004c*/ 	.byte	0x04, 0x17
        /*004e*/ 	.short	(.L_8901 - .L_8900)
.L_8900:
        /*0050*/ 	.word	0x00000000
        /*0054*/ 	.short	0x0003
        /*0056*/ 	.short	0x0018
        /*0058*/ 	.byte	0x00, 0xf0, 0x05, 0x00


	//----- nvinfo : EIATTR_KPARAM_INFO
	.align		4
.L_8901:
        /*005c*/ 	.byte	0x04, 0x17
        /*005e*/ 	.short	(.L_8903 - .L_8902)
.L_8902:
        /*0060*/ 	.word	0x00000000
        /*0064*/ 	.short	0x0002
        /*0066*/ 	.short	0x0008
        /*0068*/ 	.byte	0x00, 0xf0, 0x41, 0x00


	//----- nvinfo : EIATTR_KPARAM_INFO
	.align		4
.L_8903:
        /*006c*/ 	.byte	0x04, 0x17
        /*006e*/ 	.short	(.L_8905 - .L_8904)
.L_8904:
        /*0070*/ 	.word	0x00000000
        /*0074*/ 	.short	0x0001
        /*0076*/ 	.short	0x0004
        /*0078*/ 	.byte	0x00, 0xf0, 0x09, 0x00


	//----- nvinfo : EIATTR_KPARAM_INFO
	.align		4
.L_8905:
        /*007c*/ 	.byte	0x04, 0x17
        /*007e*/ 	.short	(.L_8907 - .L_8906)
.L_8906:
        /*0080*/ 	.word	0x00000000
        /*0084*/ 	.short	0x0000
        /*0086*/ 	.short	0x0000
        /*0088*/ 	.byte	0x00, 0xf0, 0x11, 0x00


	//----- nvinfo : EIATTR_MAXREG_COUNT
	.align		4
.L_8907:
        /*008c*/ 	.byte	0x03, 0x1b
        /*008e*/ 	.short	0x00ff


	//----- nvinfo : EIATTR_MERCURY_ISA_VERSION
	.align		4
        /*0090*/ 	.byte	0x03, 0x5f
        /*0092*/ 	.short	0x0000


	//----- nvinfo : EIATTR_EXIT_INSTR_OFFSETS
	.align		4
        /*0094*/ 	.byte	0x04, 0x1c
        /*0096*/ 	.short	(.L_8909 - .L_8908)


	//   ....[0]....
.L_8908:
        /*0098*/ 	.word	0x00000bf0


	//   ....[1]....
        /*009c*/ 	.word	0x00000c40


	//----- nvinfo : EIATTR_MAX_THREADS
	.align		4
.L_8909:
        /*00a0*/ 	.byte	0x04, 0x05
        /*00a2*/ 	.short	(.L_8911 - .L_8910)
.L_8910:
        /*00a4*/ 	.word	0x00000080
        /*00a8*/ 	.word	0x00000001
        /*00ac*/ 	.word	0x00000001


	//----- nvinfo : EIATTR_CRS_STACK_SIZE
	.align		4
.L_8911:
        /*00b0*/ 	.byte	0x04, 0x1e
        /*00b2*/ 	.short	(.L_8913 - .L_8912)
.L_8912:
        /*00b4*/ 	.word	0x00000000
.L_8913:


//--------------------- .nv.info._ZN2at6native29vectorized_elementwise_kernelILi2ENS0_13BUnaryFunctorIaaaZZZNS0_21remainder_kernel_cudaERNS_18TensorIteratorBaseEENKUlvE_clEvENKUlvE0_clEvEUlaaE_EESt5arrayIPcLm2EEEEviT0_T1_ --------------------------
	.section	.nv.info._ZN2at6native29vectorized_elementwise_kernelILi2ENS0_13BUnaryFunctorIaaaZZZNS0_21remainder_kernel_cudaERNS_18TensorIteratorBaseEENKUlvE_clEvENKUlvE0_clEvEUlaaE_EESt5arrayIPcLm2EEEEviT0_T1_,"",@"SHT_CUDA_INFO"
	.sectionflags	@""
	.align	4


	//----- nvinfo : EIATTR_CUDA_API_VERSION
	.align		4
        /*0000*/ 	.byte	0x04, 0x37
        /*0002*/ 	.short	(.L_8915 - .L_8914)
.L_8914:
        /*0004*/ 	.word	0x00000082


	//----- nvinfo : EIATTR_SW2861232_WAR
	.align		4
.L_8915:
        /*0008*/ 	.byte	0x01, 0x35
	.zero		2


	//----- nvinfo : EIATTR_PARAM_CBANK
	.align		4
        /*000c*/ 	.byte	0x04, 0x0a
        /*000e*/ 	.short	(.L_8917 - .L_8916)
	.align		4
.L_8916:
        /*0010*/ 	.word	index@(.nv.constant0._ZN2at6native29vectorized_elementwise_kernelILi2ENS0_13BUnaryFunctorIaaaZZZNS0_21remainder_kernel_cudaERNS_18TensorIteratorBaseEENKUlvE_clEvENKUlvE0_clEvEUlaaE_EESt5arrayIPcLm2EEEEviT0_T1_)
        /*0014*/ 	.short	0x0160
        /*0016*/ 	.short	0x0018


	//----- nvinfo : EIATTR_CBANK_PARAM_SIZE
	.align		4
.L_8917:
        /*0018*/ 	.byte	0x03, 0x19
        /*001a*/ 	.short	0x0018


	//----- nvinfo : EIATTR_KPARAM_INFO
	.align		4
        /*001c*/ 	.byte	0x04, 0x17
        /*001e*/ 	.short	(.L_8919 - .L_8918)
.L_8918:
        /*0020*/ 	.word	0x00000000
        /*0024*/ 	.short	0x0002
        /*0026*/ 	.short	0x0008
        /*0028*/ 	.byte	0x00, 0xf0, 0x41, 0x00


	//----- nvinfo : EIATTR_KPARAM_INFO
	.align		4
.L_8919:
        /*002c*/ 	.byte	0x04, 0x17
        /*002e*/ 	.short	(.L_8921 - .L_8920)
.L_8920:
        /*0030*/ 	.word	0x00000000
        /*0034*/ 	.short	0x0001
        /*0036*/ 	.short	0x0004
        /*0038*/ 	.byte	0x00, 0xf0, 0x09, 0x00


	//----- nvinfo : EIATTR_KPARAM_INFO
	.align		4
.L_8921:
        /*003c*/ 	.byte	0x04, 0x17
        /*003e*/ 	.short	(.L_8923 - .L_8922)
.L_8922:
        /*0040*/ 	.word	0x00000000
        /*0044*/ 	.short	0x0000
        /*0046*/ 	.short	0x0000
        /*0048*/ 	.byte	0x00, 0xf0, 0x11, 0x00


	//----- nvinfo : EIATTR_MAXREG_COUNT
	.align		4
.L_8923:
        /*004c*/ 	.byte	0x03, 0x1b
        /*004e*/ 	.short	0x00ff


	//----- nvinfo : EIATTR_MERCURY_ISA_VERSION
	.align		4
        /*0050*/ 	.byte	0x03, 0x5f
        /*0052*/ 	.short	0x0000


	//----- nvinfo : EIATTR_EXIT_INSTR_OFFSETS
	.align		4
        /*0054*/ 	.byte	0x04, 0x1c
        /*0056*/ 	.short	(.L_8925 - .L_8924)


	//   ....[0]....
.L_8924:
        /*0058*/ 	.word	0x00000bb0


	//   ....[1]....
        /*005c*/ 	.word	0x00002390


	//   ....[2]....
        /*0060*/ 	.word	0x000023e0


	//----- nvinfo : EIATTR_MAX_THREADS
	.align		4
.L_8925:
        /*0064*/ 	.byte	0x04, 0x05
        /*0066*/ 	.short	(.L_8927 - .L_8926)
.L_8926:
        /*0068*/ 	.word	0x00000080
        /*006c*/ 	.word	0x00000001
        /*0070*/ 	.word	0x00000001


	//----- nvinfo : EIATTR_CRS_STACK_SIZE
	.align		4
.L_8927:
        /*0074*/ 	.byte	0x04, 0x1e
        /*0076*/ 	.short	(.L_8929 - .L_8928)
.L_8928:
        /*0078*/ 	.word	0x00000000
.L_8929:


//--------------------- .nv.info._ZN2at6native29vectorized_elementwise_kernelILi4ENS0_13BUnaryFunctorIaaaZZZNS0_21remainder_kernel_cudaERNS_18TensorIteratorBaseEENKUlvE_clEvENKUlvE0_clEvEUlaaE_EESt5arrayIPcLm2EEEEviT0_T1_ --------------------------
	.section	.nv.info._ZN2at6native29vectorized_elementwise_kernelILi4ENS0_13BUnaryFunctorIaaaZZZNS0_21remainder_kernel_cudaERNS_18TensorIteratorBaseEENKUlvE_clEvENKUlvE0_clEvEUlaaE_EESt5arrayIPcLm2EEEEviT0_T1_,"",@"SHT_CUDA_INFO"
	.sectionflags	@""
	.align	4


	//----- nvinfo : EIATTR_CUDA_API_VERSION
	.align		4
        /*0000*/ 	.byte	0x04, 0x37
        /*0002*/ 	.short	(.L_8931 - .L_8930)
.L_8930:
        /*0004*/ 	.word	0x00000082


	//----- nvinfo : EIATTR_SW2861232_WAR
	.align		4
.L_8931:
        /*0008*/ 	.byte	0x01, 0x35
	.zero		2


	//----- nvinfo : EIATTR_PARAM_CBANK
	.align		4
        /*000c*/ 	.byte	0x04, 0x0a
        /*000e*/ 	.short	(.L_8933 - .L_8932)
	.align		4
.L_8932:
        /*0010*/ 	.word	index@(.nv.constant0._ZN2at6native29vectorized_elementwise_kernelILi4ENS0_13BUnaryFunctorIaaaZZZNS0_21remainder_kernel_cudaERNS_18TensorIteratorBaseEENKUlvE_clEvENKUlvE0_clEvEUlaaE_EESt5arrayIPcLm2EEEEviT0_T1_)
        /*0014*/ 	.short	0x0160
        /*0016*/ 	.short	0x0018


	//----- nvinfo : EIATTR_CBANK_PARAM_SIZE
	.align		4
.L_8933:
        /*0018*/ 	.byte	0x03, 0x19
        /*001a*/ 	.short	0x0018


	//----- nvinfo : EIATTR_KPARAM_INFO
	.align		4
        /*001c*/ 	.byte	0x04, 0x17
        /*001e*/ 	.short	(.L_8935 - .L_8934)
.L_8934:
        /*0020*/ 	.word	0x00000000
        /*0024*/ 	.short	0x0002
        /*0026*/ 	.short	0x0008
        /*0028*/ 	.byte	0x00, 0xf0, 0x41, 0x00


	//----- nvinfo : EIATTR_KPARAM_INFO
	.align		4
.L_8935:
        /*002c*/ 	.byte	0x04, 0x17
        /*002e*/ 	.short	(.L_8937 - .L_8936)
.L_8936:
        /*0030*/ 	.word	0x00000000
        /*0034*/ 	.short	0x0001
        /*0036*/ 	.short	0x0004
        /*0038*/ 	.byte	0x00, 0xf0, 0x09, 0x00


	//----- nvinfo : EIATTR_KPARAM_INFO
	.align		4
.L_8937:
        /*003c*/ 	.byte	0x04, 0x17
        /*003e*/ 	.short	(.L_8939 - .L_8938)
.L_8938:
        /*0040*/ 	.word	0x00000000
        /*0044*/ 	.short	0x0000
        /*0046*/ 	.short	0x0000
        /*0048*/ 	.byte	0x00, 0xf0, 0x11, 0x00


	//----- nvinfo : EIATTR_MAXREG_COUNT
	.align		4
.L_8939:
        /*004c*/ 	.byte	0x03, 0x1b
        /*004e*/ 	.short	0x00ff


	//----- nvinfo : EIATTR_MERCURY_ISA_VERSION
	.align		4
        /*0050*/ 	.byte	0x03, 0x5f
        /*0052*/ 	.short	0x0000


	//----- nvinfo : EIATTR_EXIT_INSTR_OFFSETS
	.align		4
        /*0054*/ 	.byte	0x04, 0x1c
        /*0056*/ 	.short	(.L_8941 - .L_8940)


	//   ....[0]....
.L_8940:
        /*0058*/ 	.word	0x00000b90


	//   ....[1]....
        /*005c*/ 	.word	0x00002370


	//   ....[2]....
        /*0060*/ 	.word	0x000023c0


	//----- nvinfo : EIATTR_MAX_THREADS
	.align		4
.L_8941:
        /*0064*/ 	.byte	0x04, 0x05
        /*0066*/ 	.short	(.L_8943 - .L_8942)
.L_8942:
        /*0068*/ 	.word	0x00000080
        /*006c*/ 	.word	0x00000001
        /*0070*/ 	.word	0x00000001


	//----- nvinfo : EIATTR_CRS_STACK_SIZE
	.align		4
.L_8943:
        /*0074*/ 	.byte	0x04, 0x1e
        /*0076*/ 	.short	(.L_8945 - .L_8944)
.L_8944:
        /*0078*/ 	.word	0x00000000
.L_8945:


//--------------------- .nv.info._ZN2at6native29vectorized_elementwise_kernelILi8ENS0_13BUnaryFunctorIaaaZZZNS0_21remainder_kernel_cudaERNS_18TensorIteratorBaseEENKUlvE_clEvENKUlvE0_clEvEUlaaE_EESt5arrayIPcLm2EEEEviT0_T1_ --------------------------
	.section	.nv.info._ZN2at6native29vectorized_elementwise_kernelILi8ENS0_13BUnaryFunctorIaaaZZZNS0_21remainder_kernel_cudaERNS_18TensorIteratorBaseEENKUlvE_clEvENKUlvE0_clEvEUlaaE_EESt5arrayIPcLm2EEEEviT0_T1_,"",@"SHT_CUDA_INFO"
	.sectionflags	@""
	.align	4


	//----- nvinfo : EIATTR_CUDA_API_VERSION
	.align		4
        /*0000*/ 	.byte	0x04, 0x37
        /*0002*/ 	.short	(.L_8947 - .L_8946)
.L_8946:
        /*0004*/ 	.word	0x00000082


	//----- nvinfo : EIATTR_SW2861232_WAR
	.align		4
.L_8947:
        /*0008*/ 	.byte	0x01, 0x35
	.zero		2


	//----- nvinfo : EIATTR_PARAM_CBANK
	.align		4
        /*000c*/ 	.byte	0x04, 0x0a
        /*000e*/ 	.short	(.L_8949 - .L_8948)
	.align		4
.L_8948:
        /*0010*/ 	.word	index@(.nv.constant0._ZN2at6native29vectorized_elementwise_kernelILi8ENS0_13BUnaryFunctorIaaaZZZNS0_21remainder_kernel_cudaERNS_18TensorIteratorBaseEENKUlvE_clEvENKUlvE0_clEvEUlaaE_EESt5arrayIPcLm2EEEEviT0_T1_)
        /*0014*/ 	.short	0x0160
        /*0016*/ 	.short	0x0018


	//----- nvinfo : EIATTR_CBANK_PARAM_SIZE
	.align		4
.L_8949:
        /*0018*/ 	.byte	0x03, 0x19
        /*001a*/ 	.short	0x0018


	//----- nvinfo : EIATTR_KPARAM_INFO
	.align		4
        /*001c*/ 	.byte	0x04, 0x17
        /*001e*/ 	.short	(.L_8951 - .L_8950)
.L_8950:
        /*0020*/ 	.word	0x00000000
        /*0024*/ 	.short	0x0002
        /*0026*/ 	.short	0x0008
        /*0028*/ 	.byte	0x00, 0xf0, 0x41, 0x00


	//----- nvinfo : EIATTR_KPARAM_INFO
	.align		4
.L_8951:
        /*002c*/ 	.byte	0x04, 0x17
        /*002e*/ 	.short	(.L_8953 - .L_8952)
.L_8952:
        /*0030*/ 	.word	0x00000000
        /*0034*/ 	.short	0x0001
        /*0036*/ 	.short	0x0004
        /*0038*/ 	.byte	0x00, 0xf0, 0x09, 0x00


	//----- nvinfo : EIATTR_KPARAM_INFO
	.align		4
.L_8953:
        /*003c*/ 	.byte	0x04, 0x17
        /*003e*/ 	.short	(.L_8955 - .L_8954)
.L_8954:
        /*0040*/ 	.word	0x00000000
        /*0044*/ 	.short	0x0000
        /*0046*/ 	.short	0x0000
        /*0048*/ 	.byte	0x00, 0xf0, 0x11, 0x00


	//----- nvinfo : EIATTR_MAXREG_COUNT
	.align		4
.L_8955:
        /*004c*/ 	.byte	0x03, 0x1b
        /*004e*/ 	.short	0x00ff


	//----- nvinfo : EIATTR_MERCURY_ISA_VERSION
	.align		4
        /*0050*/ 	.byte	0x03, 0x5f
        /*0052*/ 	.short	0x0000


	//----- nvinfo : EIATTR_EXIT_INSTR_OFFSETS
	.align		4
        /*0054*/ 	.byte	0x04, 0x1c
        /*0056*/ 	.short	(.L_8957 - .L_8956)


	//   ....[0]....
.L_8956:
        /*0058*/ 	.word	0x00000010


	//----- nvinfo : EIATTR_MAX_THREADS
	.align		4
.L_8957:
        /*005c*/ 	.byte	0x04, 0x05
        /*005e*/ 	.short	(.L_8959 - .L_8958)
.L_8958:
        /*0060*/ 	.word	0x00000080
        /*0064*/ 	.word	0x00000001
        /*0068*/ 	.word	0x00000001
.L_8959:


//--------------------- .nv.info._ZN2at6native18elementwise_kernelILi128ELi4EZNS0_15gpu_kernel_implINS0_13AUnaryFunctorIaaaZZZNS0_21remainder_kernel_cudaERNS_18TensorIteratorBaseEENKUlvE_clEvENKUlvE0_clEvEUlaaE_EEEEvS5_RKT_EUliE_EEviT1_ --------------------------
	.section	.nv.info._ZN2at6native18elementwise_kernelILi128ELi4EZNS0_15gpu_kernel_implINS0_13AUnaryFunctorIaaaZZZNS0_21remainder_kernel_cudaERNS_18TensorIteratorBaseEENKUlvE_clEvENKUlvE0_clEvEUlaaE_EEEEvS5_RKT_EUliE_EEviT1_,"",@"SHT_CUDA_INFO"
	.sectionflags	@""
	.align	4


	//----- nvinfo : EIATTR_CUDA_API_VERSION
	.align		4
        /*0000*/ 	.byte	0x04, 0x37
        /*0002*/ 	.short	(.L_8961 - .L_8960)
.L_8960:
        /*0004*/ 	.word	0x00000082


	//----- nvinfo : EIATTR_SW2861232_WAR
	.align		4
.L_8961:
        /*0008*/ 	.byte	0x01, 0x35
	.zero		2


	//----- nvinfo : EIATTR_PARAM_CBANK
	.align		4
        /*000c*/ 	.byte	0x04, 0x0a
        /*000e*/ 	.short	(.L_8963 - .L_8962)
	.align		4
.L_8962:
        /*0010*/ 	.word	index@(.nv.constant0._ZN2at6native18elementwise_kernelILi128ELi4EZNS0_15gpu_kernel_implINS0_13AUnaryFunctorIaaaZZZNS0_21remainder_kernel_cudaERNS_18TensorIteratorBaseEENKUlvE_clEvENKUlvE0_clEvEUlaaE_EEEEvS5_RKT_EUliE_EEviT1_)
        /*0014*/ 	.short	0x0160
        /*0016*/ 	.short	0x0220


	//----- nvinfo : EIATTR_CBANK_PARAM_SIZE
	.align		4
.L_8963:
        /*0018*/ 	.byte	0x03, 0x19
        /*001a*/ 	.short	0x0220


	//----- nvinfo : EIATTR_KPARAM_INFO
	.align		4
        /*001c*/ 	.byte	0x04, 0x17
        /*001e*/ 	.short	(.L_8965 - .L_8964)
.L_8964:
        /*0020*/ 	.word	0x00000000
        /*0024*/ 	.short	0x0001
        /*0026*/ 	.short	0x0008
        /*0028*/ 	.byte	0x00, 0xf0, 0x61, 0x08


	//----- nvinfo : EIATTR_KPARAM_INFO
	.align		4
.L_8965:
        /*002c*/ 	.byte	0x04, 0x17
        /*002e*/ 	.short	(.L_8967 - .L_8966)
.L_8966:
        /*0030*/ 	.word	0x00000000
        /*0034*/ 	.short	0x0000
        /*0036*/ 	.short	0x0000
        /*0038*/ 	.byte	0x00, 0xf0, 0x11, 0x00


	//----- nvinfo : EIATTR_MAXREG_COUNT
	.align		4
.L_8967:
        /*003c*/ 	.byte	0x03, 0x1b
        /*003e*/ 	.short	0x0080


	//----- nvinfo : EIATTR_EXTERNS
	.align		4
        /*0040*/ 	.byte	0x04, 0x0f
        /*0042*/ 	.short	(.L_8969 - .L_8968)


	//   ....[0]....
	.align		4
.L_8968:
        /*0044*/ 	.word	index@(__assertfail)


	//----- nvinfo : EIATTR_MERCURY_ISA_VERSION
	.align		4
.L_8969:
        /*0048*/ 	.byte	0x03, 0x5f
        /*004a*/ 	.short	0x0000


	//----- nvinfo : EIATTR_SYSCALL_OFFSETS
	.align		4
        /*004c*/ 	.byte	0x04, 0x46
        /*004e*/ 	.short	(.L_8971 - .L_8970)


	//   ....[0]....
.L_8970:
        /*0050*/ 	.word	0x00001d20


	//   ....[1]....
        /*0054*/ 	.word	0x00002e50


	//   ....[2]....
        /*0058*/ 	.word	0x00004bf0


	//   ....[3]....
        /*005c*/ 	.word	0x00005d40


	//   ....[4]....
        /*0060*/ 	.word	0x00007ab0


	//   ....[5]....
        /*0064*/ 	.word	0x00008c00


	//   ....[6]....
        /*0068*/ 	.word	0x0000a980


	//   ....[7]....
        /*006c*/ 	.word	0x0000bad0


	//----- nvinfo : EIATTR_EXIT_INSTR_OFFSETS
	.align		4
.L_8971:
        /*0070*/ 	.byte	0x04, 0x1c
        /*0072*/ 	.short	(.L_8973 - .L_8972)


	//   ....[0]....
.L_8972:
        /*0074*/ 	.word	0x00008ce0


	//   ....[1]....
        /*0078*/ 	.word	0x0000acc0


	//   ....[2]....
        /*007c*/ 	.word	0x0000ace0


	//   ....[3]....
        /*0080*/ 	.word	0x0000ada0


	//   ....[4]....
        /*0084*/ 	.word	0x0000ade0


	//   ....[5]....
        /*0088*/ 	.word	0x0000ae20


	//   ....[6]....
        /*008c*/ 	.word	0x0000aeb0


	//   ....[7]....
        /*0090*/ 	.word	0x0000aef0


	//   ....[8]....
        /*0094*/ 	.word	0x0000af90


	//   ....[9]....
        /*0098*/ 	.word	0x0000afe0


	//   ....[10]....
        /*009c*/ 	.word	0x0000b030


	//   ....[11]....
        /*00a0*/ 	.word	0x0000b0f0


	//   ....[12]....
        /*00a4*/ 	.word	0x0000b150


	//   ....[13]....
        /*00a8*/ 	.word	0x0000b2e0


	//   ....[14]....
        /*00ac*/ 	.word	0x0000b440


	//   ....[15]....
        /*00b0*/ 	.word	0x0000b480


	//   ....[16]....
        /*00b4*/ 	.word	0x0000b540


	//   ....[17]....
        /*00b8*/ 	.word	0x0000b6c0


	//   ....[18]....
        /*00bc*/ 	.word	0x0000b840


	//   ....[19]....
        /*00c0*/ 	.word	0x0000b9a0


	//   ....[20]....
        /*00c4*/ 	.word	0x0000bae0


	//   ....[21]....
        /*00c8*/ 	.word	0x0000bb40


	//   ....[22]....
        /*00cc*/ 	.word	0x0000bb80


	//----- nvinfo : EIATTR_MAX_THREADS
	.align		4
.L_8973:
        /*00d0*/ 	.byte	0x04, 0x05
        /*00d2*/ 	.short	(.L_8975 - .L_8974)
.L_8974:
        /*00d4*/ 	.word	0x00000080
        /*00d8*/ 	.word	0x00000001
        /*00dc*/ 	.word	0x00000001


	//----- nvinfo : EIATTR_CRS_STACK_SIZE
	.align		4
.L_8975:
        /*00e0*/ 	.byte	0x04, 0x1e
        /*00e2*/ 	.short	(.L_8977 - .L_8976)
.L_8976:
        /*00e4*/ 	.word	0x00000000
.L_8977:


//--------------------- .nv.info._ZN2at6native27unrolled_elementwise_kernelINS0_13AUnaryFunctorIaaaZZZNS0_21remainder_kernel_cudaERNS_18TensorIteratorBaseEENKUlvE_clEvENKUlvE0_clEvEUlaaE_EESt5arrayIPcLm2EELi4E23TrivialOffsetCalculatorILi1EjESD_NS0_6memory12LoadWithCastILi1EEENSE_13StoreWithCastILi1EEEEEviT_T0_T2_T3_T4_T5_ --------------------------
	.section	.nv.info._ZN2at6native27unrolled_elementwise_kernelINS0_13AUnaryFunctorIaaaZZZNS0_21remainder_kernel_cudaERNS_18TensorIteratorBaseEENKUlvE_clEvENKUlvE0_clEvEUlaaE_EESt5arrayIPcLm2EELi4E23TrivialOffsetCalculatorILi1EjESD_NS0_6memory12LoadWithCastILi1EEENSE_13StoreWithCastILi1EEEEEviT_T0_T2_T3_T4_T5_,"",@"SHT_CUDA_INFO"
	.sectionflags	@""
	.align	4


	//----- nvinfo : EIATTR_CUDA_API_VERSION
	.align		4
        /*0000*/ 	.byte	0x04, 0x37
        /*0002*/ 	.short	(.L_8979 - .L_8978)
.L_8978:
        /*0004*/ 	.word	0x00000082


	//----- nvinfo : EIATTR_SW2861232_WAR
	.align		4
.L_8979:
        /*0008*/ 	.byte	0x01, 0x35
	.zero		2


	//----- nvinfo : EIATTR_PARAM_CBANK
	.align		4
        /*000c*/ 	.byte	0x04, 0x0a
        /*000e*/ 	.short	(.L_8981 - .L_8980)
	.align		4
.L_8980:
        /*0010*/ 	.word	index@(.nv.constant0._ZN2at6native27unrolled_elementwise_kernelINS0_13AUnaryFunctorIaaaZZZNS0_21remainder_kernel_cudaERNS_18TensorIteratorBaseEENKUlvE_clEvENKUlvE0_clEvEUlaaE_EESt5arrayIPcLm2EELi4E23TrivialOffsetCalculatorILi1EjESD_NS0_6memory12LoadWithCastILi1EEENSE_13StoreWithCastILi1EEEEEviT_T0_T2_T3_T4_T5_)
        /*0014*/ 	.short	0x0160
        /*0016*/ 	.short	0x002c


	//----- nvinfo : EIATTR_CBANK_PARAM_SIZE
	.align		4
.L_8981:
        /*0018*/ 	.byte	0x03, 0x19
        /*001a*/ 	.short	0x002c


	//----- nvinfo : EIATTR_KPARAM_INFO
	.align		4
        /*001c*/ 	.byte	0x04, 0x17
        /*001e*/ 	.short	(.L_8983 - .L_8982)
.L_8982:
        /*0020*/ 	.word	0x00000000
        /*0024*/ 	.short	0x0006
        /*0026*/ 	.short	0x0024
        /*0028*/ 	.byte	0x00, 0xf0, 0x21, 0x00


	//----- nvinfo : EIATTR_KPARAM_INFO
	.align		4
.L_8983:
        /*002c*/ 	.byte	0x04, 0x17
        /*002e*/ 	.short	(.L_8985 - .L_8984)
.L_8984:
        /*0030*/ 	.word	0x00000000
        /*0034*/ 	.short	0x0005
        /*0036*/ 	.short	0x001c
        /*0038*/ 	.byte	0x00, 0xf0, 0x21, 0x00


	//----- nvinfo : EIATTR_KPARAM_INFO
	.align		4
.L_8985:
        /*003c*/ 	.byte	0x04, 0x17
        /*003e*/ 	.short	(.L_8987 - .L_8986)
.L_8986:
        /*0040*/ 	.word	0x00000000
        /*0044*/ 	.short	0x0004
        /*0046*/ 	.short	0x0019
        /*0048*/ 	.byte	0x00, 0xf0, 0x05, 0x00


	//----- nvinfo : EIATTR_KPARAM_INFO
	.align		4
.L_8987:
        /*004c*/ 	.byte	0x04, 0x17
        /*004e*/ 	.short	(.L_8989 - .L_8988)
.L_8988:
        /*0050*/ 	.word	0x00000000
        /*0054*/ 	.short	0x0003
        /*0056*/ 	.short	0x0018
        /*0058*/ 	.byte	0x00, 0xf0, 0x05, 0x00


	//----- nvinfo : EIATTR_KPARAM_INFO
	.align		4
.L_8989:
        /*005c*/ 	.byte	0x04, 0x17
        /*005e*/ 	.short	(.L_8991 - .L_8990)
.L_8990:
        /*0060*/ 	.word	0x00000000
        /*0064*/ 	.short	0x0002
        /*0066*/ 	.short	0x0008
        /*0068*/ 	.byte	0x00, 0xf0, 0x41, 0x00


	//----- nvinfo : EIATTR_KPARAM_INFO
	.align		4
.L_8991:
        /*006c*/ 	.byte	0x04, 0x17
        /*006e*/ 	.short	(.L_8993 - .L_8992)
.L_8992:
        /*0070*/ 	.word	0x00000000
        /*0074*/ 	.short	0x0001
        /*0076*/ 	.short	0x0004
        /*0078*/ 	.byte	0x00, 0xf0, 0x09, 0x00


	//----- nvinfo : EIATTR_KPARAM_INFO
	.align		4
.L_8993:
        /*007c*/ 	.byte	0x04, 0x17
        /*007e*/ 	.short	(.L_8995 - .L_8994)
.L_8994:
        /*0080*/ 	.word	0x00000000
        /*0084*/ 	.short	0x0000
        /*0086*/ 	.short	0x0000
        /*0088*/ 	.byte	0x00, 0xf0, 0x11, 0x00


	//----- nvinfo : EIATTR_MAXREG_COUNT
	.align		4
.L_8995:
        /*008c*/ 	.byte	0x03, 0x1b
        /*008e*/ 	.short	0x00ff


	//----- nvinfo : EIATTR_EXTERNS
	.align		4
        /*0090*/ 	.byte	0x04, 0x0f
        /*0092*/ 	.short	(.L_8997 - .L_8996)


	//   ....[0]....
	.align		4
.L_8996:
        /*0094*/ 	.word	index@(__assertfail)


	//----- nvinfo : EIATTR_MERCURY_ISA_VERSION
	.align		4
.L_8997:
        /*0098*/ 	.byte	0x03, 0x5f
        /*009a*/ 	.short	0x0000


	//----- nvinfo : EIATTR_SYSCALL_OFFSETS
	.align		4
        /*009c*/ 	.byte	0x04, 0x46
        /*009e*/ 	.short	(.L_8999 - .L_8998)


	//   ....[0]....
.L_8998:
        /*00a0*/ 	.word	0x00000f20


	//   ....[1]....
        /*00a4*/ 	.word	0x00001e40


	//   ....[2]....
        /*00a8*/ 	.word	0x00002d70


	//   ....[3]....
        /*00ac*/ 	.word	0x00003c80


	//   ....[4]....
        /*00b0*/ 	.word	0x00005640


	//   ....[5]....
        /*00b4*/ 	.word	0x00006680


	//   ....[6]....
        /*00b8*/ 	.word	0x00007680


	//   ....[7]....
        /*00bc*/ 	.word	0x00008680


	//----- nvinfo : EIATTR_EXIT_INSTR_OFFSETS
	.align		4
.L_8999:
        /*00c0*/ 	.byte	0x04, 0x1c
        /*00c2*/ 	.short	(.L_9001 - .L_9000)


	//   ....[0]....
.L_9000:
        /*00c4*/ 	.word	0x00007760


	//   ....[1]....
        /*00c8*/ 	.word	0x00007870


	//   ....[2]....
        /*00cc*/ 	.word	0x00007890


	//   ....[3]....
        /*00d0*/ 	.word	0x00007950


	//   ....[4]....
        /*00d4*/ 	.word	0x00007990


	//   ....[5]....
        /*00d8*/ 	.word	0x000079d0


	//   ....[6]....
        /*00dc*/ 	.word	0x00007a60


	//   ....[7]....
        /*00e0*/ 	.word	0x00007aa0


	//   ....[8]....
        /*00e4*/ 	.word	0x00007b40


	//   ....[9]....
        /*00e8*/ 	.word	0x00007b90


	//   ....[10]....
        /*00ec*/ 	.word	0x00007be0


	//   ....[11]....
        /*00f0*/ 	.word	0x00007ca0


	//   ....[12]....
        /*00f4*/ 	.word	0x00007d00


	//   ....[13]....
        /*00f8*/ 	.word	0x00007e90


	//   ....[14]....
        /*00fc*/ 	.word	0x00007ff0


	//   ....[15]....
        /*0100*/ 	.word	0x00008030


	//   ....[16]....
        /*0104*/ 	.word	0x000080f0


	//   ....[17]....
        /*0108*/ 	.word	0x00008270


	//   ....[18]....
        /*010c*/ 	.word	0x000083f0


	//   ....[19]....
        /*0110*/ 	.word	0x00008550


	//   ....[20]....
        /*0114*/ 	.word	0x00008690


	//   ....[21]....
        /*0118*/ 	.word	0x000086f0


	//   ....[22]....
        /*011c*/ 	.word	0x00008730


	//----- nvinfo : EIATTR_MAX_THREADS
	.align		4
.L_9001:
        /*0120*/ 	.byte	0x04, 0x05
        /*0122*/ 	.short	(.L_9003 - .L_9002)
.L_9002:
        /*0124*/ 	.word	0x00000080
        /*0128*/ 	.word	0x00000001
        /*012c*/ 	.word	0x00000001


	//----- nvinfo : EIATTR_CRS_STACK_SIZE
	.align		4
.L_9003:
        /*0130*/ 	.byte	0x04, 0x1e
        /*0132*/ 	.short	(.L_9005 - .L_9004)
.L_9004:
        /*0134*/ 	.word	0x00000000
.L_9005:


//--------------------- .nv.info._ZN2at6native18elementwise_kernelILi128ELi4EZNS0_22gpu_kernel_impl_nocastINS0_13AUnaryFunctorIaaaZZZNS0_21remainder_kernel_cudaERNS_18TensorIteratorBaseEENKUlvE_clEvENKUlvE0_clEvEUlaaE_EEEEvS5_RKT_EUliE_EEviT1_ --------------------------
	.section	.nv.info._ZN2at6native18elementwise_kernelILi128ELi4EZNS0_22gpu_kernel_impl_nocastINS0_13AUnaryFunctorIaaaZZZNS0_21remainder_kernel_cudaERNS_18TensorIteratorBaseEENKUlvE_clEvENKUlvE0_clEvEUlaaE_EEEEvS5_RKT_EUliE_EEviT1_,"",@"SHT_CUDA_INFO"
	.sectionflags	@""
	.align	4


	//----- nvinfo : EIATTR_CUDA_API_VERSION
	.align		4
        /*0000*/ 	.byte	0x04, 0x37
        /*0002*/ 	.short	(.L_9007 - .L_9006)
.L_9006:
        /*0004*/ 	.word	0x00000082


	//----- nvinfo : EIATTR_SW2861232_WAR
	.align		4
.L_9007:
        /*0008*/ 	.byte	0x01, 0x35
	.zero		2


	//----- nvinfo : EIATTR_PARAM_CBANK
	.align		4
        /*000c*/ 	.byte	0x04, 0x0a
        /*000e*/ 	.short	(.L_9009 - .L_9008)
	.align		4
.L_9008:
        /*0010*/ 	.word	index@(.nv.constant0._ZN2at6native18elementwise_kernelILi128ELi4EZNS0_22gpu_kernel_impl_nocastINS0_13AUnaryFunctorIaaaZZZNS0_21remainder_kernel_cudaERNS_18TensorIteratorBaseEENKUlvE_clEvENKUlvE0_clEvEUlaaE_EEEEvS5_RKT_EUliE_EEviT1_)
        /*0014*/ 	.short	0x0160
        /*0016*/ 	.short	0x0220


	//----- nvinfo : EIATTR_CBANK_PARAM_SIZE
	.align		4
.L_9009:
        /*0018*/ 	.byte	0x03, 0x19
        /*001a*/ 	.short	0x0220


	//----- nvinfo : EIATTR_KPARAM_INFO
	.align		4
        /*001c*/ 	.byte	0x04, 0x17
        /*001e*/ 	.short	(.L_9011 - .L_9010)
.L_9010:
        /*0020*/ 	.word	0x00000000
        /*0024*/ 	.short	0x0001
        /*0026*/ 	.short	0x0008
        /*0028*/ 	.byte	0x00, 0xf0, 0x61, 0x08


	//----- nvinfo : EIATTR_KPARAM_INFO
	.align		4
.L_9011:
        /*002c*/ 	.byte	0x04, 0x17
        /*002e*/ 	.short	(.L_9013 - .L_9012)
.L_9012:
        /*0030*/ 	.word	0x00000000
        /*0034*/ 	.short	0x0000
        /*0036*/ 	.short	0x0000
        /*0038*/ 	.byte	0x00, 0xf0, 0x11, 0x00


	//----- nvinfo : EIATTR_MAXREG_COUNT
	.align		4
.L_9013:
        /*003c*/ 	.byte	0x03, 0x1b
        /*003e*/ 	.short	0x0080


	//----- nvinfo : EIATTR_MERCURY_ISA_VERSION
	.align		4
        /*0040*/ 	.byte	0x03, 0x5f
        /*0042*/ 	.short	0x0000


	//----- nvinfo : EIATTR_EXIT_INSTR_OFFSETS
	.align		4
        /*0044*/ 	.byte	0x04, 0x1c
        /*0046*/ 	.short	(.L_9015 - .L_9014)


	//   ....[0]....
.L_9014:
        /*0048*/ 	.word	0x000032f0


	//   ....[1]....
        /*004c*/ 	.word	0x00004380


	//----- nvinfo : EIATTR_MAX_THREADS
	.align		4
.L_9015:
        /*0050*/ 	.byte	0x04, 0x05
        /*0052*/ 	.short	(.L_9017 - .L_9016)
.L_9016:
        /*0054*/ 	.word	0x00000080
        /*0058*/ 	.word	0x00000001
        /*005c*/ 	.word	0x00000001


	//----- nvinfo : EIATTR_CRS_STACK_SIZE
	.align		4
.L_9017:
        /*0060*/ 	.byte	0x04, 0x1e
        /*0062*/ 	.short	(.L_9019 - .L_9018)
.L_9018:
        /*0064*/ 	.word	0x00000000
.L_9019:


//--------------------- .nv.info._ZN2at6native27unrolled_elementwise_kernelINS0_13AUnaryFunctorIaaaZZZNS0_21remainder_kernel_cudaERNS_18TensorIteratorBaseEENKUlvE_clEvENKUlvE0_clEvEUlaaE_EESt5arrayIPcLm2EELi4E23TrivialOffsetCalculatorILi1EjESD_NS0_6memory15LoadWithoutCastENSE_16StoreWithoutCastEEEviT_T0_T2_T3_T4_T5_ --------------------------
	.section	.nv.info._ZN2at6native27unrolled_elementwise_kernelINS0_13AUnaryFunctorIaaaZZZNS0_21remainder_kernel_cudaERNS_18TensorIteratorBaseEENKUlvE_clEvENKUlvE0_clEvEUlaaE_EESt5arrayIPcLm2EELi4E23TrivialOffsetCalculatorILi1EjESD_NS0_6memory15LoadWithoutCastENSE_16StoreWithoutCastEEEviT_T0_T2_T3_T4_T5_,"",@"SHT_CUDA_INFO"
	.sectionflags	@""
	.align	4


	//----- nvinfo : EIATTR_CUDA_API_VERSION
	.align		4
        /*0000*/ 	.byte	0x04, 0x37
        /*0002*/ 	.short	(.L_9021 - .L_9020)
.L_9020:
        /*0004*/ 	.word	0x00000082


	//----- nvinfo : EIATTR_SW2861232_WAR
	.align		4
.L_9021:
        /*0008*/ 	.byte	0x01, 0x35
	.zero		2


	//----- nvinfo : EIATTR_PARAM_CBANK
	.align		4
        /*000c*/ 	.byte	0x04, 0x0a
        /*000e*/ 	.short	(.L_9023 - .L_9022)
	.align		4
.L_9022:
        /*0010*/ 	.word	index@(.nv.constant0._ZN2at6native27unrolled_elementwise_kernelINS0_13AUnaryFunctorIaaaZZZNS0_21remainder_kernel_cudaERNS_18TensorIteratorBaseEENKUlvE_clEvENKUlvE0_clEvEUlaaE_EESt5arrayIPcLm2EELi4E23TrivialOffsetCalculatorILi1EjESD_NS0_6memory15LoadWithoutCastENSE_16StoreWithoutCastEEEviT_T0_T2_T3_T4_T5_)
        /*0014*/ 	.short	0x0160
        /*0016*/ 	.short	0x001c


	//----- nvinfo : EIATTR_CBANK_PARAM_SIZE
	.align		4
.L_9023:
        /*0018*/ 	.byte	0x03, 0x19
        /*001a*/ 	.short	0x001c


	//----- nvinfo : EIATTR_KPARAM_INFO
	.align		4
        /*001c*/ 	.byte	0x04, 0x17
        /*001e*/ 	.short	(.L_9025 - .L_9024)
.L_9024:
        /*0020*/ 	.word	0x00000000
        /*0024*/ 	.short	0x0006
        /*0026*/ 	.short	0x001b
        /*0028*/ 	.byte	0x00, 0xf0, 0x05, 0x00


	//----- nvinfo : EIATTR_KPARAM_INFO
	.align		4
.L_9025:
        /*002c*/ 	.byte	0x04, 0x17
        /*002e*/ 	.short	(.L_9027 - .L_9026)
.L_9026:
        /*0030*/ 	.word	0x00000000
        /*0034*/ 	.short	0x0005
        /*0036*/ 	.short	0x001a
        /*0038*/ 	.byte	0x00, 0xf0, 0x05, 0x00


	//----- nvinfo : EIATTR_KPARAM_INFO
	.align		4
.L_9027:
        /*003c*/ 	.byte	0x04, 0x17
        /*003e*/ 	.short	(.L_9029 - .L_9028)
.L_9028:
        /*0040*/ 	.word	0x00000000
        /*0044*/ 	.short	0x0004
        /*0046*/ 	.short	0x0019
        /*0048*/ 	.byte	0x00, 0xf0, 0x05, 0x00


	//----- nvinfo : EIATTR_KPARAM_INFO
	.align		4
.L_9029:
        /*004c*/ 	.byte	0x04, 0x17
        /*004e*/ 	.short	(.L_9031 - .L_9030)
.L_9030:
        /*0050*/ 	.word	0x00000000
        /*0054*/ 	.short	0x0003
        /*0056*/ 	.short	0x0018
        /*0058*/ 	.byte	0x00, 0xf0, 0x05, 0x00


	//----- nvinfo : EIATTR_KPARAM_INFO
	.align		4
.L_9031:
        /*005c*/ 	.byte	0x04, 0x17
        /*005e*/ 	.short	(.L_9033 - .L_9032)
.L_9032:
        /*0060*/ 	.word	0x00000000
        /*0064*/ 	.short	0x0002
        /*0066*/ 	.short	0x0008
        /*0068*/ 	.byte	0x00, 0xf0, 0x41, 0x00


	//----- nvinfo : EIATTR_KPARAM_INFO
	.align		4
.L_9033:
        /*006c*/ 	.byte	0x04, 0x17
        /*006e*/ 	.short	(.L_9035 - .L_9034)
.L_9034:
        /*0070*/ 	.word	0x00000000
        /*0074*/ 	.short	0x0001
        /*0076*/ 	.short	0x0004
        /*0078*/ 	.byte	0x00, 0xf0, 0x09, 0x00


	//----- nvinfo : EIATTR_KPARAM_INFO
	.align		4
.L_9035:
        /*007c*/ 	.byte	0x04, 0x17
        /*007e*/ 	.short	(.L_9037 - .L_9036)
.L_9036:
        /*0080*/ 	.word	0x00000000
        /*0084*/ 	.short	0x0000
        /*0086*/ 	.short	0x0000
        /*0088*/ 	.byte	0x00, 0xf0, 0x11, 0x00


	//----- nvinfo : EIATTR_MAXREG_COUNT
	.align		4
.L_9037:
        /*008c*/ 	.byte	0x03, 0x1b
        /*008e*/ 	.short	0x00ff


	//----- nvinfo : EIATTR_MERCURY_ISA_VERSION
	.align		4
        /*0090*/ 	.byte	0x03, 0x5f
        /*0092*/ 	.short	0x0000


	//----- nvinfo : EIATTR_EXIT_INSTR_OFFSETS
	.align		4
        /*0094*/ 	.byte	0x04, 0x1c
        /*0096*/ 	.short	(.L_9039 - .L_9038)


	//   ....[0]....
.L_9038:
        /*0098*/ 	.word	0x00000c30


	//   ....[1]....
        /*009c*/ 	.word	0x00000c80


	//----- nvinfo : EIATTR_MAX_THREADS
	.align		4
.L_9039:
        /*00a0*/ 	.byte	0x04, 0x05
        /*00a2*/ 	.short	(.L_9041 - .L_9040)
.L_9040:
        /*00a4*/ 	.word	0x00000080
        /*00a8*/ 	.word	0x00000001
        /*00ac*/ 	.word	0x00000001


	//----- nvinfo : EIATTR_CRS_STACK_SIZE
	.align		4
.L_9041:
        /*00b0*/ 	.byte	0x04, 0x1e
        /*00b2*/ 	.short	(.L_9043 - .L_9042)
.L_9042:
        /*00b4*/ 	.word	0x00000000
.L_9043:


//--------------------- .nv.info._ZN2at6native29vectorized_elementwise_kernelILi2ENS0_13AUnaryFunctorIaaaZZZNS0_21remainder_kernel_cudaERNS_18TensorIteratorBaseEENKUlvE_clEvENKUlvE0_clEvEUlaaE_EESt5arrayIPcLm2EEEEviT0_T1_ --------------------------
	.section	.nv.info._ZN2at6native29vectorized_elementwise_kernelILi2ENS0_13AUnaryFunctorIaaaZZZNS0_21remainder_kernel_cudaERNS_18TensorIteratorBaseEENKUlvE_clEvENKUlvE0_clEvEUlaaE_EESt5arrayIPcLm2EEEEviT0_T1_,"",@"SHT_CUDA_INFO"
	.sectionflags	@""
	.align	4


	//----- nvinfo : EIATTR_CUDA_API_VERSION
	.align		4
        /*0000*/ 	.byte	0x04, 0x37
        /*0002*/ 	.short	(.L_9045 - .L_9044)
.L_9044:
        /*0004*/ 	.word	0x00000082


	//----- nvinfo : EIATTR_SW2861232_WAR
	.align		4
.L_9045:
        /*0008*/ 	.byte	0x01, 0x35
	.zero		2


	//----- nvinfo : EIATTR_PARAM_CBANK
	.align		4
        /*000c*/ 	.byte	0x04, 0x0a
        /*000e*/ 	.short	(.L_9047 - .L_9046)
	.align		4
.L_9046:
        /*0010*/ 	.word	index@(.nv.constant0._ZN2at6native29vectorized_elementwise_kernelILi2ENS0_13AUnaryFunctorIaaaZZZNS0_21remainder_kernel_cudaERNS_18TensorIteratorBaseEENKUlvE_clEvENKUlvE0_clEvEUlaaE_EESt5arrayIPcLm2EEEEviT0_T1_)
        /*0014*/ 	.short	0x0160
        /*0016*/ 	.short	0x0018


	//----- nvinfo : EIATTR_CBANK_PARAM_SIZE
	.align		4
.L_9047:
        /*0018*/ 	.byte	0x03, 0x19
        /*001a*/ 	.short	0x0018


	//----- nvinfo : EIATTR_KPARAM_INFO
	.align		4
        /*001c*/ 	.byte	0x04, 0x17
        /*001e*/ 	.short	(.L_9049 - .L_9048)
.L_9048:
        /*0020*/ 	.word	0x00000000
        /*0024*/ 	.short	0x0002
        /*0026*/ 	.short	0x0008
        /*0028*/ 	.byte	0x00, 0xf0, 0x41, 0x00


	//----- nvinfo : EIATTR_KPARAM_INFO
	.align		4
.L_9049:
        /*002c*/ 	.byte	0x04, 0x17
        /*002e*/ 	.short	(.L_9051 - .L_9050)
.L_9050:
        /*0030*/ 	.word	0x00000000
        /*0034*/ 	.short	0x0001
        /*0036*/ 	.short	0x0004
        /*0038*/ 	.byte	0x00, 0xf0, 0x09, 0x00


	//----- nvinfo : EIATTR_KPARAM_INFO
	.align		4
.L_9051:
        /*003c*/ 	.byte	0x04, 0x17
        /*003e*/ 	.short	(.L_9053 - .L_9052)
.L_9052:
        /*0040*/ 	.word	0x00000000
        /*0044*/ 	.short	0x0000
        /*0046*/ 	.short	0x0000
        /*0048*/ 	.byte	0x00, 0xf0, 0x11, 0x00


	//----- nvinfo : EIATTR_MAXREG_COUNT
	.align		4
.L_9053:
        /*004c*/ 	.byte	0x03, 0x1b
        /*004e*/ 	.short	0x00ff


	//----- nvinfo : EIATTR_MERCURY_ISA_VERSION
	.align		4
        /*0050*/ 	.byte	0x03, 0x5f
        /*0052*/ 	.short	0x0000


	//----- nvinfo : EIATTR_EXIT_INSTR_OFFSETS
	.align		4
        /*0054*/ 	.byte	0x04, 0x1c
        /*0056*/ 	.short	(.L_9055 - .L_9054)


	//   ....[0]....
.L_9054:
        /*0058*/ 	.word	0x00001010


	//   ....[1]....
        /*005c*/ 	.word	0x00002890


	//   ....[2]....
        /*0060*/ 	.word	0x000028e0


	//----- nvinfo : EIATTR_MAX_THREADS
	.align		4
.L_9055:
        /*0064*/ 	.byte	0x04, 0x05
        /*0066*/ 	.short	(.L_9057 - .L_9056)
.L_9056:
        /*0068*/ 	.word	0x00000080
        /*006c*/ 	.word	0x00000001
        /*0070*/ 	.word	0x00000001


	//----- nvinfo : EIATTR_CRS_STACK_SIZE
	.align		4
.L_9057:
        /*0074*/ 	.byte	0x04, 0x1e
        /*0076*/ 	.short	(.L_9059 - .L_9058)
.L_9058:
        /*0078*/ 	.word	0x00000000
.L_9059:


//--------------------- .nv.info._ZN2at6native29vectorized_elementwise_kernelILi4ENS0_13AUnaryFunctorIaaaZZZNS0_21remainder_kernel_cudaERNS_18TensorIteratorBaseEENKUlvE_clEvENKUlvE0_clEvEUlaaE_EESt5arrayIPcLm2EEEEviT0_T1_ --------------------------
	.section	.nv.info._ZN2at6native29vectorized_elementwise_kernelILi4ENS0_13AUnaryFunctorIaaaZZZNS0_21remainder_kernel_cudaERNS_18TensorIteratorBaseEENKUlvE_clEvENKUlvE0_clEvEUlaaE_EESt5arrayIPcLm2EEEEviT0_T1_,"",@"SHT_CUDA_INFO"
	.sectionflags	@""
	.align	4


	//----- nvinfo : EIATTR_CUDA_API_VERSION
	.align		4
        /*0000*/ 	.byte	0x04, 0x37
        /*0002*/ 	.short	(.L_9061 - .L_9060)
.L_9060:
        /*0004*/ 	.word	0x00000082


	//----- nvinfo : EIATTR_SW2861232_WAR
	.align		4
.L_9061:
        /*0008*/ 	.byte	0x01, 0x35
	.zero		2


	//----- nvinfo : EIATTR_PARAM_CBANK
	.align		4
        /*000c*/ 	.byte	0x04, 0x0a
        /*000e*/ 	.short	(.L_9063 - .L_9062)
	.align		4
.L_9062:
        /*0010*/ 	.word	index@(.nv.constant0._ZN2at6native29vectorized_elementwise_kernelILi4ENS0_13AUnaryFunctorIaaaZZZNS0_21remainder_kernel_cudaERNS_18TensorIteratorBaseEENKUlvE_clEvENKUlvE0_clEvEUlaaE_EESt5arrayIPcLm2EEEEviT0_T1_)
        /*0014*/ 	.short	0x0160
        /*0016*/ 	.short	0x0018


	//----- nvinfo : EIATTR_CBANK_PARAM_SIZE
	.align		4
.L_9063:
        /*0018*/ 	.byte	0x03, 0x19
        /*001a*/ 	.short	0x0018


	//----- nvinfo : EIATTR_KPARAM_INFO
	.align		4
        /*001c*/ 	.byte	0x04, 0x17
        /*001e*/ 	.short	(.L_9065 - .L_9064)
.L_9064:
        /*0020*/ 	.word	0x00000000
        /*0024*/ 	.short	0x0002
        /*0026*/ 	.short	0x0008
        /*0028*/ 	.byte	0x00, 0xf0, 0x41, 0x00


	//----- nvinfo : EIATTR_KPARAM_INFO
	.align		4
.L_9065:
        /*002c*/ 	.byte	0x04, 0x17
        /*002e*/ 	.short	(.L_9067 - .L_9066)
.L_9066:
        /*0030*/ 	.word	0x00000000
        /*0034*/ 	.short	0x0001
        /*0036*/ 	.short	0x0004
        /*0038*/ 	.byte	0x00, 0xf0, 0x09, 0x00


	//----- nvinfo : EIATTR_KPARAM_INFO
	.align		4
.L_9067:
        /*003c*/ 	.byte	0x04, 0x17
        /*003e*/ 	.short	(.L_9069 - .L_9068)
.L_9068:
        /*0040*/ 	.word	0x00000000
        /*0044*/ 	.short	0x0000
        /*0046*/ 	.short	0x0000
        /*0048*/ 	.byte	0x00, 0xf0, 0x11, 0x00


	//----- nvinfo : EIATTR_MAXREG_COUNT
	.align		4
.L_9069:
        /*004c*/ 	.byte	0x03, 0x1b
        /*004e*/ 	.short	0x00ff


	//----- nvinfo : EIATTR_MERCURY_ISA_VERSION
	.align		4
        /*0050*/ 	.byte	0x03, 0x5f
        /*0052*/ 	.short	0x0000


	//----- nvinfo : EIATTR_EXIT_INSTR_OFFSETS
	.align		4
        /*0054*/ 	.byte	0x04, 0x1c
        /*0056*/ 	.short	(.L_9071 - .L_9070)


	//   ....[0]....
.L_9070:
        /*0058*/ 	.word	0x00001000


	//   ....[1]....
        /*005c*/ 	.word	0x00002870


	//   ....[2]....
        /*0060*/ 	.word	0x000028c0


	//----- nvinfo : EIATTR_MAX_THREADS
	.align		4
.L_9071:
        /*0064*/ 	.byte	0x04, 0x05
        /*0066*/ 	.short	(.L_9073 - .L_9072)
.L_9072:
        /*0068*/ 	.word	0x00000080
        /*006c*/ 	.word	0x00000001
        /*0070*/ 	.word	0x00000001


	//----- nvinfo : EIATTR_CRS_STACK_SIZE
	.align		4
.L_9073:
        /*0074*/ 	.byte	0x04, 0x1e
        /*0076*/ 	.short	(.L_9075 - .L_9074)
.L_9074:
        /*0078*/ 	.word	0x00000000
.L_9075:


//--------------------- .nv.info._ZN2at6native29vectorized_elementwise_kernelILi8ENS0_13AUnaryFunctorIaaaZZZNS0_21remainder_kernel_cudaERNS_18TensorIteratorBaseEENKUlvE_clEvENKUlvE0_clEvEUlaaE_EESt5arrayIPcLm2EEEEviT0_T1_ --------------------------
	.section	.nv.info._ZN2at6native29vectorized_elementwise_kernelILi8ENS0_13AUnaryFunctorIaaaZZZNS0_21remainder_kernel_cudaERNS_18TensorIteratorBaseEENKUlvE_clEvENKUlvE0_clEvEUlaaE_EESt5arrayIPcLm2EEEEviT0_T1_,"",@"SHT_CUDA_INFO"
	.sectionflags	@""
	.align	4


	//----- nvinfo : EIATTR_CUDA_API_VERSION
	.align		4
        /*0000*/ 	.byte	0x04, 0x37
        /*0002*/ 	.short	(.L_9077 - .L_9076)
.L_9076:
        /*0004*/ 	.word	0x00000082


	//----- nvinfo : EIATTR_SW2861232_WAR
	.align		4
.L_9077:
        /*0008*/ 	.byte	0x01, 0x35
	.zero		2


	//----- nvinfo : EIATTR_PARAM_CBANK
	.align		4
        /*000c*/ 	.byte	0x04, 0x0a
        /*000e*/ 	.short	(.L_9079 - .L_9078)
	.align		4
.L_9078:
        /*0010*/ 	.word	index@(.nv.constant0._ZN2at6native29vectorized_elementwise_kernelILi8ENS0_13AUnaryFunctorIaaaZZZNS0_21remainder_kernel_cudaERNS_18TensorIteratorBaseEENKUlvE_clEvENKUlvE0_clEvEUlaaE_EESt5arrayIPcLm2EEEEviT0_T1_)
        /*0014*/ 	.short	0x0160
        /*0016*/ 	.short	0x0018


	//----- nvinfo : EIATTR_CBANK_PARAM_SIZE
	.align		4
.L_9079:
        /*0018*/ 	.byte	0x03, 0x19
        /*001a*/ 	.short	0x0018


	//----- nvinfo : EIATTR_KPARAM_INFO
	.align		4
        /*001c*/ 	.byte	0x04, 0x17
        /*001e*/ 	.short	(.L_9081 - .L_9080)
.L_9080:
        /*0020*/ 	.word	0x00000000
        /*0024*/ 	.short	0x0002
        /*0026*/ 	.short	0x0008
        /*0028*/ 	.byte	0x00, 0xf0, 0x41, 0x00


	//----- nvinfo : EIATTR_KPARAM_INFO
	.align		4
.L_9081:
        /*002c*/ 	.byte	0x04, 0x17
        /*002e*/ 	.short	(.L_9083 - .L_9082)
.L_9082:
        /*0030*/ 	.word	0x00000000
        /*0034*/ 	.short	0x0001
        /*0036*/ 	.short	0x0004
        /*0038*/ 	.byte	0x00, 0xf0, 0x09, 0x00


	//----- nvinfo : EIATTR_KPARAM_INFO
	.align		4
.L_9083:
        /*003c*/ 	.byte	0x04, 0x17
        /*003e*/ 	.short	(.L_9085 - .L_9084)
.L_9084:
        /*0040*/ 	.word	0x00000000
        /*0044*/ 	.short	0x0000
        /*0046*/ 	.short	0x0000
        /*0048*/ 	.byte	0x00, 0xf0, 0x11, 0x00


	//----- nvinfo : EIATTR_MAXREG_COUNT
	.align		4
.L_9085:
        /*004c*/ 	.byte	0x03, 0x1b
        /*004e*/ 	.short	0x00ff


	//----- nvinfo : EIATTR_MERCURY_ISA_VERSION
	.align		4
        /*0050*/ 	.byte	0x03, 0x5f
        /*0052*/ 	.short	0x0000


	//----- nvinfo : EIATTR_EXIT_INSTR_OFFSETS
	.align		4
        /*0054*/ 	.byte	0x04, 0x1c
        /*0056*/ 	.short	(.L_9087 - .L_9086)


	//   ....[0]....
.L_9086:
        /*0058*/ 	.word	0x00000010


	//----- nvinfo : EIATTR_MAX_THREADS
	.align		4
.L_9087:
        /*005c*/ 	.byte	0x04, 0x05
        /*005e*/ 	.short	(.L_9089 - .L_9088)
.L_9088:
        /*0060*/ 	.word	0x00000080
        /*0064*/ 	.word	0x00000001
        /*0068*/ 	.word	0x00000001
.L_9089:


//--------------------- .nv.info._ZN2at6native18elementwise_kernelILi128ELi4EZNS0_15gpu_kernel_implINS0_13BinaryFunctorIhhhZZZNS0_21remainder_kernel_cudaERNS_18TensorIteratorBaseEENKUlvE_clEvENKUlvE_clEvEUlhhE_EEEEvS5_RKT_EUliE_EEviT1_ --------------------------
	.section	.nv.info._ZN2at6native18elementwise_kernelILi128ELi4EZNS0_15gpu_kernel_implINS0_13BinaryFunctorIhhhZZZNS0_21remainder_kernel_cudaERNS_18TensorIteratorBaseEENKUlvE_clEvENKUlvE_clEvEUlhhE_EEEEvS5_RKT_EUliE_EEviT1_,"",@"SHT_CUDA_INFO"
	.sectionflags	@""
	.align	4


	//----- nvinfo : EIATTR_CUDA_API_VERSION
	.align		4
        /*0000*/ 	.byte	0x04, 0x37
        /*0002*/ 	.short	(.L_9091 - .L_9090)
.L_9090:
        /*0004*/ 	.word	0x00000082


	//----- nvinfo : EIATTR_SW2861232_WAR
	.align		4
.L_9091:
        /*0008*/ 	.byte	0x01, 0x35
	.zero		2


	//----- nvinfo : EIATTR_PARAM_CBANK
	.align		4
        /*000c*/ 	.byte	0x04, 0x0a
        /*000e*/ 	.short	(.L_9093 - .L_9092)
	.align		4
.L_9092:
        /*0010*/ 	.word	index@(.nv.constant0._ZN2at6native18elementwise_kernelILi128ELi4EZNS0_15gpu_kernel_implINS0_13BinaryFunctorIhhhZZZNS0_21remainder_kernel_cudaERNS_18TensorIteratorBaseEENKUlvE_clEvENKUlvE_clEvEUlhhE_EEEEvS5_RKT_EUliE_EEviT1_)
        /*0014*/ 	.short	0x0160
        /*0016*/ 	.short	0x0290


	//----- nvinfo : EIATTR_CBANK_PARAM_SIZE
	.align		4
.L_9093:
        /*0018*/ 	.byte	0x03, 0x19
        /*001a*/ 	.short	0x0290


	//----- nvinfo : EIATTR_KPARAM_INFO
	.align		4
        /*001c*/ 	.byte	0x04, 0x17
        /*001e*/ 	.short	(.L_9095 - .L_9094)
.L_9094:
        /*0020*/ 	.word	0x00000000
        /*0024*/ 	.short	0x0001
        /*0026*/ 	.short	0x0008
        /*0028*/ 	.byte	0x00, 0xf0, 0x21, 0x0a


	//----- nvinfo : EIATTR_KPARAM_INFO
	.align		4
.L_9095:
        /*002c*/ 	.byte	0x04, 0x17
        /*002e*/ 	.short	(.L_9097 - .L_9096)
.L_9096:
        /*0030*/ 	.word	0x00000000
        /*0034*/ 	.short	0x0000
        /*0036*/ 	.short	0x0000
        /*0038*/ 	.byte	0x00, 0xf0, 0x11, 0x00


	//----- nvinfo : EIATTR_MAXREG_COUNT
	.align		4
.L_9097:
        /*003c*/ 	.byte	0x03, 0x1b
        /*003e*/ 	.short	0x0080


	//----- nvinfo : EIATTR_EXTERNS
	.align		4
        /*0040*/ 	.byte	0x04, 0x0f
        /*0042*/ 	.short	(.L_9099 - .L_9098)


	//   ....[0]....
	.align		4
.L_9098:
        /*0044*/ 	.word	index@(__assertfail)


	//----- nvinfo : EIATTR_MERCURY_ISA_VERSION
	.align		4
.L_9099:
        /*0048*/ 	.byte	0x03, 0x5f
        /*004a*/ 	.short	0x0000


	//----- nvinfo : EIATTR_SYSCALL_OFFSETS
	.align		4
        /*004c*/ 	.byte	0x04, 0x46
        /*004e*/ 	.short	(.L_9101 - .L_9100)


	//   ....[0]....
.L_9100:
        /*0050*/ 	.word	0x00001f10


	//   ....[1]....
        /*0054*/ 	.word	0x00002df0


	//   ....[2]....
        /*0058*/ 	.word	0x00003d30


	//   ....[3]....
        /*005c*/ 	.word	0x00005ca0


	//   ....[4]....
        /*0060*/ 	.word	0x00006b80


	//   ....[5]....
        /*0064*/ 	.word	0x00007ac0


	//   ....[6]....
        /*0068*/ 	.word	0x00009a00


	//   ....[7]....
        /*006c*/ 	.word	0x0000a8e0


	//   ....[8]....
        /*0070*/ 	.word	0x0000b820


	//   ....[9]....
        /*0074*/ 	.word	0x0000d770


	//   ....[10]....
        /*0078*/ 	.word	0x0000e650


	//   ....[11]....
        /*007c*/ 	.word	0x0000f590


	//----- nvinfo : EIATTR_EXIT_INSTR_OFFSETS
	.align		4
.L_9101:
        /*0080*/ 	.byte	0x04, 0x1c
        /*0082*/ 	.short	(.L_9103 - .L_9102)


	//   ....[0]....
.L_9102:
        /*0084*/ 	.word	0x0000b8d0


	//   ....[1]....
        /*0088*/ 	.word	0x0000e810


	//   ....[2]....
        /*008c*/ 	.word	0x0000e830


	//   ....[3]....
        /*0090*/ 	.word	0x0000e8d0


	//   ....[4]....
        /*0094*/ 	.word	0x0000e900


	//   ....[5]....
        /*0098*/ 	.word	0x0000e920


	//   ....[6]....
        /*009c*/ 	.word	0x0000e9b0


	//   ....[7]....
        /*00a0*/ 	.word	0x0000e9f0


	//   ....[8]....
        /*00a4*/ 	.word	0x0000ea90


	//   ....[9]....
        /*00a8*/ 	.word	0x0000eae0


	//   ....[10]....
        /*00ac*/ 	.word	0x0000eb10


	//   ....[11]....
        /*00b0*/ 	.word	0x0000ebe0


	//   ....[12]....
        /*00b4*/ 	.word	0x0000ec20


	//   ....[13]....
        /*00b8*/ 	.word	0x0000edb0


	//   ....[14]....
        /*00bc*/ 	.word	0x0000ef10


	//   ....[15]....
        /*00c0*/ 	.word	0x0000ef50


	//   ....[16]....
        /*00c4*/ 	.word	0x0000eff0


	//   ....[17]....
        /*00c8*/ 	.word	0x0000f170


	//   ....[18]....
        /*00cc*/ 	.word	0x0000f2f0


	//   ....[19]....
        /*00d0*/ 	.word	0x0000f460


	//   ....[20]....
        /*00d4*/ 	.word	0x0000f5a0


	//   ....[21]....
        /*00d8*/ 	.word	0x0000f5e0


	//   ....[22]....
        /*00dc*/ 	.word	0x0000f610


	//----- nvinfo : EIATTR_MAX_THREADS
	.align		4
.L_9103:
        /*00e0*/ 	.byte	0x04, 0x05
        /*00e2*/ 	.short	(.L_9105 - .L_9104)
.L_9104:
        /*00e4*/ 	.word	0x00000080
        /*00e8*/ 	.word	0x00000001
        /*00ec*/ 	.word	0x00000001


	//----- nvinfo : EIATTR_CRS_STACK_SIZE
	.align		4
.L_9105:
        /*00f0*/ 	.byte	0x04, 0x1e
        /*00f2*/ 	.short	(.L_9107 - .L_9106)
.L_9106:
        /*00f4*/ 	.word	0x00000000
.L_9107:


//--------------------- .nv.info._ZN2at6native27unrolled_elementwise_kernelINS0_13BinaryFunctorIhhhZZZNS0_21remainder_kernel_cudaERNS_18TensorIteratorBaseEENKUlvE_clEvENKUlvE_clEvEUlhhE_EESt5arrayIPcLm3EELi4E23TrivialOffsetCalculatorILi2EjESC_ILi1EjENS0_6memory12LoadWithCastILi2EEENSF_13StoreWithCastILi1EEEEEviT_T0_T2_T3_T4_T5_ --------------------------
	.section	.nv.info._ZN2at6native27unrolled_elementwise_kernelINS0_13BinaryFunctorIhhhZZZNS0_21remainder_kernel_cudaERNS_18TensorIteratorBaseEENKUlvE_clEvENKUlvE_clEvEUlhhE_EESt5arrayIPcLm3EELi4E23TrivialOffsetCalculatorILi2EjESC_ILi1EjENS0_6memory12LoadWithCastILi2EEENSF_13StoreWithCastILi1EEEEEviT_T0_T2_T3_T4_T5_,"",@"SHT_CUDA_INFO"
	.sectionflags	@""
	.align	4


	//----- nvinfo : EIATTR_CUDA_API_VERSION
	.align		4
        /*0000*/ 	.byte	0x04, 0x37
        /*0002*/ 	.short	(.L_9109 - .L_9108)
.L_9108:
        /*0004*/ 	.word	0x00000082


	//----- nvinfo : EIATTR_SW2861232_WAR
	.align		4
.L_9109:
        /*0008*/ 	.byte	0x01, 0x35
	.zero		2


	//----- nvinfo : EIATTR_PARAM_CBANK
	.align		4
        /*000c*/ 	.byte	0x04, 0x0a
        /*000e*/ 	.short	(.L_9111 - .L_9110)
	.align		4
.L_9110:
        /*0010*/ 	.word	index@(.nv.constant0._ZN2at6native27unrolled_elementwise_kernelINS0_13BinaryFunctorIhhhZZZNS0_21remainder_kernel_cudaERNS_18TensorIteratorBaseEENKUlvE_clEvENKUlvE_clEvEUlhhE_EESt5arrayIPcLm3EELi4E23TrivialOffsetCalculatorILi2EjESC_ILi1EjENS0_6memory12LoadWithCastILi2EEENSF_13StoreWithCastILi1EEEEEviT_T0_T2_T3_T4_T5_)
        /*0014*/ 	.short	0x0160
        /*0016*/ 	.short	0x0038


	//----- nvinfo : EIATTR_CBANK_PARAM_SIZE
	.align		4
.L_9111:
        /*0018*/ 	.byte	0x03, 0x19
        /*001a*/ 	.short	0x0038


	//----- nvinfo : EIATTR_KPARAM_INFO
	.align		4
        /*001c*/ 	.byte	0x04, 0x17
        /*001e*/ 	.short	(.L_9113 - .L_9112)
.L_9112:
        /*0020*/ 	.word	0x00000000
        /*0024*/ 	.short	0x0006
        /*0026*/ 	.short	0x0030
        /*0028*/ 	.byte	0x00, 0xf0, 0x21, 0x00


	//----- nvinfo : EIATTR_KPARAM_INFO
	.align		4
.L_9113:
        /*002c*/ 	.byte	0x04, 0x17
        /*002e*/ 	.short	(.L_9115 - .L_9114)
.L_9114:
        /*0030*/ 	.word	0x00000000
        /*0034*/ 	.short	0x0005
        /*0036*/ 	.short	0x0024
        /*0038*/ 	.byte	0x00, 0xf0, 0x31, 0x00


	//----- nvinfo : EIATTR_KPARAM_INFO
	.align		4
.L_9115:
        /*003c*/ 	.byte	0x04, 0x17
        /*003e*/ 	.short	(.L_9117 - .L_9116)
.L_9116:
        /*0040*/ 	.word	0x00000000
        /*0044*/ 	.short	0x0004
        /*0046*/ 	.short	0x0021
        /*0048*/ 	.byte	0x00, 0xf0, 0x05, 0x00


	//----- nvinfo : EIATTR_KPARAM_INFO
	.align		4
.L_9117:
        /*004c*/ 	.byte	0x04, 0x17
        /*004e*/ 	.short	(.L_9119 - .L_9118)
.L_9118:
        /*0050*/ 	.word	0x00000000
        /*0054*/ 	.short	0x0003
        /*0056*/ 	.short	0x0020
        /*0058*/ 	.byte	0x00, 0xf0, 0x05, 0x00


	//----- nvinfo : EIATTR_KPARAM_INFO
	.align		4
.L_9119:
        /*005c*/ 	.byte	0x04, 0x17
        /*005e*/ 	.short	(.L_9121 - .L_9120)
.L_9120:
        /*0060*/ 	.word	0x00000000
        /*0064*/ 	.short	0x0002
        /*0066*/ 	.short	0x0008
        /*0068*/ 	.byte	0x00, 0xf0, 0x61, 0x00


	//----- nvinfo : EIATTR_KPARAM_INFO
	.align		4
.L_9121:
        /*006c*/ 	.byte	0x04, 0x17
        /*006e*/ 	.short	(.L_9123 - .L_9122)
.L_9122:
        /*0070*/ 	.word	0x00000000
        /*0074*/ 	.short	0x0001
        /*0076*/ 	.short	0x0004
        /*0078*/ 	.byte	0x00, 0xf0, 0x05, 0x00


	//----- nvinfo : EIATTR_KPARAM_INFO
	.align		4
.L_9123:
        /*007c*/ 	.byte	0x04, 0x17
        /*007e*/ 	.short	(.L_9125 - .L_9124)
.L_9124:
        /*0080*/ 	.word	0x00000000
        /*0084*/ 	.short	0x0000
        /*0086*/ 	.short	0x0000
        /*0088*/ 	.byte	0x00, 0xf0, 0x11, 0x00


	//----- nvinfo : EIATTR_MAXREG_COUNT
	.align		4
.L_9125:
        /*008c*/ 	.byte	0x03, 0x1b
        /*008e*/ 	.short	0x00ff


	//----- nvinfo : EIATTR_EXTERNS
	.align		4
        /*0090*/ 	.byte	0x04, 0x0f
        /*0092*/ 	.short	(.L_9127 - .L_9126)


	//   ....[0]....
	.align		4
.L_9126:
        /*0094*/ 	.word	index@(__assertfail)


	//----- nvinfo : EIATTR_MERCURY_ISA_VERSION
	.align		4
.L_9127:
        /*0098*/ 	.byte	0x03, 0x5f
        /*009a*/ 	.short	0x0000


	//----- nvinfo : EIATTR_SYSCALL_OFFSETS
	.align		4
        /*009c*/ 	.byte	0x04, 0x46
        /*009e*/ 	.short	(.L_9129 - .L_9128)


	//   ....[0]....
.L_9128:
        /*00a0*/ 	.word	0x00000f80


	//   ....[1]....
        /*00a4*/ 	.word	0x00001e60


	//   ....[2]....
        /*00a8*/ 	.word	0x00002dc0


	//   ....[3]....
        /*00ac*/ 	.word	0x00003ca0


	//   ....[4]....
        /*00b0*/ 	.word	0x00004c10


	//   ....[5]....
        /*00b4*/ 	.word	0x00005af0


	//   ....[6]....
        /*00b8*/ 	.word	0x00006a40


	//   ....[7]....
        /*00bc*/ 	.word	0x00007920


	//   ....[8]....
        /*00c0*/ 	.word	0x00008d40


	//   ....[9]....
        /*00c4*/ 	.word	0x00009d80


	//   ....[10]....
        /*00c8*/ 	.word	0x0000ad80


	//   ....[11]....
        /*00cc*/ 	.word	0x0000bd80


	//----- nvinfo : EIATTR_EXIT_INSTR_OFFSETS
	.align		4
.L_9129:
        /*00d0*/ 	.byte	0x04, 0x1c
        /*00d2*/ 	.short	(.L_9131 - .L_9130)


	//   ....[0]....
.L_9130:
        /*00d4*/ 	.word	0x0000ae30


	//   ....[1]....
        /*00d8*/ 	.word	0x0000af40


	//   ....[2]....
        /*00dc*/ 	.word	0x0000af60


	//   ....[3]....
        /*00e0*/ 	.word	0x0000b000


	//   ....[4]....
        /*00e4*/ 	.word	0x0000b030


	//   ....[5]....
        /*00e8*/ 	.word	0x0000b060


	//   ....[6]....
        /*00ec*/ 	.word	0x0000b100


	//   ....[7]....
        /*00f0*/ 	.word	0x0000b150


	//   ....[8]....
        /*00f4*/ 	.word	0x0000b200


	//   ....[9]....
        /*00f8*/ 	.word	0x0000b260


	//   ....[10]....
        /*00fc*/ 	.word	0x0000b2a0


	//   ....[11]....
        /*0100*/ 	.word	0x0000b360


	//   ....[12]....
        /*0104*/ 	.word	0x0000b3b0


	//   ....[13]....
        /*0108*/ 	.word	0x0000b550


	//   ....[14]....
        /*010c*/ 	.word	0x0000b6c0


	//   ....[15]....
        /*0110*/ 	.word	0x0000b710


	//   ....[16]....
        /*0114*/ 	.word	0x0000b7c0


	//   ....[17]....
        /*0118*/ 	.word	0x0000b950


	//   ....[18]....
        /*011c*/ 	.word	0x0000bae0


	//   ....[19]....
        /*0120*/ 	.word	0x0000bc50


	//   ....[20]....
        /*0124*/ 	.word	0x0000bd90


	//   ....[21]....
        /*0128*/ 	.word	0x0000bdd0


	//   ....[22]....
        /*012c*/ 	.word	0x0000be00


	//----- nvinfo : EIATTR_MAX_THREADS
	.align		4
.L_9131:
        /*0130*/ 	.byte	0x04, 0x05
        /*0132*/ 	.short	(.L_9133 - .L_9132)
.L_9132:
        /*0134*/ 	.word	0x00000080
        /*0138*/ 	.word	0x00000001
        /*013c*/ 	.word	0x00000001


	//----- nvinfo : EIATTR_CRS_STACK_SIZE
	.align		4
.L_9133:
        /*0140*/ 	.byte	0x04, 0x1e
        /*0142*/ 	.short	(.L_9135 - .L_9134)
.L_9134:
        /*0144*/ 	.word	0x00000000
.L_9135:


//--------------------- .nv.info._ZN2at6native18elementwise_kernelILi128ELi4EZNS0_22gpu_kernel_impl_nocastINS0_13BinaryFunctorIhhhZZZNS0_21remainder_kernel_cudaERNS_18TensorIteratorBaseEENKUlvE_clEvENKUlvE_clEvEUlhhE_EEEEvS5_RKT_EUliE_EEviT1_ --------------------------
	.section	.nv.info._ZN2at6native18elementwise_kernelILi128ELi4EZNS0_22gpu_kernel_impl_nocastINS0_13BinaryFunctorIhhhZZZNS0_21remainder_kernel_cudaERNS_18TensorIteratorBaseEENKUlvE_clEvENKUlvE_clEvEUlhhE_EEEEvS5_RKT_EUliE_EEviT1_,"",@"SHT_CUDA_INFO"
	.sectionflags	@""
	.align	4


	//----- nvinfo : EIATTR_CUDA_API_VERSION
	.align		4
        /*0000*/ 	.byte	0x04, 0x37
        /*0002*/ 	.short	(.L_9137 - .L_9136)
.L_9136:
        /*0004*/ 	.word	0x00000082


	//----- nvinfo : EIATTR_SW2861232_WAR
	.align		4
.L_9137:
        /*0008*/ 	.byte	0x01, 0x35
	.zero		2


	//----- nvinfo : EIATTR_PARAM_CBANK
	.align		4
        /*000c*/ 	.byte	0x04, 0x0a
        /*000e*/ 	.short	(.L_9139 - .L_9138)
	.align		4
.L_9138:
        /*0010*/ 	.word	index@(.nv.constant0._ZN2at6native18elementwise_kernelILi128ELi4EZNS0_22gpu_kernel_impl_nocastINS0_13BinaryFunctorIhhhZZZNS0_21remainder_kernel_cudaERNS_18TensorIteratorBaseEENKUlvE_clEvENKUlvE_clEvEUlhhE_EEEEvS5_RKT_EUliE_EEviT1_)
        /*0014*/ 	.short	0x0160
        /*0016*/ 	.short	0x0290


	//----- nvinfo : EIATTR_CBANK_PARAM_SIZE
	.align		4
.L_9139:
        /*0018*/ 	.byte	0x03, 0x19
        /*001a*/ 	.short	0x0290


	//----- nvinfo : EIATTR_KPARAM_INFO
	.align		4
        /*001c*/ 	.byte	0x04, 0x17
        /*001e*/ 	.short	(.L_9141 - .L_9140)
.L_9140:
        /*0020*/ 	.word	0x00000000
        /*0024*/ 	.short	0x0001
        /*0026*/ 	.short	0x0008
        /*0028*/ 	.byte	0x00, 0xf0, 0x21, 0x0a


	//----- nvinfo : EIATTR_KPARAM_INFO
	.align		4
.L_9141:
        /*002c*/ 	.byte	0x04, 0x17
        /*002e*/ 	.short	(.L_9143 - .L_9142)
.L_9142:
        /*0030*/ 	.word	0x00000000
        /*0034*/ 	.short	0x0000
        /*0036*/ 	.short	0x0000
        /*0038*/ 	.byte	0x00, 0xf0, 0x11, 0x00


	//----- nvinfo : EIATTR_MAXREG_COUNT
	.align		4
.L_9143:
        /*003c*/ 	.byte	0x03, 0x1b
        /*003e*/ 	.short	0x0080


	//----- nvinfo : EIATTR_MERCURY_ISA_VERSION
	.align		4
        /*0040*/ 	.byte	0x03, 0x5f
        /*0042*/ 	.short	0x0000


	//----- nvinfo : EIATTR_EXIT_INSTR_OFFSETS
	.align		4
        /*0044*/ 	.byte	0x04, 0x1c
        /*0046*/ 	.short	(.L_9145 - .L_9144)


	//   ....[0]....
.L_9144:
        /*0048*/ 	.word	0x000033e0


	//   ....[1]....
        /*004c*/ 	.word	0x000044d0


	//----- nvinfo : EIATTR_MAX_THREADS
	.align		4
.L_9145:
        /*0050*/ 	.byte	0x04, 0x05
        /*0052*/ 	.short	(.L_9147 - .L_9146)
.L_9146:
        /*0054*/ 	.word	0x00000080
        /*0058*/ 	.word	0x00000001
        /*005c*/ 	.word	0x00000001


	//----- nvinfo : EIATTR_CRS_STACK_SIZE
	.align		4
.L_9147:
        /*0060*/ 	.byte	0x04, 0x1e
        /*0062*/ 	.short	(.L_9149 - .L_9148)
.L_9148:
        /*0064*/ 	.word	0x00000000
.L_9149:


//--------------------- .nv.info._ZN2at6native27unrolled_elementwise_kernelINS0_13BinaryFunctorIhhhZZZNS0_21remainder_kernel_cudaERNS_18TensorIteratorBaseEENKUlvE_clEvENKUlvE_clEvEUlhhE_EESt5arrayIPcLm3EELi4E23TrivialOffsetCalculatorILi2EjESC_ILi1EjENS0_6memory15LoadWithoutCastENSF_16StoreWithoutCastEEEviT_T0_T2_T3_T4_T5_ --------------------------
	.section	.nv.info._ZN2at6native27unrolled_elementwise_kernelINS0_13BinaryFunctorIhhhZZZNS0_21remainder_kernel_cudaERNS_18TensorIteratorBaseEENKUlvE_clEvENKUlvE_clEvEUlhhE_EESt5arrayIPcLm3EELi4E23TrivialOffsetCalculatorILi2EjESC_ILi1EjENS0_6memory15LoadWithoutCastENSF_16StoreWithoutCastEEEviT_T0_T2_T3_T4_T5_,"",@"SHT_CUDA_INFO"
	.sectionflags	@""
	.align	4


	//----- nvinfo : EIATTR_CUDA_API_VERSION
	.align		4
        /*0000*/ 	.byte	0x04, 0x37
        /*0002*/ 	.short	(.L_9151 - .L_9150)
.L_9150:
        /*0004*/ 	.word	0x00000082


	//----- nvinfo : EIATTR_SW2861232_WAR
	.align		4
.L_9151:
        /*0008*/ 	.byte	0x01, 0x35
	.zero		2


	//----- nvinfo : EIATTR_PARAM_CBANK
	.align		4
        /*000c*/ 	.byte	0x04, 0x0a
        /*000e*/ 	.short	(.L_9153 - .L_9152)
	.align		4
.L_9152:
        /*0010*/ 	.word	index@(.nv.constant0._ZN2at6native27unrolled_elementwise_kernelINS0_13BinaryFunctorIhhhZZZNS0_21remainder_kernel_cudaERNS_18TensorIteratorBaseEENKUlvE_clEvENKUlvE_clEvEUlhhE_EESt5arrayIPcLm3EELi4E23TrivialOffsetCalculatorILi2EjESC_ILi1EjENS0_6memory15LoadWithoutCastENSF_16StoreWithoutCastEEEviT_T0_T2_T3_T4_T5_)
        /*0014*/ 	.short	0x0160
        /*0016*/ 	.short	0x0024


	//----- nvinfo : EIATTR_CBANK_PARAM_SIZE
	.align		4
.L_9153:
        /*0018*/ 	.byte	0x03, 0x19
        /*001a*/ 	.short	0x0024


	//----- nvinfo : EIATTR_KPARAM_INFO
	.align		4
        /*001c*/ 	.byte	0x04, 0x17
        /*001e*/ 	.short	(.L_9155 - .L_9154)
.L_9154:
        /*0020*/ 	.word	0x00000000
        /*0024*/ 	.short	0x0006
        /*0026*/ 	.short	0x0023
        /*0028*/ 	.byte	0x00, 0xf0, 0x05, 0x00


	//----- nvinfo : EIATTR_KPARAM_INFO
	.align		4
.L_9155:
        /*002c*/ 	.byte	0x04, 0x17
        /*002e*/ 	.short	(.L_9157 - .L_9156)
.L_9156:
        /*0030*/ 	.word	0x00000000
        /*0034*/ 	.short	0x0005
        /*0036*/ 	.short	0x0022
        /*0038*/ 	.byte	0x00, 0xf0, 0x05, 0x00


	//----- nvinfo : EIATTR_KPARAM_INFO
	.align		4
.L_9157:
        /*003c*/ 	.byte	0x04, 0x17
        /*003e*/ 	.short	(.L_9159 - .L_9158)
.L_9158:
        /*0040*/ 	.word	0x00000000
        /*0044*/ 	.short	0x0004
        /*0046*/ 	.short	0x0021
        /*0048*/ 	.byte	0x00, 0xf0, 0x05, 0x00


	//----- nvinfo : EIATTR_KPARAM_INFO
	.align		4
.L_9159:
        /*004c*/ 	.byte	0x04, 0x17
        /*004e*/ 	.short	(.L_9161 - .L_9160)
.L_9160:
        /*0050*/ 	.word	0x00000000
        /*0054*/ 	.short	0x0003
        /*0056*/ 	.short	0x0020
        /*0058*/ 	.byte	0x00, 0xf0, 0x05, 0x00


	//----- nvinfo : EIATTR_KPARAM_INFO
	.align		4
.L_9161:
        /*005c*/ 	.byte	0x04, 0x17
        /*005e*/ 	.short	(.L_9163 - .L_9162)
.L_9162:
        /*0060*/ 	.word	0x00000000
        /*0064*/ 	.short	0x0002
        /*0066*/ 	.short	0x0008
        /*0068*/ 	.byte	0x00, 0xf0, 0x61, 0x00


	//----- nvinfo : EIATTR_KPARAM_INFO
	.align		4
.L_9163:
        /*006c*/ 	.byte	0x04, 0x17
        /*006e*/ 	.short	(.L_9165 - .L_9164)
.L_9164:
        /*0070*/ 	.word	0x00000000
        /*0074*/ 	.short	0x0001
        /*0076*/ 	.short	0x0004
        /*0078*/ 	.byte	0x00, 0xf0, 0x05, 0x00


	//----- nvinfo : EIATTR_KPARAM_INFO
	.align		4
.L_9165:
        /*007c*/ 	.byte	0x04, 0x17
        /*007e*/ 	.short	(.L_9167 - .L_9166)
.L_9166:
        /*0080*/ 	.word	0x00000000
        /*0084*/ 	.short	0x0000
        /*0086*/ 	.short	0x0000
        /*0088*/ 	.byte	0x00, 0xf0, 0x11, 0x00


	//----- nvinfo : EIATTR_MAXREG_COUNT
	.align		4
.L_9167:
        /*008c*/ 	.byte	0x03, 0x1b
        /*008e*/ 	.short	0x00ff


	//----- nvinfo : EIATTR_MERCURY_ISA_VERSION
	.align		4
        /*0090*/ 	.byte	0x03, 0x5f
        /*0092*/ 	.short	0x0000


	//----- nvinfo : EIATTR_EXIT_INSTR_OFFSETS
	.align		4
        /*0094*/ 	.byte	0x04, 0x1c
        /*0096*/ 	.short	(.L_9169 - .L_9168)


	//   ....[0]....
.L_9168:
        /*0098*/ 	.word	0x00000760


	//   ....[1]....
        /*009c*/ 	.word	0x000007b0


	//----- nvinfo : EIATTR_MAX_THREADS
	.align		4
.L_9169:
        /*00a0*/ 	.byte	0x04, 0x05
        /*00a2*/ 	.short	(.L_9171 - .L_9170)
.L_9170:
        /*00a4*/ 	.word	0x00000080
        /*00a8*/ 	.word	0x00000001
        /*00ac*/ 	.word	0x00000001


	//----- nvinfo : EIATTR_CRS_STACK_SIZE
	.align		4
.L_9171:
        /*00b0*/ 	.byte	0x04, 0x1e
        /*00b2*/ 	.short	(.L_9173 - .L_9172)
.L_9172:
        /*00b4*/ 	.word	0x00000000
.L_9173:


//--------------------- .nv.info._ZN2at6native29vectorized_elementwise_kernelILi2ENS0_13BinaryFunctorIhhhZZZNS0_21remainder_kernel_cudaERNS_18TensorIteratorBaseEENKUlvE_clEvENKUlvE_clEvEUlhhE_EESt5arrayIPcLm3EEEEviT0_T1_ --------------------------
	.section	.nv.info._ZN2at6native29vectorized_elementwise_kernelILi2ENS0_13BinaryFunctorIhhhZZZNS0_21remainder_kernel_cudaERNS_18TensorIteratorBaseEENKUlvE_clEvENKUlvE_clEvEUlhhE_EESt5arrayIPcLm3EEEEviT0_T1_,"",@"SHT_CUDA_INFO"
	.sectionflags	@""
	.align	4


	//----- nvinfo : EIATTR_CUDA_API_VERSION
	.align		4
        /*0000*/ 	.byte	0x04, 0x37
        /*0002*/ 	.short	(.L_9175 - .L_9174)
.L_9174:
        /*0004*/ 	.word	0x00000082


	//----- nvinfo : EIATTR_SW2861232_WAR
	.align		4
.L_9175:
        /*0008*/ 	.byte	0x01, 0x35
	.zero		2


	//----- nvinfo : EIATTR_PARAM_CBANK
	.align		4
        /*000c*/ 	.byte	0x04, 0x0a
        /*000e*/ 	.short	(.L_9177 - .L_9176)
	.align		4
.L_9176:
        /*0010*/ 	.word	index@(.nv.constant0._ZN2at6native29vectorized_elementwise_kernelILi2ENS0_13BinaryFunctorIhhhZZZNS0_21remainder_kernel_cudaERNS_18TensorIteratorBaseEENKUlvE_clEvENKUlvE_clEvEUlhhE_EESt5arrayIPcLm3EEEEviT0_T1_)
        /*0014*/ 	.short	0x0160
        /*0016*/ 	.short	0x0020


	//----- nvinfo : EIATTR_CBANK_PARAM_SIZE
	.align		4
.L_9177:
        /*0018*/ 	.byte	0x03, 0x19
        /*001a*/ 	.short	0x0020


	//----- nvinfo : EIATTR_KPARAM_INFO
	.align		4
        /*001c*/ 	.byte	0x04, 0x17
        /*001e*/ 	.short	(.L_9179 - .L_9178)
.L_9178:
        /*0020*/ 	.word	0x00000000
        /*0024*/ 	.short	0x0002
        /*0026*/ 	.short	0x0008
        /*0028*/ 	.byte	0x00, 0xf0, 0x61, 0x00


	//----- nvinfo : EIATTR_KPARAM_INFO
	.align		4
.L_9179:
        /*002c*/ 	.byte	0x04, 0x17
        /*002e*/ 	.short	(.L_9181 - .L_9180)
.L_9180:
        /*0030*/ 	.word	0x00000000
        /*0034*/ 	.short	0x0001
        /*0036*/ 	.short	0x0004
        /*0038*/ 	.byte	0x00, 0xf0, 0x05, 0x00


	//----- nvinfo : EIATTR_KPARAM_INFO
	.align		4
.L_9181:
        /*003c*/ 	.byte	0x04, 0x17
        /*003e*/ 	.short	(.L_9183 - .L_9182)
.L_9182:
        /*0040*/ 	.word	0x00000000
        /*0044*/ 	.short	0x0000
        /*0046*/ 	.short	0x0000
        /*0048*/ 	.byte	0x00, 0xf0, 0x11, 0x00


	//----- nvinfo : EIATTR_MAXREG_COUNT
	.align		4
.L_9183:
        /*004c*/ 	.byte	0x03, 0x1b
        /*004e*/ 	.short	0x00ff


	//----- nvinfo : EIATTR_MERCURY_ISA_VERSION
	.align		4
        /*0050*/ 	.byte	0x03, 0x5f
        /*0052*/ 	.short	0x0000


	//----- nvinfo : EIATTR_EXIT_INSTR_OFFSETS
	.align		4
        /*0054*/ 	.byte	0x04, 0x1c
        /*0056*/ 	.short	(.L_9185 - .L_9184)


	//   ....[0]....
.L_9184:
        /*0058*/ 	.word	0x00000800


	//   ....[1]....
        /*005c*/ 	.word	0x000016e0


	//   ....[2]....
        /*0060*/ 	.word	0x00001730


	//----- nvinfo : EIATTR_MAX_THREADS
	.align		4
.L_9185:
        /*0064*/ 	.byte	0x04, 0x05
        /*0066*/ 	.short	(.L_9187 - .L_9186)
.L_9186:
        /*0068*/ 	.word	0x00000080
        /*006c*/ 	.word	0x00000001
        /*0070*/ 	.word	0x00000001


	//----- nvinfo : EIATTR_CRS_STACK_SIZE
	.align		4
.L_9187:
        /*0074*/ 	.byte	0x04, 0x1e
        /*0076*/ 	.short	(.L_9189 - .L_9188)
.L_9188:
        /*0078*/ 	.word	0x00000000
.L_9189:


//--------------------- .nv.info._ZN2at6native29vectorized_elementwise_kernelILi4ENS0_13BinaryFunctorIhhhZZZNS0_21remainder_kernel_cudaERNS_18TensorIteratorBaseEENKUlvE_clEvENKUlvE_clEvEUlhhE_EESt5arrayIPcLm3EEEEviT0_T1_ --------------------------
	.section	.nv.info._ZN2at6native29vectorized_elementwise_kernelILi4ENS0_13BinaryFunctorIhhhZZZNS0_21remainder_kernel_cudaERNS_18TensorIteratorBaseEENKUlvE_clEvENKUlvE_clEvEUlhhE_EESt5arrayIPcLm3EEEEviT0_T1_,"",@"SHT_CUDA_INFO"
	.sectionflags	@""
	.align	4


	//----- nvinfo : EIATTR_CUDA_API_VERSION
	.align		4
        /*0000*/ 	.byte	0x04, 0x37
        /*0002*/ 	.short	(.L_9191 - .L_9190)
.L_9190:
        /*0004*/ 	.word	0x00000082


	//----- nvinfo : EIATTR_SW2861232_WAR
	.align		4
.L_9191:
        /*0008*/ 	.byte	0x01, 0x35
	.zero		2


	//----- nvinfo : EIATTR_PARAM_CBANK
	.align		4
        /*000c*/ 	.byte	0x04, 0x0a
        /*000e*/ 	.short	(.L_9193 - .L_9192)
	.align		4
.L_9192:
        /*0010*/ 	.word	index@(.nv.constant0._ZN2at6native29vectorized_elementwise_kernelILi4ENS0_13BinaryFunctorIhhhZZZNS0_21remainder_kernel_cudaERNS_18TensorIteratorBaseEENKUlvE_clEvENKUlvE_clEvEUlhhE_EESt5arrayIPcLm3EEEEviT0_T1_)
        /*0014*/ 	.short	0x0160
        /*0016*/ 	.short	0x0020


	//----- nvinfo : EIATTR_CBANK_PARAM_SIZE
	.align		4
.L_9193:
        /*0018*/ 	.byte	0x03, 0x19
        /*001a*/ 	.short	0x0020


	//----- nvinfo : EIATTR_KPARAM_INFO
	.align		4
        /*001c*/ 	.byte	0x04, 0x17
        /*001e*/ 	.short	(.L_9195 - .L_9194)
.L_9194:
        /*0020*/ 	.word	0x00000000
        /*0024*/ 	.short	0x0002
        /*0026*/ 	.short	0x0008
        /*0028*/ 	.byte	0x00, 0xf0, 0x61, 0x00


	//----- nvinfo : EIATTR_KPARAM_INFO
	.align		4
.L_9195:
        /*002c*/ 	.byte	0x04, 0x17
        /*002e*/ 	.short	(.L_9197 - .L_9196)
.L_9196:
        /*0030*/ 	.word	0x00000000
        /*0034*/ 	.short	0x0001
        /*0036*/ 	.short	0x0004
        /*0038*/ 	.byte	0x00, 0xf0, 0x05, 0x00


	//----- nvinfo : EIATTR_KPARAM_INFO
	.align		4
.L_9197:
        /*003c*/ 	.byte	0x04, 0x17
        /*003e*/ 	.short	(.L_9199 - .L_9198)
.L_9198:
        /*0040*/ 	.word	0x00000000
        /*0044*/ 	.short	0x0000
        /*0046*/ 	.short	0x0000
        /*0048*/ 	.byte	0x00, 0xf0, 0x11, 0x00


	//----- nvinfo : EIATTR_MAXREG_COUNT
	.align		4
.L_9199:
        /*004c*/ 	.byte	0x03, 0x1b
        /*004e*/ 	.short	0x00ff


	//----- nvinfo : EIATTR_MERCURY_ISA_VERSION
	.align		4
        /*0050*/ 	.byte	0x03, 0x5f
        /*0052*/ 	.short	0x0000


	//----- nvinfo : EIATTR_EXIT_INSTR_OFFSETS
	.align		4
        /*0054*/ 	.byte	0x04, 0x1c
        /*0056*/ 	.short	(.L_9201 - .L_9200)


	//   ....[0]....
.L_9200:
        /*0058*/ 	.word	0x000007c0


	//   ....[1]....
        /*005c*/ 	.word	0x000016a0


	//   ....[2]....
        /*0060*/ 	.word	0x000016f0


	//----- nvinfo : EIATTR_MAX_THREADS
	.align		4
.L_9201:
        /*0064*/ 	.byte	0x04, 0x05
        /*0066*/ 	.short	(.L_9203 - .L_9202)
.L_9202:
        /*0068*/ 	.word	0x00000080
        /*006c*/ 	.word	0x00000001
        /*0070*/ 	.word	0x00000001


	//----- nvinfo : EIATTR_CRS_STACK_SIZE
	.align		4
.L_9203:
        /*0074*/ 	.byte	0x04, 0x1e
        /*0076*/ 	.short	(.L_9205 - .L_9204)
.L_9204:
        /*0078*/ 	.word	0x00000000
.L_9205:


//--------------------- .nv.info._ZN2at6native29vectorized_elementwise_kernelILi8ENS0_13BinaryFunctorIhhhZZZNS0_21remainder_kernel_cudaERNS_18TensorIteratorBaseEENKUlvE_clEvENKUlvE_clEvEUlhhE_EESt5arrayIPcLm3EEEEviT0_T1_ --------------------------
	.section	.nv.info._ZN2at6native29vectorized_elementwise_kernelILi8ENS0_13BinaryFunctorIhhhZZZNS0_21remainder_kernel_cudaERNS_18TensorIteratorBaseEENKUlvE_clEvENKUlvE_clEvEUlhhE_EESt5arrayIPcLm3EEEEviT0_T1_,"",@"SHT_CUDA_INFO"
	.sectionflags	@""
	.align	4


	//----- nvinfo : EIATTR_CUDA_API_VERSION
	.align		4
        /*0000*/ 	.byte	0x04, 0x37
        /*0002*/ 	.short	(.L_9207 - .L_9206)
.L_9206:
        /*0004*/ 	.word	0x00000082


	//----- nvinfo : EIATTR_SW2861232_WAR
	.align		4
.L_9207:
        /*0008*/ 	.byte	0x01, 0x35
	.zero		2


	//----- nvinfo : EIATTR_PARAM_CBANK
	.align		4
        /*000c*/ 	.byte	0x04, 0x0a
        /*000e*/ 	.short	(.L_9209 - .L_9208)
	.align		4
.L_9208:
        /*0010*/ 	.word	index@(.nv.constant0._ZN2at6native29vectorized_elementwise_kernelILi8ENS0_13BinaryFunctorIhhhZZZNS0_21remainder_kernel_cudaERNS_18TensorIteratorBaseEENKUlvE_clEvENKUlvE_clEvEUlhhE_EESt5arrayIPcLm3EEEEviT0_T1_)
        /*0014*/ 	.short	0x0160
        /*0016*/ 	.short	0x0020


	//----- nvinfo : EIATTR_CBANK_PARAM_SIZE
	.align		4
.L_9209:
        /*0018*/ 	.byte	0x03, 0x19
        /*001a*/ 	.short	0x0020


	//----- nvinfo : EIATTR_KPARAM_INFO
	.align		4
        /*001c*/ 	.byte	0x04, 0x17
        /*001e*/ 	.short	(.L_9211 - .L_9210)
.L_9210:
        /*0020*/ 	.word	0x00000000
        /*0024*/ 	.short	0x0002
        /*0026*/ 	.short	0x0008
        /*0028*/ 	.byte	0x00, 0xf0, 0x61, 0x00


	//----- nvinfo : EIATTR_KPARAM_INFO
	.align		4
.L_9211:
        /*002c*/ 	.byte	0x04, 0x17
        /*002e*/ 	.short	(.L_9213 - .L_9212)
.L_9212:
        /*0030*/ 	.word	0x00000000
        /*0034*/ 	.short	0x0001
        /*0036*/ 	.short	0x0004
        /*0038*/ 	.byte	0x00, 0xf0, 0x05, 0x00


	//----- nvinfo : EIATTR_KPARAM_INFO
	.align		4
.L_9213:
        /*003c*/ 	.byte	0x04, 0x17
        /*003e*/ 	.short	(.L_9215 - .L_9214)
.L_9214:
        /*0040*/ 	.word	0x00000000
        /*0044*/ 	.short	0x0000
        /*0046*/ 	.short	0x0000
        /*0048*/ 	.byte	0x00, 0xf0, 0x11, 0x00


	//----- nvinfo : EIATTR_MAXREG_COUNT
	.align		4
.L_9215:
        /*004c*/ 	.byte	0x03, 0x1b
        /*004e*/ 	.short	0x00ff


	//----- nvinfo : EIATTR_MERCURY_ISA_VERSION
	.align		4
        /*0050*/ 	.byte	0x03, 0x5f
        /*0052*/ 	.short	0x0000


	//----- nvinfo : EIATTR_EXIT_INSTR_OFFSETS
	.align		4
        /*0054*/ 	.byte	0x04, 0x1c
        /*0056*/ 	.short	(.L_9217 - .L_9216)


	//   ....[0]....
.L_9216:
        /*0058*/ 	.word	0x00000010


	//----- nvinfo : EIATTR_MAX_THREADS
	.align		4
.L_9217:
        /*005c*/ 	.byte	0x04, 0x05
        /*005e*/ 	.short	(.L_9219 - .L_9218)
.L_9218:
        /*0060*/ 	.word	0x00000080
        /*0064*/ 	.word	0x00000001
        /*0068*/ 	.word	0x00000001
.L_9219:


//--------------------- .nv.info._ZN2at6native18elementwise_kernelILi128ELi4EZNS0_15gpu_kernel_implINS0_13BUnaryFunctorIhhhZZZNS0_21remainder_kernel_cudaERNS_18TensorIteratorBaseEENKUlvE_clEvENKUlvE_clEvEUlhhE_EEEEvS5_RKT_EUliE_EEviT1_ --------------------------
	.section	.nv.info._ZN2at6native18elementwise_kernelILi128ELi4EZNS0_15gpu_kernel_implINS0_13BUnaryFunctorIhhhZZZNS0_21remainder_kernel_cudaERNS_18TensorIteratorBaseEENKUlvE_clEvENKUlvE_clEvEUlhhE_EEEEvS5_RKT_EUliE_EEviT1_,"",@"SHT_CUDA_INFO"
	.sectionflags	@""
	.align	4


	//----- nvinfo : EIATTR_CUDA_API_VERSION
	.align		4
        /*0000*/ 	.byte	0x04, 0x37
        /*0002*/ 	.short	(.L_9221 - .L_9220)
.L_9220:
        /*0004*/ 	.word	0x00000082


	//----- nvinfo : EIATTR_SW2861232_WAR
	.align		4
.L_9221:
        /*0008*/ 	.byte	0x01, 0x35
	.zero		2


	//----- nvinfo : EIATTR_PARAM_CBANK
	.align		4
        /*000c*/ 	.byte	0x04, 0x0a
        /*000e*/ 	.short	(.L_9223 - .L_9222)
	.align		4
.L_9222:
        /*0010*/ 	.word	index@(.nv.constant0._ZN2at6native18elementwise_kernelILi128ELi4EZNS0_15gpu_kernel_implINS0_13BUnaryFunctorIhhhZZZNS0_21remainder_kernel_cudaERNS_18TensorIteratorBaseEENKUlvE_clEvENKUlvE_clEvEUlhhE_EEEEvS5_RKT_EUliE_EEviT1_)
        /*0014*/ 	.short	0x0160
        /*0016*/ 	.short	0x0220


	//----- nvinfo : EIATTR_CBANK_PARAM_SIZE
	.align		4
.L_9223:
        /*0018*/ 	.byte	0x03, 0x19
        /*001a*/ 	.short	0x0220


	//----- nvinfo : EIATTR_KPARAM_INFO
	.align		4
        /*001c*/ 	.byte	0x04, 0x17
        /*001e*/ 	.short	(.L_9225 - .L_9224)
.L_9224:
        /*0020*/ 	.word	0x00000000
        /*0024*/ 	.short	0x0001
        /*0026*/ 	.short	0x0008
        /*0028*/ 	.byte	0x00, 0xf0, 0x61, 0x08


	//----- nvinfo : EIATTR_KPARAM_INFO
	.align		4
.L_9225:
        /*002c*/ 	.byte	0x04, 0x17
        /*002e*/ 	.short	(.L_9227 - .L_9226)
.L_9226:
        /*0030*/ 	.word	0x00000000
        /*0034*/ 	.short	0x0000
        /*0036*/ 	.short	0x0000
        /*0038*/ 	.byte	0x00, 0xf0, 0x11, 0x00


	//----- nvinfo : EIATTR_MAXREG_COUNT
	.align		4
.L_9227:
        /*003c*/ 	.byte	0x03, 0x1b
        /*003e*/ 	.short	0x0080


	//----- nvinfo : EIATTR_EXTERNS
	.align		4
        /*0040*/ 	.byte	0x04, 0x0f
        /*0042*/ 	.short	(.L_9229 - .L_9228)


	//   ....[0]....
	.align		4
.L_9228:
        /*0044*/ 	.word	index@(__assertfail)


	//----- nvinfo : EIATTR_MERCURY_ISA_VERSION
	.align		4
.L_9229:
        /*0048*/ 	.byte	0x03, 0x5f
        /*004a*/ 	.short	0x0000


	//----- nvinfo : EIATTR_SYSCALL_OFFSETS
	.align		4
        /*004c*/ 	.byte	0x04, 0x46
        /*004e*/ 	.short	(.L_9231 - .L_9230)


	//   ....[0]....
.L_9230:
        /*0050*/ 	.word	0x00001d60


	//   ....[1]....
        /*0054*/ 	.word	0x00002ca0


	//   ....[2]....
        /*0058*/ 	.word	0x00004a60


	//   ....[3]....
        /*005c*/ 	.word	0x000059a0


	//   ....[4]....
        /*0060*/ 	.word	0x00007730


	//   ....[5]....
        /*0064*/ 	.word	0x00008670


	//   ....[6]....
        /*0068*/ 	.word	0x0000a410


	//   ....[7]....
        /*006c*/ 	.word	0x0000b350


	//----- nvinfo : EIATTR_EXIT_INSTR_OFFSETS
	.align		4
.L_9231:
        /*0070*/ 	.byte	0x04, 0x1c
        /*0072*/ 	.short	(.L_9233 - .L_9232)


	//   ....[0]....
.L_9232:
        /*0074*/ 	.word	0x00008720


	//   ....[1]....
        /*0078*/ 	.word	0x0000a5d0


	//   ....[2]....
        /*007c*/ 	.word	0x0000a5f0


	//   ....[3]....
        /*0080*/ 	.word	0x0000a690


	//   ....[4]....
        /*0084*/ 	.word	0x0000a6c0


	//   ....[5]....
        /*0088*/ 	.word	0x0000a6e0


	//   ....[6]....
        /*008c*/ 	.word	0x0000a770


	//   ....[7]....
        /*0090*/ 	.word	0x0000a7b0


	//   ....[8]....
        /*0094*/ 	.word	0x0000a850


	//   ....[9]....
        /*0098*/ 	.word	0x0000a8a0


	//   ....[10]....
        /*009c*/ 	.word	0x0000a8d0


	//   ....[11]....
        /*00a0*/ 	.word	0x0000a9a0


	//   ....[12]....
        /*00a4*/ 	.word	0x0000a9e0


	//   ....[13]....
        /*00a8*/ 	.word	0x0000ab70


	//   ....[14]....
        /*00ac*/ 	.word	0x0000acd0


	//   ....[15]....
        /*00b0*/ 	.word	0x0000ad10


	//   ....[16]....
        /*00b4*/ 	.word	0x0000adb0


	//   ....[17]....
        /*00b8*/ 	.word	0x0000af30


	//   ....[18]....
        /*00bc*/ 	.word	0x0000b0b0


	//   ....[19]....
        /*00c0*/ 	.word	0x0000b220


	//   ....[20]....
        /*00c4*/ 	.word	0x0000b360


	//   ....[21]....
        /*00c8*/ 	.word	0x0000b3a0


	//   ....[22]....
        /*00cc*/ 	.word	0x0000b3d0


	//----- nvinfo : EIATTR_MAX_THREADS
	.align		4
.L_9233:
        /*00d0*/ 	.byte	0x04, 0x05
        /*00d2*/ 	.short	(.L_9235 - .L_9234)
.L_9234:
        /*00d4*/ 	.word	0x00000080
        /*00d8*/ 	.word	0x00000001
        /*00dc*/ 	.word	0x00000001


	//----- nvinfo : EIATTR_CRS_STACK_SIZE
	.align		4
.L_9235:
        /*00e0*/ 	.byte	0x04, 0x1e
        /*00e2*/ 	.short	(.L_9237 - .L_9236)
.L_9236:
        /*00e4*/ 	.word	0x00000000
.L_9237:


//--------------------- .nv.info._ZN2at6native27unrolled_elementwise_kernelINS0_13BUnaryFunctorIhhhZZZNS0_21remainder_kernel_cudaERNS_18TensorIteratorBaseEENKUlvE_clEvENKUlvE_clEvEUlhhE_EESt5arrayIPcLm2EELi4E23TrivialOffsetCalculatorILi1EjESD_NS0_6memory12LoadWithCastILi1EEENSE_13StoreWithCastILi1EEEEEviT_T0_T2_T3_T4_T5_ --------------------------
	.section	.nv.info._ZN2at6native27unrolled_elementwise_kernelINS0_13BUnaryFunctorIhhhZZZNS0_21remainder_kernel_cudaERNS_18TensorIteratorBaseEENKUlvE_clEvENKUlvE_clEvEUlhhE_EESt5arrayIPcLm2EELi4E23TrivialOffsetCalculatorILi1EjESD_NS0_6memory12LoadWithCastILi1EEENSE_13StoreWithCastILi1EEEEEviT_T0_T2_T3_T4_T5_,"",@"SHT_CUDA_INFO"
	.sectionflags	@""
	.align	4


	//----- nvinfo : EIATTR_CUDA_API_VERSION
	.align		4
        /*0000*/ 	.byte	0x04, 0x37
        /*0002*/ 	.short	(.L_9239 - .L_9238)
.L_9238:
        /*0004*/ 	.word	0x00000082


	//----- nvinfo : EIATTR_SW2861232_WAR
	.align		4
.L_9239:
        /*0008*/ 	.byte	0x01, 0x35
	.zero		2


	//----- nvinfo : EIATTR_PARAM_CBANK
	.align		4
        /*000c*/ 	.byte	0x04, 0x0a
        /*000e*/ 	.short	(.L_9241 - .L_9240)
	.align		4
.L_9240:
        /*0010*/ 	.word	index@(.nv.constant0._ZN2at6native27unrolled_elementwise_kernelINS0_13BUnaryFunctorIhhhZZZNS0_21remainder_kernel_cudaERNS_18TensorIteratorBaseEENKUlvE_clEvENKUlvE_clEvEUlhhE_EESt5arrayIPcLm2EELi4E23TrivialOffsetCalculatorILi1EjESD_NS0_6memory12LoadWithCastILi1EEENSE_13StoreWithCastILi1EEEEEviT_T0_T2_T3_T4_T5_)
        /*0014*/ 	.short	0x0160
        /*0016*/ 	.short	0x002c


	//----- nvinfo : EIATTR_CBANK_PARAM_SIZE
	.align		4
.L_9241:
        /*0018*/ 	.byte	0x03, 0x19
        /*001a*/ 	.short	0x002c


	//----- nvinfo : EIATTR_KPARAM_INFO
	.align		4
        /*001c*/ 	.byte	0x04, 0x17
        /*001e*/ 	.short	(.L_9243 - .L_9242)
.L_9242:
        /*0020*/ 	.word	0x00000000
        /*0024*/ 	.short	0x0006
        /*0026*/ 	.short	0x0024
        /*0028*/ 	.byte	0x00, 0xf0, 0x21, 0x00


	//----- nvinfo : EIATTR_KPARAM_INFO
	.align		4
.L_9243:
        /*002c*/ 	.byte	0x04, 0x17
        /*002e*/ 	.short	(.L_9245 - .L_9244)
.L_9244:
        /*0030*/ 	.word	0x00000000
        /*0034*/ 	.short	0x0005
        /*0036*/ 	.short	0x001c
        /*0038*/ 	.byte	0x00, 0xf0, 0x21, 0x00


	//----- nvinfo : EIATTR_KPARAM_INFO
	.align		4
.L_9245:
        /*003c*/ 	.byte	0x04, 0x17
        /*003e*/ 	.short	(.L_9247 - .L_9246)
.L_9246:
        /*0040*/ 	.word	0x00000000
        /*0044*/ 	.short	0x0004
        /*0046*/ 	.short	0x0019
        /*0048*/ 	.byte	0x00, 0xf0, 0x05, 0x00


	//----- nvinfo : EIATTR_KPARAM_INFO
	.align		4
.L_9247:
        /*004c*/ 	.byte	0x04, 0x17
        /*004e*/ 	.short	(.L_9249 - .L_9248)
.L_9248:
        /*0050*/ 	.word	0x00000000
        /*0054*/ 	.short	0x0003
        /*0056*/ 	.short	0x0018
        /*0058*/ 	.byte	0x00, 0xf0, 0x05, 0x00


	//----- nvinfo : EIATTR_KPARAM_INFO
	.align		4
.L_9249:
        /*005c*/ 	.byte	0x04, 0x17
        /*005e*/ 	.short	(.L_9251 - .L_9250)
.L_9250:
        /*0060*/ 	.word	0x00000000
        /*0064*/ 	.short	0x0002
        /*0066*/ 	.short	0x0008
        /*0068*/ 	.byte	0x00, 0xf0, 0x41, 0x00


	//----- nvinfo : EIATTR_KPARAM_INFO
	.align		4
.L_9251:
        /*006c*/ 	.byte	0x04, 0x17
        /*006e*/ 	.short	(.L_9253 - .L_9252)
.L_9252:
        /*0070*/ 	.word	0x00000000
        /*0074*/ 	.short	0x0001
        /*0076*/ 	.short	0x0004
        /*0078*/ 	.byte	0x00, 0xf0, 0x09, 0x00


	//----- nvinfo : EIATTR_KPARAM_INFO
	.align		4
.L_9253:
        /*007c*/ 	.byte	0x04, 0x17
        /*007e*/ 	.short	(.L_9255 - .L_9254)
.L_9254:
        /*0080*/ 	.word	0x00000000
        /*0084*/ 	.short	0x0000
        /*0086*/ 	.short	0x0000
        /*0088*/ 	.byte	0x00, 0xf0, 0x11, 0x00


	//----- nvinfo : EIATTR_MAXREG_COUNT
	.align		4
.L_9255:
        /*008c*/ 	.byte	0x03, 0x1b
        /*008e*/ 	.short	0x00ff


	//----- nvinfo : EIATTR_EXTERNS
	.align		4
        /*0090*/ 	.byte	0x04, 0x0f
        /*0092*/ 	.short	(.L_9257 - .L_9256)


	//   ....[0]....
	.align		4
.L_9256:
        /*0094*/ 	.word	index@(__assertfail)


	//----- nvinfo : EIATTR_MERCURY_ISA_VERSION
	.align		4
.L_9257:
        /*0098*/ 	.byte	0x03, 0x5f
        /*009a*/ 	.short	0x0000


	//----- nvinfo : EIATTR_SYSCALL_OFFSETS
	.align		4
        /*009c*/ 	.byte	0x04, 0x46
        /*009e*/ 	.short	(.L_9259 - .L_9258)


	//   ....[0]....
.L_9258:
        /*00a0*/ 	.word	0x00000f60


	//   ....[1]....
        /*00a4*/ 	.word	0x00001ec0


	//   ....[2]....
        /*00a8*/ 	.word	0x00002e30


	//   ....[3]....
        /*00ac*/ 	.word	0x00003d80


	//   ....[4]....
        /*00b0*/ 	.word	0x00005020


	//   ....[5]....
        /*00b4*/ 	.word	0x00006040


	//   ....[6]....
        /*00b8*/ 	.word	0x00007040


	//   ....[7]....
        /*00bc*/ 	.word	0x00008040


	//----- nvinfo : EIATTR_EXIT_INSTR_OFFSETS
	.align		4
.L_9259:
        /*00c0*/ 	.byte	0x04, 0x1c
        /*00c2*/ 	.short	(.L_9261 - .L_9260)


	//   ....[0]....
.L_9260:
        /*00c4*/ 	.word	0x000070f0


	//   ....[1]....
        /*00c8*/ 	.word	0x00007200


	//   ....[2]....
        /*00cc*/ 	.word	0x00007220


	//   ....[3]....
        /*00d0*/ 	.word	0x000072c0


	//   ....[4]....
        /*00d4*/ 	.word	0x000072f0


	//   ....[5]....
        /*00d8*/ 	.word	0x00007320


	//   ....[6]....
        /*00dc*/ 	.word	0x000073c0


	//   ....[7]....
        /*00e0*/ 	.word	0x00007410


	//   ....[8]....
        /*00e4*/ 	.word	0x000074c0


	//   ....[9]....
        /*00e8*/ 	.word	0x00007520


	//   ....[10]....
        /*00ec*/ 	.word	0x00007560


	//   ....[11]....
        /*00f0*/ 	.word	0x00007620


	//   ....[12]....
        /*00f4*/ 	.word	0x00007670


	//   ....[13]....
        /*00f8*/ 	.word	0x00007810


	//   ....[14]....
        /*00fc*/ 	.word	0x00007980


	//   ....[15]....
        /*0100*/ 	.word	0x000079d0


	//   ....[16]....
        /*0104*/ 	.word	0x00007a80


	//   ....[17]....
        /*0108*/ 	.word	0x00007c10


	//   ....[18]....
        /*010c*/ 	.word	0x00007da0


	//   ....[19]....
        /*0110*/ 	.word	0x00007f10


	//   ....[20]....
        /*0114*/ 	.word	0x00008050


	//   ....[21]....
        /*0118*/ 	.word	0x00008090


	//   ....[22]....
        /*011c*/ 	.word	0x000080c0


	//----- nvinfo : EIATTR_MAX_THREADS
	.align		4
.L_9261:
        /*0120*/ 	.byte	0x04, 0x05
        /*0122*/ 	.short	(.L_9263 - .L_9262)
.L_9262:
        /*0124*/ 	.word	0x00000080
        /*0128*/ 	.word	0x00000001
        /*012c*/ 	.word	0x00000001


	//----- nvinfo : EIATTR_CRS_STACK_SIZE
	.align		4
.L_9263:
        /*0130*/ 	.byte	0x04, 0x1e
        /*0132*/ 	.short	(.L_9265 - .L_9264)
.L_9264:
        /*0134*/ 	.word	0x00000000
.L_9265:


//--------------------- .nv.info._ZN2at6native18elementwise_kernelILi128ELi4EZNS0_22gpu_kernel_impl_nocastINS0_13BUnaryFunctorIhhhZZZNS0_21remainder_kernel_cudaERNS_18TensorIteratorBaseEENKUlvE_clEvENKUlvE_clEvEUlhhE_EEEEvS5_RKT_EUliE_EEviT1_ --------------------------
	.section	.nv.info._ZN2at6native18elementwise_kernelILi128ELi4EZNS0_22gpu_kernel_impl_nocastINS0_13BUnaryFunctorIhhhZZZNS0_21remainder_kernel_cudaERNS_18TensorIteratorBaseEENKUlvE_clEvENKUlvE_clEvEUlhhE_EEEEvS5_RKT_EUliE_EEviT1_,"",@"SHT_CUDA_INFO"
	.sectionflags	@""
	.align	4


	//----- nvinfo : EIATTR_CUDA_API_VERSION
	.align		4
        /*0000*/ 	.byte	0x04, 0x37
        /*0002*/ 	.short	(.L_9267 - .L_9266)
.L_9266:
        /*0004*/ 	.word	0x00000082


	//----- nvinfo : EIATTR_SW2861232_WAR
	.align		4
.L_9267:
        /*0008*/ 	.byte	0x01, 0x35
	.zero		2


	//----- nvinfo : EIATTR_PARAM_CBANK
	.align		4
        /*000c*/ 	.byte	0x04, 0x0a
        /*000e*/ 	.short	(.L_9269 - .L_9268)
	.align		4
.L_9268:
        /*0010*/ 	.word	index@(.nv.constant0._ZN2at6native18elementwise_kernelILi128ELi4EZNS0_22gpu_kernel_impl_nocastINS0_13BUnaryFunctorIhhhZZZNS0_21remainder_kernel_cudaERNS_18TensorIteratorBaseEENKUlvE_clEvENKUlvE_clEvEUlhhE_EEEEvS5_RKT_EUliE_EEviT1_)
        /*0014*/ 	.short	0x0160
        /*0016*/ 	.short	0x0220


	//----- nvinfo : EIATTR_CBANK_PARAM_SIZE
	.align		4
.L_9269:
        /*0018*/ 	.byte	0x03, 0x19
        /*001a*/ 	.short	0x0220


	//----- nvinfo : EIATTR_KPARAM_INFO
	.align		4
        /*001c*/ 	.byte	0x04, 0x17
        /*001e*/ 	.short	(.L_9271 - .L_9270)
.L_9270:
        /*0020*/ 	.word	0x00000000
        /*0024*/ 	.short	0x0001
        /*0026*/ 	.short	0x0008
        /*0028*/ 	.byte	0x00, 0xf0, 0x61, 0x08


	//----- nvinfo : EIATTR_KPARAM_INFO
	.align		4
.L_9271:
        /*002c*/ 	.byte	0x04, 0x17
        /*002e*/ 	.short	(.L_9273 - .L_9272)
.L_9272:
        /*0030*/ 	.word	0x00000000
        /*0034*/ 	.short	0x0000
        /*0036*/ 	.short	0x0000
        /*0038*/ 	.byte	0x00, 0xf0, 0x11, 0x00


	//----- nvinfo : EIATTR_MAXREG_COUNT
	.align		4
.L_9273:
        /*003c*/ 	.byte	0x03, 0x1b
        /*003e*/ 	.short	0x0080


	//----- nvinfo : EIATTR_MERCURY_ISA_VERSION
	.align		4
        /*0040*/ 	.byte	0x03, 0x5f
        /*0042*/ 	.short	0x0000


	//----- nvinfo : EIATTR_EXIT_INSTR_OFFSETS
	.align		4
        /*0044*/ 	.byte	0x04, 0x1c
        /*0046*/ 	.short	(.L_9275 - .L_9274)


	//   ....[0]....
.L_9274:
        /*0048*/ 	.word	0x00002e50


	//   ....[1]....
        /*004c*/ 	.word	0x00003d60


	//----- nvinfo : EIATTR_MAX_THREADS
	.align		4
.L_9275:
        /*0050*/ 	.byte	0x04, 0x05
        /*0052*/ 	.short	(.L_9277 - .L_9276)
.L_9276:
        /*0054*/ 	.word	0x00000080
        /*0058*/ 	.word	0x00000001
        /*005c*/ 	.word	0x00000001


	//----- nvinfo : EIATTR_CRS_STACK_SIZE
	.align		4
.L_9277:
        /*0060*/ 	.byte	0x04, 0x1e
        /*0062*/ 	.short	(.L_9279 - .L_9278)
.L_9278:
        /*0064*/ 	.word	0x00000000
.L_9279:


//--------------------- .nv.info._ZN2at6native27unrolled_elementwise_kernelINS0_13BUnaryFunctorIhhhZZZNS0_21remainder_kernel_cudaERNS_18TensorIteratorBaseEENKUlvE_clEvENKUlvE_clEvEUlhhE_EESt5arrayIPcLm2EELi4E23TrivialOffsetCalculatorILi1EjESD_NS0_6memory15LoadWithoutCastENSE_16StoreWithoutCastEEEviT_T0_T2_T3_T4_T5_ --------------------------
	.section	.nv.info._ZN2at6native27unrolled_elementwise_kernelINS0_13BUnaryFunctorIhhhZZZNS0_21remainder_kernel_cudaERNS_18TensorIteratorBaseEENKUlvE_clEvENKUlvE_clEvEUlhhE_EESt5arrayIPcLm2EELi4E23TrivialOffsetCalculatorILi1EjESD_NS0_6memory15LoadWithoutCastENSE_16StoreWithoutCastEEEviT_T0_T2_T3_T4_T5_,"",@"SHT_CUDA_INFO"
	.sectionflags	@""
	.align	4


	//----- nvinfo : EIATTR_CUDA_API_VERSION
	.align		4
        /*0000*/ 	.byte	0x04, 0x37
        /*0002*/ 	.short	(.L_9281 - .L_9280)
.L_9280:
        /*0004*/ 	.word	0x00000082


	//----- nvinfo : EIATTR_SW2861232_WAR
	.align		4
.L_9281:
        /*0008*/ 	.byte	0x01, 0x35
	.zero		2


	//----- nvinfo : EIATTR_PARAM_CBANK
	.align		4
        /*000c*/ 	.byte	0x04, 0x0a
        /*000e*/ 	.short	(.L_9283 - .L_9282)
	.align		4
.L_9282:
        /*0010*/ 	.word	index@(.nv.constant0._ZN2at6native27unrolled_elementwise_kernelINS0_13BUnaryFunctorIhhhZZZNS0_21remainder_kernel_cudaERNS_18TensorIteratorBaseEENKUlvE_clEvENKUlvE_clEvEUlhhE_EESt5arrayIPcLm2EELi4E23TrivialOffsetCalculatorILi1EjESD_NS0_6memory15LoadWithoutCastENSE_16StoreWithoutCastEEEviT_T0_T2_T3_T4_T5_)
        /*0014*/ 	.short	0x0160
        /*0016*/ 	.short	0x001c


	//----- nvinfo : EIATTR_CBANK_PARAM_SIZE
	.align		4
.L_9283:
        /*0018*/ 	.byte	0x03, 0x19
        /*001a*/ 	.short	0x001c


	//----- nvinfo : EIATTR_KPARAM_INFO
	.align		4
        /*001c*/ 	.byte	0x04, 0x17
        /*001e*/ 	.short	(.L_9285 - .L_9284)
.L_9284:
        /*0020*/ 	.word	0x00000000
        /*0024*/ 	.short	0x0006
        /*0026*/ 	.short	0x001b
        /*0028*/ 	.byte	0x00, 0xf0, 0x05, 0x00


	//----- nvinfo : EIATTR_KPARAM_INFO
	.align		4
.L_9285:
        /*002c*/ 	.byte	0x04, 0x17
        /*002e*/ 	.short	(.L_9287 - .L_9286)
.L_9286:
        /*0030*/ 	.word	0x00000000
        /*0034*/ 	.short	0x0005
        /*0036*/ 	.short	0x001a
        /*0038*/ 	.byte	0x00, 0xf0, 0x05, 0x00


	//----- nvinfo : EIATTR_KPARAM_INFO
	.align		4
.L_9287:
        /*003c*/ 	.byte	0x04, 0x17
        /*003e*/ 	.short	(.L_9289 - .L_9288)
.L_9288:
        /*0040*/ 	.word	0x00000000
        /*0044*/ 	.short	0x0004
        /*0046*/ 	.short	0x0019
        /*0048*/ 	.byte	0x00, 0xf0, 0x05, 0x00


	//----- nvinfo : EIATTR_KPARAM_INFO
	.align		4
.L_9289:
        /*004c*/ 	.byte	0x04, 0x17
        /*004e*/ 	.short	(.L_9291 - .L_9290)
.L_9290:
        /*0050*/ 	.word	0x00000000
        /*0054*/ 	.short	0x0003
        /*0056*/ 	.short	0x0018
        /*0058*/ 	.byte	0x00, 0xf0, 0x05, 0x00


	//----- nvinfo : EIATTR_KPARAM_INFO
	.align		4
.L_9291:
        /*005c*/ 	.byte	0x04, 0x17
        /*005e*/ 	.short	(.L_9293 - .L_9292)
.L_9292:
        /*0060*/ 	.word	0x00000000
        /*0064*/ 	.short	0x0002
        /*0066*/ 	.short	0x0008
        /*0068*/ 	.byte	0x00, 0xf0, 0x41, 0x00


	//----- nvinfo : EIATTR_KPARAM_INFO
	.align		4
.L_9293:
        /*006c*/ 	.byte	0x04, 0x17
        /*006e*/ 	.short	(.L_9295 - .L_9294)
.L_9294:
        /*0070*/ 	.word	0x00000000
        /*0074*/ 	.short	0x0001
        /*0076*/ 	.short	0x0004
        /*0078*/ 	.byte	0x00, 0xf0, 0x09, 0x00


	//----- nvinfo : EIATTR_KPARAM_INFO
	.align		4
.L_9295:
        /*007c*/ 	.byte	0x04, 0x17
        /*007e*/ 	.short	(.L_9297 - .L_9296)
.L_9296:
        /*0080*/ 	.word	0x00000000
        /*0084*/ 	.short	0x0000
        /*0086*/ 	.short	0x0000
        /*0088*/ 	.byte	0x00, 0xf0, 0x11, 0x00


	//----- nvinfo : EIATTR_MAXREG_COUNT
	.align		4
.L_9297:
        /*008c*/ 	.byte	0x03, 0x1b
        /*008e*/ 	.short	0x00ff


	//----- nvinfo : EIATTR_MERCURY_ISA_VERSION
	.align		4
        /*0090*/ 	.byte	0x03, 0x5f
        /*0092*/ 	.short	0x0000


	//----- nvinfo : EIATTR_EXIT_INSTR_OFFSETS
	.align		4
        /*0094*/ 	.byte	0x04, 0x1c
        /*0096*/ 	.short	(.L_9299 - .L_9298)


	//   ....[0]....
.L_9298:
        /*0098*/ 	.word	0x00000660


	//   ....[1]....
        /*009c*/ 	.word	0x000006b0


	//----- nvinfo : EIATTR_MAX_THREADS
	.align		4
.L_9299:
        /*00a0*/ 	.byte	0x04, 0x05
        /*00a2*/ 	.short	(.L_9301 - .L_9300)
.L_9300:
        /*00a4*/ 	.word	0x00000080
        /*00a8*/ 	.word	0x00000001
        /*00ac*/ 	.word	0x00000001


	//----- nvinfo : EIATTR_CRS_STACK_SIZE
	.align		4
.L_9301:
        /*00b0*/ 	.byte	0x04, 0x1e
        /*00b2*/ 	.short	(.L_9303 - .L_9302)
.L_9302:
        /*00b4*/ 	.word	0x00000000
.L_9303:


//--------------------- .nv.info._ZN2at6native29vectorized_elementwise_kernelILi2ENS0_13BUnaryFunctorIhhhZZZNS0_21remainder_kernel_cudaERNS_18TensorIteratorBaseEENKUlvE_clEvENKUlvE_clEvEUlhhE_EESt5arrayIPcLm2EEEEviT0_T1_ --------------------------
	.section	.nv.info._ZN2at6native29vectorized_elementwise_kernelILi2ENS0_13BUnaryFunctorIhhhZZZNS0_21remainder_kernel_cudaERNS_18TensorIteratorBaseEENKUlvE_clEvENKUlvE_clEvEUlhhE_EESt5arrayIPcLm2EEEEviT0_T1_,"",@"SHT_CUDA_INFO"
	.sectionflags	@""
	.align	4


	//----- nvinfo : EIATTR_CUDA_API_VERSION
	.align		4
        /*0000*/ 	.byte	0x04, 0x37
        /*0002*/ 	.short	(.L_9305 - .L_9304)
.L_9304:
        /*0004*/ 	.word	0x00000082


	//----- nvinfo : EIATTR_SW2861232_WAR
	.align		4
.L_9305:
        /*0008*/ 	.byte	0x01, 0x35
	.zero		2


	//----- nvinfo : EIATTR_PARAM_CBANK
	.align		4
        /*000c*/ 	.byte	0x04, 0x0a
        /*000e*/ 	.short	(.L_9307 - .L_9306)
	.align		4
.L_9306:
        /*0010*/ 	.word	index@(.nv.constant0._ZN2at6native29vectorized_elementwise_kernelILi2ENS0_13BUnaryFunctorIhhhZZZNS0_21remainder_kernel_cudaERNS_18TensorIteratorBaseEENKUlvE_clEvENKUlvE_clEvEUlhhE_EESt5arrayIPcLm2EEEEviT0_T1_)
        /*0014*/ 	.short	0x0160
        /*0016*/ 	.short	0x0018


	//----- nvinfo : EIATTR_CBANK_PARAM_SIZE
	.align		4
.L_9307:
        /*0018*/ 	.byte	0x03, 0x19
        /*001a*/ 	.short	0x0018


	//----- nvinfo : EIATTR_KPARAM_INFO
	.align		4
        /*001c*/ 	.byte	0x04, 0x17
        /*001e*/ 	.short	(.L_9309 - .L_9308)
.L_9308:
        /*0020*/ 	.word	0x00000000
        /*0024*/ 	.short	0x0002
        /*0026*/ 	.short	0x0008
        /*0028*/ 	.byte	0x00, 0xf0, 0x41, 0x00


	//----- nvinfo : EIATTR_KPARAM_INFO
	.align		4
.L_9309:
        /*002c*/ 	.byte	0x04, 0x17
        /*002e*/ 	.short	(.L_9311 - .L_9310)
.L_9310:
        /*0030*/ 	.word	0x00000000
        /*0034*/ 	.short	0x0001
        /*0036*/ 	.short	0x0004
        /*0038*/ 	.byte	0x00, 0xf0, 0x09, 0x00


	//----- nvinfo : EIATTR_KPARAM_INFO
	.align		4
.L_9311:
        /*003c*/ 	.byte	0x04, 0x17
        /*003e*/ 	.short	(.L_9313 - .L_9312)
.L_9312:
        /*0040*/ 	.word	0x00000000
        /*0044*/ 	.short	0x0000
        /*0046*/ 	.short	0x0000
        /*0048*/ 	.byte	0x00, 0xf0, 0x11, 0x00


	//----- nvinfo : EIATTR_MAXREG_COUNT
	.align		4
.L_9313:
        /*004c*/ 	.byte	0x03, 0x1b
        /*004e*/ 	.short	0x00ff


	//----- nvinfo : EIATTR_MERCURY_ISA_VERSION
	.align		4
        /*0050*/ 	.byte	0x03, 0x5f
        /*0052*/ 	.short	0x0000


	//----- nvinfo : EIATTR_EXIT_INSTR_OFFSETS
	.align		4
        /*0054*/ 	.byte	0x04, 0x1c
        /*0056*/ 	.short	(.L_9315 - .L_9314)


	//   ....[0]....
.L_9314:
        /*0058*/ 	.word	0x00000500


	//   ....[1]....
        /*005c*/ 	.word	0x00001190


	//   ....[2]....
        /*0060*/ 	.word	0x000011e0


	//----- nvinfo : EIATTR_MAX_THREADS
	.align		4
.L_9315:
        /*0064*/ 	.byte	0x04, 0x05
        /*0066*/ 	.short	(.L_9317 - .L_9316)
.L_9316:
        /*0068*/ 	.word	0x00000080
        /*006c*/ 	.word	0x00000001
        /*0070*/ 	.word	0x00000001


	//----- nvinfo : EIATTR_CRS_STACK_SIZE
	.align		4
.L_9317:
        /*0074*/ 	.byte	0x04, 0x1e
        /*0076*/ 	.short	(.L_9319 - .L_9318)
.L_9318:
        /*0078*/ 	.word	0x00000000
.L_9319:


//--------------------- .nv.info._ZN2at6native29vectorized_elementwise_kernelILi4ENS0_13BUnaryFunctorIhhhZZZNS0_21remainder_kernel_cudaERNS_18TensorIteratorBaseEENKUlvE_clEvENKUlvE_clEvEUlhhE_EESt5arrayIPcLm2EEEEviT0_T1_ --------------------------
	.section	.nv.info._ZN2at6native29vectorized_elementwise_kernelILi4ENS0_13BUnaryFunctorIhhhZZZNS0_21remainder_kernel_cudaERNS_18TensorIteratorBaseEENKUlvE_clEvENKUlvE_clEvEUlhhE_EESt5arrayIPcLm2EEEEviT0_T1_,"",@"SHT_CUDA_INFO"
	.sectionflags	@""
	.align	4


	//----- nvinfo : EIATTR_CUDA_API_VERSION
	.align		4
        /*0000*/ 	.byte	0x04, 0x37
        /*0002*/ 	.short	(.L_9321 - .L_9320)
.L_9320:
        /*0004*/ 	.word	0x00000082


	//----- nvinfo : EIATTR_SW2861232_WAR
	.align		4
.L_9321:
        /*0008*/ 	.byte	0x01, 0x35
	.zero		2


	//----- nvinfo : EIATTR_PARAM_CBANK
	.align		4
        /*000c*/ 	.byte	0x04, 0x0a
        /*000e*/ 	.short	(.L_9323 - .L_9322)
	.align		4
.L_9322:
        /*0010*/ 	.word	index@(.nv.constant0._ZN2at6native29vectorized_elementwise_kernelILi4ENS0_13BUnaryFunctorIhhhZZZNS0_21remainder_kernel_cudaERNS_18TensorIteratorBaseEENKUlvE_clEvENKUlvE_clEvEUlhhE_EESt5arrayIPcLm2EEEEviT0_T1_)
        /*0014*/ 	.short	0x0160
        /*0016*/ 	.short	0x0018


	//----- nvinfo : EIATTR_CBANK_PARAM_SIZE
	.align		4
.L_9323:
        /*0018*/ 	.byte	0x03, 0x19
        /*001a*/ 	.short	0x0018


	//----- nvinfo : EIATTR_KPARAM_INFO
	.align		4
        /*001c*/ 	.byte	0x04, 0x17
        /*001e*/ 	.short	(.L_9325 - .L_9324)
.L_9324:
        /*0020*/ 	.word	0x00000000
        /*0024*/ 	.short	0x0002
        /*0026*/ 	.short	0x0008
        /*0028*/ 	.byte	0x00, 0xf0, 0x41, 0x00


	//----- nvinfo : EIATTR_KPARAM_INFO
	.align		4
.L_9325:
        /*002c*/ 	.byte	0x04, 0x17
        /*002e*/ 	.short	(.L_9327 - .L_9326)
.L_9326:
        /*0030*/ 	.word	0x00000000
        /*0034*/ 	.short	0x0001
        /*0036*/ 	.short	0x0004
        /*0038*/ 	.byte	0x00, 0xf0, 0x09, 0x00


	//----- nvinfo : EIATTR_KPARAM_INFO
	.align		4
.L_9327:
        /*003c*/ 	.byte	0x04, 0x17
        /*003e*/ 	.short	(.L_9329 - .L_9328)
.L_9328:
        /*0040*/ 	.word	0x00000000
        /*0044*/ 	.short	0x0000
        /*0046*/ 	.short	0x0000
        /*0048*/ 	.byte	0x00, 0xf0, 0x11, 0x00


	//----- nvinfo : EIATTR_MAXREG_COUNT
	.align		4
.L_9329:
        /*004c*/ 	.byte	0x03, 0x1b
        /*004e*/ 	.short	0x00ff


	//----- nvinfo : EIATTR_MERCURY_ISA_VERSION
	.align		4
        /*0050*/ 	.byte	0x03, 0x5f
        /*0052*/ 	.short	0x0000


	//----- nvinfo : EIATTR_EXIT_INSTR_OFFSETS
	.align		4
        /*0054*/ 	.byte	0x04, 0x1c
        /*0056*/ 	.short	(.L_9331 - .L_9330)


	//   ....[0]....
.L_9330:
        /*0058*/ 	.word	0x00000500


	//   ....[1]....
        /*005c*/ 	.word	0x00001190


	//   ....[2]....
        /*0060*/ 	.word	0x000011e0


	//----- nvinfo : EIATTR_MAX_THREADS
	.align		4
.L_9331:
        /*0064*/ 	.byte	0x04, 0x05
        /*0066*/ 	.short	(.L_9333 - .L_9332)
.L_9332:
        /*0068*/ 	.word	0x00000080
        /*006c*/ 	.word	0x00000001
        /*0070*/ 	.word	0x00000001


	//----- nvinfo : EIATTR_CRS_STACK_SIZE
	.align		4
.L_9333:
        /*0074*/ 	.byte	0x04, 0x1e
        /*0076*/ 	.short	(.L_9335 - .L_9334)
.L_9334:
        /*0078*/ 	.word	0x00000000
.L_9335:


//--------------------- .nv.info._ZN2at6native29vectorized_elementwise_kernelILi8ENS0_13BUnaryFunctorIhhhZZZNS0_21remainder_kernel_cudaERNS_18TensorIteratorBaseEENKUlvE_clEvENKUlvE_clEvEUlhhE_EESt5arrayIPcLm2EEEEviT0_T1_ --------------------------
	.section	.nv.info._ZN2at6native29vectorized_elementwise_kernelILi8ENS0_13BUnaryFunctorIhhhZZZNS0_21remainder_kernel_cudaERNS_18TensorIteratorBaseEENKUlvE_clEvENKUlvE_clEvEUlhhE_EESt5arrayIPcLm2EEEEviT0_T1_,"",@"SHT_CUDA_INFO"
	.sectionflags	@""
	.align	4


	//----- nvinfo : EIATTR_CUDA_API_VERSION
	.align		4
        /*0000*/ 	.byte	0x04, 0x37
        /*0002*/ 	.short	(.L_9337 - .L_9336)
.L_9336:
        /*0004*/ 	.word	0x00000082


	//----- nvinfo : EIATTR_SW2861232_WAR
	.align		4
.L_9337:
        /*0008*/ 	.byte	0x01, 0x35
	.zero		2


	//----- nvinfo : EIATTR_PARAM_CBANK
	.align		4
        /*000c*/ 	.byte	0x04, 0x0a
        /*000e*/ 	.short	(.L_9339 - .L_9338)
	.align		4
.L_9338:
        /*0010*/ 	.word	index@(.nv.constant0._ZN2at6native29vectorized_elementwise_kernelILi8ENS0_13BUnaryFunctorIhhhZZZNS0_21remainder_kernel_cudaERNS_18TensorIteratorBaseEENKUlvE_clEvENKUlvE_clEvEUlhhE_EESt5arrayIPcLm2EEEEviT0_T1_)
        /*0014*/ 	.short	0x0160
        /*0016*/ 	.short	0x0018


	//----- nvinfo : EIATTR_CBANK_PARAM_SIZE
	.align		4
.L_9339:
        /*0018*/ 	.byte	0x03, 0x19
        /*001a*/ 	.short	0x0018


	//----- nvinfo : EIATTR_KPARAM_INFO
	.align		4
        /*001c*/ 	.byte	0x04, 0x17
        /*001e*/ 	.short	(.L_9341 - .L_9340)
.L_9340:
        /*0020*/ 	.word	0x00000000
        /*0024*/ 	.short	0x0002
        /*0026*/ 	.short	0x0008
        /*0028*/ 	.byte	0x00, 0xf0, 0x41, 0x00


	//----- nvinfo : EIATTR_KPARAM_INFO
	.align		4
.L_9341:
        /*002c*/ 	.byte	0x04, 0x17
        /*002e*/ 	.short	(.L_9343 - .L_9342)
.L_9342:
        /*0030*/ 	.word	0x00000000
        /*0034*/ 	.short	0x0001
        /*0036*/ 	.short	0x0004
        /*0038*/ 	.byte	0x00, 0xf0, 0x09, 0x00


	//----- nvinfo : EIATTR_KPARAM_INFO
	.align		4
.L_9343:
        /*003c*/ 	.byte	0x04, 0x17
        /*003e*/ 	.short	(.L_9345 - .L_9344)
.L_9344:
        /*0040*/ 	.word	0x00000000
        /*0044*/ 	.short	0x0000
        /*0046*/ 	.short	0x0000
        /*0048*/ 	.byte	0x00, 0xf0, 0x11, 0x00


	//----- nvinfo : EIATTR_MAXREG_COUNT
	.align		4
.L_9345:
        /*004c*/ 	.byte	0x03, 0x1b
        /*004e*/ 	.short	0x00ff


	//----- nvinfo : EIATTR_MERCURY_ISA_VERSION
	.align		4
        /*0050*/ 	.byte	0x03, 0x5f
        /*0052*/ 	.short	0x0000


	//----- nvinfo : EIATTR_EXIT_INSTR_OFFSETS
	.align		4
        /*0054*/ 	.byte	0x04, 0x1c
        /*0056*/ 	.short	(.L_9347 - .L_9346)


	//   ....[0]....
.L_9346:
        /*0058*/ 	.word	0x00000010


	//----- nvinfo : EIATTR_MAX_THREADS
	.align		4
.L_9347:
        /*005c*/ 	.byte	0x04, 0x05
        /*005e*/ 	.short	(.L_9349 - .L_9348)
.L_9348:
        /*0060*/ 	.word	0x00000080
        /*0064*/ 	.word	0x00000001
        /*0068*/ 	.word	0x00000001
.L_9349:


//--------------------- .nv.info._ZN2at6native18elementwise_kernelILi128ELi4EZNS0_15gpu_kernel_implINS0_13AUnaryFunctorIhhhZZZNS0_21remainder_kernel_cudaERNS_18TensorIteratorBaseEENKUlvE_clEvENKUlvE_clEvEUlhhE_EEEEvS5_RKT_EUliE_EEviT1_ --------------------------
	.section	.nv.info._ZN2at6native18elementwise_kernelILi128ELi4EZNS0_15gpu_kernel_implINS0_13AUnaryFunctorIhhhZZZNS0_21remainder_kernel_cudaERNS_18TensorIteratorBaseEENKUlvE_clEvENKUlvE_clEvEUlhhE_EEEEvS5_RKT_EUliE_EEviT1_,"",@"SHT_CUDA_INFO"
	.sectionflags	@""
	.align	4


	//----- nvinfo : EIATTR_CUDA_API_VERSION
	.align		4
        /*0000*/ 	.byte	0x04, 0x37
        /*0002*/ 	.short	(.L_9351 - .L_9350)
.L_9350:
        /*0004*/ 	.word	0x00000082


	//----- nvinfo : EIATTR_SW2861232_WAR
	.align		4
.L_9351:
        /*0008*/ 	.byte	0x01, 0x35
	.zero		2


	//----- nvinfo : EIATTR_PARAM_CBANK
	.align		4
        /*000c*/ 	.byte	0x04, 0x0a
        /*000e*/ 	.short	(.L_9353 - .L_9352)
	.align		4
.L_9352:
        /*0010*/ 	.word	index@(.nv.constant0._ZN2at6native18elementwise_kernelILi128ELi4EZNS0_15gpu_kernel_implINS0_13AUnaryFunctorIhhhZZZNS0_21remainder_kernel_cudaERNS_18TensorIteratorBaseEENKUlvE_clEvENKUlvE_clEvEUlhhE_EEEEvS5_RKT_EUliE_EEviT1_)
        /*0014*/ 	.short	0x0160
        /*0016*/ 	.short	0x0220


	//----- nvinfo : EIATTR_CBANK_PARAM_SIZE
	.align		4
.L_9353:
        /*0018*/ 	.byte	0x03, 0x19
        /*001a*/ 	.short	0x0220


	//----- nvinfo : EIATTR_KPARAM_INFO
	.align		4
        /*001c*/ 	.byte	0x04, 0x17
        /*001e*/ 	.short	(.L_9355 - .L_9354)
.L_9354:
        /*0020*/ 	.word	0x00000000
        /*0024*/ 	.short	0x0001
        /*0026*/ 	.short	0x0008
        /*0028*/ 	.byte	0x00, 0xf0, 0x61, 0x08


	//----- nvinfo : EIATTR_KPARAM_INFO
	.align		4
.L_9355:
        /*002c*/ 	.byte	0x04, 0x17
        /*002e*/ 	.short	(.L_9357 - .L_9356)
.L_9356:
        /*0030*/ 	.word	0x00000000
        /*0034*/ 	.short	0x0000
        /*0036*/ 	.short	0x0000
        /*0038*/ 	.byte	0x00, 0xf0, 0x11, 0x00


	//----- nvinfo : EIATTR_MAXREG_COUNT
	.align		4
.L_9357:
        /*003c*/ 	.byte	0x03, 0x1b
        /*003e*/ 	.short	0x0080


	//----- nvinfo : EIATTR_EXTERNS
	.align		4
        /*0040*/ 	.byte	0x04, 0x0f
        /*0042*/ 	.short	(.L_9359 - .L_9358)


	//   ....[0]....
	.align		4
.L_9358:
        /*0044*/ 	.word	index@(__assertfail)


	//----- nvinfo : EIATTR_MERCURY_ISA_VERSION
	.align		4
.L_9359:
        /*0048*/ 	.byte	0x03, 0x5f
        /*004a*/ 	.short	0x0000


	//----- nvinfo : EIATTR_SYSCALL_OFFSETS
	.align		4
        /*004c*/ 	.byte	0x04, 0x46
        /*004e*/ 	.short	(.L_9361 - .L_9360)


	//   ....[0]....
.L_9360:
        /*0050*/ 	.word	0x00001d60


	//   ....[1]....
        /*0054*/ 	.word	0x00002cb0


	//   ....[2]....
        /*0058*/ 	.word	0x00004a70


	//   ....[3]....
        /*005c*/ 	.word	0x000059c0


	//   ....[4]....
        /*0060*/ 	.word	0x00007750


	//   ....[5]....
        /*0064*/ 	.word	0x000086a0


	//   ....[6]....
        /*0068*/ 	.word	0x0000a440


	//   ....[7]....
        /*006c*/ 	.word	0x0000b390


	//----- nvinfo : EIATTR_EXIT_INSTR_OFFSETS
	.align		4
.L_9361:
        /*0070*/ 	.byte	0x04, 0x1c
        /*0072*/ 	.short	(.L_9363 - .L_9362)


	//   ....[0]....
.L_9362:
        /*0074*/ 	.word	0x00008750


	//   ....[1]....
        /*0078*/ 	.word	0x0000a610


	//   ....[2]....
        /*007c*/ 	.word	0x0000a630


	//   ....[3]....
        /*0080*/ 	.word	0x0000a6d0


	//   ....[4]....
        /*0084*/ 	.word	0x0000a700


	//   ....[5]....
        /*0088*/ 	.word	0x0000a720


	//   ....[6]....
        /*008c*/ 	.word	0x0000a7b0


	//   ....[7]....
        /*0090*/ 	.word	0x0000a7f0


	//   ....[8]....
        /*0094*/ 	.word	0x0000a890


	//   ....[9]....
        /*0098*/ 	.word	0x0000a8e0


	//   ....[10]....
        /*009c*/ 	.word	0x0000a910


	//   ....[11]....
        /*00a0*/ 	.word	0x0000a9e0


	//   ....[12]....
        /*00a4*/ 	.word	0x0000aa20


	//   ....[13]....
        /*00a8*/ 	.word	0x0000abb0


	//   ....[14]....
        /*00ac*/ 	.word	0x0000ad10


	//   ....[15]....
        /*00b0*/ 	.word	0x0000ad50


	//   ....[16]....
        /*00b4*/ 	.word	0x0000adf0


	//   ....[17]....
        /*00b8*/ 	.word	0x0000af70


	//   ....[18]....
        /*00bc*/ 	.word	0x0000b0f0


	//   ....[19]....
        /*00c0*/ 	.word	0x0000b260


	//   ....[20]....
        /*00c4*/ 	.word	0x0000b3a0


	//   ....[21]....
        /*00c8*/ 	.word	0x0000b3e0


	//   ....[22]....
        /*00cc*/ 	.word	0x0000b410


	//----- nvinfo : EIATTR_MAX_THREADS
	.align		4
.L_9363:
        /*00d0*/ 	.byte	0x04, 0x05
        /*00d2*/ 	.short	(.L_9365 - .L_9364)
.L_9364:
        /*00d4*/ 	.word	0x00000080
        /*00d8*/ 	.word	0x00000001
        /*00dc*/ 	.word	0x00000001


	//----- nvinfo : EIATTR_CRS_STACK_SIZE
	.align		4
.L_9365:
        /*00e0*/ 	.byte	0x04, 0x1e
        /*00e2*/ 	.short	(.L_9367 - .L_9366)
.L_9366:
        /*00e4*/ 	.word	0x00000000
.L_9367:


//--------------------- .nv.info._ZN2at6native27unrolled_elementwise_kernelINS0_13AUnaryFunctorIhhhZZZNS0_21remainder_kernel_cudaERNS_18TensorIteratorBaseEENKUlvE_clEvENKUlvE_clEvEUlhhE_EESt5arrayIPcLm2EELi4E23TrivialOffsetCalculatorILi1EjESD_NS0_6memory12LoadWithCastILi1EEENSE_13StoreWithCastILi1EEEEEviT_T0_T2_T3_T4_T5_ --------------------------
	.section	.nv.info._ZN2at6native27unrolled_elementwise_kernelINS0_13AUnaryFunctorIhhhZZZNS0_21remainder_kernel_cudaERNS_18TensorIteratorBaseEENKUlvE_clEvENKUlvE_clEvEUlhhE_EESt5arrayIPcLm2EELi4E23TrivialOffsetCalculatorILi1EjESD_NS0_6memory12LoadWithCastILi1EEENSE_13StoreWithCastILi1EEEEEviT_T0_T2_T3_T4_T5_,"",@"SHT_CUDA_INFO"
	.sectionflags	@""
	.align	4


	//----- nvinfo : EIATTR_CUDA_API_VERSION
	.align		4
        /*0000*/ 	.byte	0x04, 0x37
        /*0002*/ 	.short	(.L_9369 - .L_9368)
.L_9368:
        /*0004*/ 	.word	0x00000082


	//----- nvinfo : EIATTR_SW2861232_WAR
	.align		4
.L_9369:
        /*0008*/ 	.byte	0x01, 0x35
	.zero		2


	//----- nvinfo : EIATTR_PARAM_CBANK
	.align		4
        /*000c*/ 	.byte	0x04, 0x0a
        /*000e*/ 	.short	(.L_9371 - .L_9370)
	.align		4
.L_9370:
        /*0010*/ 	.word	index@(.nv.constant0._ZN2at6native27unrolled_elementwise_kernelINS0_13AUnaryFunctorIhhhZZZNS0_21remainder_kernel_cudaERNS_18TensorIteratorBaseEENKUlvE_clEvENKUlvE_clEvEUlhhE_EESt5arrayIPcLm2EELi4E23TrivialOffsetCalculatorILi1EjESD_NS0_6memory12LoadWithCastILi1EEENSE_13StoreWithCastILi1EEEEEviT_T0_T2_T3_T4_T5_)
        /*0014*/ 	.short	0x0160
        /*0016*/ 	.short	0x002c


	//----- nvinfo : EIATTR_CBANK_PARAM_SIZE
	.align		4
.L_9371:
        /*0018*/ 	.byte	0x03, 0x19
        /*001a*/ 	.short	0x002c


	//----- nvinfo : EIATTR_KPARAM_INFO
	.align		4
        /*001c*/ 	.byte	0x04, 0x17
        /*001e*/ 	.short	(.L_9373 - .L_9372)
.L_9372:
        /*0020*/ 	.word	0x00000000
        /*0024*/ 	.short	0x0006
        /*0026*/ 	.short	0x0024
        /*0028*/ 	.byte	0x00, 0xf0, 0x21, 0x00


	//----- nvinfo : EIATTR_KPARAM_INFO
	.align		4
.L_9373:
        /*002c*/ 	.byte	0x04, 0x17
        /*002e*/ 	.short	(.L_9375 - .L_9374)
.L_9374:
        /*0030*/ 	.word	0x00000000
        /*0034*/ 	.short	0x0005
        /*0036*/ 	.short	0x001c
        /*0038*/ 	.byte	0x00, 0xf0, 0x21, 0x00


	//----- nvinfo : EIATTR_KPARAM_INFO
	.align		4
.L_9375:
        /*003c*/ 	.byte	0x04, 0x17
        /*003e*/ 	.short	(.L_9377 - .L_9376)
.L_9376:
        /*0040*/ 	.word	0x00000000
        /*0044*/ 	.short	0x0004
        /*0046*/ 	.short	0x0019
        /*0048*/ 	.byte	0x00, 0xf0, 0x05, 0x00


	//----- nvinfo : EIATTR_KPARAM_INFO
	.align		4
.L_9377:
        /*004c*/ 	.byte	0x04, 0x17
        /*004e*/ 	.short	(.L_9379 - .L_9378)
.L_9378:
        /*0050*/ 	.word	0x00000000
        /*0054*/ 	.short	0x0003
        /*0056*/ 	.short	0x0018
        /*0058*/ 	.byte	0x00, 0xf0, 0x05, 0x00


	//----- nvinfo : EIATTR_KPARAM_INFO
	.align		4
.L_9379:
        /*005c*/ 	.byte	0x04, 0x17
        /*005e*/ 	.short	(.L_9381 - .L_9380)
.L_9380:
        /*0060*/ 	.word	0x00000000
        /*0064*/ 	.short	0x0002
        /*0066*/ 	.short	0x0008
        /*0068*/ 	.byte	0x00, 0xf0, 0x41, 0x00


	//----- nvinfo : EIATTR_KPARAM_INFO
	.align		4
.L_9381:
        /*006c*/ 	.byte	0x04, 0x17
        /*006e*/ 	.short	(.L_9383 - .L_9382)
.L_9382:
        /*0070*/ 	.word	0x00000000
        /*0074*/ 	.short	0x0001
        /*0076*/ 	.short	0x0004
        /*0078*/ 	.byte	0x00, 0xf0, 0x09, 0x00


	//----- nvinfo : EIATTR_KPARAM_INFO
	.align		4
.L_9383:
        /*007c*/ 	.byte	0x04, 0x17
        /*007e*/ 	.short	(.L_9385 - .L_9384)
.L_9384:
        /*0080*/ 	.word	0x00000000
        /*0084*/ 	.short	0x0000
        /*0086*/ 	.short	0x0000
        /*0088*/ 	.byte	0x00, 0xf0, 0x11, 0x00


	//----- nvinfo : EIATTR_MAXREG_COUNT
	.align		4
.L_9385:
        /*008c*/ 	.byte	0x03, 0x1b
        /*008e*/ 	.short	0x00ff


	//----- nvinfo : EIATTR_EXTERNS
	.align		4
        /*0090*/ 	.byte	0x04, 0x0f
        /*0092*/ 	.short	(.L_9387 - .L_9386)


	//   ....[0]....
	.align		4
.L_9386:
        /*0094*/ 	.word	index@(__assertfail)


	//----- nvinfo : EIATTR_MERCURY_ISA_VERSION
	.align		4
.L_9387:
        /*0098*/ 	.byte	0x03, 0x5f
        /*009a*/ 	.short	0x0000


	//----- nvinfo : EIATTR_SYSCALL_OFFSETS
	.align		4
        /*009c*/ 	.byte	0x04, 0x46
        /*009e*/ 	.short	(.L_9389 - .L_9388)


	//   ....[0]....
.L_9388:
        /*00a0*/ 	.word	0x00000f60


	//   ....[1]....
        /*00a4*/ 	.word	0x00001ec0


	//   ....[2]....
        /*00a8*/ 	.word	0x00002e30


	//   ....[3]....
        /*00ac*/ 	.word	0x00003d70


	//   ....[4]....
        /*00b0*/ 	.word	0x00005160


	//   ....[5]....
        /*00b4*/ 	.word	0x000061a0


	//   ....[6]....
        /*00b8*/ 	.word	0x000071a0


	//   ....[7]....
        /*00bc*/ 	.word	0x000081a0


	//----- nvinfo : EIATTR_EXIT_INSTR_OFFSETS
	.align		4
.L_9389:
        /*00c0*/ 	.byte	0x04, 0x1c
        /*00c2*/ 	.short	(.L_9391 - .L_9390)


	//   ....[0]....
.L_9390:
        /*00c4*/ 	.word	0x00007250


	//   ....[1]....
        /*00c8*/ 	.word	0x00007360


	//   ....[2]....
        /*00cc*/ 	.word	0x00007380


	//   ....[3]....
        /*00d0*/ 	.word	0x00007420


	//   ....[4]....
        /*00d4*/ 	.word	0x00007450


	//   ....[5]....
        /*00d8*/ 	.word	0x00007480


	//   ....[6]....
        /*00dc*/ 	.word	0x00007520


	//   ....[7]....
        /*00e0*/ 	.word	0x00007570


	//   ....[8]....
        /*00e4*/ 	.word	0x00007620


	//   ....[9]....
        /*00e8*/ 	.word	0x00007680


	//   ....[10]....
        /*00ec*/ 	.word	0x000076c0


	//   ....[11]....
        /*00f0*/ 	.word	0x00007780


	//   ....[12]....
        /*00f4*/ 	.word	0x000077d0


	//   ....[13]....
        /*00f8*/ 	.word	0x00007970


	//   ....[14]....
        /*00fc*/ 	.word	0x00007ae0


	//   ....[15]....
        /*0100*/ 	.word	0x00007b30


	//   ....[16]....
        /*0104*/ 	.word	0x00007be0


	//   ....[17]....
        /*0108*/ 	.word	0x00007d70


	//   ....[18]....
        /*010c*/ 	.word	0x00007f00


	//   ....[19]....
        /*0110*/ 	.word	0x00008070


	//   ....[20]....
        /*0114*/ 	.word	0x000081b0


	//   ....[21]....
        /*0118*/ 	.word	0x000081f0


	//   ....[22]....
        /*011c*/ 	.word	0x00008220


	//----- nvinfo : EIATTR_MAX_THREADS
	.align		4
.L_9391:
        /*0120*/ 	.byte	0x04, 0x05
        /*0122*/ 	.short	(.L_9393 - .L_9392)
.L_9392:
        /*0124*/ 	.word	0x00000080
        /*0128*/ 	.word	0x00000001
        /*012c*/ 	.word	0x00000001


	//----- nvinfo : EIATTR_CRS_STACK_SIZE
	.align		4
.L_9393:
        /*0130*/ 	.byte	0x04, 0x1e
        /*0132*/ 	.short	(.L_9395 - .L_9394)
.L_9394:
        /*0134*/ 	.word	0x00000000
.L_9395:


//--------------------- .nv.info._ZN2at6native18elementwise_kernelILi128ELi4EZNS0_22gpu_kernel_impl_nocastINS0_13AUnaryFunctorIhhhZZZNS0_21remainder_kernel_cudaERNS_18TensorIteratorBaseEENKUlvE_clEvENKUlvE_clEvEUlhhE_EEEEvS5_RKT_EUliE_EEviT1_ --------------------------
	.section	.nv.info._ZN2at6native18elementwise_kernelILi128ELi4EZNS0_22gpu_kernel_impl_nocastINS0_13AUnaryFunctorIhhhZZZNS0_21remainder_kernel_cudaERNS_18TensorIteratorBaseEENKUlvE_clEvENKUlvE_clEvEUlhhE_EEEEvS5_RKT_EUliE_EEviT1_,"",@"SHT_CUDA_INFO"
	.sectionflags	@""
	.align	4


	//----- nvinfo : EIATTR_CUDA_API_VERSION
	.align		4
        /*0000*/ 	.byte	0x04, 0x37
        /*0002*/ 	.short	(.L_9397 - .L_9396)
.L_9396:
        /*0004*/ 	.word	0x00000082


	//----- nvinfo : EIATTR_SW2861232_WAR
	.align		4
.L_9397:
        /*0008*/ 	.byte	0x01, 0x35
	.zero		2


	//----- nvinfo : EIATTR_PARAM_CBANK
	.align		4
        /*000c*/ 	.byte	0x04, 0x0a
        /*000e*/ 	.short	(.L_9399 - .L_9398)
	.align		4
.L_9398:
        /*0010*/ 	.word	index@(.nv.constant0._ZN2at6native18elementwise_kernelILi128ELi4EZNS0_22gpu_kernel_impl_nocastINS0_13AUnaryFunctorIhhhZZZNS0_21remainder_kernel_cudaERNS_18TensorIteratorBaseEENKUlvE_clEvENKUlvE_clEvEUlhhE_EEEEvS5_RKT_EUliE_EEviT1_)
        /*0014*/ 	.short	0x0160
        /*0016*/ 	.short	0x0220


	//----- nvinfo : EIATTR_CBANK_PARAM_SIZE
	.align		4
.L_9399:
        /*0018*/ 	.byte	0x03, 0x19
        /*001a*/ 	.short	0x0220


	//----- nvinfo : EIATTR_KPARAM_INFO
	.align		4
        /*001c*/ 	.byte	0x04, 0x17
        /*001e*/ 	.short	(.L_9401 - .L_9400)
.L_9400:
        /*0020*/ 	.word	0x00000000
        /*0024*/ 	.short	0x0001
        /*0026*/ 	.short	0x0008
        /*0028*/ 	.byte	0x00, 0xf0, 0x61, 0x08


	//----- nvinfo : EIATTR_KPARAM_INFO
	.align		4
.L_9401:
        /*002c*/ 	.byte	0x04, 0x17
        /*002e*/ 	.short	(.L_9403 - .L_9402)
.L_9402:
        /*0030*/ 	.word	0x00000000
        /*0034*/ 	.short	0x0000
        /*0036*/ 	.short	0x0000
        /*0038*/ 	.byte	0x00, 0xf0, 0x11, 0x00


	//----- nvinfo : EIATTR_MAXREG_COUNT
	.align		4
.L_9403:
        /*003c*/ 	.byte	0x03, 0x1b
        /*003e*/ 	.short	0x0080


	//----- nvinfo : EIATTR_MERCURY_ISA_VERSION
	.align		4
        /*0040*/ 	.byte	0x03, 0x5f
        /*0042*/ 	.short	0x0000


	//----- nvinfo : EIATTR_EXIT_INSTR_OFFSETS
	.align		4
        /*0044*/ 	.byte	0x04, 0x1c
        /*0046*/ 	.short	(.L_9405 - .L_9404)


	//   ....[0]....
.L_9404:
        /*0048*/ 	.word	0x00002eb0


	//   ....[1]....
        /*004c*/ 	.word	0x00003de0


	//----- nvinfo : EIATTR_MAX_THREADS
	.align		4
.L_9405:
        /*0050*/ 	.byte	0x04, 0x05
        /*0052*/ 	.short	(.L_9407 - .L_9406)
.L_9406:
        /*0054*/ 	.word	0x00000080
        /*0058*/ 	.word	0x00000001
        /*005c*/ 	.word	0x00000001


	//----- nvinfo : EIATTR_CRS_STACK_SIZE
	.align		4
.L_9407:
        /*0060*/ 	.byte	0x04, 0x1e
        /*0062*/ 	.short	(.L_9409 - .L_9408)
.L_9408:
        /*0064*/ 	.word	0x00000000
.L_9409:


//--------------------- .nv.info._ZN2at6native27unrolled_elementwise_kernelINS0_13AUnaryFunctorIhhhZZZNS0_21remainder_kernel_cudaERNS_18TensorIteratorBaseEENKUlvE_clEvENKUlvE_clEvEUlhhE_EESt5arrayIPcLm2EELi4E23TrivialOffsetCalculatorILi1EjESD_NS0_6memory15LoadWithoutCastENSE_16StoreWithoutCastEEEviT_T0_T2_T3_T4_T5_ --------------------------
	.section	.nv.info._ZN2at6native27unrolled_elementwise_kernelINS0_13AUnaryFunctorIhhhZZZNS0_21remainder_kernel_cudaERNS_18TensorIteratorBaseEENKUlvE_clEvENKUlvE_clEvEUlhhE_EESt5arrayIPcLm2EELi4E23TrivialOffsetCalculatorILi1EjESD_NS0_6memory15LoadWithoutCastENSE_16StoreWithoutCastEEEviT_T0_T2_T3_T4_T5_,"",@"SHT_CUDA_INFO"
	.sectionflags	@""
	.align	4


	//----- nvinfo : EIATTR_CUDA_API_VERSION
	.align		4
        /*0000*/ 	.byte	0x04, 0x37
        /*0002*/ 	.short	(.L_9411 - .L_9410)
.L_9410:
        /*0004*/ 	.word	0x00000082


	//----- nvinfo : EIATTR_SW2861232_WAR
	.align		4
.L_9411:
        /*0008*/ 	.byte	0x01, 0x35
	.zero		2


	//----- nvinfo : EIATTR_PARAM_CBANK
	.align		4
        /*000c*/ 	.byte	0x04, 0x0a
        /*000e*/ 	.short	(.L_9413 - .L_9412)
	.align		4
.L_9412:
        /*0010*/ 	.word	index@(.nv.constant0._ZN2at6native27unrolled_elementwise_kernelINS0_13AUnaryFunctorIhhhZZZNS0_21remainder_kernel_cudaERNS_18TensorIteratorBaseEENKUlvE_clEvENKUlvE_clEvEUlhhE_EESt5arrayIPcLm2EELi4E23TrivialOffsetCalculatorILi1EjESD_NS0_6memory15LoadWithoutCastENSE_16StoreWithoutCastEEEviT_T0_T2_T3_T4_T5_)
        /*0014*/ 	.short	0x0160
        /*0016*/ 	.short	0x001c


	//----- nvinfo : EIATTR_CBANK_PARAM_SIZE
	.align		4
.L_9413:
        /*0018*/ 	.byte	0x03, 0x19
        /*001a*/ 	.short	0x001c


	//----- nvinfo : EIATTR_KPARAM_INFO
	.align		4
        /*001c*/ 	.byte	0x04, 0x17
        /*001e*/ 	.short	(.L_9415 - .L_9414)
.L_9414:
        /*0020*/ 	.word	0x00000000
        /*0024*/ 	.short	0x0006
        /*0026*/ 	.short	0x001b
        /*0028*/ 	.byte	0x00, 0xf0, 0x05, 0x00


	//----- nvinfo : EIATTR_KPARAM_INFO
	.align		4
.L_9415:
        /*002c*/ 	.byte	0x04, 0x17
        /*002e*/ 	.short	(.L_9417 - .L_9416)
.L_9416:
        /*0030*/ 	.word	0x00000000
        /*0034*/ 	.short	0x0005
        /*0036*/ 	.short	0x001a
        /*0038*/ 	.byte	0x00, 0xf0, 0x05, 0x00


	//----- nvinfo : EIATTR_KPARAM_INFO
	.align		4
.L_9417:
        /*003c*/ 	.byte	0x04, 0x17
        /*003e*/ 	.short	(.L_9419 - .L_9418)
.L_9418:
        /*0040*/ 	.word	0x00000000
        /*0044*/ 	.short	0x0004
        /*0046*/ 	.short	0x0019
        /*0048*/ 	.byte	0x00, 0xf0, 0x05, 0x00


	//----- nvinfo : EIATTR_KPARAM_INFO
	.align		4
.L_9419:
        /*004c*/ 	.byte	0x04, 0x17
        /*004e*/ 	.short	(.L_9421 - .L_9420)
.L_9420:
        /*0050*/ 	.word	0x00000000
        /*0054*/ 	.short	0x0003
        /*0056*/ 	.short	0x0018
        /*0058*/ 	.byte	0x00, 0xf0, 0x05, 0x00


	//----- nvinfo : EIATTR_KPARAM_INFO
	.align		4
.L_9421:
        /*005c*/ 	.byte	0x04, 0x17
        /*005e*/ 	.short	(.L_9423 - .L_9422)
.L_9422:
        /*0060*/ 	.word	0x00000000
        /*0064*/ 	.short	0x0002
        /*0066*/ 	.short	0x0008
        /*0068*/ 	.byte	0x00, 0xf0, 0x41, 0x00


	//----- nvinfo : EIATTR_KPARAM_INFO
	.align		4
.L_9423:
        /*006c*/ 	.byte	0x04, 0x17
        /*006e*/ 	.short	(.L_9425 - .L_9424)
.L_9424:
        /*0070*/ 	.word	0x00000000
        /*0074*/ 	.short	0x0001
        /*0076*/ 	.short	0x0004
        /*0078*/ 	.byte	0x00, 0xf0, 0x09, 0x00


	//----- nvinfo : EIATTR_KPARAM_INFO
	.align		4
.L_9425:
        /*007c*/ 	.byte	0x04, 0x17
        /*007e*/ 	.short	(.L_9427 - .L_9426)
.L_9426:
        /*0080*/ 	.word	0x00000000
        /*0084*/ 	.short	0x0000
        /*0086*/ 	.short	0x0000
        /*0088*/ 	.byte	0x00, 0xf0, 0x11, 0x00


	//----- nvinfo : EIATTR_MAXREG_COUNT
	.align		4
.L_9427:
        /*008c*/ 	.byte	0x03, 0x1b
        /*008e*/ 	.short	0x00ff


	//----- nvinfo : EIATTR_MERCURY_ISA_VERSION
	.align		4
        /*0090*/ 	.byte	0x03, 0x5f
        /*0092*/ 	.short	0x0000


	//----- nvinfo : EIATTR_EXIT_INSTR_OFFSETS
	.align		4
        /*0094*/ 	.byte	0x04, 0x1c
        /*0096*/ 	.short	(.L_9429 - .L_9428)


	//   ....[0]....
.L_9428:
        /*0098*/ 	.word	0x00000670


	//   ....[1]....
        /*009c*/ 	.word	0x000006c0


	//----- nvinfo : EIATTR_MAX_THREADS
	.align		4
.L_9429:
        /*00a0*/ 	.byte	0x04, 0x05
        /*00a2*/ 	.short	(.L_9431 - .L_9430)
.L_9430:
        /*00a4*/ 	.word	0x00000080
        /*00a8*/ 	.word	0x00000001
        /*00ac*/ 	.word	0x00000001


	//----- nvinfo : EIATTR_CRS_STACK_SIZE
	.align		4
.L_9431:
        /*00b0*/ 	.byte	0x04, 0x1e
        /*00b2*/ 	.short	(.L_9433 - .L_9432)
.L_9432:
        /*00b4*/ 	.word	0x00000000
.L_9433:


//--------------------- .nv.info._ZN2at6native29vectorized_elementwise_kernelILi2ENS0_13AUnaryFunctorIhhhZZZNS0_21remainder_kernel_cudaERNS_18TensorIteratorBaseEENKUlvE_clEvENKUlvE_clEvEUlhhE_EESt5arrayIPcLm2EEEEviT0_T1_ --------------------------
	.section	.nv.info._ZN2at6native29vectorized_elementwise_kernelILi2ENS0_13AUnaryFunctorIhhhZZZNS0_21remainder_kernel_cudaERNS_18TensorIteratorBaseEENKUlvE_clEvENKUlvE_clEvEUlhhE_EESt5arrayIPcLm2EEEEviT0_T1_,"",@"SHT_CUDA_INFO"
	.sectionflags	@""
	.align	4


	//----- nvinfo : EIATTR_CUDA_API_VERSION
	.align		4
        /*0000*/ 	.byte	0x04, 0x37
        /*0002*/ 	.short	(.L_9435 - .L_9434)
.L_9434:
        /*0004*/ 	.word	0x00000082


	//----- nvinfo : EIATTR_SW2861232_WAR
	.align		4
.L_9435:
        /*0008*/ 	.byte	0x01, 0x35
	.zero		2


	//----- nvinfo : EIATTR_PARAM_CBANK
	.align		4
        /*000c*/ 	.byte	0x04, 0x0a
        /*000e*/ 	.short	(.L_9437 - .L_9436)
	.align		4
.L_9436:
        /*0010*/ 	.word	index@(.nv.constant0._ZN2at6native29vectorized_elementwise_kernelILi2ENS0_13AUnaryFunctorIhhhZZZNS0_21remainder_kernel_cudaERNS_18TensorIteratorBaseEENKUlvE_clEvENKUlvE_clEvEUlhhE_EESt5arrayIPcLm2EEEEviT0_T1_)
        /*0014*/ 	.short	0x0160
        /*0016*/ 	.short	0x0018


	//----- nvinfo : EIATTR_CBANK_PARAM_SIZE
	.align		4
.L_9437:
        /*0018*/ 	.byte	0x03, 0x19
        /*001a*/ 	.short	0x0018


	//----- nvinfo : EIATTR_KPARAM_INFO
	.align		4
        /*001c*/ 	.byte	0x04, 0x17
        /*001e*/ 	.short	(.L_9439 - .L_9438)
.L_9438:
        /*0020*/ 	.word	0x00000000
        /*0024*/ 	.short	0x0002
        /*0026*/ 	.short	0x0008
        /*0028*/ 	.byte	0x00, 0xf0, 0x41, 0x00


	//----- nvinfo : EIATTR_KPARAM_INFO
	.align		4
.L_9439:
        /*002c*/ 	.byte	0x04, 0x17
        /*002e*/ 	.short	(.L_9441 - .L_9440)
.L_9440:
        /*0030*/ 	.word	0x00000000
        /*0034*/ 	.short	0x0001
        /*0036*/ 	.short	0x0004
        /*0038*/ 	.byte	0x00, 0xf0, 0x09, 0x00


	//----- nvinfo : EIATTR_KPARAM_INFO
	.align		4
.L_9441:
        /*003c*/ 	.byte	0x04, 0x17
        /*003e*/ 	.short	(.L_9443 - .L_9442)
.L_9442:
        /*0040*/ 	.word	0x00000000
        /*0044*/ 	.short	0x0000
        /*0046*/ 	.short	0x0000
        /*0048*/ 	.byte	0x00, 0xf0, 0x11, 0x00


	//----- nvinfo : EIATTR_MAXREG_COUNT
	.align		4
.L_9443:
        /*004c*/ 	.byte	0x03, 0x1b
        /*004e*/ 	.short	0x00ff


	//----- nvinfo : EIATTR_MERCURY_ISA_VERSION
	.align		4
        /*0050*/ 	.byte	0x03, 0x5f
        /*0052*/ 	.short	0x0000


	//----- nvinfo : EIATTR_EXIT_INSTR_OFFSETS
	.align		4
        /*0054*/ 	.byte	0x04, 0x1c
        /*0056*/ 	.short	(.L_9445 - .L_9444)


	//   ....[0]....
.L_9444:
        /*0058*/ 	.word	0x00000730


	//   ....[1]....
        /*005c*/ 	.word	0x00001410


	//   ....[2]....
        /*0060*/ 	.word	0x00001460


	//----- nvinfo : EIATTR_MAX_THREADS
	.align		4
.L_9445:
        /*0064*/ 	.byte	0x04, 0x05
        /*0066*/ 	.short	(.L_9447 - .L_9446)
.L_9446:
        /*0068*/ 	.word	0x00000080
        /*006c*/ 	.word	0x00000001
        /*0070*/ 	.word	0x00000001


	//----- nvinfo : EIATTR_CRS_STACK_SIZE
	.align		4
.L_9447:
        /*0074*/ 	.byte	0x04, 0x1e
        /*0076*/ 	.short	(.L_9449 - .L_9448)
.L_9448:
        /*0078*/ 	.word	0x00000000
.L_9449:


//--------------------- .nv.info._ZN2at6native29vectorized_elementwise_kernelILi4ENS0_13AUnaryFunctorIhhhZZZNS0_21remainder_kernel_cudaERNS_18TensorIteratorBaseEENKUlvE_clEvENKUlvE_clEvEUlhhE_EESt5arrayIPcLm2EEEEviT0_T1_ --------------------------
	.section	.nv.info._ZN2at6native29vectorized_elementwise_kernelILi4ENS0_13AUnaryFunctorIhhhZZZNS0_21remainder_kernel_cudaERNS_18TensorIteratorBaseEENKUlvE_clEvENKUlvE_clEvEUlhhE_EESt5arrayIPcLm2EEEEviT0_T1_,"",@"SHT_CUDA_INFO"
	.sectionflags	@""
	.align	4


	//----- nvinfo : EIATTR_CUDA_API_VERSION
	.align		4
        /*0000*/ 	.byte	0x04, 0x37
        /*0002*/ 	.short	(.L_9451 - .L_9450)
.L_9450:
        /*0004*/ 	.word	0x00000082


	//----- nvinfo : EIATTR_SW2861232_WAR
	.align		4
.L_9451:
        /*0008*/ 	.byte	0x01, 0x35
	.zero		2


	//----- nvinfo : EIATTR_PARAM_CBANK
	.align		4
        /*000c*/ 	.byte	0x04, 0x0a
        /*000e*/ 	.short	(.L_9453 - .L_9452)
	.align		4
.L_9452:
        /*0010*/ 	.word	index@(.nv.constant0._ZN2at6native29vectorized_elementwise_kernelILi4ENS0_13AUnaryFunctorIhhhZZZNS0_21remainder_kernel_cudaERNS_18TensorIteratorBaseEENKUlvE_clEvENKUlvE_clEvEUlhhE_EESt5arrayIPcLm2EEEEviT0_T1_)
        /*0014*/ 	.short	0x0160
        /*0016*/ 	.short	0x0018


	//----- nvinfo : EIATTR_CBANK_PARAM_SIZE
	.align		4
.L_9453:
        /*0018*/ 	.byte	0x03, 0x19
        /*001a*/ 	.short	0x0018


	//----- nvinfo : EIATTR_KPARAM_INFO
	.align		4
        /*001c*/ 	.byte	0x04, 0x17
        /*001e*/ 	.short	(.L_9455 - .L_9454)
.L_9454:
        /*0020*/ 	.word	0x00000000
        /*0024*/ 	.short	0x0002
        /*0026*/ 	.short	0x0008
        /*0028*/ 	.byte	0x00, 0xf0, 0x41, 0x00


	//----- nvinfo : EIATTR_KPARAM_INFO
	.align		4
.L_9455:
        /*002c*/ 	.byte	0x04, 0x17
        /*002e*/ 	.short	(.L_9457 - .L_9456)
.L_9456:
        /*0030*/ 	.word	0x00000000
        /*0034*/ 	.short	0x0001
        /*0036*/ 	.short	0x0004
        /*0038*/ 	.byte	0x00, 0xf0, 0x09, 0x00


	//----- nvinfo : EIATTR_KPARAM_INFO
	.align		4
.L_9457:
        /*003c*/ 	.byte	0x04, 0x17
        /*003e*/ 	.short	(.L_9459 - .L_9458)
.L_9458:
        /*0040*/ 	.word	0x00000000
        /*0044*/ 	.short	0x0000
        /*0046*/ 	.short	0x0000
        /*0048*/ 	.byte	0x00, 0xf0, 0x11, 0x00


	//----- nvinfo : EIATTR_MAXREG_COUNT
	.align		4
.L_9459:
        /*004c*/ 	.byte	0x03, 0x1b
        /*004e*/ 	.short	0x00ff


	//----- nvinfo : EIATTR_MERCURY_ISA_VERSION
	.align		4
        /*0050*/ 	.byte	0x03, 0x5f
        /*0052*/ 	.short	0x0000


	//----- nvinfo : EIATTR_EXIT_INSTR_OFFSETS
	.align		4
        /*0054*/ 	.byte	0x04, 0x1c
        /*0056*/ 	.short	(.L_9461 - .L_9460)


	//   ....[0]....
.L_9460:
        /*0058*/ 	.word	0x00000710


	//   ....[1]....
        /*005c*/ 	.word	0x000013f0


	//   ....[2]....
        /*0060*/ 	.word	0x00001440


	//----- nvinfo : EIATTR_MAX_THREADS
	.align		4
.L_9461:
        /*0064*/ 	.byte	0x04, 0x05
        /*0066*/ 	.short	(.L_9463 - .L_9462)
.L_9462:
        /*0068*/ 	.word	0x00000080
        /*006c*/ 	.word	0x00000001
        /*0070*/ 	.word	0x00000001


	//----- nvinfo : EIATTR_CRS_STACK_SIZE
	.align		4
.L_9463:
        /*0074*/ 	.byte	0x04, 0x1e
        /*0076*/ 	.short	(.L_9465 - .L_9464)
.L_9464:
        /*0078*/ 	.word	0x00000000
.L_9465:


//--------------------- .nv.info._ZN2at6native29vectorized_elementwise_kernelILi8ENS0_13AUnaryFunctorIhhhZZZNS0_21remainder_kernel_cudaERNS_18TensorIteratorBaseEENKUlvE_clEvENKUlvE_clEvEUlhhE_EESt5arrayIPcLm2EEEEviT0_T1_ --------------------------
	.section	.nv.info._ZN2at6native29vectorized_elementwise_kernelILi8ENS0_13AUnaryFunctorIhhhZZZNS0_21remainder_kernel_cudaERNS_18TensorIteratorBaseEENKUlvE_clEvENKUlvE_clEvEUlhhE_EESt5arrayIPcLm2EEEEviT0_T1_,"",@"SHT_CUDA_INFO"
	.sectionflags	@""
	.align	4


	//----- nvinfo : EIATTR_CUDA_API_VERSION
	.align		4
        /*0000*/ 	.byte	0x04, 0x37
        /*0002*/ 	.short	(.L_9467 - .L_9466)
.L_9466:
        /*0004*/ 	.word	0x00000082


	//----- nvinfo : EIATTR_SW2861232_WAR
	.align		4
.L_9467:
        /*0008*/ 	.byte	0x01, 0x35
	.zero		2


	//----- nvinfo : EIATTR_PARAM_CBANK
	.align		4
        /*000c*/ 	.byte	0x04, 0x0a
        /*000e*/ 	.short	(.L_9469 - .L_9468)
	.align		4
.L_9468:
        /*0010*/ 	.word	index@(.nv.constant0._ZN2at6native29vectorized_elementwise_kernelILi8ENS0_13AUnaryFunctorIhhhZZZNS0_21remainder_kernel_cudaERNS_18TensorIteratorBaseEENKUlvE_clEvENKUlvE_clEvEUlhhE_EESt5arrayIPcLm2EEEEviT0_T1_)
        /*0014*/ 	.short	0x0160
        /*0016*/ 	.short	0x0018


	//----- nvinfo : EIATTR_CBANK_PARAM_SIZE
	.align		4
.L_9469:
        /*0018*/ 	.byte	0x03, 0x19
        /*001a*/ 	.short	0x0018


	//----- nvinfo : EIATTR_KPARAM_INFO
	.align		4
        /*001c*/ 	.byte	0x04, 0x17
        /*001e*/ 	.short	(.L_9471 - .L_9470)
.L_9470:
        /*0020*/ 	.word	0x00000000
        /*0024*/ 	.short	0x0002
        /*0026*/ 	.short	0x0008
        /*0028*/ 	.byte	0x00, 0xf0, 0x41, 0x00


	//----- nvinfo : EIATTR_KPARAM_INFO
	.align		4
.L_9471:
        /*002c*/ 	.byte	0x04, 0x17
        /*002e*/ 	.short	(.L_9473 - .L_9472)
.L_9472:
        /*0030*/ 	.word	0x00000000
        /*0034*/ 	.short	0x0001
        /*0036*/ 	.short	0x0004
        /*0038*/ 	.byte	0x00, 0xf0, 0x09, 0x00


	//----- nvinfo : EIATTR_KPARAM_INFO
	.align		4
.L_9473:
        /*003c*/ 	.byte	0x04, 0x17
        /*003e*/ 	.short	(.L_9475 - .L_9474)
.L_9474:
        /*0040*/ 	.word	0x00000000
        /*0044*/ 	.short	0x0000
        /*0046*/ 	.short	0x0000
        /*0048*/ 	.byte	0x00, 0xf0, 0x11, 0x00


	//----- nvinfo : EIATTR_MAXREG_COUNT
	.align		4
.L_9475:
        /*004c*/ 	.byte	0x03, 0x1b
        /*004e*/ 	.short	0x00ff


	//----- nvinfo : EIATTR_MERCURY_ISA_VERSION
	.align		4
        /*0050*/ 	.byte	0x03, 0x5f
        /*0052*/ 	.short	0x0000


	//----- nvinfo : EIATTR_EXIT_INSTR_OFFSETS
	.align		4
        /*0054*/ 	.byte	0x04, 0x1c
        /*0056*/ 	.short	(.L_9477 - .L_9476)


	//   ....[0]....
.L_9476:
        /*0058*/ 	.word	0x00000010


	//----- nvinfo : EIATTR_MAX_THREADS
	.align		4
.L_9477:
        /*005c*/ 	.byte	0x04, 0x05
        /*005e*/ 	.short	(.L_9479 - .L_9478)
.L_9478:
        /*0060*/ 	.word	0x00000080
        /*0064*/ 	.word	0x00000001
        /*0068*/ 	.word	0x00000001
.L_9479:


//--------------------- .nv.callgraph             --------------------------
	.section	.nv.callgraph,"",@"SHT_CUDA_CALLGRAPH"
	.align	4
	.sectionentsize	8
	.align		4
        /*0000*/ 	.word	0x00000000
	.align		4
        /*0004*/ 	.word	0xffffffff
	.align		4
        /*0008*/ 	.word	index@(_ZN2at6native18elementwise_kernelILi128ELi4EZNS0_15gpu_kernel_implINS0_13BinaryFunctorIN3c108BFloat16ES5_S5_ZZZNS0_16fmod_kernel_cudaERNS_18TensorIteratorBaseEENKUlvE0_clEvENKUlvE2_clEvEUlS5_S5_E_EEEEvS7_RKT_EUliE_EEviT1_)
	.align		4
        /*000c*/ 	.word	index@(__assertfail)
	.align		4
        /*0010*/ 	.word	index@(_ZN2at6native27unrolled_elementwise_kernelINS0_13BinaryFunctorIN3c108BFloat16ES4_S4_ZZZNS0_16fmod_kernel_cudaERNS_18TensorIteratorBaseEENKUlvE0_clEvENKUlvE2_clEvEUlS4_S4_E_EESt5arrayIPcLm3EELi4E23TrivialOffsetCalculatorILi2EjESE_ILi1EjENS0_6memory12LoadWithCastILi2EEENSH_13StoreWithCastILi1EEEEEviT_T0_T2_T3_T4_T5_)
	.align		4
        /*0014*/ 	.word	index@(__assertfail)
	.align		4
        /*0018*/ 	.word	index@(_ZN2at6native18elementwise_kernelILi128ELi4EZNS0_15gpu_kernel_implINS0_13BUnaryFunctorIN3c108BFloat16ES5_S5_ZZZNS0_16fmod_kernel_cudaERNS_18TensorIteratorBaseEENKUlvE0_clEvENKUlvE2_clEvEUlS5_S5_E_EEEEvS7_RKT_EUliE_EEviT1_)
	.align		4
        /*001c*/ 	.word	index@(__assertfail)
	.align		4
        /*0020*/ 	.word	index@(_ZN2at6native27unrolled_elementwise_kernelINS0_13BUnaryFunctorIN3c108BFloat16ES4_S4_ZZZNS0_16fmod_kernel_cudaERNS_18TensorIteratorBaseEENKUlvE0_clEvENKUlvE2_clEvEUlS4_S4_E_EESt5arrayIPcLm2EELi4E23TrivialOffsetCalculatorILi1EjESF_NS0_6memory12LoadWithCastILi1EEENSG_13StoreWithCastILi1EEEEEviT_T0_T2_T3_T4_T5_)
	.align		4
        /*0024*/ 	.word	index@(__assertfail)
	.align		4
        /*0028*/ 	.word	index@(_ZN2at6native18elementwise_kernelILi128ELi4EZNS0_15gpu_kernel_implINS0_13AUnaryFunctorIN3c108BFloat16ES5_S5_ZZZNS0_16fmod_kernel_cudaERNS_18TensorIteratorBaseEENKUlvE0_clEvENKUlvE2_clEvEUlS5_S5_E_EEEEvS7_RKT_EUliE_EEviT1_)
	.align		4
        /*002c*/ 	.word	index@(__assertfail)
	.align		4
        /*0030*/ 	.word	index@(_ZN2at6native27unrolled_elementwise_kernelINS0_13AUnaryFunctorIN3c108BFloat16ES4_S4_ZZZNS0_16fmod_kernel_cudaERNS_18TensorIteratorBaseEENKUlvE0_clEvENKUlvE2_clEvEUlS4_S4_E_EESt5arrayIPcLm2EELi4E23TrivialOffsetCalculatorILi1EjESF_NS0_6memory12LoadWithCastILi1EEENSG_13StoreWithCastILi1EEEEEviT_T0_T2_T3_T4_T5_)
	.align		4
        /*0034*/ 	.word	index@(__assertfail)
	.align		4
        /*0038*/ 	.word	index@(_ZN2at6native18elementwise_kernelILi128ELi4EZNS0_15gpu_kernel_implINS0_13BinaryFunctorIN3c104HalfES5_S5_ZZZNS0_16fmod_kernel_cudaERNS_18TensorIteratorBaseEENKUlvE0_clEvENKUlvE1_clEvEUlS5_S5_E_EEEEvS7_RKT_EUliE_EEviT1_)
	.align		4
        /*003c*/ 	.word	index@(__assertfail)
	.align		4
        /*0040*/ 	.word	index@(_ZN2at6native27unrolled_elementwise_kernelINS0_13BinaryFunctorIN3c104HalfES4_S4_ZZZNS0_16fmod_kernel_cudaERNS_18TensorIteratorBaseEENKUlvE0_clEvENKUlvE1_clEvEUlS4_S4_E_EESt5arrayIPcLm3EELi4E23TrivialOffsetCalculatorILi2EjESE_ILi1EjENS0_6memory12LoadWithCastILi2EEENSH_13StoreWithCastILi1EEEEEviT_T0_T2_T3_T4_T5_)
	.align		4
        /*0044*/ 	.word	index@(__assertfail)
	.align		4
        /*0048*/ 	.word	index@(_ZN2at6native18elementwise_kernelILi128ELi4EZNS0_15gpu_kernel_implINS0_13BUnaryFunctorIN3c104HalfES5_S5_ZZZNS0_16fmod_kernel_cudaERNS_18TensorIteratorBaseEENKUlvE0_clEvENKUlvE1_clEvEUlS5_S5_E_EEEEvS7_RKT_EUliE_EEviT1_)
	.align		4
        /*004c*/ 	.word	index@(__assertfail)
	.align		4
        /*0050*/ 	.word	index@(_ZN2at6native27unrolled_elementwise_kernelINS0_13BUnaryFunctorIN3c104HalfES4_S4_ZZZNS0_16fmod_kernel_cudaERNS_18TensorIteratorBaseEENKUlvE0_clEvENKUlvE1_clEvEUlS4_S4_E_EESt5arrayIPcLm2EELi4E23TrivialOffsetCalculatorILi1EjESF_NS0_6memory12LoadWithCastILi1EEENSG_13StoreWithCastILi1EEEEEviT_T0_T2_T3_T4_T5_)
	.align		4
        /*0054*/ 	.word	index@(__assertfail)
	.align		4
        /*0058*/ 	.word	index@(_ZN2at6native18elementwise_kernelILi128ELi4EZNS0_15gpu_kernel_implINS0_13AUnaryFunctorIN3c104HalfES5_S5_ZZZNS0_16fmod_kernel_cudaERNS_18TensorIteratorBaseEENKUlvE0_clEvENKUlvE1_clEvEUlS5_S5_E_EEEEvS7_RKT_EUliE_EEviT1_)
	.align		4
        /*005c*/ 	.word	index@(__assertfail)
	.align		4
        /*0060*/ 	.word	index@(_ZN2at6native27unrolled_elementwise_kernelINS0_13AUnaryFunctorIN3c104HalfES4_S4_ZZZNS0_16fmod_kernel_cudaERNS_18TensorIteratorBaseEENKUlvE0_clEvENKUlvE1_clEvEUlS4_S4_E_EESt5arrayIPcLm2EELi4E23TrivialOffsetCalculatorILi1EjESF_NS0_6memory12LoadWithCastILi1EEENSG_13StoreWithCastILi1EEEEEviT_T0_T2_T3_T4_T5_)
	.align		4
        /*0064*/ 	.word	index@(__assertfail)
	.align		4
        /*0068*/ 	.word	index@(_ZN2at6native18elementwise_kernelILi128ELi4EZNS0_15gpu_kernel_implINS0_13BinaryFunctorIfffZZZNS0_16fmod_kernel_cudaERNS_18TensorIteratorBaseEENKUlvE0_clEvENKUlvE0_clEvEUlffE_EEEEvS5_RKT_EUliE_EEviT1_)
	.align		4
        /*006c*/ 	.word	index@(__assertfail)
	.align		4
        /*0070*/ 	.word	index@(_ZN2at6native27unrolled_elementwise_kernelINS0_13BinaryFunctorIfffZZZNS0_16fmod_kernel_cudaERNS_18TensorIteratorBaseEENKUlvE0_clEvENKUlvE0_clEvEUlffE_EESt5arrayIPcLm3EELi4E23TrivialOffsetCalculatorILi2EjESC_ILi1EjENS0_6memory12LoadWithCastILi2EEENSF_13StoreWithCastILi1EEEEEviT_T0_T2_T3_T4_T5_)
	.align		4
        /*0074*/ 	.word	index@(__assertfail)
	.align		4
        /*0078*/ 	.word	index@(_ZN2at6native18elementwise_kernelILi128ELi4EZNS0_15gpu_kernel_implINS0_13BUnaryFunctorIfffZZZNS0_16fmod_kernel_cudaERNS_18TensorIteratorBaseEENKUlvE0_clEvENKUlvE0_clEvEUlffE_EEEEvS5_RKT_EUliE_EEviT1_)
	.align		4
        /*007c*/ 	.word	index@(__assertfail)
	.align		4
        /*0080*/ 	.word	index@(_ZN2at6native27unrolled_elementwise_kernelINS0_13BUnaryFunctorIfffZZZNS0_16fmod_kernel_cudaERNS_18TensorIteratorBaseEENKUlvE0_clEvENKUlvE0_clEvEUlffE_EESt5arrayIPcLm2EELi4E23TrivialOffsetCalculatorILi1EjESD_NS0_6memory12LoadWithCastILi1EEENSE_13StoreWithCastILi1EEEEEviT_T0_T2_T3_T4_T5_)
	.align		4
        /*0084*/ 	.word	index@(__assertfail)
	.align		4
        /*0088*/ 	.word	index@(_ZN2at6native18elementwise_kernelILi128ELi4EZNS0_15gpu_kernel_implINS0_13AUnaryFunctorIfffZZZNS0_16fmod_kernel_cudaERNS_18TensorIteratorBaseEENKUlvE0_clEvENKUlvE0_clEvEUlffE_EEEEvS5_RKT_EUliE_EEviT1_)
	.align		4
        /*008c*/ 	.word	index@(__assertfail)
	.align		4
        /*0090*/ 	.word	index@(_ZN2at6native27unrolled_elementwise_kernelINS0_13AUnaryFunctorIfffZZZNS0_16fmod_kernel_cudaERNS_18TensorIteratorBaseEENKUlvE0_clEvENKUlvE0_clEvEUlffE_EESt5arrayIPcLm2EELi4E23TrivialOffsetCalculatorILi1EjESD_NS0_6memory12LoadWithCastILi1EEENSE_13StoreWithCastILi1EEEEEviT_T0_T2_T3_T4_T5_)
	.align		4
        /*0094*/ 	.word	index@(__assertfail)
	.align		4
        /*0098*/ 	.word	index@(_ZN2at6native18elementwise_kernelILi128ELi4EZNS0_15gpu_kernel_implINS0_13BinaryFunctorIdddZZZNS0_16fmod_kernel_cudaERNS_18TensorIteratorBaseEENKUlvE0_clEvENKUlvE_clEvEUlddE_EEEEvS5_RKT_EUliE_EEviT1_)
	.align		4
        /*009c*/ 	.word	index@(__assertfail)
	.align		4
        /*00a0*/ 	.word	index@(_ZN2at6native27unrolled_elementwise_kernelINS0_13BinaryFunctorIdddZZZNS0_16fmod_kernel_cudaERNS_18TensorIteratorBaseEENKUlvE0_clEvENKUlvE_clEvEUlddE_EESt5arrayIPcLm3EELi4E23TrivialOffsetCalculatorILi2EjESC_ILi1EjENS0_6memory12LoadWithCastILi2EEENSF_13StoreWithCastILi1EEEEEviT_T0_T2_T3_T4_T5_)
	.align		4
        /*00a4*/ 	.word	index@(__assertfail)
	.align		4
        /*00a8*/ 	.word	index@(_ZN2at6native18elementwise_kernelILi128ELi4EZNS0_15gpu_kernel_implINS0_13BUnaryFunctorIdddZZZNS0_16fmod_kernel_cudaERNS_18TensorIteratorBaseEENKUlvE0_clEvENKUlvE_clEvEUlddE_EEEEvS5_RKT_EUliE_EEviT1_)
	.align		4
        /*00ac*/ 	.word	index@(__assertfail)
	.align		4
        /*00b0*/ 	.word	index@(_ZN2at6native27unrolled_elementwise_kernelINS0_13BUnaryFunctorIdddZZZNS0_16fmod_kernel_cudaERNS_18TensorIteratorBaseEENKUlvE0_clEvENKUlvE_clEvEUlddE_EESt5arrayIPcLm2EELi4E23TrivialOffsetCalculatorILi1EjESD_NS0_6memory12LoadWithCastILi1EEENSE_13StoreWithCastILi1EEEEEviT_T0_T2_T3_T4_T5_)
	.align		4
        /*00b4*/ 	.word	index@(__assertfail)
	.align		4
        /*00b8*/ 	.word	index@(_ZN2at6native18elementwise_kernelILi128ELi4EZNS0_15gpu_kernel_implINS0_13AUnaryFunctorIdddZZZNS0_16fmod_kernel_cudaERNS_18TensorIteratorBaseEENKUlvE0_clEvENKUlvE_clEvEUlddE_EEEEvS5_RKT_EUliE_EEviT1_)
	.align		4
        /*00bc*/ 	.word	index@(__assertfail)
	.align		4
        /*00c0*/ 	.word	index@(_ZN2at6native27unrolled_elementwise_kernelINS0_13AUnaryFunctorIdddZZZNS0_16fmod_kernel_cudaERNS_18TensorIteratorBaseEENKUlvE0_clEvENKUlvE_clEvEUlddE_EESt5arrayIPcLm2EELi4E23TrivialOffsetCalculatorILi1EjESD_NS0_6memory12LoadWithCastILi1EEENSE_13StoreWithCastILi1EEEEEviT_T0_T2_T3_T4_T5_)
	.align		4
        /*00c4*/ 	.word	index@(__assertfail)
	.align		4
        /*00c8*/ 	.word	index@(_ZN2at6native18elementwise_kernelILi128ELi4EZNS0_15gpu_kernel_implINS0_13BinaryFunctorIsssZZZNS0_16fmod_kernel_cudaERNS_18TensorIteratorBaseEENKUlvE_clEvENKUlvE3_clEvEUlssE_EEEEvS5_RKT_EUliE_EEviT1_)
	.align		4
        /*00cc*/ 	.word	index@(__assertfail)
	.align		4
        /*00d0*/ 	.word	index@(_ZN2at6native27unrolled_elementwise_kernelINS0_13BinaryFunctorIsssZZZNS0_16fmod_kernel_cudaERNS_18TensorIteratorBaseEENKUlvE_clEvENKUlvE3_clEvEUlssE_EESt5arrayIPcLm3EELi4E23TrivialOffsetCalculatorILi2EjESC_ILi1EjENS0_6memory12LoadWithCastILi2EEENSF_13StoreWithCastILi1EEEEEviT_T0_T2_T3_T4_T5_)
	.align		4
        /*00d4*/ 	.word	index@(__assertfail)
	.align		4
        /*00d8*/ 	.word	index@(_ZN2at6native18elementwise_kernelILi128ELi4EZNS0_15gpu_kernel_implINS0_13BUnaryFunctorIsssZZZNS0_16fmod_kernel_cudaERNS_18TensorIteratorBaseEENKUlvE_clEvENKUlvE3_clEvEUlssE_EEEEvS5_RKT_EUliE_EEviT1_)
	.align		4
        /*00dc*/ 	.word	index@(__assertfail)
	.align		4
        /*00e0*/ 	.word	index@(_ZN2at6native27unrolled_elementwise_kernelINS0_13BUnaryFunctorIsssZZZNS0_16fmod_kernel_cudaERNS_18TensorIteratorBaseEENKUlvE_clEvENKUlvE3_clEvEUlssE_EESt5arrayIPcLm2EELi4E23TrivialOffsetCalculatorILi1EjESD_NS0_6memory12LoadWithCastILi1EEENSE_13StoreWithCastILi1EEEEEviT_T0_T2_T3_T4_T5_)
	.align		4
        /*00e4*/ 	.word	index@(__assertfail)
	.align		4
        /*00e8*/ 	.word	index@(_ZN2at6native18elementwise_kernelILi128ELi4EZNS0_15gpu_kernel_implINS0_13AUnaryFunctorIsssZZZNS0_16fmod_kernel_cudaERNS_18TensorIteratorBaseEENKUlvE_clEvENKUlvE3_clEvEUlssE_EEEEvS5_RKT_EUliE_EEviT1_)
	.align		4
        /*00ec*/ 	.word	index@(__assertfail)
	.align		4
        /*00f0*/ 	.word	index@(_ZN2at6native27unrolled_elementwise_kernelINS0_13AUnaryFunctorIsssZZZNS0_16fmod_kernel_cudaERNS_18TensorIteratorBaseEENKUlvE_clEvENKUlvE3_clEvEUlssE_EESt5arrayIPcLm2EELi4E23TrivialOffsetCalculatorILi1EjESD_NS0_6memory12LoadWithCastILi1EEENSE_13StoreWithCastILi1EEEEEviT_T0_T2_T3_T4_T5_)
	.align		4
        /*00f4*/ 	.word	index@(__assertfail)
	.align		4
        /*00f8*/ 	.word	index@(_ZN2at6native18elementwise_kernelILi128ELi4EZNS0_15gpu_kernel_implINS0_13BinaryFunctorIlllZZZNS0_16fmod_kernel_cudaERNS_18TensorIteratorBaseEENKUlvE_clEvENKUlvE2_clEvEUlllE_EEEEvS5_RKT_EUliE_EEviT1_)
	.align		4
        /*00fc*/ 	.word	index@(__assertfail)
	.align		4
        /*0100*/ 	.word	index@(_ZN2at6native27unrolled_elementwise_kernelINS0_13BinaryFunctorIlllZZZNS0_16fmod_kernel_cudaERNS_18TensorIteratorBaseEENKUlvE_clEvENKUlvE2_clEvEUlllE_EESt5arrayIPcLm3EELi4E23TrivialOffsetCalculatorILi2EjESC_ILi1EjENS0_6memory12LoadWithCastILi2EEENSF_13StoreWithCastILi1EEEEEviT_T0_T2_T3_T4_T5_)
	.align		4
        /*0104*/ 	.word	index@(__assertfail)
	.align		4
        /*0108*/ 	.word	index@(_ZN2at6native18elementwise_kernelILi128ELi4EZNS0_15gpu_kernel_implINS0_13BUnaryFunctorIlllZZZNS0_16fmod_kernel_cudaERNS_18TensorIteratorBaseEENKUlvE_clEvENKUlvE2_clEvEUlllE_EEEEvS5_RKT_EUliE_EEviT1_)
	.align		4
        /*010c*/ 	.word	index@(__assertfail)
	.align		4
        /*0110*/ 	.word	index@(_ZN2at6native27unrolled_elementwise_kernelINS0_13BUnaryFunctorIlllZZZNS0_16fmod_kernel_cudaERNS_18TensorIteratorBaseEENKUlvE_clEvENKUlvE2_clEvEUlllE_EESt5arrayIPcLm2EELi4E23TrivialOffsetCalculatorILi1EjESD_NS0_6memory12LoadWithCastILi1EEENSE_13StoreWithCastILi1EEEEEviT_T0_T2_T3_T4_T5_)
	.align		4
        /*0114*/ 	.word	index@(__assertfail)
	.align		4
        /*0118*/ 	.word	index@(_ZN2at6native18elementwise_kernelILi128ELi4EZNS0_15gpu_kernel_implINS0_13AUnaryFunctorIlllZZZNS0_16fmod_kernel_cudaERNS_18TensorIteratorBaseEENKUlvE_clEvENKUlvE2_clEvEUlllE_EEEEvS5_RKT_EUliE_EEviT1_)
	.align		4
        /*011c*/ 	.word	index@(__assertfail)
	.align		4
        /*0120*/ 	.word	index@(_ZN2at6native27unrolled_elementwise_kernelINS0_13AUnaryFunctorIlllZZZNS0_16fmod_kernel_cudaERNS_18TensorIteratorBaseEENKUlvE_clEvENKUlvE2_clEvEUlllE_EESt5arrayIPcLm2EELi4E23TrivialOffsetCalculatorILi1EjESD_NS0_6memory12LoadWithCastILi1EEENSE_13StoreWithCastILi1EEEEEviT_T0_T2_T3_T4_T5_)
	.align		4
        /*0124*/ 	.word	index@(__assertfail)
	.align		4
        /*0128*/ 	.word	index@(_ZN2at6native18elementwise_kernelILi128ELi4EZNS0_15gpu_kernel_implINS0_13BinaryFunctorIiiiZZZNS0_16fmod_kernel_cudaERNS_18TensorIteratorBaseEENKUlvE_clEvENKUlvE1_clEvEUliiE_EEEEvS5_RKT_EUliE_EEviT1_)
	.align		4
        /*012c*/ 	.word	index@(__assertfail)
	.align		4
        /*0130*/ 	.word	index@(_ZN2at6native27unrolled_elementwise_kernelINS0_13BinaryFunctorIiiiZZZNS0_16fmod_kernel_cudaERNS_18TensorIteratorBaseEENKUlvE_clEvENKUlvE1_clEvEUliiE_EESt5arrayIPcLm3EELi4E23TrivialOffsetCalculatorILi2EjESC_ILi1EjENS0_6memory12LoadWithCastILi2EEENSF_13StoreWithCastILi1EEEEEviT_T0_T2_T3_T4_T5_)
	.align		4
        /*0134*/ 	.word	index@(__assertfail)
	.align		4
        /*0138*/ 	.word	index@(_ZN2at6native18elementwise_kernelILi128ELi4EZNS0_15gpu_kernel_implINS0_13BUnaryFunctorIiiiZZZNS0_16fmod_kernel_cudaERNS_18TensorIteratorBaseEENKUlvE_clEvENKUlvE1_clEvEUliiE_EEEEvS5_RKT_EUliE_EEviT1_)
	.align		4
        /*013c*/ 	.word	index@(__assertfail)
	.align		4
        /*0140*/ 	.word	index@(_ZN2at6native27unrolled_elementwise_kernelINS0_13BUnaryFunctorIiiiZZZNS0_16fmod_kernel_cudaERNS_18TensorIteratorBaseEENKUlvE_clEvENKUlvE1_clEvEUliiE_EESt5arrayIPcLm2EELi4E23TrivialOffsetCalculatorILi1EjESD_NS0_6memory12LoadWithCastILi1EEENSE_13StoreWithCastILi1EEEEEviT_T0_T2_T3_T4_T5_)
	.align		4
        /*0144*/ 	.word	index@(__assertfail)
	.align		4
        /*0148*/ 	.word	index@(_ZN2at6native18elementwise_kernelILi128ELi4EZNS0_15gpu_kernel_implINS0_13AUnaryFunctorIiiiZZZNS0_16fmod_kernel_cudaERNS_18TensorIteratorBaseEENKUlvE_clEvENKUlvE1_clEvEUliiE_EEEEvS5_RKT_EUliE_EEviT1_)
	.align		4
        /*014c*/ 	.word	index@(__assertfail)
	.align		4
        /*0150*/ 	.word	index@(_ZN2at6native27unrolled_elementwise_kernelINS0_13AUnaryFunctorIiiiZZZNS0_16fmod_kernel_cudaERNS_18TensorIteratorBaseEENKUlvE_clEvENKUlvE1_clEvEUliiE_EESt5arrayIPcLm2EELi4E23TrivialOffsetCalculatorILi1EjESD_NS0_6memory12LoadWithCastILi1EEENSE_13StoreWithCastILi1EEEEEviT_T0_T2_T3_T4_T5_)
	.align		4
        /*0154*/ 	.word	index@(__assertfail)
	.align		4
        /*0158*/ 	.word	index@(_ZN2at6native18elementwise_kernelILi128ELi4EZNS0_15gpu_kernel_implINS0_13BinaryFunctorIaaaZZZNS0_16fmod_kernel_cudaERNS_18TensorIteratorBaseEENKUlvE_clEvENKUlvE0_clEvEUlaaE_EEEEvS5_RKT_EUliE_EEviT1_)
	.align		4
        /*015c*/ 	.word	index@(__assertfail)
	.align		4
        /*0160*/ 	.word	index@(_ZN2at6native27unrolled_elementwise_kernelINS0_13BinaryFunctorIaaaZZZNS0_16fmod_kernel_cudaERNS_18TensorIteratorBaseEENKUlvE_clEvENKUlvE0_clEvEUlaaE_EESt5arrayIPcLm3EELi4E23TrivialOffsetCalculatorILi2EjESC_ILi1EjENS0_6memory12LoadWithCastILi2EEENSF_13StoreWithCastILi1EEEEEviT_T0_T2_T3_T4_T5_)
	.align		4
        /*0164*/ 	.word	index@(__assertfail)
	.align		4
        /*0168*/ 	.word	index@(_ZN2at6native18elementwise_kernelILi128ELi4EZNS0_15gpu_kernel_implINS0_13BUnaryFunctorIaaaZZZNS0_16fmod_kernel_cudaERNS_18TensorIteratorBaseEENKUlvE_clEvENKUlvE0_clEvEUlaaE_EEEEvS5_RKT_EUliE_EEviT1_)
	.align		4
        /*016c*/ 	.word	index@(__assertfail)
	.align		4
        /*0170*/ 	.word	index@(_ZN2at6native27unrolled_elementwise_kernelINS0_13BUnaryFunctorIaaaZZZNS0_16fmod_kernel_cudaERNS_18TensorIteratorBaseEENKUlvE_clEvENKUlvE0_clEvEUlaaE_EESt5arrayIPcLm2EELi4E23TrivialOffsetCalculatorILi1EjESD_NS0_6memory12LoadWithCastILi1EEENSE_13StoreWithCastILi1EEEEEviT_T0_T2_T3_T4_T5_)
	.align		4
        /*0174*/ 	.word	index@(__assertfail)
	.align		4
        /*0178*/ 	.word	index@(_ZN2at6native18elementwise_kernelILi128ELi4EZNS0_15gpu_kernel_implINS0_13AUnaryFunctorIaaaZZZNS0_16fmod_kernel_cudaERNS_18TensorIteratorBaseEENKUlvE_clEvENKUlvE0_clEvEUlaaE_EEEEvS5_RKT_EUliE_EEviT1_)
	.align		4
        /*017c*/ 	.word	index@(__assertfail)
	.align		4
        /*0180*/ 	.word	index@(_ZN2at6native27unrolled_elementwise_kernelINS0_13AUnaryFunctorIaaaZZZNS0_16fmod_kernel_cudaERNS_18TensorIteratorBaseEENKUlvE_clEvENKUlvE0_clEvEUlaaE_EESt5arrayIPcLm2EELi4E23TrivialOffsetCalculatorILi1EjESD_NS0_6memory12LoadWithCastILi1EEENSE_13StoreWithCastILi1EEEEEviT_T0_T2_T3_T4_T5_)
	.align		4
        /*0184*/ 	.word	index@(__assertfail)
	.align		4
        /*0188*/ 	.word	index@(_ZN2at6native18elementwise_kernelILi128ELi4EZNS0_15gpu_kernel_implINS0_13BinaryFunctorIhhhZZZNS0_16fmod_kernel_cudaERNS_18TensorIteratorBaseEENKUlvE_clEvENKUlvE_clEvEUlhhE_EEEEvS5_RKT_EUliE_EEviT1_)
	.align		4
        /*018c*/ 	.word	index@(__assertfail)
	.align		4
        /*0190*/ 	.word	index@(_ZN2at6native27unrolled_elementwise_kernelINS0_13BinaryFunctorIhhhZZZNS0_16fmod_kernel_cudaERNS_18TensorIteratorBaseEENKUlvE_clEvENKUlvE_clEvEUlhhE_EESt5arrayIPcLm3EELi4E23TrivialOffsetCalculatorILi2EjESC_ILi1EjENS0_6memory12LoadWithCastILi2EEENSF_13StoreWithCastILi1EEEEEviT_T0_T2_T3_T4_T5_)
	.align		4
        /*0194*/ 	.word	index@(__assertfail)
	.align		4
        /*0198*/ 	.word	index@(_ZN2at6native18elementwise_kernelILi128ELi4EZNS0_15gpu_kernel_implINS0_13BUnaryFunctorIhhhZZZNS0_16fmod_kernel_cudaERNS_18TensorIteratorBaseEENKUlvE_clEvENKUlvE_clEvEUlhhE_EEEEvS5_RKT_EUliE_EEviT1_)
	.align		4
        /*019c*/ 	.word	index@(__assertfail)
	.align		4
        /*01a0*/ 	.word	index@(_ZN2at6native27unrolled_elementwise_kernelINS0_13BUnaryFunctorIhhhZZZNS0_16fmod_kernel_cudaERNS_18TensorIteratorBaseEENKUlvE_clEvENKUlvE_clEvEUlhhE_EESt5arrayIPcLm2EELi4E23TrivialOffsetCalculatorILi1EjESD_NS0_6memory12LoadWithCastILi1EEENSE_13StoreWithCastILi1EEEEEviT_T0_T2_T3_T4_T5_)
	.align		4
        /*01a4*/ 	.word	index@(__assertfail)
	.align		4
        /*01a8*/ 	.word	index@(_ZN2at6native18elementwise_kernelILi128ELi4EZNS0_15gpu_kernel_implINS0_13AUnaryFunctorIhhhZZZNS0_16fmod_kernel_cudaERNS_18TensorIteratorBaseEENKUlvE_clEvENKUlvE_clEvEUlhhE_EEEEvS5_RKT_EUliE_EEviT1_)
	.align		4
        /*01ac*/ 	.word	index@(__assertfail)
	.align		4
        /*01b0*/ 	.word	index@(_ZN2at6native27unrolled_elementwise_kernelINS0_13AUnaryFunctorIhhhZZZNS0_16fmod_kernel_cudaERNS_18TensorIteratorBaseEENKUlvE_clEvENKUlvE_clEvEUlhhE_EESt5arrayIPcLm2EELi4E23TrivialOffsetCalculatorILi1EjESD_NS0_6memory12LoadWithCastILi1EEENSE_13StoreWithCastILi1EEEEEviT_T0_T2_T3_T4_T5_)
	.align		4
        /*01b4*/ 	.word	index@(__assertfail)
	.align		4
        /*01b8*/ 	.word	index@(_ZN2at6native18elementwise_kernelILi128ELi4EZNS0_15gpu_kernel_implINS0_13BinaryFunctorIN3c108BFloat16ES5_S5_ZZZNS0_21remainder_kernel_cudaERNS_18TensorIteratorBaseEENKUlvE0_clEvENKUlvE2_clEvEUlS5_S5_E_EEEEvS7_RKT_EUliE_EEviT1_)
	.align		4
        /*01bc*/ 	.word	index@(__assertfail)
	.align		4
        /*01c0*/ 	.word	index@(_ZN2at6native27unrolled_elementwise_kernelINS0_13BinaryFunctorIN3c108BFloat16ES4_S4_ZZZNS0_21remainder_kernel_cudaERNS_18TensorIteratorBaseEENKUlvE0_clEvENKUlvE2_clEvEUlS4_S4_E_EESt5arrayIPcLm3EELi4E23TrivialOffsetCalculatorILi2EjESE_ILi1EjENS0_6memory12LoadWithCastILi2EEENSH_13StoreWithCastILi1EEEEEviT_T0_T2_T3_T4_T5_)
	.align		4
        /*01c4*/ 	.word	index@(__assertfail)
	.align		4
        /*01c8*/ 	.word	index@(_ZN2at6native18elementwise_kernelILi128ELi4EZNS0_15gpu_kernel_implINS0_13BUnaryFunctorIN3c108BFloat16ES5_S5_ZZZNS0_21remainder_kernel_cudaERNS_18TensorIteratorBaseEENKUlvE0_clEvENKUlvE2_clEvEUlS5_S5_E_EEEEvS7_RKT_EUliE_EEviT1_)
	.align		4
        /*01cc*/ 	.word	index@(__assertfail)
	.align		4
        /*01d0*/ 	.word	index@(_ZN2at6native27unrolled_elementwise_kernelINS0_13BUnaryFunctorIN3c108BFloat16ES4_S4_ZZZNS0_21remainder_kernel_cudaERNS_18TensorIteratorBaseEENKUlvE0_clEvENKUlvE2_clEvEUlS4_S4_E_EESt5arrayIPcLm2EELi4E23TrivialOffsetCalculatorILi1EjESF_NS0_6memory12LoadWithCastILi1EEENSG_13StoreWithCastILi1EEEEEviT_T0_T2_T3_T4_T5_)
	.align		4
        /*01d4*/ 	.word	index@(__assertfail)
	.align		4
        /*01d8*/ 	.word	index@(_ZN2at6native18elementwise_kernelILi128ELi4EZNS0_15gpu_kernel_implINS0_13AUnaryFunctorIN3c108BFloat16ES5_S5_ZZZNS0_21remainder_kernel_cudaERNS_18TensorIteratorBaseEENKUlvE0_clEvENKUlvE2_clEvEUlS5_S5_E_EEEEvS7_RKT_EUliE_EEviT1_)
	.align		4
        /*01dc*/ 	.word	index@(__assertfail)
	.align		4
        /*01e0*/ 	.word	index@(_ZN2at6native27unrolled_elementwise_kernelINS0_13AUnaryFunctorIN3c108BFloat16ES4_S4_ZZZNS0_21remainder_kernel_cudaERNS_18TensorIteratorBaseEENKUlvE0_clEvENKUlvE2_clEvEUlS4_S4_E_EESt5arrayIPcLm2EELi4E23TrivialOffsetCalculatorILi1EjESF_NS0_6memory12LoadWithCastILi1EEENSG_13StoreWithCastILi1EEEEEviT_T0_T2_T3_T4_T5_)
	.align		4
        /*01e4*/ 	.word	index@(__assertfail)
	.align		4
        /*01e8*/ 	.word	index@(_ZN2at6native18elementwise_kernelILi128ELi4EZNS0_15gpu_kernel_implINS0_13BinaryFunctorIN3c104HalfES5_S5_ZZZNS0_21remainder_kernel_cudaERNS_18TensorIteratorBaseEENKUlvE0_clEvENKUlvE1_clEvEUlS5_S5_E_EEEEvS7_RKT_EUliE_EEviT1_)
	.align		4
        /*01ec*/ 	.word	index@(__assertfail)
	.align		4
        /*01f0*/ 	.word	index@(_ZN2at6native27unrolled_elementwise_kernelINS0_13BinaryFunctorIN3c104HalfES4_S4_ZZZNS0_21remainder_kernel_cudaERNS_18TensorIteratorBaseEENKUlvE0_clEvENKUlvE1_clEvEUlS4_S4_E_EESt5arrayIPcLm3EELi4E23TrivialOffsetCalculatorILi2EjESE_ILi1EjENS0_6memory12LoadWithCastILi2EEENSH_13StoreWithCastILi1EEEEEviT_T0_T2_T3_T4_T5_)
	.align		4
        /*01f4*/ 	.word	index@(__assertfail)
	.align		4
        /*01f8*/ 	.word	index@(_ZN2at6native18elementwise_kernelILi128ELi4EZNS0_15gpu_kernel_implINS0_13BUnaryFunctorIN3c104HalfES5_S5_ZZZNS0_21remainder_kernel_cudaERNS_18TensorIteratorBaseEENKUlvE0_clEvENKUlvE1_clEvEUlS5_S5_E_EEEEvS7_RKT_EUliE_EEviT1_)
	.align		4
        /*01fc*/ 	.word	index@(__assertfail)
	.align		4
        /*0200*/ 	.word	index@(_ZN2at6native27unrolled_elementwise_kernelINS0_13BUnaryFunctorIN3c104HalfES4_S4_ZZZNS0_21remainder_kernel_cudaERNS_18TensorIteratorBaseEENKUlvE0_clEvENKUlvE1_clEvEUlS4_S4_E_EESt5arrayIPcLm2EELi4E23TrivialOffsetCalculatorILi1EjESF_NS0_6memory12LoadWithCastILi1EEENSG_13StoreWithCastILi1EEEEEviT_T0_T2_T3_T4_T5_)
	.align		4
        /*0204*/ 	.word	index@(__assertfail)
	.align		4
        /*0208*/ 	.word	index@(_ZN2at6native18elementwise_kernelILi128ELi4EZNS0_15gpu_kernel_implINS0_13AUnaryFunctorIN3c104HalfES5_S5_ZZZNS0_21remainder_kernel_cudaERNS_18TensorIteratorBaseEENKUlvE0_clEvENKUlvE1_clEvEUlS5_S5_E_EEEEvS7_RKT_EUliE_EEviT1_)
	.align		4
        /*020c*/ 	.word	index@(__assertfail)
	.align		4
        /*0210*/ 	.word	index@(_ZN2at6native27unrolled_elementwise_kernelINS0_13AUnaryFunctorIN3c104HalfES4_S4_ZZZNS0_21remainder_kernel_cudaERNS_18TensorIteratorBaseEENKUlvE0_clEvENKUlvE1_clEvEUlS4_S4_E_EESt5arrayIPcLm2EELi4E23TrivialOffsetCalculatorILi1EjESF_NS0_6memory12LoadWithCastILi1EEENSG_13StoreWithCastILi1EEEEEviT_T0_T2_T3_T4_T5_)
	.align		4
        /*0214*/ 	.word	index@(__assertfail)
	.align		4
        /*0218*/ 	.word	index@(_ZN2at6native18elementwise_kernelILi128ELi4EZNS0_15gpu_kernel_implINS0_13BinaryFunctorIfffZZZNS0_21remainder_kernel_cudaERNS_18TensorIteratorBaseEENKUlvE0_clEvENKUlvE0_clEvEUlffE_EEEEvS5_RKT_EUliE_EEviT1_)
	.align		4
        /*021c*/ 	.word	index@(__assertfail)
	.align		4
        /*0220*/ 	.word	index@(_ZN2at6native27unrolled_elementwise_kernelINS0_13BinaryFunctorIfffZZZNS0_21remainder_kernel_cudaERNS_18TensorIteratorBaseEENKUlvE0_clEvENKUlvE0_clEvEUlffE_EESt5arrayIPcLm3EELi4E23TrivialOffsetCalculatorILi2EjESC_ILi1EjENS0_6memory12LoadWithCastILi2EEENSF_13StoreWithCastILi1EEEEEviT_T0_T2_T3_T4_T5_)
	.align		4
        /*0224*/ 	.word	index@(__assertfail)
	.align		4
        /*0228*/ 	.word	index@(_ZN2at6native18elementwise_kernelILi128ELi4EZNS0_15gpu_kernel_implINS0_13BUnaryFunctorIfffZZZNS0_21remainder_kernel_cudaERNS_18TensorIteratorBaseEENKUlvE0_clEvENKUlvE0_clEvEUlffE_EEEEvS5_RKT_EUliE_EEviT1_)
	.align		4
        /*022c*/ 	.word	index@(__assertfail)
	.align		4
        /*0230*/ 	.word	index@(_ZN2at6native27unrolled_elementwise_kernelINS0_13BUnaryFunctorIfffZZZNS0_21remainder_kernel_cudaERNS_18TensorIteratorBaseEENKUlvE0_clEvENKUlvE0_clEvEUlffE_EESt5arrayIPcLm2EELi4E23TrivialOffsetCalculatorILi1EjESD_NS0_6memory12LoadWithCastILi1EEENSE_13StoreWithCastILi1EEEEEviT_T0_T2_T3_T4_T5_)
	.align		4
        /*0234*/ 	.word	index@(__assertfail)
	.align		4
        /*0238*/ 	.word	index@(_ZN2at6native18elementwise_kernelILi128ELi4EZNS0_15gpu_kernel_implINS0_13AUnaryFunctorIfffZZZNS0_21remainder_kernel_cudaERNS_18TensorIteratorBaseEENKUlvE0_clEvENKUlvE0_clEvEUlffE_EEEEvS5_RKT_EUliE_EEviT1_)
	.align		4
        /*023c*/ 	.word	index@(__assertfail)
	.align		4
        /*0240*/ 	.word	index@(_ZN2at6native27unrolled_elementwise_kernelINS0_13AUnaryFunctorIfffZZZNS0_21remainder_kernel_cudaERNS_18TensorIteratorBaseEENKUlvE0_clEvENKUlvE0_clEvEUlffE_EESt5arrayIPcLm2EELi4E23TrivialOffsetCalculatorILi1EjESD_NS0_6memory12LoadWithCastILi1EEENSE_13StoreWithCastILi1EEEEEviT_T0_T2_T3_T4_T5_)
	.align		4
        /*0244*/ 	.word	index@(__assertfail)
	.align		4
        /*0248*/ 	.word	index@(_ZN2at6native18elementwise_kernelILi128ELi4EZNS0_15gpu_kernel_implINS0_13BinaryFunctorIdddZZZNS0_21remainder_kernel_cudaERNS_18TensorIteratorBaseEENKUlvE0_clEvENKUlvE_clEvEUlddE_EEEEvS5_RKT_EUliE_EEviT1_)
	.align		4
        /*024c*/ 	.word	index@(__assertfail)
	.align		4
        /*0250*/ 	.word	index@(_ZN2at6native27unrolled_elementwise_kernelINS0_13BinaryFunctorIdddZZZNS0_21remainder_kernel_cudaERNS_18TensorIteratorBaseEENKUlvE0_clEvENKUlvE_clEvEUlddE_EESt5arrayIPcLm3EELi4E23TrivialOffsetCalculatorILi2EjESC_ILi1EjENS0_6memory12LoadWithCastILi2EEENSF_13StoreWithCastILi1EEEEEviT_T0_T2_T3_T4_T5_)
	.align		4
        /*0254*/ 	.word	index@(__assertfail)
	.align		4
        /*0258*/ 	.word	index@(_ZN2at6native18elementwise_kernelILi128ELi4EZNS0_15gpu_kernel_implINS0_13BUnaryFunctorIdddZZZNS0_21remainder_kernel_cudaERNS_18TensorIteratorBaseEENKUlvE0_clEvENKUlvE_clEvEUlddE_EEEEvS5_RKT_EUliE_EEviT1_)
	.align		4
        /*025c*/ 	.word	index@(__assertfail)
	.align		4
        /*0260*/ 	.word	index@(_ZN2at6native27unrolled_elementwise_kernelINS0_13BUnaryFunctorIdddZZZNS0_21remainder_kernel_cudaERNS_18TensorIteratorBaseEENKUlvE0_clEvENKUlvE_clEvEUlddE_EESt5arrayIPcLm2EELi4E23TrivialOffsetCalculatorILi1EjESD_NS0_6memory12LoadWithCastILi1EEENSE_13StoreWithCastILi1EEEEEviT_T0_T2_T3_T4_T5_)
	.align		4
        /*0264*/ 	.word	index@(__assertfail)
	.align		4
        /*0268*/ 	.word	index@(_ZN2at6native18elementwise_kernelILi128ELi4EZNS0_15gpu_kernel_implINS0_13AUnaryFunctorIdddZZZNS0_21remainder_kernel_cudaERNS_18TensorIteratorBaseEENKUlvE0_clEvENKUlvE_clEvEUlddE_EEEEvS5_RKT_EUliE_EEviT1_)
	.align		4
        /*026c*/ 	.word	index@(__assertfail)
	.align		4
        /*0270*/ 	.word	index@(_ZN2at6native27unrolled_elementwise_kernelINS0_13AUnaryFunctorIdddZZZNS0_21remainder_kernel_cudaERNS_18TensorIteratorBaseEENKUlvE0_clEvENKUlvE_clEvEUlddE_EESt5arrayIPcLm2EELi4E23TrivialOffsetCalculatorILi1EjESD_NS0_6memory12LoadWithCastILi1EEENSE_13StoreWithCastILi1EEEEEviT_T0_T2_T3_T4_T5_)
	.align		4
        /*0274*/ 	.word	index@(__assertfail)
	.align		4
        /*0278*/ 	.word	index@(_ZN2at6native18elementwise_kernelILi128ELi4EZNS0_15gpu_kernel_implINS0_13BinaryFunctorIsssZZZNS0_21remainder_kernel_cudaERNS_18TensorIteratorBaseEENKUlvE_clEvENKUlvE3_clEvEUlssE_EEEEvS5_RKT_EUliE_EEviT1_)
	.align		4
        /*027c*/ 	.word	index@(__assertfail)
	.align		4
        /*0280*/ 	.word	index@(_ZN2at6native27unrolled_elementwise_kernelINS0_13BinaryFunctorIsssZZZNS0_21remainder_kernel_cudaERNS_18TensorIteratorBaseEENKUlvE_clEvENKUlvE3_clEvEUlssE_EESt5arrayIPcLm3EELi4E23TrivialOffsetCalculatorILi2EjESC_ILi1EjENS0_6memory12LoadWithCastILi2EEENSF_13StoreWithCastILi1EEEEEviT_T0_T2_T3_T4_T5_)
	.align		4
        /*0284*/ 	.word	index@(__assertfail)
	.align		4
        /*0288*/ 	.word	index@(_ZN2at6native18elementwise_kernelILi128ELi4EZNS0_15gpu_kernel_implINS0_13BUnaryFunctorIsssZZZNS0_21remainder_kernel_cudaERNS_18TensorIteratorBaseEENKUlvE_clEvENKUlvE3_clEvEUlssE_EEEEvS5_RKT_EUliE_EEviT1_)
	.align		4
        /*028c*/ 	.word	index@(__assertfail)
	.align		4
        /*0290*/ 	.word	index@(_ZN2at6native27unrolled_elementwise_kernelINS0_13BUnaryFunctorIsssZZZNS0_21remainder_kernel_cudaERNS_18TensorIteratorBaseEENKUlvE_clEvENKUlvE3_clEvEUlssE_EESt5arrayIPcLm2EELi4E23TrivialOffsetCalculatorILi1EjESD_NS0_6memory12LoadWithCastILi1EEENSE_13StoreWithCastILi1EEEEEviT_T0_T2_T3_T4_T5_)
	.align		4
        /*0294*/ 	.word	index@(__assertfail)
	.align		4
        /*0298*/ 	.word	index@(_ZN2at6native18elementwise_kernelILi128ELi4EZNS0_15gpu_kernel_implINS0_13AUnaryFunctorIsssZZZNS0_21remainder_kernel_cudaERNS_18TensorIteratorBaseEENKUlvE_clEvENKUlvE3_clEvEUlssE_EEEEvS5_RKT_EUliE_EEviT1_)
	.align		4
        /*029c*/ 	.word	index@(__assertfail)
	.align		4
        /*02a0*/ 	.word	index@(_ZN2at6native27unrolled_elementwise_kernelINS0_13AUnaryFunctorIsssZZZNS0_21remainder_kernel_cudaERNS_18TensorIteratorBaseEENKUlvE_clEvENKUlvE3_clEvEUlssE_EESt5arrayIPcLm2EELi4E23TrivialOffsetCalculatorILi1EjESD_NS0_6memory12LoadWithCastILi1EEENSE_13StoreWithCastILi1EEEEEviT_T0_T2_T3_T4_T5_)
	.align		4
        /*02a4*/ 	.word	index@(__assertfail)
	.align		4
        /*02a8*/ 	.word	index@(_ZN2at6native18elementwise_kernelILi128ELi4EZNS0_15gpu_kernel_implINS0_13BinaryFunctorIlllZZZNS0_21remainder_kernel_cudaERNS_18TensorIteratorBaseEENKUlvE_clEvENKUlvE2_clEvEUlllE_EEEEvS5_RKT_EUliE_EEviT1_)
	.align		4
        /*02ac*/ 	.word	index@(__assertfail)
	.align		4
        /*02b0*/ 	.word	index@(_ZN2at6native27unrolled_elementwise_kernelINS0_13BinaryFunctorIlllZZZNS0_21remainder_kernel_cudaERNS_18TensorIteratorBaseEENKUlvE_clEvENKUlvE2_clEvEUlllE_EESt5arrayIPcLm3EELi4E23TrivialOffsetCalculatorILi2EjESC_ILi1EjENS0_6memory12LoadWithCastILi2EEENSF_13StoreWithCastILi1EEEEEviT_T0_T2_T3_T4_T5_)
	.align		4
        /*02b4*/ 	.word	index@(__assertfail)
	.align		4
        /*02b8*/ 	.word	index@(_ZN2at6native18elementwise_kernelILi128ELi4EZNS0_15gpu_kernel_implINS0_13BUnaryFunctorIlllZZZNS0_21remainder_kernel_cudaERNS_18TensorIteratorBaseEENKUlvE_clEvENKUlvE2_clEvEUlllE_EEEEvS5_RKT_EUliE_EEviT1_)
	.align		4
        /*02bc*/ 	.word	index@(__assertfail)
	.align		4
        /*02c0*/ 	.word	index@(_ZN2at6native27unrolled_elementwise_kernelINS0_13BUnaryFunctorIlllZZZNS0_21remainder_kernel_cudaERNS_18TensorIteratorBaseEENKUlvE_clEvENKUlvE2_clEvEUlllE_EESt5arrayIPcLm2EELi4E23TrivialOffsetCalculatorILi1EjESD_NS0_6memory12LoadWithCastILi1EEENSE_13StoreWithCastILi1EEEEEviT_T0_T2_T3_T4_T5_)
	.align		4
        /*02c4*/ 	.word	index@(__assertfail)
	.align		4
        /*02c8*/ 	.word	index@(_ZN2at6native18elementwise_kernelILi128ELi4EZNS0_15gpu_kernel_implINS0_13AUnaryFunctorIlllZZZNS0_21remainder_kernel_cudaERNS_18TensorIteratorBaseEENKUlvE_clEvENKUlvE2_clEvEUlllE_EEEEvS5_RKT_EUliE_EEviT1_)
	.align		4
        /*02cc*/ 	.word	index@(__assertfail)
	.align		4
        /*02d0*/ 	.word	index@(_ZN2at6native27unrolled_elementwise_kernelINS0_13AUnaryFunctorIlllZZZNS0_21remainder_kernel_cudaERNS_18TensorIteratorBaseEENKUlvE_clEvENKUlvE2_clEvEUlllE_EESt5arrayIPcLm2EELi4E23TrivialOffsetCalculatorILi1EjESD_NS0_6memory12LoadWithCastILi1EEENSE_13StoreWithCastILi1EEEEEviT_T0_T2_T3_T4_T5_)
	.align		4
        /*02d4*/ 	.word	index@(__assertfail)
	.align		4
        /*02d8*/ 	.word	index@(_ZN2at6native18elementwise_kernelILi128ELi4EZNS0_15gpu_kernel_implINS0_13BinaryFunctorIiiiZZZNS0_21remainder_kernel_cudaERNS_18TensorIteratorBaseEENKUlvE_clEvENKUlvE1_clEvEUliiE_EEEEvS5_RKT_EUliE_EEviT1_)
	.align		4
        /*02dc*/ 	.word	index@(__assertfail)
	.align		4
        /*02e0*/ 	.word	index@(_ZN2at6native27unrolled_elementwise_kernelINS0_13BinaryFunctorIiiiZZZNS0_21remainder_kernel_cudaERNS_18TensorIteratorBaseEENKUlvE_clEvENKUlvE1_clEvEUliiE_EESt5arrayIPcLm3EELi4E23TrivialOffsetCalculatorILi2EjESC_ILi1EjENS0_6memory12LoadWithCastILi2EEENSF_13StoreWithCastILi1EEEEEviT_T0_T2_T3_T4_T5_)
	.align		4
        /*02e4*/ 	.word	index@(__assertfail)
	.align		4
        /*02e8*/ 	.word	index@(_ZN2at6native18elementwise_kernelILi128ELi4EZNS0_15gpu_kernel_implINS0_13BUnaryFunctorIiiiZZZNS0_21remainder_kernel_cudaERNS_18TensorIteratorBaseEENKUlvE_clEvENKUlvE1_clEvEUliiE_EEEEvS5_RKT_EUliE_EEviT1_)
	.align		4
        /*02ec*/ 	.word	index@(__assertfail)
	.align		4
        /*02f0*/ 	.word	index@(_ZN2at6native27unrolled_elementwise_kernelINS0_13BUnaryFunctorIiiiZZZNS0_21remainder_kernel_cudaERNS_18TensorIteratorBaseEENKUlvE_clEvENKUlvE1_clEvEUliiE_EESt5arrayIPcLm2EELi4E23TrivialOffsetCalculatorILi1EjESD_NS0_6memory12LoadWithCastILi1EEENSE_13StoreWithCastILi1EEEEEviT_T0_T2_T3_T4_T5_)
	.align		4
        /*02f4*/ 	.word	index@(__assertfail)
	.align		4
        /*02f8*/ 	.word	index@(_ZN2at6native18elementwise_kernelILi128ELi4EZNS0_15gpu_kernel_implINS0_13AUnaryFunctorIiiiZZZNS0_21remainder_kernel_cudaERNS_18TensorIteratorBaseEENKUlvE_clEvENKUlvE1_clEvEUliiE_EEEEvS5_RKT_EUliE_EEviT1_)
	.align		4
        /*02fc*/ 	.word	index@(__assertfail)
	.align		4
        /*0300*/ 	.word	index@(_ZN2at6native27unrolled_elementwise_kernelINS0_13AUnaryFunctorIiiiZZZNS0_21remainder_kernel_cudaERNS_18TensorIteratorBaseEENKUlvE_clEvENKUlvE1_clEvEUliiE_EESt5arrayIPcLm2EELi4E23TrivialOffsetCalculatorILi1EjESD_NS0_6memory12LoadWithCastILi1EEENSE_13StoreWithCastILi1EEEEEviT_T0_T2_T3_T4_T5_)
	.align		4
        /*0304*/ 	.word	index@(__assertfail)
	.align		4
        /*0308*/ 	.word	index@(_ZN2at6native18elementwise_kernelILi128ELi4EZNS0_15gpu_kernel_implINS0_13BinaryFunctorIaaaZZZNS0_21remainder_kernel_cudaERNS_18TensorIteratorBaseEENKUlvE_clEvENKUlvE0_clEvEUlaaE_EEEEvS5_RKT_EUliE_EEviT1_)
	.align		4
        /*030c*/ 	.word	index@(__assertfail)
	.align		4
        /*0310*/ 	.word	index@(_ZN2at6native27unrolled_elementwise_kernelINS0_13BinaryFunctorIaaaZZZNS0_21remainder_kernel_cudaERNS_18TensorIteratorBaseEENKUlvE_clEvENKUlvE0_clEvEUlaaE_EESt5arrayIPcLm3EELi4E23TrivialOffsetCalculatorILi2EjESC_ILi1EjENS0_6memory12LoadWithCastILi2EEENSF_13StoreWithCastILi1EEEEEviT_T0_T2_T3_T4_T5_)
	.align		4
        /*0314*/ 	.word	index@(__assertfail)
	.align		4
        /*0318*/ 	.word	index@(_ZN2at6native18elementwise_kernelILi128ELi4EZNS0_15gpu_kernel_implINS0_13BUnaryFunctorIaaaZZZNS0_21remainder_kernel_cudaERNS_18TensorIteratorBaseEENKUlvE_clEvENKUlvE0_clEvEUlaaE_EEEEvS5_RKT_EUliE_EEviT1_)
	.align		4
        /*031c*/ 	.word	index@(__assertfail)
	.align		4
        /*0320*/ 	.word	index@(_ZN2at6native27unrolled_elementwise_kernelINS0_13BUnaryFunctorIaaaZZZNS0_21remainder_kernel_cudaERNS_18TensorIteratorBaseEENKUlvE_clEvENKUlvE0_clEvEUlaaE_EESt5arrayIPcLm2EELi4E23TrivialOffsetCalculatorILi1EjESD_NS0_6memory12LoadWithCastILi1EEENSE_13StoreWithCastILi1EEEEEviT_T0_T2_T3_T4_T5_)
	.align		4
        /*0324*/ 	.word	index@(__assertfail)
	.align		4
        /*0328*/ 	.word	index@(_ZN2at6native18elementwise_kernelILi128ELi4EZNS0_15gpu_kernel_implINS0_13AUnaryFunctorIaaaZZZNS0_21remainder_kernel_cudaERNS_18TensorIteratorBaseEENKUlvE_clEvENKUlvE0_clEvEUlaaE_EEEEvS5_RKT_EUliE_EEviT1_)
	.align		4
        /*032c*/ 	.word	index@(__assertfail)
	.align		4
        /*0330*/ 	.word	index@(_ZN2at6native27unrolled_elementwise_kernelINS0_13AUnaryFunctorIaaaZZZNS0_21remainder_kernel_cudaERNS_18TensorIteratorBaseEENKUlvE_clEvENKUlvE0_clEvEUlaaE_EESt5arrayIPcLm2EELi4E23TrivialOffsetCalculatorILi1EjESD_NS0_6memory12LoadWithCastILi1EEENSE_13StoreWithCastILi1EEEEEviT_T0_T2_T3_T4_T5_)
	.align		4
        /*0334*/ 	.word	index@(__assertfail)
	.align		4
        /*0338*/ 	.word	index@(_ZN2at6native18elementwise_kernelILi128ELi4EZNS0_15gpu_kernel_implINS0_13BinaryFunctorIhhhZZZNS0_21remainder_kernel_cudaERNS_18TensorIteratorBaseEENKUlvE_clEvENKUlvE_clEvEUlhhE_EEEEvS5_RKT_EUliE_EEviT1_)
	.align		4
        /*033c*/ 	.word	index@(__assertfail)
	.align		4
        /*0340*/ 	.word	index@(_ZN2at6native27unrolled_elementwise_kernelINS0_13BinaryFunctorIhhhZZZNS0_21remainder_kernel_cudaERNS_18TensorIteratorBaseEENKUlvE_clEvENKUlvE_clEvEUlhhE_EESt5arrayIPcLm3EELi4E23TrivialOffsetCalculatorILi2EjESC_ILi1EjENS0_6memory12LoadWithCastILi2EEENSF_13StoreWithCastILi1EEEEEviT_T0_T2_T3_T4_T5_)
	.align		4
        /*0344*/ 	.word	index@(__assertfail)
	.align		4
        /*0348*/ 	.word	index@(_ZN2at6native18elementwise_kernelILi128ELi4EZNS0_15gpu_kernel_implINS0_13BUnaryFunctorIhhhZZZNS0_21remainder_kernel_cudaERNS_18TensorIteratorBaseEENKUlvE_clEvENKUlvE_clEvEUlhhE_EEEEvS5_RKT_EUliE_EEviT1_)
	.align		4
        /*034c*/ 	.word	index@(__assertfail)
	.align		4
        /*0350*/ 	.word	index@(_ZN2at6native27unrolled_elementwise_kernelINS0_13BUnaryFunctorIhhhZZZNS0_21remainder_kernel_cudaERNS_18TensorIteratorBaseEENKUlvE_clEvENKUlvE_clEvEUlhhE_EESt5arrayIPcLm2EELi4E23TrivialOffsetCalculatorILi1EjESD_NS0_6memory12LoadWithCastILi1EEENSE_13StoreWithCastILi1EEEEEviT_T0_T2_T3_T4_T5_)
	.align		4
        /*0354*/ 	.word	index@(__assertfail)
	.align		4
        /*0358*/ 	.word	index@(_ZN2at6native18elementwise_kernelILi128ELi4EZNS0_15gpu_kernel_implINS0_13AUnaryFunctorIhhhZZZNS0_21remainder_kernel_cudaERNS_18TensorIteratorBaseEENKUlvE_clEvENKUlvE_clEvEUlhhE_EEEEvS5_RKT_EUliE_EEviT1_)
	.align		4
        /*035c*/ 	.word	index@(__assertfail)
	.align		4
        /*0360*/ 	.word	index@(_ZN2at6native27unrolled_elementwise_kernelINS0_13AUnaryFunctorIhhhZZZNS0_21remainder_kernel_cudaERNS_18TensorIteratorBaseEENKUlvE_clEvENKUlvE_clEvEUlhhE_EESt5arrayIPcLm2EELi4E23TrivialOffsetCalculatorILi1EjESD_NS0_6memory12LoadWithCastILi1EEENSE_13StoreWithCastILi1EEEEEviT_T0_T2_T3_T4_T5_)
	.align		4
        /*0364*/ 	.word	index@(__assertfail)
	.align		4
        /*0368*/ 	.word	0x00000000
	.align		4
        /*036c*/ 	.word	0xfffffffe
	.align		4
        /*0370*/ 	.word	0x00000000
	.align		4
        /*0374*/ 	.word	0xfffffffd
	.align		4
        /*0378*/ 	.word	0x00000000
	.align		4
        /*037c*/ 	.word	0xfffffffc


//--------------------- .nv.rel.action            --------------------------
	.section	.nv.rel.action,"",@"SHT_CUDA_RELOCINFO"
	.align	8
	.sectionentsize	8
        /*0000*/ 	.byte	0x73, 0x00, 0x00, 0x00, 0x00, 0x00, 0x00, 0x00, 0x00, 0x00, 0x00, 0x11, 0x25, 0x00, 0x05, 0x36


//--------------------- .nv.constant4             --------------------------
	.section	.nv.constant4,"a",@progbits
	.align	8
	.align		8
.nv.constant4:
        /*0000*/ 	.dword	__assertfail
	.align		8
        /*0008*/ 	.dword	__unnamed_1
	.align		8
        /*0010*/ 	.dword	__unnamed_2
	.align		8
        /*0018*/ 	.dword	__unnamed_3
	.align		8
        /*0020*/ 	.dword	__unnamed_4
	.align		8
        /*0028*/ 	.dword	__unnamed_5
	.align		8
        /*0030*/ 	.dword	__unnamed_6
	.align		8
        /*0038*/ 	.dword	__unnamed_7
	.align		8
        /*0040*/ 	.dword	__unnamed_8
	.align		8
        /*0048*/ 	.dword	__unnamed_9
	.align		8
        /*0050*/ 	.dword	__unnamed_10
	.align		8
        /*0058*/ 	.dword	__unnamed_11
	.align		8
        /*0060*/ 	.dword	__unnamed_12
	.align		8
        /*0068*/ 	.dword	__unnamed_13
	.align		8
        /*0070*/ 	.dword	__unnamed_14
	.align		8
        /*0078*/ 	.dword	__unnamed_15
	.align		8
        /*0080*/ 	.dword	__unnamed_16
	.align		8
        /*0088*/ 	.dword	__unnamed_17
	.align		8
        /*0090*/ 	.dword	__unnamed_18
	.align		8
        /*0098*/ 	.dword	_ZN55_INTERNAL_87463751_24_BinaryRemainderKernel_cu_787390784cuda3std3__45__cpo5beginE
	.align		8
        /*00a0*/ 	.dword	_ZN55_INTERNAL_87463751_24_BinaryRemainderKernel_cu_787390784cuda3std3__45__cpo3endE
	.align		8
        /*00a8*/ 	.dword	_ZN55_INTERNAL_87463751_24_BinaryRemainderKernel_cu_787390784cuda3std3__45__cpo6cbeginE
	.align		8
        /*00b0*/ 	.dword	_ZN55_INTERNAL_87463751_24_BinaryRemainderKernel_cu_787390784cuda3std3__45__cpo4cendE
	.align		8
        /*00b8*/ 	.dword	_ZN55_INTERNAL_87463751_24_BinaryRemainderKernel_cu_787390784cuda3std3__45__cpo6rbeginE
	.align		8
        /*00c0*/ 	.dword	_ZN55_INTERNAL_87463751_24_BinaryRemainderKernel_cu_787390784cuda3std3__45__cpo4rendE
	.align		8
        /*00c8*/ 	.dword	_ZN55_INTERNAL_87463751_24_BinaryRemainderKernel_cu_787390784cuda3std3__45__cpo7crbeginE
	.align		8
        /*00d0*/ 	.dword	_ZN55_INTERNAL_87463751_24_BinaryRemainderKernel_cu_787390784cuda3std3__45__cpo5crendE
	.align		8
        /*00d8*/ 	.dword	_ZN55_INTERNAL_87463751_24_BinaryRemainderKernel_cu_787390784cuda3std3__457_GLOBAL__N__87463751_24_BinaryRemainderKernel_cu_787390786ignoreE
	.align		8
        /*00e0*/ 	.dword	_ZN55_INTERNAL_87463751_24_BinaryRemainderKernel_cu_787390784cuda3std3__419piecewise_constructE
	.align		8
        /*00e8*/ 	.dword	_ZN55_INTERNAL_87463751_24_BinaryRemainderKernel_cu_787390784cuda3std3__48in_placeE
	.align		8
        /*00f0*/ 	.dword	_ZN55_INTERNAL_87463751_24_BinaryRemainderKernel_cu_787390784cuda3std3__420unreachable_sentinelE
	.align		8
        /*00f8*/ 	.dword	_ZN55_INTERNAL_87463751_24_BinaryRemainderKernel_cu_787390784cuda3std6ranges3__45__cpo4swapE
	.align		8
        /*0100*/ 	.dword	_ZN55_INTERNAL_87463751_24_BinaryRemainderKernel_cu_787390784cuda3std6ranges3__45__cpo9iter_moveE
	.align		8
        /*0108*/ 	.dword	_ZN55_INTERNAL_87463751_24_BinaryRemainderKernel_cu_787390784cuda3std6ranges3__45__cpo5beginE
	.align		8
        /*0110*/ 	.dword	_ZN55_INTERNAL_87463751_24_BinaryRemainderKernel_cu_787390784cuda3std6ranges3__45__cpo3endE
	.align		8
        /*0118*/ 	.dword	_ZN55_INTERNAL_87463751_24_BinaryRemainderKernel_cu_787390784cuda3std6ranges3__45__cpo6cbeginE
	.align		8
        /*0120*/ 	.dword	_ZN55_INTERNAL_87463751_24_BinaryRemainderKernel_cu_787390784cuda3std6ranges3__45__cpo4cendE
	.align		8
        /*0128*/ 	.dword	_ZN55_INTERNAL_87463751_24_BinaryRemainderKernel_cu_787390784cuda3std6ranges3__45__cpo7advanceE
	.align		8
        /*0130*/ 	.dword	_ZN55_INTERNAL_87463751_24_BinaryRemainderKernel_cu_787390784cuda3std6ranges3__45__cpo9iter_swapE
	.align		8
        /*0138*/ 	.dword	_ZN55_INTERNAL_87463751_24_BinaryRemainderKernel_cu_787390784cuda3std6ranges3__45__cpo4nextE
	.align		8
        /*0140*/ 	.dword	_ZN55_INTERNAL_87463751_24_BinaryRemainderKernel_cu_787390784cuda3std6ranges3__45__cpo4prevE
	.align		8
        /*0148*/ 	.dword	_ZN55_INTERNAL_87463751_24_BinaryRemainderKernel_cu_787390784cuda3std6ranges3__45__cpo4dataE
	.align		8
        /*0150*/ 	.dword	_ZN55_INTERNAL_87463751_24_BinaryRemainderKernel_cu_787390784cuda3std6ranges3__45__cpo5cdataE
	.align		8
        /*0158*/ 	.dword	_ZN55_INTERNAL_87463751_24_BinaryRemainderKernel_cu_787390784cuda3std6ranges3__45__cpo4sizeE
	.align		8
        /*0160*/ 	.dword	_ZN55_INTERNAL_87463751_24_BinaryRemainderKernel_cu_787390784cuda3std6ranges3__45__cpo5ssizeE
	.align		8
        /*0168*/ 	.dword	_ZN55_INTERNAL_87463751_24_BinaryRemainderKernel_cu_787390784cuda3std6ranges3__45__cpo8distanceE
	.align		8
        /*0170*/ 	.dword	_ZN55_INTERNAL_87463751_24_BinaryRemainderKernel_cu_787390786thrust23THRUST_300001_SM_800_NS6system6detail10sequential3seqE
	.align		8
        /*0178*/ 	.dword	$str$6
	.align		8
        /*0180*/ 	.dword	$str$7


//--------------------- .nv.constant2._ZN2at6native18elementwise_kernelILi128ELi4EZNS0_15gpu_kernel_implINS0_13BinaryFunctorIN3c108BFloat16ES5_S5_ZZZNS0_16fmod_kernel_cudaERNS_18TensorIteratorBaseEENKUlvE0_clEvENKUlvE2_clEvEUlS5_S5_E_EEEEvS7_RKT_EUliE_EEviT1_ --------------------------
	.section	.nv.constant2._ZN2at6native18elementwise_kernelILi128ELi4EZNS0_15gpu_kernel_implINS0_13BinaryFunctorIN3c108BFloat16ES5_S5_ZZZNS0_16fmod_kernel_cudaERNS_18TensorIteratorBaseEENKUlvE0_clEvENKUlvE2_clEvEUlS5_S5_E_EEEEvS7_RKT_EUliE_EEviT1_,"a",@progbits
	.sectionflags	@""
	.align	4
.nv.constant2._ZN2at6native18elementwise_kernelILi128ELi4EZNS0_15gpu_kernel_implINS0_13BinaryFunctorIN3c108BFloat16ES5_S5_ZZZNS0_16fmod_kernel_cudaERNS_18TensorIteratorBaseEENKUlvE0_clEvENKUlvE2_clEvEUlS5_S5_E_EEEEvS7_RKT_EUliE_EEviT1_:
        /*0000*/ 	.byte	0x00, 0x00, 0x00, 0xf0, 0xff, 0xff, 0x0f, 0x38


//--------------------- .nv.constant0._ZN2at6native18elementwise_kernelILi128ELi4EZNS0_15gpu_kernel_implINS0_13BinaryFunctorIN3c108BFloat16ES5_S5_ZZZNS0_16fmod_kernel_cudaERNS_18TensorIteratorBaseEENKUlvE0_clEvENKUlvE2_clEvEUlS5_S5_E_EEEEvS7_RKT_EUliE_EEviT1_ --------------------------
	.section	.nv.constant0._ZN2at6native18elementwise_kernelILi128ELi4EZNS0_15gpu_kernel_implINS0_13BinaryFunctorIN3c108BFloat16ES5_S5_ZZZNS0_16fmod_kernel_cudaERNS_18TensorIteratorBaseEENKUlvE0_clEvENKUlvE2_clEvEUlS5_S5_E_EEEEvS7_RKT_EUliE_EEviT1_,"a",@progbits
	.sectionflags	@""
	.align	4
.nv.constant0._ZN2at6native18elementwise_kernelILi128ELi4EZNS0_15gpu_kernel_implINS0_13BinaryFunctorIN3c108BFloat16ES5_S5_ZZZNS0_16fmod_kernel_cudaERNS_18TensorIteratorBaseEENKUlvE0_clEvENKUlvE2_clEvEUlS5_S5_E_EEEEvS7_RKT_EUliE_EEviT1_:
	.zero		1008


//--------------------- .nv.constant2._ZN2at6native27unrolled_elementwise_kernelINS0_13BinaryFunctorIN3c108BFloat16ES4_S4_ZZZNS0_16fmod_kernel_cudaERNS_18TensorIteratorBaseEENKUlvE0_clEvENKUlvE2_clEvEUlS4_S4_E_EESt5arrayIPcLm3EELi4E23TrivialOffsetCalculatorILi2EjESE_ILi1EjENS0_6memory12LoadWithCastILi2EEENSH_13StoreWithCastILi1EEEEEviT_T0_T2_T3_T4_T5_ --------------------------
	.section	.nv.constant2._ZN2at6native27unrolled_elementwise_kernelINS0_13BinaryFunctorIN3c108BFloat16ES4_S4_ZZZNS0_16fmod_kernel_cudaERNS_18TensorIteratorBaseEENKUlvE0_clEvENKUlvE2_clEvEUlS4_S4_E_EESt5arrayIPcLm3EELi4E23TrivialOffsetCalculatorILi2EjESE_ILi1EjENS0_6memory12LoadWithCastILi2EEENSH_13StoreWithCastILi1EEEEEviT_T0_T2_T3_T4_T5_,"a",@progbits
	.sectionflags	@""
	.align	4
.nv.constant2._ZN2at6native27unrolled_elementwise_kernelINS0_13BinaryFunctorIN3c108BFloat16ES4_S4_ZZZNS0_16fmod_kernel_cudaERNS_18TensorIteratorBaseEENKUlvE0_clEvENKUlvE2_clEvEUlS4_S4_E_EESt5arrayIPcLm3EELi4E23TrivialOffsetCalculatorILi2EjESE_ILi1EjENS0_6memory12LoadWithCastILi2EEENSH_13StoreWithCastILi1EEEEEviT_T0_T2_T3_T4_T5_:
        /*0000*/ 	.byte	0x00, 0x00, 0x00, 0xf0, 0xff, 0xff, 0x0f, 0x38


//--------------------- .nv.constant0._ZN2at6native27unrolled_elementwise_kernelINS0_13BinaryFunctorIN3c108BFloat16ES4_S4_ZZZNS0_16fmod_kernel_cudaERNS_18TensorIteratorBaseEENKUlvE0_clEvENKUlvE2_clEvEUlS4_S4_E_EESt5arrayIPcLm3EELi4E23TrivialOffsetCalculatorILi2EjESE_ILi1EjENS0_6memory12LoadWithCastILi2EEENSH_13StoreWithCastILi1EEEEEviT_T0_T2_T3_T4_T5_ --------------------------
	.section	.nv.constant0._ZN2at6native27unrolled_elementwise_kernelINS0_13BinaryFunctorIN3c108BFloat16ES4_S4_ZZZNS0_16fmod_kernel_cudaERNS_18TensorIteratorBaseEENKUlvE0_clEvENKUlvE2_clEvEUlS4_S4_E_EESt5arrayIPcLm3EELi4E23TrivialOffsetCalculatorILi2EjESE_ILi1EjENS0_6memory12LoadWithCastILi2EEENSH_13StoreWithCastILi1EEEEEviT_T0_T2_T3_T4_T5_,"a",@progbits
	.sectionflags	@""
	.align	4
.nv.constant0._ZN2at6native27unrolled_elementwise_kernelINS0_13BinaryFunctorIN3c108BFloat16ES4_S4_ZZZNS0_16fmod_kernel_cudaERNS_18TensorIteratorBaseEENKUlvE0_clEvENKUlvE2_clEvEUlS4_S4_E_EESt5arrayIPcLm3EELi4E23TrivialOffsetCalculatorILi2EjESE_ILi1EjENS0_6memory12LoadWithCastILi2EEENSH_13StoreWithCastILi1EEEEEviT_T0_T2_T3_T4_T5_:
	.zero		408


//--------------------- .nv.constant0._ZN2at6native18elementwise_kernelILi128ELi4EZNS0_22gpu_kernel_impl_nocastINS0_13BinaryFunctorIN3c108BFloat16ES5_S5_ZZZNS0_16fmod_kernel_cudaERNS_18TensorIteratorBaseEENKUlvE0_clEvENKUlvE2_clEvEUlS5_S5_E_EEEEvS7_RKT_EUliE_EEviT1_ --------------------------
	.section	.nv.constant0._ZN2at6native18elementwise_kernelILi128ELi4EZNS0_22gpu_kernel_impl_nocastINS0_13BinaryFunctorIN3c108BFloat16ES5_S5_ZZZNS0_16fmod_kernel_cudaERNS_18TensorIteratorBaseEENKUlvE0_clEvENKUlvE2_clEvEUlS5_S5_E_EEEEvS7_RKT_EUliE_EEviT1_,"a",@progbits
	.sectionflags	@""
	.align	4
.nv.constant0._ZN2at6native18elementwise_kernelILi128ELi4EZNS0_22gpu_kernel_impl_nocastINS0_13BinaryFunctorIN3c108BFloat16ES5_S5_ZZZNS0_16fmod_kernel_cudaERNS_18TensorIteratorBaseEENKUlvE0_clEvENKUlvE2_clEvEUlS5_S5_E_EEEEvS7_RKT_EUliE_EEviT1_:
	.zero		1008


//--------------------- .nv.constant0._ZN2at6native27unrolled_elementwise_kernelINS0_13BinaryFunctorIN3c108BFloat16ES4_S4_ZZZNS0_16fmod_kernel_cudaERNS_18TensorIteratorBaseEENKUlvE0_clEvENKUlvE2_clEvEUlS4_S4_E_EESt5arrayIPcLm3EELi4E23TrivialOffsetCalculatorILi2EjESE_ILi1EjENS0_6memory15LoadWithoutCastENSH_16StoreWithoutCastEEEviT_T0_T2_T3_T4_T5_ --------------------------
	.section	.nv.constant0._ZN2at6native27unrolled_elementwise_kernelINS0_13BinaryFunctorIN3c108BFloat16ES4_S4_ZZZNS0_16fmod_kernel_cudaERNS_18TensorIteratorBaseEENKUlvE0_clEvENKUlvE2_clEvEUlS4_S4_E_EESt5arrayIPcLm3EELi4E23TrivialOffsetCalculatorILi2EjESE_ILi1EjENS0_6memory15LoadWithoutCastENSH_16StoreWithoutCastEEEviT_T0_T2_T3_T4_T5_,"a",@progbits
	.sectionflags	@""
	.align	4
.nv.constant0._ZN2at6native27unrolled_elementwise_kernelINS0_13BinaryFunctorIN3c108BFloat16ES4_S4_ZZZNS0_16fmod_kernel_cudaERNS_18TensorIteratorBaseEENKUlvE0_clEvENKUlvE2_clEvEUlS4_S4_E_EESt5arrayIPcLm3EELi4E23TrivialOffsetCalculatorILi2EjESE_ILi1EjENS0_6memory15LoadWithoutCastENSH_16StoreWithoutCastEEEviT_T0_T2_T3_T4_T5_:
	.zero		388


//--------------------- .nv.constant0._ZN2at6native29vectorized_elementwise_kernelILi2ENS0_13BinaryFunctorIN3c108BFloat16ES4_S4_ZZZNS0_16fmod_kernel_cudaERNS_18TensorIteratorBaseEENKUlvE0_clEvENKUlvE2_clEvEUlS4_S4_E_EESt5arrayIPcLm3EEEEviT0_T1_ --------------------------
	.section	.nv.constant0._ZN2at6native29vectorized_elementwise_kernelILi2ENS0_13BinaryFunctorIN3c108BFloat16ES4_S4_ZZZNS0_16fmod_kernel_cudaERNS_18TensorIteratorBaseEENKUlvE0_clEvENKUlvE2_clEvEUlS4_S4_E_EESt5arrayIPcLm3EEEEviT0_T1_,"a",@progbits
	.sectionflags	@""
	.align	4
.nv.constant0._ZN2at6native29vectorized_elementwise_kernelILi2ENS0_13BinaryFunctorIN3c108BFloat16ES4_S4_ZZZNS0_16fmod_kernel_cudaERNS_18TensorIteratorBaseEENKUlvE0_clEvENKUlvE2_clEvEUlS4_S4_E_EESt5arrayIPcLm3EEEEviT0_T1_:
	.zero		384


//--------------------- .nv.constant0._ZN2at6native29vectorized_elementwise_kernelILi4ENS0_13BinaryFunctorIN3c108BFloat16ES4_S4_ZZZNS0_16fmod_kernel_cudaERNS_18TensorIteratorBaseEENKUlvE0_clEvENKUlvE2_clEvEUlS4_S4_E_EESt5arrayIPcLm3EEEEviT0_T1_ --------------------------
	.section	.nv.constant0._ZN2at6native29vectorized_elementwise_kernelILi4ENS0_13BinaryFunctorIN3c108BFloat16ES4_S4_ZZZNS0_16fmod_kernel_cudaERNS_18TensorIteratorBaseEENKUlvE0_clEvENKUlvE2_clEvEUlS4_S4_E_EESt5arrayIPcLm3EEEEviT0_T1_,"a",@progbits
	.sectionflags	@""
	.align	4
.nv.constant0._ZN2at6native29vectorized_elementwise_kernelILi4ENS0_13BinaryFunctorIN3c108BFloat16ES4_S4_ZZZNS0_16fmod_kernel_cudaERNS_18TensorIteratorBaseEENKUlvE0_clEvENKUlvE2_clEvEUlS4_S4_E_EESt5arrayIPcLm3EEEEviT0_T1_:
	.zero		384


//--------------------- .nv.constant0._ZN2at6native29vectorized_elementwise_kernelILi8ENS0_13BinaryFunctorIN3c108BFloat16ES4_S4_ZZZNS0_16fmod_kernel_cudaERNS_18TensorIteratorBaseEENKUlvE0_clEvENKUlvE2_clEvEUlS4_S4_E_EESt5arrayIPcLm3EEEEviT0_T1_ --------------------------
	.section	.nv.constant0._ZN2at6native29vectorized_elementwise_kernelILi8ENS0_13BinaryFunctorIN3c108BFloat16ES4_S4_ZZZNS0_16fmod_kernel_cudaERNS_18TensorIteratorBaseEENKUlvE0_clEvENKUlvE2_clEvEUlS4_S4_E_EESt5arrayIPcLm3EEEEviT0_T1_,"a",@progbits
	.sectionflags	@""
	.align	4
.nv.constant0._ZN2at6native29vectorized_elementwise_kernelILi8ENS0_13BinaryFunctorIN3c108BFloat16ES4_S4_ZZZNS0_16fmod_kernel_cudaERNS_18TensorIteratorBaseEENKUlvE0_clEvENKUlvE2_clEvEUlS4_S4_E_EESt5arrayIPcLm3EEEEviT0_T1_:
	.zero		384


//--------------------- .nv.constant2._ZN2at6native18elementwise_kernelILi128ELi4EZNS0_15gpu_kernel_implINS0_13BUnaryFunctorIN3c108BFloat16ES5_S5_ZZZNS0_16fmod_kernel_cudaERNS_18TensorIteratorBaseEENKUlvE0_clEvENKUlvE2_clEvEUlS5_S5_E_EEEEvS7_RKT_EUliE_EEviT1_ --------------------------
	.section	.nv.constant2._ZN2at6native18elementwise_kernelILi128ELi4EZNS0_15gpu_kernel_implINS0_13BUnaryFunctorIN3c108BFloat16ES5_S5_ZZZNS0_16fmod_kernel_cudaERNS_18TensorIteratorBaseEENKUlvE0_clEvENKUlvE2_clEvEUlS5_S5_E_EEEEvS7_RKT_EUliE_EEviT1_,"a",@progbits
	.sectionflags	@""
	.align	4
.nv.constant2._ZN2at6native18elementwise_kernelILi128ELi4EZNS0_15gpu_kernel_implINS0_13BUnaryFunctorIN3c108BFloat16ES5_S5_ZZZNS0_16fmod_kernel_cudaERNS_18TensorIteratorBaseEENKUlvE0_clEvENKUlvE2_clEvEUlS5_S5_E_EEEEvS7_RKT_EUliE_EEviT1_:
        /*0000*/ 	.byte	0x00, 0x00, 0x00, 0xf0, 0xff, 0xff, 0x0f, 0x38


//--------------------- .nv.constant0._ZN2at6native18elementwise_kernelILi128ELi4EZNS0_15gpu_kernel_implINS0_13BUnaryFunctorIN3c108BFloat16ES5_S5_ZZZNS0_16fmod_kernel_cudaERNS_18TensorIteratorBaseEENKUlvE0_clEvENKUlvE2_clEvEUlS5_S5_E_EEEEvS7_RKT_EUliE_EEviT1_ --------------------------
	.section	.nv.constant0._ZN2at6native18elementwise_kernelILi128ELi4EZNS0_15gpu_kernel_implINS0_13BUnaryFunctorIN3c108BFloat16ES5_S5_ZZZNS0_16fmod_kernel_cudaERNS_18TensorIteratorBaseEENKUlvE0_clEvENKUlvE2_clEvEUlS5_S5_E_EEEEvS7_RKT_EUliE_EEviT1_,"a",@progbits
	.sectionflags	@""
	.align	4
.nv.constant0._ZN2at6native18elementwise_kernelILi128ELi4EZNS0_15gpu_kernel_implINS0_13BUnaryFunctorIN3c108BFloat16ES5_S5_ZZZNS0_16fmod_kernel_cudaERNS_18TensorIteratorBaseEENKUlvE0_clEvENKUlvE2_clEvEUlS5_S5_E_EEEEvS7_RKT_EUliE_EEviT1_:
	.zero		896


//--------------------- .nv.constant2._ZN2at6native27unrolled_elementwise_kernelINS0_13BUnaryFunctorIN3c108BFloat16ES4_S4_ZZZNS0_16fmod_kernel_cudaERNS_18TensorIteratorBaseEENKUlvE0_clEvENKUlvE2_clEvEUlS4_S4_E_EESt5arrayIPcLm2EELi4E23TrivialOffsetCalculatorILi1EjESF_NS0_6memory12LoadWithCastILi1EEENSG_13StoreWithCastILi1EEEEEviT_T0_T2_T3_T4_T5_ --------------------------
	.section	.nv.constant2._ZN2at6native27unrolled_elementwise_kernelINS0_13BUnaryFunctorIN3c108BFloat16ES4_S4_ZZZNS0_16fmod_kernel_cudaERNS_18TensorIteratorBaseEENKUlvE0_clEvENKUlvE2_clEvEUlS4_S4_E_EESt5arrayIPcLm2EELi4E23TrivialOffsetCalculatorILi1EjESF_NS0_6memory12LoadWithCastILi1EEENSG_13StoreWithCastILi1EEEEEviT_T0_T2_T3_T4_T5_,"a",@progbits
	.sectionflags	@""
	.align	4
.nv.constant2._ZN2at6native27unrolled_elementwise_kernelINS0_13BUnaryFunctorIN3c108BFloat16ES4_S4_ZZZNS0_16fmod_kernel_cudaERNS_18TensorIteratorBaseEENKUlvE0_clEvENKUlvE2_clEvEUlS4_S4_E_EESt5arrayIPcLm2EELi4E23TrivialOffsetCalculatorILi1EjESF_NS0_6memory12LoadWithCastILi1EEENSG_13StoreWithCastILi1EEEEEviT_T0_T2_T3_T4_T5_:
        /*0000*/ 	.byte	0x00, 0x00, 0x00, 0xf0, 0xff, 0xff, 0x0f, 0x38


//--------------------- .nv.constant0._ZN2at6native27unrolled_elementwise_kernelINS0_13BUnaryFunctorIN3c108BFloat16ES4_S4_ZZZNS0_16fmod_kernel_cudaERNS_18TensorIteratorBaseEENKUlvE0_clEvENKUlvE2_clEvEUlS4_S4_E_EESt5arrayIPcLm2EELi4E23TrivialOffsetCalculatorILi1EjESF_NS0_6memory12LoadWithCastILi1EEENSG_13StoreWithCastILi1EEEEEviT_T0_T2_T3_T4_T5_ --------------------------
	.section	.nv.constant0._ZN2at6native27unrolled_elementwise_kernelINS0_13BUnaryFunctorIN3c108BFloat16ES4_S4_ZZZNS0_16fmod_kernel_cudaERNS_18TensorIteratorBaseEENKUlvE0_clEvENKUlvE2_clEvEUlS4_S4_E_EESt5arrayIPcLm2EELi4E23TrivialOffsetCalculatorILi1EjESF_NS0_6memory12LoadWithCastILi1EEENSG_13StoreWithCastILi1EEEEEviT_T0_T2_T3_T4_T5_,"a",@progbits
	.sectionflags	@""
	.align	4
.nv.constant0._ZN2at6native27unrolled_elementwise_kernelINS0_13BUnaryFunctorIN3c108BFloat16ES4_S4_ZZZNS0_16fmod_kernel_cudaERNS_18TensorIteratorBaseEENKUlvE0_clEvENKUlvE2_clEvEUlS4_S4_E_EESt5arrayIPcLm2EELi4E23TrivialOffsetCalculatorILi1EjESF_NS0_6memory12LoadWithCastILi1EEENSG_13StoreWithCastILi1EEEEEviT_T0_T2_T3_T4_T5_:
	.zero		396


//--------------------- .nv.constant0._ZN2at6native18elementwise_kernelILi128ELi4EZNS0_22gpu_kernel_impl_nocastINS0_13BUnaryFunctorIN3c108BFloat16ES5_S5_ZZZNS0_16fmod_kernel_cudaERNS_18TensorIteratorBaseEENKUlvE0_clEvENKUlvE2_clEvEUlS5_S5_E_EEEEvS7_RKT_EUliE_EEviT1_ --------------------------
	.section	.nv.constant0._ZN2at6native18elementwise_kernelILi128ELi4EZNS0_22gpu_kernel_impl_nocastINS0_13BUnaryFunctorIN3c108BFloat16ES5_S5_ZZZNS0_16fmod_kernel_cudaERNS_18TensorIteratorBaseEENKUlvE0_clEvENKUlvE2_clEvEUlS5_S5_E_EEEEvS7_RKT_EUliE_EEviT1_,"a",@progbits
	.sectionflags	@""
	.align	4
.nv.constant0._ZN2at6native18elementwise_kernelILi128ELi4EZNS0_22gpu_kernel_impl_nocastINS0_13BUnaryFunctorIN3c108BFloat16ES5_S5_ZZZNS0_16fmod_kernel_cudaERNS_18TensorIteratorBaseEENKUlvE0_clEvENKUlvE2_clEvEUlS5_S5_E_EEEEvS7_RKT_EUliE_EEviT1_:
	.zero		896


//--------------------- .nv.constant0._ZN2at6native27unrolled_elementwise_kernelINS0_13BUnaryFunctorIN3c108BFloat16ES4_S4_ZZZNS0_16fmod_kernel_cudaERNS_18TensorIteratorBaseEENKUlvE0_clEvENKUlvE2_clEvEUlS4_S4_E_EESt5arrayIPcLm2EELi4E23TrivialOffsetCalculatorILi1EjESF_NS0_6memory15LoadWithoutCastENSG_16StoreWithoutCastEEEviT_T0_T2_T3_T4_T5_ --------------------------
	.section	.nv.constant0._ZN2at6native27unrolled_elementwise_kernelINS0_13BUnaryFunctorIN3c108BFloat16ES4_S4_ZZZNS0_16fmod_kernel_cudaERNS_18TensorIteratorBaseEENKUlvE0_clEvENKUlvE2_clEvEUlS4_S4_E_EESt5arrayIPcLm2EELi4E23TrivialOffsetCalculatorILi1EjESF_NS0_6memory15LoadWithoutCastENSG_16StoreWithoutCastEEEviT_T0_T2_T3_T4_T5_,"a",@progbits
	.sectionflags	@""
	.align	4
.nv.constant0._ZN2at6native27unrolled_elementwise_kernelINS0_13BUnaryFunctorIN3c108BFloat16ES4_S4_ZZZNS0_16fmod_kernel_cudaERNS_18TensorIteratorBaseEENKUlvE0_clEvENKUlvE2_clEvEUlS4_S4_E_EESt5arrayIPcLm2EELi4E23TrivialOffsetCalculatorILi1EjESF_NS0_6memory15LoadWithoutCastENSG_16StoreWithoutCastEEEviT_T0_T2_T3_T4_T5_:
	.zero		380


//--------------------- .nv.constant0._ZN2at6native29vectorized_elementwise_kernelILi2ENS0_13BUnaryFunctorIN3c108BFloat16ES4_S4_ZZZNS0_16fmod_kernel_cudaERNS_18TensorIteratorBaseEENKUlvE0_clEvENKUlvE2_clEvEUlS4_S4_E_EESt5arrayIPcLm2EEEEviT0_T1_ --------------------------
	.section	.nv.constant0._ZN2at6native29vectorized_elementwise_kernelILi2ENS0_13BUnaryFunctorIN3c108BFloat16ES4_S4_ZZZNS0_16fmod_kernel_cudaERNS_18TensorIteratorBaseEENKUlvE0_clEvENKUlvE2_clEvEUlS4_S4_E_EESt5arrayIPcLm2EEEEviT0_T1_,"a",@progbits
	.sectionflags	@""
	.align	4
.nv.constant0._ZN2at6native29vectorized_elementwise_kernelILi2ENS0_13BUnaryFunctorIN3c108BFloat16ES4_S4_ZZZNS0_16fmod_kernel_cudaERNS_18TensorIteratorBaseEENKUlvE0_clEvENKUlvE2_clEvEUlS4_S4_E_EESt5arrayIPcLm2EEEEviT0_T1_:
	.zero		376


//--------------------- .nv.constant0._ZN2at6native29vectorized_elementwise_kernelILi4ENS0_13BUnaryFunctorIN3c108BFloat16ES4_S4_ZZZNS0_16fmod_kernel_cudaERNS_18TensorIteratorBaseEENKUlvE0_clEvENKUlvE2_clEvEUlS4_S4_E_EESt5arrayIPcLm2EEEEviT0_T1_ --------------------------
	.section	.nv.constant0._ZN2at6native29vectorized_elementwise_kernelILi4ENS0_13BUnaryFunctorIN3c108BFloat16ES4_S4_ZZZNS0_16fmod_kernel_cudaERNS_18TensorIteratorBaseEENKUlvE0_clEvENKUlvE2_clEvEUlS4_S4_E_EESt5arrayIPcLm2EEEEviT0_T1_,"a",@progbits
	.sectionflags	@""
	.align	4
.nv.constant0._ZN2at6native29vectorized_elementwise_kernelILi4ENS0_13BUnaryFunctorIN3c108BFloat16ES4_S4_ZZZNS0_16fmod_kernel_cudaERNS_18TensorIteratorBaseEENKUlvE0_clEvENKUlvE2_clEvEUlS4_S4_E_EESt5arrayIPcLm2EEEEviT0_T1_:
	.zero		376


//--------------------- .nv.constant0._ZN2at6native29vectorized_elementwise_kernelILi8ENS0_13BUnaryFunctorIN3c108BFloat16ES4_S4_ZZZNS0_16fmod_kernel_cudaERNS_18TensorIteratorBaseEENKUlvE0_clEvENKUlvE2_clEvEUlS4_S4_E_EESt5arrayIPcLm2EEEEviT0_T1_ --------------------------
	.section	.nv.constant0._ZN2at6native29vectorized_elementwise_kernelILi8ENS0_13BUnaryFunctorIN3c108BFloat16ES4_S4_ZZZNS0_16fmod_kernel_cudaERNS_18TensorIteratorBaseEENKUlvE0_clEvENKUlvE2_clEvEUlS4_S4_E_EESt5arrayIPcLm2EEEEviT0_T1_,"a",@progbits
	.sectionflags	@""
	.align	4
.nv.constant0._ZN2at6native29vectorized_elementwise_kernelILi8ENS0_13BUnaryFunctorIN3c108BFloat16ES4_S4_ZZZNS0_16fmod_kernel_cudaERNS_18TensorIteratorBaseEENKUlvE0_clEvENKUlvE2_clEvEUlS4_S4_E_EESt5arrayIPcLm2EEEEviT0_T1_:
	.zero		376


//--------------------- .nv.constant2._ZN2at6native18elementwise_kernelILi128ELi4EZNS0_15gpu_kernel_implINS0_13AUnaryFunctorIN3c108BFloat16ES5_S5_ZZZNS0_16fmod_kernel_cudaERNS_18TensorIteratorBaseEENKUlvE0_clEvENKUlvE2_clEvEUlS5_S5_E_EEEEvS7_RKT_EUliE_EEviT1_ --------------------------
	.section	.nv.constant2._ZN2at6native18elementwise_kernelILi128ELi4EZNS0_15gpu_kernel_implINS0_13AUnaryFunctorIN3c108BFloat16ES5_S5_ZZZNS0_16fmod_kernel_cudaERNS_18TensorIteratorBaseEENKUlvE0_clEvENKUlvE2_clEvEUlS5_S5_E_EEEEvS7_RKT_EUliE_EEviT1_,"a",@progbits
	.sectionflags	@""
	.align	4
.nv.constant2._ZN2at6native18elementwise_kernelILi128ELi4EZNS0_15gpu_kernel_implINS0_13AUnaryFunctorIN3c108BFloat16ES5_S5_ZZZNS0_16fmod_kernel_cudaERNS_18TensorIteratorBaseEENKUlvE0_clEvENKUlvE2_clEvEUlS5_S5_E_EEEEvS7_RKT_EUliE_EEviT1_:
        /*0000*/ 	.byte	0x00, 0x00, 0x00, 0xf0, 0xff, 0xff, 0x0f, 0x38


//--------------------- .nv.constant0._ZN2at6native18elementwise_kernelILi128ELi4EZNS0_15gpu_kernel_implINS0_13AUnaryFunctorIN3c108BFloat16ES5_S5_ZZZNS0_16fmod_kernel_cudaERNS_18TensorIteratorBaseEENKUlvE0_clEvENKUlvE2_clEvEUlS5_S5_E_EEEEvS7_RKT_EUliE_EEviT1_ --------------------------
	.section	.nv.constant0._ZN2at6native18elementwise_kernelILi128ELi4EZNS0_15gpu_kernel_implINS0_13AUnaryFunctorIN3c108BFloat16ES5_S5_ZZZNS0_16fmod_kernel_cudaERNS_18TensorIteratorBaseEENKUlvE0_clEvENKUlvE2_clEvEUlS5_S5_E_EEEEvS7_RKT_EUliE_EEviT1_,"a",@progbits
	.sectionflags	@""
	.align	4
.nv.constant0._ZN2at6native18elementwise_kernelILi128ELi4EZNS0_15gpu_kernel_implINS0_13AUnaryFunctorIN3c108BFloat16ES5_S5_ZZZNS0_16fmod_kernel_cudaERNS_18TensorIteratorBaseEENKUlvE0_clEvENKUlvE2_clEvEUlS5_S5_E_EEEEvS7_RKT_EUliE_EEviT1_:
	.zero		896


//--------------------- .nv.constant2._ZN2at6native27unrolled_elementwise_kernelINS0_13AUnaryFunctorIN3c108BFloat16ES4_S4_ZZZNS0_16fmod_kernel_cudaERNS_18TensorIteratorBaseEENKUlvE0_clEvENKUlvE2_clEvEUlS4_S4_E_EESt5arrayIPcLm2EELi4E23TrivialOffsetCalculatorILi1EjESF_NS0_6memory12LoadWithCastILi1EEENSG_13StoreWithCastILi1EEEEEviT_T0_T2_T3_T4_T5_ --------------------------
	.section	.nv.constant2._ZN2at6native27unrolled_elementwise_kernelINS0_13AUnaryFunctorIN3c108BFloat16ES4_S4_ZZZNS0_16fmod_kernel_cudaERNS_18TensorIteratorBaseEENKUlvE0_clEvENKUlvE2_clEvEUlS4_S4_E_EESt5arrayIPcLm2EELi4E23TrivialOffsetCalculatorILi1EjESF_NS0_6memory12LoadWithCastILi1EEENSG_13StoreWithCastILi1EEEEEviT_T0_T2_T3_T4_T5_,"a",@progbits
	.sectionflags	@""
	.align	4
.nv.constant2._ZN2at6native27unrolled_elementwise_kernelINS0_13AUnaryFunctorIN3c108BFloat16ES4_S4_ZZZNS0_16fmod_kernel_cudaERNS_18TensorIteratorBaseEENKUlvE0_clEvENKUlvE2_clEvEUlS4_S4_E_EESt5arrayIPcLm2EELi4E23TrivialOffsetCalculatorILi1EjESF_NS0_6memory12LoadWithCastILi1EEENSG_13StoreWithCastILi1EEEEEviT_T0_T2_T3_T4_T5_:
        /*0000*/ 	.byte	0x00, 0x00, 0x00, 0xf0, 0xff, 0xff, 0x0f, 0x38


//--------------------- .nv.constant0._ZN2at6native27unrolled_elementwise_kernelINS0_13AUnaryFunctorIN3c108BFloat16ES4_S4_ZZZNS0_16fmod_kernel_cudaERNS_18TensorIteratorBaseEENKUlvE0_clEvENKUlvE2_clEvEUlS4_S4_E_EESt5arrayIPcLm2EELi4E23TrivialOffsetCalculatorILi1EjESF_NS0_6memory12LoadWithCastILi1EEENSG_13StoreWithCastILi1EEEEEviT_T0_T2_T3_T4_T5_ --------------------------
	.section	.nv.constant0._ZN2at6native27unrolled_elementwise_kernelINS0_13AUnaryFunctorIN3c108BFloat16ES4_S4_ZZZNS0_16fmod_kernel_cudaERNS_18TensorIteratorBaseEENKUlvE0_clEvENKUlvE2_clEvEUlS4_S4_E_EESt5arrayIPcLm2EELi4E23TrivialOffsetCalculatorILi1EjESF_NS0_6memory12LoadWithCastILi1EEENSG_13StoreWithCastILi1EEEEEviT_T0_T2_T3_T4_T5_,"a",@progbits
	.sectionflags	@""
	.align	4
.nv.constant0._ZN2at6native27unrolled_elementwise_kernelINS0_13AUnaryFunctorIN3c108BFloat16ES4_S4_ZZZNS0_16fmod_kernel_cudaERNS_18TensorIteratorBaseEENKUlvE0_clEvENKUlvE2_clEvEUlS4_S4_E_EESt5arrayIPcLm2EELi4E23TrivialOffsetCalculatorILi1EjESF_NS0_6memory12LoadWithCastILi1EEENSG_13StoreWithCastILi1EEEEEviT_T0_T2_T3_T4_T5_:
	.zero		396


//--------------------- .nv.constant0._ZN2at6native18elementwise_kernelILi128ELi4EZNS0_22gpu_kernel_impl_nocastINS0_13AUnaryFunctorIN3c108BFloat16ES5_S5_ZZZNS0_16fmod_kernel_cudaERNS_18TensorIteratorBaseEENKUlvE0_clEvENKUlvE2_clEvEUlS5_S5_E_EEEEvS7_RKT_EUliE_EEviT1_ --------------------------
	.section	.nv.constant0._ZN2at6native18elementwise_kernelILi128ELi4EZNS0_22gpu_kernel_impl_nocastINS0_13AUnaryFunctorIN3c108BFloat16ES5_S5_ZZZNS0_16fmod_kernel_cudaERNS_18TensorIteratorBaseEENKUlvE0_clEvENKUlvE2_clEvEUlS5_S5_E_EEEEvS7_RKT_EUliE_EEviT1_,"a",@progbits
	.sectionflags	@""
	.align	4
.nv.constant0._ZN2at6native18elementwise_kernelILi128ELi4EZNS0_22gpu_kernel_impl_nocastINS0_13AUnaryFunctorIN3c108BFloat16ES5_S5_ZZZNS0_16fmod_kernel_cudaERNS_18TensorIteratorBaseEENKUlvE0_clEvENKUlvE2_clEvEUlS5_S5_E_EEEEvS7_RKT_EUliE_EEviT1_:
	.zero		896


//--------------------- .nv.constant0._ZN2at6native27unrolled_elementwise_kernelINS0_13AUnaryFunctorIN3c108BFloat16ES4_S4_ZZZNS0_16fmod_kernel_cudaERNS_18TensorIteratorBaseEENKUlvE0_clEvENKUlvE2_clEvEUlS4_S4_E_EESt5arrayIPcLm2EELi4E23TrivialOffsetCalculatorILi1EjESF_NS0_6memory15LoadWithoutCastENSG_16StoreWithoutCastEEEviT_T0_T2_T3_T4_T5_ --------------------------
	.section	.nv.constant0._ZN2at6native27unrolled_elementwise_kernelINS0_13AUnaryFunctorIN3c108BFloat16ES4_S4_ZZZNS0_16fmod_kernel_cudaERNS_18TensorIteratorBaseEENKUlvE0_clEvENKUlvE2_clEvEUlS4_S4_E_EESt5arrayIPcLm2EELi4E23TrivialOffsetCalculatorILi1EjESF_NS0_6memory15LoadWithoutCastENSG_16StoreWithoutCastEEEviT_T0_T2_T3_T4_T5_,"a",@progbits
	.sectionflags	@""
	.align	4
.nv.constant0._ZN2at6native27unrolled_elementwise_kernelINS0_13AUnaryFunctorIN3c108BFloat16ES4_S4_ZZZNS0_16fmod_kernel_cudaERNS_18TensorIteratorBaseEENKUlvE0_clEvENKUlvE2_clEvEUlS4_S4_E_EESt5arrayIPcLm2EELi4E23TrivialOffsetCalculatorILi1EjESF_NS0_6memory15LoadWithoutCastENSG_16StoreWithoutCastEEEviT_T0_T2_T3_T4_T5_:
	.zero		380


//--------------------- .nv.constant0._ZN2at6native29vectorized_elementwise_kernelILi2ENS0_13AUnaryFunctorIN3c108BFloat16ES4_S4_ZZZNS0_16fmod_kernel_cudaERNS_18TensorIteratorBaseEENKUlvE0_clEvENKUlvE2_clEvEUlS4_S4_E_EESt5arrayIPcLm2EEEEviT0_T1_ --------------------------
	.section	.nv.constant0._ZN2at6native29vectorized_elementwise_kernelILi2ENS0_13AUnaryFunctorIN3c108BFloat16ES4_S4_ZZZNS0_16fmod_kernel_cudaERNS_18TensorIteratorBaseEENKUlvE0_clEvENKUlvE2_clEvEUlS4_S4_E_EESt5arrayIPcLm2EEEEviT0_T1_,"a",@progbits
	.sectionflags	@""
	.align	4
.nv.constant0._ZN2at6native29vectorized_elementwise_kernelILi2ENS0_13AUnaryFunctorIN3c108BFloat16ES4_S4_ZZZNS0_16fmod_kernel_cudaERNS_18TensorIteratorBaseEENKUlvE0_clEvENKUlvE2_clEvEUlS4_S4_E_EESt5arrayIPcLm2EEEEviT0_T1_:
	.zero		376


//--------------------- .nv.constant0._ZN2at6native29vectorized_elementwise_kernelILi4ENS0_13AUnaryFunctorIN3c108BFloat16ES4_S4_ZZZNS0_16fmod_kernel_cudaERNS_18TensorIteratorBaseEENKUlvE0_clEvENKUlvE2_clEvEUlS4_S4_E_EESt5arrayIPcLm2EEEEviT0_T1_ --------------------------
	.section	.nv.constant0._ZN2at6native29vectorized_elementwise_kernelILi4ENS0_13AUnaryFunctorIN3c108BFloat16ES4_S4_ZZZNS0_16fmod_kernel_cudaERNS_18TensorIteratorBaseEENKUlvE0_clEvENKUlvE2_clEvEUlS4_S4_E_EESt5arrayIPcLm2EEEEviT0_T1_,"a",@progbits
	.sectionflags	@""
	.align	4
.nv.constant0._ZN2at6native29vectorized_elementwise_kernelILi4ENS0_13AUnaryFunctorIN3c108BFloat16ES4_S4_ZZZNS0_16fmod_kernel_cudaERNS_18TensorIteratorBaseEENKUlvE0_clEvENKUlvE2_clEvEUlS4_S4_E_EESt5arrayIPcLm2EEEEviT0_T1_:
	.zero		376


//--------------------- .nv.constant0._ZN2at6native29vectorized_elementwise_kernelILi8ENS0_13AUnaryFunctorIN3c108BFloat16ES4_S4_ZZZNS0_16fmod_kernel_cudaERNS_18TensorIteratorBaseEENKUlvE0_clEvENKUlvE2_clEvEUlS4_S4_E_EESt5arrayIPcLm2EEEEviT0_T1_ --------------------------
	.section	.nv.constant0._ZN2at6native29vectorized_elementwise_kernelILi8ENS0_13AUnaryFunctorIN3c108BFloat16ES4_S4_ZZZNS0_16fmod_kernel_cudaERNS_18TensorIteratorBaseEENKUlvE0_clEvENKUlvE2_clEvEUlS4_S4_E_EESt5arrayIPcLm2EEEEviT0_T1_,"a",@progbits
	.sectionflags	@""
	.align	4
.nv.constant0._ZN2at6native29vectorized_elementwise_kernelILi8ENS0_13AUnaryFunctorIN3c108BFloat16ES4_S4_ZZZNS0_16fmod_kernel_cudaERNS_18TensorIteratorBaseEENKUlvE0_clEvENKUlvE2_clEvEUlS4_S4_E_EESt5arrayIPcLm2EEEEviT0_T1_:
	.zero		376


//--------------------- .nv.constant2._ZN2at6native18elementwise_kernelILi128ELi4EZNS0_15gpu_kernel_implINS0_13BinaryFunctorIN3c104HalfES5_S5_ZZZNS0_16fmod_kernel_cudaERNS_18TensorIteratorBaseEENKUlvE0_clEvENKUlvE1_clEvEUlS5_S5_E_EEEEvS7_RKT_EUliE_EEviT1_ --------------------------
	.section	.nv.constant2._ZN2at6native18elementwise_kernelILi128ELi4EZNS0_15gpu_kernel_implINS0_13BinaryFunctorIN3c104HalfES5_S5_ZZZNS0_16fmod_kernel_cudaERNS_18TensorIteratorBaseEENKUlvE0_clEvENKUlvE1_clEvEUlS5_S5_E_EEEEvS7_RKT_EUliE_EEviT1_,"a",@progbits
	.sectionflags	@""
	.align	4
.nv.constant2._ZN2at6native18elementwise_kernelILi128ELi4EZNS0_15gpu_kernel_implINS0_13BinaryFunctorIN3c104HalfES5_S5_ZZZNS0_16fmod_kernel_cudaERNS_18TensorIteratorBaseEENKUlvE0_clEvENKUlvE1_clEvEUlS5_S5_E_EEEEvS7_RKT_EUliE_EEviT1_:
        /*0000*/ 	.byte	0x00, 0x00, 0x00, 0xf0, 0xff, 0xff, 0x0f, 0x38


//--------------------- .nv.constant0._ZN2at6native18elementwise_kernelILi128ELi4EZNS0_15gpu_kernel_implINS0_13BinaryFunctorIN3c104HalfES5_S5_ZZZNS0_16fmod_kernel_cudaERNS_18TensorIteratorBaseEENKUlvE0_clEvENKUlvE1_clEvEUlS5_S5_E_EEEEvS7_RKT_EUliE_EEviT1_ --------------------------
	.section	.nv.constant0._ZN2at6native18elementwise_kernelILi128ELi4EZNS0_15gpu_kernel_implINS0_13BinaryFunctorIN3c104HalfES5_S5_ZZZNS0_16fmod_kernel_cudaERNS_18TensorIteratorBaseEENKUlvE0_clEvENKUlvE1_clEvEUlS5_S5_E_EEEEvS7_RKT_EUliE_EEviT1_,"a",@progbits
	.sectionflags	@""
	.align	4
.nv.constant0._ZN2at6native18elementwise_kernelILi128ELi4EZNS0_15gpu_kernel_implINS0_13BinaryFunctorIN3c104HalfES5_S5_ZZZNS0_16fmod_kernel_cudaERNS_18TensorIteratorBaseEENKUlvE0_clEvENKUlvE1_clEvEUlS5_S5_E_EEEEvS7_RKT_EUliE_EEviT1_:
	.zero		1008


//--------------------- .nv.constant2._ZN2at6native27unrolled_elementwise_kernelINS0_13BinaryFunctorIN3c104HalfES4_S4_ZZZNS0_16fmod_kernel_cudaERNS_18TensorIteratorBaseEENKUlvE0_clEvENKUlvE1_clEvEUlS4_S4_E_EESt5arrayIPcLm3EELi4E23TrivialOffsetCalculatorILi2EjESE_ILi1EjENS0_6memory12LoadWithCastILi2EEENSH_13StoreWithCastILi1EEEEEviT_T0_T2_T3_T4_T5_ --------------------------
	.section	.nv.constant2._ZN2at6native27unrolled_elementwise_kernelINS0_13BinaryFunctorIN3c104HalfES4_S4_ZZZNS0_16fmod_kernel_cudaERNS_18TensorIteratorBaseEENKUlvE0_clEvENKUlvE1_clEvEUlS4_S4_E_EESt5arrayIPcLm3EELi4E23TrivialOffsetCalculatorILi2EjESE_ILi1EjENS0_6memory12LoadWithCastILi2EEENSH_13StoreWithCastILi1EEEEEviT_T0_T2_T3_T4_T5_,"a",@progbits
	.sectionflags	@""
	.align	4
.nv.constant2._ZN2at6native27unrolled_elementwise_kernelINS0_13BinaryFunctorIN3c104HalfES4_S4_ZZZNS0_16fmod_kernel_cudaERNS_18TensorIteratorBaseEENKUlvE0_clEvENKUlvE1_clEvEUlS4_S4_E_EESt5arrayIPcLm3EELi4E23TrivialOffsetCalculatorILi2EjESE_ILi1EjENS0_6memory12LoadWithCastILi2EEENSH_13StoreWithCastILi1EEEEEviT_T0_T2_T3_T4_T5_:
        /*0000*/ 	.byte	0x00, 0x00, 0x00, 0xf0, 0xff, 0xff, 0x0f, 0x38


//--------------------- .nv.constant0._ZN2at6native27unrolled_elementwise_kernelINS0_13BinaryFunctorIN3c104HalfES4_S4_ZZZNS0_16fmod_kernel_cudaERNS_18TensorIteratorBaseEENKUlvE0_clEvENKUlvE1_clEvEUlS4_S4_E_EESt5arrayIPcLm3EELi4E23TrivialOffsetCalculatorILi2EjESE_ILi1EjENS0_6memory12LoadWithCastILi2EEENSH_13StoreWithCastILi1EEEEEviT_T0_T2_T3_T4_T5_ --------------------------
	.section	.nv.constant0._ZN2at6native27unrolled_elementwise_kernelINS0_13BinaryFunctorIN3c104HalfES4_S4_ZZZNS0_16fmod_kernel_cudaERNS_18TensorIteratorBaseEENKUlvE0_clEvENKUlvE1_clEvEUlS4_S4_E_EESt5arrayIPcLm3EELi4E23TrivialOffsetCalculatorILi2EjESE_ILi1EjENS0_6memory12LoadWithCastILi2EEENSH_13StoreWithCastILi1EEEEEviT_T0_T2_T3_T4_T5_,"a",@progbits
	.sectionflags	@""
	.align	4
.nv.constant0._ZN2at6native27unrolled_elementwise_kernelINS0_13BinaryFunctorIN3c104HalfES4_S4_ZZZNS0_16fmod_kernel_cudaERNS_18TensorIteratorBaseEENKUlvE0_clEvENKUlvE1_clEvEUlS4_S4_E_EESt5arrayIPcLm3EELi4E23TrivialOffsetCalculatorILi2EjESE_ILi1EjENS0_6memory12LoadWithCastILi2EEENSH_13StoreWithCastILi1EEEEEviT_T0_T2_T3_T4_T5_:
	.zero		408


//--------------------- .nv.constant0._ZN2at6native18elementwise_kernelILi128ELi4EZNS0_22gpu_kernel_impl_nocastINS0_13BinaryFunctorIN3c104HalfES5_S5_ZZZNS0_16fmod_kernel_cudaERNS_18TensorIteratorBaseEENKUlvE0_clEvENKUlvE1_clEvEUlS5_S5_E_EEEEvS7_RKT_EUliE_EEviT1_ --------------------------
	.section	.nv.constant0._ZN2at6native18elementwise_kernelILi128ELi4EZNS0_22gpu_kernel_impl_nocastINS0_13BinaryFunctorIN3c104HalfES5_S5_ZZZNS0_16fmod_kernel_cudaERNS_18TensorIteratorBaseEENKUlvE0_clEvENKUlvE1_clEvEUlS5_S5_E_EEEEvS7_RKT_EUliE_EEviT1_,"a",@progbits
	.sectionflags	@""
	.align	4
.nv.constant0._ZN2at6native18elementwise_kernelILi128ELi4EZNS0_22gpu_kernel_impl_nocastINS0_13BinaryFunctorIN3c104HalfES5_S5_ZZZNS0_16fmod_kernel_cudaERNS_18TensorIteratorBaseEENKUlvE0_clEvENKUlvE1_clEvEUlS5_S5_E_EEEEvS7_RKT_EUliE_EEviT1_:
	.zero		1008


//--------------------- .nv.constant0._ZN2at6native27unrolled_elementwise_kernelINS0_13BinaryFunctorIN3c104HalfES4_S4_ZZZNS0_16fmod_kernel_cudaERNS_18TensorIteratorBaseEENKUlvE0_clEvENKUlvE1_clEvEUlS4_S4_E_EESt5arrayIPcLm3EELi4E23TrivialOffsetCalculatorILi2EjESE_ILi1EjENS0_6memory15LoadWithoutCastENSH_16StoreWithoutCastEEEviT_T0_T2_T3_T4_T5_ --------------------------
	.section	.nv.constant0._ZN2at6native27unrolled_elementwise_kernelINS0_13BinaryFunctorIN3c104HalfES4_S4_ZZZNS0_16fmod_kernel_cudaERNS_18TensorIteratorBaseEENKUlvE0_clEvENKUlvE1_clEvEUlS4_S4_E_EESt5arrayIPcLm3EELi4E23TrivialOffsetCalculatorILi2EjESE_ILi1EjENS0_6memory15LoadWithoutCastENSH_16StoreWithoutCastEEEviT_T0_T2_T3_T4_T5_,"a",@progbits
	.sectionflags	@""
	.align	4
.nv.constant0._ZN2at6native27unrolled_elementwise_kernelINS0_13BinaryFunctorIN3c104HalfES4_S4_ZZZNS0_16fmod_kernel_cudaERNS_18TensorIteratorBaseEENKUlvE0_clEvENKUlvE1_clEvEUlS4_S4_E_EESt5arrayIPcLm3EELi4E23TrivialOffsetCalculatorILi2EjESE_ILi1EjENS0_6memory15LoadWithoutCastENSH_16StoreWithoutCastEEEviT_T0_T2_T3_T4_T5_:
	.zero		388


//--------------------- .nv.constant0._ZN2at6native29vectorized_elementwise_kernelILi2ENS0_13BinaryFunctorIN3c104HalfES4_S4_ZZZNS0_16fmod_kernel_cudaERNS_18TensorIteratorBaseEENKUlvE0_clEvENKUlvE1_clEvEUlS4_S4_E_EESt5arrayIPcLm3EEEEviT0_T1_ --------------------------
	.section	.nv.constant0._ZN2at6native29vectorized_elementwise_kernelILi2ENS0_13BinaryFunctorIN3c104HalfES4_S4_ZZZNS0_16fmod_kernel_cudaERNS_18TensorIteratorBaseEENKUlvE0_clEvENKUlvE1_clEvEUlS4_S4_E_EESt5arrayIPcLm3EEEEviT0_T1_,"a",@progbits
	.sectionflags	@""
	.align	4
.nv.constant0._ZN2at6native29vectorized_elementwise_kernelILi2ENS0_13BinaryFunctorIN3c104HalfES4_S4_ZZZNS0_16fmod_kernel_cudaERNS_18TensorIteratorBaseEENKUlvE0_clEvENKUlvE1_clEvEUlS4_S4_E_EESt5arrayIPcLm3EEEEviT0_T1_:
	.zero		384


//--------------------- .nv.constant0._ZN2at6native29vectorized_elementwise_kernelILi4ENS0_13BinaryFunctorIN3c104HalfES4_S4_ZZZNS0_16fmod_kernel_cudaERNS_18TensorIteratorBaseEENKUlvE0_clEvENKUlvE1_clEvEUlS4_S4_E_EESt5arrayIPcLm3EEEEviT0_T1_ --------------------------
	.section	.nv.constant0._ZN2at6native29vectorized_elementwise_kernelILi4ENS0_13BinaryFunctorIN3c104HalfES4_S4_ZZZNS0_16fmod_kernel_cudaERNS_18TensorIteratorBaseEENKUlvE0_clEvENKUlvE1_clEvEUlS4_S4_E_EESt5arrayIPcLm3EEEEviT0_T1_,"a",@progbits
	.sectionflags	@""
	.align	4
.nv.constant0._ZN2at6native29vectorized_elementwise_kernelILi4ENS0_13BinaryFunctorIN3c104HalfES4_S4_ZZZNS0_16fmod_kernel_cudaERNS_18TensorIteratorBaseEENKUlvE0_clEvENKUlvE1_clEvEUlS4_S4_E_EESt5arrayIPcLm3EEEEviT0_T1_:
	.zero		384


//--------------------- .nv.constant0._ZN2at6native29vectorized_elementwise_kernelILi8ENS0_13BinaryFunctorIN3c104HalfES4_S4_ZZZNS0_16fmod_kernel_cudaERNS_18TensorIteratorBaseEENKUlvE0_clEvENKUlvE1_clEvEUlS4_S4_E_EESt5arrayIPcLm3EEEEviT0_T1_ --------------------------
	.section	.nv.constant0._ZN2at6native29vectorized_elementwise_kernelILi8ENS0_13BinaryFunctorIN3c104HalfES4_S4_ZZZNS0_16fmod_kernel_cudaERNS_18TensorIteratorBaseEENKUlvE0_clEvENKUlvE1_clEvEUlS4_S4_E_EESt5arrayIPcLm3EEEEviT0_T1_,"a",@progbits
	.sectionflags	@""
	.align	4
.nv.constant0._ZN2at6native29vectorized_elementwise_kernelILi8ENS0_13BinaryFunctorIN3c104HalfES4_S4_ZZZNS0_16fmod_kernel_cudaERNS_18TensorIteratorBaseEENKUlvE0_clEvENKUlvE1_clEvEUlS4_S4_E_EESt5arrayIPcLm3EEEEviT0_T1_:
	.zero		384


//--------------------- .nv.constant2._ZN2at6native18elementwise_kernelILi128ELi4EZNS0_15gpu_kernel_implINS0_13BUnaryFunctorIN3c104HalfES5_S5_ZZZNS0_16fmod_kernel_cudaERNS_18TensorIteratorBaseEENKUlvE0_clEvENKUlvE1_clEvEUlS5_S5_E_EEEEvS7_RKT_EUliE_EEviT1_ --------------------------
	.section	.nv.constant2._ZN2at6native18elementwise_kernelILi128ELi4EZNS0_15gpu_kernel_implINS0_13BUnaryFunctorIN3c104HalfES5_S5_ZZZNS0_16fmod_kernel_cudaERNS_18TensorIteratorBaseEENKUlvE0_clEvENKUlvE1_clEvEUlS5_S5_E_EEEEvS7_RKT_EUliE_EEviT1_,"a",@progbits
	.sectionflags	@""
	.align	4
.nv.constant2._ZN2at6native18elementwise_kernelILi128ELi4EZNS0_15gpu_kernel_implINS0_13BUnaryFunctorIN3c104HalfES5_S5_ZZZNS0_16fmod_kernel_cudaERNS_18TensorIteratorBaseEENKUlvE0_clEvENKUlvE1_clEvEUlS5_S5_E_EEEEvS7_RKT_EUliE_EEviT1_:
        /*0000*/ 	.byte	0x00, 0x00, 0x00, 0xf0, 0xff, 0xff, 0x0f, 0x38


//--------------------- .nv.constant0._ZN2at6native18elementwise_kernelILi128ELi4EZNS0_15gpu_kernel_implINS0_13BUnaryFunctorIN3c104HalfES5_S5_ZZZNS0_16fmod_kernel_cudaERNS_18TensorIteratorBaseEENKUlvE0_clEvENKUlvE1_clEvEUlS5_S5_E_EEEEvS7_RKT_EUliE_EEviT1_ --------------------------
	.section	.nv.constant0._ZN2at6native18elementwise_kernelILi128ELi4EZNS0_15gpu_kernel_implINS0_13BUnaryFunctorIN3c104HalfES5_S5_ZZZNS0_16fmod_kernel_cudaERNS_18TensorIteratorBaseEENKUlvE0_clEvENKUlvE1_clEvEUlS5_S5_E_EEEEvS7_RKT_EUliE_EEviT1_,"a",@progbits
	.sectionflags	@""
	.align	4
.nv.constant0._ZN2at6native18elementwise_kernelILi128ELi4EZNS0_15gpu_kernel_implINS0_13BUnaryFunctorIN3c104HalfES5_S5_ZZZNS0_16fmod_kernel_cudaERNS_18TensorIteratorBaseEENKUlvE0_clEvENKUlvE1_clEvEUlS5_S5_E_EEEEvS7_RKT_EUliE_EEviT1_:
	.zero		896


//--------------------- .nv.constant2._ZN2at6native27unrolled_elementwise_kernelINS0_13BUnaryFunctorIN3c104HalfES4_S4_ZZZNS0_16fmod_kernel_cudaERNS_18TensorIteratorBaseEENKUlvE0_clEvENKUlvE1_clEvEUlS4_S4_E_EESt5arrayIPcLm2EELi4E23TrivialOffsetCalculatorILi1EjESF_NS0_6memory12LoadWithCastILi1EEENSG_13StoreWithCastILi1EEEEEviT_T0_T2_T3_T4_T5_ --------------------------
	.section	.nv.constant2._ZN2at6native27unrolled_elementwise_kernelINS0_13BUnaryFunctorIN3c104HalfES4_S4_ZZZNS0_16fmod_kernel_cudaERNS_18TensorIteratorBaseEENKUlvE0_clEvENKUlvE1_clEvEUlS4_S4_E_EESt5arrayIPcLm2EELi4E23TrivialOffsetCalculatorILi1EjESF_NS0_6memory12LoadWithCastILi1EEENSG_13StoreWithCastILi1EEEEEviT_T0_T2_T3_T4_T5_,"a",@progbits
	.sectionflags	@""
	.align	4
.nv.constant2._ZN2at6native27unrolled_elementwise_kernelINS0_13BUnaryFunctorIN3c104HalfES4_S4_ZZZNS0_16fmod_kernel_cudaERNS_18TensorIteratorBaseEENKUlvE0_clEvENKUlvE1_clEvEUlS4_S4_E_EESt5arrayIPcLm2EELi4E23TrivialOffsetCalculatorILi1EjESF_NS0_6memory12LoadWithCastILi1EEENSG_13StoreWithCastILi1EEEEEviT_T0_T2_T3_T4_T5_:
        /*0000*/ 	.byte	0x00, 0x00, 0x00, 0xf0, 0xff, 0xff, 0x0f, 0x38


//--------------------- .nv.constant0._ZN2at6native27unrolled_elementwise_kernelINS0_13BUnaryFunctorIN3c104HalfES4_S4_ZZZNS0_16fmod_kernel_cudaERNS_18TensorIteratorBaseEENKUlvE0_clEvENKUlvE1_clEvEUlS4_S4_E_EESt5arrayIPcLm2EELi4E23TrivialOffsetCalculatorILi1EjESF_NS0_6memory12LoadWithCastILi1EEENSG_13StoreWithCastILi1EEEEEviT_T0_T2_T3_T4_T5_ --------------------------
	.section	.nv.constant0._ZN2at6native27unrolled_elementwise_kernelINS0_13BUnaryFunctorIN3c104HalfES4_S4_ZZZNS0_16fmod_kernel_cudaERNS_18TensorIteratorBaseEENKUlvE0_clEvENKUlvE1_clEvEUlS4_S4_E_EESt5arrayIPcLm2EELi4E23TrivialOffsetCalculatorILi1EjESF_NS0_6memory12LoadWithCastILi1EEENSG_13StoreWithCastILi1EEEEEviT_T0_T2_T3_T4_T5_,"a",@progbits
	.sectionflags	@""
	.align	4
.nv.constant0._ZN2at6native27unrolled_elementwise_kernelINS0_13BUnaryFunctorIN3c104HalfES4_S4_ZZZNS0_16fmod_kernel_cudaERNS_18TensorIteratorBaseEENKUlvE0_clEvENKUlvE1_clEvEUlS4_S4_E_EESt5arrayIPcLm2EELi4E23TrivialOffsetCalculatorILi1EjESF_NS0_6memory12LoadWithCastILi1EEENSG_13StoreWithCastILi1EEEEEviT_T0_T2_T3_T4_T5_:
	.zero		396


//--------------------- .nv.constant0._ZN2at6native18elementwise_kernelILi128ELi4EZNS0_22gpu_kernel_impl_nocastINS0_13BUnaryFunctorIN3c104HalfES5_S5_ZZZNS0_16fmod_kernel_cudaERNS_18TensorIteratorBaseEENKUlvE0_clEvENKUlvE1_clEvEUlS5_S5_E_EEEEvS7_RKT_EUliE_EEviT1_ --------------------------
	.section	.nv.constant0._ZN2at6native18elementwise_kernelILi128ELi4EZNS0_22gpu_kernel_impl_nocastINS0_13BUnaryFunctorIN3c104HalfES5_S5_ZZZNS0_16fmod_kernel_cudaERNS_18TensorIteratorBaseEENKUlvE0_clEvENKUlvE1_clEvEUlS5_S5_E_EEEEvS7_RKT_EUliE_EEviT1_,"a",@progbits
	.sectionflags	@""
	.align	4
.nv.constant0._ZN2at6native18elementwise_kernelILi128ELi4EZNS0_22gpu_kernel_impl_nocastINS0_13BUnaryFunctorIN3c104HalfES5_S5_ZZZNS0_16fmod_kernel_cudaERNS_18TensorIteratorBaseEENKUlvE0_clEvENKUlvE1_clEvEUlS5_S5_E_EEEEvS7_RKT_EUliE_EEviT1_:
	.zero		896


//--------------------- .nv.constant0._ZN2at6native27unrolled_elementwise_kernelINS0_13BUnaryFunctorIN3c104HalfES4_S4_ZZZNS0_16fmod_kernel_cudaERNS_18TensorIteratorBaseEENKUlvE0_clEvENKUlvE1_clEvEUlS4_S4_E_EESt5arrayIPcLm2EELi4E23TrivialOffsetCalculatorILi1EjESF_NS0_6memory15LoadWithoutCastENSG_16StoreWithoutCastEEEviT_T0_T2_T3_T4_T5_ --------------------------
	.section	.nv.constant0._ZN2at6native27unrolled_elementwise_kernelINS0_13BUnaryFunctorIN3c104HalfES4_S4_ZZZNS0_16fmod_kernel_cudaERNS_18TensorIteratorBaseEENKUlvE0_clEvENKUlvE1_clEvEUlS4_S4_E_EESt5arrayIPcLm2EELi4E23TrivialOffsetCalculatorILi1EjESF_NS0_6memory15LoadWithoutCastENSG_16StoreWithoutCastEEEviT_T0_T2_T3_T4_T5_,"a",@progbits
	.sectionflags	@""
	.align	4
.nv.constant0._ZN2at6native27unrolled_elementwise_kernelINS0_13BUnaryFunctorIN3c104HalfES4_S4_ZZZNS0_16fmod_kernel_cudaERNS_18TensorIteratorBaseEENKUlvE0_clEvENKUlvE1_clEvEUlS4_S4_E_EESt5arrayIPcLm2EELi4E23TrivialOffsetCalculatorILi1EjESF_NS0_6memory15LoadWithoutCastENSG_16StoreWithoutCastEEEviT_T0_T2_T3_T4_T5_:
	.zero		380


//--------------------- .nv.constant0._ZN2at6native29vectorized_elementwise_kernelILi2ENS0_13BUnaryFunctorIN3c104HalfES4_S4_ZZZNS0_16fmod_kernel_cudaERNS_18TensorIteratorBaseEENKUlvE0_clEvENKUlvE1_clEvEUlS4_S4_E_EESt5arrayIPcLm2EEEEviT0_T1_ --------------------------
	.section	.nv.constant0._ZN2at6native29vectorized_elementwise_kernelILi2ENS0_13BUnaryFunctorIN3c104HalfES4_S4_ZZZNS0_16fmod_kernel_cudaERNS_18TensorIteratorBaseEENKUlvE0_clEvENKUlvE1_clEvEUlS4_S4_E_EESt5arrayIPcLm2EEEEviT0_T1_,"a",@progbits
	.sectionflags	@""
	.align	4
.nv.constant0._ZN2at6native29vectorized_elementwise_kernelILi2ENS0_13BUnaryFunctorIN3c104HalfES4_S4_ZZZNS0_16fmod_kernel_cudaERNS_18TensorIteratorBaseEENKUlvE0_clEvENKUlvE1_clEvEUlS4_S4_E_EESt5arrayIPcLm2EEEEviT0_T1_:
	.zero		376


//--------------------- .nv.constant0._ZN2at6native29vectorized_elementwise_kernelILi4ENS0_13BUnaryFunctorIN3c104HalfES4_S4_ZZZNS0_16fmod_kernel_cudaERNS_18TensorIteratorBaseEENKUlvE0_clEvENKUlvE1_clEvEUlS4_S4_E_EESt5arrayIPcLm2EEEEviT0_T1_ --------------------------
	.section	.nv.constant0._ZN2at6native29vectorized_elementwise_kernelILi4ENS0_13BUnaryFunctorIN3c104HalfES4_S4_ZZZNS0_16fmod_kernel_cudaERNS_18TensorIteratorBaseEENKUlvE0_clEvENKUlvE1_clEvEUlS4_S4_E_EESt5arrayIPcLm2EEEEviT0_T1_,"a",@progbits
	.sectionflags	@""
	.align	4
.nv.constant0._ZN2at6native29vectorized_elementwise_kernelILi4ENS0_13BUnaryFunctorIN3c104HalfES4_S4_ZZZNS0_16fmod_kernel_cudaERNS_18TensorIteratorBaseEENKUlvE0_clEvENKUlvE1_clEvEUlS4_S4_E_EESt5arrayIPcLm2EEEEviT0_T1_:
	.zero		376


//--------------------- .nv.constant0._ZN2at6native29vectorized_elementwise_kernelILi8ENS0_13BUnaryFunctorIN3c104HalfES4_S4_ZZZNS0_16fmod_kernel_cudaERNS_18TensorIteratorBaseEENKUlvE0_clEvENKUlvE1_clEvEUlS4_S4_E_EESt5arrayIPcLm2EEEEviT0_T1_ --------------------------
	.section	.nv.constant0._ZN2at6native29vectorized_elementwise_kernelILi8ENS0_13BUnaryFunctorIN3c104HalfES4_S4_ZZZNS0_16fmod_kernel_cudaERNS_18TensorIteratorBaseEENKUlvE0_clEvENKUlvE1_clEvEUlS4_S4_E_EESt5arrayIPcLm2EEEEviT0_T1_,"a",@progbits
	.sectionflags	@""
	.align	4
.nv.constant0._ZN2at6native29vectorized_elementwise_kernelILi8ENS0_13BUnaryFunctorIN3c104HalfES4_S4_ZZZNS0_16fmod_kernel_cudaERNS_18TensorIteratorBaseEENKUlvE0_clEvENKUlvE1_clEvEUlS4_S4_E_EESt5arrayIPcLm2EEEEviT0_T1_:
	.zero		376


//--------------------- .nv.constant2._ZN2at6native18elementwise_kernelILi128ELi4EZNS0_15gpu_kernel_implINS0_13AUnaryFunctorIN3c104HalfES5_S5_ZZZNS0_16fmod_kernel_cudaERNS_18TensorIteratorBaseEENKUlvE0_clEvENKUlvE1_clEvEUlS5_S5_E_EEEEvS7_RKT_EUliE_EEviT1_ --------------------------
	.section	.nv.constant2._ZN2at6native18elementwise_kernelILi128ELi4EZNS0_15gpu_kernel_implINS0_13AUnaryFunctorIN3c104HalfES5_S5_ZZZNS0_16fmod_kernel_cudaERNS_18TensorIteratorBaseEENKUlvE0_clEvENKUlvE1_clEvEUlS5_S5_E_EEEEvS7_RKT_EUliE_EEviT1_,"a",@progbits
	.sectionflags	@""
	.align	4
.nv.constant2._ZN2at6native18elementwise_kernelILi128ELi4EZNS0_15gpu_kernel_implINS0_13AUnaryFunctorIN3c104HalfES5_S5_ZZZNS0_16fmod_kernel_cudaERNS_18TensorIteratorBaseEENKUlvE0_clEvENKUlvE1_clEvEUlS5_S5_E_EEEEvS7_RKT_EUliE_EEviT1_:
        /*0000*/ 	.byte	0x00, 0x00, 0x00, 0xf0, 0xff, 0xff, 0x0f, 0x38


//--------------------- .nv.constant0._ZN2at6native18elementwise_kernelILi128ELi4EZNS0_15gpu_kernel_implINS0_13AUnaryFunctorIN3c104HalfES5_S5_ZZZNS0_16fmod_kernel_cudaERNS_18TensorIteratorBaseEENKUlvE0_clEvENKUlvE1_clEvEUlS5_S5_E_EEEEvS7_RKT_EUliE_EEviT1_ --------------------------
	.section	.nv.constant0._ZN2at6native18elementwise_kernelILi128ELi4EZNS0_15gpu_kernel_implINS0_13AUnaryFunctorIN3c104HalfES5_S5_ZZZNS0_16fmod_kernel_cudaERNS_18TensorIteratorBaseEENKUlvE0_clEvENKUlvE1_clEvEUlS5_S5_E_EEEEvS7_RKT_EUliE_EEviT1_,"a",@progbits
	.sectionflags	@""
	.align	4
.nv.constant0._ZN2at6native18elementwise_kernelILi128ELi4EZNS0_15gpu_kernel_implINS0_13AUnaryFunctorIN3c104HalfES5_S5_ZZZNS0_16fmod_kernel_cudaERNS_18TensorIteratorBaseEENKUlvE0_clEvENKUlvE1_clEvEUlS5_S5_E_EEEEvS7_RKT_EUliE_EEviT1_:
	.zero		896


//--------------------- .nv.constant2._ZN2at6native27unrolled_elementwise_kernelINS0_13AUnaryFunctorIN3c104HalfES4_S4_ZZZNS0_16fmod_kernel_cudaERNS_18TensorIteratorBaseEENKUlvE0_clEvENKUlvE1_clEvEUlS4_S4_E_EESt5arrayIPcLm2EELi4E23TrivialOffsetCalculatorILi1EjESF_NS0_6memory12LoadWithCastILi1EEENSG_13StoreWithCastILi1EEEEEviT_T0_T2_T3_T4_T5_ --------------------------
	.section	.nv.constant2._ZN2at6native27unrolled_elementwise_kernelINS0_13AUnaryFunctorIN3c104HalfES4_S4_ZZZNS0_16fmod_kernel_cudaERNS_18TensorIteratorBaseEENKUlvE0_clEvENKUlvE1_clEvEUlS4_S4_E_EESt5arrayIPcLm2EELi4E23TrivialOffsetCalculatorILi1EjESF_NS0_6memory12LoadWithCastILi1EEENSG_13StoreWithCastILi1EEEEEviT_T0_T2_T3_T4_T5_,"a",@progbits
	.sectionflags	@""
	.align	4
.nv.constant2._ZN2at6native27unrolled_elementwise_kernelINS0_13AUnaryFunctorIN3c104HalfES4_S4_ZZZNS0_16fmod_kernel_cudaERNS_18TensorIteratorBaseEENKUlvE0_clEvENKUlvE1_clEvEUlS4_S4_E_EESt5arrayIPcLm2EELi4E23TrivialOffsetCalculatorILi1EjESF_NS0_6memory12LoadWithCastILi1EEENSG_13StoreWithCastILi1EEEEEviT_T0_T2_T3_T4_T5_:
        /*0000*/ 	.byte	0x00, 0x00, 0x00, 0xf0, 0xff, 0xff, 0x0f, 0x38


//--------------------- .nv.constant0._ZN2at6native27unrolled_elementwise_kernelINS0_13AUnaryFunctorIN3c104HalfES4_S4_ZZZNS0_16fmod_kernel_cudaERNS_18TensorIteratorBaseEENKUlvE0_clEvENKUlvE1_clEvEUlS4_S4_E_EESt5arrayIPcLm2EELi4E23TrivialOffsetCalculatorILi1EjESF_NS0_6memory12LoadWithCastILi1EEENSG_13StoreWithCastILi1EEEEEviT_T0_T2_T3_T4_T5_ --------------------------
	.section	.nv.constant0._ZN2at6native27unrolled_elementwise_kernelINS0_13AUnaryFunctorIN3c104HalfES4_S4_ZZZNS0_16fmod_kernel_cudaERNS_18TensorIteratorBaseEENKUlvE0_clEvENKUlvE1_clEvEUlS4_S4_E_EESt5arrayIPcLm2EELi4E23TrivialOffsetCalculatorILi1EjESF_NS0_6memory12LoadWithCastILi1EEENSG_13StoreWithCastILi1EEEEEviT_T0_T2_T3_T4_T5_,"a",@progbits
	.sectionflags	@""
	.align	4
.nv.constant0._ZN2at6native27unrolled_elementwise_kernelINS0_13AUnaryFunctorIN3c104HalfES4_S4_ZZZNS0_16fmod_kernel_cudaERNS_18TensorIteratorBaseEENKUlvE0_clEvENKUlvE1_clEvEUlS4_S4_E_EESt5arrayIPcLm2EELi4E23TrivialOffsetCalculatorILi1EjESF_NS0_6memory12LoadWithCastILi1EEENSG_13StoreWithCastILi1EEEEEviT_T0_T2_T3_T4_T5_:
	.zero		396


//--------------------- .nv.constant0._ZN2at6native18elementwise_kernelILi128ELi4EZNS0_22gpu_kernel_impl_nocastINS0_13AUnaryFunctorIN3c104HalfES5_S5_ZZZNS0_16fmod_kernel_cudaERNS_18TensorIteratorBaseEENKUlvE0_clEvENKUlvE1_clEvEUlS5_S5_E_EEEEvS7_RKT_EUliE_EEviT1_ --------------------------
	.section	.nv.constant0._ZN2at6native18elementwise_kernelILi128ELi4EZNS0_22gpu_kernel_impl_nocastINS0_13AUnaryFunctorIN3c104HalfES5_S5_ZZZNS0_16fmod_kernel_cudaERNS_18TensorIteratorBaseEENKUlvE0_clEvENKUlvE1_clEvEUlS5_S5_E_EEEEvS7_RKT_EUliE_EEviT1_,"a",@progbits
	.sectionflags	@""
	.align	4
.nv.constant0._ZN2at6native18elementwise_kernelILi128ELi4EZNS0_22gpu_kernel_impl_nocastINS0_13AUnaryFunctorIN3c104HalfES5_S5_ZZZNS0_16fmod_kernel_cudaERNS_18TensorIteratorBaseEENKUlvE0_clEvENKUlvE1_clEvEUlS5_S5_E_EEEEvS7_RKT_EUliE_EEviT1_:
	.zero		896


//--------------------- .nv.constant0._ZN2at6native27unrolled_elementwise_kernelINS0_13AUnaryFunctorIN3c104HalfES4_S4_ZZZNS0_16fmod_kernel_cudaERNS_18TensorIteratorBaseEENKUlvE0_clEvENKUlvE1_clEvEUlS4_S4_E_EESt5arrayIPcLm2EELi4E23TrivialOffsetCalculatorILi1EjESF_NS0_6memory15LoadWithoutCastENSG_16StoreWithoutCastEEEviT_T0_T2_T3_T4_T5_ --------------------------
	.section	.nv.constant0._ZN2at6native27unrolled_elementwise_kernelINS0_13AUnaryFunctorIN3c104HalfES4_S4_ZZZNS0_16fmod_kernel_cudaERNS_18TensorIteratorBaseEENKUlvE0_clEvENKUlvE1_clEvEUlS4_S4_E_EESt5arrayIPcLm2EELi4E23TrivialOffsetCalculatorILi1EjESF_NS0_6memory15LoadWithoutCastENSG_16StoreWithoutCastEEEviT_T0_T2_T3_T4_T5_,"a",@progbits
	.sectionflags	@""
	.align	4
.nv.constant0._ZN2at6native27unrolled_elementwise_kernelINS0_13AUnaryFunctorIN3c104HalfES4_S4_ZZZNS0_16fmod_kernel_cudaERNS_18TensorIteratorBaseEENKUlvE0_clEvENKUlvE1_clEvEUlS4_S4_E_EESt5arrayIPcLm2EELi4E23TrivialOffsetCalculatorILi1EjESF_NS0_6memory15LoadWithoutCastENSG_16StoreWithoutCastEEEviT_T0_T2_T3_T4_T5_:
	.zero		380


//--------------------- .nv.constant0._ZN2at6native29vectorized_elementwise_kernelILi2ENS0_13AUnaryFunctorIN3c104HalfES4_S4_ZZZNS0_16fmod_kernel_cudaERNS_18TensorIteratorBaseEENKUlvE0_clEvENKUlvE1_clEvEUlS4_S4_E_EESt5arrayIPcLm2EEEEviT0_T1_ --------------------------
	.section	.nv.constant0._ZN2at6native29vectorized_elementwise_kernelILi2ENS0_13AUnaryFunctorIN3c104HalfES4_S4_ZZZNS0_16fmod_kernel_cudaERNS_18TensorIteratorBaseEENKUlvE0_clEvENKUlvE1_clEvEUlS4_S4_E_EESt5arrayIPcLm2EEEEviT0_T1_,"a",@progbits
	.sectionflags	@""
	.align	4
.nv.constant0._ZN2at6native29vectorized_elementwise_kernelILi2ENS0_13AUnaryFunctorIN3c104HalfES4_S4_ZZZNS0_16fmod_kernel_cudaERNS_18TensorIteratorBaseEENKUlvE0_clEvENKUlvE1_clEvEUlS4_S4_E_EESt5arrayIPcLm2EEEEviT0_T1_:
	.zero		376


//--------------------- .nv.constant0._ZN2at6native29vectorized_elementwise_kernelILi4ENS0_13AUnaryFunctorIN3c104HalfES4_S4_ZZZNS0_16fmod_kernel_cudaERNS_18TensorIteratorBaseEENKUlvE0_clEvENKUlvE1_clEvEUlS4_S4_E_EESt5arrayIPcLm2EEEEviT0_T1_ --------------------------
	.section	.nv.constant0._ZN2at6native29vectorized_elementwise_kernelILi4ENS0_13AUnaryFunctorIN3c104HalfES4_S4_ZZZNS0_16fmod_kernel_cudaERNS_18TensorIteratorBaseEENKUlvE0_clEvENKUlvE1_clEvEUlS4_S4_E_EESt5arrayIPcLm2EEEEviT0_T1_,"a",@progbits
	.sectionflags	@""
	.align	4
.nv.constant0._ZN2at6native29vectorized_elementwise_kernelILi4ENS0_13AUnaryFunctorIN3c104HalfES4_S4_ZZZNS0_16fmod_kernel_cudaERNS_18TensorIteratorBaseEENKUlvE0_clEvENKUlvE1_clEvEUlS4_S4_E_EESt5arrayIPcLm2EEEEviT0_T1_:
	.zero		376


//--------------------- .nv.constant0._ZN2at6native29vectorized_elementwise_kernelILi8ENS0_13AUnaryFunctorIN3c104HalfES4_S4_ZZZNS0_16fmod_kernel_cudaERNS_18TensorIteratorBaseEENKUlvE0_clEvENKUlvE1_clEvEUlS4_S4_E_EESt5arrayIPcLm2EEEEviT0_T1_ --------------------------
	.section	.nv.constant0._ZN2at6native29vectorized_elementwise_kernelILi8ENS0_13AUnaryFunctorIN3c104HalfES4_S4_ZZZNS0_16fmod_kernel_cudaERNS_18TensorIteratorBaseEENKUlvE0_clEvENKUlvE1_clEvEUlS4_S4_E_EESt5arrayIPcLm2EEEEviT0_T1_,"a",@progbits
	.sectionflags	@""
	.align	4
.nv.constant0._ZN2at6native29vectorized_elementwise_kernelILi8ENS0_13AUnaryFunctorIN3c104HalfES4_S4_ZZZNS0_16fmod_kernel_cudaERNS_18TensorIteratorBaseEENKUlvE0_clEvENKUlvE1_clEvEUlS4_S4_E_EESt5arrayIPcLm2EEEEviT0_T1_:
	.zero		376


//--------------------- .nv.constant2._ZN2at6native18elementwise_kernelILi128ELi4EZNS0_15gpu_kernel_implINS0_13BinaryFunctorIfffZZZNS0_16fmod_kernel_cudaERNS_18TensorIteratorBaseEENKUlvE0_clEvENKUlvE0_clEvEUlffE_EEEEvS5_RKT_EUliE_EEviT1_ --------------------------
	.section	.nv.constant2._ZN2at6native18elementwise_kernelILi128ELi4EZNS0_15gpu_kernel_implINS0_13BinaryFunctorIfffZZZNS0_16fmod_kernel_cudaERNS_18TensorIteratorBaseEENKUlvE0_clEvENKUlvE0_clEvEUlffE_EEEEvS5_RKT_EUliE_EEviT1_,"a",@progbits
	.sectionflags	@""
	.align	4
.nv.constant2._ZN2at6native18elementwise_kernelILi128ELi4EZNS0_15gpu_kernel_implINS0_13BinaryFunctorIfffZZZNS0_16fmod_kernel_cudaERNS_18TensorIteratorBaseEENKUlvE0_clEvENKUlvE0_clEvEUlffE_EEEEvS5_RKT_EUliE_EEviT1_:
        /*0000*/ 	.byte	0x00, 0x00, 0x00, 0xf0, 0xff, 0xff, 0x0f, 0x38


//--------------------- .nv.constant0._ZN2at6native18elementwise_kernelILi128ELi4EZNS0_15gpu_kernel_implINS0_13BinaryFunctorIfffZZZNS0_16fmod_kernel_cudaERNS_18TensorIteratorBaseEENKUlvE0_clEvENKUlvE0_clEvEUlffE_EEEEvS5_RKT_EUliE_EEviT1_ --------------------------
	.section	.nv.constant0._ZN2at6native18elementwise_kernelILi128ELi4EZNS0_15gpu_kernel_implINS0_13BinaryFunctorIfffZZZNS0_16fmod_kernel_cudaERNS_18TensorIteratorBaseEENKUlvE0_clEvENKUlvE0_clEvEUlffE_EEEEvS5_RKT_EUliE_EEviT1_,"a",@progbits
	.sectionflags	@""
	.align	4
.nv.constant0._ZN2at6native18elementwise_kernelILi128ELi4EZNS0_15gpu_kernel_implINS0_13BinaryFunctorIfffZZZNS0_16fmod_kernel_cudaERNS_18TensorIteratorBaseEENKUlvE0_clEvENKUlvE0_clEvEUlffE_EEEEvS5_RKT_EUliE_EEviT1_:
	.zero		1008


//--------------------- .nv.constant2._ZN2at6native27unrolled_elementwise_kernelINS0_13BinaryFunctorIfffZZZNS0_16fmod_kernel_cudaERNS_18TensorIteratorBaseEENKUlvE0_clEvENKUlvE0_clEvEUlffE_EESt5arrayIPcLm3EELi4E23TrivialOffsetCalculatorILi2EjESC_ILi1EjENS0_6memory12LoadWithCastILi2EEENSF_13StoreWithCastILi1EEEEEviT_T0_T2_T3_T4_T5_ --------------------------
	.section	.nv.constant2._ZN2at6native27unrolled_elementwise_kernelINS0_13BinaryFunctorIfffZZZNS0_16fmod_kernel_cudaERNS_18TensorIteratorBaseEENKUlvE0_clEvENKUlvE0_clEvEUlffE_EESt5arrayIPcLm3EELi4E23TrivialOffsetCalculatorILi2EjESC_ILi1EjENS0_6memory12LoadWithCastILi2EEENSF_13StoreWithCastILi1EEEEEviT_T0_T2_T3_T4_T5_,"a",@progbits
	.sectionflags	@""
	.align	4
.nv.constant2._ZN2at6native27unrolled_elementwise_kernelINS0_13BinaryFunctorIfffZZZNS0_16fmod_kernel_cudaERNS_18TensorIteratorBaseEENKUlvE0_clEvENKUlvE0_clEvEUlffE_EESt5arrayIPcLm3EELi4E23TrivialOffsetCalculatorILi2EjESC_ILi1EjENS0_6memory12LoadWithCastILi2EEENSF_13StoreWithCastILi1EEEEEviT_T0_T2_T3_T4_T5_:
        /*0000*/ 	.byte	0x00, 0x00, 0x00, 0xf0, 0xff, 0xff, 0x0f, 0x38


//--------------------- .nv.constant0._ZN2at6native27unrolled_elementwise_kernelINS0_13BinaryFunctorIfffZZZNS0_16fmod_kernel_cudaERNS_18TensorIteratorBaseEENKUlvE0_clEvENKUlvE0_clEvEUlffE_EESt5arrayIPcLm3EELi4E23TrivialOffsetCalculatorILi2EjESC_ILi1EjENS0_6memory12LoadWithCastILi2EEENSF_13StoreWithCastILi1EEEEEviT_T0_T2_T3_T4_T5_ --------------------------
	.section	.nv.constant0._ZN2at6native27unrolled_elementwise_kernelINS0_13BinaryFunctorIfffZZZNS0_16fmod_kernel_cudaERNS_18TensorIteratorBaseEENKUlvE0_clEvENKUlvE0_clEvEUlffE_EESt5arrayIPcLm3EELi4E23TrivialOffsetCalculatorILi2EjESC_ILi1EjENS0_6memory12LoadWithCastILi2EEENSF_13StoreWithCastILi1EEEEEviT_T0_T2_T3_T4_T5_,"a",@progbits
	.sectionflags	@""
	.align	4
.nv.constant0._ZN2at6native27unrolled_elementwise_kernelINS0_13BinaryFunctorIfffZZZNS0_16fmod_kernel_cudaERNS_18TensorIteratorBaseEENKUlvE0_clEvENKUlvE0_clEvEUlffE_EESt5arrayIPcLm3EELi4E23TrivialOffsetCalculatorILi2EjESC_ILi1EjENS0_6memory12LoadWithCastILi2EEENSF_13StoreWithCastILi1EEEEEviT_T0_T2_T3_T4_T5_:
	.zero		408


//--------------------- .nv.constant0._ZN2at6native18elementwise_kernelILi128ELi2EZNS0_22gpu_kernel_impl_nocastINS0_13BinaryFunctorIfffZZZNS0_16fmod_kernel_cudaERNS_18TensorIteratorBaseEENKUlvE0_clEvENKUlvE0_clEvEUlffE_EEEEvS5_RKT_EUliE_EEviT1_ --------------------------
	.section	.nv.constant0._ZN2at6native18elementwise_kernelILi128ELi2EZNS0_22gpu_kernel_impl_nocastINS0_13BinaryFunctorIfffZZZNS0_16fmod_kernel_cudaERNS_18TensorIteratorBaseEENKUlvE0_clEvENKUlvE0_clEvEUlffE_EEEEvS5_RKT_EUliE_EEviT1_,"a",@progbits
	.sectionflags	@""
	.align	4
.nv.constant0._ZN2at6native18elementwise_kernelILi128ELi2EZNS0_22gpu_kernel_impl_nocastINS0_13BinaryFunctorIfffZZZNS0_16fmod_kernel_cudaERNS_18TensorIteratorBaseEENKUlvE0_clEvENKUlvE0_clEvEUlffE_EEEEvS5_RKT_EUliE_EEviT1_:
	.zero		1008


//--------------------- .nv.constant0._ZN2at6native27unrolled_elementwise_kernelINS0_13BinaryFunctorIfffZZZNS0_16fmod_kernel_cudaERNS_18TensorIteratorBaseEENKUlvE0_clEvENKUlvE0_clEvEUlffE_EESt5arrayIPcLm3EELi4E23TrivialOffsetCalculatorILi2EjESC_ILi1EjENS0_6memory15LoadWithoutCastENSF_16StoreWithoutCastEEEviT_T0_T2_T3_T4_T5_ --------------------------
	.section	.nv.constant0._ZN2at6native27unrolled_elementwise_kernelINS0_13BinaryFunctorIfffZZZNS0_16fmod_kernel_cudaERNS_18TensorIteratorBaseEENKUlvE0_clEvENKUlvE0_clEvEUlffE_EESt5arrayIPcLm3EELi4E23TrivialOffsetCalculatorILi2EjESC_ILi1EjENS0_6memory15LoadWithoutCastENSF_16StoreWithoutCastEEEviT_T0_T2_T3_T4_T5_,"a",@progbits
	.sectionflags	@""
	.align	4
.nv.constant0._ZN2at6native27unrolled_elementwise_kernelINS0_13BinaryFunctorIfffZZZNS0_16fmod_kernel_cudaERNS_18TensorIteratorBaseEENKUlvE0_clEvENKUlvE0_clEvEUlffE_EESt5arrayIPcLm3EELi4E23TrivialOffsetCalculatorILi2EjESC_ILi1EjENS0_6memory15LoadWithoutCastENSF_16StoreWithoutCastEEEviT_T0_T2_T3_T4_T5_:
	.zero		388


//--------------------- .nv.constant0._ZN2at6native29vectorized_elementwise_kernelILi2ENS0_13BinaryFunctorIfffZZZNS0_16fmod_kernel_cudaERNS_18TensorIteratorBaseEENKUlvE0_clEvENKUlvE0_clEvEUlffE_EESt5arrayIPcLm3EEEEviT0_T1_ --------------------------
	.section	.nv.constant0._ZN2at6native29vectorized_elementwise_kernelILi2ENS0_13BinaryFunctorIfffZZZNS0_16fmod_kernel_cudaERNS_18TensorIteratorBaseEENKUlvE0_clEvENKUlvE0_clEvEUlffE_EESt5arrayIPcLm3EEEEviT0_T1_,"a",@progbits
	.sectionflags	@""
	.align	4
.nv.constant0._ZN2at6native29vectorized_elementwise_kernelILi2ENS0_13BinaryFunctorIfffZZZNS0_16fmod_kernel_cudaERNS_18TensorIteratorBaseEENKUlvE0_clEvENKUlvE0_clEvEUlffE_EESt5arrayIPcLm3EEEEviT0_T1_:
	.zero		384


//--------------------- .nv.constant0._ZN2at6native29vectorized_elementwise_kernelILi4ENS0_13BinaryFunctorIfffZZZNS0_16fmod_kernel_cudaERNS_18TensorIteratorBaseEENKUlvE0_clEvENKUlvE0_clEvEUlffE_EESt5arrayIPcLm3EEEEviT0_T1_ --------------------------
	.section	.nv.constant0._ZN2at6native29vectorized_elementwise_kernelILi4ENS0_13BinaryFunctorIfffZZZNS0_16fmod_kernel_cudaERNS_18TensorIteratorBaseEENKUlvE0_clEvENKUlvE0_clEvEUlffE_EESt5arrayIPcLm3EEEEviT0_T1_,"a",@progbits
	.sectionflags	@""
	.align	4
.nv.constant0._ZN2at6native29vectorized_elementwise_kernelILi4ENS0_13BinaryFunctorIfffZZZNS0_16fmod_kernel_cudaERNS_18TensorIteratorBaseEENKUlvE0_clEvENKUlvE0_clEvEUlffE_EESt5arrayIPcLm3EEEEviT0_T1_:
	.zero		384


//--------------------- .nv.constant0._ZN2at6native29vectorized_elementwise_kernelILi8ENS0_13BinaryFunctorIfffZZZNS0_16fmod_kernel_cudaERNS_18TensorIteratorBaseEENKUlvE0_clEvENKUlvE0_clEvEUlffE_EESt5arrayIPcLm3EEEEviT0_T1_ --------------------------
	.section	.nv.constant0._ZN2at6native29vectorized_elementwise_kernelILi8ENS0_13BinaryFunctorIfffZZZNS0_16fmod_kernel_cudaERNS_18TensorIteratorBaseEENKUlvE0_clEvENKUlvE0_clEvEUlffE_EESt5arrayIPcLm3EEEEviT0_T1_,"a",@progbits
	.sectionflags	@""
	.align	4
.nv.constant0._ZN2at6native29vectorized_elementwise_kernelILi8ENS0_13BinaryFunctorIfffZZZNS0_16fmod_kernel_cudaERNS_18TensorIteratorBaseEENKUlvE0_clEvENKUlvE0_clEvEUlffE_EESt5arrayIPcLm3EEEEviT0_T1_:
	.zero		384


//--------------------- .nv.constant2._ZN2at6native18elementwise_kernelILi128ELi4EZNS0_15gpu_kernel_implINS0_13BUnaryFunctorIfffZZZNS0_16fmod_kernel_cudaERNS_18TensorIteratorBaseEENKUlvE0_clEvENKUlvE0_clEvEUlffE_EEEEvS5_RKT_EUliE_EEviT1_ --------------------------
	.section	.nv.constant2._ZN2at6native18elementwise_kernelILi128ELi4EZNS0_15gpu_kernel_implINS0_13BUnaryFunctorIfffZZZNS0_16fmod_kernel_cudaERNS_18TensorIteratorBaseEENKUlvE0_clEvENKUlvE0_clEvEUlffE_EEEEvS5_RKT_EUliE_EEviT1_,"a",@progbits
	.sectionflags	@""
	.align	4
.nv.constant2._ZN2at6native18elementwise_kernelILi128ELi4EZNS0_15gpu_kernel_implINS0_13BUnaryFunctorIfffZZZNS0_16fmod_kernel_cudaERNS_18TensorIteratorBaseEENKUlvE0_clEvENKUlvE0_clEvEUlffE_EEEEvS5_RKT_EUliE_EEviT1_:
        /*0000*/ 	.byte	0x00, 0x00, 0x00, 0xf0, 0xff, 0xff, 0x0f, 0x38


//--------------------- .nv.constant0._ZN2at6native18elementwise_kernelILi128ELi4EZNS0_15gpu_kernel_implINS0_13BUnaryFunctorIfffZZZNS0_16fmod_kernel_cudaERNS_18TensorIteratorBaseEENKUlvE0_clEvENKUlvE0_clEvEUlffE_EEEEvS5_RKT_EUliE_EEviT1_ --------------------------
	.section	.nv.constant0._ZN2at6native18elementwise_kernelILi128ELi4EZNS0_15gpu_kernel_implINS0_13BUnaryFunctorIfffZZZNS0_16fmod_kernel_cudaERNS_18TensorIteratorBaseEENKUlvE0_clEvENKUlvE0_clEvEUlffE_EEEEvS5_RKT_EUliE_EEviT1_,"a",@progbits
	.sectionflags	@""
	.align	4
.nv.constant0._ZN2at6native18elementwise_kernelILi128ELi4EZNS0_15gpu_kernel_implINS0_13BUnaryFunctorIfffZZZNS0_16fmod_kernel_cudaERNS_18TensorIteratorBaseEENKUlvE0_clEvENKUlvE0_clEvEUlffE_EEEEvS5_RKT_EUliE_EEviT1_:
	.zero		904


//--------------------- .nv.constant2._ZN2at6native27unrolled_elementwise_kernelINS0_13BUnaryFunctorIfffZZZNS0_16fmod_kernel_cudaERNS_18TensorIteratorBaseEENKUlvE0_clEvENKUlvE0_clEvEUlffE_EESt5arrayIPcLm2EELi4E23TrivialOffsetCalculatorILi1EjESD_NS0_6memory12LoadWithCastILi1EEENSE_13StoreWithCastILi1EEEEEviT_T0_T2_T3_T4_T5_ --------------------------
	.section	.nv.constant2._ZN2at6native27unrolled_elementwise_kernelINS0_13BUnaryFunctorIfffZZZNS0_16fmod_kernel_cudaERNS_18TensorIteratorBaseEENKUlvE0_clEvENKUlvE0_clEvEUlffE_EESt5arrayIPcLm2EELi4E23TrivialOffsetCalculatorILi1EjESD_NS0_6memory12LoadWithCastILi1EEENSE_13StoreWithCastILi1EEEEEviT_T0_T2_T3_T4_T5_,"a",@progbits
	.sectionflags	@""
	.align	4
.nv.constant2._ZN2at6native27unrolled_elementwise_kernelINS0_13BUnaryFunctorIfffZZZNS0_16fmod_kernel_cudaERNS_18TensorIteratorBaseEENKUlvE0_clEvENKUlvE0_clEvEUlffE_EESt5arrayIPcLm2EELi4E23TrivialOffsetCalculatorILi1EjESD_NS0_6memory12LoadWithCastILi1EEENSE_13StoreWithCastILi1EEEEEviT_T0_T2_T3_T4_T5_:
        /*0000*/ 	.byte	0x00, 0x00, 0x00, 0xf0, 0xff, 0xff, 0x0f, 0x38


//--------------------- .nv.constant0._ZN2at6native27unrolled_elementwise_kernelINS0_13BUnaryFunctorIfffZZZNS0_16fmod_kernel_cudaERNS_18TensorIteratorBaseEENKUlvE0_clEvENKUlvE0_clEvEUlffE_EESt5arrayIPcLm2EELi4E23TrivialOffsetCalculatorILi1EjESD_NS0_6memory12LoadWithCastILi1EEENSE_13StoreWithCastILi1EEEEEviT_T0_T2_T3_T4_T5_ --------------------------
	.section	.nv.constant0._ZN2at6native27unrolled_elementwise_kernelINS0_13BUnaryFunctorIfffZZZNS0_16fmod_kernel_cudaERNS_18TensorIteratorBaseEENKUlvE0_clEvENKUlvE0_clEvEUlffE_EESt5arrayIPcLm2EELi4E23TrivialOffsetCalculatorILi1EjESD_NS0_6memory12LoadWithCastILi1EEENSE_13StoreWithCastILi1EEEEEviT_T0_T2_T3_T4_T5_,"a",@progbits
	.sectionflags	@""
	.align	4
.nv.constant0._ZN2at6native27unrolled_elementwise_kernelINS0_13BUnaryFunctorIfffZZZNS0_16fmod_kernel_cudaERNS_18TensorIteratorBaseEENKUlvE0_clEvENKUlvE0_clEvEUlffE_EESt5arrayIPcLm2EELi4E23TrivialOffsetCalculatorILi1EjESD_NS0_6memory12LoadWithCastILi1EEENSE_13StoreWithCastILi1EEEEEviT_T0_T2_T3_T4_T5_:
	.zero		404


//--------------------- .nv.constant0._ZN2at6native18elementwise_kernelILi128ELi2EZNS0_22gpu_kernel_impl_nocastINS0_13BUnaryFunctorIfffZZZNS0_16fmod_kernel_cudaERNS_18TensorIteratorBaseEENKUlvE0_clEvENKUlvE0_clEvEUlffE_EEEEvS5_RKT_EUliE_EEviT1_ --------------------------
	.section	.nv.constant0._ZN2at6native18elementwise_kernelILi128ELi2EZNS0_22gpu_kernel_impl_nocastINS0_13BUnaryFunctorIfffZZZNS0_16fmod_kernel_cudaERNS_18TensorIteratorBaseEENKUlvE0_clEvENKUlvE0_clEvEUlffE_EEEEvS5_RKT_EUliE_EEviT1_,"a",@progbits
	.sectionflags	@""
	.align	4
.nv.constant0._ZN2at6native18elementwise_kernelILi128ELi2EZNS0_22gpu_kernel_impl_nocastINS0_13BUnaryFunctorIfffZZZNS0_16fmod_kernel_cudaERNS_18TensorIteratorBaseEENKUlvE0_clEvENKUlvE0_clEvEUlffE_EEEEvS5_RKT_EUliE_EEviT1_:
	.zero		896


//--------------------- .nv.constant0._ZN2at6native27unrolled_elementwise_kernelINS0_13BUnaryFunctorIfffZZZNS0_16fmod_kernel_cudaERNS_18TensorIteratorBaseEENKUlvE0_clEvENKUlvE0_clEvEUlffE_EESt5arrayIPcLm2EELi4E23TrivialOffsetCalculatorILi1EjESD_NS0_6memory15LoadWithoutCastENSE_16StoreWithoutCastEEEviT_T0_T2_T3_T4_T5_ --------------------------
	.section	.nv.constant0._ZN2at6native27unrolled_elementwise_kernelINS0_13BUnaryFunctorIfffZZZNS0_16fmod_kernel_cudaERNS_18TensorIteratorBaseEENKUlvE0_clEvENKUlvE0_clEvEUlffE_EESt5arrayIPcLm2EELi4E23TrivialOffsetCalculatorILi1EjESD_NS0_6memory15LoadWithoutCastENSE_16StoreWithoutCastEEEviT_T0_T2_T3_T4_T5_,"a",@progbits
	.sectionflags	@""
	.align	4
.nv.constant0._ZN2at6native27unrolled_elementwise_kernelINS0_13BUnaryFunctorIfffZZZNS0_16fmod_kernel_cudaERNS_18TensorIteratorBaseEENKUlvE0_clEvENKUlvE0_clEvEUlffE_EESt5arrayIPcLm2EELi4E23TrivialOffsetCalculatorILi1EjESD_NS0_6memory15LoadWithoutCastENSE_16StoreWithoutCastEEEviT_T0_T2_T3_T4_T5_:
	.zero		388


//--------------------- .nv.constant0._ZN2at6native29vectorized_elementwise_kernelILi2ENS0_13BUnaryFunctorIfffZZZNS0_16fmod_kernel_cudaERNS_18TensorIteratorBaseEENKUlvE0_clEvENKUlvE0_clEvEUlffE_EESt5arrayIPcLm2EEEEviT0_T1_ --------------------------
	.section	.nv.constant0._ZN2at6native29vectorized_elementwise_kernelILi2ENS0_13BUnaryFunctorIfffZZZNS0_16fmod_kernel_cudaERNS_18TensorIteratorBaseEENKUlvE0_clEvENKUlvE0_clEvEUlffE_EESt5arrayIPcLm2EEEEviT0_T1_,"a",@progbits
	.sectionflags	@""
	.align	4
.nv.constant0._ZN2at6native29vectorized_elementwise_kernelILi2ENS0_13BUnaryFunctorIfffZZZNS0_16fmod_kernel_cudaERNS_18TensorIteratorBaseEENKUlvE0_clEvENKUlvE0_clEvEUlffE_EESt5arrayIPcLm2EEEEviT0_T1_:
	.zero		384


//--------------------- .nv.constant0._ZN2at6native29vectorized_elementwise_kernelILi4ENS0_13BUnaryFunctorIfffZZZNS0_16fmod_kernel_cudaERNS_18TensorIteratorBaseEENKUlvE0_clEvENKUlvE0_clEvEUlffE_EESt5arrayIPcLm2EEEEviT0_T1_ --------------------------
	.section	.nv.constant0._ZN2at6native29vectorized_elementwise_kernelILi4ENS0_13BUnaryFunctorIfffZZZNS0_16fmod_kernel_cudaERNS_18TensorIteratorBaseEENKUlvE0_clEvENKUlvE0_clEvEUlffE_EESt5arrayIPcLm2EEEEviT0_T1_,"a",@progbits
	.sectionflags	@""
	.align	4
.nv.constant0._ZN2at6native29vectorized_elementwise_kernelILi4ENS0_13BUnaryFunctorIfffZZZNS0_16fmod_kernel_cudaERNS_18TensorIteratorBaseEENKUlvE0_clEvENKUlvE0_clEvEUlffE_EESt5arrayIPcLm2EEEEviT0_T1_:
	.zero		384


//--------------------- .nv.constant0._ZN2at6native29vectorized_elementwise_kernelILi8ENS0_13BUnaryFunctorIfffZZZNS0_16fmod_kernel_cudaERNS_18TensorIteratorBaseEENKUlvE0_clEvENKUlvE0_clEvEUlffE_EESt5arrayIPcLm2EEEEviT0_T1_ --------------------------
	.section	.nv.constant0._ZN2at6native29vectorized_elementwise_kernelILi8ENS0_13BUnaryFunctorIfffZZZNS0_16fmod_kernel_cudaERNS_18TensorIteratorBaseEENKUlvE0_clEvENKUlvE0_clEvEUlffE_EESt5arrayIPcLm2EEEEviT0_T1_,"a",@progbits
	.sectionflags	@""
	.align	4
.nv.constant0._ZN2at6native29vectorized_elementwise_kernelILi8ENS0_13BUnaryFunctorIfffZZZNS0_16fmod_kernel_cudaERNS_18TensorIteratorBaseEENKUlvE0_clEvENKUlvE0_clEvEUlffE_EESt5arrayIPcLm2EEEEviT0_T1_:
	.zero		384


//--------------------- .nv.constant2._ZN2at6native18elementwise_kernelILi128ELi4EZNS0_15gpu_kernel_implINS0_13AUnaryFunctorIfffZZZNS0_16fmod_kernel_cudaERNS_18TensorIteratorBaseEENKUlvE0_clEvENKUlvE0_clEvEUlffE_EEEEvS5_RKT_EUliE_EEviT1_ --------------------------
	.section	.nv.constant2._ZN2at6native18elementwise_kernelILi128ELi4EZNS0_15gpu_kernel_implINS0_13AUnaryFunctorIfffZZZNS0_16fmod_kernel_cudaERNS_18TensorIteratorBaseEENKUlvE0_clEvENKUlvE0_clEvEUlffE_EEEEvS5_RKT_EUliE_EEviT1_,"a",@progbits
	.sectionflags	@""
	.align	4
.nv.constant2._ZN2at6native18elementwise_kernelILi128ELi4EZNS0_15gpu_kernel_implINS0_13AUnaryFunctorIfffZZZNS0_16fmod_kernel_cudaERNS_18TensorIteratorBaseEENKUlvE0_clEvENKUlvE0_clEvEUlffE_EEEEvS5_RKT_EUliE_EEviT1_:
        /*0000*/ 	.byte	0x00, 0x00, 0x00, 0xf0, 0xff, 0xff, 0x0f, 0x38


//--------------------- .nv.constant0._ZN2at6native18elementwise_kernelILi128ELi4EZNS0_15gpu_kernel_implINS0_13AUnaryFunctorIfffZZZNS0_16fmod_kernel_cudaERNS_18TensorIteratorBaseEENKUlvE0_clEvENKUlvE0_clEvEUlffE_EEEEvS5_RKT_EUliE_EEviT1_ --------------------------
	.section	.nv.constant0._ZN2at6native18elementwise_kernelILi128ELi4EZNS0_15gpu_kernel_implINS0_13AUnaryFunctorIfffZZZNS0_16fmod_kernel_cudaERNS_18TensorIteratorBaseEENKUlvE0_clEvENKUlvE0_clEvEUlffE_EEEEvS5_RKT_EUliE_EEviT1_,"a",@progbits
	.sectionflags	@""
	.align	4
.nv.constant0._ZN2at6native18elementwise_kernelILi128ELi4EZNS0_15gpu_kernel_implINS0_13AUnaryFunctorIfffZZZNS0_16fmod_kernel_cudaERNS_18TensorIteratorBaseEENKUlvE0_clEvENKUlvE0_clEvEUlffE_EEEEvS5_RKT_EUliE_EEviT1_:
	.zero		904


//--------------------- .nv.constant2._ZN2at6native27unrolled_elementwise_kernelINS0_13AUnaryFunctorIfffZZZNS0_16fmod_kernel_cudaERNS_18TensorIteratorBaseEENKUlvE0_clEvENKUlvE0_clEvEUlffE_EESt5arrayIPcLm2EELi4E23TrivialOffsetCalculatorILi1EjESD_NS0_6memory12LoadWithCastILi1EEENSE_13StoreWithCastILi1EEEEEviT_T0_T2_T3_T4_T5_ --------------------------
	.section	.nv.constant2._ZN2at6native27unrolled_elementwise_kernelINS0_13AUnaryFunctorIfffZZZNS0_16fmod_kernel_cudaERNS_18TensorIteratorBaseEENKUlvE0_clEvENKUlvE0_clEvEUlffE_EESt5arrayIPcLm2EELi4E23TrivialOffsetCalculatorILi1EjESD_NS0_6memory12LoadWithCastILi1EEENSE_13StoreWithCastILi1EEEEEviT_T0_T2_T3_T4_T5_,"a",@progbits
	.sectionflags	@""
	.align	4
.nv.constant2._ZN2at6native27unrolled_elementwise_kernelINS0_13AUnaryFunctorIfffZZZNS0_16fmod_kernel_cudaERNS_18TensorIteratorBaseEENKUlvE0_clEvENKUlvE0_clEvEUlffE_EESt5arrayIPcLm2EELi4E23TrivialOffsetCalculatorILi1EjESD_NS0_6memory12LoadWithCastILi1EEENSE_13StoreWithCastILi1EEEEEviT_T0_T2_T3_T4_T5_:
        /*0000*/ 	.byte	0x00, 0x00, 0x00, 0xf0, 0xff, 0xff, 0x0f, 0x38


//--------------------- .nv.constant0._ZN2at6native27unrolled_elementwise_kernelINS0_13AUnaryFunctorIfffZZZNS0_16fmod_kernel_cudaERNS_18TensorIteratorBaseEENKUlvE0_clEvENKUlvE0_clEvEUlffE_EESt5arrayIPcLm2EELi4E23TrivialOffsetCalculatorILi1EjESD_NS0_6memory12LoadWithCastILi1EEENSE_13StoreWithCastILi1EEEEEviT_T0_T2_T3_T4_T5_ --------------------------
	.section	.nv.constant0._ZN2at6native27unrolled_elementwise_kernelINS0_13AUnaryFunctorIfffZZZNS0_16fmod_kernel_cudaERNS_18TensorIteratorBaseEENKUlvE0_clEvENKUlvE0_clEvEUlffE_EESt5arrayIPcLm2EELi4E23TrivialOffsetCalculatorILi1EjESD_NS0_6memory12LoadWithCastILi1EEENSE_13StoreWithCastILi1EEEEEviT_T0_T2_T3_T4_T5_,"a",@progbits
	.sectionflags	@""
	.align	4
.nv.constant0._ZN2at6native27unrolled_elementwise_kernelINS0_13AUnaryFunctorIfffZZZNS0_16fmod_kernel_cudaERNS_18TensorIteratorBaseEENKUlvE0_clEvENKUlvE0_clEvEUlffE_EESt5arrayIPcLm2EELi4E23TrivialOffsetCalculatorILi1EjESD_NS0_6memory12LoadWithCastILi1EEENSE_13StoreWithCastILi1EEEEEviT_T0_T2_T3_T4_T5_:
	.zero		404


//--------------------- .nv.constant0._ZN2at6native18elementwise_kernelILi128ELi2EZNS0_22gpu_kernel_impl_nocastINS0_13AUnaryFunctorIfffZZZNS0_16fmod_kernel_cudaERNS_18TensorIteratorBaseEENKUlvE0_clEvENKUlvE0_clEvEUlffE_EEEEvS5_RKT_EUliE_EEviT1_ --------------------------
	.section	.nv.constant0._ZN2at6native18elementwise_kernelILi128ELi2EZNS0_22gpu_kernel_impl_nocastINS0_13AUnaryFunctorIfffZZZNS0_16fmod_kernel_cudaERNS_18TensorIteratorBaseEENKUlvE0_clEvENKUlvE0_clEvEUlffE_EEEEvS5_RKT_EUliE_EEviT1_,"a",@progbits
	.sectionflags	@""
	.align	4
.nv.constant0._ZN2at6native18elementwise_kernelILi128ELi2EZNS0_22gpu_kernel_impl_nocastINS0_13AUnaryFunctorIfffZZZNS0_16fmod_kernel_cudaERNS_18TensorIteratorBaseEENKUlvE0_clEvENKUlvE0_clEvEUlffE_EEEEvS5_RKT_EUliE_EEviT1_:
	.zero		896


//--------------------- .nv.constant0._ZN2at6native27unrolled_elementwise_kernelINS0_13AUnaryFunctorIfffZZZNS0_16fmod_kernel_cudaERNS_18TensorIteratorBaseEENKUlvE0_clEvENKUlvE0_clEvEUlffE_EESt5arrayIPcLm2EELi4E23TrivialOffsetCalculatorILi1EjESD_NS0_6memory15LoadWithoutCastENSE_16StoreWithoutCastEEEviT_T0_T2_T3_T4_T5_ --------------------------
	.section	.nv.constant0._ZN2at6native27unrolled_elementwise_kernelINS0_13AUnaryFunctorIfffZZZNS0_16fmod_kernel_cudaERNS_18TensorIteratorBaseEENKUlvE0_clEvENKUlvE0_clEvEUlffE_EESt5arrayIPcLm2EELi4E23TrivialOffsetCalculatorILi1EjESD_NS0_6memory15LoadWithoutCastENSE_16StoreWithoutCastEEEviT_T0_T2_T3_T4_T5_,"a",@progbits
	.sectionflags	@""
	.align	4
.nv.constant0._ZN2at6native27unrolled_elementwise_kernelINS0_13AUnaryFunctorIfffZZZNS0_16fmod_kernel_cudaERNS_18TensorIteratorBaseEENKUlvE0_clEvENKUlvE0_clEvEUlffE_EESt5arrayIPcLm2EELi4E23TrivialOffsetCalculatorILi1EjESD_NS0_6memory15LoadWithoutCastENSE_16StoreWithoutCastEEEviT_T0_T2_T3_T4_T5_:
	.zero		388


//--------------------- .nv.constant0._ZN2at6native29vectorized_elementwise_kernelILi2ENS0_13AUnaryFunctorIfffZZZNS0_16fmod_kernel_cudaERNS_18TensorIteratorBaseEENKUlvE0_clEvENKUlvE0_clEvEUlffE_EESt5arrayIPcLm2EEEEviT0_T1_ --------------------------
	.section	.nv.constant0._ZN2at6native29vectorized_elementwise_kernelILi2ENS0_13AUnaryFunctorIfffZZZNS0_16fmod_kernel_cudaERNS_18TensorIteratorBaseEENKUlvE0_clEvENKUlvE0_clEvEUlffE_EESt5arrayIPcLm2EEEEviT0_T1_,"a",@progbits
	.sectionflags	@""
	.align	4
.nv.constant0._ZN2at6native29vectorized_elementwise_kernelILi2ENS0_13AUnaryFunctorIfffZZZNS0_16fmod_kernel_cudaERNS_18TensorIteratorBaseEENKUlvE0_clEvENKUlvE0_clEvEUlffE_EESt5arrayIPcLm2EEEEviT0_T1_:
	.zero		384


//--------------------- .nv.constant0._ZN2at6native29vectorized_elementwise_kernelILi4ENS0_13AUnaryFunctorIfffZZZNS0_16fmod_kernel_cudaERNS_18TensorIteratorBaseEENKUlvE0_clEvENKUlvE0_clEvEUlffE_EESt5arrayIPcLm2EEEEviT0_T1_ --------------------------
	.section	.nv.constant0._ZN2at6native29vectorized_elementwise_kernelILi4ENS0_13AUnaryFunctorIfffZZZNS0_16fmod_kernel_cudaERNS_18TensorIteratorBaseEENKUlvE0_clEvENKUlvE0_clEvEUlffE_EESt5arrayIPcLm2EEEEviT0_T1_,"a",@progbits
	.sectionflags	@""
	.align	4
.nv.constant0._ZN2at6native29vectorized_elementwise_kernelILi4ENS0_13AUnaryFunctorIfffZZZNS0_16fmod_kernel_cudaERNS_18TensorIteratorBaseEENKUlvE0_clEvENKUlvE0_clEvEUlffE_EESt5arrayIPcLm2EEEEviT0_T1_:
	.zero		384


//--------------------- .nv.constant0._ZN2at6native29vectorized_elementwise_kernelILi8ENS0_13AUnaryFunctorIfffZZZNS0_16fmod_kernel_cudaERNS_18TensorIteratorBaseEENKUlvE0_clEvENKUlvE0_clEvEUlffE_EESt5arrayIPcLm2EEEEviT0_T1_ --------------------------
	.section	.nv.constant0._ZN2at6native29vectorized_elementwise_kernelILi8ENS0_13AUnaryFunctorIfffZZZNS0_16fmod_kernel_cudaERNS_18TensorIteratorBaseEENKUlvE0_clEvENKUlvE0_clEvEUlffE_EESt5arrayIPcLm2EEEEviT0_T1_,"a",@progbits
	.sectionflags	@""
	.align	4
.nv.constant0._ZN2at6native29vectorized_elementwise_kernelILi8ENS0_13AUnaryFunctorIfffZZZNS0_16fmod_kernel_cudaERNS_18TensorIteratorBaseEENKUlvE0_clEvENKUlvE0_clEvEUlffE_EESt5arrayIPcLm2EEEEviT0_T1_:
	.zero		384


//--------------------- .nv.constant2._ZN2at6native18elementwise_kernelILi128ELi4EZNS0_15gpu_kernel_implINS0_13BinaryFunctorIdddZZZNS0_16fmod_kernel_cudaERNS_18TensorIteratorBaseEENKUlvE0_clEvENKUlvE_clEvEUlddE_EEEEvS5_RKT_EUliE_EEviT1_ --------------------------
	.section	.nv.constant2._ZN2at6native18elementwise_kernelILi128ELi4EZNS0_15gpu_kernel_implINS0_13BinaryFunctorIdddZZZNS0_16fmod_kernel_cudaERNS_18TensorIteratorBaseEENKUlvE0_clEvENKUlvE_clEvEUlddE_EEEEvS5_RKT_EUliE_EEviT1_,"a",@progbits
	.sectionflags	@""
	.align	4
.nv.constant2._ZN2at6native18elementwise_kernelILi128ELi4EZNS0_15gpu_kernel_implINS0_13BinaryFunctorIdddZZZNS0_16fmod_kernel_cudaERNS_18TensorIteratorBaseEENKUlvE0_clEvENKUlvE_clEvEUlddE_EEEEvS5_RKT_EUliE_EEviT1_:
        /*0000*/ 	.byte	0x00, 0x00, 0x00, 0xf0, 0xff, 0xff, 0x0f, 0x38


//--------------------- .nv.constant0._ZN2at6native18elementwise_kernelILi128ELi4EZNS0_15gpu_kernel_implINS0_13BinaryFunctorIdddZZZNS0_16fmod_kernel_cudaERNS_18TensorIteratorBaseEENKUlvE0_clEvENKUlvE_clEvEUlddE_EEEEvS5_RKT_EUliE_EEviT1_ --------------------------
	.section	.nv.constant0._ZN2at6native18elementwise_kernelILi128ELi4EZNS0_15gpu_kernel_implINS0_13BinaryFunctorIdddZZZNS0_16fmod_kernel_cudaERNS_18TensorIteratorBaseEENKUlvE0_clEvENKUlvE_clEvEUlddE_EEEEvS5_RKT_EUliE_EEviT1_,"a",@progbits
	.sectionflags	@""
	.align	4
.nv.constant0._ZN2at6native18elementwise_kernelILi128ELi4EZNS0_15gpu_kernel_implINS0_13BinaryFunctorIdddZZZNS0_16fmod_kernel_cudaERNS_18TensorIteratorBaseEENKUlvE0_clEvENKUlvE_clEvEUlddE_EEEEvS5_RKT_EUliE_EEviT1_:
	.zero		1008


//--------------------- .nv.constant2._ZN2at6native27unrolled_elementwise_kernelINS0_13BinaryFunctorIdddZZZNS0_16fmod_kernel_cudaERNS_18TensorIteratorBaseEENKUlvE0_clEvENKUlvE_clEvEUlddE_EESt5arrayIPcLm3EELi4E23TrivialOffsetCalculatorILi2EjESC_ILi1EjENS0_6memory12LoadWithCastILi2EEENSF_13StoreWithCastILi1EEEEEviT_T0_T2_T3_T4_T5_ --------------------------
	.section	.nv.constant2._ZN2at6native27unrolled_elementwise_kernelINS0_13BinaryFunctorIdddZZZNS0_16fmod_kernel_cudaERNS_18TensorIteratorBaseEENKUlvE0_clEvENKUlvE_clEvEUlddE_EESt5arrayIPcLm3EELi4E23TrivialOffsetCalculatorILi2EjESC_ILi1EjENS0_6memory12LoadWithCastILi2EEENSF_13StoreWithCastILi1EEEEEviT_T0_T2_T3_T4_T5_,"a",@progbits
	.sectionflags	@""
	.align	4
.nv.constant2._ZN2at6native27unrolled_elementwise_kernelINS0_13BinaryFunctorIdddZZZNS0_16fmod_kernel_cudaERNS_18TensorIteratorBaseEENKUlvE0_clEvENKUlvE_clEvEUlddE_EESt5arrayIPcLm3EELi4E23TrivialOffsetCalculatorILi2EjESC_ILi1EjENS0_6memory12LoadWithCastILi2EEENSF_13StoreWithCastILi1EEEEEviT_T0_T2_T3_T4_T5_:
        /*0000*/ 	.byte	0x00, 0x00, 0x00, 0xf0, 0xff, 0xff, 0x0f, 0x38


//--------------------- .nv.constant0._ZN2at6native27unrolled_elementwise_kernelINS0_13BinaryFunctorIdddZZZNS0_16fmod_kernel_cudaERNS_18TensorIteratorBaseEENKUlvE0_clEvENKUlvE_clEvEUlddE_EESt5arrayIPcLm3EELi4E23TrivialOffsetCalculatorILi2EjESC_ILi1EjENS0_6memory12LoadWithCastILi2EEENSF_13StoreWithCastILi1EEEEEviT_T0_T2_T3_T4_T5_ --------------------------
	.section	.nv.constant0._ZN2at6native27unrolled_elementwise_kernelINS0_13BinaryFunctorIdddZZZNS0_16fmod_kernel_cudaERNS_18TensorIteratorBaseEENKUlvE0_clEvENKUlvE_clEvEUlddE_EESt5arrayIPcLm3EELi4E23TrivialOffsetCalculatorILi2EjESC_ILi1EjENS0_6memory12LoadWithCastILi2EEENSF_13StoreWithCastILi1EEEEEviT_T0_T2_T3_T4_T5_,"a",@progbits
	.sectionflags	@""
	.align	4
.nv.constant0._ZN2at6native27unrolled_elementwise_kernelINS0_13BinaryFunctorIdddZZZNS0_16fmod_kernel_cudaERNS_18TensorIteratorBaseEENKUlvE0_clEvENKUlvE_clEvEUlddE_EESt5arrayIPcLm3EELi4E23TrivialOffsetCalculatorILi2EjESC_ILi1EjENS0_6memory12LoadWithCastILi2EEENSF_13StoreWithCastILi1EEEEEviT_T0_T2_T3_T4_T5_:
	.zero		408


//--------------------- .nv.constant0._ZN2at6native18elementwise_kernelILi128ELi2EZNS0_22gpu_kernel_impl_nocastINS0_13BinaryFunctorIdddZZZNS0_16fmod_kernel_cudaERNS_18TensorIteratorBaseEENKUlvE0_clEvENKUlvE_clEvEUlddE_EEEEvS5_RKT_EUliE_EEviT1_ --------------------------
	.section	.nv.constant0._ZN2at6native18elementwise_kernelILi128ELi2EZNS0_22gpu_kernel_impl_nocastINS0_13BinaryFunctorIdddZZZNS0_16fmod_kernel_cudaERNS_18TensorIteratorBaseEENKUlvE0_clEvENKUlvE_clEvEUlddE_EEEEvS5_RKT_EUliE_EEviT1_,"a",@progbits
	.sectionflags	@""
	.align	4
.nv.constant0._ZN2at6native18elementwise_kernelILi128ELi2EZNS0_22gpu_kernel_impl_nocastINS0_13BinaryFunctorIdddZZZNS0_16fmod_kernel_cudaERNS_18TensorIteratorBaseEENKUlvE0_clEvENKUlvE_clEvEUlddE_EEEEvS5_RKT_EUliE_EEviT1_:
	.zero		1008


//--------------------- .nv.constant0._ZN2at6native27unrolled_elementwise_kernelINS0_13BinaryFunctorIdddZZZNS0_16fmod_kernel_cudaERNS_18TensorIteratorBaseEENKUlvE0_clEvENKUlvE_clEvEUlddE_EESt5arrayIPcLm3EELi4E23TrivialOffsetCalculatorILi2EjESC_ILi1EjENS0_6memory15LoadWithoutCastENSF_16StoreWithoutCastEEEviT_T0_T2_T3_T4_T5_ --------------------------
	.section	.nv.constant0._ZN2at6native27unrolled_elementwise_kernelINS0_13BinaryFunctorIdddZZZNS0_16fmod_kernel_cudaERNS_18TensorIteratorBaseEENKUlvE0_clEvENKUlvE_clEvEUlddE_EESt5arrayIPcLm3EELi4E23TrivialOffsetCalculatorILi2EjESC_ILi1EjENS0_6memory15LoadWithoutCastENSF_16StoreWithoutCastEEEviT_T0_T2_T3_T4_T5_,"a",@progbits
	.sectionflags	@""
	.align	4
.nv.constant0._ZN2at6native27unrolled_elementwise_kernelINS0_13BinaryFunctorIdddZZZNS0_16fmod_kernel_cudaERNS_18TensorIteratorBaseEENKUlvE0_clEvENKUlvE_clEvEUlddE_EESt5arrayIPcLm3EELi4E23TrivialOffsetCalculatorILi2EjESC_ILi1EjENS0_6memory15LoadWithoutCastENSF_16StoreWithoutCastEEEviT_T0_T2_T3_T4_T5_:
	.zero		388


//--------------------- .nv.constant0._ZN2at6native29vectorized_elementwise_kernelILi2ENS0_13BinaryFunctorIdddZZZNS0_16fmod_kernel_cudaERNS_18TensorIteratorBaseEENKUlvE0_clEvENKUlvE_clEvEUlddE_EESt5arrayIPcLm3EEEEviT0_T1_ --------------------------
	.section	.nv.constant0._ZN2at6native29vectorized_elementwise_kernelILi2ENS0_13BinaryFunctorIdddZZZNS0_16fmod_kernel_cudaERNS_18TensorIteratorBaseEENKUlvE0_clEvENKUlvE_clEvEUlddE_EESt5arrayIPcLm3EEEEviT0_T1_,"a",@progbits
	.sectionflags	@""
	.align	4
.nv.constant0._ZN2at6native29vectorized_elementwise_kernelILi2ENS0_13BinaryFunctorIdddZZZNS0_16fmod_kernel_cudaERNS_18TensorIteratorBaseEENKUlvE0_clEvENKUlvE_clEvEUlddE_EESt5arrayIPcLm3EEEEviT0_T1_:
	.zero		384


//--------------------- .nv.constant0._ZN2at6native29vectorized_elementwise_kernelILi4ENS0_13BinaryFunctorIdddZZZNS0_16fmod_kernel_cudaERNS_18TensorIteratorBaseEENKUlvE0_clEvENKUlvE_clEvEUlddE_EESt5arrayIPcLm3EEEEviT0_T1_ --------------------------
	.section	.nv.constant0._ZN2at6native29vectorized_elementwise_kernelILi4ENS0_13BinaryFunctorIdddZZZNS0_16fmod_kernel_cudaERNS_18TensorIteratorBaseEENKUlvE0_clEvENKUlvE_clEvEUlddE_EESt5arrayIPcLm3EEEEviT0_T1_,"a",@progbits
	.sectionflags	@""
	.align	4
.nv.constant0._ZN2at6native29vectorized_elementwise_kernelILi4ENS0_13BinaryFunctorIdddZZZNS0_16fmod_kernel_cudaERNS_18TensorIteratorBaseEENKUlvE0_clEvENKUlvE_clEvEUlddE_EESt5arrayIPcLm3EEEEviT0_T1_:
	.zero		384


//--------------------- .nv.constant0._ZN2at6native29vectorized_elementwise_kernelILi8ENS0_13BinaryFunctorIdddZZZNS0_16fmod_kernel_cudaERNS_18TensorIteratorBaseEENKUlvE0_clEvENKUlvE_clEvEUlddE_EESt5arrayIPcLm3EEEEviT0_T1_ --------------------------
	.section	.nv.constant0._ZN2at6native29vectorized_elementwise_kernelILi8ENS0_13BinaryFunctorIdddZZZNS0_16fmod_kernel_cudaERNS_18TensorIteratorBaseEENKUlvE0_clEvENKUlvE_clEvEUlddE_EESt5arrayIPcLm3EEEEviT0_T1_,"a",@progbits
	.sectionflags	@""
	.align	4
.nv.constant0._ZN2at6native29vectorized_elementwise_kernelILi8ENS0_13BinaryFunctorIdddZZZNS0_16fmod_kernel_cudaERNS_18TensorIteratorBaseEENKUlvE0_clEvENKUlvE_clEvEUlddE_EESt5arrayIPcLm3EEEEviT0_T1_:
	.zero		384


//--------------------- .nv.constant2._ZN2at6native18elementwise_kernelILi128ELi4EZNS0_15gpu_kernel_implINS0_13BUnaryFunctorIdddZZZNS0_16fmod_kernel_cudaERNS_18TensorIteratorBaseEENKUlvE0_clEvENKUlvE_clEvEUlddE_EEEEvS5_RKT_EUliE_EEviT1_ --------------------------
	.section	.nv.constant2._ZN2at6native18elementwise_kernelILi128ELi4EZNS0_15gpu_kernel_implINS0_13BUnaryFunctorIdddZZZNS0_16fmod_kernel_cudaERNS_18TensorIteratorBaseEENKUlvE0_clEvENKUlvE_clEvEUlddE_EEEEvS5_RKT_EUliE_EEviT1_,"a",@progbits
	.sectionflags	@""
	.align	4
.nv.constant2._ZN2at6native18elementwise_kernelILi128ELi4EZNS0_15gpu_kernel_implINS0_13BUnaryFunctorIdddZZZNS0_16fmod_kernel_cudaERNS_18TensorIteratorBaseEENKUlvE0_clEvENKUlvE_clEvEUlddE_EEEEvS5_RKT_EUliE_EEviT1_:
        /*0000*/ 	.byte	0x00, 0x00, 0x00, 0xf0, 0xff, 0xff, 0x0f, 0x38


//--------------------- .nv.constant0._ZN2at6native18elementwise_kernelILi128ELi4EZNS0_15gpu_kernel_implINS0_13BUnaryFunctorIdddZZZNS0_16fmod_kernel_cudaERNS_18TensorIteratorBaseEENKUlvE0_clEvENKUlvE_clEvEUlddE_EEEEvS5_RKT_EUliE_EEviT1_ --------------------------
	.section	.nv.constant0._ZN2at6native18elementwise_kernelILi128ELi4EZNS0_15gpu_kernel_implINS0_13BUnaryFunctorIdddZZZNS0_16fmod_kernel_cudaERNS_18TensorIteratorBaseEENKUlvE0_clEvENKUlvE_clEvEUlddE_EEEEvS5_RKT_EUliE_EEviT1_,"a",@progbits
	.sectionflags	@""
	.align	4
.nv.constant0._ZN2at6native18elementwise_kernelILi128ELi4EZNS0_15gpu_kernel_implINS0_13BUnaryFunctorIdddZZZNS0_16fmod_kernel_cudaERNS_18TensorIteratorBaseEENKUlvE0_clEvENKUlvE_clEvEUlddE_EEEEvS5_RKT_EUliE_EEviT1_:
	.zero		912


//--------------------- .nv.constant2._ZN2at6native27unrolled_elementwise_kernelINS0_13BUnaryFunctorIdddZZZNS0_16fmod_kernel_cudaERNS_18TensorIteratorBaseEENKUlvE0_clEvENKUlvE_clEvEUlddE_EESt5arrayIPcLm2EELi4E23TrivialOffsetCalculatorILi1EjESD_NS0_6memory12LoadWithCastILi1EEENSE_13StoreWithCastILi1EEEEEviT_T0_T2_T3_T4_T5_ --------------------------
	.section	.nv.constant2._ZN2at6native27unrolled_elementwise_kernelINS0_13BUnaryFunctorIdddZZZNS0_16fmod_kernel_cudaERNS_18TensorIteratorBaseEENKUlvE0_clEvENKUlvE_clEvEUlddE_EESt5arrayIPcLm2EELi4E23TrivialOffsetCalculatorILi1EjESD_NS0_6memory12LoadWithCastILi1EEENSE_13StoreWithCastILi1EEEEEviT_T0_T2_T3_T4_T5_,"a",@progbits
	.sectionflags	@""
	.align	4
.nv.constant2._ZN2at6native27unrolled_elementwise_kernelINS0_13BUnaryFunctorIdddZZZNS0_16fmod_kernel_cudaERNS_18TensorIteratorBaseEENKUlvE0_clEvENKUlvE_clEvEUlddE_EESt5arrayIPcLm2EELi4E23TrivialOffsetCalculatorILi1EjESD_NS0_6memory12LoadWithCastILi1EEENSE_13StoreWithCastILi1EEEEEviT_T0_T2_T3_T4_T5_:
        /*0000*/ 	.byte	0x00, 0x00, 0x00, 0xf0, 0xff, 0xff, 0x0f, 0x38


//--------------------- .nv.constant0._ZN2at6native27unrolled_elementwise_kernelINS0_13BUnaryFunctorIdddZZZNS0_16fmod_kernel_cudaERNS_18TensorIteratorBaseEENKUlvE0_clEvENKUlvE_clEvEUlddE_EESt5arrayIPcLm2EELi4E23TrivialOffsetCalculatorILi1EjESD_NS0_6memory12LoadWithCastILi1EEENSE_13StoreWithCastILi1EEEEEviT_T0_T2_T3_T4_T5_ --------------------------
	.section	.nv.constant0._ZN2at6native27unrolled_elementwise_kernelINS0_13BUnaryFunctorIdddZZZNS0_16fmod_kernel_cudaERNS_18TensorIteratorBaseEENKUlvE0_clEvENKUlvE_clEvEUlddE_EESt5arrayIPcLm2EELi4E23TrivialOffsetCalculatorILi1EjESD_NS0_6memory12LoadWithCastILi1EEENSE_13StoreWithCastILi1EEEEEviT_T0_T2_T3_T4_T5_,"a",@progbits
	.sectionflags	@""
	.align	4
.nv.constant0._ZN2at6native27unrolled_elementwise_kernelINS0_13BUnaryFunctorIdddZZZNS0_16fmod_kernel_cudaERNS_18TensorIteratorBaseEENKUlvE0_clEvENKUlvE_clEvEUlddE_EESt5arrayIPcLm2EELi4E23TrivialOffsetCalculatorILi1EjESD_NS0_6memory12LoadWithCastILi1EEENSE_13StoreWithCastILi1EEEEEviT_T0_T2_T3_T4_T5_:
	.zero		412


//--------------------- .nv.constant0._ZN2at6native18elementwise_kernelILi128ELi2EZNS0_22gpu_kernel_impl_nocastINS0_13BUnaryFunctorIdddZZZNS0_16fmod_kernel_cudaERNS_18TensorIteratorBaseEENKUlvE0_clEvENKUlvE_clEvEUlddE_EEEEvS5_RKT_EUliE_EEviT1_ --------------------------
	.section	.nv.constant0._ZN2at6native18elementwise_kernelILi128ELi2EZNS0_22gpu_kernel_impl_nocastINS0_13BUnaryFunctorIdddZZZNS0_16fmod_kernel_cudaERNS_18TensorIteratorBaseEENKUlvE0_clEvENKUlvE_clEvEUlddE_EEEEvS5_RKT_EUliE_EEviT1_,"a",@progbits
	.sectionflags	@""
	.align	4
.nv.constant0._ZN2at6native18elementwise_kernelILi128ELi2EZNS0_22gpu_kernel_impl_nocastINS0_13BUnaryFunctorIdddZZZNS0_16fmod_kernel_cudaERNS_18TensorIteratorBaseEENKUlvE0_clEvENKUlvE_clEvEUlddE_EEEEvS5_RKT_EUliE_EEviT1_:
	.zero		904


//--------------------- .nv.constant0._ZN2at6native27unrolled_elementwise_kernelINS0_13BUnaryFunctorIdddZZZNS0_16fmod_kernel_cudaERNS_18TensorIteratorBaseEENKUlvE0_clEvENKUlvE_clEvEUlddE_EESt5arrayIPcLm2EELi4E23TrivialOffsetCalculatorILi1EjESD_NS0_6memory15LoadWithoutCastENSE_16StoreWithoutCastEEEviT_T0_T2_T3_T4_T5_ --------------------------
	.section	.nv.constant0._ZN2at6native27unrolled_elementwise_kernelINS0_13BUnaryFunctorIdddZZZNS0_16fmod_kernel_cudaERNS_18TensorIteratorBaseEENKUlvE0_clEvENKUlvE_clEvEUlddE_EESt5arrayIPcLm2EELi4E23TrivialOffsetCalculatorILi1EjESD_NS0_6memory15LoadWithoutCastENSE_16StoreWithoutCastEEEviT_T0_T2_T3_T4_T5_,"a",@progbits
	.sectionflags	@""
	.align	4
.nv.constant0._ZN2at6native27unrolled_elementwise_kernelINS0_13BUnaryFunctorIdddZZZNS0_16fmod_kernel_cudaERNS_18TensorIteratorBaseEENKUlvE0_clEvENKUlvE_clEvEUlddE_EESt5arrayIPcLm2EELi4E23TrivialOffsetCalculatorILi1EjESD_NS0_6memory15LoadWithoutCastENSE_16StoreWithoutCastEEEviT_T0_T2_T3_T4_T5_:
	.zero		396


//--------------------- .nv.constant0._ZN2at6native29vectorized_elementwise_kernelILi2ENS0_13BUnaryFunctorIdddZZZNS0_16fmod_kernel_cudaERNS_18TensorIteratorBaseEENKUlvE0_clEvENKUlvE_clEvEUlddE_EESt5arrayIPcLm2EEEEviT0_T1_ --------------------------
	.section	.nv.constant0._ZN2at6native29vectorized_elementwise_kernelILi2ENS0_13BUnaryFunctorIdddZZZNS0_16fmod_kernel_cudaERNS_18TensorIteratorBaseEENKUlvE0_clEvENKUlvE_clEvEUlddE_EESt5arrayIPcLm2EEEEviT0_T1_,"a",@progbits
	.sectionflags	@""
	.align	4
.nv.constant0._ZN2at6native29vectorized_elementwise_kernelILi2ENS0_13BUnaryFunctorIdddZZZNS0_16fmod_kernel_cudaERNS_18TensorIteratorBaseEENKUlvE0_clEvENKUlvE_clEvEUlddE_EESt5arrayIPcLm2EEEEviT0_T1_:
	.zero		392


//--------------------- .nv.constant0._ZN2at6native29vectorized_elementwise_kernelILi4ENS0_13BUnaryFunctorIdddZZZNS0_16fmod_kernel_cudaERNS_18TensorIteratorBaseEENKUlvE0_clEvENKUlvE_clEvEUlddE_EESt5arrayIPcLm2EEEEviT0_T1_ --------------------------
	.section	.nv.constant0._ZN2at6native29vectorized_elementwise_kernelILi4ENS0_13BUnaryFunctorIdddZZZNS0_16fmod_kernel_cudaERNS_18TensorIteratorBaseEENKUlvE0_clEvENKUlvE_clEvEUlddE_EESt5arrayIPcLm2EEEEviT0_T1_,"a",@progbits
	.sectionflags	@""
	.align	4
.nv.constant0._ZN2at6native29vectorized_elementwise_kernelILi4ENS0_13BUnaryFunctorIdddZZZNS0_16fmod_kernel_cudaERNS_18TensorIteratorBaseEENKUlvE0_clEvENKUlvE_clEvEUlddE_EESt5arrayIPcLm2EEEEviT0_T1_:
	.zero		392


//--------------------- .nv.constant0._ZN2at6native29vectorized_elementwise_kernelILi8ENS0_13BUnaryFunctorIdddZZZNS0_16fmod_kernel_cudaERNS_18TensorIteratorBaseEENKUlvE0_clEvENKUlvE_clEvEUlddE_EESt5arrayIPcLm2EEEEviT0_T1_ --------------------------
	.section	.nv.constant0._ZN2at6native29vectorized_elementwise_kernelILi8ENS0_13BUnaryFunctorIdddZZZNS0_16fmod_kernel_cudaERNS_18TensorIteratorBaseEENKUlvE0_clEvENKUlvE_clEvEUlddE_EESt5arrayIPcLm2EEEEviT0_T1_,"a",@progbits
	.sectionflags	@""
	.align	4
.nv.constant0._ZN2at6native29vectorized_elementwise_kernelILi8ENS0_13BUnaryFunctorIdddZZZNS0_16fmod_kernel_cudaERNS_18TensorIteratorBaseEENKUlvE0_clEvENKUlvE_clEvEUlddE_EESt5arrayIPcLm2EEEEviT0_T1_:
	.zero		392


//--------------------- .nv.constant2._ZN2at6native18elementwise_kernelILi128ELi4EZNS0_15gpu_kernel_implINS0_13AUnaryFunctorIdddZZZNS0_16fmod_kernel_cudaERNS_18TensorIteratorBaseEENKUlvE0_clEvENKUlvE_clEvEUlddE_EEEEvS5_RKT_EUliE_EEviT1_ --------------------------
	.section	.nv.constant2._ZN2at6native18elementwise_kernelILi128ELi4EZNS0_15gpu_kernel_implINS0_13AUnaryFunctorIdddZZZNS0_16fmod_kernel_cudaERNS_18TensorIteratorBaseEENKUlvE0_clEvENKUlvE_clEvEUlddE_EEEEvS5_RKT_EUliE_EEviT1_,"a",@progbits
	.sectionflags	@""
	.align	4
.nv.constant2._ZN2at6native18elementwise_kernelILi128ELi4EZNS0_15gpu_kernel_implINS0_13AUnaryFunctorIdddZZZNS0_16fmod_kernel_cudaERNS_18TensorIteratorBaseEENKUlvE0_clEvENKUlvE_clEvEUlddE_EEEEvS5_RKT_EUliE_EEviT1_:
        /*0000*/ 	.byte	0x00, 0x00, 0x00, 0xf0, 0xff, 0xff, 0x0f, 0x38


//--------------------- .nv.constant0._ZN2at6native18elementwise_kernelILi128ELi4EZNS0_15gpu_kernel_implINS0_13AUnaryFunctorIdddZZZNS0_16fmod_kernel_cudaERNS_18TensorIteratorBaseEENKUlvE0_clEvENKUlvE_clEvEUlddE_EEEEvS5_RKT_EUliE_EEviT1_ --------------------------
	.section	.nv.constant0._ZN2at6native18elementwise_kernelILi128ELi4EZNS0_15gpu_kernel_implINS0_13AUnaryFunctorIdddZZZNS0_16fmod_kernel_cudaERNS_18TensorIteratorBaseEENKUlvE0_clEvENKUlvE_clEvEUlddE_EEEEvS5_RKT_EUliE_EEviT1_,"a",@progbits
	.sectionflags	@""
	.align	4
.nv.constant0._ZN2at6native18elementwise_kernelILi128ELi4EZNS0_15gpu_kernel_implINS0_13AUnaryFunctorIdddZZZNS0_16fmod_kernel_cudaERNS_18TensorIteratorBaseEENKUlvE0_clEvENKUlvE_clEvEUlddE_EEEEvS5_RKT_EUliE_EEviT1_:
	.zero		912


//--------------------- .nv.constant2._ZN2at6native27unrolled_elementwise_kernelINS0_13AUnaryFunctorIdddZZZNS0_16fmod_kernel_cudaERNS_18TensorIteratorBaseEENKUlvE0_clEvENKUlvE_clEvEUlddE_EESt5arrayIPcLm2EELi4E23TrivialOffsetCalculatorILi1EjESD_NS0_6memory12LoadWithCastILi1EEENSE_13StoreWithCastILi1EEEEEviT_T0_T2_T3_T4_T5_ --------------------------
	.section	.nv.constant2._ZN2at6native27unrolled_elementwise_kernelINS0_13AUnaryFunctorIdddZZZNS0_16fmod_kernel_cudaERNS_18TensorIteratorBaseEENKUlvE0_clEvENKUlvE_clEvEUlddE_EESt5arrayIPcLm2EELi4E23TrivialOffsetCalculatorILi1EjESD_NS0_6memory12LoadWithCastILi1EEENSE_13StoreWithCastILi1EEEEEviT_T0_T2_T3_T4_T5_,"a",@progbits
	.sectionflags	@""
	.align	4
.nv.constant2._ZN2at6native27unrolled_elementwise_kernelINS0_13AUnaryFunctorIdddZZZNS0_16fmod_kernel_cudaERNS_18TensorIteratorBaseEENKUlvE0_clEvENKUlvE_clEvEUlddE_EESt5arrayIPcLm2EELi4E23TrivialOffsetCalculatorILi1EjESD_NS0_6memory12LoadWithCastILi1EEENSE_13StoreWithCastILi1EEEEEviT_T0_T2_T3_T4_T5_:
        /*0000*/ 	.byte	0x00, 0x00, 0x00, 0xf0, 0xff, 0xff, 0x0f, 0x38


//--------------------- .nv.constant0._ZN2at6native27unrolled_elementwise_kernelINS0_13AUnaryFunctorIdddZZZNS0_16fmod_kernel_cudaERNS_18TensorIteratorBaseEENKUlvE0_clEvENKUlvE_clEvEUlddE_EESt5arrayIPcLm2EELi4E23TrivialOffsetCalculatorILi1EjESD_NS0_6memory12LoadWithCastILi1EEENSE_13StoreWithCastILi1EEEEEviT_T0_T2_T3_T4_T5_ --------------------------
	.section	.nv.constant0._ZN2at6native27unrolled_elementwise_kernelINS0_13AUnaryFunctorIdddZZZNS0_16fmod_kernel_cudaERNS_18TensorIteratorBaseEENKUlvE0_clEvENKUlvE_clEvEUlddE_EESt5arrayIPcLm2EELi4E23TrivialOffsetCalculatorILi1EjESD_NS0_6memory12LoadWithCastILi1EEENSE_13StoreWithCastILi1EEEEEviT_T0_T2_T3_T4_T5_,"a",@progbits
	.sectionflags	@""
	.align	4
.nv.constant0._ZN2at6native27unrolled_elementwise_kernelINS0_13AUnaryFunctorIdddZZZNS0_16fmod_kernel_cudaERNS_18TensorIteratorBaseEENKUlvE0_clEvENKUlvE_clEvEUlddE_EESt5arrayIPcLm2EELi4E23TrivialOffsetCalculatorILi1EjESD_NS0_6memory12LoadWithCastILi1EEENSE_13StoreWithCastILi1EEEEEviT_T0_T2_T3_T4_T5_:
	.zero		412


//--------------------- .nv.constant0._ZN2at6native18elementwise_kernelILi128ELi2EZNS0_22gpu_kernel_impl_nocastINS0_13AUnaryFunctorIdddZZZNS0_16fmod_kernel_cudaERNS_18TensorIteratorBaseEENKUlvE0_clEvENKUlvE_clEvEUlddE_EEEEvS5_RKT_EUliE_EEviT1_ --------------------------
	.section	.nv.constant0._ZN2at6native18elementwise_kernelILi128ELi2EZNS0_22gpu_kernel_impl_nocastINS0_13AUnaryFunctorIdddZZZNS0_16fmod_kernel_cudaERNS_18TensorIteratorBaseEENKUlvE0_clEvENKUlvE_clEvEUlddE_EEEEvS5_RKT_EUliE_EEviT1_,"a",@progbits
	.sectionflags	@""
	.align	4
.nv.constant0._ZN2at6native18elementwise_kernelILi128ELi2EZNS0_22gpu_kernel_impl_nocastINS0_13AUnaryFunctorIdddZZZNS0_16fmod_kernel_cudaERNS_18TensorIteratorBaseEENKUlvE0_clEvENKUlvE_clEvEUlddE_EEEEvS5_RKT_EUliE_EEviT1_:
	.zero		904


//--------------------- .nv.constant0._ZN2at6native27unrolled_elementwise_kernelINS0_13AUnaryFunctorIdddZZZNS0_16fmod_kernel_cudaERNS_18TensorIteratorBaseEENKUlvE0_clEvENKUlvE_clEvEUlddE_EESt5arrayIPcLm2EELi4E23TrivialOffsetCalculatorILi1EjESD_NS0_6memory15LoadWithoutCastENSE_16StoreWithoutCastEEEviT_T0_T2_T3_T4_T5_ --------------------------
	.section	.nv.constant0._ZN2at6native27unrolled_elementwise_kernelINS0_13AUnaryFunctorIdddZZZNS0_16fmod_kernel_cudaERNS_18TensorIteratorBaseEENKUlvE0_clEvENKUlvE_clEvEUlddE_EESt5arrayIPcLm2EELi4E23TrivialOffsetCalculatorILi1EjESD_NS0_6memory15LoadWithoutCastENSE_16StoreWithoutCastEEEviT_T0_T2_T3_T4_T5_,"a",@progbits
	.sectionflags	@""
	.align	4
.nv.constant0._ZN2at6native27unrolled_elementwise_kernelINS0_13AUnaryFunctorIdddZZZNS0_16fmod_kernel_cudaERNS_18TensorIteratorBaseEENKUlvE0_clEvENKUlvE_clEvEUlddE_EESt5arrayIPcLm2EELi4E23TrivialOffsetCalculatorILi1EjESD_NS0_6memory15LoadWithoutCastENSE_16StoreWithoutCastEEEviT_T0_T2_T3_T4_T5_:
	.zero		396


//--------------------- .nv.constant0._ZN2at6native29vectorized_elementwise_kernelILi2ENS0_13AUnaryFunctorIdddZZZNS0_16fmod_kernel_cudaERNS_18TensorIteratorBaseEENKUlvE0_clEvENKUlvE_clEvEUlddE_EESt5arrayIPcLm2EEEEviT0_T1_ --------------------------
	.section	.nv.constant0._ZN2at6native29vectorized_elementwise_kernelILi2ENS0_13AUnaryFunctorIdddZZZNS0_16fmod_kernel_cudaERNS_18TensorIteratorBaseEENKUlvE0_clEvENKUlvE_clEvEUlddE_EESt5arrayIPcLm2EEEEviT0_T1_,"a",@progbits
	.sectionflags	@""
	.align	4
.nv.constant0._ZN2at6native29vectorized_elementwise_kernelILi2ENS0_13AUnaryFunctorIdddZZZNS0_16fmod_kernel_cudaERNS_18TensorIteratorBaseEENKUlvE0_clEvENKUlvE_clEvEUlddE_EESt5arrayIPcLm2EEEEviT0_T1_:
	.zero		392


//--------------------- .nv.constant0._ZN2at6native29vectorized_elementwise_kernelILi4ENS0_13AUnaryFunctorIdddZZZNS0_16fmod_kernel_cudaERNS_18TensorIteratorBaseEENKUlvE0_clEvENKUlvE_clEvEUlddE_EESt5arrayIPcLm2EEEEviT0_T1_ --------------------------
	.section	.nv.constant0._ZN2at6native29vectorized_elementwise_kernelILi4ENS0_13AUnaryFunctorIdddZZZNS0_16fmod_kernel_cudaERNS_18TensorIteratorBaseEENKUlvE0_clEvENKUlvE_clEvEUlddE_EESt5arrayIPcLm2EEEEviT0_T1_,"a",@progbits
	.sectionflags	@""
	.align	4
.nv.constant0._ZN2at6native29vectorized_elementwise_kernelILi4ENS0_13AUnaryFunctorIdddZZZNS0_16fmod_kernel_cudaERNS_18TensorIteratorBaseEENKUlvE0_clEvENKUlvE_clEvEUlddE_EESt5arrayIPcLm2EEEEviT0_T1_:
	.zero		392


//--------------------- .nv.constant0._ZN2at6native29vectorized_elementwise_kernelILi8ENS0_13AUnaryFunctorIdddZZZNS0_16fmod_kernel_cudaERNS_18TensorIteratorBaseEENKUlvE0_clEvENKUlvE_clEvEUlddE_EESt5arrayIPcLm2EEEEviT0_T1_ --------------------------
	.section	.nv.constant0._ZN2at6native29vectorized_elementwise_kernelILi8ENS0_13AUnaryFunctorIdddZZZNS0_16fmod_kernel_cudaERNS_18TensorIteratorBaseEENKUlvE0_clEvENKUlvE_clEvEUlddE_EESt5arrayIPcLm2EEEEviT0_T1_,"a",@progbits
	.sectionflags	@""
	.align	4
.nv.constant0._ZN2at6native29vectorized_elementwise_kernelILi8ENS0_13AUnaryFunctorIdddZZZNS0_16fmod_kernel_cudaERNS_18TensorIteratorBaseEENKUlvE0_clEvENKUlvE_clEvEUlddE_EESt5arrayIPcLm2EEEEviT0_T1_:
	.zero		392


//--------------------- .nv.constant0._ZN2at6native18elementwise_kernelILi128ELi4EZNS0_15gpu_kernel_implINS0_13BinaryFunctorIsssZZZNS0_16fmod_kernel_cudaERNS_18TensorIteratorBaseEENKUlvE_clEvENKUlvE3_clEvEUlssE_EEEEvS5_RKT_EUliE_EEviT1_ --------------------------
	.section	.nv.constant0._ZN2at6native18elementwise_kernelILi128ELi4EZNS0_15gpu_kernel_implINS0_13BinaryFunctorIsssZZZNS0_16fmod_kernel_cudaERNS_18TensorIteratorBaseEENKUlvE_clEvENKUlvE3_clEvEUlssE_EEEEvS5_RKT_EUliE_EEviT1_,"a",@progbits
	.sectionflags	@""
	.align	4
.nv.constant0._ZN2at6native18elementwise_kernelILi128ELi4EZNS0_15gpu_kernel_implINS0_13BinaryFunctorIsssZZZNS0_16fmod_kernel_cudaERNS_18TensorIteratorBaseEENKUlvE_clEvENKUlvE3_clEvEUlssE_EEEEvS5_RKT_EUliE_EEviT1_:
	.zero		1008


//--------------------- .nv.constant0._ZN2at6native27unrolled_elementwise_kernelINS0_13BinaryFunctorIsssZZZNS0_16fmod_kernel_cudaERNS_18TensorIteratorBaseEENKUlvE_clEvENKUlvE3_clEvEUlssE_EESt5arrayIPcLm3EELi4E23TrivialOffsetCalculatorILi2EjESC_ILi1EjENS0_6memory12LoadWithCastILi2EEENSF_13StoreWithCastILi1EEEEEviT_T0_T2_T3_T4_T5_ --------------------------
	.section	.nv.constant0._ZN2at6native27unrolled_elementwise_kernelINS0_13BinaryFunctorIsssZZZNS0_16fmod_kernel_cudaERNS_18TensorIteratorBaseEENKUlvE_clEvENKUlvE3_clEvEUlssE_EESt5arrayIPcLm3EELi4E23TrivialOffsetCalculatorILi2EjESC_ILi1EjENS0_6memory12LoadWithCastILi2EEENSF_13StoreWithCastILi1EEEEEviT_T0_T2_T3_T4_T5_,"a",@progbits
	.sectionflags	@""
	.align	4
.nv.constant0._ZN2at6native27unrolled_elementwise_kernelINS0_13BinaryFunctorIsssZZZNS0_16fmod_kernel_cudaERNS_18TensorIteratorBaseEENKUlvE_clEvENKUlvE3_clEvEUlssE_EESt5arrayIPcLm3EELi4E23TrivialOffsetCalculatorILi2EjESC_ILi1EjENS0_6memory12LoadWithCastILi2EEENSF_13StoreWithCastILi1EEEEEviT_T0_T2_T3_T4_T5_:
	.zero		408


//--------------------- .nv.constant0._ZN2at6native18elementwise_kernelILi128ELi4EZNS0_22gpu_kernel_impl_nocastINS0_13BinaryFunctorIsssZZZNS0_16fmod_kernel_cudaERNS_18TensorIteratorBaseEENKUlvE_clEvENKUlvE3_clEvEUlssE_EEEEvS5_RKT_EUliE_EEviT1_ --------------------------
	.section	.nv.constant0._ZN2at6native18elementwise_kernelILi128ELi4EZNS0_22gpu_kernel_impl_nocastINS0_13BinaryFunctorIsssZZZNS0_16fmod_kernel_cudaERNS_18TensorIteratorBaseEENKUlvE_clEvENKUlvE3_clEvEUlssE_EEEEvS5_RKT_EUliE_EEviT1_,"a",@progbits
	.sectionflags	@""
	.align	4
.nv.constant0._ZN2at6native18elementwise_kernelILi128ELi4EZNS0_22gpu_kernel_impl_nocastINS0_13BinaryFunctorIsssZZZNS0_16fmod_kernel_cudaERNS_18TensorIteratorBaseEENKUlvE_clEvENKUlvE3_clEvEUlssE_EEEEvS5_RKT_EUliE_EEviT1_:
	.zero		1008


//--------------------- .nv.constant0._ZN2at6native27unrolled_elementwise_kernelINS0_13BinaryFunctorIsssZZZNS0_16fmod_kernel_cudaERNS_18TensorIteratorBaseEENKUlvE_clEvENKUlvE3_clEvEUlssE_EESt5arrayIPcLm3EELi4E23TrivialOffsetCalculatorILi2EjESC_ILi1EjENS0_6memory15LoadWithoutCastENSF_16StoreWithoutCastEEEviT_T0_T2_T3_T4_T5_ --------------------------
	.section	.nv.constant0._ZN2at6native27unrolled_elementwise_kernelINS0_13BinaryFunctorIsssZZZNS0_16fmod_kernel_cudaERNS_18TensorIteratorBaseEENKUlvE_clEvENKUlvE3_clEvEUlssE_EESt5arrayIPcLm3EELi4E23TrivialOffsetCalculatorILi2EjESC_ILi1EjENS0_6memory15LoadWithoutCastENSF_16StoreWithoutCastEEEviT_T0_T2_T3_T4_T5_,"a",@progbits
	.sectionflags	@""
	.align	4
.nv.constant0._ZN2at6native27unrolled_elementwise_kernelINS0_13BinaryFunctorIsssZZZNS0_16fmod_kernel_cudaERNS_18TensorIteratorBaseEENKUlvE_clEvENKUlvE3_clEvEUlssE_EESt5arrayIPcLm3EELi4E23TrivialOffsetCalculatorILi2EjESC_ILi1EjENS0_6memory15LoadWithoutCastENSF_16StoreWithoutCastEEEviT_T0_T2_T3_T4_T5_:
	.zero		388


//--------------------- .nv.constant0._ZN2at6native29vectorized_elementwise_kernelILi2ENS0_13BinaryFunctorIsssZZZNS0_16fmod_kernel_cudaERNS_18TensorIteratorBaseEENKUlvE_clEvENKUlvE3_clEvEUlssE_EESt5arrayIPcLm3EEEEviT0_T1_ --------------------------
	.section	.nv.constant0._ZN2at6native29vectorized_elementwise_kernelILi2ENS0_13BinaryFunctorIsssZZZNS0_16fmod_kernel_cudaERNS_18TensorIteratorBaseEENKUlvE_clEvENKUlvE3_clEvEUlssE_EESt5arrayIPcLm3EEEEviT0_T1_,"a",@progbits
	.sectionflags	@""
	.align	4
.nv.constant0._ZN2at6native29vectorized_elementwise_kernelILi2ENS0_13BinaryFunctorIsssZZZNS0_16fmod_kernel_cudaERNS_18TensorIteratorBaseEENKUlvE_clEvENKUlvE3_clEvEUlssE_EESt5arrayIPcLm3EEEEviT0_T1_:
	.zero		384


//--------------------- .nv.constant0._ZN2at6native29vectorized_elementwise_kernelILi4ENS0_13BinaryFunctorIsssZZZNS0_16fmod_kernel_cudaERNS_18TensorIteratorBaseEENKUlvE_clEvENKUlvE3_clEvEUlssE_EESt5arrayIPcLm3EEEEviT0_T1_ --------------------------
	.section	.nv.constant0._ZN2at6native29vectorized_elementwise_kernelILi4ENS0_13BinaryFunctorIsssZZZNS0_16fmod_kernel_cudaERNS_18TensorIteratorBaseEENKUlvE_clEvENKUlvE3_clEvEUlssE_EESt5arrayIPcLm3EEEEviT0_T1_,"a",@progbits
	.sectionflags	@""
	.align	4
.nv.constant0._ZN2at6native29vectorized_elementwise_kernelILi4ENS0_13BinaryFunctorIsssZZZNS0_16fmod_kernel_cudaERNS_18TensorIteratorBaseEENKUlvE_clEvENKUlvE3_clEvEUlssE_EESt5arrayIPcLm3EEEEviT0_T1_:
	.zero		384


//--------------------- .nv.constant0._ZN2at6native29vectorized_elementwise_kernelILi8ENS0_13BinaryFunctorIsssZZZNS0_16fmod_kernel_cudaERNS_18TensorIteratorBaseEENKUlvE_clEvENKUlvE3_clEvEUlssE_EESt5arrayIPcLm3EEEEviT0_T1_ --------------------------
	.section	.nv.constant0._ZN2at6native29vectorized_elementwise_kernelILi8ENS0_13BinaryFunctorIsssZZZNS0_16fmod_kernel_cudaERNS_18TensorIteratorBaseEENKUlvE_clEvENKUlvE3_clEvEUlssE_EESt5arrayIPcLm3EEEEviT0_T1_,"a",@progbits
	.sectionflags	@""
	.align	4
.nv.constant0._ZN2at6native29vectorized_elementwise_kernelILi8ENS0_13BinaryFunctorIsssZZZNS0_16fmod_kernel_cudaERNS_18TensorIteratorBaseEENKUlvE_clEvENKUlvE3_clEvEUlssE_EESt5arrayIPcLm3EEEEviT0_T1_:
	.zero		384


//--------------------- .nv.constant0._ZN2at6native18elementwise_kernelILi128ELi4EZNS0_15gpu_kernel_implINS0_13BUnaryFunctorIsssZZZNS0_16fmod_kernel_cudaERNS_18TensorIteratorBaseEENKUlvE_clEvENKUlvE3_clEvEUlssE_EEEEvS5_RKT_EUliE_EEviT1_ --------------------------
	.section	.nv.constant0._ZN2at6native18elementwise_kernelILi128ELi4EZNS0_15gpu_kernel_implINS0_13BUnaryFunctorIsssZZZNS0_16fmod_kernel_cudaERNS_18TensorIteratorBaseEENKUlvE_clEvENKUlvE3_clEvEUlssE_EEEEvS5_RKT_EUliE_EEviT1_,"a",@progbits
	.sectionflags	@""
	.align	4
.nv.constant0._ZN2at6native18elementwise_kernelILi128ELi4EZNS0_15gpu_kernel_implINS0_13BUnaryFunctorIsssZZZNS0_16fmod_kernel_cudaERNS_18TensorIteratorBaseEENKUlvE_clEvENKUlvE3_clEvEUlssE_EEEEvS5_RKT_EUliE_EEviT1_:
	.zero		896


//--------------------- .nv.constant0._ZN2at6native27unrolled_elementwise_kernelINS0_13BUnaryFunctorIsssZZZNS0_16fmod_kernel_cudaERNS_18TensorIteratorBaseEENKUlvE_clEvENKUlvE3_clEvEUlssE_EESt5arrayIPcLm2EELi4E23TrivialOffsetCalculatorILi1EjESD_NS0_6memory12LoadWithCastILi1EEENSE_13StoreWithCastILi1EEEEEviT_T0_T2_T3_T4_T5_ --------------------------
	.section	.nv.constant0._ZN2at6native27unrolled_elementwise_kernelINS0_13BUnaryFunctorIsssZZZNS0_16fmod_kernel_cudaERNS_18TensorIteratorBaseEENKUlvE_clEvENKUlvE3_clEvEUlssE_EESt5arrayIPcLm2EELi4E23TrivialOffsetCalculatorILi1EjESD_NS0_6memory12LoadWithCastILi1EEENSE_13StoreWithCastILi1EEEEEviT_T0_T2_T3_T4_T5_,"a",@progbits
	.sectionflags	@""
	.align	4
.nv.constant0._ZN2at6native27unrolled_elementwise_kernelINS0_13BUnaryFunctorIsssZZZNS0_16fmod_kernel_cudaERNS_18TensorIteratorBaseEENKUlvE_clEvENKUlvE3_clEvEUlssE_EESt5arrayIPcLm2EELi4E23TrivialOffsetCalculatorILi1EjESD_NS0_6memory12LoadWithCastILi1EEENSE_13StoreWithCastILi1EEEEEviT_T0_T2_T3_T4_T5_:
	.zero		396


//--------------------- .nv.constant0._ZN2at6native18elementwise_kernelILi128ELi4EZNS0_22gpu_kernel_impl_nocastINS0_13BUnaryFunctorIsssZZZNS0_16fmod_kernel_cudaERNS_18TensorIteratorBaseEENKUlvE_clEvENKUlvE3_clEvEUlssE_EEEEvS5_RKT_EUliE_EEviT1_ --------------------------
	.section	.nv.constant0._ZN2at6native18elementwise_kernelILi128ELi4EZNS0_22gpu_kernel_impl_nocastINS0_13BUnaryFunctorIsssZZZNS0_16fmod_kernel_cudaERNS_18TensorIteratorBaseEENKUlvE_clEvENKUlvE3_clEvEUlssE_EEEEvS5_RKT_EUliE_EEviT1_,"a",@progbits
	.sectionflags	@""
	.align	4
.nv.constant0._ZN2at6native18elementwise_kernelILi128ELi4EZNS0_22gpu_kernel_impl_nocastINS0_13BUnaryFunctorIsssZZZNS0_16fmod_kernel_cudaERNS_18TensorIteratorBaseEENKUlvE_clEvENKUlvE3_clEvEUlssE_EEEEvS5_RKT_EUliE_EEviT1_:
	.zero		896


//--------------------- .nv.constant0._ZN2at6native27unrolled_elementwise_kernelINS0_13BUnaryFunctorIsssZZZNS0_16fmod_kernel_cudaERNS_18TensorIteratorBaseEENKUlvE_clEvENKUlvE3_clEvEUlssE_EESt5arrayIPcLm2EELi4E23TrivialOffsetCalculatorILi1EjESD_NS0_6memory15LoadWithoutCastENSE_16StoreWithoutCastEEEviT_T0_T2_T3_T4_T5_ --------------------------
	.section	.nv.constant0._ZN2at6native27unrolled_elementwise_kernelINS0_13BUnaryFunctorIsssZZZNS0_16fmod_kernel_cudaERNS_18TensorIteratorBaseEENKUlvE_clEvENKUlvE3_clEvEUlssE_EESt5arrayIPcLm2EELi4E23TrivialOffsetCalculatorILi1EjESD_NS0_6memory15LoadWithoutCastENSE_16StoreWithoutCastEEEviT_T0_T2_T3_T4_T5_,"a",@progbits
	.sectionflags	@""
	.align	4
.nv.constant0._ZN2at6native27unrolled_elementwise_kernelINS0_13BUnaryFunctorIsssZZZNS0_16fmod_kernel_cudaERNS_18TensorIteratorBaseEENKUlvE_clEvENKUlvE3_clEvEUlssE_EESt5arrayIPcLm2EELi4E23TrivialOffsetCalculatorILi1EjESD_NS0_6memory15LoadWithoutCastENSE_16StoreWithoutCastEEEviT_T0_T2_T3_T4_T5_:
	.zero		380


//--------------------- .nv.constant0._ZN2at6native29vectorized_elementwise_kernelILi2ENS0_13BUnaryFunctorIsssZZZNS0_16fmod_kernel_cudaERNS_18TensorIteratorBaseEENKUlvE_clEvENKUlvE3_clEvEUlssE_EESt5arrayIPcLm2EEEEviT0_T1_ --------------------------
	.section	.nv.constant0._ZN2at6native29vectorized_elementwise_kernelILi2ENS0_13BUnaryFunctorIsssZZZNS0_16fmod_kernel_cudaERNS_18TensorIteratorBaseEENKUlvE_clEvENKUlvE3_clEvEUlssE_EESt5arrayIPcLm2EEEEviT0_T1_,"a",@progbits
	.sectionflags	@""
	.align	4
.nv.constant0._ZN2at6native29vectorized_elementwise_kernelILi2ENS0_13BUnaryFunctorIsssZZZNS0_16fmod_kernel_cudaERNS_18TensorIteratorBaseEENKUlvE_clEvENKUlvE3_clEvEUlssE_EESt5arrayIPcLm2EEEEviT0_T1_:
	.zero		376


//--------------------- .nv.constant0._ZN2at6native29vectorized_elementwise_kernelILi4ENS0_13BUnaryFunctorIsssZZZNS0_16fmod_kernel_cudaERNS_18TensorIteratorBaseEENKUlvE_clEvENKUlvE3_clEvEUlssE_EESt5arrayIPcLm2EEEEviT0_T1_ --------------------------
	.section	.nv.constant0._ZN2at6native29vectorized_elementwise_kernelILi4ENS0_13BUnaryFunctorIsssZZZNS0_16fmod_kernel_cudaERNS_18TensorIteratorBaseEENKUlvE_clEvENKUlvE3_clEvEUlssE_EESt5arrayIPcLm2EEEEviT0_T1_,"a",@progbits
	.sectionflags	@""
	.align	4
.nv.constant0._ZN2at6native29vectorized_elementwise_kernelILi4ENS0_13BUnaryFunctorIsssZZZNS0_16fmod_kernel_cudaERNS_18TensorIteratorBaseEENKUlvE_clEvENKUlvE3_clEvEUlssE_EESt5arrayIPcLm2EEEEviT0_T1_:
	.zero		376


//--------------------- .nv.constant0._ZN2at6native29vectorized_elementwise_kernelILi8ENS0_13BUnaryFunctorIsssZZZNS0_16fmod_kernel_cudaERNS_18TensorIteratorBaseEENKUlvE_clEvENKUlvE3_clEvEUlssE_EESt5arrayIPcLm2EEEEviT0_T1_ --------------------------
	.section	.nv.constant0._ZN2at6native29vectorized_elementwise_kernelILi8ENS0_13BUnaryFunctorIsssZZZNS0_16fmod_kernel_cudaERNS_18TensorIteratorBaseEENKUlvE_clEvENKUlvE3_clEvEUlssE_EESt5arrayIPcLm2EEEEviT0_T1_,"a",@progbits
	.sectionflags	@""
	.align	4
.nv.constant0._ZN2at6native29vectorized_elementwise_kernelILi8ENS0_13BUnaryFunctorIsssZZZNS0_16fmod_kernel_cudaERNS_18TensorIteratorBaseEENKUlvE_clEvENKUlvE3_clEvEUlssE_EESt5arrayIPcLm2EEEEviT0_T1_:
	.zero		376


//--------------------- .nv.constant0._ZN2at6native18elementwise_kernelILi128ELi4EZNS0_15gpu_kernel_implINS0_13AUnaryFunctorIsssZZZNS0_16fmod_kernel_cudaERNS_18TensorIteratorBaseEENKUlvE_clEvENKUlvE3_clEvEUlssE_EEEEvS5_RKT_EUliE_EEviT1_ --------------------------
	.section	.nv.constant0._ZN2at6native18elementwise_kernelILi128ELi4EZNS0_15gpu_kernel_implINS0_13AUnaryFunctorIsssZZZNS0_16fmod_kernel_cudaERNS_18TensorIteratorBaseEENKUlvE_clEvENKUlvE3_clEvEUlssE_EEEEvS5_RKT_EUliE_EEviT1_,"a",@progbits
	.sectionflags	@""
	.align	4
.nv.constant0._ZN2at6native18elementwise_kernelILi128ELi4EZNS0_15gpu_kernel_implINS0_13AUnaryFunctorIsssZZZNS0_16fmod_kernel_cudaERNS_18TensorIteratorBaseEENKUlvE_clEvENKUlvE3_clEvEUlssE_EEEEvS5_RKT_EUliE_EEviT1_:
	.zero		896


//--------------------- .nv.constant0._ZN2at6native27unrolled_elementwise_kernelINS0_13AUnaryFunctorIsssZZZNS0_16fmod_kernel_cudaERNS_18TensorIteratorBaseEENKUlvE_clEvENKUlvE3_clEvEUlssE_EESt5arrayIPcLm2EELi4E23TrivialOffsetCalculatorILi1EjESD_NS0_6memory12LoadWithCastILi1EEENSE_13StoreWithCastILi1EEEEEviT_T0_T2_T3_T4_T5_ --------------------------
	.section	.nv.constant0._ZN2at6native27unrolled_elementwise_kernelINS0_13AUnaryFunctorIsssZZZNS0_16fmod_kernel_cudaERNS_18TensorIteratorBaseEENKUlvE_clEvENKUlvE3_clEvEUlssE_EESt5arrayIPcLm2EELi4E23TrivialOffsetCalculatorILi1EjESD_NS0_6memory12LoadWithCastILi1EEENSE_13StoreWithCastILi1EEEEEviT_T0_T2_T3_T4_T5_,"a",@progbits
	.sectionflags	@""
	.align	4
.nv.constant0._ZN2at6native27unrolled_elementwise_kernelINS0_13AUnaryFunctorIsssZZZNS0_16fmod_kernel_cudaERNS_18TensorIteratorBaseEENKUlvE_clEvENKUlvE3_clEvEUlssE_EESt5arrayIPcLm2EELi4E23TrivialOffsetCalculatorILi1EjESD_NS0_6memory12LoadWithCastILi1EEENSE_13StoreWithCastILi1EEEEEviT_T0_T2_T3_T4_T5_:
	.zero		396


//--------------------- .nv.constant0._ZN2at6native18elementwise_kernelILi128ELi4EZNS0_22gpu_kernel_impl_nocastINS0_13AUnaryFunctorIsssZZZNS0_16fmod_kernel_cudaERNS_18TensorIteratorBaseEENKUlvE_clEvENKUlvE3_clEvEUlssE_EEEEvS5_RKT_EUliE_EEviT1_ --------------------------
	.section	.nv.constant0._ZN2at6native18elementwise_kernelILi128ELi4EZNS0_22gpu_kernel_impl_nocastINS0_13AUnaryFunctorIsssZZZNS0_16fmod_kernel_cudaERNS_18TensorIteratorBaseEENKUlvE_clEvENKUlvE3_clEvEUlssE_EEEEvS5_RKT_EUliE_EEviT1_,"a",@progbits
	.sectionflags	@""
	.align	4
.nv.constant0._ZN2at6native18elementwise_kernelILi128ELi4EZNS0_22gpu_kernel_impl_nocastINS0_13AUnaryFunctorIsssZZZNS0_16fmod_kernel_cudaERNS_18TensorIteratorBaseEENKUlvE_clEvENKUlvE3_clEvEUlssE_EEEEvS5_RKT_EUliE_EEviT1_:
	.zero		896


//--------------------- .nv.constant0._ZN2at6native27unrolled_elementwise_kernelINS0_13AUnaryFunctorIsssZZZNS0_16fmod_kernel_cudaERNS_18TensorIteratorBaseEENKUlvE_clEvENKUlvE3_clEvEUlssE_EESt5arrayIPcLm2EELi4E23TrivialOffsetCalculatorILi1EjESD_NS0_6memory15LoadWithoutCastENSE_16StoreWithoutCastEEEviT_T0_T2_T3_T4_T5_ --------------------------
	.section	.nv.constant0._ZN2at6native27unrolled_elementwise_kernelINS0_13AUnaryFunctorIsssZZZNS0_16fmod_kernel_cudaERNS_18TensorIteratorBaseEENKUlvE_clEvENKUlvE3_clEvEUlssE_EESt5arrayIPcLm2EELi4E23TrivialOffsetCalculatorILi1EjESD_NS0_6memory15LoadWithoutCastENSE_16StoreWithoutCastEEEviT_T0_T2_T3_T4_T5_,"a",@progbits
	.sectionflags	@""
	.align	4
.nv.constant0._ZN2at6native27unrolled_elementwise_kernelINS0_13AUnaryFunctorIsssZZZNS0_16fmod_kernel_cudaERNS_18TensorIteratorBaseEENKUlvE_clEvENKUlvE3_clEvEUlssE_EESt5arrayIPcLm2EELi4E23TrivialOffsetCalculatorILi1EjESD_NS0_6memory15LoadWithoutCastENSE_16StoreWithoutCastEEEviT_T0_T2_T3_T4_T5_:
	.zero		380


//--------------------- .nv.constant0._ZN2at6native29vectorized_elementwise_kernelILi2ENS0_13AUnaryFunctorIsssZZZNS0_16fmod_kernel_cudaERNS_18TensorIteratorBaseEENKUlvE_clEvENKUlvE3_clEvEUlssE_EESt5arrayIPcLm2EEEEviT0_T1_ --------------------------
	.section	.nv.constant0._ZN2at6native29vectorized_elementwise_kernelILi2ENS0_13AUnaryFunctorIsssZZZNS0_16fmod_kernel_cudaERNS_18TensorIteratorBaseEENKUlvE_clEvENKUlvE3_clEvEUlssE_EESt5arrayIPcLm2EEEEviT0_T1_,"a",@progbits
	.sectionflags	@""
	.align	4
.nv.constant0._ZN2at6native29vectorized_elementwise_kernelILi2ENS0_13AUnaryFunctorIsssZZZNS0_16fmod_kernel_cudaERNS_18TensorIteratorBaseEENKUlvE_clEvENKUlvE3_clEvEUlssE_EESt5arrayIPcLm2EEEEviT0_T1_:
	.zero		376


//--------------------- .nv.constant0._ZN2at6native29vectorized_elementwise_kernelILi4ENS0_13AUnaryFunctorIsssZZZNS0_16fmod_kernel_cudaERNS_18TensorIteratorBaseEENKUlvE_clEvENKUlvE3_clEvEUlssE_EESt5arrayIPcLm2EEEEviT0_T1_ --------------------------
	.section	.nv.constant0._ZN2at6native29vectorized_elementwise_kernelILi4ENS0_13AUnaryFunctorIsssZZZNS0_16fmod_kernel_cudaERNS_18TensorIteratorBaseEENKUlvE_clEvENKUlvE3_clEvEUlssE_EESt5arrayIPcLm2EEEEviT0_T1_,"a",@progbits
	.sectionflags	@""
	.align	4
.nv.constant0._ZN2at6native29vectorized_elementwise_kernelILi4ENS0_13AUnaryFunctorIsssZZZNS0_16fmod_kernel_cudaERNS_18TensorIteratorBaseEENKUlvE_clEvENKUlvE3_clEvEUlssE_EESt5arrayIPcLm2EEEEviT0_T1_:
	.zero		376


//--------------------- .nv.constant0._ZN2at6native29vectorized_elementwise_kernelILi8ENS0_13AUnaryFunctorIsssZZZNS0_16fmod_kernel_cudaERNS_18TensorIteratorBaseEENKUlvE_clEvENKUlvE3_clEvEUlssE_EESt5arrayIPcLm2EEEEviT0_T1_ --------------------------
	.section	.nv.constant0._ZN2at6native29vectorized_elementwise_kernelILi8ENS0_13AUnaryFunctorIsssZZZNS0_16fmod_kernel_cudaERNS_18TensorIteratorBaseEENKUlvE_clEvENKUlvE3_clEvEUlssE_EESt5arrayIPcLm2EEEEviT0_T1_,"a",@progbits
	.sectionflags	@""
	.align	4
.nv.constant0._ZN2at6native29vectorized_elementwise_kernelILi8ENS0_13AUnaryFunctorIsssZZZNS0_16fmod_kernel_cudaERNS_18TensorIteratorBaseEENKUlvE_clEvENKUlvE3_clEvEUlssE_EESt5arrayIPcLm2EEEEviT0_T1_:
	.zero		376


//--------------------- .nv.constant0._ZN2at6native18elementwise_kernelILi128ELi4EZNS0_15gpu_kernel_implINS0_13BinaryFunctorIlllZZZNS0_16fmod_kernel_cudaERNS_18TensorIteratorBaseEENKUlvE_clEvENKUlvE2_clEvEUlllE_EEEEvS5_RKT_EUliE_EEviT1_ --------------------------
	.section	.nv.constant0._ZN2at6native18elementwise_kernelILi128ELi4EZNS0_15gpu_kernel_implINS0_13BinaryFunctorIlllZZZNS0_16fmod_kernel_cudaERNS_18TensorIteratorBaseEENKUlvE_clEvENKUlvE2_clEvEUlllE_EEEEvS5_RKT_EUliE_EEviT1_,"a",@progbits
	.sectionflags	@""
	.align	4
.nv.constant0._ZN2at6native18elementwise_kernelILi128ELi4EZNS0_15gpu_kernel_implINS0_13BinaryFunctorIlllZZZNS0_16fmod_kernel_cudaERNS_18TensorIteratorBaseEENKUlvE_clEvENKUlvE2_clEvEUlllE_EEEEvS5_RKT_EUliE_EEviT1_:
	.zero		1008


//--------------------- .nv.constant0._ZN2at6native27unrolled_elementwise_kernelINS0_13BinaryFunctorIlllZZZNS0_16fmod_kernel_cudaERNS_18TensorIteratorBaseEENKUlvE_clEvENKUlvE2_clEvEUlllE_EESt5arrayIPcLm3EELi4E23TrivialOffsetCalculatorILi2EjESC_ILi1EjENS0_6memory12LoadWithCastILi2EEENSF_13StoreWithCastILi1EEEEEviT_T0_T2_T3_T4_T5_ --------------------------
	.section	.nv.constant0._ZN2at6native27unrolled_elementwise_kernelINS0_13BinaryFunctorIlllZZZNS0_16fmod_kernel_cudaERNS_18TensorIteratorBaseEENKUlvE_clEvENKUlvE2_clEvEUlllE_EESt5arrayIPcLm3EELi4E23TrivialOffsetCalculatorILi2EjESC_ILi1EjENS0_6memory12LoadWithCastILi2EEENSF_13StoreWithCastILi1EEEEEviT_T0_T2_T3_T4_T5_,"a",@progbits
	.sectionflags	@""
	.align	4
.nv.constant0._ZN2at6native27unrolled_elementwise_kernelINS0_13BinaryFunctorIlllZZZNS0_16fmod_kernel_cudaERNS_18TensorIteratorBaseEENKUlvE_clEvENKUlvE2_clEvEUlllE_EESt5arrayIPcLm3EELi4E23TrivialOffsetCalculatorILi2EjESC_ILi1EjENS0_6memory12LoadWithCastILi2EEENSF_13StoreWithCastILi1EEEEEviT_T0_T2_T3_T4_T5_:
	.zero		408


//--------------------- .nv.constant0._ZN2at6native18elementwise_kernelILi128ELi2EZNS0_22gpu_kernel_impl_nocastINS0_13BinaryFunctorIlllZZZNS0_16fmod_kernel_cudaERNS_18TensorIteratorBaseEENKUlvE_clEvENKUlvE2_clEvEUlllE_EEEEvS5_RKT_EUliE_EEviT1_ --------------------------
	.section	.nv.constant0._ZN2at6native18elementwise_kernelILi128ELi2EZNS0_22gpu_kernel_impl_nocastINS0_13BinaryFunctorIlllZZZNS0_16fmod_kernel_cudaERNS_18TensorIteratorBaseEENKUlvE_clEvENKUlvE2_clEvEUlllE_EEEEvS5_RKT_EUliE_EEviT1_,"a",@progbits
	.sectionflags	@""
	.align	4
.nv.constant0._ZN2at6native18elementwise_kernelILi128ELi2EZNS0_22gpu_kernel_impl_nocastINS0_13BinaryFunctorIlllZZZNS0_16fmod_kernel_cudaERNS_18TensorIteratorBaseEENKUlvE_clEvENKUlvE2_clEvEUlllE_EEEEvS5_RKT_EUliE_EEviT1_:
	.zero		1008


//--------------------- .nv.constant0._ZN2at6native27unrolled_elementwise_kernelINS0_13BinaryFunctorIlllZZZNS0_16fmod_kernel_cudaERNS_18TensorIteratorBaseEENKUlvE_clEvENKUlvE2_clEvEUlllE_EESt5arrayIPcLm3EELi4E23TrivialOffsetCalculatorILi2EjESC_ILi1EjENS0_6memory15LoadWithoutCastENSF_16StoreWithoutCastEEEviT_T0_T2_T3_T4_T5_ --------------------------
	.section	.nv.constant0._ZN2at6native27unrolled_elementwise_kernelINS0_13BinaryFunctorIlllZZZNS0_16fmod_kernel_cudaERNS_18TensorIteratorBaseEENKUlvE_clEvENKUlvE2_clEvEUlllE_EESt5arrayIPcLm3EELi4E23TrivialOffsetCalculatorILi2EjESC_ILi1EjENS0_6memory15LoadWithoutCastENSF_16StoreWithoutCastEEEviT_T0_T2_T3_T4_T5_,"a",@progbits
	.sectionflags	@""
	.align	4
.nv.constant0._ZN2at6native27unrolled_elementwise_kernelINS0_13BinaryFunctorIlllZZZNS0_16fmod_kernel_cudaERNS_18TensorIteratorBaseEENKUlvE_clEvENKUlvE2_clEvEUlllE_EESt5arrayIPcLm3EELi4E23TrivialOffsetCalculatorILi2EjESC_ILi1EjENS0_6memory15LoadWithoutCastENSF_16StoreWithoutCastEEEviT_T0_T2_T3_T4_T5_:
	.zero		388


//--------------------- .nv.constant0._ZN2at6native29vectorized_elementwise_kernelILi2ENS0_13BinaryFunctorIlllZZZNS0_16fmod_kernel_cudaERNS_18TensorIteratorBaseEENKUlvE_clEvENKUlvE2_clEvEUlllE_EESt5arrayIPcLm3EEEEviT0_T1_ --------------------------
	.section	.nv.constant0._ZN2at6native29vectorized_elementwise_kernelILi2ENS0_13BinaryFunctorIlllZZZNS0_16fmod_kernel_cudaERNS_18TensorIteratorBaseEENKUlvE_clEvENKUlvE2_clEvEUlllE_EESt5arrayIPcLm3EEEEviT0_T1_,"a",@progbits
	.sectionflags	@""
	.align	4
.nv.constant0._ZN2at6native29vectorized_elementwise_kernelILi2ENS0_13BinaryFunctorIlllZZZNS0_16fmod_kernel_cudaERNS_18TensorIteratorBaseEENKUlvE_clEvENKUlvE2_clEvEUlllE_EESt5arrayIPcLm3EEEEviT0_T1_:
	.zero		384


//--------------------- .nv.constant0._ZN2at6native29vectorized_elementwise_kernelILi4ENS0_13BinaryFunctorIlllZZZNS0_16fmod_kernel_cudaERNS_18TensorIteratorBaseEENKUlvE_clEvENKUlvE2_clEvEUlllE_EESt5arrayIPcLm3EEEEviT0_T1_ --------------------------
	.section	.nv.constant0._ZN2at6native29vectorized_elementwise_kernelILi4ENS0_13BinaryFunctorIlllZZZNS0_16fmod_kernel_cudaERNS_18TensorIteratorBaseEENKUlvE_clEvENKUlvE2_clEvEUlllE_EESt5arrayIPcLm3EEEEviT0_T1_,"a",@progbits
	.sectionflags	@""
	.align	4
.nv.constant0._ZN2at6native29vectorized_elementwise_kernelILi4ENS0_13BinaryFunctorIlllZZZNS0_16fmod_kernel_cudaERNS_18TensorIteratorBaseEENKUlvE_clEvENKUlvE2_clEvEUlllE_EESt5arrayIPcLm3EEEEviT0_T1_:
	.zero		384


//--------------------- .nv.constant0._ZN2at6native29vectorized_elementwise_kernelILi8ENS0_13BinaryFunctorIlllZZZNS0_16fmod_kernel_cudaERNS_18TensorIteratorBaseEENKUlvE_clEvENKUlvE2_clEvEUlllE_EESt5arrayIPcLm3EEEEviT0_T1_ --------------------------
	.section	.nv.constant0._ZN2at6native29vectorized_elementwise_kernelILi8ENS0_13BinaryFunctorIlllZZZNS0_16fmod_kernel_cudaERNS_18TensorIteratorBaseEENKUlvE_clEvENKUlvE2_clEvEUlllE_EESt5arrayIPcLm3EEEEviT0_T1_,"a",@progbits
	.sectionflags	@""
	.align	4
.nv.constant0._ZN2at6native29vectorized_elementwise_kernelILi8ENS0_13BinaryFunctorIlllZZZNS0_16fmod_kernel_cudaERNS_18TensorIteratorBaseEENKUlvE_clEvENKUlvE2_clEvEUlllE_EESt5arrayIPcLm3EEEEviT0_T1_:
	.zero		384


//--------------------- .nv.constant0._ZN2at6native18elementwise_kernelILi128ELi4EZNS0_15gpu_kernel_implINS0_13BUnaryFunctorIlllZZZNS0_16fmod_kernel_cudaERNS_18TensorIteratorBaseEENKUlvE_clEvENKUlvE2_clEvEUlllE_EEEEvS5_RKT_EUliE_EEviT1_ --------------------------
	.section	.nv.constant0._ZN2at6native18elementwise_kernelILi128ELi4EZNS0_15gpu_kernel_implINS0_13BUnaryFunctorIlllZZZNS0_16fmod_kernel_cudaERNS_18TensorIteratorBaseEENKUlvE_clEvENKUlvE2_clEvEUlllE_EEEEvS5_RKT_EUliE_EEviT1_,"a",@progbits
	.sectionflags	@""
	.align	4
.nv.constant0._ZN2at6native18elementwise_kernelILi128ELi4EZNS0_15gpu_kernel_implINS0_13BUnaryFunctorIlllZZZNS0_16fmod_kernel_cudaERNS_18TensorIteratorBaseEENKUlvE_clEvENKUlvE2_clEvEUlllE_EEEEvS5_RKT_EUliE_EEviT1_:
	.zero		912


//--------------------- .nv.constant0._ZN2at6native27unrolled_elementwise_kernelINS0_13BUnaryFunctorIlllZZZNS0_16fmod_kernel_cudaERNS_18TensorIteratorBaseEENKUlvE_clEvENKUlvE2_clEvEUlllE_EESt5arrayIPcLm2EELi4E23TrivialOffsetCalculatorILi1EjESD_NS0_6memory12LoadWithCastILi1EEENSE_13StoreWithCastILi1EEEEEviT_T0_T2_T3_T4_T5_ --------------------------
	.section	.nv.constant0._ZN2at6native27unrolled_elementwise_kernelINS0_13BUnaryFunctorIlllZZZNS0_16fmod_kernel_cudaERNS_18TensorIteratorBaseEENKUlvE_clEvENKUlvE2_clEvEUlllE_EESt5arrayIPcLm2EELi4E23TrivialOffsetCalculatorILi1EjESD_NS0_6memory12LoadWithCastILi1EEENSE_13StoreWithCastILi1EEEEEviT_T0_T2_T3_T4_T5_,"a",@progbits
	.sectionflags	@""
	.align	4
.nv.constant0._ZN2at6native27unrolled_elementwise_kernelINS0_13BUnaryFunctorIlllZZZNS0_16fmod_kernel_cudaERNS_18TensorIteratorBaseEENKUlvE_clEvENKUlvE2_clEvEUlllE_EESt5arrayIPcLm2EELi4E23TrivialOffsetCalculatorILi1EjESD_NS0_6memory12LoadWithCastILi1EEENSE_13StoreWithCastILi1EEEEEviT_T0_T2_T3_T4_T5_:
	.zero		412


//--------------------- .nv.constant0._ZN2at6native18elementwise_kernelILi128ELi2EZNS0_22gpu_kernel_impl_nocastINS0_13BUnaryFunctorIlllZZZNS0_16fmod_kernel_cudaERNS_18TensorIteratorBaseEENKUlvE_clEvENKUlvE2_clEvEUlllE_EEEEvS5_RKT_EUliE_EEviT1_ --------------------------
	.section	.nv.constant0._ZN2at6native18elementwise_kernelILi128ELi2EZNS0_22gpu_kernel_impl_nocastINS0_13BUnaryFunctorIlllZZZNS0_16fmod_kernel_cudaERNS_18TensorIteratorBaseEENKUlvE_clEvENKUlvE2_clEvEUlllE_EEEEvS5_RKT_EUliE_EEviT1_,"a",@progbits
	.sectionflags	@""
	.align	4
.nv.constant0._ZN2at6native18elementwise_kernelILi128ELi2EZNS0_22gpu_kernel_impl_nocastINS0_13BUnaryFunctorIlllZZZNS0_16fmod_kernel_cudaERNS_18TensorIteratorBaseEENKUlvE_clEvENKUlvE2_clEvEUlllE_EEEEvS5_RKT_EUliE_EEviT1_:
	.zero		904


//--------------------- .nv.constant0._ZN2at6native27unrolled_elementwise_kernelINS0_13BUnaryFunctorIlllZZZNS0_16fmod_kernel_cudaERNS_18TensorIteratorBaseEENKUlvE_clEvENKUlvE2_clEvEUlllE_EESt5arrayIPcLm2EELi4E23TrivialOffsetCalculatorILi1EjESD_NS0_6memory15LoadWithoutCastENSE_16StoreWithoutCastEEEviT_T0_T2_T3_T4_T5_ --------------------------
	.section	.nv.constant0._ZN2at6native27unrolled_elementwise_kernelINS0_13BUnaryFunctorIlllZZZNS0_16fmod_kernel_cudaERNS_18TensorIteratorBaseEENKUlvE_clEvENKUlvE2_clEvEUlllE_EESt5arrayIPcLm2EELi4E23TrivialOffsetCalculatorILi1EjESD_NS0_6memory15LoadWithoutCastENSE_16StoreWithoutCastEEEviT_T0_T2_T3_T4_T5_,"a",@progbits
	.sectionflags	@""
	.align	4
.nv.constant0._ZN2at6native27unrolled_elementwise_kernelINS0_13BUnaryFunctorIlllZZZNS0_16fmod_kernel_cudaERNS_18TensorIteratorBaseEENKUlvE_clEvENKUlvE2_clEvEUlllE_EESt5arrayIPcLm2EELi4E23TrivialOffsetCalculatorILi1EjESD_NS0_6memory15LoadWithoutCastENSE_16StoreWithoutCastEEEviT_T0_T2_T3_T4_T5_:
	.zero		396


//--------------------- .nv.constant0._ZN2at6native29vectorized_elementwise_kernelILi2ENS0_13BUnaryFunctorIlllZZZNS0_16fmod_kernel_cudaERNS_18TensorIteratorBaseEENKUlvE_clEvENKUlvE2_clEvEUlllE_EESt5arrayIPcLm2EEEEviT0_T1_ --------------------------
	.section	.nv.constant0._ZN2at6native29vectorized_elementwise_kernelILi2ENS0_13BUnaryFunctorIlllZZZNS0_16fmod_kernel_cudaERNS_18TensorIteratorBaseEENKUlvE_clEvENKUlvE2_clEvEUlllE_EESt5arrayIPcLm2EEEEviT0_T1_,"a",@progbits
	.sectionflags	@""
	.align	4
.nv.constant0._ZN2at6native29vectorized_elementwise_kernelILi2ENS0_13BUnaryFunctorIlllZZZNS0_16fmod_kernel_cudaERNS_18TensorIteratorBaseEENKUlvE_clEvENKUlvE2_clEvEUlllE_EESt5arrayIPcLm2EEEEviT0_T1_:
	.zero		392


//--------------------- .nv.constant0._ZN2at6native29vectorized_elementwise_kernelILi4ENS0_13BUnaryFunctorIlllZZZNS0_16fmod_kernel_cudaERNS_18TensorIteratorBaseEENKUlvE_clEvENKUlvE2_clEvEUlllE_EESt5arrayIPcLm2EEEEviT0_T1_ --------------------------
	.section	.nv.constant0._ZN2at6native29vectorized_elementwise_kernelILi4ENS0_13BUnaryFunctorIlllZZZNS0_16fmod_kernel_cudaERNS_18TensorIteratorBaseEENKUlvE_clEvENKUlvE2_clEvEUlllE_EESt5arrayIPcLm2EEEEviT0_T1_,"a",@progbits
	.sectionflags	@""
	.align	4
.nv.constant0._ZN2at6native29vectorized_elementwise_kernelILi4ENS0_13BUnaryFunctorIlllZZZNS0_16fmod_kernel_cudaERNS_18TensorIteratorBaseEENKUlvE_clEvENKUlvE2_clEvEUlllE_EESt5arrayIPcLm2EEEEviT0_T1_:
	.zero		392


//--------------------- .nv.constant0._ZN2at6native29vectorized_elementwise_kernelILi8ENS0_13BUnaryFunctorIlllZZZNS0_16fmod_kernel_cudaERNS_18TensorIteratorBaseEENKUlvE_clEvENKUlvE2_clEvEUlllE_EESt5arrayIPcLm2EEEEviT0_T1_ --------------------------
	.section	.nv.constant0._ZN2at6native29vectorized_elementwise_kernelILi8ENS0_13BUnaryFunctorIlllZZZNS0_16fmod_kernel_cudaERNS_18TensorIteratorBaseEENKUlvE_clEvENKUlvE2_clEvEUlllE_EESt5arrayIPcLm2EEEEviT0_T1_,"a",@progbits
	.sectionflags	@""
	.align	4
.nv.constant0._ZN2at6native29vectorized_elementwise_kernelILi8ENS0_13BUnaryFunctorIlllZZZNS0_16fmod_kernel_cudaERNS_18TensorIteratorBaseEENKUlvE_clEvENKUlvE2_clEvEUlllE_EESt5arrayIPcLm2EEEEviT0_T1_:
	.zero		392


//--------------------- .nv.constant0._ZN2at6native18elementwise_kernelILi128ELi4EZNS0_15gpu_kernel_implINS0_13AUnaryFunctorIlllZZZNS0_16fmod_kernel_cudaERNS_18TensorIteratorBaseEENKUlvE_clEvENKUlvE2_clEvEUlllE_EEEEvS5_RKT_EUliE_EEviT1_ --------------------------
	.section	.nv.constant0._ZN2at6native18elementwise_kernelILi128ELi4EZNS0_15gpu_kernel_implINS0_13AUnaryFunctorIlllZZZNS0_16fmod_kernel_cudaERNS_18TensorIteratorBaseEENKUlvE_clEvENKUlvE2_clEvEUlllE_EEEEvS5_RKT_EUliE_EEviT1_,"a",@progbits
	.sectionflags	@""
	.align	4
.nv.constant0._ZN2at6native18elementwise_kernelILi128ELi4EZNS0_15gpu_kernel_implINS0_13AUnaryFunctorIlllZZZNS0_16fmod_kernel_cudaERNS_18TensorIteratorBaseEENKUlvE_clEvENKUlvE2_clEvEUlllE_EEEEvS5_RKT_EUliE_EEviT1_:
	.zero		912


//--------------------- .nv.constant0._ZN2at6native27unrolled_elementwise_kernelINS0_13AUnaryFunctorIlllZZZNS0_16fmod_kernel_cudaERNS_18TensorIteratorBaseEENKUlvE_clEvENKUlvE2_clEvEUlllE_EESt5arrayIPcLm2EELi4E23TrivialOffsetCalculatorILi1EjESD_NS0_6memory12LoadWithCastILi1EEENSE_13StoreWithCastILi1EEEEEviT_T0_T2_T3_T4_T5_ --------------------------
	.section	.nv.constant0._ZN2at6native27unrolled_elementwise_kernelINS0_13AUnaryFunctorIlllZZZNS0_16fmod_kernel_cudaERNS_18TensorIteratorBaseEENKUlvE_clEvENKUlvE2_clEvEUlllE_EESt5arrayIPcLm2EELi4E23TrivialOffsetCalculatorILi1EjESD_NS0_6memory12LoadWithCastILi1EEENSE_13StoreWithCastILi1EEEEEviT_T0_T2_T3_T4_T5_,"a",@progbits
	.sectionflags	@""
	.align	4
.nv.constant0._ZN2at6native27unrolled_elementwise_kernelINS0_13AUnaryFunctorIlllZZZNS0_16fmod_kernel_cudaERNS_18TensorIteratorBaseEENKUlvE_clEvENKUlvE2_clEvEUlllE_EESt5arrayIPcLm2EELi4E23TrivialOffsetCalculatorILi1EjESD_NS0_6memory12LoadWithCastILi1EEENSE_13StoreWithCastILi1EEEEEviT_T0_T2_T3_T4_T5_:
	.zero		412


//--------------------- .nv.constant0._ZN2at6native18elementwise_kernelILi128ELi2EZNS0_22gpu_kernel_impl_nocastINS0_13AUnaryFunctorIlllZZZNS0_16fmod_kernel_cudaERNS_18TensorIteratorBaseEENKUlvE_clEvENKUlvE2_clEvEUlllE_EEEEvS5_RKT_EUliE_EEviT1_ --------------------------
	.section	.nv.constant0._ZN2at6native18elementwise_kernelILi128ELi2EZNS0_22gpu_kernel_impl_nocastINS0_13AUnaryFunctorIlllZZZNS0_16fmod_kernel_cudaERNS_18TensorIteratorBaseEENKUlvE_clEvENKUlvE2_clEvEUlllE_EEEEvS5_RKT_EUliE_EEviT1_,"a",@progbits
	.sectionflags	@""
	.align	4
.nv.constant0._ZN2at6native18elementwise_kernelILi128ELi2EZNS0_22gpu_kernel_impl_nocastINS0_13AUnaryFunctorIlllZZZNS0_16fmod_kernel_cudaERNS_18TensorIteratorBaseEENKUlvE_clEvENKUlvE2_clEvEUlllE_EEEEvS5_RKT_EUliE_EEviT1_:
	.zero		904


//--------------------- .nv.constant0._ZN2at6native27unrolled_elementwise_kernelINS0_13AUnaryFunctorIlllZZZNS0_16fmod_kernel_cudaERNS_18TensorIteratorBaseEENKUlvE_clEvENKUlvE2_clEvEUlllE_EESt5arrayIPcLm2EELi4E23TrivialOffsetCalculatorILi1EjESD_NS0_6memory15LoadWithoutCastENSE_16StoreWithoutCastEEEviT_T0_T2_T3_T4_T5_ --------------------------
	.section	.nv.constant0._ZN2at6native27unrolled_elementwise_kernelINS0_13AUnaryFunctorIlllZZZNS0_16fmod_kernel_cudaERNS_18TensorIteratorBaseEENKUlvE_clEvENKUlvE2_clEvEUlllE_EESt5arrayIPcLm2EELi4E23TrivialOffsetCalculatorILi1EjESD_NS0_6memory15LoadWithoutCastENSE_16StoreWithoutCastEEEviT_T0_T2_T3_T4_T5_,"a",@progbits
	.sectionflags	@""
	.align	4
.nv.constant0._ZN2at6native27unrolled_elementwise_kernelINS0_13AUnaryFunctorIlllZZZNS0_16fmod_kernel_cudaERNS_18TensorIteratorBaseEENKUlvE_clEvENKUlvE2_clEvEUlllE_EESt5arrayIPcLm2EELi4E23TrivialOffsetCalculatorILi1EjESD_NS0_6memory15LoadWithoutCastENSE_16StoreWithoutCastEEEviT_T0_T2_T3_T4_T5_:
	.zero		396


//--------------------- .nv.constant0._ZN2at6native29vectorized_elementwise_kernelILi2ENS0_13AUnaryFunctorIlllZZZNS0_16fmod_kernel_cudaERNS_18TensorIteratorBaseEENKUlvE_clEvENKUlvE2_clEvEUlllE_EESt5arrayIPcLm2EEEEviT0_T1_ --------------------------
	.section	.nv.constant0._ZN2at6native29vectorized_elementwise_kernelILi2ENS0_13AUnaryFunctorIlllZZZNS0_16fmod_kernel_cudaERNS_18TensorIteratorBaseEENKUlvE_clEvENKUlvE2_clEvEUlllE_EESt5arrayIPcLm2EEEEviT0_T1_,"a",@progbits
	.sectionflags	@""
	.align	4
.nv.constant0._ZN2at6native29vectorized_elementwise_kernelILi2ENS0_13AUnaryFunctorIlllZZZNS0_16fmod_kernel_cudaERNS_18TensorIteratorBaseEENKUlvE_clEvENKUlvE2_clEvEUlllE_EESt5arrayIPcLm2EEEEviT0_T1_:
	.zero		392


//--------------------- .nv.constant0._ZN2at6native29vectorized_elementwise_kernelILi4ENS0_13AUnaryFunctorIlllZZZNS0_16fmod_kernel_cudaERNS_18TensorIteratorBaseEENKUlvE_clEvENKUlvE2_clEvEUlllE_EESt5arrayIPcLm2EEEEviT0_T1_ --------------------------
	.section	.nv.constant0._ZN2at6native29vectorized_elementwise_kernelILi4ENS0_13AUnaryFunctorIlllZZZNS0_16fmod_kernel_cudaERNS_18TensorIteratorBaseEENKUlvE_clEvENKUlvE2_clEvEUlllE_EESt5arrayIPcLm2EEEEviT0_T1_,"a",@progbits
	.sectionflags	@""
	.align	4
.nv.constant0._ZN2at6native29vectorized_elementwise_kernelILi4ENS0_13AUnaryFunctorIlllZZZNS0_16fmod_kernel_cudaERNS_18TensorIteratorBaseEENKUlvE_clEvENKUlvE2_clEvEUlllE_EESt5arrayIPcLm2EEEEviT0_T1_:
	.zero		392


//--------------------- .nv.constant0._ZN2at6native29vectorized_elementwise_kernelILi8ENS0_13AUnaryFunctorIlllZZZNS0_16fmod_kernel_cudaERNS_18TensorIteratorBaseEENKUlvE_clEvENKUlvE2_clEvEUlllE_EESt5arrayIPcLm2EEEEviT0_T1_ --------------------------
	.section	.nv.constant0._ZN2at6native29vectorized_elementwise_kernelILi8ENS0_13AUnaryFunctorIlllZZZNS0_16fmod_kernel_cudaERNS_18TensorIteratorBaseEENKUlvE_clEvENKUlvE2_clEvEUlllE_EESt5arrayIPcLm2EEEEviT0_T1_,"a",@progbits
	.sectionflags	@""
	.align	4
.nv.constant0._ZN2at6native29vectorized_elementwise_kernelILi8ENS0_13AUnaryFunctorIlllZZZNS0_16fmod_kernel_cudaERNS_18TensorIteratorBaseEENKUlvE_clEvENKUlvE2_clEvEUlllE_EESt5arrayIPcLm2EEEEviT0_T1_:
	.zero		392


//--------------------- .nv.constant0._ZN2at6native18elementwise_kernelILi128ELi4EZNS0_15gpu_kernel_implINS0_13BinaryFunctorIiiiZZZNS0_16fmod_kernel_cudaERNS_18TensorIteratorBaseEENKUlvE_clEvENKUlvE1_clEvEUliiE_EEEEvS5_RKT_EUliE_EEviT1_ --------------------------
	.section	.nv.constant0._ZN2at6native18elementwise_kernelILi128ELi4EZNS0_15gpu_kernel_implINS0_13BinaryFunctorIiiiZZZNS0_16fmod_kernel_cudaERNS_18TensorIteratorBaseEENKUlvE_clEvENKUlvE1_clEvEUliiE_EEEEvS5_RKT_EUliE_EEviT1_,"a",@progbits
	.sectionflags	@""
	.align	4
.nv.constant0._ZN2at6native18elementwise_kernelILi128ELi4EZNS0_15gpu_kernel_implINS0_13BinaryFunctorIiiiZZZNS0_16fmod_kernel_cudaERNS_18TensorIteratorBaseEENKUlvE_clEvENKUlvE1_clEvEUliiE_EEEEvS5_RKT_EUliE_EEviT1_:
	.zero		1008


//--------------------- .nv.constant0._ZN2at6native27unrolled_elementwise_kernelINS0_13BinaryFunctorIiiiZZZNS0_16fmod_kernel_cudaERNS_18TensorIteratorBaseEENKUlvE_clEvENKUlvE1_clEvEUliiE_EESt5arrayIPcLm3EELi4E23TrivialOffsetCalculatorILi2EjESC_ILi1EjENS0_6memory12LoadWithCastILi2EEENSF_13StoreWithCastILi1EEEEEviT_T0_T2_T3_T4_T5_ --------------------------
	.section	.nv.constant0._ZN2at6native27unrolled_elementwise_kernelINS0_13BinaryFunctorIiiiZZZNS0_16fmod_kernel_cudaERNS_18TensorIteratorBaseEENKUlvE_clEvENKUlvE1_clEvEUliiE_EESt5arrayIPcLm3EELi4E23TrivialOffsetCalculatorILi2EjESC_ILi1EjENS0_6memory12LoadWithCastILi2EEENSF_13StoreWithCastILi1EEEEEviT_T0_T2_T3_T4_T5_,"a",@progbits
	.sectionflags	@""
	.align	4
.nv.constant0._ZN2at6native27unrolled_elementwise_kernelINS0_13BinaryFunctorIiiiZZZNS0_16fmod_kernel_cudaERNS_18TensorIteratorBaseEENKUlvE_clEvENKUlvE1_clEvEUliiE_EESt5arrayIPcLm3EELi4E23TrivialOffsetCalculatorILi2EjESC_ILi1EjENS0_6memory12LoadWithCastILi2EEENSF_13StoreWithCastILi1EEEEEviT_T0_T2_T3_T4_T5_:
	.zero		408


//--------------------- .nv.constant0._ZN2at6native18elementwise_kernelILi128ELi2EZNS0_22gpu_kernel_impl_nocastINS0_13BinaryFunctorIiiiZZZNS0_16fmod_kernel_cudaERNS_18TensorIteratorBaseEENKUlvE_clEvENKUlvE1_clEvEUliiE_EEEEvS5_RKT_EUliE_EEviT1_ --------------------------
	.section	.nv.constant0._ZN2at6native18elementwise_kernelILi128ELi2EZNS0_22gpu_kernel_impl_nocastINS0_13BinaryFunctorIiiiZZZNS0_16fmod_kernel_cudaERNS_18TensorIteratorBaseEENKUlvE_clEvENKUlvE1_clEvEUliiE_EEEEvS5_RKT_EUliE_EEviT1_,"a",@progbits
	.sectionflags	@""
	.align	4
.nv.constant0._ZN2at6native18elementwise_kernelILi128ELi2EZNS0_22gpu_kernel_impl_nocastINS0_13BinaryFunctorIiiiZZZNS0_16fmod_kernel_cudaERNS_18TensorIteratorBaseEENKUlvE_clEvENKUlvE1_clEvEUliiE_EEEEvS5_RKT_EUliE_EEviT1_:
	.zero		1008


//--------------------- .nv.constant0._ZN2at6native27unrolled_elementwise_kernelINS0_13BinaryFunctorIiiiZZZNS0_16fmod_kernel_cudaERNS_18TensorIteratorBaseEENKUlvE_clEvENKUlvE1_clEvEUliiE_EESt5arrayIPcLm3EELi4E23TrivialOffsetCalculatorILi2EjESC_ILi1EjENS0_6memory15LoadWithoutCastENSF_16StoreWithoutCastEEEviT_T0_T2_T3_T4_T5_ --------------------------
	.section	.nv.constant0._ZN2at6native27unrolled_elementwise_kernelINS0_13BinaryFunctorIiiiZZZNS0_16fmod_kernel_cudaERNS_18TensorIteratorBaseEENKUlvE_clEvENKUlvE1_clEvEUliiE_EESt5arrayIPcLm3EELi4E23TrivialOffsetCalculatorILi2EjESC_ILi1EjENS0_6memory15LoadWithoutCastENSF_16StoreWithoutCastEEEviT_T0_T2_T3_T4_T5_,"a",@progbits
	.sectionflags	@""
	.align	4
.nv.constant0._ZN2at6native27unrolled_elementwise_kernelINS0_13BinaryFunctorIiiiZZZNS0_16fmod_kernel_cudaERNS_18TensorIteratorBaseEENKUlvE_clEvENKUlvE1_clEvEUliiE_EESt5arrayIPcLm3EELi4E23TrivialOffsetCalculatorILi2EjESC_ILi1EjENS0_6memory15LoadWithoutCastENSF_16StoreWithoutCastEEEviT_T0_T2_T3_T4_T5_:
	.zero		388


//--------------------- .nv.constant0._ZN2at6native29vectorized_elementwise_kernelILi2ENS0_13BinaryFunctorIiiiZZZNS0_16fmod_kernel_cudaERNS_18TensorIteratorBaseEENKUlvE_clEvENKUlvE1_clEvEUliiE_EESt5arrayIPcLm3EEEEviT0_T1_ --------------------------
	.section	.nv.constant0._ZN2at6native29vectorized_elementwise_kernelILi2ENS0_13BinaryFunctorIiiiZZZNS0_16fmod_kernel_cudaERNS_18TensorIteratorBaseEENKUlvE_clEvENKUlvE1_clEvEUliiE_EESt5arrayIPcLm3EEEEviT0_T1_,"a",@progbits
	.sectionflags	@""
	.align	4
.nv.constant0._ZN2at6native29vectorized_elementwise_kernelILi2ENS0_13BinaryFunctorIiiiZZZNS0_16fmod_kernel_cudaERNS_18TensorIteratorBaseEENKUlvE_clEvENKUlvE1_clEvEUliiE_EESt5arrayIPcLm3EEEEviT0_T1_:
	.zero		384


//--------------------- .nv.constant0._ZN2at6native29vectorized_elementwise_kernelILi4ENS0_13BinaryFunctorIiiiZZZNS0_16fmod_kernel_cudaERNS_18TensorIteratorBaseEENKUlvE_clEvENKUlvE1_clEvEUliiE_EESt5arrayIPcLm3EEEEviT0_T1_ --------------------------
	.section	.nv.constant0._ZN2at6native29vectorized_elementwise_kernelILi4ENS0_13BinaryFunctorIiiiZZZNS0_16fmod_kernel_cudaERNS_18TensorIteratorBaseEENKUlvE_clEvENKUlvE1_clEvEUliiE_EESt5arrayIPcLm3EEEEviT0_T1_,"a",@progbits
	.sectionflags	@""
	.align	4
.nv.constant0._ZN2at6native29vectorized_elementwise_kernelILi4ENS0_13BinaryFunctorIiiiZZZNS0_16fmod_kernel_cudaERNS_18TensorIteratorBaseEENKUlvE_clEvENKUlvE1_clEvEUliiE_EESt5arrayIPcLm3EEEEviT0_T1_:
	.zero		384


//--------------------- .nv.constant0._ZN2at6native29vectorized_elementwise_kernelILi8ENS0_13BinaryFunctorIiiiZZZNS0_16fmod_kernel_cudaERNS_18TensorIteratorBaseEENKUlvE_clEvENKUlvE1_clEvEUliiE_EESt5arrayIPcLm3EEEEviT0_T1_ --------------------------
	.section	.nv.constant0._ZN2at6native29vectorized_elementwise_kernelILi8ENS0_13BinaryFunctorIiiiZZZNS0_16fmod_kernel_cudaERNS_18TensorIteratorBaseEENKUlvE_clEvENKUlvE1_clEvEUliiE_EESt5arrayIPcLm3EEEEviT0_T1_,"a",@progbits
	.sectionflags	@""
	.align	4
.nv.constant0._ZN2at6native29vectorized_elementwise_kernelILi8ENS0_13BinaryFunctorIiiiZZZNS0_16fmod_kernel_cudaERNS_18TensorIteratorBaseEENKUlvE_clEvENKUlvE1_clEvEUliiE_EESt5arrayIPcLm3EEEEviT0_T1_:
	.zero		384


//--------------------- .nv.constant0._ZN2at6native18elementwise_kernelILi128ELi4EZNS0_15gpu_kernel_implINS0_13BUnaryFunctorIiiiZZZNS0_16fmod_kernel_cudaERNS_18TensorIteratorBaseEENKUlvE_clEvENKUlvE1_clEvEUliiE_EEEEvS5_RKT_EUliE_EEviT1_ --------------------------
	.section	.nv.constant0._ZN2at6native18elementwise_kernelILi128ELi4EZNS0_15gpu_kernel_implINS0_13BUnaryFunctorIiiiZZZNS0_16fmod_kernel_cudaERNS_18TensorIteratorBaseEENKUlvE_clEvENKUlvE1_clEvEUliiE_EEEEvS5_RKT_EUliE_EEviT1_,"a",@progbits
	.sectionflags	@""
	.align	4
.nv.constant0._ZN2at6native18elementwise_kernelILi128ELi4EZNS0_15gpu_kernel_implINS0_13BUnaryFunctorIiiiZZZNS0_16fmod_kernel_cudaERNS_18TensorIteratorBaseEENKUlvE_clEvENKUlvE1_clEvEUliiE_EEEEvS5_RKT_EUliE_EEviT1_:
	.zero		904


//--------------------- .nv.constant0._ZN2at6native27unrolled_elementwise_kernelINS0_13BUnaryFunctorIiiiZZZNS0_16fmod_kernel_cudaERNS_18TensorIteratorBaseEENKUlvE_clEvENKUlvE1_clEvEUliiE_EESt5arrayIPcLm2EELi4E23TrivialOffsetCalculatorILi1EjESD_NS0_6memory12LoadWithCastILi1EEENSE_13StoreWithCastILi1EEEEEviT_T0_T2_T3_T4_T5_ --------------------------
	.section	.nv.constant0._ZN2at6native27unrolled_elementwise_kernelINS0_13BUnaryFunctorIiiiZZZNS0_16fmod_kernel_cudaERNS_18TensorIteratorBaseEENKUlvE_clEvENKUlvE1_clEvEUliiE_EESt5arrayIPcLm2EELi4E23TrivialOffsetCalculatorILi1EjESD_NS0_6memory12LoadWithCastILi1EEENSE_13StoreWithCastILi1EEEEEviT_T0_T2_T3_T4_T5_,"a",@progbits
	.sectionflags	@""
	.align	4
.nv.constant0._ZN2at6native27unrolled_elementwise_kernelINS0_13BUnaryFunctorIiiiZZZNS0_16fmod_kernel_cudaERNS_18TensorIteratorBaseEENKUlvE_clEvENKUlvE1_clEvEUliiE_EESt5arrayIPcLm2EELi4E23TrivialOffsetCalculatorILi1EjESD_NS0_6memory12LoadWithCastILi1EEENSE_13StoreWithCastILi1EEEEEviT_T0_T2_T3_T4_T5_:
	.zero		404


//--------------------- .nv.constant0._ZN2at6native18elementwise_kernelILi128ELi2EZNS0_22gpu_kernel_impl_nocastINS0_13BUnaryFunctorIiiiZZZNS0_16fmod_kernel_cudaERNS_18TensorIteratorBaseEENKUlvE_clEvENKUlvE1_clEvEUliiE_EEEEvS5_RKT_EUliE_EEviT1_ --------------------------
	.section	.nv.constant0._ZN2at6native18elementwise_kernelILi128ELi2EZNS0_22gpu_kernel_impl_nocastINS0_13BUnaryFunctorIiiiZZZNS0_16fmod_kernel_cudaERNS_18TensorIteratorBaseEENKUlvE_clEvENKUlvE1_clEvEUliiE_EEEEvS5_RKT_EUliE_EEviT1_,"a",@progbits
	.sectionflags	@""
	.align	4
.nv.constant0._ZN2at6native18elementwise_kernelILi128ELi2EZNS0_22gpu_kernel_impl_nocastINS0_13BUnaryFunctorIiiiZZZNS0_16fmod_kernel_cudaERNS_18TensorIteratorBaseEENKUlvE_clEvENKUlvE1_clEvEUliiE_EEEEvS5_RKT_EUliE_EEviT1_:
	.zero		896


//--------------------- .nv.constant0._ZN2at6native27unrolled_elementwise_kernelINS0_13BUnaryFunctorIiiiZZZNS0_16fmod_kernel_cudaERNS_18TensorIteratorBaseEENKUlvE_clEvENKUlvE1_clEvEUliiE_EESt5arrayIPcLm2EELi4E23TrivialOffsetCalculatorILi1EjESD_NS0_6memory15LoadWithoutCastENSE_16StoreWithoutCastEEEviT_T0_T2_T3_T4_T5_ --------------------------
	.section	.nv.constant0._ZN2at6native27unrolled_elementwise_kernelINS0_13BUnaryFunctorIiiiZZZNS0_16fmod_kernel_cudaERNS_18TensorIteratorBaseEENKUlvE_clEvENKUlvE1_clEvEUliiE_EESt5arrayIPcLm2EELi4E23TrivialOffsetCalculatorILi1EjESD_NS0_6memory15LoadWithoutCastENSE_16StoreWithoutCastEEEviT_T0_T2_T3_T4_T5_,"a",@progbits
	.sectionflags	@""
	.align	4
.nv.constant0._ZN2at6native27unrolled_elementwise_kernelINS0_13BUnaryFunctorIiiiZZZNS0_16fmod_kernel_cudaERNS_18TensorIteratorBaseEENKUlvE_clEvENKUlvE1_clEvEUliiE_EESt5arrayIPcLm2EELi4E23TrivialOffsetCalculatorILi1EjESD_NS0_6memory15LoadWithoutCastENSE_16StoreWithoutCastEEEviT_T0_T2_T3_T4_T5_:
	.zero		388


//--------------------- .nv.constant0._ZN2at6native29vectorized_elementwise_kernelILi2ENS0_13BUnaryFunctorIiiiZZZNS0_16fmod_kernel_cudaERNS_18TensorIteratorBaseEENKUlvE_clEvENKUlvE1_clEvEUliiE_EESt5arrayIPcLm2EEEEviT0_T1_ --------------------------
	.section	.nv.constant0._ZN2at6native29vectorized_elementwise_kernelILi2ENS0_13BUnaryFunctorIiiiZZZNS0_16fmod_kernel_cudaERNS_18TensorIteratorBaseEENKUlvE_clEvENKUlvE1_clEvEUliiE_EESt5arrayIPcLm2EEEEviT0_T1_,"a",@progbits
	.sectionflags	@""
	.align	4
.nv.constant0._ZN2at6native29vectorized_elementwise_kernelILi2ENS0_13BUnaryFunctorIiiiZZZNS0_16fmod_kernel_cudaERNS_18TensorIteratorBaseEENKUlvE_clEvENKUlvE1_clEvEUliiE_EESt5arrayIPcLm2EEEEviT0_T1_:
	.zero		384


//--------------------- .nv.constant0._ZN2at6native29vectorized_elementwise_kernelILi4ENS0_13BUnaryFunctorIiiiZZZNS0_16fmod_kernel_cudaERNS_18TensorIteratorBaseEENKUlvE_clEvENKUlvE1_clEvEUliiE_EESt5arrayIPcLm2EEEEviT0_T1_ --------------------------
	.section	.nv.constant0._ZN2at6native29vectorized_elementwise_kernelILi4ENS0_13BUnaryFunctorIiiiZZZNS0_16fmod_kernel_cudaERNS_18TensorIteratorBaseEENKUlvE_clEvENKUlvE1_clEvEUliiE_EESt5arrayIPcLm2EEEEviT0_T1_,"a",@progbits
	.sectionflags	@""
	.align	4
.nv.constant0._ZN2at6native29vectorized_elementwise_kernelILi4ENS0_13BUnaryFunctorIiiiZZZNS0_16fmod_kernel_cudaERNS_18TensorIteratorBaseEENKUlvE_clEvENKUlvE1_clEvEUliiE_EESt5arrayIPcLm2EEEEviT0_T1_:
	.zero		384


//--------------------- .nv.constant0._ZN2at6native29vectorized_elementwise_kernelILi8ENS0_13BUnaryFunctorIiiiZZZNS0_16fmod_kernel_cudaERNS_18TensorIteratorBaseEENKUlvE_clEvENKUlvE1_clEvEUliiE_EESt5arrayIPcLm2EEEEviT0_T1_ --------------------------
	.section	.nv.constant0._ZN2at6native29vectorized_elementwise_kernelILi8ENS0_13BUnaryFunctorIiiiZZZNS0_16fmod_kernel_cudaERNS_18TensorIteratorBaseEENKUlvE_clEvENKUlvE1_clEvEUliiE_EESt5arrayIPcLm2EEEEviT0_T1_,"a",@progbits
	.sectionflags	@""
	.align	4
.nv.constant0._ZN2at6native29vectorized_elementwise_kernelILi8ENS0_13BUnaryFunctorIiiiZZZNS0_16fmod_kernel_cudaERNS_18TensorIteratorBaseEENKUlvE_clEvENKUlvE1_clEvEUliiE_EESt5arrayIPcLm2EEEEviT0_T1_:
	.zero		384


//--------------------- .nv.constant0._ZN2at6native18elementwise_kernelILi128ELi4EZNS0_15gpu_kernel_implINS0_13AUnaryFunctorIiiiZZZNS0_16fmod_kernel_cudaERNS_18TensorIteratorBaseEENKUlvE_clEvENKUlvE1_clEvEUliiE_EEEEvS5_RKT_EUliE_EEviT1_ --------------------------
	.section	.nv.constant0._ZN2at6native18elementwise_kernelILi128ELi4EZNS0_15gpu_kernel_implINS0_13AUnaryFunctorIiiiZZZNS0_16fmod_kernel_cudaERNS_18TensorIteratorBaseEENKUlvE_clEvENKUlvE1_clEvEUliiE_EEEEvS5_RKT_EUliE_EEviT1_,"a",@progbits
	.sectionflags	@""
	.align	4
.nv.constant0._ZN2at6native18elementwise_kernelILi128ELi4EZNS0_15gpu_kernel_implINS0_13AUnaryFunctorIiiiZZZNS0_16fmod_kernel_cudaERNS_18TensorIteratorBaseEENKUlvE_clEvENKUlvE1_clEvEUliiE_EEEEvS5_RKT_EUliE_EEviT1_:
	.zero		904


//--------------------- .nv.constant0._ZN2at6native27unrolled_elementwise_kernelINS0_13AUnaryFunctorIiiiZZZNS0_16fmod_kernel_cudaERNS_18TensorIteratorBaseEENKUlvE_clEvENKUlvE1_clEvEUliiE_EESt5arrayIPcLm2EELi4E23TrivialOffsetCalculatorILi1EjESD_NS0_6memory12LoadWithCastILi1EEENSE_13StoreWithCastILi1EEEEEviT_T0_T2_T3_T4_T5_ --------------------------
	.section	.nv.constant0._ZN2at6native27unrolled_elementwise_kernelINS0_13AUnaryFunctorIiiiZZZNS0_16fmod_kernel_cudaERNS_18TensorIteratorBaseEENKUlvE_clEvENKUlvE1_clEvEUliiE_EESt5arrayIPcLm2EELi4E23TrivialOffsetCalculatorILi1EjESD_NS0_6memory12LoadWithCastILi1EEENSE_13StoreWithCastILi1EEEEEviT_T0_T2_T3_T4_T5_,"a",@progbits
	.sectionflags	@""
	.align	4
.nv.constant0._ZN2at6native27unrolled_elementwise_kernelINS0_13AUnaryFunctorIiiiZZZNS0_16fmod_kernel_cudaERNS_18TensorIteratorBaseEENKUlvE_clEvENKUlvE1_clEvEUliiE_EESt5arrayIPcLm2EELi4E23TrivialOffsetCalculatorILi1EjESD_NS0_6memory12LoadWithCastILi1EEENSE_13StoreWithCastILi1EEEEEviT_T0_T2_T3_T4_T5_:
	.zero		404


//--------------------- .nv.constant0._ZN2at6native18elementwise_kernelILi128ELi2EZNS0_22gpu_kernel_impl_nocastINS0_13AUnaryFunctorIiiiZZZNS0_16fmod_kernel_cudaERNS_18TensorIteratorBaseEENKUlvE_clEvENKUlvE1_clEvEUliiE_EEEEvS5_RKT_EUliE_EEviT1_ --------------------------
	.section	.nv.constant0._ZN2at6native18elementwise_kernelILi128ELi2EZNS0_22gpu_kernel_impl_nocastINS0_13AUnaryFunctorIiiiZZZNS0_16fmod_kernel_cudaERNS_18TensorIteratorBaseEENKUlvE_clEvENKUlvE1_clEvEUliiE_EEEEvS5_RKT_EUliE_EEviT1_,"a",@progbits
	.sectionflags	@""
	.align	4
.nv.constant0._ZN2at6native18elementwise_kernelILi128ELi2EZNS0_22gpu_kernel_impl_nocastINS0_13AUnaryFunctorIiiiZZZNS0_16fmod_kernel_cudaERNS_18TensorIteratorBaseEENKUlvE_clEvENKUlvE1_clEvEUliiE_EEEEvS5_RKT_EUliE_EEviT1_:
	.zero		896


//--------------------- .nv.constant0._ZN2at6native27unrolled_elementwise_kernelINS0_13AUnaryFunctorIiiiZZZNS0_16fmod_kernel_cudaERNS_18TensorIteratorBaseEENKUlvE_clEvENKUlvE1_clEvEUliiE_EESt5arrayIPcLm2EELi4E23TrivialOffsetCalculatorILi1EjESD_NS0_6memory15LoadWithoutCastENSE_16StoreWithoutCastEEEviT_T0_T2_T3_T4_T5_ --------------------------
	.section	.nv.constant0._ZN2at6native27unrolled_elementwise_kernelINS0_13AUnaryFunctorIiiiZZZNS0_16fmod_kernel_cudaERNS_18TensorIteratorBaseEENKUlvE_clEvENKUlvE1_clEvEUliiE_EESt5arrayIPcLm2EELi4E23TrivialOffsetCalculatorILi1EjESD_NS0_6memory15LoadWithoutCastENSE_16StoreWithoutCastEEEviT_T0_T2_T3_T4_T5_,"a",@progbits
	.sectionflags	@""
	.align	4
.nv.constant0._ZN2at6native27unrolled_elementwise_kernelINS0_13AUnaryFunctorIiiiZZZNS0_16fmod_kernel_cudaERNS_18TensorIteratorBaseEENKUlvE_clEvENKUlvE1_clEvEUliiE_EESt5arrayIPcLm2EELi4E23TrivialOffsetCalculatorILi1EjESD_NS0_6memory15LoadWithoutCastENSE_16StoreWithoutCastEEEviT_T0_T2_T3_T4_T5_:
	.zero		388


//--------------------- .nv.constant0._ZN2at6native29vectorized_elementwise_kernelILi2ENS0_13AUnaryFunctorIiiiZZZNS0_16fmod_kernel_cudaERNS_18TensorIteratorBaseEENKUlvE_clEvENKUlvE1_clEvEUliiE_EESt5arrayIPcLm2EEEEviT0_T1_ --------------------------
	.section	.nv.constant0._ZN2at6native29vectorized_elementwise_kernelILi2ENS0_13AUnaryFunctorIiiiZZZNS0_16fmod_kernel_cudaERNS_18TensorIteratorBaseEENKUlvE_clEvENKUlvE1_clEvEUliiE_EESt5arrayIPcLm2EEEEviT0_T1_,"a",@progbits
	.sectionflags	@""
	.align	4
.nv.constant0._ZN2at6native29vectorized_elementwise_kernelILi2ENS0_13AUnaryFunctorIiiiZZZNS0_16fmod_kernel_cudaERNS_18TensorIteratorBaseEENKUlvE_clEvENKUlvE1_clEvEUliiE_EESt5arrayIPcLm2EEEEviT0_T1_:
	.zero		384


//--------------------- .nv.constant0._ZN2at6native29vectorized_elementwise_kernelILi4ENS0_13AUnaryFunctorIiiiZZZNS0_16fmod_kernel_cudaERNS_18TensorIteratorBaseEENKUlvE_clEvENKUlvE1_clEvEUliiE_EESt5arrayIPcLm2EEEEviT0_T1_ --------------------------
	.section	.nv.constant0._ZN2at6native29vectorized_elementwise_kernelILi4ENS0_13AUnaryFunctorIiiiZZZNS0_16fmod_kernel_cudaERNS_18TensorIteratorBaseEENKUlvE_clEvENKUlvE1_clEvEUliiE_EESt5arrayIPcLm2EEEEviT0_T1_,"a",@progbits
	.sectionflags	@""
	.align	4
.nv.constant0._ZN2at6native29vectorized_elementwise_kernelILi4ENS0_13AUnaryFunctorIiiiZZZNS0_16fmod_kernel_cudaERNS_18TensorIteratorBaseEENKUlvE_clEvENKUlvE1_clEvEUliiE_EESt5arrayIPcLm2EEEEviT0_T1_:
	.zero		384


//--------------------- .nv.constant0._ZN2at6native29vectorized_elementwise_kernelILi8ENS0_13AUnaryFunctorIiiiZZZNS0_16fmod_kernel_cudaERNS_18TensorIteratorBaseEENKUlvE_clEvENKUlvE1_clEvEUliiE_EESt5arrayIPcLm2EEEEviT0_T1_ --------------------------
	.section	.nv.constant0._ZN2at6native29vectorized_elementwise_kernelILi8ENS0_13AUnaryFunctorIiiiZZZNS0_16fmod_kernel_cudaERNS_18TensorIteratorBaseEENKUlvE_clEvENKUlvE1_clEvEUliiE_EESt5arrayIPcLm2EEEEviT0_T1_,"a",@progbits
	.sectionflags	@""
	.align	4
.nv.constant0._ZN2at6native29vectorized_elementwise_kernelILi8ENS0_13AUnaryFunctorIiiiZZZNS0_16fmod_kernel_cudaERNS_18TensorIteratorBaseEENKUlvE_clEvENKUlvE1_clEvEUliiE_EESt5arrayIPcLm2EEEEviT0_T1_:
	.zero		384


//--------------------- .nv.constant0._ZN2at6native18elementwise_kernelILi128ELi4EZNS0_15gpu_kernel_implINS0_13BinaryFunctorIaaaZZZNS0_16fmod_kernel_cudaERNS_18TensorIteratorBaseEENKUlvE_clEvENKUlvE0_clEvEUlaaE_EEEEvS5_RKT_EUliE_EEviT1_ --------------------------
	.section	.nv.constant0._ZN2at6native18elementwise_kernelILi128ELi4EZNS0_15gpu_kernel_implINS0_13BinaryFunctorIaaaZZZNS0_16fmod_kernel_cudaERNS_18TensorIteratorBaseEENKUlvE_clEvENKUlvE0_clEvEUlaaE_EEEEvS5_RKT_EUliE_EEviT1_,"a",@progbits
	.sectionflags	@""
	.align	4
.nv.constant0._ZN2at6native18elementwise_kernelILi128ELi4EZNS0_15gpu_kernel_implINS0_13BinaryFunctorIaaaZZZNS0_16fmod_kernel_cudaERNS_18TensorIteratorBaseEENKUlvE_clEvENKUlvE0_clEvEUlaaE_EEEEvS5_RKT_EUliE_EEviT1_:
	.zero		1008


//--------------------- .nv.constant0._ZN2at6native27unrolled_elementwise_kernelINS0_13BinaryFunctorIaaaZZZNS0_16fmod_kernel_cudaERNS_18TensorIteratorBaseEENKUlvE_clEvENKUlvE0_clEvEUlaaE_EESt5arrayIPcLm3EELi4E23TrivialOffsetCalculatorILi2EjESC_ILi1EjENS0_6memory12LoadWithCastILi2EEENSF_13StoreWithCastILi1EEEEEviT_T0_T2_T3_T4_T5_ --------------------------
	.section	.nv.constant0._ZN2at6native27unrolled_elementwise_kernelINS0_13BinaryFunctorIaaaZZZNS0_16fmod_kernel_cudaERNS_18TensorIteratorBaseEENKUlvE_clEvENKUlvE0_clEvEUlaaE_EESt5arrayIPcLm3EELi4E23TrivialOffsetCalculatorILi2EjESC_ILi1EjENS0_6memory12LoadWithCastILi2EEENSF_13StoreWithCastILi1EEEEEviT_T0_T2_T3_T4_T5_,"a",@progbits
	.sectionflags	@""
	.align	4
.nv.constant0._ZN2at6native27unrolled_elementwise_kernelINS0_13BinaryFunctorIaaaZZZNS0_16fmod_kernel_cudaERNS_18TensorIteratorBaseEENKUlvE_clEvENKUlvE0_clEvEUlaaE_EESt5arrayIPcLm3EELi4E23TrivialOffsetCalculatorILi2EjESC_ILi1EjENS0_6memory12LoadWithCastILi2EEENSF_13StoreWithCastILi1EEEEEviT_T0_T2_T3_T4_T5_:
	.zero		408


//--------------------- .nv.constant0._ZN2at6native18elementwise_kernelILi128ELi4EZNS0_22gpu_kernel_impl_nocastINS0_13BinaryFunctorIaaaZZZNS0_16fmod_kernel_cudaERNS_18TensorIteratorBaseEENKUlvE_clEvENKUlvE0_clEvEUlaaE_EEEEvS5_RKT_EUliE_EEviT1_ --------------------------
	.section	.nv.constant0._ZN2at6native18elementwise_kernelILi128ELi4EZNS0_22gpu_kernel_impl_nocastINS0_13BinaryFunctorIaaaZZZNS0_16fmod_kernel_cudaERNS_18TensorIteratorBaseEENKUlvE_clEvENKUlvE0_clEvEUlaaE_EEEEvS5_RKT_EUliE_EEviT1_,"a",@progbits
	.sectionflags	@""
	.align	4
.nv.constant0._ZN2at6native18elementwise_kernelILi128ELi4EZNS0_22gpu_kernel_impl_nocastINS0_13BinaryFunctorIaaaZZZNS0_16fmod_kernel_cudaERNS_18TensorIteratorBaseEENKUlvE_clEvENKUlvE0_clEvEUlaaE_EEEEvS5_RKT_EUliE_EEviT1_:
	.zero		1008


//--------------------- .nv.constant0._ZN2at6native27unrolled_elementwise_kernelINS0_13BinaryFunctorIaaaZZZNS0_16fmod_kernel_cudaERNS_18TensorIteratorBaseEENKUlvE_clEvENKUlvE0_clEvEUlaaE_EESt5arrayIPcLm3EELi4E23TrivialOffsetCalculatorILi2EjESC_ILi1EjENS0_6memory15LoadWithoutCastENSF_16StoreWithoutCastEEEviT_T0_T2_T3_T4_T5_ --------------------------
	.section	.nv.constant0._ZN2at6native27unrolled_elementwise_kernelINS0_13BinaryFunctorIaaaZZZNS0_16fmod_kernel_cudaERNS_18TensorIteratorBaseEENKUlvE_clEvENKUlvE0_clEvEUlaaE_EESt5arrayIPcLm3EELi4E23TrivialOffsetCalculatorILi2EjESC_ILi1EjENS0_6memory15LoadWithoutCastENSF_16StoreWithoutCastEEEviT_T0_T2_T3_T4_T5_,"a",@progbits
	.sectionflags	@""
	.align	4
.nv.constant0._ZN2at6native27unrolled_elementwise_kernelINS0_13BinaryFunctorIaaaZZZNS0_16fmod_kernel_cudaERNS_18TensorIteratorBaseEENKUlvE_clEvENKUlvE0_clEvEUlaaE_EESt5arrayIPcLm3EELi4E23TrivialOffsetCalculatorILi2EjESC_ILi1EjENS0_6memory15LoadWithoutCastENSF_16StoreWithoutCastEEEviT_T0_T2_T3_T4_T5_:
	.zero		388


//--------------------- .nv.constant0._ZN2at6native29vectorized_elementwise_kernelILi2ENS0_13BinaryFunctorIaaaZZZNS0_16fmod_kernel_cudaERNS_18TensorIteratorBaseEENKUlvE_clEvENKUlvE0_clEvEUlaaE_EESt5arrayIPcLm3EEEEviT0_T1_ --------------------------
	.section	.nv.constant0._ZN2at6native29vectorized_elementwise_kernelILi2ENS0_13BinaryFunctorIaaaZZZNS0_16fmod_kernel_cudaERNS_18TensorIteratorBaseEENKUlvE_clEvENKUlvE0_clEvEUlaaE_EESt5arrayIPcLm3EEEEviT0_T1_,"a",@progbits
	.sectionflags	@""
	.align	4
.nv.constant0._ZN2at6native29vectorized_elementwise_kernelILi2ENS0_13BinaryFunctorIaaaZZZNS0_16fmod_kernel_cudaERNS_18TensorIteratorBaseEENKUlvE_clEvENKUlvE0_clEvEUlaaE_EESt5arrayIPcLm3EEEEviT0_T1_:
	.zero		384


//--------------------- .nv.constant0._ZN2at6native29vectorized_elementwise_kernelILi4ENS0_13BinaryFunctorIaaaZZZNS0_16fmod_kernel_cudaERNS_18TensorIteratorBaseEENKUlvE_clEvENKUlvE0_clEvEUlaaE_EESt5arrayIPcLm3EEEEviT0_T1_ --------------------------
	.section	.nv.constant0._ZN2at6native29vectorized_elementwise_kernelILi4ENS0_13BinaryFunctorIaaaZZZNS0_16fmod_kernel_cudaERNS_18TensorIteratorBaseEENKUlvE_clEvENKUlvE0_clEvEUlaaE_EESt5arrayIPcLm3EEEEviT0_T1_,"a",@progbits
	.sectionflags	@""
	.align	4
.nv.constant0._ZN2at6native29vectorized_elementwise_kernelILi4ENS0_13BinaryFunctorIaaaZZZNS0_16fmod_kernel_cudaERNS_18TensorIteratorBaseEENKUlvE_clEvENKUlvE0_clEvEUlaaE_EESt5arrayIPcLm3EEEEviT0_T1_:
	.zero		384


//--------------------- .nv.constant0._ZN2at6native29vectorized_elementwise_kernelILi8ENS0_13BinaryFunctorIaaaZZZNS0_16fmod_kernel_cudaERNS_18TensorIteratorBaseEENKUlvE_clEvENKUlvE0_clEvEUlaaE_EESt5arrayIPcLm3EEEEviT0_T1_ --------------------------
	.section	.nv.constant0._ZN2at6native29vectorized_elementwise_kernelILi8ENS0_13BinaryFunctorIaaaZZZNS0_16fmod_kernel_cudaERNS_18TensorIteratorBaseEENKUlvE_clEvENKUlvE0_clEvEUlaaE_EESt5arrayIPcLm3EEEEviT0_T1_,"a",@progbits
	.sectionflags	@""
	.align	4
.nv.constant0._ZN2at6native29vectorized_elementwise_kernelILi8ENS0_13BinaryFunctorIaaaZZZNS0_16fmod_kernel_cudaERNS_18TensorIteratorBaseEENKUlvE_clEvENKUlvE0_clEvEUlaaE_EESt5arrayIPcLm3EEEEviT0_T1_:
	.zero		384


//--------------------- .nv.constant0._ZN2at6native18elementwise_kernelILi128ELi4EZNS0_15gpu_kernel_implINS0_13BUnaryFunctorIaaaZZZNS0_16fmod_kernel_cudaERNS_18TensorIteratorBaseEENKUlvE_clEvENKUlvE0_clEvEUlaaE_EEEEvS5_RKT_EUliE_EEviT1_ --------------------------
	.section	.nv.constant0._ZN2at6native18elementwise_kernelILi128ELi4EZNS0_15gpu_kernel_implINS0_13BUnaryFunctorIaaaZZZNS0_16fmod_kernel_cudaERNS_18TensorIteratorBaseEENKUlvE_clEvENKUlvE0_clEvEUlaaE_EEEEvS5_RKT_EUliE_EEviT1_,"a",@progbits
	.sectionflags	@""
	.align	4
.nv.constant0._ZN2at6native18elementwise_kernelILi128ELi4EZNS0_15gpu_kernel_implINS0_13BUnaryFunctorIaaaZZZNS0_16fmod_kernel_cudaERNS_18TensorIteratorBaseEENKUlvE_clEvENKUlvE0_clEvEUlaaE_EEEEvS5_RKT_EUliE_EEviT1_:
	.zero		896


//--------------------- .nv.constant0._ZN2at6native27unrolled_elementwise_kernelINS0_13BUnaryFunctorIaaaZZZNS0_16fmod_kernel_cudaERNS_18TensorIteratorBaseEENKUlvE_clEvENKUlvE0_clEvEUlaaE_EESt5arrayIPcLm2EELi4E23TrivialOffsetCalculatorILi1EjESD_NS0_6memory12LoadWithCastILi1EEENSE_13StoreWithCastILi1EEEEEviT_T0_T2_T3_T4_T5_ --------------------------
	.section	.nv.constant0._ZN2at6native27unrolled_elementwise_kernelINS0_13BUnaryFunctorIaaaZZZNS0_16fmod_kernel_cudaERNS_18TensorIteratorBaseEENKUlvE_clEvENKUlvE0_clEvEUlaaE_EESt5arrayIPcLm2EELi4E23TrivialOffsetCalculatorILi1EjESD_NS0_6memory12LoadWithCastILi1EEENSE_13StoreWithCastILi1EEEEEviT_T0_T2_T3_T4_T5_,"a",@progbits
	.sectionflags	@""
	.align	4
.nv.constant0._ZN2at6native27unrolled_elementwise_kernelINS0_13BUnaryFunctorIaaaZZZNS0_16fmod_kernel_cudaERNS_18TensorIteratorBaseEENKUlvE_clEvENKUlvE0_clEvEUlaaE_EESt5arrayIPcLm2EELi4E23TrivialOffsetCalculatorILi1EjESD_NS0_6memory12LoadWithCastILi1EEENSE_13StoreWithCastILi1EEEEEviT_T0_T2_T3_T4_T5_:
	.zero		396


//--------------------- .nv.constant0._ZN2at6native18elementwise_kernelILi128ELi4EZNS0_22gpu_kernel_impl_nocastINS0_13BUnaryFunctorIaaaZZZNS0_16fmod_kernel_cudaERNS_18TensorIteratorBaseEENKUlvE_clEvENKUlvE0_clEvEUlaaE_EEEEvS5_RKT_EUliE_EEviT1_ --------------------------
	.section	.nv.constant0._ZN2at6native18elementwise_kernelILi128ELi4EZNS0_22gpu_kernel_impl_nocastINS0_13BUnaryFunctorIaaaZZZNS0_16fmod_kernel_cudaERNS_18TensorIteratorBaseEENKUlvE_clEvENKUlvE0_clEvEUlaaE_EEEEvS5_RKT_EUliE_EEviT1_,"a",@progbits
	.sectionflags	@""
	.align	4
.nv.constant0._ZN2at6native18elementwise_kernelILi128ELi4EZNS0_22gpu_kernel_impl_nocastINS0_13BUnaryFunctorIaaaZZZNS0_16fmod_kernel_cudaERNS_18TensorIteratorBaseEENKUlvE_clEvENKUlvE0_clEvEUlaaE_EEEEvS5_RKT_EUliE_EEviT1_:
	.zero		896


//--------------------- .nv.constant0._ZN2at6native27unrolled_elementwise_kernelINS0_13BUnaryFunctorIaaaZZZNS0_16fmod_kernel_cudaERNS_18TensorIteratorBaseEENKUlvE_clEvENKUlvE0_clEvEUlaaE_EESt5arrayIPcLm2EELi4E23TrivialOffsetCalculatorILi1EjESD_NS0_6memory15LoadWithoutCastENSE_16StoreWithoutCastEEEviT_T0_T2_T3_T4_T5_ --------------------------
	.section	.nv.constant0._ZN2at6native27unrolled_elementwise_kernelINS0_13BUnaryFunctorIaaaZZZNS0_16fmod_kernel_cudaERNS_18TensorIteratorBaseEENKUlvE_clEvENKUlvE0_clEvEUlaaE_EESt5arrayIPcLm2EELi4E23TrivialOffsetCalculatorILi1EjESD_NS0_6memory15LoadWithoutCastENSE_16StoreWithoutCastEEEviT_T0_T2_T3_T4_T5_,"a",@progbits
	.sectionflags	@""
	.align	4
.nv.constant0._ZN2at6native27unrolled_elementwise_kernelINS0_13BUnaryFunctorIaaaZZZNS0_16fmod_kernel_cudaERNS_18TensorIteratorBaseEENKUlvE_clEvENKUlvE0_clEvEUlaaE_EESt5arrayIPcLm2EELi4E23TrivialOffsetCalculatorILi1EjESD_NS0_6memory15LoadWithoutCastENSE_16StoreWithoutCastEEEviT_T0_T2_T3_T4_T5_:
	.zero		380


//--------------------- .nv.constant0._ZN2at6native29vectorized_elementwise_kernelILi2ENS0_13BUnaryFunctorIaaaZZZNS0_16fmod_kernel_cudaERNS_18TensorIteratorBaseEENKUlvE_clEvENKUlvE0_clEvEUlaaE_EESt5arrayIPcLm2EEEEviT0_T1_ --------------------------
	.section	.nv.constant0._ZN2at6native29vectorized_elementwise_kernelILi2ENS0_13BUnaryFunctorIaaaZZZNS0_16fmod_kernel_cudaERNS_18TensorIteratorBaseEENKUlvE_clEvENKUlvE0_clEvEUlaaE_EESt5arrayIPcLm2EEEEviT0_T1_,"a",@progbits
	.sectionflags	@""
	.align	4
.nv.constant0._ZN2at6native29vectorized_elementwise_kernelILi2ENS0_13BUnaryFunctorIaaaZZZNS0_16fmod_kernel_cudaERNS_18TensorIteratorBaseEENKUlvE_clEvENKUlvE0_clEvEUlaaE_EESt5arrayIPcLm2EEEEviT0_T1_:
	.zero		376


//--------------------- .nv.constant0._ZN2at6native29vectorized_elementwise_kernelILi4ENS0_13BUnaryFunctorIaaaZZZNS0_16fmod_kernel_cudaERNS_18TensorIteratorBaseEENKUlvE_clEvENKUlvE0_clEvEUlaaE_EESt5arrayIPcLm2EEEEviT0_T1_ --------------------------
	.section	.nv.constant0._ZN2at6native29vectorized_elementwise_kernelILi4ENS0_13BUnaryFunctorIaaaZZZNS0_16fmod_kernel_cudaERNS_18TensorIteratorBaseEENKUlvE_clEvENKUlvE0_clEvEUlaaE_EESt5arrayIPcLm2EEEEviT0_T1_,"a",@progbits
	.sectionflags	@""
	.align	4
.nv.constant0._ZN2at6native29vectorized_elementwise_kernelILi4ENS0_13BUnaryFunctorIaaaZZZNS0_16fmod_kernel_cudaERNS_18TensorIteratorBaseEENKUlvE_clEvENKUlvE0_clEvEUlaaE_EESt5arrayIPcLm2EEEEviT0_T1_:
	.zero		376


//--------------------- .nv.constant0._ZN2at6native29vectorized_elementwise_kernelILi8ENS0_13BUnaryFunctorIaaaZZZNS0_16fmod_kernel_cudaERNS_18TensorIteratorBaseEENKUlvE_clEvENKUlvE0_clEvEUlaaE_EESt5arrayIPcLm2EEEEviT0_T1_ --------------------------
	.section	.nv.constant0._ZN2at6native29vectorized_elementwise_kernelILi8ENS0_13BUnaryFunctorIaaaZZZNS0_16fmod_kernel_cudaERNS_18TensorIteratorBaseEENKUlvE_clEvENKUlvE0_clEvEUlaaE_EESt5arrayIPcLm2EEEEviT0_T1_,"a",@progbits
	.sectionflags	@""
	.align	4
.nv.constant0._ZN2at6native29vectorized_elementwise_kernelILi8ENS0_13BUnaryFunctorIaaaZZZNS0_16fmod_kernel_cudaERNS_18TensorIteratorBaseEENKUlvE_clEvENKUlvE0_clEvEUlaaE_EESt5arrayIPcLm2EEEEviT0_T1_:
	.zero		376


//--------------------- .nv.constant0._ZN2at6native18elementwise_kernelILi128ELi4EZNS0_15gpu_kernel_implINS0_13AUnaryFunctorIaaaZZZNS0_16fmod_kernel_cudaERNS_18TensorIteratorBaseEENKUlvE_clEvENKUlvE0_clEvEUlaaE_EEEEvS5_RKT_EUliE_EEviT1_ --------------------------
	.section	.nv.constant0._ZN2at6native18elementwise_kernelILi128ELi4EZNS0_15gpu_kernel_implINS0_13AUnaryFunctorIaaaZZZNS0_16fmod_kernel_cudaERNS_18TensorIteratorBaseEENKUlvE_clEvENKUlvE0_clEvEUlaaE_EEEEvS5_RKT_EUliE_EEviT1_,"a",@progbits
	.sectionflags	@""
	.align	4
.nv.constant0._ZN2at6native18elementwise_kernelILi128ELi4EZNS0_15gpu_kernel_implINS0_13AUnaryFunctorIaaaZZZNS0_16fmod_kernel_cudaERNS_18TensorIteratorBaseEENKUlvE_clEvENKUlvE0_clEvEUlaaE_EEEEvS5_RKT_EUliE_EEviT1_:
	.zero		896


//--------------------- .nv.constant0._ZN2at6native27unrolled_elementwise_kernelINS0_13AUnaryFunctorIaaaZZZNS0_16fmod_kernel_cudaERNS_18TensorIteratorBaseEENKUlvE_clEvENKUlvE0_clEvEUlaaE_EESt5arrayIPcLm2EELi4E23TrivialOffsetCalculatorILi1EjESD_NS0_6memory12LoadWithCastILi1EEENSE_13StoreWithCastILi1EEEEEviT_T0_T2_T3_T4_T5_ --------------------------
	.section	.nv.constant0._ZN2at6native27unrolled_elementwise_kernelINS0_13AUnaryFunctorIaaaZZZNS0_16fmod_kernel_cudaERNS_18TensorIteratorBaseEENKUlvE_clEvENKUlvE0_clEvEUlaaE_EESt5arrayIPcLm2EELi4E23TrivialOffsetCalculatorILi1EjESD_NS0_6memory12LoadWithCastILi1EEENSE_13StoreWithCastILi1EEEEEviT_T0_T2_T3_T4_T5_,"a",@progbits
	.sectionflags	@""
	.align	4
.nv.constant0._ZN2at6native27unrolled_elementwise_kernelINS0_13AUnaryFunctorIaaaZZZNS0_16fmod_kernel_cudaERNS_18TensorIteratorBaseEENKUlvE_clEvENKUlvE0_clEvEUlaaE_EESt5arrayIPcLm2EELi4E23TrivialOffsetCalculatorILi1EjESD_NS0_6memory12LoadWithCastILi1EEENSE_13StoreWithCastILi1EEEEEviT_T0_T2_T3_T4_T5_:
	.zero		396


//--------------------- .nv.constant0._ZN2at6native18elementwise_kernelILi128ELi4EZNS0_22gpu_kernel_impl_nocastINS0_13AUnaryFunctorIaaaZZZNS0_16fmod_kernel_cudaERNS_18TensorIteratorBaseEENKUlvE_clEvENKUlvE0_clEvEUlaaE_EEEEvS5_RKT_EUliE_EEviT1_ --------------------------
	.section	.nv.constant0._ZN2at6native18elementwise_kernelILi128ELi4EZNS0_22gpu_kernel_impl_nocastINS0_13AUnaryFunctorIaaaZZZNS0_16fmod_kernel_cudaERNS_18TensorIteratorBaseEENKUlvE_clEvENKUlvE0_clEvEUlaaE_EEEEvS5_RKT_EUliE_EEviT1_,"a",@progbits
	.sectionflags	@""
	.align	4
.nv.constant0._ZN2at6native18elementwise_kernelILi128ELi4EZNS0_22gpu_kernel_impl_nocastINS0_13AUnaryFunctorIaaaZZZNS0_16fmod_kernel_cudaERNS_18TensorIteratorBaseEENKUlvE_clEvENKUlvE0_clEvEUlaaE_EEEEvS5_RKT_EUliE_EEviT1_:
	.zero		896


//--------------------- .nv.constant0._ZN2at6native27unrolled_elementwise_kernelINS0_13AUnaryFunctorIaaaZZZNS0_16fmod_kernel_cudaERNS_18TensorIteratorBaseEENKUlvE_clEvENKUlvE0_clEvEUlaaE_EESt5arrayIPcLm2EELi4E23TrivialOffsetCalculatorILi1EjESD_NS0_6memory15LoadWithoutCastENSE_16StoreWithoutCastEEEviT_T0_T2_T3_T4_T5_ --------------------------
	.section	.nv.constant0._ZN2at6native27unrolled_elementwise_kernelINS0_13AUnaryFunctorIaaaZZZNS0_16fmod_kernel_cudaERNS_18TensorIteratorBaseEENKUlvE_clEvENKUlvE0_clEvEUlaaE_EESt5arrayIPcLm2EELi4E23TrivialOffsetCalculatorILi1EjESD_NS0_6memory15LoadWithoutCastENSE_16StoreWithoutCastEEEviT_T0_T2_T3_T4_T5_,"a",@progbits
	.sectionflags	@""
	.align	4
.nv.constant0._ZN2at6native27unrolled_elementwise_kernelINS0_13AUnaryFunctorIaaaZZZNS0_16fmod_kernel_cudaERNS_18TensorIteratorBaseEENKUlvE_clEvENKUlvE0_clEvEUlaaE_EESt5arrayIPcLm2EELi4E23TrivialOffsetCalculatorILi1EjESD_NS0_6memory15LoadWithoutCastENSE_16StoreWithoutCastEEEviT_T0_T2_T3_T4_T5_:
	.zero		380


//--------------------- .nv.constant0._ZN2at6native29vectorized_elementwise_kernelILi2ENS0_13AUnaryFunctorIaaaZZZNS0_16fmod_kernel_cudaERNS_18TensorIteratorBaseEENKUlvE_clEvENKUlvE0_clEvEUlaaE_EESt5arrayIPcLm2EEEEviT0_T1_ --------------------------
	.section	.nv.constant0._ZN2at6native29vectorized_elementwise_kernelILi2ENS0_13AUnaryFunctorIaaaZZZNS0_16fmod_kernel_cudaERNS_18TensorIteratorBaseEENKUlvE_clEvENKUlvE0_clEvEUlaaE_EESt5arrayIPcLm2EEEEviT0_T1_,"a",@progbits
	.sectionflags	@""
	.align	4
.nv.constant0._ZN2at6native29vectorized_elementwise_kernelILi2ENS0_13AUnaryFunctorIaaaZZZNS0_16fmod_kernel_cudaERNS_18TensorIteratorBaseEENKUlvE_clEvENKUlvE0_clEvEUlaaE_EESt5arrayIPcLm2EEEEviT0_T1_:
	.zero		376


//--------------------- .nv.constant0._ZN2at6native29vectorized_elementwise_kernelILi4ENS0_13AUnaryFunctorIaaaZZZNS0_16fmod_kernel_cudaERNS_18TensorIteratorBaseEENKUlvE_clEvENKUlvE0_clEvEUlaaE_EESt5arrayIPcLm2EEEEviT0_T1_ --------------------------
	.section	.nv.constant0._ZN2at6native29vectorized_elementwise_kernelILi4ENS0_13AUnaryFunctorIaaaZZZNS0_16fmod_kernel_cudaERNS_18TensorIteratorBaseEENKUlvE_clEvENKUlvE0_clEvEUlaaE_EESt5arrayIPcLm2EEEEviT0_T1_,"a",@progbits
	.sectionflags	@""
	.align	4
.nv.constant0._ZN2at6native29vectorized_elementwise_kernelILi4ENS0_13AUnaryFunctorIaaaZZZNS0_16fmod_kernel_cudaERNS_18TensorIteratorBaseEENKUlvE_clEvENKUlvE0_clEvEUlaaE_EESt5arrayIPcLm2EEEEviT0_T1_:
	.zero		376


//--------------------- .nv.constant0._ZN2at6native29vectorized_elementwise_kernelILi8ENS0_13AUnaryFunctorIaaaZZZNS0_16fmod_kernel_cudaERNS_18TensorIteratorBaseEENKUlvE_clEvENKUlvE0_clEvEUlaaE_EESt5arrayIPcLm2EEEEviT0_T1_ --------------------------
	.section	.nv.constant0._ZN2at6native29vectorized_elementwise_kernelILi8ENS0_13AUnaryFunctorIaaaZZZNS0_16fmod_kernel_cudaERNS_18TensorIteratorBaseEENKUlvE_clEvENKUlvE0_clEvEUlaaE_EESt5arrayIPcLm2EEEEviT0_T1_,"a",@progbits
	.sectionflags	@""
	.align	4
.nv.constant0._ZN2at6native29vectorized_elementwise_kernelILi8ENS0_13AUnaryFunctorIaaaZZZNS0_16fmod_kernel_cudaERNS_18TensorIteratorBaseEENKUlvE_clEvENKUlvE0_clEvEUlaaE_EESt5arrayIPcLm2EEEEviT0_T1_:
	.zero		376


//--------------------- .nv.constant0._ZN2at6native18elementwise_kernelILi128ELi4EZNS0_15gpu_kernel_implINS0_13BinaryFunctorIhhhZZZNS0_16fmod_kernel_cudaERNS_18TensorIteratorBaseEENKUlvE_clEvENKUlvE_clEvEUlhhE_EEEEvS5_RKT_EUliE_EEviT1_ --------------------------
	.section	.nv.constant0._ZN2at6native18elementwise_kernelILi128ELi4EZNS0_15gpu_kernel_implINS0_13BinaryFunctorIhhhZZZNS0_16fmod_kernel_cudaERNS_18TensorIteratorBaseEENKUlvE_clEvENKUlvE_clEvEUlhhE_EEEEvS5_RKT_EUliE_EEviT1_,"a",@progbits
	.sectionflags	@""
	.align	4
.nv.constant0._ZN2at6native18elementwise_kernelILi128ELi4EZNS0_15gpu_kernel_implINS0_13BinaryFunctorIhhhZZZNS0_16fmod_kernel_cudaERNS_18TensorIteratorBaseEENKUlvE_clEvENKUlvE_clEvEUlhhE_EEEEvS5_RKT_EUliE_EEviT1_:
	.zero		1008


//--------------------- .nv.constant0._ZN2at6native27unrolled_elementwise_kernelINS0_13BinaryFunctorIhhhZZZNS0_16fmod_kernel_cudaERNS_18TensorIteratorBaseEENKUlvE_clEvENKUlvE_clEvEUlhhE_EESt5arrayIPcLm3EELi4E23TrivialOffsetCalculatorILi2EjESC_ILi1EjENS0_6memory12LoadWithCastILi2EEENSF_13StoreWithCastILi1EEEEEviT_T0_T2_T3_T4_T5_ --------------------------
	.section	.nv.constant0._ZN2at6native27unrolled_elementwise_kernelINS0_13BinaryFunctorIhhhZZZNS0_16fmod_kernel_cudaERNS_18TensorIteratorBaseEENKUlvE_clEvENKUlvE_clEvEUlhhE_EESt5arrayIPcLm3EELi4E23TrivialOffsetCalculatorILi2EjESC_ILi1EjENS0_6memory12LoadWithCastILi2EEENSF_13StoreWithCastILi1EEEEEviT_T0_T2_T3_T4_T5_,"a",@progbits
	.sectionflags	@""
	.align	4
.nv.constant0._ZN2at6native27unrolled_elementwise_kernelINS0_13BinaryFunctorIhhhZZZNS0_16fmod_kernel_cudaERNS_18TensorIteratorBaseEENKUlvE_clEvENKUlvE_clEvEUlhhE_EESt5arrayIPcLm3EELi4E23TrivialOffsetCalculatorILi2EjESC_ILi1EjENS0_6memory12LoadWithCastILi2EEENSF_13StoreWithCastILi1EEEEEviT_T0_T2_T3_T4_T5_:
	.zero		408


//--------------------- .nv.constant0._ZN2at6native18elementwise_kernelILi128ELi4EZNS0_22gpu_kernel_impl_nocastINS0_13BinaryFunctorIhhhZZZNS0_16fmod_kernel_cudaERNS_18TensorIteratorBaseEENKUlvE_clEvENKUlvE_clEvEUlhhE_EEEEvS5_RKT_EUliE_EEviT1_ --------------------------
	.section	.nv.constant0._ZN2at6native18elementwise_kernelILi128ELi4EZNS0_22gpu_kernel_impl_nocastINS0_13BinaryFunctorIhhhZZZNS0_16fmod_kernel_cudaERNS_18TensorIteratorBaseEENKUlvE_clEvENKUlvE_clEvEUlhhE_EEEEvS5_RKT_EUliE_EEviT1_,"a",@progbits
	.sectionflags	@""
	.align	4
.nv.constant0._ZN2at6native18elementwise_kernelILi128ELi4EZNS0_22gpu_kernel_impl_nocastINS0_13BinaryFunctorIhhhZZZNS0_16fmod_kernel_cudaERNS_18TensorIteratorBaseEENKUlvE_clEvENKUlvE_clEvEUlhhE_EEEEvS5_RKT_EUliE_EEviT1_:
	.zero		1008


//--------------------- .nv.constant0._ZN2at6native27unrolled_elementwise_kernelINS0_13BinaryFunctorIhhhZZZNS0_16fmod_kernel_cudaERNS_18TensorIteratorBaseEENKUlvE_clEvENKUlvE_clEvEUlhhE_EESt5arrayIPcLm3EELi4E23TrivialOffsetCalculatorILi2EjESC_ILi1EjENS0_6memory15LoadWithoutCastENSF_16StoreWithoutCastEEEviT_T0_T2_T3_T4_T5_ --------------------------
	.section	.nv.constant0._ZN2at6native27unrolled_elementwise_kernelINS0_13BinaryFunctorIhhhZZZNS0_16fmod_kernel_cudaERNS_18TensorIteratorBaseEENKUlvE_clEvENKUlvE_clEvEUlhhE_EESt5arrayIPcLm3EELi4E23TrivialOffsetCalculatorILi2EjESC_ILi1EjENS0_6memory15LoadWithoutCastENSF_16StoreWithoutCastEEEviT_T0_T2_T3_T4_T5_,"a",@progbits
	.sectionflags	@""
	.align	4
.nv.constant0._ZN2at6native27unrolled_elementwise_kernelINS0_13BinaryFunctorIhhhZZZNS0_16fmod_kernel_cudaERNS_18TensorIteratorBaseEENKUlvE_clEvENKUlvE_clEvEUlhhE_EESt5arrayIPcLm3EELi4E23TrivialOffsetCalculatorILi2EjESC_ILi1EjENS0_6memory15LoadWithoutCastENSF_16StoreWithoutCastEEEviT_T0_T2_T3_T4_T5_:
	.zero		388


//--------------------- .nv.constant0._ZN2at6native29vectorized_elementwise_kernelILi2ENS0_13BinaryFunctorIhhhZZZNS0_16fmod_kernel_cudaERNS_18TensorIteratorBaseEENKUlvE_clEvENKUlvE_clEvEUlhhE_EESt5arrayIPcLm3EEEEviT0_T1_ --------------------------
	.section	.nv.constant0._ZN2at6native29vectorized_elementwise_kernelILi2ENS0_13BinaryFunctorIhhhZZZNS0_16fmod_kernel_cudaERNS_18TensorIteratorBaseEENKUlvE_clEvENKUlvE_clEvEUlhhE_EESt5arrayIPcLm3EEEEviT0_T1_,"a",@progbits
	.sectionflags	@""
	.align	4
.nv.constant0._ZN2at6native29vectorized_elementwise_kernelILi2ENS0_13BinaryFunctorIhhhZZZNS0_16fmod_kernel_cudaERNS_18TensorIteratorBaseEENKUlvE_clEvENKUlvE_clEvEUlhhE_EESt5arrayIPcLm3EEEEviT0_T1_:
	.zero		384


//--------------------- .nv.constant0._ZN2at6native29vectorized_elementwise_kernelILi4ENS0_13BinaryFunctorIhhhZZZNS0_16fmod_kernel_cudaERNS_18TensorIteratorBaseEENKUlvE_clEvENKUlvE_clEvEUlhhE_EESt5arrayIPcLm3EEEEviT0_T1_ --------------------------
	.section	.nv.constant0._ZN2at6native29vectorized_elementwise_kernelILi4ENS0_13BinaryFunctorIhhhZZZNS0_16fmod_kernel_cudaERNS_18TensorIteratorBaseEENKUlvE_clEvENKUlvE_clEvEUlhhE_EESt5arrayIPcLm3EEEEviT0_T1_,"a",@progbits
	.sectionflags	@""
	.align	4
.nv.constant0._ZN2at6native29vectorized_elementwise_kernelILi4ENS0_13BinaryFunctorIhhhZZZNS0_16fmod_kernel_cudaERNS_18TensorIteratorBaseEENKUlvE_clEvENKUlvE_clEvEUlhhE_EESt5arrayIPcLm3EEEEviT0_T1_:
	.zero		384


//--------------------- .nv.constant0._ZN2at6native29vectorized_elementwise_kernelILi8ENS0_13BinaryFunctorIhhhZZZNS0_16fmod_kernel_cudaERNS_18TensorIteratorBaseEENKUlvE_clEvENKUlvE_clEvEUlhhE_EESt5arrayIPcLm3EEEEviT0_T1_ --------------------------
	.section	.nv.constant0._ZN2at6native29vectorized_elementwise_kernelILi8ENS0_13BinaryFunctorIhhhZZZNS0_16fmod_kernel_cudaERNS_18TensorIteratorBaseEENKUlvE_clEvENKUlvE_clEvEUlhhE_EESt5arrayIPcLm3EEEEviT0_T1_,"a",@progbits
	.sectionflags	@""
	.align	4
.nv.constant0._ZN2at6native29vectorized_elementwise_kernelILi8ENS0_13BinaryFunctorIhhhZZZNS0_16fmod_kernel_cudaERNS_18TensorIteratorBaseEENKUlvE_clEvENKUlvE_clEvEUlhhE_EESt5arrayIPcLm3EEEEviT0_T1_:
	.zero		384


//--------------------- .nv.constant0._ZN2at6native18elementwise_kernelILi128ELi4EZNS0_15gpu_kernel_implINS0_13BUnaryFunctorIhhhZZZNS0_16fmod_kernel_cudaERNS_18TensorIteratorBaseEENKUlvE_clEvENKUlvE_clEvEUlhhE_EEEEvS5_RKT_EUliE_EEviT1_ --------------------------
	.section	.nv.constant0._ZN2at6native18elementwise_kernelILi128ELi4EZNS0_15gpu_kernel_implINS0_13BUnaryFunctorIhhhZZZNS0_16fmod_kernel_cudaERNS_18TensorIteratorBaseEENKUlvE_clEvENKUlvE_clEvEUlhhE_EEEEvS5_RKT_EUliE_EEviT1_,"a",@progbits
	.sectionflags	@""
	.align	4
.nv.constant0._ZN2at6native18elementwise_kernelILi128ELi4EZNS0_15gpu_kernel_implINS0_13BUnaryFunctorIhhhZZZNS0_16fmod_kernel_cudaERNS_18TensorIteratorBaseEENKUlvE_clEvENKUlvE_clEvEUlhhE_EEEEvS5_RKT_EUliE_EEviT1_:
	.zero		896


//--------------------- .nv.constant0._ZN2at6native27unrolled_elementwise_kernelINS0_13BUnaryFunctorIhhhZZZNS0_16fmod_kernel_cudaERNS_18TensorIteratorBaseEENKUlvE_clEvENKUlvE_clEvEUlhhE_EESt5arrayIPcLm2EELi4E23TrivialOffsetCalculatorILi1EjESD_NS0_6memory12LoadWithCastILi1EEENSE_13StoreWithCastILi1EEEEEviT_T0_T2_T3_T4_T5_ --------------------------
	.section	.nv.constant0._ZN2at6native27unrolled_elementwise_kernelINS0_13BUnaryFunctorIhhhZZZNS0_16fmod_kernel_cudaERNS_18TensorIteratorBaseEENKUlvE_clEvENKUlvE_clEvEUlhhE_EESt5arrayIPcLm2EELi4E23TrivialOffsetCalculatorILi1EjESD_NS0_6memory12LoadWithCastILi1EEENSE_13StoreWithCastILi1EEEEEviT_T0_T2_T3_T4_T5_,"a",@progbits
	.sectionflags	@""
	.align	4
.nv.constant0._ZN2at6native27unrolled_elementwise_kernelINS0_13BUnaryFunctorIhhhZZZNS0_16fmod_kernel_cudaERNS_18TensorIteratorBaseEENKUlvE_clEvENKUlvE_clEvEUlhhE_EESt5arrayIPcLm2EELi4E23TrivialOffsetCalculatorILi1EjESD_NS0_6memory12LoadWithCastILi1EEENSE_13StoreWithCastILi1EEEEEviT_T0_T2_T3_T4_T5_:
	.zero		396


//--------------------- .nv.constant0._ZN2at6native18elementwise_kernelILi128ELi4EZNS0_22gpu_kernel_impl_nocastINS0_13BUnaryFunctorIhhhZZZNS0_16fmod_kernel_cudaERNS_18TensorIteratorBaseEENKUlvE_clEvENKUlvE_clEvEUlhhE_EEEEvS5_RKT_EUliE_EEviT1_ --------------------------
	.section	.nv.constant0._ZN2at6native18elementwise_kernelILi128ELi4EZNS0_22gpu_kernel_impl_nocastINS0_13BUnaryFunctorIhhhZZZNS0_16fmod_kernel_cudaERNS_18TensorIteratorBaseEENKUlvE_clEvENKUlvE_clEvEUlhhE_EEEEvS5_RKT_EUliE_EEviT1_,"a",@progbits
	.sectionflags	@""
	.align	4
.nv.constant0._ZN2at6native18elementwise_kernelILi128ELi4EZNS0_22gpu_kernel_impl_nocastINS0_13BUnaryFunctorIhhhZZZNS0_16fmod_kernel_cudaERNS_18TensorIteratorBaseEENKUlvE_clEvENKUlvE_clEvEUlhhE_EEEEvS5_RKT_EUliE_EEviT1_:
	.zero		896


//--------------------- .nv.constant0._ZN2at6native27unrolled_elementwise_kernelINS0_13BUnaryFunctorIhhhZZZNS0_16fmod_kernel_cudaERNS_18TensorIteratorBaseEENKUlvE_clEvENKUlvE_clEvEUlhhE_EESt5arrayIPcLm2EELi4E23TrivialOffsetCalculatorILi1EjESD_NS0_6memory15LoadWithoutCastENSE_16StoreWithoutCastEEEviT_T0_T2_T3_T4_T5_ --------------------------
	.section	.nv.constant0._ZN2at6native27unrolled_elementwise_kernelINS0_13BUnaryFunctorIhhhZZZNS0_16fmod_kernel_cudaERNS_18TensorIteratorBaseEENKUlvE_clEvENKUlvE_clEvEUlhhE_EESt5arrayIPcLm2EELi4E23TrivialOffsetCalculatorILi1EjESD_NS0_6memory15LoadWithoutCastENSE_16StoreWithoutCastEEEviT_T0_T2_T3_T4_T5_,"a",@progbits
	.sectionflags	@""
	.align	4
.nv.constant0._ZN2at6native27unrolled_elementwise_kernelINS0_13BUnaryFunctorIhhhZZZNS0_16fmod_kernel_cudaERNS_18TensorIteratorBaseEENKUlvE_clEvENKUlvE_clEvEUlhhE_EESt5arrayIPcLm2EELi4E23TrivialOffsetCalculatorILi1EjESD_NS0_6memory15LoadWithoutCastENSE_16StoreWithoutCastEEEviT_T0_T2_T3_T4_T5_:
	.zero		380


//--------------------- .nv.constant0._ZN2at6native29vectorized_elementwise_kernelILi2ENS0_13BUnaryFunctorIhhhZZZNS0_16fmod_kernel_cudaERNS_18TensorIteratorBaseEENKUlvE_clEvENKUlvE_clEvEUlhhE_EESt5arrayIPcLm2EEEEviT0_T1_ --------------------------
	.section	.nv.constant0._ZN2at6native29vectorized_elementwise_kernelILi2ENS0_13BUnaryFunctorIhhhZZZNS0_16fmod_kernel_cudaERNS_18TensorIteratorBaseEENKUlvE_clEvENKUlvE_clEvEUlhhE_EESt5arrayIPcLm2EEEEviT0_T1_,"a",@progbits
	.sectionflags	@""
	.align	4
.nv.constant0._ZN2at6native29vectorized_elementwise_kernelILi2ENS0_13BUnaryFunctorIhhhZZZNS0_16fmod_kernel_cudaERNS_18TensorIteratorBaseEENKUlvE_clEvENKUlvE_clEvEUlhhE_EESt5arrayIPcLm2EEEEviT0_T1_:
	.zero		376


//--------------------- .nv.constant0._ZN2at6native29vectorized_elementwise_kernelILi4ENS0_13BUnaryFunctorIhhhZZZNS0_16fmod_kernel_cudaERNS_18TensorIteratorBaseEENKUlvE_clEvENKUlvE_clEvEUlhhE_EESt5arrayIPcLm2EEEEviT0_T1_ --------------------------
	.section	.nv.constant0._ZN2at6native29vectorized_elementwise_kernelILi4ENS0_13BUnaryFunctorIhhhZZZNS0_16fmod_kernel_cudaERNS_18TensorIteratorBaseEENKUlvE_clEvENKUlvE_clEvEUlhhE_EESt5arrayIPcLm2EEEEviT0_T1_,"a",@progbits
	.sectionflags	@""
	.align	4
.nv.constant0._ZN2at6native29vectorized_elementwise_kernelILi4ENS0_13BUnaryFunctorIhhhZZZNS0_16fmod_kernel_cudaERNS_18TensorIteratorBaseEENKUlvE_clEvENKUlvE_clEvEUlhhE_EESt5arrayIPcLm2EEEEviT0_T1_:
	.zero		376


//--------------------- .nv.constant0._ZN2at6native29vectorized_elementwise_kernelILi8ENS0_13BUnaryFunctorIhhhZZZNS0_16fmod_kernel_cudaERNS_18TensorIteratorBaseEENKUlvE_clEvENKUlvE_clEvEUlhhE_EESt5arrayIPcLm2EEEEviT0_T1_ --------------------------
	.section	.nv.constant0._ZN2at6native29vectorized_elementwise_kernelILi8ENS0_13BUnaryFunctorIhhhZZZNS0_16fmod_kernel_cudaERNS_18TensorIteratorBaseEENKUlvE_clEvENKUlvE_clEvEUlhhE_EESt5arrayIPcLm2EEEEviT0_T1_,"a",@progbits
	.sectionflags	@""
	.align	4
.nv.constant0._ZN2at6native29vectorized_elementwise_kernelILi8ENS0_13BUnaryFunctorIhhhZZZNS0_16fmod_kernel_cudaERNS_18TensorIteratorBaseEENKUlvE_clEvENKUlvE_clEvEUlhhE_EESt5arrayIPcLm2EEEEviT0_T1_:
	.zero		376


//--------------------- .nv.constant0._ZN2at6native18elementwise_kernelILi128ELi4EZNS0_15gpu_kernel_implINS0_13AUnaryFunctorIhhhZZZNS0_16fmod_kernel_cudaERNS_18TensorIteratorBaseEENKUlvE_clEvENKUlvE_clEvEUlhhE_EEEEvS5_RKT_EUliE_EEviT1_ --------------------------
	.section	.nv.constant0._ZN2at6native18elementwise_kernelILi128ELi4EZNS0_15gpu_kernel_implINS0_13AUnaryFunctorIhhhZZZNS0_16fmod_kernel_cudaERNS_18TensorIteratorBaseEENKUlvE_clEvENKUlvE_clEvEUlhhE_EEEEvS5_RKT_EUliE_EEviT1_,"a",@progbits
	.sectionflags	@""
	.align	4
.nv.constant0._ZN2at6native18elementwise_kernelILi128ELi4EZNS0_15gpu_kernel_implINS0_13AUnaryFunctorIhhhZZZNS0_16fmod_kernel_cudaERNS_18TensorIteratorBaseEENKUlvE_clEvENKUlvE_clEvEUlhhE_EEEEvS5_RKT_EUliE_EEviT1_:
	.zero		896


//--------------------- .nv.constant0._ZN2at6native27unrolled_elementwise_kernelINS0_13AUnaryFunctorIhhhZZZNS0_16fmod_kernel_cudaERNS_18TensorIteratorBaseEENKUlvE_clEvENKUlvE_clEvEUlhhE_EESt5arrayIPcLm2EELi4E23TrivialOffsetCalculatorILi1EjESD_NS0_6memory12LoadWithCastILi1EEENSE_13StoreWithCastILi1EEEEEviT_T0_T2_T3_T4_T5_ --------------------------
	.section	.nv.constant0._ZN2at6native27unrolled_elementwise_kernelINS0_13AUnaryFunctorIhhhZZZNS0_16fmod_kernel_cudaERNS_18TensorIteratorBaseEENKUlvE_clEvENKUlvE_clEvEUlhhE_EESt5arrayIPcLm2EELi4E23TrivialOffsetCalculatorILi1EjESD_NS0_6memory12LoadWithCastILi1EEENSE_13StoreWithCastILi1EEEEEviT_T0_T2_T3_T4_T5_,"a",@progbits
	.sectionflags	@""
	.align	4
.nv.constant0._ZN2at6native27unrolled_elementwise_kernelINS0_13AUnaryFunctorIhhhZZZNS0_16fmod_kernel_cudaERNS_18TensorIteratorBaseEENKUlvE_clEvENKUlvE_clEvEUlhhE_EESt5arrayIPcLm2EELi4E23TrivialOffsetCalculatorILi1EjESD_NS0_6memory12LoadWithCastILi1EEENSE_13StoreWithCastILi1EEEEEviT_T0_T2_T3_T4_T5_:
	.zero		396


//--------------------- .nv.constant0._ZN2at6native18elementwise_kernelILi128ELi4EZNS0_22gpu_kernel_impl_nocastINS0_13AUnaryFunctorIhhhZZZNS0_16fmod_kernel_cudaERNS_18TensorIteratorBaseEENKUlvE_clEvENKUlvE_clEvEUlhhE_EEEEvS5_RKT_EUliE_EEviT1_ --------------------------
	.section	.nv.constant0._ZN2at6native18elementwise_kernelILi128ELi4EZNS0_22gpu_kernel_impl_nocastINS0_13AUnaryFunctorIhhhZZZNS0_16fmod_kernel_cudaERNS_18TensorIteratorBaseEENKUlvE_clEvENKUlvE_clEvEUlhhE_EEEEvS5_RKT_EUliE_EEviT1_,"a",@progbits
	.sectionflags	@""
	.align	4
.nv.constant0._ZN2at6native18elementwise_kernelILi128ELi4EZNS0_22gpu_kernel_impl_nocastINS0_13AUnaryFunctorIhhhZZZNS0_16fmod_kernel_cudaERNS_18TensorIteratorBaseEENKUlvE_clEvENKUlvE_clEvEUlhhE_EEEEvS5_RKT_EUliE_EEviT1_:
	.zero		896


//--------------------- .nv.constant0._ZN2at6native27unrolled_elementwise_kernelINS0_13AUnaryFunctorIhhhZZZNS0_16fmod_kernel_cudaERNS_18TensorIteratorBaseEENKUlvE_clEvENKUlvE_clEvEUlhhE_EESt5arrayIPcLm2EELi4E23TrivialOffsetCalculatorILi1EjESD_NS0_6memory15LoadWithoutCastENSE_16StoreWithoutCastEEEviT_T0_T2_T3_T4_T5_ --------------------------
	.section	.nv.constant0._ZN2at6native27unrolled_elementwise_kernelINS0_13AUnaryFunctorIhhhZZZNS0_16fmod_kernel_cudaERNS_18TensorIteratorBaseEENKUlvE_clEvENKUlvE_clEvEUlhhE_EESt5arrayIPcLm2EELi4E23TrivialOffsetCalculatorILi1EjESD_NS0_6memory15LoadWithoutCastENSE_16StoreWithoutCastEEEviT_T0_T2_T3_T4_T5_,"a",@progbits
	.sectionflags	@""
	.align	4
.nv.constant0._ZN2at6native27unrolled_elementwise_kernelINS0_13AUnaryFunctorIhhhZZZNS0_16fmod_kernel_cudaERNS_18TensorIteratorBaseEENKUlvE_clEvENKUlvE_clEvEUlhhE_EESt5arrayIPcLm2EELi4E23TrivialOffsetCalculatorILi1EjESD_NS0_6memory15LoadWithoutCastENSE_16StoreWithoutCastEEEviT_T0_T2_T3_T4_T5_:
	.zero		380


//--------------------- .nv.constant0._ZN2at6native29vectorized_elementwise_kernelILi2ENS0_13AUnaryFunctorIhhhZZZNS0_16fmod_kernel_cudaERNS_18TensorIteratorBaseEENKUlvE_clEvENKUlvE_clEvEUlhhE_EESt5arrayIPcLm2EEEEviT0_T1_ --------------------------
	.section	.nv.constant0._ZN2at6native29vectorized_elementwise_kernelILi2ENS0_13AUnaryFunctorIhhhZZZNS0_16fmod_kernel_cudaERNS_18TensorIteratorBaseEENKUlvE_clEvENKUlvE_clEvEUlhhE_EESt5arrayIPcLm2EEEEviT0_T1_,"a",@progbits
	.sectionflags	@""
	.align	4
.nv.constant0._ZN2at6native29vectorized_elementwise_kernelILi2ENS0_13AUnaryFunctorIhhhZZZNS0_16fmod_kernel_cudaERNS_18TensorIteratorBaseEENKUlvE_clEvENKUlvE_clEvEUlhhE_EESt5arrayIPcLm2EEEEviT0_T1_:
	.zero		376


//--------------------- .nv.constant0._ZN2at6native29vectorized_elementwise_kernelILi4ENS0_13AUnaryFunctorIhhhZZZNS0_16fmod_kernel_cudaERNS_18TensorIteratorBaseEENKUlvE_clEvENKUlvE_clEvEUlhhE_EESt5arrayIPcLm2EEEEviT0_T1_ --------------------------
	.section	.nv.constant0._ZN2at6native29vectorized_elementwise_kernelILi4ENS0_13AUnaryFunctorIhhhZZZNS0_16fmod_kernel_cudaERNS_18TensorIteratorBaseEENKUlvE_clEvENKUlvE_clEvEUlhhE_EESt5arrayIPcLm2EEEEviT0_T1_,"a",@progbits
	.sectionflags	@""
	.align	4
.nv.constant0._ZN2at6native29vectorized_elementwise_kernelILi4ENS0_13AUnaryFunctorIhhhZZZNS0_16fmod_kernel_cudaERNS_18TensorIteratorBaseEENKUlvE_clEvENKUlvE_clEvEUlhhE_EESt5arrayIPcLm2EEEEviT0_T1_:
	.zero		376


//--------------------- .nv.constant0._ZN2at6native29vectorized_elementwise_kernelILi8ENS0_13AUnaryFunctorIhhhZZZNS0_16fmod_kernel_cudaERNS_18TensorIteratorBaseEENKUlvE_clEvENKUlvE_clEvEUlhhE_EESt5arrayIPcLm2EEEEviT0_T1_ --------------------------
	.section	.nv.constant0._ZN2at6native29vectorized_elementwise_kernelILi8ENS0_13AUnaryFunctorIhhhZZZNS0_16fmod_kernel_cudaERNS_18TensorIteratorBaseEENKUlvE_clEvENKUlvE_clEvEUlhhE_EESt5arrayIPcLm2EEEEviT0_T1_,"a",@progbits
	.sectionflags	@""
	.align	4
.nv.constant0._ZN2at6native29vectorized_elementwise_kernelILi8ENS0_13AUnaryFunctorIhhhZZZNS0_16fmod_kernel_cudaERNS_18TensorIteratorBaseEENKUlvE_clEvENKUlvE_clEvEUlhhE_EESt5arrayIPcLm2EEEEviT0_T1_:
	.zero		376


//--------------------- .nv.constant2._ZN2at6native18elementwise_kernelILi128ELi4EZNS0_15gpu_kernel_implINS0_13BinaryFunctorIN3c108BFloat16ES5_S5_ZZZNS0_21remainder_kernel_cudaERNS_18TensorIteratorBaseEENKUlvE0_clEvENKUlvE2_clEvEUlS5_S5_E_EEEEvS7_RKT_EUliE_EEviT1_ --------------------------
	.section	.nv.constant2._ZN2at6native18elementwise_kernelILi128ELi4EZNS0_15gpu_kernel_implINS0_13BinaryFunctorIN3c108BFloat16ES5_S5_ZZZNS0_21remainder_kernel_cudaERNS_18TensorIteratorBaseEENKUlvE0_clEvENKUlvE2_clEvEUlS5_S5_E_EEEEvS7_RKT_EUliE_EEviT1_,"a",@progbits
	.sectionflags	@""
	.align	4
.nv.constant2._ZN2at6native18elementwise_kernelILi128ELi4EZNS0_15gpu_kernel_implINS0_13BinaryFunctorIN3c108BFloat16ES5_S5_ZZZNS0_21remainder_kernel_cudaERNS_18TensorIteratorBaseEENKUlvE0_clEvENKUlvE2_clEvEUlS5_S5_E_EEEEvS7_RKT_EUliE_EEviT1_:
        /*0000*/ 	.byte	0x00, 0x00, 0x00, 0xf0, 0xff, 0xff, 0x0f, 0x38


//--------------------- .nv.constant0._ZN2at6native18elementwise_kernelILi128ELi4EZNS0_15gpu_kernel_implINS0_13BinaryFunctorIN3c108BFloat16ES5_S5_ZZZNS0_21remainder_kernel_cudaERNS_18TensorIteratorBaseEENKUlvE0_clEvENKUlvE2_clEvEUlS5_S5_E_EEEEvS7_RKT_EUliE_EEviT1_ --------------------------
	.section	.nv.constant0._ZN2at6native18elementwise_kernelILi128ELi4EZNS0_15gpu_kernel_implINS0_13BinaryFunctorIN3c108BFloat16ES5_S5_ZZZNS0_21remainder_kernel_cudaERNS_18TensorIteratorBaseEENKUlvE0_clEvENKUlvE2_clEvEUlS5_S5_E_EEEEvS7_RKT_EUliE_EEviT1_,"a",@progbits
	.sectionflags	@""
	.align	4
.nv.constant0._ZN2at6native18elementwise_kernelILi128ELi4EZNS0_15gpu_kernel_implINS0_13BinaryFunctorIN3c108BFloat16ES5_S5_ZZZNS0_21remainder_kernel_cudaERNS_18TensorIteratorBaseEENKUlvE0_clEvENKUlvE2_clEvEUlS5_S5_E_EEEEvS7_RKT_EUliE_EEviT1_:
	.zero		1008


//--------------------- .nv.constant2._ZN2at6native27unrolled_elementwise_kernelINS0_13BinaryFunctorIN3c108BFloat16ES4_S4_ZZZNS0_21remainder_kernel_cudaERNS_18TensorIteratorBaseEENKUlvE0_clEvENKUlvE2_clEvEUlS4_S4_E_EESt5arrayIPcLm3EELi4E23TrivialOffsetCalculatorILi2EjESE_ILi1EjENS0_6memory12LoadWithCastILi2EEENSH_13StoreWithCastILi1EEEEEviT_T0_T2_T3_T4_T5_ --------------------------
	.section	.nv.constant2._ZN2at6native27unrolled_elementwise_kernelINS0_13BinaryFunctorIN3c108BFloat16ES4_S4_ZZZNS0_21remainder_kernel_cudaERNS_18TensorIteratorBaseEENKUlvE0_clEvENKUlvE2_clEvEUlS4_S4_E_EESt5arrayIPcLm3EELi4E23TrivialOffsetCalculatorILi2EjESE_ILi1EjENS0_6memory12LoadWithCastILi2EEENSH_13StoreWithCastILi1EEEEEviT_T0_T2_T3_T4_T5_,"a",@progbits
	.sectionflags	@""
	.align	4
.nv.constant2._ZN2at6native27unrolled_elementwise_kernelINS0_13BinaryFunctorIN3c108BFloat16ES4_S4_ZZZNS0_21remainder_kernel_cudaERNS_18TensorIteratorBaseEENKUlvE0_clEvENKUlvE2_clEvEUlS4_S4_E_EESt5arrayIPcLm3EELi4E23TrivialOffsetCalculatorILi2EjESE_ILi1EjENS0_6memory12LoadWithCastILi2EEENSH_13StoreWithCastILi1EEEEEviT_T0_T2_T3_T4_T5_:
        /*0000*/ 	.byte	0x00, 0x00, 0x00, 0xf0, 0xff, 0xff, 0x0f, 0x38


//--------------------- .nv.constant0._ZN2at6native27unrolled_elementwise_kernelINS0_13BinaryFunctorIN3c108BFloat16ES4_S4_ZZZNS0_21remainder_kernel_cudaERNS_18TensorIteratorBaseEENKUlvE0_clEvENKUlvE2_clEvEUlS4_S4_E_EESt5arrayIPcLm3EELi4E23TrivialOffsetCalculatorILi2EjESE_ILi1EjENS0_6memory12LoadWithCastILi2EEENSH_13StoreWithCastILi1EEEEEviT_T0_T2_T3_T4_T5_ --------------------------
	.section	.nv.constant0._ZN2at6native27unrolled_elementwise_kernelINS0_13BinaryFunctorIN3c108BFloat16ES4_S4_ZZZNS0_21remainder_kernel_cudaERNS_18TensorIteratorBaseEENKUlvE0_clEvENKUlvE2_clEvEUlS4_S4_E_EESt5arrayIPcLm3EELi4E23TrivialOffsetCalculatorILi2EjESE_ILi1EjENS0_6memory12LoadWithCastILi2EEENSH_13StoreWithCastILi1EEEEEviT_T0_T2_T3_T4_T5_,"a",@progbits
	.sectionflags	@""
	.align	4
.nv.constant0._ZN2at6native27unrolled_elementwise_kernelINS0_13BinaryFunctorIN3c108BFloat16ES4_S4_ZZZNS0_21remainder_kernel_cudaERNS_18TensorIteratorBaseEENKUlvE0_clEvENKUlvE2_clEvEUlS4_S4_E_EESt5arrayIPcLm3EELi4E23TrivialOffsetCalculatorILi2EjESE_ILi1EjENS0_6memory12LoadWithCastILi2EEENSH_13StoreWithCastILi1EEEEEviT_T0_T2_T3_T4_T5_:
	.zero		408


//--------------------- .nv.constant0._ZN2at6native18elementwise_kernelILi128ELi4EZNS0_22gpu_kernel_impl_nocastINS0_13BinaryFunctorIN3c108BFloat16ES5_S5_ZZZNS0_21remainder_kernel_cudaERNS_18TensorIteratorBaseEENKUlvE0_clEvENKUlvE2_clEvEUlS5_S5_E_EEEEvS7_RKT_EUliE_EEviT1_ --------------------------
	.section	.nv.constant0._ZN2at6native18elementwise_kernelILi128ELi4EZNS0_22gpu_kernel_impl_nocastINS0_13BinaryFunctorIN3c108BFloat16ES5_S5_ZZZNS0_21remainder_kernel_cudaERNS_18TensorIteratorBaseEENKUlvE0_clEvENKUlvE2_clEvEUlS5_S5_E_EEEEvS7_RKT_EUliE_EEviT1_,"a",@progbits
	.sectionflags	@""
	.align	4
.nv.constant0._ZN2at6native18elementwise_kernelILi128ELi4EZNS0_22gpu_kernel_impl_nocastINS0_13BinaryFunctorIN3c108BFloat16ES5_S5_ZZZNS0_21remainder_kernel_cudaERNS_18TensorIteratorBaseEENKUlvE0_clEvENKUlvE2_clEvEUlS5_S5_E_EEEEvS7_RKT_EUliE_EEviT1_:
	.zero		1008


//--------------------- .nv.constant0._ZN2at6native27unrolled_elementwise_kernelINS0_13BinaryFunctorIN3c108BFloat16ES4_S4_ZZZNS0_21remainder_kernel_cudaERNS_18TensorIteratorBaseEENKUlvE0_clEvENKUlvE2_clEvEUlS4_S4_E_EESt5arrayIPcLm3EELi4E23TrivialOffsetCalculatorILi2EjESE_ILi1EjENS0_6memory15LoadWithoutCastENSH_16StoreWithoutCastEEEviT_T0_T2_T3_T4_T5_ --------------------------
	.section	.nv.constant0._ZN2at6native27unrolled_elementwise_kernelINS0_13BinaryFunctorIN3c108BFloat16ES4_S4_ZZZNS0_21remainder_kernel_cudaERNS_18TensorIteratorBaseEENKUlvE0_clEvENKUlvE2_clEvEUlS4_S4_E_EESt5arrayIPcLm3EELi4E23TrivialOffsetCalculatorILi2EjESE_ILi1EjENS0_6memory15LoadWithoutCastENSH_16StoreWithoutCastEEEviT_T0_T2_T3_T4_T5_,"a",@progbits
	.sectionflags	@""
	.align	4
.nv.constant0._ZN2at6native27unrolled_elementwise_kernelINS0_13BinaryFunctorIN3c108BFloat16ES4_S4_ZZZNS0_21remainder_kernel_cudaERNS_18TensorIteratorBaseEENKUlvE0_clEvENKUlvE2_clEvEUlS4_S4_E_EESt5arrayIPcLm3EELi4E23TrivialOffsetCalculatorILi2EjESE_ILi1EjENS0_6memory15LoadWithoutCastENSH_16StoreWithoutCastEEEviT_T0_T2_T3_T4_T5_:
	.zero		388


//--------------------- .nv.constant0._ZN2at6native29vectorized_elementwise_kernelILi2ENS0_13BinaryFunctorIN3c108BFloat16ES4_S4_ZZZNS0_21remainder_kernel_cudaERNS_18TensorIteratorBaseEENKUlvE0_clEvENKUlvE2_clEvEUlS4_S4_E_EESt5arrayIPcLm3EEEEviT0_T1_ --------------------------
	.section	.nv.constant0._ZN2at6native29vectorized_elementwise_kernelILi2ENS0_13BinaryFunctorIN3c108BFloat16ES4_S4_ZZZNS0_21remainder_kernel_cudaERNS_18TensorIteratorBaseEENKUlvE0_clEvENKUlvE2_clEvEUlS4_S4_E_EESt5arrayIPcLm3EEEEviT0_T1_,"a",@progbits
	.sectionflags	@""
	.align	4
.nv.constant0._ZN2at6native29vectorized_elementwise_kernelILi2ENS0_13BinaryFunctorIN3c108BFloat16ES4_S4_ZZZNS0_21remainder_kernel_cudaERNS_18TensorIteratorBaseEENKUlvE0_clEvENKUlvE2_clEvEUlS4_S4_E_EESt5arrayIPcLm3EEEEviT0_T1_:
	.zero		384


//--------------------- .nv.constant0._ZN2at6native29vectorized_elementwise_kernelILi4ENS0_13BinaryFunctorIN3c108BFloat16ES4_S4_ZZZNS0_21remainder_kernel_cudaERNS_18TensorIteratorBaseEENKUlvE0_clEvENKUlvE2_clEvEUlS4_S4_E_EESt5arrayIPcLm3EEEEviT0_T1_ --------------------------
	.section	.nv.constant0._ZN2at6native29vectorized_elementwise_kernelILi4ENS0_13BinaryFunctorIN3c108BFloat16ES4_S4_ZZZNS0_21remainder_kernel_cudaERNS_18TensorIteratorBaseEENKUlvE0_clEvENKUlvE2_clEvEUlS4_S4_E_EESt5arrayIPcLm3EEEEviT0_T1_,"a",@progbits
	.sectionflags	@""
	.align	4
.nv.constant0._ZN2at6native29vectorized_elementwise_kernelILi4ENS0_13BinaryFunctorIN3c108BFloat16ES4_S4_ZZZNS0_21remainder_kernel_cudaERNS_18TensorIteratorBaseEENKUlvE0_clEvENKUlvE2_clEvEUlS4_S4_E_EESt5arrayIPcLm3EEEEviT0_T1_:
	.zero		384


//--------------------- .nv.constant0._ZN2at6native29vectorized_elementwise_kernelILi8ENS0_13BinaryFunctorIN3c108BFloat16ES4_S4_ZZZNS0_21remainder_kernel_cudaERNS_18TensorIteratorBaseEENKUlvE0_clEvENKUlvE2_clEvEUlS4_S4_E_EESt5arrayIPcLm3EEEEviT0_T1_ --------------------------
	.section	.nv.constant0._ZN2at6native29vectorized_elementwise_kernelILi8ENS0_13BinaryFunctorIN3c108BFloat16ES4_S4_ZZZNS0_21remainder_kernel_cudaERNS_18TensorIteratorBaseEENKUlvE0_clEvENKUlvE2_clEvEUlS4_S4_E_EESt5arrayIPcLm3EEEEviT0_T1_,"a",@progbits
	.sectionflags	@""
	.align	4
.nv.constant0._ZN2at6native29vectorized_elementwise_kernelILi8ENS0_13BinaryFunctorIN3c108BFloat16ES4_S4_ZZZNS0_21remainder_kernel_cudaERNS_18TensorIteratorBaseEENKUlvE0_clEvENKUlvE2_clEvEUlS4_S4_E_EESt5arrayIPcLm3EEEEviT0_T1_:
	.zero		384


//--------------------- .nv.constant2._ZN2at6native18elementwise_kernelILi128ELi4EZNS0_15gpu_kernel_implINS0_13BUnaryFunctorIN3c108BFloat16ES5_S5_ZZZNS0_21remainder_kernel_cudaERNS_18TensorIteratorBaseEENKUlvE0_clEvENKUlvE2_clEvEUlS5_S5_E_EEEEvS7_RKT_EUliE_EEviT1_ --------------------------
	.section	.nv.constant2._ZN2at6native18elementwise_kernelILi128ELi4EZNS0_15gpu_kernel_implINS0_13BUnaryFunctorIN3c108BFloat16ES5_S5_ZZZNS0_21remainder_kernel_cudaERNS_18TensorIteratorBaseEENKUlvE0_clEvENKUlvE2_clEvEUlS5_S5_E_EEEEvS7_RKT_EUliE_EEviT1_,"a",@progbits
	.sectionflags	@""
	.align	4
.nv.constant2._ZN2at6native18elementwise_kernelILi128ELi4EZNS0_15gpu_kernel_implINS0_13BUnaryFunctorIN3c108BFloat16ES5_S5_ZZZNS0_21remainder_kernel_cudaERNS_18TensorIteratorBaseEENKUlvE0_clEvENKUlvE2_clEvEUlS5_S5_E_EEEEvS7_RKT_EUliE_EEviT1_:
        /*0000*/ 	.byte	0x00, 0x00, 0x00, 0xf0, 0xff, 0xff, 0x0f, 0x38


//--------------------- .nv.constant0._ZN2at6native18elementwise_kernelILi128ELi4EZNS0_15gpu_kernel_implINS0_13BUnaryFunctorIN3c108BFloat16ES5_S5_ZZZNS0_21remainder_kernel_cudaERNS_18TensorIteratorBaseEENKUlvE0_clEvENKUlvE2_clEvEUlS5_S5_E_EEEEvS7_RKT_EUliE_EEviT1_ --------------------------
	.section	.nv.constant0._ZN2at6native18elementwise_kernelILi128ELi4EZNS0_15gpu_kernel_implINS0_13BUnaryFunctorIN3c108BFloat16ES5_S5_ZZZNS0_21remainder_kernel_cudaERNS_18TensorIteratorBaseEENKUlvE0_clEvENKUlvE2_clEvEUlS5_S5_E_EEEEvS7_RKT_EUliE_EEviT1_,"a",@progbits
	.sectionflags	@""
	.align	4
.nv.constant0._ZN2at6native18elementwise_kernelILi128ELi4EZNS0_15gpu_kernel_implINS0_13BUnaryFunctorIN3c108BFloat16ES5_S5_ZZZNS0_21remainder_kernel_cudaERNS_18TensorIteratorBaseEENKUlvE0_clEvENKUlvE2_clEvEUlS5_S5_E_EEEEvS7_RKT_EUliE_EEviT1_:
	.zero		896


//--------------------- .nv.constant2._ZN2at6native27unrolled_elementwise_kernelINS0_13BUnaryFunctorIN3c108BFloat16ES4_S4_ZZZNS0_21remainder_kernel_cudaERNS_18TensorIteratorBaseEENKUlvE0_clEvENKUlvE2_clEvEUlS4_S4_E_EESt5arrayIPcLm2EELi4E23TrivialOffsetCalculatorILi1EjESF_NS0_6memory12LoadWithCastILi1EEENSG_13StoreWithCastILi1EEEEEviT_T0_T2_T3_T4_T5_ --------------------------
	.section	.nv.constant2._ZN2at6native27unrolled_elementwise_kernelINS0_13BUnaryFunctorIN3c108BFloat16ES4_S4_ZZZNS0_21remainder_kernel_cudaERNS_18TensorIteratorBaseEENKUlvE0_clEvENKUlvE2_clEvEUlS4_S4_E_EESt5arrayIPcLm2EELi4E23TrivialOffsetCalculatorILi1EjESF_NS0_6memory12LoadWithCastILi1EEENSG_13StoreWithCastILi1EEEEEviT_T0_T2_T3_T4_T5_,"a",@progbits
	.sectionflags	@""
	.align	4
.nv.constant2._ZN2at6native27unrolled_elementwise_kernelINS0_13BUnaryFunctorIN3c108BFloat16ES4_S4_ZZZNS0_21remainder_kernel_cudaERNS_18TensorIteratorBaseEENKUlvE0_clEvENKUlvE2_clEvEUlS4_S4_E_EESt5arrayIPcLm2EELi4E23TrivialOffsetCalculatorILi1EjESF_NS0_6memory12LoadWithCastILi1EEENSG_13StoreWithCastILi1EEEEEviT_T0_T2_T3_T4_T5_:
        /*0000*/ 	.byte	0x00, 0x00, 0x00, 0xf0, 0xff, 0xff, 0x0f, 0x38


//--------------------- .nv.constant0._ZN2at6native27unrolled_elementwise_kernelINS0_13BUnaryFunctorIN3c108BFloat16ES4_S4_ZZZNS0_21remainder_kernel_cudaERNS_18TensorIteratorBaseEENKUlvE0_clEvENKUlvE2_clEvEUlS4_S4_E_EESt5arrayIPcLm2EELi4E23TrivialOffsetCalculatorILi1EjESF_NS0_6memory12LoadWithCastILi1EEENSG_13StoreWithCastILi1EEEEEviT_T0_T2_T3_T4_T5_ --------------------------
	.section	.nv.constant0._ZN2at6native27unrolled_elementwise_kernelINS0_13BUnaryFunctorIN3c108BFloat16ES4_S4_ZZZNS0_21remainder_kernel_cudaERNS_18TensorIteratorBaseEENKUlvE0_clEvENKUlvE2_clEvEUlS4_S4_E_EESt5arrayIPcLm2EELi4E23TrivialOffsetCalculatorILi1EjESF_NS0_6memory12LoadWithCastILi1EEENSG_13StoreWithCastILi1EEEEEviT_T0_T2_T3_T4_T5_,"a",@progbits
	.sectionflags	@""
	.align	4
.nv.constant0._ZN2at6native27unrolled_elementwise_kernelINS0_13BUnaryFunctorIN3c108BFloat16ES4_S4_ZZZNS0_21remainder_kernel_cudaERNS_18TensorIteratorBaseEENKUlvE0_clEvENKUlvE2_clEvEUlS4_S4_E_EESt5arrayIPcLm2EELi4E23TrivialOffsetCalculatorILi1EjESF_NS0_6memory12LoadWithCastILi1EEENSG_13StoreWithCastILi1EEEEEviT_T0_T2_T3_T4_T5_:
	.zero		396


//--------------------- .nv.constant0._ZN2at6native18elementwise_kernelILi128ELi4EZNS0_22gpu_kernel_impl_nocastINS0_13BUnaryFunctorIN3c108BFloat16ES5_S5_ZZZNS0_21remainder_kernel_cudaERNS_18TensorIteratorBaseEENKUlvE0_clEvENKUlvE2_clEvEUlS5_S5_E_EEEEvS7_RKT_EUliE_EEviT1_ --------------------------
	.section	.nv.constant0._ZN2at6native18elementwise_kernelILi128ELi4EZNS0_22gpu_kernel_impl_nocastINS0_13BUnaryFunctorIN3c108BFloat16ES5_S5_ZZZNS0_21remainder_kernel_cudaERNS_18TensorIteratorBaseEENKUlvE0_clEvENKUlvE2_clEvEUlS5_S5_E_EEEEvS7_RKT_EUliE_EEviT1_,"a",@progbits
	.sectionflags	@""
	.align	4
.nv.constant0._ZN2at6native18elementwise_kernelILi128ELi4EZNS0_22gpu_kernel_impl_nocastINS0_13BUnaryFunctorIN3c108BFloat16ES5_S5_ZZZNS0_21remainder_kernel_cudaERNS_18TensorIteratorBaseEENKUlvE0_clEvENKUlvE2_clEvEUlS5_S5_E_EEEEvS7_RKT_EUliE_EEviT1_:
	.zero		896


//--------------------- .nv.constant0._ZN2at6native27unrolled_elementwise_kernelINS0_13BUnaryFunctorIN3c108BFloat16ES4_S4_ZZZNS0_21remainder_kernel_cudaERNS_18TensorIteratorBaseEENKUlvE0_clEvENKUlvE2_clEvEUlS4_S4_E_EESt5arrayIPcLm2EELi4E23TrivialOffsetCalculatorILi1EjESF_NS0_6memory15LoadWithoutCastENSG_16StoreWithoutCastEEEviT_T0_T2_T3_T4_T5_ --------------------------
	.section	.nv.constant0._ZN2at6native27unrolled_elementwise_kernelINS0_13BUnaryFunctorIN3c108BFloat16ES4_S4_ZZZNS0_21remainder_kernel_cudaERNS_18TensorIteratorBaseEENKUlvE0_clEvENKUlvE2_clEvEUlS4_S4_E_EESt5arrayIPcLm2EELi4E23TrivialOffsetCalculatorILi1EjESF_NS0_6memory15LoadWithoutCastENSG_16StoreWithoutCastEEEviT_T0_T2_T3_T4_T5_,"a",@progbits
	.sectionflags	@""
	.align	4
.nv.constant0._ZN2at6native27unrolled_elementwise_kernelINS0_13BUnaryFunctorIN3c108BFloat16ES4_S4_ZZZNS0_21remainder_kernel_cudaERNS_18TensorIteratorBaseEENKUlvE0_clEvENKUlvE2_clEvEUlS4_S4_E_EESt5arrayIPcLm2EELi4E23TrivialOffsetCalculatorILi1EjESF_NS0_6memory15LoadWithoutCastENSG_16StoreWithoutCastEEEviT_T0_T2_T3_T4_T5_:
	.zero		380


//--------------------- .nv.constant0._ZN2at6native29vectorized_elementwise_kernelILi2ENS0_13BUnaryFunctorIN3c108BFloat16ES4_S4_ZZZNS0_21remainder_kernel_cudaERNS_18TensorIteratorBaseEENKUlvE0_clEvENKUlvE2_clEvEUlS4_S4_E_EESt5arrayIPcLm2EEEEviT0_T1_ --------------------------
	.section	.nv.constant0._ZN2at6native29vectorized_elementwise_kernelILi2ENS0_13BUnaryFunctorIN3c108BFloat16ES4_S4_ZZZNS0_21remainder_kernel_cudaERNS_18TensorIteratorBaseEENKUlvE0_clEvENKUlvE2_clEvEUlS4_S4_E_EESt5arrayIPcLm2EEEEviT0_T1_,"a",@progbits
	.sectionflags	@""
	.align	4
.nv.constant0._ZN2at6native29vectorized_elementwise_kernelILi2ENS0_13BUnaryFunctorIN3c108BFloat16ES4_S4_ZZZNS0_21remainder_kernel_cudaERNS_18TensorIteratorBaseEENKUlvE0_clEvENKUlvE2_clEvEUlS4_S4_E_EESt5arrayIPcLm2EEEEviT0_T1_:
	.zero		376


//--------------------- .nv.constant0._ZN2at6native29vectorized_elementwise_kernelILi4ENS0_13BUnaryFunctorIN3c108BFloat16ES4_S4_ZZZNS0_21remainder_kernel_cudaERNS_18TensorIteratorBaseEENKUlvE0_clEvENKUlvE2_clEvEUlS4_S4_E_EESt5arrayIPcLm2EEEEviT0_T1_ --------------------------
	.section	.nv.constant0._ZN2at6native29vectorized_elementwise_kernelILi4ENS0_13BUnaryFunctorIN3c108BFloat16ES4_S4_ZZZNS0_21remainder_kernel_cudaERNS_18TensorIteratorBaseEENKUlvE0_clEvENKUlvE2_clEvEUlS4_S4_E_EESt5arrayIPcLm2EEEEviT0_T1_,"a",@progbits
	.sectionflags	@""
	.align	4
.nv.constant0._ZN2at6native29vectorized_elementwise_kernelILi4ENS0_13BUnaryFunctorIN3c108BFloat16ES4_S4_ZZZNS0_21remainder_kernel_cudaERNS_18TensorIteratorBaseEENKUlvE0_clEvENKUlvE2_clEvEUlS4_S4_E_EESt5arrayIPcLm2EEEEviT0_T1_:
	.zero		376


//--------------------- .nv.constant0._ZN2at6native29vectorized_elementwise_kernelILi8ENS0_13BUnaryFunctorIN3c108BFloat16ES4_S4_ZZZNS0_21remainder_kernel_cudaERNS_18TensorIteratorBaseEENKUlvE0_clEvENKUlvE2_clEvEUlS4_S4_E_EESt5arrayIPcLm2EEEEviT0_T1_ --------------------------
	.section	.nv.constant0._ZN2at6native29vectorized_elementwise_kernelILi8ENS0_13BUnaryFunctorIN3c108BFloat16ES4_S4_ZZZNS0_21remainder_kernel_cudaERNS_18TensorIteratorBaseEENKUlvE0_clEvENKUlvE2_clEvEUlS4_S4_E_EESt5arrayIPcLm2EEEEviT0_T1_,"a",@progbits
	.sectionflags	@""
	.align	4
.nv.constant0._ZN2at6native29vectorized_elementwise_kernelILi8ENS0_13BUnaryFunctorIN3c108BFloat16ES4_S4_ZZZNS0_21remainder_kernel_cudaERNS_18TensorIteratorBaseEENKUlvE0_clEvENKUlvE2_clEvEUlS4_S4_E_EESt5arrayIPcLm2EEEEviT0_T1_:
	.zero		376


//--------------------- .nv.constant2._ZN2at6native18elementwise_kernelILi128ELi4EZNS0_15gpu_kernel_implINS0_13AUnaryFunctorIN3c108BFloat16ES5_S5_ZZZNS0_21remainder_kernel_cudaERNS_18TensorIteratorBaseEENKUlvE0_clEvENKUlvE2_clEvEUlS5_S5_E_EEEEvS7_RKT_EUliE_EEviT1_ --------------------------
	.section	.nv.constant2._ZN2at6native18elementwise_kernelILi128ELi4EZNS0_15gpu_kernel_implINS0_13AUnaryFunctorIN3c108BFloat16ES5_S5_ZZZNS0_21remainder_kernel_cudaERNS_18TensorIteratorBaseEENKUlvE0_clEvENKUlvE2_clEvEUlS5_S5_E_EEEEvS7_RKT_EUliE_EEviT1_,"a",@progbits
	.sectionflags	@""
	.align	4
.nv.constant2._ZN2at6native18elementwise_kernelILi128ELi4EZNS0_15gpu_kernel_implINS0_13AUnaryFunctorIN3c108BFloat16ES5_S5_ZZZNS0_21remainder_kernel_cudaERNS_18TensorIteratorBaseEENKUlvE0_clEvENKUlvE2_clEvEUlS5_S5_E_EEEEvS7_RKT_EUliE_EEviT1_:
        /*0000*/ 	.byte	0x00, 0x00, 0x00, 0xf0, 0xff, 0xff, 0x0f, 0x38


//--------------------- .nv.constant0._ZN2at6native18elementwise_kernelILi128ELi4EZNS0_15gpu_kernel_implINS0_13AUnaryFunctorIN3c108BFloat16ES5_S5_ZZZNS0_21remainder_kernel_cudaERNS_18TensorIteratorBaseEENKUlvE0_clEvENKUlvE2_clEvEUlS5_S5_E_EEEEvS7_RKT_EUliE_EEviT1_ --------------------------
	.section	.nv.constant0._ZN2at6native18elementwise_kernelILi128ELi4EZNS0_15gpu_kernel_implINS0_13AUnaryFunctorIN3c108BFloat16ES5_S5_ZZZNS0_21remainder_kernel_cudaERNS_18TensorIteratorBaseEENKUlvE0_clEvENKUlvE2_clEvEUlS5_S5_E_EEEEvS7_RKT_EUliE_EEviT1_,"a",@progbits
	.sectionflags	@""
	.align	4
.nv.constant0._ZN2at6native18elementwise_kernelILi128ELi4EZNS0_15gpu_kernel_implINS0_13AUnaryFunctorIN3c108BFloat16ES5_S5_ZZZNS0_21remainder_kernel_cudaERNS_18TensorIteratorBaseEENKUlvE0_clEvENKUlvE2_clEvEUlS5_S5_E_EEEEvS7_RKT_EUliE_EEviT1_:
	.zero		896


//--------------------- .nv.constant2._ZN2at6native27unrolled_elementwise_kernelINS0_13AUnaryFunctorIN3c108BFloat16ES4_S4_ZZZNS0_21remainder_kernel_cudaERNS_18TensorIteratorBaseEENKUlvE0_clEvENKUlvE2_clEvEUlS4_S4_E_EESt5arrayIPcLm2EELi4E23TrivialOffsetCalculatorILi1EjESF_NS0_6memory12LoadWithCastILi1EEENSG_13StoreWithCastILi1EEEEEviT_T0_T2_T3_T4_T5_ --------------------------
	.section	.nv.constant2._ZN2at6native27unrolled_elementwise_kernelINS0_13AUnaryFunctorIN3c108BFloat16ES4_S4_ZZZNS0_21remainder_kernel_cudaERNS_18TensorIteratorBaseEENKUlvE0_clEvENKUlvE2_clEvEUlS4_S4_E_EESt5arrayIPcLm2EELi4E23TrivialOffsetCalculatorILi1EjESF_NS0_6memory12LoadWithCastILi1EEENSG_13StoreWithCastILi1EEEEEviT_T0_T2_T3_T4_T5_,"a",@progbits
	.sectionflags	@""
	.align	4
.nv.constant2._ZN2at6native27unrolled_elementwise_kernelINS0_13AUnaryFunctorIN3c108BFloat16ES4_S4_ZZZNS0_21remainder_kernel_cudaERNS_18TensorIteratorBaseEENKUlvE0_clEvENKUlvE2_clEvEUlS4_S4_E_EESt5arrayIPcLm2EELi4E23TrivialOffsetCalculatorILi1EjESF_NS0_6memory12LoadWithCastILi1EEENSG_13StoreWithCastILi1EEEEEviT_T0_T2_T3_T4_T5_:
        /*0000*/ 	.byte	0x00, 0x00, 0x00, 0xf0, 0xff, 0xff, 0x0f, 0x38


//--------------------- .nv.constant0._ZN2at6native27unrolled_elementwise_kernelINS0_13AUnaryFunctorIN3c108BFloat16ES4_S4_ZZZNS0_21remainder_kernel_cudaERNS_18TensorIteratorBaseEENKUlvE0_clEvENKUlvE2_clEvEUlS4_S4_E_EESt5arrayIPcLm2EELi4E23TrivialOffsetCalculatorILi1EjESF_NS0_6memory12LoadWithCastILi1EEENSG_13StoreWithCastILi1EEEEEviT_T0_T2_T3_T4_T5_ --------------------------
	.section	.nv.constant0._ZN2at6native27unrolled_elementwise_kernelINS0_13AUnaryFunctorIN3c108BFloat16ES4_S4_ZZZNS0_21remainder_kernel_cudaERNS_18TensorIteratorBaseEENKUlvE0_clEvENKUlvE2_clEvEUlS4_S4_E_EESt5arrayIPcLm2EELi4E23TrivialOffsetCalculatorILi1EjESF_NS0_6memory12LoadWithCastILi1EEENSG_13StoreWithCastILi1EEEEEviT_T0_T2_T3_T4_T5_,"a",@progbits
	.sectionflags	@""
	.align	4
.nv.constant0._ZN2at6native27unrolled_elementwise_kernelINS0_13AUnaryFunctorIN3c108BFloat16ES4_S4_ZZZNS0_21remainder_kernel_cudaERNS_18TensorIteratorBaseEENKUlvE0_clEvENKUlvE2_clEvEUlS4_S4_E_EESt5arrayIPcLm2EELi4E23TrivialOffsetCalculatorILi1EjESF_NS0_6memory12LoadWithCastILi1EEENSG_13StoreWithCastILi1EEEEEviT_T0_T2_T3_T4_T5_:
	.zero		396


//--------------------- .nv.constant0._ZN2at6native18elementwise_kernelILi128ELi4EZNS0_22gpu_kernel_impl_nocastINS0_13AUnaryFunctorIN3c108BFloat16ES5_S5_ZZZNS0_21remainder_kernel_cudaERNS_18TensorIteratorBaseEENKUlvE0_clEvENKUlvE2_clEvEUlS5_S5_E_EEEEvS7_RKT_EUliE_EEviT1_ --------------------------
	.section	.nv.constant0._ZN2at6native18elementwise_kernelILi128ELi4EZNS0_22gpu_kernel_impl_nocastINS0_13AUnaryFunctorIN3c108BFloat16ES5_S5_ZZZNS0_21remainder_kernel_cudaERNS_18TensorIteratorBaseEENKUlvE0_clEvENKUlvE2_clEvEUlS5_S5_E_EEEEvS7_RKT_EUliE_EEviT1_,"a",@progbits
	.sectionflags	@""
	.align	4
.nv.constant0._ZN2at6native18elementwise_kernelILi128ELi4EZNS0_22gpu_kernel_impl_nocastINS0_13AUnaryFunctorIN3c108BFloat16ES5_S5_ZZZNS0_21remainder_kernel_cudaERNS_18TensorIteratorBaseEENKUlvE0_clEvENKUlvE2_clEvEUlS5_S5_E_EEEEvS7_RKT_EUliE_EEviT1_:
	.zero		896


//--------------------- .nv.constant0._ZN2at6native27unrolled_elementwise_kernelINS0_13AUnaryFunctorIN3c108BFloat16ES4_S4_ZZZNS0_21remainder_kernel_cudaERNS_18TensorIteratorBaseEENKUlvE0_clEvENKUlvE2_clEvEUlS4_S4_E_EESt5arrayIPcLm2EELi4E23TrivialOffsetCalculatorILi1EjESF_NS0_6memory15LoadWithoutCastENSG_16StoreWithoutCastEEEviT_T0_T2_T3_T4_T5_ --------------------------
	.section	.nv.constant0._ZN2at6native27unrolled_elementwise_kernelINS0_13AUnaryFunctorIN3c108BFloat16ES4_S4_ZZZNS0_21remainder_kernel_cudaERNS_18TensorIteratorBaseEENKUlvE0_clEvENKUlvE2_clEvEUlS4_S4_E_EESt5arrayIPcLm2EELi4E23TrivialOffsetCalculatorILi1EjESF_NS0_6memory15LoadWithoutCastENSG_16StoreWithoutCastEEEviT_T0_T2_T3_T4_T5_,"a",@progbits
	.sectionflags	@""
	.align	4
.nv.constant0._ZN2at6native27unrolled_elementwise_kernelINS0_13AUnaryFunctorIN3c108BFloat16ES4_S4_ZZZNS0_21remainder_kernel_cudaERNS_18TensorIteratorBaseEENKUlvE0_clEvENKUlvE2_clEvEUlS4_S4_E_EESt5arrayIPcLm2EELi4E23TrivialOffsetCalculatorILi1EjESF_NS0_6memory15LoadWithoutCastENSG_16StoreWithoutCastEEEviT_T0_T2_T3_T4_T5_:
	.zero		380


//--------------------- .nv.constant0._ZN2at6native29vectorized_elementwise_kernelILi2ENS0_13AUnaryFunctorIN3c108BFloat16ES4_S4_ZZZNS0_21remainder_kernel_cudaERNS_18TensorIteratorBaseEENKUlvE0_clEvENKUlvE2_clEvEUlS4_S4_E_EESt5arrayIPcLm2EEEEviT0_T1_ --------------------------
	.section	.nv.constant0._ZN2at6native29vectorized_elementwise_kernelILi2ENS0_13AUnaryFunctorIN3c108BFloat16ES4_S4_ZZZNS0_21remainder_kernel_cudaERNS_18TensorIteratorBaseEENKUlvE0_clEvENKUlvE2_clEvEUlS4_S4_E_EESt5arrayIPcLm2EEEEviT0_T1_,"a",@progbits
	.sectionflags	@""
	.align	4
.nv.constant0._ZN2at6native29vectorized_elementwise_kernelILi2ENS0_13AUnaryFunctorIN3c108BFloat16ES4_S4_ZZZNS0_21remainder_kernel_cudaERNS_18TensorIteratorBaseEENKUlvE0_clEvENKUlvE2_clEvEUlS4_S4_E_EESt5arrayIPcLm2EEEEviT0_T1_:
	.zero		376


//--------------------- .nv.constant0._ZN2at6native29vectorized_elementwise_kernelILi4ENS0_13AUnaryFunctorIN3c108BFloat16ES4_S4_ZZZNS0_21remainder_kernel_cudaERNS_18TensorIteratorBaseEENKUlvE0_clEvENKUlvE2_clEvEUlS4_S4_E_EESt5arrayIPcLm2EEEEviT0_T1_ --------------------------
	.section	.nv.constant0._ZN2at6native29vectorized_elementwise_kernelILi4ENS0_13AUnaryFunctorIN3c108BFloat16ES4_S4_ZZZNS0_21remainder_kernel_cudaERNS_18TensorIteratorBaseEENKUlvE0_clEvENKUlvE2_clEvEUlS4_S4_E_EESt5arrayIPcLm2EEEEviT0_T1_,"a",@progbits
	.sectionflags	@""
	.align	4
.nv.constant0._ZN2at6native29vectorized_elementwise_kernelILi4ENS0_13AUnaryFunctorIN3c108BFloat16ES4_S4_ZZZNS0_21remainder_kernel_cudaERNS_18TensorIteratorBaseEENKUlvE0_clEvENKUlvE2_clEvEUlS4_S4_E_EESt5arrayIPcLm2EEEEviT0_T1_:
	.zero		376


//--------------------- .nv.constant0._ZN2at6native29vectorized_elementwise_kernelILi8ENS0_13AUnaryFunctorIN3c108BFloat16ES4_S4_ZZZNS0_21remainder_kernel_cudaERNS_18TensorIteratorBaseEENKUlvE0_clEvENKUlvE2_clEvEUlS4_S4_E_EESt5arrayIPcLm2EEEEviT0_T1_ --------------------------
	.section	.nv.constant0._ZN2at6native29vectorized_elementwise_kernelILi8ENS0_13AUnaryFunctorIN3c108BFloat16ES4_S4_ZZZNS0_21remainder_kernel_cudaERNS_18TensorIteratorBaseEENKUlvE0_clEvENKUlvE2_clEvEUlS4_S4_E_EESt5arrayIPcLm2EEEEviT0_T1_,"a",@progbits
	.sectionflags	@""
	.align	4
.nv.constant0._ZN2at6native29vectorized_elementwise_kernelILi8ENS0_13AUnaryFunctorIN3c108BFloat16ES4_S4_ZZZNS0_21remainder_kernel_cudaERNS_18TensorIteratorBaseEENKUlvE0_clEvENKUlvE2_clEvEUlS4_S4_E_EESt5arrayIPcLm2EEEEviT0_T1_:
	.zero		376


//--------------------- .nv.constant2._ZN2at6native18elementwise_kernelILi128ELi4EZNS0_15gpu_kernel_implINS0_13BinaryFunctorIN3c104HalfES5_S5_ZZZNS0_21remainder_kernel_cudaERNS_18TensorIteratorBaseEENKUlvE0_clEvENKUlvE1_clEvEUlS5_S5_E_EEEEvS7_RKT_EUliE_EEviT1_ --------------------------
	.section	.nv.constant2._ZN2at6native18elementwise_kernelILi128ELi4EZNS0_15gpu_kernel_implINS0_13BinaryFunctorIN3c104HalfES5_S5_ZZZNS0_21remainder_kernel_cudaERNS_18TensorIteratorBaseEENKUlvE0_clEvENKUlvE1_clEvEUlS5_S5_E_EEEEvS7_RKT_EUliE_EEviT1_,"a",@progbits
	.sectionflags	@""
	.align	4
.nv.constant2._ZN2at6native18elementwise_kernelILi128ELi4EZNS0_15gpu_kernel_implINS0_13BinaryFunctorIN3c104HalfES5_S5_ZZZNS0_21remainder_kernel_cudaERNS_18TensorIteratorBaseEENKUlvE0_clEvENKUlvE1_clEvEUlS5_S5_E_EEEEvS7_RKT_EUliE_EEviT1_:
        /*0000*/ 	.byte	0x00, 0x00, 0x00, 0xf0, 0xff, 0xff, 0x0f, 0x38


//--------------------- .nv.constant0._ZN2at6native18elementwise_kernelILi128ELi4EZNS0_15gpu_kernel_implINS0_13BinaryFunctorIN3c104HalfES5_S5_ZZZNS0_21remainder_kernel_cudaERNS_18TensorIteratorBaseEENKUlvE0_clEvENKUlvE1_clEvEUlS5_S5_E_EEEEvS7_RKT_EUliE_EEviT1_ --------------------------
	.section	.nv.constant0._ZN2at6native18elementwise_kernelILi128ELi4EZNS0_15gpu_kernel_implINS0_13BinaryFunctorIN3c104HalfES5_S5_ZZZNS0_21remainder_kernel_cudaERNS_18TensorIteratorBaseEENKUlvE0_clEvENKUlvE1_clEvEUlS5_S5_E_EEEEvS7_RKT_EUliE_EEviT1_,"a",@progbits
	.sectionflags	@""
	.align	4
.nv.constant0._ZN2at6native18elementwise_kernelILi128ELi4EZNS0_15gpu_kernel_implINS0_13BinaryFunctorIN3c104HalfES5_S5_ZZZNS0_21remainder_kernel_cudaERNS_18TensorIteratorBaseEENKUlvE0_clEvENKUlvE1_clEvEUlS5_S5_E_EEEEvS7_RKT_EUliE_EEviT1_:
	.zero		1008


//--------------------- .nv.constant2._ZN2at6native27unrolled_elementwise_kernelINS0_13BinaryFunctorIN3c104HalfES4_S4_ZZZNS0_21remainder_kernel_cudaERNS_18TensorIteratorBaseEENKUlvE0_clEvENKUlvE1_clEvEUlS4_S4_E_EESt5arrayIPcLm3EELi4E23TrivialOffsetCalculatorILi2EjESE_ILi1EjENS0_6memory12LoadWithCastILi2EEENSH_13StoreWithCastILi1EEEEEviT_T0_T2_T3_T4_T5_ --------------------------
	.section	.nv.constant2._ZN2at6native27unrolled_elementwise_kernelINS0_13BinaryFunctorIN3c104HalfES4_S4_ZZZNS0_21remainder_kernel_cudaERNS_18TensorIteratorBaseEENKUlvE0_clEvENKUlvE1_clEvEUlS4_S4_E_EESt5arrayIPcLm3EELi4E23TrivialOffsetCalculatorILi2EjESE_ILi1EjENS0_6memory12LoadWithCastILi2EEENSH_13StoreWithCastILi1EEEEEviT_T0_T2_T3_T4_T5_,"a",@progbits
	.sectionflags	@""
	.align	4
.nv.constant2._ZN2at6native27unrolled_elementwise_kernelINS0_13BinaryFunctorIN3c104HalfES4_S4_ZZZNS0_21remainder_kernel_cudaERNS_18TensorIteratorBaseEENKUlvE0_clEvENKUlvE1_clEvEUlS4_S4_E_EESt5arrayIPcLm3EELi4E23TrivialOffsetCalculatorILi2EjESE_ILi1EjENS0_6memory12LoadWithCastILi2EEENSH_13StoreWithCastILi1EEEEEviT_T0_T2_T3_T4_T5_:
        /*0000*/ 	.byte	0x00, 0x00, 0x00, 0xf0, 0xff, 0xff, 0x0f, 0x38


//--------------------- .nv.constant0._ZN2at6native27unrolled_elementwise_kernelINS0_13BinaryFunctorIN3c104HalfES4_S4_ZZZNS0_21remainder_kernel_cudaERNS_18TensorIteratorBaseEENKUlvE0_clEvENKUlvE1_clEvEUlS4_S4_E_EESt5arrayIPcLm3EELi4E23TrivialOffsetCalculatorILi2EjESE_ILi1EjENS0_6memory12LoadWithCastILi2EEENSH_13StoreWithCastILi1EEEEEviT_T0_T2_T3_T4_T5_ --------------------------
	.section	.nv.constant0._ZN2at6native27unrolled_elementwise_kernelINS0_13BinaryFunctorIN3c104HalfES4_S4_ZZZNS0_21remainder_kernel_cudaERNS_18TensorIteratorBaseEENKUlvE0_clEvENKUlvE1_clEvEUlS4_S4_E_EESt5arrayIPcLm3EELi4E23TrivialOffsetCalculatorILi2EjESE_ILi1EjENS0_6memory12LoadWithCastILi2EEENSH_13StoreWithCastILi1EEEEEviT_T0_T2_T3_T4_T5_,"a",@progbits
	.sectionflags	@""
	.align	4
.nv.constant0._ZN2at6native27unrolled_elementwise_kernelINS0_13BinaryFunctorIN3c104HalfES4_S4_ZZZNS0_21remainder_kernel_cudaERNS_18TensorIteratorBaseEENKUlvE0_clEvENKUlvE1_clEvEUlS4_S4_E_EESt5arrayIPcLm3EELi4E23TrivialOffsetCalculatorILi2EjESE_ILi1EjENS0_6memory12LoadWithCastILi2EEENSH_13StoreWithCastILi1EEEEEviT_T0_T2_T3_T4_T5_:
	.zero		408


//--------------------- .nv.constant0._ZN2at6native18elementwise_kernelILi128ELi4EZNS0_22gpu_kernel_impl_nocastINS0_13BinaryFunctorIN3c104HalfES5_S5_ZZZNS0_21remainder_kernel_cudaERNS_18TensorIteratorBaseEENKUlvE0_clEvENKUlvE1_clEvEUlS5_S5_E_EEEEvS7_RKT_EUliE_EEviT1_ --------------------------
	.section	.nv.constant0._ZN2at6native18elementwise_kernelILi128ELi4EZNS0_22gpu_kernel_impl_nocastINS0_13BinaryFunctorIN3c104HalfES5_S5_ZZZNS0_21remainder_kernel_cudaERNS_18TensorIteratorBaseEENKUlvE0_clEvENKUlvE1_clEvEUlS5_S5_E_EEEEvS7_RKT_EUliE_EEviT1_,"a",@progbits
	.sectionflags	@""
	.align	4
.nv.constant0._ZN2at6native18elementwise_kernelILi128ELi4EZNS0_22gpu_kernel_impl_nocastINS0_13BinaryFunctorIN3c104HalfES5_S5_ZZZNS0_21remainder_kernel_cudaERNS_18TensorIteratorBaseEENKUlvE0_clEvENKUlvE1_clEvEUlS5_S5_E_EEEEvS7_RKT_EUliE_EEviT1_:
	.zero		1008


//--------------------- .nv.constant0._ZN2at6native27unrolled_elementwise_kernelINS0_13BinaryFunctorIN3c104HalfES4_S4_ZZZNS0_21remainder_kernel_cudaERNS_18TensorIteratorBaseEENKUlvE0_clEvENKUlvE1_clEvEUlS4_S4_E_EESt5arrayIPcLm3EELi4E23TrivialOffsetCalculatorILi2EjESE_ILi1EjENS0_6memory15LoadWithoutCastENSH_16StoreWithoutCastEEEviT_T0_T2_T3_T4_T5_ --------------------------
	.section	.nv.constant0._ZN2at6native27unrolled_elementwise_kernelINS0_13BinaryFunctorIN3c104HalfES4_S4_ZZZNS0_21remainder_kernel_cudaERNS_18TensorIteratorBaseEENKUlvE0_clEvENKUlvE1_clEvEUlS4_S4_E_EESt5arrayIPcLm3EELi4E23TrivialOffsetCalculatorILi2EjESE_ILi1EjENS0_6memory15LoadWithoutCastENSH_16StoreWithoutCastEEEviT_T0_T2_T3_T4_T5_,"a",@progbits
	.sectionflags	@""
	.align	4
.nv.constant0._ZN2at6native27unrolled_elementwise_kernelINS0_13BinaryFunctorIN3c104HalfES4_S4_ZZZNS0_21remainder_kernel_cudaERNS_18TensorIteratorBaseEENKUlvE0_clEvENKUlvE1_clEvEUlS4_S4_E_EESt5arrayIPcLm3EELi4E23TrivialOffsetCalculatorILi2EjESE_ILi1EjENS0_6memory15LoadWithoutCastENSH_16StoreWithoutCastEEEviT_T0_T2_T3_T4_T5_:
	.zero		388


//--------------------- .nv.constant0._ZN2at6native29vectorized_elementwise_kernelILi2ENS0_13BinaryFunctorIN3c104HalfES4_S4_ZZZNS0_21remainder_kernel_cudaERNS_18TensorIteratorBaseEENKUlvE0_clEvENKUlvE1_clEvEUlS4_S4_E_EESt5arrayIPcLm3EEEEviT0_T1_ --------------------------
	.section	.nv.constant0._ZN2at6native29vectorized_elementwise_kernelILi2ENS0_13BinaryFunctorIN3c104HalfES4_S4_ZZZNS0_21remainder_kernel_cudaERNS_18TensorIteratorBaseEENKUlvE0_clEvENKUlvE1_clEvEUlS4_S4_E_EESt5arrayIPcLm3EEEEviT0_T1_,"a",@progbits
	.sectionflags	@""
	.align	4
.nv.constant0._ZN2at6native29vectorized_elementwise_kernelILi2ENS0_13BinaryFunctorIN3c104HalfES4_S4_ZZZNS0_21remainder_kernel_cudaERNS_18TensorIteratorBaseEENKUlvE0_clEvENKUlvE1_clEvEUlS4_S4_E_EESt5arrayIPcLm3EEEEviT0_T1_:
	.zero		384


//--------------------- .nv.constant0._ZN2at6native29vectorized_elementwise_kernelILi4ENS0_13BinaryFunctorIN3c104HalfES4_S4_ZZZNS0_21remainder_kernel_cudaERNS_18TensorIteratorBaseEENKUlvE0_clEvENKUlvE1_clEvEUlS4_S4_E_EESt5arrayIPcLm3EEEEviT0_T1_ --------------------------
	.section	.nv.constant0._ZN2at6native29vectorized_elementwise_kernelILi4ENS0_13BinaryFunctorIN3c104HalfES4_S4_ZZZNS0_21remainder_kernel_cudaERNS_18TensorIteratorBaseEENKUlvE0_clEvENKUlvE1_clEvEUlS4_S4_E_EESt5arrayIPcLm3EEEEviT0_T1_,"a",@progbits
	.sectionflags	@""
	.align	4
.nv.constant0._ZN2at6native29vectorized_elementwise_kernelILi4ENS0_13BinaryFunctorIN3c104HalfES4_S4_ZZZNS0_21remainder_kernel_cudaERNS_18TensorIteratorBaseEENKUlvE0_clEvENKUlvE1_clEvEUlS4_S4_E_EESt5arrayIPcLm3EEEEviT0_T1_:
	.zero		384


//--------------------- .nv.constant0._ZN2at6native29vectorized_elementwise_kernelILi8ENS0_13BinaryFunctorIN3c104HalfES4_S4_ZZZNS0_21remainder_kernel_cudaERNS_18TensorIteratorBaseEENKUlvE0_clEvENKUlvE1_clEvEUlS4_S4_E_EESt5arrayIPcLm3EEEEviT0_T1_ --------------------------
	.section	.nv.constant0._ZN2at6native29vectorized_elementwise_kernelILi8ENS0_13BinaryFunctorIN3c104HalfES4_S4_ZZZNS0_21remainder_kernel_cudaERNS_18TensorIteratorBaseEENKUlvE0_clEvENKUlvE1_clEvEUlS4_S4_E_EESt5arrayIPcLm3EEEEviT0_T1_,"a",@progbits
	.sectionflags	@""
	.align	4
.nv.constant0._ZN2at6native29vectorized_elementwise_kernelILi8ENS0_13BinaryFunctorIN3c104HalfES4_S4_ZZZNS0_21remainder_kernel_cudaERNS_18TensorIteratorBaseEENKUlvE0_clEvENKUlvE1_clEvEUlS4_S4_E_EESt5arrayIPcLm3EEEEviT0_T1_:
	.zero		384


//--------------------- .nv.constant2._ZN2at6native18elementwise_kernelILi128ELi4EZNS0_15gpu_kernel_implINS0_13BUnaryFunctorIN3c104HalfES5_S5_ZZZNS0_21remainder_kernel_cudaERNS_18TensorIteratorBaseEENKUlvE0_clEvENKUlvE1_clEvEUlS5_S5_E_EEEEvS7_RKT_EUliE_EEviT1_ --------------------------
	.section	.nv.constant2._ZN2at6native18elementwise_kernelILi128ELi4EZNS0_15gpu_kernel_implINS0_13BUnaryFunctorIN3c104HalfES5_S5_ZZZNS0_21remainder_kernel_cudaERNS_18TensorIteratorBaseEENKUlvE0_clEvENKUlvE1_clEvEUlS5_S5_E_EEEEvS7_RKT_EUliE_EEviT1_,"a",@progbits
	.sectionflags	@""
	.align	4
.nv.constant2._ZN2at6native18elementwise_kernelILi128ELi4EZNS0_15gpu_kernel_implINS0_13BUnaryFunctorIN3c104HalfES5_S5_ZZZNS0_21remainder_kernel_cudaERNS_18TensorIteratorBaseEENKUlvE0_clEvENKUlvE1_clEvEUlS5_S5_E_EEEEvS7_RKT_EUliE_EEviT1_:
        /*0000*/ 	.byte	0x00, 0x00, 0x00, 0xf0, 0xff, 0xff, 0x0f, 0x38


//--------------------- .nv.constant0._ZN2at6native18elementwise_kernelILi128ELi4EZNS0_15gpu_kernel_implINS0_13BUnaryFunctorIN3c104HalfES5_S5_ZZZNS0_21remainder_kernel_cudaERNS_18TensorIteratorBaseEENKUlvE0_clEvENKUlvE1_clEvEUlS5_S5_E_EEEEvS7_RKT_EUliE_EEviT1_ --------------------------
	.section	.nv.constant0._ZN2at6native18elementwise_kernelILi128ELi4EZNS0_15gpu_kernel_implINS0_13BUnaryFunctorIN3c104HalfES5_S5_ZZZNS0_21remainder_kernel_cudaERNS_18TensorIteratorBaseEENKUlvE0_clEvENKUlvE1_clEvEUlS5_S5_E_EEEEvS7_RKT_EUliE_EEviT1_,"a",@progbits
	.sectionflags	@""
	.align	4
.nv.constant0._ZN2at6native18elementwise_kernelILi128ELi4EZNS0_15gpu_kernel_implINS0_13BUnaryFunctorIN3c104HalfES5_S5_ZZZNS0_21remainder_kernel_cudaERNS_18TensorIteratorBaseEENKUlvE0_clEvENKUlvE1_clEvEUlS5_S5_E_EEEEvS7_RKT_EUliE_EEviT1_:
	.zero		896


//--------------------- .nv.constant2._ZN2at6native27unrolled_elementwise_kernelINS0_13BUnaryFunctorIN3c104HalfES4_S4_ZZZNS0_21remainder_kernel_cudaERNS_18TensorIteratorBaseEENKUlvE0_clEvENKUlvE1_clEvEUlS4_S4_E_EESt5arrayIPcLm2EELi4E23TrivialOffsetCalculatorILi1EjESF_NS0_6memory12LoadWithCastILi1EEENSG_13StoreWithCastILi1EEEEEviT_T0_T2_T3_T4_T5_ --------------------------
	.section	.nv.constant2._ZN2at6native27unrolled_elementwise_kernelINS0_13BUnaryFunctorIN3c104HalfES4_S4_ZZZNS0_21remainder_kernel_cudaERNS_18TensorIteratorBaseEENKUlvE0_clEvENKUlvE1_clEvEUlS4_S4_E_EESt5arrayIPcLm2EELi4E23TrivialOffsetCalculatorILi1EjESF_NS0_6memory12LoadWithCastILi1EEENSG_13StoreWithCastILi1EEEEEviT_T0_T2_T3_T4_T5_,"a",@progbits
	.sectionflags	@""
	.align	4
.nv.constant2._ZN2at6native27unrolled_elementwise_kernelINS0_13BUnaryFunctorIN3c104HalfES4_S4_ZZZNS0_21remainder_kernel_cudaERNS_18TensorIteratorBaseEENKUlvE0_clEvENKUlvE1_clEvEUlS4_S4_E_EESt5arrayIPcLm2EELi4E23TrivialOffsetCalculatorILi1EjESF_NS0_6memory12LoadWithCastILi1EEENSG_13StoreWithCastILi1EEEEEviT_T0_T2_T3_T4_T5_:
        /*0000*/ 	.byte	0x00, 0x00, 0x00, 0xf0, 0xff, 0xff, 0x0f, 0x38


//--------------------- .nv.constant0._ZN2at6native27unrolled_elementwise_kernelINS0_13BUnaryFunctorIN3c104HalfES4_S4_ZZZNS0_21remainder_kernel_cudaERNS_18TensorIteratorBaseEENKUlvE0_clEvENKUlvE1_clEvEUlS4_S4_E_EESt5arrayIPcLm2EELi4E23TrivialOffsetCalculatorILi1EjESF_NS0_6memory12LoadWithCastILi1EEENSG_13StoreWithCastILi1EEEEEviT_T0_T2_T3_T4_T5_ --------------------------
	.section	.nv.constant0._ZN2at6native27unrolled_elementwise_kernelINS0_13BUnaryFunctorIN3c104HalfES4_S4_ZZZNS0_21remainder_kernel_cudaERNS_18TensorIteratorBaseEENKUlvE0_clEvENKUlvE1_clEvEUlS4_S4_E_EESt5arrayIPcLm2EELi4E23TrivialOffsetCalculatorILi1EjESF_NS0_6memory12LoadWithCastILi1EEENSG_13StoreWithCastILi1EEEEEviT_T0_T2_T3_T4_T5_,"a",@progbits
	.sectionflags	@""
	.align	4
.nv.constant0._ZN2at6native27unrolled_elementwise_kernelINS0_13BUnaryFunctorIN3c104HalfES4_S4_ZZZNS0_21remainder_kernel_cudaERNS_18TensorIteratorBaseEENKUlvE0_clEvENKUlvE1_clEvEUlS4_S4_E_EESt5arrayIPcLm2EELi4E23TrivialOffsetCalculatorILi1EjESF_NS0_6memory12LoadWithCastILi1EEENSG_13StoreWithCastILi1EEEEEviT_T0_T2_T3_T4_T5_:
	.zero		396


//--------------------- .nv.constant0._ZN2at6native18elementwise_kernelILi128ELi4EZNS0_22gpu_kernel_impl_nocastINS0_13BUnaryFunctorIN3c104HalfES5_S5_ZZZNS0_21remainder_kernel_cudaERNS_18TensorIteratorBaseEENKUlvE0_clEvENKUlvE1_clEvEUlS5_S5_E_EEEEvS7_RKT_EUliE_EEviT1_ --------------------------
	.section	.nv.constant0._ZN2at6native18elementwise_kernelILi128ELi4EZNS0_22gpu_kernel_impl_nocastINS0_13BUnaryFunctorIN3c104HalfES5_S5_ZZZNS0_21remainder_kernel_cudaERNS_18TensorIteratorBaseEENKUlvE0_clEvENKUlvE1_clEvEUlS5_S5_E_EEEEvS7_RKT_EUliE_EEviT1_,"a",@progbits
	.sectionflags	@""
	.align	4
.nv.constant0._ZN2at6native18elementwise_kernelILi128ELi4EZNS0_22gpu_kernel_impl_nocastINS0_13BUnaryFunctorIN3c104HalfES5_S5_ZZZNS0_21remainder_kernel_cudaERNS_18TensorIteratorBaseEENKUlvE0_clEvENKUlvE1_clEvEUlS5_S5_E_EEEEvS7_RKT_EUliE_EEviT1_:
	.zero		896


//--------------------- .nv.constant0._ZN2at6native27unrolled_elementwise_kernelINS0_13BUnaryFunctorIN3c104HalfES4_S4_ZZZNS0_21remainder_kernel_cudaERNS_18TensorIteratorBaseEENKUlvE0_clEvENKUlvE1_clEvEUlS4_S4_E_EESt5arrayIPcLm2EELi4E23TrivialOffsetCalculatorILi1EjESF_NS0_6memory15LoadWithoutCastENSG_16StoreWithoutCastEEEviT_T0_T2_T3_T4_T5_ --------------------------
	.section	.nv.constant0._ZN2at6native27unrolled_elementwise_kernelINS0_13BUnaryFunctorIN3c104HalfES4_S4_ZZZNS0_21remainder_kernel_cudaERNS_18TensorIteratorBaseEENKUlvE0_clEvENKUlvE1_clEvEUlS4_S4_E_EESt5arrayIPcLm2EELi4E23TrivialOffsetCalculatorILi1EjESF_NS0_6memory15LoadWithoutCastENSG_16StoreWithoutCastEEEviT_T0_T2_T3_T4_T5_,"a",@progbits
	.sectionflags	@""
	.align	4
.nv.constant0._ZN2at6native27unrolled_elementwise_kernelINS0_13BUnaryFunctorIN3c104HalfES4_S4_ZZZNS0_21remainder_kernel_cudaERNS_18TensorIteratorBaseEENKUlvE0_clEvENKUlvE1_clEvEUlS4_S4_E_EESt5arrayIPcLm2EELi4E23TrivialOffsetCalculatorILi1EjESF_NS0_6memory15LoadWithoutCastENSG_16StoreWithoutCastEEEviT_T0_T2_T3_T4_T5_:
	.zero		380


//--------------------- .nv.constant0._ZN2at6native29vectorized_elementwise_kernelILi2ENS0_13BUnaryFunctorIN3c104HalfES4_S4_ZZZNS0_21remainder_kernel_cudaERNS_18TensorIteratorBaseEENKUlvE0_clEvENKUlvE1_clEvEUlS4_S4_E_EESt5arrayIPcLm2EEEEviT0_T1_ --------------------------
	.section	.nv.constant0._ZN2at6native29vectorized_elementwise_kernelILi2ENS0_13BUnaryFunctorIN3c104HalfES4_S4_ZZZNS0_21remainder_kernel_cudaERNS_18TensorIteratorBaseEENKUlvE0_clEvENKUlvE1_clEvEUlS4_S4_E_EESt5arrayIPcLm2EEEEviT0_T1_,"a",@progbits
	.sectionflags	@""
	.align	4
.nv.constant0._ZN2at6native29vectorized_elementwise_kernelILi2ENS0_13BUnaryFunctorIN3c104HalfES4_S4_ZZZNS0_21remainder_kernel_cudaERNS_18TensorIteratorBaseEENKUlvE0_clEvENKUlvE1_clEvEUlS4_S4_E_EESt5arrayIPcLm2EEEEviT0_T1_:
	.zero		376


//--------------------- .nv.constant0._ZN2at6native29vectorized_elementwise_kernelILi4ENS0_13BUnaryFunctorIN3c104HalfES4_S4_ZZZNS0_21remainder_kernel_cudaERNS_18TensorIteratorBaseEENKUlvE0_clEvENKUlvE1_clEvEUlS4_S4_E_EESt5arrayIPcLm2EEEEviT0_T1_ --------------------------
	.section	.nv.constant0._ZN2at6native29vectorized_elementwise_kernelILi4ENS0_13BUnaryFunctorIN3c104HalfES4_S4_ZZZNS0_21remainder_kernel_cudaERNS_18TensorIteratorBaseEENKUlvE0_clEvENKUlvE1_clEvEUlS4_S4_E_EESt5arrayIPcLm2EEEEviT0_T1_,"a",@progbits
	.sectionflags	@""
	.align	4
.nv.constant0._ZN2at6native29vectorized_elementwise_kernelILi4ENS0_13BUnaryFunctorIN3c104HalfES4_S4_ZZZNS0_21remainder_kernel_cudaERNS_18TensorIteratorBaseEENKUlvE0_clEvENKUlvE1_clEvEUlS4_S4_E_EESt5arrayIPcLm2EEEEviT0_T1_:
	.zero		376


//--------------------- .nv.constant0._ZN2at6native29vectorized_elementwise_kernelILi8ENS0_13BUnaryFunctorIN3c104HalfES4_S4_ZZZNS0_21remainder_kernel_cudaERNS_18TensorIteratorBaseEENKUlvE0_clEvENKUlvE1_clEvEUlS4_S4_E_EESt5arrayIPcLm2EEEEviT0_T1_ --------------------------
	.section	.nv.constant0._ZN2at6native29vectorized_elementwise_kernelILi8ENS0_13BUnaryFunctorIN3c104HalfES4_S4_ZZZNS0_21remainder_kernel_cudaERNS_18TensorIteratorBaseEENKUlvE0_clEvENKUlvE1_clEvEUlS4_S4_E_EESt5arrayIPcLm2EEEEviT0_T1_,"a",@progbits
	.sectionflags	@""
	.align	4
.nv.constant0._ZN2at6native29vectorized_elementwise_kernelILi8ENS0_13BUnaryFunctorIN3c104HalfES4_S4_ZZZNS0_21remainder_kernel_cudaERNS_18TensorIteratorBaseEENKUlvE0_clEvENKUlvE1_clEvEUlS4_S4_E_EESt5arrayIPcLm2EEEEviT0_T1_:
	.zero		376


//--------------------- .nv.constant2._ZN2at6native18elementwise_kernelILi128ELi4EZNS0_15gpu_kernel_implINS0_13AUnaryFunctorIN3c104HalfES5_S5_ZZZNS0_21remainder_kernel_cudaERNS_18TensorIteratorBaseEENKUlvE0_clEvENKUlvE1_clEvEUlS5_S5_E_EEEEvS7_RKT_EUliE_EEviT1_ --------------------------
	.section	.nv.constant2._ZN2at6native18elementwise_kernelILi128ELi4EZNS0_15gpu_kernel_implINS0_13AUnaryFunctorIN3c104HalfES5_S5_ZZZNS0_21remainder_kernel_cudaERNS_18TensorIteratorBaseEENKUlvE0_clEvENKUlvE1_clEvEUlS5_S5_E_EEEEvS7_RKT_EUliE_EEviT1_,"a",@progbits
	.sectionflags	@""
	.align	4
.nv.constant2._ZN2at6native18elementwise_kernelILi128ELi4EZNS0_15gpu_kernel_implINS0_13AUnaryFunctorIN3c104HalfES5_S5_ZZZNS0_21remainder_kernel_cudaERNS_18TensorIteratorBaseEENKUlvE0_clEvENKUlvE1_clEvEUlS5_S5_E_EEEEvS7_RKT_EUliE_EEviT1_:
        /*0000*/ 	.byte	0x00, 0x00, 0x00, 0xf0, 0xff, 0xff, 0x0f, 0x38


//--------------------- .nv.constant0._ZN2at6native18elementwise_kernelILi128ELi4EZNS0_15gpu_kernel_implINS0_13AUnaryFunctorIN3c104HalfES5_S5_ZZZNS0_21remainder_kernel_cudaERNS_18TensorIteratorBaseEENKUlvE0_clEvENKUlvE1_clEvEUlS5_S5_E_EEEEvS7_RKT_EUliE_EEviT1_ --------------------------
	.section	.nv.constant0._ZN2at6native18elementwise_kernelILi128ELi4EZNS0_15gpu_kernel_implINS0_13AUnaryFunctorIN3c104HalfES5_S5_ZZZNS0_21remainder_kernel_cudaERNS_18TensorIteratorBaseEENKUlvE0_clEvENKUlvE1_clEvEUlS5_S5_E_EEEEvS7_RKT_EUliE_EEviT1_,"a",@progbits
	.sectionflags	@""
	.align	4
.nv.constant0._ZN2at6native18elementwise_kernelILi128ELi4EZNS0_15gpu_kernel_implINS0_13AUnaryFunctorIN3c104HalfES5_S5_ZZZNS0_21remainder_kernel_cudaERNS_18TensorIteratorBaseEENKUlvE0_clEvENKUlvE1_clEvEUlS5_S5_E_EEEEvS7_RKT_EUliE_EEviT1_:
	.zero		896


//--------------------- .nv.constant2._ZN2at6native27unrolled_elementwise_kernelINS0_13AUnaryFunctorIN3c104HalfES4_S4_ZZZNS0_21remainder_kernel_cudaERNS_18TensorIteratorBaseEENKUlvE0_clEvENKUlvE1_clEvEUlS4_S4_E_EESt5arrayIPcLm2EELi4E23TrivialOffsetCalculatorILi1EjESF_NS0_6memory12LoadWithCastILi1EEENSG_13StoreWithCastILi1EEEEEviT_T0_T2_T3_T4_T5_ --------------------------
	.section	.nv.constant2._ZN2at6native27unrolled_elementwise_kernelINS0_13AUnaryFunctorIN3c104HalfES4_S4_ZZZNS0_21remainder_kernel_cudaERNS_18TensorIteratorBaseEENKUlvE0_clEvENKUlvE1_clEvEUlS4_S4_E_EESt5arrayIPcLm2EELi4E23TrivialOffsetCalculatorILi1EjESF_NS0_6memory12LoadWithCastILi1EEENSG_13StoreWithCastILi1EEEEEviT_T0_T2_T3_T4_T5_,"a",@progbits
	.sectionflags	@""
	.align	4
.nv.constant2._ZN2at6native27unrolled_elementwise_kernelINS0_13AUnaryFunctorIN3c104HalfES4_S4_ZZZNS0_21remainder_kernel_cudaERNS_18TensorIteratorBaseEENKUlvE0_clEvENKUlvE1_clEvEUlS4_S4_E_EESt5arrayIPcLm2EELi4E23TrivialOffsetCalculatorILi1EjESF_NS0_6memory12LoadWithCastILi1EEENSG_13StoreWithCastILi1EEEEEviT_T0_T2_T3_T4_T5_:
        /*0000*/ 	.byte	0x00, 0x00, 0x00, 0xf0, 0xff, 0xff, 0x0f, 0x38


//--------------------- .nv.constant0._ZN2at6native27unrolled_elementwise_kernelINS0_13AUnaryFunctorIN3c104HalfES4_S4_ZZZNS0_21remainder_kernel_cudaERNS_18TensorIteratorBaseEENKUlvE0_clEvENKUlvE1_clEvEUlS4_S4_E_EESt5arrayIPcLm2EELi4E23TrivialOffsetCalculatorILi1EjESF_NS0_6memory12LoadWithCastILi1EEENSG_13StoreWithCastILi1EEEEEviT_T0_T2_T3_T4_T5_ --------------------------
	.section	.nv.constant0._ZN2at6native27unrolled_elementwise_kernelINS0_13AUnaryFunctorIN3c104HalfES4_S4_ZZZNS0_21remainder_kernel_cudaERNS_18TensorIteratorBaseEENKUlvE0_clEvENKUlvE1_clEvEUlS4_S4_E_EESt5arrayIPcLm2EELi4E23TrivialOffsetCalculatorILi1EjESF_NS0_6memory12LoadWithCastILi1EEENSG_13StoreWithCastILi1EEEEEviT_T0_T2_T3_T4_T5_,"a",@progbits
	.sectionflags	@""
	.align	4
.nv.constant0._ZN2at6native27unrolled_elementwise_kernelINS0_13AUnaryFunctorIN3c104HalfES4_S4_ZZZNS0_21remainder_kernel_cudaERNS_18TensorIteratorBaseEENKUlvE0_clEvENKUlvE1_clEvEUlS4_S4_E_EESt5arrayIPcLm2EELi4E23TrivialOffsetCalculatorILi1EjESF_NS0_6memory12LoadWithCastILi1EEENSG_13StoreWithCastILi1EEEEEviT_T0_T2_T3_T4_T5_:
	.zero		396


//--------------------- .nv.constant0._ZN2at6native18elementwise_kernelILi128ELi4EZNS0_22gpu_kernel_impl_nocastINS0_13AUnaryFunctorIN3c104HalfES5_S5_ZZZNS0_21remainder_kernel_cudaERNS_18TensorIteratorBaseEENKUlvE0_clEvENKUlvE1_clEvEUlS5_S5_E_EEEEvS7_RKT_EUliE_EEviT1_ --------------------------
	.section	.nv.constant0._ZN2at6native18elementwise_kernelILi128ELi4EZNS0_22gpu_kernel_impl_nocastINS0_13AUnaryFunctorIN3c104HalfES5_S5_ZZZNS0_21remainder_kernel_cudaERNS_18TensorIteratorBaseEENKUlvE0_clEvENKUlvE1_clEvEUlS5_S5_E_EEEEvS7_RKT_EUliE_EEviT1_,"a",@progbits
	.sectionflags	@""
	.align	4
.nv.constant0._ZN2at6native18elementwise_kernelILi128ELi4EZNS0_22gpu_kernel_impl_nocastINS0_13AUnaryFunctorIN3c104HalfES5_S5_ZZZNS0_21remainder_kernel_cudaERNS_18TensorIteratorBaseEENKUlvE0_clEvENKUlvE1_clEvEUlS5_S5_E_EEEEvS7_RKT_EUliE_EEviT1_:
	.zero		896


//--------------------- .nv.constant0._ZN2at6native27unrolled_elementwise_kernelINS0_13AUnaryFunctorIN3c104HalfES4_S4_ZZZNS0_21remainder_kernel_cudaERNS_18TensorIteratorBaseEENKUlvE0_clEvENKUlvE1_clEvEUlS4_S4_E_EESt5arrayIPcLm2EELi4E23TrivialOffsetCalculatorILi1EjESF_NS0_6memory15LoadWithoutCastENSG_16StoreWithoutCastEEEviT_T0_T2_T3_T4_T5_ --------------------------
	.section	.nv.constant0._ZN2at6native27unrolled_elementwise_kernelINS0_13AUnaryFunctorIN3c104HalfES4_S4_ZZZNS0_21remainder_kernel_cudaERNS_18TensorIteratorBaseEENKUlvE0_clEvENKUlvE1_clEvEUlS4_S4_E_EESt5arrayIPcLm2EELi4E23TrivialOffsetCalculatorILi1EjESF_NS0_6memory15LoadWithoutCastENSG_16StoreWithoutCastEEEviT_T0_T2_T3_T4_T5_,"a",@progbits
	.sectionflags	@""
	.align	4
.nv.constant0._ZN2at6native27unrolled_elementwise_kernelINS0_13AUnaryFunctorIN3c104HalfES4_S4_ZZZNS0_21remainder_kernel_cudaERNS_18TensorIteratorBaseEENKUlvE0_clEvENKUlvE1_clEvEUlS4_S4_E_EESt5arrayIPcLm2EELi4E23TrivialOffsetCalculatorILi1EjESF_NS0_6memory15LoadWithoutCastENSG_16StoreWithoutCastEEEviT_T0_T2_T3_T4_T5_:
	.zero		380


//--------------------- .nv.constant0._ZN2at6native29vectorized_elementwise_kernelILi2ENS0_13AUnaryFunctorIN3c104HalfES4_S4_ZZZNS0_21remainder_kernel_cudaERNS_18TensorIteratorBaseEENKUlvE0_clEvENKUlvE1_clEvEUlS4_S4_E_EESt5arrayIPcLm2EEEEviT0_T1_ --------------------------
	.section	.nv.constant0._ZN2at6native29vectorized_elementwise_kernelILi2ENS0_13AUnaryFunctorIN3c104HalfES4_S4_ZZZNS0_21remainder_kernel_cudaERNS_18TensorIteratorBaseEENKUlvE0_clEvENKUlvE1_clEvEUlS4_S4_E_EESt5arrayIPcLm2EEEEviT0_T1_,"a",@progbits
	.sectionflags	@""
	.align	4
.nv.constant0._ZN2at6native29vectorized_elementwise_kernelILi2ENS0_13AUnaryFunctorIN3c104HalfES4_S4_ZZZNS0_21remainder_kernel_cudaERNS_18TensorIteratorBaseEENKUlvE0_clEvENKUlvE1_clEvEUlS4_S4_E_EESt5arrayIPcLm2EEEEviT0_T1_:
	.zero		376


//--------------------- .nv.constant0._ZN2at6native29vectorized_elementwise_kernelILi4ENS0_13AUnaryFunctorIN3c104HalfES4_S4_ZZZNS0_21remainder_kernel_cudaERNS_18TensorIteratorBaseEENKUlvE0_clEvENKUlvE1_clEvEUlS4_S4_E_EESt5arrayIPcLm2EEEEviT0_T1_ --------------------------
	.section	.nv.constant0._ZN2at6native29vectorized_elementwise_kernelILi4ENS0_13AUnaryFunctorIN3c104HalfES4_S4_ZZZNS0_21remainder_kernel_cudaERNS_18TensorIteratorBaseEENKUlvE0_clEvENKUlvE1_clEvEUlS4_S4_E_EESt5arrayIPcLm2EEEEviT0_T1_,"a",@progbits
	.sectionflags	@""
	.align	4
.nv.constant0._ZN2at6native29vectorized_elementwise_kernelILi4ENS0_13AUnaryFunctorIN3c104HalfES4_S4_ZZZNS0_21remainder_kernel_cudaERNS_18TensorIteratorBaseEENKUlvE0_clEvENKUlvE1_clEvEUlS4_S4_E_EESt5arrayIPcLm2EEEEviT0_T1_:
	.zero		376


//--------------------- .nv.constant0._ZN2at6native29vectorized_elementwise_kernelILi8ENS0_13AUnaryFunctorIN3c104HalfES4_S4_ZZZNS0_21remainder_kernel_cudaERNS_18TensorIteratorBaseEENKUlvE0_clEvENKUlvE1_clEvEUlS4_S4_E_EESt5arrayIPcLm2EEEEviT0_T1_ --------------------------
	.section	.nv.constant0._ZN2at6native29vectorized_elementwise_kernelILi8ENS0_13AUnaryFunctorIN3c104HalfES4_S4_ZZZNS0_21remainder_kernel_cudaERNS_18TensorIteratorBaseEENKUlvE0_clEvENKUlvE1_clEvEUlS4_S4_E_EESt5arrayIPcLm2EEEEviT0_T1_,"a",@progbits
	.sectionflags	@""
	.align	4
.nv.constant0._ZN2at6native29vectorized_elementwise_kernelILi8ENS0_13AUnaryFunctorIN3c104HalfES4_S4_ZZZNS0_21remainder_kernel_cudaERNS_18TensorIteratorBaseEENKUlvE0_clEvENKUlvE1_clEvEUlS4_S4_E_EESt5arrayIPcLm2EEEEviT0_T1_:
	.zero		376


//--------------------- .nv.constant2._ZN2at6native18elementwise_kernelILi128ELi4EZNS0_15gpu_kernel_implINS0_13BinaryFunctorIfffZZZNS0_21remainder_kernel_cudaERNS_18TensorIteratorBaseEENKUlvE0_clEvENKUlvE0_clEvEUlffE_EEEEvS5_RKT_EUliE_EEviT1_ --------------------------
	.section	.nv.constant2._ZN2at6native18elementwise_kernelILi128ELi4EZNS0_15gpu_kernel_implINS0_13BinaryFunctorIfffZZZNS0_21remainder_kernel_cudaERNS_18TensorIteratorBaseEENKUlvE0_clEvENKUlvE0_clEvEUlffE_EEEEvS5_RKT_EUliE_EEviT1_,"a",@progbits
	.sectionflags	@""
	.align	4
.nv.constant2._ZN2at6native18elementwise_kernelILi128ELi4EZNS0_15gpu_kernel_implINS0_13BinaryFunctorIfffZZZNS0_21remainder_kernel_cudaERNS_18TensorIteratorBaseEENKUlvE0_clEvENKUlvE0_clEvEUlffE_EEEEvS5_RKT_EUliE_EEviT1_:
        /*0000*/ 	.byte	0x00, 0x00, 0x00, 0xf0, 0xff, 0xff, 0x0f, 0x38


//--------------------- .nv.constant0._ZN2at6native18elementwise_kernelILi128ELi4EZNS0_15gpu_kernel_implINS0_13BinaryFunctorIfffZZZNS0_21remainder_kernel_cudaERNS_18TensorIteratorBaseEENKUlvE0_clEvENKUlvE0_clEvEUlffE_EEEEvS5_RKT_EUliE_EEviT1_ --------------------------
	.section	.nv.constant0._ZN2at6native18elementwise_kernelILi128ELi4EZNS0_15gpu_kernel_implINS0_13BinaryFunctorIfffZZZNS0_21remainder_kernel_cudaERNS_18TensorIteratorBaseEENKUlvE0_clEvENKUlvE0_clEvEUlffE_EEEEvS5_RKT_EUliE_EEviT1_,"a",@progbits
	.sectionflags	@""
	.align	4
.nv.constant0._ZN2at6native18elementwise_kernelILi128ELi4EZNS0_15gpu_kernel_implINS0_13BinaryFunctorIfffZZZNS0_21remainder_kernel_cudaERNS_18TensorIteratorBaseEENKUlvE0_clEvENKUlvE0_clEvEUlffE_EEEEvS5_RKT_EUliE_EEviT1_:
	.zero		1008


//--------------------- .nv.constant2._ZN2at6native27unrolled_elementwise_kernelINS0_13BinaryFunctorIfffZZZNS0_21remainder_kernel_cudaERNS_18TensorIteratorBaseEENKUlvE0_clEvENKUlvE0_clEvEUlffE_EESt5arrayIPcLm3EELi4E23TrivialOffsetCalculatorILi2EjESC_ILi1EjENS0_6memory12LoadWithCastILi2EEENSF_13StoreWithCastILi1EEEEEviT_T0_T2_T3_T4_T5_ --------------------------
	.section	.nv.constant2._ZN2at6native27unrolled_elementwise_kernelINS0_13BinaryFunctorIfffZZZNS0_21remainder_kernel_cudaERNS_18TensorIteratorBaseEENKUlvE0_clEvENKUlvE0_clEvEUlffE_EESt5arrayIPcLm3EELi4E23TrivialOffsetCalculatorILi2EjESC_ILi1EjENS0_6memory12LoadWithCastILi2EEENSF_13StoreWithCastILi1EEEEEviT_T0_T2_T3_T4_T5_,"a",@progbits
	.sectionflags	@""
	.align	4
.nv.constant2._ZN2at6native27unrolled_elementwise_kernelINS0_13BinaryFunctorIfffZZZNS0_21remainder_kernel_cudaERNS_18TensorIteratorBaseEENKUlvE0_clEvENKUlvE0_clEvEUlffE_EESt5arrayIPcLm3EELi4E23TrivialOffsetCalculatorILi2EjESC_ILi1EjENS0_6memory12LoadWithCastILi2EEENSF_13StoreWithCastILi1EEEEEviT_T0_T2_T3_T4_T5_:
        /*0000*/ 	.byte	0x00, 0x00, 0x00, 0xf0, 0xff, 0xff, 0x0f, 0x38


//--------------------- .nv.constant0._ZN2at6native27unrolled_elementwise_kernelINS0_13BinaryFunctorIfffZZZNS0_21remainder_kernel_cudaERNS_18TensorIteratorBaseEENKUlvE0_clEvENKUlvE0_clEvEUlffE_EESt5arrayIPcLm3EELi4E23TrivialOffsetCalculatorILi2EjESC_ILi1EjENS0_6memory12LoadWithCastILi2EEENSF_13StoreWithCastILi1EEEEEviT_T0_T2_T3_T4_T5_ --------------------------
	.section	.nv.constant0._ZN2at6native27unrolled_elementwise_kernelINS0_13BinaryFunctorIfffZZZNS0_21remainder_kernel_cudaERNS_18TensorIteratorBaseEENKUlvE0_clEvENKUlvE0_clEvEUlffE_EESt5arrayIPcLm3EELi4E23TrivialOffsetCalculatorILi2EjESC_ILi1EjENS0_6memory12LoadWithCastILi2EEENSF_13StoreWithCastILi1EEEEEviT_T0_T2_T3_T4_T5_,"a",@progbits
	.sectionflags	@""
	.align	4
.nv.constant0._ZN2at6native27unrolled_elementwise_kernelINS0_13BinaryFunctorIfffZZZNS0_21remainder_kernel_cudaERNS_18TensorIteratorBaseEENKUlvE0_clEvENKUlvE0_clEvEUlffE_EESt5arrayIPcLm3EELi4E23TrivialOffsetCalculatorILi2EjESC_ILi1EjENS0_6memory12LoadWithCastILi2EEENSF_13StoreWithCastILi1EEEEEviT_T0_T2_T3_T4_T5_:
	.zero		408


//--------------------- .nv.constant0._ZN2at6native18elementwise_kernelILi128ELi2EZNS0_22gpu_kernel_impl_nocastINS0_13BinaryFunctorIfffZZZNS0_21remainder_kernel_cudaERNS_18TensorIteratorBaseEENKUlvE0_clEvENKUlvE0_clEvEUlffE_EEEEvS5_RKT_EUliE_EEviT1_ --------------------------
	.section	.nv.constant0._ZN2at6native18elementwise_kernelILi128ELi2EZNS0_22gpu_kernel_impl_nocastINS0_13BinaryFunctorIfffZZZNS0_21remainder_kernel_cudaERNS_18TensorIteratorBaseEENKUlvE0_clEvENKUlvE0_clEvEUlffE_EEEEvS5_RKT_EUliE_EEviT1_,"a",@progbits
	.sectionflags	@""
	.align	4
.nv.constant0._ZN2at6native18elementwise_kernelILi128ELi2EZNS0_22gpu_kernel_impl_nocastINS0_13BinaryFunctorIfffZZZNS0_21remainder_kernel_cudaERNS_18TensorIteratorBaseEENKUlvE0_clEvENKUlvE0_clEvEUlffE_EEEEvS5_RKT_EUliE_EEviT1_:
	.zero		1008


//--------------------- .nv.constant0._ZN2at6native27unrolled_elementwise_kernelINS0_13BinaryFunctorIfffZZZNS0_21remainder_kernel_cudaERNS_18TensorIteratorBaseEENKUlvE0_clEvENKUlvE0_clEvEUlffE_EESt5arrayIPcLm3EELi4E23TrivialOffsetCalculatorILi2EjESC_ILi1EjENS0_6memory15LoadWithoutCastENSF_16StoreWithoutCastEEEviT_T0_T2_T3_T4_T5_ --------------------------
	.section	.nv.constant0._ZN2at6native27unrolled_elementwise_kernelINS0_13BinaryFunctorIfffZZZNS0_21remainder_kernel_cudaERNS_18TensorIteratorBaseEENKUlvE0_clEvENKUlvE0_clEvEUlffE_EESt5arrayIPcLm3EELi4E23TrivialOffsetCalculatorILi2EjESC_ILi1EjENS0_6memory15LoadWithoutCastENSF_16StoreWithoutCastEEEviT_T0_T2_T3_T4_T5_,"a",@progbits
	.sectionflags	@""
	.align	4
.nv.constant0._ZN2at6native27unrolled_elementwise_kernelINS0_13BinaryFunctorIfffZZZNS0_21remainder_kernel_cudaERNS_18TensorIteratorBaseEENKUlvE0_clEvENKUlvE0_clEvEUlffE_EESt5arrayIPcLm3EELi4E23TrivialOffsetCalculatorILi2EjESC_ILi1EjENS0_6memory15LoadWithoutCastENSF_16StoreWithoutCastEEEviT_T0_T2_T3_T4_T5_:
	.zero		388


//--------------------- .nv.constant0._ZN2at6native29vectorized_elementwise_kernelILi2ENS0_13BinaryFunctorIfffZZZNS0_21remainder_kernel_cudaERNS_18TensorIteratorBaseEENKUlvE0_clEvENKUlvE0_clEvEUlffE_EESt5arrayIPcLm3EEEEviT0_T1_ --------------------------
	.section	.nv.constant0._ZN2at6native29vectorized_elementwise_kernelILi2ENS0_13BinaryFunctorIfffZZZNS0_21remainder_kernel_cudaERNS_18TensorIteratorBaseEENKUlvE0_clEvENKUlvE0_clEvEUlffE_EESt5arrayIPcLm3EEEEviT0_T1_,"a",@progbits
	.sectionflags	@""
	.align	4
.nv.constant0._ZN2at6native29vectorized_elementwise_kernelILi2ENS0_13BinaryFunctorIfffZZZNS0_21remainder_kernel_cudaERNS_18TensorIteratorBaseEENKUlvE0_clEvENKUlvE0_clEvEUlffE_EESt5arrayIPcLm3EEEEviT0_T1_:
	.zero		384


//--------------------- .nv.constant0._ZN2at6native29vectorized_elementwise_kernelILi4ENS0_13BinaryFunctorIfffZZZNS0_21remainder_kernel_cudaERNS_18TensorIteratorBaseEENKUlvE0_clEvENKUlvE0_clEvEUlffE_EESt5arrayIPcLm3EEEEviT0_T1_ --------------------------
	.section	.nv.constant0._ZN2at6native29vectorized_elementwise_kernelILi4ENS0_13BinaryFunctorIfffZZZNS0_21remainder_kernel_cudaERNS_18TensorIteratorBaseEENKUlvE0_clEvENKUlvE0_clEvEUlffE_EESt5arrayIPcLm3EEEEviT0_T1_,"a",@progbits
	.sectionflags	@""
	.align	4
.nv.constant0._ZN2at6native29vectorized_elementwise_kernelILi4ENS0_13BinaryFunctorIfffZZZNS0_21remainder_kernel_cudaERNS_18TensorIteratorBaseEENKUlvE0_clEvENKUlvE0_clEvEUlffE_EESt5arrayIPcLm3EEEEviT0_T1_:
	.zero		384


//--------------------- .nv.constant0._ZN2at6native29vectorized_elementwise_kernelILi8ENS0_13BinaryFunctorIfffZZZNS0_21remainder_kernel_cudaERNS_18TensorIteratorBaseEENKUlvE0_clEvENKUlvE0_clEvEUlffE_EESt5arrayIPcLm3EEEEviT0_T1_ --------------------------
	.section	.nv.constant0._ZN2at6native29vectorized_elementwise_kernelILi8ENS0_13BinaryFunctorIfffZZZNS0_21remainder_kernel_cudaERNS_18TensorIteratorBaseEENKUlvE0_clEvENKUlvE0_clEvEUlffE_EESt5arrayIPcLm3EEEEviT0_T1_,"a",@progbits
	.sectionflags	@""
	.align	4
.nv.constant0._ZN2at6native29vectorized_elementwise_kernelILi8ENS0_13BinaryFunctorIfffZZZNS0_21remainder_kernel_cudaERNS_18TensorIteratorBaseEENKUlvE0_clEvENKUlvE0_clEvEUlffE_EESt5arrayIPcLm3EEEEviT0_T1_:
	.zero		384


//--------------------- .nv.constant2._ZN2at6native18elementwise_kernelILi128ELi4EZNS0_15gpu_kernel_implINS0_13BUnaryFunctorIfffZZZNS0_21remainder_kernel_cudaERNS_18TensorIteratorBaseEENKUlvE0_clEvENKUlvE0_clEvEUlffE_EEEEvS5_RKT_EUliE_EEviT1_ --------------------------
	.section	.nv.constant2._ZN2at6native18elementwise_kernelILi128ELi4EZNS0_15gpu_kernel_implINS0_13BUnaryFunctorIfffZZZNS0_21remainder_kernel_cudaERNS_18TensorIteratorBaseEENKUlvE0_clEvENKUlvE0_clEvEUlffE_EEEEvS5_RKT_EUliE_EEviT1_,"a",@progbits
	.sectionflags	@""
	.align	4
.nv.constant2._ZN2at6native18elementwise_kernelILi128ELi4EZNS0_15gpu_kernel_implINS0_13BUnaryFunctorIfffZZZNS0_21remainder_kernel_cudaERNS_18TensorIteratorBaseEENKUlvE0_clEvENKUlvE0_clEvEUlffE_EEEEvS5_RKT_EUliE_EEviT1_:
        /*0000*/ 	.byte	0x00, 0x00, 0x00, 0xf0, 0xff, 0xff, 0x0f, 0x38


//--------------------- .nv.constant0._ZN2at6native18elementwise_kernelILi128ELi4EZNS0_15gpu_kernel_implINS0_13BUnaryFunctorIfffZZZNS0_21remainder_kernel_cudaERNS_18TensorIteratorBaseEENKUlvE0_clEvENKUlvE0_clEvEUlffE_EEEEvS5_RKT_EUliE_EEviT1_ --------------------------
	.section	.nv.constant0._ZN2at6native18elementwise_kernelILi128ELi4EZNS0_15gpu_kernel_implINS0_13BUnaryFunctorIfffZZZNS0_21remainder_kernel_cudaERNS_18TensorIteratorBaseEENKUlvE0_clEvENKUlvE0_clEvEUlffE_EEEEvS5_RKT_EUliE_EEviT1_,"a",@progbits
	.sectionflags	@""
	.align	4
.nv.constant0._ZN2at6native18elementwise_kernelILi128ELi4EZNS0_15gpu_kernel_implINS0_13BUnaryFunctorIfffZZZNS0_21remainder_kernel_cudaERNS_18TensorIteratorBaseEENKUlvE0_clEvENKUlvE0_clEvEUlffE_EEEEvS5_RKT_EUliE_EEviT1_:
	.zero		904


//--------------------- .nv.constant2._ZN2at6native27unrolled_elementwise_kernelINS0_13BUnaryFunctorIfffZZZNS0_21remainder_kernel_cudaERNS_18TensorIteratorBaseEENKUlvE0_clEvENKUlvE0_clEvEUlffE_EESt5arrayIPcLm2EELi4E23TrivialOffsetCalculatorILi1EjESD_NS0_6memory12LoadWithCastILi1EEENSE_13StoreWithCastILi1EEEEEviT_T0_T2_T3_T4_T5_ --------------------------
	.section	.nv.constant2._ZN2at6native27unrolled_elementwise_kernelINS0_13BUnaryFunctorIfffZZZNS0_21remainder_kernel_cudaERNS_18TensorIteratorBaseEENKUlvE0_clEvENKUlvE0_clEvEUlffE_EESt5arrayIPcLm2EELi4E23TrivialOffsetCalculatorILi1EjESD_NS0_6memory12LoadWithCastILi1EEENSE_13StoreWithCastILi1EEEEEviT_T0_T2_T3_T4_T5_,"a",@progbits
	.sectionflags	@""
	.align	4
.nv.constant2._ZN2at6native27unrolled_elementwise_kernelINS0_13BUnaryFunctorIfffZZZNS0_21remainder_kernel_cudaERNS_18TensorIteratorBaseEENKUlvE0_clEvENKUlvE0_clEvEUlffE_EESt5arrayIPcLm2EELi4E23TrivialOffsetCalculatorILi1EjESD_NS0_6memory12LoadWithCastILi1EEENSE_13StoreWithCastILi1EEEEEviT_T0_T2_T3_T4_T5_:
        /*0000*/ 	.byte	0x00, 0x00, 0x00, 0xf0, 0xff, 0xff, 0x0f, 0x38


//--------------------- .nv.constant0._ZN2at6native27unrolled_elementwise_kernelINS0_13BUnaryFunctorIfffZZZNS0_21remainder_kernel_cudaERNS_18TensorIteratorBaseEENKUlvE0_clEvENKUlvE0_clEvEUlffE_EESt5arrayIPcLm2EELi4E23TrivialOffsetCalculatorILi1EjESD_NS0_6memory12LoadWithCastILi1EEENSE_13StoreWithCastILi1EEEEEviT_T0_T2_T3_T4_T5_ --------------------------
	.section	.nv.constant0._ZN2at6native27unrolled_elementwise_kernelINS0_13BUnaryFunctorIfffZZZNS0_21remainder_kernel_cudaERNS_18TensorIteratorBaseEENKUlvE0_clEvENKUlvE0_clEvEUlffE_EESt5arrayIPcLm2EELi4E23TrivialOffsetCalculatorILi1EjESD_NS0_6memory12LoadWithCastILi1EEENSE_13StoreWithCastILi1EEEEEviT_T0_T2_T3_T4_T5_,"a",@progbits
	.sectionflags	@""
	.align	4
.nv.constant0._ZN2at6native27unrolled_elementwise_kernelINS0_13BUnaryFunctorIfffZZZNS0_21remainder_kernel_cudaERNS_18TensorIteratorBaseEENKUlvE0_clEvENKUlvE0_clEvEUlffE_EESt5arrayIPcLm2EELi4E23TrivialOffsetCalculatorILi1EjESD_NS0_6memory12LoadWithCastILi1EEENSE_13StoreWithCastILi1EEEEEviT_T0_T2_T3_T4_T5_:
	.zero		404


//--------------------- .nv.constant0._ZN2at6native18elementwise_kernelILi128ELi2EZNS0_22gpu_kernel_impl_nocastINS0_13BUnaryFunctorIfffZZZNS0_21remainder_kernel_cudaERNS_18TensorIteratorBaseEENKUlvE0_clEvENKUlvE0_clEvEUlffE_EEEEvS5_RKT_EUliE_EEviT1_ --------------------------
	.section	.nv.constant0._ZN2at6native18elementwise_kernelILi128ELi2EZNS0_22gpu_kernel_impl_nocastINS0_13BUnaryFunctorIfffZZZNS0_21remainder_kernel_cudaERNS_18TensorIteratorBaseEENKUlvE0_clEvENKUlvE0_clEvEUlffE_EEEEvS5_RKT_EUliE_EEviT1_,"a",@progbits
	.sectionflags	@""
	.align	4
.nv.constant0._ZN2at6native18elementwise_kernelILi128ELi2EZNS0_22gpu_kernel_impl_nocastINS0_13BUnaryFunctorIfffZZZNS0_21remainder_kernel_cudaERNS_18TensorIteratorBaseEENKUlvE0_clEvENKUlvE0_clEvEUlffE_EEEEvS5_RKT_EUliE_EEviT1_:
	.zero		896


//--------------------- .nv.constant0._ZN2at6native27unrolled_elementwise_kernelINS0_13BUnaryFunctorIfffZZZNS0_21remainder_kernel_cudaERNS_18TensorIteratorBaseEENKUlvE0_clEvENKUlvE0_clEvEUlffE_EESt5arrayIPcLm2EELi4E23TrivialOffsetCalculatorILi1EjESD_NS0_6memory15LoadWithoutCastENSE_16StoreWithoutCastEEEviT_T0_T2_T3_T4_T5_ --------------------------
	.section	.nv.constant0._ZN2at6native27unrolled_elementwise_kernelINS0_13BUnaryFunctorIfffZZZNS0_21remainder_kernel_cudaERNS_18TensorIteratorBaseEENKUlvE0_clEvENKUlvE0_clEvEUlffE_EESt5arrayIPcLm2EELi4E23TrivialOffsetCalculatorILi1EjESD_NS0_6memory15LoadWithoutCastENSE_16StoreWithoutCastEEEviT_T0_T2_T3_T4_T5_,"a",@progbits
	.sectionflags	@""
	.align	4
.nv.constant0._ZN2at6native27unrolled_elementwise_kernelINS0_13BUnaryFunctorIfffZZZNS0_21remainder_kernel_cudaERNS_18TensorIteratorBaseEENKUlvE0_clEvENKUlvE0_clEvEUlffE_EESt5arrayIPcLm2EELi4E23TrivialOffsetCalculatorILi1EjESD_NS0_6memory15LoadWithoutCastENSE_16StoreWithoutCastEEEviT_T0_T2_T3_T4_T5_:
	.zero		388


//--------------------- .nv.constant0._ZN2at6native29vectorized_elementwise_kernelILi2ENS0_13BUnaryFunctorIfffZZZNS0_21remainder_kernel_cudaERNS_18TensorIteratorBaseEENKUlvE0_clEvENKUlvE0_clEvEUlffE_EESt5arrayIPcLm2EEEEviT0_T1_ --------------------------
	.section	.nv.constant0._ZN2at6native29vectorized_elementwise_kernelILi2ENS0_13BUnaryFunctorIfffZZZNS0_21remainder_kernel_cudaERNS_18TensorIteratorBaseEENKUlvE0_clEvENKUlvE0_clEvEUlffE_EESt5arrayIPcLm2EEEEviT0_T1_,"a",@progbits
	.sectionflags	@""
	.align	4
.nv.constant0._ZN2at6native29vectorized_elementwise_kernelILi2ENS0_13BUnaryFunctorIfffZZZNS0_21remainder_kernel_cudaERNS_18TensorIteratorBaseEENKUlvE0_clEvENKUlvE0_clEvEUlffE_EESt5arrayIPcLm2EEEEviT0_T1_:
	.zero		384


//--------------------- .nv.constant0._ZN2at6native29vectorized_elementwise_kernelILi4ENS0_13BUnaryFunctorIfffZZZNS0_21remainder_kernel_cudaERNS_18TensorIteratorBaseEENKUlvE0_clEvENKUlvE0_clEvEUlffE_EESt5arrayIPcLm2EEEEviT0_T1_ --------------------------
	.section	.nv.constant0._ZN2at6native29vectorized_elementwise_kernelILi4ENS0_13BUnaryFunctorIfffZZZNS0_21remainder_kernel_cudaERNS_18TensorIteratorBaseEENKUlvE0_clEvENKUlvE0_clEvEUlffE_EESt5arrayIPcLm2EEEEviT0_T1_,"a",@progbits
	.sectionflags	@""
	.align	4
.nv.constant0._ZN2at6native29vectorized_elementwise_kernelILi4ENS0_13BUnaryFunctorIfffZZZNS0_21remainder_kernel_cudaERNS_18TensorIteratorBaseEENKUlvE0_clEvENKUlvE0_clEvEUlffE_EESt5arrayIPcLm2EEEEviT0_T1_:
	.zero		384


//--------------------- .nv.constant0._ZN2at6native29vectorized_elementwise_kernelILi8ENS0_13BUnaryFunctorIfffZZZNS0_21remainder_kernel_cudaERNS_18TensorIteratorBaseEENKUlvE0_clEvENKUlvE0_clEvEUlffE_EESt5arrayIPcLm2EEEEviT0_T1_ --------------------------
	.section	.nv.constant0._ZN2at6native29vectorized_elementwise_kernelILi8ENS0_13BUnaryFunctorIfffZZZNS0_21remainder_kernel_cudaERNS_18TensorIteratorBaseEENKUlvE0_clEvENKUlvE0_clEvEUlffE_EESt5arrayIPcLm2EEEEviT0_T1_,"a",@progbits
	.sectionflags	@""
	.align	4
.nv.constant0._ZN2at6native29vectorized_elementwise_kernelILi8ENS0_13BUnaryFunctorIfffZZZNS0_21remainder_kernel_cudaERNS_18TensorIteratorBaseEENKUlvE0_clEvENKUlvE0_clEvEUlffE_EESt5arrayIPcLm2EEEEviT0_T1_:
	.zero		384


//--------------------- .nv.constant2._ZN2at6native18elementwise_kernelILi128ELi4EZNS0_15gpu_kernel_implINS0_13AUnaryFunctorIfffZZZNS0_21remainder_kernel_cudaERNS_18TensorIteratorBaseEENKUlvE0_clEvENKUlvE0_clEvEUlffE_EEEEvS5_RKT_EUliE_EEviT1_ --------------------------
	.section	.nv.constant2._ZN2at6native18elementwise_kernelILi128ELi4EZNS0_15gpu_kernel_implINS0_13AUnaryFunctorIfffZZZNS0_21remainder_kernel_cudaERNS_18TensorIteratorBaseEENKUlvE0_clEvENKUlvE0_clEvEUlffE_EEEEvS5_RKT_EUliE_EEviT1_,"a",@progbits
	.sectionflags	@""
	.align	4
.nv.constant2._ZN2at6native18elementwise_kernelILi128ELi4EZNS0_15gpu_kernel_implINS0_13AUnaryFunctorIfffZZZNS0_21remainder_kernel_cudaERNS_18TensorIteratorBaseEENKUlvE0_clEvENKUlvE0_clEvEUlffE_EEEEvS5_RKT_EUliE_EEviT1_:
        /*0000*/ 	.byte	0x00, 0x00, 0x00, 0xf0, 0xff, 0xff, 0x0f, 0x38


//--------------------- .nv.constant0._ZN2at6native18elementwise_kernelILi128ELi4EZNS0_15gpu_kernel_implINS0_13AUnaryFunctorIfffZZZNS0_21remainder_kernel_cudaERNS_18TensorIteratorBaseEENKUlvE0_clEvENKUlvE0_clEvEUlffE_EEEEvS5_RKT_EUliE_EEviT1_ --------------------------
	.section	.nv.constant0._ZN2at6native18elementwise_kernelILi128ELi4EZNS0_15gpu_kernel_implINS0_13AUnaryFunctorIfffZZZNS0_21remainder_kernel_cudaERNS_18TensorIteratorBaseEENKUlvE0_clEvENKUlvE0_clEvEUlffE_EEEEvS5_RKT_EUliE_EEviT1_,"a",@progbits
	.sectionflags	@""
	.align	4
.nv.constant0._ZN2at6native18elementwise_kernelILi128ELi4EZNS0_15gpu_kernel_implINS0_13AUnaryFunctorIfffZZZNS0_21remainder_kernel_cudaERNS_18TensorIteratorBaseEENKUlvE0_clEvENKUlvE0_clEvEUlffE_EEEEvS5_RKT_EUliE_EEviT1_:
	.zero		904


//--------------------- .nv.constant2._ZN2at6native27unrolled_elementwise_kernelINS0_13AUnaryFunctorIfffZZZNS0_21remainder_kernel_cudaERNS_18TensorIteratorBaseEENKUlvE0_clEvENKUlvE0_clEvEUlffE_EESt5arrayIPcLm2EELi4E23TrivialOffsetCalculatorILi1EjESD_NS0_6memory12LoadWithCastILi1EEENSE_13StoreWithCastILi1EEEEEviT_T0_T2_T3_T4_T5_ --------------------------
	.section	.nv.constant2._ZN2at6native27unrolled_elementwise_kernelINS0_13AUnaryFunctorIfffZZZNS0_21remainder_kernel_cudaERNS_18TensorIteratorBaseEENKUlvE0_clEvENKUlvE0_clEvEUlffE_EESt5arrayIPcLm2EELi4E23TrivialOffsetCalculatorILi1EjESD_NS0_6memory12LoadWithCastILi1EEENSE_13StoreWithCastILi1EEEEEviT_T0_T2_T3_T4_T5_,"a",@progbits
	.sectionflags	@""
	.align	4
.nv.constant2._ZN2at6native27unrolled_elementwise_kernelINS0_13AUnaryFunctorIfffZZZNS0_21remainder_kernel_cudaERNS_18TensorIteratorBaseEENKUlvE0_clEvENKUlvE0_clEvEUlffE_EESt5arrayIPcLm2EELi4E23TrivialOffsetCalculatorILi1EjESD_NS0_6memory12LoadWithCastILi1EEENSE_13StoreWithCastILi1EEEEEviT_T0_T2_T3_T4_T5_:
        /*0000*/ 	.byte	0x00, 0x00, 0x00, 0xf0, 0xff, 0xff, 0x0f, 0x38


//--------------------- .nv.constant0._ZN2at6native27unrolled_elementwise_kernelINS0_13AUnaryFunctorIfffZZZNS0_21remainder_kernel_cudaERNS_18TensorIteratorBaseEENKUlvE0_clEvENKUlvE0_clEvEUlffE_EESt5arrayIPcLm2EELi4E23TrivialOffsetCalculatorILi1EjESD_NS0_6memory12LoadWithCastILi1EEENSE_13StoreWithCastILi1EEEEEviT_T0_T2_T3_T4_T5_ --------------------------
	.section	.nv.constant0._ZN2at6native27unrolled_elementwise_kernelINS0_13AUnaryFunctorIfffZZZNS0_21remainder_kernel_cudaERNS_18TensorIteratorBaseEENKUlvE0_clEvENKUlvE0_clEvEUlffE_EESt5arrayIPcLm2EELi4E23TrivialOffsetCalculatorILi1EjESD_NS0_6memory12LoadWithCastILi1EEENSE_13StoreWithCastILi1EEEEEviT_T0_T2_T3_T4_T5_,"a",@progbits
	.sectionflags	@""
	.align	4
.nv.constant0._ZN2at6native27unrolled_elementwise_kernelINS0_13AUnaryFunctorIfffZZZNS0_21remainder_kernel_cudaERNS_18TensorIteratorBaseEENKUlvE0_clEvENKUlvE0_clEvEUlffE_EESt5arrayIPcLm2EELi4E23TrivialOffsetCalculatorILi1EjESD_NS0_6memory12LoadWithCastILi1EEENSE_13StoreWithCastILi1EEEEEviT_T0_T2_T3_T4_T5_:
	.zero		404


//--------------------- .nv.constant0._ZN2at6native18elementwise_kernelILi128ELi2EZNS0_22gpu_kernel_impl_nocastINS0_13AUnaryFunctorIfffZZZNS0_21remainder_kernel_cudaERNS_18TensorIteratorBaseEENKUlvE0_clEvENKUlvE0_clEvEUlffE_EEEEvS5_RKT_EUliE_EEviT1_ --------------------------
	.section	.nv.constant0._ZN2at6native18elementwise_kernelILi128ELi2EZNS0_22gpu_kernel_impl_nocastINS0_13AUnaryFunctorIfffZZZNS0_21remainder_kernel_cudaERNS_18TensorIteratorBaseEENKUlvE0_clEvENKUlvE0_clEvEUlffE_EEEEvS5_RKT_EUliE_EEviT1_,"a",@progbits
	.sectionflags	@""
	.align	4
.nv.constant0._ZN2at6native18elementwise_kernelILi128ELi2EZNS0_22gpu_kernel_impl_nocastINS0_13AUnaryFunctorIfffZZZNS0_21remainder_kernel_cudaERNS_18TensorIteratorBaseEENKUlvE0_clEvENKUlvE0_clEvEUlffE_EEEEvS5_RKT_EUliE_EEviT1_:
	.zero		896


//--------------------- .nv.constant0._ZN2at6native27unrolled_elementwise_kernelINS0_13AUnaryFunctorIfffZZZNS0_21remainder_kernel_cudaERNS_18TensorIteratorBaseEENKUlvE0_clEvENKUlvE0_clEvEUlffE_EESt5arrayIPcLm2EELi4E23TrivialOffsetCalculatorILi1EjESD_NS0_6memory15LoadWithoutCastENSE_16StoreWithoutCastEEEviT_T0_T2_T3_T4_T5_ --------------------------
	.section	.nv.constant0._ZN2at6native27unrolled_elementwise_kernelINS0_13AUnaryFunctorIfffZZZNS0_21remainder_kernel_cudaERNS_18TensorIteratorBaseEENKUlvE0_clEvENKUlvE0_clEvEUlffE_EESt5arrayIPcLm2EELi4E23TrivialOffsetCalculatorILi1EjESD_NS0_6memory15LoadWithoutCastENSE_16StoreWithoutCastEEEviT_T0_T2_T3_T4_T5_,"a",@progbits
	.sectionflags	@""
	.align	4
.nv.constant0._ZN2at6native27unrolled_elementwise_kernelINS0_13AUnaryFunctorIfffZZZNS0_21remainder_kernel_cudaERNS_18TensorIteratorBaseEENKUlvE0_clEvENKUlvE0_clEvEUlffE_EESt5arrayIPcLm2EELi4E23TrivialOffsetCalculatorILi1EjESD_NS0_6memory15LoadWithoutCastENSE_16StoreWithoutCastEEEviT_T0_T2_T3_T4_T5_:
	.zero		388


//--------------------- .nv.constant0._ZN2at6native29vectorized_elementwise_kernelILi2ENS0_13AUnaryFunctorIfffZZZNS0_21remainder_kernel_cudaERNS_18TensorIteratorBaseEENKUlvE0_clEvENKUlvE0_clEvEUlffE_EESt5arrayIPcLm2EEEEviT0_T1_ --------------------------
	.section	.nv.constant0._ZN2at6native29vectorized_elementwise_kernelILi2ENS0_13AUnaryFunctorIfffZZZNS0_21remainder_kernel_cudaERNS_18TensorIteratorBaseEENKUlvE0_clEvENKUlvE0_clEvEUlffE_EESt5arrayIPcLm2EEEEviT0_T1_,"a",@progbits
	.sectionflags	@""
	.align	4
.nv.constant0._ZN2at6native29vectorized_elementwise_kernelILi2ENS0_13AUnaryFunctorIfffZZZNS0_21remainder_kernel_cudaERNS_18TensorIteratorBaseEENKUlvE0_clEvENKUlvE0_clEvEUlffE_EESt5arrayIPcLm2EEEEviT0_T1_:
	.zero		384


//--------------------- .nv.constant0._ZN2at6native29vectorized_elementwise_kernelILi4ENS0_13AUnaryFunctorIfffZZZNS0_21remainder_kernel_cudaERNS_18TensorIteratorBaseEENKUlvE0_clEvENKUlvE0_clEvEUlffE_EESt5arrayIPcLm2EEEEviT0_T1_ --------------------------
	.section	.nv.constant0._ZN2at6native29vectorized_elementwise_kernelILi4ENS0_13AUnaryFunctorIfffZZZNS0_21remainder_kernel_cudaERNS_18TensorIteratorBaseEENKUlvE0_clEvENKUlvE0_clEvEUlffE_EESt5arrayIPcLm2EEEEviT0_T1_,"a",@progbits
	.sectionflags	@""
	.align	4
.nv.constant0._ZN2at6native29vectorized_elementwise_kernelILi4ENS0_13AUnaryFunctorIfffZZZNS0_21remainder_kernel_cudaERNS_18TensorIteratorBaseEENKUlvE0_clEvENKUlvE0_clEvEUlffE_EESt5arrayIPcLm2EEEEviT0_T1_:
	.zero		384


//--------------------- .nv.constant0._ZN2at6native29vectorized_elementwise_kernelILi8ENS0_13AUnaryFunctorIfffZZZNS0_21remainder_kernel_cudaERNS_18TensorIteratorBaseEENKUlvE0_clEvENKUlvE0_clEvEUlffE_EESt5arrayIPcLm2EEEEviT0_T1_ --------------------------
	.section	.nv.constant0._ZN2at6native29vectorized_elementwise_kernelILi8ENS0_13AUnaryFunctorIfffZZZNS0_21remainder_kernel_cudaERNS_18TensorIteratorBaseEENKUlvE0_clEvENKUlvE0_clEvEUlffE_EESt5arrayIPcLm2EEEEviT0_T1_,"a",@progbits
	.sectionflags	@""
	.align	4
.nv.constant0._ZN2at6native29vectorized_elementwise_kernelILi8ENS0_13AUnaryFunctorIfffZZZNS0_21remainder_kernel_cudaERNS_18TensorIteratorBaseEENKUlvE0_clEvENKUlvE0_clEvEUlffE_EESt5arrayIPcLm2EEEEviT0_T1_:
	.zero		384


//--------------------- .nv.constant2._ZN2at6native18elementwise_kernelILi128ELi4EZNS0_15gpu_kernel_implINS0_13BinaryFunctorIdddZZZNS0_21remainder_kernel_cudaERNS_18TensorIteratorBaseEENKUlvE0_clEvENKUlvE_clEvEUlddE_EEEEvS5_RKT_EUliE_EEviT1_ --------------------------
	.section	.nv.constant2._ZN2at6native18elementwise_kernelILi128ELi4EZNS0_15gpu_kernel_implINS0_13BinaryFunctorIdddZZZNS0_21remainder_kernel_cudaERNS_18TensorIteratorBaseEENKUlvE0_clEvENKUlvE_clEvEUlddE_EEEEvS5_RKT_EUliE_EEviT1_,"a",@progbits
	.sectionflags	@""
	.align	4
.nv.constant2._ZN2at6native18elementwise_kernelILi128ELi4EZNS0_15gpu_kernel_implINS0_13BinaryFunctorIdddZZZNS0_21remainder_kernel_cudaERNS_18TensorIteratorBaseEENKUlvE0_clEvENKUlvE_clEvEUlddE_EEEEvS5_RKT_EUliE_EEviT1_:
        /*0000*/ 	.byte	0x00, 0x00, 0x00, 0xf0, 0xff, 0xff, 0x0f, 0x38


//--------------------- .nv.constant0._ZN2at6native18elementwise_kernelILi128ELi4EZNS0_15gpu_kernel_implINS0_13BinaryFunctorIdddZZZNS0_21remainder_kernel_cudaERNS_18TensorIteratorBaseEENKUlvE0_clEvENKUlvE_clEvEUlddE_EEEEvS5_RKT_EUliE_EEviT1_ --------------------------
	.section	.nv.constant0._ZN2at6native18elementwise_kernelILi128ELi4EZNS0_15gpu_kernel_implINS0_13BinaryFunctorIdddZZZNS0_21remainder_kernel_cudaERNS_18TensorIteratorBaseEENKUlvE0_clEvENKUlvE_clEvEUlddE_EEEEvS5_RKT_EUliE_EEviT1_,"a",@progbits
	.sectionflags	@""
	.align	4
.nv.constant0._ZN2at6native18elementwise_kernelILi128ELi4EZNS0_15gpu_kernel_implINS0_13BinaryFunctorIdddZZZNS0_21remainder_kernel_cudaERNS_18TensorIteratorBaseEENKUlvE0_clEvENKUlvE_clEvEUlddE_EEEEvS5_RKT_EUliE_EEviT1_:
	.zero		1008


//--------------------- .nv.constant2._ZN2at6native27unrolled_elementwise_kernelINS0_13BinaryFunctorIdddZZZNS0_21remainder_kernel_cudaERNS_18TensorIteratorBaseEENKUlvE0_clEvENKUlvE_clEvEUlddE_EESt5arrayIPcLm3EELi4E23TrivialOffsetCalculatorILi2EjESC_ILi1EjENS0_6memory12LoadWithCastILi2EEENSF_13StoreWithCastILi1EEEEEviT_T0_T2_T3_T4_T5_ --------------------------
	.section	.nv.constant2._ZN2at6native27unrolled_elementwise_kernelINS0_13BinaryFunctorIdddZZZNS0_21remainder_kernel_cudaERNS_18TensorIteratorBaseEENKUlvE0_clEvENKUlvE_clEvEUlddE_EESt5arrayIPcLm3EELi4E23TrivialOffsetCalculatorILi2EjESC_ILi1EjENS0_6memory12LoadWithCastILi2EEENSF_13StoreWithCastILi1EEEEEviT_T0_T2_T3_T4_T5_,"a",@progbits
	.sectionflags	@""
	.align	4
.nv.constant2._ZN2at6native27unrolled_elementwise_kernelINS0_13BinaryFunctorIdddZZZNS0_21remainder_kernel_cudaERNS_18TensorIteratorBaseEENKUlvE0_clEvENKUlvE_clEvEUlddE_EESt5arrayIPcLm3EELi4E23TrivialOffsetCalculatorILi2EjESC_ILi1EjENS0_6memory12LoadWithCastILi2EEENSF_13StoreWithCastILi1EEEEEviT_T0_T2_T3_T4_T5_:
        /*0000*/ 	.byte	0x00, 0x00, 0x00, 0xf0, 0xff, 0xff, 0x0f, 0x38


//--------------------- .nv.constant0._ZN2at6native27unrolled_elementwise_kernelINS0_13BinaryFunctorIdddZZZNS0_21remainder_kernel_cudaERNS_18TensorIteratorBaseEENKUlvE0_clEvENKUlvE_clEvEUlddE_EESt5arrayIPcLm3EELi4E23TrivialOffsetCalculatorILi2EjESC_ILi1EjENS0_6memory12LoadWithCastILi2EEENSF_13StoreWithCastILi1EEEEEviT_T0_T2_T3_T4_T5_ --------------------------
	.section	.nv.constant0._ZN2at6native27unrolled_elementwise_kernelINS0_13BinaryFunctorIdddZZZNS0_21remainder_kernel_cudaERNS_18TensorIteratorBaseEENKUlvE0_clEvENKUlvE_clEvEUlddE_EESt5arrayIPcLm3EELi4E23TrivialOffsetCalculatorILi2EjESC_ILi1EjENS0_6memory12LoadWithCastILi2EEENSF_13StoreWithCastILi1EEEEEviT_T0_T2_T3_T4_T5_,"a",@progbits
	.sectionflags	@""
	.align	4
.nv.constant0._ZN2at6native27unrolled_elementwise_kernelINS0_13BinaryFunctorIdddZZZNS0_21remainder_kernel_cudaERNS_18TensorIteratorBaseEENKUlvE0_clEvENKUlvE_clEvEUlddE_EESt5arrayIPcLm3EELi4E23TrivialOffsetCalculatorILi2EjESC_ILi1EjENS0_6memory12LoadWithCastILi2EEENSF_13StoreWithCastILi1EEEEEviT_T0_T2_T3_T4_T5_:
	.zero		408


//--------------------- .nv.constant0._ZN2at6native18elementwise_kernelILi128ELi2EZNS0_22gpu_kernel_impl_nocastINS0_13BinaryFunctorIdddZZZNS0_21remainder_kernel_cudaERNS_18TensorIteratorBaseEENKUlvE0_clEvENKUlvE_clEvEUlddE_EEEEvS5_RKT_EUliE_EEviT1_ --------------------------
	.section	.nv.constant0._ZN2at6native18elementwise_kernelILi128ELi2EZNS0_22gpu_kernel_impl_nocastINS0_13BinaryFunctorIdddZZZNS0_21remainder_kernel_cudaERNS_18TensorIteratorBaseEENKUlvE0_clEvENKUlvE_clEvEUlddE_EEEEvS5_RKT_EUliE_EEviT1_,"a",@progbits
	.sectionflags	@""
	.align	4
.nv.constant0._ZN2at6native18elementwise_kernelILi128ELi2EZNS0_22gpu_kernel_impl_nocastINS0_13BinaryFunctorIdddZZZNS0_21remainder_kernel_cudaERNS_18TensorIteratorBaseEENKUlvE0_clEvENKUlvE_clEvEUlddE_EEEEvS5_RKT_EUliE_EEviT1_:
	.zero		1008


//--------------------- .nv.constant0._ZN2at6native27unrolled_elementwise_kernelINS0_13BinaryFunctorIdddZZZNS0_21remainder_kernel_cudaERNS_18TensorIteratorBaseEENKUlvE0_clEvENKUlvE_clEvEUlddE_EESt5arrayIPcLm3EELi4E23TrivialOffsetCalculatorILi2EjESC_ILi1EjENS0_6memory15LoadWithoutCastENSF_16StoreWithoutCastEEEviT_T0_T2_T3_T4_T5_ --------------------------
	.section	.nv.constant0._ZN2at6native27unrolled_elementwise_kernelINS0_13BinaryFunctorIdddZZZNS0_21remainder_kernel_cudaERNS_18TensorIteratorBaseEENKUlvE0_clEvENKUlvE_clEvEUlddE_EESt5arrayIPcLm3EELi4E23TrivialOffsetCalculatorILi2EjESC_ILi1EjENS0_6memory15LoadWithoutCastENSF_16StoreWithoutCastEEEviT_T0_T2_T3_T4_T5_,"a",@progbits
	.sectionflags	@""
	.align	4
.nv.constant0._ZN2at6native27unrolled_elementwise_kernelINS0_13BinaryFunctorIdddZZZNS0_21remainder_kernel_cudaERNS_18TensorIteratorBaseEENKUlvE0_clEvENKUlvE_clEvEUlddE_EESt5arrayIPcLm3EELi4E23TrivialOffsetCalculatorILi2EjESC_ILi1EjENS0_6memory15LoadWithoutCastENSF_16StoreWithoutCastEEEviT_T0_T2_T3_T4_T5_:
	.zero		388


//--------------------- .nv.constant0._ZN2at6native29vectorized_elementwise_kernelILi2ENS0_13BinaryFunctorIdddZZZNS0_21remainder_kernel_cudaERNS_18TensorIteratorBaseEENKUlvE0_clEvENKUlvE_clEvEUlddE_EESt5arrayIPcLm3EEEEviT0_T1_ --------------------------
	.section	.nv.constant0._ZN2at6native29vectorized_elementwise_kernelILi2ENS0_13BinaryFunctorIdddZZZNS0_21remainder_kernel_cudaERNS_18TensorIteratorBaseEENKUlvE0_clEvENKUlvE_clEvEUlddE_EESt5arrayIPcLm3EEEEviT0_T1_,"a",@progbits
	.sectionflags	@""
	.align	4
.nv.constant0._ZN2at6native29vectorized_elementwise_kernelILi2ENS0_13BinaryFunctorIdddZZZNS0_21remainder_kernel_cudaERNS_18TensorIteratorBaseEENKUlvE0_clEvENKUlvE_clEvEUlddE_EESt5arrayIPcLm3EEEEviT0_T1_:
	.zero		384


//--------------------- .nv.constant0._ZN2at6native29vectorized_elementwise_kernelILi4ENS0_13BinaryFunctorIdddZZZNS0_21remainder_kernel_cudaERNS_18TensorIteratorBaseEENKUlvE0_clEvENKUlvE_clEvEUlddE_EESt5arrayIPcLm3EEEEviT0_T1_ --------------------------
	.section	.nv.constant0._ZN2at6native29vectorized_elementwise_kernelILi4ENS0_13BinaryFunctorIdddZZZNS0_21remainder_kernel_cudaERNS_18TensorIteratorBaseEENKUlvE0_clEvENKUlvE_clEvEUlddE_EESt5arrayIPcLm3EEEEviT0_T1_,"a",@progbits
	.sectionflags	@""
	.align	4
.nv.constant0._ZN2at6native29vectorized_elementwise_kernelILi4ENS0_13BinaryFunctorIdddZZZNS0_21remainder_kernel_cudaERNS_18TensorIteratorBaseEENKUlvE0_clEvENKUlvE_clEvEUlddE_EESt5arrayIPcLm3EEEEviT0_T1_:
	.zero		384


//--------------------- .nv.constant0._ZN2at6native29vectorized_elementwise_kernelILi8ENS0_13BinaryFunctorIdddZZZNS0_21remainder_kernel_cudaERNS_18TensorIteratorBaseEENKUlvE0_clEvENKUlvE_clEvEUlddE_EESt5arrayIPcLm3EEEEviT0_T1_ --------------------------
	.section	.nv.constant0._ZN2at6native29vectorized_elementwise_kernelILi8ENS0_13BinaryFunctorIdddZZZNS0_21remainder_kernel_cudaERNS_18TensorIteratorBaseEENKUlvE0_clEvENKUlvE_clEvEUlddE_EESt5arrayIPcLm3EEEEviT0_T1_,"a",@progbits
	.sectionflags	@""
	.align	4
.nv.constant0._ZN2at6native29vectorized_elementwise_kernelILi8ENS0_13BinaryFunctorIdddZZZNS0_21remainder_kernel_cudaERNS_18TensorIteratorBaseEENKUlvE0_clEvENKUlvE_clEvEUlddE_EESt5arrayIPcLm3EEEEviT0_T1_:
	.zero		384


//--------------------- .nv.constant2._ZN2at6native18elementwise_kernelILi128ELi4EZNS0_15gpu_kernel_implINS0_13BUnaryFunctorIdddZZZNS0_21remainder_kernel_cudaERNS_18TensorIteratorBaseEENKUlvE0_clEvENKUlvE_clEvEUlddE_EEEEvS5_RKT_EUliE_EEviT1_ --------------------------
	.section	.nv.constant2._ZN2at6native18elementwise_kernelILi128ELi4EZNS0_15gpu_kernel_implINS0_13BUnaryFunctorIdddZZZNS0_21remainder_kernel_cudaERNS_18TensorIteratorBaseEENKUlvE0_clEvENKUlvE_clEvEUlddE_EEEEvS5_RKT_EUliE_EEviT1_,"a",@progbits
	.sectionflags	@""
	.align	4
.nv.constant2._ZN2at6native18elementwise_kernelILi128ELi4EZNS0_15gpu_kernel_implINS0_13BUnaryFunctorIdddZZZNS0_21remainder_kernel_cudaERNS_18TensorIteratorBaseEENKUlvE0_clEvENKUlvE_clEvEUlddE_EEEEvS5_RKT_EUliE_EEviT1_:
        /*0000*/ 	.byte	0x00, 0x00, 0x00, 0xf0, 0xff, 0xff, 0x0f, 0x38


//--------------------- .nv.constant0._ZN2at6native18elementwise_kernelILi128ELi4EZNS0_15gpu_kernel_implINS0_13BUnaryFunctorIdddZZZNS0_21remainder_kernel_cudaERNS_18TensorIteratorBaseEENKUlvE0_clEvENKUlvE_clEvEUlddE_EEEEvS5_RKT_EUliE_EEviT1_ --------------------------
	.section	.nv.constant0._ZN2at6native18elementwise_kernelILi128ELi4EZNS0_15gpu_kernel_implINS0_13BUnaryFunctorIdddZZZNS0_21remainder_kernel_cudaERNS_18TensorIteratorBaseEENKUlvE0_clEvENKUlvE_clEvEUlddE_EEEEvS5_RKT_EUliE_EEviT1_,"a",@progbits
	.sectionflags	@""
	.align	4
.nv.constant0._ZN2at6native18elementwise_kernelILi128ELi4EZNS0_15gpu_kernel_implINS0_13BUnaryFunctorIdddZZZNS0_21remainder_kernel_cudaERNS_18TensorIteratorBaseEENKUlvE0_clEvENKUlvE_clEvEUlddE_EEEEvS5_RKT_EUliE_EEviT1_:
	.zero		912


//--------------------- .nv.constant2._ZN2at6native27unrolled_elementwise_kernelINS0_13BUnaryFunctorIdddZZZNS0_21remainder_kernel_cudaERNS_18TensorIteratorBaseEENKUlvE0_clEvENKUlvE_clEvEUlddE_EESt5arrayIPcLm2EELi4E23TrivialOffsetCalculatorILi1EjESD_NS0_6memory12LoadWithCastILi1EEENSE_13StoreWithCastILi1EEEEEviT_T0_T2_T3_T4_T5_ --------------------------
	.section	.nv.constant2._ZN2at6native27unrolled_elementwise_kernelINS0_13BUnaryFunctorIdddZZZNS0_21remainder_kernel_cudaERNS_18TensorIteratorBaseEENKUlvE0_clEvENKUlvE_clEvEUlddE_EESt5arrayIPcLm2EELi4E23TrivialOffsetCalculatorILi1EjESD_NS0_6memory12LoadWithCastILi1EEENSE_13StoreWithCastILi1EEEEEviT_T0_T2_T3_T4_T5_,"a",@progbits
	.sectionflags	@""
	.align	4
.nv.constant2._ZN2at6native27unrolled_elementwise_kernelINS0_13BUnaryFunctorIdddZZZNS0_21remainder_kernel_cudaERNS_18TensorIteratorBaseEENKUlvE0_clEvENKUlvE_clEvEUlddE_EESt5arrayIPcLm2EELi4E23TrivialOffsetCalculatorILi1EjESD_NS0_6memory12LoadWithCastILi1EEENSE_13StoreWithCastILi1EEEEEviT_T0_T2_T3_T4_T5_:
        /*0000*/ 	.byte	0x00, 0x00, 0x00, 0xf0, 0xff, 0xff, 0x0f, 0x38


//--------------------- .nv.constant0._ZN2at6native27unrolled_elementwise_kernelINS0_13BUnaryFunctorIdddZZZNS0_21remainder_kernel_cudaERNS_18TensorIteratorBaseEENKUlvE0_clEvENKUlvE_clEvEUlddE_EESt5arrayIPcLm2EELi4E23TrivialOffsetCalculatorILi1EjESD_NS0_6memory12LoadWithCastILi1EEENSE_13StoreWithCastILi1EEEEEviT_T0_T2_T3_T4_T5_ --------------------------
	.section	.nv.constant0._ZN2at6native27unrolled_elementwise_kernelINS0_13BUnaryFunctorIdddZZZNS0_21remainder_kernel_cudaERNS_18TensorIteratorBaseEENKUlvE0_clEvENKUlvE_clEvEUlddE_EESt5arrayIPcLm2EELi4E23TrivialOffsetCalculatorILi1EjESD_NS0_6memory12LoadWithCastILi1EEENSE_13StoreWithCastILi1EEEEEviT_T0_T2_T3_T4_T5_,"a",@progbits
	.sectionflags	@""
	.align	4
.nv.constant0._ZN2at6native27unrolled_elementwise_kernelINS0_13BUnaryFunctorIdddZZZNS0_21remainder_kernel_cudaERNS_18TensorIteratorBaseEENKUlvE0_clEvENKUlvE_clEvEUlddE_EESt5arrayIPcLm2EELi4E23TrivialOffsetCalculatorILi1EjESD_NS0_6memory12LoadWithCastILi1EEENSE_13StoreWithCastILi1EEEEEviT_T0_T2_T3_T4_T5_:
	.zero		412


//--------------------- .nv.constant0._ZN2at6native18elementwise_kernelILi128ELi2EZNS0_22gpu_kernel_impl_nocastINS0_13BUnaryFunctorIdddZZZNS0_21remainder_kernel_cudaERNS_18TensorIteratorBaseEENKUlvE0_clEvENKUlvE_clEvEUlddE_EEEEvS5_RKT_EUliE_EEviT1_ --------------------------
	.section	.nv.constant0._ZN2at6native18elementwise_kernelILi128ELi2EZNS0_22gpu_kernel_impl_nocastINS0_13BUnaryFunctorIdddZZZNS0_21remainder_kernel_cudaERNS_18TensorIteratorBaseEENKUlvE0_clEvENKUlvE_clEvEUlddE_EEEEvS5_RKT_EUliE_EEviT1_,"a",@progbits
	.sectionflags	@""
	.align	4
.nv.constant0._ZN2at6native18elementwise_kernelILi128ELi2EZNS0_22gpu_kernel_impl_nocastINS0_13BUnaryFunctorIdddZZZNS0_21remainder_kernel_cudaERNS_18TensorIteratorBaseEENKUlvE0_clEvENKUlvE_clEvEUlddE_EEEEvS5_RKT_EUliE_EEviT1_:
	.zero		904


//--------------------- .nv.constant0._ZN2at6native27unrolled_elementwise_kernelINS0_13BUnaryFunctorIdddZZZNS0_21remainder_kernel_cudaERNS_18TensorIteratorBaseEENKUlvE0_clEvENKUlvE_clEvEUlddE_EESt5arrayIPcLm2EELi4E23TrivialOffsetCalculatorILi1EjESD_NS0_6memory15LoadWithoutCastENSE_16StoreWithoutCastEEEviT_T0_T2_T3_T4_T5_ --------------------------
	.section	.nv.constant0._ZN2at6native27unrolled_elementwise_kernelINS0_13BUnaryFunctorIdddZZZNS0_21remainder_kernel_cudaERNS_18TensorIteratorBaseEENKUlvE0_clEvENKUlvE_clEvEUlddE_EESt5arrayIPcLm2EELi4E23TrivialOffsetCalculatorILi1EjESD_NS0_6memory15LoadWithoutCastENSE_16StoreWithoutCastEEEviT_T0_T2_T3_T4_T5_,"a",@progbits
	.sectionflags	@""
	.align	4
.nv.constant0._ZN2at6native27unrolled_elementwise_kernelINS0_13BUnaryFunctorIdddZZZNS0_21remainder_kernel_cudaERNS_18TensorIteratorBaseEENKUlvE0_clEvENKUlvE_clEvEUlddE_EESt5arrayIPcLm2EELi4E23TrivialOffsetCalculatorILi1EjESD_NS0_6memory15LoadWithoutCastENSE_16StoreWithoutCastEEEviT_T0_T2_T3_T4_T5_:
	.zero		396


//--------------------- .nv.constant0._ZN2at6native29vectorized_elementwise_kernelILi2ENS0_13BUnaryFunctorIdddZZZNS0_21remainder_kernel_cudaERNS_18TensorIteratorBaseEENKUlvE0_clEvENKUlvE_clEvEUlddE_EESt5arrayIPcLm2EEEEviT0_T1_ --------------------------
	.section	.nv.constant0._ZN2at6native29vectorized_elementwise_kernelILi2ENS0_13BUnaryFunctorIdddZZZNS0_21remainder_kernel_cudaERNS_18TensorIteratorBaseEENKUlvE0_clEvENKUlvE_clEvEUlddE_EESt5arrayIPcLm2EEEEviT0_T1_,"a",@progbits
	.sectionflags	@""
	.align	4
.nv.constant0._ZN2at6native29vectorized_elementwise_kernelILi2ENS0_13BUnaryFunctorIdddZZZNS0_21remainder_kernel_cudaERNS_18TensorIteratorBaseEENKUlvE0_clEvENKUlvE_clEvEUlddE_EESt5arrayIPcLm2EEEEviT0_T1_:
	.zero		392


//--------------------- .nv.constant0._ZN2at6native29vectorized_elementwise_kernelILi4ENS0_13BUnaryFunctorIdddZZZNS0_21remainder_kernel_cudaERNS_18TensorIteratorBaseEENKUlvE0_clEvENKUlvE_clEvEUlddE_EESt5arrayIPcLm2EEEEviT0_T1_ --------------------------
	.section	.nv.constant0._ZN2at6native29vectorized_elementwise_kernelILi4ENS0_13BUnaryFunctorIdddZZZNS0_21remainder_kernel_cudaERNS_18TensorIteratorBaseEENKUlvE0_clEvENKUlvE_clEvEUlddE_EESt5arrayIPcLm2EEEEviT0_T1_,"a",@progbits
	.sectionflags	@""
	.align	4
.nv.constant0._ZN2at6native29vectorized_elementwise_kernelILi4ENS0_13BUnaryFunctorIdddZZZNS0_21remainder_kernel_cudaERNS_18TensorIteratorBaseEENKUlvE0_clEvENKUlvE_clEvEUlddE_EESt5arrayIPcLm2EEEEviT0_T1_:
	.zero		392


//--------------------- .nv.constant0._ZN2at6native29vectorized_elementwise_kernelILi8ENS0_13BUnaryFunctorIdddZZZNS0_21remainder_kernel_cudaERNS_18TensorIteratorBaseEENKUlvE0_clEvENKUlvE_clEvEUlddE_EESt5arrayIPcLm2EEEEviT0_T1_ --------------------------
	.section	.nv.constant0._ZN2at6native29vectorized_elementwise_kernelILi8ENS0_13BUnaryFunctorIdddZZZNS0_21remainder_kernel_cudaERNS_18TensorIteratorBaseEENKUlvE0_clEvENKUlvE_clEvEUlddE_EESt5arrayIPcLm2EEEEviT0_T1_,"a",@progbits
	.sectionflags	@""
	.align	4
.nv.constant0._ZN2at6native29vectorized_elementwise_kernelILi8ENS0_13BUnaryFunctorIdddZZZNS0_21remainder_kernel_cudaERNS_18TensorIteratorBaseEENKUlvE0_clEvENKUlvE_clEvEUlddE_EESt5arrayIPcLm2EEEEviT0_T1_:
	.zero		392


//--------------------- .nv.constant2._ZN2at6native18elementwise_kernelILi128ELi4EZNS0_15gpu_kernel_implINS0_13AUnaryFunctorIdddZZZNS0_21remainder_kernel_cudaERNS_18TensorIteratorBaseEENKUlvE0_clEvENKUlvE_clEvEUlddE_EEEEvS5_RKT_EUliE_EEviT1_ --------------------------
	.section	.nv.constant2._ZN2at6native18elementwise_kernelILi128ELi4EZNS0_15gpu_kernel_implINS0_13AUnaryFunctorIdddZZZNS0_21remainder_kernel_cudaERNS_18TensorIteratorBaseEENKUlvE0_clEvENKUlvE_clEvEUlddE_EEEEvS5_RKT_EUliE_EEviT1_,"a",@progbits
	.sectionflags	@""
	.align	4
.nv.constant2._ZN2at6native18elementwise_kernelILi128ELi4EZNS0_15gpu_kernel_implINS0_13AUnaryFunctorIdddZZZNS0_21remainder_kernel_cudaERNS_18TensorIteratorBaseEENKUlvE0_clEvENKUlvE_clEvEUlddE_EEEEvS5_RKT_EUliE_EEviT1_:
        /*0000*/ 	.byte	0x00, 0x00, 0x00, 0xf0, 0xff, 0xff, 0x0f, 0x38


//--------------------- .nv.constant0._ZN2at6native18elementwise_kernelILi128ELi4EZNS0_15gpu_kernel_implINS0_13AUnaryFunctorIdddZZZNS0_21remainder_kernel_cudaERNS_18TensorIteratorBaseEENKUlvE0_clEvENKUlvE_clEvEUlddE_EEEEvS5_RKT_EUliE_EEviT1_ --------------------------
	.section	.nv.constant0._ZN2at6native18elementwise_kernelILi128ELi4EZNS0_15gpu_kernel_implINS0_13AUnaryFunctorIdddZZZNS0_21remainder_kernel_cudaERNS_18TensorIteratorBaseEENKUlvE0_clEvENKUlvE_clEvEUlddE_EEEEvS5_RKT_EUliE_EEviT1_,"a",@progbits
	.sectionflags	@""
	.align	4
.nv.constant0._ZN2at6native18elementwise_kernelILi128ELi4EZNS0_15gpu_kernel_implINS0_13AUnaryFunctorIdddZZZNS0_21remainder_kernel_cudaERNS_18TensorIteratorBaseEENKUlvE0_clEvENKUlvE_clEvEUlddE_EEEEvS5_RKT_EUliE_EEviT1_:
	.zero		912


//--------------------- .nv.constant2._ZN2at6native27unrolled_elementwise_kernelINS0_13AUnaryFunctorIdddZZZNS0_21remainder_kernel_cudaERNS_18TensorIteratorBaseEENKUlvE0_clEvENKUlvE_clEvEUlddE_EESt5arrayIPcLm2EELi4E23TrivialOffsetCalculatorILi1EjESD_NS0_6memory12LoadWithCastILi1EEENSE_13StoreWithCastILi1EEEEEviT_T0_T2_T3_T4_T5_ --------------------------
	.section	.nv.constant2._ZN2at6native27unrolled_elementwise_kernelINS0_13AUnaryFunctorIdddZZZNS0_21remainder_kernel_cudaERNS_18TensorIteratorBaseEENKUlvE0_clEvENKUlvE_clEvEUlddE_EESt5arrayIPcLm2EELi4E23TrivialOffsetCalculatorILi1EjESD_NS0_6memory12LoadWithCastILi1EEENSE_13StoreWithCastILi1EEEEEviT_T0_T2_T3_T4_T5_,"a",@progbits
	.sectionflags	@""
	.align	4
.nv.constant2._ZN2at6native27unrolled_elementwise_kernelINS0_13AUnaryFunctorIdddZZZNS0_21remainder_kernel_cudaERNS_18TensorIteratorBaseEENKUlvE0_clEvENKUlvE_clEvEUlddE_EESt5arrayIPcLm2EELi4E23TrivialOffsetCalculatorILi1EjESD_NS0_6memory12LoadWithCastILi1EEENSE_13StoreWithCastILi1EEEEEviT_T0_T2_T3_T4_T5_:
        /*0000*/ 	.byte	0x00, 0x00, 0x00, 0xf0, 0xff, 0xff, 0x0f, 0x38


//--------------------- .nv.constant0._ZN2at6native27unrolled_elementwise_kernelINS0_13AUnaryFunctorIdddZZZNS0_21remainder_kernel_cudaERNS_18TensorIteratorBaseEENKUlvE0_clEvENKUlvE_clEvEUlddE_EESt5arrayIPcLm2EELi4E23TrivialOffsetCalculatorILi1EjESD_NS0_6memory12LoadWithCastILi1EEENSE_13StoreWithCastILi1EEEEEviT_T0_T2_T3_T4_T5_ --------------------------
	.section	.nv.constant0._ZN2at6native27unrolled_elementwise_kernelINS0_13AUnaryFunctorIdddZZZNS0_21remainder_kernel_cudaERNS_18TensorIteratorBaseEENKUlvE0_clEvENKUlvE_clEvEUlddE_EESt5arrayIPcLm2EELi4E23TrivialOffsetCalculatorILi1EjESD_NS0_6memory12LoadWithCastILi1EEENSE_13StoreWithCastILi1EEEEEviT_T0_T2_T3_T4_T5_,"a",@progbits
	.sectionflags	@""
	.align	4
.nv.constant0._ZN2at6native27unrolled_elementwise_kernelINS0_13AUnaryFunctorIdddZZZNS0_21remainder_kernel_cudaERNS_18TensorIteratorBaseEENKUlvE0_clEvENKUlvE_clEvEUlddE_EESt5arrayIPcLm2EELi4E23TrivialOffsetCalculatorILi1EjESD_NS0_6memory12LoadWithCastILi1EEENSE_13StoreWithCastILi1EEEEEviT_T0_T2_T3_T4_T5_:
	.zero		412


//--------------------- .nv.constant0._ZN2at6native18elementwise_kernelILi128ELi2EZNS0_22gpu_kernel_impl_nocastINS0_13AUnaryFunctorIdddZZZNS0_21remainder_kernel_cudaERNS_18TensorIteratorBaseEENKUlvE0_clEvENKUlvE_clEvEUlddE_EEEEvS5_RKT_EUliE_EEviT1_ --------------------------
	.section	.nv.constant0._ZN2at6native18elementwise_kernelILi128ELi2EZNS0_22gpu_kernel_impl_nocastINS0_13AUnaryFunctorIdddZZZNS0_21remainder_kernel_cudaERNS_18TensorIteratorBaseEENKUlvE0_clEvENKUlvE_clEvEUlddE_EEEEvS5_RKT_EUliE_EEviT1_,"a",@progbits
	.sectionflags	@""
	.align	4
.nv.constant0._ZN2at6native18elementwise_kernelILi128ELi2EZNS0_22gpu_kernel_impl_nocastINS0_13AUnaryFunctorIdddZZZNS0_21remainder_kernel_cudaERNS_18TensorIteratorBaseEENKUlvE0_clEvENKUlvE_clEvEUlddE_EEEEvS5_RKT_EUliE_EEviT1_:
	.zero		904


//--------------------- .nv.constant0._ZN2at6native27unrolled_elementwise_kernelINS0_13AUnaryFunctorIdddZZZNS0_21remainder_kernel_cudaERNS_18TensorIteratorBaseEENKUlvE0_clEvENKUlvE_clEvEUlddE_EESt5arrayIPcLm2EELi4E23TrivialOffsetCalculatorILi1EjESD_NS0_6memory15LoadWithoutCastENSE_16StoreWithoutCastEEEviT_T0_T2_T3_T4_T5_ --------------------------
	.section	.nv.constant0._ZN2at6native27unrolled_elementwise_kernelINS0_13AUnaryFunctorIdddZZZNS0_21remainder_kernel_cudaERNS_18TensorIteratorBaseEENKUlvE0_clEvENKUlvE_clEvEUlddE_EESt5arrayIPcLm2EELi4E23TrivialOffsetCalculatorILi1EjESD_NS0_6memory15LoadWithoutCastENSE_16StoreWithoutCastEEEviT_T0_T2_T3_T4_T5_,"a",@progbits
	.sectionflags	@""
	.align	4
.nv.constant0._ZN2at6native27unrolled_elementwise_kernelINS0_13AUnaryFunctorIdddZZZNS0_21remainder_kernel_cudaERNS_18TensorIteratorBaseEENKUlvE0_clEvENKUlvE_clEvEUlddE_EESt5arrayIPcLm2EELi4E23TrivialOffsetCalculatorILi1EjESD_NS0_6memory15LoadWithoutCastENSE_16StoreWithoutCastEEEviT_T0_T2_T3_T4_T5_:
	.zero		396


//--------------------- .nv.constant0._ZN2at6native29vectorized_elementwise_kernelILi2ENS0_13AUnaryFunctorIdddZZZNS0_21remainder_kernel_cudaERNS_18TensorIteratorBaseEENKUlvE0_clEvENKUlvE_clEvEUlddE_EESt5arrayIPcLm2EEEEviT0_T1_ --------------------------
	.section	.nv.constant0._ZN2at6native29vectorized_elementwise_kernelILi2ENS0_13AUnaryFunctorIdddZZZNS0_21remainder_kernel_cudaERNS_18TensorIteratorBaseEENKUlvE0_clEvENKUlvE_clEvEUlddE_EESt5arrayIPcLm2EEEEviT0_T1_,"a",@progbits
	.sectionflags	@""
	.align	4
.nv.constant0._ZN2at6native29vectorized_elementwise_kernelILi2ENS0_13AUnaryFunctorIdddZZZNS0_21remainder_kernel_cudaERNS_18TensorIteratorBaseEENKUlvE0_clEvENKUlvE_clEvEUlddE_EESt5arrayIPcLm2EEEEviT0_T1_:
	.zero		392


//--------------------- .nv.constant0._ZN2at6native29vectorized_elementwise_kernelILi4ENS0_13AUnaryFunctorIdddZZZNS0_21remainder_kernel_cudaERNS_18TensorIteratorBaseEENKUlvE0_clEvENKUlvE_clEvEUlddE_EESt5arrayIPcLm2EEEEviT0_T1_ --------------------------
	.section	.nv.constant0._ZN2at6native29vectorized_elementwise_kernelILi4ENS0_13AUnaryFunctorIdddZZZNS0_21remainder_kernel_cudaERNS_18TensorIteratorBaseEENKUlvE0_clEvENKUlvE_clEvEUlddE_EESt5arrayIPcLm2EEEEviT0_T1_,"a",@progbits
	.sectionflags	@""
	.align	4
.nv.constant0._ZN2at6native29vectorized_elementwise_kernelILi4ENS0_13AUnaryFunctorIdddZZZNS0_21remainder_kernel_cudaERNS_18TensorIteratorBaseEENKUlvE0_clEvENKUlvE_clEvEUlddE_EESt5arrayIPcLm2EEEEviT0_T1_:
	.zero		392


//--------------------- .nv.constant0._ZN2at6native29vectorized_elementwise_kernelILi8ENS0_13AUnaryFunctorIdddZZZNS0_21remainder_kernel_cudaERNS_18TensorIteratorBaseEENKUlvE0_clEvENKUlvE_clEvEUlddE_EESt5arrayIPcLm2EEEEviT0_T1_ --------------------------
	.section	.nv.constant0._ZN2at6native29vectorized_elementwise_kernelILi8ENS0_13AUnaryFunctorIdddZZZNS0_21remainder_kernel_cudaERNS_18TensorIteratorBaseEENKUlvE0_clEvENKUlvE_clEvEUlddE_EESt5arrayIPcLm2EEEEviT0_T1_,"a",@progbits
	.sectionflags	@""
	.align	4
.nv.constant0._ZN2at6native29vectorized_elementwise_kernelILi8ENS0_13AUnaryFunctorIdddZZZNS0_21remainder_kernel_cudaERNS_18TensorIteratorBaseEENKUlvE0_clEvENKUlvE_clEvEUlddE_EESt5arrayIPcLm2EEEEviT0_T1_:
	.zero		392


//--------------------- .nv.constant0._ZN2at6native18elementwise_kernelILi128ELi4EZNS0_15gpu_kernel_implINS0_13BinaryFunctorIsssZZZNS0_21remainder_kernel_cudaERNS_18TensorIteratorBaseEENKUlvE_clEvENKUlvE3_clEvEUlssE_EEEEvS5_RKT_EUliE_EEviT1_ --------------------------
	.section	.nv.constant0._ZN2at6native18elementwise_kernelILi128ELi4EZNS0_15gpu_kernel_implINS0_13BinaryFunctorIsssZZZNS0_21remainder_kernel_cudaERNS_18TensorIteratorBaseEENKUlvE_clEvENKUlvE3_clEvEUlssE_EEEEvS5_RKT_EUliE_EEviT1_,"a",@progbits
	.sectionflags	@""
	.align	4
.nv.constant0._ZN2at6native18elementwise_kernelILi128ELi4EZNS0_15gpu_kernel_implINS0_13BinaryFunctorIsssZZZNS0_21remainder_kernel_cudaERNS_18TensorIteratorBaseEENKUlvE_clEvENKUlvE3_clEvEUlssE_EEEEvS5_RKT_EUliE_EEviT1_:
	.zero		1008


//--------------------- .nv.constant0._ZN2at6native27unrolled_elementwise_kernelINS0_13BinaryFunctorIsssZZZNS0_21remainder_kernel_cudaERNS_18TensorIteratorBaseEENKUlvE_clEvENKUlvE3_clEvEUlssE_EESt5arrayIPcLm3EELi4E23TrivialOffsetCalculatorILi2EjESC_ILi1EjENS0_6memory12LoadWithCastILi2EEENSF_13StoreWithCastILi1EEEEEviT_T0_T2_T3_T4_T5_ --------------------------
	.section	.nv.constant0._ZN2at6native27unrolled_elementwise_kernelINS0_13BinaryFunctorIsssZZZNS0_21remainder_kernel_cudaERNS_18TensorIteratorBaseEENKUlvE_clEvENKUlvE3_clEvEUlssE_EESt5arrayIPcLm3EELi4E23TrivialOffsetCalculatorILi2EjESC_ILi1EjENS0_6memory12LoadWithCastILi2EEENSF_13StoreWithCastILi1EEEEEviT_T0_T2_T3_T4_T5_,"a",@progbits
	.sectionflags	@""
	.align	4
.nv.constant0._ZN2at6native27unrolled_elementwise_kernelINS0_13BinaryFunctorIsssZZZNS0_21remainder_kernel_cudaERNS_18TensorIteratorBaseEENKUlvE_clEvENKUlvE3_clEvEUlssE_EESt5arrayIPcLm3EELi4E23TrivialOffsetCalculatorILi2EjESC_ILi1EjENS0_6memory12LoadWithCastILi2EEENSF_13StoreWithCastILi1EEEEEviT_T0_T2_T3_T4_T5_:
	.zero		408


//--------------------- .nv.constant0._ZN2at6native18elementwise_kernelILi128ELi4EZNS0_22gpu_kernel_impl_nocastINS0_13BinaryFunctorIsssZZZNS0_21remainder_kernel_cudaERNS_18TensorIteratorBaseEENKUlvE_clEvENKUlvE3_clEvEUlssE_EEEEvS5_RKT_EUliE_EEviT1_ --------------------------
	.section	.nv.constant0._ZN2at6native18elementwise_kernelILi128ELi4EZNS0_22gpu_kernel_impl_nocastINS0_13BinaryFunctorIsssZZZNS0_21remainder_kernel_cudaERNS_18TensorIteratorBaseEENKUlvE_clEvENKUlvE3_clEvEUlssE_EEEEvS5_RKT_EUliE_EEviT1_,"a",@progbits
	.sectionflags	@""
	.align	4
.nv.constant0._ZN2at6native18elementwise_kernelILi128ELi4EZNS0_22gpu_kernel_impl_nocastINS0_13BinaryFunctorIsssZZZNS0_21remainder_kernel_cudaERNS_18TensorIteratorBaseEENKUlvE_clEvENKUlvE3_clEvEUlssE_EEEEvS5_RKT_EUliE_EEviT1_:
	.zero		1008


//--------------------- .nv.constant0._ZN2at6native27unrolled_elementwise_kernelINS0_13BinaryFunctorIsssZZZNS0_21remainder_kernel_cudaERNS_18TensorIteratorBaseEENKUlvE_clEvENKUlvE3_clEvEUlssE_EESt5arrayIPcLm3EELi4E23TrivialOffsetCalculatorILi2EjESC_ILi1EjENS0_6memory15LoadWithoutCastENSF_16StoreWithoutCastEEEviT_T0_T2_T3_T4_T5_ --------------------------
	.section	.nv.constant0._ZN2at6native27unrolled_elementwise_kernelINS0_13BinaryFunctorIsssZZZNS0_21remainder_kernel_cudaERNS_18TensorIteratorBaseEENKUlvE_clEvENKUlvE3_clEvEUlssE_EESt5arrayIPcLm3EELi4E23TrivialOffsetCalculatorILi2EjESC_ILi1EjENS0_6memory15LoadWithoutCastENSF_16StoreWithoutCastEEEviT_T0_T2_T3_T4_T5_,"a",@progbits
	.sectionflags	@""
	.align	4
.nv.constant0._ZN2at6native27unrolled_elementwise_kernelINS0_13BinaryFunctorIsssZZZNS0_21remainder_kernel_cudaERNS_18TensorIteratorBaseEENKUlvE_clEvENKUlvE3_clEvEUlssE_EESt5arrayIPcLm3EELi4E23TrivialOffsetCalculatorILi2EjESC_ILi1EjENS0_6memory15LoadWithoutCastENSF_16StoreWithoutCastEEEviT_T0_T2_T3_T4_T5_:
	.zero		388


//--------------------- .nv.constant0._ZN2at6native29vectorized_elementwise_kernelILi2ENS0_13BinaryFunctorIsssZZZNS0_21remainder_kernel_cudaERNS_18TensorIteratorBaseEENKUlvE_clEvENKUlvE3_clEvEUlssE_EESt5arrayIPcLm3EEEEviT0_T1_ --------------------------
	.section	.nv.constant0._ZN2at6native29vectorized_elementwise_kernelILi2ENS0_13BinaryFunctorIsssZZZNS0_21remainder_kernel_cudaERNS_18TensorIteratorBaseEENKUlvE_clEvENKUlvE3_clEvEUlssE_EESt5arrayIPcLm3EEEEviT0_T1_,"a",@progbits
	.sectionflags	@""
	.align	4
.nv.constant0._ZN2at6native29vectorized_elementwise_kernelILi2ENS0_13BinaryFunctorIsssZZZNS0_21remainder_kernel_cudaERNS_18TensorIteratorBaseEENKUlvE_clEvENKUlvE3_clEvEUlssE_EESt5arrayIPcLm3EEEEviT0_T1_:
	.zero		384


//--------------------- .nv.constant0._ZN2at6native29vectorized_elementwise_kernelILi4ENS0_13BinaryFunctorIsssZZZNS0_21remainder_kernel_cudaERNS_18TensorIteratorBaseEENKUlvE_clEvENKUlvE3_clEvEUlssE_EESt5arrayIPcLm3EEEEviT0_T1_ --------------------------
	.section	.nv.constant0._ZN2at6native29vectorized_elementwise_kernelILi4ENS0_13BinaryFunctorIsssZZZNS0_21remainder_kernel_cudaERNS_18TensorIteratorBaseEENKUlvE_clEvENKUlvE3_clEvEUlssE_EESt5arrayIPcLm3EEEEviT0_T1_,"a",@progbits
	.sectionflags	@""
	.align	4
.nv.constant0._ZN2at6native29vectorized_elementwise_kernelILi4ENS0_13BinaryFunctorIsssZZZNS0_21remainder_kernel_cudaERNS_18TensorIteratorBaseEENKUlvE_clEvENKUlvE3_clEvEUlssE_EESt5arrayIPcLm3EEEEviT0_T1_:
	.zero		384


//--------------------- .nv.constant0._ZN2at6native29vectorized_elementwise_kernelILi8ENS0_13BinaryFunctorIsssZZZNS0_21remainder_kernel_cudaERNS_18TensorIteratorBaseEENKUlvE_clEvENKUlvE3_clEvEUlssE_EESt5arrayIPcLm3EEEEviT0_T1_ --------------------------
	.section	.nv.constant0._ZN2at6native29vectorized_elementwise_kernelILi8ENS0_13BinaryFunctorIsssZZZNS0_21remainder_kernel_cudaERNS_18TensorIteratorBaseEENKUlvE_clEvENKUlvE3_clEvEUlssE_EESt5arrayIPcLm3EEEEviT0_T1_,"a",@progbits
	.sectionflags	@""
	.align	4
.nv.constant0._ZN2at6native29vectorized_elementwise_kernelILi8ENS0_13BinaryFunctorIsssZZZNS0_21remainder_kernel_cudaERNS_18TensorIteratorBaseEENKUlvE_clEvENKUlvE3_clEvEUlssE_EESt5arrayIPcLm3EEEEviT0_T1_:
	.zero		384


//--------------------- .nv.constant0._ZN2at6native18elementwise_kernelILi128ELi4EZNS0_15gpu_kernel_implINS0_13BUnaryFunctorIsssZZZNS0_21remainder_kernel_cudaERNS_18TensorIteratorBaseEENKUlvE_clEvENKUlvE3_clEvEUlssE_EEEEvS5_RKT_EUliE_EEviT1_ --------------------------
	.section	.nv.constant0._ZN2at6native18elementwise_kernelILi128ELi4EZNS0_15gpu_kernel_implINS0_13BUnaryFunctorIsssZZZNS0_21remainder_kernel_cudaERNS_18TensorIteratorBaseEENKUlvE_clEvENKUlvE3_clEvEUlssE_EEEEvS5_RKT_EUliE_EEviT1_,"a",@progbits
	.sectionflags	@""
	.align	4
.nv.constant0._ZN2at6native18elementwise_kernelILi128ELi4EZNS0_15gpu_kernel_implINS0_13BUnaryFunctorIsssZZZNS0_21remainder_kernel_cudaERNS_18TensorIteratorBaseEENKUlvE_clEvENKUlvE3_clEvEUlssE_EEEEvS5_RKT_EUliE_EEviT1_:
	.zero		896


//--------------------- .nv.constant0._ZN2at6native27unrolled_elementwise_kernelINS0_13BUnaryFunctorIsssZZZNS0_21remainder_kernel_cudaERNS_18TensorIteratorBaseEENKUlvE_clEvENKUlvE3_clEvEUlssE_EESt5arrayIPcLm2EELi4E23TrivialOffsetCalculatorILi1EjESD_NS0_6memory12LoadWithCastILi1EEENSE_13StoreWithCastILi1EEEEEviT_T0_T2_T3_T4_T5_ --------------------------
	.section	.nv.constant0._ZN2at6native27unrolled_elementwise_kernelINS0_13BUnaryFunctorIsssZZZNS0_21remainder_kernel_cudaERNS_18TensorIteratorBaseEENKUlvE_clEvENKUlvE3_clEvEUlssE_EESt5arrayIPcLm2EELi4E23TrivialOffsetCalculatorILi1EjESD_NS0_6memory12LoadWithCastILi1EEENSE_13StoreWithCastILi1EEEEEviT_T0_T2_T3_T4_T5_,"a",@progbits
	.sectionflags	@""
	.align	4
.nv.constant0._ZN2at6native27unrolled_elementwise_kernelINS0_13BUnaryFunctorIsssZZZNS0_21remainder_kernel_cudaERNS_18TensorIteratorBaseEENKUlvE_clEvENKUlvE3_clEvEUlssE_EESt5arrayIPcLm2EELi4E23TrivialOffsetCalculatorILi1EjESD_NS0_6memory12LoadWithCastILi1EEENSE_13StoreWithCastILi1EEEEEviT_T0_T2_T3_T4_T5_:
	.zero		396


//--------------------- .nv.constant0._ZN2at6native18elementwise_kernelILi128ELi4EZNS0_22gpu_kernel_impl_nocastINS0_13BUnaryFunctorIsssZZZNS0_21remainder_kernel_cudaERNS_18TensorIteratorBaseEENKUlvE_clEvENKUlvE3_clEvEUlssE_EEEEvS5_RKT_EUliE_EEviT1_ --------------------------
	.section	.nv.constant0._ZN2at6native18elementwise_kernelILi128ELi4EZNS0_22gpu_kernel_impl_nocastINS0_13BUnaryFunctorIsssZZZNS0_21remainder_kernel_cudaERNS_18TensorIteratorBaseEENKUlvE_clEvENKUlvE3_clEvEUlssE_EEEEvS5_RKT_EUliE_EEviT1_,"a",@progbits
	.sectionflags	@""
	.align	4
.nv.constant0._ZN2at6native18elementwise_kernelILi128ELi4EZNS0_22gpu_kernel_impl_nocastINS0_13BUnaryFunctorIsssZZZNS0_21remainder_kernel_cudaERNS_18TensorIteratorBaseEENKUlvE_clEvENKUlvE3_clEvEUlssE_EEEEvS5_RKT_EUliE_EEviT1_:
	.zero		896


//--------------------- .nv.constant0._ZN2at6native27unrolled_elementwise_kernelINS0_13BUnaryFunctorIsssZZZNS0_21remainder_kernel_cudaERNS_18TensorIteratorBaseEENKUlvE_clEvENKUlvE3_clEvEUlssE_EESt5arrayIPcLm2EELi4E23TrivialOffsetCalculatorILi1EjESD_NS0_6memory15LoadWithoutCastENSE_16StoreWithoutCastEEEviT_T0_T2_T3_T4_T5_ --------------------------
	.section	.nv.constant0._ZN2at6native27unrolled_elementwise_kernelINS0_13BUnaryFunctorIsssZZZNS0_21remainder_kernel_cudaERNS_18TensorIteratorBaseEENKUlvE_clEvENKUlvE3_clEvEUlssE_EESt5arrayIPcLm2EELi4E23TrivialOffsetCalculatorILi1EjESD_NS0_6memory15LoadWithoutCastENSE_16StoreWithoutCastEEEviT_T0_T2_T3_T4_T5_,"a",@progbits
	.sectionflags	@""
	.align	4
.nv.constant0._ZN2at6native27unrolled_elementwise_kernelINS0_13BUnaryFunctorIsssZZZNS0_21remainder_kernel_cudaERNS_18TensorIteratorBaseEENKUlvE_clEvENKUlvE3_clEvEUlssE_EESt5arrayIPcLm2EELi4E23TrivialOffsetCalculatorILi1EjESD_NS0_6memory15LoadWithoutCastENSE_16StoreWithoutCastEEEviT_T0_T2_T3_T4_T5_:
	.zero		380


//--------------------- .nv.constant0._ZN2at6native29vectorized_elementwise_kernelILi2ENS0_13BUnaryFunctorIsssZZZNS0_21remainder_kernel_cudaERNS_18TensorIteratorBaseEENKUlvE_clEvENKUlvE3_clEvEUlssE_EESt5arrayIPcLm2EEEEviT0_T1_ --------------------------
	.section	.nv.constant0._ZN2at6native29vectorized_elementwise_kernelILi2ENS0_13BUnaryFunctorIsssZZZNS0_21remainder_kernel_cudaERNS_18TensorIteratorBaseEENKUlvE_clEvENKUlvE3_clEvEUlssE_EESt5arrayIPcLm2EEEEviT0_T1_,"a",@progbits
	.sectionflags	@""
	.align	4
.nv.constant0._ZN2at6native29vectorized_elementwise_kernelILi2ENS0_13BUnaryFunctorIsssZZZNS0_21remainder_kernel_cudaERNS_18TensorIteratorBaseEENKUlvE_clEvENKUlvE3_clEvEUlssE_EESt5arrayIPcLm2EEEEviT0_T1_:
	.zero		376


//--------------------- .nv.constant0._ZN2at6native29vectorized_elementwise_kernelILi4ENS0_13BUnaryFunctorIsssZZZNS0_21remainder_kernel_cudaERNS_18TensorIteratorBaseEENKUlvE_clEvENKUlvE3_clEvEUlssE_EESt5arrayIPcLm2EEEEviT0_T1_ --------------------------
	.section	.nv.constant0._ZN2at6native29vectorized_elementwise_kernelILi4ENS0_13BUnaryFunctorIsssZZZNS0_21remainder_kernel_cudaERNS_18TensorIteratorBaseEENKUlvE_clEvENKUlvE3_clEvEUlssE_EESt5arrayIPcLm2EEEEviT0_T1_,"a",@progbits
	.sectionflags	@""
	.align	4
.nv.constant0._ZN2at6native29vectorized_elementwise_kernelILi4ENS0_13BUnaryFunctorIsssZZZNS0_21remainder_kernel_cudaERNS_18TensorIteratorBaseEENKUlvE_clEvENKUlvE3_clEvEUlssE_EESt5arrayIPcLm2EEEEviT0_T1_:
	.zero		376


//--------------------- .nv.constant0._ZN2at6native29vectorized_elementwise_kernelILi8ENS0_13BUnaryFunctorIsssZZZNS0_21remainder_kernel_cudaERNS_18TensorIteratorBaseEENKUlvE_clEvENKUlvE3_clEvEUlssE_EESt5arrayIPcLm2EEEEviT0_T1_ --------------------------
	.section	.nv.constant0._ZN2at6native29vectorized_elementwise_kernelILi8ENS0_13BUnaryFunctorIsssZZZNS0_21remainder_kernel_cudaERNS_18TensorIteratorBaseEENKUlvE_clEvENKUlvE3_clEvEUlssE_EESt5arrayIPcLm2EEEEviT0_T1_,"a",@progbits
	.sectionflags	@""
	.align	4
.nv.constant0._ZN2at6native29vectorized_elementwise_kernelILi8ENS0_13BUnaryFunctorIsssZZZNS0_21remainder_kernel_cudaERNS_18TensorIteratorBaseEENKUlvE_clEvENKUlvE3_clEvEUlssE_EESt5arrayIPcLm2EEEEviT0_T1_:
	.zero		376


//--------------------- .nv.constant0._ZN2at6native18elementwise_kernelILi128ELi4EZNS0_15gpu_kernel_implINS0_13AUnaryFunctorIsssZZZNS0_21remainder_kernel_cudaERNS_18TensorIteratorBaseEENKUlvE_clEvENKUlvE3_clEvEUlssE_EEEEvS5_RKT_EUliE_EEviT1_ --------------------------
	.section	.nv.constant0._ZN2at6native18elementwise_kernelILi128ELi4EZNS0_15gpu_kernel_implINS0_13AUnaryFunctorIsssZZZNS0_21remainder_kernel_cudaERNS_18TensorIteratorBaseEENKUlvE_clEvENKUlvE3_clEvEUlssE_EEEEvS5_RKT_EUliE_EEviT1_,"a",@progbits
	.sectionflags	@""
	.align	4
.nv.constant0._ZN2at6native18elementwise_kernelILi128ELi4EZNS0_15gpu_kernel_implINS0_13AUnaryFunctorIsssZZZNS0_21remainder_kernel_cudaERNS_18TensorIteratorBaseEENKUlvE_clEvENKUlvE3_clEvEUlssE_EEEEvS5_RKT_EUliE_EEviT1_:
	.zero		896


//--------------------- .nv.constant0._ZN2at6native27unrolled_elementwise_kernelINS0_13AUnaryFunctorIsssZZZNS0_21remainder_kernel_cudaERNS_18TensorIteratorBaseEENKUlvE_clEvENKUlvE3_clEvEUlssE_EESt5arrayIPcLm2EELi4E23TrivialOffsetCalculatorILi1EjESD_NS0_6memory12LoadWithCastILi1EEENSE_13StoreWithCastILi1EEEEEviT_T0_T2_T3_T4_T5_ --------------------------
	.section	.nv.constant0._ZN2at6native27unrolled_elementwise_kernelINS0_13AUnaryFunctorIsssZZZNS0_21remainder_kernel_cudaERNS_18TensorIteratorBaseEENKUlvE_clEvENKUlvE3_clEvEUlssE_EESt5arrayIPcLm2EELi4E23TrivialOffsetCalculatorILi1EjESD_NS0_6memory12LoadWithCastILi1EEENSE_13StoreWithCastILi1EEEEEviT_T0_T2_T3_T4_T5_,"a",@progbits
	.sectionflags	@""
	.align	4
.nv.constant0._ZN2at6native27unrolled_elementwise_kernelINS0_13AUnaryFunctorIsssZZZNS0_21remainder_kernel_cudaERNS_18TensorIteratorBaseEENKUlvE_clEvENKUlvE3_clEvEUlssE_EESt5arrayIPcLm2EELi4E23TrivialOffsetCalculatorILi1EjESD_NS0_6memory12LoadWithCastILi1EEENSE_13StoreWithCastILi1EEEEEviT_T0_T2_T3_T4_T5_:
	.zero		396


//--------------------- .nv.constant0._ZN2at6native18elementwise_kernelILi128ELi4EZNS0_22gpu_kernel_impl_nocastINS0_13AUnaryFunctorIsssZZZNS0_21remainder_kernel_cudaERNS_18TensorIteratorBaseEENKUlvE_clEvENKUlvE3_clEvEUlssE_EEEEvS5_RKT_EUliE_EEviT1_ --------------------------
	.section	.nv.constant0._ZN2at6native18elementwise_kernelILi128ELi4EZNS0_22gpu_kernel_impl_nocastINS0_13AUnaryFunctorIsssZZZNS0_21remainder_kernel_cudaERNS_18TensorIteratorBaseEENKUlvE_clEvENKUlvE3_clEvEUlssE_EEEEvS5_RKT_EUliE_EEviT1_,"a",@progbits
	.sectionflags	@""
	.align	4
.nv.constant0._ZN2at6native18elementwise_kernelILi128ELi4EZNS0_22gpu_kernel_impl_nocastINS0_13AUnaryFunctorIsssZZZNS0_21remainder_kernel_cudaERNS_18TensorIteratorBaseEENKUlvE_clEvENKUlvE3_clEvEUlssE_EEEEvS5_RKT_EUliE_EEviT1_:
	.zero		896


//--------------------- .nv.constant0._ZN2at6native27unrolled_elementwise_kernelINS0_13AUnaryFunctorIsssZZZNS0_21remainder_kernel_cudaERNS_18TensorIteratorBaseEENKUlvE_clEvENKUlvE3_clEvEUlssE_EESt5arrayIPcLm2EELi4E23TrivialOffsetCalculatorILi1EjESD_NS0_6memory15LoadWithoutCastENSE_16StoreWithoutCastEEEviT_T0_T2_T3_T4_T5_ --------------------------
	.section	.nv.constant0._ZN2at6native27unrolled_elementwise_kernelINS0_13AUnaryFunctorIsssZZZNS0_21remainder_kernel_cudaERNS_18TensorIteratorBaseEENKUlvE_clEvENKUlvE3_clEvEUlssE_EESt5arrayIPcLm2EELi4E23TrivialOffsetCalculatorILi1EjESD_NS0_6memory15LoadWithoutCastENSE_16StoreWithoutCastEEEviT_T0_T2_T3_T4_T5_,"a",@progbits
	.sectionflags	@""
	.align	4
.nv.constant0._ZN2at6native27unrolled_elementwise_kernelINS0_13AUnaryFunctorIsssZZZNS0_21remainder_kernel_cudaERNS_18TensorIteratorBaseEENKUlvE_clEvENKUlvE3_clEvEUlssE_EESt5arrayIPcLm2EELi4E23TrivialOffsetCalculatorILi1EjESD_NS0_6memory15LoadWithoutCastENSE_16StoreWithoutCastEEEviT_T0_T2_T3_T4_T5_:
	.zero		380


//--------------------- .nv.constant0._ZN2at6native29vectorized_elementwise_kernelILi2ENS0_13AUnaryFunctorIsssZZZNS0_21remainder_kernel_cudaERNS_18TensorIteratorBaseEENKUlvE_clEvENKUlvE3_clEvEUlssE_EESt5arrayIPcLm2EEEEviT0_T1_ --------------------------
	.section	.nv.constant0._ZN2at6native29vectorized_elementwise_kernelILi2ENS0_13AUnaryFunctorIsssZZZNS0_21remainder_kernel_cudaERNS_18TensorIteratorBaseEENKUlvE_clEvENKUlvE3_clEvEUlssE_EESt5arrayIPcLm2EEEEviT0_T1_,"a",@progbits
	.sectionflags	@""
	.align	4
.nv.constant0._ZN2at6native29vectorized_elementwise_kernelILi2ENS0_13AUnaryFunctorIsssZZZNS0_21remainder_kernel_cudaERNS_18TensorIteratorBaseEENKUlvE_clEvENKUlvE3_clEvEUlssE_EESt5arrayIPcLm2EEEEviT0_T1_:
	.zero		376


//--------------------- .nv.constant0._ZN2at6native29vectorized_elementwise_kernelILi4ENS0_13AUnaryFunctorIsssZZZNS0_21remainder_kernel_cudaERNS_18TensorIteratorBaseEENKUlvE_clEvENKUlvE3_clEvEUlssE_EESt5arrayIPcLm2EEEEviT0_T1_ --------------------------
	.section	.nv.constant0._ZN2at6native29vectorized_elementwise_kernelILi4ENS0_13AUnaryFunctorIsssZZZNS0_21remainder_kernel_cudaERNS_18TensorIteratorBaseEENKUlvE_clEvENKUlvE3_clEvEUlssE_EESt5arrayIPcLm2EEEEviT0_T1_,"a",@progbits
	.sectionflags	@""
	.align	4
.nv.constant0._ZN2at6native29vectorized_elementwise_kernelILi4ENS0_13AUnaryFunctorIsssZZZNS0_21remainder_kernel_cudaERNS_18TensorIteratorBaseEENKUlvE_clEvENKUlvE3_clEvEUlssE_EESt5arrayIPcLm2EEEEviT0_T1_:
	.zero		376


//--------------------- .nv.constant0._ZN2at6native29vectorized_elementwise_kernelILi8ENS0_13AUnaryFunctorIsssZZZNS0_21remainder_kernel_cudaERNS_18TensorIteratorBaseEENKUlvE_clEvENKUlvE3_clEvEUlssE_EESt5arrayIPcLm2EEEEviT0_T1_ --------------------------
	.section	.nv.constant0._ZN2at6native29vectorized_elementwise_kernelILi8ENS0_13AUnaryFunctorIsssZZZNS0_21remainder_kernel_cudaERNS_18TensorIteratorBaseEENKUlvE_clEvENKUlvE3_clEvEUlssE_EESt5arrayIPcLm2EEEEviT0_T1_,"a",@progbits
	.sectionflags	@""
	.align	4
.nv.constant0._ZN2at6native29vectorized_elementwise_kernelILi8ENS0_13AUnaryFunctorIsssZZZNS0_21remainder_kernel_cudaERNS_18TensorIteratorBaseEENKUlvE_clEvENKUlvE3_clEvEUlssE_EESt5arrayIPcLm2EEEEviT0_T1_:
	.zero		376


//--------------------- .nv.constant0._ZN2at6native18elementwise_kernelILi128ELi4EZNS0_15gpu_kernel_implINS0_13BinaryFunctorIlllZZZNS0_21remainder_kernel_cudaERNS_18TensorIteratorBaseEENKUlvE_clEvENKUlvE2_clEvEUlllE_EEEEvS5_RKT_EUliE_EEviT1_ --------------------------
	.section	.nv.constant0._ZN2at6native18elementwise_kernelILi128ELi4EZNS0_15gpu_kernel_implINS0_13BinaryFunctorIlllZZZNS0_21remainder_kernel_cudaERNS_18TensorIteratorBaseEENKUlvE_clEvENKUlvE2_clEvEUlllE_EEEEvS5_RKT_EUliE_EEviT1_,"a",@progbits
	.sectionflags	@""
	.align	4
.nv.constant0._ZN2at6native18elementwise_kernelILi128ELi4EZNS0_15gpu_kernel_implINS0_13BinaryFunctorIlllZZZNS0_21remainder_kernel_cudaERNS_18TensorIteratorBaseEENKUlvE_clEvENKUlvE2_clEvEUlllE_EEEEvS5_RKT_EUliE_EEviT1_:
	.zero		1008


//--------------------- .nv.constant0._ZN2at6native27unrolled_elementwise_kernelINS0_13BinaryFunctorIlllZZZNS0_21remainder_kernel_cudaERNS_18TensorIteratorBaseEENKUlvE_clEvENKUlvE2_clEvEUlllE_EESt5arrayIPcLm3EELi4E23TrivialOffsetCalculatorILi2EjESC_ILi1EjENS0_6memory12LoadWithCastILi2EEENSF_13StoreWithCastILi1EEEEEviT_T0_T2_T3_T4_T5_ --------------------------
	.section	.nv.constant0._ZN2at6native27unrolled_elementwise_kernelINS0_13BinaryFunctorIlllZZZNS0_21remainder_kernel_cudaERNS_18TensorIteratorBaseEENKUlvE_clEvENKUlvE2_clEvEUlllE_EESt5arrayIPcLm3EELi4E23TrivialOffsetCalculatorILi2EjESC_ILi1EjENS0_6memory12LoadWithCastILi2EEENSF_13StoreWithCastILi1EEEEEviT_T0_T2_T3_T4_T5_,"a",@progbits
	.sectionflags	@""
	.align	4
.nv.constant0._ZN2at6native27unrolled_elementwise_kernelINS0_13BinaryFunctorIlllZZZNS0_21remainder_kernel_cudaERNS_18TensorIteratorBaseEENKUlvE_clEvENKUlvE2_clEvEUlllE_EESt5arrayIPcLm3EELi4E23TrivialOffsetCalculatorILi2EjESC_ILi1EjENS0_6memory12LoadWithCastILi2EEENSF_13StoreWithCastILi1EEEEEviT_T0_T2_T3_T4_T5_:
	.zero		408


//--------------------- .nv.constant0._ZN2at6native18elementwise_kernelILi128ELi2EZNS0_22gpu_kernel_impl_nocastINS0_13BinaryFunctorIlllZZZNS0_21remainder_kernel_cudaERNS_18TensorIteratorBaseEENKUlvE_clEvENKUlvE2_clEvEUlllE_EEEEvS5_RKT_EUliE_EEviT1_ --------------------------
	.section	.nv.constant0._ZN2at6native18elementwise_kernelILi128ELi2EZNS0_22gpu_kernel_impl_nocastINS0_13BinaryFunctorIlllZZZNS0_21remainder_kernel_cudaERNS_18TensorIteratorBaseEENKUlvE_clEvENKUlvE2_clEvEUlllE_EEEEvS5_RKT_EUliE_EEviT1_,"a",@progbits
	.sectionflags	@""
	.align	4
.nv.constant0._ZN2at6native18elementwise_kernelILi128ELi2EZNS0_22gpu_kernel_impl_nocastINS0_13BinaryFunctorIlllZZZNS0_21remainder_kernel_cudaERNS_18TensorIteratorBaseEENKUlvE_clEvENKUlvE2_clEvEUlllE_EEEEvS5_RKT_EUliE_EEviT1_:
	.zero		1008


//--------------------- .nv.constant0._ZN2at6native27unrolled_elementwise_kernelINS0_13BinaryFunctorIlllZZZNS0_21remainder_kernel_cudaERNS_18TensorIteratorBaseEENKUlvE_clEvENKUlvE2_clEvEUlllE_EESt5arrayIPcLm3EELi4E23TrivialOffsetCalculatorILi2EjESC_ILi1EjENS0_6memory15LoadWithoutCastENSF_16StoreWithoutCastEEEviT_T0_T2_T3_T4_T5_ --------------------------
	.section	.nv.constant0._ZN2at6native27unrolled_elementwise_kernelINS0_13BinaryFunctorIlllZZZNS0_21remainder_kernel_cudaERNS_18TensorIteratorBaseEENKUlvE_clEvENKUlvE2_clEvEUlllE_EESt5arrayIPcLm3EELi4E23TrivialOffsetCalculatorILi2EjESC_ILi1EjENS0_6memory15LoadWithoutCastENSF_16StoreWithoutCastEEEviT_T0_T2_T3_T4_T5_,"a",@progbits
	.sectionflags	@""
	.align	4
.nv.constant0._ZN2at6native27unrolled_elementwise_kernelINS0_13BinaryFunctorIlllZZZNS0_21remainder_kernel_cudaERNS_18TensorIteratorBaseEENKUlvE_clEvENKUlvE2_clEvEUlllE_EESt5arrayIPcLm3EELi4E23TrivialOffsetCalculatorILi2EjESC_ILi1EjENS0_6memory15LoadWithoutCastENSF_16StoreWithoutCastEEEviT_T0_T2_T3_T4_T5_:
	.zero		388


//--------------------- .nv.constant0._ZN2at6native29vectorized_elementwise_kernelILi2ENS0_13BinaryFunctorIlllZZZNS0_21remainder_kernel_cudaERNS_18TensorIteratorBaseEENKUlvE_clEvENKUlvE2_clEvEUlllE_EESt5arrayIPcLm3EEEEviT0_T1_ --------------------------
	.section	.nv.constant0._ZN2at6native29vectorized_elementwise_kernelILi2ENS0_13BinaryFunctorIlllZZZNS0_21remainder_kernel_cudaERNS_18TensorIteratorBaseEENKUlvE_clEvENKUlvE2_clEvEUlllE_EESt5arrayIPcLm3EEEEviT0_T1_,"a",@progbits
	.sectionflags	@""
	.align	4
.nv.constant0._ZN2at6native29vectorized_elementwise_kernelILi2ENS0_13BinaryFunctorIlllZZZNS0_21remainder_kernel_cudaERNS_18TensorIteratorBaseEENKUlvE_clEvENKUlvE2_clEvEUlllE_EESt5arrayIPcLm3EEEEviT0_T1_:
	.zero		384


//--------------------- .nv.constant0._ZN2at6native29vectorized_elementwise_kernelILi4ENS0_13BinaryFunctorIlllZZZNS0_21remainder_kernel_cudaERNS_18TensorIteratorBaseEENKUlvE_clEvENKUlvE2_clEvEUlllE_EESt5arrayIPcLm3EEEEviT0_T1_ --------------------------
	.section	.nv.constant0._ZN2at6native29vectorized_elementwise_kernelILi4ENS0_13BinaryFunctorIlllZZZNS0_21remainder_kernel_cudaERNS_18TensorIteratorBaseEENKUlvE_clEvENKUlvE2_clEvEUlllE_EESt5arrayIPcLm3EEEEviT0_T1_,"a",@progbits
	.sectionflags	@""
	.align	4
.nv.constant0._ZN2at6native29vectorized_elementwise_kernelILi4ENS0_13BinaryFunctorIlllZZZNS0_21remainder_kernel_cudaERNS_18TensorIteratorBaseEENKUlvE_clEvENKUlvE2_clEvEUlllE_EESt5arrayIPcLm3EEEEviT0_T1_:
	.zero		384


//--------------------- .nv.constant0._ZN2at6native29vectorized_elementwise_kernelILi8ENS0_13BinaryFunctorIlllZZZNS0_21remainder_kernel_cudaERNS_18TensorIteratorBaseEENKUlvE_clEvENKUlvE2_clEvEUlllE_EESt5arrayIPcLm3EEEEviT0_T1_ --------------------------
	.section	.nv.constant0._ZN2at6native29vectorized_elementwise_kernelILi8ENS0_13BinaryFunctorIlllZZZNS0_21remainder_kernel_cudaERNS_18TensorIteratorBaseEENKUlvE_clEvENKUlvE2_clEvEUlllE_EESt5arrayIPcLm3EEEEviT0_T1_,"a",@progbits
	.sectionflags	@""
	.align	4
.nv.constant0._ZN2at6native29vectorized_elementwise_kernelILi8ENS0_13BinaryFunctorIlllZZZNS0_21remainder_kernel_cudaERNS_18TensorIteratorBaseEENKUlvE_clEvENKUlvE2_clEvEUlllE_EESt5arrayIPcLm3EEEEviT0_T1_:
	.zero		384


//--------------------- .nv.constant0._ZN2at6native18elementwise_kernelILi128ELi4EZNS0_15gpu_kernel_implINS0_13BUnaryFunctorIlllZZZNS0_21remainder_kernel_cudaERNS_18TensorIteratorBaseEENKUlvE_clEvENKUlvE2_clEvEUlllE_EEEEvS5_RKT_EUliE_EEviT1_ --------------------------
	.section	.nv.constant0._ZN2at6native18elementwise_kernelILi128ELi4EZNS0_15gpu_kernel_implINS0_13BUnaryFunctorIlllZZZNS0_21remainder_kernel_cudaERNS_18TensorIteratorBaseEENKUlvE_clEvENKUlvE2_clEvEUlllE_EEEEvS5_RKT_EUliE_EEviT1_,"a",@progbits
	.sectionflags	@""
	.align	4
.nv.constant0._ZN2at6native18elementwise_kernelILi128ELi4EZNS0_15gpu_kernel_implINS0_13BUnaryFunctorIlllZZZNS0_21remainder_kernel_cudaERNS_18TensorIteratorBaseEENKUlvE_clEvENKUlvE2_clEvEUlllE_EEEEvS5_RKT_EUliE_EEviT1_:
	.zero		912


//--------------------- .nv.constant0._ZN2at6native27unrolled_elementwise_kernelINS0_13BUnaryFunctorIlllZZZNS0_21remainder_kernel_cudaERNS_18TensorIteratorBaseEENKUlvE_clEvENKUlvE2_clEvEUlllE_EESt5arrayIPcLm2EELi4E23TrivialOffsetCalculatorILi1EjESD_NS0_6memory12LoadWithCastILi1EEENSE_13StoreWithCastILi1EEEEEviT_T0_T2_T3_T4_T5_ --------------------------
	.section	.nv.constant0._ZN2at6native27unrolled_elementwise_kernelINS0_13BUnaryFunctorIlllZZZNS0_21remainder_kernel_cudaERNS_18TensorIteratorBaseEENKUlvE_clEvENKUlvE2_clEvEUlllE_EESt5arrayIPcLm2EELi4E23TrivialOffsetCalculatorILi1EjESD_NS0_6memory12LoadWithCastILi1EEENSE_13StoreWithCastILi1EEEEEviT_T0_T2_T3_T4_T5_,"a",@progbits
	.sectionflags	@""
	.align	4
.nv.constant0._ZN2at6native27unrolled_elementwise_kernelINS0_13BUnaryFunctorIlllZZZNS0_21remainder_kernel_cudaERNS_18TensorIteratorBaseEENKUlvE_clEvENKUlvE2_clEvEUlllE_EESt5arrayIPcLm2EELi4E23TrivialOffsetCalculatorILi1EjESD_NS0_6memory12LoadWithCastILi1EEENSE_13StoreWithCastILi1EEEEEviT_T0_T2_T3_T4_T5_:
	.zero		412


//--------------------- .nv.constant0._ZN2at6native18elementwise_kernelILi128ELi2EZNS0_22gpu_kernel_impl_nocastINS0_13BUnaryFunctorIlllZZZNS0_21remainder_kernel_cudaERNS_18TensorIteratorBaseEENKUlvE_clEvENKUlvE2_clEvEUlllE_EEEEvS5_RKT_EUliE_EEviT1_ --------------------------
	.section	.nv.constant0._ZN2at6native18elementwise_kernelILi128ELi2EZNS0_22gpu_kernel_impl_nocastINS0_13BUnaryFunctorIlllZZZNS0_21remainder_kernel_cudaERNS_18TensorIteratorBaseEENKUlvE_clEvENKUlvE2_clEvEUlllE_EEEEvS5_RKT_EUliE_EEviT1_,"a",@progbits
	.sectionflags	@""
	.align	4
.nv.constant0._ZN2at6native18elementwise_kernelILi128ELi2EZNS0_22gpu_kernel_impl_nocastINS0_13BUnaryFunctorIlllZZZNS0_21remainder_kernel_cudaERNS_18TensorIteratorBaseEENKUlvE_clEvENKUlvE2_clEvEUlllE_EEEEvS5_RKT_EUliE_EEviT1_:
	.zero		904


//--------------------- .nv.constant0._ZN2at6native27unrolled_elementwise_kernelINS0_13BUnaryFunctorIlllZZZNS0_21remainder_kernel_cudaERNS_18TensorIteratorBaseEENKUlvE_clEvENKUlvE2_clEvEUlllE_EESt5arrayIPcLm2EELi4E23TrivialOffsetCalculatorILi1EjESD_NS0_6memory15LoadWithoutCastENSE_16StoreWithoutCastEEEviT_T0_T2_T3_T4_T5_ --------------------------
	.section	.nv.constant0._ZN2at6native27unrolled_elementwise_kernelINS0_13BUnaryFunctorIlllZZZNS0_21remainder_kernel_cudaERNS_18TensorIteratorBaseEENKUlvE_clEvENKUlvE2_clEvEUlllE_EESt5arrayIPcLm2EELi4E23TrivialOffsetCalculatorILi1EjESD_NS0_6memory15LoadWithoutCastENSE_16StoreWithoutCastEEEviT_T0_T2_T3_T4_T5_,"a",@progbits
	.sectionflags	@""
	.align	4
.nv.constant0._ZN2at6native27unrolled_elementwise_kernelINS0_13BUnaryFunctorIlllZZZNS0_21remainder_kernel_cudaERNS_18TensorIteratorBaseEENKUlvE_clEvENKUlvE2_clEvEUlllE_EESt5arrayIPcLm2EELi4E23TrivialOffsetCalculatorILi1EjESD_NS0_6memory15LoadWithoutCastENSE_16StoreWithoutCastEEEviT_T0_T2_T3_T4_T5_:
	.zero		396


//--------------------- .nv.constant0._ZN2at6native29vectorized_elementwise_kernelILi2ENS0_13BUnaryFunctorIlllZZZNS0_21remainder_kernel_cudaERNS_18TensorIteratorBaseEENKUlvE_clEvENKUlvE2_clEvEUlllE_EESt5arrayIPcLm2EEEEviT0_T1_ --------------------------
	.section	.nv.constant0._ZN2at6native29vectorized_elementwise_kernelILi2ENS0_13BUnaryFunctorIlllZZZNS0_21remainder_kernel_cudaERNS_18TensorIteratorBaseEENKUlvE_clEvENKUlvE2_clEvEUlllE_EESt5arrayIPcLm2EEEEviT0_T1_,"a",@progbits
	.sectionflags	@""
	.align	4
.nv.constant0._ZN2at6native29vectorized_elementwise_kernelILi2ENS0_13BUnaryFunctorIlllZZZNS0_21remainder_kernel_cudaERNS_18TensorIteratorBaseEENKUlvE_clEvENKUlvE2_clEvEUlllE_EESt5arrayIPcLm2EEEEviT0_T1_:
	.zero		392


//--------------------- .nv.constant0._ZN2at6native29vectorized_elementwise_kernelILi4ENS0_13BUnaryFunctorIlllZZZNS0_21remainder_kernel_cudaERNS_18TensorIteratorBaseEENKUlvE_clEvENKUlvE2_clEvEUlllE_EESt5arrayIPcLm2EEEEviT0_T1_ --------------------------
	.section	.nv.constant0._ZN2at6native29vectorized_elementwise_kernelILi4ENS0_13BUnaryFunctorIlllZZZNS0_21remainder_kernel_cudaERNS_18TensorIteratorBaseEENKUlvE_clEvENKUlvE2_clEvEUlllE_EESt5arrayIPcLm2EEEEviT0_T1_,"a",@progbits
	.sectionflags	@""
	.align	4
.nv.constant0._ZN2at6native29vectorized_elementwise_kernelILi4ENS0_13BUnaryFunctorIlllZZZNS0_21remainder_kernel_cudaERNS_18TensorIteratorBaseEENKUlvE_clEvENKUlvE2_clEvEUlllE_EESt5arrayIPcLm2EEEEviT0_T1_:
	.zero		392


//--------------------- .nv.constant0._ZN2at6native29vectorized_elementwise_kernelILi8ENS0_13BUnaryFunctorIlllZZZNS0_21remainder_kernel_cudaERNS_18TensorIteratorBaseEENKUlvE_clEvENKUlvE2_clEvEUlllE_EESt5arrayIPcLm2EEEEviT0_T1_ --------------------------
	.section	.nv.constant0._ZN2at6native29vectorized_elementwise_kernelILi8ENS0_13BUnaryFunctorIlllZZZNS0_21remainder_kernel_cudaERNS_18TensorIteratorBaseEENKUlvE_clEvENKUlvE2_clEvEUlllE_EESt5arrayIPcLm2EEEEviT0_T1_,"a",@progbits
	.sectionflags	@""
	.align	4
.nv.constant0._ZN2at6native29vectorized_elementwise_kernelILi8ENS0_13BUnaryFunctorIlllZZZNS0_21remainder_kernel_cudaERNS_18TensorIteratorBaseEENKUlvE_clEvENKUlvE2_clEvEUlllE_EESt5arrayIPcLm2EEEEviT0_T1_:
	.zero		392


//--------------------- .nv.constant0._ZN2at6native18elementwise_kernelILi128ELi4EZNS0_15gpu_kernel_implINS0_13AUnaryFunctorIlllZZZNS0_21remainder_kernel_cudaERNS_18TensorIteratorBaseEENKUlvE_clEvENKUlvE2_clEvEUlllE_EEEEvS5_RKT_EUliE_EEviT1_ --------------------------
	.section	.nv.constant0._ZN2at6native18elementwise_kernelILi128ELi4EZNS0_15gpu_kernel_implINS0_13AUnaryFunctorIlllZZZNS0_21remainder_kernel_cudaERNS_18TensorIteratorBaseEENKUlvE_clEvENKUlvE2_clEvEUlllE_EEEEvS5_RKT_EUliE_EEviT1_,"a",@progbits
	.sectionflags	@""
	.align	4
.nv.constant0._ZN2at6native18elementwise_kernelILi128ELi4EZNS0_15gpu_kernel_implINS0_13AUnaryFunctorIlllZZZNS0_21remainder_kernel_cudaERNS_18TensorIteratorBaseEENKUlvE_clEvENKUlvE2_clEvEUlllE_EEEEvS5_RKT_EUliE_EEviT1_:
	.zero		912


//--------------------- .nv.constant0._ZN2at6native27unrolled_elementwise_kernelINS0_13AUnaryFunctorIlllZZZNS0_21remainder_kernel_cudaERNS_18TensorIteratorBaseEENKUlvE_clEvENKUlvE2_clEvEUlllE_EESt5arrayIPcLm2EELi4E23TrivialOffsetCalculatorILi1EjESD_NS0_6memory12LoadWithCastILi1EEENSE_13StoreWithCastILi1EEEEEviT_T0_T2_T3_T4_T5_ --------------------------
	.section	.nv.constant0._ZN2at6native27unrolled_elementwise_kernelINS0_13AUnaryFunctorIlllZZZNS0_21remainder_kernel_cudaERNS_18TensorIteratorBaseEENKUlvE_clEvENKUlvE2_clEvEUlllE_EESt5arrayIPcLm2EELi4E23TrivialOffsetCalculatorILi1EjESD_NS0_6memory12LoadWithCastILi1EEENSE_13StoreWithCastILi1EEEEEviT_T0_T2_T3_T4_T5_,"a",@progbits
	.sectionflags	@""
	.align	4
.nv.constant0._ZN2at6native27unrolled_elementwise_kernelINS0_13AUnaryFunctorIlllZZZNS0_21remainder_kernel_cudaERNS_18TensorIteratorBaseEENKUlvE_clEvENKUlvE2_clEvEUlllE_EESt5arrayIPcLm2EELi4E23TrivialOffsetCalculatorILi1EjESD_NS0_6memory12LoadWithCastILi1EEENSE_13StoreWithCastILi1EEEEEviT_T0_T2_T3_T4_T5_:
	.zero		412


//--------------------- .nv.constant0._ZN2at6native18elementwise_kernelILi128ELi2EZNS0_22gpu_kernel_impl_nocastINS0_13AUnaryFunctorIlllZZZNS0_21remainder_kernel_cudaERNS_18TensorIteratorBaseEENKUlvE_clEvENKUlvE2_clEvEUlllE_EEEEvS5_RKT_EUliE_EEviT1_ --------------------------
	.section	.nv.constant0._ZN2at6native18elementwise_kernelILi128ELi2EZNS0_22gpu_kernel_impl_nocastINS0_13AUnaryFunctorIlllZZZNS0_21remainder_kernel_cudaERNS_18TensorIteratorBaseEENKUlvE_clEvENKUlvE2_clEvEUlllE_EEEEvS5_RKT_EUliE_EEviT1_,"a",@progbits
	.sectionflags	@""
	.align	4
.nv.constant0._ZN2at6native18elementwise_kernelILi128ELi2EZNS0_22gpu_kernel_impl_nocastINS0_13AUnaryFunctorIlllZZZNS0_21remainder_kernel_cudaERNS_18TensorIteratorBaseEENKUlvE_clEvENKUlvE2_clEvEUlllE_EEEEvS5_RKT_EUliE_EEviT1_:
	.zero		904


//--------------------- .nv.constant0._ZN2at6native27unrolled_elementwise_kernelINS0_13AUnaryFunctorIlllZZZNS0_21remainder_kernel_cudaERNS_18TensorIteratorBaseEENKUlvE_clEvENKUlvE2_clEvEUlllE_EESt5arrayIPcLm2EELi4E23TrivialOffsetCalculatorILi1EjESD_NS0_6memory15LoadWithoutCastENSE_16StoreWithoutCastEEEviT_T0_T2_T3_T4_T5_ --------------------------
	.section	.nv.constant0._ZN2at6native27unrolled_elementwise_kernelINS0_13AUnaryFunctorIlllZZZNS0_21remainder_kernel_cudaERNS_18TensorIteratorBaseEENKUlvE_clEvENKUlvE2_clEvEUlllE_EESt5arrayIPcLm2EELi4E23TrivialOffsetCalculatorILi1EjESD_NS0_6memory15LoadWithoutCastENSE_16StoreWithoutCastEEEviT_T0_T2_T3_T4_T5_,"a",@progbits
	.sectionflags	@""
	.align	4
.nv.constant0._ZN2at6native27unrolled_elementwise_kernelINS0_13AUnaryFunctorIlllZZZNS0_21remainder_kernel_cudaERNS_18TensorIteratorBaseEENKUlvE_clEvENKUlvE2_clEvEUlllE_EESt5arrayIPcLm2EELi4E23TrivialOffsetCalculatorILi1EjESD_NS0_6memory15LoadWithoutCastENSE_16StoreWithoutCastEEEviT_T0_T2_T3_T4_T5_:
	.zero		396


//--------------------- .nv.constant0._ZN2at6native29vectorized_elementwise_kernelILi2ENS0_13AUnaryFunctorIlllZZZNS0_21remainder_kernel_cudaERNS_18TensorIteratorBaseEENKUlvE_clEvENKUlvE2_clEvEUlllE_EESt5arrayIPcLm2EEEEviT0_T1_ --------------------------
	.section	.nv.constant0._ZN2at6native29vectorized_elementwise_kernelILi2ENS0_13AUnaryFunctorIlllZZZNS0_21remainder_kernel_cudaERNS_18TensorIteratorBaseEENKUlvE_clEvENKUlvE2_clEvEUlllE_EESt5arrayIPcLm2EEEEviT0_T1_,"a",@progbits
	.sectionflags	@""
	.align	4
.nv.constant0._ZN2at6native29vectorized_elementwise_kernelILi2ENS0_13AUnaryFunctorIlllZZZNS0_21remainder_kernel_cudaERNS_18TensorIteratorBaseEENKUlvE_clEvENKUlvE2_clEvEUlllE_EESt5arrayIPcLm2EEEEviT0_T1_:
	.zero		392


//--------------------- .nv.constant0._ZN2at6native29vectorized_elementwise_kernelILi4ENS0_13AUnaryFunctorIlllZZZNS0_21remainder_kernel_cudaERNS_18TensorIteratorBaseEENKUlvE_clEvENKUlvE2_clEvEUlllE_EESt5arrayIPcLm2EEEEviT0_T1_ --------------------------
	.section	.nv.constant0._ZN2at6native29vectorized_elementwise_kernelILi4ENS0_13AUnaryFunctorIlllZZZNS0_21remainder_kernel_cudaERNS_18TensorIteratorBaseEENKUlvE_clEvENKUlvE2_clEvEUlllE_EESt5arrayIPcLm2EEEEviT0_T1_,"a",@progbits
	.sectionflags	@""
	.align	4
.nv.constant0._ZN2at6native29vectorized_elementwise_kernelILi4ENS0_13AUnaryFunctorIlllZZZNS0_21remainder_kernel_cudaERNS_18TensorIteratorBaseEENKUlvE_clEvENKUlvE2_clEvEUlllE_EESt5arrayIPcLm2EEEEviT0_T1_:
	.zero		392


//--------------------- .nv.constant0._ZN2at6native29vectorized_elementwise_kernelILi8ENS0_13AUnaryFunctorIlllZZZNS0_21remainder_kernel_cudaERNS_18TensorIteratorBaseEENKUlvE_clEvENKUlvE2_clEvEUlllE_EESt5arrayIPcLm2EEEEviT0_T1_ --------------------------
	.section	.nv.constant0._ZN2at6native29vectorized_elementwise_kernelILi8ENS0_13AUnaryFunctorIlllZZZNS0_21remainder_kernel_cudaERNS_18TensorIteratorBaseEENKUlvE_clEvENKUlvE2_clEvEUlllE_EESt5arrayIPcLm2EEEEviT0_T1_,"a",@progbits
	.sectionflags	@""
	.align	4
.nv.constant0._ZN2at6native29vectorized_elementwise_kernelILi8ENS0_13AUnaryFunctorIlllZZZNS0_21remainder_kernel_cudaERNS_18TensorIteratorBaseEENKUlvE_clEvENKUlvE2_clEvEUlllE_EESt5arrayIPcLm2EEEEviT0_T1_:
	.zero		392


//--------------------- .nv.constant0._ZN2at6native18elementwise_kernelILi128ELi4EZNS0_15gpu_kernel_implINS0_13BinaryFunctorIiiiZZZNS0_21remainder_kernel_cudaERNS_18TensorIteratorBaseEENKUlvE_clEvENKUlvE1_clEvEUliiE_EEEEvS5_RKT_EUliE_EEviT1_ --------------------------
	.section	.nv.constant0._ZN2at6native18elementwise_kernelILi128ELi4EZNS0_15gpu_kernel_implINS0_13BinaryFunctorIiiiZZZNS0_21remainder_kernel_cudaERNS_18TensorIteratorBaseEENKUlvE_clEvENKUlvE1_clEvEUliiE_EEEEvS5_RKT_EUliE_EEviT1_,"a",@progbits
	.sectionflags	@""
	.align	4
.nv.constant0._ZN2at6native18elementwise_kernelILi128ELi4EZNS0_15gpu_kernel_implINS0_13BinaryFunctorIiiiZZZNS0_21remainder_kernel_cudaERNS_18TensorIteratorBaseEENKUlvE_clEvENKUlvE1_clEvEUliiE_EEEEvS5_RKT_EUliE_EEviT1_:
	.zero		1008


//--------------------- .nv.constant0._ZN2at6native27unrolled_elementwise_kernelINS0_13BinaryFunctorIiiiZZZNS0_21remainder_kernel_cudaERNS_18TensorIteratorBaseEENKUlvE_clEvENKUlvE1_clEvEUliiE_EESt5arrayIPcLm3EELi4E23TrivialOffsetCalculatorILi2EjESC_ILi1EjENS0_6memory12LoadWithCastILi2EEENSF_13StoreWithCastILi1EEEEEviT_T0_T2_T3_T4_T5_ --------------------------
	.section	.nv.constant0._ZN2at6native27unrolled_elementwise_kernelINS0_13BinaryFunctorIiiiZZZNS0_21remainder_kernel_cudaERNS_18TensorIteratorBaseEENKUlvE_clEvENKUlvE1_clEvEUliiE_EESt5arrayIPcLm3EELi4E23TrivialOffsetCalculatorILi2EjESC_ILi1EjENS0_6memory12LoadWithCastILi2EEENSF_13StoreWithCastILi1EEEEEviT_T0_T2_T3_T4_T5_,"a",@progbits
	.sectionflags	@""
	.align	4
.nv.constant0._ZN2at6native27unrolled_elementwise_kernelINS0_13BinaryFunctorIiiiZZZNS0_21remainder_kernel_cudaERNS_18TensorIteratorBaseEENKUlvE_clEvENKUlvE1_clEvEUliiE_EESt5arrayIPcLm3EELi4E23TrivialOffsetCalculatorILi2EjESC_ILi1EjENS0_6memory12LoadWithCastILi2EEENSF_13StoreWithCastILi1EEEEEviT_T0_T2_T3_T4_T5_:
	.zero		408


//--------------------- .nv.constant0._ZN2at6native18elementwise_kernelILi128ELi2EZNS0_22gpu_kernel_impl_nocastINS0_13BinaryFunctorIiiiZZZNS0_21remainder_kernel_cudaERNS_18TensorIteratorBaseEENKUlvE_clEvENKUlvE1_clEvEUliiE_EEEEvS5_RKT_EUliE_EEviT1_ --------------------------
	.section	.nv.constant0._ZN2at6native18elementwise_kernelILi128ELi2EZNS0_22gpu_kernel_impl_nocastINS0_13BinaryFunctorIiiiZZZNS0_21remainder_kernel_cudaERNS_18TensorIteratorBaseEENKUlvE_clEvENKUlvE1_clEvEUliiE_EEEEvS5_RKT_EUliE_EEviT1_,"a",@progbits
	.sectionflags	@""
	.align	4
.nv.constant0._ZN2at6native18elementwise_kernelILi128ELi2EZNS0_22gpu_kernel_impl_nocastINS0_13BinaryFunctorIiiiZZZNS0_21remainder_kernel_cudaERNS_18TensorIteratorBaseEENKUlvE_clEvENKUlvE1_clEvEUliiE_EEEEvS5_RKT_EUliE_EEviT1_:
	.zero		1008


//--------------------- .nv.constant0._ZN2at6native27unrolled_elementwise_kernelINS0_13BinaryFunctorIiiiZZZNS0_21remainder_kernel_cudaERNS_18TensorIteratorBaseEENKUlvE_clEvENKUlvE1_clEvEUliiE_EESt5arrayIPcLm3EELi4E23TrivialOffsetCalculatorILi2EjESC_ILi1EjENS0_6memory15LoadWithoutCastENSF_16StoreWithoutCastEEEviT_T0_T2_T3_T4_T5_ --------------------------
	.section	.nv.constant0._ZN2at6native27unrolled_elementwise_kernelINS0_13BinaryFunctorIiiiZZZNS0_21remainder_kernel_cudaERNS_18TensorIteratorBaseEENKUlvE_clEvENKUlvE1_clEvEUliiE_EESt5arrayIPcLm3EELi4E23TrivialOffsetCalculatorILi2EjESC_ILi1EjENS0_6memory15LoadWithoutCastENSF_16StoreWithoutCastEEEviT_T0_T2_T3_T4_T5_,"a",@progbits
	.sectionflags	@""
	.align	4
.nv.constant0._ZN2at6native27unrolled_elementwise_kernelINS0_13BinaryFunctorIiiiZZZNS0_21remainder_kernel_cudaERNS_18TensorIteratorBaseEENKUlvE_clEvENKUlvE1_clEvEUliiE_EESt5arrayIPcLm3EELi4E23TrivialOffsetCalculatorILi2EjESC_ILi1EjENS0_6memory15LoadWithoutCastENSF_16StoreWithoutCastEEEviT_T0_T2_T3_T4_T5_:
	.zero		388


//--------------------- .nv.constant0._ZN2at6native29vectorized_elementwise_kernelILi2ENS0_13BinaryFunctorIiiiZZZNS0_21remainder_kernel_cudaERNS_18TensorIteratorBaseEENKUlvE_clEvENKUlvE1_clEvEUliiE_EESt5arrayIPcLm3EEEEviT0_T1_ --------------------------
	.section	.nv.constant0._ZN2at6native29vectorized_elementwise_kernelILi2ENS0_13BinaryFunctorIiiiZZZNS0_21remainder_kernel_cudaERNS_18TensorIteratorBaseEENKUlvE_clEvENKUlvE1_clEvEUliiE_EESt5arrayIPcLm3EEEEviT0_T1_,"a",@progbits
	.sectionflags	@""
	.align	4
.nv.constant0._ZN2at6native29vectorized_elementwise_kernelILi2ENS0_13BinaryFunctorIiiiZZZNS0_21remainder_kernel_cudaERNS_18TensorIteratorBaseEENKUlvE_clEvENKUlvE1_clEvEUliiE_EESt5arrayIPcLm3EEEEviT0_T1_:
	.zero		384


//--------------------- .nv.constant0._ZN2at6native29vectorized_elementwise_kernelILi4ENS0_13BinaryFunctorIiiiZZZNS0_21remainder_kernel_cudaERNS_18TensorIteratorBaseEENKUlvE_clEvENKUlvE1_clEvEUliiE_EESt5arrayIPcLm3EEEEviT0_T1_ --------------------------
	.section	.nv.constant0._ZN2at6native29vectorized_elementwise_kernelILi4ENS0_13BinaryFunctorIiiiZZZNS0_21remainder_kernel_cudaERNS_18TensorIteratorBaseEENKUlvE_clEvENKUlvE1_clEvEUliiE_EESt5arrayIPcLm3EEEEviT0_T1_,"a",@progbits
	.sectionflags	@""
	.align	4
.nv.constant0._ZN2at6native29vectorized_elementwise_kernelILi4ENS0_13BinaryFunctorIiiiZZZNS0_21remainder_kernel_cudaERNS_18TensorIteratorBaseEENKUlvE_clEvENKUlvE1_clEvEUliiE_EESt5arrayIPcLm3EEEEviT0_T1_:
	.zero		384


//--------------------- .nv.constant0._ZN2at6native29vectorized_elementwise_kernelILi8ENS0_13BinaryFunctorIiiiZZZNS0_21remainder_kernel_cudaERNS_18TensorIteratorBaseEENKUlvE_clEvENKUlvE1_clEvEUliiE_EESt5arrayIPcLm3EEEEviT0_T1_ --------------------------
	.section	.nv.constant0._ZN2at6native29vectorized_elementwise_kernelILi8ENS0_13BinaryFunctorIiiiZZZNS0_21remainder_kernel_cudaERNS_18TensorIteratorBaseEENKUlvE_clEvENKUlvE1_clEvEUliiE_EESt5arrayIPcLm3EEEEviT0_T1_,"a",@progbits
	.sectionflags	@""
	.align	4
.nv.constant0._ZN2at6native29vectorized_elementwise_kernelILi8ENS0_13BinaryFunctorIiiiZZZNS0_21remainder_kernel_cudaERNS_18TensorIteratorBaseEENKUlvE_clEvENKUlvE1_clEvEUliiE_EESt5arrayIPcLm3EEEEviT0_T1_:
	.zero		384


//--------------------- .nv.constant0._ZN2at6native18elementwise_kernelILi128ELi4EZNS0_15gpu_kernel_implINS0_13BUnaryFunctorIiiiZZZNS0_21remainder_kernel_cudaERNS_18TensorIteratorBaseEENKUlvE_clEvENKUlvE1_clEvEUliiE_EEEEvS5_RKT_EUliE_EEviT1_ --------------------------
	.section	.nv.constant0._ZN2at6native18elementwise_kernelILi128ELi4EZNS0_15gpu_kernel_implINS0_13BUnaryFunctorIiiiZZZNS0_21remainder_kernel_cudaERNS_18TensorIteratorBaseEENKUlvE_clEvENKUlvE1_clEvEUliiE_EEEEvS5_RKT_EUliE_EEviT1_,"a",@progbits
	.sectionflags	@""
	.align	4
.nv.constant0._ZN2at6native18elementwise_kernelILi128ELi4EZNS0_15gpu_kernel_implINS0_13BUnaryFunctorIiiiZZZNS0_21remainder_kernel_cudaERNS_18TensorIteratorBaseEENKUlvE_clEvENKUlvE1_clEvEUliiE_EEEEvS5_RKT_EUliE_EEviT1_:
	.zero		904


//--------------------- .nv.constant0._ZN2at6native27unrolled_elementwise_kernelINS0_13BUnaryFunctorIiiiZZZNS0_21remainder_kernel_cudaERNS_18TensorIteratorBaseEENKUlvE_clEvENKUlvE1_clEvEUliiE_EESt5arrayIPcLm2EELi4E23TrivialOffsetCalculatorILi1EjESD_NS0_6memory12LoadWithCastILi1EEENSE_13StoreWithCastILi1EEEEEviT_T0_T2_T3_T4_T5_ --------------------------
	.section	.nv.constant0._ZN2at6native27unrolled_elementwise_kernelINS0_13BUnaryFunctorIiiiZZZNS0_21remainder_kernel_cudaERNS_18TensorIteratorBaseEENKUlvE_clEvENKUlvE1_clEvEUliiE_EESt5arrayIPcLm2EELi4E23TrivialOffsetCalculatorILi1EjESD_NS0_6memory12LoadWithCastILi1EEENSE_13StoreWithCastILi1EEEEEviT_T0_T2_T3_T4_T5_,"a",@progbits
	.sectionflags	@""
	.align	4
.nv.constant0._ZN2at6native27unrolled_elementwise_kernelINS0_13BUnaryFunctorIiiiZZZNS0_21remainder_kernel_cudaERNS_18TensorIteratorBaseEENKUlvE_clEvENKUlvE1_clEvEUliiE_EESt5arrayIPcLm2EELi4E23TrivialOffsetCalculatorILi1EjESD_NS0_6memory12LoadWithCastILi1EEENSE_13StoreWithCastILi1EEEEEviT_T0_T2_T3_T4_T5_:
	.zero		404


//--------------------- .nv.constant0._ZN2at6native18elementwise_kernelILi128ELi2EZNS0_22gpu_kernel_impl_nocastINS0_13BUnaryFunctorIiiiZZZNS0_21remainder_kernel_cudaERNS_18TensorIteratorBaseEENKUlvE_clEvENKUlvE1_clEvEUliiE_EEEEvS5_RKT_EUliE_EEviT1_ --------------------------
	.section	.nv.constant0._ZN2at6native18elementwise_kernelILi128ELi2EZNS0_22gpu_kernel_impl_nocastINS0_13BUnaryFunctorIiiiZZZNS0_21remainder_kernel_cudaERNS_18TensorIteratorBaseEENKUlvE_clEvENKUlvE1_clEvEUliiE_EEEEvS5_RKT_EUliE_EEviT1_,"a",@progbits
	.sectionflags	@""
	.align	4
.nv.constant0._ZN2at6native18elementwise_kernelILi128ELi2EZNS0_22gpu_kernel_impl_nocastINS0_13BUnaryFunctorIiiiZZZNS0_21remainder_kernel_cudaERNS_18TensorIteratorBaseEENKUlvE_clEvENKUlvE1_clEvEUliiE_EEEEvS5_RKT_EUliE_EEviT1_:
	.zero		896


//--------------------- .nv.constant0._ZN2at6native27unrolled_elementwise_kernelINS0_13BUnaryFunctorIiiiZZZNS0_21remainder_kernel_cudaERNS_18TensorIteratorBaseEENKUlvE_clEvENKUlvE1_clEvEUliiE_EESt5arrayIPcLm2EELi4E23TrivialOffsetCalculatorILi1EjESD_NS0_6memory15LoadWithoutCastENSE_16StoreWithoutCastEEEviT_T0_T2_T3_T4_T5_ --------------------------
	.section	.nv.constant0._ZN2at6native27unrolled_elementwise_kernelINS0_13BUnaryFunctorIiiiZZZNS0_21remainder_kernel_cudaERNS_18TensorIteratorBaseEENKUlvE_clEvENKUlvE1_clEvEUliiE_EESt5arrayIPcLm2EELi4E23TrivialOffsetCalculatorILi1EjESD_NS0_6memory15LoadWithoutCastENSE_16StoreWithoutCastEEEviT_T0_T2_T3_T4_T5_,"a",@progbits
	.sectionflags	@""
	.align	4
.nv.constant0._ZN2at6native27unrolled_elementwise_kernelINS0_13BUnaryFunctorIiiiZZZNS0_21remainder_kernel_cudaERNS_18TensorIteratorBaseEENKUlvE_clEvENKUlvE1_clEvEUliiE_EESt5arrayIPcLm2EELi4E23TrivialOffsetCalculatorILi1EjESD_NS0_6memory15LoadWithoutCastENSE_16StoreWithoutCastEEEviT_T0_T2_T3_T4_T5_:
	.zero		388


//--------------------- .nv.constant0._ZN2at6native29vectorized_elementwise_kernelILi2ENS0_13BUnaryFunctorIiiiZZZNS0_21remainder_kernel_cudaERNS_18TensorIteratorBaseEENKUlvE_clEvENKUlvE1_clEvEUliiE_EESt5arrayIPcLm2EEEEviT0_T1_ --------------------------
	.section	.nv.constant0._ZN2at6native29vectorized_elementwise_kernelILi2ENS0_13BUnaryFunctorIiiiZZZNS0_21remainder_kernel_cudaERNS_18TensorIteratorBaseEENKUlvE_clEvENKUlvE1_clEvEUliiE_EESt5arrayIPcLm2EEEEviT0_T1_,"a",@progbits
	.sectionflags	@""
	.align	4
.nv.constant0._ZN2at6native29vectorized_elementwise_kernelILi2ENS0_13BUnaryFunctorIiiiZZZNS0_21remainder_kernel_cudaERNS_18TensorIteratorBaseEENKUlvE_clEvENKUlvE1_clEvEUliiE_EESt5arrayIPcLm2EEEEviT0_T1_:
	.zero		384


//--------------------- .nv.constant0._ZN2at6native29vectorized_elementwise_kernelILi4ENS0_13BUnaryFunctorIiiiZZZNS0_21remainder_kernel_cudaERNS_18TensorIteratorBaseEENKUlvE_clEvENKUlvE1_clEvEUliiE_EESt5arrayIPcLm2EEEEviT0_T1_ --------------------------
	.section	.nv.constant0._ZN2at6native29vectorized_elementwise_kernelILi4ENS0_13BUnaryFunctorIiiiZZZNS0_21remainder_kernel_cudaERNS_18TensorIteratorBaseEENKUlvE_clEvENKUlvE1_clEvEUliiE_EESt5arrayIPcLm2EEEEviT0_T1_,"a",@progbits
	.sectionflags	@""
	.align	4
.nv.constant0._ZN2at6native29vectorized_elementwise_kernelILi4ENS0_13BUnaryFunctorIiiiZZZNS0_21remainder_kernel_cudaERNS_18TensorIteratorBaseEENKUlvE_clEvENKUlvE1_clEvEUliiE_EESt5arrayIPcLm2EEEEviT0_T1_:
	.zero		384


//--------------------- .nv.constant0._ZN2at6native29vectorized_elementwise_kernelILi8ENS0_13BUnaryFunctorIiiiZZZNS0_21remainder_kernel_cudaERNS_18TensorIteratorBaseEENKUlvE_clEvENKUlvE1_clEvEUliiE_EESt5arrayIPcLm2EEEEviT0_T1_ --------------------------
	.section	.nv.constant0._ZN2at6native29vectorized_elementwise_kernelILi8ENS0_13BUnaryFunctorIiiiZZZNS0_21remainder_kernel_cudaERNS_18TensorIteratorBaseEENKUlvE_clEvENKUlvE1_clEvEUliiE_EESt5arrayIPcLm2EEEEviT0_T1_,"a",@progbits
	.sectionflags	@""
	.align	4
.nv.constant0._ZN2at6native29vectorized_elementwise_kernelILi8ENS0_13BUnaryFunctorIiiiZZZNS0_21remainder_kernel_cudaERNS_18TensorIteratorBaseEENKUlvE_clEvENKUlvE1_clEvEUliiE_EESt5arrayIPcLm2EEEEviT0_T1_:
	.zero		384


//--------------------- .nv.constant0._ZN2at6native18elementwise_kernelILi128ELi4EZNS0_15gpu_kernel_implINS0_13AUnaryFunctorIiiiZZZNS0_21remainder_kernel_cudaERNS_18TensorIteratorBaseEENKUlvE_clEvENKUlvE1_clEvEUliiE_EEEEvS5_RKT_EUliE_EEviT1_ --------------------------
	.section	.nv.constant0._ZN2at6native18elementwise_kernelILi128ELi4EZNS0_15gpu_kernel_implINS0_13AUnaryFunctorIiiiZZZNS0_21remainder_kernel_cudaERNS_18TensorIteratorBaseEENKUlvE_clEvENKUlvE1_clEvEUliiE_EEEEvS5_RKT_EUliE_EEviT1_,"a",@progbits
	.sectionflags	@""
	.align	4
.nv.constant0._ZN2at6native18elementwise_kernelILi128ELi4EZNS0_15gpu_kernel_implINS0_13AUnaryFunctorIiiiZZZNS0_21remainder_kernel_cudaERNS_18TensorIteratorBaseEENKUlvE_clEvENKUlvE1_clEvEUliiE_EEEEvS5_RKT_EUliE_EEviT1_:
	.zero		904


//--------------------- .nv.constant0._ZN2at6native27unrolled_elementwise_kernelINS0_13AUnaryFunctorIiiiZZZNS0_21remainder_kernel_cudaERNS_18TensorIteratorBaseEENKUlvE_clEvENKUlvE1_clEvEUliiE_EESt5arrayIPcLm2EELi4E23TrivialOffsetCalculatorILi1EjESD_NS0_6memory12LoadWithCastILi1EEENSE_13StoreWithCastILi1EEEEEviT_T0_T2_T3_T4_T5_ --------------------------
	.section	.nv.constant0._ZN2at6native27unrolled_elementwise_kernelINS0_13AUnaryFunctorIiiiZZZNS0_21remainder_kernel_cudaERNS_18TensorIteratorBaseEENKUlvE_clEvENKUlvE1_clEvEUliiE_EESt5arrayIPcLm2EELi4E23TrivialOffsetCalculatorILi1EjESD_NS0_6memory12LoadWithCastILi1EEENSE_13StoreWithCastILi1EEEEEviT_T0_T2_T3_T4_T5_,"a",@progbits
	.sectionflags	@""
	.align	4
.nv.constant0._ZN2at6native27unrolled_elementwise_kernelINS0_13AUnaryFunctorIiiiZZZNS0_21remainder_kernel_cudaERNS_18TensorIteratorBaseEENKUlvE_clEvENKUlvE1_clEvEUliiE_EESt5arrayIPcLm2EELi4E23TrivialOffsetCalculatorILi1EjESD_NS0_6memory12LoadWithCastILi1EEENSE_13StoreWithCastILi1EEEEEviT_T0_T2_T3_T4_T5_:
	.zero		404


//--------------------- .nv.constant0._ZN2at6native18elementwise_kernelILi128ELi2EZNS0_22gpu_kernel_impl_nocastINS0_13AUnaryFunctorIiiiZZZNS0_21remainder_kernel_cudaERNS_18TensorIteratorBaseEENKUlvE_clEvENKUlvE1_clEvEUliiE_EEEEvS5_RKT_EUliE_EEviT1_ --------------------------
	.section	.nv.constant0._ZN2at6native18elementwise_kernelILi128ELi2EZNS0_22gpu_kernel_impl_nocastINS0_13AUnaryFunctorIiiiZZZNS0_21remainder_kernel_cudaERNS_18TensorIteratorBaseEENKUlvE_clEvENKUlvE1_clEvEUliiE_EEEEvS5_RKT_EUliE_EEviT1_,"a",@progbits
	.sectionflags	@""
	.align	4
.nv.constant0._ZN2at6native18elementwise_kernelILi128ELi2EZNS0_22gpu_kernel_impl_nocastINS0_13AUnaryFunctorIiiiZZZNS0_21remainder_kernel_cudaERNS_18TensorIteratorBaseEENKUlvE_clEvENKUlvE1_clEvEUliiE_EEEEvS5_RKT_EUliE_EEviT1_:
	.zero		896


//--------------------- .nv.constant0._ZN2at6native27unrolled_elementwise_kernelINS0_13AUnaryFunctorIiiiZZZNS0_21remainder_kernel_cudaERNS_18TensorIteratorBaseEENKUlvE_clEvENKUlvE1_clEvEUliiE_EESt5arrayIPcLm2EELi4E23TrivialOffsetCalculatorILi1EjESD_NS0_6memory15LoadWithoutCastENSE_16StoreWithoutCastEEEviT_T0_T2_T3_T4_T5_ --------------------------
	.section	.nv.constant0._ZN2at6native27unrolled_elementwise_kernelINS0_13AUnaryFunctorIiiiZZZNS0_21remainder_kernel_cudaERNS_18TensorIteratorBaseEENKUlvE_clEvENKUlvE1_clEvEUliiE_EESt5arrayIPcLm2EELi4E23TrivialOffsetCalculatorILi1EjESD_NS0_6memory15LoadWithoutCastENSE_16StoreWithoutCastEEEviT_T0_T2_T3_T4_T5_,"a",@progbits
	.sectionflags	@""
	.align	4
.nv.constant0._ZN2at6native27unrolled_elementwise_kernelINS0_13AUnaryFunctorIiiiZZZNS0_21remainder_kernel_cudaERNS_18TensorIteratorBaseEENKUlvE_clEvENKUlvE1_clEvEUliiE_EESt5arrayIPcLm2EELi4E23TrivialOffsetCalculatorILi1EjESD_NS0_6memory15LoadWithoutCastENSE_16StoreWithoutCastEEEviT_T0_T2_T3_T4_T5_:
	.zero		388


//--------------------- .nv.constant0._ZN2at6native29vectorized_elementwise_kernelILi2ENS0_13AUnaryFunctorIiiiZZZNS0_21remainder_kernel_cudaERNS_18TensorIteratorBaseEENKUlvE_clEvENKUlvE1_clEvEUliiE_EESt5arrayIPcLm2EEEEviT0_T1_ --------------------------
	.section	.nv.constant0._ZN2at6native29vectorized_elementwise_kernelILi2ENS0_13AUnaryFunctorIiiiZZZNS0_21remainder_kernel_cudaERNS_18TensorIteratorBaseEENKUlvE_clEvENKUlvE1_clEvEUliiE_EESt5arrayIPcLm2EEEEviT0_T1_,"a",@progbits
	.sectionflags	@""
	.align	4
.nv.constant0._ZN2at6native29vectorized_elementwise_kernelILi2ENS0_13AUnaryFunctorIiiiZZZNS0_21remainder_kernel_cudaERNS_18TensorIteratorBaseEENKUlvE_clEvENKUlvE1_clEvEUliiE_EESt5arrayIPcLm2EEEEviT0_T1_:
	.zero		384


//--------------------- .nv.constant0._ZN2at6native29vectorized_elementwise_kernelILi4ENS0_13AUnaryFunctorIiiiZZZNS0_21remainder_kernel_cudaERNS_18TensorIteratorBaseEENKUlvE_clEvENKUlvE1_clEvEUliiE_EESt5arrayIPcLm2EEEEviT0_T1_ --------------------------
	.section	.nv.constant0._ZN2at6native29vectorized_elementwise_kernelILi4ENS0_13AUnaryFunctorIiiiZZZNS0_21remainder_kernel_cudaERNS_18TensorIteratorBaseEENKUlvE_clEvENKUlvE1_clEvEUliiE_EESt5arrayIPcLm2EEEEviT0_T1_,"a",@progbits
	.sectionflags	@""
	.align	4
.nv.constant0._ZN2at6native29vectorized_elementwise_kernelILi4ENS0_13AUnaryFunctorIiiiZZZNS0_21remainder_kernel_cudaERNS_18TensorIteratorBaseEENKUlvE_clEvENKUlvE1_clEvEUliiE_EESt5arrayIPcLm2EEEEviT0_T1_:
	.zero		384


//--------------------- .nv.constant0._ZN2at6native29vectorized_elementwise_kernelILi8ENS0_13AUnaryFunctorIiiiZZZNS0_21remainder_kernel_cudaERNS_18TensorIteratorBaseEENKUlvE_clEvENKUlvE1_clEvEUliiE_EESt5arrayIPcLm2EEEEviT0_T1_ --------------------------
	.section	.nv.constant0._ZN2at6native29vectorized_elementwise_kernelILi8ENS0_13AUnaryFunctorIiiiZZZNS0_21remainder_kernel_cudaERNS_18TensorIteratorBaseEENKUlvE_clEvENKUlvE1_clEvEUliiE_EESt5arrayIPcLm2EEEEviT0_T1_,"a",@progbits
	.sectionflags	@""
	.align	4
.nv.constant0._ZN2at6native29vectorized_elementwise_kernelILi8ENS0_13AUnaryFunctorIiiiZZZNS0_21remainder_kernel_cudaERNS_18TensorIteratorBaseEENKUlvE_clEvENKUlvE1_clEvEUliiE_EESt5arrayIPcLm2EEEEviT0_T1_:
	.zero		384


//--------------------- .nv.constant0._ZN2at6native18elementwise_kernelILi128ELi4EZNS0_15gpu_kernel_implINS0_13BinaryFunctorIaaaZZZNS0_21remainder_kernel_cudaERNS_18TensorIteratorBaseEENKUlvE_clEvENKUlvE0_clEvEUlaaE_EEEEvS5_RKT_EUliE_EEviT1_ --------------------------
	.section	.nv.constant0._ZN2at6native18elementwise_kernelILi128ELi4EZNS0_15gpu_kernel_implINS0_13BinaryFunctorIaaaZZZNS0_21remainder_kernel_cudaERNS_18TensorIteratorBaseEENKUlvE_clEvENKUlvE0_clEvEUlaaE_EEEEvS5_RKT_EUliE_EEviT1_,"a",@progbits
	.sectionflags	@""
	.align	4
.nv.constant0._ZN2at6native18elementwise_kernelILi128ELi4EZNS0_15gpu_kernel_implINS0_13BinaryFunctorIaaaZZZNS0_21remainder_kernel_cudaERNS_18TensorIteratorBaseEENKUlvE_clEvENKUlvE0_clEvEUlaaE_EEEEvS5_RKT_EUliE_EEviT1_:
	.zero		1008


//--------------------- .nv.constant0._ZN2at6native27unrolled_elementwise_kernelINS0_13BinaryFunctorIaaaZZZNS0_21remainder_kernel_cudaERNS_18TensorIteratorBaseEENKUlvE_clEvENKUlvE0_clEvEUlaaE_EESt5arrayIPcLm3EELi4E23TrivialOffsetCalculatorILi2EjESC_ILi1EjENS0_6memory12LoadWithCastILi2EEENSF_13StoreWithCastILi1EEEEEviT_T0_T2_T3_T4_T5_ --------------------------
	.section	.nv.constant0._ZN2at6native27unrolled_elementwise_kernelINS0_13BinaryFunctorIaaaZZZNS0_21remainder_kernel_cudaERNS_18TensorIteratorBaseEENKUlvE_clEvENKUlvE0_clEvEUlaaE_EESt5arrayIPcLm3EELi4E23TrivialOffsetCalculatorILi2EjESC_ILi1EjENS0_6memory12LoadWithCastILi2EEENSF_13StoreWithCastILi1EEEEEviT_T0_T2_T3_T4_T5_,"a",@progbits
	.sectionflags	@""
	.align	4
.nv.constant0._ZN2at6native27unrolled_elementwise_kernelINS0_13BinaryFunctorIaaaZZZNS0_21remainder_kernel_cudaERNS_18TensorIteratorBaseEENKUlvE_clEvENKUlvE0_clEvEUlaaE_EESt5arrayIPcLm3EELi4E23TrivialOffsetCalculatorILi2EjESC_ILi1EjENS0_6memory12LoadWithCastILi2EEENSF_13StoreWithCastILi1EEEEEviT_T0_T2_T3_T4_T5_:
	.zero		408


//--------------------- .nv.constant0._ZN2at6native18elementwise_kernelILi128ELi4EZNS0_22gpu_kernel_impl_nocastINS0_13BinaryFunctorIaaaZZZNS0_21remainder_kernel_cudaERNS_18TensorIteratorBaseEENKUlvE_clEvENKUlvE0_clEvEUlaaE_EEEEvS5_RKT_EUliE_EEviT1_ --------------------------
	.section	.nv.constant0._ZN2at6native18elementwise_kernelILi128ELi4EZNS0_22gpu_kernel_impl_nocastINS0_13BinaryFunctorIaaaZZZNS0_21remainder_kernel_cudaERNS_18TensorIteratorBaseEENKUlvE_clEvENKUlvE0_clEvEUlaaE_EEEEvS5_RKT_EUliE_EEviT1_,"a",@progbits
	.sectionflags	@""
	.align	4
.nv.constant0._ZN2at6native18elementwise_kernelILi128ELi4EZNS0_22gpu_kernel_impl_nocastINS0_13BinaryFunctorIaaaZZZNS0_21remainder_kernel_cudaERNS_18TensorIteratorBaseEENKUlvE_clEvENKUlvE0_clEvEUlaaE_EEEEvS5_RKT_EUliE_EEviT1_:
	.zero		1008


//--------------------- .nv.constant0._ZN2at6native27unrolled_elementwise_kernelINS0_13BinaryFunctorIaaaZZZNS0_21remainder_kernel_cudaERNS_18TensorIteratorBaseEENKUlvE_clEvENKUlvE0_clEvEUlaaE_EESt5arrayIPcLm3EELi4E23TrivialOffsetCalculatorILi2EjESC_ILi1EjENS0_6memory15LoadWithoutCastENSF_16StoreWithoutCastEEEviT_T0_T2_T3_T4_T5_ --------------------------
	.section	.nv.constant0._ZN2at6native27unrolled_elementwise_kernelINS0_13BinaryFunctorIaaaZZZNS0_21remainder_kernel_cudaERNS_18TensorIteratorBaseEENKUlvE_clEvENKUlvE0_clEvEUlaaE_EESt5arrayIPcLm3EELi4E23TrivialOffsetCalculatorILi2EjESC_ILi1EjENS0_6memory15LoadWithoutCastENSF_16StoreWithoutCastEEEviT_T0_T2_T3_T4_T5_,"a",@progbits
	.sectionflags	@""
	.align	4
.nv.constant0._ZN2at6native27unrolled_elementwise_kernelINS0_13BinaryFunctorIaaaZZZNS0_21remainder_kernel_cudaERNS_18TensorIteratorBaseEENKUlvE_clEvENKUlvE0_clEvEUlaaE_EESt5arrayIPcLm3EELi4E23TrivialOffsetCalculatorILi2EjESC_ILi1EjENS0_6memory15LoadWithoutCastENSF_16StoreWithoutCastEEEviT_T0_T2_T3_T4_T5_:
	.zero		388


//--------------------- .nv.constant0._ZN2at6native29vectorized_elementwise_kernelILi2ENS0_13BinaryFunctorIaaaZZZNS0_21remainder_kernel_cudaERNS_18TensorIteratorBaseEENKUlvE_clEvENKUlvE0_clEvEUlaaE_EESt5arrayIPcLm3EEEEviT0_T1_ --------------------------
	.section	.nv.constant0._ZN2at6native29vectorized_elementwise_kernelILi2ENS0_13BinaryFunctorIaaaZZZNS0_21remainder_kernel_cudaERNS_18TensorIteratorBaseEENKUlvE_clEvENKUlvE0_clEvEUlaaE_EESt5arrayIPcLm3EEEEviT0_T1_,"a",@progbits
	.sectionflags	@""
	.align	4
.nv.constant0._ZN2at6native29vectorized_elementwise_kernelILi2ENS0_13BinaryFunctorIaaaZZZNS0_21remainder_kernel_cudaERNS_18TensorIteratorBaseEENKUlvE_clEvENKUlvE0_clEvEUlaaE_EESt5arrayIPcLm3EEEEviT0_T1_:
	.zero		384


//--------------------- .nv.constant0._ZN2at6native29vectorized_elementwise_kernelILi4ENS0_13BinaryFunctorIaaaZZZNS0_21remainder_kernel_cudaERNS_18TensorIteratorBaseEENKUlvE_clEvENKUlvE0_clEvEUlaaE_EESt5arrayIPcLm3EEEEviT0_T1_ --------------------------
	.section	.nv.constant0._ZN2at6native29vectorized_elementwise_kernelILi4ENS0_13BinaryFunctorIaaaZZZNS0_21remainder_kernel_cudaERNS_18TensorIteratorBaseEENKUlvE_clEvENKUlvE0_clEvEUlaaE_EESt5arrayIPcLm3EEEEviT0_T1_,"a",@progbits
	.sectionflags	@""
	.align	4
.nv.constant0._ZN2at6native29vectorized_elementwise_kernelILi4ENS0_13BinaryFunctorIaaaZZZNS0_21remainder_kernel_cudaERNS_18TensorIteratorBaseEENKUlvE_clEvENKUlvE0_clEvEUlaaE_EESt5arrayIPcLm3EEEEviT0_T1_:
	.zero		384


//--------------------- .nv.constant0._ZN2at6native29vectorized_elementwise_kernelILi8ENS0_13BinaryFunctorIaaaZZZNS0_21remainder_kernel_cudaERNS_18TensorIteratorBaseEENKUlvE_clEvENKUlvE0_clEvEUlaaE_EESt5arrayIPcLm3EEEEviT0_T1_ --------------------------
	.section	.nv.constant0._ZN2at6native29vectorized_elementwise_kernelILi8ENS0_13BinaryFunctorIaaaZZZNS0_21remainder_kernel_cudaERNS_18TensorIteratorBaseEENKUlvE_clEvENKUlvE0_clEvEUlaaE_EESt5arrayIPcLm3EEEEviT0_T1_,"a",@progbits
	.sectionflags	@""
	.align	4
.nv.constant0._ZN2at6native29vectorized_elementwise_kernelILi8ENS0_13BinaryFunctorIaaaZZZNS0_21remainder_kernel_cudaERNS_18TensorIteratorBaseEENKUlvE_clEvENKUlvE0_clEvEUlaaE_EESt5arrayIPcLm3EEEEviT0_T1_:
	.zero		384


//--------------------- .nv.constant0._ZN2at6native18elementwise_kernelILi128ELi4EZNS0_15gpu_kernel_implINS0_13BUnaryFunctorIaaaZZZNS0_21remainder_kernel_cudaERNS_18TensorIteratorBaseEENKUlvE_clEvENKUlvE0_clEvEUlaaE_EEEEvS5_RKT_EUliE_EEviT1_ --------------------------
	.section	.nv.constant0._ZN2at6native18elementwise_kernelILi128ELi4EZNS0_15gpu_kernel_implINS0_13BUnaryFunctorIaaaZZZNS0_21remainder_kernel_cudaERNS_18TensorIteratorBaseEENKUlvE_clEvENKUlvE0_clEvEUlaaE_EEEEvS5_RKT_EUliE_EEviT1_,"a",@progbits
	.sectionflags	@""
	.align	4
.nv.constant0._ZN2at6native18elementwise_kernelILi128ELi4EZNS0_15gpu_kernel_implINS0_13BUnaryFunctorIaaaZZZNS0_21remainder_kernel_cudaERNS_18TensorIteratorBaseEENKUlvE_clEvENKUlvE0_clEvEUlaaE_EEEEvS5_RKT_EUliE_EEviT1_:
	.zero		896


//--------------------- .nv.constant0._ZN2at6native27unrolled_elementwise_kernelINS0_13BUnaryFunctorIaaaZZZNS0_21remainder_kernel_cudaERNS_18TensorIteratorBaseEENKUlvE_clEvENKUlvE0_clEvEUlaaE_EESt5arrayIPcLm2EELi4E23TrivialOffsetCalculatorILi1EjESD_NS0_6memory12LoadWithCastILi1EEENSE_13StoreWithCastILi1EEEEEviT_T0_T2_T3_T4_T5_ --------------------------
	.section	.nv.constant0._ZN2at6native27unrolled_elementwise_kernelINS0_13BUnaryFunctorIaaaZZZNS0_21remainder_kernel_cudaERNS_18TensorIteratorBaseEENKUlvE_clEvENKUlvE0_clEvEUlaaE_EESt5arrayIPcLm2EELi4E23TrivialOffsetCalculatorILi1EjESD_NS0_6memory12LoadWithCastILi1EEENSE_13StoreWithCastILi1EEEEEviT_T0_T2_T3_T4_T5_,"a",@progbits
	.sectionflags	@""
	.align	4
.nv.constant0._ZN2at6native27unrolled_elementwise_kernelINS0_13BUnaryFunctorIaaaZZZNS0_21remainder_kernel_cudaERNS_18TensorIteratorBaseEENKUlvE_clEvENKUlvE0_clEvEUlaaE_EESt5arrayIPcLm2EELi4E23TrivialOffsetCalculatorILi1EjESD_NS0_6memory12LoadWithCastILi1EEENSE_13StoreWithCastILi1EEEEEviT_T0_T2_T3_T4_T5_:
	.zero		396


//--------------------- .nv.constant0._ZN2at6native18elementwise_kernelILi128ELi4EZNS0_22gpu_kernel_impl_nocastINS0_13BUnaryFunctorIaaaZZZNS0_21remainder_kernel_cudaERNS_18TensorIteratorBaseEENKUlvE_clEvENKUlvE0_clEvEUlaaE_EEEEvS5_RKT_EUliE_EEviT1_ --------------------------
	.section	.nv.constant0._ZN2at6native18elementwise_kernelILi128ELi4EZNS0_22gpu_kernel_impl_nocastINS0_13BUnaryFunctorIaaaZZZNS0_21remainder_kernel_cudaERNS_18TensorIteratorBaseEENKUlvE_clEvENKUlvE0_clEvEUlaaE_EEEEvS5_RKT_EUliE_EEviT1_,"a",@progbits
	.sectionflags	@""
	.align	4
.nv.constant0._ZN2at6native18elementwise_kernelILi128ELi4EZNS0_22gpu_kernel_impl_nocastINS0_13BUnaryFunctorIaaaZZZNS0_21remainder_kernel_cudaERNS_18TensorIteratorBaseEENKUlvE_clEvENKUlvE0_clEvEUlaaE_EEEEvS5_RKT_EUliE_EEviT1_:
	.zero		896


//--------------------- .nv.constant0._ZN2at6native27unrolled_elementwise_kernelINS0_13BUnaryFunctorIaaaZZZNS0_21remainder_kernel_cudaERNS_18TensorIteratorBaseEENKUlvE_clEvENKUlvE0_clEvEUlaaE_EESt5arrayIPcLm2EELi4E23TrivialOffsetCalculatorILi1EjESD_NS0_6memory15LoadWithoutCastENSE_16StoreWithoutCastEEEviT_T0_T2_T3_T4_T5_ --------------------------
	.section	.nv.constant0._ZN2at6native27unrolled_elementwise_kernelINS0_13BUnaryFunctorIaaaZZZNS0_21remainder_kernel_cudaERNS_18TensorIteratorBaseEENKUlvE_clEvENKUlvE0_clEvEUlaaE_EESt5arrayIPcLm2EELi4E23TrivialOffsetCalculatorILi1EjESD_NS0_6memory15LoadWithoutCastENSE_16StoreWithoutCastEEEviT_T0_T2_T3_T4_T5_,"a",@progbits
	.sectionflags	@""
	.align	4
.nv.constant0._ZN2at6native27unrolled_elementwise_kernelINS0_13BUnaryFunctorIaaaZZZNS0_21remainder_kernel_cudaERNS_18TensorIteratorBaseEENKUlvE_clEvENKUlvE0_clEvEUlaaE_EESt5arrayIPcLm2EELi4E23TrivialOffsetCalculatorILi1EjESD_NS0_6memory15LoadWithoutCastENSE_16StoreWithoutCastEEEviT_T0_T2_T3_T4_T5_:
	.zero		380


//--------------------- .nv.constant0._ZN2at6native29vectorized_elementwise_kernelILi2ENS0_13BUnaryFunctorIaaaZZZNS0_21remainder_kernel_cudaERNS_18TensorIteratorBaseEENKUlvE_clEvENKUlvE0_clEvEUlaaE_EESt5arrayIPcLm2EEEEviT0_T1_ --------------------------
	.section	.nv.constant0._ZN2at6native29vectorized_elementwise_kernelILi2ENS0_13BUnaryFunctorIaaaZZZNS0_21remainder_kernel_cudaERNS_18TensorIteratorBaseEENKUlvE_clEvENKUlvE0_clEvEUlaaE_EESt5arrayIPcLm2EEEEviT0_T1_,"a",@progbits
	.sectionflags	@""
	.align	4
.nv.constant0._ZN2at6native29vectorized_elementwise_kernelILi2ENS0_13BUnaryFunctorIaaaZZZNS0_21remainder_kernel_cudaERNS_18TensorIteratorBaseEENKUlvE_clEvENKUlvE0_clEvEUlaaE_EESt5arrayIPcLm2EEEEviT0_T1_:
	.zero		376


//--------------------- .nv.constant0._ZN2at6native29vectorized_elementwise_kernelILi4ENS0_13BUnaryFunctorIaaaZZZNS0_21remainder_kernel_cudaERNS_18TensorIteratorBaseEENKUlvE_clEvENKUlvE0_clEvEUlaaE_EESt5arrayIPcLm2EEEEviT0_T1_ --------------------------
	.section	.nv.constant0._ZN2at6native29vectorized_elementwise_kernelILi4ENS0_13BUnaryFunctorIaaaZZZNS0_21remainder_kernel_cudaERNS_18TensorIteratorBaseEENKUlvE_clEvENKUlvE0_clEvEUlaaE_EESt5arrayIPcLm2EEEEviT0_T1_,"a",@progbits
	.sectionflags	@""
	.align	4
.nv.constant0._ZN2at6native29vectorized_elementwise_kernelILi4ENS0_13BUnaryFunctorIaaaZZZNS0_21remainder_kernel_cudaERNS_18TensorIteratorBaseEENKUlvE_clEvENKUlvE0_clEvEUlaaE_EESt5arrayIPcLm2EEEEviT0_T1_:
	.zero		376


//--------------------- .nv.constant0._ZN2at6native29vectorized_elementwise_kernelILi8ENS0_13BUnaryFunctorIaaaZZZNS0_21remainder_kernel_cudaERNS_18TensorIteratorBaseEENKUlvE_clEvENKUlvE0_clEvEUlaaE_EESt5arrayIPcLm2EEEEviT0_T1_ --------------------------
	.section	.nv.constant0._ZN2at6native29vectorized_elementwise_kernelILi8ENS0_13BUnaryFunctorIaaaZZZNS0_21remainder_kernel_cudaERNS_18TensorIteratorBaseEENKUlvE_clEvENKUlvE0_clEvEUlaaE_EESt5arrayIPcLm2EEEEviT0_T1_,"a",@progbits
	.sectionflags	@""
	.align	4
.nv.constant0._ZN2at6native29vectorized_elementwise_kernelILi8ENS0_13BUnaryFunctorIaaaZZZNS0_21remainder_kernel_cudaERNS_18TensorIteratorBaseEENKUlvE_clEvENKUlvE0_clEvEUlaaE_EESt5arrayIPcLm2EEEEviT0_T1_:
	.zero		376


//--------------------- .nv.constant0._ZN2at6native18elementwise_kernelILi128ELi4EZNS0_15gpu_kernel_implINS0_13AUnaryFunctorIaaaZZZNS0_21remainder_kernel_cudaERNS_18TensorIteratorBaseEENKUlvE_clEvENKUlvE0_clEvEUlaaE_EEEEvS5_RKT_EUliE_EEviT1_ --------------------------
	.section	.nv.constant0._ZN2at6native18elementwise_kernelILi128ELi4EZNS0_15gpu_kernel_implINS0_13AUnaryFunctorIaaaZZZNS0_21remainder_kernel_cudaERNS_18TensorIteratorBaseEENKUlvE_clEvENKUlvE0_clEvEUlaaE_EEEEvS5_RKT_EUliE_EEviT1_,"a",@progbits
	.sectionflags	@""
	.align	4
.nv.constant0._ZN2at6native18elementwise_kernelILi128ELi4EZNS0_15gpu_kernel_implINS0_13AUnaryFunctorIaaaZZZNS0_21remainder_kernel_cudaERNS_18TensorIteratorBaseEENKUlvE_clEvENKUlvE0_clEvEUlaaE_EEEEvS5_RKT_EUliE_EEviT1_:
	.zero		896


//--------------------- .nv.constant0._ZN2at6native27unrolled_elementwise_kernelINS0_13AUnaryFunctorIaaaZZZNS0_21remainder_kernel_cudaERNS_18TensorIteratorBaseEENKUlvE_clEvENKUlvE0_clEvEUlaaE_EESt5arrayIPcLm2EELi4E23TrivialOffsetCalculatorILi1EjESD_NS0_6memory12LoadWithCastILi1EEENSE_13StoreWithCastILi1EEEEEviT_T0_T2_T3_T4_T5_ --------------------------
	.section	.nv.constant0._ZN2at6native27unrolled_elementwise_kernelINS0_13AUnaryFunctorIaaaZZZNS0_21remainder_kernel_cudaERNS_18TensorIteratorBaseEENKUlvE_clEvENKUlvE0_clEvEUlaaE_EESt5arrayIPcLm2EELi4E23TrivialOffsetCalculatorILi1EjESD_NS0_6memory12LoadWithCastILi1EEENSE_13StoreWithCastILi1EEEEEviT_T0_T2_T3_T4_T5_,"a",@progbits
	.sectionflags	@""
	.align	4
.nv.constant0._ZN2at6native27unrolled_elementwise_kernelINS0_13AUnaryFunctorIaaaZZZNS0_21remainder_kernel_cudaERNS_18TensorIteratorBaseEENKUlvE_clEvENKUlvE0_clEvEUlaaE_EESt5arrayIPcLm2EELi4E23TrivialOffsetCalculatorILi1EjESD_NS0_6memory12LoadWithCastILi1EEENSE_13StoreWithCastILi1EEEEEviT_T0_T2_T3_T4_T5_:
	.zero		396


//--------------------- .nv.constant0._ZN2at6native18elementwise_kernelILi128ELi4EZNS0_22gpu_kernel_impl_nocastINS0_13AUnaryFunctorIaaaZZZNS0_21remainder_kernel_cudaERNS_18TensorIteratorBaseEENKUlvE_clEvENKUlvE0_clEvEUlaaE_EEEEvS5_RKT_EUliE_EEviT1_ --------------------------
	.section	.nv.constant0._ZN2at6native18elementwise_kernelILi128ELi4EZNS0_22gpu_kernel_impl_nocastINS0_13AUnaryFunctorIaaaZZZNS0_21remainder_kernel_cudaERNS_18TensorIteratorBaseEENKUlvE_clEvENKUlvE0_clEvEUlaaE_EEEEvS5_RKT_EUliE_EEviT1_,"a",@progbits
	.sectionflags	@""
	.align	4
.nv.constant0._ZN2at6native18elementwise_kernelILi128ELi4EZNS0_22gpu_kernel_impl_nocastINS0_13AUnaryFunctorIaaaZZZNS0_21remainder_kernel_cudaERNS_18TensorIteratorBaseEENKUlvE_clEvENKUlvE0_clEvEUlaaE_EEEEvS5_RKT_EUliE_EEviT1_:
	.zero		896


//--------------------- .nv.constant0._ZN2at6native27unrolled_elementwise_kernelINS0_13AUnaryFunctorIaaaZZZNS0_21remainder_kernel_cudaERNS_18TensorIteratorBaseEENKUlvE_clEvENKUlvE0_clEvEUlaaE_EESt5arrayIPcLm2EELi4E23TrivialOffsetCalculatorILi1EjESD_NS0_6memory15LoadWithoutCastENSE_16StoreWithoutCastEEEviT_T0_T2_T3_T4_T5_ --------------------------
	.section	.nv.constant0._ZN2at6native27unrolled_elementwise_kernelINS0_13AUnaryFunctorIaaaZZZNS0_21remainder_kernel_cudaERNS_18TensorIteratorBaseEENKUlvE_clEvENKUlvE0_clEvEUlaaE_EESt5arrayIPcLm2EELi4E23TrivialOffsetCalculatorILi1EjESD_NS0_6memory15LoadWithoutCastENSE_16StoreWithoutCastEEEviT_T0_T2_T3_T4_T5_,"a",@progbits
	.sectionflags	@""
	.align	4
.nv.constant0._ZN2at6native27unrolled_elementwise_kernelINS0_13AUnaryFunctorIaaaZZZNS0_21remainder_kernel_cudaERNS_18TensorIteratorBaseEENKUlvE_clEvENKUlvE0_clEvEUlaaE_EESt5arrayIPcLm2EELi4E23TrivialOffsetCalculatorILi1EjESD_NS0_6memory15LoadWithoutCastENSE_16StoreWithoutCastEEEviT_T0_T2_T3_T4_T5_:
	.zero		380


//--------------------- .nv.constant0._ZN2at6native29vectorized_elementwise_kernelILi2ENS0_13AUnaryFunctorIaaaZZZNS0_21remainder_kernel_cudaERNS_18TensorIteratorBaseEENKUlvE_clEvENKUlvE0_clEvEUlaaE_EESt5arrayIPcLm2EEEEviT0_T1_ --------------------------
	.section	.nv.constant0._ZN2at6native29vectorized_elementwise_kernelILi2ENS0_13AUnaryFunctorIaaaZZZNS0_21remainder_kernel_cudaERNS_18TensorIteratorBaseEENKUlvE_clEvENKUlvE0_clEvEUlaaE_EESt5arrayIPcLm2EEEEviT0_T1_,"a",@progbits
	.sectionflags	@""
	.align	4
.nv.constant0._ZN2at6native29vectorized_elementwise_kernelILi2ENS0_13AUnaryFunctorIaaaZZZNS0_21remainder_kernel_cudaERNS_18TensorIteratorBaseEENKUlvE_clEvENKUlvE0_clEvEUlaaE_EESt5arrayIPcLm2EEEEviT0_T1_:
	.zero		376


//--------------------- .nv.constant0._ZN2at6native29vectorized_elementwise_kernelILi4ENS0_13AUnaryFunctorIaaaZZZNS0_21remainder_kernel_cudaERNS_18TensorIteratorBaseEENKUlvE_clEvENKUlvE0_clEvEUlaaE_EESt5arrayIPcLm2EEEEviT0_T1_ --------------------------
	.section	.nv.constant0._ZN2at6native29vectorized_elementwise_kernelILi4ENS0_13AUnaryFunctorIaaaZZZNS0_21remainder_kernel_cudaERNS_18TensorIteratorBaseEENKUlvE_clEvENKUlvE0_clEvEUlaaE_EESt5arrayIPcLm2EEEEviT0_T1_,"a",@progbits
	.sectionflags	@""
	.align	4
.nv.constant0._ZN2at6native29vectorized_elementwise_kernelILi4ENS0_13AUnaryFunctorIaaaZZZNS0_21remainder_kernel_cudaERNS_18TensorIteratorBaseEENKUlvE_clEvENKUlvE0_clEvEUlaaE_EESt5arrayIPcLm2EEEEviT0_T1_:
	.zero		376


//--------------------- .nv.constant0._ZN2at6native29vectorized_elementwise_kernelILi8ENS0_13AUnaryFunctorIaaaZZZNS0_21remainder_kernel_cudaERNS_18TensorIteratorBaseEENKUlvE_clEvENKUlvE0_clEvEUlaaE_EESt5arrayIPcLm2EEEEviT0_T1_ --------------------------
	.section	.nv.constant0._ZN2at6native29vectorized_elementwise_kernelILi8ENS0_13AUnaryFunctorIaaaZZZNS0_21remainder_kernel_cudaERNS_18TensorIteratorBaseEENKUlvE_clEvENKUlvE0_clEvEUlaaE_EESt5arrayIPcLm2EEEEviT0_T1_,"a",@progbits
	.sectionflags	@""
	.align	4
.nv.constant0._ZN2at6native29vectorized_elementwise_kernelILi8ENS0_13AUnaryFunctorIaaaZZZNS0_21remainder_kernel_cudaERNS_18TensorIteratorBaseEENKUlvE_clEvENKUlvE0_clEvEUlaaE_EESt5arrayIPcLm2EEEEviT0_T1_:
	.zero		376


//--------------------- .nv.constant0._ZN2at6native18elementwise_kernelILi128ELi4EZNS0_15gpu_kernel_implINS0_13BinaryFunctorIhhhZZZNS0_21remainder_kernel_cudaERNS_18TensorIteratorBaseEENKUlvE_clEvENKUlvE_clEvEUlhhE_EEEEvS5_RKT_EUliE_EEviT1_ --------------------------
	.section	.nv.constant0._ZN2at6native18elementwise_kernelILi128ELi4EZNS0_15gpu_kernel_implINS0_13BinaryFunctorIhhhZZZNS0_21remainder_kernel_cudaERNS_18TensorIteratorBaseEENKUlvE_clEvENKUlvE_clEvEUlhhE_EEEEvS5_RKT_EUliE_EEviT1_,"a",@progbits
	.sectionflags	@""
	.align	4
.nv.constant0._ZN2at6native18elementwise_kernelILi128ELi4EZNS0_15gpu_kernel_implINS0_13BinaryFunctorIhhhZZZNS0_21remainder_kernel_cudaERNS_18TensorIteratorBaseEENKUlvE_clEvENKUlvE_clEvEUlhhE_EEEEvS5_RKT_EUliE_EEviT1_:
	.zero		1008


//--------------------- .nv.constant0._ZN2at6native27unrolled_elementwise_kernelINS0_13BinaryFunctorIhhhZZZNS0_21remainder_kernel_cudaERNS_18TensorIteratorBaseEENKUlvE_clEvENKUlvE_clEvEUlhhE_EESt5arrayIPcLm3EELi4E23TrivialOffsetCalculatorILi2EjESC_ILi1EjENS0_6memory12LoadWithCastILi2EEENSF_13StoreWithCastILi1EEEEEviT_T0_T2_T3_T4_T5_ --------------------------
	.section	.nv.constant0._ZN2at6native27unrolled_elementwise_kernelINS0_13BinaryFunctorIhhhZZZNS0_21remainder_kernel_cudaERNS_18TensorIteratorBaseEENKUlvE_clEvENKUlvE_clEvEUlhhE_EESt5arrayIPcLm3EELi4E23TrivialOffsetCalculatorILi2EjESC_ILi1EjENS0_6memory12LoadWithCastILi2EEENSF_13StoreWithCastILi1EEEEEviT_T0_T2_T3_T4_T5_,"a",@progbits
	.sectionflags	@""
	.align	4
.nv.constant0._ZN2at6native27unrolled_elementwise_kernelINS0_13BinaryFunctorIhhhZZZNS0_21remainder_kernel_cudaERNS_18TensorIteratorBaseEENKUlvE_clEvENKUlvE_clEvEUlhhE_EESt5arrayIPcLm3EELi4E23TrivialOffsetCalculatorILi2EjESC_ILi1EjENS0_6memory12LoadWithCastILi2EEENSF_13StoreWithCastILi1EEEEEviT_T0_T2_T3_T4_T5_:
	.zero		408


//--------------------- .nv.constant0._ZN2at6native18elementwise_kernelILi128ELi4EZNS0_22gpu_kernel_impl_nocastINS0_13BinaryFunctorIhhhZZZNS0_21remainder_kernel_cudaERNS_18TensorIteratorBaseEENKUlvE_clEvENKUlvE_clEvEUlhhE_EEEEvS5_RKT_EUliE_EEviT1_ --------------------------
	.section	.nv.constant0._ZN2at6native18elementwise_kernelILi128ELi4EZNS0_22gpu_kernel_impl_nocastINS0_13BinaryFunctorIhhhZZZNS0_21remainder_kernel_cudaERNS_18TensorIteratorBaseEENKUlvE_clEvENKUlvE_clEvEUlhhE_EEEEvS5_RKT_EUliE_EEviT1_,"a",@progbits
	.sectionflags	@""
	.align	4
.nv.constant0._ZN2at6native18elementwise_kernelILi128ELi4EZNS0_22gpu_kernel_impl_nocastINS0_13BinaryFunctorIhhhZZZNS0_21remainder_kernel_cudaERNS_18TensorIteratorBaseEENKUlvE_clEvENKUlvE_clEvEUlhhE_EEEEvS5_RKT_EUliE_EEviT1_:
	.zero		1008


//--------------------- .nv.constant0._ZN2at6native27unrolled_elementwise_kernelINS0_13BinaryFunctorIhhhZZZNS0_21remainder_kernel_cudaERNS_18TensorIteratorBaseEENKUlvE_clEvENKUlvE_clEvEUlhhE_EESt5arrayIPcLm3EELi4E23TrivialOffsetCalculatorILi2EjESC_ILi1EjENS0_6memory15LoadWithoutCastENSF_16StoreWithoutCastEEEviT_T0_T2_T3_T4_T5_ --------------------------
	.section	.nv.constant0._ZN2at6native27unrolled_elementwise_kernelINS0_13BinaryFunctorIhhhZZZNS0_21remainder_kernel_cudaERNS_18TensorIteratorBaseEENKUlvE_clEvENKUlvE_clEvEUlhhE_EESt5arrayIPcLm3EELi4E23TrivialOffsetCalculatorILi2EjESC_ILi1EjENS0_6memory15LoadWithoutCastENSF_16StoreWithoutCastEEEviT_T0_T2_T3_T4_T5_,"a",@progbits
	.sectionflags	@""
	.align	4
.nv.constant0._ZN2at6native27unrolled_elementwise_kernelINS0_13BinaryFunctorIhhhZZZNS0_21remainder_kernel_cudaERNS_18TensorIteratorBaseEENKUlvE_clEvENKUlvE_clEvEUlhhE_EESt5arrayIPcLm3EELi4E23TrivialOffsetCalculatorILi2EjESC_ILi1EjENS0_6memory15LoadWithoutCastENSF_16StoreWithoutCastEEEviT_T0_T2_T3_T4_T5_:
	.zero		388


//--------------------- .nv.constant0._ZN2at6native29vectorized_elementwise_kernelILi2ENS0_13BinaryFunctorIhhhZZZNS0_21remainder_kernel_cudaERNS_18TensorIteratorBaseEENKUlvE_clEvENKUlvE_clEvEUlhhE_EESt5arrayIPcLm3EEEEviT0_T1_ --------------------------
	.section	.nv.constant0._ZN2at6native29vectorized_elementwise_kernelILi2ENS0_13BinaryFunctorIhhhZZZNS0_21remainder_kernel_cudaERNS_18TensorIteratorBaseEENKUlvE_clEvENKUlvE_clEvEUlhhE_EESt5arrayIPcLm3EEEEviT0_T1_,"a",@progbits
	.sectionflags	@""
	.align	4
.nv.constant0._ZN2at6native29vectorized_elementwise_kernelILi2ENS0_13BinaryFunctorIhhhZZZNS0_21remainder_kernel_cudaERNS_18TensorIteratorBaseEENKUlvE_clEvENKUlvE_clEvEUlhhE_EESt5arrayIPcLm3EEEEviT0_T1_:
	.zero		384


//--------------------- .nv.constant0._ZN2at6native29vectorized_elementwise_kernelILi4ENS0_13BinaryFunctorIhhhZZZNS0_21remainder_kernel_cudaERNS_18TensorIteratorBaseEENKUlvE_clEvENKUlvE_clEvEUlhhE_EESt5arrayIPcLm3EEEEviT0_T1_ --------------------------
	.section	.nv.constant0._ZN2at6native29vectorized_elementwise_kernelILi4ENS0_13BinaryFunctorIhhhZZZNS0_21remainder_kernel_cudaERNS_18TensorIteratorBaseEENKUlvE_clEvENKUlvE_clEvEUlhhE_EESt5arrayIPcLm3EEEEviT0_T1_,"a",@progbits
	.sectionflags	@""
	.align	4
.nv.constant0._ZN2at6native29vectorized_elementwise_kernelILi4ENS0_13BinaryFunctorIhhhZZZNS0_21remainder_kernel_cudaERNS_18TensorIteratorBaseEENKUlvE_clEvENKUlvE_clEvEUlhhE_EESt5arrayIPcLm3EEEEviT0_T1_:
	.zero		384


//--------------------- .nv.constant0._ZN2at6native29vectorized_elementwise_kernelILi8ENS0_13BinaryFunctorIhhhZZZNS0_21remainder_kernel_cudaERNS_18TensorIteratorBaseEENKUlvE_clEvENKUlvE_clEvEUlhhE_EESt5arrayIPcLm3EEEEviT0_T1_ --------------------------
	.section	.nv.constant0._ZN2at6native29vectorized_elementwise_kernelILi8ENS0_13BinaryFunctorIhhhZZZNS0_21remainder_kernel_cudaERNS_18TensorIteratorBaseEENKUlvE_clEvENKUlvE_clEvEUlhhE_EESt5arrayIPcLm3EEEEviT0_T1_,"a",@progbits
	.sectionflags	@""
	.align	4
.nv.constant0._ZN2at6native29vectorized_elementwise_kernelILi8ENS0_13BinaryFunctorIhhhZZZNS0_21remainder_kernel_cudaERNS_18TensorIteratorBaseEENKUlvE_clEvENKUlvE_clEvEUlhhE_EESt5arrayIPcLm3EEEEviT0_T1_:
	.zero		384


//--------------------- .nv.constant0._ZN2at6native18elementwise_kernelILi128ELi4EZNS0_15gpu_kernel_implINS0_13BUnaryFunctorIhhhZZZNS0_21remainder_kernel_cudaERNS_18TensorIteratorBaseEENKUlvE_clEvENKUlvE_clEvEUlhhE_EEEEvS5_RKT_EUliE_EEviT1_ --------------------------
	.section	.nv.constant0._ZN2at6native18elementwise_kernelILi128ELi4EZNS0_15gpu_kernel_implINS0_13BUnaryFunctorIhhhZZZNS0_21remainder_kernel_cudaERNS_18TensorIteratorBaseEENKUlvE_clEvENKUlvE_clEvEUlhhE_EEEEvS5_RKT_EUliE_EEviT1_,"a",@progbits
	.sectionflags	@""
	.align	4
.nv.constant0._ZN2at6native18elementwise_kernelILi128ELi4EZNS0_15gpu_kernel_implINS0_13BUnaryFunctorIhhhZZZNS0_21remainder_kernel_cudaERNS_18TensorIteratorBaseEENKUlvE_clEvENKUlvE_clEvEUlhhE_EEEEvS5_RKT_EUliE_EEviT1_:
	.zero		896


//--------------------- .nv.constant0._ZN2at6native27unrolled_elementwise_kernelINS0_13BUnaryFunctorIhhhZZZNS0_21remainder_kernel_cudaERNS_18TensorIteratorBaseEENKUlvE_clEvENKUlvE_clEvEUlhhE_EESt5arrayIPcLm2EELi4E23TrivialOffsetCalculatorILi1EjESD_NS0_6memory12LoadWithCastILi1EEENSE_13StoreWithCastILi1EEEEEviT_T0_T2_T3_T4_T5_ --------------------------
	.section	.nv.constant0._ZN2at6native27unrolled_elementwise_kernelINS0_13BUnaryFunctorIhhhZZZNS0_21remainder_kernel_cudaERNS_18TensorIteratorBaseEENKUlvE_clEvENKUlvE_clEvEUlhhE_EESt5arrayIPcLm2EELi4E23TrivialOffsetCalculatorILi1EjESD_NS0_6memory12LoadWithCastILi1EEENSE_13StoreWithCastILi1EEEEEviT_T0_T2_T3_T4_T5_,"a",@progbits
	.sectionflags	@""
	.align	4
.nv.constant0._ZN2at6native27unrolled_elementwise_kernelINS0_13BUnaryFunctorIhhhZZZNS0_21remainder_kernel_cudaERNS_18TensorIteratorBaseEENKUlvE_clEvENKUlvE_clEvEUlhhE_EESt5arrayIPcLm2EELi4E23TrivialOffsetCalculatorILi1EjESD_NS0_6memory12LoadWithCastILi1EEENSE_13StoreWithCastILi1EEEEEviT_T0_T2_T3_T4_T5_:
	.zero		396


//--------------------- .nv.constant0._ZN2at6native18elementwise_kernelILi128ELi4EZNS0_22gpu_kernel_impl_nocastINS0_13BUnaryFunctorIhhhZZZNS0_21remainder_kernel_cudaERNS_18TensorIteratorBaseEENKUlvE_clEvENKUlvE_clEvEUlhhE_EEEEvS5_RKT_EUliE_EEviT1_ --------------------------
	.section	.nv.constant0._ZN2at6native18elementwise_kernelILi128ELi4EZNS0_22gpu_kernel_impl_nocastINS0_13BUnaryFunctorIhhhZZZNS0_21remainder_kernel_cudaERNS_18TensorIteratorBaseEENKUlvE_clEvENKUlvE_clEvEUlhhE_EEEEvS5_RKT_EUliE_EEviT1_,"a",@progbits
	.sectionflags	@""
	.align	4
.nv.constant0._ZN2at6native18elementwise_kernelILi128ELi4EZNS0_22gpu_kernel_impl_nocastINS0_13BUnaryFunctorIhhhZZZNS0_21remainder_kernel_cudaERNS_18TensorIteratorBaseEENKUlvE_clEvENKUlvE_clEvEUlhhE_EEEEvS5_RKT_EUliE_EEviT1_:
	.zero		896


//--------------------- .nv.constant0._ZN2at6native27unrolled_elementwise_kernelINS0_13BUnaryFunctorIhhhZZZNS0_21remainder_kernel_cudaERNS_18TensorIteratorBaseEENKUlvE_clEvENKUlvE_clEvEUlhhE_EESt5arrayIPcLm2EELi4E23TrivialOffsetCalculatorILi1EjESD_NS0_6memory15LoadWithoutCastENSE_16StoreWithoutCastEEEviT_T0_T2_T3_T4_T5_ --------------------------
	.section	.nv.constant0._ZN2at6native27unrolled_elementwise_kernelINS0_13BUnaryFunctorIhhhZZZNS0_21remainder_kernel_cudaERNS_18TensorIteratorBaseEENKUlvE_clEvENKUlvE_clEvEUlhhE_EESt5arrayIPcLm2EELi4E23TrivialOffsetCalculatorILi1EjESD_NS0_6memory15LoadWithoutCastENSE_16StoreWithoutCastEEEviT_T0_T2_T3_T4_T5_,"a",@progbits
	.sectionflags	@""
	.align	4
.nv.constant0._ZN2at6native27unrolled_elementwise_kernelINS0_13BUnaryFunctorIhhhZZZNS0_21remainder_kernel_cudaERNS_18TensorIteratorBaseEENKUlvE_clEvENKUlvE_clEvEUlhhE_EESt5arrayIPcLm2EELi4E23TrivialOffsetCalculatorILi1EjESD_NS0_6memory15LoadWithoutCastENSE_16StoreWithoutCastEEEviT_T0_T2_T3_T4_T5_:
	.zero		380


//--------------------- .nv.constant0._ZN2at6native29vectorized_elementwise_kernelILi2ENS0_13BUnaryFunctorIhhhZZZNS0_21remainder_kernel_cudaERNS_18TensorIteratorBaseEENKUlvE_clEvENKUlvE_clEvEUlhhE_EESt5arrayIPcLm2EEEEviT0_T1_ --------------------------
	.section	.nv.constant0._ZN2at6native29vectorized_elementwise_kernelILi2ENS0_13BUnaryFunctorIhhhZZZNS0_21remainder_kernel_cudaERNS_18TensorIteratorBaseEENKUlvE_clEvENKUlvE_clEvEUlhhE_EESt5arrayIPcLm2EEEEviT0_T1_,"a",@progbits
	.sectionflags	@""
	.align	4
.nv.constant0._ZN2at6native29vectorized_elementwise_kernelILi2ENS0_13BUnaryFunctorIhhhZZZNS0_21remainder_kernel_cudaERNS_18TensorIteratorBaseEENKUlvE_clEvENKUlvE_clEvEUlhhE_EESt5arrayIPcLm2EEEEviT0_T1_:
	.zero		376


//--------------------- .nv.constant0._ZN2at6native29vectorized_elementwise_kernelILi4ENS0_13BUnaryFunctorIhhhZZZNS0_21remainder_kernel_cudaERNS_18TensorIteratorBaseEENKUlvE_clEvENKUlvE_clEvEUlhhE_EESt5arrayIPcLm2EEEEviT0_T1_ --------------------------
	.section	.nv.constant0._ZN2at6native29vectorized_elementwise_kernelILi4ENS0_13BUnaryFunctorIhhhZZZNS0_21remainder_kernel_cudaERNS_18TensorIteratorBaseEENKUlvE_clEvENKUlvE_clEvEUlhhE_EESt5arrayIPcLm2EEEEviT0_T1_,"a",@progbits
	.sectionflags	@""
	.align	4
.nv.constant0._ZN2at6native29vectorized_elementwise_kernelILi4ENS0_13BUnaryFunctorIhhhZZZNS0_21remainder_kernel_cudaERNS_18TensorIteratorBaseEENKUlvE_clEvENKUlvE_clEvEUlhhE_EESt5arrayIPcLm2EEEEviT0_T1_:
	.zero		376


//--------------------- .nv.constant0._ZN2at6native29vectorized_elementwise_kernelILi8ENS0_13BUnaryFunctorIhhhZZZNS0_21remainder_kernel_cudaERNS_18TensorIteratorBaseEENKUlvE_clEvENKUlvE_clEvEUlhhE_EESt5arrayIPcLm2EEEEviT0_T1_ --------------------------
	.section	.nv.constant0._ZN2at6native29vectorized_elementwise_kernelILi8ENS0_13BUnaryFunctorIhhhZZZNS0_21remainder_kernel_cudaERNS_18TensorIteratorBaseEENKUlvE_clEvENKUlvE_clEvEUlhhE_EESt5arrayIPcLm2EEEEviT0_T1_,"a",@progbits
	.sectionflags	@""
	.align	4
.nv.constant0._ZN2at6native29vectorized_elementwise_kernelILi8ENS0_13BUnaryFunctorIhhhZZZNS0_21remainder_kernel_cudaERNS_18TensorIteratorBaseEENKUlvE_clEvENKUlvE_clEvEUlhhE_EESt5arrayIPcLm2EEEEviT0_T1_:
	.zero		376


//--------------------- .nv.constant0._ZN2at6native18elementwise_kernelILi128ELi4EZNS0_15gpu_kernel_implINS0_13AUnaryFunctorIhhhZZZNS0_21remainder_kernel_cudaERNS_18TensorIteratorBaseEENKUlvE_clEvENKUlvE_clEvEUlhhE_EEEEvS5_RKT_EUliE_EEviT1_ --------------------------
	.section	.nv.constant0._ZN2at6native18elementwise_kernelILi128ELi4EZNS0_15gpu_kernel_implINS0_13AUnaryFunctorIhhhZZZNS0_21remainder_kernel_cudaERNS_18TensorIteratorBaseEENKUlvE_clEvENKUlvE_clEvEUlhhE_EEEEvS5_RKT_EUliE_EEviT1_,"a",@progbits
	.sectionflags	@""
	.align	4
.nv.constant0._ZN2at6native18elementwise_kernelILi128ELi4EZNS0_15gpu_kernel_implINS0_13AUnaryFunctorIhhhZZZNS0_21remainder_kernel_cudaERNS_18TensorIteratorBaseEENKUlvE_clEvENKUlvE_clEvEUlhhE_EEEEvS5_RKT_EUliE_EEviT1_:
	.zero		896


//--------------------- .nv.constant0._ZN2at6native27unrolled_elementwise_kernelINS0_13AUnaryFunctorIhhhZZZNS0_21remainder_kernel_cudaERNS_18TensorIteratorBaseEENKUlvE_clEvENKUlvE_clEvEUlhhE_EESt5arrayIPcLm2EELi4E23TrivialOffsetCalculatorILi1EjESD_NS0_6memory12LoadWithCastILi1EEENSE_13StoreWithCastILi1EEEEEviT_T0_T2_T3_T4_T5_ --------------------------
	.section	.nv.constant0._ZN2at6native27unrolled_elementwise_kernelINS0_13AUnaryFunctorIhhhZZZNS0_21remainder_kernel_cudaERNS_18TensorIteratorBaseEENKUlvE_clEvENKUlvE_clEvEUlhhE_EESt5arrayIPcLm2EELi4E23TrivialOffsetCalculatorILi1EjESD_NS0_6memory12LoadWithCastILi1EEENSE_13StoreWithCastILi1EEEEEviT_T0_T2_T3_T4_T5_,"a",@progbits
	.sectionflags	@""
	.align	4
.nv.constant0._ZN2at6native27unrolled_elementwise_kernelINS0_13AUnaryFunctorIhhhZZZNS0_21remainder_kernel_cudaERNS_18TensorIteratorBaseEENKUlvE_clEvENKUlvE_clEvEUlhhE_EESt5arrayIPcLm2EELi4E23TrivialOffsetCalculatorILi1EjESD_NS0_6memory12LoadWithCastILi1EEENSE_13StoreWithCastILi1EEEEEviT_T0_T2_T3_T4_T5_:
	.zero		396


//--------------------- .nv.constant0._ZN2at6native18elementwise_kernelILi128ELi4EZNS0_22gpu_kernel_impl_nocastINS0_13AUnaryFunctorIhhhZZZNS0_21remainder_kernel_cudaERNS_18TensorIteratorBaseEENKUlvE_clEvENKUlvE_clEvEUlhhE_EEEEvS5_RKT_EUliE_EEviT1_ --------------------------
	.section	.nv.constant0._ZN2at6native18elementwise_kernelILi128ELi4EZNS0_22gpu_kernel_impl_nocastINS0_13AUnaryFunctorIhhhZZZNS0_21remainder_kernel_cudaERNS_18TensorIteratorBaseEENKUlvE_clEvENKUlvE_clEvEUlhhE_EEEEvS5_RKT_EUliE_EEviT1_,"a",@progbits
	.sectionflags	@""
	.align	4
.nv.constant0._ZN2at6native18elementwise_kernelILi128ELi4EZNS0_22gpu_kernel_impl_nocastINS0_13AUnaryFunctorIhhhZZZNS0_21remainder_kernel_cudaERNS_18TensorIteratorBaseEENKUlvE_clEvENKUlvE_clEvEUlhhE_EEEEvS5_RKT_EUliE_EEviT1_:
	.zero		896


//--------------------- .nv.constant0._ZN2at6native27unrolled_elementwise_kernelINS0_13AUnaryFunctorIhhhZZZNS0_21remainder_kernel_cudaERNS_18TensorIteratorBaseEENKUlvE_clEvENKUlvE_clEvEUlhhE_EESt5arrayIPcLm2EELi4E23TrivialOffsetCalculatorILi1EjESD_NS0_6memory15LoadWithoutCastENSE_16StoreWithoutCastEEEviT_T0_T2_T3_T4_T5_ --------------------------
	.section	.nv.constant0._ZN2at6native27unrolled_elementwise_kernelINS0_13AUnaryFunctorIhhhZZZNS0_21remainder_kernel_cudaERNS_18TensorIteratorBaseEENKUlvE_clEvENKUlvE_clEvEUlhhE_EESt5arrayIPcLm2EELi4E23TrivialOffsetCalculatorILi1EjESD_NS0_6memory15LoadWithoutCastENSE_16StoreWithoutCastEEEviT_T0_T2_T3_T4_T5_,"a",@progbits
	.sectionflags	@""
	.align	4
.nv.constant0._ZN2at6native27unrolled_elementwise_kernelINS0_13AUnaryFunctorIhhhZZZNS0_21remainder_kernel_cudaERNS_18TensorIteratorBaseEENKUlvE_clEvENKUlvE_clEvEUlhhE_EESt5arrayIPcLm2EELi4E23TrivialOffsetCalculatorILi1EjESD_NS0_6memory15LoadWithoutCastENSE_16StoreWithoutCastEEEviT_T0_T2_T3_T4_T5_:
	.zero		380


//--------------------- .nv.constant0._ZN2at6native29vectorized_elementwise_kernelILi2ENS0_13AUnaryFunctorIhhhZZZNS0_21remainder_kernel_cudaERNS_18TensorIteratorBaseEENKUlvE_clEvENKUlvE_clEvEUlhhE_EESt5arrayIPcLm2EEEEviT0_T1_ --------------------------
	.section	.nv.constant0._ZN2at6native29vectorized_elementwise_kernelILi2ENS0_13AUnaryFunctorIhhhZZZNS0_21remainder_kernel_cudaERNS_18TensorIteratorBaseEENKUlvE_clEvENKUlvE_clEvEUlhhE_EESt5arrayIPcLm2EEEEviT0_T1_,"a",@progbits
	.sectionflags	@""
	.align	4
.nv.constant0._ZN2at6native29vectorized_elementwise_kernelILi2ENS0_13AUnaryFunctorIhhhZZZNS0_21remainder_kernel_cudaERNS_18TensorIteratorBaseEENKUlvE_clEvENKUlvE_clEvEUlhhE_EESt5arrayIPcLm2EEEEviT0_T1_:
	.zero		376


//--------------------- .nv.constant0._ZN2at6native29vectorized_elementwise_kernelILi4ENS0_13AUnaryFunctorIhhhZZZNS0_21remainder_kernel_cudaERNS_18TensorIteratorBaseEENKUlvE_clEvENKUlvE_clEvEUlhhE_EESt5arrayIPcLm2EEEEviT0_T1_ --------------------------
	.section	.nv.constant0._ZN2at6native29vectorized_elementwise_kernelILi4ENS0_13AUnaryFunctorIhhhZZZNS0_21remainder_kernel_cudaERNS_18TensorIteratorBaseEENKUlvE_clEvENKUlvE_clEvEUlhhE_EESt5arrayIPcLm2EEEEviT0_T1_,"a",@progbits
	.sectionflags	@""
	.align	4
.nv.constant0._ZN2at6native29vectorized_elementwise_kernelILi4ENS0_13AUnaryFunctorIhhhZZZNS0_21remainder_kernel_cudaERNS_18TensorIteratorBaseEENKUlvE_clEvENKUlvE_clEvEUlhhE_EESt5arrayIPcLm2EEEEviT0_T1_:
	.zero		376


//--------------------- .nv.constant0._ZN2at6native29vectorized_elementwise_kernelILi8ENS0_13AUnaryFunctorIhhhZZZNS0_21remainder_kernel_cudaERNS_18TensorIteratorBaseEENKUlvE_clEvENKUlvE_clEvEUlhhE_EESt5arrayIPcLm2EEEEviT0_T1_ --------------------------
	.section	.nv.constant0._ZN2at6native29vectorized_elementwise_kernelILi8ENS0_13AUnaryFunctorIhhhZZZNS0_21remainder_kernel_cudaERNS_18TensorIteratorBaseEENKUlvE_clEvENKUlvE_clEvEUlhhE_EESt5arrayIPcLm2EEEEviT0_T1_,"a",@progbits
	.sectionflags	@""
	.align	4
.nv.constant0._ZN2at6native29vectorized_elementwise_kernelILi8ENS0_13AUnaryFunctorIhhhZZZNS0_21remainder_kernel_cudaERNS_18TensorIteratorBaseEENKUlvE_clEvENKUlvE_clEvEUlhhE_EESt5arrayIPcLm2EEEEviT0_T1_:
	.zero		376


//--------------------- .text._ZN2at6native18elementwise_kernelILi128ELi4EZNS0_15gpu_kernel_implINS0_13BinaryFunctorIN3c108BFloat16ES5_S5_ZZZNS0_16fmod_kernel_cudaERNS_18TensorIteratorBaseEENKUlvE0_clEvENKUlvE2_clEvEUlS5_S5_E_EEEEvS7_RKT_EUliE_EEviT1_ --------------------------
	.section	.text._ZN2at6native18elementwise_kernelILi128ELi4EZNS0_15gpu_kernel_implINS0_13BinaryFunctorIN3c108BFloat16ES5_S5_ZZZNS0_16fmod_kernel_cudaERNS_18TensorIteratorBaseEENKUlvE0_clEvENKUlvE2_clEvEUlS5_S5_E_EEEEvS7_RKT_EUliE_EEviT1_,"ax",@progbits
	.sectioninfo	@"SHI_REGISTERS=26"
	.align	128
        .global         _ZN2at6native18elementwise_kernelILi128ELi4EZNS0_15gpu_kernel_implINS0_13BinaryFunctorIN3c108BFloat16ES5_S5_ZZZNS0_16fmod_kernel_cudaERNS_18TensorIteratorBaseEENKUlvE0_clEvENKUlvE2_clEvEUlS5_S5_E_EEEEvS7_RKT_EUliE_EEviT1_
        .type           _ZN2at6native18elementwise_kernelILi128ELi4EZNS0_15gpu_kernel_implINS0_13BinaryFunctorIN3c108BFloat16ES5_S5_ZZZNS0_16fmod_kernel_cudaERNS_18TensorIteratorBaseEENKUlvE0_clEvENKUlvE2_clEvEUlS5_S5_E_EEEEvS7_RKT_EUliE_EEviT1_,@function
        .size           _ZN2at6native18elementwise_kernelILi128ELi4EZNS0_15gpu_kernel_implINS0_13BinaryFunctorIN3c108BFloat16ES5_S5_ZZZNS0_16fmod_kernel_cudaERNS_18TensorIteratorBaseEENKUlvE0_clEvENKUlvE2_clEvEUlS5_S5_E_EEEEvS7_RKT_EUliE_EEviT1_,(.L_x_50517 - _ZN2at6native18elementwise_kernelILi128ELi4EZNS0_15gpu_kernel_implINS0_13BinaryFunctorIN3c108BFloat16ES5_S5_ZZZNS0_16fmod_kernel_cudaERNS_18TensorIteratorBaseEENKUlvE0_clEvENKUlvE2_clEvEUlS5_S5_E_EEEEvS7_RKT_EUliE_EEviT1_)
        .other          _ZN2at6native18elementwise_kernelILi128ELi4EZNS0_15gpu_kernel_implINS0_13BinaryFunctorIN3c108BFloat16ES5_S5_ZZZNS0_16fmod_kernel_cudaERNS_18TensorIteratorBaseEENKUlvE0_clEvENKUlvE2_clEvEUlS5_S5_E_EEEEvS7_RKT_EUliE_EEviT1_,@"STO_CUDA_ENTRY STV_DEFAULT"
_ZN2at6native18elementwise_kernelILi128ELi4EZNS0_15gpu_kernel_implINS0_13BinaryFunctorIN3c108BFloat16ES5_S5_ZZZNS0_16fmod_kernel_cudaERNS_18TensorIteratorBaseEENKUlvE0_clEvENKUlvE2_clEvEUlS5_S5_E_EEEEvS7_RKT_EUliE_EEviT1_:
.text._ZN2at6native18elementwise_kernelILi128ELi4EZNS0_15gpu_kernel_implINS0_13BinaryFunctorIN3c108BFloat16ES5_S5_ZZZNS0_16fmod_kernel_cudaERNS_18TensorIteratorBaseEENKUlvE0_clEvENKUlvE2_clEvEUlS5_S5_E_EEEEvS7_RKT_EUliE_EEviT1_:
[----:B------:R-:W-:Y:S02]  /*0000*/  IMAD.MOV.U32 R1, RZ, RZ, c[0x0][0x28] ;  /* 0x00000a00ff017624 */ /* 0x000fe400078e00ff */
[----:B------:R-:W0:Y:S01]  /*0010*/  S2R R19, SR_CTAID.X ;  /* 0x0000000000137919 */ /* 0x000e220000002500 */
[----:B------:R-:W-:Y:S01]  /*0020*/  ULDC.64 UR36, c[0x0][0x118] ;  /* 0x0000460000247ab9 */ /* 0x000fe20000000a00 */
[----:B------:R-:W-:Y:S02]  /*0030*/  BSSY B6, `(.L_x_0) ;  /* 0x0000447000067945 */ /* 0x000fe40003800000 */
[----:B------:R-:W0:Y:S02]  /*0040*/  S2R R18, SR_TID.X ;  /* 0x0000000000127919 */ /* 0x000e240000002100 */
[----:B0-----:R-:W-:-:S05]  /*0050*/  IMAD R23, R19, 0x200, R18 ;  /* 0x0000020013177824 */ /* 0x001fca00078e0212 */
[----:B------:R-:W-:-:S13]  /*0060*/  ISETP.GE.AND P0, PT, R23, c[0x0][0x160], PT ;  /* 0x0000580017007a0c */ /* 0x000fda0003f06270 */
[----:B------:R-:W-:Y:S05]  /*0070*/  @P0 BRA `(.L_x_1) ;  /* 0x0000442000000947 */ /* 0x000fea0003800000 */
[----:B------:R-:W-:Y:S01]  /*0080*/  ISETP.NE.AND P0, PT, RZ, c[0x0][0x168], PT ;  /* 0x00005a00ff007a0c */ /* 0x000fe20003f05270 */
[----:B------:R-:W-:Y:S02]  /*0090*/  IMAD.MOV.U32 R22, RZ, RZ, RZ ;  /* 0x000000ffff167224 */ /* 0x000fe400078e00ff */
[----:B------:R-:W-:Y:S02]  /*00a0*/  IMAD.MOV.U32 R0, RZ, RZ, RZ ;  /* 0x000000ffff007224 */ /* 0x000fe400078e00ff */
[----:B------:R-:W-:-:S08]  /*00b0*/  IMAD.MOV.U32 R16, RZ, RZ, RZ ;  /* 0x000000ffff107224 */ /* 0x000fd000078e00ff */
[----:B------:R-:W-:Y:S05]  /*00c0*/  @!P0 BRA `(.L_x_2) ;  /* 0x00000f9000008947 */ /* 0x000fea0003800000 */
[----:B------:R-:W-:Y:S02]  /*00d0*/  IMAD.MOV.U32 R22, RZ, RZ, RZ ;  /* 0x000000ffff167224 */ /* 0x000fe400078e00ff */
[----:B------:R-:W-:Y:S02]  /*00e0*/  IMAD.MOV.U32 R6, RZ, RZ, c[0x0][0x168] ;  /* 0x00005a00ff067624 */ /* 0x000fe400078e00ff */
[----:B------:R-:W-:-:S03]  /*00f0*/  IMAD.HI.U32 R2, R23, c[0x0][0x170], R22 ;  /* 0x00005c0017027a27 */ /* 0x000fc600078e0016 */
[----:B------:R-:W-:Y:S02]  /*0100*/  ISETP.NE.AND P0, PT, R6, 0x1, PT ;  /* 0x000000010600780c */ /* 0x000fe40003f05270 */
[----:B------:R-:W-:-:S05]  /*0110*/  SHF.R.U32.HI R3, RZ, c[0x0][0x174], R2 ;  /* 0x00005d00ff037a19 */ /* 0x000fca0000011602 */
[----:B------:R-:W-:-:S04]  /*0120*/  IMAD.MOV R22, RZ, RZ, -R3 ;  /* 0x000000ffff167224 */ /* 0x000fc800078e0a03 */
[----:B------:R-:W-:-:S04]  /*0130*/  IMAD R22, R22, c[0x0][0x16c], R23 ;  /* 0x00005b0016167a24 */ /* 0x000fc800078e0217 */
[C---:B------:R-:W-:Y:S02]  /*0140*/  IMAD R16, R22.reuse, c[0x0][0x298], RZ ;  /* 0x0000a60016107a24 */ /* 0x040fe400078e02ff */
[C---:B------:R-:W-:Y:S02]  /*0150*/  IMAD R0, R22.reuse, c[0x0][0x29c], RZ ;  /* 0x0000a70016007a24 */ /* 0x040fe400078e02ff */
[----:B------:R-:W-:Y:S01]  /*0160*/  IMAD R22, R22, c[0x0][0x2a0], RZ ;  /* 0x0000a80016167a24 */ /* 0x000fe200078e02ff */
[----:B------:R-:W-:Y:S05]  /*0170*/  @!P0 BRA `(.L_x_2) ;  /* 0x00000ee000008947 */ /* 0x000fea0003800000 */
[----:B------:R-:W-:Y:S01]  /*0180*/  IMAD.MOV.U32 R2, RZ, RZ, RZ ;  /* 0x000000ffff027224 */ /* 0x000fe200078e00ff */
[----:B------:R-:W-:-:S03]  /*0190*/  ISETP.NE.AND P0, PT, R6, 0x2, PT ;  /* 0x000000020600780c */ /* 0x000fc60003f05270 */
[----:B------:R-:W-:-:S05]  /*01a0*/  IMAD.HI.U32 R4, R3, c[0x0][0x17c], R2 ;  /* 0x00005f0003047a27 */ /* 0x000fca00078e0002 */
[----:B------:R-:W-:-:S05]  /*01b0*/  SHF.R.U32.HI R5, RZ, c[0x0][0x180], R4 ;  /* 0x00006000ff057a19 */ /* 0x000fca0000011604 */
[----:B------:R-:W-:-:S04]  /*01c0*/  IMAD.MOV R2, RZ, RZ, -R5 ;  /* 0x000000ffff027224 */ /* 0x000fc800078e0a05 */
[----:B------:R-:W-:-:S04]  /*01d0*/  IMAD R3, R2, c[0x0][0x178], R3 ;  /* 0x00005e0002037a24 */ /* 0x000fc800078e0203 */
[C---:B------:R-:W-:Y:S02]  /*01e0*/  IMAD R16, R3.reuse, c[0x0][0x2a4], R16 ;  /* 0x0000a90003107a24 */ /* 0x040fe400078e0210 */
[C---:B------:R-:W-:Y:S02]  /*01f0*/  IMAD R0, R3.reuse, c[0x0][0x2a8], R0 ;  /* 0x0000aa0003007a24 */ /* 0x040fe400078e0200 */
[----:B------:R-:W-:Y:S01]  /*0200*/  IMAD R22, R3, c[0x0][0x2ac], R22 ;  /* 0x0000ab0003167a24 */ /* 0x000fe200078e0216 */
        /* <DEDUP_REMOVED lines=221> */
[----:B------:R-:W-:-:S04]  /*0fe0*/  IMAD.MOV.U32 R4, RZ, RZ, RZ ;  /* 0x000000ffff047224 */ /* 0x000fc800078e00ff */
[----:B------:R-:W-:-:S05]  /*0ff0*/  IMAD.HI.U32 R2, R5, c[0x0][0x290], R4 ;  /* 0x0000a40005027a27 */ /* 0x000fca00078e0004 */
[----:B------:R-:W-:-:S05]  /*1000*/  SHF.R.U32.HI R2, RZ, c[0x0][0x294], R2 ;  /* 0x0000a500ff027a19 */ /* 0x000fca0000011602 */
[----:B------:R-:W-:-:S04]  /*1010*/  IMAD.MOV R3, RZ, RZ, -R2 ;  /* 0x000000ffff037224 */ /* 0x000fc800078e0a02 */
[----:B------:R-:W-:-:S04]  /*1020*/  IMAD R5, R3, c[0x0][0x28c], R5 ;  /* 0x0000a30003057a24 */ /* 0x000fc800078e0205 */
[C---:B------:R-:W-:Y:S02]  /*1030*/  IMAD R16, R5.reuse, c[0x0][0x3b8], R16 ;  /* 0x0000ee0005107a24 */ /* 0x040fe400078e0210 */
[C---:B------:R-:W-:Y:S02]  /*1040*/  IMAD R0, R5.reuse, c[0x0][0x3bc], R0 ;  /* 0x0000ef0005007a24 */ /* 0x040fe400078e0200 */
[----:B------:R-:W-:Y:S02]  /*1050*/  IMAD R22, R5, c[0x0][0x3c0], R22 ;  /* 0x0000f00005167a24 */ /* 0x000fe400078e0216 */
.L_x_2:
[----:B------:R-:W0:Y:S01]  /*1060*/  LDC.U8 R5, c[0x0][0x3e2] ;  /* 0x0000f880ff057b82 */ /* 0x000e220000000000 */
[----:B------:R-:W-:Y:S02]  /*1070*/  IADD3 R16, P1, R16, c[0x0][0x3c8], RZ ;  /* 0x0000f20010107a10 */ /* 0x000fe40007f3e0ff */
[----:B------:R-:W-:-:S03]  /*1080*/  IADD3 R2, P2, R0, c[0x0][0x3d0], RZ ;  /* 0x0000f40000027a10 */ /* 0x000fc60007f5e0ff */
[----:B------:R-:W-:Y:S02]  /*1090*/  IMAD.X R17, RZ, RZ, c[0x0][0x3cc], P1 ;  /* 0x0000f300ff117624 */ /* 0x000fe400008e06ff */
[----:B------:R-:W-:Y:S01]  /*10a0*/  IMAD.X R3, RZ, RZ, c[0x0][0x3d4], P2 ;  /* 0x0000f500ff037624 */ /* 0x000fe200010e06ff */
[----:B0-----:R-:W-:-:S04]  /*10b0*/  PRMT R4, R5, 0x9910, RZ ;  /* 0x0000991005047816 */ /* 0x001fc800000000ff */
[----:B------:R-:W-:-:S13]  /*10c0*/  ISETP.GT.AND P0, PT, R4, 0x9, PT ;  /* 0x000000090400780c */ /* 0x000fda0003f04270 */
[----:B------:R-:W-:Y:S05]  /*10d0*/  @P0 BRA `(.L_x_3) ;  /* 0x000004a000000947 */ /* 0x000fea0003800000 */
[----:B------:R-:W-:-:S13]  /*10e0*/  ISETP.GT.AND P0, PT, R4, 0x4, PT ;  /* 0x000000040400780c */ /* 0x000fda0003f04270 */
[----:B------:R-:W-:Y:S05]  /*10f0*/  @P0 BRA `(.L_x_4) ;  /* 0x0000025000000947 */ /* 0x000fea0003800000 */
[----:B------:R-:W-:-:S13]  /*1100*/  ISETP.GT.AND P0, PT, R4, 0x1, PT ;  /* 0x000000010400780c */ /* 0x000fda0003f04270 */
[----:B------:R-:W-:Y:S05]  /*1110*/  @P0 BRA `(.L_x_5) ;  /* 0x000000e000000947 */ /* 0x000fea0003800000 */
[----:B------:R-:W-:-:S13]  /*1120*/  ISETP.NE.AND P0, PT, R5, RZ, PT ;  /* 0x000000ff0500720c */ /* 0x000fda0003f05270 */
[----:B------:R-:W-:Y:S05]  /*1130*/  @!P0 BRA `(.L_x_6) ;  /* 0x0000007000008947 */ /* 0x000fea0003800000 */
[----:B------:R-:W-:-:S13]  /*1140*/  ISETP.NE.AND P0, PT, R4, 0x1, PT ;  /* 0x000000010400780c */ /* 0x000fda0003f05270 */
[----:B------:R-:W-:Y:S05]  /*1150*/  @P0 BRA `(.L_x_7) ;  /* 0x00000dc000000947 */ /* 0x000fea0003800000 */
[----:B------:R-:W2:Y:S02]  /*1160*/  LDG.E.S8 R2, [R2.64] ;  /* 0x0000002402027981 */ /* 0x000ea4000c1e1300 */
[----:B--2---:R-:W0:Y:S02]  /*1170*/  I2F.S16 R0, R2 ;  /* 0x0000000200007306 */ /* 0x004e240000101400 */
[----:B0-----:R-:W-:-:S04]  /*1180*/  F2FP.BF16.PACK_AB R0, RZ, R0 ;  /* 0x00000000ff00723e */ /* 0x001fc800000010ff */
[----:B------:R-:W-:Y:S01]  /*1190*/  PRMT R23, R0, 0x7610, R23 ;  /* 0x0000761000177816 */ /* 0x000fe20000000017 */
[----:B------:R-:W-:Y:S05]  /*11a0*/  BRA `(.L_x_8) ;  /* 0x00000f5000007947 */ /* 0x000fea0003800000 */
.L_x_6:
[----:B------:R-:W2:Y:S02]  /*11b0*/  LDG.E.U8 R2, [R2.64] ;  /* 0x0000002402027981 */ /* 0x000ea4000c1e1100 */
[----:B--2---:R-:W0:Y:S02]  /*11c0*/  I2F.U16 R0, R2 ;  /* 0x0000000200007306 */ /* 0x004e240000101000 */
[----:B0-----:R-:W-:-:S04]  /*11d0*/  F2FP.BF16.PACK_AB R0, RZ, R0 ;  /* 0x00000000ff00723e */ /* 0x001fc800000010ff */
[----:B------:R-:W-:Y:S01]  /*11e0*/  PRMT R23, R0, 0x7610, R23 ;  /* 0x0000761000177816 */ /* 0x000fe20000000017 */
[----:B------:R-:W-:Y:S05]  /*11f0*/  BRA `(.L_x_8) ;  /* 0x00000f0000007947 */ /* 0x000fea0003800000 */
.L_x_5:
[----:B------:R-:W-:-:S13]  /*1200*/  ISETP.NE.AND P0, PT, R4, 0x2, PT ;  /* 0x000000020400780c */ /* 0x000fda0003f05270 */
[----:B------:R-:W-:Y:S05]  /*1210*/  @!P0 BRA `(.L_x_9) ;  /* 0x000000e000008947 */ /* 0x000fea0003800000 */
[----:B------:R-:W-:-:S13]  /*1220*/  ISETP.NE.AND P0, PT, R4, 0x3, PT ;  /* 0x000000030400780c */ /* 0x000fda0003f05270 */
[----:B------:R-:W-:Y:S05]  /*1230*/  @!P0 BRA `(.L_x_10) ;  /* 0x0000007000008947 */ /* 0x000fea0003800000 */
[----:B------:R-:W-:-:S13]  /*1240*/  ISETP.NE.AND P0, PT, R4, 0x4, PT ;  /* 0x000000040400780c */ /* 0x000fda0003f05270 */
[----:B------:R-:W-:Y:S05]  /*1250*/  @P0 BRA `(.L_x_7) ;  /* 0x00000cc000000947 */ /* 0x000fea0003800000 */
[----:B------:R-:W2:Y:S02]  /*1260*/  LDG.E.64 R2, [R2.64] ;  /* 0x0000002402027981 */ /* 0x000ea4000c1e1b00 */
[----:B--2---:R-:W0:Y:S02]  /*1270*/  I2F.S64 R0, R2 ;  /* 0x0000000200007312 */ /* 0x004e240000301400 */
[----:B0-----:R-:W-:-:S04]  /*1280*/  F2FP.BF16.PACK_AB R0, RZ, R0 ;  /* 0x00000000ff00723e */ /* 0x001fc800000010ff */
[----:B------:R-:W-:Y:S01]  /*1290*/  PRMT R23, R0, 0x7610, R23 ;  /* 0x0000761000177816 */ /* 0x000fe20000000017 */
[----:B------:R-:W-:Y:S05]  /*12a0*/  BRA `(.L_x_8) ;  /* 0x00000e5000007947 */ /* 0x000fea0003800000 */
.L_x_10:
[----:B------:R-:W2:Y:S02]  /*12b0*/  LDG.E R2, [R2.64] ;  /* 0x0000002402027981 */ /* 0x000ea4000c1e1900 */
[----:B--2---:R-:W0:Y:S02]  /*12c0*/  I2F R0, R2 ;  /* 0x0000000200007306 */ /* 0x004e240000201400 */
[----:B0-----:R-:W-:-:S04]  /*12d0*/  F2FP.BF16.PACK_AB R0, RZ, R0 ;  /* 0x00000000ff00723e */ /* 0x001fc800000010ff */
[----:B------:R-:W-:Y:S01]  /*12e0*/  PRMT R23, R0, 0x7610, R23 ;  /* 0x0000761000177816 */ /* 0x000fe20000000017 */
[----:B------:R-:W-:Y:S05]  /*12f0*/  BRA `(.L_x_8) ;  /* 0x00000e0000007947 */ /* 0x000fea0003800000 */
.L_x_9:
[----:B------:R-:W2:Y:S02]  /*1300*/  LDG.E.U16 R2, [R2.64] ;  /* 0x0000002402027981 */ /* 0x000ea4000c1e1500 */
[----:B--2---:R-:W0:Y:S02]  /*1310*/  I2F.S16 R0, R2 ;  /* 0x0000000200007306 */ /* 0x004e240000101400 */
[----:B0-----:R-:W-:-:S04]  /*1320*/  F2FP.BF16.PACK_AB R0, RZ, R0 ;  /* 0x00000000ff00723e */ /* 0x001fc800000010ff */
[----:B------:R-:W-:Y:S01]  /*1330*/  PRMT R23, R0, 0x7610, R23 ;  /* 0x0000761000177816 */ /* 0x000fe20000000017 */
[----:B------:R-:W-:Y:S05]  /*1340*/  BRA `(.L_x_8) ;  /* 0x00000db000007947 */ /* 0x000fea0003800000 */
.L_x_4:
[----:B------:R-:W-:-:S13]  /*1350*/  ISETP.GT.AND P0, PT, R4, 0x6, PT ;  /* 0x000000060400780c */ /* 0x000fda0003f04270 */
[----:B------:R-:W-:Y:S05]  /*1360*/  @P0 BRA `(.L_x_11) ;  /* 0x000000c000000947 */ /* 0x000fea0003800000 */
[----:B------:R-:W-:-:S13]  /*1370*/  ISETP.NE.AND P0, PT, R4, 0x5, PT ;  /* 0x000000050400780c */ /* 0x000fda0003f05270 */
[----:B------:R-:W-:Y:S05]  /*1380*/  @!P0 BRA `(.L_x_12) ;  /* 0x0000005000008947 */ /* 0x000fea0003800000 */
[----:B------:R-:W-:-:S13]  /*1390*/  ISETP.NE.AND P0, PT, R4, 0x6, PT ;  /* 0x000000060400780c */ /* 0x000fda0003f05270 */
[----:B------:R-:W-:Y:S05]  /*13a0*/  @P0 BRA `(.L_x_7) ;  /* 0x00000b7000000947 */ /* 0x000fea0003800000 */
[----:B------:R-:W2:Y:S02]  /*13b0*/  LDG.E R2, [R2.64] ;  /* 0x0000002402027981 */ /* 0x000ea4000c1e1900 */
[----:B--2---:R-:W-:Y:S01]  /*13c0*/  F2FP.BF16.PACK_AB R23, RZ, R2 ;  /* 0x00000002ff17723e */ /* 0x004fe200000010ff */
[----:B------:R-:W-:Y:S05]  /*13d0*/  BRA `(.L_x_8) ;  /* 0x00000d2000007947 */ /* 0x000fea0003800000 */
.L_x_12:
[----:B------:R-:W2:Y:S02]  /*13e0*/  LDG.E.U16 R0, [R2.64] ;  /* 0x0000002402007981 */ /* 0x000ea4000c1e1500 */
[----:B--2---:R-:W-:-:S05]  /*13f0*/  HADD2.F32 R0, -RZ, R0.H0_H0 ;  /* 0x20000000ff007230 */ /* 0x004fca0000004100 */
[----:B------:R-:W-:-:S04]  /*1400*/  F2FP.BF16.PACK_AB R0, RZ, R0 ;  /* 0x00000000ff00723e */ /* 0x000fc800000010ff */
[----:B------:R-:W-:Y:S01]  /*1410*/  PRMT R23, R0, 0x7610, R23 ;  /* 0x0000761000177816 */ /* 0x000fe20000000017 */
[----:B------:R-:W-:Y:S05]  /*1420*/  BRA `(.L_x_8) ;  /* 0x00000cd000007947 */ /* 0x000fea0003800000 */
.L_x_11:
[----:B------:R-:W-:-:S13]  /*1430*/  ISETP.NE.AND P0, PT, R4, 0x7, PT ;  /* 0x000000070400780c */ /* 0x000fda0003f05270 */
[----:B------:R-:W-:Y:S05]  /*1440*/  @!P0 BRA `(.L_x_13) ;  /* 0x000000c000008947 */ /* 0x000fea0003800000 */
[----:B------:R-:W-:-:S13]  /*1450*/  ISETP.NE.AND P0, PT, R4, 0x8, PT ;  /* 0x000000080400780c */ /* 0x000fda0003f05270 */
[----:B------:R-:W-:Y:S05]  /*1460*/  @!P0 BRA `(.L_x_14) ;  /* 0x0000005000008947 */ /* 0x000fea0003800000 */
[----:B------:R-:W-:-:S13]  /*1470*/  ISETP.NE.AND P0, PT, R4, 0x9, PT ;  /* 0x000000090400780c */ /* 0x000fda0003f05270 */
[----:B------:R-:W-:Y:S05]  /*1480*/  @P0 BRA `(.L_x_7) ;  /* 0x00000a9000000947 */ /* 0x000fea0003800000 */
[----:B------:R-:W2:Y:S02]  /*1490*/  LDG.E R2, [R2.64] ;  /* 0x0000002402027981 */ /* 0x000ea4000c1e1900 */
[----:B--2---:R-:W-:Y:S01]  /*14a0*/  F2FP.BF16.PACK_AB R23, RZ, R2 ;  /* 0x00000002ff17723e */ /* 0x004fe200000010ff */
[----:B------:R-:W-:Y:S05]  /*14b0*/  BRA `(.L_x_8) ;  /* 0x00000c4000007947 */ /* 0x000fea0003800000 */
.L_x_14:
[----:B------:R-:W2:Y:S02]  /*14c0*/  LDG.E.U16 R2, [R2.64] ;  /* 0x0000002402027981 */ /* 0x000ea4000c1e1500 */
[----:B--2---:R-:W-:-:S05]  /*14d0*/  HADD2.F32 R0, -RZ, R2.H0_H0 ;  /* 0x20000002ff007230 */ /* 0x004fca0000004100 */
[----:B------:R-:W-:-:S04]  /*14e0*/  F2FP.BF16.PACK_AB R0, RZ, R0 ;  /* 0x00000000ff00723e */ /* 0x000fc800000010ff */
[----:B------:R-:W-:Y:S01]  /*14f0*/  PRMT R23, R0, 0x7610, R23 ;  /* 0x0000761000177816 */ /* 0x000fe20000000017 */
[----:B------:R-:W-:Y:S05]  /*1500*/  BRA `(.L_x_8) ;  /* 0x00000bf000007947 */ /* 0x000fea0003800000 */
.L_x_13:
[----:B------:R-:W2:Y:S02]  /*1510*/  LDG.E.64 R2, [R2.64] ;  /* 0x0000002402027981 */ /* 0x000ea4000c1e1b00 */
[----:B--2---:R-:W0:Y:S01]  /*1520*/  F2F.F32.F64 R0, R2 ;  /* 0x0000000200007310 */ /* 0x004e220000301000 */
[----:B------:R-:W0:-:S14]  /*1530*/  DSETP.GEU.AND P0, PT, |R2|, c[0x2][0x0], PT ;  /* 0x008000000200762a */ /* 0x000e1c0003f0e200 */
[----:B0-----:R-:W-:-:S05]  /*1540*/  @!P0 FMUL R0, R0, 1.175494350822287508e-38 ;  /* 0x0080000000008820 */ /* 0x001fca0000400000 */
[----:B------:R-:W-:-:S04]  /*1550*/  F2FP.BF16.PACK_AB R0, RZ, R0 ;  /* 0x00000000ff00723e */ /* 0x000fc800000010ff */
[----:B------:R-:W-:Y:S01]  /*1560*/  PRMT R23, R0, 0x7610, R23 ;  /* 0x0000761000177816 */ /* 0x000fe20000000017 */
[----:B------:R-:W-:Y:S05]  /*1570*/  BRA `(.L_x_8) ;  /* 0x00000b8000007947 */ /* 0x000fea0003800000 */
.L_x_3:
[----:B------:R-:W-:-:S13]  /*1580*/  ISETP.GT.AND P0, PT, R4, 0x18, PT ;  /* 0x000000180400780c */ /* 0x000fda0003f04270 */
[----:B------:R-:W-:Y:S05]  /*1590*/  @P0 BRA `(.L_x_15) ;  /* 0x0000040000000947 */ /* 0x000fea0003800000 */
[----:B------:R-:W-:-:S13]  /*15a0*/  ISETP.GT.AND P0, PT, R4, 0xe, PT ;  /* 0x0000000e0400780c */ /* 0x000fda0003f04270 */
[----:B------:R-:W-:Y:S05]  /*15b0*/  @P0 BRA `(.L_x_16) ;  /* 0x0000011000000947 */ /* 0x000fea0003800000 */
[----:B------:R-:W-:-:S13]  /*15c0*/  ISETP.NE.AND P0, PT, R4, 0xa, PT ;  /* 0x0000000a0400780c */ /* 0x000fda0003f05270 */
[----:B------:R-:W-:Y:S05]  /*15d0*/  @!P0 BRA `(.L_x_17) ;  /* 0x0000008000008947 */ /* 0x000fea0003800000 */
[----:B------:R-:W-:-:S13]  /*15e0*/  ISETP.NE.AND P0, PT, R4, 0xb, PT ;  /* 0x0000000b0400780c */ /* 0x000fda0003f05270 */
[----:B------:R-:W-:Y:S05]  /*15f0*/  @P0 BRA `(.L_x_7) ;  /* 0x0000092000000947 */ /* 0x000fea0003800000 */
[----:B------:R-:W2:Y:S02]  /*1600*/  LDG.E.U8 R2, [R2.64] ;  /* 0x0000002402027981 */ /* 0x000ea4000c1e1100 */
[----:B--2---:R-:W-:-:S04]  /*1610*/  ISETP.NE.AND P0, PT, R2, RZ, PT ;  /* 0x000000ff0200720c */ /* 0x004fc80003f05270 */
[----:B------:R-:W-:-:S04]  /*1620*/  FSEL R0, RZ, 1, !P0 ;  /* 0x3f800000ff007808 */ /* 0x000fc80004000000 */
[----:B------:R-:W-:-:S04]  /*1630*/  F2FP.BF16.PACK_AB R0, RZ, R0 ;  /* 0x00000000ff00723e */ /* 0x000fc800000010ff */
[----:B------:R-:W-:Y:S01]  /*1640*/  PRMT R23, R0, 0x7610, R23 ;  /* 0x0000761000177816 */ /* 0x000fe20000000017 */
[----:B------:R-:W-:Y:S05]  /*1650*/  BRA `(.L_x_8) ;  /* 0x00000aa000007947 */ /* 0x000fea0003800000 */
.L_x_17:
[----:B------:R-:W2:Y:S02]  /*1660*/  LDG.E.64 R2, [R2.64] ;  /* 0x0000002402027981 */ /* 0x000ea4000c1e1b00 */
[----:B--2---:R-:W0:Y:S01]  /*1670*/  F2F.F32.F64 R0, R2 ;  /* 0x0000000200007310 */ /* 0x004e220000301000 */
[----:B------:R-:W0:-:S14]  /*1680*/  DSETP.GEU.AND P0, PT, |R2|, c[0x2][0x0], PT ;  /* 0x008000000200762a */ /* 0x000e1c0003f0e200 */
[----:B0-----:R-:W-:-:S05]  /*1690*/  @!P0 FMUL R0, R0, 1.175494350822287508e-38 ;  /* 0x0080000000008820 */ /* 0x001fca0000400000 */
[----:B------:R-:W-:-:S04]  /*16a0*/  F2FP.BF16.PACK_AB R0, RZ, R0 ;  /* 0x00000000ff00723e */ /* 0x000fc800000010ff */
[----:B------:R-:W-:Y:S01]  /*16b0*/  PRMT R23, R0, 0x7610, R23 ;  /* 0x0000761000177816 */ /* 0x000fe20000000017 */
[----:B------:R-:W-:Y:S05]  /*16c0*/  BRA `(.L_x_8) ;  /* 0x00000a3000007947 */ /* 0x000fea0003800000 */
.L_x_16:
[----:B------:R-:W-:-:S13]  /*16d0*/  ISETP.NE.AND P0, PT, R4, 0xf, PT ;  /* 0x0000000f0400780c */ /* 0x000fda0003f05270 */
[----:B------:R-:W-:Y:S05]  /*16e0*/  @!P0 BRA `(.L_x_18) ;  /* 0x0000029000008947 */ /* 0x000fea0003800000 */
[----:B------:R-:W-:-:S13]  /*16f0*/  ISETP.NE.AND P0, PT, R4, 0x17, PT ;  /* 0x000000170400780c */ /* 0x000fda0003f05270 */
[----:B------:R-:W-:Y:S05]  /*1700*/  @!P0 BRA `(.L_x_19) ;  /* 0x0000018000008947 */ /* 0x000fea0003800000 */
[----:B------:R-:W-:-:S13]  /*1710*/  ISETP.NE.AND P0, PT, R4, 0x18, PT ;  /* 0x000000180400780c */ /* 0x000fda0003f05270 */
[----:B------:R-:W-:Y:S05]  /*1720*/  @P0 BRA `(.L_x_7) ;  /* 0x000007f000000947 */ /* 0x000fea0003800000 */
[----:B------:R-:W2:Y:S01]  /*1730*/  LDG.E.U8 R0, [R2.64] ;  /* 0x0000002402007981 */ /* 0x000ea2000c1e1100 */
[----:B------:R-:W-:Y:S02]  /*1740*/  IMAD.MOV.U32 R8, RZ, RZ, -0x800000 ;  /* 0xff800000ff087424 */ /* 0x000fe400078e00ff */
[----:B--2---:R-:W-:-:S05]  /*1750*/  IMAD.SHL.U32 R0, R0, 0x1000000, RZ ;  /* 0x0100000000007824 */ /* 0x004fca00078e00ff */
[----:B------:R-:W-:-:S04]  /*1760*/  LOP3.LUT R4, R0, 0x7f000000, RZ, 0xc0, !PT ;  /* 0x7f00000000047812 */ /* 0x000fc800078ec0ff */
[----:B------:R-:W0:Y:S01]  /*1770*/  FLO.U32 R5, R4 ;  /* 0x0000000400057300 */ /* 0x000e2200000e0000 */
[C---:B------:R-:W-:Y:S02]  /*1780*/  IADD3 R6, R4.reuse, 0x1000000, RZ ;  /* 0x0100000004067810 */ /* 0x040fe40007ffe0ff */
[----:B------:R-:W-:Y:S02]  /*1790*/  IADD3 R2, R4, -0x1, RZ ;  /* 0xffffffff04027810 */ /* 0x000fe40007ffe0ff */
[----:B------:R-:W-:Y:S02]  /*17a0*/  SHF.R.S32.HI R6, RZ, 0x8, R6 ;  /* 0x00000008ff067819 */ /* 0x000fe40000011406 */
[----:B------:R-:W-:Y:S02]  /*17b0*/  SHF.R.S32.HI R2, RZ, 0x1f, R2 ;  /* 0x0000001fff027819 */ /* 0x000fe40000011402 */
[----:B0-----:R-:W-:-:S04]  /*17c0*/  IADD3 R5, -R5, 0x1f, RZ ;  /* 0x0000001f05057810 */ /* 0x001fc80007ffe1ff */
[C---:B------:R-:W-:Y:S02]  /*17d0*/  ISETP.GT.U32.AND P0, PT, R5.reuse, 0x4, PT ;  /* 0x000000040500780c */ /* 0x040fe40003f04070 */
[----:B------:R-:W-:-:S04]  /*17e0*/  IADD3 R5, R5, -0x4, RZ ;  /* 0xfffffffc05057810 */ /* 0x000fc80007ffe0ff */
[----:B------:R-:W-:-:S05]  /*17f0*/  SEL R5, R5, RZ, P0 ;  /* 0x000000ff05057207 */ /* 0x000fca0000000000 */
[----:B------:R-:W-:Y:S01]  /*1800*/  IMAD R8, R5, R8, 0x3c000000 ;  /* 0x3c00000005087424 */ /* 0x000fe200078e0208 */
[----:B------:R-:W-:-:S04]  /*1810*/  SHF.L.U32 R5, R4, R5, RZ ;  /* 0x0000000504057219 */ /* 0x000fc800000006ff */
[----:B------:R-:W-:-:S04]  /*1820*/  LEA.HI R5, R5, R8, RZ, 0x1c ;  /* 0x0000000805057211 */ /* 0x000fc800078fe0ff */
[----:B------:R-:W-:-:S04]  /*1830*/  LOP3.LUT R5, R5, 0x7f800000, R6, 0xf8, !PT ;  /* 0x7f80000005057812 */ /* 0x000fc800078ef806 */
[----:B------:R-:W-:-:S04]  /*1840*/  LOP3.LUT R5, R5, R2, RZ, 0x30, !PT ;  /* 0x0000000205057212 */ /* 0x000fc800078e30ff */
[----:B------:R-:W-:-:S04]  /*1850*/  LOP3.LUT R5, R5, 0x80000000, R0, 0xf8, !PT ;  /* 0x8000000005057812 */ /* 0x000fc800078ef800 */
[----:B------:R-:W-:-:S04]  /*1860*/  F2FP.BF16.PACK_AB R5, RZ, R5 ;  /* 0x00000005ff05723e */ /* 0x000fc800000010ff */
[----:B------:R-:W-:Y:S01]  /*1870*/  PRMT R23, R5, 0x7610, R23 ;  /* 0x0000761005177816 */ /* 0x000fe20000000017 */
[----:B------:R-:W-:Y:S05]  /*1880*/  BRA `(.L_x_8) ;  /* 0x0000087000007947 */ /* 0x000fea0003800000 */
.L_x_19:
[----:B------:R-:W2:Y:S02]  /*1890*/  LDG.E.U8 R2, [R2.64] ;  /* 0x0000002402027981 */ /* 0x000ea4000c1e1100 */
[C---:B--2---:R-:W-:Y:S02]  /*18a0*/  IMAD.SHL.U32 R0, R2.reuse, 0x2000000, RZ ;  /* 0x0200000002007824 */ /* 0x044fe400078e00ff */
[----:B------:R-:W-:-:S03]  /*18b0*/  IMAD.SHL.U32 R5, R2, 0x1000000, RZ ;  /* 0x0100000002057824 */ /* 0x000fc600078e00ff */
[----:B------:R-:W-:-:S13]  /*18c0*/  ISETP.GE.U32.AND P0, PT, R0, 0x8000000, PT ;  /* 0x080000000000780c */ /* 0x000fda0003f06070 */
[C---:B------:R-:W-:Y:S02]  /*18d0*/  @!P0 IMAD.SHL.U32 R0, R2.reuse, 0x100, RZ ;  /* 0x0000010002008824 */ /* 0x040fe400078e00ff */
[----:B------:R-:W-:-:S03]  /*18e0*/  @P0 IMAD.SHL.U32 R4, R2, 0x200000, RZ ;  /* 0x0020000002040824 */ /* 0x000fc600078e00ff */
[----:B------:R-:W-:Y:S02]  /*18f0*/  @!P0 LOP3.LUT R0, R0, 0x7f00, RZ, 0xc0, !PT ;  /* 0x00007f0000008812 */ /* 0x000fe400078ec0ff */
[----:B------:R-:W-:Y:S02]  /*1900*/  @P0 LOP3.LUT R4, R4, 0x70000000, RZ, 0xfc, !PT ;  /* 0x7000000004040812 */ /* 0x000fe400078efcff */
[----:B------:R-:W-:-:S03]  /*1910*/  @!P0 LOP3.LUT R0, R0, 0x3f000000, RZ, 0xfc, !PT ;  /* 0x3f00000000008812 */ /* 0x000fc600078efcff */
[----:B------:R-:W-:Y:S02]  /*1920*/  @P0 FMUL.FTZ R4, R4, 1.9259299443872358531e-34 ;  /* 0x0780000004040820 */ /* 0x000fe40000410000 */
[----:B------:R-:W-:-:S05]  /*1930*/  @!P0 FADD.FTZ R4, R0, -0.5 ;  /* 0xbf00000000048421 */ /* 0x000fca0000010000 */
[----:B------:R-:W-:-:S04]  /*1940*/  LOP3.LUT R4, R4, 0x80000000, R5, 0xf8, !PT ;  /* 0x8000000004047812 */ /* 0x000fc800078ef805 */
[----:B------:R-:W-:-:S04]  /*1950*/  F2FP.BF16.PACK_AB R4, RZ, R4 ;  /* 0x00000004ff04723e */ /* 0x000fc800000010ff */
[----:B------:R-:W-:Y:S01]  /*1960*/  PRMT R23, R4, 0x7610, R23 ;  /* 0x0000761004177816 */ /* 0x000fe20000000017 */
[----:B------:R-:W-:Y:S05]  /*1970*/  BRA `(.L_x_8) ;  /* 0x0000078000007947 */ /* 0x000fea0003800000 */
.L_x_18:
[----:B------:R0:W5:Y:S01]  /*1980*/  LDG.E.U16 R23, [R2.64] ;  /* 0x0000002402177981 */ /* 0x000162000c1e1500 */
[----:B------:R-:W-:Y:S05]  /*1990*/  BRA `(.L_x_8) ;  /* 0x0000076000007947 */ /* 0x000fea0003800000 */
.L_x_15:
[----:B------:R-:W-:-:S13]  /*19a0*/  ISETP.GT.AND P0, PT, R4, 0x1b, PT ;  /* 0x0000001b0400780c */ /* 0x000fda0003f04270 */
[----:B------:R-:W-:Y:S05]  /*19b0*/  @P0 BRA `(.L_x_20) ;  /* 0x0000044000000947 */ /* 0x000fea0003800000 */
[----:B------:R-:W-:-:S13]  /*19c0*/  ISETP.NE.AND P0, PT, R4, 0x19, PT ;  /* 0x000000190400780c */ /* 0x000fda0003f05270 */
[----:B------:R-:W-:Y:S05]  /*19d0*/  @!P0 BRA `(.L_x_21) ;  /* 0x0000025000008947 */ /* 0x000fea0003800000 */
[----:B------:R-:W-:-:S13]  /*19e0*/  ISETP.NE.AND P0, PT, R4, 0x1a, PT ;  /* 0x0000001a0400780c */ /* 0x000fda0003f05270 */
[----:B------:R-:W-:Y:S05]  /*19f0*/  @!P0 BRA `(.L_x_22) ;  /* 0x0000006000008947 */ /* 0x000fea0003800000 */
[----:B------:R-:W-:-:S13]  /*1a00*/  ISETP.NE.AND P0, PT, R4, 0x1b, PT ;  /* 0x0000001b0400780c */ /* 0x000fda0003f05270 */
[----:B------:R-:W-:Y:S05]  /*1a10*/  @P0 BRA `(.L_x_7) ;  /* 0x0000050000000947 */ /* 0x000fea0003800000 */
[----:B------:R-:W2:Y:S02]  /*1a20*/  LDG.E.U16 R0, [R2.64] ;  /* 0x0000002402007981 */ /* 0x000ea4000c1e1500 */
[----:B--2---:R-:W0:Y:S02]  /*1a30*/  I2F.U16 R0, R0 ;  /* 0x0000000000007306 */ /* 0x004e240000101000 */
[----:B0-----:R-:W-:Y:S01]  /*1a40*/  F2FP.BF16.PACK_AB R23, RZ, R0 ;  /* 0x00000000ff17723e */ /* 0x001fe200000010ff */
[----:B------:R-:W-:Y:S05]  /*1a50*/  BRA `(.L_x_8) ;  /* 0x000006a000007947 */ /* 0x000fea0003800000 */
.L_x_22:
[----:B------:R-:W2:Y:S01]  /*1a60*/  LDG.E.U8 R2, [R2.64] ;  /* 0x0000002402027981 */ /* 0x000ea2000c1e1100 */
[----:B------:R-:W-:Y:S01]  /*1a70*/  BSSY B0, `(.L_x_23) ;  /* 0x0000018000007945 */ /* 0x000fe20003800000 */
[----:B------:R-:W-:Y:S01]  /*1a80*/  IMAD.MOV.U32 R0, RZ, RZ, RZ ;  /* 0x000000ffff007224 */ /* 0x000fe200078e00ff */
[----:B--2---:R-:W-:-:S13]  /*1a90*/  ISETP.NE.AND P0, PT, R2, RZ, PT ;  /* 0x000000ff0200720c */ /* 0x004fda0003f05270 */
[----:B------:R-:W-:Y:S05]  /*1aa0*/  @!P0 BRA `(.L_x_24) ;  /* 0x0000014000008947 */ /* 0x000fea0003800000 */
[----:B------:R-:W-:-:S13]  /*1ab0*/  ISETP.NE.AND P0, PT, R2, 0x80, PT ;  /* 0x000000800200780c */ /* 0x000fda0003f05270 */
[----:B------:R-:W-:Y:S01]  /*1ac0*/  @!P0 IMAD.MOV.U32 R0, RZ, RZ, 0x7f800001 ;  /* 0x7f800001ff008424 */ /* 0x000fe200078e00ff */
[----:B------:R-:W-:Y:S05]  /*1ad0*/  @!P0 BRA `(.L_x_24) ;  /* 0x0000011000008947 */ /* 0x000fea0003800000 */
[C---:B------:R-:W-:Y:S01]  /*1ae0*/  LOP3.LUT P0, R0, R2.reuse, 0x78, RZ, 0xc0, !PT ;  /* 0x0000007802007812 */ /* 0x040fe2000780c0ff */
[----:B------:R-:W-:Y:S01]  /*1af0*/  BSSY B1, `(.L_x_25) ;  /* 0x000000c000017945 */ /* 0x000fe20003800000 */
[----:B------:R-:W-:Y:S02]  /*1b00*/  SHF.R.U32.HI R3, RZ, 0x7, R2 ;  /* 0x00000007ff037819 */ /* 0x000fe40000011602 */
[----:B------:R-:W-:Y:S02]  /*1b10*/  LOP3.LUT R2, R2, 0x7, RZ, 0xc0, !PT ;  /* 0x0000000702027812 */ /* 0x000fe400078ec0ff */
[----:B------:R-:W-:Y:S01]  /*1b20*/  SHF.R.U32.HI R0, RZ, 0x3, R0 ;  /* 0x00000003ff007819 */ /* 0x000fe20000011600 */
[----:B------:R-:W-:-:S06]  /*1b30*/  IMAD.U32 R4, R3, -0x80000000, RZ ;  /* 0x8000000003047824 */ /* 0x000fcc00078e00ff */
[----:B------:R-:W-:Y:S05]  /*1b40*/  @P0 BRA `(.L_x_26) ;  /* 0x0000006000000947 */ /* 0x000fea0003800000 */
[----:B------:R-:W0:Y:S02]  /*1b50*/  FLO.U32 R3, R2 ;  /* 0x0000000200037300 */ /* 0x000e2400000e0000 */
[----:B0-----:R-:W-:-:S04]  /*1b60*/  IADD3 R3, -R3, 0x1f, RZ ;  /* 0x0000001f03037810 */ /* 0x001fc80007ffe1ff */
[----:B------:R-:W-:Y:S02]  /*1b70*/  IADD3 R5, R3, -0x1c, RZ ;  /* 0xffffffe403057810 */ /* 0x000fe40007ffe0ff */
[----:B------:R-:W-:Y:S02]  /*1b80*/  IADD3 R0, R0, 0x1d, -R3 ;  /* 0x0000001d00007810 */ /* 0x000fe40007ffe803 */
[----:B------:R-:W-:-:S04]  /*1b90*/  SHF.L.U32 R5, R2, R5, RZ ;  /* 0x0000000502057219 */ /* 0x000fc800000006ff */
[----:B------:R-:W-:Y:S02]  /*1ba0*/  LOP3.LUT R2, R5, 0x7, RZ, 0xc0, !PT ;  /* 0x0000000705027812 */ /* 0x000fe400078ec0ff */
.L_x_26:
[----:B------:R-:W-:Y:S05]  /*1bb0*/  BSYNC B1 ;  /* 0x0000000000017941 */ /* 0x000fea0003800000 */
.L_x_25:
[----:B------:R-:W-:Y:S01]  /*1bc0*/  LEA R3, R0, 0x3b800000, 0x17 ;  /* 0x3b80000000037811 */ /* 0x000fe200078eb8ff */
[----:B------:R-:W-:-:S05]  /*1bd0*/  IMAD.SHL.U32 R0, R2, 0x100000, RZ ;  /* 0x0010000002007824 */ /* 0x000fca00078e00ff */
[----:B------:R-:W-:Y:S02]  /*1be0*/  LOP3.LUT R0, R3, R0, R4, 0xfe, !PT ;  /* 0x0000000003007212 */ /* 0x000fe400078efe04 */
.L_x_24:
[----:B------:R-:W-:Y:S05]  /*1bf0*/  BSYNC B0 ;  /* 0x0000000000007941 */ /* 0x000fea0003800000 */
.L_x_23:
[----:B------:R-:W-:-:S04]  /*1c00*/  F2FP.BF16.PACK_AB R0, RZ, R0 ;  /* 0x00000000ff00723e */ /* 0x000fc800000010ff */
[----:B------:R-:W-:Y:S01]  /*1c10*/  PRMT R23, R0, 0x7610, R23 ;  /* 0x0000761000177816 */ /* 0x000fe20000000017 */
[----:B------:R-:W-:Y:S05]  /*1c20*/  BRA `(.L_x_8) ;  /* 0x000004d000007947 */ /* 0x000fea0003800000 */
.L_x_21:
        /* <DEDUP_REMOVED lines=21> */
.L_x_30:
[----:B------:R-:W-:Y:S05]  /*1d80*/  BSYNC B1 ;  /* 0x0000000000017941 */ /* 0x000fea0003800000 */
.L_x_29:
[----:B------:R-:W-:Y:S01]  /*1d90*/  LEA R3, R0, 0x37800000, 0x17 ;  /* 0x3780000000037811 */ /* 0x000fe200078eb8ff */
[----:B------:R-:W-:-:S05]  /*1da0*/  IMAD.SHL.U32 R0, R2, 0x200000, RZ ;  /* 0x0020000002007824 */ /* 0x000fca00078e00ff */
[----:B------:R-:W-:Y:S02]  /*1db0*/  LOP3.LUT R0, R3, R0, R4, 0xfe, !PT ;  /* 0x0000000003007212 */ /* 0x000fe400078efe04 */
.L_x_28:
[----:B------:R-:W-:Y:S05]  /*1dc0*/  BSYNC B0 ;  /* 0x0000000000007941 */ /* 0x000fea0003800000 */
.L_x_27:
[----:B------:R-:W-:-:S04]  /*1dd0*/  F2FP.BF16.PACK_AB R0, RZ, R0 ;  /* 0x00000000ff00723e */ /* 0x000fc800000010ff */
[----:B------:R-:W-:Y:S01]  /*1de0*/  PRMT R23, R0, 0x7610, R23 ;  /* 0x0000761000177816 */ /* 0x000fe20000000017 */
[----:B------:R-:W-:Y:S05]  /*1df0*/  BRA `(.L_x_8) ;  /* 0x0000030000007947 */ /* 0x000fea0003800000 */
.L_x_20:
[----:B------:R-:W-:-:S13]  /*1e00*/  ISETP.NE.AND P0, PT, R4, 0x1c, PT ;  /* 0x0000001c0400780c */ /* 0x000fda0003f05270 */
[----:B------:R-:W-:Y:S05]  /*1e10*/  @!P0 BRA `(.L_x_31) ;  /* 0x000002a000008947 */ /* 0x000fea0003800000 */
[----:B------:R-:W-:-:S13]  /*1e20*/  ISETP.NE.AND P0, PT, R4, 0x1d, PT ;  /* 0x0000001d0400780c */ /* 0x000fda0003f05270 */
[----:B------:R-:W-:Y:S05]  /*1e30*/  @!P0 BRA `(.L_x_32) ;  /* 0x0000023000008947 */ /* 0x000fea0003800000 */
[----:B------:R-:W-:-:S13]  /*1e40*/  ISETP.NE.AND P0, PT, R4, 0x2c, PT ;  /* 0x0000002c0400780c */ /* 0x000fda0003f05270 */
[----:B------:R-:W-:Y:S05]  /*1e50*/  @P0 BRA `(.L_x_7) ;  /* 0x000000c000000947 */ /* 0x000fea0003800000 */
[----:B------:R-:W2:Y:S01]  /*1e60*/  LDG.E.U8 R2, [R2.64] ;  /* 0x0000002402027981 */ /* 0x000ea2000c1e1100 */
[----:B------:R-:W-:Y:S01]  /*1e70*/  BSSY B0, `(.L_x_33) ;  /* 0x0000007000007945 */ /* 0x000fe20003800000 */
[----:B------:R-:W-:Y:S01]  /*1e80*/  IMAD.MOV.U32 R0, RZ, RZ, 0x400000 ;  /* 0x00400000ff007424 */ /* 0x000fe200078e00ff */
[----:B--2---:R-:W-:-:S13]  /*1e90*/  ISETP.NE.AND P0, PT, R2, RZ, PT ;  /* 0x000000ff0200720c */ /* 0x004fda0003f05270 */
[----:B------:R-:W-:Y:S05]  /*1ea0*/  @!P0 BRA `(.L_x_34) ;  /* 0x0000003000008947 */ /* 0x000fea0003800000 */
[----:B------:R-:W-:-:S13]  /*1eb0*/  ISETP.NE.AND P0, PT, R2, 0xff, PT ;  /* 0x000000ff0200780c */ /* 0x000fda0003f05270 */
[----:B------:R-:W-:Y:S02]  /*1ec0*/  @!P0 IMAD.MOV.U32 R0, RZ, RZ, 0x7f800001 ;  /* 0x7f800001ff008424 */ /* 0x000fe400078e00ff */
[----:B------:R-:W-:Y:S02]  /*1ed0*/  @P0 IMAD.SHL.U32 R0, R2, 0x800000, RZ ;  /* 0x0080000002000824 */ /* 0x000fe400078e00ff */
.L_x_34:
[----:B------:R-:W-:Y:S05]  /*1ee0*/  BSYNC B0 ;  /* 0x0000000000007941 */ /* 0x000fea0003800000 */
.L_x_33:
[----:B------:R-:W-:-:S04]  /*1ef0*/  F2FP.BF16.PACK_AB R0, RZ, R0 ;  /* 0x00000000ff00723e */ /* 0x000fc800000010ff */
[----:B------:R-:W-:Y:S01]  /*1f00*/  PRMT R23, R0, 0x7610, R23 ;  /* 0x0000761000177816 */ /* 0x000fe20000000017 */
[----:B------:R-:W-:Y:S05]  /*1f10*/  BRA `(.L_x_8) ;  /* 0x000001e000007947 */ /* 0x000fea0003800000 */
.L_x_7:
[----:B------:R-:W-:Y:S01]  /*1f20*/  MOV R2, 0x0 ;  /* 0x0000000000027802 */ /* 0x000fe20000000f00 */
[----:B------:R-:W-:Y:S02]  /*1f30*/  IMAD.MOV.U32 R4, RZ, RZ, c[0x4][0x178] ;  /* 0x01005e00ff047624 */ /* 0x000fe400078e00ff */
[----:B------:R-:W-:Y:S02]  /*1f40*/  IMAD.MOV.U32 R5, RZ, RZ, c[0x4][0x17c] ;  /* 0x01005f00ff057624 */ /* 0x000fe400078e00ff */
[----:B------:R-:W-:Y:S01]  /*1f50*/  IMAD.MOV.U32 R6, RZ, RZ, c[0x4][0x180] ;  /* 0x01006000ff067624 */ /* 0x000fe200078e00ff */
[----:B------:R-:W0:Y:S01]  /*1f60*/  LDC.64 R2, c[0x4][R2] ;  /* 0x0100000002027b82 */ /* 0x000e220000000a00 */
[----:B------:R-:W-:Y:S02]  /*1f70*/  IMAD.MOV.U32 R7, RZ, RZ, c[0x4][0x184] ;  /* 0x01006100ff077624 */ /* 0x000fe400078e00ff */
[----:B------:R-:W-:-:S02]  /*1f80*/  IMAD.MOV.U32 R8, RZ, RZ, 0x4e ;  /* 0x0000004eff087424 */ /* 0x000fc400078e00ff */
[----:B------:R-:W-:Y:S02]  /*1f90*/  IMAD.MOV.U32 R10, RZ, RZ, c[0x4][0x88] ;  /* 0x01002200ff0a7624 */ /* 0x000fe400078e00ff */
[----:B------:R-:W-:Y:S02]  /*1fa0*/  IMAD.MOV.U32 R11, RZ, RZ, c[0x4][0x8c] ;  /* 0x01002300ff0b7624 */ /* 0x000fe400078e00ff */
[----:B------:R-:W-:Y:S02]  /*1fb0*/  IMAD.MOV.U32 R12, RZ, RZ, 0x1 ;  /* 0x00000001ff0c7424 */ /* 0x000fe400078e00ff */
[----:B------:R-:W-:Y:S02]  /*1fc0*/  IMAD.MOV.U32 R13, RZ, RZ, RZ ;  /* 0x000000ffff0d7224 */ /* 0x000fe400078e00ff */
[----:B------:R-:W-:Y:S01]  /*1fd0*/  LEPC R14 ;  /* 0x00000000000e734e */ /* 0x000fe20000000000 */
[----:B------:R-:W-:Y:S02]  /*1fe0*/  MOV R9, 0x2050 ;  /* 0x0000205000097802 */ /* 0x000fe40000000f00 */
[----:B------:R-:W-:Y:S02]  /*1ff0*/  MOV R20, 0x1fd0 ;  /* 0x00001fd000147802 */ /* 0x000fe40000000f00 */
[----:B------:R-:W-:-:S02]  /*2000*/  MOV R21, 0x0 ;  /* 0x0000000000157802 */ /* 0x000fc40000000f00 */
[----:B------:R-:W-:Y:S02]  /*2010*/  MOV R0, 0x0 ;  /* 0x0000000000007802 */ /* 0x000fe40000000f00 */
[----:B------:R-:W-:-:S04]  /*2020*/  IADD3 R20, P0, P1, -R20, R9, R14 ;  /* 0x0000000914147210 */ /* 0x000fc8000791e10e */
[----:B------:R-:W-:-:S04]  /*2030*/  IADD3.X R21, ~R0, R21, R15, P0, P1 ;  /* 0x0000001500157210 */ /* 0x000fc800007e250f */
[----:B0-----:R-:W-:Y:S05]  /*2040*/  CALL.ABS.NOINC R2 ;  /* 0x0000000002007343 */ /* 0x001fea0003c00000 */
[----:B------:R-:W-:Y:S01]  /*2050*/  PRMT R23, RZ, 0x7610, R23 ;  /* 0x00007610ff177816 */ /* 0x000fe20000000017 */
[----:B------:R-:W-:Y:S05]  /*2060*/  BRA `(.L_x_8) ;  /* 0x0000009000007947 */ /* 0x000fea0003800000 */
.L_x_32:
[----:B------:R-:W2:Y:S02]  /*2070*/  LDG.E.64 R2, [R2.64] ;  /* 0x0000002402027981 */ /* 0x000ea4000c1e1b00 */
[----:B--2---:R-:W0:Y:S02]  /*2080*/  I2F.U64 R0, R2 ;  /* 0x0000000200007312 */ /* 0x004e240000301000 */
[----:B0-----:R-:W-:-:S04]  /*2090*/  F2FP.BF16.PACK_AB R0, RZ, R0 ;  /* 0x00000000ff00723e */ /* 0x001fc800000010ff */
[----:B------:R-:W-:Y:S01]  /*20a0*/  PRMT R23, R0, 0x7610, R23 ;  /* 0x0000761000177816 */ /* 0x000fe20000000017 */
[----:B------:R-:W-:Y:S05]  /*20b0*/  BRA `(.L_x_8) ;  /* 0x0000004000007947 */ /* 0x000fea0003800000 */
.L_x_31:
[----:B------:R-:W2:Y:S02]  /*20c0*/  LDG.E R2, [R2.64] ;  /* 0x0000002402027981 */ /* 0x000ea4000c1e1900 */
[----:B--2---:R-:W0:Y:S02]  /*20d0*/  I2F.U32 R0, R2 ;  /* 0x0000000200007306 */ /* 0x004e240000201000 */
[----:B0-----:R-:W-:-:S04]  /*20e0*/  F2FP.BF16.PACK_AB R0, RZ, R0 ;  /* 0x00000000ff00723e */ /* 0x001fc800000010ff */
[----:B------:R-:W-:Y:S02]  /*20f0*/  PRMT R23, R0, 0x7610, R23 ;  /* 0x0000761000177816 */ /* 0x000fe40000000017 */
.L_x_8:
[----:B------:R-:W1:Y:S01]  /*2100*/  LDC.U8 R4, c[0x0][0x3e3] ;  /* 0x0000f8c0ff047b82 */ /* 0x000e620000000000 */
[----:B0-----:R-:W-:-:S05]  /*2110*/  IADD3 R2, P1, R22, c[0x0][0x3d8], RZ ;  /* 0x0000f60016027a10 */ /* 0x001fca0007f3e0ff */
[----:B------:R-:W-:Y:S01]  /*2120*/  IMAD.X R3, RZ, RZ, c[0x0][0x3dc], P1 ;  /* 0x0000f700ff037624 */ /* 0x000fe200008e06ff */
[----:B-1----:R-:W-:-:S04]  /*2130*/  PRMT R0, R4, 0x9910, RZ ;  /* 0x0000991004007816 */ /* 0x002fc800000000ff */
        /* <DEDUP_REMOVED lines=12> */
[----:B0-----:R-:W-:Y:S01]  /*2200*/  F2FP.BF16.PACK_AB R0, RZ, R0 ;  /* 0x00000000ff00723e */ /* 0x001fe200000010ff */
[----:B------:R-:W-:Y:S05]  /*2210*/  BRA `(.L_x_40) ;  /* 0x00000e7000007947 */ /* 0x000fea0003800000 */
.L_x_38:
[----:B------:R-:W2:Y:S02]  /*2220*/  LDG.E.U8 R2, [R2.64] ;  /* 0x0000002402027981 */ /* 0x000ea4000c1e1100 */
[----:B--2---:R-:W0:Y:S02]  /*2230*/  I2F.U16 R0, R2 ;  /* 0x0000000200007306 */ /* 0x004e240000101000 */
[----:B0-----:R-:W-:Y:S01]  /*2240*/  F2FP.BF16.PACK_AB R0, RZ, R0 ;  /* 0x00000000ff00723e */ /* 0x001fe200000010ff */
[----:B------:R-:W-:Y:S05]  /*2250*/  BRA `(.L_x_40) ;  /* 0x00000e3000007947 */ /* 0x000fea0003800000 */
.L_x_37:
        /* <DEDUP_REMOVED lines=8> */
[----:B0-----:R-:W-:Y:S01]  /*22e0*/  F2FP.BF16.PACK_AB R0, RZ, R0 ;  /* 0x00000000ff00723e */ /* 0x001fe200000010ff */
[----:B------:R-:W-:Y:S05]  /*22f0*/  BRA `(.L_x_40) ;  /* 0x00000d9000007947 */ /* 0x000fea0003800000 */
.L_x_42:
[----:B------:R-:W2:Y:S02]  /*2300*/  LDG.E R2, [R2.64] ;  /* 0x0000002402027981 */ /* 0x000ea4000c1e1900 */
[----:B--2---:R-:W0:Y:S02]  /*2310*/  I2F R0, R2 ;  /* 0x0000000200007306 */ /* 0x004e240000201400 */
[----:B0-----:R-:W-:Y:S01]  /*2320*/  F2FP.BF16.PACK_AB R0, RZ, R0 ;  /* 0x00000000ff00723e */ /* 0x001fe200000010ff */
[----:B------:R-:W-:Y:S05]  /*2330*/  BRA `(.L_x_40) ;  /* 0x00000d5000007947 */ /* 0x000fea0003800000 */
.L_x_41:
[----:B------:R-:W2:Y:S02]  /*2340*/  LDG.E.U16 R2, [R2.64] ;  /* 0x0000002402027981 */ /* 0x000ea4000c1e1500 */
[----:B--2---:R-:W0:Y:S02]  /*2350*/  I2F.S16 R0, R2 ;  /* 0x0000000200007306 */ /* 0x004e240000101400 */
[----:B0-----:R-:W-:Y:S01]  /*2360*/  F2FP.BF16.PACK_AB R0, RZ, R0 ;  /* 0x00000000ff00723e */ /* 0x001fe200000010ff */
[----:B------:R-:W-:Y:S05]  /*2370*/  BRA `(.L_x_40) ;  /* 0x00000d1000007947 */ /* 0x000fea0003800000 */
.L_x_36:
        /* <DEDUP_REMOVED lines=9> */
.L_x_44:
[----:B------:R-:W2:Y:S02]  /*2410*/  LDG.E.U16 R0, [R2.64] ;  /* 0x0000002402007981 */ /* 0x000ea4000c1e1500 */
[----:B--2---:R-:W-:-:S05]  /*2420*/  HADD2.F32 R0, -RZ, R0.H0_H0 ;  /* 0x20000000ff007230 */ /* 0x004fca0000004100 */
[----:B------:R-:W-:Y:S01]  /*2430*/  F2FP.BF16.PACK_AB R0, RZ, R0 ;  /* 0x00000000ff00723e */ /* 0x000fe200000010ff */
[----:B------:R-:W-:Y:S05]  /*2440*/  BRA `(.L_x_40) ;  /* 0x00000c4000007947 */ /* 0x000fea0003800000 */
.L_x_43:
        /* <DEDUP_REMOVED lines=9> */
.L_x_46:
[----:B------:R-:W2:Y:S02]  /*24e0*/  LDG.E.U16 R2, [R2.64] ;  /* 0x0000002402027981 */ /* 0x000ea4000c1e1500 */
[----:B--2---:R-:W-:-:S05]  /*24f0*/  HADD2.F32 R0, -RZ, R2.H0_H0 ;  /* 0x20000002ff007230 */ /* 0x004fca0000004100 */
[----:B------:R-:W-:Y:S01]  /*2500*/  F2FP.BF16.PACK_AB R0, RZ, R0 ;  /* 0x00000000ff00723e */ /* 0x000fe200000010ff */
[----:B------:R-:W-:Y:S05]  /*2510*/  BRA `(.L_x_40) ;  /* 0x00000b7000007947 */ /* 0x000fea0003800000 */
.L_x_45:
[----:B------:R-:W2:Y:S02]  /*2520*/  LDG.E.64 R2, [R2.64] ;  /* 0x0000002402027981 */ /* 0x000ea4000c1e1b00 */
[----:B--2---:R-:W0:Y:S01]  /*2530*/  F2F.F32.F64 R0, R2 ;  /* 0x0000000200007310 */ /* 0x004e220000301000 */
[----:B------:R-:W0:-:S14]  /*2540*/  DSETP.GEU.AND P0, PT, |R2|, c[0x2][0x0], PT ;  /* 0x008000000200762a */ /* 0x000e1c0003f0e200 */
[----:B0-----:R-:W-:-:S05]  /*2550*/  @!P0 FMUL R0, R0, 1.175494350822287508e-38 ;  /* 0x0080000000008820 */ /* 0x001fca0000400000 */
[----:B------:R-:W-:Y:S01]  /*2560*/  F2FP.BF16.PACK_AB R0, RZ, R0 ;  /* 0x00000000ff00723e */ /* 0x000fe200000010ff */
[----:B------:R-:W-:Y:S05]  /*2570*/  BRA `(.L_x_40) ;  /* 0x00000b1000007947 */ /* 0x000fea0003800000 */
.L_x_35:
        /* <DEDUP_REMOVED lines=11> */
[----:B------:R-:W-:Y:S01]  /*2630*/  F2FP.BF16.PACK_AB R0, RZ, R0 ;  /* 0x00000000ff00723e */ /* 0x000fe200000010ff */
[----:B------:R-:W-:Y:S05]  /*2640*/  BRA `(.L_x_40) ;  /* 0x00000a4000007947 */ /* 0x000fea0003800000 */
.L_x_49:
[----:B------:R-:W2:Y:S02]  /*2650*/  LDG.E.64 R2, [R2.64] ;  /* 0x0000002402027981 */ /* 0x000ea4000c1e1b00 */
[----:B--2---:R-:W0:Y:S01]  /*2660*/  F2F.F32.F64 R0, R2 ;  /* 0x0000000200007310 */ /* 0x004e220000301000 */
[----:B------:R-:W0:-:S14]  /*2670*/  DSETP.GEU.AND P0, PT, |R2|, c[0x2][0x0], PT ;  /* 0x008000000200762a */ /* 0x000e1c0003f0e200 */
[----:B0-----:R-:W-:-:S05]  /*2680*/  @!P0 FMUL R0, R0, 1.175494350822287508e-38 ;  /* 0x0080000000008820 */ /* 0x001fca0000400000 */
[----:B------:R-:W-:Y:S01]  /*2690*/  F2FP.BF16.PACK_AB R0, RZ, R0 ;  /* 0x00000000ff00723e */ /* 0x000fe200000010ff */
[----:B------:R-:W-:Y:S05]  /*26a0*/  BRA `(.L_x_40) ;  /* 0x000009e000007947 */ /* 0x000fea0003800000 */
.L_x_48:
        /* <DEDUP_REMOVED lines=28> */
.L_x_51:
        /* <DEDUP_REMOVED lines=15> */
.L_x_50:
[----:B------:R0:W5:Y:S01]  /*2960*/  LDG.E.U16 R0, [R2.64] ;  /* 0x0000002402007981 */ /* 0x000162000c1e1500 */
[----:B------:R-:W-:Y:S05]  /*2970*/  BRA `(.L_x_40) ;  /* 0x0000071000007947 */ /* 0x000fea0003800000 */
.L_x_47:
        /* <DEDUP_REMOVED lines=12> */
.L_x_54:
        /* <DEDUP_REMOVED lines=21> */
.L_x_58:
[----:B------:R-:W-:Y:S05]  /*2b90*/  BSYNC B1 ;  /* 0x0000000000017941 */ /* 0x000fea0003800000 */
.L_x_57:
[----:B------:R-:W-:Y:S01]  /*2ba0*/  LEA R3, R0, 0x3b800000, 0x17 ;  /* 0x3b80000000037811 */ /* 0x000fe200078eb8ff */
[----:B------:R-:W-:-:S05]  /*2bb0*/  IMAD.SHL.U32 R0, R2, 0x100000, RZ ;  /* 0x0010000002007824 */ /* 0x000fca00078e00ff */
[----:B------:R-:W-:Y:S02]  /*2bc0*/  LOP3.LUT R0, R3, R0, R4, 0xfe, !PT ;  /* 0x0000000003007212 */ /* 0x000fe400078efe04 */
.L_x_56:
[----:B------:R-:W-:Y:S05]  /*2bd0*/  BSYNC B0 ;  /* 0x0000000000007941 */ /* 0x000fea0003800000 */
.L_x_55:
[----:B------:R-:W-:Y:S01]  /*2be0*/  F2FP.BF16.PACK_AB R0, RZ, R0 ;  /* 0x00000000ff00723e */ /* 0x000fe200000010ff */
[----:B------:R-:W-:Y:S05]  /*2bf0*/  BRA `(.L_x_40) ;  /* 0x0000049000007947 */ /* 0x000fea0003800000 */
.L_x_53:
        /* <DEDUP_REMOVED lines=21> */
.L_x_62:
[----:B------:R-:W-:Y:S05]  /*2d50*/  BSYNC B1 ;  /* 0x0000000000017941 */ /* 0x000fea0003800000 */
.L_x_61:
[----:B------:R-:W-:Y:S01]  /*2d60*/  LEA R3, R0, 0x37800000, 0x17 ;  /* 0x3780000000037811 */ /* 0x000fe200078eb8ff */
[----:B------:R-:W-:-:S05]  /*2d70*/  IMAD.SHL.U32 R0, R2, 0x200000, RZ ;  /* 0x0020000002007824 */ /* 0x000fca00078e00ff */
[----:B------:R-:W-:Y:S02]  /*2d80*/  LOP3.LUT R0, R3, R0, R4, 0xfe, !PT ;  /* 0x0000000003007212 */ /* 0x000fe400078efe04 */
.L_x_60:
[----:B------:R-:W-:Y:S05]  /*2d90*/  BSYNC B0 ;  /* 0x0000000000007941 */ /* 0x000fea0003800000 */
.L_x_59:
[----:B------:R-:W-:Y:S01]  /*2da0*/  F2FP.BF16.PACK_AB R0, RZ, R0 ;  /* 0x00000000ff00723e */ /* 0x000fe200000010ff */
[----:B------:R-:W-:Y:S05]  /*2db0*/  BRA `(.L_x_40) ;  /* 0x000002d000007947 */ /* 0x000fea0003800000 */
.L_x_52:
        /* <DEDUP_REMOVED lines=14> */
.L_x_66:
[----:B------:R-:W-:Y:S05]  /*2ea0*/  BSYNC B0 ;  /* 0x0000000000007941 */ /* 0x000fea0003800000 */
.L_x_65:
[----:B------:R-:W-:Y:S01]  /*2eb0*/  F2FP.BF16.PACK_AB R0, RZ, R0 ;  /* 0x00000000ff00723e */ /* 0x000fe200000010ff */
[----:B------:R-:W-:Y:S05]  /*2ec0*/  BRA `(.L_x_40) ;  /* 0x000001c000007947 */ /* 0x000fea0003800000 */
.L_x_39:
[----:B------:R-:W-:Y:S01]  /*2ed0*/  MOV R2, 0x0 ;  /* 0x0000000000027802 */ /* 0x000fe20000000f00 */
[----:B------:R-:W-:Y:S02]  /*2ee0*/  IMAD.MOV.U32 R4, RZ, RZ, c[0x4][0x178] ;  /* 0x01005e00ff047624 */ /* 0x000fe400078e00ff */
[----:B------:R-:W-:Y:S02]  /*2ef0*/  IMAD.MOV.U32 R5, RZ, RZ, c[0x4][0x17c] ;  /* 0x01005f00ff057624 */ /* 0x000fe400078e00ff */
[----:B------:R-:W-:Y:S01]  /*2f00*/  IMAD.MOV.U32 R6, RZ, RZ, c[0x4][0x180] ;  /* 0x01006000ff067624 */ /* 0x000fe200078e00ff */
[----:B------:R-:W0:Y:S01]  /*2f10*/  LDC.64 R2, c[0x4][R2] ;  /* 0x0100000002027b82 */ /* 0x000e220000000a00 */
[----:B------:R-:W-:-:S02]  /*2f20*/  IMAD.MOV.U32 R7, RZ, RZ, c[0x4][0x184] ;  /* 0x01006100ff077624 */ /* 0x000fc400078e00ff */
[----:B------:R-:W-:Y:S02]  /*2f30*/  IMAD.MOV.U32 R8, RZ, RZ, 0x4e ;  /* 0x0000004eff087424 */ /* 0x000fe400078e00ff */
[----:B------:R-:W-:Y:S02]  /*2f40*/  IMAD.MOV.U32 R10, RZ, RZ, c[0x4][0x88] ;  /* 0x01002200ff0a7624 */ /* 0x000fe400078e00ff */
[----:B------:R-:W-:Y:S02]  /*2f50*/  IMAD.MOV.U32 R11, RZ, RZ, c[0x4][0x8c] ;  /* 0x01002300ff0b7624 */ /* 0x000fe400078e00ff */
[----:B------:R-:W-:Y:S02]  /*2f60*/  IMAD.MOV.U32 R12, RZ, RZ, 0x1 ;  /* 0x00000001ff0c7424 */ /* 0x000fe400078e00ff */
[----:B------:R-:W-:Y:S02]  /*2f70*/  IMAD.MOV.U32 R13, RZ, RZ, RZ ;  /* 0x000000ffff0d7224 */ /* 0x000fe400078e00ff */
[----:B------:R-:W-:Y:S01]  /*2f80*/  LEPC R14 ;  /* 0x00000000000e734e */ /* 0x000fe20000000000 */
[----:B------:R-:W-:Y:S02]  /*2f90*/  MOV R9, 0x3000 ;  /* 0x0000300000097802 */ /* 0x000fe40000000f00 */
[----:B------:R-:W-:-:S02]  /*2fa0*/  MOV R20, 0x2f80 ;  /* 0x00002f8000147802 */ /* 0x000fc40000000f00 */
[----:B------:R-:W-:Y:S02]  /*2fb0*/  MOV R21, 0x0 ;  /* 0x0000000000157802 */ /* 0x000fe40000000f00 */
[----:B------:R-:W-:Y:S02]  /*2fc0*/  MOV R0, 0x0 ;  /* 0x0000000000007802 */ /* 0x000fe40000000f00 */
[----:B------:R-:W-:-:S04]  /*2fd0*/  IADD3 R20, P0, P1, -R20, R9, R14 ;  /* 0x0000000914147210 */ /* 0x000fc8000791e10e */
[----:B------:R-:W-:-:S04]  /*2fe0*/  IADD3.X R21, ~R0, R21, R15, P0, P1 ;  /* 0x0000001500157210 */ /* 0x000fc800007e250f */
[----:B0----5:R-:W-:Y:S05]  /*2ff0*/  CALL.ABS.NOINC R2 ;  /* 0x0000000002007343 */ /* 0x021fea0003c00000 */
[----:B------:R-:W-:Y:S01]  /*3000*/  PRMT R0, RZ, 0x7610, R0 ;  /* 0x00007610ff007816 */ /* 0x000fe20000000000 */
[----:B------:R-:W-:Y:S05]  /*3010*/  BRA `(.L_x_40) ;  /* 0x0000007000007947 */ /* 0x000fea0003800000 */
.L_x_64:
[----:B------:R-:W2:Y:S02]  /*3020*/  LDG.E.64 R2, [R2.64] ;  /* 0x0000002402027981 */ /* 0x000ea4000c1e1b00 */
[----:B--2---:R-:W0:Y:S02]  /*3030*/  I2F.U64 R0, R2 ;  /* 0x0000000200007312 */ /* 0x004e240000301000 */
[----:B0-----:R-:W-:Y:S01]  /*3040*/  F2FP.BF16.PACK_AB R0, RZ, R0 ;  /* 0x00000000ff00723e */ /* 0x001fe200000010ff */
[----:B------:R-:W-:Y:S05]  /*3050*/  BRA `(.L_x_40) ;  /* 0x0000003000007947 */ /* 0x000fea0003800000 */
.L_x_63:
[----:B------:R-:W2:Y:S02]  /*3060*/  LDG.E R2, [R2.64] ;  /* 0x0000002402027981 */ /* 0x000ea4000c1e1900 */
[----:B--2---:R-:W0:Y:S02]  /*3070*/  I2F.U32 R0, R2 ;  /* 0x0000000200007306 */ /* 0x004e240000201000 */
[----:B0-----:R-:W-:-:S06]  /*3080*/  F2FP.BF16.PACK_AB R0, RZ, R0 ;  /* 0x00000000ff00723e */ /* 0x001fcc00000010ff */
.L_x_40:
[----:B-----5:R-:W-:Y:S01]  /*3090*/  PRMT R23, RZ, 0x5410, R23 ;  /* 0x00005410ff177816 */ /* 0x020fe20000000017 */
[----:B------:R-:W-:Y:S01]  /*30a0*/  BSSY B0, `(.L_x_67) ;  /* 0x0000041000007945 */ /* 0x000fe20003800000 */
[----:B------:R-:W-:-:S03]  /*30b0*/  PRMT R4, RZ, 0x5410, R0 ;  /* 0x00005410ff047816 */ /* 0x000fc60000000000 */
[C---:B------:R-:W-:Y:S01]  /*30c0*/  FADD.FTZ R0, |R23|.reuse, -RZ ;  /* 0x800000ff17007221 */ /* 0x040fe20000010200 */
[----:B------:R-:W-:-:S13]  /*30d0*/  FSETP.GEU.FTZ.AND P0, PT, |R23|, |R4|, PT ;  /* 0x400000041700720b */ /* 0x000fda0003f1e200 */
[----:B------:R-:W-:Y:S05]  /*30e0*/  @!P0 BRA `(.L_x_68) ;  /* 0x000003c000008947 */ /* 0x000fea0003800000 */
[----:B------:R-:W-:-:S05]  /*30f0*/  FMUL.FTZ R5, |R4|, 8388608 ;  /* 0x4b00000004057820 */ /* 0x000fca0000410200 */
[----:B------:R-:W-:-:S13]  /*3100*/  FSETP.GTU.FTZ.AND P0, PT, R0, R5, PT ;  /* 0x000000050000720b */ /* 0x000fda0003f1c000 */
[----:B------:R-:W-:Y:S05]  /*3110*/  @P0 BRA `(.L_x_69) ;  /* 0x000001a000000947 */ /* 0x000fea0003800000 */
[----:B------:R-:W-:Y:S01]  /*3120*/  FADD.FTZ R6, |R4|, -RZ ;  /* 0x800000ff04067221 */ /* 0x000fe20000010200 */
[----:B------:R-:W-:Y:S03]  /*3130*/  BSSY B1, `(.L_x_70) ;  /* 0x0000016000017945 */ /* 0x000fe60003800000 */
[----:B0-----:R-:W0:Y:S02]  /*3140*/  MUFU.RCP R3, R6 ;  /* 0x0000000600037308 */ /* 0x001e240000001000 */
[----:B0-----:R-:W-:Y:S02]  /*3150*/  FMUL.FTZ R2, R0, R3 ;  /* 0x0000000300027220 */ /* 0x001fe40000410000 */
[----:B------:R-:W-:-:S04]  /*3160*/  FADD.FTZ R3, -R6, -RZ ;  /* 0x800000ff06037221 */ /* 0x000fc80000010100 */
[----:B------:R-:W0:Y:S02]  /*3170*/  FRND.TRUNC R5, R2 ;  /* 0x0000000200057307 */ /* 0x000e24000020d000 */
[----:B0-----:R-:W-:-:S05]  /*3180*/  FFMA R3, R5, R3, R0 ;  /* 0x0000000305037223 */ /* 0x001fca0000000000 */
[----:B------:R-:W-:-:S13]  /*3190*/  ISETP.GE.U32.AND P0, PT, R3, R6, PT ;  /* 0x000000060300720c */ /* 0x000fda0003f06070 */
[----:B------:R-:W-:Y:S05]  /*31a0*/  @!P0 BRA `(.L_x_71) ;  /* 0x000000e000008947 */ /* 0x000fea0003800000 */
[----:B------:R-:W-:-:S13]  /*31b0*/  ISETP.GT.U32.AND P0, PT, R3, -0x80000000, PT ;  /* 0x800000000300780c */ /* 0x000fda0003f04070 */
[----:B------:R-:W-:Y:S05]  /*31c0*/  @P0 BRA `(.L_x_72) ;  /* 0x0000009000000947 */ /* 0x000fea0003800000 */
[----:B------:R-:W-:Y:S02]  /*31d0*/  FADD.FTZ R2, |R4|, |R4| ;  /* 0x4000000404027221 */ /* 0x000fe40000010200 */
[----:B------:R-:W-:-:S03]  /*31e0*/  FADD.FTZ R5, R5, 1 ;  /* 0x3f80000005057421 */ /* 0x000fc60000010000 */
[----:B------:R-:W-:-:S13]  /*31f0*/  FSETP.GE.FTZ.AND P0, PT, R3, R2, PT ;  /* 0x000000020300720b */ /* 0x000fda0003f16000 */
[----:B------:R-:W-:Y:S05]  /*3200*/  @!P0 BRA `(.L_x_71) ;  /* 0x0000008000008947 */ /* 0x000fea0003800000 */
[----:B------:R-:W-:Y:S02]  /*3210*/  FFMA.FTZ R2, |R4|, -3, R3 ;  /* 0xc040000004027823 */ /* 0x000fe40000010203 */
[----:B------:R-:W-:-:S03]  /*3220*/  FADD.FTZ R5, R5, 1 ;  /* 0x3f80000005057421 */ /* 0x000fc60000010000 */
[----:B------:R-:W-:-:S13]  /*3230*/  FSETP.GE.FTZ.AND P0, PT, R2, RZ, PT ;  /* 0x000000ff0200720b */ /* 0x000fda0003f16000 */
[----:B------:R-:W-:Y:S01]  /*3240*/  @P0 FADD.FTZ R5, R5, 1 ;  /* 0x3f80000005050421 */ /* 0x000fe20000010000 */
[----:B------:R-:W-:Y:S05]  /*3250*/  BRA `(.L_x_71) ;  /* 0x0000003000007947 */ /* 0x000fea0003800000 */
.L_x_72:
[----:B------:R-:W-:Y:S01]  /*3260*/  FSETP.GEU.FTZ.AND P0, PT, R3, -R6, PT ;  /* 0x800000060300720b */ /* 0x000fe20003f1e000 */
[----:B------:R-:W-:-:S12]  /*3270*/  FADD.FTZ R5, R5, -1 ;  /* 0xbf80000005057421 */ /* 0x000fd80000010000 */
[----:B------:R-:W-:Y:S02]  /*3280*/  @!P0 FADD.FTZ R5, R5, -1 ;  /* 0xbf80000005058421 */ /* 0x000fe40000010000 */
.L_x_71:
[----:B------:R-:W-:Y:S05]  /*3290*/  BSYNC B1 ;  /* 0x0000000000017941 */ /* 0x000fea0003800000 */
.L_x_70:
[----:B------:R-:W-:Y:S01]  /*32a0*/  FFMA.FTZ R0, -R6, R5, R0 ;  /* 0x0000000506007223 */ /* 0x000fe20000010100 */
[----:B------:R-:W-:Y:S05]  /*32b0*/  BRA `(.L_x_68) ;  /* 0x000001f000007947 */ /* 0x000fea0003800000 */
.L_x_69:
[C---:B0-----:R-:W-:Y:S01]  /*32c0*/  IADD3 R2, R5.reuse, -0xb800000, RZ ;  /* 0xf480000005027810 */ /* 0x041fe20007ffe0ff */
[----:B------:R-:W-:Y:S01]  /*32d0*/  BSSY B1, `(.L_x_73) ;  /* 0x000001b000017945 */ /* 0x000fe20003800000 */
[----:B------:R-:W-:Y:S02]  /*32e0*/  FSETP.GT.FTZ.AND P0, PT, |R4|, RZ, PT ;  /* 0x000000ff0400720b */ /* 0x000fe40003f14200 */
[----:B------:R-:W-:Y:S02]  /*32f0*/  LOP3.LUT R3, R2, 0xff800000, RZ, 0xc0, !PT ;  /* 0xff80000002037812 */ /* 0x000fe400078ec0ff */
[C---:B------:R-:W-:Y:S02]  /*3300*/  LOP3.LUT R2, R0.reuse, 0x7fffff, RZ, 0xc0, !PT ;  /* 0x007fffff00027812 */ /* 0x040fe400078ec0ff */
[C---:B------:R-:W-:Y:S01]  /*3310*/  ISETP.GT.U32.OR P0, PT, R0.reuse, 0x7f7fffff, !P0 ;  /* 0x7f7fffff0000780c */ /* 0x040fe20004704470 */
[----:B------:R-:W-:Y:S01]  /*3320*/  IMAD.IADD R3, R0, 0x1, -R3 ;  /* 0x0000000100037824 */ /* 0x000fe200078e0a03 */
[----:B------:R-:W-:-:S02]  /*3330*/  LOP3.LUT R0, R5, 0xff800000, RZ, 0xc0, !PT ;  /* 0xff80000005007812 */ /* 0x000fc400078ec0ff */
[----:B------:R-:W-:Y:S02]  /*3340*/  LOP3.LUT R2, R2, 0x3f800000, RZ, 0xfc, !PT ;  /* 0x3f80000002027812 */ /* 0x000fe400078efcff */
[----:B------:R-:W-:Y:S02]  /*3350*/  LOP3.LUT P1, R3, R3, 0xff800000, RZ, 0xc0, !PT ;  /* 0xff80000003037812 */ /* 0x000fe4000782c0ff */
[----:B------:R-:W-:-:S11]  /*3360*/  FSEL R6, R0, +QNAN , !P0 ;  /* 0x7fffffff00067808 */ /* 0x000fd60004000000 */
[----:B------:R-:W-:Y:S05]  /*3370*/  @!P1 BRA `(.L_x_74) ;  /* 0x0000010000009947 */ /* 0x000fea0003800000 */
[----:B------:R-:W-:-:S04]  /*3380*/  LOP3.LUT R0, R5, 0x7fffff, RZ, 0xc0, !PT ;  /* 0x007fffff05007812 */ /* 0x000fc800078ec0ff */
[----:B------:R-:W-:-:S04]  /*3390*/  LOP3.LUT R7, R0, 0x3f800000, RZ, 0xfc, !PT ;  /* 0x3f80000000077812 */ /* 0x000fc800078efcff */
[----:B------:R0:W1:Y:S03]  /*33a0*/  MUFU.RCP R9, R7 ;  /* 0x0000000700097308 */ /* 0x0000660000001000 */
.L_x_75:
[----:B------:R-:W-:-:S05]  /*33b0*/  IMNMX.U32 R0, R3, 0xb800000, PT ;  /* 0x0b80000003007817 */ /* 0x000fca0003800000 */
[----:B------:R-:W-:Y:S02]  /*33c0*/  IMAD.IADD R2, R0, 0x1, R2 ;  /* 0x0000000100027824 */ /* 0x000fe400078e0202 */
[----:B------:R-:W-:Y:S02]  /*33d0*/  IMAD.IADD R3, R3, 0x1, -R0 ;  /* 0x0000000103037824 */ /* 0x000fe400078e0a00 */
[----:B-1----:R-:W-:-:S03]  /*33e0*/  FFMA.FTZ R5, R9, R2, -RZ ;  /* 0x0000000209057223 */ /* 0x002fc600000108ff */
[----:B------:R-:W-:Y:S01]  /*33f0*/  ISETP.NE.AND P1, PT, R3, RZ, PT ;  /* 0x000000ff0300720c */ /* 0x000fe20003f25270 */
[----:B------:R-:W-:-:S04]  /*3400*/  FFMA.FTZ R4, -R7, R5, R2 ;  /* 0x0000000507047223 */ /* 0x000fc80000010102 */
[----:B------:R-:W-:-:S04]  /*3410*/  FFMA.FTZ R5, R9, R4, R5 ;  /* 0x0000000409057223 */ /* 0x000fc80000010005 */
[----:B------:R-:W-:-:S04]  /*3420*/  FFMA.FTZ R4, -R7, R5, R2 ;  /* 0x0000000507047223 */ /* 0x000fc80000010102 */
[----:B------:R-:W-:-:S04]  /*3430*/  FFMA.FTZ.RZ R4, R9, R4, R5 ;  /* 0x0000000409047223 */ /* 0x000fc8000001c005 */
[----:B------:R-:W1:Y:S02]  /*3440*/  FRND.TRUNC R5, R4 ;  /* 0x0000000400057307 */ /* 0x000e64000020d000 */
[----:B-1----:R-:W-:-:S05]  /*3450*/  FFMA.FTZ R2, -R7, R5, R2 ;  /* 0x0000000507027223 */ /* 0x002fca0000010102 */
[----:B------:R-:W-:-:S13]  /*3460*/  ISETP.NE.AND P0, PT, R2, RZ, PT ;  /* 0x000000ff0200720c */ /* 0x000fda0003f05270 */
[----:B------:R-:W-:Y:S05]  /*3470*/  @P0 BRA P1, `(.L_x_75) ;  /* 0xffffff3000000947 */ /* 0x000fea000083ffff */
.L_x_74:
[----:B------:R-:W-:Y:S05]  /*3480*/  BSYNC B1 ;  /* 0x0000000000017941 */ /* 0x000fea0003800000 */
.L_x_73:
[----:B------:R-:W-:-:S04]  /*3490*/  FMUL.FTZ R3, R2, 1.1920928955078125e-07 ;  /* 0x3400000002037820 */ /* 0x000fc80000410000 */
[----:B------:R-:W-:Y:S02]  /*34a0*/  FMUL.FTZ R0, R6, R3 ;  /* 0x0000000306007220 */ /* 0x000fe40000410000 */
.L_x_68:
[----:B------:R-:W-:Y:S05]  /*34b0*/  BSYNC B0 ;  /* 0x0000000000007941 */ /* 0x000fea0003800000 */
.L_x_67:
[----:B0-----:R-:W0:Y:S01]  /*34c0*/  LDC.U8 R3, c[0x0][0x3e1] ;  /* 0x0000f840ff037b82 */ /* 0x001e220000000000 */
[C---:B------:R-:W-:Y:S02]  /*34d0*/  FSETP.GTU.FTZ.AND P0, PT, |R0|.reuse, +INF , PT ;  /* 0x7f8000000000780b */ /* 0x040fe40003f1c200 */
[----:B------:R-:W-:-:S04]  /*34e0*/  LOP3.LUT R23, R0, 0x80000000, R23, 0xb8, !PT ;  /* 0x8000000000177812 */ /* 0x000fc800078eb817 */
[----:B------:R-:W-:-:S04]  /*34f0*/  FSEL R23, R0, R23, P0 ;  /* 0x0000001700177208 */ /* 0x000fc80000000000 */
[----:B------:R-:W-:Y:S02]  /*3500*/  F2FP.BF16.PACK_AB R23, RZ, R23 ;  /* 0x00000017ff17723e */ /* 0x000fe400000010ff */
        /* <DEDUP_REMOVED lines=11> */
[----:B------:R-:W-:-:S04]  /*35c0*/  PRMT R0, RZ, 0x5410, R23 ;  /* 0x00005410ff007816 */ /* 0x000fc80000000017 */
[----:B------:R-:W0:Y:S02]  /*35d0*/  F2I.FTZ.TRUNC.NTZ R3, R0 ;  /* 0x0000000000037305 */ /* 0x000e24000021f100 */
[----:B0-----:R0:W-:Y:S01]  /*35e0*/  STG.E.U8 [R16.64], R3 ;  /* 0x0000000310007986 */ /* 0x0011e2000c101124 */
[----:B------:R-:W-:Y:S05]  /*35f0*/  BRA `(.L_x_81) ;  /* 0x00000e8000007947 */ /* 0x000fea0003800000 */
.L_x_79:
[----:B------:R-:W-:-:S06]  /*3600*/  PRMT R3, RZ, 0x5410, R23 ;  /* 0x00005410ff037816 */ /* 0x000fcc0000000017 */
[----:B------:R-:W0:Y:S02]  /*3610*/  F2I.S64.TRUNC R2, R3 ;  /* 0x0000000300027311 */ /* 0x000e24000020d900 */
[----:B0-----:R0:W-:Y:S01]  /*3620*/  STG.E.U8 [R16.64], R2 ;  /* 0x0000000210007986 */ /* 0x0011e2000c101124 */
[----:B------:R-:W-:Y:S05]  /*3630*/  BRA `(.L_x_81) ;  /* 0x00000e4000007947 */ /* 0x000fea0003800000 */
.L_x_78:
[----:B------:R-:W-:-:S13]  /*3640*/  ISETP.NE.AND P0, PT, R2, 0x2, PT ;  /* 0x000000020200780c */ /* 0x000fda0003f05270 */
[----:B------:R-:W-:Y:S05]  /*3650*/  @!P0 BRA `(.L_x_82) ;  /* 0x000000c000008947 */ /* 0x000fea0003800000 */
[----:B------:R-:W-:-:S13]  /*3660*/  ISETP.NE.AND P0, PT, R2, 0x3, PT ;  /* 0x000000030200780c */ /* 0x000fda0003f05270 */
[----:B------:R-:W-:Y:S05]  /*3670*/  @!P0 BRA `(.L_x_83) ;  /* 0x0000006000008947 */ /* 0x000fea0003800000 */
[----:B------:R-:W-:-:S13]  /*3680*/  ISETP.NE.AND P0, PT, R2, 0x4, PT ;  /* 0x000000040200780c */ /* 0x000fda0003f05270 */
[----:B------:R-:W-:Y:S05]  /*3690*/  @P0 BRA `(.L_x_80) ;  /* 0x00000c3000000947 */ /* 0x000fea0003800000 */
[----:B------:R-:W-:-:S06]  /*36a0*/  PRMT R2, RZ, 0x5410, R23 ;  /* 0x00005410ff027816 */ /* 0x000fcc0000000017 */
[----:B------:R-:W0:Y:S02]  /*36b0*/  F2I.S64.TRUNC R2, R2 ;  /* 0x0000000200027311 */ /* 0x000e24000020d900 */
[----:B0-----:R0:W-:Y:S01]  /*36c0*/  STG.E.64 [R16.64], R2 ;  /* 0x0000000210007986 */ /* 0x0011e2000c101b24 */
[----:B------:R-:W-:Y:S05]  /*36d0*/  BRA `(.L_x_81) ;  /* 0x00000da000007947 */ /* 0x000fea0003800000 */
.L_x_83:
[----:B------:R-:W-:-:S06]  /*36e0*/  PRMT R23, RZ, 0x5410, R23 ;  /* 0x00005410ff177816 */ /* 0x000fcc0000000017 */
[----:B------:R-:W0:Y:S02]  /*36f0*/  F2I.FTZ.TRUNC.NTZ R23, R23 ;  /* 0x0000001700177305 */ /* 0x000e24000021f100 */
[----:B0-----:R0:W-:Y:S01]  /*3700*/  STG.E [R16.64], R23 ;  /* 0x0000001710007986 */ /* 0x0011e2000c101924 */
[----:B------:R-:W-:Y:S05]  /*3710*/  BRA `(.L_x_81) ;  /* 0x00000d6000007947 */ /* 0x000fea0003800000 */
.L_x_82:
[----:B------:R-:W-:-:S06]  /*3720*/  PRMT R23, RZ, 0x5410, R23 ;  /* 0x00005410ff177816 */ /* 0x000fcc0000000017 */
[----:B------:R-:W0:Y:S02]  /*3730*/  F2I.FTZ.TRUNC.NTZ R23, R23 ;  /* 0x0000001700177305 */ /* 0x000e24000021f100 */
[----:B0-----:R0:W-:Y:S01]  /*3740*/  STG.E.U16 [R16.64], R23 ;  /* 0x0000001710007986 */ /* 0x0011e2000c101524 */
[----:B------:R-:W-:Y:S05]  /*3750*/  BRA `(.L_x_81) ;  /* 0x00000d2000007947 */ /* 0x000fea0003800000 */
.L_x_77:
[----:B------:R-:W-:-:S13]  /*3760*/  ISETP.GT.AND P0, PT, R2, 0x6, PT ;  /* 0x000000060200780c */ /* 0x000fda0003f04270 */
[----:B------:R-:W-:Y:S05]  /*3770*/  @P0 BRA `(.L_x_84) ;  /* 0x000000b000000947 */ /* 0x000fea0003800000 */
[----:B------:R-:W-:-:S13]  /*3780*/  ISETP.NE.AND P0, PT, R2, 0x5, PT ;  /* 0x000000050200780c */ /* 0x000fda0003f05270 */
[----:B------:R-:W-:Y:S05]  /*3790*/  @!P0 BRA `(.L_x_85) ;  /* 0x0000005000008947 */ /* 0x000fea0003800000 */
[----:B------:R-:W-:-:S13]  /*37a0*/  ISETP.NE.AND P0, PT, R2, 0x6, PT ;  /* 0x000000060200780c */ /* 0x000fda0003f05270 */
[----:B------:R-:W-:Y:S05]  /*37b0*/  @P0 BRA `(.L_x_80) ;  /* 0x00000b1000000947 */ /* 0x000fea0003800000 */
[----:B------:R-:W-:-:S05]  /*37c0*/  PRMT R23, RZ, 0x5410, R23 ;  /* 0x00005410ff177816 */ /* 0x000fca0000000017 */
[----:B------:R0:W-:Y:S01]  /*37d0*/  STG.E [R16.64], R23 ;  /* 0x0000001710007986 */ /* 0x0001e2000c101924 */
[----:B------:R-:W-:Y:S05]  /*37e0*/  BRA `(.L_x_81) ;  /* 0x00000c9000007947 */ /* 0x000fea0003800000 */
.L_x_85:
[----:B------:R-:W-:-:S04]  /*37f0*/  PRMT R0, RZ, 0x5410, R23 ;  /* 0x00005410ff007816 */ /* 0x000fc80000000017 */
[----:B------:R-:W-:-:S05]  /*3800*/  F2FP.PACK_AB R0, RZ, R0 ;  /* 0x00000000ff00723e */ /* 0x000fca00000000ff */
[----:B------:R0:W-:Y:S01]  /*3810*/  STG.E.U16 [R16.64], R0 ;  /* 0x0000000010007986 */ /* 0x0001e2000c101524 */
[----:B------:R-:W-:Y:S05]  /*3820*/  BRA `(.L_x_81) ;  /* 0x00000c5000007947 */ /* 0x000fea0003800000 */
.L_x_84:
[----:B------:R-:W-:-:S13]  /*3830*/  ISETP.NE.AND P0, PT, R2, 0x7, PT ;  /* 0x000000070200780c */ /* 0x000fda0003f05270 */
[----:B------:R-:W-:Y:S05]  /*3840*/  @!P0 BRA `(.L_x_86) ;  /* 0x000000d000008947 */ /* 0x000fea0003800000 */
[----:B------:R-:W-:-:S13]  /*3850*/  ISETP.NE.AND P0, PT, R2, 0x8, PT ;  /* 0x000000080200780c */ /* 0x000fda0003f05270 */
[----:B------:R-:W-:Y:S05]  /*3860*/  @!P0 BRA `(.L_x_87) ;  /* 0x0000006000008947 */ /* 0x000fea0003800000 */
[----:B------:R-:W-:-:S13]  /*3870*/  ISETP.NE.AND P0, PT, R2, 0x9, PT ;  /* 0x000000090200780c */ /* 0x000fda0003f05270 */
[----:B------:R-:W-:Y:S05]  /*3880*/  @P0 BRA `(.L_x_80) ;  /* 0x00000a4000000947 */ /* 0x000fea0003800000 */
[----:B------:R-:W-:Y:S01]  /*3890*/  IMAD.MOV.U32 R3, RZ, RZ, RZ ;  /* 0x000000ffff037224 */ /* 0x000fe200078e00ff */
[----:B------:R-:W-:-:S05]  /*38a0*/  PRMT R2, RZ, 0x5410, R23 ;  /* 0x00005410ff027816 */ /* 0x000fca0000000017 */
[----:B------:R0:W-:Y:S01]  /*38b0*/  STG.E.64 [R16.64], R2 ;  /* 0x0000000210007986 */ /* 0x0001e2000c101b24 */
[----:B------:R-:W-:Y:S05]  /*38c0*/  BRA `(.L_x_81) ;  /* 0x00000bb000007947 */ /* 0x000fea0003800000 */
.L_x_87:
[----:B------:R-:W-:-:S04]  /*38d0*/  PRMT R23, RZ, 0x5410, R23 ;  /* 0x00005410ff177816 */ /* 0x000fc80000000017 */
[----:B------:R-:W-:-:S04]  /*38e0*/  F2FP.PACK_AB R3, RZ, R23 ;  /* 0x00000017ff03723e */ /* 0x000fc800000000ff */
[----:B------:R-:W-:-:S05]  /*38f0*/  PRMT R3, R3, 0x5410, RZ ;  /* 0x0000541003037816 */ /* 0x000fca00000000ff */
[----:B------:R0:W-:Y:S01]  /*3900*/  STG.E [R16.64], R3 ;  /* 0x0000000310007986 */ /* 0x0001e2000c101924 */
[----:B------:R-:W-:Y:S05]  /*3910*/  BRA `(.L_x_81) ;  /* 0x00000b6000007947 */ /* 0x000fea0003800000 */
.L_x_86:
[----:B------:R-:W-:-:S05]  /*3920*/  PRMT R2, RZ, 0x5410, R23 ;  /* 0x00005410ff027816 */ /* 0x000fca0000000017 */
[----:B------:R-:W-:-:S06]  /*3930*/  FMUL.FTZ R2, R2, 1 ;  /* 0x3f80000002027820 */ /* 0x000fcc0000410000 */
[----:B------:R-:W0:Y:S02]  /*3940*/  F2F.F64.F32 R2, R2 ;  /* 0x0000000200027310 */ /* 0x000e240000201800 */
[----:B0-----:R0:W-:Y:S01]  /*3950*/  STG.E.64 [R16.64], R2 ;  /* 0x0000000210007986 */ /* 0x0011e2000c101b24 */
[----:B------:R-:W-:Y:S05]  /*3960*/  BRA `(.L_x_81) ;  /* 0x00000b1000007947 */ /* 0x000fea0003800000 */
.L_x_76:
        /* <DEDUP_REMOVED lines=8> */
[----:B------:R-:W-:-:S04]  /*39f0*/  PRMT R23, RZ, 0x5410, R23 ;  /* 0x00005410ff177816 */ /* 0x000fc80000000017 */
[----:B------:R-:W-:-:S04]  /*3a00*/  FSETP.NEU.FTZ.AND P0, PT, R23, RZ, PT ;  /* 0x000000ff1700720b */ /* 0x000fc80003f1d000 */
[----:B------:R-:W-:-:S05]  /*3a10*/  SEL R3, RZ, 0x1, !P0 ;  /* 0x00000001ff037807 */ /* 0x000fca0004000000 */
[----:B------:R0:W-:Y:S01]  /*3a20*/  STG.E.U8 [R16.64], R3 ;  /* 0x0000000310007986 */ /* 0x0001e2000c101124 */
[----:B------:R-:W-:Y:S05]  /*3a30*/  BRA `(.L_x_81) ;  /* 0x00000a4000007947 */ /* 0x000fea0003800000 */
.L_x_90:
[----:B------:R-:W-:Y:S01]  /*3a40*/  PRMT R23, RZ, 0x5410, R23 ;  /* 0x00005410ff177816 */ /* 0x000fe20000000017 */
[----:B------:R-:W-:-:S04]  /*3a50*/  CS2R R6, SRZ ;  /* 0x0000000000067805 */ /* 0x000fc8000001ff00 */
[----:B------:R-:W-:-:S06]  /*3a60*/  FMUL.FTZ R4, R23, 1 ;  /* 0x3f80000017047820 */ /* 0x000fcc0000410000 */
[----:B------:R-:W0:Y:S02]  /*3a70*/  F2F.F64.F32 R4, R4 ;  /* 0x0000000400047310 */ /* 0x000e240000201800 */
[----:B0-----:R0:W-:Y:S01]  /*3a80*/  STG.E.128 [R16.64], R4 ;  /* 0x0000000410007986 */ /* 0x0011e2000c101d24 */
[----:B------:R-:W-:Y:S05]  /*3a90*/  BRA `(.L_x_81) ;  /* 0x000009e000007947 */ /* 0x000fea0003800000 */
.L_x_89:
[----:B------:R-:W-:-:S13]  /*3aa0*/  ISETP.NE.AND P0, PT, R2, 0xf, PT ;  /* 0x0000000f0200780c */ /* 0x000fda0003f05270 */
[----:B------:R-:W-:Y:S05]  /*3ab0*/  @!P0 BRA `(.L_x_91) ;  /* 0x000002d000008947 */ /* 0x000fea0003800000 */
[----:B------:R-:W-:-:S13]  /*3ac0*/  ISETP.NE.AND P0, PT, R2, 0x17, PT ;  /* 0x000000170200780c */ /* 0x000fda0003f05270 */
[----:B------:R-:W-:Y:S05]  /*3ad0*/  @!P0 BRA `(.L_x_92) ;  /* 0x0000015000008947 */ /* 0x000fea0003800000 */
[----:B------:R-:W-:-:S13]  /*3ae0*/  ISETP.NE.AND P0, PT, R2, 0x18, PT ;  /* 0x000000180200780c */ /* 0x000fda0003f05270 */
[----:B------:R-:W-:Y:S05]  /*3af0*/  @P0 BRA `(.L_x_80) ;  /* 0x000007d000000947 */ /* 0x000fea0003800000 */
[----:B------:R-:W-:Y:S01]  /*3b00*/  PRMT R23, RZ, 0x5410, R23 ;  /* 0x00005410ff177816 */ /* 0x000fe20000000017 */
[----:B------:R-:W-:Y:S03]  /*3b10*/  BSSY B0, `(.L_x_93) ;  /* 0x000000e000007945 */ /* 0x000fe60003800000 */
[C---:B------:R-:W-:Y:S02]  /*3b20*/  LOP3.LUT R2, R23.reuse, 0x7fffffff, RZ, 0xc0, !PT ;  /* 0x7fffffff17027812 */ /* 0x040fe400078ec0ff */
[----:B------:R-:W-:Y:S02]  /*3b30*/  LOP3.LUT R0, R23, 0x80000000, RZ, 0xc0, !PT ;  /* 0x8000000017007812 */ /* 0x000fe400078ec0ff */
[----:B------:R-:W-:Y:S02]  /*3b40*/  ISETP.GT.U32.AND P0, PT, R2, 0x43efffff, PT ;  /* 0x43efffff0200780c */ /* 0x000fe40003f04070 */
[----:B------:R-:W-:Y:S01]  /*3b50*/  SHF.R.U32.HI R3, RZ, 0x18, R0 ;  /* 0x00000018ff037819 */ /* 0x000fe20000011600 */
[----:B------:R-:W-:-:S10]  /*3b60*/  IMAD.MOV.U32 R0, RZ, RZ, 0x7f ;  /* 0x0000007fff007424 */ /* 0x000fd400078e00ff */
[----:B------:R-:W-:Y:S05]  /*3b70*/  @P0 BRA `(.L_x_94) ;  /* 0x0000007000000947 */ /* 0x000fea0003800000 */
[----:B------:R-:W-:-:S13]  /*3b80*/  ISETP.GE.U32.AND P0, PT, R2, 0x3c800000, PT ;  /* 0x3c8000000200780c */ /* 0x000fda0003f06070 */
[----:B------:R-:W-:Y:S01]  /*3b90*/  @P0 SHF.R.U32.HI R0, RZ, 0x14, R23 ;  /* 0x00000014ff000819 */ /* 0x000fe20000011617 */
[----:B------:R-:W-:-:S03]  /*3ba0*/  @!P0 FADD.FTZ R2, R2, 16384 ;  /* 0x4680000002028421 */ /* 0x000fc60000010000 */
[----:B------:R-:W-:-:S04]  /*3bb0*/  @P0 LOP3.LUT R0, R0, 0x1, RZ, 0xc0, !PT ;  /* 0x0000000100000812 */ /* 0x000fc800078ec0ff */
[----:B------:R-:W-:-:S04]  /*3bc0*/  @P0 IADD3 R0, R23, 0x407ffff, R0 ;  /* 0x0407ffff17000810 */ /* 0x000fc80007ffe000 */
[----:B------:R-:W-:Y:S02]  /*3bd0*/  @P0 SHF.R.U32.HI R0, RZ, 0x14, R0 ;  /* 0x00000014ff000819 */ /* 0x000fe40000011600 */
[----:B------:R-:W-:Y:S02]  /*3be0*/  @!P0 IADD3 R0, R2, -0x46800000, RZ ;  /* 0xb980000002008810 */ /* 0x000fe40007ffe0ff */
.L_x_94:
[----:B------:R-:W-:Y:S05]  /*3bf0*/  BSYNC B0 ;  /* 0x0000000000007941 */ /* 0x000fea0003800000 */
.L_x_93:
[----:B------:R-:W-:-:S05]  /*3c00*/  LOP3.LUT R3, R0, R3, RZ, 0xfc, !PT ;  /* 0x0000000300037212 */ /* 0x000fca00078efcff */
[----:B------:R0:W-:Y:S01]  /*3c10*/  STG.E.U8 [R16.64], R3 ;  /* 0x0000000310007986 */ /* 0x0001e2000c101124 */
[----:B------:R-:W-:Y:S05]  /*3c20*/  BRA `(.L_x_81) ;  /* 0x0000085000007947 */ /* 0x000fea0003800000 */
.L_x_92:
[----:B------:R-:W-:Y:S01]  /*3c30*/  PRMT R23, RZ, 0x5410, R23 ;  /* 0x00005410ff177816 */ /* 0x000fe20000000017 */
[----:B------:R-:W-:Y:S03]  /*3c40*/  BSSY B0, `(.L_x_95) ;  /* 0x000000f000007945 */ /* 0x000fe60003800000 */
[----:B------:R-:W-:-:S04]  /*3c50*/  LOP3.LUT R2, R23, 0x7fffffff, RZ, 0xc0, !PT ;  /* 0x7fffffff17027812 */ /* 0x000fc800078ec0ff */
[----:B------:R-:W-:-:S13]  /*3c60*/  ISETP.GT.U32.AND P0, PT, R2, 0x477fffff, PT ;  /* 0x477fffff0200780c */ /* 0x000fda0003f04070 */
[----:B------:R-:W-:Y:S05]  /*3c70*/  @P0 BRA `(.L_x_96) ;  /* 0x0000008000000947 */ /* 0x000fea0003800000 */
[----:B------:R-:W-:-:S13]  /*3c80*/  ISETP.GE.U32.AND P0, PT, R2, 0x38800000, PT ;  /* 0x388000000200780c */ /* 0x000fda0003f06070 */
[----:B------:R-:W-:Y:S01]  /*3c90*/  @P0 SHF.R.U32.HI R0, RZ, 0x15, R23 ;  /* 0x00000015ff000819 */ /* 0x000fe20000011617 */
[----:B------:R-:W-:-:S03]  /*3ca0*/  @!P0 FADD.FTZ R2, R2, 128 ;  /* 0x4300000002028421 */ /* 0x000fc60000010000 */
[----:B------:R-:W-:-:S04]  /*3cb0*/  @P0 LOP3.LUT R0, R0, 0x1, RZ, 0xc0, !PT ;  /* 0x0000000100000812 */ /* 0x000fc800078ec0ff */
[----:B------:R-:W-:-:S04]  /*3cc0*/  @P0 IADD3 R0, R23, 0x80fffff, R0 ;  /* 0x080fffff17000810 */ /* 0x000fc80007ffe000 */
[----:B------:R-:W-:Y:S02]  /*3cd0*/  @P0 SHF.R.U32.HI R0, RZ, 0x15, R0 ;  /* 0x00000015ff000819 */ /* 0x000fe40000011600 */
[----:B------:R-:W-:Y:S01]  /*3ce0*/  @!P0 IADD3 R0, R2, -0x43000000, RZ ;  /* 0xbd00000002008810 */ /* 0x000fe20007ffe0ff */
[----:B------:R-:W-:Y:S05]  /*3cf0*/  BRA `(.L_x_97) ;  /* 0x0000003000007947 */ /* 0x000fea0003800000 */
.L_x_96:
[----:B------:R-:W-:Y:S01]  /*3d00*/  IMAD.MOV.U32 R0, RZ, RZ, 0x7f ;  /* 0x0000007fff007424 */ /* 0x000fe200078e00ff */
[----:B------:R-:W-:-:S04]  /*3d10*/  ISETP.GT.U32.AND P0, PT, R2, 0x7f800000, PT ;  /* 0x7f8000000200780c */ /* 0x000fc80003f04070 */
[----:B------:R-:W-:-:S04]  /*3d20*/  SEL R0, R0, 0x7c, P0 ;  /* 0x0000007c00007807 */ /* 0x000fc80000000000 */
.L_x_97:
[----:B------:R-:W-:Y:S05]  /*3d30*/  BSYNC B0 ;  /* 0x0000000000007941 */ /* 0x000fea0003800000 */
.L_x_95:
[----:B------:R-:W-:-:S04]  /*3d40*/  LOP3.LUT R2, R23, 0x80000000, RZ, 0xc0, !PT ;  /* 0x8000000017027812 */ /* 0x000fc800078ec0ff */
[----:B------:R-:W-:-:S04]  /*3d50*/  SHF.R.U32.HI R3, RZ, 0x18, R2 ;  /* 0x00000018ff037819 */ /* 0x000fc80000011602 */
[----:B------:R-:W-:-:S05]  /*3d60*/  LOP3.LUT R3, R0, R3, RZ, 0xfc, !PT ;  /* 0x0000000300037212 */ /* 0x000fca00078efcff */
[----:B------:R0:W-:Y:S01]  /*3d70*/  STG.E.U8 [R16.64], R3 ;  /* 0x0000000310007986 */ /* 0x0001e2000c101124 */
[----:B------:R-:W-:Y:S05]  /*3d80*/  BRA `(.L_x_81) ;  /* 0x000006f000007947 */ /* 0x000fea0003800000 */
.L_x_91:
[----:B------:R0:W-:Y:S01]  /*3d90*/  STG.E.U16 [R16.64], R23 ;  /* 0x0000001710007986 */ /* 0x0001e2000c101524 */
[----:B------:R-:W-:Y:S05]  /*3da0*/  BRA `(.L_x_81) ;  /* 0x000006d000007947 */ /* 0x000fea0003800000 */
.L_x_88:
        /* <DEDUP_REMOVED lines=8> */
[----:B------:R-:W-:-:S06]  /*3e30*/  PRMT R3, RZ, 0x5410, R23 ;  /* 0x00005410ff037816 */ /* 0x000fcc0000000017 */
[----:B------:R-:W0:Y:S02]  /*3e40*/  F2I.FTZ.U32.TRUNC.NTZ R3, R3 ;  /* 0x0000000300037305 */ /* 0x000e24000021f000 */
[----:B0-----:R0:W-:Y:S01]  /*3e50*/  STG.E.U16 [R16.64], R3 ;  /* 0x0000000310007986 */ /* 0x0011e2000c101524 */
[----:B------:R-:W-:Y:S05]  /*3e60*/  BRA `(.L_x_81) ;  /* 0x0000061000007947 */ /* 0x000fea0003800000 */
.L_x_100:
[----:B------:R-:W-:Y:S01]  /*3e70*/  PRMT R23, RZ, 0x5410, R23 ;  /* 0x00005410ff177816 */ /* 0x000fe20000000017 */
[----:B------:R-:W-:Y:S01]  /*3e80*/  BSSY B0, `(.L_x_101) ;  /* 0x0000014000007945 */ /* 0x000fe20003800000 */
[----:B------:R-:W-:Y:S02]  /*3e90*/  IMAD.MOV.U32 R8, RZ, RZ, 0x80 ;  /* 0x00000080ff087424 */ /* 0x000fe400078e00ff */
[----:B------:R-:W-:-:S04]  /*3ea0*/  LOP3.LUT R2, R23, 0x7fffffff, RZ, 0xc0, !PT ;  /* 0x7fffffff17027812 */ /* 0x000fc800078ec0ff */
[----:B------:R-:W-:-:S13]  /*3eb0*/  ISETP.GT.U32.AND P0, PT, R2, 0x437fffff, PT ;  /* 0x437fffff0200780c */ /* 0x000fda0003f04070 */
[----:B------:R-:W-:Y:S05]  /*3ec0*/  @P0 BRA `(.L_x_102) ;  /* 0x000000f000000947 */ /* 0x000fea0003800000 */
[----:B------:R-:W-:-:S13]  /*3ed0*/  ISETP.GE.U32.AND P0, PT, R2, 0x3c000000, PT ;  /* 0x3c0000000200780c */ /* 0x000fda0003f06070 */
[----:B------:R-:W-:-:S04]  /*3ee0*/  @P0 SHF.R.U32.HI R0, RZ, 0x14, R23 ;  /* 0x00000014ff000819 */ /* 0x000fc80000011617 */
[----:B------:R-:W-:-:S04]  /*3ef0*/  @P0 LOP3.LUT R0, R0, 0x1, RZ, 0xc0, !PT ;  /* 0x0000000100000812 */ /* 0x000fc800078ec0ff */
[----:B------:R-:W-:-:S04]  /*3f00*/  @P0 IADD3 R0, R23, 0x487ffff, R0 ;  /* 0x0487ffff17000810 */ /* 0x000fc80007ffe000 */
[----:B------:R-:W-:-:S04]  /*3f10*/  @P0 SHF.R.U32.HI R0, RZ, 0x14, R0 ;  /* 0x00000014ff000819 */ /* 0x000fc80000011600 */
[----:B------:R-:W-:Y:S01]  /*3f20*/  @P0 LOP3.LUT R0, R0, 0xff, RZ, 0xc0, !PT ;  /* 0x000000ff00000812 */ /* 0x000fe200078ec0ff */
[----:B------:R-:W-:Y:S05]  /*3f30*/  @P0 BRA `(.L_x_103) ;  /* 0x0000004000000947 */ /* 0x000fea0003800000 */
[----:B------:R-:W-:Y:S01]  /*3f40*/  FADD.FTZ R0, R2, 8192 ;  /* 0x4600000002007421 */ /* 0x000fe20000010000 */
[----:B------:R-:W-:-:S04]  /*3f50*/  PRMT R8, RZ, 0x7610, R8 ;  /* 0x00007610ff087816 */ /* 0x000fc80000000008 */
[----:B------:R-:W-:-:S13]  /*3f60*/  LOP3.LUT P0, R0, R0, 0xff, RZ, 0xc0, !PT ;  /* 0x000000ff00007812 */ /* 0x000fda000780c0ff */
[----:B------:R-:W-:Y:S05]  /*3f70*/  @!P0 BRA `(.L_x_102) ;  /* 0x0000004000008947 */ /* 0x000fea0003800000 */
.L_x_103:
[----:B------:R-:W-:-:S04]  /*3f80*/  LOP3.LUT R2, R23, 0x80000000, RZ, 0xc0, !PT ;  /* 0x8000000017027812 */ /* 0x000fc800078ec0ff */
[----:B------:R-:W-:-:S04]  /*3f90*/  SHF.R.U32.HI R3, RZ, 0x18, R2 ;  /* 0x00000018ff037819 */ /* 0x000fc80000011602 */
[----:B------:R-:W-:-:S04]  /*3fa0*/  LOP3.LUT R0, R0, R3, RZ, 0xfc, !PT ;  /* 0x0000000300007212 */ /* 0x000fc800078efcff */
[----:B------:R-:W-:Y:S02]  /*3fb0*/  PRMT R8, R0, 0x7610, R8 ;  /* 0x0000761000087816 */ /* 0x000fe40000000008 */
.L_x_102:
[----:B------:R-:W-:Y:S05]  /*3fc0*/  BSYNC B0 ;  /* 0x0000000000007941 */ /* 0x000fea0003800000 */
.L_x_101:
[----:B------:R0:W-:Y:S01]  /*3fd0*/  STG.E.U8 [R16.64], R8 ;  /* 0x0000000810007986 */ /* 0x0001e2000c101124 */
[----:B------:R-:W-:Y:S05]  /*3fe0*/  BRA `(.L_x_81) ;  /* 0x0000049000007947 */ /* 0x000fea0003800000 */
.L_x_99:
        /* <DEDUP_REMOVED lines=17> */
.L_x_106:
[----:B------:R-:W-:-:S04]  /*4100*/  LOP3.LUT R2, R23, 0x80000000, RZ, 0xc0, !PT ;  /* 0x8000000017027812 */ /* 0x000fc800078ec0ff */
[----:B------:R-:W-:-:S04]  /*4110*/  SHF.R.U32.HI R3, RZ, 0x18, R2 ;  /* 0x00000018ff037819 */ /* 0x000fc80000011602 */
[----:B------:R-:W-:-:S04]  /*4120*/  LOP3.LUT R0, R0, R3, RZ, 0xfc, !PT ;  /* 0x0000000300007212 */ /* 0x000fc800078efcff */
[----:B------:R-:W-:Y:S02]  /*4130*/  PRMT R8, R0, 0x7610, R8 ;  /* 0x0000761000087816 */ /* 0x000fe40000000008 */
.L_x_105:
[----:B------:R-:W-:Y:S05]  /*4140*/  BSYNC B0 ;  /* 0x0000000000007941 */ /* 0x000fea0003800000 */
.L_x_104:
[----:B------:R0:W-:Y:S01]  /*4150*/  STG.E.U8 [R16.64], R8 ;  /* 0x0000000810007986 */ /* 0x0001e2000c101124 */
[----:B------:R-:W-:Y:S05]  /*4160*/  BRA `(.L_x_81) ;  /* 0x0000031000007947 */ /* 0x000fea0003800000 */
.L_x_98:
[----:B------:R-:W-:-:S13]  /*4170*/  ISETP.NE.AND P0, PT, R2, 0x1c, PT ;  /* 0x0000001c0200780c */ /* 0x000fda0003f05270 */
[----:B------:R-:W-:Y:S05]  /*4180*/  @!P0 BRA `(.L_x_107) ;  /* 0x000002c000008947 */ /* 0x000fea0003800000 */
[----:B------:R-:W-:-:S13]  /*4190*/  ISETP.NE.AND P0, PT, R2, 0x1d, PT ;  /* 0x0000001d0200780c */ /* 0x000fda0003f05270 */
[----:B------:R-:W-:Y:S05]  /*41a0*/  @!P0 BRA `(.L_x_108) ;  /* 0x0000026000008947 */ /* 0x000fea0003800000 */
[----:B------:R-:W-:-:S13]  /*41b0*/  ISETP.NE.AND P0, PT, R2, 0x2c, PT ;  /* 0x0000002c0200780c */ /* 0x000fda0003f05270 */
[----:B------:R-:W-:Y:S05]  /*41c0*/  @P0 BRA `(.L_x_80) ;  /* 0x0000010000000947 */ /* 0x000fea0003800000 */
[----:B------:R-:W-:Y:S01]  /*41d0*/  PRMT R23, RZ, 0x5410, R23 ;  /* 0x00005410ff177816 */ /* 0x000fe20000000017 */
[----:B------:R-:W-:Y:S01]  /*41e0*/  IMAD.MOV.U32 R3, RZ, RZ, 0xff ;  /* 0x000000ffff037424 */ /* 0x000fe200078e00ff */
[----:B------:R-:W-:Y:S02]  /*41f0*/  PLOP3.LUT P0, PT, PT, PT, PT, 0x80, 0x0 ;  /* 0x000000000000781c */ /* 0x000fe40003f0f070 */
[----:B------:R-:W-:-:S04]  /*4200*/  SHF.R.U32.HI R4, RZ, 0x17, R23 ;  /* 0x00000017ff047819 */ /* 0x000fc80000011617 */
[----:B------:R-:W-:-:S04]  /*4210*/  LOP3.LUT R2, R4, 0xff, RZ, 0xc0, !PT ;  /* 0x000000ff04027812 */ /* 0x000fc800078ec0ff */
[----:B------:R-:W-:-:S13]  /*4220*/  ISETP.NE.AND P2, PT, R2, 0xff, PT ;  /* 0x000000ff0200780c */ /* 0x000fda0003f45270 */
[--C-:B------:R-:W-:Y:S02]  /*4230*/  @P2 SHF.R.U32.HI R0, RZ, 0x16, R23.reuse ;  /* 0x00000016ff002819 */ /* 0x100fe40000011617 */
[----:B------:R-:W-:Y:S02]  /*4240*/  @P2 LOP3.LUT P1, RZ, R2, 0x3fffff, R23, 0xf8, !PT ;  /* 0x003fffff02ff2812 */ /* 0x000fe4000782f817 */
[----:B------:R-:W-:-:S04]  /*4250*/  @P2 LOP3.LUT R0, R0, 0x1, RZ, 0xc0, !PT ;  /* 0x0000000100002812 */ /* 0x000fc800078ec0ff */
[----:B------:R-:W-:Y:S02]  /*4260*/  @P2 ISETP.EQ.U32.AND P1, PT, R0, 0x1, P1 ;  /* 0x000000010000280c */ /* 0x000fe40000f22070 */
[----:B------:R-:W-:Y:S02]  /*4270*/  @P2 IADD3 R0, R4, 0x1, RZ ;  /* 0x0000000104002810 */ /* 0x000fe40007ffe0ff */
[----:B------:R-:W-:-:S13]  /*4280*/  @P2 PLOP3.LUT P0, PT, P1, PT, PT, 0x80, 0x0 ;  /* 0x000000000000281c */ /* 0x000fda0000f0f070 */
[----:B------:R-:W-:-:S04]  /*4290*/  @!P0 IMAD.MOV R0, RZ, RZ, R4 ;  /* 0x000000ffff008224 */ /* 0x000fc800078e0204 */
[----:B------:R-:W-:-:S05]  /*42a0*/  @P2 IMAD.MOV.U32 R3, RZ, RZ, R0 ;  /* 0x000000ffff032224 */ /* 0x000fca00078e0000 */
[----:B------:R0:W-:Y:S01]  /*42b0*/  STG.E.U8 [R16.64], R3 ;  /* 0x0000000310007986 */ /* 0x0001e2000c101124 */
[----:B------:R-:W-:Y:S05]  /*42c0*/  BRA `(.L_x_81) ;  /* 0x000001b000007947 */ /* 0x000fea0003800000 */
.L_x_80:
        /* <DEDUP_REMOVED lines=19> */
[----:B------:R-:W-:Y:S05]  /*4400*/  BRA `(.L_x_81) ;  /* 0x0000007000007947 */ /* 0x000fea0003800000 */
.L_x_108:
[----:B------:R-:W-:-:S06]  /*4410*/  PRMT R2, RZ, 0x5410, R23 ;  /* 0x00005410ff027816 */ /* 0x000fcc0000000017 */
[----:B------:R-:W0:Y:S02]  /*4420*/  F2I.U64.TRUNC R2, R2 ;  /* 0x0000000200027311 */ /* 0x000e24000020d800 */
[----:B0-----:R0:W-:Y:S01]  /*4430*/  STG.E.64 [R16.64], R2 ;  /* 0x0000000210007986 */ /* 0x0011e2000c101b24 */
[----:B------:R-:W-:Y:S05]  /*4440*/  BRA `(.L_x_81) ;  /* 0x0000003000007947 */ /* 0x000fea0003800000 */
.L_x_107:
[----:B------:R-:W-:-:S06]  /*4450*/  PRMT R23, RZ, 0x5410, R23 ;  /* 0x00005410ff177816 */ /* 0x000fcc0000000017 */
[----:B------:R-:W0:Y:S02]  /*4460*/  F2I.FTZ.U32.TRUNC.NTZ R23, R23 ;  /* 0x0000001700177305 */ /* 0x000e24000021f000 */
[----:B0-----:R0:W-:Y:S02]  /*4470*/  STG.E [R16.64], R23 ;  /* 0x0000001710007986 */ /* 0x0011e4000c101924 */
.L_x_81:
[----:B------:R-:W-:-:S05]  /*4480*/  IMAD R18, R19, 0x200, R18 ;  /* 0x0000020013127824 */ /* 0x000fca00078e0212 */
[----:B0-----:R-:W-:Y:S02]  /*4490*/  IADD3 R23, R18, 0x80, RZ ;  /* 0x0000008012177810 */ /* 0x001fe40007ffe0ff */
.L_x_1:
[----:B------:R-:W-:Y:S05]  /*44a0*/  BSYNC B6 ;  /* 0x0000000000067941 */ /* 0x000fea0003800000 */
.L_x_0:
[----:B------:R-:W-:Y:S01]  /*44b0*/  ISETP.GE.AND P0, PT, R23, c[0x0][0x160], PT ;  /* 0x0000580017007a0c */ /* 0x000fe20003f06270 */
[----:B------:R-:W-:-:S12]  /*44c0*/  BSSY B6, `(.L_x_109) ;  /* 0x0000888000067945 */ /* 0x000fd80003800000 */
[----:B------:R-:W-:Y:S05]  /*44d0*/  @P0 BRA `(.L_x_110) ;  /* 0x0000886000000947 */ /* 0x000fea0003800000 */
[----:B------:R-:W-:Y:S01]  /*44e0*/  ISETP.NE.AND P0, PT, RZ, c[0x0][0x168], PT ;  /* 0x00005a00ff007a0c */ /* 0x000fe20003f05270 */
[----:B------:R-:W-:Y:S02]  /*44f0*/  IMAD.MOV.U32 R18, RZ, RZ, RZ ;  /* 0x000000ffff127224 */ /* 0x000fe400078e00ff */
[----:B------:R-:W-:Y:S02]  /*4500*/  IMAD.MOV.U32 R0, RZ, RZ, RZ ;  /* 0x000000ffff007224 */ /* 0x000fe400078e00ff */
[----:B------:R-:W-:-:S08]  /*4510*/  IMAD.MOV.U32 R16, RZ, RZ, RZ ;  /* 0x000000ffff107224 */ /* 0x000fd000078e00ff */
[----:B------:R-:W-:Y:S05]  /*4520*/  @!P0 BRA `(.L_x_111) ;  /* 0x00000fa000008947 */ /* 0x000fea0003800000 */
[----:B------:R-:W-:Y:S02]  /*4530*/  IMAD.MOV.U32 R22, RZ, RZ, RZ ;  /* 0x000000ffff167224 */ /* 0x000fe400078e00ff */
[----:B------:R-:W-:Y:S02]  /*4540*/  IMAD.MOV.U32 R0, RZ, RZ, 0x1 ;  /* 0x00000001ff007424 */ /* 0x000fe400078e00ff */
[----:B------:R-:W-:-:S03]  /*4550*/  IMAD.HI.U32 R2, R23, c[0x0][0x170], R22 ;  /* 0x00005c0017027a27 */ /* 0x000fc600078e0016 */
[----:B------:R-:W-:Y:S02]  /*4560*/  ISETP.NE.AND P0, PT, R0, c[0x0][0x168], PT ;  /* 0x00005a0000007a0c */ /* 0x000fe40003f05270 */
[----:B------:R-:W-:-:S05]  /*4570*/  SHF.R.U32.HI R3, RZ, c[0x0][0x174], R2 ;  /* 0x00005d00ff037a19 */ /* 0x000fca0000011602 */
[----:B------:R-:W-:-:S04]  /*4580*/  IMAD.MOV R18, RZ, RZ, -R3 ;  /* 0x000000ffff127224 */ /* 0x000fc800078e0a03 */
[----:B------:R-:W-:-:S04]  /*4590*/  IMAD R18, R18, c[0x0][0x16c], R23 ;  /* 0x00005b0012127a24 */ /* 0x000fc800078e0217 */
[C---:B------:R-:W-:Y:S02]  /*45a0*/  IMAD R16, R18.reuse, c[0x0][0x298], RZ ;  /* 0x0000a60012107a24 */ /* 0x040fe400078e02ff */
[C---:B------:R-:W-:Y:S02]  /*45b0*/  IMAD R0, R18.reuse, c[0x0][0x29c], RZ ;  /* 0x0000a70012007a24 */ /* 0x040fe400078e02ff */
[----:B------:R-:W-:Y:S01]  /*45c0*/  IMAD R18, R18, c[0x0][0x2a0], RZ ;  /* 0x0000a80012127a24 */ /* 0x000fe200078e02ff */
        /* <DEDUP_REMOVED lines=240> */
.L_x_111:
        /* <DEDUP_REMOVED lines=21> */
.L_x_115:
[----:B------:R-:W2:Y:S02]  /*5620*/  LDG.E.U8 R2, [R2.64] ;  /* 0x0000002402027981 */ /* 0x000ea4000c1e1100 */
[----:B--2---:R-:W0:Y:S02]  /*5630*/  I2F.U16 R0, R2 ;  /* 0x0000000200007306 */ /* 0x004e240000101000 */
[----:B0-----:R-:W-:-:S04]  /*5640*/  F2FP.BF16.PACK_AB R0, RZ, R0 ;  /* 0x00000000ff00723e */ /* 0x001fc800000010ff */
[----:B------:R-:W-:Y:S01]  /*5650*/  PRMT R19, R0, 0x7610, R19 ;  /* 0x0000761000137816 */ /* 0x000fe20000000013 */
[----:B------:R-:W-:Y:S05]  /*5660*/  BRA `(.L_x_117) ;  /* 0x00000f0000007947 */ /* 0x000fea0003800000 */
.L_x_114:
        /* <DEDUP_REMOVED lines=11> */
.L_x_119:
[----:B------:R-:W2:Y:S02]  /*5720*/  LDG.E R2, [R2.64] ;  /* 0x0000002402027981 */ /* 0x000ea4000c1e1900 */
[----:B--2---:R-:W0:Y:S02]  /*5730*/  I2F R0, R2 ;  /* 0x0000000200007306 */ /* 0x004e240000201400 */
[----:B0-----:R-:W-:-:S04]  /*5740*/  F2FP.BF16.PACK_AB R0, RZ, R0 ;  /* 0x00000000ff00723e */ /* 0x001fc800000010ff */
[----:B------:R-:W-:Y:S01]  /*5750*/  PRMT R19, R0, 0x7610, R19 ;  /* 0x0000761000137816 */ /* 0x000fe20000000013 */
[----:B------:R-:W-:Y:S05]  /*5760*/  BRA `(.L_x_117) ;  /* 0x00000e0000007947 */ /* 0x000fea0003800000 */
.L_x_118:
[----:B------:R-:W2:Y:S02]  /*5770*/  LDG.E.U16 R2, [R2.64] ;  /* 0x0000002402027981 */ /* 0x000ea4000c1e1500 */
[----:B--2---:R-:W0:Y:S02]  /*5780*/  I2F.S16 R0, R2 ;  /* 0x0000000200007306 */ /* 0x004e240000101400 */
[----:B0-----:R-:W-:-:S04]  /*5790*/  F2FP.BF16.PACK_AB R0, RZ, R0 ;  /* 0x00000000ff00723e */ /* 0x001fc800000010ff */
[----:B------:R-:W-:Y:S01]  /*57a0*/  PRMT R19, R0, 0x7610, R19 ;  /* 0x0000761000137816 */ /* 0x000fe20000000013 */
[----:B------:R-:W-:Y:S05]  /*57b0*/  BRA `(.L_x_117) ;  /* 0x00000db000007947 */ /* 0x000fea0003800000 */
.L_x_113:
        /* <DEDUP_REMOVED lines=9> */
.L_x_121:
[----:B------:R-:W2:Y:S02]  /*5850*/  LDG.E.U16 R0, [R2.64] ;  /* 0x0000002402007981 */ /* 0x000ea4000c1e1500 */
[----:B--2---:R-:W-:-:S05]  /*5860*/  HADD2.F32 R0, -RZ, R0.H0_H0 ;  /* 0x20000000ff007230 */ /* 0x004fca0000004100 */
[----:B------:R-:W-:-:S04]  /*5870*/  F2FP.BF16.PACK_AB R0, RZ, R0 ;  /* 0x00000000ff00723e */ /* 0x000fc800000010ff */
[----:B------:R-:W-:Y:S01]  /*5880*/  PRMT R19, R0, 0x7610, R19 ;  /* 0x0000761000137816 */ /* 0x000fe20000000013 */
[----:B------:R-:W-:Y:S05]  /*5890*/  BRA `(.L_x_117) ;  /* 0x00000cd000007947 */ /* 0x000fea0003800000 */
.L_x_120:
        /* <DEDUP_REMOVED lines=9> */
.L_x_123:
[----:B------:R-:W2:Y:S02]  /*5930*/  LDG.E.U16 R2, [R2.64] ;  /* 0x0000002402027981 */ /* 0x000ea4000c1e1500 */
[----:B--2---:R-:W-:-:S05]  /*5940*/  HADD2.F32 R0, -RZ, R2.H0_H0 ;  /* 0x20000002ff007230 */ /* 0x004fca0000004100 */
[----:B------:R-:W-:-:S04]  /*5950*/  F2FP.BF16.PACK_AB R0, RZ, R0 ;  /* 0x00000000ff00723e */ /* 0x000fc800000010ff */
[----:B------:R-:W-:Y:S01]  /*5960*/  PRMT R19, R0, 0x7610, R19 ;  /* 0x0000761000137816 */ /* 0x000fe20000000013 */
[----:B------:R-:W-:Y:S05]  /*5970*/  BRA `(.L_x_117) ;  /* 0x00000bf000007947 */ /* 0x000fea0003800000 */
.L_x_122:
[----:B------:R-:W2:Y:S02]  /*5980*/  LDG.E.64 R2, [R2.64] ;  /* 0x0000002402027981 */ /* 0x000ea4000c1e1b00 */
[----:B--2---:R-:W0:Y:S01]  /*5990*/  F2F.F32.F64 R0, R2 ;  /* 0x0000000200007310 */ /* 0x004e220000301000 */
[----:B------:R-:W0:-:S14]  /*59a0*/  DSETP.GEU.AND P0, PT, |R2|, c[0x2][0x0], PT ;  /* 0x008000000200762a */ /* 0x000e1c0003f0e200 */
[----:B0-----:R-:W-:-:S05]  /*59b0*/  @!P0 FMUL R0, R0, 1.175494350822287508e-38 ;  /* 0x0080000000008820 */ /* 0x001fca0000400000 */
[----:B------:R-:W-:-:S04]  /*59c0*/  F2FP.BF16.PACK_AB R0, RZ, R0 ;  /* 0x00000000ff00723e */ /* 0x000fc800000010ff */
[----:B------:R-:W-:Y:S01]  /*59d0*/  PRMT R19, R0, 0x7610, R19 ;  /* 0x0000761000137816 */ /* 0x000fe20000000013 */
[----:B------:R-:W-:Y:S05]  /*59e0*/  BRA `(.L_x_117) ;  /* 0x00000b8000007947 */ /* 0x000fea0003800000 */
.L_x_112:
        /* <DEDUP_REMOVED lines=14> */
.L_x_126:
[----:B------:R-:W2:Y:S02]  /*5ad0*/  LDG.E.64 R2, [R2.64] ;  /* 0x0000002402027981 */ /* 0x000ea4000c1e1b00 */
[----:B--2---:R-:W0:Y:S01]  /*5ae0*/  F2F.F32.F64 R0, R2 ;  /* 0x0000000200007310 */ /* 0x004e220000301000 */
[----:B------:R-:W0:-:S14]  /*5af0*/  DSETP.GEU.AND P0, PT, |R2|, c[0x2][0x0], PT ;  /* 0x008000000200762a */ /* 0x000e1c0003f0e200 */
[----:B0-----:R-:W-:-:S05]  /*5b00*/  @!P0 FMUL R0, R0, 1.175494350822287508e-38 ;  /* 0x0080000000008820 */ /* 0x001fca0000400000 */
[----:B------:R-:W-:-:S04]  /*5b10*/  F2FP.BF16.PACK_AB R0, RZ, R0 ;  /* 0x00000000ff00723e */ /* 0x000fc800000010ff */
[----:B------:R-:W-:Y:S01]  /*5b20*/  PRMT R19, R0, 0x7610, R19 ;  /* 0x0000761000137816 */ /* 0x000fe20000000013 */
[----:B------:R-:W-:Y:S05]  /*5b30*/  BRA `(.L_x_117) ;  /* 0x00000a3000007947 */ /* 0x000fea0003800000 */
.L_x_125:
        /* <DEDUP_REMOVED lines=28> */
.L_x_128:
        /* <DEDUP_REMOVED lines=15> */
.L_x_127:
[----:B------:R0:W5:Y:S01]  /*5df0*/  LDG.E.U16 R19, [R2.64] ;  /* 0x0000002402137981 */ /* 0x000162000c1e1500 */
[----:B------:R-:W-:Y:S05]  /*5e00*/  BRA `(.L_x_117) ;  /* 0x0000076000007947 */ /* 0x000fea0003800000 */
.L_x_124:
        /* <DEDUP_REMOVED lines=12> */
.L_x_131:
        /* <DEDUP_REMOVED lines=21> */
.L_x_135:
[----:B------:R-:W-:Y:S05]  /*6020*/  BSYNC B1 ;  /* 0x0000000000017941 */ /* 0x000fea0003800000 */
.L_x_134:
[----:B------:R-:W-:Y:S01]  /*6030*/  LEA R3, R0, 0x3b800000, 0x17 ;  /* 0x3b80000000037811 */ /* 0x000fe200078eb8ff */
[----:B------:R-:W-:-:S05]  /*6040*/  IMAD.SHL.U32 R0, R2, 0x100000, RZ ;  /* 0x0010000002007824 */ /* 0x000fca00078e00ff */
[----:B------:R-:W-:Y:S02]  /*6050*/  LOP3.LUT R0, R3, R0, R4, 0xfe, !PT ;  /* 0x0000000003007212 */ /* 0x000fe400078efe04 */
.L_x_133:
[----:B------:R-:W-:Y:S05]  /*6060*/  BSYNC B0 ;  /* 0x0000000000007941 */ /* 0x000fea0003800000 */
.L_x_132:
[----:B------:R-:W-:-:S04]  /*6070*/  F2FP.BF16.PACK_AB R0, RZ, R0 ;  /* 0x00000000ff00723e */ /* 0x000fc800000010ff */
[----:B------:R-:W-:Y:S01]  /*6080*/  PRMT R19, R0, 0x7610, R19 ;  /* 0x0000761000137816 */ /* 0x000fe20000000013 */
[----:B------:R-:W-:Y:S05]  /*6090*/  BRA `(.L_x_117) ;  /* 0x000004d000007947 */ /* 0x000fea0003800000 */
.L_x_130:
        /* <DEDUP_REMOVED lines=21> */
.L_x_139:
[----:B------:R-:W-:Y:S05]  /*61f0*/  BSYNC B1 ;  /* 0x0000000000017941 */ /* 0x000fea0003800000 */
.L_x_138:
[----:B------:R-:W-:Y:S01]  /*6200*/  LEA R3, R0, 0x37800000, 0x17 ;  /* 0x3780000000037811 */ /* 0x000fe200078eb8ff */
[----:B------:R-:W-:-:S05]  /*6210*/  IMAD.SHL.U32 R0, R2, 0x200000, RZ ;  /* 0x0020000002007824 */ /* 0x000fca00078e00ff */
[----:B------:R-:W-:Y:S02]  /*6220*/  LOP3.LUT R0, R3, R0, R4, 0xfe, !PT ;  /* 0x0000000003007212 */ /* 0x000fe400078efe04 */
.L_x_137:
[----:B------:R-:W-:Y:S05]  /*6230*/  BSYNC B0 ;  /* 0x0000000000007941 */ /* 0x000fea0003800000 */
.L_x_136:
[----:B------:R-:W-:-:S04]  /*6240*/  F2FP.BF16.PACK_AB R0, RZ, R0 ;  /* 0x00000000ff00723e */ /* 0x000fc800000010ff */
[----:B------:R-:W-:Y:S01]  /*6250*/  PRMT R19, R0, 0x7610, R19 ;  /* 0x0000761000137816 */ /* 0x000fe20000000013 */
[----:B------:R-:W-:Y:S05]  /*6260*/  BRA `(.L_x_117) ;  /* 0x0000030000007947 */ /* 0x000fea0003800000 */
.L_x_129:
        /* <DEDUP_REMOVED lines=14> */
.L_x_143:
[----:B------:R-:W-:Y:S05]  /*6350*/  BSYNC B0 ;  /* 0x0000000000007941 */ /* 0x000fea0003800000 */
.L_x_142:
[----:B------:R-:W-:-:S04]  /*6360*/  F2FP.BF16.PACK_AB R0, RZ, R0 ;  /* 0x00000000ff00723e */ /* 0x000fc800000010ff */
[----:B------:R-:W-:Y:S01]  /*6370*/  PRMT R19, R0, 0x7610, R19 ;  /* 0x0000761000137816 */ /* 0x000fe20000000013 */
[----:B------:R-:W-:Y:S05]  /*6380*/  BRA `(.L_x_117) ;  /* 0x000001e000007947 */ /* 0x000fea0003800000 */
.L_x_116:
        /* <DEDUP_REMOVED lines=21> */
.L_x_141:
[----:B------:R-:W2:Y:S02]  /*64e0*/  LDG.E.64 R2, [R2.64] ;  /* 0x0000002402027981 */ /* 0x000ea4000c1e1b00 */
[----:B--2---:R-:W0:Y:S02]  /*64f0*/  I2F.U64 R0, R2 ;  /* 0x0000000200007312 */ /* 0x004e240000301000 */
[----:B0-----:R-:W-:-:S04]  /*6500*/  F2FP.BF16.PACK_AB R0, RZ, R0 ;  /* 0x00000000ff00723e */ /* 0x001fc800000010ff */
[----:B------:R-:W-:Y:S01]  /*6510*/  PRMT R19, R0, 0x7610, R19 ;  /* 0x0000761000137816 */ /* 0x000fe20000000013 */
[----:B------:R-:W-:Y:S05]  /*6520*/  BRA `(.L_x_117) ;  /* 0x0000004000007947 */ /* 0x000fea0003800000 */
.L_x_140:
[----:B------:R-:W2:Y:S02]  /*6530*/  LDG.E R2, [R2.64] ;  /* 0x0000002402027981 */ /* 0x000ea4000c1e1900 */
[----:B--2---:R-:W0:Y:S02]  /*6540*/  I2F.U32 R0, R2 ;  /* 0x0000000200007306 */ /* 0x004e240000201000 */
[----:B0-----:R-:W-:-:S04]  /*6550*/  F2FP.BF16.PACK_AB R0, RZ, R0 ;  /* 0x00000000ff00723e */ /* 0x001fc800000010ff */
[----:B------:R-:W-:Y:S02]  /*6560*/  PRMT R19, R0, 0x7610, R19 ;  /* 0x0000761000137816 */ /* 0x000fe40000000013 */
.L_x_117:
        /* <DEDUP_REMOVED lines=18> */
.L_x_147:
[----:B------:R-:W2:Y:S02]  /*6690*/  LDG.E.U8 R2, [R2.64] ;  /* 0x0000002402027981 */ /* 0x000ea4000c1e1100 */
[----:B--2---:R-:W0:Y:S02]  /*66a0*/  I2F.U16 R0, R2 ;  /* 0x0000000200007306 */ /* 0x004e240000101000 */
[----:B0-----:R-:W-:Y:S01]  /*66b0*/  F2FP.BF16.PACK_AB R0, RZ, R0 ;  /* 0x00000000ff00723e */ /* 0x001fe200000010ff */
[----:B------:R-:W-:Y:S05]  /*66c0*/  BRA `(.L_x_149) ;  /* 0x00000e3000007947 */ /* 0x000fea0003800000 */
.L_x_146:
        /* <DEDUP_REMOVED lines=10> */
.L_x_151:
[----:B------:R-:W2:Y:S02]  /*6770*/  LDG.E R2, [R2.64] ;  /* 0x0000002402027981 */ /* 0x000ea4000c1e1900 */
[----:B--2---:R-:W0:Y:S02]  /*6780*/  I2F R0, R2 ;  /* 0x0000000200007306 */ /* 0x004e240000201400 */
[----:B0-----:R-:W-:Y:S01]  /*6790*/  F2FP.BF16.PACK_AB R0, RZ, R0 ;  /* 0x00000000ff00723e */ /* 0x001fe200000010ff */
[----:B------:R-:W-:Y:S05]  /*67a0*/  BRA `(.L_x_149) ;  /* 0x00000d5000007947 */ /* 0x000fea0003800000 */
.L_x_150:
[----:B------:R-:W2:Y:S02]  /*67b0*/  LDG.E.U16 R2, [R2.64] ;  /* 0x0000002402027981 */ /* 0x000ea4000c1e1500 */
[----:B--2---:R-:W0:Y:S02]  /*67c0*/  I2F.S16 R0, R2 ;  /* 0x0000000200007306 */ /* 0x004e240000101400 */
[----:B0-----:R-:W-:Y:S01]  /*67d0*/  F2FP.BF16.PACK_AB R0, RZ, R0 ;  /* 0x00000000ff00723e */ /* 0x001fe200000010ff */
[----:B------:R-:W-:Y:S05]  /*67e0*/  BRA `(.L_x_149) ;  /* 0x00000d1000007947 */ /* 0x000fea0003800000 */
.L_x_145:
        /* <DEDUP_REMOVED lines=9> */
.L_x_153:
[----:B------:R-:W2:Y:S02]  /*6880*/  LDG.E.U16 R0, [R2.64] ;  /* 0x0000002402007981 */ /* 0x000ea4000c1e1500 */
[----:B--2---:R-:W-:-:S05]  /*6890*/  HADD2.F32 R0, -RZ, R0.H0_H0 ;  /* 0x20000000ff007230 */ /* 0x004fca0000004100 */
[----:B------:R-:W-:Y:S01]  /*68a0*/  F2FP.BF16.PACK_AB R0, RZ, R0 ;  /* 0x00000000ff00723e */ /* 0x000fe200000010ff */
[----:B------:R-:W-:Y:S05]  /*68b0*/  BRA `(.L_x_149) ;  /* 0x00000c4000007947 */ /* 0x000fea0003800000 */
.L_x_152:
        /* <DEDUP_REMOVED lines=9> */
.L_x_155:
[----:B------:R-:W2:Y:S02]  /*6950*/  LDG.E.U16 R2, [R2.64] ;  /* 0x0000002402027981 */ /* 0x000ea4000c1e1500 */
[----:B--2---:R-:W-:-:S05]  /*6960*/  HADD2.F32 R0, -RZ, R2.H0_H0 ;  /* 0x20000002ff007230 */ /* 0x004fca0000004100 */
[----:B------:R-:W-:Y:S01]  /*6970*/  F2FP.BF16.PACK_AB R0, RZ, R0 ;  /* 0x00000000ff00723e */ /* 0x000fe200000010ff */
[----:B------:R-:W-:Y:S05]  /*6980*/  BRA `(.L_x_149) ;  /* 0x00000b7000007947 */ /* 0x000fea0003800000 */
.L_x_154:
[----:B------:R-:W2:Y:S02]  /*6990*/  LDG.E.64 R2, [R2.64] ;  /* 0x0000002402027981 */ /* 0x000ea4000c1e1b00 */
[----:B--2---:R-:W0:Y:S01]  /*69a0*/  F2F.F32.F64 R0, R2 ;  /* 0x0000000200007310 */ /* 0x004e220000301000 */
[----:B------:R-:W0:-:S14]  /*69b0*/  DSETP.GEU.AND P0, PT, |R2|, c[0x2][0x0], PT ;  /* 0x008000000200762a */ /* 0x000e1c0003f0e200 */
[----:B0-----:R-:W-:-:S05]  /*69c0*/  @!P0 FMUL R0, R0, 1.175494350822287508e-38 ;  /* 0x0080000000008820 */ /* 0x001fca0000400000 */
[----:B------:R-:W-:Y:S01]  /*69d0*/  F2FP.BF16.PACK_AB R0, RZ, R0 ;  /* 0x00000000ff00723e */ /* 0x000fe200000010ff */
[----:B------:R-:W-:Y:S05]  /*69e0*/  BRA `(.L_x_149) ;  /* 0x00000b1000007947 */ /* 0x000fea0003800000 */
.L_x_144:
        /* <DEDUP_REMOVED lines=13> */
.L_x_158:
[----:B------:R-:W2:Y:S02]  /*6ac0*/  LDG.E.64 R2, [R2.64] ;  /* 0x0000002402027981 */ /* 0x000ea4000c1e1b00 */
[----:B--2---:R-:W0:Y:S01]  /*6ad0*/  F2F.F32.F64 R0, R2 ;  /* 0x0000000200007310 */ /* 0x004e220000301000 */
[----:B------:R-:W0:-:S14]  /*6ae0*/  DSETP.GEU.AND P0, PT, |R2|, c[0x2][0x0], PT ;  /* 0x008000000200762a */ /* 0x000e1c0003f0e200 */
[----:B0-----:R-:W-:-:S05]  /*6af0*/  @!P0 FMUL R0, R0, 1.175494350822287508e-38 ;  /* 0x0080000000008820 */ /* 0x001fca0000400000 */
[----:B------:R-:W-:Y:S01]  /*6b00*/  F2FP.BF16.PACK_AB R0, RZ, R0 ;  /* 0x00000000ff00723e */ /* 0x000fe200000010ff */
[----:B------:R-:W-:Y:S05]  /*6b10*/  BRA `(.L_x_149) ;  /* 0x000009e000007947 */ /* 0x000fea0003800000 */
.L_x_157:
        /* <DEDUP_REMOVED lines=28> */
.L_x_160:
        /* <DEDUP_REMOVED lines=15> */
.L_x_159:
[----:B------:R0:W5:Y:S01]  /*6dd0*/  LDG.E.U16 R0, [R2.64] ;  /* 0x0000002402007981 */ /* 0x000162000c1e1500 */
[----:B------:R-:W-:Y:S05]  /*6de0*/  BRA `(.L_x_149) ;  /* 0x0000071000007947 */ /* 0x000fea0003800000 */
.L_x_156:
        /* <DEDUP_REMOVED lines=12> */
.L_x_163:
        /* <DEDUP_REMOVED lines=21> */
.L_x_167:
[----:B------:R-:W-:Y:S05]  /*7000*/  BSYNC B1 ;  /* 0x0000000000017941 */ /* 0x000fea0003800000 */
.L_x_166:
[----:B------:R-:W-:Y:S01]  /*7010*/  LEA R3, R0, 0x3b800000, 0x17 ;  /* 0x3b80000000037811 */ /* 0x000fe200078eb8ff */
[----:B------:R-:W-:-:S05]  /*7020*/  IMAD.SHL.U32 R0, R2, 0x100000, RZ ;  /* 0x0010000002007824 */ /* 0x000fca00078e00ff */
[----:B------:R-:W-:Y:S02]  /*7030*/  LOP3.LUT R0, R3, R0, R4, 0xfe, !PT ;  /* 0x0000000003007212 */ /* 0x000fe400078efe04 */
.L_x_165:
[----:B------:R-:W-:Y:S05]  /*7040*/  BSYNC B0 ;  /* 0x0000000000007941 */ /* 0x000fea0003800000 */
.L_x_164:
[----:B------:R-:W-:Y:S01]  /*7050*/  F2FP.BF16.PACK_AB R0, RZ, R0 ;  /* 0x00000000ff00723e */ /* 0x000fe200000010ff */
[----:B------:R-:W-:Y:S05]  /*7060*/  BRA `(.L_x_149) ;  /* 0x0000049000007947 */ /* 0x000fea0003800000 */
.L_x_162:
        /* <DEDUP_REMOVED lines=21> */
.L_x_171:
[----:B------:R-:W-:Y:S05]  /*71c0*/  BSYNC B1 ;  /* 0x0000000000017941 */ /* 0x000fea0003800000 */
.L_x_170:
[----:B------:R-:W-:Y:S01]  /*71d0*/  LEA R3, R0, 0x37800000, 0x17 ;  /* 0x3780000000037811 */ /* 0x000fe200078eb8ff */
[----:B------:R-:W-:-:S05]  /*71e0*/  IMAD.SHL.U32 R0, R2, 0x200000, RZ ;  /* 0x0020000002007824 */ /* 0x000fca00078e00ff */
[----:B------:R-:W-:Y:S02]  /*71f0*/  LOP3.LUT R0, R3, R0, R4, 0xfe, !PT ;  /* 0x0000000003007212 */ /* 0x000fe400078efe04 */
.L_x_169:
[----:B------:R-:W-:Y:S05]  /*7200*/  BSYNC B0 ;  /* 0x0000000000007941 */ /* 0x000fea0003800000 */
.L_x_168:
[----:B------:R-:W-:Y:S01]  /*7210*/  F2FP.BF16.PACK_AB R0, RZ, R0 ;  /* 0x00000000ff00723e */ /* 0x000fe200000010ff */
[----:B------:R-:W-:Y:S05]  /*7220*/  BRA `(.L_x_149) ;  /* 0x000002d000007947 */ /* 0x000fea0003800000 */
.L_x_161:
        /* <DEDUP_REMOVED lines=14> */
.L_x_175:
[----:B------:R-:W-:Y:S05]  /*7310*/  BSYNC B0 ;  /* 0x0000000000007941 */ /* 0x000fea0003800000 */
.L_x_174:
[----:B------:R-:W-:Y:S01]  /*7320*/  F2FP.BF16.PACK_AB R0, RZ, R0 ;  /* 0x00000000ff00723e */ /* 0x000fe200000010ff */
[----:B------:R-:W-:Y:S05]  /*7330*/  BRA `(.L_x_149) ;  /* 0x000001c000007947 */ /* 0x000fea0003800000 */
.L_x_148:
        /* <DEDUP_REMOVED lines=21> */
.L_x_173:
[----:B------:R-:W2:Y:S02]  /*7490*/  LDG.E.64 R2, [R2.64] ;  /* 0x0000002402027981 */ /* 0x000ea4000c1e1b00 */
[----:B--2---:R-:W0:Y:S02]  /*74a0*/  I2F.U64 R0, R2 ;  /* 0x0000000200007312 */ /* 0x004e240000301000 */
[----:B0-----:R-:W-:Y:S01]  /*74b0*/  F2FP.BF16.PACK_AB R0, RZ, R0 ;  /* 0x00000000ff00723e */ /* 0x001fe200000010ff */
[----:B------:R-:W-:Y:S05]  /*74c0*/  BRA `(.L_x_149) ;  /* 0x0000003000007947 */ /* 0x000fea0003800000 */
.L_x_172:
[----:B------:R-:W2:Y:S02]  /*74d0*/  LDG.E R2, [R2.64] ;  /* 0x0000002402027981 */ /* 0x000ea4000c1e1900 */
[----:B--2---:R-:W0:Y:S02]  /*74e0*/  I2F.U32 R0, R2 ;  /* 0x0000000200007306 */ /* 0x004e240000201000 */
[----:B0-----:R-:W-:-:S06]  /*74f0*/  F2FP.BF16.PACK_AB R0, RZ, R0 ;  /* 0x00000000ff00723e */ /* 0x001fcc00000010ff */
.L_x_149:
        /* <DEDUP_REMOVED lines=29> */
.L_x_181:
[----:B------:R-:W-:Y:S01]  /*76d0*/  FSETP.GEU.FTZ.AND P0, PT, R3, -R6, PT ;  /* 0x800000060300720b */ /* 0x000fe20003f1e000 */
[----:B------:R-:W-:-:S12]  /*76e0*/  FADD.FTZ R5, R5, -1 ;  /* 0xbf80000005057421 */ /* 0x000fd80000010000 */
[----:B------:R-:W-:Y:S02]  /*76f0*/  @!P0 FADD.FTZ R5, R5, -1 ;  /* 0xbf80000005058421 */ /* 0x000fe40000010000 */
.L_x_180:
[----:B------:R-:W-:Y:S05]  /*7700*/  BSYNC B1 ;  /* 0x0000000000017941 */ /* 0x000fea0003800000 */
.L_x_179:
[----:B------:R-:W-:Y:S01]  /*7710*/  FFMA.FTZ R0, -R6, R5, R0 ;  /* 0x0000000506007223 */ /* 0x000fe20000010100 */
[----:B------:R-:W-:Y:S05]  /*7720*/  BRA `(.L_x_177) ;  /* 0x000001f000007947 */ /* 0x000fea0003800000 */
.L_x_178:
        /* <DEDUP_REMOVED lines=15> */
.L_x_184:
        /* <DEDUP_REMOVED lines=13> */
.L_x_183:
[----:B------:R-:W-:Y:S05]  /*78f0*/  BSYNC B1 ;  /* 0x0000000000017941 */ /* 0x000fea0003800000 */
.L_x_182:
[----:B------:R-:W-:-:S04]  /*7900*/  FMUL.FTZ R3, R2, 1.1920928955078125e-07 ;  /* 0x3400000002037820 */ /* 0x000fc80000410000 */
[----:B------:R-:W-:Y:S02]  /*7910*/  FMUL.FTZ R0, R6, R3 ;  /* 0x0000000306007220 */ /* 0x000fe40000410000 */
.L_x_177:
[----:B------:R-:W-:Y:S05]  /*7920*/  BSYNC B0 ;  /* 0x0000000000007941 */ /* 0x000fea0003800000 */
.L_x_176:
        /* <DEDUP_REMOVED lines=20> */
.L_x_188:
[----:B------:R-:W-:-:S06]  /*7a70*/  PRMT R3, RZ, 0x5410, R19 ;  /* 0x00005410ff037816 */ /* 0x000fcc0000000013 */
[----:B------:R-:W0:Y:S02]  /*7a80*/  F2I.S64.TRUNC R2, R3 ;  /* 0x0000000300027311 */ /* 0x000e24000020d900 */
[----:B0-----:R0:W-:Y:S01]  /*7a90*/  STG.E.U8 [R16.64], R2 ;  /* 0x0000000210007986 */ /* 0x0011e2000c101124 */
[----:B------:R-:W-:Y:S05]  /*7aa0*/  BRA `(.L_x_190) ;  /* 0x00000e4000007947 */ /* 0x000fea0003800000 */
.L_x_187:
        /* <DEDUP_REMOVED lines=10> */
.L_x_192:
[----:B------:R-:W-:-:S06]  /*7b50*/  PRMT R19, RZ, 0x5410, R19 ;  /* 0x00005410ff137816 */ /* 0x000fcc0000000013 */
[----:B------:R-:W0:Y:S02]  /*7b60*/  F2I.FTZ.TRUNC.NTZ R19, R19 ;  /* 0x0000001300137305 */ /* 0x000e24000021f100 */
[----:B0-----:R0:W-:Y:S01]  /*7b70*/  STG.E [R16.64], R19 ;  /* 0x0000001310007986 */ /* 0x0011e2000c101924 */
[----:B------:R-:W-:Y:S05]  /*7b80*/  BRA `(.L_x_190) ;  /* 0x00000d6000007947 */ /* 0x000fea0003800000 */
.L_x_191:
[----:B------:R-:W-:-:S06]  /*7b90*/  PRMT R19, RZ, 0x5410, R19 ;  /* 0x00005410ff137816 */ /* 0x000fcc0000000013 */
[----:B------:R-:W0:Y:S02]  /*7ba0*/  F2I.FTZ.TRUNC.NTZ R19, R19 ;  /* 0x0000001300137305 */ /* 0x000e24000021f100 */
[----:B0-----:R0:W-:Y:S01]  /*7bb0*/  STG.E.U16 [R16.64], R19 ;  /* 0x0000001310007986 */ /* 0x0011e2000c101524 */
[----:B------:R-:W-:Y:S05]  /*7bc0*/  BRA `(.L_x_190) ;  /* 0x00000d2000007947 */ /* 0x000fea0003800000 */
.L_x_186:
        /* <DEDUP_REMOVED lines=9> */
.L_x_194:
[----:B------:R-:W-:-:S04]  /*7c60*/  PRMT R0, RZ, 0x5410, R19 ;  /* 0x00005410ff007816 */ /* 0x000fc80000000013 */
[----:B------:R-:W-:-:S05]  /*7c70*/  F2FP.PACK_AB R0, RZ, R0 ;  /* 0x00000000ff00723e */ /* 0x000fca00000000ff */
[----:B------:R0:W-:Y:S01]  /*7c80*/  STG.E.U16 [R16.64], R0 ;  /* 0x0000000010007986 */ /* 0x0001e2000c101524 */
[----:B------:R-:W-:Y:S05]  /*7c90*/  BRA `(.L_x_190) ;  /* 0x00000c5000007947 */ /* 0x000fea0003800000 */
.L_x_193:
        /* <DEDUP_REMOVED lines=10> */
.L_x_196:
[----:B------:R-:W-:-:S04]  /*7d40*/  PRMT R19, RZ, 0x5410, R19 ;  /* 0x00005410ff137816 */ /* 0x000fc80000000013 */
[----:B------:R-:W-:-:S04]  /*7d50*/  F2FP.PACK_AB R3, RZ, R19 ;  /* 0x00000013ff03723e */ /* 0x000fc800000000ff */
[----:B------:R-:W-:-:S05]  /*7d60*/  PRMT R3, R3, 0x5410, RZ ;  /* 0x0000541003037816 */ /* 0x000fca00000000ff */
[----:B------:R0:W-:Y:S01]  /*7d70*/  STG.E [R16.64], R3 ;  /* 0x0000000310007986 */ /* 0x0001e2000c101924 */
[----:B------:R-:W-:Y:S05]  /*7d80*/  BRA `(.L_x_190) ;  /* 0x00000b6000007947 */ /* 0x000fea0003800000 */
.L_x_195:
[----:B------:R-:W-:-:S05]  /*7d90*/  PRMT R2, RZ, 0x5410, R19 ;  /* 0x00005410ff027816 */ /* 0x000fca0000000013 */
[----:B------:R-:W-:-:S06]  /*7da0*/  FMUL.FTZ R2, R2, 1 ;  /* 0x3f80000002027820 */ /* 0x000fcc0000410000 */
[----:B------:R-:W0:Y:S02]  /*7db0*/  F2F.F64.F32 R2, R2 ;  /* 0x0000000200027310 */ /* 0x000e240000201800 */
[----:B0-----:R0:W-:Y:S01]  /*7dc0*/  STG.E.64 [R16.64], R2 ;  /* 0x0000000210007986 */ /* 0x0011e2000c101b24 */
[----:B------:R-:W-:Y:S05]  /*7dd0*/  BRA `(.L_x_190) ;  /* 0x00000b1000007947 */ /* 0x000fea0003800000 */
.L_x_185:
        /* <DEDUP_REMOVED lines=13> */
.L_x_199:
[----:B------:R-:W-:Y:S01]  /*7eb0*/  PRMT R19, RZ, 0x5410, R19 ;  /* 0x00005410ff137816 */ /* 0x000fe20000000013 */
[----:B------:R-:W-:-:S04]  /*7ec0*/  CS2R R6, SRZ ;  /* 0x0000000000067805 */ /* 0x000fc8000001ff00 */
[----:B------:R-:W-:-:S06]  /*7ed0*/  FMUL.FTZ R4, R19, 1 ;  /* 0x3f80000013047820 */ /* 0x000fcc0000410000 */
[----:B------:R-:W0:Y:S02]  /*7ee0*/  F2F.F64.F32 R4, R4 ;  /* 0x0000000400047310 */ /* 0x000e240000201800 */
[----:B0-----:R0:W-:Y:S01]  /*7ef0*/  STG.E.128 [R16.64], R4 ;  /* 0x0000000410007986 */ /* 0x0011e2000c101d24 */
[----:B------:R-:W-:Y:S05]  /*7f00*/  BRA `(.L_x_190) ;  /* 0x000009e000007947 */ /* 0x000fea0003800000 */
.L_x_198:
        /* <DEDUP_REMOVED lines=21> */
.L_x_203:
[----:B------:R-:W-:Y:S05]  /*8060*/  BSYNC B0 ;  /* 0x0000000000007941 */ /* 0x000fea0003800000 */
.L_x_202:
[----:B------:R-:W-:-:S05]  /*8070*/  LOP3.LUT R3, R0, R3, RZ, 0xfc, !PT ;  /* 0x0000000300037212 */ /* 0x000fca00078efcff */
[----:B------:R0:W-:Y:S01]  /*8080*/  STG.E.U8 [R16.64], R3 ;  /* 0x0000000310007986 */ /* 0x0001e2000c101124 */
[----:B------:R-:W-:Y:S05]  /*8090*/  BRA `(.L_x_190) ;  /* 0x0000085000007947 */ /* 0x000fea0003800000 */
.L_x_201:
        /* <DEDUP_REMOVED lines=13> */
.L_x_205:
[----:B------:R-:W-:Y:S01]  /*8170*/  IMAD.MOV.U32 R0, RZ, RZ, 0x7f ;  /* 0x0000007fff007424 */ /* 0x000fe200078e00ff */
[----:B------:R-:W-:-:S04]  /*8180*/  ISETP.GT.U32.AND P0, PT, R2, 0x7f800000, PT ;  /* 0x7f8000000200780c */ /* 0x000fc80003f04070 */
[----:B------:R-:W-:-:S04]  /*8190*/  SEL R0, R0, 0x7c, P0 ;  /* 0x0000007c00007807 */ /* 0x000fc80000000000 */
.L_x_206:
[----:B------:R-:W-:Y:S05]  /*81a0*/  BSYNC B0 ;  /* 0x0000000000007941 */ /* 0x000fea0003800000 */
.L_x_204:
[----:B------:R-:W-:-:S04]  /*81b0*/  LOP3.LUT R2, R19, 0x80000000, RZ, 0xc0, !PT ;  /* 0x8000000013027812 */ /* 0x000fc800078ec0ff */
[----:B------:R-:W-:-:S04]  /*81c0*/  SHF.R.U32.HI R3, RZ, 0x18, R2 ;  /* 0x00000018ff037819 */ /* 0x000fc80000011602 */
[----:B------:R-:W-:-:S05]  /*81d0*/  LOP3.LUT R3, R0, R3, RZ, 0xfc, !PT ;  /* 0x0000000300037212 */ /* 0x000fca00078efcff */
[----:B------:R0:W-:Y:S01]  /*81e0*/  STG.E.U8 [R16.64], R3 ;  /* 0x0000000310007986 */ /* 0x0001e2000c101124 */
[----:B------:R-:W-:Y:S05]  /*81f0*/  BRA `(.L_x_190) ;  /* 0x000006f000007947 */ /* 0x000fea0003800000 */
.L_x_200:
[----:B------:R0:W-:Y:S01]  /*8200*/  STG.E.U16 [R16.64], R19 ;  /* 0x0000001310007986 */ /* 0x0001e2000c101524 */
[----:B------:R-:W-:Y:S05]  /*8210*/  BRA `(.L_x_190) ;  /* 0x000006d000007947 */ /* 0x000fea0003800000 */
.L_x_197:
        /* <DEDUP_REMOVED lines=12> */
.L_x_209:
        /* <DEDUP_REMOVED lines=17> */
.L_x_212:
[----:B------:R-:W-:-:S04]  /*83f0*/  LOP3.LUT R2, R19, 0x80000000, RZ, 0xc0, !PT ;  /* 0x8000000013027812 */ /* 0x000fc800078ec0ff */
[----:B------:R-:W-:-:S04]  /*8400*/  SHF.R.U32.HI R3, RZ, 0x18, R2 ;  /* 0x00000018ff037819 */ /* 0x000fc80000011602 */
[----:B------:R-:W-:-:S04]  /*8410*/  LOP3.LUT R0, R0, R3, RZ, 0xfc, !PT ;  /* 0x0000000300007212 */ /* 0x000fc800078efcff */
[----:B------:R-:W-:Y:S02]  /*8420*/  PRMT R8, R0, 0x7610, R8 ;  /* 0x0000761000087816 */ /* 0x000fe40000000008 */
.L_x_211:
[----:B------:R-:W-:Y:S05]  /*8430*/  BSYNC B0 ;  /* 0x0000000000007941 */ /* 0x000fea0003800000 */
.L_x_210:
[----:B------:R0:W-:Y:S01]  /*8440*/  STG.E.U8 [R16.64], R8 ;  /* 0x0000000810007986 */ /* 0x0001e2000c101124 */
[----:B------:R-:W-:Y:S05]  /*8450*/  BRA `(.L_x_190) ;  /* 0x0000049000007947 */ /* 0x000fea0003800000 */
.L_x_208:
        /* <DEDUP_REMOVED lines=17> */
.L_x_215:
[----:B------:R-:W-:-:S04]  /*8570*/  LOP3.LUT R2, R19, 0x80000000, RZ, 0xc0, !PT ;  /* 0x8000000013027812 */ /* 0x000fc800078ec0ff */
[----:B------:R-:W-:-:S04]  /*8580*/  SHF.R.U32.HI R3, RZ, 0x18, R2 ;  /* 0x00000018ff037819 */ /* 0x000fc80000011602 */
[----:B------:R-:W-:-:S04]  /*8590*/  LOP3.LUT R0, R0, R3, RZ, 0xfc, !PT ;  /* 0x0000000300007212 */ /* 0x000fc800078efcff */
[----:B------:R-:W-:Y:S02]  /*85a0*/  PRMT R8, R0, 0x7610, R8 ;  /* 0x0000761000087816 */ /* 0x000fe40000000008 */
.L_x_214:
[----:B------:R-:W-:Y:S05]  /*85b0*/  BSYNC B0 ;  /* 0x0000000000007941 */ /* 0x000fea0003800000 */
.L_x_213:
[----:B------:R0:W-:Y:S01]  /*85c0*/  STG.E.U8 [R16.64], R8 ;  /* 0x0000000810007986 */ /* 0x0001e2000c101124 */
[----:B------:R-:W-:Y:S05]  /*85d0*/  BRA `(.L_x_190) ;  /* 0x0000031000007947 */ /* 0x000fea0003800000 */
.L_x_207:
        /* <DEDUP_REMOVED lines=22> */
.L_x_189:
        /* <DEDUP_REMOVED lines=20> */
.L_x_217:
[----:B------:R-:W-:-:S06]  /*8880*/  PRMT R2, RZ, 0x5410, R19 ;  /* 0x00005410ff027816 */ /* 0x000fcc0000000013 */
[----:B------:R-:W0:Y:S02]  /*8890*/  F2I.U64.TRUNC R2, R2 ;  /* 0x0000000200027311 */ /* 0x000e24000020d800 */
[----:B0-----:R0:W-:Y:S01]  /*88a0*/  STG.E.64 [R16.64], R2 ;  /* 0x0000000210007986 */ /* 0x0011e2000c101b24 */
[----:B------:R-:W-:Y:S05]  /*88b0*/  BRA `(.L_x_190) ;  /* 0x0000003000007947 */ /* 0x000fea0003800000 */
.L_x_216:
[----:B------:R-:W-:-:S06]  /*88c0*/  PRMT R19, RZ, 0x5410, R19 ;  /* 0x00005410ff137816 */ /* 0x000fcc0000000013 */
[----:B------:R-:W0:Y:S02]  /*88d0*/  F2I.FTZ.U32.TRUNC.NTZ R19, R19 ;  /* 0x0000001300137305 */ /* 0x000e24000021f000 */
[----:B0-----:R0:W-:Y:S02]  /*88e0*/  STG.E [R16.64], R19 ;  /* 0x0000001310007986 */ /* 0x0011e4000c101924 */
.L_x_190:
[----:B------:R-:W-:-:S04]  /*88f0*/  IADD3 R23, R23, 0x80, RZ ;  /* 0x0000008017177810 */ /* 0x000fc80007ffe0ff */
[----:B------:R-:W-:-:S13]  /*8900*/  ISETP.GE.AND P0, PT, R23, c[0x0][0x160], PT ;  /* 0x0000580017007a0c */ /* 0x000fda0003f06270 */
[----:B------:R-:W-:Y:S05]  /*8910*/  @P0 BRA `(.L_x_110) ;  /* 0x0000442000000947 */ /* 0x000fea0003800000 */
[----:B------:R-:W-:Y:S01]  /*8920*/  ISETP.NE.AND P0, PT, RZ, c[0x0][0x168], PT ;  /* 0x00005a00ff007a0c */ /* 0x000fe20003f05270 */
[----:B------:R-:W-:Y:S02]  /*8930*/  IMAD.MOV.U32 R18, RZ, RZ, RZ ;  /* 0x000000ffff127224 */ /* 0x000fe400078e00ff */
[----:B0-----:R-:W-:Y:S02]  /*8940*/  IMAD.MOV.U32 R0, RZ, RZ, RZ ;  /* 0x000000ffff007224 */ /* 0x001fe400078e00ff */
        /* <DEDUP_REMOVED lines=252> */
.L_x_218:
        /* <DEDUP_REMOVED lines=21> */
.L_x_222:
[----:B------:R-:W2:Y:S02]  /*9a60*/  LDG.E.U8 R2, [R2.64] ;  /* 0x0000002402027981 */ /* 0x000ea4000c1e1100 */
[----:B--2---:R-:W0:Y:S02]  /*9a70*/  I2F.U16 R0, R2 ;  /* 0x0000000200007306 */ /* 0x004e240000101000 */
[----:B0-----:R-:W-:-:S04]  /*9a80*/  F2FP.BF16.PACK_AB R0, RZ, R0 ;  /* 0x00000000ff00723e */ /* 0x001fc800000010ff */
[----:B------:R-:W-:Y:S01]  /*9a90*/  PRMT R19, R0, 0x7610, R19 ;  /* 0x0000761000137816 */ /* 0x000fe20000000013 */
[----:B------:R-:W-:Y:S05]  /*9aa0*/  BRA `(.L_x_224) ;  /* 0x00000f0000007947 */ /* 0x000fea0003800000 */
.L_x_221:
        /* <DEDUP_REMOVED lines=11> */
.L_x_226:
[----:B------:R-:W2:Y:S02]  /*9b60*/  LDG.E R2, [R2.64] ;  /* 0x0000002402027981 */ /* 0x000ea4000c1e1900 */
[----:B--2---:R-:W0:Y:S02]  /*9b70*/  I2F R0, R2 ;  /* 0x0000000200007306 */ /* 0x004e240000201400 */
[----:B0-----:R-:W-:-:S04]  /*9b80*/  F2FP.BF16.PACK_AB R0, RZ, R0 ;  /* 0x00000000ff00723e */ /* 0x001fc800000010ff */
[----:B------:R-:W-:Y:S01]  /*9b90*/  PRMT R19, R0, 0x7610, R19 ;  /* 0x0000761000137816 */ /* 0x000fe20000000013 */
[----:B------:R-:W-:Y:S05]  /*9ba0*/  BRA `(.L_x_224) ;  /* 0x00000e0000007947 */ /* 0x000fea0003800000 */
.L_x_225:
[----:B------:R-:W2:Y:S02]  /*9bb0*/  LDG.E.U16 R2, [R2.64] ;  /* 0x0000002402027981 */ /* 0x000ea4000c1e1500 */
[----:B--2---:R-:W0:Y:S02]  /*9bc0*/  I2F.S16 R0, R2 ;  /* 0x0000000200007306 */ /* 0x004e240000101400 */
[----:B0-----:R-:W-:-:S04]  /*9bd0*/  F2FP.BF16.PACK_AB R0, RZ, R0 ;  /* 0x00000000ff00723e */ /* 0x001fc800000010ff */
[----:B------:R-:W-:Y:S01]  /*9be0*/  PRMT R19, R0, 0x7610, R19 ;  /* 0x0000761000137816 */ /* 0x000fe20000000013 */
[----:B------:R-:W-:Y:S05]  /*9bf0*/  BRA `(.L_x_224) ;  /* 0x00000db000007947 */ /* 0x000fea0003800000 */
.L_x_220:
        /* <DEDUP_REMOVED lines=9> */
.L_x_228:
[----:B------:R-:W2:Y:S02]  /*9c90*/  LDG.E.U16 R0, [R2.64] ;  /* 0x0000002402007981 */ /* 0x000ea4000c1e1500 */
[----:B--2---:R-:W-:-:S05]  /*9ca0*/  HADD2.F32 R0, -RZ, R0.H0_H0 ;  /* 0x20000000ff007230 */ /* 0x004fca0000004100 */
[----:B------:R-:W-:-:S04]  /*9cb0*/  F2FP.BF16.PACK_AB R0, RZ, R0 ;  /* 0x00000000ff00723e */ /* 0x000fc800000010ff */
[----:B------:R-:W-:Y:S01]  /*9cc0*/  PRMT R19, R0, 0x7610, R19 ;  /* 0x0000761000137816 */ /* 0x000fe20000000013 */
[----:B------:R-:W-:Y:S05]  /*9cd0*/  BRA `(.L_x_224) ;  /* 0x00000cd000007947 */ /* 0x000fea0003800000 */
.L_x_227:
        /* <DEDUP_REMOVED lines=9> */
.L_x_230:
[----:B------:R-:W2:Y:S02]  /*9d70*/  LDG.E.U16 R2, [R2.64] ;  /* 0x0000002402027981 */ /* 0x000ea4000c1e1500 */
[----:B--2---:R-:W-:-:S05]  /*9d80*/  HADD2.F32 R0, -RZ, R2.H0_H0 ;  /* 0x20000002ff007230 */ /* 0x004fca0000004100 */
[----:B------:R-:W-:-:S04]  /*9d90*/  F2FP.BF16.PACK_AB R0, RZ, R0 ;  /* 0x00000000ff00723e */ /* 0x000fc800000010ff */
[----:B------:R-:W-:Y:S01]  /*9da0*/  PRMT R19, R0, 0x7610, R19 ;  /* 0x0000761000137816 */ /* 0x000fe20000000013 */
[----:B------:R-:W-:Y:S05]  /*9db0*/  BRA `(.L_x_224) ;  /* 0x00000bf000007947 */ /* 0x000fea0003800000 */
.L_x_229:
[----:B------:R-:W2:Y:S02]  /*9dc0*/  LDG.E.64 R2, [R2.64] ;  /* 0x0000002402027981 */ /* 0x000ea4000c1e1b00 */
[----:B--2---:R-:W0:Y:S01]  /*9dd0*/  F2F.F32.F64 R0, R2 ;  /* 0x0000000200007310 */ /* 0x004e220000301000 */
[----:B------:R-:W0:-:S14]  /*9de0*/  DSETP.GEU.AND P0, PT, |R2|, c[0x2][0x0], PT ;  /* 0x008000000200762a */ /* 0x000e1c0003f0e200 */
[----:B0-----:R-:W-:-:S05]  /*9df0*/  @!P0 FMUL R0, R0, 1.175494350822287508e-38 ;  /* 0x0080000000008820 */ /* 0x001fca0000400000 */
[----:B------:R-:W-:-:S04]  /*9e00*/  F2FP.BF16.PACK_AB R0, RZ, R0 ;  /* 0x00000000ff00723e */ /* 0x000fc800000010ff */
[----:B------:R-:W-:Y:S01]  /*9e10*/  PRMT R19, R0, 0x7610, R19 ;  /* 0x0000761000137816 */ /* 0x000fe20000000013 */
[----:B------:R-:W-:Y:S05]  /*9e20*/  BRA `(.L_x_224) ;  /* 0x00000b8000007947 */ /* 0x000fea0003800000 */
.L_x_219:
        /* <DEDUP_REMOVED lines=14> */
.L_x_233:
[----:B------:R-:W2:Y:S02]  /*9f10*/  LDG.E.64 R2, [R2.64] ;  /* 0x0000002402027981 */ /* 0x000ea4000c1e1b00 */
[----:B--2---:R-:W0:Y:S01]  /*9f20*/  F2F.F32.F64 R0, R2 ;  /* 0x0000000200007310 */ /* 0x004e220000301000 */
[----:B------:R-:W0:-:S14]  /*9f30*/  DSETP.GEU.AND P0, PT, |R2|, c[0x2][0x0], PT ;  /* 0x008000000200762a */ /* 0x000e1c0003f0e200 */
[----:B0-----:R-:W-:-:S05]  /*9f40*/  @!P0 FMUL R0, R0, 1.175494350822287508e-38 ;  /* 0x0080000000008820 */ /* 0x001fca0000400000 */
[----:B------:R-:W-:-:S04]  /*9f50*/  F2FP.BF16.PACK_AB R0, RZ, R0 ;  /* 0x00000000ff00723e */ /* 0x000fc800000010ff */
[----:B------:R-:W-:Y:S01]  /*9f60*/  PRMT R19, R0, 0x7610, R19 ;  /* 0x0000761000137816 */ /* 0x000fe20000000013 */
[----:B------:R-:W-:Y:S05]  /*9f70*/  BRA `(.L_x_224) ;  /* 0x00000a3000007947 */ /* 0x000fea0003800000 */
.L_x_232:
        /* <DEDUP_REMOVED lines=28> */
.L_x_235:
        /* <DEDUP_REMOVED lines=15> */
.L_x_234:
[----:B------:R0:W5:Y:S01]  /*a230*/  LDG.E.U16 R19, [R2.64] ;  /* 0x0000002402137981 */ /* 0x000162000c1e1500 */
[----:B------:R-:W-:Y:S05]  /*a240*/  BRA `(.L_x_224) ;  /* 0x0000076000007947 */ /* 0x000fea0003800000 */
.L_x_231:
        /* <DEDUP_REMOVED lines=12> */
.L_x_238:
        /* <DEDUP_REMOVED lines=21> */
.L_x_242:
[----:B------:R-:W-:Y:S05]  /*a460*/  BSYNC B1 ;  /* 0x0000000000017941 */ /* 0x000fea0003800000 */
.L_x_241:
[----:B------:R-:W-:Y:S01]  /*a470*/  LEA R3, R0, 0x3b800000, 0x17 ;  /* 0x3b80000000037811 */ /* 0x000fe200078eb8ff */
[----:B------:R-:W-:-:S05]  /*a480*/  IMAD.SHL.U32 R0, R2, 0x100000, RZ ;  /* 0x0010000002007824 */ /* 0x000fca00078e00ff */
[----:B------:R-:W-:Y:S02]  /*a490*/  LOP3.LUT R0, R3, R0, R4, 0xfe, !PT ;  /* 0x0000000003007212 */ /* 0x000fe400078efe04 */
.L_x_240:
[----:B------:R-:W-:Y:S05]  /*a4a0*/  BSYNC B0 ;  /* 0x0000000000007941 */ /* 0x000fea0003800000 */
.L_x_239:
[----:B------:R-:W-:-:S04]  /*a4b0*/  F2FP.BF16.PACK_AB R0, RZ, R0 ;  /* 0x00000000ff00723e */ /* 0x000fc800000010ff */
[----:B------:R-:W-:Y:S01]  /*a4c0*/  PRMT R19, R0, 0x7610, R19 ;  /* 0x0000761000137816 */ /* 0x000fe20000000013 */
[----:B------:R-:W-:Y:S05]  /*a4d0*/  BRA `(.L_x_224) ;  /* 0x000004d000007947 */ /* 0x000fea0003800000 */
.L_x_237:
        /* <DEDUP_REMOVED lines=21> */
.L_x_246:
[----:B------:R-:W-:Y:S05]  /*a630*/  BSYNC B1 ;  /* 0x0000000000017941 */ /* 0x000fea0003800000 */
.L_x_245:
[----:B------:R-:W-:Y:S01]  /*a640*/  LEA R3, R0, 0x37800000, 0x17 ;  /* 0x3780000000037811 */ /* 0x000fe200078eb8ff */
[----:B------:R-:W-:-:S05]  /*a650*/  IMAD.SHL.U32 R0, R2, 0x200000, RZ ;  /* 0x0020000002007824 */ /* 0x000fca00078e00ff */
[----:B------:R-:W-:Y:S02]  /*a660*/  LOP3.LUT R0, R3, R0, R4, 0xfe, !PT ;  /* 0x0000000003007212 */ /* 0x000fe400078efe04 */
.L_x_244:
[----:B------:R-:W-:Y:S05]  /*a670*/  BSYNC B0 ;  /* 0x0000000000007941 */ /* 0x000fea0003800000 */
.L_x_243:
[----:B------:R-:W-:-:S04]  /*a680*/  F2FP.BF16.PACK_AB R0, RZ, R0 ;  /* 0x00000000ff00723e */ /* 0x000fc800000010ff */
[----:B------:R-:W-:Y:S01]  /*a690*/  PRMT R19, R0, 0x7610, R19 ;  /* 0x0000761000137816 */ /* 0x000fe20000000013 */
[----:B------:R-:W-:Y:S05]  /*a6a0*/  BRA `(.L_x_224) ;  /* 0x0000030000007947 */ /* 0x000fea0003800000 */
.L_x_236:
        /* <DEDUP_REMOVED lines=14> */
.L_x_250:
[----:B------:R-:W-:Y:S05]  /*a790*/  BSYNC B0 ;  /* 0x0000000000007941 */ /* 0x000fea0003800000 */
.L_x_249:
[----:B------:R-:W-:-:S04]  /*a7a0*/  F2FP.BF16.PACK_AB R0, RZ, R0 ;  /* 0x00000000ff00723e */ /* 0x000fc800000010ff */
[----:B------:R-:W-:Y:S01]  /*a7b0*/  PRMT R19, R0, 0x7610, R19 ;  /* 0x0000761000137816 */ /* 0x000fe20000000013 */
[----:B------:R-:W-:Y:S05]  /*a7c0*/  BRA `(.L_x_224) ;  /* 0x000001e000007947 */ /* 0x000fea0003800000 */
.L_x_223:
        /* <DEDUP_REMOVED lines=21> */
.L_x_248:
[----:B------:R-:W2:Y:S02]  /*a920*/  LDG.E.64 R2, [R2.64] ;  /* 0x0000002402027981 */ /* 0x000ea4000c1e1b00 */
[----:B--2---:R-:W0:Y:S02]  /*a930*/  I2F.U64 R0, R2 ;  /* 0x0000000200007312 */ /* 0x004e240000301000 */
[----:B0-----:R-:W-:-:S04]  /*a940*/  F2FP.BF16.PACK_AB R0, RZ, R0 ;  /* 0x00000000ff00723e */ /* 0x001fc800000010ff */
[----:B------:R-:W-:Y:S01]  /*a950*/  PRMT R19, R0, 0x7610, R19 ;  /* 0x0000761000137816 */ /* 0x000fe20000000013 */
[----:B------:R-:W-:Y:S05]  /*a960*/  BRA `(.L_x_224) ;  /* 0x0000004000007947 */ /* 0x000fea0003800000 */
.L_x_247:
[----:B------:R-:W2:Y:S02]  /*a970*/  LDG.E R2, [R2.64] ;  /* 0x0000002402027981 */ /* 0x000ea4000c1e1900 */
[----:B--2---:R-:W0:Y:S02]  /*a980*/  I2F.U32 R0, R2 ;  /* 0x0000000200007306 */ /* 0x004e240000201000 */
[----:B0-----:R-:W-:-:S04]  /*a990*/  F2FP.BF16.PACK_AB R0, RZ, R0 ;  /* 0x00000000ff00723e */ /* 0x001fc800000010ff */
[----:B------:R-:W-:Y:S02]  /*a9a0*/  PRMT R19, R0, 0x7610, R19 ;  /* 0x0000761000137816 */ /* 0x000fe40000000013 */
.L_x_224:
        /* <DEDUP_REMOVED lines=18> */
.L_x_254:
[----:B------:R-:W2:Y:S02]  /*aad0*/  LDG.E.U8 R2, [R2.64] ;  /* 0x0000002402027981 */ /* 0x000ea4000c1e1100 */
[----:B--2---:R-:W0:Y:S02]  /*aae0*/  I2F.U16 R0, R2 ;  /* 0x0000000200007306 */ /* 0x004e240000101000 */
[----:B0-----:R-:W-:Y:S01]  /*aaf0*/  F2FP.BF16.PACK_AB R0, RZ, R0 ;  /* 0x00000000ff00723e */ /* 0x001fe200000010ff */
[----:B------:R-:W-:Y:S05]  /*ab00*/  BRA `(.L_x_256) ;  /* 0x00000e3000007947 */ /* 0x000fea0003800000 */
.L_x_253:
        /* <DEDUP_REMOVED lines=10> */
.L_x_258:
[----:B------:R-:W2:Y:S02]  /*abb0*/  LDG.E R2, [R2.64] ;  /* 0x0000002402027981 */ /* 0x000ea4000c1e1900 */
[----:B--2---:R-:W0:Y:S02]  /*abc0*/  I2F R0, R2 ;  /* 0x0000000200007306 */ /* 0x004e240000201400 */
[----:B0-----:R-:W-:Y:S01]  /*abd0*/  F2FP.BF16.PACK_AB R0, RZ, R0 ;  /* 0x00000000ff00723e */ /* 0x001fe200000010ff */
[----:B------:R-:W-:Y:S05]  /*abe0*/  BRA `(.L_x_256) ;  /* 0x00000d5000007947 */ /* 0x000fea0003800000 */
.L_x_257:
[----:B------:R-:W2:Y:S02]  /*abf0*/  LDG.E.U16 R2, [R2.64] ;  /* 0x0000002402027981 */ /* 0x000ea4000c1e1500 */
[----:B--2---:R-:W0:Y:S02]  /*ac00*/  I2F.S16 R0, R2 ;  /* 0x0000000200007306 */ /* 0x004e240000101400 */
[----:B0-----:R-:W-:Y:S01]  /*ac10*/  F2FP.BF16.PACK_AB R0, RZ, R0 ;  /* 0x00000000ff00723e */ /* 0x001fe200000010ff */
[----:B------:R-:W-:Y:S05]  /*ac20*/  BRA `(.L_x_256) ;  /* 0x00000d1000007947 */ /* 0x000fea0003800000 */
.L_x_252:
        /* <DEDUP_REMOVED lines=9> */
.L_x_260:
[----:B------:R-:W2:Y:S02]  /*acc0*/  LDG.E.U16 R0, [R2.64] ;  /* 0x0000002402007981 */ /* 0x000ea4000c1e1500 */
[----:B--2---:R-:W-:-:S05]  /*acd0*/  HADD2.F32 R0, -RZ, R0.H0_H0 ;  /* 0x20000000ff007230 */ /* 0x004fca0000004100 */
[----:B------:R-:W-:Y:S01]  /*ace0*/  F2FP.BF16.PACK_AB R0, RZ, R0 ;  /* 0x00000000ff00723e */ /* 0x000fe200000010ff */
[----:B------:R-:W-:Y:S05]  /*acf0*/  BRA `(.L_x_256) ;  /* 0x00000c4000007947 */ /* 0x000fea0003800000 */
.L_x_259:
        /* <DEDUP_REMOVED lines=9> */
.L_x_262:
[----:B------:R-:W2:Y:S02]  /*ad90*/  LDG.E.U16 R2, [R2.64] ;  /* 0x0000002402027981 */ /* 0x000ea4000c1e1500 */
[----:B--2---:R-:W-:-:S05]  /*ada0*/  HADD2.F32 R0, -RZ, R2.H0_H0 ;  /* 0x20000002ff007230 */ /* 0x004fca0000004100 */
[----:B------:R-:W-:Y:S01]  /*adb0*/  F2FP.BF16.PACK_AB R0, RZ, R0 ;  /* 0x00000000ff00723e */ /* 0x000fe200000010ff */
[----:B------:R-:W-:Y:S05]  /*adc0*/  BRA `(.L_x_256) ;  /* 0x00000b7000007947 */ /* 0x000fea0003800000 */
.L_x_261:
[----:B------:R-:W2:Y:S02]  /*add0*/  LDG.E.64 R2, [R2.64] ;  /* 0x0000002402027981 */ /* 0x000ea4000c1e1b00 */
[----:B--2---:R-:W0:Y:S01]  /*ade0*/  F2F.F32.F64 R0, R2 ;  /* 0x0000000200007310 */ /* 0x004e220000301000 */
[----:B------:R-:W0:-:S14]  /*adf0*/  DSETP.GEU.AND P0, PT, |R2|, c[0x2][0x0], PT ;  /* 0x008000000200762a */ /* 0x000e1c0003f0e200 */
[----:B0-----:R-:W-:-:S05]  /*ae00*/  @!P0 FMUL R0, R0, 1.175494350822287508e-38 ;  /* 0x0080000000008820 */ /* 0x001fca0000400000 */
[----:B------:R-:W-:Y:S01]  /*ae10*/  F2FP.BF16.PACK_AB R0, RZ, R0 ;  /* 0x00000000ff00723e */ /* 0x000fe200000010ff */
[----:B------:R-:W-:Y:S05]  /*ae20*/  BRA `(.L_x_256) ;  /* 0x00000b1000007947 */ /* 0x000fea0003800000 */
.L_x_251:
        /* <DEDUP_REMOVED lines=13> */
.L_x_265:
[----:B------:R-:W2:Y:S02]  /*af00*/  LDG.E.64 R2, [R2.64] ;  /* 0x0000002402027981 */ /* 0x000ea4000c1e1b00 */
[----:B--2---:R-:W0:Y:S01]  /*af10*/  F2F.F32.F64 R0, R2 ;  /* 0x0000000200007310 */ /* 0x004e220000301000 */
[----:B------:R-:W0:-:S14]  /*af20*/  DSETP.GEU.AND P0, PT, |R2|, c[0x2][0x0], PT ;  /* 0x008000000200762a */ /* 0x000e1c0003f0e200 */
[----:B0-----:R-:W-:-:S05]  /*af30*/  @!P0 FMUL R0, R0, 1.175494350822287508e-38 ;  /* 0x0080000000008820 */ /* 0x001fca0000400000 */
[----:B------:R-:W-:Y:S01]  /*af40*/  F2FP.BF16.PACK_AB R0, RZ, R0 ;  /* 0x00000000ff00723e */ /* 0x000fe200000010ff */
[----:B------:R-:W-:Y:S05]  /*af50*/  BRA `(.L_x_256) ;  /* 0x000009e000007947 */ /* 0x000fea0003800000 */
.L_x_264:
        /* <DEDUP_REMOVED lines=28> */
.L_x_267:
        /* <DEDUP_REMOVED lines=15> */
.L_x_266:
[----:B------:R0:W5:Y:S01]  /*b210*/  LDG.E.U16 R0, [R2.64] ;  /* 0x0000002402007981 */ /* 0x000162000c1e1500 */
[----:B------:R-:W-:Y:S05]  /*b220*/  BRA `(.L_x_256) ;  /* 0x0000071000007947 */ /* 0x000fea0003800000 */
.L_x_263:
        /* <DEDUP_REMOVED lines=12> */
.L_x_270:
        /* <DEDUP_REMOVED lines=21> */
.L_x_274:
[----:B------:R-:W-:Y:S05]  /*b440*/  BSYNC B1 ;  /* 0x0000000000017941 */ /* 0x000fea0003800000 */
.L_x_273:
[----:B------:R-:W-:Y:S01]  /*b450*/  LEA R3, R0, 0x3b800000, 0x17 ;  /* 0x3b80000000037811 */ /* 0x000fe200078eb8ff */
[----:B------:R-:W-:-:S05]  /*b460*/  IMAD.SHL.U32 R0, R2, 0x100000, RZ ;  /* 0x0010000002007824 */ /* 0x000fca00078e00ff */
[----:B------:R-:W-:Y:S02]  /*b470*/  LOP3.LUT R0, R3, R0, R4, 0xfe, !PT ;  /* 0x0000000003007212 */ /* 0x000fe400078efe04 */
.L_x_272:
[----:B------:R-:W-:Y:S05]  /*b480*/  BSYNC B0 ;  /* 0x0000000000007941 */ /* 0x000fea0003800000 */
.L_x_271:
[----:B------:R-:W-:Y:S01]  /*b490*/  F2FP.BF16.PACK_AB R0, RZ, R0 ;  /* 0x00000000ff00723e */ /* 0x000fe200000010ff */
[----:B------:R-:W-:Y:S05]  /*b4a0*/  BRA `(.L_x_256) ;  /* 0x0000049000007947 */ /* 0x000fea0003800000 */
.L_x_269:
        /* <DEDUP_REMOVED lines=21> */
.L_x_278:
[----:B------:R-:W-:Y:S05]  /*b600*/  BSYNC B1 ;  /* 0x0000000000017941 */ /* 0x000fea0003800000 */
.L_x_277:
[----:B------:R-:W-:Y:S01]  /*b610*/  LEA R3, R0, 0x37800000, 0x17 ;  /* 0x3780000000037811 */ /* 0x000fe200078eb8ff */
[----:B------:R-:W-:-:S05]  /*b620*/  IMAD.SHL.U32 R0, R2, 0x200000, RZ ;  /* 0x0020000002007824 */ /* 0x000fca00078e00ff */
[----:B------:R-:W-:Y:S02]  /*b630*/  LOP3.LUT R0, R3, R0, R4, 0xfe, !PT ;  /* 0x0000000003007212 */ /* 0x000fe400078efe04 */
.L_x_276:
[----:B------:R-:W-:Y:S05]  /*b640*/  BSYNC B0 ;  /* 0x0000000000007941 */ /* 0x000fea0003800000 */
.L_x_275:
[----:B------:R-:W-:Y:S01]  /*b650*/  F2FP.BF16.PACK_AB R0, RZ, R0 ;  /* 0x00000000ff00723e */ /* 0x000fe200000010ff */
[----:B------:R-:W-:Y:S05]  /*b660*/  BRA `(.L_x_256) ;  /* 0x000002d000007947 */ /* 0x000fea0003800000 */
.L_x_268:
        /* <DEDUP_REMOVED lines=14> */
.L_x_282:
[----:B------:R-:W-:Y:S05]  /*b750*/  BSYNC B0 ;  /* 0x0000000000007941 */ /* 0x000fea0003800000 */
.L_x_281:
[----:B------:R-:W-:Y:S01]  /*b760*/  F2FP.BF16.PACK_AB R0, RZ, R0 ;  /* 0x00000000ff00723e */ /* 0x000fe200000010ff */
[----:B------:R-:W-:Y:S05]  /*b770*/  BRA `(.L_x_256) ;  /* 0x000001c000007947 */ /* 0x000fea0003800000 */
.L_x_255:
        /* <DEDUP_REMOVED lines=21> */
.L_x_280:
[----:B------:R-:W2:Y:S02]  /*b8d0*/  LDG.E.64 R2, [R2.64] ;  /* 0x0000002402027981 */ /* 0x000ea4000c1e1b00 */
[----:B--2---:R-:W0:Y:S02]  /*b8e0*/  I2F.U64 R0, R2 ;  /* 0x0000000200007312 */ /* 0x004e240000301000 */
[----:B0-----:R-:W-:Y:S01]  /*b8f0*/  F2FP.BF16.PACK_AB R0, RZ, R0 ;  /* 0x00000000ff00723e */ /* 0x001fe200000010ff */
[----:B------:R-:W-:Y:S05]  /*b900*/  BRA `(.L_x_256) ;  /* 0x0000003000007947 */ /* 0x000fea0003800000 */
.L_x_279:
[----:B------:R-:W2:Y:S02]  /*b910*/  LDG.E R2, [R2.64] ;  /* 0x0000002402027981 */ /* 0x000ea4000c1e1900 */
[----:B--2---:R-:W0:Y:S02]  /*b920*/  I2F.U32 R0, R2 ;  /* 0x0000000200007306 */ /* 0x004e240000201000 */
[----:B0-----:R-:W-:-:S06]  /*b930*/  F2FP.BF16.PACK_AB R0, RZ, R0 ;  /* 0x00000000ff00723e */ /* 0x001fcc00000010ff */
.L_x_256:
        /* <DEDUP_REMOVED lines=29> */
.L_x_288:
[----:B------:R-:W-:Y:S01]  /*bb10*/  FSETP.GEU.FTZ.AND P0, PT, R3, -R6, PT ;  /* 0x800000060300720b */ /* 0x000fe20003f1e000 */
[----:B------:R-:W-:-:S12]  /*bb20*/  FADD.FTZ R5, R5, -1 ;  /* 0xbf80000005057421 */ /* 0x000fd80000010000 */
[----:B------:R-:W-:Y:S02]  /*bb30*/  @!P0 FADD.FTZ R5, R5, -1 ;  /* 0xbf80000005058421 */ /* 0x000fe40000010000 */
.L_x_287:
[----:B------:R-:W-:Y:S05]  /*bb40*/  BSYNC B1 ;  /* 0x0000000000017941 */ /* 0x000fea0003800000 */
.L_x_286:
[----:B------:R-:W-:Y:S01]  /*bb50*/  FFMA.FTZ R0, -R6, R5, R0 ;  /* 0x0000000506007223 */ /* 0x000fe20000010100 */
[----:B------:R-:W-:Y:S05]  /*bb60*/  BRA `(.L_x_284) ;  /* 0x000001f000007947 */ /* 0x000fea0003800000 */
.L_x_285:
        /* <DEDUP_REMOVED lines=15> */
.L_x_291:
        /* <DEDUP_REMOVED lines=13> */
.L_x_290:
[----:B------:R-:W-:Y:S05]  /*bd30*/  BSYNC B1 ;  /* 0x0000000000017941 */ /* 0x000fea0003800000 */
.L_x_289:
[----:B------:R-:W-:-:S04]  /*bd40*/  FMUL.FTZ R3, R2, 1.1920928955078125e-07 ;  /* 0x3400000002037820 */ /* 0x000fc80000410000 */
[----:B------:R-:W-:Y:S02]  /*bd50*/  FMUL.FTZ R0, R6, R3 ;  /* 0x0000000306007220 */ /* 0x000fe40000410000 */
.L_x_284:
[----:B------:R-:W-:Y:S05]  /*bd60*/  BSYNC B0 ;  /* 0x0000000000007941 */ /* 0x000fea0003800000 */
.L_x_283:
        /* <DEDUP_REMOVED lines=20> */
.L_x_295:
[----:B------:R-:W-:-:S06]  /*beb0*/  PRMT R3, RZ, 0x5410, R19 ;  /* 0x00005410ff037816 */ /* 0x000fcc0000000013 */
[----:B------:R-:W0:Y:S02]  /*bec0*/  F2I.S64.TRUNC R2, R3 ;  /* 0x0000000300027311 */ /* 0x000e24000020d900 */
[----:B0-----:R0:W-:Y:S01]  /*bed0*/  STG.E.U8 [R16.64], R2 ;  /* 0x0000000210007986 */ /* 0x0011e2000c101124 */
[----:B------:R-:W-:Y:S05]  /*bee0*/  BRA `(.L_x_297) ;  /* 0x00000e4000007947 */ /* 0x000fea0003800000 */
.L_x_294:
        /* <DEDUP_REMOVED lines=10> */
.L_x_299:
[----:B------:R-:W-:-:S06]  /*bf90*/  PRMT R19, RZ, 0x5410, R19 ;  /* 0x00005410ff137816 */ /* 0x000fcc0000000013 */
[----:B------:R-:W0:Y:S02]  /*bfa0*/  F2I.FTZ.TRUNC.NTZ R19, R19 ;  /* 0x0000001300137305 */ /* 0x000e24000021f100 */
[----:B0-----:R0:W-:Y:S01]  /*bfb0*/  STG.E [R16.64], R19 ;  /* 0x0000001310007986 */ /* 0x0011e2000c101924 */
[----:B------:R-:W-:Y:S05]  /*bfc0*/  BRA `(.L_x_297) ;  /* 0x00000d6000007947 */ /* 0x000fea0003800000 */
.L_x_298:
[----:B------:R-:W-:-:S06]  /*bfd0*/  PRMT R19, RZ, 0x5410, R19 ;  /* 0x00005410ff137816 */ /* 0x000fcc0000000013 */
[----:B------:R-:W0:Y:S02]  /*bfe0*/  F2I.FTZ.TRUNC.NTZ R19, R19 ;  /* 0x0000001300137305 */ /* 0x000e24000021f100 */
[----:B0-----:R0:W-:Y:S01]  /*bff0*/  STG.E.U16 [R16.64], R19 ;  /* 0x0000001310007986 */ /* 0x0011e2000c101524 */
[----:B------:R-:W-:Y:S05]  /*c000*/  BRA `(.L_x_297) ;  /* 0x00000d2000007947 */ /* 0x000fea0003800000 */
.L_x_293:
        /* <DEDUP_REMOVED lines=9> */
.L_x_301:
[----:B------:R-:W-:-:S04]  /*c0a0*/  PRMT R0, RZ, 0x5410, R19 ;  /* 0x00005410ff007816 */ /* 0x000fc80000000013 */
[----:B------:R-:W-:-:S05]  /*c0b0*/  F2FP.PACK_AB R0, RZ, R0 ;  /* 0x00000000ff00723e */ /* 0x000fca00000000ff */
[----:B------:R0:W-:Y:S01]  /*c0c0*/  STG.E.U16 [R16.64], R0 ;  /* 0x0000000010007986 */ /* 0x0001e2000c101524 */
[----:B------:R-:W-:Y:S05]  /*c0d0*/  BRA `(.L_x_297) ;  /* 0x00000c5000007947 */ /* 0x000fea0003800000 */
.L_x_300:
        /* <DEDUP_REMOVED lines=10> */
.L_x_303:
[----:B------:R-:W-:-:S04]  /*c180*/  PRMT R19, RZ, 0x5410, R19 ;  /* 0x00005410ff137816 */ /* 0x000fc80000000013 */
[----:B------:R-:W-:-:S04]  /*c190*/  F2FP.PACK_AB R3, RZ, R19 ;  /* 0x00000013ff03723e */ /* 0x000fc800000000ff */
[----:B------:R-:W-:-:S05]  /*c1a0*/  PRMT R3, R3, 0x5410, RZ ;  /* 0x0000541003037816 */ /* 0x000fca00000000ff */
[----:B------:R0:W-:Y:S01]  /*c1b0*/  STG.E [R16.64], R3 ;  /* 0x0000000310007986 */ /* 0x0001e2000c101924 */
[----:B------:R-:W-:Y:S05]  /*c1c0*/  BRA `(.L_x_297) ;  /* 0x00000b6000007947 */ /* 0x000fea0003800000 */
.L_x_302:
[----:B------:R-:W-:-:S05]  /*c1d0*/  PRMT R2, RZ, 0x5410, R19 ;  /* 0x00005410ff027816 */ /* 0x000fca0000000013 */
[----:B------:R-:W-:-:S06]  /*c1e0*/  FMUL.FTZ R2, R2, 1 ;  /* 0x3f80000002027820 */ /* 0x000fcc0000410000 */
[----:B------:R-:W0:Y:S02]  /*c1f0*/  F2F.F64.F32 R2, R2 ;  /* 0x0000000200027310 */ /* 0x000e240000201800 */
[----:B0-----:R0:W-:Y:S01]  /*c200*/  STG.E.64 [R16.64], R2 ;  /* 0x0000000210007986 */ /* 0x0011e2000c101b24 */
[----:B------:R-:W-:Y:S05]  /*c210*/  BRA `(.L_x_297) ;  /* 0x00000b1000007947 */ /* 0x000fea0003800000 */
.L_x_292:
        /* <DEDUP_REMOVED lines=13> */
.L_x_306:
[----:B------:R-:W-:Y:S01]  /*c2f0*/  PRMT R19, RZ, 0x5410, R19 ;  /* 0x00005410ff137816 */ /* 0x000fe20000000013 */
[----:B------:R-:W-:-:S04]  /*c300*/  CS2R R6, SRZ ;  /* 0x0000000000067805 */ /* 0x000fc8000001ff00 */
[----:B------:R-:W-:-:S06]  /*c310*/  FMUL.FTZ R4, R19, 1 ;  /* 0x3f80000013047820 */ /* 0x000fcc0000410000 */
[----:B------:R-:W0:Y:S02]  /*c320*/  F2F.F64.F32 R4, R4 ;  /* 0x0000000400047310 */ /* 0x000e240000201800 */
[----:B0-----:R0:W-:Y:S01]  /*c330*/  STG.E.128 [R16.64], R4 ;  /* 0x0000000410007986 */ /* 0x0011e2000c101d24 */
[----:B------:R-:W-:Y:S05]  /*c340*/  BRA `(.L_x_297) ;  /* 0x000009e000007947 */ /* 0x000fea0003800000 */
.L_x_305:
        /* <DEDUP_REMOVED lines=21> */
.L_x_310:
[----:B------:R-:W-:Y:S05]  /*c4a0*/  BSYNC B0 ;  /* 0x0000000000007941 */ /* 0x000fea0003800000 */
.L_x_309:
[----:B------:R-:W-:-:S05]  /*c4b0*/  LOP3.LUT R3, R0, R3, RZ, 0xfc, !PT ;  /* 0x0000000300037212 */ /* 0x000fca00078efcff */
[----:B------:R0:W-:Y:S01]  /*c4c0*/  STG.E.U8 [R16.64], R3 ;  /* 0x0000000310007986 */ /* 0x0001e2000c101124 */
[----:B------:R-:W-:Y:S05]  /*c4d0*/  BRA `(.L_x_297) ;  /* 0x0000085000007947 */ /* 0x000fea0003800000 */
.L_x_308:
        /* <DEDUP_REMOVED lines=13> */
.L_x_312:
[----:B------:R-:W-:Y:S01]  /*c5b0*/  IMAD.MOV.U32 R0, RZ, RZ, 0x7f ;  /* 0x0000007fff007424 */ /* 0x000fe200078e00ff */
[----:B------:R-:W-:-:S04]  /*c5c0*/  ISETP.GT.U32.AND P0, PT, R2, 0x7f800000, PT ;  /* 0x7f8000000200780c */ /* 0x000fc80003f04070 */
[----:B------:R-:W-:-:S04]  /*c5d0*/  SEL R0, R0, 0x7c, P0 ;  /* 0x0000007c00007807 */ /* 0x000fc80000000000 */
.L_x_313:
[----:B------:R-:W-:Y:S05]  /*c5e0*/  BSYNC B0 ;  /* 0x0000000000007941 */ /* 0x000fea0003800000 */
.L_x_311:
[----:B------:R-:W-:-:S04]  /*c5f0*/  LOP3.LUT R2, R19, 0x80000000, RZ, 0xc0, !PT ;  /* 0x8000000013027812 */ /* 0x000fc800078ec0ff */
[----:B------:R-:W-:-:S04]  /*c600*/  SHF.R.U32.HI R3, RZ, 0x18, R2 ;  /* 0x00000018ff037819 */ /* 0x000fc80000011602 */
[----:B------:R-:W-:-:S05]  /*c610*/  LOP3.LUT R3, R0, R3, RZ, 0xfc, !PT ;  /* 0x0000000300037212 */ /* 0x000fca00078efcff */
[----:B------:R0:W-:Y:S01]  /*c620*/  STG.E.U8 [R16.64], R3 ;  /* 0x0000000310007986 */ /* 0x0001e2000c101124 */
[----:B------:R-:W-:Y:S05]  /*c630*/  BRA `(.L_x_297) ;  /* 0x000006f000007947 */ /* 0x000fea0003800000 */
.L_x_307:
[----:B------:R0:W-:Y:S01]  /*c640*/  STG.E.U16 [R16.64], R19 ;  /* 0x0000001310007986 */ /* 0x0001e2000c101524 */
[----:B------:R-:W-:Y:S05]  /*c650*/  BRA `(.L_x_297) ;  /* 0x000006d000007947 */ /* 0x000fea0003800000 */
.L_x_304:
        /* <DEDUP_REMOVED lines=12> */
.L_x_316:
        /* <DEDUP_REMOVED lines=17> */
.L_x_319:
[----:B------:R-:W-:-:S04]  /*c830*/  LOP3.LUT R2, R19, 0x80000000, RZ, 0xc0, !PT ;  /* 0x8000000013027812 */ /* 0x000fc800078ec0ff */
[----:B------:R-:W-:-:S04]  /*c840*/  SHF.R.U32.HI R3, RZ, 0x18, R2 ;  /* 0x00000018ff037819 */ /* 0x000fc80000011602 */
[----:B------:R-:W-:-:S04]  /*c850*/  LOP3.LUT R0, R0, R3, RZ, 0xfc, !PT ;  /* 0x0000000300007212 */ /* 0x000fc800078efcff */
[----:B------:R-:W-:Y:S02]  /*c860*/  PRMT R8, R0, 0x7610, R8 ;  /* 0x0000761000087816 */ /* 0x000fe40000000008 */
.L_x_318:
[----:B------:R-:W-:Y:S05]  /*c870*/  BSYNC B0 ;  /* 0x0000000000007941 */ /* 0x000fea0003800000 */
.L_x_317:
[----:B------:R0:W-:Y:S01]  /*c880*/  STG.E.U8 [R16.64], R8 ;  /* 0x0000000810007986 */ /* 0x0001e2000c101124 */
[----:B------:R-:W-:Y:S05]  /*c890*/  BRA `(.L_x_297) ;  /* 0x0000049000007947 */ /* 0x000fea0003800000 */
.L_x_315:
        /* <DEDUP_REMOVED lines=17> */
.L_x_322:
[----:B------:R-:W-:-:S04]  /*c9b0*/  LOP3.LUT R2, R19, 0x80000000, RZ, 0xc0, !PT ;  /* 0x8000000013027812 */ /* 0x000fc800078ec0ff */
[----:B------:R-:W-:-:S04]  /*c9c0*/  SHF.R.U32.HI R3, RZ, 0x18, R2 ;  /* 0x00000018ff037819 */ /* 0x000fc80000011602 */
[----:B------:R-:W-:-:S04]  /*c9d0*/  LOP3.LUT R0, R0, R3, RZ, 0xfc, !PT ;  /* 0x0000000300007212 */ /* 0x000fc800078efcff */
[----:B------:R-:W-:Y:S02]  /*c9e0*/  PRMT R8, R0, 0x7610, R8 ;  /* 0x0000761000087816 */ /* 0x000fe40000000008 */
.L_x_321:
[----:B------:R-:W-:Y:S05]  /*c9f0*/  BSYNC B0 ;  /* 0x0000000000007941 */ /* 0x000fea0003800000 */
.L_x_320:
[----:B------:R0:W-:Y:S01]  /*ca00*/  STG.E.U8 [R16.64], R8 ;  /* 0x0000000810007986 */ /* 0x0001e2000c101124 */
[----:B------:R-:W-:Y:S05]  /*ca10*/  BRA `(.L_x_297) ;  /* 0x0000031000007947 */ /* 0x000fea0003800000 */
.L_x_314:
        /* <DEDUP_REMOVED lines=22> */
.L_x_296:
        /* <DEDUP_REMOVED lines=20> */
.L_x_324:
[----:B------:R-:W-:-:S06]  /*ccc0*/  PRMT R2, RZ, 0x5410, R19 ;  /* 0x00005410ff027816 */ /* 0x000fcc0000000013 */
[----:B------:R-:W0:Y:S02]  /*ccd0*/  F2I.U64.TRUNC R2, R2 ;  /* 0x0000000200027311 */ /* 0x000e24000020d800 */
[----:B0-----:R0:W-:Y:S01]  /*cce0*/  STG.E.64 [R16.64], R2 ;  /* 0x0000000210007986 */ /* 0x0011e2000c101b24 */
[----:B------:R-:W-:Y:S05]  /*ccf0*/  BRA `(.L_x_297) ;  /* 0x0000003000007947 */ /* 0x000fea0003800000 */
.L_x_323:
[----:B------:R-:W-:-:S06]  /*cd00*/  PRMT R19, RZ, 0x5410, R19 ;  /* 0x00005410ff137816 */ /* 0x000fcc0000000013 */
[----:B------:R-:W0:Y:S02]  /*cd10*/  F2I.FTZ.U32.TRUNC.NTZ R19, R19 ;  /* 0x0000001300137305 */ /* 0x000e24000021f000 */
[----:B0-----:R0:W-:Y:S02]  /*cd20*/  STG.E [R16.64], R19 ;  /* 0x0000001310007986 */ /* 0x0011e4000c101924 */
.L_x_297:
[----:B------:R-:W-:Y:S02]  /*cd30*/  IADD3 R23, R23, 0x80, RZ ;  /* 0x0000008017177810 */ /* 0x000fe40007ffe0ff */
.L_x_110:
[----:B------:R-:W-:Y:S05]  /*cd40*/  BSYNC B6 ;  /* 0x0000000000067941 */ /* 0x000fea0003800000 */
.L_x_109:
[----:B------:R-:W-:-:S13]  /*cd50*/  ISETP.GE.AND P0, PT, R23, c[0x0][0x160], PT ;  /* 0x0000580017007a0c */ /* 0x000fda0003f06270 */
[----:B------:R-:W-:Y:S05]  /*cd60*/  @P0 EXIT ;  /* 0x000000000000094d */ /* 0x000fea0003800000 */
        /* <DEDUP_REMOVED lines=255> */
.L_x_325:
        /* <DEDUP_REMOVED lines=21> */
.L_x_329:
[----:B------:R-:W2:Y:S02]  /*deb0*/  LDG.E.U8 R2, [R2.64] ;  /* 0x0000002402027981 */ /* 0x000ea4000c1e1100 */
[----:B--2---:R-:W0:Y:S02]  /*dec0*/  I2F.U16 R0, R2 ;  /* 0x0000000200007306 */ /* 0x004e240000101000 */
[----:B0-----:R-:W-:-:S04]  /*ded0*/  F2FP.BF16.PACK_AB R0, RZ, R0 ;  /* 0x00000000ff00723e */ /* 0x001fc800000010ff */
[----:B------:R-:W-:Y:S01]  /*dee0*/  PRMT R19, R0, 0x7610, R19 ;  /* 0x0000761000137816 */ /* 0x000fe20000000013 */
[----:B------:R-:W-:Y:S05]  /*def0*/  BRA `(.L_x_331) ;  /* 0x00000f0000007947 */ /* 0x000fea0003800000 */
.L_x_328:
        /* <DEDUP_REMOVED lines=11> */
.L_x_333:
[----:B------:R-:W2:Y:S02]  /*dfb0*/  LDG.E R2, [R2.64] ;  /* 0x0000002402027981 */ /* 0x000ea4000c1e1900 */
[----:B--2---:R-:W0:Y:S02]  /*dfc0*/  I2F R0, R2 ;  /* 0x0000000200007306 */ /* 0x004e240000201400 */
[----:B0-----:R-:W-:-:S04]  /*dfd0*/  F2FP.BF16.PACK_AB R0, RZ, R0 ;  /* 0x00000000ff00723e */ /* 0x001fc800000010ff */
[----:B------:R-:W-:Y:S01]  /*dfe0*/  PRMT R19, R0, 0x7610, R19 ;  /* 0x0000761000137816 */ /* 0x000fe20000000013 */
[----:B------:R-:W-:Y:S05]  /*dff0*/  BRA `(.L_x_331) ;  /* 0x00000e0000007947 */ /* 0x000fea0003800000 */
.L_x_332:
[----:B------:R-:W2:Y:S02]  /*e000*/  LDG.E.U16 R2, [R2.64] ;  /* 0x0000002402027981 */ /* 0x000ea4000c1e1500 */
[----:B--2---:R-:W0:Y:S02]  /*e010*/  I2F.S16 R0, R2 ;  /* 0x0000000200007306 */ /* 0x004e240000101400 */
[----:B0-----:R-:W-:-:S04]  /*e020*/  F2FP.BF16.PACK_AB R0, RZ, R0 ;  /* 0x00000000ff00723e */ /* 0x001fc800000010ff */
[----:B------:R-:W-:Y:S01]  /*e030*/  PRMT R19, R0, 0x7610, R19 ;  /* 0x0000761000137816 */ /* 0x000fe20000000013 */
[----:B------:R-:W-:Y:S05]  /*e040*/  BRA `(.L_x_331) ;  /* 0x00000db000007947 */ /* 0x000fea0003800000 */
.L_x_327:
        /* <DEDUP_REMOVED lines=9> */
.L_x_335:
[----:B------:R-:W2:Y:S02]  /*e0e0*/  LDG.E.U16 R0, [R2.64] ;  /* 0x0000002402007981 */ /* 0x000ea4000c1e1500 */
[----:B--2---:R-:W-:-:S05]  /*e0f0*/  HADD2.F32 R0, -RZ, R0.H0_H0 ;  /* 0x20000000ff007230 */ /* 0x004fca0000004100 */
[----:B------:R-:W-:-:S04]  /*e100*/  F2FP.BF16.PACK_AB R0, RZ, R0 ;  /* 0x00000000ff00723e */ /* 0x000fc800000010ff */
[----:B------:R-:W-:Y:S01]  /*e110*/  PRMT R19, R0, 0x7610, R19 ;  /* 0x0000761000137816 */ /* 0x000fe20000000013 */
[----:B------:R-:W-:Y:S05]  /*e120*/  BRA `(.L_x_331) ;  /* 0x00000cd000007947 */ /* 0x000fea0003800000 */
.L_x_334:
        /* <DEDUP_REMOVED lines=9> */
.L_x_337:
[----:B------:R-:W2:Y:S02]  /*e1c0*/  LDG.E.U16 R2, [R2.64] ;  /* 0x0000002402027981 */ /* 0x000ea4000c1e1500 */
[----:B--2---:R-:W-:-:S05]  /*e1d0*/  HADD2.F32 R0, -RZ, R2.H0_H0 ;  /* 0x20000002ff007230 */ /* 0x004fca0000004100 */
[----:B------:R-:W-:-:S04]  /*e1e0*/  F2FP.BF16.PACK_AB R0, RZ, R0 ;  /* 0x00000000ff00723e */ /* 0x000fc800000010ff */
[----:B------:R-:W-:Y:S01]  /*e1f0*/  PRMT R19, R0, 0x7610, R19 ;  /* 0x0000761000137816 */ /* 0x000fe20000000013 */
[----:B------:R-:W-:Y:S05]  /*e200*/  BRA `(.L_x_331) ;  /* 0x00000bf000007947 */ /* 0x000fea0003800000 */
.L_x_336:
[----:B------:R-:W2:Y:S02]  /*e210*/  LDG.E.64 R2, [R2.64] ;  /* 0x0000002402027981 */ /* 0x000ea4000c1e1b00 */
[----:B--2---:R-:W0:Y:S01]  /*e220*/  F2F.F32.F64 R0, R2 ;  /* 0x0000000200007310 */ /* 0x004e220000301000 */
[----:B------:R-:W0:-:S14]  /*e230*/  DSETP.GEU.AND P0, PT, |R2|, c[0x2][0x0], PT ;  /* 0x008000000200762a */ /* 0x000e1c0003f0e200 */
[----:B0-----:R-:W-:-:S05]  /*e240*/  @!P0 FMUL R0, R0, 1.175494350822287508e-38 ;  /* 0x0080000000008820 */ /* 0x001fca0000400000 */
[----:B------:R-:W-:-:S04]  /*e250*/  F2FP.BF16.PACK_AB R0, RZ, R0 ;  /* 0x00000000ff00723e */ /* 0x000fc800000010ff */
[----:B------:R-:W-:Y:S01]  /*e260*/  PRMT R19, R0, 0x7610, R19 ;  /* 0x0000761000137816 */ /* 0x000fe20000000013 */
[----:B------:R-:W-:Y:S05]  /*e270*/  BRA `(.L_x_331) ;  /* 0x00000b8000007947 */ /* 0x000fea0003800000 */
.L_x_326:
        /* <DEDUP_REMOVED lines=14> */
.L_x_340:
[----:B------:R-:W2:Y:S02]  /*e360*/  LDG.E.64 R2, [R2.64] ;  /* 0x0000002402027981 */ /* 0x000ea4000c1e1b00 */
[----:B--2---:R-:W0:Y:S01]  /*e370*/  F2F.F32.F64 R0, R2 ;  /* 0x0000000200007310 */ /* 0x004e220000301000 */
[----:B------:R-:W0:-:S14]  /*e380*/  DSETP.GEU.AND P0, PT, |R2|, c[0x2][0x0], PT ;  /* 0x008000000200762a */ /* 0x000e1c0003f0e200 */
[----:B0-----:R-:W-:-:S05]  /*e390*/  @!P0 FMUL R0, R0, 1.175494350822287508e-38 ;  /* 0x0080000000008820 */ /* 0x001fca0000400000 */
[----:B------:R-:W-:-:S04]  /*e3a0*/  F2FP.BF16.PACK_AB R0, RZ, R0 ;  /* 0x00000000ff00723e */ /* 0x000fc800000010ff */
[----:B------:R-:W-:Y:S01]  /*e3b0*/  PRMT R19, R0, 0x7610, R19 ;  /* 0x0000761000137816 */ /* 0x000fe20000000013 */
[----:B------:R-:W-:Y:S05]  /*e3c0*/  BRA `(.L_x_331) ;  /* 0x00000a3000007947 */ /* 0x000fea0003800000 */
.L_x_339:
        /* <DEDUP_REMOVED lines=28> */
.L_x_342:
        /* <DEDUP_REMOVED lines=15> */
.L_x_341:
[----:B------:R0:W5:Y:S01]  /*e680*/  LDG.E.U16 R19, [R2.64] ;  /* 0x0000002402137981 */ /* 0x000162000c1e1500 */
[----:B------:R-:W-:Y:S05]  /*e690*/  BRA `(.L_x_331) ;  /* 0x0000076000007947 */ /* 0x000fea0003800000 */
.L_x_338:
        /* <DEDUP_REMOVED lines=12> */
.L_x_345:
        /* <DEDUP_REMOVED lines=21> */
.L_x_349:
[----:B------:R-:W-:Y:S05]  /*e8b0*/  BSYNC B1 ;  /* 0x0000000000017941 */ /* 0x000fea0003800000 */
.L_x_348:
[----:B------:R-:W-:Y:S01]  /*e8c0*/  LEA R3, R0, 0x3b800000, 0x17 ;  /* 0x3b80000000037811 */ /* 0x000fe200078eb8ff */
[----:B------:R-:W-:-:S05]  /*e8d0*/  IMAD.SHL.U32 R0, R2, 0x100000, RZ ;  /* 0x0010000002007824 */ /* 0x000fca00078e00ff */
[----:B------:R-:W-:Y:S02]  /*e8e0*/  LOP3.LUT R0, R3, R0, R4, 0xfe, !PT ;  /* 0x0000000003007212 */ /* 0x000fe400078efe04 */
.L_x_347:
[----:B------:R-:W-:Y:S05]  /*e8f0*/  BSYNC B0 ;  /* 0x0000000000007941 */ /* 0x000fea0003800000 */
.L_x_346:
[----:B------:R-:W-:-:S04]  /*e900*/  F2FP.BF16.PACK_AB R0, RZ, R0 ;  /* 0x00000000ff00723e */ /* 0x000fc800000010ff */
[----:B------:R-:W-:Y:S01]  /*e910*/  PRMT R19, R0, 0x7610, R19 ;  /* 0x0000761000137816 */ /* 0x000fe20000000013 */
[----:B------:R-:W-:Y:S05]  /*e920*/  BRA `(.L_x_331) ;  /* 0x000004d000007947 */ /* 0x000fea0003800000 */
.L_x_344:
        /* <DEDUP_REMOVED lines=21> */
.L_x_353:
[----:B------:R-:W-:Y:S05]  /*ea80*/  BSYNC B1 ;  /* 0x0000000000017941 */ /* 0x000fea0003800000 */
.L_x_352:
[----:B------:R-:W-:Y:S01]  /*ea90*/  LEA R3, R0, 0x37800000, 0x17 ;  /* 0x3780000000037811 */ /* 0x000fe200078eb8ff */
[----:B------:R-:W-:-:S05]  /*eaa0*/  IMAD.SHL.U32 R0, R2, 0x200000, RZ ;  /* 0x0020000002007824 */ /* 0x000fca00078e00ff */
[----:B------:R-:W-:Y:S02]  /*eab0*/  LOP3.LUT R0, R3, R0, R4, 0xfe, !PT ;  /* 0x0000000003007212 */ /* 0x000fe400078efe04 */
.L_x_351:
[----:B------:R-:W-:Y:S05]  /*eac0*/  BSYNC B0 ;  /* 0x0000000000007941 */ /* 0x000fea0003800000 */
.L_x_350:
[----:B------:R-:W-:-:S04]  /*ead0*/  F2FP.BF16.PACK_AB R0, RZ, R0 ;  /* 0x00000000ff00723e */ /* 0x000fc800000010ff */
[----:B------:R-:W-:Y:S01]  /*eae0*/  PRMT R19, R0, 0x7610, R19 ;  /* 0x0000761000137816 */ /* 0x000fe20000000013 */
[----:B------:R-:W-:Y:S05]  /*eaf0*/  BRA `(.L_x_331) ;  /* 0x0000030000007947 */ /* 0x000fea0003800000 */
.L_x_343:
        /* <DEDUP_REMOVED lines=14> */
.L_x_357:
[----:B------:R-:W-:Y:S05]  /*ebe0*/  BSYNC B0 ;  /* 0x0000000000007941 */ /* 0x000fea0003800000 */
.L_x_356:
[----:B------:R-:W-:-:S04]  /*ebf0*/  F2FP.BF16.PACK_AB R0, RZ, R0 ;  /* 0x00000000ff00723e */ /* 0x000fc800000010ff */
[----:B------:R-:W-:Y:S01]  /*ec00*/  PRMT R19, R0, 0x7610, R19 ;  /* 0x0000761000137816 */ /* 0x000fe20000000013 */
[----:B------:R-:W-:Y:S05]  /*ec10*/  BRA `(.L_x_331) ;  /* 0x000001e000007947 */ /* 0x000fea0003800000 */
.L_x_330:
        /* <DEDUP_REMOVED lines=21> */
.L_x_355:
[----:B------:R-:W2:Y:S02]  /*ed70*/  LDG.E.64 R2, [R2.64] ;  /* 0x0000002402027981 */ /* 0x000ea4000c1e1b00 */
[----:B--2---:R-:W0:Y:S02]  /*ed80*/  I2F.U64 R0, R2 ;  /* 0x0000000200007312 */ /* 0x004e240000301000 */
[----:B0-----:R-:W-:-:S04]  /*ed90*/  F2FP.BF16.PACK_AB R0, RZ, R0 ;  /* 0x00000000ff00723e */ /* 0x001fc800000010ff */
[----:B------:R-:W-:Y:S01]  /*eda0*/  PRMT R19, R0, 0x7610, R19 ;  /* 0x0000761000137816 */ /* 0x000fe20000000013 */
[----:B------:R-:W-:Y:S05]  /*edb0*/  BRA `(.L_x_331) ;  /* 0x0000004000007947 */ /* 0x000fea0003800000 */
.L_x_354:
[----:B------:R-:W2:Y:S02]  /*edc0*/  LDG.E R2, [R2.64] ;  /* 0x0000002402027981 */ /* 0x000ea4000c1e1900 */
[----:B--2---:R-:W0:Y:S02]  /*edd0*/  I2F.U32 R0, R2 ;  /* 0x0000000200007306 */ /* 0x004e240000201000 */
[----:B0-----:R-:W-:-:S04]  /*ede0*/  F2FP.BF16.PACK_AB R0, RZ, R0 ;  /* 0x00000000ff00723e */ /* 0x001fc800000010ff */
[----:B------:R-:W-:Y:S02]  /*edf0*/  PRMT R19, R0, 0x7610, R19 ;  /* 0x0000761000137816 */ /* 0x000fe40000000013 */
.L_x_331:
        /* <DEDUP_REMOVED lines=18> */
.L_x_361:
[----:B------:R-:W2:Y:S02]  /*ef20*/  LDG.E.U8 R2, [R2.64] ;  /* 0x0000002402027981 */ /* 0x000ea4000c1e1100 */
[----:B--2---:R-:W0:Y:S02]  /*ef30*/  I2F.U16 R0, R2 ;  /* 0x0000000200007306 */ /* 0x004e240000101000 */
[----:B0-----:R-:W-:Y:S01]  /*ef40*/  F2FP.BF16.PACK_AB R0, RZ, R0 ;  /* 0x00000000ff00723e */ /* 0x001fe200000010ff */
[----:B------:R-:W-:Y:S05]  /*ef50*/  BRA `(.L_x_363) ;  /* 0x00000e3000007947 */ /* 0x000fea0003800000 */
.L_x_360:
        /* <DEDUP_REMOVED lines=10> */
.L_x_365:
[----:B------:R-:W2:Y:S02]  /*f000*/  LDG.E R2, [R2.64] ;  /* 0x0000002402027981 */ /* 0x000ea4000c1e1900 */
[----:B--2---:R-:W0:Y:S02]  /*f010*/  I2F R0, R2 ;  /* 0x0000000200007306 */ /* 0x004e240000201400 */
[----:B0-----:R-:W-:Y:S01]  /*f020*/  F2FP.BF16.PACK_AB R0, RZ, R0 ;  /* 0x00000000ff00723e */ /* 0x001fe200000010ff */
[----:B------:R-:W-:Y:S05]  /*f030*/  BRA `(.L_x_363) ;  /* 0x00000d5000007947 */ /* 0x000fea0003800000 */
.L_x_364:
[----:B------:R-:W2:Y:S02]  /*f040*/  LDG.E.U16 R2, [R2.64] ;  /* 0x0000002402027981 */ /* 0x000ea4000c1e1500 */
[----:B--2---:R-:W0:Y:S02]  /*f050*/  I2F.S16 R0, R2 ;  /* 0x0000000200007306 */ /* 0x004e240000101400 */
[----:B0-----:R-:W-:Y:S01]  /*f060*/  F2FP.BF16.PACK_AB R0, RZ, R0 ;  /* 0x00000000ff00723e */ /* 0x001fe200000010ff */
[----:B------:R-:W-:Y:S05]  /*f070*/  BRA `(.L_x_363) ;  /* 0x00000d1000007947 */ /* 0x000fea0003800000 */
.L_x_359:
        /* <DEDUP_REMOVED lines=9> */
.L_x_367:
[----:B------:R-:W2:Y:S02]  /*f110*/  LDG.E.U16 R0, [R2.64] ;  /* 0x0000002402007981 */ /* 0x000ea4000c1e1500 */
[----:B--2---:R-:W-:-:S05]  /*f120*/  HADD2.F32 R0, -RZ, R0.H0_H0 ;  /* 0x20000000ff007230 */ /* 0x004fca0000004100 */
[----:B------:R-:W-:Y:S01]  /*f130*/  F2FP.BF16.PACK_AB R0, RZ, R0 ;  /* 0x00000000ff00723e */ /* 0x000fe200000010ff */
[----:B------:R-:W-:Y:S05]  /*f140*/  BRA `(.L_x_363) ;  /* 0x00000c4000007947 */ /* 0x000fea0003800000 */
.L_x_366:
        /* <DEDUP_REMOVED lines=9> */
.L_x_369:
[----:B------:R-:W2:Y:S02]  /*f1e0*/  LDG.E.U16 R2, [R2.64] ;  /* 0x0000002402027981 */ /* 0x000ea4000c1e1500 */
[----:B--2---:R-:W-:-:S05]  /*f1f0*/  HADD2.F32 R0, -RZ, R2.H0_H0 ;  /* 0x20000002ff007230 */ /* 0x004fca0000004100 */
[----:B------:R-:W-:Y:S01]  /*f200*/  F2FP.BF16.PACK_AB R0, RZ, R0 ;  /* 0x00000000ff00723e */ /* 0x000fe200000010ff */
[----:B------:R-:W-:Y:S05]  /*f210*/  BRA `(.L_x_363) ;  /* 0x00000b7000007947 */ /* 0x000fea0003800000 */
.L_x_368:
[----:B------:R-:W2:Y:S02]  /*f220*/  LDG.E.64 R2, [R2.64] ;  /* 0x0000002402027981 */ /* 0x000ea4000c1e1b00 */
[----:B--2---:R-:W0:Y:S01]  /*f230*/  F2F.F32.F64 R0, R2 ;  /* 0x0000000200007310 */ /* 0x004e220000301000 */
[----:B------:R-:W0:-:S14]  /*f240*/  DSETP.GEU.AND P0, PT, |R2|, c[0x2][0x0], PT ;  /* 0x008000000200762a */ /* 0x000e1c0003f0e200 */
[----:B0-----:R-:W-:-:S05]  /*f250*/  @!P0 FMUL R0, R0, 1.175494350822287508e-38 ;  /* 0x0080000000008820 */ /* 0x001fca0000400000 */
[----:B------:R-:W-:Y:S01]  /*f260*/  F2FP.BF16.PACK_AB R0, RZ, R0 ;  /* 0x00000000ff00723e */ /* 0x000fe200000010ff */
[----:B------:R-:W-:Y:S05]  /*f270*/  BRA `(.L_x_363) ;  /* 0x00000b1000007947 */ /* 0x000fea0003800000 */
.L_x_358:
        /* <DEDUP_REMOVED lines=13> */
.L_x_372:
[----:B------:R-:W2:Y:S02]  /*f350*/  LDG.E.64 R2, [R2.64] ;  /* 0x0000002402027981 */ /* 0x000ea4000c1e1b00 */
[----:B--2---:R-:W0:Y:S01]  /*f360*/  F2F.F32.F64 R0, R2 ;  /* 0x0000000200007310 */ /* 0x004e220000301000 */
[----:B------:R-:W0:-:S14]  /*f370*/  DSETP.GEU.AND P0, PT, |R2|, c[0x2][0x0], PT ;  /* 0x008000000200762a */ /* 0x000e1c0003f0e200 */
[----:B0-----:R-:W-:-:S05]  /*f380*/  @!P0 FMUL R0, R0, 1.175494350822287508e-38 ;  /* 0x0080000000008820 */ /* 0x001fca0000400000 */
[----:B------:R-:W-:Y:S01]  /*f390*/  F2FP.BF16.PACK_AB R0, RZ, R0 ;  /* 0x00000000ff00723e */ /* 0x000fe200000010ff */
[----:B------:R-:W-:Y:S05]  /*f3a0*/  BRA `(.L_x_363) ;  /* 0x000009e000007947 */ /* 0x000fea0003800000 */
.L_x_371:
        /* <DEDUP_REMOVED lines=28> */
.L_x_374:
        /* <DEDUP_REMOVED lines=15> */
.L_x_373:
[----:B------:R0:W5:Y:S01]  /*f660*/  LDG.E.U16 R0, [R2.64] ;  /* 0x0000002402007981 */ /* 0x000162000c1e1500 */
[----:B------:R-:W-:Y:S05]  /*f670*/  BRA `(.L_x_363) ;  /* 0x0000071000007947 */ /* 0x000fea0003800000 */
.L_x_370:
        /* <DEDUP_REMOVED lines=12> */
.L_x_377:
        /* <DEDUP_REMOVED lines=21> */
.L_x_381:
[----:B------:R-:W-:Y:S05]  /*f890*/  BSYNC B1 ;  /* 0x0000000000017941 */ /* 0x000fea0003800000 */
.L_x_380:
[----:B------:R-:W-:Y:S01]  /*f8a0*/  LEA R3, R0, 0x3b800000, 0x17 ;  /* 0x3b80000000037811 */ /* 0x000fe200078eb8ff */
[----:B------:R-:W-:-:S05]  /*f8b0*/  IMAD.SHL.U32 R0, R2, 0x100000, RZ ;  /* 0x0010000002007824 */ /* 0x000fca00078e00ff */
[----:B------:R-:W-:Y:S02]  /*f8c0*/  LOP3.LUT R0, R3, R0, R4, 0xfe, !PT ;  /* 0x0000000003007212 */ /* 0x000fe400078efe04 */
.L_x_379:
[----:B------:R-:W-:Y:S05]  /*f8d0*/  BSYNC B0 ;  /* 0x0000000000007941 */ /* 0x000fea0003800000 */
.L_x_378:
[----:B------:R-:W-:Y:S01]  /*f8e0*/  F2FP.BF16.PACK_AB R0, RZ, R0 ;  /* 0x00000000ff00723e */ /* 0x000fe200000010ff */
[----:B------:R-:W-:Y:S05]  /*f8f0*/  BRA `(.L_x_363) ;  /* 0x0000049000007947 */ /* 0x000fea0003800000 */
.L_x_376:
        /* <DEDUP_REMOVED lines=21> */
.L_x_385:
[----:B------:R-:W-:Y:S05]  /*fa50*/  BSYNC B1 ;  /* 0x0000000000017941 */ /* 0x000fea0003800000 */
.L_x_384:
[----:B------:R-:W-:Y:S01]  /*fa60*/  LEA R3, R0, 0x37800000, 0x17 ;  /* 0x3780000000037811 */ /* 0x000fe200078eb8ff */
[----:B------:R-:W-:-:S05]  /*fa70*/  IMAD.SHL.U32 R0, R2, 0x200000, RZ ;  /* 0x0020000002007824 */ /* 0x000fca00078e00ff */
[----:B------:R-:W-:Y:S02]  /*fa80*/  LOP3.LUT R0, R3, R0, R4, 0xfe, !PT ;  /* 0x0000000003007212 */ /* 0x000fe400078efe04 */
.L_x_383:
[----:B------:R-:W-:Y:S05]  /*fa90*/  BSYNC B0 ;  /* 0x0000000000007941 */ /* 0x000fea0003800000 */
.L_x_382:
[----:B------:R-:W-:Y:S01]  /*faa0*/  F2FP.BF16.PACK_AB R0, RZ, R0 ;  /* 0x00000000ff00723e */ /* 0x000fe200000010ff */
[----:B------:R-:W-:Y:S05]  /*fab0*/  BRA `(.L_x_363) ;  /* 0x000002d000007947 */ /* 0x000fea0003800000 */
.L_x_375:
        /* <DEDUP_REMOVED lines=14> */
.L_x_389:
[----:B------:R-:W-:Y:S05]  /*fba0*/  BSYNC B0 ;  /* 0x0000000000007941 */ /* 0x000fea0003800000 */
.L_x_388:
[----:B------:R-:W-:Y:S01]  /*fbb0*/  F2FP.BF16.PACK_AB R0, RZ, R0 ;  /* 0x00000000ff00723e */ /* 0x000fe200000010ff */
[----:B------:R-:W-:Y:S05]  /*fbc0*/  BRA `(.L_x_363) ;  /* 0x000001c000007947 */ /* 0x000fea0003800000 */
.L_x_362:
        /* <DEDUP_REMOVED lines=21> */
.L_x_387:
[----:B------:R-:W2:Y:S02]  /*fd20*/  LDG.E.64 R2, [R2.64] ;  /* 0x0000002402027981 */ /* 0x000ea4000c1e1b00 */
[----:B--2---:R-:W0:Y:S02]  /*fd30*/  I2F.U64 R0, R2 ;  /* 0x0000000200007312 */ /* 0x004e240000301000 */
[----:B0-----:R-:W-:Y:S01]  /*fd40*/  F2FP.BF16.PACK_AB R0, RZ, R0 ;  /* 0x00000000ff00723e */ /* 0x001fe200000010ff */
[----:B------:R-:W-:Y:S05]  /*fd50*/  BRA `(.L_x_363) ;  /* 0x0000003000007947 */ /* 0x000fea0003800000 */
.L_x_386:
[----:B------:R-:W2:Y:S02]  /*fd60*/  LDG.E R2, [R2.64] ;  /* 0x0000002402027981 */ /* 0x000ea4000c1e1900 */
[----:B--2---:R-:W0:Y:S02]  /*fd70*/  I2F.U32 R0, R2 ;  /* 0x0000000200007306 */ /* 0x004e240000201000 */
[----:B0-----:R-:W-:-:S06]  /*fd80*/  F2FP.BF16.PACK_AB R0, RZ, R0 ;  /* 0x00000000ff00723e */ /* 0x001fcc00000010ff */
.L_x_363:
        /* <DEDUP_REMOVED lines=29> */
.L_x_395:
[----:B------:R-:W-:Y:S01]  /*ff60*/  FSETP.GEU.FTZ.AND P0, PT, R3, -R6, PT ;  /* 0x800000060300720b */ /* 0x000fe20003f1e000 */
[----:B------:R-:W-:-:S12]  /*ff70*/  FADD.FTZ R5, R5, -1 ;  /* 0xbf80000005057421 */ /* 0x000fd80000010000 */
[----:B------:R-:W-:Y:S02]  /*ff80*/  @!P0 FADD.FTZ R5, R5, -1 ;  /* 0xbf80000005058421 */ /* 0x000fe40000010000 */
.L_x_394:
[----:B------:R-:W-:Y:S05]  /*ff90*/  BSYNC B1 ;  /* 0x0000000000017941 */ /* 0x000fea0003800000 */
.L_x_393:
[----:B------:R-:W-:Y:S01]  /*ffa0*/  FFMA.FTZ R0, -R6, R5, R0 ;  /* 0x0000000506007223 */ /* 0x000fe20000010100 */
[----:B------:R-:W-:Y:S05]  /*ffb0*/  BRA `(.L_x_391) ;  /* 0x000001f000007947 */ /* 0x000fea0003800000 */
.L_x_392:
        /* <DEDUP_REMOVED lines=15> */
.L_x_398:
        /* <DEDUP_REMOVED lines=13> */
.L_x_397:
[----:B------:R-:W-:Y:S05]  /*10180*/  BSYNC B1 ;  /* 0x0000000000017941 */ /* 0x000fea0003800000 */
.L_x_396:
[----:B------:R-:W-:-:S04]  /*10190*/  FMUL.FTZ R3, R2, 1.1920928955078125e-07 ;  /* 0x3400000002037820 */ /* 0x000fc80000410000 */
[----:B------:R-:W-:Y:S02]  /*101a0*/  FMUL.FTZ R0, R6, R3 ;  /* 0x0000000306007220 */ /* 0x000fe40000410000 */
.L_x_391:
[----:B------:R-:W-:Y:S05]  /*101b0*/  BSYNC B0 ;  /* 0x0000000000007941 */ /* 0x000fea0003800000 */
.L_x_390:
        /* <DEDUP_REMOVED lines=18> */
[----:B0-----:R-:W-:Y:S01]  /*102e0*/  STG.E.U8 [R16.64], R3 ;  /* 0x0000000310007986 */ /* 0x001fe2000c101124 */
[----:B------:R-:W-:Y:S05]  /*102f0*/  EXIT ;  /* 0x000000000000794d */ /* 0x000fea0003800000 */
.L_x_402:
[----:B------:R-:W-:-:S06]  /*10300*/  PRMT R3, RZ, 0x5410, R19 ;  /* 0x00005410ff037816 */ /* 0x000fcc0000000013 */
[----:B------:R-:W0:Y:S02]  /*10310*/  F2I.S64.TRUNC R2, R3 ;  /* 0x0000000300027311 */ /* 0x000e24000020d900 */
[----:B0-----:R-:W-:Y:S01]  /*10320*/  STG.E.U8 [R16.64], R2 ;  /* 0x0000000210007986 */ /* 0x001fe2000c101124 */
[----:B------:R-:W-:Y:S05]  /*10330*/  EXIT ;  /* 0x000000000000794d */ /* 0x000fea0003800000 */
.L_x_401:
        /* <DEDUP_REMOVED lines=8> */
[----:B0-----:R-:W-:Y:S01]  /*103c0*/  STG.E.64 [R16.64], R2 ;  /* 0x0000000210007986 */ /* 0x001fe2000c101b24 */
[----:B------:R-:W-:Y:S05]  /*103d0*/  EXIT ;  /* 0x000000000000794d */ /* 0x000fea0003800000 */
.L_x_405:
[----:B------:R-:W-:-:S06]  /*103e0*/  PRMT R19, RZ, 0x5410, R19 ;  /* 0x00005410ff137816 */ /* 0x000fcc0000000013 */
[----:B------:R-:W0:Y:S02]  /*103f0*/  F2I.FTZ.TRUNC.NTZ R19, R19 ;  /* 0x0000001300137305 */ /* 0x000e24000021f100 */
[----:B0-----:R-:W-:Y:S01]  /*10400*/  STG.E [R16.64], R19 ;  /* 0x0000001310007986 */ /* 0x001fe2000c101924 */
[----:B------:R-:W-:Y:S05]  /*10410*/  EXIT ;  /* 0x000000000000794d */ /* 0x000fea0003800000 */
.L_x_404:
[----:B------:R-:W-:-:S06]  /*10420*/  PRMT R19, RZ, 0x5410, R19 ;  /* 0x00005410ff137816 */ /* 0x000fcc0000000013 */
[----:B------:R-:W0:Y:S02]  /*10430*/  F2I.FTZ.TRUNC.NTZ R19, R19 ;  /* 0x0000001300137305 */ /* 0x000e24000021f100 */
[----:B0-----:R-:W-:Y:S01]  /*10440*/  STG.E.U16 [R16.64], R19 ;  /* 0x0000001310007986 */ /* 0x001fe2000c101524 */
[----:B------:R-:W-:Y:S05]  /*10450*/  EXIT ;  /* 0x000000000000794d */ /* 0x000fea0003800000 */
.L_x_400:
[----:B------:R-:W-:-:S13]  /*10460*/  ISETP.GT.AND P0, PT, R2, 0x6, PT ;  /* 0x000000060200780c */ /* 0x000fda0003f04270 */
[----:B------:R-:W-:Y:S05]  /*10470*/  @P0 BRA `(.L_x_406) ;  /* 0x000000b000000947 */ /* 0x000fea0003800000 */
[----:B------:R-:W-:-:S13]  /*10480*/  ISETP.NE.AND P0, PT, R2, 0x5, PT ;  /* 0x000000050200780c */ /* 0x000fda0003f05270 */
[----:B------:R-:W-:Y:S05]  /*10490*/  @!P0 BRA `(.L_x_407) ;  /* 0x0000005000008947 */ /* 0x000fea0003800000 */
[----:B------:R-:W-:-:S13]  /*104a0*/  ISETP.NE.AND P0, PT, R2, 0x6, PT ;  /* 0x000000060200780c */ /* 0x000fda0003f05270 */
[----:B------:R-:W-:Y:S05]  /*104b0*/  @P0 BRA `(.L_x_403) ;  /* 0x00000b1000000947 */ /* 0x000fea0003800000 */
[----:B------:R-:W-:-:S05]  /*104c0*/  PRMT R19, RZ, 0x5410, R19 ;  /* 0x00005410ff137816 */ /* 0x000fca0000000013 */
[----:B------:R-:W-:Y:S01]  /*104d0*/  STG.E [R16.64], R19 ;  /* 0x0000001310007986 */ /* 0x000fe2000c101924 */
[----:B------:R-:W-:Y:S05]  /*104e0*/  EXIT ;  /* 0x000000000000794d */ /* 0x000fea0003800000 */
.L_x_407:
[----:B------:R-:W-:-:S04]  /*104f0*/  PRMT R0, RZ, 0x5410, R19 ;  /* 0x00005410ff007816 */ /* 0x000fc80000000013 */
[----:B------:R-:W-:-:S05]  /*10500*/  F2FP.PACK_AB R0, RZ, R0 ;  /* 0x00000000ff00723e */ /* 0x000fca00000000ff */
[----:B------:R-:W-:Y:S01]  /*10510*/  STG.E.U16 [R16.64], R0 ;  /* 0x0000000010007986 */ /* 0x000fe2000c101524 */
[----:B------:R-:W-:Y:S05]  /*10520*/  EXIT ;  /* 0x000000000000794d */ /* 0x000fea0003800000 */
.L_x_406:
        /* <DEDUP_REMOVED lines=8> */
[----:B------:R-:W-:Y:S01]  /*105b0*/  STG.E.64 [R16.64], R2 ;  /* 0x0000000210007986 */ /* 0x000fe2000c101b24 */
[----:B------:R-:W-:Y:S05]  /*105c0*/  EXIT ;  /* 0x000000000000794d */ /* 0x000fea0003800000 */
.L_x_409:
[----:B------:R-:W-:-:S04]  /*105d0*/  PRMT R19, RZ, 0x5410, R19 ;  /* 0x00005410ff137816 */ /* 0x000fc80000000013 */
[----:B------:R-:W-:-:S04]  /*105e0*/  F2FP.PACK_AB R3, RZ, R19 ;  /* 0x00000013ff03723e */ /* 0x000fc800000000ff */
[----:B------:R-:W-:-:S05]  /*105f0*/  PRMT R3, R3, 0x5410, RZ ;  /* 0x0000541003037816 */ /* 0x000fca00000000ff */
[----:B------:R-:W-:Y:S01]  /*10600*/  STG.E [R16.64], R3 ;  /* 0x0000000310007986 */ /* 0x000fe2000c101924 */
[----:B------:R-:W-:Y:S05]  /*10610*/  EXIT ;  /* 0x000000000000794d */ /* 0x000fea0003800000 */
.L_x_408:
[----:B------:R-:W-:-:S05]  /*10620*/  PRMT R2, RZ, 0x5410, R19 ;  /* 0x00005410ff027816 */ /* 0x000fca0000000013 */
[----:B------:R-:W-:-:S06]  /*10630*/  FMUL.FTZ R2, R2, 1 ;  /* 0x3f80000002027820 */ /* 0x000fcc0000410000 */
[----:B------:R-:W0:Y:S02]  /*10640*/  F2F.F64.F32 R2, R2 ;  /* 0x0000000200027310 */ /* 0x000e240000201800 */
[----:B0-----:R-:W-:Y:S01]  /*10650*/  STG.E.64 [R16.64], R2 ;  /* 0x0000000210007986 */ /* 0x001fe2000c101b24 */
[----:B------:R-:W-:Y:S05]  /*10660*/  EXIT ;  /* 0x000000000000794d */ /* 0x000fea0003800000 */
.L_x_399:
        /* <DEDUP_REMOVED lines=11> */
[----:B------:R-:W-:Y:S01]  /*10720*/  STG.E.U8 [R16.64], R3 ;  /* 0x0000000310007986 */ /* 0x000fe2000c101124 */
[----:B------:R-:W-:Y:S05]  /*10730*/  EXIT ;  /* 0x000000000000794d */ /* 0x000fea0003800000 */
.L_x_412:
[----:B------:R-:W-:Y:S01]  /*10740*/  PRMT R19, RZ, 0x5410, R19 ;  /* 0x00005410ff137816 */ /* 0x000fe20000000013 */
[----:B------:R-:W-:-:S04]  /*10750*/  CS2R R6, SRZ ;  /* 0x0000000000067805 */ /* 0x000fc8000001ff00 */
[----:B------:R-:W-:-:S06]  /*10760*/  FMUL.FTZ R4, R19, 1 ;  /* 0x3f80000013047820 */ /* 0x000fcc0000410000 */
[----:B------:R-:W0:Y:S02]  /*10770*/  F2F.F64.F32 R4, R4 ;  /* 0x0000000400047310 */ /* 0x000e240000201800 */
[----:B0-----:R-:W-:Y:S01]  /*10780*/  STG.E.128 [R16.64], R4 ;  /* 0x0000000410007986 */ /* 0x001fe2000c101d24 */
[----:B------:R-:W-:Y:S05]  /*10790*/  EXIT ;  /* 0x000000000000794d */ /* 0x000fea0003800000 */
.L_x_411:
        /* <DEDUP_REMOVED lines=21> */
.L_x_416:
[----:B------:R-:W-:Y:S05]  /*108f0*/  BSYNC B0 ;  /* 0x0000000000007941 */ /* 0x000fea0003800000 */
.L_x_415:
[----:B------:R-:W-:-:S05]  /*10900*/  LOP3.LUT R3, R0, R3, RZ, 0xfc, !PT ;  /* 0x0000000300037212 */ /* 0x000fca00078efcff */
[----:B------:R-:W-:Y:S01]  /*10910*/  STG.E.U8 [R16.64], R3 ;  /* 0x0000000310007986 */ /* 0x000fe2000c101124 */
[----:B------:R-:W-:Y:S05]  /*10920*/  EXIT ;  /* 0x000000000000794d */ /* 0x000fea0003800000 */
.L_x_414:
        /* <DEDUP_REMOVED lines=13> */
.L_x_418:
[----:B------:R-:W-:Y:S01]  /*10a00*/  IMAD.MOV.U32 R0, RZ, RZ, 0x7f ;  /* 0x0000007fff007424 */ /* 0x000fe200078e00ff */
[----:B------:R-:W-:-:S04]  /*10a10*/  ISETP.GT.U32.AND P0, PT, R2, 0x7f800000, PT ;  /* 0x7f8000000200780c */ /* 0x000fc80003f04070 */
[----:B------:R-:W-:-:S04]  /*10a20*/  SEL R0, R0, 0x7c, P0 ;  /* 0x0000007c00007807 */ /* 0x000fc80000000000 */
.L_x_419:
[----:B------:R-:W-:Y:S05]  /*10a30*/  BSYNC B0 ;  /* 0x0000000000007941 */ /* 0x000fea0003800000 */
.L_x_417:
[----:B------:R-:W-:-:S04]  /*10a40*/  LOP3.LUT R2, R19, 0x80000000, RZ, 0xc0, !PT ;  /* 0x8000000013027812 */ /* 0x000fc800078ec0ff */
[----:B------:R-:W-:-:S04]  /*10a50*/  SHF.R.U32.HI R3, RZ, 0x18, R2 ;  /* 0x00000018ff037819 */ /* 0x000fc80000011602 */
[----:B------:R-:W-:-:S05]  /*10a60*/  LOP3.LUT R3, R0, R3, RZ, 0xfc, !PT ;  /* 0x0000000300037212 */ /* 0x000fca00078efcff */
[----:B------:R-:W-:Y:S01]  /*10a70*/  STG.E.U8 [R16.64], R3 ;  /* 0x0000000310007986 */ /* 0x000fe2000c101124 */
[----:B------:R-:W-:Y:S05]  /*10a80*/  EXIT ;  /* 0x000000000000794d */ /* 0x000fea0003800000 */
.L_x_413:
[----:B------:R-:W-:Y:S01]  /*10a90*/  STG.E.U16 [R16.64], R19 ;  /* 0x0000001310007986 */ /* 0x000fe2000c101524 */
[----:B------:R-:W-:Y:S05]  /*10aa0*/  EXIT ;  /* 0x000000000000794d */ /* 0x000fea0003800000 */
.L_x_410:
        /* <DEDUP_REMOVED lines=10> */
[----:B0-----:R-:W-:Y:S01]  /*10b50*/  STG.E.U16 [R16.64], R3 ;  /* 0x0000000310007986 */ /* 0x001fe2000c101524 */
[----:B------:R-:W-:Y:S05]  /*10b60*/  EXIT ;  /* 0x000000000000794d */ /* 0x000fea0003800000 */
.L_x_422:
        /* <DEDUP_REMOVED lines=17> */
.L_x_425:
[----:B------:R-:W-:-:S04]  /*10c80*/  LOP3.LUT R2, R19, 0x80000000, RZ, 0xc0, !PT ;  /* 0x8000000013027812 */ /* 0x000fc800078ec0ff */
[----:B------:R-:W-:-:S04]  /*10c90*/  SHF.R.U32.HI R3, RZ, 0x18, R2 ;  /* 0x00000018ff037819 */ /* 0x000fc80000011602 */
[----:B------:R-:W-:-:S04]  /*10ca0*/  LOP3.LUT R0, R0, R3, RZ, 0xfc, !PT ;  /* 0x0000000300007212 */ /* 0x000fc800078efcff */
[----:B------:R-:W-:Y:S02]  /*10cb0*/  PRMT R8, R0, 0x7610, R8 ;  /* 0x0000761000087816 */ /* 0x000fe40000000008 */
.L_x_424:
[----:B------:R-:W-:Y:S05]  /*10cc0*/  BSYNC B0 ;  /* 0x0000000000007941 */ /* 0x000fea0003800000 */
.L_x_423:
[----:B------:R-:W-:Y:S01]  /*10cd0*/  STG.E.U8 [R16.64], R8 ;  /* 0x0000000810007986 */ /* 0x000fe2000c101124 */
[----:B------:R-:W-:Y:S05]  /*10ce0*/  EXIT ;  /* 0x000000000000794d */ /* 0x000fea0003800000 */
.L_x_421:
        /* <DEDUP_REMOVED lines=17> */
.L_x_428:
[----:B------:R-:W-:-:S04]  /*10e00*/  LOP3.LUT R2, R19, 0x80000000, RZ, 0xc0, !PT ;  /* 0x8000000013027812 */ /* 0x000fc800078ec0ff */
[----:B------:R-:W-:-:S04]  /*10e10*/  SHF.R.U32.HI R3, RZ, 0x18, R2 ;  /* 0x00000018ff037819 */ /* 0x000fc80000011602 */
[----:B------:R-:W-:-:S04]  /*10e20*/  LOP3.LUT R0, R0, R3, RZ, 0xfc, !PT ;  /* 0x0000000300007212 */ /* 0x000fc800078efcff */
[----:B------:R-:W-:Y:S02]  /*10e30*/  PRMT R8, R0, 0x7610, R8 ;  /* 0x0000761000087816 */ /* 0x000fe40000000008 */
.L_x_427:
[----:B------:R-:W-:Y:S05]  /*10e40*/  BSYNC B0 ;  /* 0x0000000000007941 */ /* 0x000fea0003800000 */
.L_x_426:
[----:B------:R-:W-:Y:S01]  /*10e50*/  STG.E.U8 [R16.64], R8 ;  /* 0x0000000810007986 */ /* 0x000fe2000c101124 */
[----:B------:R-:W-:Y:S05]  /*10e60*/  EXIT ;  /* 0x000000000000794d */ /* 0x000fea0003800000 */
.L_x_420:
        /* <DEDUP_REMOVED lines=20> */
[----:B------:R-:W-:Y:S01]  /*10fb0*/  STG.E.U8 [R16.64], R3 ;  /* 0x0000000310007986 */ /* 0x000fe2000c101124 */
[----:B------:R-:W-:Y:S05]  /*10fc0*/  EXIT ;  /* 0x000000000000794d */ /* 0x000fea0003800000 */
.L_x_403:
        /* <DEDUP_REMOVED lines=19> */
[----:B------:R-:W-:Y:S05]  /*11100*/  EXIT ;  /* 0x000000000000794d */ /* 0x000fea0003800000 */
.L_x_430:
[----:B------:R-:W-:-:S06]  /*11110*/  PRMT R2, RZ, 0x5410, R19 ;  /* 0x00005410ff027816 */ /* 0x000fcc0000000013 */
[----:B------:R-:W0:Y:S02]  /*11120*/  F2I.U64.TRUNC R2, R2 ;  /* 0x0000000200027311 */ /* 0x000e24000020d800 */
[----:B0-----:R-:W-:Y:S01]  /*11130*/  STG.E.64 [R16.64], R2 ;  /* 0x0000000210007986 */ /* 0x001fe2000c101b24 */
[----:B------:R-:W-:Y:S05]  /*11140*/  EXIT ;  /* 0x000000000000794d */ /* 0x000fea0003800000 */
.L_x_429:
[----:B------:R-:W-:-:S06]  /*11150*/  PRMT R19, RZ, 0x5410, R19 ;  /* 0x00005410ff137816 */ /* 0x000fcc0000000013 */
[----:B------:R-:W0:Y:S02]  /*11160*/  F2I.FTZ.U32.TRUNC.NTZ R19, R19 ;  /* 0x0000001300137305 */ /* 0x000e24000021f000 */
[----:B0-----:R-:W-:Y:S01]  /*11170*/  STG.E [R16.64], R19 ;  /* 0x0000001310007986 */ /* 0x001fe2000c101924 */
[----:B------:R-:W-:Y:S05]  /*11180*/  EXIT ;  /* 0x000000000000794d */ /* 0x000fea0003800000 */
.L_x_431:
[----:B------:R-:W-:-:S00]  /*11190*/  BRA `(.L_x_431) ;  /* 0xfffffff000007947 */ /* 0x000fc0000383ffff */
[----:B------:R-:W-:-:S00]  /*111a0*/  NOP ;  /* 0x0000000000007918 */ /* 0x000fc00000000000 */
        /* <DEDUP_REMOVED lines=13> */
.L_x_50517:


//--------------------- .text._ZN2at6native27unrolled_elementwise_kernelINS0_13BinaryFunctorIN3c108BFloat16ES4_S4_ZZZNS0_16fmod_kernel_cudaERNS_18TensorIteratorBaseEENKUlvE0_clEvENKUlvE2_clEvEUlS4_S4_E_EESt5arrayIPcLm3EELi4E23TrivialOffsetCalculatorILi2EjESE_ILi1EjENS0_6memory12LoadWithCastILi2EEENSH_13StoreWithCastILi1EEEEEviT_T0_T2_T3_T4_T5_ --------------------------
	.section	.text._ZN2at6native27unrolled_elementwise_kernelINS0_13BinaryFunctorIN3c108BFloat16ES4_S4_ZZZNS0_16fmod_kernel_cudaERNS_18TensorIteratorBaseEENKUlvE0_clEvENKUlvE2_clEvEUlS4_S4_E_EESt5arrayIPcLm3EELi4E23TrivialOffsetCalculatorILi2EjESE_ILi1EjENS0_6memory12LoadWithCastILi2EEENSH_13StoreWithCastILi1EEEEEviT_T0_T2_T3_T4_T5_,"ax",@progbits
	.sectioninfo	@"SHI_REGISTERS=31"
	.align	128
        .global         _ZN2at6native27unrolled_elementwise_kernelINS0_13BinaryFunctorIN3c108BFloat16ES4_S4_ZZZNS0_16fmod_kernel_cudaERNS_18TensorIteratorBaseEENKUlvE0_clEvENKUlvE2_clEvEUlS4_S4_E_EESt5arrayIPcLm3EELi4E23TrivialOffsetCalculatorILi2EjESE_ILi1EjENS0_6memory12LoadWithCastILi2EEENSH_13StoreWithCastILi1EEEEEviT_T0_T2_T3_T4_T5_
        .type           _ZN2at6native27unrolled_elementwise_kernelINS0_13BinaryFunctorIN3c108BFloat16ES4_S4_ZZZNS0_16fmod_kernel_cudaERNS_18TensorIteratorBaseEENKUlvE0_clEvENKUlvE2_clEvEUlS4_S4_E_EESt5arrayIPcLm3EELi4E23TrivialOffsetCalculatorILi2EjESE_ILi1EjENS0_6memory12LoadWithCastILi2EEENSH_13StoreWithCastILi1EEEEEviT_T0_T2_T3_T4_T5_,@function
        .size           _ZN2at6native27unrolled_elementwise_kernelINS0_13BinaryFunctorIN3c108BFloat16ES4_S4_ZZZNS0_16fmod_kernel_cudaERNS_18TensorIteratorBaseEENKUlvE0_clEvENKUlvE2_clEvEUlS4_S4_E_EESt5arrayIPcLm3EELi4E23TrivialOffsetCalculatorILi2EjESE_ILi1EjENS0_6memory12LoadWithCastILi2EEENSH_13StoreWithCastILi1EEEEEviT_T0_T2_T3_T4_T5_,(.L_x_50518 - _ZN2at6native27unrolled_elementwise_kernelINS0_13BinaryFunctorIN3c108BFloat16ES4_S4_ZZZNS0_16fmod_kernel_cudaERNS_18TensorIteratorBaseEENKUlvE0_clEvENKUlvE2_clEvEUlS4_S4_E_EESt5arrayIPcLm3EELi4E23TrivialOffsetCalculatorILi2EjESE_ILi1EjENS0_6memory12LoadWithCastILi2EEENSH_13StoreWithCastILi1EEEEEviT_T0_T2_T3_T4_T5_)
        .other          _ZN2at6native27unrolled_elementwise_kernelINS0_13BinaryFunctorIN3c108BFloat16ES4_S4_ZZZNS0_16fmod_kernel_cudaERNS_18TensorIteratorBaseEENKUlvE0_clEvENKUlvE2_clEvEUlS4_S4_E_EESt5arrayIPcLm3EELi4E23TrivialOffsetCalculatorILi2EjESE_ILi1EjENS0_6memory12LoadWithCastILi2EEENSH_13StoreWithCastILi1EEEEEviT_T0_T2_T3_T4_T5_,@"STO_CUDA_ENTRY STV_DEFAULT"
_ZN2at6native27unrolled_elementwise_kernelINS0_13BinaryFunctorIN3c108BFloat16ES4_S4_ZZZNS0_16fmod_kernel_cudaERNS_18TensorIteratorBaseEENKUlvE0_clEvENKUlvE2_clEvEUlS4_S4_E_EESt5arrayIPcLm3EELi4E23TrivialOffsetCalculatorILi2EjESE_ILi1EjENS0_6memory12LoadWithCastILi2EEENSH_13StoreWithCastILi1EEEEEviT_T0_T2_T3_T4_T5_:
.text._ZN2at6native27unrolled_elementwise_kernelINS0_13BinaryFunctorIN3c108BFloat16ES4_S4_ZZZNS0_16fmod_kernel_cudaERNS_18TensorIteratorBaseEENKUlvE0_clEvENKUlvE2_clEvEUlS4_S4_E_EESt5arrayIPcLm3EELi4E23TrivialOffsetCalculatorILi2EjESE_ILi1EjENS0_6memory12LoadWithCastILi2EEENSH_13StoreWithCastILi1EEEEEviT_T0_T2_T3_T4_T5_:
[----:B------:R-:W-:Y:S02]  /*0000*/  IMAD.MOV.U32 R1, RZ, RZ, c[0x0][0x28] ;  /* 0x00000a00ff017624 */ /* 0x000fe400078e00ff */
[----:B------:R-:W0:Y:S01]  /*0010*/  S2R R16, SR_CTAID.X ;  /* 0x0000000000107919 */ /* 0x000e220000002500 */
[----:B------:R-:W-:Y:S01]  /*0020*/  IMAD.MOV.U32 R3, RZ, RZ, -0x200 ;  /* 0xfffffe00ff037424 */ /* 0x000fe200078e00ff */
[----:B------:R-:W1:Y:S01]  /*0030*/  LDC.U8 R18, c[0x0][0x184] ;  /* 0x00006100ff127b82 */ /* 0x000e620000000000 */
[----:B------:R-:W-:Y:S01]  /*0040*/  ULDC.64 UR36, c[0x0][0x118] ;  /* 0x0000460000247ab9 */ /* 0x000fe20000000a00 */
[----:B------:R-:W2:Y:S01]  /*0050*/  S2R R17, SR_TID.X ;  /* 0x0000000000117919 */ /* 0x000ea20000002100 */
[----:B------:R-:W-:Y:S01]  /*0060*/  BSSY B6, `(.L_x_432) ;  /* 0x000021a000067945 */ /* 0x000fe20003800000 */
[----:B------:R-:W-:Y:S02]  /*0070*/  PRMT R23, RZ, 0x7610, R23 ;  /* 0x00007610ff177816 */ /* 0x000fe40000000017 */
[----:B------:R-:W-:Y:S02]  /*0080*/  PRMT R24, RZ, 0x7610, R24 ;  /* 0x00007610ff187816 */ /* 0x000fe40000000018 */
[----:B------:R-:W3:Y:S01]  /*0090*/  LDC.U8 R19, c[0x0][0x185] ;  /* 0x00006140ff137b82 */ /* 0x000ee20000000000 */
[----:B------:R-:W-:Y:S01]  /*00a0*/  PRMT R25, RZ, 0x7610, R25 ;  /* 0x00007610ff197816 */ /* 0x000fe20000000019 */
[----:B0-----:R-:W-:-:S05]  /*00b0*/  IMAD R22, R16, R3, c[0x0][0x160] ;  /* 0x0000580010167624 */ /* 0x001fca00078e0203 */
[----:B--2---:R-:W-:-:S13]  /*00c0*/  ISETP.GE.AND P0, PT, R17, R22, PT ;  /* 0x000000161100720c */ /* 0x004fda0003f06270 */
[----:B------:R-:W-:Y:S05]  /*00d0*/  @P0 BRA `(.L_x_433) ;  /* 0x0000212000000947 */ /* 0x000fea0003800000 */
[----:B-1-3--:R-:W-:Y:S01]  /*00e0*/  PRMT R0, R18, 0x9910, RZ ;  /* 0x0000991012007816 */ /* 0x00afe200000000ff */
[----:B------:R-:W-:-:S03]  /*00f0*/  IMAD R25, R16, 0x200, R17 ;  /* 0x0000020010197824 */ /* 0x000fc600078e0211 */
[----:B------:R-:W-:Y:S01]  /*0100*/  ISETP.GT.AND P0, PT, R0, 0x9, PT ;  /* 0x000000090000780c */ /* 0x000fe20003f04270 */
[----:B------:R-:W-:-:S05]  /*0110*/  IMAD R2, R25, c[0x0][0x188], RZ ;  /* 0x0000620019027a24 */ /* 0x000fca00078e02ff */
[----:B------:R-:W-:-:S05]  /*0120*/  IADD3 R2, P1, R2, c[0x0][0x170], RZ ;  /* 0x00005c0002027a10 */ /* 0x000fca0007f3e0ff */
[----:B------:R-:W-:Y:S02]  /*0130*/  IMAD.X R3, RZ, RZ, c[0x0][0x174], P1 ;  /* 0x00005d00ff037624 */ /* 0x000fe400008e06ff */
        /* <DEDUP_REMOVED lines=14> */
.L_x_437:
[----:B------:R-:W2:Y:S02]  /*0220*/  LDG.E.U8 R2, [R2.64] ;  /* 0x0000002402027981 */ /* 0x000ea4000c1e1100 */
[----:B--2---:R-:W0:Y:S02]  /*0230*/  I2F.U16 R0, R2 ;  /* 0x0000000200007306 */ /* 0x004e240000101000 */
[----:B0-----:R-:W-:-:S04]  /*0240*/  F2FP.BF16.PACK_AB R0, RZ, R0 ;  /* 0x00000000ff00723e */ /* 0x001fc800000010ff */
[----:B------:R-:W-:Y:S01]  /*0250*/  PRMT R24, R0, 0x7610, R24 ;  /* 0x0000761000187816 */ /* 0x000fe20000000018 */
[----:B------:R-:W-:Y:S05]  /*0260*/  BRA `(.L_x_439) ;  /* 0x00000f0000007947 */ /* 0x000fea0003800000 */
.L_x_436:
        /* <DEDUP_REMOVED lines=11> */
.L_x_441:
[----:B------:R-:W2:Y:S02]  /*0320*/  LDG.E R2, [R2.64] ;  /* 0x0000002402027981 */ /* 0x000ea4000c1e1900 */
[----:B--2---:R-:W0:Y:S02]  /*0330*/  I2F R0, R2 ;  /* 0x0000000200007306 */ /* 0x004e240000201400 */
[----:B0-----:R-:W-:-:S04]  /*0340*/  F2FP.BF16.PACK_AB R0, RZ, R0 ;  /* 0x00000000ff00723e */ /* 0x001fc800000010ff */
[----:B------:R-:W-:Y:S01]  /*0350*/  PRMT R24, R0, 0x7610, R24 ;  /* 0x0000761000187816 */ /* 0x000fe20000000018 */
[----:B------:R-:W-:Y:S05]  /*0360*/  BRA `(.L_x_439) ;  /* 0x00000e0000007947 */ /* 0x000fea0003800000 */
.L_x_440:
[----:B------:R-:W2:Y:S02]  /*0370*/  LDG.E.U16 R2, [R2.64] ;  /* 0x0000002402027981 */ /* 0x000ea4000c1e1500 */
[----:B--2---:R-:W0:Y:S02]  /*0380*/  I2F.S16 R0, R2 ;  /* 0x0000000200007306 */ /* 0x004e240000101400 */
[----:B0-----:R-:W-:-:S04]  /*0390*/  F2FP.BF16.PACK_AB R0, RZ, R0 ;  /* 0x00000000ff00723e */ /* 0x001fc800000010ff */
[----:B------:R-:W-:Y:S01]  /*03a0*/  PRMT R24, R0, 0x7610, R24 ;  /* 0x0000761000187816 */ /* 0x000fe20000000018 */
[----:B------:R-:W-:Y:S05]  /*03b0*/  BRA `(.L_x_439) ;  /* 0x00000db000007947 */ /* 0x000fea0003800000 */
.L_x_435:
        /* <DEDUP_REMOVED lines=9> */
.L_x_443:
[----:B------:R-:W2:Y:S02]  /*0450*/  LDG.E.U16 R0, [R2.64] ;  /* 0x0000002402007981 */ /* 0x000ea4000c1e1500 */
[----:B--2---:R-:W-:-:S05]  /*0460*/  HADD2.F32 R0, -RZ, R0.H0_H0 ;  /* 0x20000000ff007230 */ /* 0x004fca0000004100 */
[----:B------:R-:W-:-:S04]  /*0470*/  F2FP.BF16.PACK_AB R0, RZ, R0 ;  /* 0x00000000ff00723e */ /* 0x000fc800000010ff */
[----:B------:R-:W-:Y:S01]  /*0480*/  PRMT R24, R0, 0x7610, R24 ;  /* 0x0000761000187816 */ /* 0x000fe20000000018 */
[----:B------:R-:W-:Y:S05]  /*0490*/  BRA `(.L_x_439) ;  /* 0x00000cd000007947 */ /* 0x000fea0003800000 */
.L_x_442:
        /* <DEDUP_REMOVED lines=9> */
.L_x_445:
[----:B------:R-:W2:Y:S02]  /*0530*/  LDG.E.U16 R2, [R2.64] ;  /* 0x0000002402027981 */ /* 0x000ea4000c1e1500 */
[----:B--2---:R-:W-:-:S05]  /*0540*/  HADD2.F32 R0, -RZ, R2.H0_H0 ;  /* 0x20000002ff007230 */ /* 0x004fca0000004100 */
[----:B------:R-:W-:-:S04]  /*0550*/  F2FP.BF16.PACK_AB R0, RZ, R0 ;  /* 0x00000000ff00723e */ /* 0x000fc800000010ff */
[----:B------:R-:W-:Y:S01]  /*0560*/  PRMT R24, R0, 0x7610, R24 ;  /* 0x0000761000187816 */ /* 0x000fe20000000018 */
[----:B------:R-:W-:Y:S05]  /*0570*/  BRA `(.L_x_439) ;  /* 0x00000bf000007947 */ /* 0x000fea0003800000 */
.L_x_444:
[----:B------:R-:W2:Y:S02]  /*0580*/  LDG.E.64 R2, [R2.64] ;  /* 0x0000002402027981 */ /* 0x000ea4000c1e1b00 */
[----:B--2---:R-:W0:Y:S01]  /*0590*/  F2F.F32.F64 R0, R2 ;  /* 0x0000000200007310 */ /* 0x004e220000301000 */
[----:B------:R-:W0:-:S14]  /*05a0*/  DSETP.GEU.AND P0, PT, |R2|, c[0x2][0x0], PT ;  /* 0x008000000200762a */ /* 0x000e1c0003f0e200 */
[----:B0-----:R-:W-:-:S05]  /*05b0*/  @!P0 FMUL R0, R0, 1.175494350822287508e-38 ;  /* 0x0080000000008820 */ /* 0x001fca0000400000 */
[----:B------:R-:W-:-:S04]  /*05c0*/  F2FP.BF16.PACK_AB R0, RZ, R0 ;  /* 0x00000000ff00723e */ /* 0x000fc800000010ff */
[----:B------:R-:W-:Y:S01]  /*05d0*/  PRMT R24, R0, 0x7610, R24 ;  /* 0x0000761000187816 */ /* 0x000fe20000000018 */
[----:B------:R-:W-:Y:S05]  /*05e0*/  BRA `(.L_x_439) ;  /* 0x00000b8000007947 */ /* 0x000fea0003800000 */
.L_x_434:
        /* <DEDUP_REMOVED lines=14> */
.L_x_448:
[----:B------:R-:W2:Y:S02]  /*06d0*/  LDG.E.64 R2, [R2.64] ;  /* 0x0000002402027981 */ /* 0x000ea4000c1e1b00 */
[----:B--2---:R-:W0:Y:S01]  /*06e0*/  F2F.F32.F64 R0, R2 ;  /* 0x0000000200007310 */ /* 0x004e220000301000 */
[----:B------:R-:W0:-:S14]  /*06f0*/  DSETP.GEU.AND P0, PT, |R2|, c[0x2][0x0], PT ;  /* 0x008000000200762a */ /* 0x000e1c0003f0e200 */
[----:B0-----:R-:W-:-:S05]  /*0700*/  @!P0 FMUL R0, R0, 1.175494350822287508e-38 ;  /* 0x0080000000008820 */ /* 0x001fca0000400000 */
[----:B------:R-:W-:-:S04]  /*0710*/  F2FP.BF16.PACK_AB R0, RZ, R0 ;  /* 0x00000000ff00723e */ /* 0x000fc800000010ff */
[----:B------:R-:W-:Y:S01]  /*0720*/  PRMT R24, R0, 0x7610, R24 ;  /* 0x0000761000187816 */ /* 0x000fe20000000018 */
[----:B------:R-:W-:Y:S05]  /*0730*/  BRA `(.L_x_439) ;  /* 0x00000a3000007947 */ /* 0x000fea0003800000 */
.L_x_447:
        /* <DEDUP_REMOVED lines=28> */
.L_x_450:
        /* <DEDUP_REMOVED lines=15> */
.L_x_449:
[----:B------:R0:W5:Y:S01]  /*09f0*/  LDG.E.U16 R24, [R2.64] ;  /* 0x0000002402187981 */ /* 0x000162000c1e1500 */
[----:B------:R-:W-:Y:S05]  /*0a00*/  BRA `(.L_x_439) ;  /* 0x0000076000007947 */ /* 0x000fea0003800000 */
.L_x_446:
        /* <DEDUP_REMOVED lines=12> */
.L_x_453:
        /* <DEDUP_REMOVED lines=21> */
.L_x_457:
[----:B------:R-:W-:Y:S05]  /*0c20*/  BSYNC B1 ;  /* 0x0000000000017941 */ /* 0x000fea0003800000 */
.L_x_456:
[----:B------:R-:W-:Y:S01]  /*0c30*/  LEA R3, R0, 0x3b800000, 0x17 ;  /* 0x3b80000000037811 */ /* 0x000fe200078eb8ff */
[----:B------:R-:W-:-:S05]  /*0c40*/  IMAD.SHL.U32 R0, R2, 0x100000, RZ ;  /* 0x0010000002007824 */ /* 0x000fca00078e00ff */
[----:B------:R-:W-:Y:S02]  /*0c50*/  LOP3.LUT R0, R3, R0, R4, 0xfe, !PT ;  /* 0x0000000003007212 */ /* 0x000fe400078efe04 */
.L_x_455:
[----:B------:R-:W-:Y:S05]  /*0c60*/  BSYNC B0 ;  /* 0x0000000000007941 */ /* 0x000fea0003800000 */
.L_x_454:
[----:B------:R-:W-:-:S04]  /*0c70*/  F2FP.BF16.PACK_AB R0, RZ, R0 ;  /* 0x00000000ff00723e */ /* 0x000fc800000010ff */
[----:B------:R-:W-:Y:S01]  /*0c80*/  PRMT R24, R0, 0x7610, R24 ;  /* 0x0000761000187816 */ /* 0x000fe20000000018 */
[----:B------:R-:W-:Y:S05]  /*0c90*/  BRA `(.L_x_439) ;  /* 0x000004d000007947 */ /* 0x000fea0003800000 */
.L_x_452:
        /* <DEDUP_REMOVED lines=21> */
.L_x_461:
[----:B------:R-:W-:Y:S05]  /*0df0*/  BSYNC B1 ;  /* 0x0000000000017941 */ /* 0x000fea0003800000 */
.L_x_460:
[----:B------:R-:W-:Y:S01]  /*0e00*/  LEA R3, R0, 0x37800000, 0x17 ;  /* 0x3780000000037811 */ /* 0x000fe200078eb8ff */
[----:B------:R-:W-:-:S05]  /*0e10*/  IMAD.SHL.U32 R0, R2, 0x200000, RZ ;  /* 0x0020000002007824 */ /* 0x000fca00078e00ff */
[----:B------:R-:W-:Y:S02]  /*0e20*/  LOP3.LUT R0, R3, R0, R4, 0xfe, !PT ;  /* 0x0000000003007212 */ /* 0x000fe400078efe04 */
.L_x_459:
[----:B------:R-:W-:Y:S05]  /*0e30*/  BSYNC B0 ;  /* 0x0000000000007941 */ /* 0x000fea0003800000 */
.L_x_458:
[----:B------:R-:W-:-:S04]  /*0e40*/  F2FP.BF16.PACK_AB R0, RZ, R0 ;  /* 0x00000000ff00723e */ /* 0x000fc800000010ff */
[----:B------:R-:W-:Y:S01]  /*0e50*/  PRMT R24, R0, 0x7610, R24 ;  /* 0x0000761000187816 */ /* 0x000fe20000000018 */
[----:B------:R-:W-:Y:S05]  /*0e60*/  BRA `(.L_x_439) ;  /* 0x0000030000007947 */ /* 0x000fea0003800000 */
.L_x_451:
        /* <DEDUP_REMOVED lines=14> */
.L_x_465:
[----:B------:R-:W-:Y:S05]  /*0f50*/  BSYNC B0 ;  /* 0x0000000000007941 */ /* 0x000fea0003800000 */
.L_x_464:
[----:B------:R-:W-:-:S04]  /*0f60*/  F2FP.BF16.PACK_AB R0, RZ, R0 ;  /* 0x00000000ff00723e */ /* 0x000fc800000010ff */
[----:B------:R-:W-:Y:S01]  /*0f70*/  PRMT R24, R0, 0x7610, R24 ;  /* 0x0000761000187816 */ /* 0x000fe20000000018 */
[----:B------:R-:W-:Y:S05]  /*0f80*/  BRA `(.L_x_439) ;  /* 0x000001e000007947 */ /* 0x000fea0003800000 */
.L_x_438:
        /* <DEDUP_REMOVED lines=21> */
.L_x_463:
[----:B------:R-:W2:Y:S02]  /*10e0*/  LDG.E.64 R2, [R2.64] ;  /* 0x0000002402027981 */ /* 0x000ea4000c1e1b00 */
[----:B--2---:R-:W0:Y:S02]  /*10f0*/  I2F.U64 R0, R2 ;  /* 0x0000000200007312 */ /* 0x004e240000301000 */
[----:B0-----:R-:W-:-:S04]  /*1100*/  F2FP.BF16.PACK_AB R0, RZ, R0 ;  /* 0x00000000ff00723e */ /* 0x001fc800000010ff */
[----:B------:R-:W-:Y:S01]  /*1110*/  PRMT R24, R0, 0x7610, R24 ;  /* 0x0000761000187816 */ /* 0x000fe20000000018 */
[----:B------:R-:W-:Y:S05]  /*1120*/  BRA `(.L_x_439) ;  /* 0x0000004000007947 */ /* 0x000fea0003800000 */
.L_x_462:
[----:B------:R-:W2:Y:S02]  /*1130*/  LDG.E R2, [R2.64] ;  /* 0x0000002402027981 */ /* 0x000ea4000c1e1900 */
[----:B--2---:R-:W0:Y:S02]  /*1140*/  I2F.U32 R0, R2 ;  /* 0x0000000200007306 */ /* 0x004e240000201000 */
[----:B0-----:R-:W-:-:S04]  /*1150*/  F2FP.BF16.PACK_AB R0, RZ, R0 ;  /* 0x00000000ff00723e */ /* 0x001fc800000010ff */
[----:B------:R-:W-:Y:S02]  /*1160*/  PRMT R24, R0, 0x7610, R24 ;  /* 0x0000761000187816 */ /* 0x000fe40000000018 */
.L_x_439:
[----:B------:R-:W-:Y:S01]  /*1170*/  PRMT R0, R19, 0x9910, RZ ;  /* 0x0000991013007816 */ /* 0x000fe200000000ff */
[----:B0-----:R-:W-:-:S03]  /*1180*/  IMAD R2, R25, c[0x0][0x18c], RZ ;  /* 0x0000630019027a24 */ /* 0x001fc600078e02ff */
[----:B------:R-:W-:Y:S02]  /*1190*/  ISETP.GT.AND P0, PT, R0, 0x9, PT ;  /* 0x000000090000780c */ /* 0x000fe40003f04270 */
[----:B------:R-:W-:-:S05]  /*11a0*/  IADD3 R2, P1, R2, c[0x0][0x178], RZ ;  /* 0x00005e0002027a10 */ /* 0x000fca0007f3e0ff */
[----:B------:R-:W-:-:S06]  /*11b0*/  IMAD.X R3, RZ, RZ, c[0x0][0x17c], P1 ;  /* 0x00005f00ff037624 */ /* 0x000fcc00008e06ff */
        /* <DEDUP_REMOVED lines=14> */
.L_x_469:
[----:B------:R-:W2:Y:S02]  /*12a0*/  LDG.E.U8 R2, [R2.64] ;  /* 0x0000002402027981 */ /* 0x000ea4000c1e1100 */
[----:B--2---:R-:W0:Y:S02]  /*12b0*/  I2F.U16 R0, R2 ;  /* 0x0000000200007306 */ /* 0x004e240000101000 */
[----:B0-----:R-:W-:-:S04]  /*12c0*/  F2FP.BF16.PACK_AB R0, RZ, R0 ;  /* 0x00000000ff00723e */ /* 0x001fc800000010ff */
[----:B------:R-:W-:Y:S01]  /*12d0*/  PRMT R25, R0, 0x7610, R25 ;  /* 0x0000761000197816 */ /* 0x000fe20000000019 */
[----:B------:R-:W-:Y:S05]  /*12e0*/  BRA `(.L_x_471) ;  /* 0x00000f0000007947 */ /* 0x000fea0003800000 */
.L_x_468:
        /* <DEDUP_REMOVED lines=11> */
.L_x_473:
[----:B------:R-:W2:Y:S02]  /*13a0*/  LDG.E R2, [R2.64] ;  /* 0x0000002402027981 */ /* 0x000ea4000c1e1900 */
[----:B--2---:R-:W0:Y:S02]  /*13b0*/  I2F R0, R2 ;  /* 0x0000000200007306 */ /* 0x004e240000201400 */
[----:B0-----:R-:W-:-:S04]  /*13c0*/  F2FP.BF16.PACK_AB R0, RZ, R0 ;  /* 0x00000000ff00723e */ /* 0x001fc800000010ff */
[----:B------:R-:W-:Y:S01]  /*13d0*/  PRMT R25, R0, 0x7610, R25 ;  /* 0x0000761000197816 */ /* 0x000fe20000000019 */
[----:B------:R-:W-:Y:S05]  /*13e0*/  BRA `(.L_x_471) ;  /* 0x00000e0000007947 */ /* 0x000fea0003800000 */
.L_x_472:
[----:B------:R-:W2:Y:S02]  /*13f0*/  LDG.E.U16 R2, [R2.64] ;  /* 0x0000002402027981 */ /* 0x000ea4000c1e1500 */
[----:B--2---:R-:W0:Y:S02]  /*1400*/  I2F.S16 R0, R2 ;  /* 0x0000000200007306 */ /* 0x004e240000101400 */
[----:B0-----:R-:W-:-:S04]  /*1410*/  F2FP.BF16.PACK_AB R0, RZ, R0 ;  /* 0x00000000ff00723e */ /* 0x001fc800000010ff */
[----:B------:R-:W-:Y:S01]  /*1420*/  PRMT R25, R0, 0x7610, R25 ;  /* 0x0000761000197816 */ /* 0x000fe20000000019 */
[----:B------:R-:W-:Y:S05]  /*1430*/  BRA `(.L_x_471) ;  /* 0x00000db000007947 */ /* 0x000fea0003800000 */
.L_x_467:
        /* <DEDUP_REMOVED lines=9> */
.L_x_475:
[----:B------:R-:W2:Y:S02]  /*14d0*/  LDG.E.U16 R0, [R2.64] ;  /* 0x0000002402007981 */ /* 0x000ea4000c1e1500 */
[----:B--2---:R-:W-:-:S05]  /*14e0*/  HADD2.F32 R0, -RZ, R0.H0_H0 ;  /* 0x20000000ff007230 */ /* 0x004fca0000004100 */
[----:B------:R-:W-:-:S04]  /*14f0*/  F2FP.BF16.PACK_AB R0, RZ, R0 ;  /* 0x00000000ff00723e */ /* 0x000fc800000010ff */
[----:B------:R-:W-:Y:S01]  /*1500*/  PRMT R25, R0, 0x7610, R25 ;  /* 0x0000761000197816 */ /* 0x000fe20000000019 */
[----:B------:R-:W-:Y:S05]  /*1510*/  BRA `(.L_x_471) ;  /* 0x00000cd000007947 */ /* 0x000fea0003800000 */
.L_x_474:
        /* <DEDUP_REMOVED lines=9> */
.L_x_477:
[----:B------:R-:W2:Y:S02]  /*15b0*/  LDG.E.U16 R2, [R2.64] ;  /* 0x0000002402027981 */ /* 0x000ea4000c1e1500 */
[----:B--2---:R-:W-:-:S05]  /*15c0*/  HADD2.F32 R0, -RZ, R2.H0_H0 ;  /* 0x20000002ff007230 */ /* 0x004fca0000004100 */
[----:B------:R-:W-:-:S04]  /*15d0*/  F2FP.BF16.PACK_AB R0, RZ, R0 ;  /* 0x00000000ff00723e */ /* 0x000fc800000010ff */
[----:B------:R-:W-:Y:S01]  /*15e0*/  PRMT R25, R0, 0x7610, R25 ;  /* 0x0000761000197816 */ /* 0x000fe20000000019 */
[----:B------:R-:W-:Y:S05]  /*15f0*/  BRA `(.L_x_471) ;  /* 0x00000bf000007947 */ /* 0x000fea0003800000 */
.L_x_476:
[----:B------:R-:W2:Y:S02]  /*1600*/  LDG.E.64 R2, [R2.64] ;  /* 0x0000002402027981 */ /* 0x000ea4000c1e1b00 */
[----:B--2---:R-:W0:Y:S01]  /*1610*/  F2F.F32.F64 R0, R2 ;  /* 0x0000000200007310 */ /* 0x004e220000301000 */
[----:B------:R-:W0:-:S14]  /*1620*/  DSETP.GEU.AND P0, PT, |R2|, c[0x2][0x0], PT ;  /* 0x008000000200762a */ /* 0x000e1c0003f0e200 */
[----:B0-----:R-:W-:-:S05]  /*1630*/  @!P0 FMUL R0, R0, 1.175494350822287508e-38 ;  /* 0x0080000000008820 */ /* 0x001fca0000400000 */
[----:B------:R-:W-:-:S04]  /*1640*/  F2FP.BF16.PACK_AB R0, RZ, R0 ;  /* 0x00000000ff00723e */ /* 0x000fc800000010ff */
[----:B------:R-:W-:Y:S01]  /*1650*/  PRMT R25, R0, 0x7610, R25 ;  /* 0x0000761000197816 */ /* 0x000fe20000000019 */
[----:B------:R-:W-:Y:S05]  /*1660*/  BRA `(.L_x_471) ;  /* 0x00000b8000007947 */ /* 0x000fea0003800000 */
.L_x_466:
        /* <DEDUP_REMOVED lines=14> */
.L_x_480:
[----:B------:R-:W2:Y:S02]  /*1750*/  LDG.E.64 R2, [R2.64] ;  /* 0x0000002402027981 */ /* 0x000ea4000c1e1b00 */
[----:B--2---:R-:W0:Y:S01]  /*1760*/  F2F.F32.F64 R0, R2 ;  /* 0x0000000200007310 */ /* 0x004e220000301000 */
[----:B------:R-:W0:-:S14]  /*1770*/  DSETP.GEU.AND P0, PT, |R2|, c[0x2][0x0], PT ;  /* 0x008000000200762a */ /* 0x000e1c0003f0e200 */
[----:B0-----:R-:W-:-:S05]  /*1780*/  @!P0 FMUL R0, R0, 1.175494350822287508e-38 ;  /* 0x0080000000008820 */ /* 0x001fca0000400000 */
[----:B------:R-:W-:-:S04]  /*1790*/  F2FP.BF16.PACK_AB R0, RZ, R0 ;  /* 0x00000000ff00723e */ /* 0x000fc800000010ff */
[----:B------:R-:W-:Y:S01]  /*17a0*/  PRMT R25, R0, 0x7610, R25 ;  /* 0x0000761000197816 */ /* 0x000fe20000000019 */
[----:B------:R-:W-:Y:S05]  /*17b0*/  BRA `(.L_x_471) ;  /* 0x00000a3000007947 */ /* 0x000fea0003800000 */
.L_x_479:
        /* <DEDUP_REMOVED lines=28> */
.L_x_482:
        /* <DEDUP_REMOVED lines=15> */
.L_x_481:
[----:B------:R0:W5:Y:S01]  /*1a70*/  LDG.E.U16 R25, [R2.64] ;  /* 0x0000002402197981 */ /* 0x000162000c1e1500 */
[----:B------:R-:W-:Y:S05]  /*1a80*/  BRA `(.L_x_471) ;  /* 0x0000076000007947 */ /* 0x000fea0003800000 */
.L_x_478:
        /* <DEDUP_REMOVED lines=12> */
.L_x_485:
        /* <DEDUP_REMOVED lines=21> */
.L_x_489:
[----:B------:R-:W-:Y:S05]  /*1ca0*/  BSYNC B1 ;  /* 0x0000000000017941 */ /* 0x000fea0003800000 */
.L_x_488:
[----:B------:R-:W-:Y:S01]  /*1cb0*/  LEA R3, R0, 0x3b800000, 0x17 ;  /* 0x3b80000000037811 */ /* 0x000fe200078eb8ff */
[----:B------:R-:W-:-:S05]  /*1cc0*/  IMAD.SHL.U32 R0, R2, 0x100000, RZ ;  /* 0x0010000002007824 */ /* 0x000fca00078e00ff */
[----:B------:R-:W-:Y:S02]  /*1cd0*/  LOP3.LUT R0, R3, R0, R4, 0xfe, !PT ;  /* 0x0000000003007212 */ /* 0x000fe400078efe04 */
.L_x_487:
[----:B------:R-:W-:Y:S05]  /*1ce0*/  BSYNC B0 ;  /* 0x0000000000007941 */ /* 0x000fea0003800000 */
.L_x_486:
[----:B------:R-:W-:-:S04]  /*1cf0*/  F2FP.BF16.PACK_AB R0, RZ, R0 ;  /* 0x00000000ff00723e */ /* 0x000fc800000010ff */
[----:B------:R-:W-:Y:S01]  /*1d00*/  PRMT R25, R0, 0x7610, R25 ;  /* 0x0000761000197816 */ /* 0x000fe20000000019 */
[----:B------:R-:W-:Y:S05]  /*1d10*/  BRA `(.L_x_471) ;  /* 0x000004d000007947 */ /* 0x000fea0003800000 */
.L_x_484:
        /* <DEDUP_REMOVED lines=21> */
.L_x_493:
[----:B------:R-:W-:Y:S05]  /*1e70*/  BSYNC B1 ;  /* 0x0000000000017941 */ /* 0x000fea0003800000 */
.L_x_492:
[----:B------:R-:W-:Y:S01]  /*1e80*/  LEA R3, R0, 0x37800000, 0x17 ;  /* 0x3780000000037811 */ /* 0x000fe200078eb8ff */
[----:B------:R-:W-:-:S05]  /*1e90*/  IMAD.SHL.U32 R0, R2, 0x200000, RZ ;  /* 0x0020000002007824 */ /* 0x000fca00078e00ff */
[----:B------:R-:W-:Y:S02]  /*1ea0*/  LOP3.LUT R0, R3, R0, R4, 0xfe, !PT ;  /* 0x0000000003007212 */ /* 0x000fe400078efe04 */
.L_x_491:
[----:B------:R-:W-:Y:S05]  /*1eb0*/  BSYNC B0 ;  /* 0x0000000000007941 */ /* 0x000fea0003800000 */
.L_x_490:
[----:B------:R-:W-:-:S04]  /*1ec0*/  F2FP.BF16.PACK_AB R0, RZ, R0 ;  /* 0x00000000ff00723e */ /* 0x000fc800000010ff */
[----:B------:R-:W-:Y:S01]  /*1ed0*/  PRMT R25, R0, 0x7610, R25 ;  /* 0x0000761000197816 */ /* 0x000fe20000000019 */
[----:B------:R-:W-:Y:S05]  /*1ee0*/  BRA `(.L_x_471) ;  /* 0x0000030000007947 */ /* 0x000fea0003800000 */
.L_x_483:
        /* <DEDUP_REMOVED lines=14> */
.L_x_497:
[----:B------:R-:W-:Y:S05]  /*1fd0*/  BSYNC B0 ;  /* 0x0000000000007941 */ /* 0x000fea0003800000 */
.L_x_496:
[----:B------:R-:W-:-:S04]  /*1fe0*/  F2FP.BF16.PACK_AB R0, RZ, R0 ;  /* 0x00000000ff00723e */ /* 0x000fc800000010ff */
[----:B------:R-:W-:Y:S01]  /*1ff0*/  PRMT R25, R0, 0x7610, R25 ;  /* 0x0000761000197816 */ /* 0x000fe20000000019 */
[----:B------:R-:W-:Y:S05]  /*2000*/  BRA `(.L_x_471) ;  /* 0x000001e000007947 */ /* 0x000fea0003800000 */
.L_x_470:
        /* <DEDUP_REMOVED lines=18> */
[----:B0----5:R-:W-:Y:S05]  /*2130*/  CALL.ABS.NOINC R2 ;  /* 0x0000000002007343 */ /* 0x021fea0003c00000 */
[----:B------:R-:W-:Y:S01]  /*2140*/  PRMT R25, RZ, 0x7610, R25 ;  /* 0x00007610ff197816 */ /* 0x000fe20000000019 */
[----:B------:R-:W-:Y:S05]  /*2150*/  BRA `(.L_x_471) ;  /* 0x0000009000007947 */ /* 0x000fea0003800000 */
.L_x_495:
[----:B------:R-:W2:Y:S02]  /*2160*/  LDG.E.64 R2, [R2.64] ;  /* 0x0000002402027981 */ /* 0x000ea4000c1e1b00 */
[----:B--2---:R-:W0:Y:S02]  /*2170*/  I2F.U64 R0, R2 ;  /* 0x0000000200007312 */ /* 0x004e240000301000 */
[----:B0-----:R-:W-:-:S04]  /*2180*/  F2FP.BF16.PACK_AB R0, RZ, R0 ;  /* 0x00000000ff00723e */ /* 0x001fc800000010ff */
[----:B------:R-:W-:Y:S01]  /*2190*/  PRMT R25, R0, 0x7610, R25 ;  /* 0x0000761000197816 */ /* 0x000fe20000000019 */
[----:B------:R-:W-:Y:S05]  /*21a0*/  BRA `(.L_x_471) ;  /* 0x0000004000007947 */ /* 0x000fea0003800000 */
.L_x_494:
[----:B------:R-:W2:Y:S02]  /*21b0*/  LDG.E R2, [R2.64] ;  /* 0x0000002402027981 */ /* 0x000ea4000c1e1900 */
[----:B--2---:R-:W0:Y:S02]  /*21c0*/  I2F.U32 R0, R2 ;  /* 0x0000000200007306 */ /* 0x004e240000201000 */
[----:B0-----:R-:W-:-:S04]  /*21d0*/  F2FP.BF16.PACK_AB R0, RZ, R0 ;  /* 0x00000000ff00723e */ /* 0x001fc800000010ff */
[----:B------:R-:W-:Y:S02]  /*21e0*/  PRMT R25, R0, 0x7610, R25 ;  /* 0x0000761000197816 */ /* 0x000fe40000000019 */
.L_x_471:
[----:B------:R-:W-:-:S05]  /*21f0*/  IADD3 R17, R17, 0x80, RZ ;  /* 0x0000008011117810 */ /* 0x000fca0007ffe0ff */
.L_x_433:
[----:B-1-3--:R-:W-:Y:S05]  /*2200*/  BSYNC B6 ;  /* 0x0000000000067941 */ /* 0x00afea0003800000 */
.L_x_432:
[----:B------:R-:W-:Y:S01]  /*2210*/  ISETP.GE.AND P0, PT, R17, R22, PT ;  /* 0x000000161100720c */ /* 0x000fe20003f06270 */
[----:B------:R-:W-:Y:S01]  /*2220*/  BSSY B6, `(.L_x_498) ;  /* 0x0000216000067945 */ /* 0x000fe20003800000 */
[----:B------:R-:W-:-:S11]  /*2230*/  PRMT R26, RZ, 0x7610, R26 ;  /* 0x00007610ff1a7816 */ /* 0x000fd6000000001a */
[----:B------:R-:W-:Y:S05]  /*2240*/  @P0 BRA `(.L_x_499) ;  /* 0x0000213000000947 */ /* 0x000fea0003800000 */
[----:B------:R-:W-:Y:S01]  /*2250*/  PRMT R0, R18, 0x9910, RZ ;  /* 0x0000991012007816 */ /* 0x000fe200000000ff */
[----:B------:R-:W-:-:S03]  /*2260*/  IMAD R26, R16, 0x200, R17 ;  /* 0x00000200101a7824 */ /* 0x000fc600078e0211 */
[----:B------:R-:W-:Y:S01]  /*2270*/  ISETP.GT.AND P1, PT, R0, 0x9, PT ;  /* 0x000000090000780c */ /* 0x000fe20003f24270 */
[----:B0-----:R-:W-:-:S05]  /*2280*/  IMAD R2, R26, c[0x0][0x188], RZ ;  /* 0x000062001a027a24 */ /* 0x001fca00078e02ff */
        /* <DEDUP_REMOVED lines=16> */
.L_x_503:
[----:B------:R-:W2:Y:S02]  /*2390*/  LDG.E.U8 R2, [R2.64] ;  /* 0x0000002402027981 */ /* 0x000ea4000c1e1100 */
[----:B--2---:R-:W0:Y:S02]  /*23a0*/  I2F.U16 R0, R2 ;  /* 0x0000000200007306 */ /* 0x004e240000101000 */
[----:B0-----:R-:W-:-:S04]  /*23b0*/  F2FP.BF16.PACK_AB R0, RZ, R0 ;  /* 0x00000000ff00723e */ /* 0x001fc800000010ff */
[----:B------:R-:W-:Y:S01]  /*23c0*/  PRMT R23, R0, 0x7610, R23 ;  /* 0x0000761000177816 */ /* 0x000fe20000000017 */
[----:B------:R-:W-:Y:S05]  /*23d0*/  BRA `(.L_x_505) ;  /* 0x00000f1000007947 */ /* 0x000fea0003800000 */
.L_x_502:
        /* <DEDUP_REMOVED lines=11> */
.L_x_507:
[----:B------:R-:W2:Y:S02]  /*2490*/  LDG.E R2, [R2.64] ;  /* 0x0000002402027981 */ /* 0x000ea4000c1e1900 */
[----:B--2---:R-:W0:Y:S02]  /*24a0*/  I2F R0, R2 ;  /* 0x0000000200007306 */ /* 0x004e240000201400 */
[----:B0-----:R-:W-:-:S04]  /*24b0*/  F2FP.BF16.PACK_AB R0, RZ, R0 ;  /* 0x00000000ff00723e */ /* 0x001fc800000010ff */
[----:B------:R-:W-:Y:S01]  /*24c0*/  PRMT R23, R0, 0x7610, R23 ;  /* 0x0000761000177816 */ /* 0x000fe20000000017 */
[----:B------:R-:W-:Y:S05]  /*24d0*/  BRA `(.L_x_505) ;  /* 0x00000e1000007947 */ /* 0x000fea0003800000 */
.L_x_506:
[----:B------:R-:W2:Y:S02]  /*24e0*/  LDG.E.U16 R2, [R2.64] ;  /* 0x0000002402027981 */ /* 0x000ea4000c1e1500 */
[----:B--2---:R-:W0:Y:S02]  /*24f0*/  I2F.S16 R0, R2 ;  /* 0x0000000200007306 */ /* 0x004e240000101400 */
[----:B0-----:R-:W-:-:S04]  /*2500*/  F2FP.BF16.PACK_AB R0, RZ, R0 ;  /* 0x00000000ff00723e */ /* 0x001fc800000010ff */
[----:B------:R-:W-:Y:S01]  /*2510*/  PRMT R23, R0, 0x7610, R23 ;  /* 0x0000761000177816 */ /* 0x000fe20000000017 */
[----:B------:R-:W-:Y:S05]  /*2520*/  BRA `(.L_x_505) ;  /* 0x00000dc000007947 */ /* 0x000fea0003800000 */
.L_x_501:
        /* <DEDUP_REMOVED lines=9> */
.L_x_509:
[----:B------:R-:W2:Y:S02]  /*25c0*/  LDG.E.U16 R0, [R2.64] ;  /* 0x0000002402007981 */ /* 0x000ea4000c1e1500 */
[----:B--2---:R-:W-:-:S05]  /*25d0*/  HADD2.F32 R0, -RZ, R0.H0_H0 ;  /* 0x20000000ff007230 */ /* 0x004fca0000004100 */
[----:B------:R-:W-:-:S04]  /*25e0*/  F2FP.BF16.PACK_AB R0, RZ, R0 ;  /* 0x00000000ff00723e */ /* 0x000fc800000010ff */
[----:B------:R-:W-:Y:S01]  /*25f0*/  PRMT R23, R0, 0x7610, R23 ;  /* 0x0000761000177816 */ /* 0x000fe20000000017 */
[----:B------:R-:W-:Y:S05]  /*2600*/  BRA `(.L_x_505) ;  /* 0x00000ce000007947 */ /* 0x000fea0003800000 */
.L_x_508:
        /* <DEDUP_REMOVED lines=9> */
.L_x_511:
[----:B------:R-:W2:Y:S02]  /*26a0*/  LDG.E.U16 R2, [R2.64] ;  /* 0x0000002402027981 */ /* 0x000ea4000c1e1500 */
[----:B--2---:R-:W-:-:S05]  /*26b0*/  HADD2.F32 R0, -RZ, R2.H0_H0 ;  /* 0x20000002ff007230 */ /* 0x004fca0000004100 */
[----:B------:R-:W-:-:S04]  /*26c0*/  F2FP.BF16.PACK_AB R0, RZ, R0 ;  /* 0x00000000ff00723e */ /* 0x000fc800000010ff */
[----:B------:R-:W-:Y:S01]  /*26d0*/  PRMT R23, R0, 0x7610, R23 ;  /* 0x0000761000177816 */ /* 0x000fe20000000017 */
[----:B------:R-:W-:Y:S05]  /*26e0*/  BRA `(.L_x_505) ;  /* 0x00000c0000007947 */ /* 0x000fea0003800000 */
.L_x_510:
[----:B------:R-:W2:Y:S02]  /*26f0*/  LDG.E.64 R2, [R2.64] ;  /* 0x0000002402027981 */ /* 0x000ea4000c1e1b00 */
[----:B--2---:R-:W0:Y:S01]  /*2700*/  F2F.F32.F64 R0, R2 ;  /* 0x0000000200007310 */ /* 0x004e220000301000 */
[----:B------:R-:W0:-:S14]  /*2710*/  DSETP.GEU.AND P0, PT, |R2|, c[0x2][0x0], PT ;  /* 0x008000000200762a */ /* 0x000e1c0003f0e200 */
[----:B0-----:R-:W-:-:S05]  /*2720*/  @!P0 FMUL R0, R0, 1.175494350822287508e-38 ;  /* 0x0080000000008820 */ /* 0x001fca0000400000 */
[----:B------:R-:W-:-:S04]  /*2730*/  F2FP.BF16.PACK_AB R0, RZ, R0 ;  /* 0x00000000ff00723e */ /* 0x000fc800000010ff */
[----:B------:R-:W-:Y:S01]  /*2740*/  PRMT R23, R0, 0x7610, R23 ;  /* 0x0000761000177816 */ /* 0x000fe20000000017 */
[----:B------:R-:W-:Y:S05]  /*2750*/  BRA `(.L_x_505) ;  /* 0x00000b9000007947 */ /* 0x000fea0003800000 */
.L_x_500:
        /* <DEDUP_REMOVED lines=14> */
.L_x_514:
[----:B------:R-:W2:Y:S02]  /*2840*/  LDG.E.64 R2, [R2.64] ;  /* 0x0000002402027981 */ /* 0x000ea4000c1e1b00 */
[----:B--2---:R-:W0:Y:S01]  /*2850*/  F2F.F32.F64 R0, R2 ;  /* 0x0000000200007310 */ /* 0x004e220000301000 */
[----:B------:R-:W0:-:S14]  /*2860*/  DSETP.GEU.AND P0, PT, |R2|, c[0x2][0x0], PT ;  /* 0x008000000200762a */ /* 0x000e1c0003f0e200 */
[----:B0-----:R-:W-:-:S05]  /*2870*/  @!P0 FMUL R0, R0, 1.175494350822287508e-38 ;  /* 0x0080000000008820 */ /* 0x001fca0000400000 */
[----:B------:R-:W-:-:S04]  /*2880*/  F2FP.BF16.PACK_AB R0, RZ, R0 ;  /* 0x00000000ff00723e */ /* 0x000fc800000010ff */
[----:B------:R-:W-:Y:S01]  /*2890*/  PRMT R23, R0, 0x7610, R23 ;  /* 0x0000761000177816 */ /* 0x000fe20000000017 */
[----:B------:R-:W-:Y:S05]  /*28a0*/  BRA `(.L_x_505) ;  /* 0x00000a4000007947 */ /* 0x000fea0003800000 */
.L_x_513:
        /* <DEDUP_REMOVED lines=28> */
.L_x_516:
[----:B------:R-:W2:Y:S02]  /*2a70*/  LDG.E.U8 R3, [R2.64] ;  /* 0x0000002402037981 */ /* 0x000ea4000c1e1100 */
[----:B--2---:R-:W-:-:S05]  /*2a80*/  IMAD.SHL.U32 R0, R3, 0x2000000, RZ ;  /* 0x0200000003007824 */ /* 0x004fca00078e00ff */
[----:B------:R-:W-:-:S13]  /*2a90*/  ISETP.GE.U32.AND P0, PT, R0, 0x8000000, PT ;  /* 0x080000000000780c */ /* 0x000fda0003f06070 */
[C---:B------:R-:W-:Y:S02]  /*2aa0*/  @P0 IMAD.SHL.U32 R4, R3.reuse, 0x200000, RZ ;  /* 0x0020000003040824 */ /* 0x040fe400078e00ff */
[C---:B------:R-:W-:Y:S02]  /*2ab0*/  @!P0 IMAD.SHL.U32 R0, R3.reuse, 0x100, RZ ;  /* 0x0000010003008824 */ /* 0x040fe400078e00ff */
[----:B------:R-:W-:Y:S01]  /*2ac0*/  IMAD.SHL.U32 R3, R3, 0x1000000, RZ ;  /* 0x0100000003037824 */ /* 0x000fe200078e00ff */
[----:B------:R-:W-:Y:S02]  /*2ad0*/  @P0 LOP3.LUT R4, R4, 0xfe00000, RZ, 0xc0, !PT ;  /* 0x0fe0000004040812 */ /* 0x000fe400078ec0ff */
        /* <DEDUP_REMOVED lines=9> */
.L_x_515:
[----:B------:R0:W5:Y:S01]  /*2b70*/  LDG.E.U16 R23, [R2.64] ;  /* 0x0000002402177981 */ /* 0x000162000c1e1500 */
[----:B------:R-:W-:Y:S05]  /*2b80*/  BRA `(.L_x_505) ;  /* 0x0000076000007947 */ /* 0x000fea0003800000 */
.L_x_512:
        /* <DEDUP_REMOVED lines=12> */
.L_x_519:
        /* <DEDUP_REMOVED lines=21> */
.L_x_523:
[----:B------:R-:W-:Y:S05]  /*2da0*/  BSYNC B1 ;  /* 0x0000000000017941 */ /* 0x000fea0003800000 */
.L_x_522:
[----:B------:R-:W-:Y:S01]  /*2db0*/  LEA R3, R0, 0x3b800000, 0x17 ;  /* 0x3b80000000037811 */ /* 0x000fe200078eb8ff */
[----:B------:R-:W-:-:S05]  /*2dc0*/  IMAD.SHL.U32 R0, R2, 0x100000, RZ ;  /* 0x0010000002007824 */ /* 0x000fca00078e00ff */
[----:B------:R-:W-:Y:S02]  /*2dd0*/  LOP3.LUT R0, R3, R0, R4, 0xfe, !PT ;  /* 0x0000000003007212 */ /* 0x000fe400078efe04 */
.L_x_521:
[----:B------:R-:W-:Y:S05]  /*2de0*/  BSYNC B0 ;  /* 0x0000000000007941 */ /* 0x000fea0003800000 */
.L_x_520:
[----:B------:R-:W-:-:S04]  /*2df0*/  F2FP.BF16.PACK_AB R0, RZ, R0 ;  /* 0x00000000ff00723e */ /* 0x000fc800000010ff */
[----:B------:R-:W-:Y:S01]  /*2e00*/  PRMT R23, R0, 0x7610, R23 ;  /* 0x0000761000177816 */ /* 0x000fe20000000017 */
[----:B------:R-:W-:Y:S05]  /*2e10*/  BRA `(.L_x_505) ;  /* 0x000004d000007947 */ /* 0x000fea0003800000 */
.L_x_518:
        /* <DEDUP_REMOVED lines=21> */
.L_x_527:
[----:B------:R-:W-:Y:S05]  /*2f70*/  BSYNC B1 ;  /* 0x0000000000017941 */ /* 0x000fea0003800000 */
.L_x_526:
[----:B------:R-:W-:Y:S01]  /*2f80*/  LEA R3, R0, 0x37800000, 0x17 ;  /* 0x3780000000037811 */ /* 0x000fe200078eb8ff */
[----:B------:R-:W-:-:S05]  /*2f90*/  IMAD.SHL.U32 R0, R2, 0x200000, RZ ;  /* 0x0020000002007824 */ /* 0x000fca00078e00ff */
[----:B------:R-:W-:Y:S02]  /*2fa0*/  LOP3.LUT R0, R3, R0, R4, 0xfe, !PT ;  /* 0x0000000003007212 */ /* 0x000fe400078efe04 */
.L_x_525:
[----:B------:R-:W-:Y:S05]  /*2fb0*/  BSYNC B0 ;  /* 0x0000000000007941 */ /* 0x000fea0003800000 */
.L_x_524:
[----:B------:R-:W-:-:S04]  /*2fc0*/  F2FP.BF16.PACK_AB R0, RZ, R0 ;  /* 0x00000000ff00723e */ /* 0x000fc800000010ff */
[----:B------:R-:W-:Y:S01]  /*2fd0*/  PRMT R23, R0, 0x7610, R23 ;  /* 0x0000761000177816 */ /* 0x000fe20000000017 */
[----:B------:R-:W-:Y:S05]  /*2fe0*/  BRA `(.L_x_505) ;  /* 0x0000030000007947 */ /* 0x000fea0003800000 */
.L_x_517:
        /* <DEDUP_REMOVED lines=14> */
.L_x_531:
[----:B------:R-:W-:Y:S05]  /*30d0*/  BSYNC B0 ;  /* 0x0000000000007941 */ /* 0x000fea0003800000 */
.L_x_530:
[----:B------:R-:W-:-:S04]  /*30e0*/  F2FP.BF16.PACK_AB R0, RZ, R0 ;  /* 0x00000000ff00723e */ /* 0x000fc800000010ff */
[----:B------:R-:W-:Y:S01]  /*30f0*/  PRMT R23, R0, 0x7610, R23 ;  /* 0x0000761000177816 */ /* 0x000fe20000000017 */
[----:B------:R-:W-:Y:S05]  /*3100*/  BRA `(.L_x_505) ;  /* 0x000001e000007947 */ /* 0x000fea0003800000 */
.L_x_504:
        /* <DEDUP_REMOVED lines=21> */
.L_x_529:
[----:B------:R-:W2:Y:S02]  /*3260*/  LDG.E.64 R2, [R2.64] ;  /* 0x0000002402027981 */ /* 0x000ea4000c1e1b00 */
[----:B--2---:R-:W0:Y:S02]  /*3270*/  I2F.U64 R0, R2 ;  /* 0x0000000200007312 */ /* 0x004e240000301000 */
[----:B0-----:R-:W-:-:S04]  /*3280*/  F2FP.BF16.PACK_AB R0, RZ, R0 ;  /* 0x00000000ff00723e */ /* 0x001fc800000010ff */
[----:B------:R-:W-:Y:S01]  /*3290*/  PRMT R23, R0, 0x7610, R23 ;  /* 0x0000761000177816 */ /* 0x000fe20000000017 */
[----:B------:R-:W-:Y:S05]  /*32a0*/  BRA `(.L_x_505) ;  /* 0x0000004000007947 */ /* 0x000fea0003800000 */
.L_x_528:
[----:B------:R-:W2:Y:S02]  /*32b0*/  LDG.E R2, [R2.64] ;  /* 0x0000002402027981 */ /* 0x000ea4000c1e1900 */
[----:B--2---:R-:W0:Y:S02]  /*32c0*/  I2F.U32 R0, R2 ;  /* 0x0000000200007306 */ /* 0x004e240000201000 */
[----:B0-----:R-:W-:-:S04]  /*32d0*/  F2FP.BF16.PACK_AB R0, RZ, R0 ;  /* 0x00000000ff00723e */ /* 0x001fc800000010ff */
[----:B------:R-:W-:Y:S02]  /*32e0*/  PRMT R23, R0, 0x7610, R23 ;  /* 0x0000761000177816 */ /* 0x000fe40000000017 */
.L_x_505:
        /* <DEDUP_REMOVED lines=19> */
.L_x_535:
[----:B------:R-:W2:Y:S02]  /*3420*/  LDG.E.U8 R2, [R2.64] ;  /* 0x0000002402027981 */ /* 0x000ea4000c1e1100 */
[----:B--2---:R-:W0:Y:S02]  /*3430*/  I2F.U16 R0, R2 ;  /* 0x0000000200007306 */ /* 0x004e240000101000 */
[----:B0-----:R-:W-:-:S04]  /*3440*/  F2FP.BF16.PACK_AB R0, RZ, R0 ;  /* 0x00000000ff00723e */ /* 0x001fc800000010ff */
[----:B------:R-:W-:Y:S01]  /*3450*/  PRMT R26, R0, 0x7610, R26 ;  /* 0x00007610001a7816 */ /* 0x000fe2000000001a */
[----:B------:R-:W-:Y:S05]  /*3460*/  BRA `(.L_x_537) ;  /* 0x00000f0000007947 */ /* 0x000fea0003800000 */
.L_x_534:
        /* <DEDUP_REMOVED lines=11> */
.L_x_539:
[----:B------:R-:W2:Y:S02]  /*3520*/  LDG.E R2, [R2.64] ;  /* 0x0000002402027981 */ /* 0x000ea4000c1e1900 */
[----:B--2---:R-:W0:Y:S02]  /*3530*/  I2F R0, R2 ;  /* 0x0000000200007306 */ /* 0x004e240000201400 */
[----:B0-----:R-:W-:-:S04]  /*3540*/  F2FP.BF16.PACK_AB R0, RZ, R0 ;  /* 0x00000000ff00723e */ /* 0x001fc800000010ff */
[----:B------:R-:W-:Y:S01]  /*3550*/  PRMT R26, R0, 0x7610, R26 ;  /* 0x00007610001a7816 */ /* 0x000fe2000000001a */
[----:B------:R-:W-:Y:S05]  /*3560*/  BRA `(.L_x_537) ;  /* 0x00000e0000007947 */ /* 0x000fea0003800000 */
.L_x_538:
[----:B------:R-:W2:Y:S02]  /*3570*/  LDG.E.U16 R2, [R2.64] ;  /* 0x0000002402027981 */ /* 0x000ea4000c1e1500 */
[----:B--2---:R-:W0:Y:S02]  /*3580*/  I2F.S16 R0, R2 ;  /* 0x0000000200007306 */ /* 0x004e240000101400 */
[----:B0-----:R-:W-:-:S04]  /*3590*/  F2FP.BF16.PACK_AB R0, RZ, R0 ;  /* 0x00000000ff00723e */ /* 0x001fc800000010ff */
[----:B------:R-:W-:Y:S01]  /*35a0*/  PRMT R26, R0, 0x7610, R26 ;  /* 0x00007610001a7816 */ /* 0x000fe2000000001a */
[----:B------:R-:W-:Y:S05]  /*35b0*/  BRA `(.L_x_537) ;  /* 0x00000db000007947 */ /* 0x000fea0003800000 */
.L_x_533:
        /* <DEDUP_REMOVED lines=9> */
.L_x_541:
[----:B------:R-:W2:Y:S02]  /*3650*/  LDG.E.U16 R0, [R2.64] ;  /* 0x0000002402007981 */ /* 0x000ea4000c1e1500 */
[----:B--2---:R-:W-:-:S05]  /*3660*/  HADD2.F32 R0, -RZ, R0.H0_H0 ;  /* 0x20000000ff007230 */ /* 0x004fca0000004100 */
[----:B------:R-:W-:-:S04]  /*3670*/  F2FP.BF16.PACK_AB R0, RZ, R0 ;  /* 0x00000000ff00723e */ /* 0x000fc800000010ff */
[----:B------:R-:W-:Y:S01]  /*3680*/  PRMT R26, R0, 0x7610, R26 ;  /* 0x00007610001a7816 */ /* 0x000fe2000000001a */
[----:B------:R-:W-:Y:S05]  /*3690*/  BRA `(.L_x_537) ;  /* 0x00000cd000007947 */ /* 0x000fea0003800000 */
.L_x_540:
        /* <DEDUP_REMOVED lines=9> */
.L_x_543:
[----:B------:R-:W2:Y:S02]  /*3730*/  LDG.E.U16 R2, [R2.64] ;  /* 0x0000002402027981 */ /* 0x000ea4000c1e1500 */
[----:B--2---:R-:W-:-:S05]  /*3740*/  HADD2.F32 R0, -RZ, R2.H0_H0 ;  /* 0x20000002ff007230 */ /* 0x004fca0000004100 */
[----:B------:R-:W-:-:S04]  /*3750*/  F2FP.BF16.PACK_AB R0, RZ, R0 ;  /* 0x00000000ff00723e */ /* 0x000fc800000010ff */
[----:B------:R-:W-:Y:S01]  /*3760*/  PRMT R26, R0, 0x7610, R26 ;  /* 0x00007610001a7816 */ /* 0x000fe2000000001a */
[----:B------:R-:W-:Y:S05]  /*3770*/  BRA `(.L_x_537) ;  /* 0x00000bf000007947 */ /* 0x000fea0003800000 */
.L_x_542:
[----:B------:R-:W2:Y:S02]  /*3780*/  LDG.E.64 R2, [R2.64] ;  /* 0x0000002402027981 */ /* 0x000ea4000c1e1b00 */
[----:B--2---:R-:W0:Y:S01]  /*3790*/  F2F.F32.F64 R0, R2 ;  /* 0x0000000200007310 */ /* 0x004e220000301000 */
[----:B------:R-:W0:-:S14]  /*37a0*/  DSETP.GEU.AND P0, PT, |R2|, c[0x2][0x0], PT ;  /* 0x008000000200762a */ /* 0x000e1c0003f0e200 */
[----:B0-----:R-:W-:-:S05]  /*37b0*/  @!P0 FMUL R0, R0, 1.175494350822287508e-38 ;  /* 0x0080000000008820 */ /* 0x001fca0000400000 */
[----:B------:R-:W-:-:S04]  /*37c0*/  F2FP.BF16.PACK_AB R0, RZ, R0 ;  /* 0x00000000ff00723e */ /* 0x000fc800000010ff */
[----:B------:R-:W-:Y:S01]  /*37d0*/  PRMT R26, R0, 0x7610, R26 ;  /* 0x00007610001a7816 */ /* 0x000fe2000000001a */
[----:B------:R-:W-:Y:S05]  /*37e0*/  BRA `(.L_x_537) ;  /* 0x00000b8000007947 */ /* 0x000fea0003800000 */
.L_x_532:
        /* <DEDUP_REMOVED lines=14> */
.L_x_546:
[----:B------:R-:W2:Y:S02]  /*38d0*/  LDG.E.64 R2, [R2.64] ;  /* 0x0000002402027981 */ /* 0x000ea4000c1e1b00 */
[----:B--2---:R-:W0:Y:S01]  /*38e0*/  F2F.F32.F64 R0, R2 ;  /* 0x0000000200007310 */ /* 0x004e220000301000 */
[----:B------:R-:W0:-:S14]  /*38f0*/  DSETP.GEU.AND P0, PT, |R2|, c[0x2][0x0], PT ;  /* 0x008000000200762a */ /* 0x000e1c0003f0e200 */
[----:B0-----:R-:W-:-:S05]  /*3900*/  @!P0 FMUL R0, R0, 1.175494350822287508e-38 ;  /* 0x0080000000008820 */ /* 0x001fca0000400000 */
[----:B------:R-:W-:-:S04]  /*3910*/  F2FP.BF16.PACK_AB R0, RZ, R0 ;  /* 0x00000000ff00723e */ /* 0x000fc800000010ff */
[----:B------:R-:W-:Y:S01]  /*3920*/  PRMT R26, R0, 0x7610, R26 ;  /* 0x00007610001a7816 */ /* 0x000fe2000000001a */
[----:B------:R-:W-:Y:S05]  /*3930*/  BRA `(.L_x_537) ;  /* 0x00000a3000007947 */ /* 0x000fea0003800000 */
.L_x_545:
        /* <DEDUP_REMOVED lines=28> */
.L_x_548:
        /* <DEDUP_REMOVED lines=15> */
.L_x_547:
[----:B------:R0:W5:Y:S01]  /*3bf0*/  LDG.E.U16 R26, [R2.64] ;  /* 0x00000024021a7981 */ /* 0x000162000c1e1500 */
[----:B------:R-:W-:Y:S05]  /*3c00*/  BRA `(.L_x_537) ;  /* 0x0000076000007947 */ /* 0x000fea0003800000 */
.L_x_544:
        /* <DEDUP_REMOVED lines=12> */
.L_x_551:
        /* <DEDUP_REMOVED lines=21> */
.L_x_555:
[----:B------:R-:W-:Y:S05]  /*3e20*/  BSYNC B1 ;  /* 0x0000000000017941 */ /* 0x000fea0003800000 */
.L_x_554:
[----:B------:R-:W-:Y:S01]  /*3e30*/  LEA R3, R0, 0x3b800000, 0x17 ;  /* 0x3b80000000037811 */ /* 0x000fe200078eb8ff */
[----:B------:R-:W-:-:S05]  /*3e40*/  IMAD.SHL.U32 R0, R2, 0x100000, RZ ;  /* 0x0010000002007824 */ /* 0x000fca00078e00ff */
[----:B------:R-:W-:Y:S02]  /*3e50*/  LOP3.LUT R0, R3, R0, R4, 0xfe, !PT ;  /* 0x0000000003007212 */ /* 0x000fe400078efe04 */
.L_x_553:
[----:B------:R-:W-:Y:S05]  /*3e60*/  BSYNC B0 ;  /* 0x0000000000007941 */ /* 0x000fea0003800000 */
.L_x_552:
[----:B------:R-:W-:-:S04]  /*3e70*/  F2FP.BF16.PACK_AB R0, RZ, R0 ;  /* 0x00000000ff00723e */ /* 0x000fc800000010ff */
[----:B------:R-:W-:Y:S01]  /*3e80*/  PRMT R26, R0, 0x7610, R26 ;  /* 0x00007610001a7816 */ /* 0x000fe2000000001a */
[----:B------:R-:W-:Y:S05]  /*3e90*/  BRA `(.L_x_537) ;  /* 0x000004d000007947 */ /* 0x000fea0003800000 */
.L_x_550:
        /* <DEDUP_REMOVED lines=21> */
.L_x_559:
[----:B------:R-:W-:Y:S05]  /*3ff0*/  BSYNC B1 ;  /* 0x0000000000017941 */ /* 0x000fea0003800000 */
.L_x_558:
[----:B------:R-:W-:Y:S01]  /*4000*/  LEA R3, R0, 0x37800000, 0x17 ;  /* 0x3780000000037811 */ /* 0x000fe200078eb8ff */
[----:B------:R-:W-:-:S05]  /*4010*/  IMAD.SHL.U32 R0, R2, 0x200000, RZ ;  /* 0x0020000002007824 */ /* 0x000fca00078e00ff */
[----:B------:R-:W-:Y:S02]  /*4020*/  LOP3.LUT R0, R3, R0, R4, 0xfe, !PT ;  /* 0x0000000003007212 */ /* 0x000fe400078efe04 */
.L_x_557:
[----:B------:R-:W-:Y:S05]  /*4030*/  BSYNC B0 ;  /* 0x0000000000007941 */ /* 0x000fea0003800000 */
.L_x_556:
[----:B------:R-:W-:-:S04]  /*4040*/  F2FP.BF16.PACK_AB R0, RZ, R0 ;  /* 0x00000000ff00723e */ /* 0x000fc800000010ff */
[----:B------:R-:W-:Y:S01]  /*4050*/  PRMT R26, R0, 0x7610, R26 ;  /* 0x00007610001a7816 */ /* 0x000fe2000000001a */
[----:B------:R-:W-:Y:S05]  /*4060*/  BRA `(.L_x_537) ;  /* 0x0000030000007947 */ /* 0x000fea0003800000 */
.L_x_549:
        /* <DEDUP_REMOVED lines=14> */
.L_x_563:
[----:B------:R-:W-:Y:S05]  /*4150*/  BSYNC B0 ;  /* 0x0000000000007941 */ /* 0x000fea0003800000 */
.L_x_562:
[----:B------:R-:W-:-:S04]  /*4160*/  F2FP.BF16.PACK_AB R0, RZ, R0 ;  /* 0x00000000ff00723e */ /* 0x000fc800000010ff */
[----:B------:R-:W-:Y:S01]  /*4170*/  PRMT R26, R0, 0x7610, R26 ;  /* 0x00007610001a7816 */ /* 0x000fe2000000001a */
[----:B------:R-:W-:Y:S05]  /*4180*/  BRA `(.L_x_537) ;  /* 0x000001e000007947 */ /* 0x000fea0003800000 */
.L_x_536:
        /* <DEDUP_REMOVED lines=21> */
.L_x_561:
[----:B------:R-:W2:Y:S02]  /*42e0*/  LDG.E.64 R2, [R2.64] ;  /* 0x0000002402027981 */ /* 0x000ea4000c1e1b00 */
[----:B--2---:R-:W0:Y:S02]  /*42f0*/  I2F.U64 R0, R2 ;  /* 0x0000000200007312 */ /* 0x004e240000301000 */
[----:B0-----:R-:W-:-:S04]  /*4300*/  F2FP.BF16.PACK_AB R0, RZ, R0 ;  /* 0x00000000ff00723e */ /* 0x001fc800000010ff */
[----:B------:R-:W-:Y:S01]  /*4310*/  PRMT R26, R0, 0x7610, R26 ;  /* 0x00007610001a7816 */ /* 0x000fe2000000001a */
[----:B------:R-:W-:Y:S05]  /*4320*/  BRA `(.L_x_537) ;  /* 0x0000004000007947 */ /* 0x000fea0003800000 */
.L_x_560:
[----:B------:R-:W2:Y:S02]  /*4330*/  LDG.E R2, [R2.64] ;  /* 0x0000002402027981 */ /* 0x000ea4000c1e1900 */
[----:B--2---:R-:W0:Y:S02]  /*4340*/  I2F.U32 R0, R2 ;  /* 0x0000000200007306 */ /* 0x004e240000201000 */
[----:B0-----:R-:W-:-:S04]  /*4350*/  F2FP.BF16.PACK_AB R0, RZ, R0 ;  /* 0x00000000ff00723e */ /* 0x001fc800000010ff */
[----:B------:R-:W-:Y:S02]  /*4360*/  PRMT R26, R0, 0x7610, R26 ;  /* 0x00007610001a7816 */ /* 0x000fe4000000001a */
.L_x_537:
[----:B------:R-:W-:-:S05]  /*4370*/  IADD3 R17, R17, 0x80, RZ ;  /* 0x0000008011117810 */ /* 0x000fca0007ffe0ff */
.L_x_499:
[----:B------:R-:W-:Y:S05]  /*4380*/  BSYNC B6 ;  /* 0x0000000000067941 */ /* 0x000fea0003800000 */
.L_x_498:
[----:B------:R-:W-:Y:S01]  /*4390*/  ISETP.GE.AND P0, PT, R17, R22, PT ;  /* 0x000000161100720c */ /* 0x000fe20003f06270 */
[----:B------:R-:W-:Y:S01]  /*43a0*/  BSSY B6, `(.L_x_564) ;  /* 0x0000216000067945 */ /* 0x000fe20003800000 */
[----:B------:R-:W-:Y:S02]  /*43b0*/  PRMT R27, RZ, 0x7610, R27 ;  /* 0x00007610ff1b7816 */ /* 0x000fe4000000001b */
[----:B------:R-:W-:Y:S02]  /*43c0*/  PRMT R28, RZ, 0x7610, R28 ;  /* 0x00007610ff1c7816 */ /* 0x000fe4000000001c */
[----:B0-----:R-:W-:-:S07]  /*43d0*/  PRMT R2, RZ, 0x7610, R2 ;  /* 0x00007610ff027816 */ /* 0x001fce0000000002 */
[----:B------:R-:W-:Y:S05]  /*43e0*/  @P0 BRA `(.L_x_565) ;  /* 0x0000211000000947 */ /* 0x000fea0003800000 */
[----:B------:R-:W-:Y:S01]  /*43f0*/  PRMT R0, R18, 0x9910, RZ ;  /* 0x0000991012007816 */ /* 0x000fe200000000ff */
        /* <DEDUP_REMOVED lines=19> */
.L_x_569:
[----:B------:R-:W2:Y:S02]  /*4530*/  LDG.E.U8 R4, [R4.64] ;  /* 0x0000002404047981 */ /* 0x000ea4000c1e1100 */
[----:B--2---:R-:W0:Y:S02]  /*4540*/  I2F.U16 R0, R4 ;  /* 0x0000000400007306 */ /* 0x004e240000101000 */
[----:B0-----:R-:W-:-:S04]  /*4550*/  F2FP.BF16.PACK_AB R0, RZ, R0 ;  /* 0x00000000ff00723e */ /* 0x001fc800000010ff */
[----:B------:R-:W-:Y:S01]  /*4560*/  PRMT R28, R0, 0x7610, R28 ;  /* 0x00007610001c7816 */ /* 0x000fe2000000001c */
[----:B------:R-:W-:Y:S05]  /*4570*/  BRA `(.L_x_571) ;  /* 0x00000f0000007947 */ /* 0x000fea0003800000 */
.L_x_568:
        /* <DEDUP_REMOVED lines=11> */
.L_x_573:
[----:B------:R-:W2:Y:S02]  /*4630*/  LDG.E R4, [R4.64] ;  /* 0x0000002404047981 */ /* 0x000ea4000c1e1900 */
[----:B--2---:R-:W0:Y:S02]  /*4640*/  I2F R0, R4 ;  /* 0x0000000400007306 */ /* 0x004e240000201400 */
[----:B0-----:R-:W-:-:S04]  /*4650*/  F2FP.BF16.PACK_AB R0, RZ, R0 ;  /* 0x00000000ff00723e */ /* 0x001fc800000010ff */
[----:B------:R-:W-:Y:S01]  /*4660*/  PRMT R28, R0, 0x7610, R28 ;  /* 0x00007610001c7816 */ /* 0x000fe2000000001c */
[----:B------:R-:W-:Y:S05]  /*4670*/  BRA `(.L_x_571) ;  /* 0x00000e0000007947 */ /* 0x000fea0003800000 */
.L_x_572:
[----:B------:R-:W2:Y:S02]  /*4680*/  LDG.E.U16 R4, [R4.64] ;  /* 0x0000002404047981 */ /* 0x000ea4000c1e1500 */
[----:B--2---:R-:W0:Y:S02]  /*4690*/  I2F.S16 R0, R4 ;  /* 0x0000000400007306 */ /* 0x004e240000101400 */
[----:B0-----:R-:W-:-:S04]  /*46a0*/  F2FP.BF16.PACK_AB R0, RZ, R0 ;  /* 0x00000000ff00723e */ /* 0x001fc800000010ff */
[----:B------:R-:W-:Y:S01]  /*46b0*/  PRMT R28, R0, 0x7610, R28 ;  /* 0x00007610001c7816 */ /* 0x000fe2000000001c */
[----:B------:R-:W-:Y:S05]  /*46c0*/  BRA `(.L_x_571) ;  /* 0x00000db000007947 */ /* 0x000fea0003800000 */
.L_x_567:
        /* <DEDUP_REMOVED lines=9> */
.L_x_575:
[----:B------:R-:W2:Y:S02]  /*4760*/  LDG.E.U16 R0, [R4.64] ;  /* 0x0000002404007981 */ /* 0x000ea4000c1e1500 */
[----:B--2---:R-:W-:-:S05]  /*4770*/  HADD2.F32 R0, -RZ, R0.H0_H0 ;  /* 0x20000000ff007230 */ /* 0x004fca0000004100 */
[----:B------:R-:W-:-:S04]  /*4780*/  F2FP.BF16.PACK_AB R0, RZ, R0 ;  /* 0x00000000ff00723e */ /* 0x000fc800000010ff */
[----:B------:R-:W-:Y:S01]  /*4790*/  PRMT R28, R0, 0x7610, R28 ;  /* 0x00007610001c7816 */ /* 0x000fe2000000001c */
[----:B------:R-:W-:Y:S05]  /*47a0*/  BRA `(.L_x_571) ;  /* 0x00000cd000007947 */ /* 0x000fea0003800000 */
.L_x_574:
        /* <DEDUP_REMOVED lines=9> */
.L_x_577:
[----:B------:R-:W2:Y:S02]  /*4840*/  LDG.E.U16 R4, [R4.64] ;  /* 0x0000002404047981 */ /* 0x000ea4000c1e1500 */
[----:B--2---:R-:W-:-:S05]  /*4850*/  HADD2.F32 R0, -RZ, R4.H0_H0 ;  /* 0x20000004ff007230 */ /* 0x004fca0000004100 */
[----:B------:R-:W-:-:S04]  /*4860*/  F2FP.BF16.PACK_AB R0, RZ, R0 ;  /* 0x00000000ff00723e */ /* 0x000fc800000010ff */
[----:B------:R-:W-:Y:S01]  /*4870*/  PRMT R28, R0, 0x7610, R28 ;  /* 0x00007610001c7816 */ /* 0x000fe2000000001c */
[----:B------:R-:W-:Y:S05]  /*4880*/  BRA `(.L_x_571) ;  /* 0x00000bf000007947 */ /* 0x000fea0003800000 */
.L_x_576:
[----:B------:R-:W2:Y:S02]  /*4890*/  LDG.E.64 R4, [R4.64] ;  /* 0x0000002404047981 */ /* 0x000ea4000c1e1b00 */
[----:B--2---:R-:W0:Y:S01]  /*48a0*/  F2F.F32.F64 R0, R4 ;  /* 0x0000000400007310 */ /* 0x004e220000301000 */
[----:B------:R-:W0:-:S14]  /*48b0*/  DSETP.GEU.AND P0, PT, |R4|, c[0x2][0x0], PT ;  /* 0x008000000400762a */ /* 0x000e1c0003f0e200 */
[----:B0-----:R-:W-:-:S05]  /*48c0*/  @!P0 FMUL R0, R0, 1.175494350822287508e-38 ;  /* 0x0080000000008820 */ /* 0x001fca0000400000 */
[----:B------:R-:W-:-:S04]  /*48d0*/  F2FP.BF16.PACK_AB R0, RZ, R0 ;  /* 0x00000000ff00723e */ /* 0x000fc800000010ff */
[----:B------:R-:W-:Y:S01]  /*48e0*/  PRMT R28, R0, 0x7610, R28 ;  /* 0x00007610001c7816 */ /* 0x000fe2000000001c */
[----:B------:R-:W-:Y:S05]  /*48f0*/  BRA `(.L_x_571) ;  /* 0x00000b8000007947 */ /* 0x000fea0003800000 */
.L_x_566:
        /* <DEDUP_REMOVED lines=14> */
.L_x_580:
[----:B------:R-:W2:Y:S02]  /*49e0*/  LDG.E.64 R4, [R4.64] ;  /* 0x0000002404047981 */ /* 0x000ea4000c1e1b00 */
[----:B--2---:R-:W0:Y:S01]  /*49f0*/  F2F.F32.F64 R0, R4 ;  /* 0x0000000400007310 */ /* 0x004e220000301000 */
[----:B------:R-:W0:-:S14]  /*4a00*/  DSETP.GEU.AND P0, PT, |R4|, c[0x2][0x0], PT ;  /* 0x008000000400762a */ /* 0x000e1c0003f0e200 */
[----:B0-----:R-:W-:-:S05]  /*4a10*/  @!P0 FMUL R0, R0, 1.175494350822287508e-38 ;  /* 0x0080000000008820 */ /* 0x001fca0000400000 */
[----:B------:R-:W-:-:S04]  /*4a20*/  F2FP.BF16.PACK_AB R0, RZ, R0 ;  /* 0x00000000ff00723e */ /* 0x000fc800000010ff */
[----:B------:R-:W-:Y:S01]  /*4a30*/  PRMT R28, R0, 0x7610, R28 ;  /* 0x00007610001c7816 */ /* 0x000fe2000000001c */
[----:B------:R-:W-:Y:S05]  /*4a40*/  BRA `(.L_x_571) ;  /* 0x00000a3000007947 */ /* 0x000fea0003800000 */
.L_x_579:
        /* <DEDUP_REMOVED lines=28> */
.L_x_582:
[----:B------:R-:W2:Y:S02]  /*4c10*/  LDG.E.U8 R4, [R4.64] ;  /* 0x0000002404047981 */ /* 0x000ea4000c1e1100 */
[----:B--2---:R-:W-:-:S05]  /*4c20*/  IMAD.SHL.U32 R0, R4, 0x2000000, RZ ;  /* 0x0200000004007824 */ /* 0x004fca00078e00ff */
[----:B------:R-:W-:-:S13]  /*4c30*/  ISETP.GE.U32.AND P0, PT, R0, 0x8000000, PT ;  /* 0x080000000000780c */ /* 0x000fda0003f06070 */
[C---:B------:R-:W-:Y:S02]  /*4c40*/  @!P0 IMAD.SHL.U32 R0, R4.reuse, 0x100, RZ ;  /* 0x0000010004008824 */ /* 0x040fe400078e00ff */
[----:B------:R-:W-:-:S03]  /*4c50*/  @P0 IMAD.SHL.U32 R3, R4, 0x200000, RZ ;  /* 0x0020000004030824 */ /* 0x000fc600078e00ff */
[----:B------:R-:W-:Y:S02]  /*4c60*/  @!P0 LOP3.LUT R0, R0, 0x7f00, RZ, 0xc0, !PT ;  /* 0x00007f0000008812 */ /* 0x000fe400078ec0ff */
[----:B------:R-:W-:Y:S02]  /*4c70*/  @P0 LOP3.LUT R3, R3, 0x70000000, RZ, 0xfc, !PT ;  /* 0x7000000003030812 */ /* 0x000fe400078efcff */
[----:B------:R-:W-:-:S03]  /*4c80*/  @!P0 LOP3.LUT R0, R0, 0x3f000000, RZ, 0xfc, !PT ;  /* 0x3f00000000008812 */ /* 0x000fc600078efcff */
[----:B------:R-:W-:Y:S02]  /*4c90*/  @P0 FMUL.FTZ R3, R3, 1.9259299443872358531e-34 ;  /* 0x0780000003030820 */ /* 0x000fe40000410000 */
[----:B------:R-:W-:Y:S02]  /*4ca0*/  @!P0 FADD.FTZ R3, R0, -0.5 ;  /* 0xbf00000000038421 */ /* 0x000fe40000010000 */
[----:B------:R-:W-:-:S05]  /*4cb0*/  IMAD.SHL.U32 R0, R4, 0x1000000, RZ ;  /* 0x0100000004007824 */ /* 0x000fca00078e00ff */
[----:B------:R-:W-:-:S04]  /*4cc0*/  LOP3.LUT R0, R3, 0x80000000, R0, 0xf8, !PT ;  /* 0x8000000003007812 */ /* 0x000fc800078ef800 */
[----:B------:R-:W-:-:S04]  /*4cd0*/  F2FP.BF16.PACK_AB R0, RZ, R0 ;  /* 0x00000000ff00723e */ /* 0x000fc800000010ff */
[----:B------:R-:W-:Y:S01]  /*4ce0*/  PRMT R28, R0, 0x7610, R28 ;  /* 0x00007610001c7816 */ /* 0x000fe2000000001c */
[----:B------:R-:W-:Y:S05]  /*4cf0*/  BRA `(.L_x_571) ;  /* 0x0000078000007947 */ /* 0x000fea0003800000 */
.L_x_581:
[----:B------:R0:W5:Y:S01]  /*4d00*/  LDG.E.U16 R28, [R4.64] ;  /* 0x00000024041c7981 */ /* 0x000162000c1e1500 */
[----:B------:R-:W-:Y:S05]  /*4d10*/  BRA `(.L_x_571) ;  /* 0x0000076000007947 */ /* 0x000fea0003800000 */
.L_x_578:
        /* <DEDUP_REMOVED lines=12> */
.L_x_585:
        /* <DEDUP_REMOVED lines=21> */
.L_x_589:
[----:B------:R-:W-:Y:S05]  /*4f30*/  BSYNC B1 ;  /* 0x0000000000017941 */ /* 0x000fea0003800000 */
.L_x_588:
[----:B------:R-:W-:Y:S01]  /*4f40*/  LEA R5, R0, 0x3b800000, 0x17 ;  /* 0x3b80000000057811 */ /* 0x000fe200078eb8ff */
[----:B------:R-:W-:-:S05]  /*4f50*/  IMAD.SHL.U32 R0, R3, 0x100000, RZ ;  /* 0x0010000003007824 */ /* 0x000fca00078e00ff */
[----:B------:R-:W-:Y:S02]  /*4f60*/  LOP3.LUT R0, R5, R0, R6, 0xfe, !PT ;  /* 0x0000000005007212 */ /* 0x000fe400078efe06 */
.L_x_587:
[----:B------:R-:W-:Y:S05]  /*4f70*/  BSYNC B0 ;  /* 0x0000000000007941 */ /* 0x000fea0003800000 */
.L_x_586:
[----:B------:R-:W-:-:S04]  /*4f80*/  F2FP.BF16.PACK_AB R0, RZ, R0 ;  /* 0x00000000ff00723e */ /* 0x000fc800000010ff */
[----:B------:R-:W-:Y:S01]  /*4f90*/  PRMT R28, R0, 0x7610, R28 ;  /* 0x00007610001c7816 */ /* 0x000fe2000000001c */
[----:B------:R-:W-:Y:S05]  /*4fa0*/  BRA `(.L_x_571) ;  /* 0x000004d000007947 */ /* 0x000fea0003800000 */
.L_x_584:
        /* <DEDUP_REMOVED lines=21> */
.L_x_593:
[----:B------:R-:W-:Y:S05]  /*5100*/  BSYNC B1 ;  /* 0x0000000000017941 */ /* 0x000fea0003800000 */
.L_x_592:
[----:B------:R-:W-:Y:S01]  /*5110*/  LEA R5, R0, 0x37800000, 0x17 ;  /* 0x3780000000057811 */ /* 0x000fe200078eb8ff */
[----:B------:R-:W-:-:S05]  /*5120*/  IMAD.SHL.U32 R0, R3, 0x200000, RZ ;  /* 0x0020000003007824 */ /* 0x000fca00078e00ff */
[----:B------:R-:W-:Y:S02]  /*5130*/  LOP3.LUT R0, R5, R0, R6, 0xfe, !PT ;  /* 0x0000000005007212 */ /* 0x000fe400078efe06 */
.L_x_591:
[----:B------:R-:W-:Y:S05]  /*5140*/  BSYNC B0 ;  /* 0x0000000000007941 */ /* 0x000fea0003800000 */
.L_x_590:
[----:B------:R-:W-:-:S04]  /*5150*/  F2FP.BF16.PACK_AB R0, RZ, R0 ;  /* 0x00000000ff00723e */ /* 0x000fc800000010ff */
[----:B------:R-:W-:Y:S01]  /*5160*/  PRMT R28, R0, 0x7610, R28 ;  /* 0x00007610001c7816 */ /* 0x000fe2000000001c */
[----:B------:R-:W-:Y:S05]  /*5170*/  BRA `(.L_x_571) ;  /* 0x0000030000007947 */ /* 0x000fea0003800000 */
.L_x_583:
        /* <DEDUP_REMOVED lines=14> */
.L_x_597:
[----:B------:R-:W-:Y:S05]  /*5260*/  BSYNC B0 ;  /* 0x0000000000007941 */ /* 0x000fea0003800000 */
.L_x_596:
[----:B------:R-:W-:-:S04]  /*5270*/  F2FP.BF16.PACK_AB R0, RZ, R0 ;  /* 0x00000000ff00723e */ /* 0x000fc800000010ff */
[----:B------:R-:W-:Y:S01]  /*5280*/  PRMT R28, R0, 0x7610, R28 ;  /* 0x00007610001c7816 */ /* 0x000fe2000000001c */
[----:B------:R-:W-:Y:S05]  /*5290*/  BRA `(.L_x_571) ;  /* 0x000001e000007947 */ /* 0x000fea0003800000 */
.L_x_570:
        /* <DEDUP_REMOVED lines=21> */
.L_x_595:
[----:B------:R-:W2:Y:S02]  /*53f0*/  LDG.E.64 R4, [R4.64] ;  /* 0x0000002404047981 */ /* 0x000ea4000c1e1b00 */
[----:B--2---:R-:W0:Y:S02]  /*5400*/  I2F.U64 R0, R4 ;  /* 0x0000000400007312 */ /* 0x004e240000301000 */
[----:B0-----:R-:W-:-:S04]  /*5410*/  F2FP.BF16.PACK_AB R0, RZ, R0 ;  /* 0x00000000ff00723e */ /* 0x001fc800000010ff */
[----:B------:R-:W-:Y:S01]  /*5420*/  PRMT R28, R0, 0x7610, R28 ;  /* 0x00007610001c7816 */ /* 0x000fe2000000001c */
[----:B------:R-:W-:Y:S05]  /*5430*/  BRA `(.L_x_571) ;  /* 0x0000004000007947 */ /* 0x000fea0003800000 */
.L_x_594:
[----:B------:R-:W2:Y:S02]  /*5440*/  LDG.E R4, [R4.64] ;  /* 0x0000002404047981 */ /* 0x000ea4000c1e1900 */
[----:B--2---:R-:W0:Y:S02]  /*5450*/  I2F.U32 R0, R4 ;  /* 0x0000000400007306 */ /* 0x004e240000201000 */
[----:B0-----:R-:W-:-:S04]  /*5460*/  F2FP.BF16.PACK_AB R0, RZ, R0 ;  /* 0x00000000ff00723e */ /* 0x001fc800000010ff */
[----:B------:R-:W-:Y:S02]  /*5470*/  PRMT R28, R0, 0x7610, R28 ;  /* 0x00007610001c7816 */ /* 0x000fe4000000001c */
.L_x_571:
[----:B------:R-:W-:Y:S01]  /*5480*/  PRMT R0, R19, 0x9910, RZ ;  /* 0x0000991013007816 */ /* 0x000fe200000000ff */
[----:B------:R-:W-:-:S03]  /*5490*/  IMAD R2, R2, c[0x0][0x18c], RZ ;  /* 0x0000630002027a24 */ /* 0x000fc600078e02ff */
[----:B------:R-:W-:Y:S02]  /*54a0*/  ISETP.GT.AND P1, PT, R0, 0x9, PT ;  /* 0x000000090000780c */ /* 0x000fe40003f24270 */
[----:B0-----:R-:W-:-:S05]  /*54b0*/  IADD3 R4, P0, R2, c[0x0][0x178], RZ ;  /* 0x00005e0002047a10 */ /* 0x001fca0007f1e0ff */
        /* <DEDUP_REMOVED lines=15> */
.L_x_601:
[----:B------:R-:W2:Y:S02]  /*55b0*/  LDG.E.U8 R4, [R4.64] ;  /* 0x0000002404047981 */ /* 0x000ea4000c1e1100 */
[----:B--2---:R-:W0:Y:S02]  /*55c0*/  I2F.U16 R0, R4 ;  /* 0x0000000400007306 */ /* 0x004e240000101000 */
[----:B0-----:R-:W-:-:S04]  /*55d0*/  F2FP.BF16.PACK_AB R0, RZ, R0 ;  /* 0x00000000ff00723e */ /* 0x001fc800000010ff */
[----:B------:R-:W-:Y:S01]  /*55e0*/  PRMT R2, R0, 0x7610, R2 ;  /* 0x0000761000027816 */ /* 0x000fe20000000002 */
[----:B------:R-:W-:Y:S05]  /*55f0*/  BRA `(.L_x_603) ;  /* 0x00000ef000007947 */ /* 0x000fea0003800000 */
.L_x_600:
        /* <DEDUP_REMOVED lines=11> */
.L_x_605:
[----:B------:R-:W2:Y:S02]  /*56b0*/  LDG.E R4, [R4.64] ;  /* 0x0000002404047981 */ /* 0x000ea4000c1e1900 */
[----:B--2---:R-:W0:Y:S02]  /*56c0*/  I2F R0, R4 ;  /* 0x0000000400007306 */ /* 0x004e240000201400 */
[----:B0-----:R-:W-:-:S04]  /*56d0*/  F2FP.BF16.PACK_AB R0, RZ, R0 ;  /* 0x00000000ff00723e */ /* 0x001fc800000010ff */
[----:B------:R-:W-:Y:S01]  /*56e0*/  PRMT R2, R0, 0x7610, R2 ;  /* 0x0000761000027816 */ /* 0x000fe20000000002 */
[----:B------:R-:W-:Y:S05]  /*56f0*/  BRA `(.L_x_603) ;  /* 0x00000df000007947 */ /* 0x000fea0003800000 */
.L_x_604:
[----:B------:R-:W2:Y:S02]  /*5700*/  LDG.E.U16 R4, [R4.64] ;  /* 0x0000002404047981 */ /* 0x000ea4000c1e1500 */
[----:B--2---:R-:W0:Y:S02]  /*5710*/  I2F.S16 R0, R4 ;  /* 0x0000000400007306 */ /* 0x004e240000101400 */
[----:B0-----:R-:W-:-:S04]  /*5720*/  F2FP.BF16.PACK_AB R0, RZ, R0 ;  /* 0x00000000ff00723e */ /* 0x001fc800000010ff */
[----:B------:R-:W-:Y:S01]  /*5730*/  PRMT R2, R0, 0x7610, R2 ;  /* 0x0000761000027816 */ /* 0x000fe20000000002 */
[----:B------:R-:W-:Y:S05]  /*5740*/  BRA `(.L_x_603) ;  /* 0x00000da000007947 */ /* 0x000fea0003800000 */
.L_x_599:
        /* <DEDUP_REMOVED lines=9> */
.L_x_607:
[----:B------:R-:W2:Y:S02]  /*57e0*/  LDG.E.U16 R0, [R4.64] ;  /* 0x0000002404007981 */ /* 0x000ea4000c1e1500 */
[----:B--2---:R-:W-:-:S05]  /*57f0*/  HADD2.F32 R0, -RZ, R0.H0_H0 ;  /* 0x20000000ff007230 */ /* 0x004fca0000004100 */
[----:B------:R-:W-:-:S04]  /*5800*/  F2FP.BF16.PACK_AB R0, RZ, R0 ;  /* 0x00000000ff00723e */ /* 0x000fc800000010ff */
[----:B------:R-:W-:Y:S01]  /*5810*/  PRMT R2, R0, 0x7610, R2 ;  /* 0x0000761000027816 */ /* 0x000fe20000000002 */
[----:B------:R-:W-:Y:S05]  /*5820*/  BRA `(.L_x_603) ;  /* 0x00000cc000007947 */ /* 0x000fea0003800000 */
.L_x_606:
        /* <DEDUP_REMOVED lines=9> */
.L_x_609:
[----:B------:R-:W2:Y:S02]  /*58c0*/  LDG.E.U16 R4, [R4.64] ;  /* 0x0000002404047981 */ /* 0x000ea4000c1e1500 */
[----:B--2---:R-:W-:-:S05]  /*58d0*/  HADD2.F32 R0, -RZ, R4.H0_H0 ;  /* 0x20000004ff007230 */ /* 0x004fca0000004100 */
[----:B------:R-:W-:-:S04]  /*58e0*/  F2FP.BF16.PACK_AB R0, RZ, R0 ;  /* 0x00000000ff00723e */ /* 0x000fc800000010ff */
[----:B------:R-:W-:Y:S01]  /*58f0*/  PRMT R2, R0, 0x7610, R2 ;  /* 0x0000761000027816 */ /* 0x000fe20000000002 */
[----:B------:R-:W-:Y:S05]  /*5900*/  BRA `(.L_x_603) ;  /* 0x00000be000007947 */ /* 0x000fea0003800000 */
.L_x_608:
[----:B------:R-:W2:Y:S02]  /*5910*/  LDG.E.64 R4, [R4.64] ;  /* 0x0000002404047981 */ /* 0x000ea4000c1e1b00 */
[----:B--2---:R-:W0:Y:S01]  /*5920*/  F2F.F32.F64 R0, R4 ;  /* 0x0000000400007310 */ /* 0x004e220000301000 */
[----:B------:R-:W0:-:S14]  /*5930*/  DSETP.GEU.AND P0, PT, |R4|, c[0x2][0x0], PT ;  /* 0x008000000400762a */ /* 0x000e1c0003f0e200 */
[----:B0-----:R-:W-:-:S05]  /*5940*/  @!P0 FMUL R0, R0, 1.175494350822287508e-38 ;  /* 0x0080000000008820 */ /* 0x001fca0000400000 */
[----:B------:R-:W-:-:S04]  /*5950*/  F2FP.BF16.PACK_AB R0, RZ, R0 ;  /* 0x00000000ff00723e */ /* 0x000fc800000010ff */
[----:B------:R-:W-:Y:S01]  /*5960*/  PRMT R2, R0, 0x7610, R2 ;  /* 0x0000761000027816 */ /* 0x000fe20000000002 */
[----:B------:R-:W-:Y:S05]  /*5970*/  BRA `(.L_x_603) ;  /* 0x00000b7000007947 */ /* 0x000fea0003800000 */
.L_x_598:
        /* <DEDUP_REMOVED lines=14> */
.L_x_612:
[----:B------:R-:W2:Y:S02]  /*5a60*/  LDG.E.64 R4, [R4.64] ;  /* 0x0000002404047981 */ /* 0x000ea4000c1e1b00 */
[----:B--2---:R-:W0:Y:S01]  /*5a70*/  F2F.F32.F64 R0, R4 ;  /* 0x0000000400007310 */ /* 0x004e220000301000 */
[----:B------:R-:W0:-:S14]  /*5a80*/  DSETP.GEU.AND P0, PT, |R4|, c[0x2][0x0], PT ;  /* 0x008000000400762a */ /* 0x000e1c0003f0e200 */
[----:B0-----:R-:W-:-:S05]  /*5a90*/  @!P0 FMUL R0, R0, 1.175494350822287508e-38 ;  /* 0x0080000000008820 */ /* 0x001fca0000400000 */
[----:B------:R-:W-:-:S04]  /*5aa0*/  F2FP.BF16.PACK_AB R0, RZ, R0 ;  /* 0x00000000ff00723e */ /* 0x000fc800000010ff */
[----:B------:R-:W-:Y:S01]  /*5ab0*/  PRMT R2, R0, 0x7610, R2 ;  /* 0x0000761000027816 */ /* 0x000fe20000000002 */
[----:B------:R-:W-:Y:S05]  /*5ac0*/  BRA `(.L_x_603) ;  /* 0x00000a2000007947 */ /* 0x000fea0003800000 */
.L_x_611:
        /* <DEDUP_REMOVED lines=11> */
[----:B------:R-:W-:-:S04]  /*5b80*/  IADD3 R6, R2, 0x1000000, RZ ;  /* 0x0100000002067810 */ /* 0x000fc80007ffe0ff */
[----:B------:R-:W-:Y:S02]  /*5b90*/  SHF.R.S32.HI R6, RZ, 0x8, R6 ;  /* 0x00000008ff067819 */ /* 0x000fe40000011406 */
[----:B0-----:R-:W-:-:S04]  /*5ba0*/  IADD3 R3, -R3, 0x1f, RZ ;  /* 0x0000001f03037810 */ /* 0x001fc80007ffe1ff */
[C---:B------:R-:W-:Y:S02]  /*5bb0*/  ISETP.GT.U32.AND P0, PT, R3.reuse, 0x4, PT ;  /* 0x000000040300780c */ /* 0x040fe40003f04070 */
[----:B------:R-:W-:-:S04]  /*5bc0*/  IADD3 R3, R3, -0x4, RZ ;  /* 0xfffffffc03037810 */ /* 0x000fc80007ffe0ff */
[----:B------:R-:W-:-:S04]  /*5bd0*/  SEL R3, R3, RZ, P0 ;  /* 0x000000ff03037207 */ /* 0x000fc80000000000 */
[C---:B------:R-:W-:Y:S01]  /*5be0*/  SHF.L.U32 R4, R2.reuse, R3, RZ ;  /* 0x0000000302047219 */ /* 0x040fe200000006ff */
[----:B------:R-:W-:Y:S01]  /*5bf0*/  IMAD R7, R3, R8, 0x3c000000 ;  /* 0x3c00000003077424 */ /* 0x000fe200078e0208 */
[----:B------:R-:W-:-:S04]  /*5c00*/  IADD3 R3, R2, -0x1, RZ ;  /* 0xffffffff02037810 */ /* 0x000fc80007ffe0ff */
[----:B------:R-:W-:Y:S02]  /*5c10*/  LEA.HI R7, R4, R7, RZ, 0x1c ;  /* 0x0000000704077211 */ /* 0x000fe400078fe0ff */
[----:B------:R-:W-:Y:S02]  /*5c20*/  SHF.R.S32.HI R3, RZ, 0x1f, R3 ;  /* 0x0000001fff037819 */ /* 0x000fe40000011403 */
[----:B------:R-:W-:-:S04]  /*5c30*/  LOP3.LUT R6, R7, 0x7f800000, R6, 0xf8, !PT ;  /* 0x7f80000007067812 */ /* 0x000fc800078ef806 */
[----:B------:R-:W-:-:S04]  /*5c40*/  LOP3.LUT R3, R6, R3, RZ, 0x30, !PT ;  /* 0x0000000306037212 */ /* 0x000fc800078e30ff */
[----:B------:R-:W-:-:S04]  /*5c50*/  LOP3.LUT R3, R3, 0x80000000, R0, 0xf8, !PT ;  /* 0x8000000003037812 */ /* 0x000fc800078ef800 */
[----:B------:R-:W-:-:S04]  /*5c60*/  F2FP.BF16.PACK_AB R3, RZ, R3 ;  /* 0x00000003ff03723e */ /* 0x000fc800000010ff */
[----:B------:R-:W-:Y:S01]  /*5c70*/  PRMT R2, R3, 0x7610, R2 ;  /* 0x0000761003027816 */ /* 0x000fe20000000002 */
[----:B------:R-:W-:Y:S05]  /*5c80*/  BRA `(.L_x_603) ;  /* 0x0000086000007947 */ /* 0x000fea0003800000 */
.L_x_614:
[----:B------:R-:W2:Y:S02]  /*5c90*/  LDG.E.U8 R3, [R4.64] ;  /* 0x0000002404037981 */ /* 0x000ea4000c1e1100 */
[----:B--2---:R-:W-:-:S05]  /*5ca0*/  IMAD.SHL.U32 R0, R3, 0x2000000, RZ ;  /* 0x0200000003007824 */ /* 0x004fca00078e00ff */
[----:B------:R-:W-:-:S13]  /*5cb0*/  ISETP.GE.U32.AND P0, PT, R0, 0x8000000, PT ;  /* 0x080000000000780c */ /* 0x000fda0003f06070 */
[C---:B------:R-:W-:Y:S02]  /*5cc0*/  @!P0 IMAD.SHL.U32 R0, R3.reuse, 0x100, RZ ;  /* 0x0000010003008824 */ /* 0x040fe400078e00ff */
[C---:B------:R-:W-:Y:S02]  /*5cd0*/  @P0 IMAD.SHL.U32 R2, R3.reuse, 0x200000, RZ ;  /* 0x0020000003020824 */ /* 0x040fe400078e00ff */
[----:B------:R-:W-:Y:S01]  /*5ce0*/  IMAD.SHL.U32 R3, R3, 0x1000000, RZ ;  /* 0x0100000003037824 */ /* 0x000fe200078e00ff */
[----:B------:R-:W-:Y:S02]  /*5cf0*/  @!P0 LOP3.LUT R0, R0, 0x7f00, RZ, 0xc0, !PT ;  /* 0x00007f0000008812 */ /* 0x000fe400078ec0ff */
[----:B------:R-:W-:Y:S02]  /*5d00*/  @P0 LOP3.LUT R2, R2, 0x70000000, RZ, 0xfc, !PT ;  /* 0x7000000002020812 */ /* 0x000fe400078efcff */
[----:B------:R-:W-:-:S03]  /*5d10*/  @!P0 LOP3.LUT R0, R0, 0x3f000000, RZ, 0xfc, !PT ;  /* 0x3f00000000008812 */ /* 0x000fc600078efcff */
[----:B------:R-:W-:Y:S02]  /*5d20*/  @P0 FMUL.FTZ R2, R2, 1.9259299443872358531e-34 ;  /* 0x0780000002020820 */ /* 0x000fe40000410000 */
[----:B------:R-:W-:-:S05]  /*5d30*/  @!P0 FADD.FTZ R2, R0, -0.5 ;  /* 0xbf00000000028421 */ /* 0x000fca0000010000 */
[----:B------:R-:W-:-:S04]  /*5d40*/  LOP3.LUT R2, R2, 0x80000000, R3, 0xf8, !PT ;  /* 0x8000000002027812 */ /* 0x000fc800078ef803 */
[----:B------:R-:W-:Y:S01]  /*5d50*/  F2FP.BF16.PACK_AB R2, RZ, R2 ;  /* 0x00000002ff02723e */ /* 0x000fe200000010ff */
[----:B------:R-:W-:Y:S05]  /*5d60*/  BRA `(.L_x_603) ;  /* 0x0000078000007947 */ /* 0x000fea0003800000 */
.L_x_613:
[----:B------:R0:W5:Y:S01]  /*5d70*/  LDG.E.U16 R2, [R4.64] ;  /* 0x0000002404027981 */ /* 0x000162000c1e1500 */
[----:B------:R-:W-:Y:S05]  /*5d80*/  BRA `(.L_x_603) ;  /* 0x0000076000007947 */ /* 0x000fea0003800000 */
.L_x_610:
        /* <DEDUP_REMOVED lines=12> */
.L_x_617:
        /* <DEDUP_REMOVED lines=21> */
.L_x_621:
[----:B------:R-:W-:Y:S05]  /*5fa0*/  BSYNC B1 ;  /* 0x0000000000017941 */ /* 0x000fea0003800000 */
.L_x_620:
[----:B------:R-:W-:Y:S01]  /*5fb0*/  LEA R3, R0, 0x3b800000, 0x17 ;  /* 0x3b80000000037811 */ /* 0x000fe200078eb8ff */
[----:B------:R-:W-:-:S05]  /*5fc0*/  IMAD.SHL.U32 R0, R2, 0x100000, RZ ;  /* 0x0010000002007824 */ /* 0x000fca00078e00ff */
[----:B------:R-:W-:Y:S02]  /*5fd0*/  LOP3.LUT R0, R3, R0, R4, 0xfe, !PT ;  /* 0x0000000003007212 */ /* 0x000fe400078efe04 */
.L_x_619:
[----:B------:R-:W-:Y:S05]  /*5fe0*/  BSYNC B0 ;  /* 0x0000000000007941 */ /* 0x000fea0003800000 */
.L_x_618:
[----:B------:R-:W-:-:S04]  /*5ff0*/  F2FP.BF16.PACK_AB R0, RZ, R0 ;  /* 0x00000000ff00723e */ /* 0x000fc800000010ff */
[----:B------:R-:W-:Y:S01]  /*6000*/  PRMT R2, R0, 0x7610, R2 ;  /* 0x0000761000027816 */ /* 0x000fe20000000002 */
[----:B------:R-:W-:Y:S05]  /*6010*/  BRA `(.L_x_603) ;  /* 0x000004d000007947 */ /* 0x000fea0003800000 */
.L_x_616:
        /* <DEDUP_REMOVED lines=21> */
.L_x_625:
[----:B------:R-:W-:Y:S05]  /*6170*/  BSYNC B1 ;  /* 0x0000000000017941 */ /* 0x000fea0003800000 */
.L_x_624:
[----:B------:R-:W-:Y:S01]  /*6180*/  LEA R3, R0, 0x37800000, 0x17 ;  /* 0x3780000000037811 */ /* 0x000fe200078eb8ff */
[----:B------:R-:W-:-:S05]  /*6190*/  IMAD.SHL.U32 R0, R2, 0x200000, RZ ;  /* 0x0020000002007824 */ /* 0x000fca00078e00ff */
[----:B------:R-:W-:Y:S02]  /*61a0*/  LOP3.LUT R0, R3, R0, R4, 0xfe, !PT ;  /* 0x0000000003007212 */ /* 0x000fe400078efe04 */
.L_x_623:
[----:B------:R-:W-:Y:S05]  /*61b0*/  BSYNC B0 ;  /* 0x0000000000007941 */ /* 0x000fea0003800000 */
.L_x_622:
[----:B------:R-:W-:-:S04]  /*61c0*/  F2FP.BF16.PACK_AB R0, RZ, R0 ;  /* 0x00000000ff00723e */ /* 0x000fc800000010ff */
[----:B------:R-:W-:Y:S01]  /*61d0*/  PRMT R2, R0, 0x7610, R2 ;  /* 0x0000761000027816 */ /* 0x000fe20000000002 */
[----:B------:R-:W-:Y:S05]  /*61e0*/  BRA `(.L_x_603) ;  /* 0x0000030000007947 */ /* 0x000fea0003800000 */
.L_x_615:
        /* <DEDUP_REMOVED lines=14> */
.L_x_629:
[----:B------:R-:W-:Y:S05]  /*62d0*/  BSYNC B0 ;  /* 0x0000000000007941 */ /* 0x000fea0003800000 */
.L_x_628:
[----:B------:R-:W-:-:S04]  /*62e0*/  F2FP.BF16.PACK_AB R0, RZ, R0 ;  /* 0x00000000ff00723e */ /* 0x000fc800000010ff */
[----:B------:R-:W-:Y:S01]  /*62f0*/  PRMT R2, R0, 0x7610, R2 ;  /* 0x0000761000027816 */ /* 0x000fe20000000002 */
[----:B------:R-:W-:Y:S05]  /*6300*/  BRA `(.L_x_603) ;  /* 0x000001e000007947 */ /* 0x000fea0003800000 */
.L_x_602:
        /* <DEDUP_REMOVED lines=21> */
.L_x_627:
[----:B------:R-:W2:Y:S02]  /*6460*/  LDG.E.64 R4, [R4.64] ;  /* 0x0000002404047981 */ /* 0x000ea4000c1e1b00 */
[----:B--2---:R-:W0:Y:S02]  /*6470*/  I2F.U64 R0, R4 ;  /* 0x0000000400007312 */ /* 0x004e240000301000 */
[----:B0-----:R-:W-:-:S04]  /*6480*/  F2FP.BF16.PACK_AB R0, RZ, R0 ;  /* 0x00000000ff00723e */ /* 0x001fc800000010ff */
[----:B------:R-:W-:Y:S01]  /*6490*/  PRMT R2, R0, 0x7610, R2 ;  /* 0x0000761000027816 */ /* 0x000fe20000000002 */
[----:B------:R-:W-:Y:S05]  /*64a0*/  BRA `(.L_x_603) ;  /* 0x0000004000007947 */ /* 0x000fea0003800000 */
.L_x_626:
[----:B------:R-:W2:Y:S02]  /*64b0*/  LDG.E R4, [R4.64] ;  /* 0x0000002404047981 */ /* 0x000ea4000c1e1900 */
[----:B--2---:R-:W0:Y:S02]  /*64c0*/  I2F.U32 R0, R4 ;  /* 0x0000000400007306 */ /* 0x004e240000201000 */
[----:B0-----:R-:W-:-:S04]  /*64d0*/  F2FP.BF16.PACK_AB R0, RZ, R0 ;  /* 0x00000000ff00723e */ /* 0x001fc800000010ff */
[----:B------:R-:W-:Y:S02]  /*64e0*/  PRMT R2, R0, 0x7610, R2 ;  /* 0x0000761000027816 */ /* 0x000fe40000000002 */
.L_x_603:
[----:B------:R-:W-:-:S05]  /*64f0*/  IADD3 R17, R17, 0x80, RZ ;  /* 0x0000008011117810 */ /* 0x000fca0007ffe0ff */
.L_x_565:
[----:B------:R-:W-:Y:S05]  /*6500*/  BSYNC B6 ;  /* 0x0000000000067941 */ /* 0x000fea0003800000 */
.L_x_564:
        /* <DEDUP_REMOVED lines=24> */
.L_x_635:
[----:B------:R-:W2:Y:S02]  /*6690*/  LDG.E.U8 R4, [R4.64] ;  /* 0x0000002404047981 */ /* 0x000ea4000c1e1100 */
[----:B--2---:R-:W0:Y:S02]  /*66a0*/  I2F.U16 R0, R4 ;  /* 0x0000000400007306 */ /* 0x004e240000101000 */
[----:B0-----:R-:W-:-:S04]  /*66b0*/  F2FP.BF16.PACK_AB R0, RZ, R0 ;  /* 0x00000000ff00723e */ /* 0x001fc800000010ff */
[----:B------:R-:W-:Y:S01]  /*66c0*/  PRMT R27, R0, 0x7610, R27 ;  /* 0x00007610001b7816 */ /* 0x000fe2000000001b */
[----:B------:R-:W-:Y:S05]  /*66d0*/  BRA `(.L_x_637) ;  /* 0x00000f0000007947 */ /* 0x000fea0003800000 */
.L_x_634:
        /* <DEDUP_REMOVED lines=11> */
.L_x_639:
[----:B------:R-:W2:Y:S02]  /*6790*/  LDG.E R4, [R4.64] ;  /* 0x0000002404047981 */ /* 0x000ea4000c1e1900 */
[----:B--2---:R-:W0:Y:S02]  /*67a0*/  I2F R0, R4 ;  /* 0x0000000400007306 */ /* 0x004e240000201400 */
[----:B0-----:R-:W-:-:S04]  /*67b0*/  F2FP.BF16.PACK_AB R0, RZ, R0 ;  /* 0x00000000ff00723e */ /* 0x001fc800000010ff */
[----:B------:R-:W-:Y:S01]  /*67c0*/  PRMT R27, R0, 0x7610, R27 ;  /* 0x00007610001b7816 */ /* 0x000fe2000000001b */
[----:B------:R-:W-:Y:S05]  /*67d0*/  BRA `(.L_x_637) ;  /* 0x00000e0000007947 */ /* 0x000fea0003800000 */
.L_x_638:
[----:B------:R-:W2:Y:S02]  /*67e0*/  LDG.E.U16 R4, [R4.64] ;  /* 0x0000002404047981 */ /* 0x000ea4000c1e1500 */
[----:B--2---:R-:W0:Y:S02]  /*67f0*/  I2F.S16 R0, R4 ;  /* 0x0000000400007306 */ /* 0x004e240000101400 */
[----:B0-----:R-:W-:-:S04]  /*6800*/  F2FP.BF16.PACK_AB R0, RZ, R0 ;  /* 0x00000000ff00723e */ /* 0x001fc800000010ff */
[----:B------:R-:W-:Y:S01]  /*6810*/  PRMT R27, R0, 0x7610, R27 ;  /* 0x00007610001b7816 */ /* 0x000fe2000000001b */
[----:B------:R-:W-:Y:S05]  /*6820*/  BRA `(.L_x_637) ;  /* 0x00000db000007947 */ /* 0x000fea0003800000 */
.L_x_633:
        /* <DEDUP_REMOVED lines=9> */
.L_x_641:
[----:B------:R-:W2:Y:S02]  /*68c0*/  LDG.E.U16 R0, [R4.64] ;  /* 0x0000002404007981 */ /* 0x000ea4000c1e1500 */
[----:B--2---:R-:W-:-:S05]  /*68d0*/  HADD2.F32 R0, -RZ, R0.H0_H0 ;  /* 0x20000000ff007230 */ /* 0x004fca0000004100 */
[----:B------:R-:W-:-:S04]  /*68e0*/  F2FP.BF16.PACK_AB R0, RZ, R0 ;  /* 0x00000000ff00723e */ /* 0x000fc800000010ff */
[----:B------:R-:W-:Y:S01]  /*68f0*/  PRMT R27, R0, 0x7610, R27 ;  /* 0x00007610001b7816 */ /* 0x000fe2000000001b */
[----:B------:R-:W-:Y:S05]  /*6900*/  BRA `(.L_x_637) ;  /* 0x00000cd000007947 */ /* 0x000fea0003800000 */
.L_x_640:
        /* <DEDUP_REMOVED lines=9> */
.L_x_643:
[----:B------:R-:W2:Y:S02]  /*69a0*/  LDG.E.U16 R4, [R4.64] ;  /* 0x0000002404047981 */ /* 0x000ea4000c1e1500 */
[----:B--2---:R-:W-:-:S05]  /*69b0*/  HADD2.F32 R0, -RZ, R4.H0_H0 ;  /* 0x20000004ff007230 */ /* 0x004fca0000004100 */
[----:B------:R-:W-:-:S04]  /*69c0*/  F2FP.BF16.PACK_AB R0, RZ, R0 ;  /* 0x00000000ff00723e */ /* 0x000fc800000010ff */
[----:B------:R-:W-:Y:S01]  /*69d0*/  PRMT R27, R0, 0x7610, R27 ;  /* 0x00007610001b7816 */ /* 0x000fe2000000001b */
[----:B------:R-:W-:Y:S05]  /*69e0*/  BRA `(.L_x_637) ;  /* 0x00000bf000007947 */ /* 0x000fea0003800000 */
.L_x_642:
[----:B------:R-:W2:Y:S02]  /*69f0*/  LDG.E.64 R4, [R4.64] ;  /* 0x0000002404047981 */ /* 0x000ea4000c1e1b00 */
[----:B--2---:R-:W0:Y:S01]  /*6a00*/  F2F.F32.F64 R0, R4 ;  /* 0x0000000400007310 */ /* 0x004e220000301000 */
[----:B------:R-:W0:-:S14]  /*6a10*/  DSETP.GEU.AND P0, PT, |R4|, c[0x2][0x0], PT ;  /* 0x008000000400762a */ /* 0x000e1c0003f0e200 */
[----:B0-----:R-:W-:-:S05]  /*6a20*/  @!P0 FMUL R0, R0, 1.175494350822287508e-38 ;  /* 0x0080000000008820 */ /* 0x001fca0000400000 */
[----:B------:R-:W-:-:S04]  /*6a30*/  F2FP.BF16.PACK_AB R0, RZ, R0 ;  /* 0x00000000ff00723e */ /* 0x000fc800000010ff */
[----:B------:R-:W-:Y:S01]  /*6a40*/  PRMT R27, R0, 0x7610, R27 ;  /* 0x00007610001b7816 */ /* 0x000fe2000000001b */
[----:B------:R-:W-:Y:S05]  /*6a50*/  BRA `(.L_x_637) ;  /* 0x00000b8000007947 */ /* 0x000fea0003800000 */
.L_x_632:
        /* <DEDUP_REMOVED lines=14> */
.L_x_646:
[----:B------:R-:W2:Y:S02]  /*6b40*/  LDG.E.64 R4, [R4.64] ;  /* 0x0000002404047981 */ /* 0x000ea4000c1e1b00 */
[----:B--2---:R-:W0:Y:S01]  /*6b50*/  F2F.F32.F64 R0, R4 ;  /* 0x0000000400007310 */ /* 0x004e220000301000 */
[----:B------:R-:W0:-:S14]  /*6b60*/  DSETP.GEU.AND P0, PT, |R4|, c[0x2][0x0], PT ;  /* 0x008000000400762a */ /* 0x000e1c0003f0e200 */
[----:B0-----:R-:W-:-:S05]  /*6b70*/  @!P0 FMUL R0, R0, 1.175494350822287508e-38 ;  /* 0x0080000000008820 */ /* 0x001fca0000400000 */
[----:B------:R-:W-:-:S04]  /*6b80*/  F2FP.BF16.PACK_AB R0, RZ, R0 ;  /* 0x00000000ff00723e */ /* 0x000fc800000010ff */
[----:B------:R-:W-:Y:S01]  /*6b90*/  PRMT R27, R0, 0x7610, R27 ;  /* 0x00007610001b7816 */ /* 0x000fe2000000001b */
[----:B------:R-:W-:Y:S05]  /*6ba0*/  BRA `(.L_x_637) ;  /* 0x00000a3000007947 */ /* 0x000fea0003800000 */
.L_x_645:
        /* <DEDUP_REMOVED lines=28> */
.L_x_648:
        /* <DEDUP_REMOVED lines=15> */
.L_x_647:
[----:B------:R0:W5:Y:S01]  /*6e60*/  LDG.E.U16 R27, [R4.64] ;  /* 0x00000024041b7981 */ /* 0x000162000c1e1500 */
[----:B------:R-:W-:Y:S05]  /*6e70*/  BRA `(.L_x_637) ;  /* 0x0000076000007947 */ /* 0x000fea0003800000 */
.L_x_644:
        /* <DEDUP_REMOVED lines=12> */
.L_x_651:
        /* <DEDUP_REMOVED lines=21> */
.L_x_655:
[----:B------:R-:W-:Y:S05]  /*7090*/  BSYNC B1 ;  /* 0x0000000000017941 */ /* 0x000fea0003800000 */
.L_x_654:
[----:B------:R-:W-:Y:S01]  /*70a0*/  LEA R5, R0, 0x3b800000, 0x17 ;  /* 0x3b80000000057811 */ /* 0x000fe200078eb8ff */
[----:B------:R-:W-:-:S05]  /*70b0*/  IMAD.SHL.U32 R0, R3, 0x100000, RZ ;  /* 0x0010000003007824 */ /* 0x000fca00078e00ff */
[----:B------:R-:W-:Y:S02]  /*70c0*/  LOP3.LUT R0, R5, R0, R6, 0xfe, !PT ;  /* 0x0000000005007212 */ /* 0x000fe400078efe06 */
.L_x_653:
[----:B------:R-:W-:Y:S05]  /*70d0*/  BSYNC B0 ;  /* 0x0000000000007941 */ /* 0x000fea0003800000 */
.L_x_652:
[----:B------:R-:W-:-:S04]  /*70e0*/  F2FP.BF16.PACK_AB R0, RZ, R0 ;  /* 0x00000000ff00723e */ /* 0x000fc800000010ff */
[----:B------:R-:W-:Y:S01]  /*70f0*/  PRMT R27, R0, 0x7610, R27 ;  /* 0x00007610001b7816 */ /* 0x000fe2000000001b */
[----:B------:R-:W-:Y:S05]  /*7100*/  BRA `(.L_x_637) ;  /* 0x000004d000007947 */ /* 0x000fea0003800000 */
.L_x_650:
        /* <DEDUP_REMOVED lines=21> */
.L_x_659:
[----:B------:R-:W-:Y:S05]  /*7260*/  BSYNC B1 ;  /* 0x0000000000017941 */ /* 0x000fea0003800000 */
.L_x_658:
[----:B------:R-:W-:Y:S01]  /*7270*/  LEA R5, R0, 0x37800000, 0x17 ;  /* 0x3780000000057811 */ /* 0x000fe200078eb8ff */
[----:B------:R-:W-:-:S05]  /*7280*/  IMAD.SHL.U32 R0, R3, 0x200000, RZ ;  /* 0x0020000003007824 */ /* 0x000fca00078e00ff */
[----:B------:R-:W-:Y:S02]  /*7290*/  LOP3.LUT R0, R5, R0, R6, 0xfe, !PT ;  /* 0x0000000005007212 */ /* 0x000fe400078efe06 */
.L_x_657:
[----:B------:R-:W-:Y:S05]  /*72a0*/  BSYNC B0 ;  /* 0x0000000000007941 */ /* 0x000fea0003800000 */
.L_x_656:
[----:B------:R-:W-:-:S04]  /*72b0*/  F2FP.BF16.PACK_AB R0, RZ, R0 ;  /* 0x00000000ff00723e */ /* 0x000fc800000010ff */
[----:B------:R-:W-:Y:S01]  /*72c0*/  PRMT R27, R0, 0x7610, R27 ;  /* 0x00007610001b7816 */ /* 0x000fe2000000001b */
[----:B------:R-:W-:Y:S05]  /*72d0*/  BRA `(.L_x_637) ;  /* 0x0000030000007947 */ /* 0x000fea0003800000 */
.L_x_649:
        /* <DEDUP_REMOVED lines=14> */
.L_x_663:
[----:B------:R-:W-:Y:S05]  /*73c0*/  BSYNC B0 ;  /* 0x0000000000007941 */ /* 0x000fea0003800000 */
.L_x_662:
[----:B------:R-:W-:-:S04]  /*73d0*/  F2FP.BF16.PACK_AB R0, RZ, R0 ;  /* 0x00000000ff00723e */ /* 0x000fc800000010ff */
[----:B------:R-:W-:Y:S01]  /*73e0*/  PRMT R27, R0, 0x7610, R27 ;  /* 0x00007610001b7816 */ /* 0x000fe2000000001b */
[----:B------:R-:W-:Y:S05]  /*73f0*/  BRA `(.L_x_637) ;  /* 0x000001e000007947 */ /* 0x000fea0003800000 */
.L_x_636:
        /* <DEDUP_REMOVED lines=21> */
.L_x_661:
[----:B------:R-:W2:Y:S02]  /*7550*/  LDG.E.64 R4, [R4.64] ;  /* 0x0000002404047981 */ /* 0x000ea4000c1e1b00 */
[----:B--2---:R-:W0:Y:S02]  /*7560*/  I2F.U64 R0, R4 ;  /* 0x0000000400007312 */ /* 0x004e240000301000 */
[----:B0-----:R-:W-:-:S04]  /*7570*/  F2FP.BF16.PACK_AB R0, RZ, R0 ;  /* 0x00000000ff00723e */ /* 0x001fc800000010ff */
[----:B------:R-:W-:Y:S01]  /*7580*/  PRMT R27, R0, 0x7610, R27 ;  /* 0x00007610001b7816 */ /* 0x000fe2000000001b */
[----:B------:R-:W-:Y:S05]  /*7590*/  BRA `(.L_x_637) ;  /* 0x0000004000007947 */ /* 0x000fea0003800000 */
.L_x_660:
[----:B------:R-:W2:Y:S02]  /*75a0*/  LDG.E R4, [R4.64] ;  /* 0x0000002404047981 */ /* 0x000ea4000c1e1900 */
[----:B--2---:R-:W0:Y:S02]  /*75b0*/  I2F.U32 R0, R4 ;  /* 0x0000000400007306 */ /* 0x004e240000201000 */
[----:B0-----:R-:W-:-:S04]  /*75c0*/  F2FP.BF16.PACK_AB R0, RZ, R0 ;  /* 0x00000000ff00723e */ /* 0x001fc800000010ff */
[----:B------:R-:W-:Y:S02]  /*75d0*/  PRMT R27, R0, 0x7610, R27 ;  /* 0x00007610001b7816 */ /* 0x000fe4000000001b */
.L_x_637:
        /* <DEDUP_REMOVED lines=18> */
.L_x_667:
[----:B------:R-:W2:Y:S02]  /*7700*/  LDG.E.U8 R4, [R4.64] ;  /* 0x0000002404047981 */ /* 0x000ea4000c1e1100 */
[----:B--2---:R-:W0:Y:S02]  /*7710*/  I2F.U16 R0, R4 ;  /* 0x0000000400007306 */ /* 0x004e240000101000 */
[----:B0-----:R-:W-:Y:S01]  /*7720*/  F2FP.BF16.PACK_AB R0, RZ, R0 ;  /* 0x00000000ff00723e */ /* 0x001fe200000010ff */
[----:B------:R-:W-:Y:S05]  /*7730*/  BRA `(.L_x_631) ;  /* 0x00000e2000007947 */ /* 0x000fea0003800000 */
.L_x_666:
        /* <DEDUP_REMOVED lines=10> */
.L_x_670:
[----:B------:R-:W2:Y:S02]  /*77e0*/  LDG.E R4, [R4.64] ;  /* 0x0000002404047981 */ /* 0x000ea4000c1e1900 */
[----:B--2---:R-:W0:Y:S02]  /*77f0*/  I2F R0, R4 ;  /* 0x0000000400007306 */ /* 0x004e240000201400 */
[----:B0-----:R-:W-:Y:S01]  /*7800*/  F2FP.BF16.PACK_AB R0, RZ, R0 ;  /* 0x00000000ff00723e */ /* 0x001fe200000010ff */
[----:B------:R-:W-:Y:S05]  /*7810*/  BRA `(.L_x_631) ;  /* 0x00000d4000007947 */ /* 0x000fea0003800000 */
.L_x_669:
[----:B------:R-:W2:Y:S02]  /*7820*/  LDG.E.U16 R4, [R4.64] ;  /* 0x0000002404047981 */ /* 0x000ea4000c1e1500 */
[----:B--2---:R-:W0:Y:S02]  /*7830*/  I2F.S16 R0, R4 ;  /* 0x0000000400007306 */ /* 0x004e240000101400 */
[----:B0-----:R-:W-:Y:S01]  /*7840*/  F2FP.BF16.PACK_AB R0, RZ, R0 ;  /* 0x00000000ff00723e */ /* 0x001fe200000010ff */
[----:B------:R-:W-:Y:S05]  /*7850*/  BRA `(.L_x_631) ;  /* 0x00000d0000007947 */ /* 0x000fea0003800000 */
.L_x_665:
        /* <DEDUP_REMOVED lines=9> */
.L_x_672:
[----:B------:R-:W2:Y:S02]  /*78f0*/  LDG.E.U16 R0, [R4.64] ;  /* 0x0000002404007981 */ /* 0x000ea4000c1e1500 */
[----:B--2---:R-:W-:-:S05]  /*7900*/  HADD2.F32 R0, -RZ, R0.H0_H0 ;  /* 0x20000000ff007230 */ /* 0x004fca0000004100 */
[----:B------:R-:W-:Y:S01]  /*7910*/  F2FP.BF16.PACK_AB R0, RZ, R0 ;  /* 0x00000000ff00723e */ /* 0x000fe200000010ff */
[----:B------:R-:W-:Y:S05]  /*7920*/  BRA `(.L_x_631) ;  /* 0x00000c3000007947 */ /* 0x000fea0003800000 */
.L_x_671:
        /* <DEDUP_REMOVED lines=9> */
.L_x_674:
[----:B------:R-:W2:Y:S02]  /*79c0*/  LDG.E.U16 R4, [R4.64] ;  /* 0x0000002404047981 */ /* 0x000ea4000c1e1500 */
[----:B--2---:R-:W-:-:S05]  /*79d0*/  HADD2.F32 R0, -RZ, R4.H0_H0 ;  /* 0x20000004ff007230 */ /* 0x004fca0000004100 */
[----:B------:R-:W-:Y:S01]  /*79e0*/  F2FP.BF16.PACK_AB R0, RZ, R0 ;  /* 0x00000000ff00723e */ /* 0x000fe200000010ff */
[----:B------:R-:W-:Y:S05]  /*79f0*/  BRA `(.L_x_631) ;  /* 0x00000b6000007947 */ /* 0x000fea0003800000 */
.L_x_673:
[----:B------:R-:W2:Y:S02]  /*7a00*/  LDG.E.64 R4, [R4.64] ;  /* 0x0000002404047981 */ /* 0x000ea4000c1e1b00 */
[----:B--2---:R-:W0:Y:S01]  /*7a10*/  F2F.F32.F64 R0, R4 ;  /* 0x0000000400007310 */ /* 0x004e220000301000 */
[----:B------:R-:W0:-:S14]  /*7a20*/  DSETP.GEU.AND P0, PT, |R4|, c[0x2][0x0], PT ;  /* 0x008000000400762a */ /* 0x000e1c0003f0e200 */
[----:B0-----:R-:W-:-:S05]  /*7a30*/  @!P0 FMUL R0, R0, 1.175494350822287508e-38 ;  /* 0x0080000000008820 */ /* 0x001fca0000400000 */
[----:B------:R-:W-:Y:S01]  /*7a40*/  F2FP.BF16.PACK_AB R0, RZ, R0 ;  /* 0x00000000ff00723e */ /* 0x000fe200000010ff */
[----:B------:R-:W-:Y:S05]  /*7a50*/  BRA `(.L_x_631) ;  /* 0x00000b0000007947 */ /* 0x000fea0003800000 */
.L_x_664:
        /* <DEDUP_REMOVED lines=13> */
.L_x_677:
[----:B------:R-:W2:Y:S02]  /*7b30*/  LDG.E.64 R4, [R4.64] ;  /* 0x0000002404047981 */ /* 0x000ea4000c1e1b00 */
[----:B--2---:R-:W0:Y:S01]  /*7b40*/  F2F.F32.F64 R0, R4 ;  /* 0x0000000400007310 */ /* 0x004e220000301000 */
[----:B------:R-:W0:-:S14]  /*7b50*/  DSETP.GEU.AND P0, PT, |R4|, c[0x2][0x0], PT ;  /* 0x008000000400762a */ /* 0x000e1c0003f0e200 */
[----:B0-----:R-:W-:-:S05]  /*7b60*/  @!P0 FMUL R0, R0, 1.175494350822287508e-38 ;  /* 0x0080000000008820 */ /* 0x001fca0000400000 */
[----:B------:R-:W-:Y:S01]  /*7b70*/  F2FP.BF16.PACK_AB R0, RZ, R0 ;  /* 0x00000000ff00723e */ /* 0x000fe200000010ff */
[----:B------:R-:W-:Y:S05]  /*7b80*/  BRA `(.L_x_631) ;  /* 0x000009d000007947 */ /* 0x000fea0003800000 */
.L_x_676:
        /* <DEDUP_REMOVED lines=28> */
.L_x_679:
        /* <DEDUP_REMOVED lines=12> */
[----:B------:R-:W-:Y:S01]  /*7e10*/  F2FP.BF16.PACK_AB R0, RZ, R0 ;  /* 0x00000000ff00723e */ /* 0x000fe200000010ff */
[----:B------:R-:W-:Y:S05]  /*7e20*/  BRA `(.L_x_631) ;  /* 0x0000073000007947 */ /* 0x000fea0003800000 */
.L_x_678:
[----:B------:R0:W5:Y:S01]  /*7e30*/  LDG.E.U16 R0, [R4.64] ;  /* 0x0000002404007981 */ /* 0x000162000c1e1500 */
[----:B------:R-:W-:Y:S05]  /*7e40*/  BRA `(.L_x_631) ;  /* 0x0000071000007947 */ /* 0x000fea0003800000 */
.L_x_675:
        /* <DEDUP_REMOVED lines=12> */
.L_x_682:
        /* <DEDUP_REMOVED lines=21> */
.L_x_686:
[----:B------:R-:W-:Y:S05]  /*8060*/  BSYNC B1 ;  /* 0x0000000000017941 */ /* 0x000fea0003800000 */
.L_x_685:
[----:B------:R-:W-:Y:S01]  /*8070*/  LEA R5, R0, 0x3b800000, 0x17 ;  /* 0x3b80000000057811 */ /* 0x000fe200078eb8ff */
[----:B------:R-:W-:-:S05]  /*8080*/  IMAD.SHL.U32 R0, R3, 0x100000, RZ ;  /* 0x0010000003007824 */ /* 0x000fca00078e00ff */
[----:B------:R-:W-:Y:S02]  /*8090*/  LOP3.LUT R0, R5, R0, R6, 0xfe, !PT ;  /* 0x0000000005007212 */ /* 0x000fe400078efe06 */
.L_x_684:
[----:B------:R-:W-:Y:S05]  /*80a0*/  BSYNC B0 ;  /* 0x0000000000007941 */ /* 0x000fea0003800000 */
.L_x_683:
[----:B------:R-:W-:Y:S01]  /*80b0*/  F2FP.BF16.PACK_AB R0, RZ, R0 ;  /* 0x00000000ff00723e */ /* 0x000fe200000010ff */
[----:B------:R-:W-:Y:S05]  /*80c0*/  BRA `(.L_x_631) ;  /* 0x0000049000007947 */ /* 0x000fea0003800000 */
.L_x_681:
        /* <DEDUP_REMOVED lines=21> */
.L_x_690:
[----:B------:R-:W-:Y:S05]  /*8220*/  BSYNC B1 ;  /* 0x0000000000017941 */ /* 0x000fea0003800000 */
.L_x_689:
[----:B------:R-:W-:Y:S01]  /*8230*/  LEA R5, R0, 0x37800000, 0x17 ;  /* 0x3780000000057811 */ /* 0x000fe200078eb8ff */
[----:B------:R-:W-:-:S05]  /*8240*/  IMAD.SHL.U32 R0, R3, 0x200000, RZ ;  /* 0x0020000003007824 */ /* 0x000fca00078e00ff */
[----:B------:R-:W-:Y:S02]  /*8250*/  LOP3.LUT R0, R5, R0, R6, 0xfe, !PT ;  /* 0x0000000005007212 */ /* 0x000fe400078efe06 */
.L_x_688:
[----:B------:R-:W-:Y:S05]  /*8260*/  BSYNC B0 ;  /* 0x0000000000007941 */ /* 0x000fea0003800000 */
.L_x_687:
[----:B------:R-:W-:Y:S01]  /*8270*/  F2FP.BF16.PACK_AB R0, RZ, R0 ;  /* 0x00000000ff00723e */ /* 0x000fe200000010ff */
[----:B------:R-:W-:Y:S05]  /*8280*/  BRA `(.L_x_631) ;  /* 0x000002d000007947 */ /* 0x000fea0003800000 */
.L_x_680:
        /* <DEDUP_REMOVED lines=14> */
.L_x_694:
[----:B------:R-:W-:Y:S05]  /*8370*/  BSYNC B0 ;  /* 0x0000000000007941 */ /* 0x000fea0003800000 */
.L_x_693:
[----:B------:R-:W-:Y:S01]  /*8380*/  F2FP.BF16.PACK_AB R0, RZ, R0 ;  /* 0x00000000ff00723e */ /* 0x000fe200000010ff */
[----:B------:R-:W-:Y:S05]  /*8390*/  BRA `(.L_x_631) ;  /* 0x000001c000007947 */ /* 0x000fea0003800000 */
.L_x_668:
        /* <DEDUP_REMOVED lines=21> */
.L_x_692:
[----:B------:R-:W2:Y:S02]  /*84f0*/  LDG.E.64 R4, [R4.64] ;  /* 0x0000002404047981 */ /* 0x000ea4000c1e1b00 */
[----:B--2---:R-:W0:Y:S02]  /*8500*/  I2F.U64 R0, R4 ;  /* 0x0000000400007312 */ /* 0x004e240000301000 */
[----:B0-----:R-:W-:Y:S01]  /*8510*/  F2FP.BF16.PACK_AB R0, RZ, R0 ;  /* 0x00000000ff00723e */ /* 0x001fe200000010ff */
[----:B------:R-:W-:Y:S05]  /*8520*/  BRA `(.L_x_631) ;  /* 0x0000003000007947 */ /* 0x000fea0003800000 */
.L_x_691:
[----:B------:R-:W2:Y:S02]  /*8530*/  LDG.E R4, [R4.64] ;  /* 0x0000002404047981 */ /* 0x000ea4000c1e1900 */
[----:B--2---:R-:W0:Y:S02]  /*8540*/  I2F.U32 R0, R4 ;  /* 0x0000000400007306 */ /* 0x004e240000201000 */
[----:B0-----:R-:W-:-:S06]  /*8550*/  F2FP.BF16.PACK_AB R0, RZ, R0 ;  /* 0x00000000ff00723e */ /* 0x001fcc00000010ff */
.L_x_631:
[----:B------:R-:W-:Y:S05]  /*8560*/  BSYNC B6 ;  /* 0x0000000000067941 */ /* 0x000fea0003800000 */
.L_x_630:
[----:B------:R-:W1:Y:S01]  /*8570*/  S2R R19, SR_TID.X ;  /* 0x0000000000137919 */ /* 0x000e620000002100 */
[----:B------:R-:W-:Y:S01]  /*8580*/  BSSY B1, `(.L_x_695) ;  /* 0x000004a000017945 */ /* 0x000fe20003800000 */
[----:B-1----:R-:W-:-:S13]  /*8590*/  ISETP.GE.AND P1, PT, R19, R22, PT ;  /* 0x000000161300720c */ /* 0x002fda0003f26270 */
[----:B------:R-:W-:Y:S05]  /*85a0*/  @P1 BRA `(.L_x_696) ;  /* 0x0000047000001947 */ /* 0x000fea0003800000 */
        /* <DEDUP_REMOVED lines=11> */
[----:B0-----:R-:W0:Y:S01]  /*8660*/  MUFU.RCP R4, R7 ;  /* 0x0000000700047308 */ /* 0x001e220000001000 */
[----:B------:R-:W-:Y:S02]  /*8670*/  FADD.FTZ R6, -R7, -RZ ;  /* 0x800000ff07067221 */ /* 0x000fe40000010100 */
[----:B0-----:R-:W-:-:S06]  /*8680*/  FMUL.FTZ R4, R3, R4 ;  /* 0x0000000403047220 */ /* 0x001fcc0000410000 */
        /* <DEDUP_REMOVED lines=15> */
.L_x_702:
[----:B------:R-:W-:Y:S01]  /*8780*/  FSETP.GEU.FTZ.AND P0, PT, R6, -R7, PT ;  /* 0x800000070600720b */ /* 0x000fe20003f1e000 */
[----:B------:R-:W-:-:S12]  /*8790*/  FADD.FTZ R4, R4, -1 ;  /* 0xbf80000004047421 */ /* 0x000fd80000010000 */
[----:B------:R-:W-:Y:S02]  /*87a0*/  @!P0 FADD.FTZ R4, R4, -1 ;  /* 0xbf80000004048421 */ /* 0x000fe40000010000 */
.L_x_701:
[----:B------:R-:W-:Y:S05]  /*87b0*/  BSYNC B2 ;  /* 0x0000000000027941 */ /* 0x000fea0003800000 */
.L_x_700:
[----:B------:R-:W-:Y:S01]  /*87c0*/  FFMA.FTZ R3, -R7, R4, R3 ;  /* 0x0000000407037223 */ /* 0x000fe20000010103 */
[----:B------:R-:W-:Y:S05]  /*87d0*/  BRA `(.L_x_698) ;  /* 0x000001f000007947 */ /* 0x000fea0003800000 */
.L_x_699:
[----:B0-----:R-:W-:Y:S01]  /*87e0*/  IADD3 R4, R6, -0xb800000, RZ ;  /* 0xf480000006047810 */ /* 0x001fe20007ffe0ff */
[----:B------:R-:W-:Y:S01]  /*87f0*/  BSSY B2, `(.L_x_703) ;  /* 0x000001b000027945 */ /* 0x000fe20003800000 */
[----:B------:R-:W-:Y:S02]  /*8800*/  FSETP.GT.FTZ.AND P0, PT, |R25|, RZ, PT ;  /* 0x000000ff1900720b */ /* 0x000fe40003f14200 */
[----:B------:R-:W-:Y:S02]  /*8810*/  LOP3.LUT R4, R4, 0xff800000, RZ, 0xc0, !PT ;  /* 0xff80000004047812 */ /* 0x000fe400078ec0ff */
[----:B------:R-:W-:-:S03]  /*8820*/  ISETP.GT.U32.OR P0, PT, R3, 0x7f7fffff, !P0 ;  /* 0x7f7fffff0300780c */ /* 0x000fc60004704470 */
[C---:B------:R-:W-:Y:S01]  /*8830*/  IMAD.IADD R5, R3.reuse, 0x1, -R4 ;  /* 0x0000000103057824 */ /* 0x040fe200078e0a04 */
[----:B------:R-:W-:Y:S02]  /*8840*/  LOP3.LUT R4, R3, 0x7fffff, RZ, 0xc0, !PT ;  /* 0x007fffff03047812 */ /* 0x000fe400078ec0ff */
[----:B------:R-:W-:Y:S02]  /*8850*/  LOP3.LUT R3, R6, 0xff800000, RZ, 0xc0, !PT ;  /* 0xff80000006037812 */ /* 0x000fe400078ec0ff */
[----:B------:R-:W-:Y:S02]  /*8860*/  LOP3.LUT P2, R5, R5, 0xff800000, RZ, 0xc0, !PT ;  /* 0xff80000005057812 */ /* 0x000fe4000784c0ff */
[----:B------:R-:W-:Y:S02]  /*8870*/  LOP3.LUT R4, R4, 0x3f800000, RZ, 0xfc, !PT ;  /* 0x3f80000004047812 */ /* 0x000fe400078efcff */
[----:B------:R-:W-:-:S09]  /*8880*/  FSEL R3, R3, +QNAN , !P0 ;  /* 0x7fffffff03037808 */ /* 0x000fd20004000000 */
[----:B------:R-:W-:Y:S05]  /*8890*/  @!P2 BRA `(.L_x_704) ;  /* 0x000001000000a947 */ /* 0x000fea0003800000 */
[----:B------:R-:W-:-:S04]  /*88a0*/  LOP3.LUT R6, R6, 0x7fffff, RZ, 0xc0, !PT ;  /* 0x007fffff06067812 */ /* 0x000fc800078ec0ff */
[----:B------:R-:W-:-:S04]  /*88b0*/  LOP3.LUT R9, R6, 0x3f800000, RZ, 0xfc, !PT ;  /* 0x3f80000006097812 */ /* 0x000fc800078efcff */
[----:B------:R0:W1:Y:S03]  /*88c0*/  MUFU.RCP R11, R9 ;  /* 0x00000009000b7308 */ /* 0x0000660000001000 */
.L_x_705:
        /* <DEDUP_REMOVED lines=13> */
.L_x_704:
[----:B------:R-:W-:Y:S05]  /*89a0*/  BSYNC B2 ;  /* 0x0000000000027941 */ /* 0x000fea0003800000 */
.L_x_703:
[----:B------:R-:W-:-:S04]  /*89b0*/  FMUL.FTZ R4, R4, 1.1920928955078125e-07 ;  /* 0x3400000004047820 */ /* 0x000fc80000410000 */
[----:B------:R-:W-:Y:S02]  /*89c0*/  FMUL.FTZ R3, R3, R4 ;  /* 0x0000000403037220 */ /* 0x000fe40000410000 */
.L_x_698:
[----:B------:R-:W-:Y:S05]  /*89d0*/  BSYNC B0 ;  /* 0x0000000000007941 */ /* 0x000fea0003800000 */
.L_x_697:
[C---:B------:R-:W-:Y:S02]  /*89e0*/  FSETP.GTU.FTZ.AND P0, PT, |R3|.reuse, +INF , PT ;  /* 0x7f8000000300780b */ /* 0x040fe40003f1c200 */
[----:B------:R-:W-:-:S04]  /*89f0*/  LOP3.LUT R24, R3, 0x80000000, R24, 0xb8, !PT ;  /* 0x8000000003187812 */ /* 0x000fc800078eb818 */
[----:B0-----:R-:W-:-:S04]  /*8a00*/  FSEL R4, R3, R24, P0 ;  /* 0x0000001803047208 */ /* 0x001fc80000000000 */
[----:B------:R-:W-:Y:S02]  /*8a10*/  F2FP.BF16.PACK_AB R4, RZ, R4 ;  /* 0x00000004ff04723e */ /* 0x000fe400000010ff */
.L_x_696:
[----:B------:R-:W-:Y:S05]  /*8a20*/  BSYNC B1 ;  /* 0x0000000000017941 */ /* 0x000fea0003800000 */
.L_x_695:
[----:B------:R-:W-:Y:S01]  /*8a30*/  IADD3 R17, R19, 0x80, RZ ;  /* 0x0000008013117810 */ /* 0x000fe20007ffe0ff */
[----:B------:R-:W-:Y:S03]  /*8a40*/  BSSY B1, `(.L_x_706) ;  /* 0x000004a000017945 */ /* 0x000fe60003800000 */
[----:B------:R-:W-:-:S13]  /*8a50*/  ISETP.GE.AND P0, PT, R17, R22, PT ;  /* 0x000000161100720c */ /* 0x000fda0003f06270 */
        /* <DEDUP_REMOVED lines=12> */
[----:B------:R-:W1:Y:S01]  /*8b20*/  MUFU.RCP R3, R7 ;  /* 0x0000000700037308 */ /* 0x000e620000001000 */
[----:B0-----:R-:W-:Y:S02]  /*8b30*/  FADD.FTZ R5, -R7, -RZ ;  /* 0x800000ff07057221 */ /* 0x001fe40000010100 */
[----:B-1----:R-:W-:-:S06]  /*8b40*/  FMUL.FTZ R3, R6, R3 ;  /* 0x0000000306037220 */ /* 0x002fcc0000410000 */
        /* <DEDUP_REMOVED lines=15> */
.L_x_713:
[----:B------:R-:W-:Y:S01]  /*8c40*/  FSETP.GEU.FTZ.AND P0, PT, R8, -R7, PT ;  /* 0x800000070800720b */ /* 0x000fe20003f1e000 */
[----:B------:R-:W-:-:S12]  /*8c50*/  FADD.FTZ R3, R3, -1 ;  /* 0xbf80000003037421 */ /* 0x000fd80000010000 */
[----:B------:R-:W-:Y:S02]  /*8c60*/  @!P0 FADD.FTZ R3, R3, -1 ;  /* 0xbf80000003038421 */ /* 0x000fe40000010000 */
.L_x_712:
[----:B------:R-:W-:Y:S05]  /*8c70*/  BSYNC B2 ;  /* 0x0000000000027941 */ /* 0x000fea0003800000 */
.L_x_711:
[----:B------:R-:W-:Y:S01]  /*8c80*/  FFMA.FTZ R6, -R7, R3, R6 ;  /* 0x0000000307067223 */ /* 0x000fe20000010106 */
[----:B------:R-:W-:Y:S05]  /*8c90*/  BRA `(.L_x_709) ;  /* 0x000001f000007947 */ /* 0x000fea0003800000 */
.L_x_710:
[----:B------:R-:W-:Y:S01]  /*8ca0*/  IADD3 R3, R9, -0xb800000, RZ ;  /* 0xf480000009037810 */ /* 0x000fe20007ffe0ff */
[----:B------:R-:W-:Y:S01]  /*8cb0*/  BSSY B2, `(.L_x_714) ;  /* 0x000001b000027945 */ /* 0x000fe20003800000 */
[----:B------:R-:W-:Y:S02]  /*8cc0*/  FSETP.GT.FTZ.AND P0, PT, |R26|, RZ, PT ;  /* 0x000000ff1a00720b */ /* 0x000fe40003f14200 */
[----:B------:R-:W-:Y:S02]  /*8cd0*/  LOP3.LUT R3, R3, 0xff800000, RZ, 0xc0, !PT ;  /* 0xff80000003037812 */ /* 0x000fe400078ec0ff */
[----:B------:R-:W-:-:S03]  /*8ce0*/  ISETP.GT.U32.OR P0, PT, R6, 0x7f7fffff, !P0 ;  /* 0x7f7fffff0600780c */ /* 0x000fc60004704470 */
[C---:B0-----:R-:W-:Y:S01]  /*8cf0*/  IMAD.IADD R5, R6.reuse, 0x1, -R3 ;  /* 0x0000000106057824 */ /* 0x041fe200078e0a03 */
        /* <DEDUP_REMOVED lines=9> */
.L_x_716:
        /* <DEDUP_REMOVED lines=13> */
.L_x_715:
[----:B------:R-:W-:Y:S05]  /*8e60*/  BSYNC B2 ;  /* 0x0000000000027941 */ /* 0x000fea0003800000 */
.L_x_714:
[----:B------:R-:W-:-:S04]  /*8e70*/  FMUL.FTZ R6, R5, 1.1920928955078125e-07 ;  /* 0x3400000005067820 */ /* 0x000fc80000410000 */
[----:B------:R-:W-:Y:S02]  /*8e80*/  FMUL.FTZ R6, R3, R6 ;  /* 0x0000000603067220 */ /* 0x000fe40000410000 */
.L_x_709:
[----:B------:R-:W-:Y:S05]  /*8e90*/  BSYNC B0 ;  /* 0x0000000000007941 */ /* 0x000fea0003800000 */
.L_x_708:
[C---:B------:R-:W-:Y:S02]  /*8ea0*/  FSETP.GTU.FTZ.AND P0, PT, |R6|.reuse, +INF , PT ;  /* 0x7f8000000600780b */ /* 0x040fe40003f1c200 */
[----:B------:R-:W-:-:S04]  /*8eb0*/  LOP3.LUT R23, R6, 0x80000000, R23, 0xb8, !PT ;  /* 0x8000000006177812 */ /* 0x000fc800078eb817 */
[----:B------:R-:W-:-:S04]  /*8ec0*/  FSEL R25, R6, R23, P0 ;  /* 0x0000001706197208 */ /* 0x000fc80000000000 */
[----:B------:R-:W-:Y:S02]  /*8ed0*/  F2FP.BF16.PACK_AB R25, RZ, R25 ;  /* 0x00000019ff19723e */ /* 0x000fe400000010ff */
.L_x_707:
[----:B------:R-:W-:Y:S05]  /*8ee0*/  BSYNC B1 ;  /* 0x0000000000017941 */ /* 0x000fea0003800000 */
.L_x_706:
        /* <DEDUP_REMOVED lines=16> */
[----:B------:R-:W-:Y:S02]  /*8ff0*/  FADD.FTZ R6, -R8, -RZ ;  /* 0x800000ff08067221 */ /* 0x000fe40000010100 */
[----:B-1----:R-:W-:-:S06]  /*9000*/  FMUL.FTZ R2, R3, R2 ;  /* 0x0000000203027220 */ /* 0x002fcc0000410000 */
[----:B------:R-:W1:Y:S02]  /*9010*/  FRND.TRUNC R2, R2 ;  /* 0x0000000200027307 */ /* 0x000e64000020d000 */
[----:B-1----:R-:W-:-:S05]  /*9020*/  FFMA R6, R2, R6, R3 ;  /* 0x0000000602067223 */ /* 0x002fca0000000003 */
[----:B------:R-:W-:-:S13]  /*9030*/  ISETP.GE.U32.AND P0, PT, R6, R8, PT ;  /* 0x000000080600720c */ /* 0x000fda0003f06070 */
[----:B------:R-:W-:Y:S05]  /*9040*/  @!P0 BRA `(.L_x_723) ;  /* 0x000000e000008947 */ /* 0x000fea0003800000 */
[----:B------:R-:W-:-:S13]  /*9050*/  ISETP.GT.U32.AND P0, PT, R6, -0x80000000, PT ;  /* 0x800000000600780c */ /* 0x000fda0003f04070 */
[----:B------:R-:W-:Y:S05]  /*9060*/  @P0 BRA `(.L_x_724) ;  /* 0x0000009000000947 */ /* 0x000fea0003800000 */
[----:B0-----:R-:W-:Y:S02]  /*9070*/  FADD.FTZ R5, |R7|, |R7| ;  /* 0x4000000707057221 */ /* 0x001fe40000010200 */
        /* <DEDUP_REMOVED lines=8> */
.L_x_724:
[----:B------:R-:W-:Y:S01]  /*9100*/  FSETP.GEU.FTZ.AND P0, PT, R6, -R8, PT ;  /* 0x800000080600720b */ /* 0x000fe20003f1e000 */
[----:B------:R-:W-:-:S12]  /*9110*/  FADD.FTZ R2, R2, -1 ;  /* 0xbf80000002027421 */ /* 0x000fd80000010000 */
[----:B------:R-:W-:Y:S02]  /*9120*/  @!P0 FADD.FTZ R2, R2, -1 ;  /* 0xbf80000002028421 */ /* 0x000fe40000010000 */
.L_x_723:
[----:B------:R-:W-:Y:S05]  /*9130*/  BSYNC B2 ;  /* 0x0000000000027941 */ /* 0x000fea0003800000 */
.L_x_722:
[----:B------:R-:W-:Y:S01]  /*9140*/  FFMA.FTZ R3, -R8, R2, R3 ;  /* 0x0000000208037223 */ /* 0x000fe20000010103 */
[----:B------:R-:W-:Y:S05]  /*9150*/  BRA `(.L_x_720) ;  /* 0x000001f000007947 */ /* 0x000fea0003800000 */
.L_x_721:
        /* <DEDUP_REMOVED lines=15> */
.L_x_727:
        /* <DEDUP_REMOVED lines=13> */
.L_x_726:
[----:B------:R-:W-:Y:S05]  /*9320*/  BSYNC B2 ;  /* 0x0000000000027941 */ /* 0x000fea0003800000 */
.L_x_725:
[----:B------:R-:W-:-:S04]  /*9330*/  FMUL.FTZ R3, R2, 1.1920928955078125e-07 ;  /* 0x3400000002037820 */ /* 0x000fc80000410000 */
[----:B------:R-:W-:Y:S02]  /*9340*/  FMUL.FTZ R3, R8, R3 ;  /* 0x0000000308037220 */ /* 0x000fe40000410000 */
.L_x_720:
[----:B------:R-:W-:Y:S05]  /*9350*/  BSYNC B0 ;  /* 0x0000000000007941 */ /* 0x000fea0003800000 */
.L_x_719:
[C---:B------:R-:W-:Y:S02]  /*9360*/  FSETP.GTU.FTZ.AND P0, PT, |R3|.reuse, +INF , PT ;  /* 0x7f8000000300780b */ /* 0x040fe40003f1c200 */
[----:B------:R-:W-:-:S04]  /*9370*/  LOP3.LUT R28, R3, 0x80000000, R28, 0xb8, !PT ;  /* 0x80000000031c7812 */ /* 0x000fc800078eb81c */
[----:B------:R-:W-:-:S04]  /*9380*/  FSEL R23, R3, R28, P0 ;  /* 0x0000001c03177208 */ /* 0x000fc80000000000 */
[----:B------:R-:W-:Y:S02]  /*9390*/  F2FP.BF16.PACK_AB R23, RZ, R23 ;  /* 0x00000017ff17723e */ /* 0x000fe400000010ff */
.L_x_718:
[----:B------:R-:W-:Y:S05]  /*93a0*/  BSYNC B1 ;  /* 0x0000000000017941 */ /* 0x000fea0003800000 */
.L_x_717:
        /* <DEDUP_REMOVED lines=10> */
[----:B0-----:R-:W-:-:S05]  /*9450*/  FMUL.FTZ R5, |R6|, 8388608 ;  /* 0x4b00000006057820 */ /* 0x001fca0000410200 */
[----:B------:R-:W-:-:S13]  /*9460*/  FSETP.GTU.FTZ.AND P0, PT, R0, R5, PT ;  /* 0x000000050000720b */ /* 0x000fda0003f1c000 */
[----:B------:R-:W-:Y:S05]  /*9470*/  @P0 BRA `(.L_x_732) ;  /* 0x000001a000000947 */ /* 0x000fea0003800000 */
[----:B------:R-:W-:Y:S01]  /*9480*/  FADD.FTZ R7, |R6|, -RZ ;  /* 0x800000ff06077221 */ /* 0x000fe20000010200 */
[----:B------:R-:W-:Y:S03]  /*9490*/  BSSY B2, `(.L_x_733) ;  /* 0x0000016000027945 */ /* 0x000fe60003800000 */
[----:B------:R-:W0:Y:S02]  /*94a0*/  MUFU.RCP R3, R7 ;  /* 0x0000000700037308 */ /* 0x000e240000001000 */
        /* <DEDUP_REMOVED lines=17> */
.L_x_735:
[----:B------:R-:W-:Y:S01]  /*95c0*/  FSETP.GEU.FTZ.AND P0, PT, R3, -R7, PT ;  /* 0x800000070300720b */ /* 0x000fe20003f1e000 */
[----:B------:R-:W-:-:S12]  /*95d0*/  FADD.FTZ R5, R5, -1 ;  /* 0xbf80000005057421 */ /* 0x000fd80000010000 */
[----:B------:R-:W-:Y:S02]  /*95e0*/  @!P0 FADD.FTZ R5, R5, -1 ;  /* 0xbf80000005058421 */ /* 0x000fe40000010000 */
.L_x_734:
[----:B------:R-:W-:Y:S05]  /*95f0*/  BSYNC B2 ;  /* 0x0000000000027941 */ /* 0x000fea0003800000 */
.L_x_733:
[----:B------:R-:W-:Y:S01]  /*9600*/  FFMA.FTZ R0, -R7, R5, R0 ;  /* 0x0000000507007223 */ /* 0x000fe20000010100 */
[----:B------:R-:W-:Y:S05]  /*9610*/  BRA `(.L_x_731) ;  /* 0x000001f000007947 */ /* 0x000fea0003800000 */
.L_x_732:
[C---:B------:R-:W-:Y:S01]  /*9620*/  IADD3 R2, R5.reuse, -0xb800000, RZ ;  /* 0xf480000005027810 */ /* 0x040fe20007ffe0ff */
        /* <DEDUP_REMOVED lines=14> */
.L_x_738:
        /* <DEDUP_REMOVED lines=13> */
.L_x_737:
[----:B------:R-:W-:Y:S05]  /*97e0*/  BSYNC B2 ;  /* 0x0000000000027941 */ /* 0x000fea0003800000 */
.L_x_736:
[----:B------:R-:W-:-:S04]  /*97f0*/  FMUL.FTZ R2, R2, 1.1920928955078125e-07 ;  /* 0x3400000002027820 */ /* 0x000fc80000410000 */
[----:B------:R-:W-:Y:S02]  /*9800*/  FMUL.FTZ R0, R7, R2 ;  /* 0x0000000207007220 */ /* 0x000fe40000410000 */
.L_x_731:
[----:B------:R-:W-:Y:S05]  /*9810*/  BSYNC B0 ;  /* 0x0000000000007941 */ /* 0x000fea0003800000 */
.L_x_730:
[C---:B------:R-:W-:Y:S02]  /*9820*/  FSETP.GTU.FTZ.AND P0, PT, |R0|.reuse, +INF , PT ;  /* 0x7f8000000000780b */ /* 0x040fe40003f1c200 */
[----:B------:R-:W-:-:S04]  /*9830*/  LOP3.LUT R27, R0, 0x80000000, R27, 0xb8, !PT ;  /* 0x80000000001b7812 */ /* 0x000fc800078eb81b */
[----:B------:R-:W-:-:S04]  /*9840*/  FSEL R24, R0, R27, P0 ;  /* 0x0000001b00187208 */ /* 0x000fc80000000000 */
[----:B------:R-:W-:Y:S02]  /*9850*/  F2FP.BF16.PACK_AB R24, RZ, R24 ;  /* 0x00000018ff18723e */ /* 0x000fe400000010ff */
.L_x_729:
[----:B------:R-:W-:Y:S05]  /*9860*/  BSYNC B1 ;  /* 0x0000000000017941 */ /* 0x000fea0003800000 */
.L_x_728:
[----:B------:R-:W1:Y:S01]  /*9870*/  LDC.U8 R18, c[0x0][0x190] ;  /* 0x00006400ff127b82 */ /* 0x000e620000000000 */
[----:B------:R-:W-:Y:S01]  /*9880*/  BSSY B6, `(.L_x_739) ;  /* 0x0000113000067945 */ /* 0x000fe20003800000 */
[----:B------:R-:W-:Y:S05]  /*9890*/  @P1 BRA `(.L_x_740) ;  /* 0x0000111000001947 */ /* 0x000fea0003800000 */
[----:B-1---5:R-:W-:Y:S01]  /*98a0*/  PRMT R0, R18, 0x9910, RZ ;  /* 0x0000991012007816 */ /* 0x022fe200000000ff */
        /* <DEDUP_REMOVED lines=14> */
[----:B0-----:R-:W-:Y:S01]  /*9990*/  PRMT R4, RZ, 0x5410, R4 ;  /* 0x00005410ff047816 */ /* 0x001fe20000000004 */
[----:B------:R-:W-:-:S03]  /*99a0*/  IMAD.MOV.U32 R19, RZ, RZ, R17 ;  /* 0x000000ffff137224 */ /* 0x000fc600078e0011 */
[----:B------:R-:W0:Y:S02]  /*99b0*/  F2I.FTZ.TRUNC.NTZ R5, R4 ;  /* 0x0000000400057305 */ /* 0x000e24000021f100 */
[----:B0-----:R0:W-:Y:S01]  /*99c0*/  STG.E.U8 [R2.64], R5 ;  /* 0x0000000502007986 */ /* 0x0011e2000c101124 */
[----:B------:R-:W-:Y:S05]  /*99d0*/  BRA `(.L_x_740) ;  /* 0x00000fd000007947 */ /* 0x000fea0003800000 */
.L_x_744:
[----:B0-----:R-:W-:Y:S01]  /*99e0*/  PRMT R5, RZ, 0x5410, R4 ;  /* 0x00005410ff057816 */ /* 0x001fe20000000004 */
[----:B------:R-:W-:-:S05]  /*99f0*/  IMAD.MOV.U32 R19, RZ, RZ, R17 ;  /* 0x000000ffff137224 */ /* 0x000fca00078e0011 */
[----:B------:R-:W0:Y:S02]  /*9a00*/  F2I.S64.TRUNC R4, R5 ;  /* 0x0000000500047311 */ /* 0x000e24000020d900 */
[----:B0-----:R0:W-:Y:S01]  /*9a10*/  STG.E.U8 [R2.64], R4 ;  /* 0x0000000402007986 */ /* 0x0011e2000c101124 */
[----:B------:R-:W-:Y:S05]  /*9a20*/  BRA `(.L_x_740) ;  /* 0x00000f8000007947 */ /* 0x000fea0003800000 */
.L_x_743:
[----:B------:R-:W-:-:S13]  /*9a30*/  ISETP.NE.AND P0, PT, R0, 0x2, PT ;  /* 0x000000020000780c */ /* 0x000fda0003f05270 */
[----:B------:R-:W-:Y:S05]  /*9a40*/  @!P0 BRA `(.L_x_746) ;  /* 0x000000e000008947 */ /* 0x000fea0003800000 */
[----:B------:R-:W-:-:S13]  /*9a50*/  ISETP.NE.AND P0, PT, R0, 0x3, PT ;  /* 0x000000030000780c */ /* 0x000fda0003f05270 */
[----:B------:R-:W-:Y:S05]  /*9a60*/  @!P0 BRA `(.L_x_747) ;  /* 0x0000007000008947 */ /* 0x000fea0003800000 */
[----:B------:R-:W-:-:S13]  /*9a70*/  ISETP.NE.AND P0, PT, R0, 0x4, PT ;  /* 0x000000040000780c */ /* 0x000fda0003f05270 */
[----:B------:R-:W-:Y:S05]  /*9a80*/  @P0 BRA `(.L_x_745) ;  /* 0x00000d4000000947 */ /* 0x000fea0003800000 */
[----:B0-----:R-:W-:Y:S01]  /*9a90*/  PRMT R4, RZ, 0x5410, R4 ;  /* 0x00005410ff047816 */ /* 0x001fe20000000004 */
[----:B------:R-:W-:-:S05]  /*9aa0*/  IMAD.MOV.U32 R19, RZ, RZ, R17 ;  /* 0x000000ffff137224 */ /* 0x000fca00078e0011 */
[----:B------:R-:W0:Y:S02]  /*9ab0*/  F2I.S64.TRUNC R4, R4 ;  /* 0x0000000400047311 */ /* 0x000e24000020d900 */
[----:B0-----:R0:W-:Y:S01]  /*9ac0*/  STG.E.64 [R2.64], R4 ;  /* 0x0000000402007986 */ /* 0x0011e2000c101b24 */
[----:B------:R-:W-:Y:S05]  /*9ad0*/  BRA `(.L_x_740) ;  /* 0x00000ed000007947 */ /* 0x000fea0003800000 */
.L_x_747:
[----:B0-----:R-:W-:Y:S01]  /*9ae0*/  PRMT R4, RZ, 0x5410, R4 ;  /* 0x00005410ff047816 */ /* 0x001fe20000000004 */
[----:B------:R-:W-:-:S03]  /*9af0*/  IMAD.MOV.U32 R19, RZ, RZ, R17 ;  /* 0x000000ffff137224 */ /* 0x000fc600078e0011 */
[----:B------:R-:W0:Y:S02]  /*9b00*/  F2I.FTZ.TRUNC.NTZ R5, R4 ;  /* 0x0000000400057305 */ /* 0x000e24000021f100 */
[----:B0-----:R0:W-:Y:S01]  /*9b10*/  STG.E [R2.64], R5 ;  /* 0x0000000502007986 */ /* 0x0011e2000c101924 */
[----:B------:R-:W-:Y:S05]  /*9b20*/  BRA `(.L_x_740) ;  /* 0x00000e8000007947 */ /* 0x000fea0003800000 */
.L_x_746:
[----:B0-----:R-:W-:Y:S01]  /*9b30*/  PRMT R4, RZ, 0x5410, R4 ;  /* 0x00005410ff047816 */ /* 0x001fe20000000004 */
[----:B------:R-:W-:-:S03]  /*9b40*/  IMAD.MOV.U32 R19, RZ, RZ, R17 ;  /* 0x000000ffff137224 */ /* 0x000fc600078e0011 */
[----:B------:R-:W0:Y:S02]  /*9b50*/  F2I.FTZ.TRUNC.NTZ R5, R4 ;  /* 0x0000000400057305 */ /* 0x000e24000021f100 */
[----:B0-----:R0:W-:Y:S01]  /*9b60*/  STG.E.U16 [R2.64], R5 ;  /* 0x0000000502007986 */ /* 0x0011e2000c101524 */
[----:B------:R-:W-:Y:S05]  /*9b70*/  BRA `(.L_x_740) ;  /* 0x00000e3000007947 */ /* 0x000fea0003800000 */
.L_x_742:
[----:B------:R-:W-:-:S13]  /*9b80*/  ISETP.GT.AND P0, PT, R0, 0x6, PT ;  /* 0x000000060000780c */ /* 0x000fda0003f04270 */
[----:B------:R-:W-:Y:S05]  /*9b90*/  @P0 BRA `(.L_x_748) ;  /* 0x000000d000000947 */ /* 0x000fea0003800000 */
[----:B------:R-:W-:-:S13]  /*9ba0*/  ISETP.NE.AND P0, PT, R0, 0x5, PT ;  /* 0x000000050000780c */ /* 0x000fda0003f05270 */
[----:B------:R-:W-:Y:S05]  /*9bb0*/  @!P0 BRA `(.L_x_749) ;  /* 0x0000006000008947 */ /* 0x000fea0003800000 */
[----:B------:R-:W-:-:S13]  /*9bc0*/  ISETP.NE.AND P0, PT, R0, 0x6, PT ;  /* 0x000000060000780c */ /* 0x000fda0003f05270 */
[----:B------:R-:W-:Y:S05]  /*9bd0*/  @P0 BRA `(.L_x_745) ;  /* 0x00000bf000000947 */ /* 0x000fea0003800000 */
[----:B0-----:R-:W-:Y:S01]  /*9be0*/  PRMT R5, RZ, 0x5410, R4 ;  /* 0x00005410ff057816 */ /* 0x001fe20000000004 */
[----:B------:R-:W-:-:S04]  /*9bf0*/  IMAD.MOV.U32 R19, RZ, RZ, R17 ;  /* 0x000000ffff137224 */ /* 0x000fc800078e0011 */
[----:B------:R0:W-:Y:S01]  /*9c00*/  STG.E [R2.64], R5 ;  /* 0x0000000502007986 */ /* 0x0001e2000c101924 */
[----:B------:R-:W-:Y:S05]  /*9c10*/  BRA `(.L_x_740) ;  /* 0x00000d9000007947 */ /* 0x000fea0003800000 */
.L_x_749:
[----:B------:R-:W-:Y:S01]  /*9c20*/  PRMT R0, RZ, 0x5410, R4 ;  /* 0x00005410ff007816 */ /* 0x000fe20000000004 */
[----:B------:R-:W-:-:S03]  /*9c30*/  IMAD.MOV.U32 R19, RZ, RZ, R17 ;  /* 0x000000ffff137224 */ /* 0x000fc600078e0011 */
[----:B------:R-:W-:-:S05]  /*9c40*/  F2FP.PACK_AB R0, RZ, R0 ;  /* 0x00000000ff00723e */ /* 0x000fca00000000ff */
[----:B------:R1:W-:Y:S01]  /*9c50*/  STG.E.U16 [R2.64], R0 ;  /* 0x0000000002007986 */ /* 0x0003e2000c101524 */
[----:B------:R-:W-:Y:S05]  /*9c60*/  BRA `(.L_x_740) ;  /* 0x00000d4000007947 */ /* 0x000fea0003800000 */
.L_x_748:
[----:B------:R-:W-:-:S13]  /*9c70*/  ISETP.NE.AND P0, PT, R0, 0x7, PT ;  /* 0x000000070000780c */ /* 0x000fda0003f05270 */
[----:B------:R-:W-:Y:S05]  /*9c80*/  @!P0 BRA `(.L_x_750) ;  /* 0x000000f000008947 */ /* 0x000fea0003800000 */
[----:B------:R-:W-:-:S13]  /*9c90*/  ISETP.NE.AND P0, PT, R0, 0x8, PT ;  /* 0x000000080000780c */ /* 0x000fda0003f05270 */
[----:B------:R-:W-:Y:S05]  /*9ca0*/  @!P0 BRA `(.L_x_751) ;  /* 0x0000007000008947 */ /* 0x000fea0003800000 */
[----:B------:R-:W-:-:S13]  /*9cb0*/  ISETP.NE.AND P0, PT, R0, 0x9, PT ;  /* 0x000000090000780c */ /* 0x000fda0003f05270 */
[----:B------:R-:W-:Y:S05]  /*9cc0*/  @P0 BRA `(.L_x_745) ;  /* 0x00000b0000000947 */ /* 0x000fea0003800000 */
[----:B0-----:R-:W-:Y:S01]  /*9cd0*/  IMAD.MOV.U32 R5, RZ, RZ, RZ ;  /* 0x000000ffff057224 */ /* 0x001fe200078e00ff */
[----:B------:R-:W-:Y:S01]  /*9ce0*/  PRMT R4, RZ, 0x5410, R4 ;  /* 0x00005410ff047816 */ /* 0x000fe20000000004 */
[----:B------:R-:W-:-:S04]  /*9cf0*/  IMAD.MOV.U32 R19, RZ, RZ, R17 ;  /* 0x000000ffff137224 */ /* 0x000fc800078e0011 */
[----:B------:R0:W-:Y:S01]  /*9d00*/  STG.E.64 [R2.64], R4 ;  /* 0x0000000402007986 */ /* 0x0001e2000c101b24 */
[----:B------:R-:W-:Y:S05]  /*9d10*/  BRA `(.L_x_740) ;  /* 0x00000c9000007947 */ /* 0x000fea0003800000 */
.L_x_751:
[----:B0-----:R-:W-:Y:S01]  /*9d20*/  PRMT R4, RZ, 0x5410, R4 ;  /* 0x00005410ff047816 */ /* 0x001fe20000000004 */
[----:B------:R-:W-:-:S03]  /*9d30*/  IMAD.MOV.U32 R19, RZ, RZ, R17 ;  /* 0x000000ffff137224 */ /* 0x000fc600078e0011 */
[----:B------:R-:W-:-:S04]  /*9d40*/  F2FP.PACK_AB R5, RZ, R4 ;  /* 0x00000004ff05723e */ /* 0x000fc800000000ff */
[----:B------:R-:W-:-:S05]  /*9d50*/  PRMT R5, R5, 0x5410, RZ ;  /* 0x0000541005057816 */ /* 0x000fca00000000ff */
[----:B------:R0:W-:Y:S01]  /*9d60*/  STG.E [R2.64], R5 ;  /* 0x0000000502007986 */ /* 0x0001e2000c101924 */
[----:B------:R-:W-:Y:S05]  /*9d70*/  BRA `(.L_x_740) ;  /* 0x00000c3000007947 */ /* 0x000fea0003800000 */
.L_x_750:
[----:B0-----:R-:W-:Y:S01]  /*9d80*/  PRMT R4, RZ, 0x5410, R4 ;  /* 0x00005410ff047816 */ /* 0x001fe20000000004 */
[----:B------:R-:W-:-:S04]  /*9d90*/  IMAD.MOV.U32 R19, RZ, RZ, R17 ;  /* 0x000000ffff137224 */ /* 0x000fc800078e0011 */
[----:B------:R-:W-:-:S06]  /*9da0*/  FMUL.FTZ R4, R4, 1 ;  /* 0x3f80000004047820 */ /* 0x000fcc0000410000 */
[----:B------:R-:W0:Y:S02]  /*9db0*/  F2F.F64.F32 R4, R4 ;  /* 0x0000000400047310 */ /* 0x000e240000201800 */
[----:B0-----:R0:W-:Y:S01]  /*9dc0*/  STG.E.64 [R2.64], R4 ;  /* 0x0000000402007986 */ /* 0x0011e2000c101b24 */
[----:B------:R-:W-:Y:S05]  /*9dd0*/  BRA `(.L_x_740) ;  /* 0x00000bd000007947 */ /* 0x000fea0003800000 */
.L_x_741:
        /* <DEDUP_REMOVED lines=8> */
[----:B0-----:R-:W-:Y:S01]  /*9e60*/  PRMT R4, RZ, 0x5410, R4 ;  /* 0x00005410ff047816 */ /* 0x001fe20000000004 */
[----:B------:R-:W-:-:S03]  /*9e70*/  IMAD.MOV.U32 R19, RZ, RZ, R17 ;  /* 0x000000ffff137224 */ /* 0x000fc600078e0011 */
[----:B------:R-:W-:-:S04]  /*9e80*/  FSETP.NEU.FTZ.AND P0, PT, R4, RZ, PT ;  /* 0x000000ff0400720b */ /* 0x000fc80003f1d000 */
[----:B------:R-:W-:-:S05]  /*9e90*/  SEL R5, RZ, 0x1, !P0 ;  /* 0x00000001ff057807 */ /* 0x000fca0004000000 */
[----:B------:R0:W-:Y:S01]  /*9ea0*/  STG.E.U8 [R2.64], R5 ;  /* 0x0000000502007986 */ /* 0x0001e2000c101124 */
[----:B------:R-:W-:Y:S05]  /*9eb0*/  BRA `(.L_x_740) ;  /* 0x00000af000007947 */ /* 0x000fea0003800000 */
.L_x_754:
[----:B0-----:R-:W-:Y:S01]  /*9ec0*/  PRMT R4, RZ, 0x5410, R4 ;  /* 0x00005410ff047816 */ /* 0x001fe20000000004 */
[----:B------:R-:W-:Y:S01]  /*9ed0*/  CS2R R6, SRZ ;  /* 0x0000000000067805 */ /* 0x000fe2000001ff00 */
[----:B------:R-:W-:-:S03]  /*9ee0*/  IMAD.MOV.U32 R19, RZ, RZ, R17 ;  /* 0x000000ffff137224 */ /* 0x000fc600078e0011 */
[----:B------:R-:W-:-:S06]  /*9ef0*/  FMUL.FTZ R4, R4, 1 ;  /* 0x3f80000004047820 */ /* 0x000fcc0000410000 */
[----:B------:R-:W0:Y:S02]  /*9f00*/  F2F.F64.F32 R4, R4 ;  /* 0x0000000400047310 */ /* 0x000e240000201800 */
[----:B0-----:R0:W-:Y:S01]  /*9f10*/  STG.E.128 [R2.64], R4 ;  /* 0x0000000402007986 */ /* 0x0011e2000c101d24 */
[----:B------:R-:W-:Y:S05]  /*9f20*/  BRA `(.L_x_740) ;  /* 0x00000a8000007947 */ /* 0x000fea0003800000 */
.L_x_753:
        /* <DEDUP_REMOVED lines=8> */
[C---:B0-----:R-:W-:Y:S02]  /*9fb0*/  LOP3.LUT R4, R7.reuse, 0x7fffffff, RZ, 0xc0, !PT ;  /* 0x7fffffff07047812 */ /* 0x041fe400078ec0ff */
        /* <DEDUP_REMOVED lines=12> */
.L_x_758:
[----:B------:R-:W-:Y:S05]  /*a080*/  BSYNC B0 ;  /* 0x0000000000007941 */ /* 0x000fea0003800000 */
.L_x_757:
[----:B------:R-:W-:Y:S01]  /*a090*/  LOP3.LUT R5, R0, R5, RZ, 0xfc, !PT ;  /* 0x0000000500057212 */ /* 0x000fe200078efcff */
[----:B------:R-:W-:-:S04]  /*a0a0*/  IMAD.MOV.U32 R19, RZ, RZ, R17 ;  /* 0x000000ffff137224 */ /* 0x000fc800078e0011 */
[----:B------:R0:W-:Y:S01]  /*a0b0*/  STG.E.U8 [R2.64], R5 ;  /* 0x0000000502007986 */ /* 0x0001e2000c101124 */
[----:B------:R-:W-:Y:S05]  /*a0c0*/  BRA `(.L_x_740) ;  /* 0x000008e000007947 */ /* 0x000fea0003800000 */
.L_x_756:
[----:B0-----:R-:W-:Y:S01]  /*a0d0*/  PRMT R5, RZ, 0x5410, R4 ;  /* 0x00005410ff057816 */ /* 0x001fe20000000004 */
        /* <DEDUP_REMOVED lines=12> */
.L_x_760:
[----:B------:R-:W-:Y:S01]  /*a1a0*/  IMAD.MOV.U32 R0, RZ, RZ, 0x7f ;  /* 0x0000007fff007424 */ /* 0x000fe200078e00ff */
[----:B------:R-:W-:-:S04]  /*a1b0*/  ISETP.GT.U32.AND P0, PT, R4, 0x7f800000, PT ;  /* 0x7f8000000400780c */ /* 0x000fc80003f04070 */
[----:B------:R-:W-:-:S04]  /*a1c0*/  SEL R0, R0, 0x7c, P0 ;  /* 0x0000007c00007807 */ /* 0x000fc80000000000 */
.L_x_761:
[----:B------:R-:W-:Y:S05]  /*a1d0*/  BSYNC B0 ;  /* 0x0000000000007941 */ /* 0x000fea0003800000 */
.L_x_759:
[----:B------:R-:W-:Y:S01]  /*a1e0*/  LOP3.LUT R4, R5, 0x80000000, RZ, 0xc0, !PT ;  /* 0x8000000005047812 */ /* 0x000fe200078ec0ff */
[----:B------:R-:W-:-:S03]  /*a1f0*/  IMAD.MOV.U32 R19, RZ, RZ, R17 ;  /* 0x000000ffff137224 */ /* 0x000fc600078e0011 */
[----:B------:R-:W-:-:S04]  /*a200*/  SHF.R.U32.HI R5, RZ, 0x18, R4 ;  /* 0x00000018ff057819 */ /* 0x000fc80000011604 */
[----:B------:R-:W-:-:S05]  /*a210*/  LOP3.LUT R5, R0, R5, RZ, 0xfc, !PT ;  /* 0x0000000500057212 */ /* 0x000fca00078efcff */
[----:B------:R0:W-:Y:S01]  /*a220*/  STG.E.U8 [R2.64], R5 ;  /* 0x0000000502007986 */ /* 0x0001e2000c101124 */
[----:B------:R-:W-:Y:S05]  /*a230*/  BRA `(.L_x_740) ;  /* 0x0000077000007947 */ /* 0x000fea0003800000 */
.L_x_755:
[----:B------:R1:W-:Y:S01]  /*a240*/  STG.E.U16 [R2.64], R4 ;  /* 0x0000000402007986 */ /* 0x0003e2000c101524 */
[----:B------:R-:W-:Y:S01]  /*a250*/  IMAD.MOV.U32 R19, RZ, RZ, R17 ;  /* 0x000000ffff137224 */ /* 0x000fe200078e0011 */
[----:B------:R-:W-:Y:S05]  /*a260*/  BRA `(.L_x_740) ;  /* 0x0000074000007947 */ /* 0x000fea0003800000 */
.L_x_752:
        /* <DEDUP_REMOVED lines=10> */
[----:B------:R-:W0:Y:S02]  /*a310*/  F2I.FTZ.U32.TRUNC.NTZ R5, R5 ;  /* 0x0000000500057305 */ /* 0x000e24000021f000 */
[----:B0-----:R0:W-:Y:S01]  /*a320*/  STG.E.U16 [R2.64], R5 ;  /* 0x0000000502007986 */ /* 0x0011e2000c101524 */
[----:B------:R-:W-:Y:S05]  /*a330*/  BRA `(.L_x_740) ;  /* 0x0000067000007947 */ /* 0x000fea0003800000 */
.L_x_764:
[----:B------:R-:W-:Y:S01]  /*a340*/  PRMT R7, RZ, 0x5410, R4 ;  /* 0x00005410ff077816 */ /* 0x000fe20000000004 */
[----:B------:R-:W-:Y:S01]  /*a350*/  BSSY B0, `(.L_x_765) ;  /* 0x0000014000007945 */ /* 0x000fe20003800000 */
[----:B------:R-:W-:Y:S02]  /*a360*/  IMAD.MOV.U32 R0, RZ, RZ, 0x80 ;  /* 0x00000080ff007424 */ /* 0x000fe400078e00ff */
[----:B0-----:R-:W-:-:S04]  /*a370*/  LOP3.LUT R5, R7, 0x7fffffff, RZ, 0xc0, !PT ;  /* 0x7fffffff07057812 */ /* 0x001fc800078ec0ff */
        /* <DEDUP_REMOVED lines=9> */
[----:B------:R-:W-:-:S05]  /*a410*/  FADD.FTZ R0, R5, 8192 ;  /* 0x4600000005007421 */ /* 0x000fca0000010000 */
[----:B------:R-:W-:Y:S02]  /*a420*/  LOP3.LUT P0, R4, R0, 0xff, RZ, 0xc0, !PT ;  /* 0x000000ff00047812 */ /* 0x000fe4000780c0ff */
[----:B------:R-:W-:-:S11]  /*a430*/  PRMT R0, RZ, 0x7610, R0 ;  /* 0x00007610ff007816 */ /* 0x000fd60000000000 */
[----:B------:R-:W-:Y:S05]  /*a440*/  @!P0 BRA `(.L_x_766) ;  /* 0x0000004000008947 */ /* 0x000fea0003800000 */
.L_x_767:
[----:B------:R-:W-:-:S04]  /*a450*/  LOP3.LUT R0, R7, 0x80000000, RZ, 0xc0, !PT ;  /* 0x8000000007007812 */ /* 0x000fc800078ec0ff */
[----:B------:R-:W-:-:S04]  /*a460*/  SHF.R.U32.HI R5, RZ, 0x18, R0 ;  /* 0x00000018ff057819 */ /* 0x000fc80000011600 */
[----:B------:R-:W-:-:S04]  /*a470*/  LOP3.LUT R4, R4, R5, RZ, 0xfc, !PT ;  /* 0x0000000504047212 */ /* 0x000fc800078efcff */
[----:B------:R-:W-:Y:S02]  /*a480*/  PRMT R0, R4, 0x7610, R0 ;  /* 0x0000761004007816 */ /* 0x000fe40000000000 */
.L_x_766:
[----:B------:R-:W-:Y:S05]  /*a490*/  BSYNC B0 ;  /* 0x0000000000007941 */ /* 0x000fea0003800000 */
.L_x_765:
[----:B------:R0:W-:Y:S01]  /*a4a0*/  STG.E.U8 [R2.64], R0 ;  /* 0x0000000002007986 */ /* 0x0001e2000c101124 */
[----:B------:R-:W-:Y:S01]  /*a4b0*/  IMAD.MOV.U32 R19, RZ, RZ, R17 ;  /* 0x000000ffff137224 */ /* 0x000fe200078e0011 */
[----:B------:R-:W-:Y:S05]  /*a4c0*/  BRA `(.L_x_740) ;  /* 0x000004e000007947 */ /* 0x000fea0003800000 */
.L_x_763:
        /* <DEDUP_REMOVED lines=17> */
.L_x_770:
[----:B------:R-:W-:-:S04]  /*a5e0*/  LOP3.LUT R0, R7, 0x80000000, RZ, 0xc0, !PT ;  /* 0x8000000007007812 */ /* 0x000fc800078ec0ff */
[----:B------:R-:W-:-:S04]  /*a5f0*/  SHF.R.U32.HI R5, RZ, 0x18, R0 ;  /* 0x00000018ff057819 */ /* 0x000fc80000011600 */
[----:B------:R-:W-:-:S04]  /*a600*/  LOP3.LUT R4, R4, R5, RZ, 0xfc, !PT ;  /* 0x0000000504047212 */ /* 0x000fc800078efcff */
[----:B------:R-:W-:Y:S02]  /*a610*/  PRMT R0, R4, 0x7610, R0 ;  /* 0x0000761004007816 */ /* 0x000fe40000000000 */
.L_x_769:
[----:B------:R-:W-:Y:S05]  /*a620*/  BSYNC B0 ;  /* 0x0000000000007941 */ /* 0x000fea0003800000 */
.L_x_768:
[----:B------:R0:W-:Y:S01]  /*a630*/  STG.E.U8 [R2.64], R0 ;  /* 0x0000000002007986 */ /* 0x0001e2000c101124 */
[----:B------:R-:W-:Y:S01]  /*a640*/  IMAD.MOV.U32 R19, RZ, RZ, R17 ;  /* 0x000000ffff137224 */ /* 0x000fe200078e0011 */
[----:B------:R-:W-:Y:S05]  /*a650*/  BRA `(.L_x_740) ;  /* 0x0000035000007947 */ /* 0x000fea0003800000 */
.L_x_762:
[----:B------:R-:W-:-:S13]  /*a660*/  ISETP.NE.AND P0, PT, R0, 0x1c, PT ;  /* 0x0000001c0000780c */ /* 0x000fda0003f05270 */
[----:B------:R-:W-:Y:S05]  /*a670*/  @!P0 BRA `(.L_x_771) ;  /* 0x000002f000008947 */ /* 0x000fea0003800000 */
[----:B------:R-:W-:-:S13]  /*a680*/  ISETP.NE.AND P0, PT, R0, 0x1d, PT ;  /* 0x0000001d0000780c */ /* 0x000fda0003f05270 */
[----:B------:R-:W-:Y:S05]  /*a690*/  @!P0 BRA `(.L_x_772) ;  /* 0x0000028000008947 */ /* 0x000fea0003800000 */
[----:B------:R-:W-:-:S13]  /*a6a0*/  ISETP.NE.AND P0, PT, R0, 0x2c, PT ;  /* 0x0000002c0000780c */ /* 0x000fda0003f05270 */
[----:B------:R-:W-:Y:S05]  /*a6b0*/  @P0 BRA `(.L_x_745) ;  /* 0x0000011000000947 */ /* 0x000fea0003800000 */
[----:B0-----:R-:W-:Y:S01]  /*a6c0*/  PRMT R5, RZ, 0x5410, R4 ;  /* 0x00005410ff057816 */ /* 0x001fe20000000004 */
[----:B------:R-:W-:Y:S01]  /*a6d0*/  IMAD.MOV.U32 R19, RZ, RZ, R17 ;  /* 0x000000ffff137224 */ /* 0x000fe200078e0011 */
[----:B------:R-:W-:Y:S02]  /*a6e0*/  PLOP3.LUT P0, PT, PT, PT, PT, 0x80, 0x0 ;  /* 0x000000000000781c */ /* 0x000fe40003f0f070 */
[----:B------:R-:W-:-:S04]  /*a6f0*/  SHF.R.U32.HI R6, RZ, 0x17, R5 ;  /* 0x00000017ff067819 */ /* 0x000fc80000011605 */
[----:B------:R-:W-:-:S04]  /*a700*/  LOP3.LUT R4, R6, 0xff, RZ, 0xc0, !PT ;  /* 0x000000ff06047812 */ /* 0x000fc800078ec0ff */
[----:B------:R-:W-:-:S13]  /*a710*/  ISETP.NE.AND P2, PT, R4, 0xff, PT ;  /* 0x000000ff0400780c */ /* 0x000fda0003f45270 */
[--C-:B------:R-:W-:Y:S02]  /*a720*/  @P2 SHF.R.U32.HI R0, RZ, 0x16, R5.reuse ;  /* 0x00000016ff002819 */ /* 0x100fe40000011605 */
[----:B------:R-:W-:Y:S01]  /*a730*/  @P2 LOP3.LUT P1, RZ, R4, 0x3fffff, R5, 0xf8, !PT ;  /* 0x003fffff04ff2812 */ /* 0x000fe2000782f805 */
[----:B------:R-:W-:Y:S01]  /*a740*/  IMAD.MOV.U32 R5, RZ, RZ, 0xff ;  /* 0x000000ffff057424 */ /* 0x000fe200078e00ff */
        /* <DEDUP_REMOVED lines=8> */
.L_x_745:
[----:B------:R-:W-:Y:S01]  /*a7d0*/  MOV R2, 0x0 ;  /* 0x0000000000027802 */ /* 0x000fe20000000f00 */
[----:B0-----:R-:W-:Y:S02]  /*a7e0*/  IMAD.MOV.U32 R4, RZ, RZ, c[0x4][0x178] ;  /* 0x01005e00ff047624 */ /* 0x001fe400078e00ff */
        /* <DEDUP_REMOVED lines=17> */
[----:B------:R-:W-:Y:S01]  /*a900*/  IMAD.MOV.U32 R19, RZ, RZ, R17 ;  /* 0x000000ffff137224 */ /* 0x000fe200078e0011 */
[----:B------:R-:W-:Y:S05]  /*a910*/  BRA `(.L_x_740) ;  /* 0x0000009000007947 */ /* 0x000fea0003800000 */
.L_x_772:
[----:B0-----:R-:W-:Y:S01]  /*a920*/  PRMT R4, RZ, 0x5410, R4 ;  /* 0x00005410ff047816 */ /* 0x001fe20000000004 */
[----:B------:R-:W-:-:S05]  /*a930*/  IMAD.MOV.U32 R19, RZ, RZ, R17 ;  /* 0x000000ffff137224 */ /* 0x000fca00078e0011 */
[----:B------:R-:W0:Y:S02]  /*a940*/  F2I.U64.TRUNC R4, R4 ;  /* 0x0000000400047311 */ /* 0x000e24000020d800 */
[----:B0-----:R0:W-:Y:S01]  /*a950*/  STG.E.64 [R2.64], R4 ;  /* 0x0000000402007986 */ /* 0x0011e2000c101b24 */
[----:B------:R-:W-:Y:S05]  /*a960*/  BRA `(.L_x_740) ;  /* 0x0000004000007947 */ /* 0x000fea0003800000 */
.L_x_771:
[----:B0-----:R-:W-:Y:S01]  /*a970*/  PRMT R4, RZ, 0x5410, R4 ;  /* 0x00005410ff047816 */ /* 0x001fe20000000004 */
[----:B------:R-:W-:-:S03]  /*a980*/  IMAD.MOV.U32 R19, RZ, RZ, R17 ;  /* 0x000000ffff137224 */ /* 0x000fc600078e0011 */
[----:B------:R-:W0:Y:S02]  /*a990*/  F2I.FTZ.U32.TRUNC.NTZ R5, R4 ;  /* 0x0000000400057305 */ /* 0x000e24000021f000 */
[----:B0-----:R0:W-:Y:S02]  /*a9a0*/  STG.E [R2.64], R5 ;  /* 0x0000000502007986 */ /* 0x0011e4000c101924 */
.L_x_740:
[----:B------:R-:W-:Y:S05]  /*a9b0*/  BSYNC B6 ;  /* 0x0000000000067941 */ /* 0x000fea0003800000 */
.L_x_739:
[----:B------:R-:W-:Y:S01]  /*a9c0*/  ISETP.GE.AND P0, PT, R19, R22, PT ;  /* 0x000000161300720c */ /* 0x000fe20003f06270 */
[----:B------:R-:W-:-:S12]  /*a9d0*/  BSSY B6, `(.L_x_773) ;  /* 0x00001fe000067945 */ /* 0x000fd80003800000 */
[----:B------:R-:W-:Y:S05]  /*a9e0*/  @P0 BRA `(.L_x_774) ;  /* 0x00001fc000000947 */ /* 0x000fea0003800000 */
[----:B01---5:R-:W-:Y:S01]  /*a9f0*/  IMAD R0, R16, 0x200, R19 ;  /* 0x0000020010007824 */ /* 0x023fe200078e0213 */
[----:B------:R-:W-:-:S03]  /*aa00*/  PRMT R3, R18, 0x9910, RZ ;  /* 0x0000991012037816 */ /* 0x000fc600000000ff */
[----:B------:R-:W-:Y:S02]  /*aa10*/  IMAD R2, R0, c[0x0][0x194], RZ ;  /* 0x0000650000027a24 */ /* 0x000fe400078e02ff */
[----:B------:R-:W-:-:S03]  /*aa20*/  IMAD.MOV.U32 R0, RZ, RZ, R3 ;  /* 0x000000ffff007224 */ /* 0x000fc600078e0003 */
[----:B------:R-:W-:Y:S02]  /*aa30*/  IADD3 R2, P0, R2, c[0x0][0x168], RZ ;  /* 0x00005a0002027a10 */ /* 0x000fe40007f1e0ff */
[----:B------:R-:W-:-:S03]  /*aa40*/  ISETP.GT.AND P1, PT, R0, 0x9, PT ;  /* 0x000000090000780c */ /* 0x000fc60003f24270 */
[----:B------:R-:W-:-:S10]  /*aa50*/  IMAD.X R3, RZ, RZ, c[0x0][0x16c], P0 ;  /* 0x00005b00ff037624 */ /* 0x000fd400000e06ff */
        /* <DEDUP_REMOVED lines=9> */
[----:B------:R-:W-:-:S06]  /*aaf0*/  PRMT R25, RZ, 0x5410, R25 ;  /* 0x00005410ff197816 */ /* 0x000fcc0000000019 */
[----:B------:R-:W0:Y:S02]  /*ab00*/  F2I.FTZ.TRUNC.NTZ R25, R25 ;  /* 0x0000001900197305 */ /* 0x000e24000021f100 */
[----:B0-----:R0:W-:Y:S01]  /*ab10*/  STG.E.U8 [R2.64], R25 ;  /* 0x0000001902007986 */ /* 0x0011e2000c101124 */
[----:B------:R-:W-:Y:S05]  /*ab20*/  BRA `(.L_x_780) ;  /* 0x00000e8000007947 */ /* 0x000fea0003800000 */
.L_x_778:
[----:B------:R-:W-:-:S06]  /*ab30*/  PRMT R5, RZ, 0x5410, R25 ;  /* 0x00005410ff057816 */ /* 0x000fcc0000000019 */
[----:B------:R-:W0:Y:S02]  /*ab40*/  F2I.S64.TRUNC R4, R5 ;  /* 0x0000000500047311 */ /* 0x000e24000020d900 */
[----:B0-----:R0:W-:Y:S01]  /*ab50*/  STG.E.U8 [R2.64], R4 ;  /* 0x0000000402007986 */ /* 0x0011e2000c101124 */
[----:B------:R-:W-:Y:S05]  /*ab60*/  BRA `(.L_x_780) ;  /* 0x00000e4000007947 */ /* 0x000fea0003800000 */
.L_x_777:
        /* <DEDUP_REMOVED lines=10> */
.L_x_782:
[----:B------:R-:W-:-:S06]  /*ac10*/  PRMT R25, RZ, 0x5410, R25 ;  /* 0x00005410ff197816 */ /* 0x000fcc0000000019 */
[----:B------:R-:W0:Y:S02]  /*ac20*/  F2I.FTZ.TRUNC.NTZ R25, R25 ;  /* 0x0000001900197305 */ /* 0x000e24000021f100 */
[----:B0-----:R0:W-:Y:S01]  /*ac30*/  STG.E [R2.64], R25 ;  /* 0x0000001902007986 */ /* 0x0011e2000c101924 */
[----:B------:R-:W-:Y:S05]  /*ac40*/  BRA `(.L_x_780) ;  /* 0x00000d6000007947 */ /* 0x000fea0003800000 */
.L_x_781:
[----:B------:R-:W-:-:S06]  /*ac50*/  PRMT R25, RZ, 0x5410, R25 ;  /* 0x00005410ff197816 */ /* 0x000fcc0000000019 */
[----:B------:R-:W0:Y:S02]  /*ac60*/  F2I.FTZ.TRUNC.NTZ R25, R25 ;  /* 0x0000001900197305 */ /* 0x000e24000021f100 */
[----:B0-----:R0:W-:Y:S01]  /*ac70*/  STG.E.U16 [R2.64], R25 ;  /* 0x0000001902007986 */ /* 0x0011e2000c101524 */
[----:B------:R-:W-:Y:S05]  /*ac80*/  BRA `(.L_x_780) ;  /* 0x00000d2000007947 */ /* 0x000fea0003800000 */
.L_x_776:
        /* <DEDUP_REMOVED lines=9> */
.L_x_784:
[----:B------:R-:W-:-:S04]  /*ad20*/  PRMT R0, RZ, 0x5410, R25 ;  /* 0x00005410ff007816 */ /* 0x000fc80000000019 */
[----:B------:R-:W-:-:S05]  /*ad30*/  F2FP.PACK_AB R0, RZ, R0 ;  /* 0x00000000ff00723e */ /* 0x000fca00000000ff */
[----:B------:R0:W-:Y:S01]  /*ad40*/  STG.E.U16 [R2.64], R0 ;  /* 0x0000000002007986 */ /* 0x0001e2000c101524 */
[----:B------:R-:W-:Y:S05]  /*ad50*/  BRA `(.L_x_780) ;  /* 0x00000c5000007947 */ /* 0x000fea0003800000 */
.L_x_783:
        /* <DEDUP_REMOVED lines=10> */
.L_x_786:
[----:B------:R-:W-:-:S04]  /*ae00*/  PRMT R25, RZ, 0x5410, R25 ;  /* 0x00005410ff197816 */ /* 0x000fc80000000019 */
[----:B------:R-:W-:-:S04]  /*ae10*/  F2FP.PACK_AB R5, RZ, R25 ;  /* 0x00000019ff05723e */ /* 0x000fc800000000ff */
[----:B------:R-:W-:-:S05]  /*ae20*/  PRMT R5, R5, 0x5410, RZ ;  /* 0x0000541005057816 */ /* 0x000fca00000000ff */
[----:B------:R0:W-:Y:S01]  /*ae30*/  STG.E [R2.64], R5 ;  /* 0x0000000502007986 */ /* 0x0001e2000c101924 */
[----:B------:R-:W-:Y:S05]  /*ae40*/  BRA `(.L_x_780) ;  /* 0x00000b6000007947 */ /* 0x000fea0003800000 */
.L_x_785:
[----:B------:R-:W-:-:S05]  /*ae50*/  PRMT R4, RZ, 0x5410, R25 ;  /* 0x00005410ff047816 */ /* 0x000fca0000000019 */
[----:B------:R-:W-:-:S06]  /*ae60*/  FMUL.FTZ R4, R4, 1 ;  /* 0x3f80000004047820 */ /* 0x000fcc0000410000 */
[----:B------:R-:W0:Y:S02]  /*ae70*/  F2F.F64.F32 R4, R4 ;  /* 0x0000000400047310 */ /* 0x000e240000201800 */
[----:B0-----:R0:W-:Y:S01]  /*ae80*/  STG.E.64 [R2.64], R4 ;  /* 0x0000000402007986 */ /* 0x0011e2000c101b24 */
[----:B------:R-:W-:Y:S05]  /*ae90*/  BRA `(.L_x_780) ;  /* 0x00000b1000007947 */ /* 0x000fea0003800000 */
.L_x_775:
        /* <DEDUP_REMOVED lines=13> */
.L_x_789:
[----:B------:R-:W-:Y:S01]  /*af70*/  PRMT R25, RZ, 0x5410, R25 ;  /* 0x00005410ff197816 */ /* 0x000fe20000000019 */
[----:B------:R-:W-:-:S04]  /*af80*/  CS2R R6, SRZ ;  /* 0x0000000000067805 */ /* 0x000fc8000001ff00 */
[----:B------:R-:W-:-:S06]  /*af90*/  FMUL.FTZ R4, R25, 1 ;  /* 0x3f80000019047820 */ /* 0x000fcc0000410000 */
[----:B------:R-:W0:Y:S02]  /*afa0*/  F2F.F64.F32 R4, R4 ;  /* 0x0000000400047310 */ /* 0x000e240000201800 */
[----:B0-----:R0:W-:Y:S01]  /*afb0*/  STG.E.128 [R2.64], R4 ;  /* 0x0000000402007986 */ /* 0x0011e2000c101d24 */
[----:B------:R-:W-:Y:S05]  /*afc0*/  BRA `(.L_x_780) ;  /* 0x000009e000007947 */ /* 0x000fea0003800000 */
.L_x_788:
        /* <DEDUP_REMOVED lines=21> */
.L_x_793:
[----:B------:R-:W-:Y:S05]  /*b120*/  BSYNC B0 ;  /* 0x0000000000007941 */ /* 0x000fea0003800000 */
.L_x_792:
[----:B------:R-:W-:-:S05]  /*b130*/  LOP3.LUT R5, R0, R5, RZ, 0xfc, !PT ;  /* 0x0000000500057212 */ /* 0x000fca00078efcff */
[----:B------:R0:W-:Y:S01]  /*b140*/  STG.E.U8 [R2.64], R5 ;  /* 0x0000000502007986 */ /* 0x0001e2000c101124 */
[----:B------:R-:W-:Y:S05]  /*b150*/  BRA `(.L_x_780) ;  /* 0x0000085000007947 */ /* 0x000fea0003800000 */
.L_x_791:
        /* <DEDUP_REMOVED lines=13> */
.L_x_795:
[----:B------:R-:W-:Y:S01]  /*b230*/  IMAD.MOV.U32 R0, RZ, RZ, 0x7f ;  /* 0x0000007fff007424 */ /* 0x000fe200078e00ff */
[----:B------:R-:W-:-:S04]  /*b240*/  ISETP.GT.U32.AND P0, PT, R4, 0x7f800000, PT ;  /* 0x7f8000000400780c */ /* 0x000fc80003f04070 */
[----:B------:R-:W-:-:S04]  /*b250*/  SEL R0, R0, 0x7c, P0 ;  /* 0x0000007c00007807 */ /* 0x000fc80000000000 */
.L_x_796:
[----:B------:R-:W-:Y:S05]  /*b260*/  BSYNC B0 ;  /* 0x0000000000007941 */ /* 0x000fea0003800000 */
.L_x_794:
[----:B------:R-:W-:-:S04]  /*b270*/  LOP3.LUT R4, R25, 0x80000000, RZ, 0xc0, !PT ;  /* 0x8000000019047812 */ /* 0x000fc800078ec0ff */
[----:B------:R-:W-:-:S04]  /*b280*/  SHF.R.U32.HI R5, RZ, 0x18, R4 ;  /* 0x00000018ff057819 */ /* 0x000fc80000011604 */
[----:B------:R-:W-:-:S05]  /*b290*/  LOP3.LUT R5, R0, R5, RZ, 0xfc, !PT ;  /* 0x0000000500057212 */ /* 0x000fca00078efcff */
[----:B------:R0:W-:Y:S01]  /*b2a0*/  STG.E.U8 [R2.64], R5 ;  /* 0x0000000502007986 */ /* 0x0001e2000c101124 */
[----:B------:R-:W-:Y:S05]  /*b2b0*/  BRA `(.L_x_780) ;  /* 0x000006f000007947 */ /* 0x000fea0003800000 */
.L_x_790:
[----:B------:R0:W-:Y:S01]  /*b2c0*/  STG.E.U16 [R2.64], R25 ;  /* 0x0000001902007986 */ /* 0x0001e2000c101524 */
[----:B------:R-:W-:Y:S05]  /*b2d0*/  BRA `(.L_x_780) ;  /* 0x000006d000007947 */ /* 0x000fea0003800000 */
.L_x_787:
        /* <DEDUP_REMOVED lines=12> */
.L_x_799:
        /* <DEDUP_REMOVED lines=17> */
.L_x_802:
[----:B------:R-:W-:-:S04]  /*b4b0*/  LOP3.LUT R0, R25, 0x80000000, RZ, 0xc0, !PT ;  /* 0x8000000019007812 */ /* 0x000fc800078ec0ff */
[----:B------:R-:W-:-:S04]  /*b4c0*/  SHF.R.U32.HI R5, RZ, 0x18, R0 ;  /* 0x00000018ff057819 */ /* 0x000fc80000011600 */
[----:B------:R-:W-:-:S04]  /*b4d0*/  LOP3.LUT R4, R4, R5, RZ, 0xfc, !PT ;  /* 0x0000000504047212 */ /* 0x000fc800078efcff */
[----:B------:R-:W-:Y:S02]  /*b4e0*/  PRMT R0, R4, 0x7610, R0 ;  /* 0x0000761004007816 */ /* 0x000fe40000000000 */
.L_x_801:
[----:B------:R-:W-:Y:S05]  /*b4f0*/  BSYNC B0 ;  /* 0x0000000000007941 */ /* 0x000fea0003800000 */
.L_x_800:
[----:B------:R0:W-:Y:S01]  /*b500*/  STG.E.U8 [R2.64], R0 ;  /* 0x0000000002007986 */ /* 0x0001e2000c101124 */
[----:B------:R-:W-:Y:S05]  /*b510*/  BRA `(.L_x_780) ;  /* 0x0000049000007947 */ /* 0x000fea0003800000 */
.L_x_798:
        /* <DEDUP_REMOVED lines=17> */
.L_x_805:
[----:B------:R-:W-:-:S04]  /*b630*/  LOP3.LUT R0, R25, 0x80000000, RZ, 0xc0, !PT ;  /* 0x8000000019007812 */ /* 0x000fc800078ec0ff */
[----:B------:R-:W-:-:S04]  /*b640*/  SHF.R.U32.HI R5, RZ, 0x18, R0 ;  /* 0x00000018ff057819 */ /* 0x000fc80000011600 */
[----:B------:R-:W-:-:S04]  /*b650*/  LOP3.LUT R4, R4, R5, RZ, 0xfc, !PT ;  /* 0x0000000504047212 */ /* 0x000fc800078efcff */
[----:B------:R-:W-:Y:S02]  /*b660*/  PRMT R0, R4, 0x7610, R0 ;  /* 0x0000761004007816 */ /* 0x000fe40000000000 */
.L_x_804:
[----:B------:R-:W-:Y:S05]  /*b670*/  BSYNC B0 ;  /* 0x0000000000007941 */ /* 0x000fea0003800000 */
.L_x_803:
[----:B------:R0:W-:Y:S01]  /*b680*/  STG.E.U8 [R2.64], R0 ;  /* 0x0000000002007986 */ /* 0x0001e2000c101124 */
[----:B------:R-:W-:Y:S05]  /*b690*/  BRA `(.L_x_780) ;  /* 0x0000031000007947 */ /* 0x000fea0003800000 */
.L_x_797:
        /* <DEDUP_REMOVED lines=22> */
.L_x_779:
        /* <DEDUP_REMOVED lines=20> */
.L_x_807:
[----:B------:R-:W-:-:S06]  /*b940*/  PRMT R4, RZ, 0x5410, R25 ;  /* 0x00005410ff047816 */ /* 0x000fcc0000000019 */
[----:B------:R-:W0:Y:S02]  /*b950*/  F2I.U64.TRUNC R4, R4 ;  /* 0x0000000400047311 */ /* 0x000e24000020d800 */
[----:B0-----:R0:W-:Y:S01]  /*b960*/  STG.E.64 [R2.64], R4 ;  /* 0x0000000402007986 */ /* 0x0011e2000c101b24 */
[----:B------:R-:W-:Y:S05]  /*b970*/  BRA `(.L_x_780) ;  /* 0x0000003000007947 */ /* 0x000fea0003800000 */
.L_x_806:
[----:B------:R-:W-:-:S06]  /*b980*/  PRMT R25, RZ, 0x5410, R25 ;  /* 0x00005410ff197816 */ /* 0x000fcc0000000019 */
[----:B------:R-:W0:Y:S02]  /*b990*/  F2I.FTZ.U32.TRUNC.NTZ R25, R25 ;  /* 0x0000001900197305 */ /* 0x000e24000021f000 */
[----:B0-----:R0:W-:Y:S02]  /*b9a0*/  STG.E [R2.64], R25 ;  /* 0x0000001902007986 */ /* 0x0011e4000c101924 */
.L_x_780:
[----:B------:R-:W-:-:S04]  /*b9b0*/  IADD3 R19, R19, 0x80, RZ ;  /* 0x0000008013137810 */ /* 0x000fc80007ffe0ff */
[----:B------:R-:W-:-:S13]  /*b9c0*/  ISETP.GE.AND P0, PT, R19, R22, PT ;  /* 0x000000161300720c */ /* 0x000fda0003f06270 */
[----:B------:R-:W-:Y:S05]  /*b9d0*/  @P0 BRA `(.L_x_774) ;  /* 0x00000fd000000947 */ /* 0x000fea0003800000 */
[----:B0-----:R-:W-:Y:S01]  /*b9e0*/  IMAD R0, R16, 0x200, R19 ;  /* 0x0000020010007824 */ /* 0x001fe200078e0213 */
        /* <DEDUP_REMOVED lines=19> */
.L_x_811:
[----:B------:R-:W-:-:S06]  /*bb20*/  PRMT R5, RZ, 0x5410, R23 ;  /* 0x00005410ff057816 */ /* 0x000fcc0000000017 */
[----:B------:R-:W0:Y:S02]  /*bb30*/  F2I.S64.TRUNC R4, R5 ;  /* 0x0000000500047311 */ /* 0x000e24000020d900 */
[----:B0-----:R0:W-:Y:S01]  /*bb40*/  STG.E.U8 [R2.64], R4 ;  /* 0x0000000402007986 */ /* 0x0011e2000c101124 */
[----:B------:R-:W-:Y:S05]  /*bb50*/  BRA `(.L_x_813) ;  /* 0x00000e4000007947 */ /* 0x000fea0003800000 */
.L_x_810:
        /* <DEDUP_REMOVED lines=10> */
.L_x_815:
[----:B------:R-:W-:-:S06]  /*bc00*/  PRMT R23, RZ, 0x5410, R23 ;  /* 0x00005410ff177816 */ /* 0x000fcc0000000017 */
[----:B------:R-:W0:Y:S02]  /*bc10*/  F2I.FTZ.TRUNC.NTZ R23, R23 ;  /* 0x0000001700177305 */ /* 0x000e24000021f100 */
[----:B0-----:R0:W-:Y:S01]  /*bc20*/  STG.E [R2.64], R23 ;  /* 0x0000001702007986 */ /* 0x0011e2000c101924 */
[----:B------:R-:W-:Y:S05]  /*bc30*/  BRA `(.L_x_813) ;  /* 0x00000d6000007947 */ /* 0x000fea0003800000 */
.L_x_814:
[----:B------:R-:W-:-:S06]  /*bc40*/  PRMT R23, RZ, 0x5410, R23 ;  /* 0x00005410ff177816 */ /* 0x000fcc0000000017 */
[----:B------:R-:W0:Y:S02]  /*bc50*/  F2I.FTZ.TRUNC.NTZ R23, R23 ;  /* 0x0000001700177305 */ /* 0x000e24000021f100 */
[----:B0-----:R0:W-:Y:S01]  /*bc60*/  STG.E.U16 [R2.64], R23 ;  /* 0x0000001702007986 */ /* 0x0011e2000c101524 */
[----:B------:R-:W-:Y:S05]  /*bc70*/  BRA `(.L_x_813) ;  /* 0x00000d2000007947 */ /* 0x000fea0003800000 */
.L_x_809:
        /* <DEDUP_REMOVED lines=9> */
.L_x_817:
[----:B------:R-:W-:-:S04]  /*bd10*/  PRMT R0, RZ, 0x5410, R23 ;  /* 0x00005410ff007816 */ /* 0x000fc80000000017 */
[----:B------:R-:W-:-:S05]  /*bd20*/  F2FP.PACK_AB R0, RZ, R0 ;  /* 0x00000000ff00723e */ /* 0x000fca00000000ff */
[----:B------:R0:W-:Y:S01]  /*bd30*/  STG.E.U16 [R2.64], R0 ;  /* 0x0000000002007986 */ /* 0x0001e2000c101524 */
[----:B------:R-:W-:Y:S05]  /*bd40*/  BRA `(.L_x_813) ;  /* 0x00000c5000007947 */ /* 0x000fea0003800000 */
.L_x_816:
        /* <DEDUP_REMOVED lines=10> */
.L_x_819:
[----:B------:R-:W-:-:S04]  /*bdf0*/  PRMT R23, RZ, 0x5410, R23 ;  /* 0x00005410ff177816 */ /* 0x000fc80000000017 */
[----:B------:R-:W-:-:S04]  /*be00*/  F2FP.PACK_AB R5, RZ, R23 ;  /* 0x00000017ff05723e */ /* 0x000fc800000000ff */
[----:B------:R-:W-:-:S05]  /*be10*/  PRMT R5, R5, 0x5410, RZ ;  /* 0x0000541005057816 */ /* 0x000fca00000000ff */
[----:B------:R0:W-:Y:S01]  /*be20*/  STG.E [R2.64], R5 ;  /* 0x0000000502007986 */ /* 0x0001e2000c101924 */
[----:B------:R-:W-:Y:S05]  /*be30*/  BRA `(.L_x_813) ;  /* 0x00000b6000007947 */ /* 0x000fea0003800000 */
.L_x_818:
[----:B------:R-:W-:-:S05]  /*be40*/  PRMT R4, RZ, 0x5410, R23 ;  /* 0x00005410ff047816 */ /* 0x000fca0000000017 */
[----:B------:R-:W-:-:S06]  /*be50*/  FMUL.FTZ R4, R4, 1 ;  /* 0x3f80000004047820 */ /* 0x000fcc0000410000 */
[----:B------:R-:W0:Y:S02]  /*be60*/  F2F.F64.F32 R4, R4 ;  /* 0x0000000400047310 */ /* 0x000e240000201800 */
[----:B0-----:R0:W-:Y:S01]  /*be70*/  STG.E.64 [R2.64], R4 ;  /* 0x0000000402007986 */ /* 0x0011e2000c101b24 */
[----:B------:R-:W-:Y:S05]  /*be80*/  BRA `(.L_x_813) ;  /* 0x00000b1000007947 */ /* 0x000fea0003800000 */
.L_x_808:
        /* <DEDUP_REMOVED lines=13> */
.L_x_822:
[----:B------:R-:W-:Y:S01]  /*bf60*/  PRMT R23, RZ, 0x5410, R23 ;  /* 0x00005410ff177816 */ /* 0x000fe20000000017 */
[----:B------:R-:W-:-:S04]  /*bf70*/  CS2R R6, SRZ ;  /* 0x0000000000067805 */ /* 0x000fc8000001ff00 */
[----:B------:R-:W-:-:S06]  /*bf80*/  FMUL.FTZ R4, R23, 1 ;  /* 0x3f80000017047820 */ /* 0x000fcc0000410000 */
[----:B------:R-:W0:Y:S02]  /*bf90*/  F2F.F64.F32 R4, R4 ;  /* 0x0000000400047310 */ /* 0x000e240000201800 */
[----:B0-----:R0:W-:Y:S01]  /*bfa0*/  STG.E.128 [R2.64], R4 ;  /* 0x0000000402007986 */ /* 0x0011e2000c101d24 */
[----:B------:R-:W-:Y:S05]  /*bfb0*/  BRA `(.L_x_813) ;  /* 0x000009e000007947 */ /* 0x000fea0003800000 */
.L_x_821:
        /* <DEDUP_REMOVED lines=21> */
.L_x_826:
[----:B------:R-:W-:Y:S05]  /*c110*/  BSYNC B0 ;  /* 0x0000000000007941 */ /* 0x000fea0003800000 */
.L_x_825:
[----:B------:R-:W-:-:S05]  /*c120*/  LOP3.LUT R5, R0, R5, RZ, 0xfc, !PT ;  /* 0x0000000500057212 */ /* 0x000fca00078efcff */
[----:B------:R0:W-:Y:S01]  /*c130*/  STG.E.U8 [R2.64], R5 ;  /* 0x0000000502007986 */ /* 0x0001e2000c101124 */
[----:B------:R-:W-:Y:S05]  /*c140*/  BRA `(.L_x_813) ;  /* 0x0000085000007947 */ /* 0x000fea0003800000 */
.L_x_824:
        /* <DEDUP_REMOVED lines=13> */
.L_x_828:
[----:B------:R-:W-:Y:S01]  /*c220*/  IMAD.MOV.U32 R0, RZ, RZ, 0x7f ;  /* 0x0000007fff007424 */ /* 0x000fe200078e00ff */
[----:B------:R-:W-:-:S04]  /*c230*/  ISETP.GT.U32.AND P0, PT, R4, 0x7f800000, PT ;  /* 0x7f8000000400780c */ /* 0x000fc80003f04070 */
[----:B------:R-:W-:-:S04]  /*c240*/  SEL R0, R0, 0x7c, P0 ;  /* 0x0000007c00007807 */ /* 0x000fc80000000000 */
.L_x_829:
[----:B------:R-:W-:Y:S05]  /*c250*/  BSYNC B0 ;  /* 0x0000000000007941 */ /* 0x000fea0003800000 */
.L_x_827:
[----:B------:R-:W-:-:S04]  /*c260*/  LOP3.LUT R4, R23, 0x80000000, RZ, 0xc0, !PT ;  /* 0x8000000017047812 */ /* 0x000fc800078ec0ff */
[----:B------:R-:W-:-:S04]  /*c270*/  SHF.R.U32.HI R5, RZ, 0x18, R4 ;  /* 0x00000018ff057819 */ /* 0x000fc80000011604 */
[----:B------:R-:W-:-:S05]  /*c280*/  LOP3.LUT R5, R0, R5, RZ, 0xfc, !PT ;  /* 0x0000000500057212 */ /* 0x000fca00078efcff */
[----:B------:R0:W-:Y:S01]  /*c290*/  STG.E.U8 [R2.64], R5 ;  /* 0x0000000502007986 */ /* 0x0001e2000c101124 */
[----:B------:R-:W-:Y:S05]  /*c2a0*/  BRA `(.L_x_813) ;  /* 0x000006f000007947 */ /* 0x000fea0003800000 */
.L_x_823:
[----:B------:R0:W-:Y:S01]  /*c2b0*/  STG.E.U16 [R2.64], R23 ;  /* 0x0000001702007986 */ /* 0x0001e2000c101524 */
[----:B------:R-:W-:Y:S05]  /*c2c0*/  BRA `(.L_x_813) ;  /* 0x000006d000007947 */ /* 0x000fea0003800000 */
.L_x_820:
        /* <DEDUP_REMOVED lines=12> */
.L_x_832:
        /* <DEDUP_REMOVED lines=17> */
.L_x_835:
[----:B------:R-:W-:-:S04]  /*c4a0*/  LOP3.LUT R0, R23, 0x80000000, RZ, 0xc0, !PT ;  /* 0x8000000017007812 */ /* 0x000fc800078ec0ff */
[----:B------:R-:W-:-:S04]  /*c4b0*/  SHF.R.U32.HI R5, RZ, 0x18, R0 ;  /* 0x00000018ff057819 */ /* 0x000fc80000011600 */
[----:B------:R-:W-:-:S04]  /*c4c0*/  LOP3.LUT R4, R4, R5, RZ, 0xfc, !PT ;  /* 0x0000000504047212 */ /* 0x000fc800078efcff */
[----:B------:R-:W-:Y:S02]  /*c4d0*/  PRMT R0, R4, 0x7610, R0 ;  /* 0x0000761004007816 */ /* 0x000fe40000000000 */
.L_x_834:
[----:B------:R-:W-:Y:S05]  /*c4e0*/  BSYNC B0 ;  /* 0x0000000000007941 */ /* 0x000fea0003800000 */
.L_x_833:
[----:B------:R0:W-:Y:S01]  /*c4f0*/  STG.E.U8 [R2.64], R0 ;  /* 0x0000000002007986 */ /* 0x0001e2000c101124 */
[----:B------:R-:W-:Y:S05]  /*c500*/  BRA `(.L_x_813) ;  /* 0x0000049000007947 */ /* 0x000fea0003800000 */
.L_x_831:
        /* <DEDUP_REMOVED lines=17> */
.L_x_838:
[----:B------:R-:W-:-:S04]  /*c620*/  LOP3.LUT R0, R23, 0x80000000, RZ, 0xc0, !PT ;  /* 0x8000000017007812 */ /* 0x000fc800078ec0ff */
[----:B------:R-:W-:-:S04]  /*c630*/  SHF.R.U32.HI R5, RZ, 0x18, R0 ;  /* 0x00000018ff057819 */ /* 0x000fc80000011600 */
[----:B------:R-:W-:-:S04]  /*c640*/  LOP3.LUT R4, R4, R5, RZ, 0xfc, !PT ;  /* 0x0000000504047212 */ /* 0x000fc800078efcff */
[----:B------:R-:W-:Y:S02]  /*c650*/  PRMT R0, R4, 0x7610, R0 ;  /* 0x0000761004007816 */ /* 0x000fe40000000000 */
.L_x_837:
[----:B------:R-:W-:Y:S05]  /*c660*/  BSYNC B0 ;  /* 0x0000000000007941 */ /* 0x000fea0003800000 */
.L_x_836:
[----:B------:R0:W-:Y:S01]  /*c670*/  STG.E.U8 [R2.64], R0 ;  /* 0x0000000002007986 */ /* 0x0001e2000c101124 */
[----:B------:R-:W-:Y:S05]  /*c680*/  BRA `(.L_x_813) ;  /* 0x0000031000007947 */ /* 0x000fea0003800000 */
.L_x_830:
        /* <DEDUP_REMOVED lines=22> */
.L_x_812:
        /* <DEDUP_REMOVED lines=20> */
.L_x_840:
[----:B------:R-:W-:-:S06]  /*c930*/  PRMT R4, RZ, 0x5410, R23 ;  /* 0x00005410ff047816 */ /* 0x000fcc0000000017 */
[----:B------:R-:W0:Y:S02]  /*c940*/  F2I.U64.TRUNC R4, R4 ;  /* 0x0000000400047311 */ /* 0x000e24000020d800 */
[----:B0-----:R0:W-:Y:S01]  /*c950*/  STG.E.64 [R2.64], R4 ;  /* 0x0000000402007986 */ /* 0x0011e2000c101b24 */
[----:B------:R-:W-:Y:S05]  /*c960*/  BRA `(.L_x_813) ;  /* 0x0000003000007947 */ /* 0x000fea0003800000 */
.L_x_839:
[----:B------:R-:W-:-:S06]  /*c970*/  PRMT R23, RZ, 0x5410, R23 ;  /* 0x00005410ff177816 */ /* 0x000fcc0000000017 */
[----:B------:R-:W0:Y:S02]  /*c980*/  F2I.FTZ.U32.TRUNC.NTZ R23, R23 ;  /* 0x0000001700177305 */ /* 0x000e24000021f000 */
[----:B0-----:R0:W-:Y:S02]  /*c990*/  STG.E [R2.64], R23 ;  /* 0x0000001702007986 */ /* 0x0011e4000c101924 */
.L_x_813:
[----:B------:R-:W-:Y:S02]  /*c9a0*/  IADD3 R19, R19, 0x80, RZ ;  /* 0x0000008013137810 */ /* 0x000fe40007ffe0ff */
.L_x_774:
[----:B------:R-:W-:Y:S05]  /*c9b0*/  BSYNC B6 ;  /* 0x0000000000067941 */ /* 0x000fea0003800000 */
.L_x_773:
[----:B------:R-:W-:-:S13]  /*c9c0*/  ISETP.GE.AND P0, PT, R19, R22, PT ;  /* 0x000000161300720c */ /* 0x000fda0003f06270 */
[----:B------:R-:W-:Y:S05]  /*c9d0*/  @P0 EXIT ;  /* 0x000000000000094d */ /* 0x000fea0003800000 */
[----:B01---5:R-:W-:Y:S01]  /*c9e0*/  PRMT R0, R18, 0x9910, RZ ;  /* 0x0000991012007816 */ /* 0x023fe200000000ff */
        /* <DEDUP_REMOVED lines=18> */
.L_x_844:
[----:B------:R-:W-:-:S06]  /*cb10*/  PRMT R5, RZ, 0x5410, R24 ;  /* 0x00005410ff057816 */ /* 0x000fcc0000000018 */
[----:B------:R-:W0:Y:S02]  /*cb20*/  F2I.S64.TRUNC R4, R5 ;  /* 0x0000000500047311 */ /* 0x000e24000020d900 */
[----:B0-----:R-:W-:Y:S01]  /*cb30*/  STG.E.U8 [R2.64], R4 ;  /* 0x0000000402007986 */ /* 0x001fe2000c101124 */
[----:B------:R-:W-:Y:S05]  /*cb40*/  EXIT ;  /* 0x000000000000794d */ /* 0x000fea0003800000 */
.L_x_843:
        /* <DEDUP_REMOVED lines=10> */
.L_x_847:
[----:B------:R-:W-:-:S04]  /*cbf0*/  PRMT R24, RZ, 0x5410, R24 ;  /* 0x00005410ff187816 */ /* 0x000fc80000000018 */
[----:B------:R-:W0:Y:S02]  /*cc00*/  F2I.FTZ.TRUNC.NTZ R5, R24 ;  /* 0x0000001800057305 */ /* 0x000e24000021f100 */
[----:B0-----:R-:W-:Y:S01]  /*cc10*/  STG.E [R2.64], R5 ;  /* 0x0000000502007986 */ /* 0x001fe2000c101924 */
[----:B------:R-:W-:Y:S05]  /*cc20*/  EXIT ;  /* 0x000000000000794d */ /* 0x000fea0003800000 */
.L_x_846:
[----:B------:R-:W-:-:S04]  /*cc30*/  PRMT R24, RZ, 0x5410, R24 ;  /* 0x00005410ff187816 */ /* 0x000fc80000000018 */
[----:B------:R-:W0:Y:S02]  /*cc40*/  F2I.FTZ.TRUNC.NTZ R5, R24 ;  /* 0x0000001800057305 */ /* 0x000e24000021f100 */
[----:B0-----:R-:W-:Y:S01]  /*cc50*/  STG.E.U16 [R2.64], R5 ;  /* 0x0000000502007986 */ /* 0x001fe2000c101524 */
[----:B------:R-:W-:Y:S05]  /*cc60*/  EXIT ;  /* 0x000000000000794d */ /* 0x000fea0003800000 */
.L_x_842:
        /* <DEDUP_REMOVED lines=9> */
.L_x_849:
[----:B------:R-:W-:-:S04]  /*cd00*/  PRMT R0, RZ, 0x5410, R24 ;  /* 0x00005410ff007816 */ /* 0x000fc80000000018 */
[----:B------:R-:W-:-:S05]  /*cd10*/  F2FP.PACK_AB R0, RZ, R0 ;  /* 0x00000000ff00723e */ /* 0x000fca00000000ff */
[----:B------:R-:W-:Y:S01]  /*cd20*/  STG.E.U16 [R2.64], R0 ;  /* 0x0000000002007986 */ /* 0x000fe2000c101524 */
[----:B------:R-:W-:Y:S05]  /*cd30*/  EXIT ;  /* 0x000000000000794d */ /* 0x000fea0003800000 */
.L_x_848:
        /* <DEDUP_REMOVED lines=10> */
.L_x_851:
[----:B------:R-:W-:-:S04]  /*cde0*/  PRMT R24, RZ, 0x5410, R24 ;  /* 0x00005410ff187816 */ /* 0x000fc80000000018 */
[----:B------:R-:W-:-:S04]  /*cdf0*/  F2FP.PACK_AB R5, RZ, R24 ;  /* 0x00000018ff05723e */ /* 0x000fc800000000ff */
[----:B------:R-:W-:-:S05]  /*ce00*/  PRMT R5, R5, 0x5410, RZ ;  /* 0x0000541005057816 */ /* 0x000fca00000000ff */
[----:B------:R-:W-:Y:S01]  /*ce10*/  STG.E [R2.64], R5 ;  /* 0x0000000502007986 */ /* 0x000fe2000c101924 */
[----:B------:R-:W-:Y:S05]  /*ce20*/  EXIT ;  /* 0x000000000000794d */ /* 0x000fea0003800000 */
.L_x_850:
[----:B------:R-:W-:-:S05]  /*ce30*/  PRMT R4, RZ, 0x5410, R24 ;  /* 0x00005410ff047816 */ /* 0x000fca0000000018 */
[----:B------:R-:W-:-:S06]  /*ce40*/  FMUL.FTZ R4, R4, 1 ;  /* 0x3f80000004047820 */ /* 0x000fcc0000410000 */
[----:B------:R-:W0:Y:S02]  /*ce50*/  F2F.F64.F32 R4, R4 ;  /* 0x0000000400047310 */ /* 0x000e240000201800 */
[----:B0-----:R-:W-:Y:S01]  /*ce60*/  STG.E.64 [R2.64], R4 ;  /* 0x0000000402007986 */ /* 0x001fe2000c101b24 */
[----:B------:R-:W-:Y:S05]  /*ce70*/  EXIT ;  /* 0x000000000000794d */ /* 0x000fea0003800000 */
.L_x_841:
        /* <DEDUP_REMOVED lines=13> */
.L_x_854:
[----:B------:R-:W-:Y:S01]  /*cf50*/  PRMT R24, RZ, 0x5410, R24 ;  /* 0x00005410ff187816 */ /* 0x000fe20000000018 */
[----:B------:R-:W-:-:S04]  /*cf60*/  CS2R R6, SRZ ;  /* 0x0000000000067805 */ /* 0x000fc8000001ff00 */
[----:B------:R-:W-:-:S06]  /*cf70*/  FMUL.FTZ R4, R24, 1 ;  /* 0x3f80000018047820 */ /* 0x000fcc0000410000 */
[----:B------:R-:W0:Y:S02]  /*cf80*/  F2F.F64.F32 R4, R4 ;  /* 0x0000000400047310 */ /* 0x000e240000201800 */
[----:B0-----:R-:W-:Y:S01]  /*cf90*/  STG.E.128 [R2.64], R4 ;  /* 0x0000000402007986 */ /* 0x001fe2000c101d24 */
[----:B------:R-:W-:Y:S05]  /*cfa0*/  EXIT ;  /* 0x000000000000794d */ /* 0x000fea0003800000 */
.L_x_853:
        /* <DEDUP_REMOVED lines=21> */
.L_x_858:
[----:B------:R-:W-:Y:S05]  /*d100*/  BSYNC B0 ;  /* 0x0000000000007941 */ /* 0x000fea0003800000 */
.L_x_857:
[----:B------:R-:W-:-:S05]  /*d110*/  LOP3.LUT R5, R0, R5, RZ, 0xfc, !PT ;  /* 0x0000000500057212 */ /* 0x000fca00078efcff */
[----:B------:R-:W-:Y:S01]  /*d120*/  STG.E.U8 [R2.64], R5 ;  /* 0x0000000502007986 */ /* 0x000fe2000c101124 */
[----:B------:R-:W-:Y:S05]  /*d130*/  EXIT ;  /* 0x000000000000794d */ /* 0x000fea0003800000 */
.L_x_856:
        /* <DEDUP_REMOVED lines=13> */
.L_x_860:
[----:B------:R-:W-:Y:S01]  /*d210*/  IMAD.MOV.U32 R0, RZ, RZ, 0x7f ;  /* 0x0000007fff007424 */ /* 0x000fe200078e00ff */
[----:B------:R-:W-:-:S04]  /*d220*/  ISETP.GT.U32.AND P0, PT, R4, 0x7f800000, PT ;  /* 0x7f8000000400780c */ /* 0x000fc80003f04070 */
[----:B------:R-:W-:-:S04]  /*d230*/  SEL R0, R0, 0x7c, P0 ;  /* 0x0000007c00007807 */ /* 0x000fc80000000000 */
.L_x_861:
[----:B------:R-:W-:Y:S05]  /*d240*/  BSYNC B0 ;  /* 0x0000000000007941 */ /* 0x000fea0003800000 */
.L_x_859:
[----:B------:R-:W-:-:S04]  /*d250*/  LOP3.LUT R4, R5, 0x80000000, RZ, 0xc0, !PT ;  /* 0x8000000005047812 */ /* 0x000fc800078ec0ff */
[----:B------:R-:W-:-:S04]  /*d260*/  SHF.R.U32.HI R5, RZ, 0x18, R4 ;  /* 0x00000018ff057819 */ /* 0x000fc80000011604 */
[----:B------:R-:W-:-:S05]  /*d270*/  LOP3.LUT R5, R0, R5, RZ, 0xfc, !PT ;  /* 0x0000000500057212 */ /* 0x000fca00078efcff */
[----:B------:R-:W-:Y:S01]  /*d280*/  STG.E.U8 [R2.64], R5 ;  /* 0x0000000502007986 */ /* 0x000fe2000c101124 */
[----:B------:R-:W-:Y:S05]  /*d290*/  EXIT ;  /* 0x000000000000794d */ /* 0x000fea0003800000 */
.L_x_855:
[----:B------:R-:W-:Y:S01]  /*d2a0*/  STG.E.U16 [R2.64], R24 ;  /* 0x0000001802007986 */ /* 0x000fe2000c101524 */
[----:B------:R-:W-:Y:S05]  /*d2b0*/  EXIT ;  /* 0x000000000000794d */ /* 0x000fea0003800000 */
.L_x_852:
        /* <DEDUP_REMOVED lines=12> */
.L_x_864:
        /* <DEDUP_REMOVED lines=17> */
.L_x_867:
[----:B------:R-:W-:-:S04]  /*d490*/  LOP3.LUT R0, R7, 0x80000000, RZ, 0xc0, !PT ;  /* 0x8000000007007812 */ /* 0x000fc800078ec0ff */
[----:B------:R-:W-:-:S04]  /*d4a0*/  SHF.R.U32.HI R5, RZ, 0x18, R0 ;  /* 0x00000018ff057819 */ /* 0x000fc80000011600 */
[----:B------:R-:W-:-:S04]  /*d4b0*/  LOP3.LUT R4, R4, R5, RZ, 0xfc, !PT ;  /* 0x0000000504047212 */ /* 0x000fc800078efcff */
[----:B------:R-:W-:Y:S02]  /*d4c0*/  PRMT R0, R4, 0x7610, R0 ;  /* 0x0000761004007816 */ /* 0x000fe40000000000 */
.L_x_866:
[----:B------:R-:W-:Y:S05]  /*d4d0*/  BSYNC B0 ;  /* 0x0000000000007941 */ /* 0x000fea0003800000 */
.L_x_865:
[----:B------:R-:W-:Y:S01]  /*d4e0*/  STG.E.U8 [R2.64], R0 ;  /* 0x0000000002007986 */ /* 0x000fe2000c101124 */
[----:B------:R-:W-:Y:S05]  /*d4f0*/  EXIT ;  /* 0x000000000000794d */ /* 0x000fea0003800000 */
.L_x_863:
        /* <DEDUP_REMOVED lines=17> */
.L_x_870:
[----:B------:R-:W-:-:S04]  /*d610*/  LOP3.LUT R0, R7, 0x80000000, RZ, 0xc0, !PT ;  /* 0x8000000007007812 */ /* 0x000fc800078ec0ff */
[----:B------:R-:W-:-:S04]  /*d620*/  SHF.R.U32.HI R5, RZ, 0x18, R0 ;  /* 0x00000018ff057819 */ /* 0x000fc80000011600 */
[----:B------:R-:W-:-:S04]  /*d630*/  LOP3.LUT R4, R4, R5, RZ, 0xfc, !PT ;  /* 0x0000000504047212 */ /* 0x000fc800078efcff */
[----:B------:R-:W-:Y:S02]  /*d640*/  PRMT R0, R4, 0x7610, R0 ;  /* 0x0000761004007816 */ /* 0x000fe40000000000 */
.L_x_869:
[----:B------:R-:W-:Y:S05]  /*d650*/  BSYNC B0 ;  /* 0x0000000000007941 */ /* 0x000fea0003800000 */
.L_x_868:
[----:B------:R-:W-:Y:S01]  /*d660*/  STG.E.U8 [R2.64], R0 ;  /* 0x0000000002007986 */ /* 0x000fe2000c101124 */
[----:B------:R-:W-:Y:S05]  /*d670*/  EXIT ;  /* 0x000000000000794d */ /* 0x000fea0003800000 */
.L_x_862:
[----:B------:R-:W-:-:S13]  /*d680*/  ISETP.NE.AND P0, PT, R0, 0x1c, PT ;  /* 0x0000001c0000780c */ /* 0x000fda0003f05270 */
[----:B------:R-:W-:Y:S05]  /*d690*/  @!P0 BRA `(.L_x_871) ;  /* 0x000002c000008947 */ /* 0x000fea0003800000 */
[----:B------:R-:W-:-:S13]  /*d6a0*/  ISETP.NE.AND P0, PT, R0, 0x1d, PT ;  /* 0x0000001d0000780c */ /* 0x000fda0003f05270 */
[----:B------:R-:W-:Y:S05]  /*d6b0*/  @!P0 BRA `(.L_x_872) ;  /* 0x0000026000008947 */ /* 0x000fea0003800000 */
[----:B------:R-:W-:-:S13]  /*d6c0*/  ISETP.NE.AND P0, PT, R0, 0x2c, PT ;  /* 0x0000002c0000780c */ /* 0x000fda0003f05270 */
[----:B------:R-:W-:Y:S05]  /*d6d0*/  @P0 BRA `(.L_x_845) ;  /* 0x0000010000000947 */ /* 0x000fea0003800000 */
[----:B------:R-:W-:Y:S02]  /*d6e0*/  PRMT R5, RZ, 0x5410, R24 ;  /* 0x00005410ff057816 */ /* 0x000fe40000000018 */
        /* <DEDUP_REMOVED lines=15> */
.L_x_845:
        /* <DEDUP_REMOVED lines=20> */
.L_x_872:
[----:B------:R-:W-:-:S06]  /*d920*/  PRMT R4, RZ, 0x5410, R24 ;  /* 0x00005410ff047816 */ /* 0x000fcc0000000018 */
[----:B------:R-:W0:Y:S02]  /*d930*/  F2I.U64.TRUNC R4, R4 ;  /* 0x0000000400047311 */ /* 0x000e24000020d800 */
[----:B0-----:R-:W-:Y:S01]  /*d940*/  STG.E.64 [R2.64], R4 ;  /* 0x0000000402007986 */ /* 0x001fe2000c101b24 */
[----:B------:R-:W-:Y:S05]  /*d950*/  EXIT ;  /* 0x000000000000794d */ /* 0x000fea0003800000 */
.L_x_871:
[----:B------:R-:W-:-:S04]  /*d960*/  PRMT R24, RZ, 0x5410, R24 ;  /* 0x00005410ff187816 */ /* 0x000fc80000000018 */
[----:B------:R-:W0:Y:S02]  /*d970*/  F2I.FTZ.U32.TRUNC.NTZ R5, R24 ;  /* 0x0000001800057305 */ /* 0x000e24000021f000 */
[----:B0-----:R-:W-:Y:S01]  /*d980*/  STG.E [R2.64], R5 ;  /* 0x0000000502007986 */ /* 0x001fe2000c101924 */
[----:B------:R-:W-:Y:S05]  /*d990*/  EXIT ;  /* 0x000000000000794d */ /* 0x000fea0003800000 */
.L_x_873:
        /* <DEDUP_REMOVED lines=14> */
.L_x_50518:


//--------------------- .text._ZN2at6native18elementwise_kernelILi128ELi4EZNS0_22gpu_kernel_impl_nocastINS0_13BinaryFunctorIN3c108BFloat16ES5_S5_ZZZNS0_16fmod_kernel_cudaERNS_18TensorIteratorBaseEENKUlvE0_clEvENKUlvE2_clEvEUlS5_S5_E_EEEEvS7_RKT_EUliE_EEviT1_ --------------------------
	.section	.text._ZN2at6native18elementwise_kernelILi128ELi4EZNS0_22gpu_kernel_impl_nocastINS0_13BinaryFunctorIN3c108BFloat16ES5_S5_ZZZNS0_16fmod_kernel_cudaERNS_18TensorIteratorBaseEENKUlvE0_clEvENKUlvE2_clEvEUlS5_S5_E_EEEEvS7_RKT_EUliE_EEviT1_,"ax",@progbits
	.sectioninfo	@"SHI_REGISTERS=16"
	.align	128
        .global         _ZN2at6native18elementwise_kernelILi128ELi4EZNS0_22gpu_kernel_impl_nocastINS0_13BinaryFunctorIN3c108BFloat16ES5_S5_ZZZNS0_16fmod_kernel_cudaERNS_18TensorIteratorBaseEENKUlvE0_clEvENKUlvE2_clEvEUlS5_S5_E_EEEEvS7_RKT_EUliE_EEviT1_
        .type           _ZN2at6native18elementwise_kernelILi128ELi4EZNS0_22gpu_kernel_impl_nocastINS0_13BinaryFunctorIN3c108BFloat16ES5_S5_ZZZNS0_16fmod_kernel_cudaERNS_18TensorIteratorBaseEENKUlvE0_clEvENKUlvE2_clEvEUlS5_S5_E_EEEEvS7_RKT_EUliE_EEviT1_,@function
        .size           _ZN2at6native18elementwise_kernelILi128ELi4EZNS0_22gpu_kernel_impl_nocastINS0_13BinaryFunctorIN3c108BFloat16ES5_S5_ZZZNS0_16fmod_kernel_cudaERNS_18TensorIteratorBaseEENKUlvE0_clEvENKUlvE2_clEvEUlS5_S5_E_EEEEvS7_RKT_EUliE_EEviT1_,(.L_x_50519 - _ZN2at6native18elementwise_kernelILi128ELi4EZNS0_22gpu_kernel_impl_nocastINS0_13BinaryFunctorIN3c108BFloat16ES5_S5_ZZZNS0_16fmod_kernel_cudaERNS_18TensorIteratorBaseEENKUlvE0_clEvENKUlvE2_clEvEUlS5_S5_E_EEEEvS7_RKT_EUliE_EEviT1_)
        .other          _ZN2at6native18elementwise_kernelILi128ELi4EZNS0_22gpu_kernel_impl_nocastINS0_13BinaryFunctorIN3c108BFloat16ES5_S5_ZZZNS0_16fmod_kernel_cudaERNS_18TensorIteratorBaseEENKUlvE0_clEvENKUlvE2_clEvEUlS5_S5_E_EEEEvS7_RKT_EUliE_EEviT1_,@"STO_CUDA_ENTRY STV_DEFAULT"
_ZN2at6native18elementwise_kernelILi128ELi4EZNS0_22gpu_kernel_impl_nocastINS0_13BinaryFunctorIN3c108BFloat16ES5_S5_ZZZNS0_16fmod_kernel_cudaERNS_18TensorIteratorBaseEENKUlvE0_clEvENKUlvE2_clEvEUlS5_S5_E_EEEEvS7_RKT_EUliE_EEviT1_:
.text._ZN2at6native18elementwise_kernelILi128ELi4EZNS0_22gpu_kernel_impl_nocastINS0_13BinaryFunctorIN3c108BFloat16ES5_S5_ZZZNS0_16fmod_kernel_cudaERNS_18TensorIteratorBaseEENKUlvE0_clEvENKUlvE2_clEvEUlS5_S5_E_EEEEvS7_RKT_EUliE_EEviT1_:
[----:B------:R-:W-:Y:S02]  /*0000*/  MOV R1, c[0x0][0x28] ;  /* 0x00000a0000017a02 */ /* 0x000fe40000000f00 */
[----:B------:R-:W0:Y:S01]  /*0010*/  S2R R3, SR_CTAID.X ;  /* 0x0000000000037919 */ /* 0x000e220000002500 */
[----:B------:R-:W-:Y:S01]  /*0020*/  ULDC.64 UR4, c[0x0][0x118] ;  /* 0x0000460000047ab9 */ /* 0x000fe20000000a00 */
[----:B------:R-:W-:Y:S02]  /*0030*/  BSSY B1, `(.L_x_874) ;  /* 0x0000154000017945 */ /* 0x000fe40003800000 */
[----:B------:R-:W0:Y:S02]  /*0040*/  S2R R0, SR_TID.X ;  /* 0x0000000000007919 */ /* 0x000e240000002100 */
[----:B0-----:R-:W-:-:S04]  /*0050*/  LEA R3, R3, R0, 0x9 ;  /* 0x0000000003037211 */ /* 0x001fc800078e48ff */
[----:B------:R-:W-:-:S13]  /*0060*/  ISETP.GE.AND P0, PT, R3, c[0x0][0x160], PT ;  /* 0x0000580003007a0c */ /* 0x000fda0003f06270 */
[----:B------:R-:W-:Y:S05]  /*0070*/  @P0 BRA `(.L_x_875) ;  /* 0x000014f000000947 */ /* 0x000fea0003800000 */
[----:B------:R-:W-:Y:S01]  /*0080*/  ISETP.NE.AND P0, PT, RZ, c[0x0][0x168], PT ;  /* 0x00005a00ff007a0c */ /* 0x000fe20003f05270 */
[----:B------:R-:W-:Y:S01]  /*0090*/  HFMA2.MMA R2, -RZ, RZ, 0, 0 ;  /* 0x00000000ff027435 */ /* 0x000fe200000001ff */
[----:B------:R-:W-:Y:S01]  /*00a0*/  MOV R4, RZ ;  /* 0x000000ff00047202 */ /* 0x000fe20000000f00 */
[----:B------:R-:W-:-:S10]  /*00b0*/  HFMA2.MMA R0, -RZ, RZ, 0, 0 ;  /* 0x00000000ff007435 */ /* 0x000fd400000001ff */
[----:B------:R-:W-:Y:S05]  /*00c0*/  @!P0 BRA `(.L_x_876) ;  /* 0x00000f9000008947 */ /* 0x000fea0003800000 */
[----:B------:R-:W-:Y:S02]  /*00d0*/  MOV R4, RZ ;  /* 0x000000ff00047202 */ /* 0x000fe40000000f00 */
[----:B------:R-:W-:-:S05]  /*00e0*/  MOV R5, R3 ;  /* 0x0000000300057202 */ /* 0x000fca0000000f00 */
[----:B------:R-:W-:Y:S01]  /*00f0*/  IMAD.HI.U32 R6, R3, c[0x0][0x170], R4 ;  /* 0x00005c0003067a27 */ /* 0x000fe200078e0004 */
[----:B------:R-:W-:-:S04]  /*0100*/  MOV R5, c[0x0][0x168] ;  /* 0x00005a0000057a02 */ /* 0x000fc80000000f00 */
[----:B------:R-:W-:Y:S02]  /*0110*/  ISETP.NE.AND P0, PT, R5, 0x1, PT ;  /* 0x000000010500780c */ /* 0x000fe40003f05270 */
[----:B------:R-:W-:-:S04]  /*0120*/  SHF.R.U32.HI R7, RZ, c[0x0][0x174], R6 ;  /* 0x00005d00ff077a19 */ /* 0x000fc80000011606 */
[----:B------:R-:W-:-:S05]  /*0130*/  IADD3 R2, -R7, RZ, RZ ;  /* 0x000000ff07027210 */ /* 0x000fca0007ffe1ff */
[----:B------:R-:W-:-:S04]  /*0140*/  IMAD R2, R2, c[0x0][0x16c], R3 ;  /* 0x00005b0002027a24 */ /* 0x000fc800078e0203 */
[C---:B------:R-:W-:Y:S02]  /*0150*/  IMAD R0, R2.reuse, c[0x0][0x298], RZ ;  /* 0x0000a60002007a24 */ /* 0x040fe400078e02ff */
[C---:B------:R-:W-:Y:S02]  /*0160*/  IMAD R4, R2.reuse, c[0x0][0x29c], RZ ;  /* 0x0000a70002047a24 */ /* 0x040fe400078e02ff */
[----:B------:R-:W-:Y:S01]  /*0170*/  IMAD R2, R2, c[0x0][0x2a0], RZ ;  /* 0x0000a80002027a24 */ /* 0x000fe200078e02ff */
[----:B------:R-:W-:Y:S05]  /*0180*/  @!P0 BRA `(.L_x_876) ;  /* 0x00000ed000008947 */ /* 0x000fea0003800000 */
[----:B------:R-:W-:Y:S02]  /*0190*/  MOV R6, RZ ;  /* 0x000000ff00067202 */ /* 0x000fe40000000f00 */
[----:B------:R-:W-:-:S03]  /*01a0*/  ISETP.NE.AND P0, PT, R5, 0x2, PT ;  /* 0x000000020500780c */ /* 0x000fc60003f05270 */
[----:B------:R-:W-:-:S05]  /*01b0*/  IMAD.HI.U32 R8, R7, c[0x0][0x17c], R6 ;  /* 0x00005f0007087a27 */ /* 0x000fca00078e0006 */
[----:B------:R-:W-:-:S04]  /*01c0*/  SHF.R.U32.HI R9, RZ, c[0x0][0x180], R8 ;  /* 0x00006000ff097a19 */ /* 0x000fc80000011608 */
[----:B------:R-:W-:-:S05]  /*01d0*/  IADD3 R6, -R9, RZ, RZ ;  /* 0x000000ff09067210 */ /* 0x000fca0007ffe1ff */
[----:B------:R-:W-:-:S04]  /*01e0*/  IMAD R7, R6, c[0x0][0x178], R7 ;  /* 0x00005e0006077a24 */ /* 0x000fc800078e0207 */
[C---:B------:R-:W-:Y:S02]  /*01f0*/  IMAD R0, R7.reuse, c[0x0][0x2a4], R0 ;  /* 0x0000a90007007a24 */ /* 0x040fe400078e0200 */
[C---:B------:R-:W-:Y:S02]  /*0200*/  IMAD R4, R7.reuse, c[0x0][0x2a8], R4 ;  /* 0x0000aa0007047a24 */ /* 0x040fe400078e0204 */
[----:B------:R-:W-:Y:S01]  /*0210*/  IMAD R2, R7, c[0x0][0x2ac], R2 ;  /* 0x0000ab0007027a24 */ /* 0x000fe200078e0202 */
[----:B------:R-:W-:Y:S05]  /*0220*/  @!P0 BRA `(.L_x_876) ;  /* 0x00000e3000008947 */ /* 0x000fea0003800000 */
[----:B------:R-:W-:Y:S01]  /*0230*/  HFMA2.MMA R8, -RZ, RZ, 0, 0 ;  /* 0x00000000ff087435 */ /* 0x000fe200000001ff */
[----:B------:R-:W-:-:S09]  /*0240*/  ISETP.NE.AND P0, PT, R5, 0x3, PT ;  /* 0x000000030500780c */ /* 0x000fd20003f05270 */
        /* <DEDUP_REMOVED lines=211> */
[----:B------:R-:W-:Y:S02]  /*0f80*/  SHF.R.U32.HI R9, RZ, c[0x0][0x288], R8 ;  /* 0x0000a200ff097a19 */ /* 0x000fe40000011608 */
[----:B------:R-:W-:Y:S02]  /*0f90*/  @P0 MOV R8, RZ ;  /* 0x000000ff00080202 */ /* 0x000fe40000000f00 */
[----:B------:R-:W-:-:S03]  /*0fa0*/  IADD3 R6, -R9, RZ, RZ ;  /* 0x000000ff09067210 */ /* 0x000fc60007ffe1ff */
[----:B------:R-:W-:-:S04]  /*0fb0*/  @P0 IMAD.HI.U32 R5, R9, c[0x0][0x290], R8 ;  /* 0x0000a40009050a27 */ /* 0x000fc800078e0008 */
[----:B------:R-:W-:Y:S01]  /*0fc0*/  IMAD R7, R6, c[0x0][0x280], R7 ;  /* 0x0000a00006077a24 */ /* 0x000fe200078e0207 */
[----:B------:R-:W-:-:S03]  /*0fd0*/  @P0 SHF.R.U32.HI R5, RZ, c[0x0][0x294], R5 ;  /* 0x0000a500ff050a19 */ /* 0x000fc60000011605 */
[----:B------:R-:W-:Y:S01]  /*0fe0*/  IMAD R0, R7, c[0x0][0x3ac], R0 ;  /* 0x0000eb0007007a24 */ /* 0x000fe200078e0200 */
[----:B------:R-:W-:Y:S01]  /*0ff0*/  @P0 IADD3 R5, -R5, RZ, RZ ;  /* 0x000000ff05050210 */ /* 0x000fe20007ffe1ff */
[C---:B------:R-:W-:Y:S02]  /*1000*/  IMAD R4, R7.reuse, c[0x0][0x3b0], R4 ;  /* 0x0000ec0007047a24 */ /* 0x040fe400078e0204 */
[----:B------:R-:W-:Y:S02]  /*1010*/  IMAD R2, R7, c[0x0][0x3b4], R2 ;  /* 0x0000ed0007027a24 */ /* 0x000fe400078e0202 */
[----:B------:R-:W-:-:S04]  /*1020*/  @P0 IMAD R9, R5, c[0x0][0x28c], R9 ;  /* 0x0000a30005090a24 */ /* 0x000fc800078e0209 */
[C---:B------:R-:W-:Y:S02]  /*1030*/  @P0 IMAD R0, R9.reuse, c[0x0][0x3b8], R0 ;  /* 0x0000ee0009000a24 */ /* 0x040fe400078e0200 */
[C---:B------:R-:W-:Y:S02]  /*1040*/  @P0 IMAD R4, R9.reuse, c[0x0][0x3bc], R4 ;  /* 0x0000ef0009040a24 */ /* 0x040fe400078e0204 */
[----:B------:R-:W-:-:S03]  /*1050*/  @P0 IMAD R2, R9, c[0x0][0x3c0], R2 ;  /* 0x0000f00009020a24 */ /* 0x000fc600078e0202 */
.L_x_876:
[----:B------:R-:W-:Y:S02]  /*1060*/  IADD3 R6, P0, R4, c[0x0][0x3d0], RZ ;  /* 0x0000f40004067a10 */ /* 0x000fe40007f1e0ff */
[----:B------:R-:W-:Y:S02]  /*1070*/  IADD3 R8, P1, R2, c[0x0][0x3d8], RZ ;  /* 0x0000f60002087a10 */ /* 0x000fe40007f3e0ff */
[----:B------:R-:W-:Y:S02]  /*1080*/  IADD3.X R7, RZ, c[0x0][0x3d4], RZ, P0, !PT ;  /* 0x0000f500ff077a10 */ /* 0x000fe400007fe4ff */
[----:B------:R-:W-:-:S03]  /*1090*/  IADD3.X R9, RZ, c[0x0][0x3dc], RZ, P1, !PT ;  /* 0x0000f700ff097a10 */ /* 0x000fc60000ffe4ff */
[----:B------:R-:W2:Y:S04]  /*10a0*/  LDG.E.U16 R6, [R6.64] ;  /* 0x0000000406067981 */ /* 0x000ea8000c1e1500 */
[----:B------:R-:W3:Y:S01]  /*10b0*/  LDG.E.U16 R8, [R8.64] ;  /* 0x0000000408087981 */ /* 0x000ee2000c1e1500 */
[----:B------:R-:W-:Y:S01]  /*10c0*/  IADD3 R4, P1, R0, c[0x0][0x3c8], RZ ;  /* 0x0000f20000047a10 */ /* 0x000fe20007f3e0ff */
[----:B------:R-:W-:Y:S03]  /*10d0*/  BSSY B0, `(.L_x_877) ;  /* 0x0000043000007945 */ /* 0x000fe60003800000 */
[----:B------:R-:W-:Y:S02]  /*10e0*/  IADD3.X R5, RZ, c[0x0][0x3cc], RZ, P1, !PT ;  /* 0x0000f300ff057a10 */ /* 0x000fe40000ffe4ff */
[----:B--2---:R-:W-:-:S02]  /*10f0*/  PRMT R0, RZ, 0x5410, R6 ;  /* 0x00005410ff007816 */ /* 0x004fc40000000006 */
[----:B---3--:R-:W-:-:S03]  /*1100*/  PRMT R7, RZ, 0x5410, R8 ;  /* 0x00005410ff077816 */ /* 0x008fc60000000008 */
        /* <DEDUP_REMOVED lines=8> */
[----:B------:R-:W0:Y:S01]  /*1190*/  MUFU.RCP R2, R8 ;  /* 0x0000000800027308 */ /* 0x000e220000001000 */
        /* <DEDUP_REMOVED lines=17> */
.L_x_882:
[----:B------:R-:W-:Y:S01]  /*12b0*/  FSETP.GEU.FTZ.AND P0, PT, R9, -R8, PT ;  /* 0x800000080900720b */ /* 0x000fe20003f1e000 */
[----:B------:R-:W-:-:S12]  /*12c0*/  FADD.FTZ R2, R2, -1 ;  /* 0xbf80000002027421 */ /* 0x000fd80000010000 */
[----:B------:R-:W-:Y:S02]  /*12d0*/  @!P0 FADD.FTZ R2, R2, -1 ;  /* 0xbf80000002028421 */ /* 0x000fe40000010000 */
.L_x_881:
[----:B------:R-:W-:Y:S05]  /*12e0*/  BSYNC B2 ;  /* 0x0000000000027941 */ /* 0x000fea0003800000 */
.L_x_880:
[----:B------:R-:W-:Y:S01]  /*12f0*/  FFMA.FTZ R11, -R8, R2, R11 ;  /* 0x00000002080b7223 */ /* 0x000fe2000001010b */
[----:B------:R-:W-:Y:S05]  /*1300*/  BRA `(.L_x_878) ;  /* 0x000001f000007947 */ /* 0x000fea0003800000 */
.L_x_879:
[----:B------:R-:W-:Y:S01]  /*1310*/  IADD3 R2, R8, -0xb800000, RZ ;  /* 0xf480000008027810 */ /* 0x000fe20007ffe0ff */
[----:B------:R-:W-:Y:S01]  /*1320*/  BSSY B2, `(.L_x_883) ;  /* 0x000001b000027945 */ /* 0x000fe20003800000 */
[----:B------:R-:W-:Y:S02]  /*1330*/  FSETP.GT.FTZ.AND P0, PT, |R7|, RZ, PT ;  /* 0x000000ff0700720b */ /* 0x000fe40003f14200 */
[----:B------:R-:W-:Y:S02]  /*1340*/  LOP3.LUT R2, R2, 0xff800000, RZ, 0xc0, !PT ;  /* 0xff80000002027812 */ /* 0x000fe400078ec0ff */
[C---:B------:R-:W-:Y:S02]  /*1350*/  ISETP.GT.U32.OR P0, PT, R11.reuse, 0x7f7fffff, !P0 ;  /* 0x7f7fffff0b00780c */ /* 0x040fe40004704470 */
[C---:B------:R-:W-:Y:S02]  /*1360*/  IADD3 R6, R11.reuse, -R2, RZ ;  /* 0x800000020b067210 */ /* 0x040fe40007ffe0ff */
[----:B------:R-:W-:-:S02]  /*1370*/  LOP3.LUT R2, R11, 0x7fffff, RZ, 0xc0, !PT ;  /* 0x007fffff0b027812 */ /* 0x000fc400078ec0ff */
[----:B------:R-:W-:Y:S02]  /*1380*/  LOP3.LUT P1, R6, R6, 0xff800000, RZ, 0xc0, !PT ;  /* 0xff80000006067812 */ /* 0x000fe4000782c0ff */
[----:B------:R-:W-:Y:S02]  /*1390*/  LOP3.LUT R7, R8, 0xff800000, RZ, 0xc0, !PT ;  /* 0xff80000008077812 */ /* 0x000fe400078ec0ff */
[----:B------:R-:W-:Y:S02]  /*13a0*/  LOP3.LUT R2, R2, 0x3f800000, RZ, 0xfc, !PT ;  /* 0x3f80000002027812 */ /* 0x000fe400078efcff */
[----:B------:R-:W-:-:S07]  /*13b0*/  FSEL R11, R7, +QNAN , !P0 ;  /* 0x7fffffff070b7808 */ /* 0x000fce0004000000 */
[----:B------:R-:W-:Y:S05]  /*13c0*/  @!P1 BRA `(.L_x_884) ;  /* 0x0000010000009947 */ /* 0x000fea0003800000 */
[----:B------:R-:W-:-:S04]  /*13d0*/  LOP3.LUT R7, R8, 0x7fffff, RZ, 0xc0, !PT ;  /* 0x007fffff08077812 */ /* 0x000fc800078ec0ff */
[----:B------:R-:W-:-:S04]  /*13e0*/  LOP3.LUT R10, R7, 0x3f800000, RZ, 0xfc, !PT ;  /* 0x3f800000070a7812 */ /* 0x000fc800078efcff */
[----:B------:R0:W1:Y:S03]  /*13f0*/  MUFU.RCP R13, R10 ;  /* 0x0000000a000d7308 */ /* 0x0000660000001000 */
.L_x_885:
[----:B------:R-:W-:-:S04]  /*1400*/  IMNMX.U32 R7, R6, 0xb800000, PT ;  /* 0x0b80000006077817 */ /* 0x000fc80003800000 */
[C---:B------:R-:W-:Y:S02]  /*1410*/  IADD3 R2, R7.reuse, R2, RZ ;  /* 0x0000000207027210 */ /* 0x040fe40007ffe0ff */
[----:B------:R-:W-:-:S03]  /*1420*/  IADD3 R6, -R7, R6, RZ ;  /* 0x0000000607067210 */ /* 0x000fc60007ffe1ff */
[----:B-1----:R-:W-:Y:S01]  /*1430*/  FFMA.FTZ R9, R13, R2, -RZ ;  /* 0x000000020d097223 */ /* 0x002fe200000108ff */
[----:B------:R-:W-:-:S03]  /*1440*/  ISETP.NE.AND P1, PT, R6, RZ, PT ;  /* 0x000000ff0600720c */ /* 0x000fc60003f25270 */
        /* <DEDUP_REMOVED lines=8> */
.L_x_884:
[----:B------:R-:W-:Y:S05]  /*14d0*/  BSYNC B2 ;  /* 0x0000000000027941 */ /* 0x000fea0003800000 */
.L_x_883:
[----:B------:R-:W-:-:S04]  /*14e0*/  FMUL.FTZ R2, R2, 1.1920928955078125e-07 ;  /* 0x3400000002027820 */ /* 0x000fc80000410000 */
[----:B------:R-:W-:Y:S02]  /*14f0*/  FMUL.FTZ R11, R11, R2 ;  /* 0x000000020b0b7220 */ /* 0x000fe40000410000 */
.L_x_878:
[----:B------:R-:W-:Y:S05]  /*1500*/  BSYNC B0 ;  /* 0x0000000000007941 */ /* 0x000fea0003800000 */
.L_x_877:
[C---:B------:R-:W-:Y:S02]  /*1510*/  FSETP.GTU.FTZ.AND P0, PT, |R11|.reuse, +INF , PT ;  /* 0x7f8000000b00780b */ /* 0x040fe40003f1c200 */
[----:B------:R-:W-:Y:S02]  /*1520*/  LOP3.LUT R0, R11, 0x80000000, R0, 0xb8, !PT ;  /* 0x800000000b007812 */ /* 0x000fe400078eb800 */
[----:B------:R-:W-:Y:S02]  /*1530*/  IADD3 R3, R3, 0x80, RZ ;  /* 0x0000008003037810 */ /* 0x000fe40007ffe0ff */
[----:B------:R-:W-:-:S04]  /*1540*/  FSEL R0, R11, R0, P0 ;  /* 0x000000000b007208 */ /* 0x000fc80000000000 */
[----:B------:R-:W-:-:S05]  /*1550*/  F2FP.BF16.PACK_AB R0, RZ, R0 ;  /* 0x00000000ff00723e */ /* 0x000fca00000010ff */
[----:B------:R1:W-:Y:S02]  /*1560*/  STG.E.U16 [R4.64], R0 ;  /* 0x0000000004007986 */ /* 0x0003e4000c101504 */
.L_x_875:
[----:B------:R-:W-:Y:S05]  /*1570*/  BSYNC B1 ;  /* 0x0000000000017941 */ /* 0x000fea0003800000 */
.L_x_874:
[----:B------:R-:W-:Y:S01]  /*1580*/  ISETP.GE.AND P0, PT, R3, c[0x0][0x160], PT ;  /* 0x0000580003007a0c */ /* 0x000fe20003f06270 */
[----:B------:R-:W-:-:S12]  /*1590*/  BSSY B0, `(.L_x_886) ;  /* 0x00002a0000007945 */ /* 0x000fd80003800000 */
[----:B------:R-:W-:Y:S05]  /*15a0*/  @P0 BRA `(.L_x_887) ;  /* 0x000029e000000947 */ /* 0x000fea0003800000 */
[----:B------:R-:W-:Y:S01]  /*15b0*/  ISETP.NE.AND P0, PT, RZ, c[0x0][0x168], PT ;  /* 0x00005a00ff007a0c */ /* 0x000fe20003f05270 */
[----:B------:R-:W-:Y:S01]  /*15c0*/  HFMA2.MMA R2, -RZ, RZ, 0, 0 ;  /* 0x00000000ff027435 */ /* 0x000fe200000001ff */
[----:B-1----:R-:W-:Y:S01]  /*15d0*/  MOV R4, RZ ;  /* 0x000000ff00047202 */ /* 0x002fe20000000f00 */
[----:B------:R-:W-:-:S10]  /*15e0*/  HFMA2.MMA R0, -RZ, RZ, 0, 0 ;  /* 0x00000000ff007435 */ /* 0x000fd400000001ff */
[----:B------:R-:W-:Y:S05]  /*15f0*/  @!P0 BRA `(.L_x_888) ;  /* 0x00000f8000008947 */ /* 0x000fea0003800000 */
[----:B------:R-:W-:Y:S02]  /*1600*/  MOV R2, RZ ;  /* 0x000000ff00027202 */ /* 0x000fe40000000f00 */
[----:B------:R-:W-:-:S03]  /*1610*/  MOV R5, c[0x0][0x168] ;  /* 0x00005a0000057a02 */ /* 0x000fc60000000f00 */
[----:B------:R-:W-:Y:S01]  /*1620*/  IMAD.HI.U32 R6, R3, c[0x0][0x170], R2 ;  /* 0x00005c0003067a27 */ /* 0x000fe200078e0002 */
[----:B------:R-:W-:-:S04]  /*1630*/  ISETP.NE.AND P0, PT, R5, 0x1, PT ;  /* 0x000000010500780c */ /* 0x000fc80003f05270 */
        /* <DEDUP_REMOVED lines=244> */
.L_x_888:
        /* <DEDUP_REMOVED lines=37> */
.L_x_894:
[----:B------:R-:W-:Y:S01]  /*27d0*/  FSETP.GEU.FTZ.AND P0, PT, R9, -R8, PT ;  /* 0x800000080900720b */ /* 0x000fe20003f1e000 */
[----:B------:R-:W-:-:S12]  /*27e0*/  FADD.FTZ R2, R2, -1 ;  /* 0xbf80000002027421 */ /* 0x000fd80000010000 */
[----:B------:R-:W-:Y:S02]  /*27f0*/  @!P0 FADD.FTZ R2, R2, -1 ;  /* 0xbf80000002028421 */ /* 0x000fe40000010000 */
.L_x_893:
[----:B------:R-:W-:Y:S05]  /*2800*/  BSYNC B2 ;  /* 0x0000000000027941 */ /* 0x000fea0003800000 */
.L_x_892:
[----:B------:R-:W-:Y:S01]  /*2810*/  FFMA.FTZ R11, -R8, R2, R11 ;  /* 0x00000002080b7223 */ /* 0x000fe2000001010b */
[----:B------:R-:W-:Y:S05]  /*2820*/  BRA `(.L_x_890) ;  /* 0x000001f000007947 */ /* 0x000fea0003800000 */
.L_x_891:
        /* <DEDUP_REMOVED lines=13> */
[----:B0-----:R-:W-:-:S04]  /*2900*/  LOP3.LUT R10, R7, 0x3f800000, RZ, 0xfc, !PT ;  /* 0x3f800000070a7812 */ /* 0x001fc800078efcff */
[----:B------:R0:W1:Y:S03]  /*2910*/  MUFU.RCP R13, R10 ;  /* 0x0000000a000d7308 */ /* 0x0000660000001000 */
.L_x_897:
        /* <DEDUP_REMOVED lines=13> */
.L_x_896:
[----:B------:R-:W-:Y:S05]  /*29f0*/  BSYNC B2 ;  /* 0x0000000000027941 */ /* 0x000fea0003800000 */
.L_x_895:
[----:B------:R-:W-:-:S04]  /*2a00*/  FMUL.FTZ R2, R2, 1.1920928955078125e-07 ;  /* 0x3400000002027820 */ /* 0x000fc80000410000 */
[----:B------:R-:W-:Y:S02]  /*2a10*/  FMUL.FTZ R11, R11, R2 ;  /* 0x000000020b0b7220 */ /* 0x000fe40000410000 */
.L_x_890:
[----:B------:R-:W-:Y:S05]  /*2a20*/  BSYNC B1 ;  /* 0x0000000000017941 */ /* 0x000fea0003800000 */
.L_x_889:
[C---:B------:R-:W-:Y:S02]  /*2a30*/  FSETP.GTU.FTZ.AND P0, PT, |R11|.reuse, +INF , PT ;  /* 0x7f8000000b00780b */ /* 0x040fe40003f1c200 */
[----:B------:R-:W-:Y:S02]  /*2a40*/  LOP3.LUT R0, R11, 0x80000000, R0, 0xb8, !PT ;  /* 0x800000000b007812 */ /* 0x000fe400078eb800 */
[----:B------:R-:W-:Y:S02]  /*2a50*/  IADD3 R3, R3, 0x80, RZ ;  /* 0x0000008003037810 */ /* 0x000fe40007ffe0ff */
[----:B------:R-:W-:Y:S02]  /*2a60*/  FSEL R0, R11, R0, P0 ;  /* 0x000000000b007208 */ /* 0x000fe40000000000 */
[----:B------:R-:W-:Y:S02]  /*2a70*/  ISETP.GE.AND P0, PT, R3, c[0x0][0x160], PT ;  /* 0x0000580003007a0c */ /* 0x000fe40003f06270 */
[----:B------:R-:W-:-:S05]  /*2a80*/  F2FP.BF16.PACK_AB R0, RZ, R0 ;  /* 0x00000000ff00723e */ /* 0x000fca00000010ff */
[----:B------:R1:W-:Y:S06]  /*2a90*/  STG.E.U16 [R4.64], R0 ;  /* 0x0000000004007986 */ /* 0x0003ec000c101504 */
        /* <DEDUP_REMOVED lines=254> */
.L_x_898:
        /* <DEDUP_REMOVED lines=37> */
.L_x_904:
[----:B------:R-:W-:Y:S01]  /*3cd0*/  FSETP.GEU.FTZ.AND P0, PT, R9, -R8, PT ;  /* 0x800000080900720b */ /* 0x000fe20003f1e000 */
[----:B------:R-:W-:-:S12]  /*3ce0*/  FADD.FTZ R2, R2, -1 ;  /* 0xbf80000002027421 */ /* 0x000fd80000010000 */
[----:B------:R-:W-:Y:S02]  /*3cf0*/  @!P0 FADD.FTZ R2, R2, -1 ;  /* 0xbf80000002028421 */ /* 0x000fe40000010000 */
.L_x_903:
[----:B------:R-:W-:Y:S05]  /*3d00*/  BSYNC B2 ;  /* 0x0000000000027941 */ /* 0x000fea0003800000 */
.L_x_902:
[----:B------:R-:W-:Y:S01]  /*3d10*/  FFMA.FTZ R11, -R8, R2, R11 ;  /* 0x00000002080b7223 */ /* 0x000fe2000001010b */
[----:B------:R-:W-:Y:S05]  /*3d20*/  BRA `(.L_x_900) ;  /* 0x000001f000007947 */ /* 0x000fea0003800000 */
.L_x_901:
        /* <DEDUP_REMOVED lines=15> */
.L_x_907:
        /* <DEDUP_REMOVED lines=13> */
.L_x_906:
[----:B------:R-:W-:Y:S05]  /*3ef0*/  BSYNC B2 ;  /* 0x0000000000027941 */ /* 0x000fea0003800000 */
.L_x_905:
[----:B------:R-:W-:-:S04]  /*3f00*/  FMUL.FTZ R2, R2, 1.1920928955078125e-07 ;  /* 0x3400000002027820 */ /* 0x000fc80000410000 */
[----:B------:R-:W-:Y:S02]  /*3f10*/  FMUL.FTZ R11, R11, R2 ;  /* 0x000000020b0b7220 */ /* 0x000fe40000410000 */
.L_x_900:
[----:B------:R-:W-:Y:S05]  /*3f20*/  BSYNC B1 ;  /* 0x0000000000017941 */ /* 0x000fea0003800000 */
.L_x_899:
[C---:B------:R-:W-:Y:S02]  /*3f30*/  FSETP.GTU.FTZ.AND P0, PT, |R11|.reuse, +INF , PT ;  /* 0x7f8000000b00780b */ /* 0x040fe40003f1c200 */
[----:B------:R-:W-:Y:S02]  /*3f40*/  LOP3.LUT R0, R11, 0x80000000, R0, 0xb8, !PT ;  /* 0x800000000b007812 */ /* 0x000fe400078eb800 */
[----:B------:R-:W-:Y:S02]  /*3f50*/  IADD3 R3, R3, 0x80, RZ ;  /* 0x0000008003037810 */ /* 0x000fe40007ffe0ff */
[----:B------:R-:W-:-:S04]  /*3f60*/  FSEL R0, R11, R0, P0 ;  /* 0x000000000b007208 */ /* 0x000fc80000000000 */
[----:B------:R-:W-:-:S05]  /*3f70*/  F2FP.BF16.PACK_AB R0, RZ, R0 ;  /* 0x00000000ff00723e */ /* 0x000fca00000010ff */
[----:B------:R1:W-:Y:S02]  /*3f80*/  STG.E.U16 [R4.64], R0 ;  /* 0x0000000004007986 */ /* 0x0003e4000c101504 */
.L_x_887:
[----:B------:R-:W-:Y:S05]  /*3f90*/  BSYNC B0 ;  /* 0x0000000000007941 */ /* 0x000fea0003800000 */
.L_x_886:
[----:B------:R-:W-:-:S13]  /*3fa0*/  ISETP.GE.AND P0, PT, R3, c[0x0][0x160], PT ;  /* 0x0000580003007a0c */ /* 0x000fda0003f06270 */
[----:B------:R-:W-:Y:S05]  /*3fb0*/  @P0 EXIT ;  /* 0x000000000000094d */ /* 0x000fea0003800000 */
        /* <DEDUP_REMOVED lines=253> */
.L_x_908:
        /* <DEDUP_REMOVED lines=37> */
.L_x_914:
[----:B------:R-:W-:Y:S01]  /*51e0*/  FSETP.GEU.FTZ.AND P0, PT, R6, -R8, PT ;  /* 0x800000080600720b */ /* 0x000fe20003f1e000 */
[----:B------:R-:W-:-:S12]  /*51f0*/  FADD.FTZ R4, R4, -1 ;  /* 0xbf80000004047421 */ /* 0x000fd80000010000 */
[----:B------:R-:W-:Y:S02]  /*5200*/  @!P0 FADD.FTZ R4, R4, -1 ;  /* 0xbf80000004048421 */ /* 0x000fe40000010000 */
.L_x_913:
[----:B------:R-:W-:Y:S05]  /*5210*/  BSYNC B1 ;  /* 0x0000000000017941 */ /* 0x000fea0003800000 */
.L_x_912:
[----:B------:R-:W-:Y:S01]  /*5220*/  FFMA.FTZ R9, -R8, R4, R9 ;  /* 0x0000000408097223 */ /* 0x000fe20000010109 */
[----:B------:R-:W-:Y:S05]  /*5230*/  BRA `(.L_x_910) ;  /* 0x000001f000007947 */ /* 0x000fea0003800000 */
.L_x_911:
        /* <DEDUP_REMOVED lines=15> */
.L_x_917:
        /* <DEDUP_REMOVED lines=13> */
.L_x_916:
[----:B------:R-:W-:Y:S05]  /*5400*/  BSYNC B1 ;  /* 0x0000000000017941 */ /* 0x000fea0003800000 */
.L_x_915:
[----:B------:R-:W-:-:S04]  /*5410*/  FMUL.FTZ R4, R4, 1.1920928955078125e-07 ;  /* 0x3400000004047820 */ /* 0x000fc80000410000 */
[----:B------:R-:W-:Y:S02]  /*5420*/  FMUL.FTZ R9, R9, R4 ;  /* 0x0000000409097220 */ /* 0x000fe40000410000 */
.L_x_910:
[----:B------:R-:W-:Y:S05]  /*5430*/  BSYNC B0 ;  /* 0x0000000000007941 */ /* 0x000fea0003800000 */
.L_x_909:
[C---:B------:R-:W-:Y:S02]  /*5440*/  FSETP.GTU.FTZ.AND P0, PT, |R9|.reuse, +INF , PT ;  /* 0x7f8000000900780b */ /* 0x040fe40003f1c200 */
[----:B------:R-:W-:-:S04]  /*5450*/  LOP3.LUT R0, R9, 0x80000000, R0, 0xb8, !PT ;  /* 0x8000000009007812 */ /* 0x000fc800078eb800 */
[----:B------:R-:W-:-:S04]  /*5460*/  FSEL R0, R9, R0, P0 ;  /* 0x0000000009007208 */ /* 0x000fc80000000000 */
[----:B------:R-:W-:-:S05]  /*5470*/  F2FP.BF16.PACK_AB R0, RZ, R0 ;  /* 0x00000000ff00723e */ /* 0x000fca00000010ff */
[----:B------:R-:W-:Y:S01]  /*5480*/  STG.E.U16 [R2.64], R0 ;  /* 0x0000000002007986 */ /* 0x000fe2000c101504 */
[----:B------:R-:W-:Y:S05]  /*5490*/  EXIT ;  /* 0x000000000000794d */ /* 0x000fea0003800000 */
.L_x_918:
        /* <DEDUP_REMOVED lines=14> */
.L_x_50519:


//--------------------- .text._ZN2at6native27unrolled_elementwise_kernelINS0_13BinaryFunctorIN3c108BFloat16ES4_S4_ZZZNS0_16fmod_kernel_cudaERNS_18TensorIteratorBaseEENKUlvE0_clEvENKUlvE2_clEvEUlS4_S4_E_EESt5arrayIPcLm3EELi4E23TrivialOffsetCalculatorILi2EjESE_ILi1EjENS0_6memory15LoadWithoutCastENSH_16StoreWithoutCastEEEviT_T0_T2_T3_T4_T5_ --------------------------
	.section	.text._ZN2at6native27unrolled_elementwise_kernelINS0_13BinaryFunctorIN3c108BFloat16ES4_S4_ZZZNS0_16fmod_kernel_cudaERNS_18TensorIteratorBaseEENKUlvE0_clEvENKUlvE2_clEvEUlS4_S4_E_EESt5arrayIPcLm3EELi4E23TrivialOffsetCalculatorILi2EjESE_ILi1EjENS0_6memory15LoadWithoutCastENSH_16StoreWithoutCastEEEviT_T0_T2_T3_T4_T5_,"ax",@progbits
	.sectioninfo	@"SHI_REGISTERS=26"
	.align	128
        .global         _ZN2at6native27unrolled_elementwise_kernelINS0_13BinaryFunctorIN3c108BFloat16ES4_S4_ZZZNS0_16fmod_kernel_cudaERNS_18TensorIteratorBaseEENKUlvE0_clEvENKUlvE2_clEvEUlS4_S4_E_EESt5arrayIPcLm3EELi4E23TrivialOffsetCalculatorILi2EjESE_ILi1EjENS0_6memory15LoadWithoutCastENSH_16StoreWithoutCastEEEviT_T0_T2_T3_T4_T5_
        .type           _ZN2at6native27unrolled_elementwise_kernelINS0_13BinaryFunctorIN3c108BFloat16ES4_S4_ZZZNS0_16fmod_kernel_cudaERNS_18TensorIteratorBaseEENKUlvE0_clEvENKUlvE2_clEvEUlS4_S4_E_EESt5arrayIPcLm3EELi4E23TrivialOffsetCalculatorILi2EjESE_ILi1EjENS0_6memory15LoadWithoutCastENSH_16StoreWithoutCastEEEviT_T0_T2_T3_T4_T5_,@function
        .size           _ZN2at6native27unrolled_elementwise_kernelINS0_13BinaryFunctorIN3c108BFloat16ES4_S4_ZZZNS0_16fmod_kernel_cudaERNS_18TensorIteratorBaseEENKUlvE0_clEvENKUlvE2_clEvEUlS4_S4_E_EESt5arrayIPcLm3EELi4E23TrivialOffsetCalculatorILi2EjESE_ILi1EjENS0_6memory15LoadWithoutCastENSH_16StoreWithoutCastEEEviT_T0_T2_T3_T4_T5_,(.L_x_50520 - _ZN2at6native27unrolled_elementwise_kernelINS0_13BinaryFunctorIN3c108BFloat16ES4_S4_ZZZNS0_16fmod_kernel_cudaERNS_18TensorIteratorBaseEENKUlvE0_clEvENKUlvE2_clEvEUlS4_S4_E_EESt5arrayIPcLm3EELi4E23TrivialOffsetCalculatorILi2EjESE_ILi1EjENS0_6memory15LoadWithoutCastENSH_16StoreWithoutCastEEEviT_T0_T2_T3_T4_T5_)
        .other          _ZN2at6native27unrolled_elementwise_kernelINS0_13BinaryFunctorIN3c108BFloat16ES4_S4_ZZZNS0_16fmod_kernel_cudaERNS_18TensorIteratorBaseEENKUlvE0_clEvENKUlvE2_clEvEUlS4_S4_E_EESt5arrayIPcLm3EELi4E23TrivialOffsetCalculatorILi2EjESE_ILi1EjENS0_6memory15LoadWithoutCastENSH_16StoreWithoutCastEEEviT_T0_T2_T3_T4_T5_,@"STO_CUDA_ENTRY STV_DEFAULT"
_ZN2at6native27unrolled_elementwise_kernelINS0_13BinaryFunctorIN3c108BFloat16ES4_S4_ZZZNS0_16fmod_kernel_cudaERNS_18TensorIteratorBaseEENKUlvE0_clEvENKUlvE2_clEvEUlS4_S4_E_EESt5arrayIPcLm3EELi4E23TrivialOffsetCalculatorILi2EjESE_ILi1EjENS0_6memory15LoadWithoutCastENSH_16StoreWithoutCastEEEviT_T0_T2_T3_T4_T5_:
.text._ZN2at6native27unrolled_elementwise_kernelINS0_13BinaryFunctorIN3c108BFloat16ES4_S4_ZZZNS0_16fmod_kernel_cudaERNS_18TensorIteratorBaseEENKUlvE0_clEvENKUlvE2_clEvEUlS4_S4_E_EESt5arrayIPcLm3EELi4E23TrivialOffsetCalculatorILi2EjESE_ILi1EjENS0_6memory15LoadWithoutCastENSH_16StoreWithoutCastEEEviT_T0_T2_T3_T4_T5_:
[----:B------:R-:W-:Y:S02]  /*0000*/  IMAD.MOV.U32 R1, RZ, RZ, c[0x0][0x28] ;  /* 0x00000a00ff017624 */ /* 0x000fe400078e00ff */
[----:B------:R-:W0:Y:S01]  /*0010*/  S2R R13, SR_CTAID.X ;  /* 0x00000000000d7919 */ /* 0x000e220000002500 */
[----:B------:R-:W-:Y:S01]  /*0020*/  IMAD.MOV.U32 R12, RZ, RZ, -0x200 ;  /* 0xfffffe00ff0c7424 */ /* 0x000fe200078e00ff */
[----:B------:R-:W-:Y:S01]  /*0030*/  PRMT R20, RZ, 0x7610, R20 ;  /* 0x00007610ff147816 */ /* 0x000fe20000000014 */
[----:B------:R-:W-:Y:S01]  /*0040*/  ULDC.64 UR4, c[0x0][0x118] ;  /* 0x0000460000047ab9 */ /* 0x000fe20000000a00 */
[----:B------:R-:W1:Y:S01]  /*0050*/  S2R R15, SR_TID.X ;  /* 0x00000000000f7919 */ /* 0x000e620000002100 */
[----:B------:R-:W-:Y:S02]  /*0060*/  PRMT R18, RZ, 0x7610, R18 ;  /* 0x00007610ff127816 */ /* 0x000fe40000000012 */
[----:B------:R-:W-:Y:S01]  /*0070*/  PRMT R17, RZ, 0x7610, R17 ;  /* 0x00007610ff117816 */ /* 0x000fe20000000011 */
[----:B0-----:R-:W-:Y:S02]  /*0080*/  IMAD R12, R13, R12, c[0x0][0x160] ;  /* 0x000058000d0c7624 */ /* 0x001fe400078e020c */
[----:B-1----:R-:W-:-:S03]  /*0090*/  IMAD.MOV.U32 R0, RZ, RZ, R15 ;  /* 0x000000ffff007224 */ /* 0x002fc600078e000f */
[----:B------:R-:W-:-:S13]  /*00a0*/  ISETP.GE.AND P2, PT, R15, R12, PT ;  /* 0x0000000c0f00720c */ /* 0x000fda0003f46270 */
[----:B------:R-:W-:Y:S01]  /*00b0*/  @!P2 IMAD R4, R13, 0x200, R0 ;  /* 0x000002000d04a824 */ /* 0x000fe200078e0200 */
[----:B------:R-:W-:Y:S01]  /*00c0*/  @!P2 IADD3 R0, R0, 0x80, RZ ;  /* 0x000000800000a810 */ /* 0x000fe20007ffe0ff */
[----:B------:R-:W-:-:S03]  /*00d0*/  @!P2 IMAD.MOV.U32 R5, RZ, RZ, 0x2 ;  /* 0x00000002ff05a424 */ /* 0x000fc600078e00ff */
[----:B------:R-:W-:Y:S01]  /*00e0*/  ISETP.GE.AND P0, PT, R0, R12, PT ;  /* 0x0000000c0000720c */ /* 0x000fe20003f06270 */
[----:B------:R-:W-:-:S04]  /*00f0*/  @!P2 IMAD.WIDE.U32 R2, R4, R5, c[0x0][0x170] ;  /* 0x00005c000402a625 */ /* 0x000fc800078e0005 */
[----:B------:R-:W-:Y:S01]  /*0100*/  @!P2 IMAD.WIDE.U32 R4, R4, R5, c[0x0][0x178] ;  /* 0x00005e000404a625 */ /* 0x000fe200078e0005 */
[----:B------:R0:W5:Y:S01]  /*0110*/  @!P2 LDG.E.U16 R20, [R2.64] ;  /* 0x000000040214a981 */ /* 0x000162000c1e1500 */
[----:B------:R-:W-:-:S03]  /*0120*/  PRMT R21, RZ, 0x7610, R21 ;  /* 0x00007610ff157816 */ /* 0x000fc60000000015 */
[----:B------:R1:W5:Y:S03]  /*0130*/  @!P2 LDG.E.U16 R18, [R4.64] ;  /* 0x000000040412a981 */ /* 0x000366000c1e1500 */
[----:B------:R-:W-:Y:S01]  /*0140*/  @!P0 IMAD R7, R13, 0x200, R0 ;  /* 0x000002000d078824 */ /* 0x000fe200078e0200 */
[----:B------:R-:W-:Y:S01]  /*0150*/  @!P0 IADD3 R0, R0, 0x80, RZ ;  /* 0x0000008000008810 */ /* 0x000fe20007ffe0ff */
[----:B------:R-:W-:-:S03]  /*0160*/  @!P0 IMAD.MOV.U32 R22, RZ, RZ, 0x2 ;  /* 0x00000002ff168424 */ /* 0x000fc600078e00ff */
[----:B------:R-:W-:Y:S01]  /*0170*/  ISETP.GE.AND P3, PT, R0, R12, PT ;  /* 0x0000000c0000720c */ /* 0x000fe20003f66270 */
[CC--:B------:R-:W-:Y:S01]  /*0180*/  @!P0 IMAD.WIDE.U32 R8, R7.reuse, R22.reuse, c[0x0][0x170] ;  /* 0x00005c0007088625 */ /* 0x0c0fe200078e0016 */
[----:B------:R-:W-:Y:S02]  /*0190*/  PRMT R19, RZ, 0x7610, R19 ;  /* 0x00007610ff137816 */ /* 0x000fe40000000013 */
[----:B------:R-:W-:Y:S01]  /*01a0*/  PRMT R16, RZ, 0x7610, R16 ;  /* 0x00007610ff107816 */ /* 0x000fe20000000010 */
[----:B0-----:R-:W-:Y:S01]  /*01b0*/  @!P0 IMAD.WIDE.U32 R2, R7, R22, c[0x0][0x178] ;  /* 0x00005e0007028625 */ /* 0x001fe200078e0016 */
[----:B------:R0:W5:Y:S01]  /*01c0*/  @!P0 LDG.E.U16 R17, [R8.64] ;  /* 0x0000000408118981 */ /* 0x000162000c1e1500 */
[----:B------:R-:W-:-:S03]  /*01d0*/  PRMT R14, RZ, 0x7610, R14 ;  /* 0x00007610ff0e7816 */ /* 0x000fc6000000000e */
[----:B------:R2:W5:Y:S03]  /*01e0*/  @!P0 LDG.E.U16 R21, [R2.64] ;  /* 0x0000000402158981 */ /* 0x000566000c1e1500 */
[----:B------:R-:W-:Y:S01]  /*01f0*/  @!P3 IMAD R6, R13, 0x200, R0 ;  /* 0x000002000d06b824 */ /* 0x000fe200078e0200 */
[----:B------:R-:W-:-:S04]  /*0200*/  @!P3 IADD3 R0, R0, 0x80, RZ ;  /* 0x000000800000b810 */ /* 0x000fc80007ffe0ff */
[----:B------:R-:W-:Y:S01]  /*0210*/  ISETP.GE.AND P1, PT, R0, R12, PT ;  /* 0x0000000c0000720c */ /* 0x000fe20003f26270 */
[----:B------:R-:W-:-:S04]  /*0220*/  @!P3 IMAD.MOV.U32 R11, RZ, RZ, 0x2 ;  /* 0x00000002ff0bb424 */ /* 0x000fc800078e00ff */
[----:B-1----:R-:W-:-:S04]  /*0230*/  @!P3 IMAD.WIDE.U32 R4, R6, R11, c[0x0][0x170] ;  /* 0x00005c000604b625 */ /* 0x002fc800078e000b */
[----:B------:R-:W-:Y:S01]  /*0240*/  @!P3 IMAD.WIDE.U32 R6, R6, R11, c[0x0][0x178] ;  /* 0x00005e000606b625 */ /* 0x000fe200078e000b */
[----:B------:R2:W5:Y:S03]  /*0250*/  @!P3 LDG.E.U16 R19, [R4.64] ;  /* 0x000000040413b981 */ /* 0x000566000c1e1500 */
[--C-:B------:R-:W-:Y:S02]  /*0260*/  @!P1 IMAD R10, R13, 0x200, R0.reuse ;  /* 0x000002000d0a9824 */ /* 0x100fe400078e0200 */
[----:B------:R-:W-:Y:S01]  /*0270*/  @!P1 IMAD.MOV.U32 R23, RZ, RZ, 0x2 ;  /* 0x00000002ff179424 */ /* 0x000fe200078e00ff */
[----:B------:R-:W-:Y:S01]  /*0280*/  PRMT R0, RZ, 0x7610, R0 ;  /* 0x00007610ff007816 */ /* 0x000fe20000000000 */
[----:B------:R2:W5:Y:S02]  /*0290*/  @!P3 LDG.E.U16 R16, [R6.64] ;  /* 0x000000040610b981 */ /* 0x000564000c1e1500 */
[----:B0-----:R-:W-:-:S04]  /*02a0*/  @!P1 IMAD.WIDE.U32 R8, R10, R23, c[0x0][0x170] ;  /* 0x00005c000a089625 */ /* 0x001fc800078e0017 */
[----:B------:R-:W-:Y:S01]  /*02b0*/  @!P1 IMAD.WIDE.U32 R10, R10, R23, c[0x0][0x178] ;  /* 0x00005e000a0a9625 */ /* 0x000fe200078e0017 */
[----:B------:R2:W5:Y:S04]  /*02c0*/  @!P1 LDG.E.U16 R14, [R8.64] ;  /* 0x00000004080e9981 */ /* 0x000568000c1e1500 */
[----:B------:R2:W5:Y:S01]  /*02d0*/  @!P1 LDG.E.U16 R0, [R10.64] ;  /* 0x000000040a009981 */ /* 0x000562000c1e1500 */
[----:B------:R-:W-:Y:S01]  /*02e0*/  BSSY B1, `(.L_x_919) ;  /* 0x0000049000017945 */ /* 0x000fe20003800000 */
[----:B------:R-:W-:Y:S05]  /*02f0*/  @P2 BRA `(.L_x_920) ;  /* 0x0000047000002947 */ /* 0x000fea0003800000 */
[----:B-----5:R-:W-:Y:S01]  /*0300*/  PRMT R20, RZ, 0x5410, R20 ;  /* 0x00005410ff147816 */ /* 0x020fe20000000014 */
[----:B------:R-:W-:Y:S01]  /*0310*/  BSSY B0, `(.L_x_921) ;  /* 0x0000041000007945 */ /* 0x000fe20003800000 */
[----:B--2---:R-:W-:-:S03]  /*0320*/  PRMT R5, RZ, 0x5410, R18 ;  /* 0x00005410ff057816 */ /* 0x004fc60000000012 */
        /* <DEDUP_REMOVED lines=26> */
.L_x_926:
[----:B------:R-:W-:Y:S01]  /*04d0*/  FSETP.GEU.FTZ.AND P0, PT, R7, -R6, PT ;  /* 0x800000060700720b */ /* 0x000fe20003f1e000 */
[----:B------:R-:W-:-:S12]  /*04e0*/  FADD.FTZ R2, R2, -1 ;  /* 0xbf80000002027421 */ /* 0x000fd80000010000 */
[----:B------:R-:W-:Y:S02]  /*04f0*/  @!P0 FADD.FTZ R2, R2, -1 ;  /* 0xbf80000002028421 */ /* 0x000fe40000010000 */
.L_x_925:
[----:B------:R-:W-:Y:S05]  /*0500*/  BSYNC B2 ;  /* 0x0000000000027941 */ /* 0x000fea0003800000 */
.L_x_924:
[----:B------:R-:W-:Y:S01]  /*0510*/  FFMA.FTZ R3, -R6, R2, R3 ;  /* 0x0000000206037223 */ /* 0x000fe20000010103 */
[----:B------:R-:W-:Y:S05]  /*0520*/  BRA `(.L_x_922) ;  /* 0x000001f000007947 */ /* 0x000fea0003800000 */
.L_x_923:
[----:B------:R-:W-:Y:S01]  /*0530*/  IADD3 R2, R6, -0xb800000, RZ ;  /* 0xf480000006027810 */ /* 0x000fe20007ffe0ff */
        /* <DEDUP_REMOVED lines=14> */
.L_x_929:
        /* <DEDUP_REMOVED lines=13> */
.L_x_928:
[----:B------:R-:W-:Y:S05]  /*06f0*/  BSYNC B2 ;  /* 0x0000000000027941 */ /* 0x000fea0003800000 */
.L_x_927:
[----:B------:R-:W-:-:S04]  /*0700*/  FMUL.FTZ R2, R2, 1.1920928955078125e-07 ;  /* 0x3400000002027820 */ /* 0x000fc80000410000 */
[----:B------:R-:W-:Y:S02]  /*0710*/  FMUL.FTZ R3, R7, R2 ;  /* 0x0000000207037220 */ /* 0x000fe40000410000 */
.L_x_922:
[----:B------:R-:W-:Y:S05]  /*0720*/  BSYNC B0 ;  /* 0x0000000000007941 */ /* 0x000fea0003800000 */
.L_x_921:
[C---:B------:R-:W-:Y:S02]  /*0730*/  FSETP.GTU.FTZ.AND P0, PT, |R3|.reuse, +INF , PT ;  /* 0x7f8000000300780b */ /* 0x040fe40003f1c200 */
[----:B------:R-:W-:-:S04]  /*0740*/  LOP3.LUT R20, R3, 0x80000000, R20, 0xb8, !PT ;  /* 0x8000000003147812 */ /* 0x000fc800078eb814 */
[----:B------:R-:W-:-:S04]  /*0750*/  FSEL R2, R3, R20, P0 ;  /* 0x0000001403027208 */ /* 0x000fc80000000000 */
[----:B------:R-:W-:Y:S02]  /*0760*/  F2FP.BF16.PACK_AB R2, RZ, R2 ;  /* 0x00000002ff02723e */ /* 0x000fe400000010ff */
.L_x_920:
[----:B------:R-:W-:Y:S05]  /*0770*/  BSYNC B1 ;  /* 0x0000000000017941 */ /* 0x000fea0003800000 */
.L_x_919:
[----:B--2---:R-:W-:Y:S01]  /*0780*/  IADD3 R3, R15, 0x80, RZ ;  /* 0x000000800f037810 */ /* 0x004fe20007ffe0ff */
[----:B------:R-:W-:Y:S03]  /*0790*/  BSSY B1, `(.L_x_930) ;  /* 0x000004a000017945 */ /* 0x000fe60003800000 */
[----:B------:R-:W-:-:S13]  /*07a0*/  ISETP.GE.AND P0, PT, R3, R12, PT ;  /* 0x0000000c0300720c */ /* 0x000fda0003f06270 */
[----:B------:R-:W-:Y:S05]  /*07b0*/  @P0 BRA `(.L_x_931) ;  /* 0x0000047000000947 */ /* 0x000fea0003800000 */
[----:B-----5:R-:W-:Y:S01]  /*07c0*/  PRMT R17, RZ, 0x5410, R17 ;  /* 0x00005410ff117816 */ /* 0x020fe20000000011 */
[----:B------:R-:W-:Y:S01]  /*07d0*/  BSSY B0, `(.L_x_932) ;  /* 0x0000041000007945 */ /* 0x000fe20003800000 */
[----:B0-----:R-:W-:-:S03]  /*07e0*/  PRMT R8, RZ, 0x5410, R21 ;  /* 0x00005410ff087816 */ /* 0x001fc60000000015 */
        /* <DEDUP_REMOVED lines=26> */
.L_x_937:
[----:B------:R-:W-:Y:S01]  /*0990*/  FSETP.GEU.FTZ.AND P0, PT, R7, -R9, PT ;  /* 0x800000090700720b */ /* 0x000fe20003f1e000 */
[----:B------:R-:W-:-:S12]  /*09a0*/  FADD.FTZ R5, R5, -1 ;  /* 0xbf80000005057421 */ /* 0x000fd80000010000 */
[----:B------:R-:W-:Y:S02]  /*09b0*/  @!P0 FADD.FTZ R5, R5, -1 ;  /* 0xbf80000005058421 */ /* 0x000fe40000010000 */
.L_x_936:
[----:B------:R-:W-:Y:S05]  /*09c0*/  BSYNC B2 ;  /* 0x0000000000027941 */ /* 0x000fea0003800000 */
.L_x_935:
[----:B------:R-:W-:Y:S01]  /*09d0*/  FFMA.FTZ R4, -R9, R5, R4 ;  /* 0x0000000509047223 */ /* 0x000fe20000010104 */
[----:B------:R-:W-:Y:S05]  /*09e0*/  BRA `(.L_x_933) ;  /* 0x000001f000007947 */ /* 0x000fea0003800000 */
.L_x_934:
        /* <DEDUP_REMOVED lines=15> */
.L_x_940:
        /* <DEDUP_REMOVED lines=13> */
.L_x_939:
[----:B------:R-:W-:Y:S05]  /*0bb0*/  BSYNC B2 ;  /* 0x0000000000027941 */ /* 0x000fea0003800000 */
.L_x_938:
[----:B------:R-:W-:-:S04]  /*0bc0*/  FMUL.FTZ R5, R5, 1.1920928955078125e-07 ;  /* 0x3400000005057820 */ /* 0x000fc80000410000 */
[----:B------:R-:W-:Y:S02]  /*0bd0*/  FMUL.FTZ R4, R4, R5 ;  /* 0x0000000504047220 */ /* 0x000fe40000410000 */
.L_x_933:
[----:B------:R-:W-:Y:S05]  /*0be0*/  BSYNC B0 ;  /* 0x0000000000007941 */ /* 0x000fea0003800000 */
.L_x_932:
[C---:B------:R-:W-:Y:S02]  /*0bf0*/  FSETP.GTU.FTZ.AND P0, PT, |R4|.reuse, +INF , PT ;  /* 0x7f8000000400780b */ /* 0x040fe40003f1c200 */
[----:B------:R-:W-:-:S04]  /*0c00*/  LOP3.LUT R17, R4, 0x80000000, R17, 0xb8, !PT ;  /* 0x8000000004117812 */ /* 0x000fc800078eb811 */
[----:B------:R-:W-:-:S04]  /*0c10*/  FSEL R4, R4, R17, P0 ;  /* 0x0000001104047208 */ /* 0x000fc80000000000 */
[----:B------:R-:W-:Y:S02]  /*0c20*/  F2FP.BF16.PACK_AB R4, RZ, R4 ;  /* 0x00000004ff04723e */ /* 0x000fe400000010ff */
.L_x_931:
[----:B------:R-:W-:Y:S05]  /*0c30*/  BSYNC B1 ;  /* 0x0000000000017941 */ /* 0x000fea0003800000 */
.L_x_930:
        /* <DEDUP_REMOVED lines=13> */
[----:B0-----:R-:W-:Y:S01]  /*0d10*/  FADD.FTZ R8, |R16|, -RZ ;  /* 0x800000ff10087221 */ /* 0x001fe20000010200 */
        /* <DEDUP_REMOVED lines=19> */
.L_x_948:
[----:B------:R-:W-:Y:S01]  /*0e50*/  FSETP.GEU.FTZ.AND P0, PT, R9, -R8, PT ;  /* 0x800000080900720b */ /* 0x000fe20003f1e000 */
[----:B------:R-:W-:-:S12]  /*0e60*/  FADD.FTZ R5, R5, -1 ;  /* 0xbf80000005057421 */ /* 0x000fd80000010000 */
[----:B------:R-:W-:Y:S02]  /*0e70*/  @!P0 FADD.FTZ R5, R5, -1 ;  /* 0xbf80000005058421 */ /* 0x000fe40000010000 */
.L_x_947:
[----:B------:R-:W-:Y:S05]  /*0e80*/  BSYNC B2 ;  /* 0x0000000000027941 */ /* 0x000fea0003800000 */
.L_x_946:
[----:B------:R-:W-:Y:S01]  /*0e90*/  FFMA.FTZ R6, -R8, R5, R6 ;  /* 0x0000000508067223 */ /* 0x000fe20000010106 */
[----:B------:R-:W-:Y:S05]  /*0ea0*/  BRA `(.L_x_944) ;  /* 0x000001f000007947 */ /* 0x000fea0003800000 */
.L_x_945:
        /* <DEDUP_REMOVED lines=10> */
[----:B0-----:R-:W-:-:S09]  /*0f50*/  FSEL R10, R6, +QNAN , !P0 ;  /* 0x7fffffff060a7808 */ /* 0x001fd20004000000 */
[----:B------:R-:W-:Y:S05]  /*0f60*/  @!P1 BRA `(.L_x_950) ;  /* 0x0000010000009947 */ /* 0x000fea0003800000 */
[----:B------:R-:W-:-:S04]  /*0f70*/  LOP3.LUT R6, R9, 0x7fffff, RZ, 0xc0, !PT ;  /* 0x007fffff09067812 */ /* 0x000fc800078ec0ff */
[----:B------:R-:W-:-:S04]  /*0f80*/  LOP3.LUT R11, R6, 0x3f800000, RZ, 0xfc, !PT ;  /* 0x3f800000060b7812 */ /* 0x000fc800078efcff */
[----:B------:R0:W1:Y:S03]  /*0f90*/  MUFU.RCP R16, R11 ;  /* 0x0000000b00107308 */ /* 0x0000660000001000 */
.L_x_951:
        /* <DEDUP_REMOVED lines=13> */
.L_x_950:
[----:B------:R-:W-:Y:S05]  /*1070*/  BSYNC B2 ;  /* 0x0000000000027941 */ /* 0x000fea0003800000 */
.L_x_949:
[----:B------:R-:W-:-:S04]  /*1080*/  FMUL.FTZ R5, R5, 1.1920928955078125e-07 ;  /* 0x3400000005057820 */ /* 0x000fc80000410000 */
[----:B------:R-:W-:Y:S02]  /*1090*/  FMUL.FTZ R6, R10, R5 ;  /* 0x000000050a067220 */ /* 0x000fe40000410000 */
.L_x_944:
[----:B------:R-:W-:Y:S05]  /*10a0*/  BSYNC B0 ;  /* 0x0000000000007941 */ /* 0x000fea0003800000 */
.L_x_943:
[C---:B------:R-:W-:Y:S02]  /*10b0*/  FSETP.GTU.FTZ.AND P0, PT, |R6|.reuse, +INF , PT ;  /* 0x7f8000000600780b */ /* 0x040fe40003f1c200 */
[----:B------:R-:W-:-:S04]  /*10c0*/  LOP3.LUT R19, R6, 0x80000000, R19, 0xb8, !PT ;  /* 0x8000000006137812 */ /* 0x000fc800078eb813 */
[----:B------:R-:W-:-:S04]  /*10d0*/  FSEL R5, R6, R19, P0 ;  /* 0x0000001306057208 */ /* 0x000fc80000000000 */
[----:B------:R-:W-:Y:S02]  /*10e0*/  F2FP.BF16.PACK_AB R5, RZ, R5 ;  /* 0x00000005ff05723e */ /* 0x000fe400000010ff */
.L_x_942:
[----:B------:R-:W-:Y:S05]  /*10f0*/  BSYNC B1 ;  /* 0x0000000000017941 */ /* 0x000fea0003800000 */
.L_x_941:
        /* <DEDUP_REMOVED lines=33> */
.L_x_959:
[----:B------:R-:W-:Y:S01]  /*1310*/  FSETP.GEU.FTZ.AND P0, PT, R11, -R8, PT ;  /* 0x800000080b00720b */ /* 0x000fe20003f1e000 */
[----:B------:R-:W-:-:S12]  /*1320*/  FADD.FTZ R0, R0, -1 ;  /* 0xbf80000000007421 */ /* 0x000fd80000010000 */
[----:B------:R-:W-:Y:S02]  /*1330*/  @!P0 FADD.FTZ R0, R0, -1 ;  /* 0xbf80000000008421 */ /* 0x000fe40000010000 */
.L_x_958:
[----:B------:R-:W-:Y:S05]  /*1340*/  BSYNC B2 ;  /* 0x0000000000027941 */ /* 0x000fea0003800000 */
.L_x_957:
[----:B------:R-:W-:Y:S01]  /*1350*/  FFMA.FTZ R7, -R8, R0, R7 ;  /* 0x0000000008077223 */ /* 0x000fe20000010107 */
[----:B------:R-:W-:Y:S05]  /*1360*/  BRA `(.L_x_955) ;  /* 0x000001f000007947 */ /* 0x000fea0003800000 */
.L_x_956:
        /* <DEDUP_REMOVED lines=15> */
.L_x_962:
        /* <DEDUP_REMOVED lines=13> */
.L_x_961:
[----:B------:R-:W-:Y:S05]  /*1530*/  BSYNC B2 ;  /* 0x0000000000027941 */ /* 0x000fea0003800000 */
.L_x_960:
[----:B------:R-:W-:-:S04]  /*1540*/  FMUL.FTZ R7, R0, 1.1920928955078125e-07 ;  /* 0x3400000000077820 */ /* 0x000fc80000410000 */
[----:B------:R-:W-:Y:S02]  /*1550*/  FMUL.FTZ R7, R10, R7 ;  /* 0x000000070a077220 */ /* 0x000fe40000410000 */
.L_x_955:
[----:B------:R-:W-:Y:S05]  /*1560*/  BSYNC B0 ;  /* 0x0000000000007941 */ /* 0x000fea0003800000 */
.L_x_954:
[C---:B------:R-:W-:Y:S02]  /*1570*/  FSETP.GTU.FTZ.AND P0, PT, |R7|.reuse, +INF , PT ;  /* 0x7f8000000700780b */ /* 0x040fe40003f1c200 */
[----:B------:R-:W-:-:S04]  /*1580*/  LOP3.LUT R14, R7, 0x80000000, R14, 0xb8, !PT ;  /* 0x80000000070e7812 */ /* 0x000fc800078eb80e */
[----:B------:R-:W-:-:S04]  /*1590*/  FSEL R14, R7, R14, P0 ;  /* 0x0000000e070e7208 */ /* 0x000fc80000000000 */
[----:B------:R-:W-:Y:S02]  /*15a0*/  F2FP.BF16.PACK_AB R14, RZ, R14 ;  /* 0x0000000eff0e723e */ /* 0x000fe400000010ff */
.L_x_953:
[----:B------:R-:W-:Y:S05]  /*15b0*/  BSYNC B1 ;  /* 0x0000000000017941 */ /* 0x000fea0003800000 */
.L_x_952:
[----:B------:R-:W-:Y:S01]  /*15c0*/  ISETP.GE.AND P0, PT, R15, R12, PT ;  /* 0x0000000c0f00720c */ /* 0x000fe20003f06270 */
[----:B------:R-:W-:Y:S01]  /*15d0*/  BSSY B0, `(.L_x_963) ;  /* 0x0000017000007945 */ /* 0x000fe20003800000 */
[----:B------:R-:W-:Y:S11]  /*15e0*/  BSSY B1, `(.L_x_964) ;  /* 0x000000f000017945 */ /* 0x000ff60003800000 */
[----:B------:R-:W-:Y:S05]  /*15f0*/  @P0 BRA `(.L_x_965) ;  /* 0x000000d000000947 */ /* 0x000fea0003800000 */
[----:B------:R-:W-:Y:S02]  /*1600*/  IMAD R6, R13, 0x200, R15 ;  /* 0x000002000d067824 */ /* 0x000fe400078e020f */
[----:B------:R-:W-:-:S02]  /*1610*/  IMAD.MOV.U32 R7, RZ, RZ, 0x2 ;  /* 0x00000002ff077424 */ /* 0x000fc400078e00ff */
[----:B------:R-:W-:Y:S02]  /*1620*/  IMAD.MOV.U32 R15, RZ, RZ, R3 ;  /* 0x000000ffff0f7224 */ /* 0x000fe400078e0003 */
[----:B------:R-:W-:-:S03]  /*1630*/  IMAD.WIDE.U32 R6, R6, R7, c[0x0][0x168] ;  /* 0x00005a0006067625 */ /* 0x000fc600078e0007 */
[----:B------:R-:W-:Y:S02]  /*1640*/  ISETP.GE.AND P0, PT, R15, R12, PT ;  /* 0x0000000c0f00720c */ /* 0x000fe40003f06270 */
[----:B------:R1:W-:Y:S11]  /*1650*/  STG.E.U16 [R6.64], R2 ;  /* 0x0000000206007986 */ /* 0x0003f6000c101504 */
[----:B------:R-:W-:Y:S01]  /*1660*/  @P0 BREAK B1 ;  /* 0x0000000000010942 */ /* 0x000fe20003800000 */
[----:B------:R-:W-:Y:S05]  /*1670*/  @P0 BRA `(.L_x_966) ;  /* 0x000000c000000947 */ /* 0x000fea0003800000 */
[----:B-1----:R-:W-:Y:S01]  /*1680*/  IMAD R2, R13, 0x200, R15 ;  /* 0x000002000d027824 */ /* 0x002fe200078e020f */
[----:B------:R-:W-:Y:S01]  /*1690*/  IADD3 R15, R15, 0x80, RZ ;  /* 0x000000800f0f7810 */ /* 0x000fe20007ffe0ff */
[----:B------:R-:W-:-:S04]  /*16a0*/  IMAD.MOV.U32 R3, RZ, RZ, 0x2 ;  /* 0x00000002ff037424 */ /* 0x000fc800078e00ff */
[----:B------:R-:W-:-:S05]  /*16b0*/  IMAD.WIDE.U32 R2, R2, R3, c[0x0][0x168] ;  /* 0x00005a0002027625 */ /* 0x000fca00078e0003 */
[----:B------:R1:W-:Y:S02]  /*16c0*/  STG.E.U16 [R2.64], R4 ;  /* 0x0000000402007986 */ /* 0x0003e4000c101504 */
.L_x_965:
[----:B------:R-:W-:Y:S05]  /*16d0*/  BSYNC B1 ;  /* 0x0000000000017941 */ /* 0x000fea0003800000 */
.L_x_964:
[----:B------:R-:W-:-:S13]  /*16e0*/  ISETP.GE.AND P0, PT, R15, R12, PT ;  /* 0x0000000c0f00720c */ /* 0x000fda0003f06270 */
[----:B-1----:R-:W-:Y:S01]  /*16f0*/  @!P0 IMAD R2, R13, 0x200, R15 ;  /* 0x000002000d028824 */ /* 0x002fe200078e020f */
[----:B------:R-:W-:Y:S01]  /*1700*/  @!P0 IADD3 R15, R15, 0x80, RZ ;  /* 0x000000800f0f8810 */ /* 0x000fe20007ffe0ff */
[----:B------:R-:W-:-:S04]  /*1710*/  @!P0 IMAD.MOV.U32 R3, RZ, RZ, 0x2 ;  /* 0x00000002ff038424 */ /* 0x000fc800078e00ff */
[----:B------:R-:W-:-:S05]  /*1720*/  @!P0 IMAD.WIDE.U32 R2, R2, R3, c[0x0][0x168] ;  /* 0x00005a0002028625 */ /* 0x000fca00078e0003 */
[----:B------:R1:W-:Y:S02]  /*1730*/  @!P0 STG.E.U16 [R2.64], R5 ;  /* 0x0000000502008986 */ /* 0x0003e4000c101504 */
.L_x_966:
[----:B-1----:R-:W-:Y:S05]  /*1740*/  BSYNC B0 ;  /* 0x0000000000007941 */ /* 0x002fea0003800000 */
.L_x_963:
[----:B------:R-:W-:Y:S01]  /*1750*/  WARPSYNC 0xffffffff ;  /* 0xffffffff00007948 */ /* 0x000fe20003800000 */
[----:B------:R-:W-:-:S13]  /*1760*/  ISETP.GE.AND P0, PT, R15, R12, PT ;  /* 0x0000000c0f00720c */ /* 0x000fda0003f06270 */
[----:B------:R-:W-:Y:S05]  /*1770*/  @P0 EXIT ;  /* 0x000000000000094d */ /* 0x000fea0003800000 */
[----:B------:R-:W-:Y:S02]  /*1780*/  IMAD R2, R13, 0x200, R15 ;  /* 0x000002000d027824 */ /* 0x000fe400078e020f */
[----:B------:R-:W-:-:S04]  /*1790*/  IMAD.MOV.U32 R3, RZ, RZ, 0x2 ;  /* 0x00000002ff037424 */ /* 0x000fc800078e00ff */
[----:B------:R-:W-:-:S05]  /*17a0*/  IMAD.WIDE.U32 R2, R2, R3, c[0x0][0x168] ;  /* 0x00005a0002027625 */ /* 0x000fca00078e0003 */
[----:B-----5:R-:W-:Y:S01]  /*17b0*/  STG.E.U16 [R2.64], R14 ;  /* 0x0000000e02007986 */ /* 0x020fe2000c101504 */
[----:B------:R-:W-:Y:S05]  /*17c0*/  EXIT ;  /* 0x000000000000794d */ /* 0x000fea0003800000 */
.L_x_967:
        /* <DEDUP_REMOVED lines=11> */
.L_x_50520:


//--------------------- .text._ZN2at6native29vectorized_elementwise_kernelILi2ENS0_13BinaryFunctorIN3c108BFloat16ES4_S4_ZZZNS0_16fmod_kernel_cudaERNS_18TensorIteratorBaseEENKUlvE0_clEvENKUlvE2_clEvEUlS4_S4_E_EESt5arrayIPcLm3EEEEviT0_T1_ --------------------------
	.section	.text._ZN2at6native29vectorized_elementwise_kernelILi2ENS0_13BinaryFunctorIN3c108BFloat16ES4_S4_ZZZNS0_16fmod_kernel_cudaERNS_18TensorIteratorBaseEENKUlvE0_clEvENKUlvE2_clEvEUlS4_S4_E_EESt5arrayIPcLm3EEEEviT0_T1_,"ax",@progbits
	.sectioninfo	@"SHI_REGISTERS=32"
	.align	128
        .global         _ZN2at6native29vectorized_elementwise_kernelILi2ENS0_13BinaryFunctorIN3c108BFloat16ES4_S4_ZZZNS0_16fmod_kernel_cudaERNS_18TensorIteratorBaseEENKUlvE0_clEvENKUlvE2_clEvEUlS4_S4_E_EESt5arrayIPcLm3EEEEviT0_T1_
        .type           _ZN2at6native29vectorized_elementwise_kernelILi2ENS0_13BinaryFunctorIN3c108BFloat16ES4_S4_ZZZNS0_16fmod_kernel_cudaERNS_18TensorIteratorBaseEENKUlvE0_clEvENKUlvE2_clEvEUlS4_S4_E_EESt5arrayIPcLm3EEEEviT0_T1_,@function
        .size           _ZN2at6native29vectorized_elementwise_kernelILi2ENS0_13BinaryFunctorIN3c108BFloat16ES4_S4_ZZZNS0_16fmod_kernel_cudaERNS_18TensorIteratorBaseEENKUlvE0_clEvENKUlvE2_clEvEUlS4_S4_E_EESt5arrayIPcLm3EEEEviT0_T1_,(.L_x_50521 - _ZN2at6native29vectorized_elementwise_kernelILi2ENS0_13BinaryFunctorIN3c108BFloat16ES4_S4_ZZZNS0_16fmod_kernel_cudaERNS_18TensorIteratorBaseEENKUlvE0_clEvENKUlvE2_clEvEUlS4_S4_E_EESt5arrayIPcLm3EEEEviT0_T1_)
        .other          _ZN2at6native29vectorized_elementwise_kernelILi2ENS0_13BinaryFunctorIN3c108BFloat16ES4_S4_ZZZNS0_16fmod_kernel_cudaERNS_18TensorIteratorBaseEENKUlvE0_clEvENKUlvE2_clEvEUlS4_S4_E_EESt5arrayIPcLm3EEEEviT0_T1_,@"STO_CUDA_ENTRY STV_DEFAULT"
_ZN2at6native29vectorized_elementwise_kernelILi2ENS0_13BinaryFunctorIN3c108BFloat16ES4_S4_ZZZNS0_16fmod_kernel_cudaERNS_18TensorIteratorBaseEENKUlvE0_clEvENKUlvE2_clEvEUlS4_S4_E_EESt5arrayIPcLm3EEEEviT0_T1_:
.text._ZN2at6native29vectorized_elementwise_kernelILi2ENS0_13BinaryFunctorIN3c108BFloat16ES4_S4_ZZZNS0_16fmod_kernel_cudaERNS_18TensorIteratorBaseEENKUlvE0_clEvENKUlvE2_clEvEUlS4_S4_E_EESt5arrayIPcLm3EEEEviT0_T1_:
[----:B------:R-:W-:Y:S02]  /*0000*/  IMAD.MOV.U32 R1, RZ, RZ, c[0x0][0x28] ;  /* 0x00000a00ff017624 */ /* 0x000fe400078e00ff */
[----:B------:R-:W0:Y:S01]  /*0010*/  S2R R0, SR_CTAID.X ;  /* 0x0000000000007919 */ /* 0x000e220000002500 */
[----:B------:R-:W-:Y:S01]  /*0020*/  ULDC.64 UR4, c[0x0][0x118] ;  /* 0x0000460000047ab9 */ /* 0x000fe20000000a00 */
[----:B0-----:R-:W-:-:S05]  /*0030*/  IMAD.SHL.U32 R0, R0, 0x400, RZ ;  /* 0x0000040000007824 */ /* 0x001fca00078e00ff */
[----:B------:R-:W-:-:S04]  /*0040*/  IADD3 R12, -R0, c[0x0][0x160], RZ ;  /* 0x00005800000c7a10 */ /* 0x000fc80007ffe1ff */
[----:B------:R-:W-:-:S13]  /*0050*/  ISETP.GE.U32.AND P0, PT, R12, 0x400, PT ;  /* 0x000004000c00780c */ /* 0x000fda0003f06070 */
[----:B------:R-:W-:Y:S05]  /*0060*/  @!P0 BRA `(.L_x_968) ;  /* 0x0000249000008947 */ /* 0x000fea0003800000 */
[----:B------:R-:W0:Y:S01]  /*0070*/  S2R R4, SR_TID.X ;  /* 0x0000000000047919 */ /* 0x000e220000002100 */
[----:B------:R-:W-:-:S04]  /*0080*/  IMAD.MOV.U32 R5, RZ, RZ, 0x2 ;  /* 0x00000002ff057424 */ /* 0x000fc800078e00ff */
[----:B------:R-:W-:-:S04]  /*0090*/  IMAD.WIDE R2, R0, R5, c[0x0][0x170] ;  /* 0x00005c0000027625 */ /* 0x000fc800078e0205 */
[----:B------:R-:W-:-:S04]  /*00a0*/  IMAD.WIDE R6, R0, R5, c[0x0][0x178] ;  /* 0x00005e0000067625 */ /* 0x000fc800078e0205 */
[----:B0-----:R-:W-:-:S04]  /*00b0*/  IMAD.WIDE.U32 R14, R4, 0x4, R2 ;  /* 0x00000004040e7825 */ /* 0x001fc800078e0002 */
[----:B------:R-:W-:Y:S01]  /*00c0*/  IMAD.WIDE.U32 R16, R4, 0x4, R6 ;  /* 0x0000000404107825 */ /* 0x000fe200078e0006 */
[----:B------:R0:W5:Y:S04]  /*00d0*/  LDG.E R10, [R14.64+0x200] ;  /* 0x000200040e0a7981 */ /* 0x000168000c1e1900 */
[----:B------:R-:W2:Y:S04]  /*00e0*/  LDG.E R7, [R14.64] ;  /* 0x000000040e077981 */ /* 0x000ea8000c1e1900 */
[----:B------:R-:W0:Y:S04]  /*00f0*/  LDG.E R6, [R16.64] ;  /* 0x0000000410067981 */ /* 0x000e28000c1e1900 */
[----:B------:R1:W5:Y:S04]  /*0100*/  LDG.E R11, [R16.64+0x200] ;  /* 0x00020004100b7981 */ /* 0x000368000c1e1900 */
[----:B------:R1:W5:Y:S04]  /*0110*/  LDG.E R8, [R16.64+0x400] ;  /* 0x0004000410087981 */ /* 0x000368000c1e1900 */
[----:B------:R1:W5:Y:S04]  /*0120*/  LDG.E R2, [R16.64+0x600] ;  /* 0x0006000410027981 */ /* 0x000368000c1e1900 */
[----:B------:R0:W5:Y:S04]  /*0130*/  LDG.E R9, [R14.64+0x400] ;  /* 0x000400040e097981 */ /* 0x000168000c1e1900 */
[----:B------:R0:W5:Y:S01]  /*0140*/  LDG.E R3, [R14.64+0x600] ;  /* 0x000600040e037981 */ /* 0x000162000c1e1900 */
[----:B------:R-:W-:Y:S01]  /*0150*/  BSSY B0, `(.L_x_969) ;  /* 0x0000042000007945 */ /* 0x000fe20003800000 */
[----:B--2---:R-:W-:-:S02]  /*0160*/  PRMT R12, RZ, 0x5410, R7 ;  /* 0x00005410ff0c7816 */ /* 0x004fc40000000007 */
[----:B0-----:R-:W-:-:S04]  /*0170*/  PRMT R15, RZ, 0x5410, R6 ;  /* 0x00005410ff0f7816 */ /* 0x001fc80000000006 */
[C---:B------:R-:W-:Y:S01]  /*0180*/  FSETP.GEU.FTZ.AND P0, PT, |R12|.reuse, |R15|, PT ;  /* 0x4000000f0c00720b */ /* 0x040fe20003f1e200 */
[----:B------:R-:W-:-:S12]  /*0190*/  FADD.FTZ R13, |R12|, -RZ ;  /* 0x800000ff0c0d7221 */ /* 0x000fd80000010200 */
[----:B------:R-:W-:Y:S05]  /*01a0*/  @!P0 BRA `(.L_x_970) ;  /* 0x000003c000008947 */ /* 0x000fea0003800000 */
[----:B-1----:R-:W-:-:S05]  /*01b0*/  FMUL.FTZ R14, |R15|, 8388608 ;  /* 0x4b0000000f0e7820 */ /* 0x002fca0000410200 */
        /* <DEDUP_REMOVED lines=22> */
.L_x_974:
[----:B------:R-:W-:Y:S01]  /*0320*/  FSETP.GEU.FTZ.AND P0, PT, R18, -R14, PT ;  /* 0x8000000e1200720b */ /* 0x000fe20003f1e000 */
[----:B------:R-:W-:-:S12]  /*0330*/  FADD.FTZ R16, R16, -1 ;  /* 0xbf80000010107421 */ /* 0x000fd80000010000 */
[----:B------:R-:W-:Y:S02]  /*0340*/  @!P0 FADD.FTZ R16, R16, -1 ;  /* 0xbf80000010108421 */ /* 0x000fe40000010000 */
.L_x_973:
[----:B------:R-:W-:Y:S05]  /*0350*/  BSYNC B1 ;  /* 0x0000000000017941 */ /* 0x000fea0003800000 */
.L_x_972:
[----:B------:R-:W-:Y:S01]  /*0360*/  FFMA.FTZ R13, -R14, R16, R13 ;  /* 0x000000100e0d7223 */ /* 0x000fe2000001010d */
[----:B------:R-:W-:Y:S05]  /*0370*/  BRA `(.L_x_970) ;  /* 0x000001f000007947 */ /* 0x000fea0003800000 */
.L_x_971:
[----:B------:R-:W-:Y:S01]  /*0380*/  IADD3 R16, R14, -0xb800000, RZ ;  /* 0xf48000000e107810 */ /* 0x000fe20007ffe0ff */
        /* <DEDUP_REMOVED lines=14> */
.L_x_977:
        /* <DEDUP_REMOVED lines=8> */
[----:B------:R-:W-:-:S06]  /*04f0*/  FFMA.FTZ.RZ R19, R17, R19, R20 ;  /* 0x0000001311137223 */ /* 0x000fcc000001c014 */
[----:B------:R-:W1:Y:S02]  /*0500*/  FRND.TRUNC R19, R19 ;  /* 0x0000001300137307 */ /* 0x000e64000020d000 */
[----:B-1----:R-:W-:-:S05]  /*0510*/  FFMA.FTZ R15, -R14, R19, R15 ;  /* 0x000000130e0f7223 */ /* 0x002fca000001010f */
[----:B------:R-:W-:-:S13]  /*0520*/  ISETP.NE.AND P0, PT, R15, RZ, PT ;  /* 0x000000ff0f00720c */ /* 0x000fda0003f05270 */
[----:B------:R-:W-:Y:S05]  /*0530*/  @P0 BRA P1, `(.L_x_977) ;  /* 0xffffff3000000947 */ /* 0x000fea000083ffff */
.L_x_976:
[----:B------:R-:W-:Y:S05]  /*0540*/  BSYNC B1 ;  /* 0x0000000000017941 */ /* 0x000fea0003800000 */
.L_x_975:
[----:B0-----:R-:W-:-:S04]  /*0550*/  FMUL.FTZ R14, R15, 1.1920928955078125e-07 ;  /* 0x340000000f0e7820 */ /* 0x001fc80000410000 */
[----:B------:R-:W-:Y:S02]  /*0560*/  FMUL.FTZ R13, R13, R14 ;  /* 0x0000000e0d0d7220 */ /* 0x000fe40000410000 */
.L_x_970:
[----:B-1----:R-:W-:Y:S05]  /*0570*/  BSYNC B0 ;  /* 0x0000000000007941 */ /* 0x002fea0003800000 */
.L_x_969:
[----:B------:R-:W-:Y:S01]  /*0580*/  PRMT R7, RZ, 0x7610, R7 ;  /* 0x00007610ff077816 */ /* 0x000fe20000000007 */
[----:B------:R-:W-:Y:S01]  /*0590*/  BSSY B0, `(.L_x_978) ;  /* 0x0000044000007945 */ /* 0x000fe20003800000 */
[----:B------:R-:W-:Y:S02]  /*05a0*/  PRMT R16, RZ, 0x7610, R6 ;  /* 0x00007610ff107816 */ /* 0x000fe40000000006 */
[----:B------:R-:W-:Y:S01]  /*05b0*/  FSETP.GTU.FTZ.AND P0, PT, |R13|, +INF , PT ;  /* 0x7f8000000d00780b */ /* 0x000fe20003f1c200 */
[C---:B------:R-:W-:Y:S01]  /*05c0*/  FADD.FTZ R14, |R7|.reuse, -RZ ;  /* 0x800000ff070e7221 */ /* 0x040fe20000010200 */
[----:B------:R-:W-:Y:S02]  /*05d0*/  FSETP.GEU.FTZ.AND P1, PT, |R7|, |R16|, PT ;  /* 0x400000100700720b */ /* 0x000fe40003f3e200 */
[----:B------:R-:W-:-:S04]  /*05e0*/  LOP3.LUT R6, R13, 0x80000000, R12, 0xb8, !PT ;  /* 0x800000000d067812 */ /* 0x000fc800078eb80c */
[----:B------:R-:W-:-:S07]  /*05f0*/  FSEL R6, R13, R6, P0 ;  /* 0x000000060d067208 */ /* 0x000fce0000000000 */
[----:B------:R-:W-:Y:S05]  /*0600*/  @!P1 BRA `(.L_x_979) ;  /* 0x000003c000009947 */ /* 0x000fea0003800000 */
[----:B------:R-:W-:-:S05]  /*0610*/  FMUL.FTZ R13, |R16|, 8388608 ;  /* 0x4b000000100d7820 */ /* 0x000fca0000410200 */
        /* <DEDUP_REMOVED lines=22> */
.L_x_983:
[----:B------:R-:W-:Y:S01]  /*0780*/  FSETP.GEU.FTZ.AND P0, PT, R18, -R13, PT ;  /* 0x8000000d1200720b */ /* 0x000fe20003f1e000 */
[----:B------:R-:W-:-:S12]  /*0790*/  FADD.FTZ R12, R12, -1 ;  /* 0xbf8000000c0c7421 */ /* 0x000fd80000010000 */
[----:B------:R-:W-:Y:S02]  /*07a0*/  @!P0 FADD.FTZ R12, R12, -1 ;  /* 0xbf8000000c0c8421 */ /* 0x000fe40000010000 */
.L_x_982:
[----:B------:R-:W-:Y:S05]  /*07b0*/  BSYNC B1 ;  /* 0x0000000000017941 */ /* 0x000fea0003800000 */
.L_x_981:
[----:B------:R-:W-:Y:S01]  /*07c0*/  FFMA.FTZ R14, -R13, R12, R14 ;  /* 0x0000000c0d0e7223 */ /* 0x000fe2000001010e */
[----:B------:R-:W-:Y:S05]  /*07d0*/  BRA `(.L_x_979) ;  /* 0x000001f000007947 */ /* 0x000fea0003800000 */
.L_x_980:
        /* <DEDUP_REMOVED lines=15> */
.L_x_986:
        /* <DEDUP_REMOVED lines=13> */
.L_x_985:
[----:B------:R-:W-:Y:S05]  /*09a0*/  BSYNC B1 ;  /* 0x0000000000017941 */ /* 0x000fea0003800000 */
.L_x_984:
[----:B0-----:R-:W-:-:S04]  /*09b0*/  FMUL.FTZ R13, R14, 1.1920928955078125e-07 ;  /* 0x340000000e0d7820 */ /* 0x001fc80000410000 */
[----:B------:R-:W-:Y:S02]  /*09c0*/  FMUL.FTZ R14, R12, R13 ;  /* 0x0000000d0c0e7220 */ /* 0x000fe40000410000 */
.L_x_979:
[----:B------:R-:W-:Y:S05]  /*09d0*/  BSYNC B0 ;  /* 0x0000000000007941 */ /* 0x000fea0003800000 */
.L_x_978:
[----:B-----5:R-:W-:Y:S01]  /*09e0*/  PRMT R12, RZ, 0x5410, R10 ;  /* 0x00005410ff0c7816 */ /* 0x020fe2000000000a */
        /* <DEDUP_REMOVED lines=31> */
.L_x_992:
[----:B------:R-:W-:Y:S01]  /*0be0*/  FSETP.GEU.FTZ.AND P0, PT, R18, -R14, PT ;  /* 0x8000000e1200720b */ /* 0x000fe20003f1e000 */
[----:B------:R-:W-:-:S12]  /*0bf0*/  FADD.FTZ R16, R16, -1 ;  /* 0xbf80000010107421 */ /* 0x000fd80000010000 */
[----:B------:R-:W-:Y:S02]  /*0c00*/  @!P0 FADD.FTZ R16, R16, -1 ;  /* 0xbf80000010108421 */ /* 0x000fe40000010000 */
.L_x_991:
[----:B------:R-:W-:Y:S05]  /*0c10*/  BSYNC B1 ;  /* 0x0000000000017941 */ /* 0x000fea0003800000 */
.L_x_990:
[----:B------:R-:W-:Y:S01]  /*0c20*/  FFMA.FTZ R15, -R14, R16, R15 ;  /* 0x000000100e0f7223 */ /* 0x000fe2000001010f */
[----:B------:R-:W-:Y:S05]  /*0c30*/  BRA `(.L_x_988) ;  /* 0x000001f000007947 */ /* 0x000fea0003800000 */
.L_x_989:
        /* <DEDUP_REMOVED lines=15> */
.L_x_995:
        /* <DEDUP_REMOVED lines=13> */
.L_x_994:
[----:B------:R-:W-:Y:S05]  /*0e00*/  BSYNC B1 ;  /* 0x0000000000017941 */ /* 0x000fea0003800000 */
.L_x_993:
[----:B0-----:R-:W-:-:S04]  /*0e10*/  FMUL.FTZ R14, R15, 1.1920928955078125e-07 ;  /* 0x340000000f0e7820 */ /* 0x001fc80000410000 */
[----:B------:R-:W-:Y:S02]  /*0e20*/  FMUL.FTZ R15, R13, R14 ;  /* 0x0000000e0d0f7220 */ /* 0x000fe40000410000 */
.L_x_988:
[----:B------:R-:W-:Y:S05]  /*0e30*/  BSYNC B0 ;  /* 0x0000000000007941 */ /* 0x000fea0003800000 */
.L_x_987:
        /* <DEDUP_REMOVED lines=32> */
.L_x_1001:
[----:B------:R-:W-:Y:S01]  /*1040*/  FSETP.GEU.FTZ.AND P0, PT, R18, -R11, PT ;  /* 0x8000000b1200720b */ /* 0x000fe20003f1e000 */
[----:B------:R-:W-:-:S12]  /*1050*/  FADD.FTZ R12, R12, -1 ;  /* 0xbf8000000c0c7421 */ /* 0x000fd80000010000 */
[----:B------:R-:W-:Y:S02]  /*1060*/  @!P0 FADD.FTZ R12, R12, -1 ;  /* 0xbf8000000c0c8421 */ /* 0x000fe40000010000 */
.L_x_1000:
[----:B------:R-:W-:Y:S05]  /*1070*/  BSYNC B1 ;  /* 0x0000000000017941 */ /* 0x000fea0003800000 */
.L_x_999:
[----:B------:R-:W-:Y:S01]  /*1080*/  FFMA.FTZ R14, -R11, R12, R14 ;  /* 0x0000000c0b0e7223 */ /* 0x000fe2000001010e */
[----:B------:R-:W-:Y:S05]  /*1090*/  BRA `(.L_x_997) ;  /* 0x000001f000007947 */ /* 0x000fea0003800000 */
.L_x_998:
        /* <DEDUP_REMOVED lines=15> */
.L_x_1004:
        /* <DEDUP_REMOVED lines=13> */
.L_x_1003:
[----:B------:R-:W-:Y:S05]  /*1260*/  BSYNC B1 ;  /* 0x0000000000017941 */ /* 0x000fea0003800000 */
.L_x_1002:
[----:B------:R-:W-:-:S04]  /*1270*/  FMUL.FTZ R12, R12, 1.1920928955078125e-07 ;  /* 0x340000000c0c7820 */ /* 0x000fc80000410000 */
[----:B------:R-:W-:Y:S02]  /*1280*/  FMUL.FTZ R14, R11, R12 ;  /* 0x0000000c0b0e7220 */ /* 0x000fe40000410000 */
.L_x_997:
[----:B------:R-:W-:Y:S05]  /*1290*/  BSYNC B0 ;  /* 0x0000000000007941 */ /* 0x000fea0003800000 */
.L_x_996:
[----:B------:R-:W-:Y:S01]  /*12a0*/  PRMT R12, RZ, 0x5410, R9 ;  /* 0x00005410ff0c7816 */ /* 0x000fe20000000009 */
[----:B------:R-:W-:Y:S01]  /*12b0*/  BSSY B0, `(.L_x_1005) ;  /* 0x0000044000007945 */ /* 0x000fe20003800000 */
[----:B0-----:R-:W-:Y:S02]  /*12c0*/  PRMT R15, RZ, 0x5410, R8 ;  /* 0x00005410ff0f7816 */ /* 0x001fe40000000008 */
[----:B------:R-:W-:Y:S02]  /*12d0*/  FSETP.GTU.FTZ.AND P0, PT, |R14|, +INF , PT ;  /* 0x7f8000000e00780b */ /* 0x000fe40003f1c200 */
[----:B------:R-:W-:Y:S02]  /*12e0*/  FSETP.GEU.FTZ.AND P1, PT, |R12|, |R15|, PT ;  /* 0x4000000f0c00720b */ /* 0x000fe40003f3e200 */
[----:B------:R-:W-:Y:S01]  /*12f0*/  LOP3.LUT R11, R14, 0x80000000, R13, 0xb8, !PT ;  /* 0x800000000e0b7812 */ /* 0x000fe200078eb80d */
[----:B------:R-:W-:-:S03]  /*1300*/  FADD.FTZ R13, |R12|, -RZ ;  /* 0x800000ff0c0d7221 */ /* 0x000fc60000010200 */
        /* <DEDUP_REMOVED lines=25> */
.L_x_1010:
[----:B------:R-:W-:Y:S01]  /*14a0*/  FSETP.GEU.FTZ.AND P0, PT, R18, -R14, PT ;  /* 0x8000000e1200720b */ /* 0x000fe20003f1e000 */
[----:B------:R-:W-:-:S12]  /*14b0*/  FADD.FTZ R16, R16, -1 ;  /* 0xbf80000010107421 */ /* 0x000fd80000010000 */
[----:B------:R-:W-:Y:S02]  /*14c0*/  @!P0 FADD.FTZ R16, R16, -1 ;  /* 0xbf80000010108421 */ /* 0x000fe40000010000 */
.L_x_1009:
[----:B------:R-:W-:Y:S05]  /*14d0*/  BSYNC B1 ;  /* 0x0000000000017941 */ /* 0x000fea0003800000 */
.L_x_1008:
[----:B------:R-:W-:Y:S01]  /*14e0*/  FFMA.FTZ R13, -R14, R16, R13 ;  /* 0x000000100e0d7223 */ /* 0x000fe2000001010d */
[----:B------:R-:W-:Y:S05]  /*14f0*/  BRA `(.L_x_1006) ;  /* 0x000001f000007947 */ /* 0x000fea0003800000 */
.L_x_1007:
        /* <DEDUP_REMOVED lines=15> */
.L_x_1013:
        /* <DEDUP_REMOVED lines=13> */
.L_x_1012:
[----:B------:R-:W-:Y:S05]  /*16c0*/  BSYNC B1 ;  /* 0x0000000000017941 */ /* 0x000fea0003800000 */
.L_x_1011:
[----:B0-----:R-:W-:-:S04]  /*16d0*/  FMUL.FTZ R14, R15, 1.1920928955078125e-07 ;  /* 0x340000000f0e7820 */ /* 0x001fc80000410000 */
[----:B------:R-:W-:Y:S02]  /*16e0*/  FMUL.FTZ R13, R13, R14 ;  /* 0x0000000e0d0d7220 */ /* 0x000fe40000410000 */
.L_x_1006:
[----:B------:R-:W-:Y:S05]  /*16f0*/  BSYNC B0 ;  /* 0x0000000000007941 */ /* 0x000fea0003800000 */
.L_x_1005:
        /* <DEDUP_REMOVED lines=32> */
.L_x_1019:
[----:B------:R-:W-:Y:S01]  /*1900*/  FSETP.GEU.FTZ.AND P0, PT, R18, -R13, PT ;  /* 0x8000000d1200720b */ /* 0x000fe20003f1e000 */
[----:B------:R-:W-:-:S12]  /*1910*/  FADD.FTZ R12, R12, -1 ;  /* 0xbf8000000c0c7421 */ /* 0x000fd80000010000 */
[----:B------:R-:W-:Y:S02]  /*1920*/  @!P0 FADD.FTZ R12, R12, -1 ;  /* 0xbf8000000c0c8421 */ /* 0x000fe40000010000 */
.L_x_1018:
[----:B------:R-:W-:Y:S05]  /*1930*/  BSYNC B1 ;  /* 0x0000000000017941 */ /* 0x000fea0003800000 */
.L_x_1017:
[----:B------:R-:W-:Y:S01]  /*1940*/  FFMA.FTZ R14, -R13, R12, R14 ;  /* 0x0000000c0d0e7223 */ /* 0x000fe2000001010e */
[----:B------:R-:W-:Y:S05]  /*1950*/  BRA `(.L_x_1015) ;  /* 0x000001f000007947 */ /* 0x000fea0003800000 */
.L_x_1016:
        /* <DEDUP_REMOVED lines=15> */
.L_x_1022:
        /* <DEDUP_REMOVED lines=13> */
.L_x_1021:
[----:B------:R-:W-:Y:S05]  /*1b20*/  BSYNC B1 ;  /* 0x0000000000017941 */ /* 0x000fea0003800000 */
.L_x_1020:
[----:B0-----:R-:W-:-:S04]  /*1b30*/  FMUL.FTZ R13, R14, 1.1920928955078125e-07 ;  /* 0x340000000e0d7820 */ /* 0x001fc80000410000 */
[----:B------:R-:W-:Y:S02]  /*1b40*/  FMUL.FTZ R14, R12, R13 ;  /* 0x0000000d0c0e7220 */ /* 0x000fe40000410000 */
.L_x_1015:
[----:B------:R-:W-:Y:S05]  /*1b50*/  BSYNC B0 ;  /* 0x0000000000007941 */ /* 0x000fea0003800000 */
.L_x_1014:
        /* <DEDUP_REMOVED lines=32> */
.L_x_1028:
[----:B------:R-:W-:Y:S01]  /*1d60*/  FSETP.GEU.FTZ.AND P0, PT, R18, -R14, PT ;  /* 0x8000000e1200720b */ /* 0x000fe20003f1e000 */
[----:B------:R-:W-:-:S12]  /*1d70*/  FADD.FTZ R16, R16, -1 ;  /* 0xbf80000010107421 */ /* 0x000fd80000010000 */
[----:B------:R-:W-:Y:S02]  /*1d80*/  @!P0 FADD.FTZ R16, R16, -1 ;  /* 0xbf80000010108421 */ /* 0x000fe40000010000 */
.L_x_1027:
[----:B------:R-:W-:Y:S05]  /*1d90*/  BSYNC B1 ;  /* 0x0000000000017941 */ /* 0x000fea0003800000 */
.L_x_1026:
[----:B------:R-:W-:Y:S01]  /*1da0*/  FFMA.FTZ R13, -R14, R16, R13 ;  /* 0x000000100e0d7223 */ /* 0x000fe2000001010d */
[----:B------:R-:W-:Y:S05]  /*1db0*/  BRA `(.L_x_1024) ;  /* 0x000001f000007947 */ /* 0x000fea0003800000 */
.L_x_1025:
        /* <DEDUP_REMOVED lines=15> */
.L_x_1031:
        /* <DEDUP_REMOVED lines=13> */
.L_x_1030:
[----:B------:R-:W-:Y:S05]  /*1f80*/  BSYNC B1 ;  /* 0x0000000000017941 */ /* 0x000fea0003800000 */
.L_x_1029:
[----:B0-----:R-:W-:-:S04]  /*1f90*/  FMUL.FTZ R14, R15, 1.1920928955078125e-07 ;  /* 0x340000000f0e7820 */ /* 0x001fc80000410000 */
[----:B------:R-:W-:Y:S02]  /*1fa0*/  FMUL.FTZ R13, R13, R14 ;  /* 0x0000000e0d0d7220 */ /* 0x000fe40000410000 */
.L_x_1024:
[----:B------:R-:W-:Y:S05]  /*1fb0*/  BSYNC B0 ;  /* 0x0000000000007941 */ /* 0x000fea0003800000 */
.L_x_1023:
[----:B------:R-:W-:Y:S01]  /*1fc0*/  PRMT R3, RZ, 0x7610, R3 ;  /* 0x00007610ff037816 */ /* 0x000fe20000000003 */
[----:B------:R-:W-:Y:S01]  /*1fd0*/  BSSY B0, `(.L_x_1032) ;  /* 0x0000044000007945 */ /* 0x000fe20003800000 */
[----:B------:R-:W-:Y:S02]  /*1fe0*/  PRMT R14, RZ, 0x7610, R2 ;  /* 0x00007610ff0e7816 */ /* 0x000fe40000000002 */
        /* <DEDUP_REMOVED lines=29> */
.L_x_1037:
[----:B------:R-:W-:Y:S01]  /*21c0*/  FSETP.GEU.FTZ.AND P0, PT, R17, -R13, PT ;  /* 0x8000000d1100720b */ /* 0x000fe20003f1e000 */
[----:B------:R-:W-:-:S12]  /*21d0*/  FADD.FTZ R15, R15, -1 ;  /* 0xbf8000000f0f7421 */ /* 0x000fd80000010000 */
[----:B------:R-:W-:Y:S02]  /*21e0*/  @!P0 FADD.FTZ R15, R15, -1 ;  /* 0xbf8000000f0f8421 */ /* 0x000fe40000010000 */
.L_x_1036:
[----:B------:R-:W-:Y:S05]  /*21f0*/  BSYNC B1 ;  /* 0x0000000000017941 */ /* 0x000fea0003800000 */
.L_x_1035:
[----:B------:R-:W-:Y:S01]  /*2200*/  FFMA.FTZ R12, -R13, R15, R12 ;  /* 0x0000000f0d0c7223 */ /* 0x000fe2000001010c */
[----:B------:R-:W-:Y:S05]  /*2210*/  BRA `(.L_x_1033) ;  /* 0x000001f000007947 */ /* 0x000fea0003800000 */
.L_x_1034:
        /* <DEDUP_REMOVED lines=15> */
.L_x_1040:
        /* <DEDUP_REMOVED lines=13> */
.L_x_1039:
[----:B------:R-:W-:Y:S05]  /*23e0*/  BSYNC B1 ;  /* 0x0000000000017941 */ /* 0x000fea0003800000 */
.L_x_1038:
[----:B0-----:R-:W-:-:S04]  /*23f0*/  FMUL.FTZ R13, R14, 1.1920928955078125e-07 ;  /* 0x340000000e0d7820 */ /* 0x001fc80000410000 */
[----:B------:R-:W-:Y:S02]  /*2400*/  FMUL.FTZ R12, R12, R13 ;  /* 0x0000000d0c0c7220 */ /* 0x000fe40000410000 */
.L_x_1033:
[----:B------:R-:W-:Y:S05]  /*2410*/  BSYNC B0 ;  /* 0x0000000000007941 */ /* 0x000fea0003800000 */
.L_x_1032:
[----:B------:R-:W-:Y:S01]  /*2420*/  FSETP.GTU.FTZ.AND P0, PT, |R12|, +INF , PT ;  /* 0x7f8000000c00780b */ /* 0x000fe20003f1c200 */
[----:B------:R-:W-:Y:S01]  /*2430*/  IMAD.WIDE.U32 R14, R0, R5, c[0x0][0x168] ;  /* 0x00005a00000e7625 */ /* 0x000fe200078e0005 */
[C---:B------:R-:W-:Y:S02]  /*2440*/  LOP3.LUT R3, R12.reuse, 0x80000000, R3, 0xb8, !PT ;  /* 0x800000000c037812 */ /* 0x040fe400078eb803 */
[----:B------:R-:W-:Y:S02]  /*2450*/  F2FP.BF16.PACK_AB R7, R7, R6 ;  /* 0x000000060707723e */ /* 0x000fe400000010ff */
[----:B------:R-:W-:Y:S01]  /*2460*/  FSEL R3, R12, R3, P0 ;  /* 0x000000030c037208 */ /* 0x000fe20000000000 */
[----:B------:R-:W-:Y:S01]  /*2470*/  IMAD.WIDE R14, R4, 0x4, R14 ;  /* 0x00000004040e7825 */ /* 0x000fe200078e020e */
[----:B------:R-:W-:Y:S02]  /*2480*/  F2FP.BF16.PACK_AB R11, R11, R10 ;  /* 0x0000000a0b0b723e */ /* 0x000fe400000010ff */
[----:B------:R-:W-:-:S02]  /*2490*/  F2FP.BF16.PACK_AB R9, R9, R8 ;  /* 0x000000080909723e */ /* 0x000fc400000010ff */
[----:B------:R-:W-:Y:S01]  /*24a0*/  F2FP.BF16.PACK_AB R3, R3, R2 ;  /* 0x000000020303723e */ /* 0x000fe200000010ff */
[----:B------:R-:W-:Y:S04]  /*24b0*/  STG.E [R14.64], R7 ;  /* 0x000000070e007986 */ /* 0x000fe8000c101904 */
[----:B------:R-:W-:Y:S04]  /*24c0*/  STG.E [R14.64+0x200], R11 ;  /* 0x0002000b0e007986 */ /* 0x000fe8000c101904 */
[----:B------:R-:W-:Y:S04]  /*24d0*/  STG.E [R14.64+0x400], R9 ;  /* 0x000400090e007986 */ /* 0x000fe8000c101904 */
[----:B------:R-:W-:Y:S01]  /*24e0*/  STG.E [R14.64+0x600], R3 ;  /* 0x000600030e007986 */ /* 0x000fe2000c101904 */
[----:B------:R-:W-:Y:S05]  /*24f0*/  EXIT ;  /* 0x000000000000794d */ /* 0x000fea0003800000 */
.L_x_968:
[----:B------:R-:W0:Y:S01]  /*2500*/  S2R R13, SR_TID.X ;  /* 0x00000000000d7919 */ /* 0x000e220000002100 */
[----:B------:R-:W-:-:S02]  /*2510*/  PRMT R16, RZ, 0x7610, R16 ;  /* 0x00007610ff107816 */ /* 0x000fc40000000010 */
[----:B------:R-:W-:Y:S02]  /*2520*/  PRMT R17, RZ, 0x7610, R17 ;  /* 0x00007610ff117816 */ /* 0x000fe40000000011 */
[----:B------:R-:W-:Y:S02]  /*2530*/  PRMT R14, RZ, 0x7610, R14 ;  /* 0x00007610ff0e7816 */ /* 0x000fe4000000000e */
[----:B------:R-:W-:Y:S02]  /*2540*/  PRMT R15, RZ, 0x7610, R15 ;  /* 0x00007610ff0f7816 */ /* 0x000fe4000000000f */
[----:B0-----:R-:W-:Y:S01]  /*2550*/  ISETP.GE.AND P0, PT, R13, R12, PT ;  /* 0x0000000c0d00720c */ /* 0x001fe20003f06270 */
[----:B------:R-:W-:-:S12]  /*2560*/  IMAD.MOV.U32 R23, RZ, RZ, R13 ;  /* 0x000000ffff177224 */ /* 0x000fd800078e000d */
[----:B------:R-:W-:Y:S01]  /*2570*/  @!P0 IMAD.IADD R4, R0, 0x1, R23 ;  /* 0x0000000100048824 */ /* 0x000fe200078e0217 */
        /* <DEDUP_REMOVED lines=8> */
[----:B------:R-:W-:Y:S01]  /*2600*/  @!P5 IMAD.IADD R24, R0, 0x1, R23 ;  /* 0x000000010018d824 */ /* 0x000fe200078e0217 */
[----:B------:R-:W-:Y:S01]  /*2610*/  @!P5 IADD3 R23, R23, 0x80, RZ ;  /* 0x000000801717d810 */ /* 0x000fe20007ffe0ff */
[----:B------:R-:W-:-:S03]  /*2620*/  @!P5 IMAD.MOV.U32 R25, RZ, RZ, 0x2 ;  /* 0x00000002ff19d424 */ /* 0x000fc600078e00ff */
[----:B------:R-:W-:Y:S01]  /*2630*/  ISETP.GE.AND P1, PT, R23, R12, PT ;  /* 0x0000000c1700720c */ /* 0x000fe20003f26270 */
[----:B------:R-:W-:-:S04]  /*2640*/  @!P5 IMAD.WIDE.U32 R6, R24, R25, c[0x0][0x170] ;  /* 0x00005c001806d625 */ /* 0x000fc800078e0019 */
[----:B------:R-:W-:Y:S01]  /*2650*/  @!P5 IMAD.WIDE.U32 R24, R24, R25, c[0x0][0x178] ;  /* 0x00005e001818d625 */ /* 0x000fe200078e0019 */
[----:B------:R2:W5:Y:S04]  /*2660*/  @!P5 LDG.E.U16 R16, [R6.64] ;  /* 0x000000040610d981 */ /* 0x000568000c1e1500 */
[----:B------:R3:W5:Y:S03]  /*2670*/  @!P5 LDG.E.U16 R17, [R24.64] ;  /* 0x000000041811d981 */ /* 0x000766000c1e1500 */
[----:B------:R-:W-:Y:S01]  /*2680*/  @!P1 IMAD.IADD R9, R0, 0x1, R23 ;  /* 0x0000000100099824 */ /* 0x000fe200078e0217 */
[----:B------:R-:W-:-:S04]  /*2690*/  @!P1 IADD3 R23, R23, 0x80, RZ ;  /* 0x0000008017179810 */ /* 0x000fc80007ffe0ff */
[----:B------:R-:W-:-:S13]  /*26a0*/  ISETP.GE.AND P2, PT, R23, R12, PT ;  /* 0x0000000c1700720c */ /* 0x000fda0003f46270 */
[----:B------:R-:W-:Y:S01]  /*26b0*/  @!P2 IMAD.IADD R8, R0, 0x1, R23 ;  /* 0x000000010008a824 */ /* 0x000fe200078e0217 */
[----:B------:R-:W-:-:S04]  /*26c0*/  @!P2 IADD3 R23, R23, 0x80, RZ ;  /* 0x000000801717a810 */ /* 0x000fc80007ffe0ff */
[----:B------:R-:W-:-:S13]  /*26d0*/  ISETP.GE.AND P3, PT, R23, R12, PT ;  /* 0x0000000c1700720c */ /* 0x000fda0003f66270 */
[----:B------:R-:W-:Y:S01]  /*26e0*/  @!P3 IMAD.IADD R10, R0, 0x1, R23 ;  /* 0x00000001000ab824 */ /* 0x000fe200078e0217 */
[----:B------:R-:W-:-:S04]  /*26f0*/  @!P3 IADD3 R23, R23, 0x80, RZ ;  /* 0x000000801717b810 */ /* 0x000fc80007ffe0ff */
[----:B------:R-:W-:Y:S01]  /*2700*/  ISETP.GE.AND P4, PT, R23, R12, PT ;  /* 0x0000000c1700720c */ /* 0x000fe20003f86270 */
[----:B------:R-:W-:Y:S02]  /*2710*/  @!P1 IMAD.MOV.U32 R22, RZ, RZ, 0x2 ;  /* 0x00000002ff169424 */ /* 0x000fe400078e00ff */
[----:B------:R-:W-:-:S10]  /*2720*/  @!P2 IMAD.MOV.U32 R11, RZ, RZ, 0x2 ;  /* 0x00000002ff0ba424 */ /* 0x000fd400078e00ff */
[----:B------:R-:W-:Y:S01]  /*2730*/  @!P4 IMAD.IADD R27, R0, 0x1, R23 ;  /* 0x00000001001bc824 */ /* 0x000fe200078e0217 */
[----:B------:R-:W-:-:S04]  /*2740*/  @!P4 IADD3 R23, R23, 0x80, RZ ;  /* 0x000000801717c810 */ /* 0x000fc80007ffe0ff */
[----:B------:R-:W-:Y:S01]  /*2750*/  ISETP.GE.AND P5, PT, R23, R12, PT ;  /* 0x0000000c1700720c */ /* 0x000fe20003fa6270 */
[----:B0-----:R-:W-:-:S04]  /*2760*/  @!P1 IMAD.WIDE.U32 R2, R9, R22, c[0x0][0x170] ;  /* 0x00005c0009029625 */ /* 0x001fc800078e0016 */
[----:B-1----:R-:W-:-:S04]  /*2770*/  @!P1 IMAD.WIDE.U32 R4, R9, R22, c[0x0][0x178] ;  /* 0x00005e0009049625 */ /* 0x002fc800078e0016 */
[----:B--2---:R-:W-:-:S04]  /*2780*/  @!P2 IMAD.WIDE.U32 R6, R8, R11, c[0x0][0x170] ;  /* 0x00005c000806a625 */ /* 0x004fc800078e000b */
[----:B------:R-:W-:Y:S01]  /*2790*/  @!P2 IMAD.WIDE.U32 R8, R8, R11, c[0x0][0x178] ;  /* 0x00005e000808a625 */ /* 0x000fe200078e000b */
[----:B------:R-:W-:Y:S02]  /*27a0*/  PRMT R18, RZ, 0x7610, R18 ;  /* 0x00007610ff127816 */ /* 0x000fe40000000012 */
[----:B------:R-:W-:Y:S02]  /*27b0*/  PRMT R19, RZ, 0x7610, R19 ;  /* 0x00007610ff137816 */ /* 0x000fe40000000013 */
[----:B------:R0:W5:Y:S04]  /*27c0*/  @!P2 LDG.E.U16 R21, [R8.64] ;  /* 0x000000040815a981 */ /* 0x000168000c1e1500 */
[----:B------:R1:W5:Y:S04]  /*27d0*/  @!P1 LDG.E.U16 R18, [R2.64] ;  /* 0x0000000402129981 */ /* 0x000368000c1e1500 */
[----:B------:R2:W5:Y:S01]  /*27e0*/  @!P1 LDG.E.U16 R19, [R4.64] ;  /* 0x0000000404139981 */ /* 0x000562000c1e1500 */
[----:B0-----:R-:W-:Y:S01]  /*27f0*/  @!P5 IMAD.IADD R8, R0, 0x1, R23 ;  /* 0x000000010008d824 */ /* 0x001fe200078e0217 */
[----:B------:R-:W-:Y:S01]  /*2800*/  @!P5 IADD3 R23, R23, 0x80, RZ ;  /* 0x000000801717d810 */ /* 0x000fe20007ffe0ff */
[----:B------:R-:W-:-:S03]  /*2810*/  @!P3 IMAD.MOV.U32 R11, RZ, RZ, 0x2 ;  /* 0x00000002ff0bb424 */ /* 0x000fc600078e00ff */
[----:B------:R-:W-:Y:S01]  /*2820*/  ISETP.GE.AND P1, PT, R23, R12, PT ;  /* 0x0000000c1700720c */ /* 0x000fe20003f26270 */
[----:B--2---:R-:W-:Y:S01]  /*2830*/  @!P4 IMAD.MOV.U32 R4, RZ, RZ, 0x2 ;  /* 0x00000002ff04c424 */ /* 0x004fe200078e00ff */
[----:B------:R-:W-:Y:S01]  /*2840*/  PRMT R26, RZ, 0x7610, R26 ;  /* 0x00007610ff1a7816 */ /* 0x000fe2000000001a */
[----:B---3--:R-:W-:Y:S01]  /*2850*/  @!P3 IMAD.WIDE.U32 R24, R10, R11, c[0x0][0x170] ;  /* 0x00005c000a18b625 */ /* 0x008fe200078e000b */
[----:B------:R-:W-:-:S03]  /*2860*/  PRMT R28, RZ, 0x7610, R28 ;  /* 0x00007610ff1c7816 */ /* 0x000fc6000000001c */
[----:B-1----:R-:W-:Y:S01]  /*2870*/  @!P4 IMAD.WIDE.U32 R2, R27, R4, c[0x0][0x170] ;  /* 0x00005c001b02c625 */ /* 0x002fe200078e0004 */
[----:B------:R-:W-:Y:S01]  /*2880*/  PRMT R22, RZ, 0x7610, R22 ;  /* 0x00007610ff167816 */ /* 0x000fe20000000016 */
[----:B------:R0:W5:Y:S01]  /*2890*/  @!P3 LDG.E.U16 R26, [R24.64] ;  /* 0x00000004181ab981 */ /* 0x000162000c1e1500 */
[----:B------:R-:W-:Y:S01]  /*28a0*/  PRMT R20, RZ, 0x7610, R20 ;  /* 0x00007610ff147816 */ /* 0x000fe20000000014 */
[----:B------:R-:W-:Y:S02]  /*28b0*/  @!P3 IMAD.WIDE.U32 R10, R10, R11, c[0x0][0x178] ;  /* 0x00005e000a0ab625 */ /* 0x000fe400078e000b */
[----:B------:R1:W5:Y:S02]  /*28c0*/  @!P4 LDG.E.U16 R28, [R2.64] ;  /* 0x00000004021cc981 */ /* 0x000364000c1e1500 */
[----:B------:R-:W-:Y:S02]  /*28d0*/  @!P5 IMAD.MOV.U32 R9, RZ, RZ, 0x2 ;  /* 0x00000002ff09d424 */ /* 0x000fe400078e00ff */
[----:B------:R2:W5:Y:S01]  /*28e0*/  @!P3 LDG.E.U16 R22, [R10.64] ;  /* 0x000000040a16b981 */ /* 0x000562000c1e1500 */
[----:B0-----:R-:W-:Y:S01]  /*28f0*/  @!P1 IMAD.IADD R25, R0, 0x1, R23 ;  /* 0x0000000100199824 */ /* 0x001fe200078e0217 */
[----:B------:R-:W-:-:S02]  /*2900*/  PRMT R29, RZ, 0x7610, R29 ;  /* 0x00007610ff1d7816 */ /* 0x000fc4000000001d */
[----:B------:R0:W5:Y:S01]  /*2910*/  @!P2 LDG.E.U16 R20, [R6.64] ;  /* 0x000000040614a981 */ /* 0x000162000c1e1500 */
[----:B-1----:R-:W-:Y:S01]  /*2920*/  @!P1 IMAD.MOV.U32 R2, RZ, RZ, 0x2 ;  /* 0x00000002ff029424 */ /* 0x002fe200078e00ff */
[----:B------:R-:W-:Y:S01]  /*2930*/  PRMT R24, RZ, 0x7610, R24 ;  /* 0x00007610ff187816 */ /* 0x000fe20000000018 */
[----:B------:R-:W-:Y:S01]  /*2940*/  @!P4 IMAD.WIDE.U32 R4, R27, R4, c[0x0][0x178] ;  /* 0x00005e001b04c625 */ /* 0x000fe200078e0004 */
[----:B------:R-:W-:-:S03]  /*2950*/  PRMT R27, RZ, 0x7610, R27 ;  /* 0x00007610ff1b7816 */ /* 0x000fc6000000001b */
[CC--:B--2---:R-:W-:Y:S01]  /*2960*/  @!P1 IMAD.WIDE.U32 R10, R25.reuse, R2.reuse, c[0x0][0x170] ;  /* 0x00005c00190a9625 */ /* 0x0c4fe200078e0002 */
[----:B------:R-:W-:Y:S01]  /*2970*/  PRMT R23, RZ, 0x7610, R23 ;  /* 0x00007610ff177816 */ /* 0x000fe20000000017 */
[----:B------:R1:W5:Y:S02]  /*2980*/  @!P4 LDG.E.U16 R29, [R4.64] ;  /* 0x00000004041dc981 */ /* 0x000364000c1e1500 */
[----:B------:R-:W-:Y:S01]  /*2990*/  @!P1 IMAD.WIDE.U32 R2, R25, R2, c[0x0][0x178] ;  /* 0x00005e0019029625 */ /* 0x000fe200078e0002 */
[----:B------:R-:W-:Y:S02]  /*29a0*/  PRMT R25, RZ, 0x7610, R25 ;  /* 0x00007610ff197816 */ /* 0x000fe40000000019 */
[----:B------:R1:W5:Y:S01]  /*29b0*/  @!P1 LDG.E.U16 R23, [R10.64] ;  /* 0x000000040a179981 */ /* 0x000362000c1e1500 */
[----:B0-----:R-:W-:-:S03]  /*29c0*/  @!P5 IMAD.WIDE.U32 R6, R8, R9, c[0x0][0x170] ;  /* 0x00005c000806d625 */ /* 0x001fc600078e0009 */
[----:B------:R1:W5:Y:S01]  /*29d0*/  @!P1 LDG.E.U16 R25, [R2.64] ;  /* 0x0000000402199981 */ /* 0x000362000c1e1500 */
[----:B------:R-:W-:-:S03]  /*29e0*/  @!P5 IMAD.WIDE.U32 R8, R8, R9, c[0x0][0x178] ;  /* 0x00005e000808d625 */ /* 0x000fc600078e0009 */
[----:B------:R1:W5:Y:S04]  /*29f0*/  @!P5 LDG.E.U16 R27, [R6.64] ;  /* 0x00000004061bd981 */ /* 0x000368000c1e1500 */
[----:B------:R1:W5:Y:S01]  /*2a00*/  @!P5 LDG.E.U16 R24, [R8.64] ;  /* 0x000000040818d981 */ /* 0x000362000c1e1500 */
[----:B------:R-:W-:Y:S01]  /*2a10*/  BSSY B1, `(.L_x_1041) ;  /* 0x000004b000017945 */ /* 0x000fe20003800000 */
[----:B------:R-:W-:Y:S05]  /*2a20*/  @P0 BRA `(.L_x_1042) ;  /* 0x0000049000000947 */ /* 0x000fea0003800000 */
[----:B-----5:R-:W-:Y:S01]  /*2a30*/  PRMT R14, RZ, 0x5410, R14 ;  /* 0x00005410ff0e7816 */ /* 0x020fe2000000000e */
[----:B------:R-:W-:Y:S01]  /*2a40*/  BSSY B0, `(.L_x_1043) ;  /* 0x0000043000007945 */ /* 0x000fe20003800000 */
[----:B------:R-:W-:-:S03]  /*2a50*/  PRMT R15, RZ, 0x5410, R15 ;  /* 0x00005410ff0f7816 */ /* 0x000fc6000000000f */
[C---:B-1----:R-:W-:Y:S01]  /*2a60*/  FADD.FTZ R2, |R14|.reuse, -RZ ;  /* 0x800000ff0e027221 */ /* 0x042fe20000010200 */
        /* <DEDUP_REMOVED lines=25> */
.L_x_1048:
[----:B------:R-:W-:Y:S01]  /*2c00*/  FSETP.GEU.FTZ.AND P0, PT, R5, -R6, PT ;  /* 0x800000060500720b */ /* 0x000fe20003f1e000 */
[----:B------:R-:W-:-:S12]  /*2c10*/  FADD.FTZ R3, R3, -1 ;  /* 0xbf80000003037421 */ /* 0x000fd80000010000 */
[----:B------:R-:W-:Y:S02]  /*2c20*/  @!P0 FADD.FTZ R3, R3, -1 ;  /* 0xbf80000003038421 */ /* 0x000fe40000010000 */
.L_x_1047:
[----:B------:R-:W-:Y:S05]  /*2c30*/  BSYNC B2 ;  /* 0x0000000000027941 */ /* 0x000fea0003800000 */
.L_x_1046:
[----:B------:R-:W-:Y:S01]  /*2c40*/  FFMA.FTZ R2, -R6, R3, R2 ;  /* 0x0000000306027223 */ /* 0x000fe20000010102 */
[----:B------:R-:W-:Y:S05]  /*2c50*/  BRA `(.L_x_1044) ;  /* 0x0000021000007947 */ /* 0x000fea0003800000 */
.L_x_1045:
        /* <DEDUP_REMOVED lines=12> */
[----:B------:R-:W-:Y:S01]  /*2d20*/  LOP3.LUT R3, R3, 0x7fffff, RZ, 0xc0, !PT ;  /* 0x007fffff03037812 */ /* 0x000fe200078ec0ff */
[----:B------:R-:W-:-:S03]  /*2d30*/  IMAD.MOV.U32 R7, RZ, RZ, R6 ;  /* 0x000000ffff077224 */ /* 0x000fc600078e0006 */
[----:B------:R-:W-:-:S04]  /*2d40*/  LOP3.LUT R3, R3, 0x3f800000, RZ, 0xfc, !PT ;  /* 0x3f80000003037812 */ /* 0x000fc800078efcff */
[----:B------:R0:W1:Y:S03]  /*2d50*/  MUFU.RCP R4, R3 ;  /* 0x0000000300047308 */ /* 0x0000660000001000 */
.L_x_1051:
        /* <DEDUP_REMOVED lines=10> */
[----:B-1----:R-:W-:-:S04]  /*2e00*/  FFMA.FTZ R7, -R3, R9, R8 ;  /* 0x0000000903077223 */ /* 0x002fc80000010108 */
[----:B------:R-:W-:Y:S01]  /*2e10*/  IMAD.MOV.U32 R6, RZ, RZ, R7 ;  /* 0x000000ffff067224 */ /* 0x000fe200078e0007 */
[----:B------:R-:W-:-:S13]  /*2e20*/  ISETP.NE.AND P0, PT, R7, RZ, PT ;  /* 0x000000ff0700720c */ /* 0x000fda0003f05270 */
[----:B------:R-:W-:Y:S05]  /*2e30*/  @P0 BRA P1, `(.L_x_1051) ;  /* 0xffffff2000000947 */ /* 0x000fea000083ffff */
.L_x_1050:
[----:B------:R-:W-:Y:S05]  /*2e40*/  BSYNC B2 ;  /* 0x0000000000027941 */ /* 0x000fea0003800000 */
.L_x_1049:
[----:B0-----:R-:W-:-:S04]  /*2e50*/  FMUL.FTZ R3, R6, 1.1920928955078125e-07 ;  /* 0x3400000006037820 */ /* 0x001fc80000410000 */
[----:B------:R-:W-:Y:S02]  /*2e60*/  FMUL.FTZ R2, R2, R3 ;  /* 0x0000000302027220 */ /* 0x000fe40000410000 */
.L_x_1044:
[----:B------:R-:W-:Y:S05]  /*2e70*/  BSYNC B0 ;  /* 0x0000000000007941 */ /* 0x000fea0003800000 */
.L_x_1043:
[C---:B------:R-:W-:Y:S02]  /*2e80*/  FSETP.GTU.FTZ.AND P0, PT, |R2|.reuse, +INF , PT ;  /* 0x7f8000000200780b */ /* 0x040fe40003f1c200 */
[----:B------:R-:W-:-:S04]  /*2e90*/  LOP3.LUT R3, R2, 0x80000000, R14, 0xb8, !PT ;  /* 0x8000000002037812 */ /* 0x000fc800078eb80e */
[----:B------:R-:W-:-:S04]  /*2ea0*/  FSEL R2, R2, R3, P0 ;  /* 0x0000000302027208 */ /* 0x000fc80000000000 */
[----:B------:R-:W-:Y:S02]  /*2eb0*/  F2FP.BF16.PACK_AB R2, RZ, R2 ;  /* 0x00000002ff02723e */ /* 0x000fe400000010ff */
.L_x_1042:
[----:B------:R-:W-:Y:S05]  /*2ec0*/  BSYNC B1 ;  /* 0x0000000000017941 */ /* 0x000fea0003800000 */
.L_x_1041:
[----:B-1----:R-:W-:Y:S01]  /*2ed0*/  IADD3 R3, R13, 0x80, RZ ;  /* 0x000000800d037810 */ /* 0x002fe20007ffe0ff */
        /* <DEDUP_REMOVED lines=32> */
.L_x_1059:
[----:B------:R-:W-:Y:S01]  /*30e0*/  FSETP.GEU.FTZ.AND P0, PT, R8, -R7, PT ;  /* 0x800000070800720b */ /* 0x000fe20003f1e000 */
[----:B------:R-:W-:-:S12]  /*30f0*/  FADD.FTZ R4, R4, -1 ;  /* 0xbf80000004047421 */ /* 0x000fd80000010000 */
[----:B------:R-:W-:Y:S02]  /*3100*/  @!P0 FADD.FTZ R4, R4, -1 ;  /* 0xbf80000004048421 */ /* 0x000fe40000010000 */
.L_x_1058:
[----:B------:R-:W-:Y:S05]  /*3110*/  BSYNC B2 ;  /* 0x0000000000027941 */ /* 0x000fea0003800000 */
.L_x_1057:
[----:B------:R-:W-:Y:S01]  /*3120*/  FFMA.FTZ R5, -R7, R4, R5 ;  /* 0x0000000407057223 */ /* 0x000fe20000010105 */
[----:B------:R-:W-:Y:S05]  /*3130*/  BRA `(.L_x_1055) ;  /* 0x000001f000007947 */ /* 0x000fea0003800000 */
.L_x_1056:
        /* <DEDUP_REMOVED lines=15> */
.L_x_1062:
        /* <DEDUP_REMOVED lines=13> */
.L_x_1061:
[----:B------:R-:W-:Y:S05]  /*3300*/  BSYNC B2 ;  /* 0x0000000000027941 */ /* 0x000fea0003800000 */
.L_x_1060:
[----:B------:R-:W-:-:S04]  /*3310*/  FMUL.FTZ R8, R8, 1.1920928955078125e-07 ;  /* 0x3400000008087820 */ /* 0x000fc80000410000 */
[----:B------:R-:W-:Y:S02]  /*3320*/  FMUL.FTZ R5, R5, R8 ;  /* 0x0000000805057220 */ /* 0x000fe40000410000 */
.L_x_1055:
[----:B------:R-:W-:Y:S05]  /*3330*/  BSYNC B0 ;  /* 0x0000000000007941 */ /* 0x000fea0003800000 */
.L_x_1054:
[C---:B------:R-:W-:Y:S02]  /*3340*/  FSETP.GTU.FTZ.AND P0, PT, |R5|.reuse, +INF , PT ;  /* 0x7f8000000500780b */ /* 0x040fe40003f1c200 */
[----:B------:R-:W-:-:S04]  /*3350*/  LOP3.LUT R16, R5, 0x80000000, R16, 0xb8, !PT ;  /* 0x8000000005107812 */ /* 0x000fc800078eb810 */
[----:B0-----:R-:W-:-:S04]  /*3360*/  FSEL R4, R5, R16, P0 ;  /* 0x0000001005047208 */ /* 0x001fc80000000000 */
[----:B------:R-:W-:Y:S02]  /*3370*/  F2FP.BF16.PACK_AB R4, RZ, R4 ;  /* 0x00000004ff04723e */ /* 0x000fe400000010ff */
.L_x_1053:
[----:B------:R-:W-:Y:S05]  /*3380*/  BSYNC B1 ;  /* 0x0000000000017941 */ /* 0x000fea0003800000 */
.L_x_1052:
        /* <DEDUP_REMOVED lines=33> */
.L_x_1070:
[----:B------:R-:W-:Y:S01]  /*35a0*/  FSETP.GEU.FTZ.AND P0, PT, R8, -R9, PT ;  /* 0x800000090800720b */ /* 0x000fe20003f1e000 */
[----:B------:R-:W-:-:S12]  /*35b0*/  FADD.FTZ R6, R6, -1 ;  /* 0xbf80000006067421 */ /* 0x000fd80000010000 */
[----:B------:R-:W-:Y:S02]  /*35c0*/  @!P0 FADD.FTZ R6, R6, -1 ;  /* 0xbf80000006068421 */ /* 0x000fe40000010000 */
.L_x_1069:
[----:B------:R-:W-:Y:S05]  /*35d0*/  BSYNC B2 ;  /* 0x0000000000027941 */ /* 0x000fea0003800000 */
.L_x_1068:
[----:B------:R-:W-:Y:S01]  /*35e0*/  FFMA.FTZ R5, -R9, R6, R5 ;  /* 0x0000000609057223 */ /* 0x000fe20000010105 */
[----:B------:R-:W-:Y:S05]  /*35f0*/  BRA `(.L_x_1066) ;  /* 0x0000021000007947 */ /* 0x000fea0003800000 */
.L_x_1067:
        /* <DEDUP_REMOVED lines=16> */
.L_x_1073:
        /* <DEDUP_REMOVED lines=14> */
.L_x_1072:
[----:B------:R-:W-:Y:S05]  /*37e0*/  BSYNC B2 ;  /* 0x0000000000027941 */ /* 0x000fea0003800000 */
.L_x_1071:
[----:B0-----:R-:W-:-:S04]  /*37f0*/  FMUL.FTZ R6, R9, 1.1920928955078125e-07 ;  /* 0x3400000009067820 */ /* 0x001fc80000410000 */
[----:B------:R-:W-:Y:S02]  /*3800*/  FMUL.FTZ R5, R5, R6 ;  /* 0x0000000605057220 */ /* 0x000fe40000410000 */
.L_x_1066:
[----:B------:R-:W-:Y:S05]  /*3810*/  BSYNC B0 ;  /* 0x0000000000007941 */ /* 0x000fea0003800000 */
.L_x_1065:
[C---:B------:R-:W-:Y:S02]  /*3820*/  FSETP.GTU.FTZ.AND P0, PT, |R5|.reuse, +INF , PT ;  /* 0x7f8000000500780b */ /* 0x040fe40003f1c200 */
[----:B------:R-:W-:-:S04]  /*3830*/  LOP3.LUT R18, R5, 0x80000000, R18, 0xb8, !PT ;  /* 0x8000000005127812 */ /* 0x000fc800078eb812 */
[----:B------:R-:W-:-:S04]  /*3840*/  FSEL R5, R5, R18, P0 ;  /* 0x0000001205057208 */ /* 0x000fc80000000000 */
[----:B------:R-:W-:Y:S02]  /*3850*/  F2FP.BF16.PACK_AB R5, RZ, R5 ;  /* 0x00000005ff05723e */ /* 0x000fe400000010ff */
.L_x_1064:
[----:B------:R-:W-:Y:S05]  /*3860*/  BSYNC B1 ;  /* 0x0000000000017941 */ /* 0x000fea0003800000 */
.L_x_1063:
        /* <DEDUP_REMOVED lines=33> */
.L_x_1081:
[----:B------:R-:W-:Y:S01]  /*3a80*/  FSETP.GEU.FTZ.AND P0, PT, R10, -R9, PT ;  /* 0x800000090a00720b */ /* 0x000fe20003f1e000 */
[----:B------:R-:W-:-:S12]  /*3a90*/  FADD.FTZ R6, R6, -1 ;  /* 0xbf80000006067421 */ /* 0x000fd80000010000 */
[----:B------:R-:W-:Y:S02]  /*3aa0*/  @!P0 FADD.FTZ R6, R6, -1 ;  /* 0xbf80000006068421 */ /* 0x000fe40000010000 */
.L_x_1080:
[----:B------:R-:W-:Y:S05]  /*3ab0*/  BSYNC B2 ;  /* 0x0000000000027941 */ /* 0x000fea0003800000 */
.L_x_1079:
[----:B------:R-:W-:Y:S01]  /*3ac0*/  FFMA.FTZ R7, -R9, R6, R7 ;  /* 0x0000000609077223 */ /* 0x000fe20000010107 */
[----:B------:R-:W-:Y:S05]  /*3ad0*/  BRA `(.L_x_1077) ;  /* 0x0000022000007947 */ /* 0x000fea0003800000 */
.L_x_1078:
        /* <DEDUP_REMOVED lines=10> */
[----:B------:R-:W-:-:S03]  /*3b80*/  FSEL R6, R7, +QNAN , !P0 ;  /* 0x7fffffff07067808 */ /* 0x000fc60004000000 */
[----:B------:R-:W-:-:S06]  /*3b90*/  IMAD.MOV.U32 R11, RZ, RZ, R9 ;  /* 0x000000ffff0b7224 */ /* 0x000fcc00078e0009 */
[----:B------:R-:W-:Y:S05]  /*3ba0*/  @!P1 BRA `(.L_x_1083) ;  /* 0x0000012000009947 */ /* 0x000fea0003800000 */
[----:B------:R-:W-:Y:S01]  /*3bb0*/  LOP3.LUT R7, R14, 0x7fffff, RZ, 0xc0, !PT ;  /* 0x007fffff0e077812 */ /* 0x000fe200078ec0ff */
[----:B------:R-:W-:Y:S02]  /*3bc0*/  IMAD.MOV.U32 R11, RZ, RZ, R9 ;  /* 0x000000ffff0b7224 */ /* 0x000fe400078e0009 */
[----:B------:R-:W-:Y:S01]  /*3bd0*/  IMAD.MOV.U32 R9, RZ, RZ, R10 ;  /* 0x000000ffff097224 */ /* 0x000fe200078e000a */
[----:B------:R-:W-:-:S04]  /*3be0*/  LOP3.LUT R7, R7, 0x3f800000, RZ, 0xfc, !PT ;  /* 0x3f80000007077812 */ /* 0x000fc800078efcff */
[----:B------:R0:W1:Y:S03]  /*3bf0*/  MUFU.RCP R8, R7 ;  /* 0x0000000700087308 */ /* 0x0000660000001000 */
.L_x_1084:
        /* <DEDUP_REMOVED lines=13> */
.L_x_1083:
[----:B------:R-:W-:Y:S05]  /*3cd0*/  BSYNC B2 ;  /* 0x0000000000027941 */ /* 0x000fea0003800000 */
.L_x_1082:
[----:B------:R-:W-:-:S04]  /*3ce0*/  FMUL.FTZ R11, R11, 1.1920928955078125e-07 ;  /* 0x340000000b0b7820 */ /* 0x000fc80000410000 */
[----:B0-----:R-:W-:Y:S02]  /*3cf0*/  FMUL.FTZ R7, R6, R11 ;  /* 0x0000000b06077220 */ /* 0x001fe40000410000 */
.L_x_1077:
[----:B------:R-:W-:Y:S05]  /*3d00*/  BSYNC B0 ;  /* 0x0000000000007941 */ /* 0x000fea0003800000 */
.L_x_1076:
[C---:B------:R-:W-:Y:S02]  /*3d10*/  FSETP.GTU.FTZ.AND P0, PT, |R7|.reuse, +INF , PT ;  /* 0x7f8000000700780b */ /* 0x040fe40003f1c200 */
[----:B------:R-:W-:-:S04]  /*3d20*/  LOP3.LUT R20, R7, 0x80000000, R20, 0xb8, !PT ;  /* 0x8000000007147812 */ /* 0x000fc800078eb814 */
[----:B------:R-:W-:-:S04]  /*3d30*/  FSEL R6, R7, R20, P0 ;  /* 0x0000001407067208 */ /* 0x000fc80000000000 */
[----:B------:R-:W-:Y:S02]  /*3d40*/  F2FP.BF16.PACK_AB R6, RZ, R6 ;  /* 0x00000006ff06723e */ /* 0x000fe400000010ff */
.L_x_1075:
[----:B------:R-:W-:Y:S05]  /*3d50*/  BSYNC B1 ;  /* 0x0000000000017941 */ /* 0x000fea0003800000 */
.L_x_1074:
        /* <DEDUP_REMOVED lines=33> */
.L_x_1092:
[----:B------:R-:W-:Y:S01]  /*3f70*/  FSETP.GEU.FTZ.AND P0, PT, R10, -R14, PT ;  /* 0x8000000e0a00720b */ /* 0x000fe20003f1e000 */
[----:B------:R-:W-:-:S12]  /*3f80*/  FADD.FTZ R8, R8, -1 ;  /* 0xbf80000008087421 */ /* 0x000fd80000010000 */
[----:B------:R-:W-:Y:S02]  /*3f90*/  @!P0 FADD.FTZ R8, R8, -1 ;  /* 0xbf80000008088421 */ /* 0x000fe40000010000 */
.L_x_1091:
[----:B------:R-:W-:Y:S05]  /*3fa0*/  BSYNC B2 ;  /* 0x0000000000027941 */ /* 0x000fea0003800000 */
.L_x_1090:
[----:B------:R-:W-:Y:S01]  /*3fb0*/  FFMA.FTZ R7, -R14, R8, R7 ;  /* 0x000000080e077223 */ /* 0x000fe20000010107 */
[----:B------:R-:W-:Y:S05]  /*3fc0*/  BRA `(.L_x_1088) ;  /* 0x0000022000007947 */ /* 0x000fea0003800000 */
.L_x_1089:
        /* <DEDUP_REMOVED lines=18> */
.L_x_1095:
        /* <DEDUP_REMOVED lines=13> */
.L_x_1094:
[----:B------:R-:W-:Y:S05]  /*41c0*/  BSYNC B2 ;  /* 0x0000000000027941 */ /* 0x000fea0003800000 */
.L_x_1093:
[----:B------:R-:W-:-:S04]  /*41d0*/  FMUL.FTZ R14, R14, 1.1920928955078125e-07 ;  /* 0x340000000e0e7820 */ /* 0x000fc80000410000 */
[----:B------:R-:W-:Y:S02]  /*41e0*/  FMUL.FTZ R7, R7, R14 ;  /* 0x0000000e07077220 */ /* 0x000fe40000410000 */
.L_x_1088:
[----:B------:R-:W-:Y:S05]  /*41f0*/  BSYNC B0 ;  /* 0x0000000000007941 */ /* 0x000fea0003800000 */
.L_x_1087:
[C---:B------:R-:W-:Y:S02]  /*4200*/  FSETP.GTU.FTZ.AND P0, PT, |R7|.reuse, +INF , PT ;  /* 0x7f8000000700780b */ /* 0x040fe40003f1c200 */
[----:B------:R-:W-:-:S04]  /*4210*/  LOP3.LUT R26, R7, 0x80000000, R26, 0xb8, !PT ;  /* 0x80000000071a7812 */ /* 0x000fc800078eb81a */
[----:B------:R-:W-:-:S04]  /*4220*/  FSEL R7, R7, R26, P0 ;  /* 0x0000001a07077208 */ /* 0x000fc80000000000 */
[----:B------:R-:W-:Y:S02]  /*4230*/  F2FP.BF16.PACK_AB R7, RZ, R7 ;  /* 0x00000007ff07723e */ /* 0x000fe400000010ff */
.L_x_1086:
[----:B------:R-:W-:Y:S05]  /*4240*/  BSYNC B1 ;  /* 0x0000000000017941 */ /* 0x000fea0003800000 */
.L_x_1085:
        /* <DEDUP_REMOVED lines=33> */
.L_x_1103:
[----:B------:R-:W-:Y:S01]  /*4460*/  FSETP.GEU.FTZ.AND P0, PT, R14, -R11, PT ;  /* 0x8000000b0e00720b */ /* 0x000fe20003f1e000 */
[----:B------:R-:W-:-:S12]  /*4470*/  FADD.FTZ R8, R8, -1 ;  /* 0xbf80000008087421 */ /* 0x000fd80000010000 */
[----:B------:R-:W-:Y:S02]  /*4480*/  @!P0 FADD.FTZ R8, R8, -1 ;  /* 0xbf80000008088421 */ /* 0x000fe40000010000 */
.L_x_1102:
[----:B------:R-:W-:Y:S05]  /*4490*/  BSYNC B2 ;  /* 0x0000000000027941 */ /* 0x000fea0003800000 */
.L_x_1101:
[----:B------:R-:W-:Y:S01]  /*44a0*/  FFMA.FTZ R9, -R11, R8, R9 ;  /* 0x000000080b097223 */ /* 0x000fe20000010109 */
[----:B------:R-:W-:Y:S05]  /*44b0*/  BRA `(.L_x_1099) ;  /* 0x000001f000007947 */ /* 0x000fea0003800000 */
.L_x_1100:
        /* <DEDUP_REMOVED lines=15> */
.L_x_1106:
        /* <DEDUP_REMOVED lines=13> */
.L_x_1105:
[----:B------:R-:W-:Y:S05]  /*4680*/  BSYNC B2 ;  /* 0x0000000000027941 */ /* 0x000fea0003800000 */
.L_x_1104:
[----:B------:R-:W-:-:S04]  /*4690*/  FMUL.FTZ R11, R11, 1.1920928955078125e-07 ;  /* 0x340000000b0b7820 */ /* 0x000fc80000410000 */
[----:B0-----:R-:W-:Y:S02]  /*46a0*/  FMUL.FTZ R9, R8, R11 ;  /* 0x0000000b08097220 */ /* 0x001fe40000410000 */
.L_x_1099:
[----:B------:R-:W-:Y:S05]  /*46b0*/  BSYNC B0 ;  /* 0x0000000000007941 */ /* 0x000fea0003800000 */
.L_x_1098:
[C---:B------:R-:W-:Y:S02]  /*46c0*/  FSETP.GTU.FTZ.AND P0, PT, |R9|.reuse, +INF , PT ;  /* 0x7f8000000900780b */ /* 0x040fe40003f1c200 */
[----:B------:R-:W-:-:S04]  /*46d0*/  LOP3.LUT R28, R9, 0x80000000, R28, 0xb8, !PT ;  /* 0x80000000091c7812 */ /* 0x000fc800078eb81c */
[----:B0-----:R-:W-:-:S04]  /*46e0*/  FSEL R8, R9, R28, P0 ;  /* 0x0000001c09087208 */ /* 0x001fc80000000000 */
[----:B------:R-:W-:Y:S02]  /*46f0*/  F2FP.BF16.PACK_AB R8, RZ, R8 ;  /* 0x00000008ff08723e */ /* 0x000fe400000010ff */
.L_x_1097:
[----:B------:R-:W-:Y:S05]  /*4700*/  BSYNC B1 ;  /* 0x0000000000017941 */ /* 0x000fea0003800000 */
.L_x_1096:
        /* <DEDUP_REMOVED lines=33> */
.L_x_1114:
[----:B------:R-:W-:Y:S01]  /*4920*/  FSETP.GEU.FTZ.AND P0, PT, R15, -R14, PT ;  /* 0x8000000e0f00720b */ /* 0x000fe20003f1e000 */
[----:B------:R-:W-:-:S12]  /*4930*/  FADD.FTZ R9, R9, -1 ;  /* 0xbf80000009097421 */ /* 0x000fd80000010000 */
[----:B------:R-:W-:Y:S02]  /*4940*/  @!P0 FADD.FTZ R9, R9, -1 ;  /* 0xbf80000009098421 */ /* 0x000fe40000010000 */
.L_x_1113:
[----:B------:R-:W-:Y:S05]  /*4950*/  BSYNC B2 ;  /* 0x0000000000027941 */ /* 0x000fea0003800000 */
.L_x_1112:
[----:B------:R-:W-:Y:S01]  /*4960*/  FFMA.FTZ R10, -R14, R9, R10 ;  /* 0x000000090e0a7223 */ /* 0x000fe2000001010a */
[----:B------:R-:W-:Y:S05]  /*4970*/  BRA `(.L_x_1110) ;  /* 0x000001f000007947 */ /* 0x000fea0003800000 */
.L_x_1111:
        /* <DEDUP_REMOVED lines=14> */
[----:B------:R1:W2:Y:S03]  /*4a60*/  MUFU.RCP R11, R10 ;  /* 0x0000000a000b7308 */ /* 0x0002a60000001000 */
.L_x_1117:
[----:B------:R-:W-:-:S05]  /*4a70*/  IMNMX.U32 R16, R15, 0xb800000, PT ;  /* 0x0b8000000f107817 */ /* 0x000fca0003800000 */
[----:B------:R-:W-:Y:S02]  /*4a80*/  IMAD.IADD R17, R16, 0x1, R14 ;  /* 0x0000000110117824 */ /* 0x000fe400078e020e */
[----:B------:R-:W-:Y:S02]  /*4a90*/  IMAD.IADD R15, R15, 0x1, -R16 ;  /* 0x000000010f0f7824 */ /* 0x000fe400078e0a10 */
[----:B--2---:R-:W-:-:S03]  /*4aa0*/  FFMA.FTZ R14, R11, R17, -RZ ;  /* 0x000000110b0e7223 */ /* 0x004fc600000108ff */
[----:B------:R-:W-:Y:S01]  /*4ab0*/  ISETP.NE.AND P1, PT, R15, RZ, PT ;  /* 0x000000ff0f00720c */ /* 0x000fe20003f25270 */
[----:B------:R-:W-:-:S04]  /*4ac0*/  FFMA.FTZ R18, -R10, R14, R17 ;  /* 0x0000000e0a127223 */ /* 0x000fc80000010111 */
[----:B------:R-:W-:-:S04]  /*4ad0*/  FFMA.FTZ R18, R11, R18, R14 ;  /* 0x000000120b127223 */ /* 0x000fc8000001000e */
[----:B------:R-:W-:-:S04]  /*4ae0*/  FFMA.FTZ R14, -R10, R18, R17 ;  /* 0x000000120a0e7223 */ /* 0x000fc80000010111 */
[----:B------:R-:W-:-:S06]  /*4af0*/  FFMA.FTZ.RZ R18, R11, R14, R18 ;  /* 0x0000000e0b127223 */ /* 0x000fcc000001c012 */
[----:B------:R-:W2:Y:S02]  /*4b00*/  FRND.TRUNC R18, R18 ;  /* 0x0000001200127307 */ /* 0x000ea4000020d000 */
[----:B--2---:R-:W-:-:S05]  /*4b10*/  FFMA.FTZ R14, -R10, R18, R17 ;  /* 0x000000120a0e7223 */ /* 0x004fca0000010111 */
[----:B------:R-:W-:-:S13]  /*4b20*/  ISETP.NE.AND P0, PT, R14, RZ, PT ;  /* 0x000000ff0e00720c */ /* 0x000fda0003f05270 */
[----:B------:R-:W-:Y:S05]  /*4b30*/  @P0 BRA P1, `(.L_x_1117) ;  /* 0xffffff3000000947 */ /* 0x000fea000083ffff */
.L_x_1116:
[----:B------:R-:W-:Y:S05]  /*4b40*/  BSYNC B2 ;  /* 0x0000000000027941 */ /* 0x000fea0003800000 */
.L_x_1115:
[----:B------:R-:W-:-:S04]  /*4b50*/  FMUL.FTZ R14, R14, 1.1920928955078125e-07 ;  /* 0x340000000e0e7820 */ /* 0x000fc80000410000 */
[----:B-1----:R-:W-:Y:S02]  /*4b60*/  FMUL.FTZ R10, R9, R14 ;  /* 0x0000000e090a7220 */ /* 0x002fe40000410000 */
.L_x_1110:
[----:B------:R-:W-:Y:S05]  /*4b70*/  BSYNC B0 ;  /* 0x0000000000007941 */ /* 0x000fea0003800000 */
.L_x_1109:
[C---:B------:R-:W-:Y:S02]  /*4b80*/  FSETP.GTU.FTZ.AND P0, PT, |R10|.reuse, +INF , PT ;  /* 0x7f8000000a00780b */ /* 0x040fe40003f1c200 */
[----:B------:R-:W-:-:S04]  /*4b90*/  LOP3.LUT R27, R10, 0x80000000, R27, 0xb8, !PT ;  /* 0x800000000a1b7812 */ /* 0x000fc800078eb81b */
[----:B------:R-:W-:-:S04]  /*4ba0*/  FSEL R9, R10, R27, P0 ;  /* 0x0000001b0a097208 */ /* 0x000fc80000000000 */
[----:B------:R-:W-:Y:S02]  /*4bb0*/  F2FP.BF16.PACK_AB R9, RZ, R9 ;  /* 0x00000009ff09723e */ /* 0x000fe400000010ff */
.L_x_1108:
[----:B------:R-:W-:Y:S05]  /*4bc0*/  BSYNC B1 ;  /* 0x0000000000017941 */ /* 0x000fea0003800000 */
.L_x_1107:
        /* <DEDUP_REMOVED lines=33> */
.L_x_1125:
[----:B------:R-:W-:Y:S01]  /*4de0*/  FSETP.GEU.FTZ.AND P0, PT, R15, -R17, PT ;  /* 0x800000110f00720b */ /* 0x000fe20003f1e000 */
[----:B------:R-:W-:-:S12]  /*4df0*/  FADD.FTZ R11, R11, -1 ;  /* 0xbf8000000b0b7421 */ /* 0x000fd80000010000 */
[----:B------:R-:W-:Y:S02]  /*4e00*/  @!P0 FADD.FTZ R11, R11, -1 ;  /* 0xbf8000000b0b8421 */ /* 0x000fe40000010000 */
.L_x_1124:
[----:B------:R-:W-:Y:S05]  /*4e10*/  BSYNC B2 ;  /* 0x0000000000027941 */ /* 0x000fea0003800000 */
.L_x_1123:
[----:B------:R-:W-:Y:S01]  /*4e20*/  FFMA.FTZ R10, -R17, R11, R10 ;  /* 0x0000000b110a7223 */ /* 0x000fe2000001010a */
[----:B------:R-:W-:Y:S05]  /*4e30*/  BRA `(.L_x_1121) ;  /* 0x000001f000007947 */ /* 0x000fea0003800000 */
.L_x_1122:
        /* <DEDUP_REMOVED lines=15> */
.L_x_1128:
        /* <DEDUP_REMOVED lines=8> */
[----:B------:R-:W-:-:S04]  /*4fb0*/  FFMA.FTZ.RZ R17, R20, R17, R16 ;  /* 0x0000001114117223 */ /* 0x000fc8000001c010 */
[----:B------:R-:W2:Y:S02]  /*4fc0*/  FRND.TRUNC R16, R17 ;  /* 0x0000001100107307 */ /* 0x000ea4000020d000 */
[----:B--2---:R-:W-:-:S05]  /*4fd0*/  FFMA.FTZ R11, -R18, R16, R11 ;  /* 0x00000010120b7223 */ /* 0x004fca000001010b */
[----:B------:R-:W-:-:S13]  /*4fe0*/  ISETP.NE.AND P0, PT, R11, RZ, PT ;  /* 0x000000ff0b00720c */ /* 0x000fda0003f05270 */
[----:B------:R-:W-:Y:S05]  /*4ff0*/  @P0 BRA P1, `(.L_x_1128) ;  /* 0xffffff3000000947 */ /* 0x000fea000083ffff */
.L_x_1127:
[----:B------:R-:W-:Y:S05]  /*5000*/  BSYNC B2 ;  /* 0x0000000000027941 */ /* 0x000fea0003800000 */
.L_x_1126:
[----:B------:R-:W-:-:S04]  /*5010*/  FMUL.FTZ R11, R11, 1.1920928955078125e-07 ;  /* 0x340000000b0b7820 */ /* 0x000fc80000410000 */
[----:B------:R-:W-:Y:S02]  /*5020*/  FMUL.FTZ R10, R10, R11 ;  /* 0x0000000b0a0a7220 */ /* 0x000fe40000410000 */
.L_x_1121:
[----:B------:R-:W-:Y:S05]  /*5030*/  BSYNC B0 ;  /* 0x0000000000007941 */ /* 0x000fea0003800000 */
.L_x_1120:
[C---:B------:R-:W-:Y:S02]  /*5040*/  FSETP.GTU.FTZ.AND P0, PT, |R10|.reuse, +INF , PT ;  /* 0x7f8000000a00780b */ /* 0x040fe40003f1c200 */
[----:B------:R-:W-:-:S04]  /*5050*/  LOP3.LUT R23, R10, 0x80000000, R23, 0xb8, !PT ;  /* 0x800000000a177812 */ /* 0x000fc800078eb817 */
[----:B------:R-:W-:-:S04]  /*5060*/  FSEL R10, R10, R23, P0 ;  /* 0x000000170a0a7208 */ /* 0x000fc80000000000 */
[----:B------:R-:W-:Y:S02]  /*5070*/  F2FP.BF16.PACK_AB R10, RZ, R10 ;  /* 0x0000000aff0a723e */ /* 0x000fe400000010ff */
.L_x_1119:
[----:B------:R-:W-:Y:S05]  /*5080*/  BSYNC B1 ;  /* 0x0000000000017941 */ /* 0x000fea0003800000 */
.L_x_1118:
[----:B------:R-:W-:Y:S01]  /*5090*/  ISETP.GE.AND P0, PT, R13, R12, PT ;  /* 0x0000000c0d00720c */ /* 0x000fe20003f06270 */
[----:B------:R-:W-:Y:S01]  /*50a0*/  BSSY B0, `(.L_x_1129) ;  /* 0x0000033000007945 */ /* 0x000fe20003800000 */
[----:B------:R-:W-:Y:S11]  /*50b0*/  BSSY B1, `(.L_x_1130) ;  /* 0x000002b000017945 */ /* 0x000ff60003800000 */
[----:B------:R-:W-:Y:S05]  /*50c0*/  @P0 BRA `(.L_x_1131) ;  /* 0x000000c000000947 */ /* 0x000fea0003800000 */
[----:B-----5:R-:W-:Y:S02]  /*50d0*/  IMAD.IADD R14, R0, 0x1, R13 ;  /* 0x00000001000e7824 */ /* 0x020fe400078e020d */
[----:B------:R-:W-:-:S02]  /*50e0*/  IMAD.MOV.U32 R15, RZ, RZ, 0x2 ;  /* 0x00000002ff0f7424 */ /* 0x000fc400078e00ff */
[----:B------:R-:W-:Y:S02]  /*50f0*/  IMAD.MOV.U32 R13, RZ, RZ, R3 ;  /* 0x000000ffff0d7224 */ /* 0x000fe400078e0003 */
[----:B------:R-:W-:-:S03]  /*5100*/  IMAD.WIDE.U32 R14, R14, R15, c[0x0][0x168] ;  /* 0x00005a000e0e7625 */ /* 0x000fc600078e000f */
[----:B------:R-:W-:Y:S02]  /*5110*/  ISETP.GE.AND P0, PT, R13, R12, PT ;  /* 0x0000000c0d00720c */ /* 0x000fe40003f06270 */
[----:B------:R2:W-:Y:S11]  /*5120*/  STG.E.U16 [R14.64], R2 ;  /* 0x000000020e007986 */ /* 0x0005f6000c101504 */
[----:B------:R-:W-:Y:S05]  /*5130*/  @P0 BRA `(.L_x_1132) ;  /* 0x000000c000000947 */ /* 0x000fea0003800000 */
[----:B--2---:R-:W-:Y:S01]  /*5140*/  IMAD.IADD R2, R0, 0x1, R13 ;  /* 0x0000000100027824 */ /* 0x004fe200078e020d */
[----:B------:R-:W-:Y:S01]  /*5150*/  IADD3 R13, R13, 0x80, RZ ;  /* 0x000000800d0d7810 */ /* 0x000fe20007ffe0ff */
[----:B------:R-:W-:-:S04]  /*5160*/  IMAD.MOV.U32 R3, RZ, RZ, 0x2 ;  /* 0x00000002ff037424 */ /* 0x000fc800078e00ff */
[----:B------:R-:W-:-:S05]  /*5170*/  IMAD.WIDE.U32 R2, R2, R3, c[0x0][0x168] ;  /* 0x00005a0002027625 */ /* 0x000fca00078e0003 */
[----:B------:R2:W-:Y:S02]  /*5180*/  STG.E.U16 [R2.64], R4 ;  /* 0x0000000402007986 */ /* 0x0005e4000c101504 */
.L_x_1131:
[----:B------:R-:W-:-:S13]  /*5190*/  ISETP.GE.AND P0, PT, R13, R12, PT ;  /* 0x0000000c0d00720c */ /* 0x000fda0003f06270 */
[----:B------:R-:W-:Y:S05]  /*51a0*/  @P0 BRA `(.L_x_1133) ;  /* 0x000000c000000947 */ /* 0x000fea0003800000 */
[----:B--2---:R-:W-:Y:S01]  /*51b0*/  IMAD.IADD R2, R0, 0x1, R13 ;  /* 0x0000000100027824 */ /* 0x004fe200078e020d */
[----:B------:R-:W-:Y:S01]  /*51c0*/  IADD3 R13, R13, 0x80, RZ ;  /* 0x000000800d0d7810 */ /* 0x000fe20007ffe0ff */
[----:B------:R-:W-:-:S04]  /*51d0*/  IMAD.MOV.U32 R3, RZ, RZ, 0x2 ;  /* 0x00000002ff037424 */ /* 0x000fc800078e00ff */
[----:B------:R-:W-:-:S05]  /*51e0*/  IMAD.WIDE.U32 R2, R2, R3, c[0x0][0x168] ;  /* 0x00005a0002027625 */ /* 0x000fca00078e0003 */
[----:B------:R2:W-:Y:S02]  /*51f0*/  STG.E.U16 [R2.64], R5 ;  /* 0x0000000502007986 */ /* 0x0005e4000c101504 */
.L_x_1132:
[----:B------:R-:W-:-:S13]  /*5200*/  ISETP.GE.AND P0, PT, R13, R12, PT ;  /* 0x0000000c0d00720c */ /* 0x000fda0003f06270 */
[----:B------:R-:W-:Y:S05]  /*5210*/  @P0 BRA `(.L_x_1134) ;  /* 0x000000c000000947 */ /* 0x000fea0003800000 */
[----:B--2---:R-:W-:Y:S01]  /*5220*/  IMAD.IADD R2, R0, 0x1, R13 ;  /* 0x0000000100027824 */ /* 0x004fe200078e020d */
[----:B------:R-:W-:Y:S01]  /*5230*/  IADD3 R13, R13, 0x80, RZ ;  /* 0x000000800d0d7810 */ /* 0x000fe20007ffe0ff */
[----:B------:R-:W-:-:S04]  /*5240*/  IMAD.MOV.U32 R3, RZ, RZ, 0x2 ;  /* 0x00000002ff037424 */ /* 0x000fc800078e00ff */
[----:B------:R-:W-:-:S05]  /*5250*/  IMAD.WIDE.U32 R2, R2, R3, c[0x0][0x168] ;  /* 0x00005a0002027625 */ /* 0x000fca00078e0003 */
[----:B------:R2:W-:Y:S02]  /*5260*/  STG.E.U16 [R2.64], R6 ;  /* 0x0000000602007986 */ /* 0x0005e4000c101504 */
.L_x_1133:
[----:B------:R-:W-:-:S13]  /*5270*/  ISETP.GE.AND P0, PT, R13, R12, PT ;  /* 0x0000000c0d00720c */ /* 0x000fda0003f06270 */
[----:B------:R-:W-:Y:S05]  /*5280*/  @P0 BRA `(.L_x_1135) ;  /* 0x000000d000000947 */ /* 0x000fea0003800000 */
[----:B--2---:R-:W-:Y:S01]  /*5290*/  IMAD.IADD R2, R0, 0x1, R13 ;  /* 0x0000000100027824 */ /* 0x004fe200078e020d */
[----:B------:R-:W-:Y:S01]  /*52a0*/  IADD3 R13, R13, 0x80, RZ ;  /* 0x000000800d0d7810 */ /* 0x000fe20007ffe0ff */
[----:B------:R-:W-:-:S04]  /*52b0*/  IMAD.MOV.U32 R3, RZ, RZ, 0x2 ;  /* 0x00000002ff037424 */ /* 0x000fc800078e00ff */
[----:B------:R-:W-:-:S05]  /*52c0*/  IMAD.WIDE.U32 R2, R2, R3, c[0x0][0x168] ;  /* 0x00005a0002027625 */ /* 0x000fca00078e0003 */
[----:B------:R2:W-:Y:S02]  /*52d0*/  STG.E.U16 [R2.64], R7 ;  /* 0x0000000702007986 */ /* 0x0005e4000c101504 */
.L_x_1134:
[----:B------:R-:W-:-:S13]  /*52e0*/  ISETP.GE.AND P0, PT, R13, R12, PT ;  /* 0x0000000c0d00720c */ /* 0x000fda0003f06270 */
[----:B------:R-:W-:Y:S01]  /*52f0*/  @P0 BREAK B1 ;  /* 0x0000000000010942 */ /* 0x000fe20003800000 */
[----:B------:R-:W-:Y:S05]  /*5300*/  @P0 BRA `(.L_x_1136) ;  /* 0x000000c000000947 */ /* 0x000fea0003800000 */
[----:B--2---:R-:W-:Y:S01]  /*5310*/  IMAD.IADD R2, R0, 0x1, R13 ;  /* 0x0000000100027824 */ /* 0x004fe200078e020d */
[----:B------:R-:W-:Y:S01]  /*5320*/  IADD3 R13, R13, 0x80, RZ ;  /* 0x000000800d0d7810 */ /* 0x000fe20007ffe0ff */
[----:B------:R-:W-:-:S04]  /*5330*/  IMAD.MOV.U32 R3, RZ, RZ, 0x2 ;  /* 0x00000002ff037424 */ /* 0x000fc800078e00ff */
[----:B------:R-:W-:-:S05]  /*5340*/  IMAD.WIDE.U32 R2, R2, R3, c[0x0][0x168] ;  /* 0x00005a0002027625 */ /* 0x000fca00078e0003 */
[----:B------:R2:W-:Y:S02]  /*5350*/  STG.E.U16 [R2.64], R8 ;  /* 0x0000000802007986 */ /* 0x0005e4000c101504 */
.L_x_1135:
[----:B------:R-:W-:Y:S05]  /*5360*/  BSYNC B1 ;  /* 0x0000000000017941 */ /* 0x000fea0003800000 */
.L_x_1130:
[----:B------:R-:W-:-:S13]  /*5370*/  ISETP.GE.AND P0, PT, R13, R12, PT ;  /* 0x0000000c0d00720c */ /* 0x000fda0003f06270 */
[----:B--2---:R-:W-:Y:S01]  /*5380*/  @!P0 IMAD.IADD R2, R0, 0x1, R13 ;  /* 0x0000000100028824 */ /* 0x004fe200078e020d */
[----:B------:R-:W-:Y:S01]  /*5390*/  @!P0 IADD3 R13, R13, 0x80, RZ ;  /* 0x000000800d0d8810 */ /* 0x000fe20007ffe0ff */
[----:B------:R-:W-:-:S04]  /*53a0*/  @!P0 IMAD.MOV.U32 R3, RZ, RZ, 0x2 ;  /* 0x00000002ff038424 */ /* 0x000fc800078e00ff */
[----:B------:R-:W-:-:S05]  /*53b0*/  @!P0 IMAD.WIDE.U32 R2, R2, R3, c[0x0][0x168] ;  /* 0x00005a0002028625 */ /* 0x000fca00078e0003 */
[----:B------:R2:W-:Y:S02]  /*53c0*/  @!P0 STG.E.U16 [R2.64], R9 ;  /* 0x0000000902008986 */ /* 0x0005e4000c101504 */
.L_x_1136:
[----:B------:R-:W-:Y:S05]  /*53d0*/  BSYNC B0 ;  /* 0x0000000000007941 */ /* 0x000fea0003800000 */
.L_x_1129:
[----:B------:R-:W-:Y:S01]  /*53e0*/  WARPSYNC 0xffffffff ;  /* 0xffffffff00007948 */ /* 0x000fe20003800000 */
[----:B------:R-:W-:-:S13]  /*53f0*/  ISETP.GE.AND P0, PT, R13, R12, PT ;  /* 0x0000000c0d00720c */ /* 0x000fda0003f06270 */
[----:B------:R-:W-:Y:S05]  /*5400*/  @P0 EXIT ;  /* 0x000000000000094d */ /* 0x000fea0003800000 */
[----:B--2---:R-:W-:Y:S02]  /*5410*/  IMAD.IADD R2, R0, 0x1, R13 ;  /* 0x0000000100027824 */ /* 0x004fe400078e020d */
[----:B------:R-:W-:-:S04]  /*5420*/  IMAD.MOV.U32 R3, RZ, RZ, 0x2 ;  /* 0x00000002ff037424 */ /* 0x000fc800078e00ff */
[----:B------:R-:W-:-:S05]  /*5430*/  IMAD.WIDE.U32 R2, R2, R3, c[0x0][0x168] ;  /* 0x00005a0002027625 */ /* 0x000fca00078e0003 */
[----:B------:R-:W-:Y:S01]  /*5440*/  STG.E.U16 [R2.64], R10 ;  /* 0x0000000a02007986 */ /* 0x000fe2000c101504 */
[----:B------:R-:W-:Y:S05]  /*5450*/  EXIT ;  /* 0x000000000000794d */ /* 0x000fea0003800000 */
.L_x_1137:
        /* <DEDUP_REMOVED lines=10> */
.L_x_50521:


//--------------------- .text._ZN2at6native29vectorized_elementwise_kernelILi4ENS0_13BinaryFunctorIN3c108BFloat16ES4_S4_ZZZNS0_16fmod_kernel_cudaERNS_18TensorIteratorBaseEENKUlvE0_clEvENKUlvE2_clEvEUlS4_S4_E_EESt5arrayIPcLm3EEEEviT0_T1_ --------------------------
	.section	.text._ZN2at6native29vectorized_elementwise_kernelILi4ENS0_13BinaryFunctorIN3c108BFloat16ES4_S4_ZZZNS0_16fmod_kernel_cudaERNS_18TensorIteratorBaseEENKUlvE0_clEvENKUlvE2_clEvEUlS4_S4_E_EESt5arrayIPcLm3EEEEviT0_T1_,"ax",@progbits
	.sectioninfo	@"SHI_REGISTERS=32"
	.align	128
        .global         _ZN2at6native29vectorized_elementwise_kernelILi4ENS0_13BinaryFunctorIN3c108BFloat16ES4_S4_ZZZNS0_16fmod_kernel_cudaERNS_18TensorIteratorBaseEENKUlvE0_clEvENKUlvE2_clEvEUlS4_S4_E_EESt5arrayIPcLm3EEEEviT0_T1_
        .type           _ZN2at6native29vectorized_elementwise_kernelILi4ENS0_13BinaryFunctorIN3c108BFloat16ES4_S4_ZZZNS0_16fmod_kernel_cudaERNS_18TensorIteratorBaseEENKUlvE0_clEvENKUlvE2_clEvEUlS4_S4_E_EESt5arrayIPcLm3EEEEviT0_T1_,@function
        .size           _ZN2at6native29vectorized_elementwise_kernelILi4ENS0_13BinaryFunctorIN3c108BFloat16ES4_S4_ZZZNS0_16fmod_kernel_cudaERNS_18TensorIteratorBaseEENKUlvE0_clEvENKUlvE2_clEvEUlS4_S4_E_EESt5arrayIPcLm3EEEEviT0_T1_,(.L_x_50522 - _ZN2at6native29vectorized_elementwise_kernelILi4ENS0_13BinaryFunctorIN3c108BFloat16ES4_S4_ZZZNS0_16fmod_kernel_cudaERNS_18TensorIteratorBaseEENKUlvE0_clEvENKUlvE2_clEvEUlS4_S4_E_EESt5arrayIPcLm3EEEEviT0_T1_)
        .other          _ZN2at6native29vectorized_elementwise_kernelILi4ENS0_13BinaryFunctorIN3c108BFloat16ES4_S4_ZZZNS0_16fmod_kernel_cudaERNS_18TensorIteratorBaseEENKUlvE0_clEvENKUlvE2_clEvEUlS4_S4_E_EESt5arrayIPcLm3EEEEviT0_T1_,@"STO_CUDA_ENTRY STV_DEFAULT"
_ZN2at6native29vectorized_elementwise_kernelILi4ENS0_13BinaryFunctorIN3c108BFloat16ES4_S4_ZZZNS0_16fmod_kernel_cudaERNS_18TensorIteratorBaseEENKUlvE0_clEvENKUlvE2_clEvEUlS4_S4_E_EESt5arrayIPcLm3EEEEviT0_T1_:
.text._ZN2at6native29vectorized_elementwise_kernelILi4ENS0_13BinaryFunctorIN3c108BFloat16ES4_S4_ZZZNS0_16fmod_kernel_cudaERNS_18TensorIteratorBaseEENKUlvE0_clEvENKUlvE2_clEvEUlS4_S4_E_EESt5arrayIPcLm3EEEEviT0_T1_:
        /* <DEDUP_REMOVED lines=13> */
[----:B------:R-:W2:Y:S04]  /*00d0*/  LDG.E.64 R8, [R14.64] ;  /* 0x000000040e087981 */ /* 0x000ea8000c1e1b00 */
[----:B------:R-:W3:Y:S04]  /*00e0*/  LDG.E.64 R6, [R16.64] ;  /* 0x0000000410067981 */ /* 0x000ee8000c1e1b00 */
[----:B------:R0:W5:Y:S04]  /*00f0*/  LDG.E.64 R2, [R16.64+0x400] ;  /* 0x0004000410027981 */ /* 0x000168000c1e1b00 */
[----:B------:R3:W5:Y:S01]  /*0100*/  LDG.E.64 R4, [R14.64+0x400] ;  /* 0x000400040e047981 */ /* 0x000762000c1e1b00 */
[----:B------:R-:W-:Y:S01]  /*0110*/  BSSY B0, `(.L_x_1139) ;  /* 0x0000042000007945 */ /* 0x000fe20003800000 */
[----:B--2---:R-:W-:-:S02]  /*0120*/  PRMT R12, RZ, 0x5410, R8 ;  /* 0x00005410ff0c7816 */ /* 0x004fc40000000008 */
[----:B---3--:R-:W-:-:S04]  /*0130*/  PRMT R15, RZ, 0x5410, R6 ;  /* 0x00005410ff0f7816 */ /* 0x008fc80000000006 */
[C---:B------:R-:W-:Y:S01]  /*0140*/  FSETP.GEU.FTZ.AND P0, PT, |R12|.reuse, |R15|, PT ;  /* 0x4000000f0c00720b */ /* 0x040fe20003f1e200 */
[----:B------:R-:W-:-:S12]  /*0150*/  FADD.FTZ R13, |R12|, -RZ ;  /* 0x800000ff0c0d7221 */ /* 0x000fd80000010200 */
        /* <DEDUP_REMOVED lines=24> */
.L_x_1144:
[----:B------:R-:W-:Y:S01]  /*02e0*/  FSETP.GEU.FTZ.AND P0, PT, R18, -R14, PT ;  /* 0x8000000e1200720b */ /* 0x000fe20003f1e000 */
[----:B------:R-:W-:-:S12]  /*02f0*/  FADD.FTZ R16, R16, -1 ;  /* 0xbf80000010107421 */ /* 0x000fd80000010000 */
[----:B------:R-:W-:Y:S02]  /*0300*/  @!P0 FADD.FTZ R16, R16, -1 ;  /* 0xbf80000010108421 */ /* 0x000fe40000010000 */
.L_x_1143:
[----:B------:R-:W-:Y:S05]  /*0310*/  BSYNC B1 ;  /* 0x0000000000017941 */ /* 0x000fea0003800000 */
.L_x_1142:
[----:B------:R-:W-:Y:S01]  /*0320*/  FFMA.FTZ R13, -R14, R16, R13 ;  /* 0x000000100e0d7223 */ /* 0x000fe2000001010d */
[----:B------:R-:W-:Y:S05]  /*0330*/  BRA `(.L_x_1140) ;  /* 0x000001f000007947 */ /* 0x000fea0003800000 */
.L_x_1141:
        /* <DEDUP_REMOVED lines=15> */
.L_x_1147:
        /* <DEDUP_REMOVED lines=13> */
.L_x_1146:
[----:B------:R-:W-:Y:S05]  /*0500*/  BSYNC B1 ;  /* 0x0000000000017941 */ /* 0x000fea0003800000 */
.L_x_1145:
[----:B0-----:R-:W-:-:S04]  /*0510*/  FMUL.FTZ R14, R15, 1.1920928955078125e-07 ;  /* 0x340000000f0e7820 */ /* 0x001fc80000410000 */
[----:B------:R-:W-:Y:S02]  /*0520*/  FMUL.FTZ R13, R13, R14 ;  /* 0x0000000e0d0d7220 */ /* 0x000fe40000410000 */
.L_x_1140:
[----:B0-----:R-:W-:Y:S05]  /*0530*/  BSYNC B0 ;  /* 0x0000000000007941 */ /* 0x001fea0003800000 */
.L_x_1139:
[----:B------:R-:W-:Y:S01]  /*0540*/  PRMT R8, RZ, 0x7610, R8 ;  /* 0x00007610ff087816 */ /* 0x000fe20000000008 */
[----:B------:R-:W-:Y:S01]  /*0550*/  BSSY B0, `(.L_x_1148) ;  /* 0x0000044000007945 */ /* 0x000fe20003800000 */
[----:B------:R-:W-:Y:S02]  /*0560*/  PRMT R15, RZ, 0x7610, R6 ;  /* 0x00007610ff0f7816 */ /* 0x000fe40000000006 */
[C---:B------:R-:W-:Y:S02]  /*0570*/  FSETP.GTU.FTZ.AND P0, PT, |R13|.reuse, +INF , PT ;  /* 0x7f8000000d00780b */ /* 0x040fe40003f1c200 */
[----:B------:R-:W-:Y:S02]  /*0580*/  FSETP.GEU.FTZ.AND P1, PT, |R8|, |R15|, PT ;  /* 0x4000000f0800720b */ /* 0x000fe40003f3e200 */
[----:B------:R-:W-:-:S04]  /*0590*/  LOP3.LUT R6, R13, 0x80000000, R12, 0xb8, !PT ;  /* 0x800000000d067812 */ /* 0x000fc800078eb80c */
[----:B------:R-:W-:Y:S01]  /*05a0*/  FSEL R6, R13, R6, P0 ;  /* 0x000000060d067208 */ /* 0x000fe20000000000 */
[----:B------:R-:W-:-:S06]  /*05b0*/  FADD.FTZ R13, |R8|, -RZ ;  /* 0x800000ff080d7221 */ /* 0x000fcc0000010200 */
        /* <DEDUP_REMOVED lines=24> */
.L_x_1153:
[----:B------:R-:W-:Y:S01]  /*0740*/  FSETP.GEU.FTZ.AND P0, PT, R17, -R12, PT ;  /* 0x8000000c1100720b */ /* 0x000fe20003f1e000 */
[----:B------:R-:W-:-:S12]  /*0750*/  FADD.FTZ R14, R14, -1 ;  /* 0xbf8000000e0e7421 */ /* 0x000fd80000010000 */
[----:B------:R-:W-:Y:S02]  /*0760*/  @!P0 FADD.FTZ R14, R14, -1 ;  /* 0xbf8000000e0e8421 */ /* 0x000fe40000010000 */
.L_x_1152:
[----:B------:R-:W-:Y:S05]  /*0770*/  BSYNC B1 ;  /* 0x0000000000017941 */ /* 0x000fea0003800000 */
.L_x_1151:
[----:B------:R-:W-:Y:S01]  /*0780*/  FFMA.FTZ R13, -R12, R14, R13 ;  /* 0x0000000e0c0d7223 */ /* 0x000fe2000001010d */
[----:B------:R-:W-:Y:S05]  /*0790*/  BRA `(.L_x_1149) ;  /* 0x000001f000007947 */ /* 0x000fea0003800000 */
.L_x_1150:
[----:B------:R-:W-:Y:S01]  /*07a0*/  IADD3 R12, R14, -0xb800000, RZ ;  /* 0xf48000000e0c7810 */ /* 0x000fe20007ffe0ff */
[----:B------:R-:W-:Y:S01]  /*07b0*/  BSSY B1, `(.L_x_1154) ;  /* 0x000001b000017945 */ /* 0x000fe20003800000 */
[----:B------:R-:W-:Y:S02]  /*07c0*/  FSETP.GT.FTZ.AND P0, PT, |R15|, RZ, PT ;  /* 0x000000ff0f00720b */ /* 0x000fe40003f14200 */
[----:B------:R-:W-:Y:S02]  /*07d0*/  LOP3.LUT R12, R12, 0xff800000, RZ, 0xc0, !PT ;  /* 0xff8000000c0c7812 */ /* 0x000fe400078ec0ff */
[C---:B------:R-:W-:Y:S02]  /*07e0*/  ISETP.GT.U32.OR P0, PT, R13.reuse, 0x7f7fffff, !P0 ;  /* 0x7f7fffff0d00780c */ /* 0x040fe40004704470 */
[----:B------:R-:W-:Y:S01]  /*07f0*/  LOP3.LUT R15, R14, 0xff800000, RZ, 0xc0, !PT ;  /* 0xff8000000e0f7812 */ /* 0x000fe200078ec0ff */
[C---:B------:R-:W-:Y:S01]  /*0800*/  IMAD.IADD R16, R13.reuse, 0x1, -R12 ;  /* 0x000000010d107824 */ /* 0x040fe200078e0a0c */
[----:B------:R-:W-:-:S04]  /*0810*/  LOP3.LUT R12, R13, 0x7fffff, RZ, 0xc0, !PT ;  /* 0x007fffff0d0c7812 */ /* 0x000fc800078ec0ff */
[----:B------:R-:W-:Y:S02]  /*0820*/  LOP3.LUT P1, R16, R16, 0xff800000, RZ, 0xc0, !PT ;  /* 0xff80000010107812 */ /* 0x000fe4000782c0ff */
[----:B------:R-:W-:Y:S02]  /*0830*/  LOP3.LUT R13, R12, 0x3f800000, RZ, 0xfc, !PT ;  /* 0x3f8000000c0d7812 */ /* 0x000fe400078efcff */
[----:B------:R-:W-:-:S09]  /*0840*/  FSEL R12, R15, +QNAN , !P0 ;  /* 0x7fffffff0f0c7808 */ /* 0x000fd20004000000 */
[----:B------:R-:W-:Y:S05]  /*0850*/  @!P1 BRA `(.L_x_1155) ;  /* 0x0000010000009947 */ /* 0x000fea0003800000 */
[----:B------:R-:W-:-:S04]  /*0860*/  LOP3.LUT R14, R14, 0x7fffff, RZ, 0xc0, !PT ;  /* 0x007fffff0e0e7812 */ /* 0x000fc800078ec0ff */
[----:B------:R-:W-:-:S04]  /*0870*/  LOP3.LUT R14, R14, 0x3f800000, RZ, 0xfc, !PT ;  /* 0x3f8000000e0e7812 */ /* 0x000fc800078efcff */
[----:B------:R0:W1:Y:S03]  /*0880*/  MUFU.RCP R15, R14 ;  /* 0x0000000e000f7308 */ /* 0x0000660000001000 */
.L_x_1156:
        /* <DEDUP_REMOVED lines=13> */
.L_x_1155:
[----:B------:R-:W-:Y:S05]  /*0960*/  BSYNC B1 ;  /* 0x0000000000017941 */ /* 0x000fea0003800000 */
.L_x_1154:
[----:B------:R-:W-:-:S04]  /*0970*/  FMUL.FTZ R13, R13, 1.1920928955078125e-07 ;  /* 0x340000000d0d7820 */ /* 0x000fc80000410000 */
[----:B------:R-:W-:Y:S02]  /*0980*/  FMUL.FTZ R13, R12, R13 ;  /* 0x0000000d0c0d7220 */ /* 0x000fe40000410000 */
.L_x_1149:
[----:B------:R-:W-:Y:S05]  /*0990*/  BSYNC B0 ;  /* 0x0000000000007941 */ /* 0x000fea0003800000 */
.L_x_1148:
[----:B------:R-:W-:Y:S01]  /*09a0*/  PRMT R12, RZ, 0x5410, R9 ;  /* 0x00005410ff0c7816 */ /* 0x000fe20000000009 */
[----:B------:R-:W-:Y:S01]  /*09b0*/  BSSY B0, `(.L_x_1157) ;  /* 0x0000044000007945 */ /* 0x000fe20003800000 */
[----:B------:R-:W-:Y:S02]  /*09c0*/  PRMT R17, RZ, 0x5410, R7 ;  /* 0x00005410ff117816 */ /* 0x000fe40000000007 */
[C---:B------:R-:W-:Y:S01]  /*09d0*/  FSETP.GTU.FTZ.AND P0, PT, |R13|.reuse, +INF , PT ;  /* 0x7f8000000d00780b */ /* 0x040fe20003f1c200 */
[C---:B------:R-:W-:Y:S01]  /*09e0*/  FADD.FTZ R15, |R12|.reuse, -RZ ;  /* 0x800000ff0c0f7221 */ /* 0x040fe20000010200 */
[----:B------:R-:W-:Y:S02]  /*09f0*/  FSETP.GEU.FTZ.AND P1, PT, |R12|, |R17|, PT ;  /* 0x400000110c00720b */ /* 0x000fe40003f3e200 */
[----:B------:R-:W-:-:S04]  /*0a00*/  LOP3.LUT R8, R13, 0x80000000, R8, 0xb8, !PT ;  /* 0x800000000d087812 */ /* 0x000fc800078eb808 */
[----:B------:R-:W-:-:S07]  /*0a10*/  FSEL R13, R13, R8, P0 ;  /* 0x000000080d0d7208 */ /* 0x000fce0000000000 */
        /* <DEDUP_REMOVED lines=24> */
.L_x_1162:
[----:B------:R-:W-:Y:S01]  /*0ba0*/  FSETP.GEU.FTZ.AND P0, PT, R19, -R8, PT ;  /* 0x800000081300720b */ /* 0x000fe20003f1e000 */
[----:B------:R-:W-:-:S12]  /*0bb0*/  FADD.FTZ R14, R14, -1 ;  /* 0xbf8000000e0e7421 */ /* 0x000fd80000010000 */
[----:B------:R-:W-:Y:S02]  /*0bc0*/  @!P0 FADD.FTZ R14, R14, -1 ;  /* 0xbf8000000e0e8421 */ /* 0x000fe40000010000 */
.L_x_1161:
[----:B------:R-:W-:Y:S05]  /*0bd0*/  BSYNC B1 ;  /* 0x0000000000017941 */ /* 0x000fea0003800000 */
.L_x_1160:
[----:B------:R-:W-:Y:S01]  /*0be0*/  FFMA.FTZ R15, -R8, R14, R15 ;  /* 0x0000000e080f7223 */ /* 0x000fe2000001010f */
[----:B------:R-:W-:Y:S05]  /*0bf0*/  BRA `(.L_x_1158) ;  /* 0x000001f000007947 */ /* 0x000fea0003800000 */
.L_x_1159:
        /* <DEDUP_REMOVED lines=15> */
.L_x_1165:
        /* <DEDUP_REMOVED lines=13> */
.L_x_1164:
[----:B------:R-:W-:Y:S05]  /*0dc0*/  BSYNC B1 ;  /* 0x0000000000017941 */ /* 0x000fea0003800000 */
.L_x_1163:
[----:B------:R-:W-:-:S04]  /*0dd0*/  FMUL.FTZ R15, R15, 1.1920928955078125e-07 ;  /* 0x340000000f0f7820 */ /* 0x000fc80000410000 */
[----:B------:R-:W-:Y:S02]  /*0de0*/  FMUL.FTZ R15, R8, R15 ;  /* 0x0000000f080f7220 */ /* 0x000fe40000410000 */
.L_x_1158:
[----:B------:R-:W-:Y:S05]  /*0df0*/  BSYNC B0 ;  /* 0x0000000000007941 */ /* 0x000fea0003800000 */
.L_x_1157:
[----:B------:R-:W-:Y:S01]  /*0e00*/  PRMT R9, RZ, 0x7610, R9 ;  /* 0x00007610ff097816 */ /* 0x000fe20000000009 */
[----:B------:R-:W-:Y:S01]  /*0e10*/  BSSY B0, `(.L_x_1166) ;  /* 0x0000044000007945 */ /* 0x000fe20003800000 */
[----:B0-----:R-:W-:Y:S02]  /*0e20*/  PRMT R14, RZ, 0x7610, R7 ;  /* 0x00007610ff0e7816 */ /* 0x001fe40000000007 */
        /* <DEDUP_REMOVED lines=29> */
.L_x_1171:
[----:B------:R-:W-:Y:S01]  /*1000*/  FSETP.GEU.FTZ.AND P0, PT, R17, -R15, PT ;  /* 0x8000000f1100720b */ /* 0x000fe20003f1e000 */
[----:B------:R-:W-:-:S12]  /*1010*/  FADD.FTZ R12, R12, -1 ;  /* 0xbf8000000c0c7421 */ /* 0x000fd80000010000 */
[----:B------:R-:W-:Y:S02]  /*1020*/  @!P0 FADD.FTZ R12, R12, -1 ;  /* 0xbf8000000c0c8421 */ /* 0x000fe40000010000 */
.L_x_1170:
[----:B------:R-:W-:Y:S05]  /*1030*/  BSYNC B1 ;  /* 0x0000000000017941 */ /* 0x000fea0003800000 */
.L_x_1169:
[----:B------:R-:W-:Y:S01]  /*1040*/  FFMA.FTZ R8, -R15, R12, R8 ;  /* 0x0000000c0f087223 */ /* 0x000fe20000010108 */
[----:B------:R-:W-:Y:S05]  /*1050*/  BRA `(.L_x_1167) ;  /* 0x000001f000007947 */ /* 0x000fea0003800000 */
.L_x_1168:
        /* <DEDUP_REMOVED lines=15> */
.L_x_1174:
        /* <DEDUP_REMOVED lines=13> */
.L_x_1173:
[----:B------:R-:W-:Y:S05]  /*1220*/  BSYNC B1 ;  /* 0x0000000000017941 */ /* 0x000fea0003800000 */
.L_x_1172:
[----:B0-----:R-:W-:-:S04]  /*1230*/  FMUL.FTZ R15, R12, 1.1920928955078125e-07 ;  /* 0x340000000c0f7820 */ /* 0x001fc80000410000 */
[----:B------:R-:W-:Y:S02]  /*1240*/  FMUL.FTZ R8, R8, R15 ;  /* 0x0000000f08087220 */ /* 0x000fe40000410000 */
.L_x_1167:
[----:B------:R-:W-:Y:S05]  /*1250*/  BSYNC B0 ;  /* 0x0000000000007941 */ /* 0x000fea0003800000 */
.L_x_1166:
[----:B-----5:R-:W-:Y:S01]  /*1260*/  PRMT R12, RZ, 0x5410, R4 ;  /* 0x00005410ff0c7816 */ /* 0x020fe20000000004 */
[----:B------:R-:W-:Y:S01]  /*1270*/  BSSY B0, `(.L_x_1175) ;  /* 0x0000044000007945 */ /* 0x000fe20003800000 */
[----:B------:R-:W-:Y:S02]  /*1280*/  PRMT R15, RZ, 0x5410, R2 ;  /* 0x00005410ff0f7816 */ /* 0x000fe40000000002 */
[----:B------:R-:W-:Y:S02]  /*1290*/  FSETP.GTU.FTZ.AND P0, PT, |R8|, +INF , PT ;  /* 0x7f8000000800780b */ /* 0x000fe40003f1c200 */
        /* <DEDUP_REMOVED lines=28> */
.L_x_1180:
[----:B------:R-:W-:Y:S01]  /*1460*/  FSETP.GEU.FTZ.AND P0, PT, R18, -R14, PT ;  /* 0x8000000e1200720b */ /* 0x000fe20003f1e000 */
[----:B------:R-:W-:-:S12]  /*1470*/  FADD.FTZ R16, R16, -1 ;  /* 0xbf80000010107421 */ /* 0x000fd80000010000 */
[----:B------:R-:W-:Y:S02]  /*1480*/  @!P0 FADD.FTZ R16, R16, -1 ;  /* 0xbf80000010108421 */ /* 0x000fe40000010000 */
.L_x_1179:
[----:B------:R-:W-:Y:S05]  /*1490*/  BSYNC B1 ;  /* 0x0000000000017941 */ /* 0x000fea0003800000 */
.L_x_1178:
[----:B------:R-:W-:Y:S01]  /*14a0*/  FFMA.FTZ R9, -R14, R16, R9 ;  /* 0x000000100e097223 */ /* 0x000fe20000010109 */
[----:B------:R-:W-:Y:S05]  /*14b0*/  BRA `(.L_x_1176) ;  /* 0x000001f000007947 */ /* 0x000fea0003800000 */
.L_x_1177:
        /* <DEDUP_REMOVED lines=15> */
.L_x_1183:
        /* <DEDUP_REMOVED lines=13> */
.L_x_1182:
[----:B------:R-:W-:Y:S05]  /*1680*/  BSYNC B1 ;  /* 0x0000000000017941 */ /* 0x000fea0003800000 */
.L_x_1181:
[----:B0-----:R-:W-:-:S04]  /*1690*/  FMUL.FTZ R14, R15, 1.1920928955078125e-07 ;  /* 0x340000000f0e7820 */ /* 0x001fc80000410000 */
[----:B------:R-:W-:Y:S02]  /*16a0*/  FMUL.FTZ R9, R9, R14 ;  /* 0x0000000e09097220 */ /* 0x000fe40000410000 */
.L_x_1176:
[----:B------:R-:W-:Y:S05]  /*16b0*/  BSYNC B0 ;  /* 0x0000000000007941 */ /* 0x000fea0003800000 */
.L_x_1175:
        /* <DEDUP_REMOVED lines=32> */
.L_x_1189:
[----:B------:R-:W-:Y:S01]  /*18c0*/  FSETP.GEU.FTZ.AND P0, PT, R17, -R12, PT ;  /* 0x8000000c1100720b */ /* 0x000fe20003f1e000 */
[----:B------:R-:W-:-:S12]  /*18d0*/  FADD.FTZ R14, R14, -1 ;  /* 0xbf8000000e0e7421 */ /* 0x000fd80000010000 */
[----:B------:R-:W-:Y:S02]  /*18e0*/  @!P0 FADD.FTZ R14, R14, -1 ;  /* 0xbf8000000e0e8421 */ /* 0x000fe40000010000 */
.L_x_1188:
[----:B------:R-:W-:Y:S05]  /*18f0*/  BSYNC B1 ;  /* 0x0000000000017941 */ /* 0x000fea0003800000 */
.L_x_1187:
[----:B------:R-:W-:Y:S01]  /*1900*/  FFMA.FTZ R9, -R12, R14, R9 ;  /* 0x0000000e0c097223 */ /* 0x000fe20000010109 */
[----:B------:R-:W-:Y:S05]  /*1910*/  BRA `(.L_x_1185) ;  /* 0x000001f000007947 */ /* 0x000fea0003800000 */
.L_x_1186:
        /* <DEDUP_REMOVED lines=15> */
.L_x_1192:
        /* <DEDUP_REMOVED lines=13> */
.L_x_1191:
[----:B------:R-:W-:Y:S05]  /*1ae0*/  BSYNC B1 ;  /* 0x0000000000017941 */ /* 0x000fea0003800000 */
.L_x_1190:
[----:B------:R-:W-:-:S04]  /*1af0*/  FMUL.FTZ R14, R14, 1.1920928955078125e-07 ;  /* 0x340000000e0e7820 */ /* 0x000fc80000410000 */
[----:B------:R-:W-:Y:S02]  /*1b00*/  FMUL.FTZ R9, R9, R14 ;  /* 0x0000000e09097220 */ /* 0x000fe40000410000 */
.L_x_1185:
[----:B------:R-:W-:Y:S05]  /*1b10*/  BSYNC B0 ;  /* 0x0000000000007941 */ /* 0x000fea0003800000 */
.L_x_1184:
[----:B0-----:R-:W-:Y:S01]  /*1b20*/  PRMT R12, RZ, 0x5410, R5 ;  /* 0x00005410ff0c7816 */ /* 0x001fe20000000005 */
        /* <DEDUP_REMOVED lines=31> */
.L_x_1198:
[----:B------:R-:W-:Y:S01]  /*1d20*/  FSETP.GEU.FTZ.AND P0, PT, R19, -R4, PT ;  /* 0x800000041300720b */ /* 0x000fe20003f1e000 */
[----:B------:R-:W-:-:S12]  /*1d30*/  FADD.FTZ R14, R14, -1 ;  /* 0xbf8000000e0e7421 */ /* 0x000fd80000010000 */
[----:B------:R-:W-:Y:S02]  /*1d40*/  @!P0 FADD.FTZ R14, R14, -1 ;  /* 0xbf8000000e0e8421 */ /* 0x000fe40000010000 */
.L_x_1197:
[----:B------:R-:W-:Y:S05]  /*1d50*/  BSYNC B1 ;  /* 0x0000000000017941 */ /* 0x000fea0003800000 */
.L_x_1196:
[----:B------:R-:W-:Y:S01]  /*1d60*/  FFMA.FTZ R15, -R4, R14, R15 ;  /* 0x0000000e040f7223 */ /* 0x000fe2000001010f */
[----:B------:R-:W-:Y:S05]  /*1d70*/  BRA `(.L_x_1194) ;  /* 0x000001f000007947 */ /* 0x000fea0003800000 */
.L_x_1195:
        /* <DEDUP_REMOVED lines=15> */
.L_x_1201:
        /* <DEDUP_REMOVED lines=13> */
.L_x_1200:
[----:B------:R-:W-:Y:S05]  /*1f40*/  BSYNC B1 ;  /* 0x0000000000017941 */ /* 0x000fea0003800000 */
.L_x_1199:
[----:B------:R-:W-:-:S04]  /*1f50*/  FMUL.FTZ R15, R15, 1.1920928955078125e-07 ;  /* 0x340000000f0f7820 */ /* 0x000fc80000410000 */
[----:B------:R-:W-:Y:S02]  /*1f60*/  FMUL.FTZ R15, R4, R15 ;  /* 0x0000000f040f7220 */ /* 0x000fe40000410000 */
.L_x_1194:
[----:B------:R-:W-:Y:S05]  /*1f70*/  BSYNC B0 ;  /* 0x0000000000007941 */ /* 0x000fea0003800000 */
.L_x_1193:
        /* <DEDUP_REMOVED lines=32> */
.L_x_1207:
[----:B------:R-:W-:Y:S01]  /*2180*/  FSETP.GEU.FTZ.AND P0, PT, R17, -R15, PT ;  /* 0x8000000f1100720b */ /* 0x000fe20003f1e000 */
[----:B------:R-:W-:-:S12]  /*2190*/  FADD.FTZ R12, R12, -1 ;  /* 0xbf8000000c0c7421 */ /* 0x000fd80000010000 */
[----:B------:R-:W-:Y:S02]  /*21a0*/  @!P0 FADD.FTZ R12, R12, -1 ;  /* 0xbf8000000c0c8421 */ /* 0x000fe40000010000 */
.L_x_1206:
[----:B------:R-:W-:Y:S05]  /*21b0*/  BSYNC B1 ;  /* 0x0000000000017941 */ /* 0x000fea0003800000 */
.L_x_1205:
[----:B------:R-:W-:Y:S01]  /*21c0*/  FFMA.FTZ R4, -R15, R12, R4 ;  /* 0x0000000c0f047223 */ /* 0x000fe20000010104 */
[----:B------:R-:W-:Y:S05]  /*21d0*/  BRA `(.L_x_1203) ;  /* 0x000001f000007947 */ /* 0x000fea0003800000 */
.L_x_1204:
        /* <DEDUP_REMOVED lines=15> */
.L_x_1210:
        /* <DEDUP_REMOVED lines=13> */
.L_x_1209:
[----:B------:R-:W-:Y:S05]  /*23a0*/  BSYNC B1 ;  /* 0x0000000000017941 */ /* 0x000fea0003800000 */
.L_x_1208:
[----:B0-----:R-:W-:-:S04]  /*23b0*/  FMUL.FTZ R15, R12, 1.1920928955078125e-07 ;  /* 0x340000000c0f7820 */ /* 0x001fc80000410000 */
[----:B------:R-:W-:Y:S02]  /*23c0*/  FMUL.FTZ R4, R4, R15 ;  /* 0x0000000f04047220 */ /* 0x000fe40000410000 */
.L_x_1203:
[----:B------:R-:W-:Y:S05]  /*23d0*/  BSYNC B0 ;  /* 0x0000000000007941 */ /* 0x000fea0003800000 */
.L_x_1202:
        /* <DEDUP_REMOVED lines=9> */
[----:B------:R-:W-:Y:S04]  /*2470*/  STG.E.64 [R14.64], R6 ;  /* 0x000000060e007986 */ /* 0x000fe8000c101b04 */
[----:B------:R-:W-:Y:S01]  /*2480*/  STG.E.64 [R14.64+0x400], R2 ;  /* 0x000400020e007986 */ /* 0x000fe2000c101b04 */
[----:B------:R-:W-:Y:S05]  /*2490*/  EXIT ;  /* 0x000000000000794d */ /* 0x000fea0003800000 */
.L_x_1138:
[----:B------:R-:W0:Y:S01]  /*24a0*/  S2R R13, SR_TID.X ;  /* 0x00000000000d7919 */ /* 0x000e220000002100 */
[----:B------:R-:W-:Y:S02]  /*24b0*/  PRMT R16, RZ, 0x7610, R16 ;  /* 0x00007610ff107816 */ /* 0x000fe40000000010 */
[----:B------:R-:W-:Y:S02]  /*24c0*/  PRMT R17, RZ, 0x7610, R17 ;  /* 0x00007610ff117816 */ /* 0x000fe40000000011 */
[----:B------:R-:W-:-:S02]  /*24d0*/  PRMT R14, RZ, 0x7610, R14 ;  /* 0x00007610ff0e7816 */ /* 0x000fc4000000000e */
        /* <DEDUP_REMOVED lines=108> */
.L_x_1218:
[----:B------:R-:W-:Y:S01]  /*2ba0*/  FSETP.GEU.FTZ.AND P0, PT, R5, -R6, PT ;  /* 0x800000060500720b */ /* 0x000fe20003f1e000 */
[----:B------:R-:W-:-:S12]  /*2bb0*/  FADD.FTZ R3, R3, -1 ;  /* 0xbf80000003037421 */ /* 0x000fd80000010000 */
[----:B------:R-:W-:Y:S02]  /*2bc0*/  @!P0 FADD.FTZ R3, R3, -1 ;  /* 0xbf80000003038421 */ /* 0x000fe40000010000 */
.L_x_1217:
[----:B------:R-:W-:Y:S05]  /*2bd0*/  BSYNC B2 ;  /* 0x0000000000027941 */ /* 0x000fea0003800000 */
.L_x_1216:
[----:B------:R-:W-:Y:S01]  /*2be0*/  FFMA.FTZ R2, -R6, R3, R2 ;  /* 0x0000000306027223 */ /* 0x000fe20000010102 */
[----:B------:R-:W-:Y:S05]  /*2bf0*/  BRA `(.L_x_1214) ;  /* 0x0000021000007947 */ /* 0x000fea0003800000 */
.L_x_1215:
        /* <DEDUP_REMOVED lines=16> */
.L_x_1221:
        /* <DEDUP_REMOVED lines=14> */
.L_x_1220:
[----:B------:R-:W-:Y:S05]  /*2de0*/  BSYNC B2 ;  /* 0x0000000000027941 */ /* 0x000fea0003800000 */
.L_x_1219:
[----:B0-----:R-:W-:-:S04]  /*2df0*/  FMUL.FTZ R3, R6, 1.1920928955078125e-07 ;  /* 0x3400000006037820 */ /* 0x001fc80000410000 */
[----:B------:R-:W-:Y:S02]  /*2e00*/  FMUL.FTZ R2, R2, R3 ;  /* 0x0000000302027220 */ /* 0x000fe40000410000 */
.L_x_1214:
[----:B------:R-:W-:Y:S05]  /*2e10*/  BSYNC B0 ;  /* 0x0000000000007941 */ /* 0x000fea0003800000 */
.L_x_1213:
[C---:B------:R-:W-:Y:S02]  /*2e20*/  FSETP.GTU.FTZ.AND P0, PT, |R2|.reuse, +INF , PT ;  /* 0x7f8000000200780b */ /* 0x040fe40003f1c200 */
[----:B------:R-:W-:-:S04]  /*2e30*/  LOP3.LUT R3, R2, 0x80000000, R14, 0xb8, !PT ;  /* 0x8000000002037812 */ /* 0x000fc800078eb80e */
[----:B------:R-:W-:-:S04]  /*2e40*/  FSEL R2, R2, R3, P0 ;  /* 0x0000000302027208 */ /* 0x000fc80000000000 */
[----:B------:R-:W-:Y:S02]  /*2e50*/  F2FP.BF16.PACK_AB R2, RZ, R2 ;  /* 0x00000002ff02723e */ /* 0x000fe400000010ff */
.L_x_1212:
[----:B------:R-:W-:Y:S05]  /*2e60*/  BSYNC B1 ;  /* 0x0000000000017941 */ /* 0x000fea0003800000 */
.L_x_1211:
        /* <DEDUP_REMOVED lines=33> */
.L_x_1229:
[----:B------:R-:W-:Y:S01]  /*3080*/  FSETP.GEU.FTZ.AND P0, PT, R8, -R7, PT ;  /* 0x800000070800720b */ /* 0x000fe20003f1e000 */
[----:B------:R-:W-:-:S12]  /*3090*/  FADD.FTZ R4, R4, -1 ;  /* 0xbf80000004047421 */ /* 0x000fd80000010000 */
[----:B------:R-:W-:Y:S02]  /*30a0*/  @!P0 FADD.FTZ R4, R4, -1 ;  /* 0xbf80000004048421 */ /* 0x000fe40000010000 */
.L_x_1228:
[----:B------:R-:W-:Y:S05]  /*30b0*/  BSYNC B2 ;  /* 0x0000000000027941 */ /* 0x000fea0003800000 */
.L_x_1227:
[----:B------:R-:W-:Y:S01]  /*30c0*/  FFMA.FTZ R5, -R7, R4, R5 ;  /* 0x0000000407057223 */ /* 0x000fe20000010105 */
[----:B------:R-:W-:Y:S05]  /*30d0*/  BRA `(.L_x_1225) ;  /* 0x000001f000007947 */ /* 0x000fea0003800000 */
.L_x_1226:
        /* <DEDUP_REMOVED lines=15> */
.L_x_1232:
        /* <DEDUP_REMOVED lines=13> */
.L_x_1231:
[----:B------:R-:W-:Y:S05]  /*32a0*/  BSYNC B2 ;  /* 0x0000000000027941 */ /* 0x000fea0003800000 */
.L_x_1230:
[----:B------:R-:W-:-:S04]  /*32b0*/  FMUL.FTZ R8, R8, 1.1920928955078125e-07 ;  /* 0x3400000008087820 */ /* 0x000fc80000410000 */
[----:B------:R-:W-:Y:S02]  /*32c0*/  FMUL.FTZ R5, R5, R8 ;  /* 0x0000000805057220 */ /* 0x000fe40000410000 */
.L_x_1225:
[----:B------:R-:W-:Y:S05]  /*32d0*/  BSYNC B0 ;  /* 0x0000000000007941 */ /* 0x000fea0003800000 */
.L_x_1224:
[C---:B------:R-:W-:Y:S02]  /*32e0*/  FSETP.GTU.FTZ.AND P0, PT, |R5|.reuse, +INF , PT ;  /* 0x7f8000000500780b */ /* 0x040fe40003f1c200 */
[----:B------:R-:W-:-:S04]  /*32f0*/  LOP3.LUT R16, R5, 0x80000000, R16, 0xb8, !PT ;  /* 0x8000000005107812 */ /* 0x000fc800078eb810 */
[----:B0-----:R-:W-:-:S04]  /*3300*/  FSEL R4, R5, R16, P0 ;  /* 0x0000001005047208 */ /* 0x001fc80000000000 */
[----:B------:R-:W-:Y:S02]  /*3310*/  F2FP.BF16.PACK_AB R4, RZ, R4 ;  /* 0x00000004ff04723e */ /* 0x000fe400000010ff */
.L_x_1223:
[----:B------:R-:W-:Y:S05]  /*3320*/  BSYNC B1 ;  /* 0x0000000000017941 */ /* 0x000fea0003800000 */
.L_x_1222:
        /* <DEDUP_REMOVED lines=33> */
.L_x_1240:
[----:B------:R-:W-:Y:S01]  /*3540*/  FSETP.GEU.FTZ.AND P0, PT, R8, -R9, PT ;  /* 0x800000090800720b */ /* 0x000fe20003f1e000 */
[----:B------:R-:W-:-:S12]  /*3550*/  FADD.FTZ R6, R6, -1 ;  /* 0xbf80000006067421 */ /* 0x000fd80000010000 */
[----:B------:R-:W-:Y:S02]  /*3560*/  @!P0 FADD.FTZ R6, R6, -1 ;  /* 0xbf80000006068421 */ /* 0x000fe40000010000 */
.L_x_1239:
[----:B------:R-:W-:Y:S05]  /*3570*/  BSYNC B2 ;  /* 0x0000000000027941 */ /* 0x000fea0003800000 */
.L_x_1238:
[----:B------:R-:W-:Y:S01]  /*3580*/  FFMA.FTZ R5, -R9, R6, R5 ;  /* 0x0000000609057223 */ /* 0x000fe20000010105 */
[----:B------:R-:W-:Y:S05]  /*3590*/  BRA `(.L_x_1236) ;  /* 0x0000021000007947 */ /* 0x000fea0003800000 */
.L_x_1237:
        /* <DEDUP_REMOVED lines=16> */
.L_x_1243:
        /* <DEDUP_REMOVED lines=14> */
.L_x_1242:
[----:B------:R-:W-:Y:S05]  /*3780*/  BSYNC B2 ;  /* 0x0000000000027941 */ /* 0x000fea0003800000 */
.L_x_1241:
[----:B0-----:R-:W-:-:S04]  /*3790*/  FMUL.FTZ R6, R9, 1.1920928955078125e-07 ;  /* 0x3400000009067820 */ /* 0x001fc80000410000 */
[----:B------:R-:W-:Y:S02]  /*37a0*/  FMUL.FTZ R5, R5, R6 ;  /* 0x0000000605057220 */ /* 0x000fe40000410000 */
.L_x_1236:
[----:B------:R-:W-:Y:S05]  /*37b0*/  BSYNC B0 ;  /* 0x0000000000007941 */ /* 0x000fea0003800000 */
.L_x_1235:
[C---:B------:R-:W-:Y:S02]  /*37c0*/  FSETP.GTU.FTZ.AND P0, PT, |R5|.reuse, +INF , PT ;  /* 0x7f8000000500780b */ /* 0x040fe40003f1c200 */
[----:B------:R-:W-:-:S04]  /*37d0*/  LOP3.LUT R18, R5, 0x80000000, R18, 0xb8, !PT ;  /* 0x8000000005127812 */ /* 0x000fc800078eb812 */
[----:B------:R-:W-:-:S04]  /*37e0*/  FSEL R5, R5, R18, P0 ;  /* 0x0000001205057208 */ /* 0x000fc80000000000 */
[----:B------:R-:W-:Y:S02]  /*37f0*/  F2FP.BF16.PACK_AB R5, RZ, R5 ;  /* 0x00000005ff05723e */ /* 0x000fe400000010ff */
.L_x_1234:
[----:B------:R-:W-:Y:S05]  /*3800*/  BSYNC B1 ;  /* 0x0000000000017941 */ /* 0x000fea0003800000 */
.L_x_1233:
        /* <DEDUP_REMOVED lines=33> */
.L_x_1251:
[----:B------:R-:W-:Y:S01]  /*3a20*/  FSETP.GEU.FTZ.AND P0, PT, R10, -R9, PT ;  /* 0x800000090a00720b */ /* 0x000fe20003f1e000 */
[----:B------:R-:W-:-:S12]  /*3a30*/  FADD.FTZ R6, R6, -1 ;  /* 0xbf80000006067421 */ /* 0x000fd80000010000 */
[----:B------:R-:W-:Y:S02]  /*3a40*/  @!P0 FADD.FTZ R6, R6, -1 ;  /* 0xbf80000006068421 */ /* 0x000fe40000010000 */
.L_x_1250:
[----:B------:R-:W-:Y:S05]  /*3a50*/  BSYNC B2 ;  /* 0x0000000000027941 */ /* 0x000fea0003800000 */
.L_x_1249:
[----:B------:R-:W-:Y:S01]  /*3a60*/  FFMA.FTZ R7, -R9, R6, R7 ;  /* 0x0000000609077223 */ /* 0x000fe20000010107 */
[----:B------:R-:W-:Y:S05]  /*3a70*/  BRA `(.L_x_1247) ;  /* 0x0000022000007947 */ /* 0x000fea0003800000 */
.L_x_1248:
        /* <DEDUP_REMOVED lines=18> */
.L_x_1254:
        /* <DEDUP_REMOVED lines=13> */
.L_x_1253:
[----:B------:R-:W-:Y:S05]  /*3c70*/  BSYNC B2 ;  /* 0x0000000000027941 */ /* 0x000fea0003800000 */
.L_x_1252:
[----:B------:R-:W-:-:S04]  /*3c80*/  FMUL.FTZ R11, R11, 1.1920928955078125e-07 ;  /* 0x340000000b0b7820 */ /* 0x000fc80000410000 */
[----:B0-----:R-:W-:Y:S02]  /*3c90*/  FMUL.FTZ R7, R6, R11 ;  /* 0x0000000b06077220 */ /* 0x001fe40000410000 */
.L_x_1247:
[----:B------:R-:W-:Y:S05]  /*3ca0*/  BSYNC B0 ;  /* 0x0000000000007941 */ /* 0x000fea0003800000 */
.L_x_1246:
[C---:B------:R-:W-:Y:S02]  /*3cb0*/  FSETP.GTU.FTZ.AND P0, PT, |R7|.reuse, +INF , PT ;  /* 0x7f8000000700780b */ /* 0x040fe40003f1c200 */
[----:B------:R-:W-:-:S04]  /*3cc0*/  LOP3.LUT R20, R7, 0x80000000, R20, 0xb8, !PT ;  /* 0x8000000007147812 */ /* 0x000fc800078eb814 */
[----:B------:R-:W-:-:S04]  /*3cd0*/  FSEL R6, R7, R20, P0 ;  /* 0x0000001407067208 */ /* 0x000fc80000000000 */
[----:B------:R-:W-:Y:S02]  /*3ce0*/  F2FP.BF16.PACK_AB R6, RZ, R6 ;  /* 0x00000006ff06723e */ /* 0x000fe400000010ff */
.L_x_1245:
[----:B------:R-:W-:Y:S05]  /*3cf0*/  BSYNC B1 ;  /* 0x0000000000017941 */ /* 0x000fea0003800000 */
.L_x_1244:
        /* <DEDUP_REMOVED lines=33> */
.L_x_1262:
[----:B------:R-:W-:Y:S01]  /*3f10*/  FSETP.GEU.FTZ.AND P0, PT, R10, -R14, PT ;  /* 0x8000000e0a00720b */ /* 0x000fe20003f1e000 */
[----:B------:R-:W-:-:S12]  /*3f20*/  FADD.FTZ R8, R8, -1 ;  /* 0xbf80000008087421 */ /* 0x000fd80000010000 */
[----:B------:R-:W-:Y:S02]  /*3f30*/  @!P0 FADD.FTZ R8, R8, -1 ;  /* 0xbf80000008088421 */ /* 0x000fe40000010000 */
.L_x_1261:
[----:B------:R-:W-:Y:S05]  /*3f40*/  BSYNC B2 ;  /* 0x0000000000027941 */ /* 0x000fea0003800000 */
.L_x_1260:
[----:B------:R-:W-:Y:S01]  /*3f50*/  FFMA.FTZ R7, -R14, R8, R7 ;  /* 0x000000080e077223 */ /* 0x000fe20000010107 */
[----:B------:R-:W-:Y:S05]  /*3f60*/  BRA `(.L_x_1258) ;  /* 0x0000022000007947 */ /* 0x000fea0003800000 */
.L_x_1259:
        /* <DEDUP_REMOVED lines=18> */
.L_x_1265:
        /* <DEDUP_REMOVED lines=13> */
.L_x_1264:
[----:B------:R-:W-:Y:S05]  /*4160*/  BSYNC B2 ;  /* 0x0000000000027941 */ /* 0x000fea0003800000 */
.L_x_1263:
[----:B------:R-:W-:-:S04]  /*4170*/  FMUL.FTZ R14, R14, 1.1920928955078125e-07 ;  /* 0x340000000e0e7820 */ /* 0x000fc80000410000 */
[----:B------:R-:W-:Y:S02]  /*4180*/  FMUL.FTZ R7, R7, R14 ;  /* 0x0000000e07077220 */ /* 0x000fe40000410000 */
.L_x_1258:
[----:B------:R-:W-:Y:S05]  /*4190*/  BSYNC B0 ;  /* 0x0000000000007941 */ /* 0x000fea0003800000 */
.L_x_1257:
[C---:B------:R-:W-:Y:S02]  /*41a0*/  FSETP.GTU.FTZ.AND P0, PT, |R7|.reuse, +INF , PT ;  /* 0x7f8000000700780b */ /* 0x040fe40003f1c200 */
[----:B------:R-:W-:-:S04]  /*41b0*/  LOP3.LUT R26, R7, 0x80000000, R26, 0xb8, !PT ;  /* 0x80000000071a7812 */ /* 0x000fc800078eb81a */
[----:B------:R-:W-:-:S04]  /*41c0*/  FSEL R7, R7, R26, P0 ;  /* 0x0000001a07077208 */ /* 0x000fc80000000000 */
[----:B------:R-:W-:Y:S02]  /*41d0*/  F2FP.BF16.PACK_AB R7, RZ, R7 ;  /* 0x00000007ff07723e */ /* 0x000fe400000010ff */
.L_x_1256:
[----:B------:R-:W-:Y:S05]  /*41e0*/  BSYNC B1 ;  /* 0x0000000000017941 */ /* 0x000fea0003800000 */
.L_x_1255:
        /* <DEDUP_REMOVED lines=33> */
.L_x_1273:
[----:B------:R-:W-:Y:S01]  /*4400*/  FSETP.GEU.FTZ.AND P0, PT, R14, -R11, PT ;  /* 0x8000000b0e00720b */ /* 0x000fe20003f1e000 */
[----:B------:R-:W-:-:S12]  /*4410*/  FADD.FTZ R8, R8, -1 ;  /* 0xbf80000008087421 */ /* 0x000fd80000010000 */
[----:B------:R-:W-:Y:S02]  /*4420*/  @!P0 FADD.FTZ R8, R8, -1 ;  /* 0xbf80000008088421 */ /* 0x000fe40000010000 */
.L_x_1272:
[----:B------:R-:W-:Y:S05]  /*4430*/  BSYNC B2 ;  /* 0x0000000000027941 */ /* 0x000fea0003800000 */
.L_x_1271:
[----:B------:R-:W-:Y:S01]  /*4440*/  FFMA.FTZ R9, -R11, R8, R9 ;  /* 0x000000080b097223 */ /* 0x000fe20000010109 */
[----:B------:R-:W-:Y:S05]  /*4450*/  BRA `(.L_x_1269) ;  /* 0x000001f000007947 */ /* 0x000fea0003800000 */
.L_x_1270:
        /* <DEDUP_REMOVED lines=15> */
.L_x_1276:
        /* <DEDUP_REMOVED lines=13> */
.L_x_1275:
[----:B------:R-:W-:Y:S05]  /*4620*/  BSYNC B2 ;  /* 0x0000000000027941 */ /* 0x000fea0003800000 */
.L_x_1274:
[----:B------:R-:W-:-:S04]  /*4630*/  FMUL.FTZ R11, R11, 1.1920928955078125e-07 ;  /* 0x340000000b0b7820 */ /* 0x000fc80000410000 */
[----:B0-----:R-:W-:Y:S02]  /*4640*/  FMUL.FTZ R9, R8, R11 ;  /* 0x0000000b08097220 */ /* 0x001fe40000410000 */
.L_x_1269:
[----:B------:R-:W-:Y:S05]  /*4650*/  BSYNC B0 ;  /* 0x0000000000007941 */ /* 0x000fea0003800000 */
.L_x_1268:
[C---:B------:R-:W-:Y:S02]  /*4660*/  FSETP.GTU.FTZ.AND P0, PT, |R9|.reuse, +INF , PT ;  /* 0x7f8000000900780b */ /* 0x040fe40003f1c200 */
[----:B------:R-:W-:-:S04]  /*4670*/  LOP3.LUT R28, R9, 0x80000000, R28, 0xb8, !PT ;  /* 0x80000000091c7812 */ /* 0x000fc800078eb81c */
[----:B0-----:R-:W-:-:S04]  /*4680*/  FSEL R8, R9, R28, P0 ;  /* 0x0000001c09087208 */ /* 0x001fc80000000000 */
[----:B------:R-:W-:Y:S02]  /*4690*/  F2FP.BF16.PACK_AB R8, RZ, R8 ;  /* 0x00000008ff08723e */ /* 0x000fe400000010ff */
.L_x_1267:
[----:B------:R-:W-:Y:S05]  /*46a0*/  BSYNC B1 ;  /* 0x0000000000017941 */ /* 0x000fea0003800000 */
.L_x_1266:
        /* <DEDUP_REMOVED lines=33> */
.L_x_1284:
[----:B------:R-:W-:Y:S01]  /*48c0*/  FSETP.GEU.FTZ.AND P0, PT, R15, -R14, PT ;  /* 0x8000000e0f00720b */ /* 0x000fe20003f1e000 */
[----:B------:R-:W-:-:S12]  /*48d0*/  FADD.FTZ R9, R9, -1 ;  /* 0xbf80000009097421 */ /* 0x000fd80000010000 */
[----:B------:R-:W-:Y:S02]  /*48e0*/  @!P0 FADD.FTZ R9, R9, -1 ;  /* 0xbf80000009098421 */ /* 0x000fe40000010000 */
.L_x_1283:
[----:B------:R-:W-:Y:S05]  /*48f0*/  BSYNC B2 ;  /* 0x0000000000027941 */ /* 0x000fea0003800000 */
.L_x_1282:
[----:B------:R-:W-:Y:S01]  /*4900*/  FFMA.FTZ R10, -R14, R9, R10 ;  /* 0x000000090e0a7223 */ /* 0x000fe2000001010a */
[----:B------:R-:W-:Y:S05]  /*4910*/  BRA `(.L_x_1280) ;  /* 0x000001f000007947 */ /* 0x000fea0003800000 */
.L_x_1281:
        /* <DEDUP_REMOVED lines=15> */
.L_x_1287:
        /* <DEDUP_REMOVED lines=13> */
.L_x_1286:
[----:B------:R-:W-:Y:S05]  /*4ae0*/  BSYNC B2 ;  /* 0x0000000000027941 */ /* 0x000fea0003800000 */
.L_x_1285:
[----:B------:R-:W-:-:S04]  /*4af0*/  FMUL.FTZ R14, R14, 1.1920928955078125e-07 ;  /* 0x340000000e0e7820 */ /* 0x000fc80000410000 */
[----:B-1----:R-:W-:Y:S02]  /*4b00*/  FMUL.FTZ R10, R9, R14 ;  /* 0x0000000e090a7220 */ /* 0x002fe40000410000 */
.L_x_1280:
[----:B------:R-:W-:Y:S05]  /*4b10*/  BSYNC B0 ;  /* 0x0000000000007941 */ /* 0x000fea0003800000 */
.L_x_1279:
[C---:B------:R-:W-:Y:S02]  /*4b20*/  FSETP.GTU.FTZ.AND P0, PT, |R10|.reuse, +INF , PT ;  /* 0x7f8000000a00780b */ /* 0x040fe40003f1c200 */
[----:B------:R-:W-:-:S04]  /*4b30*/  LOP3.LUT R27, R10, 0x80000000, R27, 0xb8, !PT ;  /* 0x800000000a1b7812 */ /* 0x000fc800078eb81b */
[----:B------:R-:W-:-:S04]  /*4b40*/  FSEL R9, R10, R27, P0 ;  /* 0x0000001b0a097208 */ /* 0x000fc80000000000 */
[----:B------:R-:W-:Y:S02]  /*4b50*/  F2FP.BF16.PACK_AB R9, RZ, R9 ;  /* 0x00000009ff09723e */ /* 0x000fe400000010ff */
.L_x_1278:
[----:B------:R-:W-:Y:S05]  /*4b60*/  BSYNC B1 ;  /* 0x0000000000017941 */ /* 0x000fea0003800000 */
.L_x_1277:
        /* <DEDUP_REMOVED lines=33> */
.L_x_1295:
[----:B------:R-:W-:Y:S01]  /*4d80*/  FSETP.GEU.FTZ.AND P0, PT, R15, -R17, PT ;  /* 0x800000110f00720b */ /* 0x000fe20003f1e000 */
[----:B------:R-:W-:-:S12]  /*4d90*/  FADD.FTZ R11, R11, -1 ;  /* 0xbf8000000b0b7421 */ /* 0x000fd80000010000 */
[----:B------:R-:W-:Y:S02]  /*4da0*/  @!P0 FADD.FTZ R11, R11, -1 ;  /* 0xbf8000000b0b8421 */ /* 0x000fe40000010000 */
.L_x_1294:
[----:B------:R-:W-:Y:S05]  /*4db0*/  BSYNC B2 ;  /* 0x0000000000027941 */ /* 0x000fea0003800000 */
.L_x_1293:
[----:B------:R-:W-:Y:S01]  /*4dc0*/  FFMA.FTZ R10, -R17, R11, R10 ;  /* 0x0000000b110a7223 */ /* 0x000fe2000001010a */
[----:B------:R-:W-:Y:S05]  /*4dd0*/  BRA `(.L_x_1291) ;  /* 0x000001f000007947 */ /* 0x000fea0003800000 */
.L_x_1292:
        /* <DEDUP_REMOVED lines=15> */
.L_x_1298:
        /* <DEDUP_REMOVED lines=13> */
.L_x_1297:
[----:B------:R-:W-:Y:S05]  /*4fa0*/  BSYNC B2 ;  /* 0x0000000000027941 */ /* 0x000fea0003800000 */
.L_x_1296:
[----:B------:R-:W-:-:S04]  /*4fb0*/  FMUL.FTZ R11, R11, 1.1920928955078125e-07 ;  /* 0x340000000b0b7820 */ /* 0x000fc80000410000 */
[----:B------:R-:W-:Y:S02]  /*4fc0*/  FMUL.FTZ R10, R10, R11 ;  /* 0x0000000b0a0a7220 */ /* 0x000fe40000410000 */
.L_x_1291:
[----:B------:R-:W-:Y:S05]  /*4fd0*/  BSYNC B0 ;  /* 0x0000000000007941 */ /* 0x000fea0003800000 */
.L_x_1290:
[C---:B------:R-:W-:Y:S02]  /*4fe0*/  FSETP.GTU.FTZ.AND P0, PT, |R10|.reuse, +INF , PT ;  /* 0x7f8000000a00780b */ /* 0x040fe40003f1c200 */
[----:B------:R-:W-:-:S04]  /*4ff0*/  LOP3.LUT R23, R10, 0x80000000, R23, 0xb8, !PT ;  /* 0x800000000a177812 */ /* 0x000fc800078eb817 */
[----:B------:R-:W-:-:S04]  /*5000*/  FSEL R10, R10, R23, P0 ;  /* 0x000000170a0a7208 */ /* 0x000fc80000000000 */
[----:B------:R-:W-:Y:S02]  /*5010*/  F2FP.BF16.PACK_AB R10, RZ, R10 ;  /* 0x0000000aff0a723e */ /* 0x000fe400000010ff */
.L_x_1289:
[----:B------:R-:W-:Y:S05]  /*5020*/  BSYNC B1 ;  /* 0x0000000000017941 */ /* 0x000fea0003800000 */
.L_x_1288:
        /* <DEDUP_REMOVED lines=16> */
.L_x_1301:
[----:B------:R-:W-:-:S13]  /*5130*/  ISETP.GE.AND P0, PT, R13, R12, PT ;  /* 0x0000000c0d00720c */ /* 0x000fda0003f06270 */
[----:B------:R-:W-:Y:S05]  /*5140*/  @P0 BRA `(.L_x_1303) ;  /* 0x000000c000000947 */ /* 0x000fea0003800000 */
[----:B--2---:R-:W-:Y:S01]  /*5150*/  IMAD.IADD R2, R0, 0x1, R13 ;  /* 0x0000000100027824 */ /* 0x004fe200078e020d */
[----:B------:R-:W-:Y:S01]  /*5160*/  IADD3 R13, R13, 0x80, RZ ;  /* 0x000000800d0d7810 */ /* 0x000fe20007ffe0ff */
[----:B------:R-:W-:-:S04]  /*5170*/  IMAD.MOV.U32 R3, RZ, RZ, 0x2 ;  /* 0x00000002ff037424 */ /* 0x000fc800078e00ff */
[----:B------:R-:W-:-:S05]  /*5180*/  IMAD.WIDE.U32 R2, R2, R3, c[0x0][0x168] ;  /* 0x00005a0002027625 */ /* 0x000fca00078e0003 */
[----:B------:R2:W-:Y:S02]  /*5190*/  STG.E.U16 [R2.64], R5 ;  /* 0x0000000502007986 */ /* 0x0005e4000c101504 */
.L_x_1302:
[----:B------:R-:W-:-:S13]  /*51a0*/  ISETP.GE.AND P0, PT, R13, R12, PT ;  /* 0x0000000c0d00720c */ /* 0x000fda0003f06270 */
[----:B------:R-:W-:Y:S05]  /*51b0*/  @P0 BRA `(.L_x_1304) ;  /* 0x000000c000000947 */ /* 0x000fea0003800000 */
[----:B--2---:R-:W-:Y:S01]  /*51c0*/  IMAD.IADD R2, R0, 0x1, R13 ;  /* 0x0000000100027824 */ /* 0x004fe200078e020d */
[----:B------:R-:W-:Y:S01]  /*51d0*/  IADD3 R13, R13, 0x80, RZ ;  /* 0x000000800d0d7810 */ /* 0x000fe20007ffe0ff */
[----:B------:R-:W-:-:S04]  /*51e0*/  IMAD.MOV.U32 R3, RZ, RZ, 0x2 ;  /* 0x00000002ff037424 */ /* 0x000fc800078e00ff */
[----:B------:R-:W-:-:S05]  /*51f0*/  IMAD.WIDE.U32 R2, R2, R3, c[0x0][0x168] ;  /* 0x00005a0002027625 */ /* 0x000fca00078e0003 */
[----:B------:R2:W-:Y:S02]  /*5200*/  STG.E.U16 [R2.64], R6 ;  /* 0x0000000602007986 */ /* 0x0005e4000c101504 */
.L_x_1303:
[----:B------:R-:W-:-:S13]  /*5210*/  ISETP.GE.AND P0, PT, R13, R12, PT ;  /* 0x0000000c0d00720c */ /* 0x000fda0003f06270 */
[----:B------:R-:W-:Y:S05]  /*5220*/  @P0 BRA `(.L_x_1305) ;  /* 0x000000d000000947 */ /* 0x000fea0003800000 */
[----:B--2---:R-:W-:Y:S01]  /*5230*/  IMAD.IADD R2, R0, 0x1, R13 ;  /* 0x0000000100027824 */ /* 0x004fe200078e020d */
[----:B------:R-:W-:Y:S01]  /*5240*/  IADD3 R13, R13, 0x80, RZ ;  /* 0x000000800d0d7810 */ /* 0x000fe20007ffe0ff */
[----:B------:R-:W-:-:S04]  /*5250*/  IMAD.MOV.U32 R3, RZ, RZ, 0x2 ;  /* 0x00000002ff037424 */ /* 0x000fc800078e00ff */
[----:B------:R-:W-:-:S05]  /*5260*/  IMAD.WIDE.U32 R2, R2, R3, c[0x0][0x168] ;  /* 0x00005a0002027625 */ /* 0x000fca00078e0003 */
[----:B------:R2:W-:Y:S02]  /*5270*/  STG.E.U16 [R2.64], R7 ;  /* 0x0000000702007986 */ /* 0x0005e4000c101504 */
.L_x_1304:
        /* <DEDUP_REMOVED lines=8> */
.L_x_1305:
[----:B------:R-:W-:Y:S05]  /*5300*/  BSYNC B1 ;  /* 0x0000000000017941 */ /* 0x000fea0003800000 */
.L_x_1300:
[----:B------:R-:W-:-:S13]  /*5310*/  ISETP.GE.AND P0, PT, R13, R12, PT ;  /* 0x0000000c0d00720c */ /* 0x000fda0003f06270 */
[----:B--2---:R-:W-:Y:S01]  /*5320*/  @!P0 IMAD.IADD R2, R0, 0x1, R13 ;  /* 0x0000000100028824 */ /* 0x004fe200078e020d */
[----:B------:R-:W-:Y:S01]  /*5330*/  @!P0 IADD3 R13, R13, 0x80, RZ ;  /* 0x000000800d0d8810 */ /* 0x000fe20007ffe0ff */
[----:B------:R-:W-:-:S04]  /*5340*/  @!P0 IMAD.MOV.U32 R3, RZ, RZ, 0x2 ;  /* 0x00000002ff038424 */ /* 0x000fc800078e00ff */
[----:B------:R-:W-:-:S05]  /*5350*/  @!P0 IMAD.WIDE.U32 R2, R2, R3, c[0x0][0x168] ;  /* 0x00005a0002028625 */ /* 0x000fca00078e0003 */
[----:B------:R2:W-:Y:S02]  /*5360*/  @!P0 STG.E.U16 [R2.64], R9 ;  /* 0x0000000902008986 */ /* 0x0005e4000c101504 */
.L_x_1306:
[----:B------:R-:W-:Y:S05]  /*5370*/  BSYNC B0 ;  /* 0x0000000000007941 */ /* 0x000fea0003800000 */
.L_x_1299:
        /* <DEDUP_REMOVED lines=8> */
.L_x_1307:
        /* <DEDUP_REMOVED lines=16> */
.L_x_50522:


//--------------------- .text._ZN2at6native29vectorized_elementwise_kernelILi8ENS0_13BinaryFunctorIN3c108BFloat16ES4_S4_ZZZNS0_16fmod_kernel_cudaERNS_18TensorIteratorBaseEENKUlvE0_clEvENKUlvE2_clEvEUlS4_S4_E_EESt5arrayIPcLm3EEEEviT0_T1_ --------------------------
	.section	.text._ZN2at6native29vectorized_elementwise_kernelILi8ENS0_13BinaryFunctorIN3c108BFloat16ES4_S4_ZZZNS0_16fmod_kernel_cudaERNS_18TensorIteratorBaseEENKUlvE0_clEvENKUlvE2_clEvEUlS4_S4_E_EESt5arrayIPcLm3EEEEviT0_T1_,"ax",@progbits
	.sectioninfo	@"SHI_REGISTERS=4"
	.align	128
        .global         _ZN2at6native29vectorized_elementwise_kernelILi8ENS0_13BinaryFunctorIN3c108BFloat16ES4_S4_ZZZNS0_16fmod_kernel_cudaERNS_18TensorIteratorBaseEENKUlvE0_clEvENKUlvE2_clEvEUlS4_S4_E_EESt5arrayIPcLm3EEEEviT0_T1_
        .type           _ZN2at6native29vectorized_elementwise_kernelILi8ENS0_13BinaryFunctorIN3c108BFloat16ES4_S4_ZZZNS0_16fmod_kernel_cudaERNS_18TensorIteratorBaseEENKUlvE0_clEvENKUlvE2_clEvEUlS4_S4_E_EESt5arrayIPcLm3EEEEviT0_T1_,@function
        .size           _ZN2at6native29vectorized_elementwise_kernelILi8ENS0_13BinaryFunctorIN3c108BFloat16ES4_S4_ZZZNS0_16fmod_kernel_cudaERNS_18TensorIteratorBaseEENKUlvE0_clEvENKUlvE2_clEvEUlS4_S4_E_EESt5arrayIPcLm3EEEEviT0_T1_,(.L_x_50523 - _ZN2at6native29vectorized_elementwise_kernelILi8ENS0_13BinaryFunctorIN3c108BFloat16ES4_S4_ZZZNS0_16fmod_kernel_cudaERNS_18TensorIteratorBaseEENKUlvE0_clEvENKUlvE2_clEvEUlS4_S4_E_EESt5arrayIPcLm3EEEEviT0_T1_)
        .other          _ZN2at6native29vectorized_elementwise_kernelILi8ENS0_13BinaryFunctorIN3c108BFloat16ES4_S4_ZZZNS0_16fmod_kernel_cudaERNS_18TensorIteratorBaseEENKUlvE0_clEvENKUlvE2_clEvEUlS4_S4_E_EESt5arrayIPcLm3EEEEviT0_T1_,@"STO_CUDA_ENTRY STV_DEFAULT"
_ZN2at6native29vectorized_elementwise_kernelILi8ENS0_13BinaryFunctorIN3c108BFloat16ES4_S4_ZZZNS0_16fmod_kernel_cudaERNS_18TensorIteratorBaseEENKUlvE0_clEvENKUlvE2_clEvEUlS4_S4_E_EESt5arrayIPcLm3EEEEviT0_T1_:
.text._ZN2at6native29vectorized_elementwise_kernelILi8ENS0_13BinaryFunctorIN3c108BFloat16ES4_S4_ZZZNS0_16fmod_kernel_cudaERNS_18TensorIteratorBaseEENKUlvE0_clEvENKUlvE2_clEvEUlS4_S4_E_EESt5arrayIPcLm3EEEEviT0_T1_:
[----:B------:R-:W-:Y:S02]  /*0000*/  MOV R1, c[0x0][0x28] ;  /* 0x00000a0000017a02 */ /* 0x000fe40000000f00 */
[----:B------:R-:W-:Y:S05]  /*0010*/  EXIT ;  /* 0x000000000000794d */ /* 0x000fea0003800000 */
.L_x_1308:
        /* <DEDUP_REMOVED lines=14> */
.L_x_50523:


//--------------------- .text._ZN2at6native18elementwise_kernelILi128ELi4EZNS0_15gpu_kernel_implINS0_13BUnaryFunctorIN3c108BFloat16ES5_S5_ZZZNS0_16fmod_kernel_cudaERNS_18TensorIteratorBaseEENKUlvE0_clEvENKUlvE2_clEvEUlS5_S5_E_EEEEvS7_RKT_EUliE_EEviT1_ --------------------------
	.section	.text._ZN2at6native18elementwise_kernelILi128ELi4EZNS0_15gpu_kernel_implINS0_13BUnaryFunctorIN3c108BFloat16ES5_S5_ZZZNS0_16fmod_kernel_cudaERNS_18TensorIteratorBaseEENKUlvE0_clEvENKUlvE2_clEvEUlS5_S5_E_EEEEvS7_RKT_EUliE_EEviT1_,"ax",@progbits
	.sectioninfo	@"SHI_REGISTERS=26"
	.align	128
        .global         _ZN2at6native18elementwise_kernelILi128ELi4EZNS0_15gpu_kernel_implINS0_13BUnaryFunctorIN3c108BFloat16ES5_S5_ZZZNS0_16fmod_kernel_cudaERNS_18TensorIteratorBaseEENKUlvE0_clEvENKUlvE2_clEvEUlS5_S5_E_EEEEvS7_RKT_EUliE_EEviT1_
        .type           _ZN2at6native18elementwise_kernelILi128ELi4EZNS0_15gpu_kernel_implINS0_13BUnaryFunctorIN3c108BFloat16ES5_S5_ZZZNS0_16fmod_kernel_cudaERNS_18TensorIteratorBaseEENKUlvE0_clEvENKUlvE2_clEvEUlS5_S5_E_EEEEvS7_RKT_EUliE_EEviT1_,@function
        .size           _ZN2at6native18elementwise_kernelILi128ELi4EZNS0_15gpu_kernel_implINS0_13BUnaryFunctorIN3c108BFloat16ES5_S5_ZZZNS0_16fmod_kernel_cudaERNS_18TensorIteratorBaseEENKUlvE0_clEvENKUlvE2_clEvEUlS5_S5_E_EEEEvS7_RKT_EUliE_EEviT1_,(.L_x_50524 - _ZN2at6native18elementwise_kernelILi128ELi4EZNS0_15gpu_kernel_implINS0_13BUnaryFunctorIN3c108BFloat16ES5_S5_ZZZNS0_16fmod_kernel_cudaERNS_18TensorIteratorBaseEENKUlvE0_clEvENKUlvE2_clEvEUlS5_S5_E_EEEEvS7_RKT_EUliE_EEviT1_)
        .other          _ZN2at6native18elementwise_kernelILi128ELi4EZNS0_15gpu_kernel_implINS0_13BUnaryFunctorIN3c108BFloat16ES5_S5_ZZZNS0_16fmod_kernel_cudaERNS_18TensorIteratorBaseEENKUlvE0_clEvENKUlvE2_clEvEUlS5_S5_E_EEEEvS7_RKT_EUliE_EEviT1_,@"STO_CUDA_ENTRY STV_DEFAULT"
_ZN2at6native18elementwise_kernelILi128ELi4EZNS0_15gpu_kernel_implINS0_13BUnaryFunctorIN3c108BFloat16ES5_S5_ZZZNS0_16fmod_kernel_cudaERNS_18TensorIteratorBaseEENKUlvE0_clEvENKUlvE2_clEvEUlS5_S5_E_EEEEvS7_RKT_EUliE_EEviT1_:
.text._ZN2at6native18elementwise_kernelILi128ELi4EZNS0_15gpu_kernel_implINS0_13BUnaryFunctorIN3c108BFloat16ES5_S5_ZZZNS0_16fmod_kernel_cudaERNS_18TensorIteratorBaseEENKUlvE0_clEvENKUlvE2_clEvEUlS5_S5_E_EEEEvS7_RKT_EUliE_EEviT1_:
        /* <DEDUP_REMOVED lines=10> */
[----:B------:R-:W-:-:S10]  /*00a0*/  IMAD.MOV.U32 R16, RZ, RZ, RZ ;  /* 0x000000ffff107224 */ /* 0x000fd400078e00ff */
[----:B------:R-:W-:Y:S05]  /*00b0*/  @!P0 BRA `(.L_x_1311) ;  /* 0x00000e0000008947 */ /* 0x000fea0003800000 */
[----:B------:R-:W-:Y:S02]  /*00c0*/  IMAD.MOV.U32 R2, RZ, RZ, RZ ;  /* 0x000000ffff027224 */ /* 0x000fe400078e00ff */
[----:B------:R-:W-:Y:S02]  /*00d0*/  IMAD.MOV.U32 R3, RZ, RZ, R19 ;  /* 0x000000ffff037224 */ /* 0x000fe400078e0013 */
[----:B------:R-:W-:Y:S02]  /*00e0*/  IMAD.MOV.U32 R6, RZ, RZ, c[0x0][0x168] ;  /* 0x00005a00ff067624 */ /* 0x000fe400078e00ff */
[----:B------:R-:W-:-:S03]  /*00f0*/  IMAD.HI.U32 R2, R19, c[0x0][0x170], R2 ;  /* 0x00005c0013027a27 */ /* 0x000fc600078e0002 */
[----:B------:R-:W-:Y:S02]  /*0100*/  ISETP.NE.AND P0, PT, R6, 0x1, PT ;  /* 0x000000010600780c */ /* 0x000fe40003f05270 */
[----:B------:R-:W-:-:S05]  /*0110*/  SHF.R.U32.HI R3, RZ, c[0x0][0x174], R2 ;  /* 0x00005d00ff037a19 */ /* 0x000fca0000011602 */
[----:B------:R-:W-:-:S04]  /*0120*/  IMAD.MOV R0, RZ, RZ, -R3 ;  /* 0x000000ffff007224 */ /* 0x000fc800078e0a03 */
[----:B------:R-:W-:-:S04]  /*0130*/  IMAD R0, R0, c[0x0][0x16c], R19 ;  /* 0x00005b0000007a24 */ /* 0x000fc800078e0213 */
        /* <DEDUP_REMOVED lines=201> */
[----:B------:R-:W-:Y:S01]  /*0dd0*/  ISETP.NE.AND P0, PT, R6, 0x18, PT ;  /* 0x000000180600780c */ /* 0x000fe20003f05270 */
[----:B------:R-:W-:-:S04]  /*0de0*/  IMAD.MOV.U32 R2, RZ, RZ, RZ ;  /* 0x000000ffff027224 */ /* 0x000fc800078e00ff */
[----:B------:R-:W-:-:S05]  /*0df0*/  IMAD.HI.U32 R4, R3, c[0x0][0x284], R2 ;  /* 0x0000a10003047a27 */ /* 0x000fca00078e0002 */
[----:B------:R-:W-:-:S03]  /*0e00*/  SHF.R.U32.HI R5, RZ, c[0x0][0x288], R4 ;  /* 0x0000a200ff057a19 */ /* 0x000fc60000011604 */
[----:B------:R-:W-:Y:S02]  /*0e10*/  @P0 IMAD.MOV.U32 R4, RZ, RZ, RZ ;  /* 0x000000ffff040224 */ /* 0x000fe400078e00ff */
[--C-:B------:R-:W-:Y:S02]  /*0e20*/  IMAD.MOV R7, RZ, RZ, -R5.reuse ;  /* 0x000000ffff077224 */ /* 0x100fe400078e0a05 */
[----:B------:R-:W-:-:S04]  /*0e30*/  @P0 IMAD.HI.U32 R2, R5, c[0x0][0x290], R4 ;  /* 0x0000a40005020a27 */ /* 0x000fc800078e0004 */
[----:B------:R-:W-:Y:S01]  /*0e40*/  IMAD R3, R7, c[0x0][0x280], R3 ;  /* 0x0000a00007037a24 */ /* 0x000fe200078e0203 */
[----:B------:R-:W-:-:S03]  /*0e50*/  @P0 SHF.R.U32.HI R2, RZ, c[0x0][0x294], R2 ;  /* 0x0000a500ff020a19 */ /* 0x000fc60000011602 */
[C---:B------:R-:W-:Y:S02]  /*0e60*/  IMAD R16, R3.reuse, c[0x0][0x350], R16 ;  /* 0x0000d40003107a24 */ /* 0x040fe400078e0210 */
[----:B------:R-:W-:Y:S02]  /*0e70*/  @P0 IMAD.MOV R4, RZ, RZ, -R2 ;  /* 0x000000ffff040224 */ /* 0x000fe400078e0a02 */
[----:B------:R-:W-:Y:S02]  /*0e80*/  IMAD R0, R3, c[0x0][0x354], R0 ;  /* 0x0000d50003007a24 */ /* 0x000fe400078e0200 */
[----:B------:R-:W-:-:S04]  /*0e90*/  @P0 IMAD R5, R4, c[0x0][0x28c], R5 ;  /* 0x0000a30004050a24 */ /* 0x000fc800078e0205 */
[C---:B------:R-:W-:Y:S02]  /*0ea0*/  @P0 IMAD R16, R5.reuse, c[0x0][0x358], R16 ;  /* 0x0000d60005100a24 */ /* 0x040fe400078e0210 */
[----:B------:R-:W-:Y:S02]  /*0eb0*/  @P0 IMAD R0, R5, c[0x0][0x35c], R0 ;  /* 0x0000d70005000a24 */ /* 0x000fe400078e0200 */
.L_x_1311:
        /* <DEDUP_REMOVED lines=20> */
.L_x_1315:
[----:B------:R-:W2:Y:S02]  /*1000*/  LDG.E.U8 R2, [R2.64] ;  /* 0x0000002402027981 */ /* 0x000ea4000c1e1100 */
[----:B--2---:R-:W0:Y:S02]  /*1010*/  I2F.U16 R0, R2 ;  /* 0x0000000200007306 */ /* 0x004e240000101000 */
[----:B0-----:R-:W-:Y:S01]  /*1020*/  F2FP.BF16.PACK_AB R0, RZ, R0 ;  /* 0x00000000ff00723e */ /* 0x001fe200000010ff */
[----:B------:R-:W-:Y:S05]  /*1030*/  BRA `(.L_x_1317) ;  /* 0x00000e3000007947 */ /* 0x000fea0003800000 */
.L_x_1314:
        /* <DEDUP_REMOVED lines=10> */
.L_x_1319:
[----:B------:R-:W2:Y:S02]  /*10e0*/  LDG.E R2, [R2.64] ;  /* 0x0000002402027981 */ /* 0x000ea4000c1e1900 */
[----:B--2---:R-:W0:Y:S02]  /*10f0*/  I2F R0, R2 ;  /* 0x0000000200007306 */ /* 0x004e240000201400 */
[----:B0-----:R-:W-:Y:S01]  /*1100*/  F2FP.BF16.PACK_AB R0, RZ, R0 ;  /* 0x00000000ff00723e */ /* 0x001fe200000010ff */
[----:B------:R-:W-:Y:S05]  /*1110*/  BRA `(.L_x_1317) ;  /* 0x00000d5000007947 */ /* 0x000fea0003800000 */
.L_x_1318:
[----:B------:R-:W2:Y:S02]  /*1120*/  LDG.E.U16 R2, [R2.64] ;  /* 0x0000002402027981 */ /* 0x000ea4000c1e1500 */
[----:B--2---:R-:W0:Y:S02]  /*1130*/  I2F.S16 R0, R2 ;  /* 0x0000000200007306 */ /* 0x004e240000101400 */
[----:B0-----:R-:W-:Y:S01]  /*1140*/  F2FP.BF16.PACK_AB R0, RZ, R0 ;  /* 0x00000000ff00723e */ /* 0x001fe200000010ff */
[----:B------:R-:W-:Y:S05]  /*1150*/  BRA `(.L_x_1317) ;  /* 0x00000d1000007947 */ /* 0x000fea0003800000 */
.L_x_1313:
        /* <DEDUP_REMOVED lines=9> */
.L_x_1321:
[----:B------:R-:W2:Y:S02]  /*11f0*/  LDG.E.U16 R0, [R2.64] ;  /* 0x0000002402007981 */ /* 0x000ea4000c1e1500 */
[----:B--2---:R-:W-:-:S05]  /*1200*/  HADD2.F32 R0, -RZ, R0.H0_H0 ;  /* 0x20000000ff007230 */ /* 0x004fca0000004100 */
[----:B------:R-:W-:Y:S01]  /*1210*/  F2FP.BF16.PACK_AB R0, RZ, R0 ;  /* 0x00000000ff00723e */ /* 0x000fe200000010ff */
[----:B------:R-:W-:Y:S05]  /*1220*/  BRA `(.L_x_1317) ;  /* 0x00000c4000007947 */ /* 0x000fea0003800000 */
.L_x_1320:
        /* <DEDUP_REMOVED lines=9> */
.L_x_1323:
[----:B------:R-:W2:Y:S02]  /*12c0*/  LDG.E.U16 R2, [R2.64] ;  /* 0x0000002402027981 */ /* 0x000ea4000c1e1500 */
[----:B--2---:R-:W-:-:S05]  /*12d0*/  HADD2.F32 R0, -RZ, R2.H0_H0 ;  /* 0x20000002ff007230 */ /* 0x004fca0000004100 */
[----:B------:R-:W-:Y:S01]  /*12e0*/  F2FP.BF16.PACK_AB R0, RZ, R0 ;  /* 0x00000000ff00723e */ /* 0x000fe200000010ff */
[----:B------:R-:W-:Y:S05]  /*12f0*/  BRA `(.L_x_1317) ;  /* 0x00000b7000007947 */ /* 0x000fea0003800000 */
.L_x_1322:
[----:B------:R-:W2:Y:S02]  /*1300*/  LDG.E.64 R2, [R2.64] ;  /* 0x0000002402027981 */ /* 0x000ea4000c1e1b00 */
[----:B--2---:R-:W0:Y:S01]  /*1310*/  F2F.F32.F64 R0, R2 ;  /* 0x0000000200007310 */ /* 0x004e220000301000 */
[----:B------:R-:W0:-:S14]  /*1320*/  DSETP.GEU.AND P0, PT, |R2|, c[0x2][0x0], PT ;  /* 0x008000000200762a */ /* 0x000e1c0003f0e200 */
[----:B0-----:R-:W-:-:S05]  /*1330*/  @!P0 FMUL R0, R0, 1.175494350822287508e-38 ;  /* 0x0080000000008820 */ /* 0x001fca0000400000 */
[----:B------:R-:W-:Y:S01]  /*1340*/  F2FP.BF16.PACK_AB R0, RZ, R0 ;  /* 0x00000000ff00723e */ /* 0x000fe200000010ff */
[----:B------:R-:W-:Y:S05]  /*1350*/  BRA `(.L_x_1317) ;  /* 0x00000b1000007947 */ /* 0x000fea0003800000 */
.L_x_1312:
        /* <DEDUP_REMOVED lines=13> */
.L_x_1326:
[----:B------:R-:W2:Y:S02]  /*1430*/  LDG.E.64 R2, [R2.64] ;  /* 0x0000002402027981 */ /* 0x000ea4000c1e1b00 */
[----:B--2---:R-:W0:Y:S01]  /*1440*/  F2F.F32.F64 R0, R2 ;  /* 0x0000000200007310 */ /* 0x004e220000301000 */
[----:B------:R-:W0:-:S14]  /*1450*/  DSETP.GEU.AND P0, PT, |R2|, c[0x2][0x0], PT ;  /* 0x008000000200762a */ /* 0x000e1c0003f0e200 */
[----:B0-----:R-:W-:-:S05]  /*1460*/  @!P0 FMUL R0, R0, 1.175494350822287508e-38 ;  /* 0x0080000000008820 */ /* 0x001fca0000400000 */
[----:B------:R-:W-:Y:S01]  /*1470*/  F2FP.BF16.PACK_AB R0, RZ, R0 ;  /* 0x00000000ff00723e */ /* 0x000fe200000010ff */
[----:B------:R-:W-:Y:S05]  /*1480*/  BRA `(.L_x_1317) ;  /* 0x000009e000007947 */ /* 0x000fea0003800000 */
.L_x_1325:
        /* <DEDUP_REMOVED lines=28> */
.L_x_1328:
        /* <DEDUP_REMOVED lines=15> */
.L_x_1327:
[----:B------:R0:W5:Y:S01]  /*1740*/  LDG.E.U16 R0, [R2.64] ;  /* 0x0000002402007981 */ /* 0x000162000c1e1500 */
[----:B------:R-:W-:Y:S05]  /*1750*/  BRA `(.L_x_1317) ;  /* 0x0000071000007947 */ /* 0x000fea0003800000 */
.L_x_1324:
        /* <DEDUP_REMOVED lines=12> */
.L_x_1331:
        /* <DEDUP_REMOVED lines=21> */
.L_x_1335:
[----:B------:R-:W-:Y:S05]  /*1970*/  BSYNC B1 ;  /* 0x0000000000017941 */ /* 0x000fea0003800000 */
.L_x_1334:
[----:B------:R-:W-:Y:S01]  /*1980*/  LEA R3, R0, 0x3b800000, 0x17 ;  /* 0x3b80000000037811 */ /* 0x000fe200078eb8ff */
[----:B------:R-:W-:-:S05]  /*1990*/  IMAD.SHL.U32 R0, R2, 0x100000, RZ ;  /* 0x0010000002007824 */ /* 0x000fca00078e00ff */
[----:B------:R-:W-:Y:S02]  /*19a0*/  LOP3.LUT R0, R3, R0, R4, 0xfe, !PT ;  /* 0x0000000003007212 */ /* 0x000fe400078efe04 */
.L_x_1333:
[----:B------:R-:W-:Y:S05]  /*19b0*/  BSYNC B0 ;  /* 0x0000000000007941 */ /* 0x000fea0003800000 */
.L_x_1332:
[----:B------:R-:W-:Y:S01]  /*19c0*/  F2FP.BF16.PACK_AB R0, RZ, R0 ;  /* 0x00000000ff00723e */ /* 0x000fe200000010ff */
[----:B------:R-:W-:Y:S05]  /*19d0*/  BRA `(.L_x_1317) ;  /* 0x0000049000007947 */ /* 0x000fea0003800000 */
.L_x_1330:
        /* <DEDUP_REMOVED lines=21> */
.L_x_1339:
[----:B------:R-:W-:Y:S05]  /*1b30*/  BSYNC B1 ;  /* 0x0000000000017941 */ /* 0x000fea0003800000 */
.L_x_1338:
[----:B------:R-:W-:Y:S01]  /*1b40*/  LEA R3, R0, 0x37800000, 0x17 ;  /* 0x3780000000037811 */ /* 0x000fe200078eb8ff */
[----:B------:R-:W-:-:S05]  /*1b50*/  IMAD.SHL.U32 R0, R2, 0x200000, RZ ;  /* 0x0020000002007824 */ /* 0x000fca00078e00ff */
[----:B------:R-:W-:Y:S02]  /*1b60*/  LOP3.LUT R0, R3, R0, R4, 0xfe, !PT ;  /* 0x0000000003007212 */ /* 0x000fe400078efe04 */
.L_x_1337:
[----:B------:R-:W-:Y:S05]  /*1b70*/  BSYNC B0 ;  /* 0x0000000000007941 */ /* 0x000fea0003800000 */
.L_x_1336:
[----:B------:R-:W-:Y:S01]  /*1b80*/  F2FP.BF16.PACK_AB R0, RZ, R0 ;  /* 0x00000000ff00723e */ /* 0x000fe200000010ff */
[----:B------:R-:W-:Y:S05]  /*1b90*/  BRA `(.L_x_1317) ;  /* 0x000002d000007947 */ /* 0x000fea0003800000 */
.L_x_1329:
        /* <DEDUP_REMOVED lines=14> */
.L_x_1343:
[----:B------:R-:W-:Y:S05]  /*1c80*/  BSYNC B0 ;  /* 0x0000000000007941 */ /* 0x000fea0003800000 */
.L_x_1342:
[----:B------:R-:W-:Y:S01]  /*1c90*/  F2FP.BF16.PACK_AB R0, RZ, R0 ;  /* 0x00000000ff00723e */ /* 0x000fe200000010ff */
[----:B------:R-:W-:Y:S05]  /*1ca0*/  BRA `(.L_x_1317) ;  /* 0x000001c000007947 */ /* 0x000fea0003800000 */
.L_x_1316:
        /* <DEDUP_REMOVED lines=18> */
[----:B0-----:R-:W-:Y:S05]  /*1dd0*/  CALL.ABS.NOINC R2 ;  /* 0x0000000002007343 */ /* 0x001fea0003c00000 */
[----:B------:R-:W-:Y:S01]  /*1de0*/  PRMT R0, RZ, 0x7610, R0 ;  /* 0x00007610ff007816 */ /* 0x000fe20000000000 */
[----:B------:R-:W-:Y:S05]  /*1df0*/  BRA `(.L_x_1317) ;  /* 0x0000007000007947 */ /* 0x000fea0003800000 */
.L_x_1341:
[----:B------:R-:W2:Y:S02]  /*1e00*/  LDG.E.64 R2, [R2.64] ;  /* 0x0000002402027981 */ /* 0x000ea4000c1e1b00 */
[----:B--2---:R-:W0:Y:S02]  /*1e10*/  I2F.U64 R0, R2 ;  /* 0x0000000200007312 */ /* 0x004e240000301000 */
[----:B0-----:R-:W-:Y:S01]  /*1e20*/  F2FP.BF16.PACK_AB R0, RZ, R0 ;  /* 0x00000000ff00723e */ /* 0x001fe200000010ff */
[----:B------:R-:W-:Y:S05]  /*1e30*/  BRA `(.L_x_1317) ;  /* 0x0000003000007947 */ /* 0x000fea0003800000 */
.L_x_1340:
[----:B------:R-:W2:Y:S02]  /*1e40*/  LDG.E R2, [R2.64] ;  /* 0x0000002402027981 */ /* 0x000ea4000c1e1900 */
[----:B--2---:R-:W0:Y:S02]  /*1e50*/  I2F.U32 R0, R2 ;  /* 0x0000000200007306 */ /* 0x004e240000201000 */
[----:B0-----:R-:W-:-:S06]  /*1e60*/  F2FP.BF16.PACK_AB R0, RZ, R0 ;  /* 0x00000000ff00723e */ /* 0x001fcc00000010ff */
.L_x_1317:
[----:B------:R-:W-:Y:S01]  /*1e70*/  ULDC.U16 UR4, c[0x0][0x372] ;  /* 0x0000dc8000047ab9 */ /* 0x000fe20000000400 */
[----:B-----5:R-:W-:Y:S01]  /*1e80*/  PRMT R0, RZ, 0x5410, R0 ;  /* 0x00005410ff007816 */ /* 0x020fe20000000000 */
[----:B0-----:R-:W-:Y:S01]  /*1e90*/  IMAD.U32 R3, RZ, RZ, UR4 ;  /* 0x00000004ff037e24 */ /* 0x001fe2000f8e00ff */
[----:B------:R-:W-:Y:S03]  /*1ea0*/  BSSY B0, `(.L_x_1344) ;  /* 0x0000041000007945 */ /* 0x000fe60003800000 */
[----:B------:R-:W-:Y:S01]  /*1eb0*/  FADD.FTZ R5, |R0|, -RZ ;  /* 0x800000ff00057221 */ /* 0x000fe20000010200 */
[----:B------:R-:W-:-:S04]  /*1ec0*/  PRMT R3, RZ, 0x5410, R3 ;  /* 0x00005410ff037816 */ /* 0x000fc80000000003 */
        /* <DEDUP_REMOVED lines=25> */
.L_x_1349:
[----:B------:R-:W-:Y:S01]  /*2060*/  FSETP.GEU.FTZ.AND P0, PT, R7, -R2, PT ;  /* 0x800000020700720b */ /* 0x000fe20003f1e000 */
[----:B------:R-:W-:-:S12]  /*2070*/  FADD.FTZ R4, R4, -1 ;  /* 0xbf80000004047421 */ /* 0x000fd80000010000 */
[----:B------:R-:W-:Y:S02]  /*2080*/  @!P0 FADD.FTZ R4, R4, -1 ;  /* 0xbf80000004048421 */ /* 0x000fe40000010000 */
.L_x_1348:
[----:B------:R-:W-:Y:S05]  /*2090*/  BSYNC B1 ;  /* 0x0000000000017941 */ /* 0x000fea0003800000 */
.L_x_1347:
[----:B------:R-:W-:Y:S01]  /*20a0*/  FFMA.FTZ R5, -R2, R4, R5 ;  /* 0x0000000402057223 */ /* 0x000fe20000010105 */
[----:B------:R-:W-:Y:S05]  /*20b0*/  BRA `(.L_x_1345) ;  /* 0x000001f000007947 */ /* 0x000fea0003800000 */
.L_x_1346:
        /* <DEDUP_REMOVED lines=15> */
.L_x_1352:
        /* <DEDUP_REMOVED lines=13> */
.L_x_1351:
[----:B------:R-:W-:Y:S05]  /*2280*/  BSYNC B1 ;  /* 0x0000000000017941 */ /* 0x000fea0003800000 */
.L_x_1350:
[----:B0-----:R-:W-:-:S04]  /*2290*/  FMUL.FTZ R2, R3, 1.1920928955078125e-07 ;  /* 0x3400000003027820 */ /* 0x001fc80000410000 */
[----:B------:R-:W-:Y:S02]  /*22a0*/  FMUL.FTZ R5, R9, R2 ;  /* 0x0000000209057220 */ /* 0x000fe40000410000 */
.L_x_1345:
[----:B------:R-:W-:Y:S05]  /*22b0*/  BSYNC B0 ;  /* 0x0000000000007941 */ /* 0x000fea0003800000 */
.L_x_1344:
[----:B------:R-:W0:Y:S01]  /*22c0*/  LDC.U8 R3, c[0x0][0x374] ;  /* 0x0000dd00ff037b82 */ /* 0x000e220000000000 */
        /* <DEDUP_REMOVED lines=19> */
.L_x_1356:
[----:B------:R-:W-:-:S06]  /*2400*/  PRMT R3, RZ, 0x5410, R0 ;  /* 0x00005410ff037816 */ /* 0x000fcc0000000000 */
[----:B------:R-:W0:Y:S02]  /*2410*/  F2I.S64.TRUNC R2, R3 ;  /* 0x0000000300027311 */ /* 0x000e24000020d900 */
[----:B0-----:R0:W-:Y:S01]  /*2420*/  STG.E.U8 [R16.64], R2 ;  /* 0x0000000210007986 */ /* 0x0011e2000c101124 */
[----:B------:R-:W-:Y:S05]  /*2430*/  BRA `(.L_x_1358) ;  /* 0x00000e4000007947 */ /* 0x000fea0003800000 */
.L_x_1355:
        /* <DEDUP_REMOVED lines=10> */
.L_x_1360:
[----:B------:R-:W-:-:S04]  /*24e0*/  PRMT R0, RZ, 0x5410, R0 ;  /* 0x00005410ff007816 */ /* 0x000fc80000000000 */
[----:B------:R-:W0:Y:S02]  /*24f0*/  F2I.FTZ.TRUNC.NTZ R3, R0 ;  /* 0x0000000000037305 */ /* 0x000e24000021f100 */
[----:B0-----:R0:W-:Y:S01]  /*2500*/  STG.E [R16.64], R3 ;  /* 0x0000000310007986 */ /* 0x0011e2000c101924 */
[----:B------:R-:W-:Y:S05]  /*2510*/  BRA `(.L_x_1358) ;  /* 0x00000d6000007947 */ /* 0x000fea0003800000 */
.L_x_1359:
[----:B------:R-:W-:-:S04]  /*2520*/  PRMT R0, RZ, 0x5410, R0 ;  /* 0x00005410ff007816 */ /* 0x000fc80000000000 */
[----:B------:R-:W0:Y:S02]  /*2530*/  F2I.FTZ.TRUNC.NTZ R3, R0 ;  /* 0x0000000000037305 */ /* 0x000e24000021f100 */
[----:B0-----:R0:W-:Y:S01]  /*2540*/  STG.E.U16 [R16.64], R3 ;  /* 0x0000000310007986 */ /* 0x0011e2000c101524 */
[----:B------:R-:W-:Y:S05]  /*2550*/  BRA `(.L_x_1358) ;  /* 0x00000d2000007947 */ /* 0x000fea0003800000 */
.L_x_1354:
        /* <DEDUP_REMOVED lines=9> */
.L_x_1362:
[----:B------:R-:W-:-:S04]  /*25f0*/  PRMT R0, RZ, 0x5410, R0 ;  /* 0x00005410ff007816 */ /* 0x000fc80000000000 */
[----:B------:R-:W-:-:S05]  /*2600*/  F2FP.PACK_AB R0, RZ, R0 ;  /* 0x00000000ff00723e */ /* 0x000fca00000000ff */
[----:B------:R0:W-:Y:S01]  /*2610*/  STG.E.U16 [R16.64], R0 ;  /* 0x0000000010007986 */ /* 0x0001e2000c101524 */
[----:B------:R-:W-:Y:S05]  /*2620*/  BRA `(.L_x_1358) ;  /* 0x00000c5000007947 */ /* 0x000fea0003800000 */
.L_x_1361:
        /* <DEDUP_REMOVED lines=10> */
.L_x_1364:
[----:B------:R-:W-:-:S04]  /*26d0*/  PRMT R0, RZ, 0x5410, R0 ;  /* 0x00005410ff007816 */ /* 0x000fc80000000000 */
[----:B------:R-:W-:-:S04]  /*26e0*/  F2FP.PACK_AB R3, RZ, R0 ;  /* 0x00000000ff03723e */ /* 0x000fc800000000ff */
[----:B------:R-:W-:-:S05]  /*26f0*/  PRMT R3, R3, 0x5410, RZ ;  /* 0x0000541003037816 */ /* 0x000fca00000000ff */
[----:B------:R0:W-:Y:S01]  /*2700*/  STG.E [R16.64], R3 ;  /* 0x0000000310007986 */ /* 0x0001e2000c101924 */
[----:B------:R-:W-:Y:S05]  /*2710*/  BRA `(.L_x_1358) ;  /* 0x00000b6000007947 */ /* 0x000fea0003800000 */
.L_x_1363:
[----:B------:R-:W-:-:S05]  /*2720*/  PRMT R2, RZ, 0x5410, R0 ;  /* 0x00005410ff027816 */ /* 0x000fca0000000000 */
[----:B------:R-:W-:-:S06]  /*2730*/  FMUL.FTZ R2, R2, 1 ;  /* 0x3f80000002027820 */ /* 0x000fcc0000410000 */
[----:B------:R-:W0:Y:S02]  /*2740*/  F2F.F64.F32 R2, R2 ;  /* 0x0000000200027310 */ /* 0x000e240000201800 */
[----:B0-----:R0:W-:Y:S01]  /*2750*/  STG.E.64 [R16.64], R2 ;  /* 0x0000000210007986 */ /* 0x0011e2000c101b24 */
[----:B------:R-:W-:Y:S05]  /*2760*/  BRA `(.L_x_1358) ;  /* 0x00000b1000007947 */ /* 0x000fea0003800000 */
.L_x_1353:
        /* <DEDUP_REMOVED lines=13> */
.L_x_1367:
[----:B------:R-:W-:Y:S01]  /*2840*/  PRMT R0, RZ, 0x5410, R0 ;  /* 0x00005410ff007816 */ /* 0x000fe20000000000 */
[----:B------:R-:W-:-:S04]  /*2850*/  CS2R R6, SRZ ;  /* 0x0000000000067805 */ /* 0x000fc8000001ff00 */
[----:B------:R-:W-:-:S04]  /*2860*/  FMUL.FTZ R0, R0, 1 ;  /* 0x3f80000000007820 */ /* 0x000fc80000410000 */
[----:B------:R-:W0:Y:S02]  /*2870*/  F2F.F64.F32 R4, R0 ;  /* 0x0000000000047310 */ /* 0x000e240000201800 */
[----:B0-----:R0:W-:Y:S01]  /*2880*/  STG.E.128 [R16.64], R4 ;  /* 0x0000000410007986 */ /* 0x0011e2000c101d24 */
[----:B------:R-:W-:Y:S05]  /*2890*/  BRA `(.L_x_1358) ;  /* 0x000009e000007947 */ /* 0x000fea0003800000 */
.L_x_1366:
        /* <DEDUP_REMOVED lines=21> */
.L_x_1371:
[----:B------:R-:W-:Y:S05]  /*29f0*/  BSYNC B0 ;  /* 0x0000000000007941 */ /* 0x000fea0003800000 */
.L_x_1370:
[----:B------:R-:W-:-:S05]  /*2a00*/  LOP3.LUT R3, R0, R3, RZ, 0xfc, !PT ;  /* 0x0000000300037212 */ /* 0x000fca00078efcff */
[----:B------:R0:W-:Y:S01]  /*2a10*/  STG.E.U8 [R16.64], R3 ;  /* 0x0000000310007986 */ /* 0x0001e2000c101124 */
[----:B------:R-:W-:Y:S05]  /*2a20*/  BRA `(.L_x_1358) ;  /* 0x0000085000007947 */ /* 0x000fea0003800000 */
.L_x_1369:
        /* <DEDUP_REMOVED lines=13> */
.L_x_1373:
[----:B------:R-:W-:Y:S01]  /*2b00*/  IMAD.MOV.U32 R0, RZ, RZ, 0x7f ;  /* 0x0000007fff007424 */ /* 0x000fe200078e00ff */
[----:B------:R-:W-:-:S04]  /*2b10*/  ISETP.GT.U32.AND P0, PT, R2, 0x7f800000, PT ;  /* 0x7f8000000200780c */ /* 0x000fc80003f04070 */
[----:B------:R-:W-:-:S04]  /*2b20*/  SEL R0, R0, 0x7c, P0 ;  /* 0x0000007c00007807 */ /* 0x000fc80000000000 */
.L_x_1374:
[----:B------:R-:W-:Y:S05]  /*2b30*/  BSYNC B0 ;  /* 0x0000000000007941 */ /* 0x000fea0003800000 */
.L_x_1372:
[----:B------:R-:W-:-:S04]  /*2b40*/  LOP3.LUT R2, R3, 0x80000000, RZ, 0xc0, !PT ;  /* 0x8000000003027812 */ /* 0x000fc800078ec0ff */
[----:B------:R-:W-:-:S04]  /*2b50*/  SHF.R.U32.HI R3, RZ, 0x18, R2 ;  /* 0x00000018ff037819 */ /* 0x000fc80000011602 */
[----:B------:R-:W-:-:S05]  /*2b60*/  LOP3.LUT R3, R0, R3, RZ, 0xfc, !PT ;  /* 0x0000000300037212 */ /* 0x000fca00078efcff */
[----:B------:R0:W-:Y:S01]  /*2b70*/  STG.E.U8 [R16.64], R3 ;  /* 0x0000000310007986 */ /* 0x0001e2000c101124 */
[----:B------:R-:W-:Y:S05]  /*2b80*/  BRA `(.L_x_1358) ;  /* 0x000006f000007947 */ /* 0x000fea0003800000 */
.L_x_1368:
[----:B------:R0:W-:Y:S01]  /*2b90*/  STG.E.U16 [R16.64], R0 ;  /* 0x0000000010007986 */ /* 0x0001e2000c101524 */
[----:B------:R-:W-:Y:S05]  /*2ba0*/  BRA `(.L_x_1358) ;  /* 0x000006d000007947 */ /* 0x000fea0003800000 */
.L_x_1365:
        /* <DEDUP_REMOVED lines=12> */
.L_x_1377:
        /* <DEDUP_REMOVED lines=17> */
.L_x_1380:
[----:B------:R-:W-:-:S04]  /*2d80*/  LOP3.LUT R2, R3, 0x80000000, RZ, 0xc0, !PT ;  /* 0x8000000003027812 */ /* 0x000fc800078ec0ff */
[----:B------:R-:W-:-:S04]  /*2d90*/  SHF.R.U32.HI R3, RZ, 0x18, R2 ;  /* 0x00000018ff037819 */ /* 0x000fc80000011602 */
[----:B------:R-:W-:-:S04]  /*2da0*/  LOP3.LUT R0, R0, R3, RZ, 0xfc, !PT ;  /* 0x0000000300007212 */ /* 0x000fc800078efcff */
[----:B------:R-:W-:Y:S02]  /*2db0*/  PRMT R8, R0, 0x7610, R8 ;  /* 0x0000761000087816 */ /* 0x000fe40000000008 */
.L_x_1379:
[----:B------:R-:W-:Y:S05]  /*2dc0*/  BSYNC B0 ;  /* 0x0000000000007941 */ /* 0x000fea0003800000 */
.L_x_1378:
[----:B------:R0:W-:Y:S01]  /*2dd0*/  STG.E.U8 [R16.64], R8 ;  /* 0x0000000810007986 */ /* 0x0001e2000c101124 */
[----:B------:R-:W-:Y:S05]  /*2de0*/  BRA `(.L_x_1358) ;  /* 0x0000049000007947 */ /* 0x000fea0003800000 */
.L_x_1376:
        /* <DEDUP_REMOVED lines=17> */
.L_x_1383:
[----:B------:R-:W-:-:S04]  /*2f00*/  LOP3.LUT R2, R3, 0x80000000, RZ, 0xc0, !PT ;  /* 0x8000000003027812 */ /* 0x000fc800078ec0ff */
[----:B------:R-:W-:-:S04]  /*2f10*/  SHF.R.U32.HI R3, RZ, 0x18, R2 ;  /* 0x00000018ff037819 */ /* 0x000fc80000011602 */
[----:B------:R-:W-:-:S04]  /*2f20*/  LOP3.LUT R0, R0, R3, RZ, 0xfc, !PT ;  /* 0x0000000300007212 */ /* 0x000fc800078efcff */
[----:B------:R-:W-:Y:S02]  /*2f30*/  PRMT R8, R0, 0x7610, R8 ;  /* 0x0000761000087816 */ /* 0x000fe40000000008 */
.L_x_1382:
[----:B------:R-:W-:Y:S05]  /*2f40*/  BSYNC B0 ;  /* 0x0000000000007941 */ /* 0x000fea0003800000 */
.L_x_1381:
[----:B------:R0:W-:Y:S01]  /*2f50*/  STG.E.U8 [R16.64], R8 ;  /* 0x0000000810007986 */ /* 0x0001e2000c101124 */
[----:B------:R-:W-:Y:S05]  /*2f60*/  BRA `(.L_x_1358) ;  /* 0x0000031000007947 */ /* 0x000fea0003800000 */
.L_x_1375:
        /* <DEDUP_REMOVED lines=22> */
.L_x_1357:
        /* <DEDUP_REMOVED lines=20> */
.L_x_1385:
[----:B------:R-:W-:-:S06]  /*3210*/  PRMT R2, RZ, 0x5410, R0 ;  /* 0x00005410ff027816 */ /* 0x000fcc0000000000 */
[----:B------:R-:W0:Y:S02]  /*3220*/  F2I.U64.TRUNC R2, R2 ;  /* 0x0000000200027311 */ /* 0x000e24000020d800 */
[----:B0-----:R0:W-:Y:S01]  /*3230*/  STG.E.64 [R16.64], R2 ;  /* 0x0000000210007986 */ /* 0x0011e2000c101b24 */
[----:B------:R-:W-:Y:S05]  /*3240*/  BRA `(.L_x_1358) ;  /* 0x0000003000007947 */ /* 0x000fea0003800000 */
.L_x_1384:
[----:B------:R-:W-:-:S04]  /*3250*/  PRMT R0, RZ, 0x5410, R0 ;  /* 0x00005410ff007816 */ /* 0x000fc80000000000 */
[----:B------:R-:W0:Y:S02]  /*3260*/  F2I.FTZ.U32.TRUNC.NTZ R3, R0 ;  /* 0x0000000000037305 */ /* 0x000e24000021f000 */
[----:B0-----:R0:W-:Y:S02]  /*3270*/  STG.E [R16.64], R3 ;  /* 0x0000000310007986 */ /* 0x0011e4000c101924 */
.L_x_1358:
[----:B------:R-:W-:-:S05]  /*3280*/  IMAD R18, R18, 0x200, R23 ;  /* 0x0000020012127824 */ /* 0x000fca00078e0217 */
[----:B------:R-:W-:Y:S02]  /*3290*/  IADD3 R19, R18, 0x80, RZ ;  /* 0x0000008012137810 */ /* 0x000fe40007ffe0ff */
.L_x_1310:
[----:B------:R-:W-:Y:S05]  /*32a0*/  BSYNC B6 ;  /* 0x0000000000067941 */ /* 0x000fea0003800000 */
.L_x_1309:
[----:B------:R-:W-:Y:S01]  /*32b0*/  ISETP.GE.AND P0, PT, R19, c[0x0][0x160], PT ;  /* 0x0000580013007a0c */ /* 0x000fe20003f06270 */
[----:B------:R-:W-:-:S12]  /*32c0*/  BSSY B6, `(.L_x_1386) ;  /* 0x0000646000067945 */ /* 0x000fd80003800000 */
[----:B------:R-:W-:Y:S05]  /*32d0*/  @P0 BRA `(.L_x_1387) ;  /* 0x0000644000000947 */ /* 0x000fea0003800000 */
[----:B------:R-:W-:Y:S01]  /*32e0*/  ISETP.NE.AND P0, PT, RZ, c[0x0][0x168], PT ;  /* 0x00005a00ff007a0c */ /* 0x000fe20003f05270 */
[----:B0-----:R-:W-:Y:S02]  /*32f0*/  IMAD.MOV.U32 R0, RZ, RZ, RZ ;  /* 0x000000ffff007224 */ /* 0x001fe400078e00ff */
[----:B------:R-:W-:-:S10]  /*3300*/  IMAD.MOV.U32 R16, RZ, RZ, RZ ;  /* 0x000000ffff107224 */ /* 0x000fd400078e00ff */
        /* <DEDUP_REMOVED lines=225> */
.L_x_1388:
        /* <DEDUP_REMOVED lines=20> */
.L_x_1392:
[----:B------:R-:W2:Y:S02]  /*4260*/  LDG.E.U8 R2, [R2.64] ;  /* 0x0000002402027981 */ /* 0x000ea4000c1e1100 */
[----:B--2---:R-:W0:Y:S02]  /*4270*/  I2F.U16 R0, R2 ;  /* 0x0000000200007306 */ /* 0x004e240000101000 */
[----:B0-----:R-:W-:Y:S01]  /*4280*/  F2FP.BF16.PACK_AB R0, RZ, R0 ;  /* 0x00000000ff00723e */ /* 0x001fe200000010ff */
[----:B------:R-:W-:Y:S05]  /*4290*/  BRA `(.L_x_1394) ;  /* 0x00000e3000007947 */ /* 0x000fea0003800000 */
.L_x_1391:
        /* <DEDUP_REMOVED lines=10> */
.L_x_1396:
[----:B------:R-:W2:Y:S02]  /*4340*/  LDG.E R2, [R2.64] ;  /* 0x0000002402027981 */ /* 0x000ea4000c1e1900 */
[----:B--2---:R-:W0:Y:S02]  /*4350*/  I2F R0, R2 ;  /* 0x0000000200007306 */ /* 0x004e240000201400 */
[----:B0-----:R-:W-:Y:S01]  /*4360*/  F2FP.BF16.PACK_AB R0, RZ, R0 ;  /* 0x00000000ff00723e */ /* 0x001fe200000010ff */
[----:B------:R-:W-:Y:S05]  /*4370*/  BRA `(.L_x_1394) ;  /* 0x00000d5000007947 */ /* 0x000fea0003800000 */
.L_x_1395:
[----:B------:R-:W2:Y:S02]  /*4380*/  LDG.E.U16 R2, [R2.64] ;  /* 0x0000002402027981 */ /* 0x000ea4000c1e1500 */
[----:B--2---:R-:W0:Y:S02]  /*4390*/  I2F.S16 R0, R2 ;  /* 0x0000000200007306 */ /* 0x004e240000101400 */
[----:B0-----:R-:W-:Y:S01]  /*43a0*/  F2FP.BF16.PACK_AB R0, RZ, R0 ;  /* 0x00000000ff00723e */ /* 0x001fe200000010ff */
[----:B------:R-:W-:Y:S05]  /*43b0*/  BRA `(.L_x_1394) ;  /* 0x00000d1000007947 */ /* 0x000fea0003800000 */
.L_x_1390:
        /* <DEDUP_REMOVED lines=9> */
.L_x_1398:
[----:B------:R-:W2:Y:S02]  /*4450*/  LDG.E.U16 R0, [R2.64] ;  /* 0x0000002402007981 */ /* 0x000ea4000c1e1500 */
[----:B--2---:R-:W-:-:S05]  /*4460*/  HADD2.F32 R0, -RZ, R0.H0_H0 ;  /* 0x20000000ff007230 */ /* 0x004fca0000004100 */
[----:B------:R-:W-:Y:S01]  /*4470*/  F2FP.BF16.PACK_AB R0, RZ, R0 ;  /* 0x00000000ff00723e */ /* 0x000fe200000010ff */
[----:B------:R-:W-:Y:S05]  /*4480*/  BRA `(.L_x_1394) ;  /* 0x00000c4000007947 */ /* 0x000fea0003800000 */
.L_x_1397:
        /* <DEDUP_REMOVED lines=9> */
.L_x_1400:
[----:B------:R-:W2:Y:S02]  /*4520*/  LDG.E.U16 R2, [R2.64] ;  /* 0x0000002402027981 */ /* 0x000ea4000c1e1500 */
[----:B--2---:R-:W-:-:S05]  /*4530*/  HADD2.F32 R0, -RZ, R2.H0_H0 ;  /* 0x20000002ff007230 */ /* 0x004fca0000004100 */
[----:B------:R-:W-:Y:S01]  /*4540*/  F2FP.BF16.PACK_AB R0, RZ, R0 ;  /* 0x00000000ff00723e */ /* 0x000fe200000010ff */
[----:B------:R-:W-:Y:S05]  /*4550*/  BRA `(.L_x_1394) ;  /* 0x00000b7000007947 */ /* 0x000fea0003800000 */
.L_x_1399:
[----:B------:R-:W2:Y:S02]  /*4560*/  LDG.E.64 R2, [R2.64] ;  /* 0x0000002402027981 */ /* 0x000ea4000c1e1b00 */
[----:B--2---:R-:W0:Y:S01]  /*4570*/  F2F.F32.F64 R0, R2 ;  /* 0x0000000200007310 */ /* 0x004e220000301000 */
[----:B------:R-:W0:-:S14]  /*4580*/  DSETP.GEU.AND P0, PT, |R2|, c[0x2][0x0], PT ;  /* 0x008000000200762a */ /* 0x000e1c0003f0e200 */
[----:B0-----:R-:W-:-:S05]  /*4590*/  @!P0 FMUL R0, R0, 1.175494350822287508e-38 ;  /* 0x0080000000008820 */ /* 0x001fca0000400000 */
[----:B------:R-:W-:Y:S01]  /*45a0*/  F2FP.BF16.PACK_AB R0, RZ, R0 ;  /* 0x00000000ff00723e */ /* 0x000fe200000010ff */
[----:B------:R-:W-:Y:S05]  /*45b0*/  BRA `(.L_x_1394) ;  /* 0x00000b1000007947 */ /* 0x000fea0003800000 */
.L_x_1389:
        /* <DEDUP_REMOVED lines=13> */
.L_x_1403:
[----:B------:R-:W2:Y:S02]  /*4690*/  LDG.E.64 R2, [R2.64] ;  /* 0x0000002402027981 */ /* 0x000ea4000c1e1b00 */
[----:B--2---:R-:W0:Y:S01]  /*46a0*/  F2F.F32.F64 R0, R2 ;  /* 0x0000000200007310 */ /* 0x004e220000301000 */
[----:B------:R-:W0:-:S14]  /*46b0*/  DSETP.GEU.AND P0, PT, |R2|, c[0x2][0x0], PT ;  /* 0x008000000200762a */ /* 0x000e1c0003f0e200 */
[----:B0-----:R-:W-:-:S05]  /*46c0*/  @!P0 FMUL R0, R0, 1.175494350822287508e-38 ;  /* 0x0080000000008820 */ /* 0x001fca0000400000 */
[----:B------:R-:W-:Y:S01]  /*46d0*/  F2FP.BF16.PACK_AB R0, RZ, R0 ;  /* 0x00000000ff00723e */ /* 0x000fe200000010ff */
[----:B------:R-:W-:Y:S05]  /*46e0*/  BRA `(.L_x_1394) ;  /* 0x000009e000007947 */ /* 0x000fea0003800000 */
.L_x_1402:
        /* <DEDUP_REMOVED lines=28> */
.L_x_1405:
        /* <DEDUP_REMOVED lines=15> */
.L_x_1404:
[----:B------:R0:W5:Y:S01]  /*49a0*/  LDG.E.U16 R0, [R2.64] ;  /* 0x0000002402007981 */ /* 0x000162000c1e1500 */
[----:B------:R-:W-:Y:S05]  /*49b0*/  BRA `(.L_x_1394) ;  /* 0x0000071000007947 */ /* 0x000fea0003800000 */
.L_x_1401:
        /* <DEDUP_REMOVED lines=12> */
.L_x_1408:
        /* <DEDUP_REMOVED lines=21> */
.L_x_1412:
[----:B------:R-:W-:Y:S05]  /*4bd0*/  BSYNC B1 ;  /* 0x0000000000017941 */ /* 0x000fea0003800000 */
.L_x_1411:
[----:B------:R-:W-:Y:S01]  /*4be0*/  LEA R3, R0, 0x3b800000, 0x17 ;  /* 0x3b80000000037811 */ /* 0x000fe200078eb8ff */
[----:B------:R-:W-:-:S05]  /*4bf0*/  IMAD.SHL.U32 R0, R2, 0x100000, RZ ;  /* 0x0010000002007824 */ /* 0x000fca00078e00ff */
[----:B------:R-:W-:Y:S02]  /*4c00*/  LOP3.LUT R0, R3, R0, R4, 0xfe, !PT ;  /* 0x0000000003007212 */ /* 0x000fe400078efe04 */
.L_x_1410:
[----:B------:R-:W-:Y:S05]  /*4c10*/  BSYNC B0 ;  /* 0x0000000000007941 */ /* 0x000fea0003800000 */
.L_x_1409:
[----:B------:R-:W-:Y:S01]  /*4c20*/  F2FP.BF16.PACK_AB R0, RZ, R0 ;  /* 0x00000000ff00723e */ /* 0x000fe200000010ff */
[----:B------:R-:W-:Y:S05]  /*4c30*/  BRA `(.L_x_1394) ;  /* 0x0000049000007947 */ /* 0x000fea0003800000 */
.L_x_1407:
        /* <DEDUP_REMOVED lines=21> */
.L_x_1416:
[----:B------:R-:W-:Y:S05]  /*4d90*/  BSYNC B1 ;  /* 0x0000000000017941 */ /* 0x000fea0003800000 */
.L_x_1415:
[----:B------:R-:W-:Y:S01]  /*4da0*/  LEA R3, R0, 0x37800000, 0x17 ;  /* 0x3780000000037811 */ /* 0x000fe200078eb8ff */
[----:B------:R-:W-:-:S05]  /*4db0*/  IMAD.SHL.U32 R0, R2, 0x200000, RZ ;  /* 0x0020000002007824 */ /* 0x000fca00078e00ff */
[----:B------:R-:W-:Y:S02]  /*4dc0*/  LOP3.LUT R0, R3, R0, R4, 0xfe, !PT ;  /* 0x0000000003007212 */ /* 0x000fe400078efe04 */
.L_x_1414:
[----:B------:R-:W-:Y:S05]  /*4dd0*/  BSYNC B0 ;  /* 0x0000000000007941 */ /* 0x000fea0003800000 */
.L_x_1413:
[----:B------:R-:W-:Y:S01]  /*4de0*/  F2FP.BF16.PACK_AB R0, RZ, R0 ;  /* 0x00000000ff00723e */ /* 0x000fe200000010ff */
[----:B------:R-:W-:Y:S05]  /*4df0*/  BRA `(.L_x_1394) ;  /* 0x000002d000007947 */ /* 0x000fea0003800000 */
.L_x_1406:
        /* <DEDUP_REMOVED lines=14> */
.L_x_1420:
[----:B------:R-:W-:Y:S05]  /*4ee0*/  BSYNC B0 ;  /* 0x0000000000007941 */ /* 0x000fea0003800000 */
.L_x_1419:
[----:B------:R-:W-:Y:S01]  /*4ef0*/  F2FP.BF16.PACK_AB R0, RZ, R0 ;  /* 0x00000000ff00723e */ /* 0x000fe200000010ff */
[----:B------:R-:W-:Y:S05]  /*4f00*/  BRA `(.L_x_1394) ;  /* 0x000001c000007947 */ /* 0x000fea0003800000 */
.L_x_1393:
        /* <DEDUP_REMOVED lines=21> */
.L_x_1418:
[----:B------:R-:W2:Y:S02]  /*5060*/  LDG.E.64 R2, [R2.64] ;  /* 0x0000002402027981 */ /* 0x000ea4000c1e1b00 */
[----:B--2---:R-:W0:Y:S02]  /*5070*/  I2F.U64 R0, R2 ;  /* 0x0000000200007312 */ /* 0x004e240000301000 */
[----:B0-----:R-:W-:Y:S01]  /*5080*/  F2FP.BF16.PACK_AB R0, RZ, R0 ;  /* 0x00000000ff00723e */ /* 0x001fe200000010ff */
[----:B------:R-:W-:Y:S05]  /*5090*/  BRA `(.L_x_1394) ;  /* 0x0000003000007947 */ /* 0x000fea0003800000 */
.L_x_1417:
[----:B------:R-:W2:Y:S02]  /*50a0*/  LDG.E R2, [R2.64] ;  /* 0x0000002402027981 */ /* 0x000ea4000c1e1900 */
[----:B--2---:R-:W0:Y:S02]  /*50b0*/  I2F.U32 R0, R2 ;  /* 0x0000000200007306 */ /* 0x004e240000201000 */
[----:B0-----:R-:W-:-:S06]  /*50c0*/  F2FP.BF16.PACK_AB R0, RZ, R0 ;  /* 0x00000000ff00723e */ /* 0x001fcc00000010ff */
.L_x_1394:
[----:B------:R-:W-:Y:S01]  /*50d0*/  ULDC.U16 UR4, c[0x0][0x372] ;  /* 0x0000dc8000047ab9 */ /* 0x000fe20000000400 */
[----:B-----5:R-:W-:Y:S01]  /*50e0*/  PRMT R0, RZ, 0x5410, R0 ;  /* 0x00005410ff007816 */ /* 0x020fe20000000000 */
[----:B------:R-:W-:Y:S01]  /*50f0*/  IMAD.U32 R5, RZ, RZ, UR4 ;  /* 0x00000004ff057e24 */ /* 0x000fe2000f8e00ff */
[----:B------:R-:W-:Y:S03]  /*5100*/  BSSY B0, `(.L_x_1421) ;  /* 0x0000041000007945 */ /* 0x000fe60003800000 */
[----:B0-----:R-:W-:Y:S01]  /*5110*/  FADD.FTZ R3, |R0|, -RZ ;  /* 0x800000ff00037221 */ /* 0x001fe20000010200 */
        /* <DEDUP_REMOVED lines=26> */
.L_x_1426:
[----:B------:R-:W-:Y:S01]  /*52c0*/  FSETP.GEU.FTZ.AND P0, PT, R4, -R7, PT ;  /* 0x800000070400720b */ /* 0x000fe20003f1e000 */
[----:B------:R-:W-:-:S12]  /*52d0*/  FADD.FTZ R2, R2, -1 ;  /* 0xbf80000002027421 */ /* 0x000fd80000010000 */
[----:B------:R-:W-:Y:S02]  /*52e0*/  @!P0 FADD.FTZ R2, R2, -1 ;  /* 0xbf80000002028421 */ /* 0x000fe40000010000 */
.L_x_1425:
[----:B------:R-:W-:Y:S05]  /*52f0*/  BSYNC B1 ;  /* 0x0000000000017941 */ /* 0x000fea0003800000 */
.L_x_1424:
[----:B------:R-:W-:Y:S01]  /*5300*/  FFMA.FTZ R3, -R7, R2, R3 ;  /* 0x0000000207037223 */ /* 0x000fe20000010103 */
[----:B------:R-:W-:Y:S05]  /*5310*/  BRA `(.L_x_1422) ;  /* 0x000001f000007947 */ /* 0x000fea0003800000 */
.L_x_1423:
[----:B------:R-:W-:Y:S01]  /*5320*/  IADD3 R2, R6, -0xb800000, RZ ;  /* 0xf480000006027810 */ /* 0x000fe20007ffe0ff */
[----:B------:R-:W-:Y:S01]  /*5330*/  BSSY B1, `(.L_x_1427) ;  /* 0x000001b000017945 */ /* 0x000fe20003800000 */
[----:B------:R-:W-:Y:S02]  /*5340*/  FSETP.GT.FTZ.AND P0, PT, |R5|, RZ, PT ;  /* 0x000000ff0500720b */ /* 0x000fe40003f14200 */
[----:B------:R-:W-:Y:S02]  /*5350*/  LOP3.LUT R2, R2, 0xff800000, RZ, 0xc0, !PT ;  /* 0xff80000002027812 */ /* 0x000fe400078ec0ff */
[C---:B------:R-:W-:Y:S02]  /*5360*/  ISETP.GT.U32.OR P0, PT, R3.reuse, 0x7f7fffff, !P0 ;  /* 0x7f7fffff0300780c */ /* 0x040fe40004704470 */
[----:B------:R-:W-:Y:S01]  /*5370*/  LOP3.LUT R7, R6, 0xff800000, RZ, 0xc0, !PT ;  /* 0xff80000006077812 */ /* 0x000fe200078ec0ff */
[C---:B------:R-:W-:Y:S01]  /*5380*/  IMAD.IADD R4, R3.reuse, 0x1, -R2 ;  /* 0x0000000103047824 */ /* 0x040fe200078e0a02 */
[----:B------:R-:W-:-:S02]  /*5390*/  LOP3.LUT R2, R3, 0x7fffff, RZ, 0xc0, !PT ;  /* 0x007fffff03027812 */ /* 0x000fc400078ec0ff */
[----:B------:R-:W-:Y:S02]  /*53a0*/  FSEL R7, R7, +QNAN , !P0 ;  /* 0x7fffffff07077808 */ /* 0x000fe40004000000 */
[----:B------:R-:W-:Y:S02]  /*53b0*/  LOP3.LUT P1, R4, R4, 0xff800000, RZ, 0xc0, !PT ;  /* 0xff80000004047812 */ /* 0x000fe4000782c0ff */
[----:B------:R-:W-:-:S11]  /*53c0*/  LOP3.LUT R2, R2, 0x3f800000, RZ, 0xfc, !PT ;  /* 0x3f80000002027812 */ /* 0x000fd600078efcff */
[----:B------:R-:W-:Y:S05]  /*53d0*/  @!P1 BRA `(.L_x_1428) ;  /* 0x0000010000009947 */ /* 0x000fea0003800000 */
[----:B------:R-:W-:-:S04]  /*53e0*/  LOP3.LUT R6, R6, 0x7fffff, RZ, 0xc0, !PT ;  /* 0x007fffff06067812 */ /* 0x000fc800078ec0ff */
[----:B------:R-:W-:-:S04]  /*53f0*/  LOP3.LUT R8, R6, 0x3f800000, RZ, 0xfc, !PT ;  /* 0x3f80000006087812 */ /* 0x000fc800078efcff */
[----:B------:R0:W1:Y:S03]  /*5400*/  MUFU.RCP R9, R8 ;  /* 0x0000000800097308 */ /* 0x0000660000001000 */
.L_x_1429:
        /* <DEDUP_REMOVED lines=13> */
.L_x_1428:
[----:B------:R-:W-:Y:S05]  /*54e0*/  BSYNC B1 ;  /* 0x0000000000017941 */ /* 0x000fea0003800000 */
.L_x_1427:
[----:B------:R-:W-:-:S04]  /*54f0*/  FMUL.FTZ R2, R2, 1.1920928955078125e-07 ;  /* 0x3400000002027820 */ /* 0x000fc80000410000 */
[----:B------:R-:W-:Y:S02]  /*5500*/  FMUL.FTZ R3, R7, R2 ;  /* 0x0000000207037220 */ /* 0x000fe40000410000 */
.L_x_1422:
[----:B------:R-:W-:Y:S05]  /*5510*/  BSYNC B0 ;  /* 0x0000000000007941 */ /* 0x000fea0003800000 */
.L_x_1421:
[----:B------:R-:W1:Y:S01]  /*5520*/  LDC.U8 R4, c[0x0][0x374] ;  /* 0x0000dd00ff047b82 */ /* 0x000e620000000000 */
[C---:B------:R-:W-:Y:S02]  /*5530*/  FSETP.GTU.FTZ.AND P0, PT, |R3|.reuse, +INF , PT ;  /* 0x7f8000000300780b */ /* 0x040fe40003f1c200 */
[----:B------:R-:W-:-:S04]  /*5540*/  LOP3.LUT R0, R3, 0x80000000, R0, 0xb8, !PT ;  /* 0x8000000003007812 */ /* 0x000fc800078eb800 */
[----:B------:R-:W-:-:S04]  /*5550*/  FSEL R0, R3, R0, P0 ;  /* 0x0000000003007208 */ /* 0x000fc80000000000 */
[----:B------:R-:W-:Y:S02]  /*5560*/  F2FP.BF16.PACK_AB R0, RZ, R0 ;  /* 0x00000000ff00723e */ /* 0x000fe400000010ff */
        /* <DEDUP_REMOVED lines=12> */
[----:B------:R-:W1:Y:S02]  /*5630*/  F2I.FTZ.TRUNC.NTZ R3, R0 ;  /* 0x0000000000037305 */ /* 0x000e64000021f100 */
[----:B-1----:R1:W-:Y:S01]  /*5640*/  STG.E.U8 [R16.64], R3 ;  /* 0x0000000310007986 */ /* 0x0023e2000c101124 */
[----:B------:R-:W-:Y:S05]  /*5650*/  BRA `(.L_x_1435) ;  /* 0x00000e8000007947 */ /* 0x000fea0003800000 */
.L_x_1433:
[----:B------:R-:W-:-:S06]  /*5660*/  PRMT R3, RZ, 0x5410, R0 ;  /* 0x00005410ff037816 */ /* 0x000fcc0000000000 */
[----:B------:R-:W1:Y:S02]  /*5670*/  F2I.S64.TRUNC R2, R3 ;  /* 0x0000000300027311 */ /* 0x000e64000020d900 */
[----:B-1----:R1:W-:Y:S01]  /*5680*/  STG.E.U8 [R16.64], R2 ;  /* 0x0000000210007986 */ /* 0x0023e2000c101124 */
[----:B------:R-:W-:Y:S05]  /*5690*/  BRA `(.L_x_1435) ;  /* 0x00000e4000007947 */ /* 0x000fea0003800000 */
.L_x_1432:
[----:B------:R-:W-:-:S13]  /*56a0*/  ISETP.NE.AND P0, PT, R2, 0x2, PT ;  /* 0x000000020200780c */ /* 0x000fda0003f05270 */
[----:B------:R-:W-:Y:S05]  /*56b0*/  @!P0 BRA `(.L_x_1436) ;  /* 0x000000c000008947 */ /* 0x000fea0003800000 */
[----:B------:R-:W-:-:S13]  /*56c0*/  ISETP.NE.AND P0, PT, R2, 0x3, PT ;  /* 0x000000030200780c */ /* 0x000fda0003f05270 */
[----:B------:R-:W-:Y:S05]  /*56d0*/  @!P0 BRA `(.L_x_1437) ;  /* 0x0000006000008947 */ /* 0x000fea0003800000 */
[----:B------:R-:W-:-:S13]  /*56e0*/  ISETP.NE.AND P0, PT, R2, 0x4, PT ;  /* 0x000000040200780c */ /* 0x000fda0003f05270 */
[----:B------:R-:W-:Y:S05]  /*56f0*/  @P0 BRA `(.L_x_1434) ;  /* 0x00000c3000000947 */ /* 0x000fea0003800000 */
[----:B------:R-:W-:-:S06]  /*5700*/  PRMT R2, RZ, 0x5410, R0 ;  /* 0x00005410ff027816 */ /* 0x000fcc0000000000 */
[----:B------:R-:W1:Y:S02]  /*5710*/  F2I.S64.TRUNC R2, R2 ;  /* 0x0000000200027311 */ /* 0x000e64000020d900 */
[----:B-1----:R1:W-:Y:S01]  /*5720*/  STG.E.64 [R16.64], R2 ;  /* 0x0000000210007986 */ /* 0x0023e2000c101b24 */
[----:B------:R-:W-:Y:S05]  /*5730*/  BRA `(.L_x_1435) ;  /* 0x00000da000007947 */ /* 0x000fea0003800000 */
.L_x_1437:
[----:B------:R-:W-:-:S04]  /*5740*/  PRMT R0, RZ, 0x5410, R0 ;  /* 0x00005410ff007816 */ /* 0x000fc80000000000 */
[----:B------:R-:W1:Y:S02]  /*5750*/  F2I.FTZ.TRUNC.NTZ R3, R0 ;  /* 0x0000000000037305 */ /* 0x000e64000021f100 */
[----:B-1----:R1:W-:Y:S01]  /*5760*/  STG.E [R16.64], R3 ;  /* 0x0000000310007986 */ /* 0x0023e2000c101924 */
[----:B------:R-:W-:Y:S05]  /*5770*/  BRA `(.L_x_1435) ;  /* 0x00000d6000007947 */ /* 0x000fea0003800000 */
.L_x_1436:
[----:B------:R-:W-:-:S04]  /*5780*/  PRMT R0, RZ, 0x5410, R0 ;  /* 0x00005410ff007816 */ /* 0x000fc80000000000 */
[----:B------:R-:W1:Y:S02]  /*5790*/  F2I.FTZ.TRUNC.NTZ R3, R0 ;  /* 0x0000000000037305 */ /* 0x000e64000021f100 */
[----:B-1----:R1:W-:Y:S01]  /*57a0*/  STG.E.U16 [R16.64], R3 ;  /* 0x0000000310007986 */ /* 0x0023e2000c101524 */
[----:B------:R-:W-:Y:S05]  /*57b0*/  BRA `(.L_x_1435) ;  /* 0x00000d2000007947 */ /* 0x000fea0003800000 */
.L_x_1431:
        /* <DEDUP_REMOVED lines=9> */
.L_x_1439:
[----:B------:R-:W-:-:S04]  /*5850*/  PRMT R0, RZ, 0x5410, R0 ;  /* 0x00005410ff007816 */ /* 0x000fc80000000000 */
[----:B------:R-:W-:-:S05]  /*5860*/  F2FP.PACK_AB R0, RZ, R0 ;  /* 0x00000000ff00723e */ /* 0x000fca00000000ff */
[----:B------:R1:W-:Y:S01]  /*5870*/  STG.E.U16 [R16.64], R0 ;  /* 0x0000000010007986 */ /* 0x0003e2000c101524 */
[----:B------:R-:W-:Y:S05]  /*5880*/  BRA `(.L_x_1435) ;  /* 0x00000c5000007947 */ /* 0x000fea0003800000 */
.L_x_1438:
        /* <DEDUP_REMOVED lines=10> */
.L_x_1441:
[----:B------:R-:W-:-:S04]  /*5930*/  PRMT R0, RZ, 0x5410, R0 ;  /* 0x00005410ff007816 */ /* 0x000fc80000000000 */
[----:B------:R-:W-:-:S04]  /*5940*/  F2FP.PACK_AB R3, RZ, R0 ;  /* 0x00000000ff03723e */ /* 0x000fc800000000ff */
[----:B------:R-:W-:-:S05]  /*5950*/  PRMT R3, R3, 0x5410, RZ ;  /* 0x0000541003037816 */ /* 0x000fca00000000ff */
[----:B------:R1:W-:Y:S01]  /*5960*/  STG.E [R16.64], R3 ;  /* 0x0000000310007986 */ /* 0x0003e2000c101924 */
[----:B------:R-:W-:Y:S05]  /*5970*/  BRA `(.L_x_1435) ;  /* 0x00000b6000007947 */ /* 0x000fea0003800000 */
.L_x_1440:
[----:B------:R-:W-:-:S05]  /*5980*/  PRMT R2, RZ, 0x5410, R0 ;  /* 0x00005410ff027816 */ /* 0x000fca0000000000 */
[----:B------:R-:W-:-:S06]  /*5990*/  FMUL.FTZ R2, R2, 1 ;  /* 0x3f80000002027820 */ /* 0x000fcc0000410000 */
[----:B------:R-:W1:Y:S02]  /*59a0*/  F2F.F64.F32 R2, R2 ;  /* 0x0000000200027310 */ /* 0x000e640000201800 */
[----:B-1----:R1:W-:Y:S01]  /*59b0*/  STG.E.64 [R16.64], R2 ;  /* 0x0000000210007986 */ /* 0x0023e2000c101b24 */
[----:B------:R-:W-:Y:S05]  /*59c0*/  BRA `(.L_x_1435) ;  /* 0x00000b1000007947 */ /* 0x000fea0003800000 */
.L_x_1430:
        /* <DEDUP_REMOVED lines=13> */
.L_x_1444:
[----:B------:R-:W-:Y:S01]  /*5aa0*/  PRMT R0, RZ, 0x5410, R0 ;  /* 0x00005410ff007816 */ /* 0x000fe20000000000 */
[----:B------:R-:W-:-:S04]  /*5ab0*/  CS2R R6, SRZ ;  /* 0x0000000000067805 */ /* 0x000fc8000001ff00 */
[----:B------:R-:W-:-:S04]  /*5ac0*/  FMUL.FTZ R0, R0, 1 ;  /* 0x3f80000000007820 */ /* 0x000fc80000410000 */
[----:B------:R-:W1:Y:S02]  /*5ad0*/  F2F.F64.F32 R4, R0 ;  /* 0x0000000000047310 */ /* 0x000e640000201800 */
[----:B-1----:R1:W-:Y:S01]  /*5ae0*/  STG.E.128 [R16.64], R4 ;  /* 0x0000000410007986 */ /* 0x0023e2000c101d24 */
[----:B------:R-:W-:Y:S05]  /*5af0*/  BRA `(.L_x_1435) ;  /* 0x000009e000007947 */ /* 0x000fea0003800000 */
.L_x_1443:
        /* <DEDUP_REMOVED lines=21> */
.L_x_1448:
[----:B------:R-:W-:Y:S05]  /*5c50*/  BSYNC B0 ;  /* 0x0000000000007941 */ /* 0x000fea0003800000 */
.L_x_1447:
[----:B------:R-:W-:-:S05]  /*5c60*/  LOP3.LUT R3, R0, R3, RZ, 0xfc, !PT ;  /* 0x0000000300037212 */ /* 0x000fca00078efcff */
[----:B------:R1:W-:Y:S01]  /*5c70*/  STG.E.U8 [R16.64], R3 ;  /* 0x0000000310007986 */ /* 0x0003e2000c101124 */
[----:B------:R-:W-:Y:S05]  /*5c80*/  BRA `(.L_x_1435) ;  /* 0x0000085000007947 */ /* 0x000fea0003800000 */
.L_x_1446:
        /* <DEDUP_REMOVED lines=13> */
.L_x_1450:
[----:B------:R-:W-:Y:S01]  /*5d60*/  IMAD.MOV.U32 R0, RZ, RZ, 0x7f ;  /* 0x0000007fff007424 */ /* 0x000fe200078e00ff */
[----:B------:R-:W-:-:S04]  /*5d70*/  ISETP.GT.U32.AND P0, PT, R2, 0x7f800000, PT ;  /* 0x7f8000000200780c */ /* 0x000fc80003f04070 */
[----:B------:R-:W-:-:S04]  /*5d80*/  SEL R0, R0, 0x7c, P0 ;  /* 0x0000007c00007807 */ /* 0x000fc80000000000 */
.L_x_1451:
[----:B------:R-:W-:Y:S05]  /*5d90*/  BSYNC B0 ;  /* 0x0000000000007941 */ /* 0x000fea0003800000 */
.L_x_1449:
[----:B------:R-:W-:-:S04]  /*5da0*/  LOP3.LUT R2, R3, 0x80000000, RZ, 0xc0, !PT ;  /* 0x8000000003027812 */ /* 0x000fc800078ec0ff */
[----:B------:R-:W-:-:S04]  /*5db0*/  SHF.R.U32.HI R3, RZ, 0x18, R2 ;  /* 0x00000018ff037819 */ /* 0x000fc80000011602 */
[----:B------:R-:W-:-:S05]  /*5dc0*/  LOP3.LUT R3, R0, R3, RZ, 0xfc, !PT ;  /* 0x0000000300037212 */ /* 0x000fca00078efcff */
[----:B------:R1:W-:Y:S01]  /*5dd0*/  STG.E.U8 [R16.64], R3 ;  /* 0x0000000310007986 */ /* 0x0003e2000c101124 */
[----:B------:R-:W-:Y:S05]  /*5de0*/  BRA `(.L_x_1435) ;  /* 0x000006f000007947 */ /* 0x000fea0003800000 */
.L_x_1445:
[----:B------:R1:W-:Y:S01]  /*5df0*/  STG.E.U16 [R16.64], R0 ;  /* 0x0000000010007986 */ /* 0x0003e2000c101524 */
[----:B------:R-:W-:Y:S05]  /*5e00*/  BRA `(.L_x_1435) ;  /* 0x000006d000007947 */ /* 0x000fea0003800000 */
.L_x_1442:
        /* <DEDUP_REMOVED lines=9> */
[----:B------:R-:W1:Y:S02]  /*5ea0*/  F2I.FTZ.U32.TRUNC.NTZ R3, R3 ;  /* 0x0000000300037305 */ /* 0x000e64000021f000 */
[----:B-1----:R1:W-:Y:S01]  /*5eb0*/  STG.E.U16 [R16.64], R3 ;  /* 0x0000000310007986 */ /* 0x0023e2000c101524 */
[----:B------:R-:W-:Y:S05]  /*5ec0*/  BRA `(.L_x_1435) ;  /* 0x0000061000007947 */ /* 0x000fea0003800000 */
.L_x_1454:
[----:B------:R-:W-:Y:S01]  /*5ed0*/  PRMT R3, RZ, 0x5410, R0 ;  /* 0x00005410ff037816 */ /* 0x000fe20000000000 */
[----:B------:R-:W-:Y:S01]  /*5ee0*/  BSSY B0, `(.L_x_1455) ;  /* 0x0000014000007945 */ /* 0x000fe20003800000 */
[----:B0-----:R-:W-:Y:S02]  /*5ef0*/  IMAD.MOV.U32 R8, RZ, RZ, 0x80 ;  /* 0x00000080ff087424 */ /* 0x001fe400078e00ff */
        /* <DEDUP_REMOVED lines=14> */
.L_x_1457:
[----:B------:R-:W-:-:S04]  /*5fe0*/  LOP3.LUT R2, R3, 0x80000000, RZ, 0xc0, !PT ;  /* 0x8000000003027812 */ /* 0x000fc800078ec0ff */
[----:B------:R-:W-:-:S04]  /*5ff0*/  SHF.R.U32.HI R3, RZ, 0x18, R2 ;  /* 0x00000018ff037819 */ /* 0x000fc80000011602 */
[----:B------:R-:W-:-:S04]  /*6000*/  LOP3.LUT R0, R0, R3, RZ, 0xfc, !PT ;  /* 0x0000000300007212 */ /* 0x000fc800078efcff */
[----:B------:R-:W-:Y:S02]  /*6010*/  PRMT R8, R0, 0x7610, R8 ;  /* 0x0000761000087816 */ /* 0x000fe40000000008 */
.L_x_1456:
[----:B------:R-:W-:Y:S05]  /*6020*/  BSYNC B0 ;  /* 0x0000000000007941 */ /* 0x000fea0003800000 */
.L_x_1455:
[----:B------:R0:W-:Y:S01]  /*6030*/  STG.E.U8 [R16.64], R8 ;  /* 0x0000000810007986 */ /* 0x0001e2000c101124 */
[----:B------:R-:W-:Y:S05]  /*6040*/  BRA `(.L_x_1435) ;  /* 0x0000049000007947 */ /* 0x000fea0003800000 */
.L_x_1453:
        /* <DEDUP_REMOVED lines=17> */
.L_x_1460:
[----:B------:R-:W-:-:S04]  /*6160*/  LOP3.LUT R2, R3, 0x80000000, RZ, 0xc0, !PT ;  /* 0x8000000003027812 */ /* 0x000fc800078ec0ff */
[----:B------:R-:W-:-:S04]  /*6170*/  SHF.R.U32.HI R3, RZ, 0x18, R2 ;  /* 0x00000018ff037819 */ /* 0x000fc80000011602 */
[----:B------:R-:W-:-:S04]  /*6180*/  LOP3.LUT R0, R0, R3, RZ, 0xfc, !PT ;  /* 0x0000000300007212 */ /* 0x000fc800078efcff */
[----:B------:R-:W-:Y:S02]  /*6190*/  PRMT R8, R0, 0x7610, R8 ;  /* 0x0000761000087816 */ /* 0x000fe40000000008 */
.L_x_1459:
[----:B------:R-:W-:Y:S05]  /*61a0*/  BSYNC B0 ;  /* 0x0000000000007941 */ /* 0x000fea0003800000 */
.L_x_1458:
[----:B------:R0:W-:Y:S01]  /*61b0*/  STG.E.U8 [R16.64], R8 ;  /* 0x0000000810007986 */ /* 0x0001e2000c101124 */
[----:B------:R-:W-:Y:S05]  /*61c0*/  BRA `(.L_x_1435) ;  /* 0x0000031000007947 */ /* 0x000fea0003800000 */
.L_x_1452:
        /* <DEDUP_REMOVED lines=22> */
.L_x_1434:
[----:B------:R-:W-:Y:S01]  /*6330*/  MOV R2, 0x0 ;  /* 0x0000000000027802 */ /* 0x000fe20000000f00 */
[----:B------:R-:W-:Y:S02]  /*6340*/  IMAD.MOV.U32 R4, RZ, RZ, c[0x4][0x178] ;  /* 0x01005e00ff047624 */ /* 0x000fe400078e00ff */
[----:B------:R-:W-:Y:S02]  /*6350*/  IMAD.MOV.U32 R5, RZ, RZ, c[0x4][0x17c] ;  /* 0x01005f00ff057624 */ /* 0x000fe400078e00ff */
[----:B------:R-:W-:Y:S01]  /*6360*/  IMAD.MOV.U32 R6, RZ, RZ, c[0x4][0x180] ;  /* 0x01006000ff067624 */ /* 0x000fe200078e00ff */
[----:B------:R-:W1:Y:S01]  /*6370*/  LDC.64 R2, c[0x4][R2] ;  /* 0x0100000002027b82 */ /* 0x000e620000000a00 */
[----:B------:R-:W-:Y:S02]  /*6380*/  IMAD.MOV.U32 R7, RZ, RZ, c[0x4][0x184] ;  /* 0x01006100ff077624 */ /* 0x000fe400078e00ff */
[----:B0-----:R-:W-:-:S02]  /*6390*/  IMAD.MOV.U32 R8, RZ, RZ, 0x65 ;  /* 0x00000065ff087424 */ /* 0x001fc400078e00ff */
        /* <DEDUP_REMOVED lines=11> */
[----:B-1----:R-:W-:Y:S05]  /*6450*/  CALL.ABS.NOINC R2 ;  /* 0x0000000002007343 */ /* 0x002fea0003c00000 */
[----:B------:R-:W-:Y:S05]  /*6460*/  BRA `(.L_x_1435) ;  /* 0x0000007000007947 */ /* 0x000fea0003800000 */
.L_x_1462:
[----:B------:R-:W-:-:S06]  /*6470*/  PRMT R2, RZ, 0x5410, R0 ;  /* 0x00005410ff027816 */ /* 0x000fcc0000000000 */
[----:B------:R-:W1:Y:S02]  /*6480*/  F2I.U64.TRUNC R2, R2 ;  /* 0x0000000200027311 */ /* 0x000e64000020d800 */
[----:B-1----:R1:W-:Y:S01]  /*6490*/  STG.E.64 [R16.64], R2 ;  /* 0x0000000210007986 */ /* 0x0023e2000c101b24 */
[----:B------:R-:W-:Y:S05]  /*64a0*/  BRA `(.L_x_1435) ;  /* 0x0000003000007947 */ /* 0x000fea0003800000 */
.L_x_1461:
[----:B------:R-:W-:-:S04]  /*64b0*/  PRMT R0, RZ, 0x5410, R0 ;  /* 0x00005410ff007816 */ /* 0x000fc80000000000 */
[----:B------:R-:W1:Y:S02]  /*64c0*/  F2I.FTZ.U32.TRUNC.NTZ R3, R0 ;  /* 0x0000000000037305 */ /* 0x000e64000021f000 */
[----:B-1----:R1:W-:Y:S02]  /*64d0*/  STG.E [R16.64], R3 ;  /* 0x0000000310007986 */ /* 0x0023e4000c101924 */
.L_x_1435:
[----:B------:R-:W-:-:S04]  /*64e0*/  IADD3 R19, R19, 0x80, RZ ;  /* 0x0000008013137810 */ /* 0x000fc80007ffe0ff */
[----:B------:R-:W-:-:S13]  /*64f0*/  ISETP.GE.AND P0, PT, R19, c[0x0][0x160], PT ;  /* 0x0000580013007a0c */ /* 0x000fda0003f06270 */
[----:B------:R-:W-:Y:S05]  /*6500*/  @P0 BRA `(.L_x_1387) ;  /* 0x0000321000000947 */ /* 0x000fea0003800000 */
[----:B------:R-:W-:Y:S01]  /*6510*/  ISETP.NE.AND P0, PT, RZ, c[0x0][0x168], PT ;  /* 0x00005a00ff007a0c */ /* 0x000fe20003f05270 */
[----:B-1----:R-:W-:Y:S02]  /*6520*/  IMAD.MOV.U32 R0, RZ, RZ, RZ ;  /* 0x000000ffff007224 */ /* 0x002fe400078e00ff */
[----:B0-----:R-:W-:-:S10]  /*6530*/  IMAD.MOV.U32 R16, RZ, RZ, RZ ;  /* 0x000000ffff107224 */ /* 0x001fd400078e00ff */
        /* <DEDUP_REMOVED lines=225> */
.L_x_1463:
        /* <DEDUP_REMOVED lines=20> */
.L_x_1467:
[----:B------:R-:W2:Y:S02]  /*7490*/  LDG.E.U8 R2, [R2.64] ;  /* 0x0000002402027981 */ /* 0x000ea4000c1e1100 */
[----:B--2---:R-:W0:Y:S02]  /*74a0*/  I2F.U16 R0, R2 ;  /* 0x0000000200007306 */ /* 0x004e240000101000 */
[----:B0-----:R-:W-:Y:S01]  /*74b0*/  F2FP.BF16.PACK_AB R0, RZ, R0 ;  /* 0x00000000ff00723e */ /* 0x001fe200000010ff */
[----:B------:R-:W-:Y:S05]  /*74c0*/  BRA `(.L_x_1469) ;  /* 0x00000e3000007947 */ /* 0x000fea0003800000 */
.L_x_1466:
        /* <DEDUP_REMOVED lines=10> */
.L_x_1471:
[----:B------:R-:W2:Y:S02]  /*7570*/  LDG.E R2, [R2.64] ;  /* 0x0000002402027981 */ /* 0x000ea4000c1e1900 */
[----:B--2---:R-:W0:Y:S02]  /*7580*/  I2F R0, R2 ;  /* 0x0000000200007306 */ /* 0x004e240000201400 */
[----:B0-----:R-:W-:Y:S01]  /*7590*/  F2FP.BF16.PACK_AB R0, RZ, R0 ;  /* 0x00000000ff00723e */ /* 0x001fe200000010ff */
[----:B------:R-:W-:Y:S05]  /*75a0*/  BRA `(.L_x_1469) ;  /* 0x00000d5000007947 */ /* 0x000fea0003800000 */
.L_x_1470:
[----:B------:R-:W2:Y:S02]  /*75b0*/  LDG.E.U16 R2, [R2.64] ;  /* 0x0000002402027981 */ /* 0x000ea4000c1e1500 */
[----:B--2---:R-:W0:Y:S02]  /*75c0*/  I2F.S16 R0, R2 ;  /* 0x0000000200007306 */ /* 0x004e240000101400 */
[----:B0-----:R-:W-:Y:S01]  /*75d0*/  F2FP.BF16.PACK_AB R0, RZ, R0 ;  /* 0x00000000ff00723e */ /* 0x001fe200000010ff */
[----:B------:R-:W-:Y:S05]  /*75e0*/  BRA `(.L_x_1469) ;  /* 0x00000d1000007947 */ /* 0x000fea0003800000 */
.L_x_1465:
        /* <DEDUP_REMOVED lines=9> */
.L_x_1473:
[----:B------:R-:W2:Y:S02]  /*7680*/  LDG.E.U16 R0, [R2.64] ;  /* 0x0000002402007981 */ /* 0x000ea4000c1e1500 */
[----:B--2---:R-:W-:-:S05]  /*7690*/  HADD2.F32 R0, -RZ, R0.H0_H0 ;  /* 0x20000000ff007230 */ /* 0x004fca0000004100 */
[----:B------:R-:W-:Y:S01]  /*76a0*/  F2FP.BF16.PACK_AB R0, RZ, R0 ;  /* 0x00000000ff00723e */ /* 0x000fe200000010ff */
[----:B------:R-:W-:Y:S05]  /*76b0*/  BRA `(.L_x_1469) ;  /* 0x00000c4000007947 */ /* 0x000fea0003800000 */
.L_x_1472:
        /* <DEDUP_REMOVED lines=9> */
.L_x_1475:
[----:B------:R-:W2:Y:S02]  /*7750*/  LDG.E.U16 R2, [R2.64] ;  /* 0x0000002402027981 */ /* 0x000ea4000c1e1500 */
[----:B--2---:R-:W-:-:S05]  /*7760*/  HADD2.F32 R0, -RZ, R2.H0_H0 ;  /* 0x20000002ff007230 */ /* 0x004fca0000004100 */
[----:B------:R-:W-:Y:S01]  /*7770*/  F2FP.BF16.PACK_AB R0, RZ, R0 ;  /* 0x00000000ff00723e */ /* 0x000fe200000010ff */
[----:B------:R-:W-:Y:S05]  /*7780*/  BRA `(.L_x_1469) ;  /* 0x00000b7000007947 */ /* 0x000fea0003800000 */
.L_x_1474:
[----:B------:R-:W2:Y:S02]  /*7790*/  LDG.E.64 R2, [R2.64] ;  /* 0x0000002402027981 */ /* 0x000ea4000c1e1b00 */
[----:B--2---:R-:W0:Y:S01]  /*77a0*/  F2F.F32.F64 R0, R2 ;  /* 0x0000000200007310 */ /* 0x004e220000301000 */
[----:B------:R-:W0:-:S14]  /*77b0*/  DSETP.GEU.AND P0, PT, |R2|, c[0x2][0x0], PT ;  /* 0x008000000200762a */ /* 0x000e1c0003f0e200 */
[----:B0-----:R-:W-:-:S05]  /*77c0*/  @!P0 FMUL R0, R0, 1.175494350822287508e-38 ;  /* 0x0080000000008820 */ /* 0x001fca0000400000 */
[----:B------:R-:W-:Y:S01]  /*77d0*/  F2FP.BF16.PACK_AB R0, RZ, R0 ;  /* 0x00000000ff00723e */ /* 0x000fe200000010ff */
[----:B------:R-:W-:Y:S05]  /*77e0*/  BRA `(.L_x_1469) ;  /* 0x00000b1000007947 */ /* 0x000fea0003800000 */
.L_x_1464:
        /* <DEDUP_REMOVED lines=13> */
.L_x_1478:
[----:B------:R-:W2:Y:S02]  /*78c0*/  LDG.E.64 R2, [R2.64] ;  /* 0x0000002402027981 */ /* 0x000ea4000c1e1b00 */
[----:B--2---:R-:W0:Y:S01]  /*78d0*/  F2F.F32.F64 R0, R2 ;  /* 0x0000000200007310 */ /* 0x004e220000301000 */
[----:B------:R-:W0:-:S14]  /*78e0*/  DSETP.GEU.AND P0, PT, |R2|, c[0x2][0x0], PT ;  /* 0x008000000200762a */ /* 0x000e1c0003f0e200 */
[----:B0-----:R-:W-:-:S05]  /*78f0*/  @!P0 FMUL R0, R0, 1.175494350822287508e-38 ;  /* 0x0080000000008820 */ /* 0x001fca0000400000 */
[----:B------:R-:W-:Y:S01]  /*7900*/  F2FP.BF16.PACK_AB R0, RZ, R0 ;  /* 0x00000000ff00723e */ /* 0x000fe200000010ff */
[----:B------:R-:W-:Y:S05]  /*7910*/  BRA `(.L_x_1469) ;  /* 0x000009e000007947 */ /* 0x000fea0003800000 */
.L_x_1477:
        /* <DEDUP_REMOVED lines=28> */
.L_x_1480:
        /* <DEDUP_REMOVED lines=15> */
.L_x_1479:
[----:B------:R0:W5:Y:S01]  /*7bd0*/  LDG.E.U16 R0, [R2.64] ;  /* 0x0000002402007981 */ /* 0x000162000c1e1500 */
[----:B------:R-:W-:Y:S05]  /*7be0*/  BRA `(.L_x_1469) ;  /* 0x0000071000007947 */ /* 0x000fea0003800000 */
.L_x_1476:
        /* <DEDUP_REMOVED lines=12> */
.L_x_1483:
        /* <DEDUP_REMOVED lines=21> */
.L_x_1487:
[----:B------:R-:W-:Y:S05]  /*7e00*/  BSYNC B1 ;  /* 0x0000000000017941 */ /* 0x000fea0003800000 */
.L_x_1486:
[----:B------:R-:W-:Y:S01]  /*7e10*/  LEA R3, R0, 0x3b800000, 0x17 ;  /* 0x3b80000000037811 */ /* 0x000fe200078eb8ff */
[----:B------:R-:W-:-:S05]  /*7e20*/  IMAD.SHL.U32 R0, R2, 0x100000, RZ ;  /* 0x0010000002007824 */ /* 0x000fca00078e00ff */
[----:B------:R-:W-:Y:S02]  /*7e30*/  LOP3.LUT R0, R3, R0, R4, 0xfe, !PT ;  /* 0x0000000003007212 */ /* 0x000fe400078efe04 */
.L_x_1485:
[----:B------:R-:W-:Y:S05]  /*7e40*/  BSYNC B0 ;  /* 0x0000000000007941 */ /* 0x000fea0003800000 */
.L_x_1484:
[----:B------:R-:W-:Y:S01]  /*7e50*/  F2FP.BF16.PACK_AB R0, RZ, R0 ;  /* 0x00000000ff00723e */ /* 0x000fe200000010ff */
[----:B------:R-:W-:Y:S05]  /*7e60*/  BRA `(.L_x_1469) ;  /* 0x0000049000007947 */ /* 0x000fea0003800000 */
.L_x_1482:
        /* <DEDUP_REMOVED lines=21> */
.L_x_1491:
[----:B------:R-:W-:Y:S05]  /*7fc0*/  BSYNC B1 ;  /* 0x0000000000017941 */ /* 0x000fea0003800000 */
.L_x_1490:
[----:B------:R-:W-:Y:S01]  /*7fd0*/  LEA R3, R0, 0x37800000, 0x17 ;  /* 0x3780000000037811 */ /* 0x000fe200078eb8ff */
[----:B------:R-:W-:-:S05]  /*7fe0*/  IMAD.SHL.U32 R0, R2, 0x200000, RZ ;  /* 0x0020000002007824 */ /* 0x000fca00078e00ff */
[----:B------:R-:W-:Y:S02]  /*7ff0*/  LOP3.LUT R0, R3, R0, R4, 0xfe, !PT ;  /* 0x0000000003007212 */ /* 0x000fe400078efe04 */
.L_x_1489:
[----:B------:R-:W-:Y:S05]  /*8000*/  BSYNC B0 ;  /* 0x0000000000007941 */ /* 0x000fea0003800000 */
.L_x_1488:
[----:B------:R-:W-:Y:S01]  /*8010*/  F2FP.BF16.PACK_AB R0, RZ, R0 ;  /* 0x00000000ff00723e */ /* 0x000fe200000010ff */
[----:B------:R-:W-:Y:S05]  /*8020*/  BRA `(.L_x_1469) ;  /* 0x000002d000007947 */ /* 0x000fea0003800000 */
.L_x_1481:
        /* <DEDUP_REMOVED lines=14> */
.L_x_1495:
[----:B------:R-:W-:Y:S05]  /*8110*/  BSYNC B0 ;  /* 0x0000000000007941 */ /* 0x000fea0003800000 */
.L_x_1494:
[----:B------:R-:W-:Y:S01]  /*8120*/  F2FP.BF16.PACK_AB R0, RZ, R0 ;  /* 0x00000000ff00723e */ /* 0x000fe200000010ff */
[----:B------:R-:W-:Y:S05]  /*8130*/  BRA `(.L_x_1469) ;  /* 0x000001c000007947 */ /* 0x000fea0003800000 */
.L_x_1468:
        /* <DEDUP_REMOVED lines=21> */
.L_x_1493:
[----:B------:R-:W2:Y:S02]  /*8290*/  LDG.E.64 R2, [R2.64] ;  /* 0x0000002402027981 */ /* 0x000ea4000c1e1b00 */
[----:B--2---:R-:W0:Y:S02]  /*82a0*/  I2F.U64 R0, R2 ;  /* 0x0000000200007312 */ /* 0x004e240000301000 */
[----:B0-----:R-:W-:Y:S01]  /*82b0*/  F2FP.BF16.PACK_AB R0, RZ, R0 ;  /* 0x00000000ff00723e */ /* 0x001fe200000010ff */
[----:B------:R-:W-:Y:S05]  /*82c0*/  BRA `(.L_x_1469) ;  /* 0x0000003000007947 */ /* 0x000fea0003800000 */
.L_x_1492:
[----:B------:R-:W2:Y:S02]  /*82d0*/  LDG.E R2, [R2.64] ;  /* 0x0000002402027981 */ /* 0x000ea4000c1e1900 */
[----:B--2---:R-:W0:Y:S02]  /*82e0*/  I2F.U32 R0, R2 ;  /* 0x0000000200007306 */ /* 0x004e240000201000 */
[----:B0-----:R-:W-:-:S06]  /*82f0*/  F2FP.BF16.PACK_AB R0, RZ, R0 ;  /* 0x00000000ff00723e */ /* 0x001fcc00000010ff */
.L_x_1469:
        /* <DEDUP_REMOVED lines=31> */
.L_x_1501:
[----:B------:R-:W-:Y:S01]  /*84f0*/  FSETP.GEU.FTZ.AND P0, PT, R4, -R7, PT ;  /* 0x800000070400720b */ /* 0x000fe20003f1e000 */
[----:B------:R-:W-:-:S12]  /*8500*/  FADD.FTZ R2, R2, -1 ;  /* 0xbf80000002027421 */ /* 0x000fd80000010000 */
[----:B------:R-:W-:Y:S02]  /*8510*/  @!P0 FADD.FTZ R2, R2, -1 ;  /* 0xbf80000002028421 */ /* 0x000fe40000010000 */
.L_x_1500:
[----:B------:R-:W-:Y:S05]  /*8520*/  BSYNC B1 ;  /* 0x0000000000017941 */ /* 0x000fea0003800000 */
.L_x_1499:
[----:B------:R-:W-:Y:S01]  /*8530*/  FFMA.FTZ R3, -R7, R2, R3 ;  /* 0x0000000207037223 */ /* 0x000fe20000010103 */
[----:B------:R-:W-:Y:S05]  /*8540*/  BRA `(.L_x_1497) ;  /* 0x000001f000007947 */ /* 0x000fea0003800000 */
.L_x_1498:
        /* <DEDUP_REMOVED lines=15> */
.L_x_1504:
        /* <DEDUP_REMOVED lines=13> */
.L_x_1503:
[----:B------:R-:W-:Y:S05]  /*8710*/  BSYNC B1 ;  /* 0x0000000000017941 */ /* 0x000fea0003800000 */
.L_x_1502:
[----:B------:R-:W-:-:S04]  /*8720*/  FMUL.FTZ R2, R2, 1.1920928955078125e-07 ;  /* 0x3400000002027820 */ /* 0x000fc80000410000 */
[----:B------:R-:W-:Y:S02]  /*8730*/  FMUL.FTZ R3, R7, R2 ;  /* 0x0000000207037220 */ /* 0x000fe40000410000 */
.L_x_1497:
[----:B------:R-:W-:Y:S05]  /*8740*/  BSYNC B0 ;  /* 0x0000000000007941 */ /* 0x000fea0003800000 */
.L_x_1496:
        /* <DEDUP_REMOVED lines=20> */
.L_x_1508:
[----:B------:R-:W-:-:S06]  /*8890*/  PRMT R3, RZ, 0x5410, R0 ;  /* 0x00005410ff037816 */ /* 0x000fcc0000000000 */
[----:B------:R-:W1:Y:S02]  /*88a0*/  F2I.S64.TRUNC R2, R3 ;  /* 0x0000000300027311 */ /* 0x000e64000020d900 */
[----:B-1----:R1:W-:Y:S01]  /*88b0*/  STG.E.U8 [R16.64], R2 ;  /* 0x0000000210007986 */ /* 0x0023e2000c101124 */
[----:B------:R-:W-:Y:S05]  /*88c0*/  BRA `(.L_x_1510) ;  /* 0x00000e4000007947 */ /* 0x000fea0003800000 */
.L_x_1507:
        /* <DEDUP_REMOVED lines=10> */
.L_x_1512:
[----:B------:R-:W-:-:S04]  /*8970*/  PRMT R0, RZ, 0x5410, R0 ;  /* 0x00005410ff007816 */ /* 0x000fc80000000000 */
[----:B------:R-:W1:Y:S02]  /*8980*/  F2I.FTZ.TRUNC.NTZ R3, R0 ;  /* 0x0000000000037305 */ /* 0x000e64000021f100 */
[----:B-1----:R1:W-:Y:S01]  /*8990*/  STG.E [R16.64], R3 ;  /* 0x0000000310007986 */ /* 0x0023e2000c101924 */
[----:B------:R-:W-:Y:S05]  /*89a0*/  BRA `(.L_x_1510) ;  /* 0x00000d6000007947 */ /* 0x000fea0003800000 */
.L_x_1511:
[----:B------:R-:W-:-:S04]  /*89b0*/  PRMT R0, RZ, 0x5410, R0 ;  /* 0x00005410ff007816 */ /* 0x000fc80000000000 */
[----:B------:R-:W1:Y:S02]  /*89c0*/  F2I.FTZ.TRUNC.NTZ R3, R0 ;  /* 0x0000000000037305 */ /* 0x000e64000021f100 */
[----:B-1----:R1:W-:Y:S01]  /*89d0*/  STG.E.U16 [R16.64], R3 ;  /* 0x0000000310007986 */ /* 0x0023e2000c101524 */
[----:B------:R-:W-:Y:S05]  /*89e0*/  BRA `(.L_x_1510) ;  /* 0x00000d2000007947 */ /* 0x000fea0003800000 */
.L_x_1506:
        /* <DEDUP_REMOVED lines=9> */
.L_x_1514:
[----:B------:R-:W-:-:S04]  /*8a80*/  PRMT R0, RZ, 0x5410, R0 ;  /* 0x00005410ff007816 */ /* 0x000fc80000000000 */
[----:B------:R-:W-:-:S05]  /*8a90*/  F2FP.PACK_AB R0, RZ, R0 ;  /* 0x00000000ff00723e */ /* 0x000fca00000000ff */
[----:B------:R1:W-:Y:S01]  /*8aa0*/  STG.E.U16 [R16.64], R0 ;  /* 0x0000000010007986 */ /* 0x0003e2000c101524 */
[----:B------:R-:W-:Y:S05]  /*8ab0*/  BRA `(.L_x_1510) ;  /* 0x00000c5000007947 */ /* 0x000fea0003800000 */
.L_x_1513:
        /* <DEDUP_REMOVED lines=10> */
.L_x_1516:
[----:B------:R-:W-:-:S04]  /*8b60*/  PRMT R0, RZ, 0x5410, R0 ;  /* 0x00005410ff007816 */ /* 0x000fc80000000000 */
[----:B------:R-:W-:-:S04]  /*8b70*/  F2FP.PACK_AB R3, RZ, R0 ;  /* 0x00000000ff03723e */ /* 0x000fc800000000ff */
[----:B------:R-:W-:-:S05]  /*8b80*/  PRMT R3, R3, 0x5410, RZ ;  /* 0x0000541003037816 */ /* 0x000fca00000000ff */
[----:B------:R1:W-:Y:S01]  /*8b90*/  STG.E [R16.64], R3 ;  /* 0x0000000310007986 */ /* 0x0003e2000c101924 */
[----:B------:R-:W-:Y:S05]  /*8ba0*/  BRA `(.L_x_1510) ;  /* 0x00000b6000007947 */ /* 0x000fea0003800000 */
.L_x_1515:
[----:B------:R-:W-:-:S05]  /*8bb0*/  PRMT R2, RZ, 0x5410, R0 ;  /* 0x00005410ff027816 */ /* 0x000fca0000000000 */
[----:B------:R-:W-:-:S06]  /*8bc0*/  FMUL.FTZ R2, R2, 1 ;  /* 0x3f80000002027820 */ /* 0x000fcc0000410000 */
[----:B------:R-:W1:Y:S02]  /*8bd0*/  F2F.F64.F32 R2, R2 ;  /* 0x0000000200027310 */ /* 0x000e640000201800 */
[----:B-1----:R1:W-:Y:S01]  /*8be0*/  STG.E.64 [R16.64], R2 ;  /* 0x0000000210007986 */ /* 0x0023e2000c101b24 */
[----:B------:R-:W-:Y:S05]  /*8bf0*/  BRA `(.L_x_1510) ;  /* 0x00000b1000007947 */ /* 0x000fea0003800000 */
.L_x_1505:
        /* <DEDUP_REMOVED lines=13> */
.L_x_1519:
[----:B------:R-:W-:Y:S01]  /*8cd0*/  PRMT R0, RZ, 0x5410, R0 ;  /* 0x00005410ff007816 */ /* 0x000fe20000000000 */
[----:B------:R-:W-:-:S04]  /*8ce0*/  CS2R R6, SRZ ;  /* 0x0000000000067805 */ /* 0x000fc8000001ff00 */
[----:B------:R-:W-:-:S04]  /*8cf0*/  FMUL.FTZ R0, R0, 1 ;  /* 0x3f80000000007820 */ /* 0x000fc80000410000 */
[----:B------:R-:W1:Y:S02]  /*8d00*/  F2F.F64.F32 R4, R0 ;  /* 0x0000000000047310 */ /* 0x000e640000201800 */
[----:B-1----:R1:W-:Y:S01]  /*8d10*/  STG.E.128 [R16.64], R4 ;  /* 0x0000000410007986 */ /* 0x0023e2000c101d24 */
[----:B------:R-:W-:Y:S05]  /*8d20*/  BRA `(.L_x_1510) ;  /* 0x000009e000007947 */ /* 0x000fea0003800000 */
.L_x_1518:
        /* <DEDUP_REMOVED lines=21> */
.L_x_1523:
[----:B------:R-:W-:Y:S05]  /*8e80*/  BSYNC B0 ;  /* 0x0000000000007941 */ /* 0x000fea0003800000 */
.L_x_1522:
[----:B------:R-:W-:-:S05]  /*8e90*/  LOP3.LUT R3, R0, R3, RZ, 0xfc, !PT ;  /* 0x0000000300037212 */ /* 0x000fca00078efcff */
[----:B------:R1:W-:Y:S01]  /*8ea0*/  STG.E.U8 [R16.64], R3 ;  /* 0x0000000310007986 */ /* 0x0003e2000c101124 */
[----:B------:R-:W-:Y:S05]  /*8eb0*/  BRA `(.L_x_1510) ;  /* 0x0000085000007947 */ /* 0x000fea0003800000 */
.L_x_1521:
        /* <DEDUP_REMOVED lines=13> */
.L_x_1525:
[----:B------:R-:W-:Y:S01]  /*8f90*/  IMAD.MOV.U32 R0, RZ, RZ, 0x7f ;  /* 0x0000007fff007424 */ /* 0x000fe200078e00ff */
[----:B------:R-:W-:-:S04]  /*8fa0*/  ISETP.GT.U32.AND P0, PT, R2, 0x7f800000, PT ;  /* 0x7f8000000200780c */ /* 0x000fc80003f04070 */
[----:B------:R-:W-:-:S04]  /*8fb0*/  SEL R0, R0, 0x7c, P0 ;  /* 0x0000007c00007807 */ /* 0x000fc80000000000 */
.L_x_1526:
[----:B------:R-:W-:Y:S05]  /*8fc0*/  BSYNC B0 ;  /* 0x0000000000007941 */ /* 0x000fea0003800000 */
.L_x_1524:
[----:B------:R-:W-:-:S04]  /*8fd0*/  LOP3.LUT R2, R3, 0x80000000, RZ, 0xc0, !PT ;  /* 0x8000000003027812 */ /* 0x000fc800078ec0ff */
[----:B------:R-:W-:-:S04]  /*8fe0*/  SHF.R.U32.HI R3, RZ, 0x18, R2 ;  /* 0x00000018ff037819 */ /* 0x000fc80000011602 */
[----:B------:R-:W-:-:S05]  /*8ff0*/  LOP3.LUT R3, R0, R3, RZ, 0xfc, !PT ;  /* 0x0000000300037212 */ /* 0x000fca00078efcff */
[----:B------:R1:W-:Y:S01]  /*9000*/  STG.E.U8 [R16.64], R3 ;  /* 0x0000000310007986 */ /* 0x0003e2000c101124 */
[----:B------:R-:W-:Y:S05]  /*9010*/  BRA `(.L_x_1510) ;  /* 0x000006f000007947 */ /* 0x000fea0003800000 */
.L_x_1520:
[----:B------:R1:W-:Y:S01]  /*9020*/  STG.E.U16 [R16.64], R0 ;  /* 0x0000000010007986 */ /* 0x0003e2000c101524 */
[----:B------:R-:W-:Y:S05]  /*9030*/  BRA `(.L_x_1510) ;  /* 0x000006d000007947 */ /* 0x000fea0003800000 */
.L_x_1517:
        /* <DEDUP_REMOVED lines=12> */
.L_x_1529:
        /* <DEDUP_REMOVED lines=17> */
.L_x_1532:
[----:B------:R-:W-:-:S04]  /*9210*/  LOP3.LUT R2, R3, 0x80000000, RZ, 0xc0, !PT ;  /* 0x8000000003027812 */ /* 0x000fc800078ec0ff */
[----:B------:R-:W-:-:S04]  /*9220*/  SHF.R.U32.HI R3, RZ, 0x18, R2 ;  /* 0x00000018ff037819 */ /* 0x000fc80000011602 */
[----:B------:R-:W-:-:S04]  /*9230*/  LOP3.LUT R0, R0, R3, RZ, 0xfc, !PT ;  /* 0x0000000300007212 */ /* 0x000fc800078efcff */
[----:B------:R-:W-:Y:S02]  /*9240*/  PRMT R8, R0, 0x7610, R8 ;  /* 0x0000761000087816 */ /* 0x000fe40000000008 */
.L_x_1531:
[----:B------:R-:W-:Y:S05]  /*9250*/  BSYNC B0 ;  /* 0x0000000000007941 */ /* 0x000fea0003800000 */
.L_x_1530:
[----:B------:R0:W-:Y:S01]  /*9260*/  STG.E.U8 [R16.64], R8 ;  /* 0x0000000810007986 */ /* 0x0001e2000c101124 */
[----:B------:R-:W-:Y:S05]  /*9270*/  BRA `(.L_x_1510) ;  /* 0x0000049000007947 */ /* 0x000fea0003800000 */
.L_x_1528:
        /* <DEDUP_REMOVED lines=17> */
.L_x_1535:
[----:B------:R-:W-:-:S04]  /*9390*/  LOP3.LUT R2, R3, 0x80000000, RZ, 0xc0, !PT ;  /* 0x8000000003027812 */ /* 0x000fc800078ec0ff */
[----:B------:R-:W-:-:S04]  /*93a0*/  SHF.R.U32.HI R3, RZ, 0x18, R2 ;  /* 0x00000018ff037819 */ /* 0x000fc80000011602 */
[----:B------:R-:W-:-:S04]  /*93b0*/  LOP3.LUT R0, R0, R3, RZ, 0xfc, !PT ;  /* 0x0000000300007212 */ /* 0x000fc800078efcff */
[----:B------:R-:W-:Y:S02]  /*93c0*/  PRMT R8, R0, 0x7610, R8 ;  /* 0x0000761000087816 */ /* 0x000fe40000000008 */
.L_x_1534:
[----:B------:R-:W-:Y:S05]  /*93d0*/  BSYNC B0 ;  /* 0x0000000000007941 */ /* 0x000fea0003800000 */
.L_x_1533:
[----:B------:R0:W-:Y:S01]  /*93e0*/  STG.E.U8 [R16.64], R8 ;  /* 0x0000000810007986 */ /* 0x0001e2000c101124 */
[----:B------:R-:W-:Y:S05]  /*93f0*/  BRA `(.L_x_1510) ;  /* 0x0000031000007947 */ /* 0x000fea0003800000 */
.L_x_1527:
        /* <DEDUP_REMOVED lines=22> */
.L_x_1509:
        /* <DEDUP_REMOVED lines=20> */
.L_x_1537:
[----:B------:R-:W-:-:S06]  /*96a0*/  PRMT R2, RZ, 0x5410, R0 ;  /* 0x00005410ff027816 */ /* 0x000fcc0000000000 */
[----:B------:R-:W1:Y:S02]  /*96b0*/  F2I.U64.TRUNC R2, R2 ;  /* 0x0000000200027311 */ /* 0x000e64000020d800 */
[----:B-1----:R1:W-:Y:S01]  /*96c0*/  STG.E.64 [R16.64], R2 ;  /* 0x0000000210007986 */ /* 0x0023e2000c101b24 */
[----:B------:R-:W-:Y:S05]  /*96d0*/  BRA `(.L_x_1510) ;  /* 0x0000003000007947 */ /* 0x000fea0003800000 */
.L_x_1536:
[----:B------:R-:W-:-:S04]  /*96e0*/  PRMT R0, RZ, 0x5410, R0 ;  /* 0x00005410ff007816 */ /* 0x000fc80000000000 */
[----:B------:R-:W1:Y:S02]  /*96f0*/  F2I.FTZ.U32.TRUNC.NTZ R3, R0 ;  /* 0x0000000000037305 */ /* 0x000e64000021f000 */
[----:B-1----:R1:W-:Y:S02]  /*9700*/  STG.E [R16.64], R3 ;  /* 0x0000000310007986 */ /* 0x0023e4000c101924 */
.L_x_1510:
[----:B------:R-:W-:Y:S02]  /*9710*/  IADD3 R19, R19, 0x80, RZ ;  /* 0x0000008013137810 */ /* 0x000fe40007ffe0ff */
.L_x_1387:
[----:B------:R-:W-:Y:S05]  /*9720*/  BSYNC B6 ;  /* 0x0000000000067941 */ /* 0x000fea0003800000 */
.L_x_1386:
[----:B------:R-:W-:-:S13]  /*9730*/  ISETP.GE.AND P0, PT, R19, c[0x0][0x160], PT ;  /* 0x0000580013007a0c */ /* 0x000fda0003f06270 */
[----:B------:R-:W-:Y:S05]  /*9740*/  @P0 EXIT ;  /* 0x000000000000094d */ /* 0x000fea0003800000 */
[----:B------:R-:W-:Y:S01]  /*9750*/  ISETP.NE.AND P0, PT, RZ, c[0x0][0x168], PT ;  /* 0x00005a00ff007a0c */ /* 0x000fe20003f05270 */
[----:B01----:R-:W-:Y:S02]  /*9760*/  IMAD.MOV.U32 R0, RZ, RZ, RZ ;  /* 0x000000ffff007224 */ /* 0x003fe400078e00ff */
        /* <DEDUP_REMOVED lines=226> */
.L_x_1538:
        /* <DEDUP_REMOVED lines=20> */
.L_x_1542:
[----:B------:R-:W2:Y:S02]  /*a6d0*/  LDG.E.U8 R2, [R2.64] ;  /* 0x0000002402027981 */ /* 0x000ea4000c1e1100 */
[----:B--2---:R-:W0:Y:S02]  /*a6e0*/  I2F.U16 R0, R2 ;  /* 0x0000000200007306 */ /* 0x004e240000101000 */
[----:B0-----:R-:W-:Y:S01]  /*a6f0*/  F2FP.BF16.PACK_AB R0, RZ, R0 ;  /* 0x00000000ff00723e */ /* 0x001fe200000010ff */
[----:B------:R-:W-:Y:S05]  /*a700*/  BRA `(.L_x_1544) ;  /* 0x00000e3000007947 */ /* 0x000fea0003800000 */
.L_x_1541:
        /* <DEDUP_REMOVED lines=10> */
.L_x_1546:
[----:B------:R-:W2:Y:S02]  /*a7b0*/  LDG.E R2, [R2.64] ;  /* 0x0000002402027981 */ /* 0x000ea4000c1e1900 */
[----:B--2---:R-:W0:Y:S02]  /*a7c0*/  I2F R0, R2 ;  /* 0x0000000200007306 */ /* 0x004e240000201400 */
[----:B0-----:R-:W-:Y:S01]  /*a7d0*/  F2FP.BF16.PACK_AB R0, RZ, R0 ;  /* 0x00000000ff00723e */ /* 0x001fe200000010ff */
[----:B------:R-:W-:Y:S05]  /*a7e0*/  BRA `(.L_x_1544) ;  /* 0x00000d5000007947 */ /* 0x000fea0003800000 */
.L_x_1545:
[----:B------:R-:W2:Y:S02]  /*a7f0*/  LDG.E.U16 R2, [R2.64] ;  /* 0x0000002402027981 */ /* 0x000ea4000c1e1500 */
[----:B--2---:R-:W0:Y:S02]  /*a800*/  I2F.S16 R0, R2 ;  /* 0x0000000200007306 */ /* 0x004e240000101400 */
[----:B0-----:R-:W-:Y:S01]  /*a810*/  F2FP.BF16.PACK_AB R0, RZ, R0 ;  /* 0x00000000ff00723e */ /* 0x001fe200000010ff */
[----:B------:R-:W-:Y:S05]  /*a820*/  BRA `(.L_x_1544) ;  /* 0x00000d1000007947 */ /* 0x000fea0003800000 */
.L_x_1540:
        /* <DEDUP_REMOVED lines=9> */
.L_x_1548:
[----:B------:R-:W2:Y:S02]  /*a8c0*/  LDG.E.U16 R0, [R2.64] ;  /* 0x0000002402007981 */ /* 0x000ea4000c1e1500 */
[----:B--2---:R-:W-:-:S05]  /*a8d0*/  HADD2.F32 R0, -RZ, R0.H0_H0 ;  /* 0x20000000ff007230 */ /* 0x004fca0000004100 */
[----:B------:R-:W-:Y:S01]  /*a8e0*/  F2FP.BF16.PACK_AB R0, RZ, R0 ;  /* 0x00000000ff00723e */ /* 0x000fe200000010ff */
[----:B------:R-:W-:Y:S05]  /*a8f0*/  BRA `(.L_x_1544) ;  /* 0x00000c4000007947 */ /* 0x000fea0003800000 */
.L_x_1547:
        /* <DEDUP_REMOVED lines=9> */
.L_x_1550:
[----:B------:R-:W2:Y:S02]  /*a990*/  LDG.E.U16 R2, [R2.64] ;  /* 0x0000002402027981 */ /* 0x000ea4000c1e1500 */
[----:B--2---:R-:W-:-:S05]  /*a9a0*/  HADD2.F32 R0, -RZ, R2.H0_H0 ;  /* 0x20000002ff007230 */ /* 0x004fca0000004100 */
[----:B------:R-:W-:Y:S01]  /*a9b0*/  F2FP.BF16.PACK_AB R0, RZ, R0 ;  /* 0x00000000ff00723e */ /* 0x000fe200000010ff */
[----:B------:R-:W-:Y:S05]  /*a9c0*/  BRA `(.L_x_1544) ;  /* 0x00000b7000007947 */ /* 0x000fea0003800000 */
.L_x_1549:
[----:B------:R-:W2:Y:S02]  /*a9d0*/  LDG.E.64 R2, [R2.64] ;  /* 0x0000002402027981 */ /* 0x000ea4000c1e1b00 */
[----:B--2---:R-:W0:Y:S01]  /*a9e0*/  F2F.F32.F64 R0, R2 ;  /* 0x0000000200007310 */ /* 0x004e220000301000 */
[----:B------:R-:W0:-:S14]  /*a9f0*/  DSETP.GEU.AND P0, PT, |R2|, c[0x2][0x0], PT ;  /* 0x008000000200762a */ /* 0x000e1c0003f0e200 */
[----:B0-----:R-:W-:-:S05]  /*aa00*/  @!P0 FMUL R0, R0, 1.175494350822287508e-38 ;  /* 0x0080000000008820 */ /* 0x001fca0000400000 */
[----:B------:R-:W-:Y:S01]  /*aa10*/  F2FP.BF16.PACK_AB R0, RZ, R0 ;  /* 0x00000000ff00723e */ /* 0x000fe200000010ff */
[----:B------:R-:W-:Y:S05]  /*aa20*/  BRA `(.L_x_1544) ;  /* 0x00000b1000007947 */ /* 0x000fea0003800000 */
.L_x_1539:
        /* <DEDUP_REMOVED lines=13> */
.L_x_1553:
[----:B------:R-:W2:Y:S02]  /*ab00*/  LDG.E.64 R2, [R2.64] ;  /* 0x0000002402027981 */ /* 0x000ea4000c1e1b00 */
[----:B--2---:R-:W0:Y:S01]  /*ab10*/  F2F.F32.F64 R0, R2 ;  /* 0x0000000200007310 */ /* 0x004e220000301000 */
[----:B------:R-:W0:-:S14]  /*ab20*/  DSETP.GEU.AND P0, PT, |R2|, c[0x2][0x0], PT ;  /* 0x008000000200762a */ /* 0x000e1c0003f0e200 */
[----:B0-----:R-:W-:-:S05]  /*ab30*/  @!P0 FMUL R0, R0, 1.175494350822287508e-38 ;  /* 0x0080000000008820 */ /* 0x001fca0000400000 */
[----:B------:R-:W-:Y:S01]  /*ab40*/  F2FP.BF16.PACK_AB R0, RZ, R0 ;  /* 0x00000000ff00723e */ /* 0x000fe200000010ff */
[----:B------:R-:W-:Y:S05]  /*ab50*/  BRA `(.L_x_1544) ;  /* 0x000009e000007947 */ /* 0x000fea0003800000 */
.L_x_1552:
        /* <DEDUP_REMOVED lines=28> */
.L_x_1555:
        /* <DEDUP_REMOVED lines=15> */
.L_x_1554:
[----:B------:R0:W5:Y:S01]  /*ae10*/  LDG.E.U16 R0, [R2.64] ;  /* 0x0000002402007981 */ /* 0x000162000c1e1500 */
[----:B------:R-:W-:Y:S05]  /*ae20*/  BRA `(.L_x_1544) ;  /* 0x0000071000007947 */ /* 0x000fea0003800000 */
.L_x_1551:
        /* <DEDUP_REMOVED lines=12> */
.L_x_1558:
        /* <DEDUP_REMOVED lines=21> */
.L_x_1562:
[----:B------:R-:W-:Y:S05]  /*b040*/  BSYNC B1 ;  /* 0x0000000000017941 */ /* 0x000fea0003800000 */
.L_x_1561:
[----:B------:R-:W-:Y:S01]  /*b050*/  LEA R3, R0, 0x3b800000, 0x17 ;  /* 0x3b80000000037811 */ /* 0x000fe200078eb8ff */
[----:B------:R-:W-:-:S05]  /*b060*/  IMAD.SHL.U32 R0, R2, 0x100000, RZ ;  /* 0x0010000002007824 */ /* 0x000fca00078e00ff */
[----:B------:R-:W-:Y:S02]  /*b070*/  LOP3.LUT R0, R3, R0, R4, 0xfe, !PT ;  /* 0x0000000003007212 */ /* 0x000fe400078efe04 */
.L_x_1560:
[----:B------:R-:W-:Y:S05]  /*b080*/  BSYNC B0 ;  /* 0x0000000000007941 */ /* 0x000fea0003800000 */
.L_x_1559:
[----:B------:R-:W-:Y:S01]  /*b090*/  F2FP.BF16.PACK_AB R0, RZ, R0 ;  /* 0x00000000ff00723e */ /* 0x000fe200000010ff */
[----:B------:R-:W-:Y:S05]  /*b0a0*/  BRA `(.L_x_1544) ;  /* 0x0000049000007947 */ /* 0x000fea0003800000 */
.L_x_1557:
        /* <DEDUP_REMOVED lines=21> */
.L_x_1566:
[----:B------:R-:W-:Y:S05]  /*b200*/  BSYNC B1 ;  /* 0x0000000000017941 */ /* 0x000fea0003800000 */
.L_x_1565:
[----:B------:R-:W-:Y:S01]  /*b210*/  LEA R3, R0, 0x37800000, 0x17 ;  /* 0x3780000000037811 */ /* 0x000fe200078eb8ff */
[----:B------:R-:W-:-:S05]  /*b220*/  IMAD.SHL.U32 R0, R2, 0x200000, RZ ;  /* 0x0020000002007824 */ /* 0x000fca00078e00ff */
[----:B------:R-:W-:Y:S02]  /*b230*/  LOP3.LUT R0, R3, R0, R4, 0xfe, !PT ;  /* 0x0000000003007212 */ /* 0x000fe400078efe04 */
.L_x_1564:
[----:B------:R-:W-:Y:S05]  /*b240*/  BSYNC B0 ;  /* 0x0000000000007941 */ /* 0x000fea0003800000 */
.L_x_1563:
[----:B------:R-:W-:Y:S01]  /*b250*/  F2FP.BF16.PACK_AB R0, RZ, R0 ;  /* 0x00000000ff00723e */ /* 0x000fe200000010ff */
[----:B------:R-:W-:Y:S05]  /*b260*/  BRA `(.L_x_1544) ;  /* 0x000002d000007947 */ /* 0x000fea0003800000 */
.L_x_1556:
        /* <DEDUP_REMOVED lines=14> */
.L_x_1570:
[----:B------:R-:W-:Y:S05]  /*b350*/  BSYNC B0 ;  /* 0x0000000000007941 */ /* 0x000fea0003800000 */
.L_x_1569:
[----:B------:R-:W-:Y:S01]  /*b360*/  F2FP.BF16.PACK_AB R0, RZ, R0 ;  /* 0x00000000ff00723e */ /* 0x000fe200000010ff */
[----:B------:R-:W-:Y:S05]  /*b370*/  BRA `(.L_x_1544) ;  /* 0x000001c000007947 */ /* 0x000fea0003800000 */
.L_x_1543:
        /* <DEDUP_REMOVED lines=21> */
.L_x_1568:
[----:B------:R-:W2:Y:S02]  /*b4d0*/  LDG.E.64 R2, [R2.64] ;  /* 0x0000002402027981 */ /* 0x000ea4000c1e1b00 */
[----:B--2---:R-:W0:Y:S02]  /*b4e0*/  I2F.U64 R0, R2 ;  /* 0x0000000200007312 */ /* 0x004e240000301000 */
[----:B0-----:R-:W-:Y:S01]  /*b4f0*/  F2FP.BF16.PACK_AB R0, RZ, R0 ;  /* 0x00000000ff00723e */ /* 0x001fe200000010ff */
[----:B------:R-:W-:Y:S05]  /*b500*/  BRA `(.L_x_1544) ;  /* 0x0000003000007947 */ /* 0x000fea0003800000 */
.L_x_1567:
[----:B------:R-:W2:Y:S02]  /*b510*/  LDG.E R2, [R2.64] ;  /* 0x0000002402027981 */ /* 0x000ea4000c1e1900 */
[----:B--2---:R-:W0:Y:S02]  /*b520*/  I2F.U32 R0, R2 ;  /* 0x0000000200007306 */ /* 0x004e240000201000 */
[----:B0-----:R-:W-:-:S06]  /*b530*/  F2FP.BF16.PACK_AB R0, RZ, R0 ;  /* 0x00000000ff00723e */ /* 0x001fcc00000010ff */
.L_x_1544:
        /* <DEDUP_REMOVED lines=31> */
.L_x_1576:
[----:B------:R-:W-:Y:S01]  /*b730*/  FSETP.GEU.FTZ.AND P0, PT, R4, -R7, PT ;  /* 0x800000070400720b */ /* 0x000fe20003f1e000 */
[----:B------:R-:W-:-:S12]  /*b740*/  FADD.FTZ R2, R2, -1 ;  /* 0xbf80000002027421 */ /* 0x000fd80000010000 */
[----:B------:R-:W-:Y:S02]  /*b750*/  @!P0 FADD.FTZ R2, R2, -1 ;  /* 0xbf80000002028421 */ /* 0x000fe40000010000 */
.L_x_1575:
[----:B------:R-:W-:Y:S05]  /*b760*/  BSYNC B1 ;  /* 0x0000000000017941 */ /* 0x000fea0003800000 */
.L_x_1574:
[----:B------:R-:W-:Y:S01]  /*b770*/  FFMA.FTZ R3, -R7, R2, R3 ;  /* 0x0000000207037223 */ /* 0x000fe20000010103 */
[----:B------:R-:W-:Y:S05]  /*b780*/  BRA `(.L_x_1572) ;  /* 0x000001f000007947 */ /* 0x000fea0003800000 */
.L_x_1573:
        /* <DEDUP_REMOVED lines=15> */
.L_x_1579:
        /* <DEDUP_REMOVED lines=13> */
.L_x_1578:
[----:B------:R-:W-:Y:S05]  /*b950*/  BSYNC B1 ;  /* 0x0000000000017941 */ /* 0x000fea0003800000 */
.L_x_1577:
[----:B------:R-:W-:-:S04]  /*b960*/  FMUL.FTZ R2, R2, 1.1920928955078125e-07 ;  /* 0x3400000002027820 */ /* 0x000fc80000410000 */
[----:B------:R-:W-:Y:S02]  /*b970*/  FMUL.FTZ R3, R7, R2 ;  /* 0x0000000207037220 */ /* 0x000fe40000410000 */
.L_x_1572:
[----:B------:R-:W-:Y:S05]  /*b980*/  BSYNC B0 ;  /* 0x0000000000007941 */ /* 0x000fea0003800000 */
.L_x_1571:
        /* <DEDUP_REMOVED lines=18> */
[----:B-1----:R-:W-:Y:S01]  /*bab0*/  STG.E.U8 [R16.64], R3 ;  /* 0x0000000310007986 */ /* 0x002fe2000c101124 */
[----:B------:R-:W-:Y:S05]  /*bac0*/  EXIT ;  /* 0x000000000000794d */ /* 0x000fea0003800000 */
.L_x_1583:
[----:B------:R-:W-:-:S06]  /*bad0*/  PRMT R3, RZ, 0x5410, R0 ;  /* 0x00005410ff037816 */ /* 0x000fcc0000000000 */
[----:B------:R-:W1:Y:S02]  /*bae0*/  F2I.S64.TRUNC R2, R3 ;  /* 0x0000000300027311 */ /* 0x000e64000020d900 */
[----:B-1----:R-:W-:Y:S01]  /*baf0*/  STG.E.U8 [R16.64], R2 ;  /* 0x0000000210007986 */ /* 0x002fe2000c101124 */
[----:B------:R-:W-:Y:S05]  /*bb00*/  EXIT ;  /* 0x000000000000794d */ /* 0x000fea0003800000 */
.L_x_1582:
        /* <DEDUP_REMOVED lines=8> */
[----:B-1----:R-:W-:Y:S01]  /*bb90*/  STG.E.64 [R16.64], R2 ;  /* 0x0000000210007986 */ /* 0x002fe2000c101b24 */
[----:B------:R-:W-:Y:S05]  /*bba0*/  EXIT ;  /* 0x000000000000794d */ /* 0x000fea0003800000 */
.L_x_1586:
[----:B------:R-:W-:-:S04]  /*bbb0*/  PRMT R0, RZ, 0x5410, R0 ;  /* 0x00005410ff007816 */ /* 0x000fc80000000000 */
[----:B------:R-:W1:Y:S02]  /*bbc0*/  F2I.FTZ.TRUNC.NTZ R3, R0 ;  /* 0x0000000000037305 */ /* 0x000e64000021f100 */
[----:B-1----:R-:W-:Y:S01]  /*bbd0*/  STG.E [R16.64], R3 ;  /* 0x0000000310007986 */ /* 0x002fe2000c101924 */
[----:B------:R-:W-:Y:S05]  /*bbe0*/  EXIT ;  /* 0x000000000000794d */ /* 0x000fea0003800000 */
.L_x_1585:
[----:B------:R-:W-:-:S04]  /*bbf0*/  PRMT R0, RZ, 0x5410, R0 ;  /* 0x00005410ff007816 */ /* 0x000fc80000000000 */
[----:B------:R-:W1:Y:S02]  /*bc00*/  F2I.FTZ.TRUNC.NTZ R3, R0 ;  /* 0x0000000000037305 */ /* 0x000e64000021f100 */
[----:B-1----:R-:W-:Y:S01]  /*bc10*/  STG.E.U16 [R16.64], R3 ;  /* 0x0000000310007986 */ /* 0x002fe2000c101524 */
[----:B------:R-:W-:Y:S05]  /*bc20*/  EXIT ;  /* 0x000000000000794d */ /* 0x000fea0003800000 */
.L_x_1581:
        /* <DEDUP_REMOVED lines=9> */
.L_x_1588:
[----:B------:R-:W-:-:S04]  /*bcc0*/  PRMT R0, RZ, 0x5410, R0 ;  /* 0x00005410ff007816 */ /* 0x000fc80000000000 */
[----:B------:R-:W-:-:S05]  /*bcd0*/  F2FP.PACK_AB R0, RZ, R0 ;  /* 0x00000000ff00723e */ /* 0x000fca00000000ff */
[----:B------:R-:W-:Y:S01]  /*bce0*/  STG.E.U16 [R16.64], R0 ;  /* 0x0000000010007986 */ /* 0x000fe2000c101524 */
[----:B------:R-:W-:Y:S05]  /*bcf0*/  EXIT ;  /* 0x000000000000794d */ /* 0x000fea0003800000 */
.L_x_1587:
        /* <DEDUP_REMOVED lines=10> */
.L_x_1590:
[----:B------:R-:W-:-:S04]  /*bda0*/  PRMT R0, RZ, 0x5410, R0 ;  /* 0x00005410ff007816 */ /* 0x000fc80000000000 */
[----:B------:R-:W-:-:S04]  /*bdb0*/  F2FP.PACK_AB R3, RZ, R0 ;  /* 0x00000000ff03723e */ /* 0x000fc800000000ff */
[----:B------:R-:W-:-:S05]  /*bdc0*/  PRMT R3, R3, 0x5410, RZ ;  /* 0x0000541003037816 */ /* 0x000fca00000000ff */
[----:B------:R-:W-:Y:S01]  /*bdd0*/  STG.E [R16.64], R3 ;  /* 0x0000000310007986 */ /* 0x000fe2000c101924 */
[----:B------:R-:W-:Y:S05]  /*bde0*/  EXIT ;  /* 0x000000000000794d */ /* 0x000fea0003800000 */
.L_x_1589:
[----:B------:R-:W-:-:S05]  /*bdf0*/  PRMT R2, RZ, 0x5410, R0 ;  /* 0x00005410ff027816 */ /* 0x000fca0000000000 */
[----:B------:R-:W-:-:S06]  /*be00*/  FMUL.FTZ R2, R2, 1 ;  /* 0x3f80000002027820 */ /* 0x000fcc0000410000 */
[----:B------:R-:W1:Y:S02]  /*be10*/  F2F.F64.F32 R2, R2 ;  /* 0x0000000200027310 */ /* 0x000e640000201800 */
[----:B-1----:R-:W-:Y:S01]  /*be20*/  STG.E.64 [R16.64], R2 ;  /* 0x0000000210007986 */ /* 0x002fe2000c101b24 */
[----:B------:R-:W-:Y:S05]  /*be30*/  EXIT ;  /* 0x000000000000794d */ /* 0x000fea0003800000 */
.L_x_1580:
        /* <DEDUP_REMOVED lines=13> */
.L_x_1593:
[----:B------:R-:W-:Y:S01]  /*bf10*/  PRMT R0, RZ, 0x5410, R0 ;  /* 0x00005410ff007816 */ /* 0x000fe20000000000 */
[----:B------:R-:W-:-:S04]  /*bf20*/  CS2R R6, SRZ ;  /* 0x0000000000067805 */ /* 0x000fc8000001ff00 */
[----:B------:R-:W-:-:S04]  /*bf30*/  FMUL.FTZ R0, R0, 1 ;  /* 0x3f80000000007820 */ /* 0x000fc80000410000 */
[----:B------:R-:W1:Y:S02]  /*bf40*/  F2F.F64.F32 R4, R0 ;  /* 0x0000000000047310 */ /* 0x000e640000201800 */
[----:B-1----:R-:W-:Y:S01]  /*bf50*/  STG.E.128 [R16.64], R4 ;  /* 0x0000000410007986 */ /* 0x002fe2000c101d24 */
[----:B------:R-:W-:Y:S05]  /*bf60*/  EXIT ;  /* 0x000000000000794d */ /* 0x000fea0003800000 */
.L_x_1592:
        /* <DEDUP_REMOVED lines=21> */
.L_x_1597:
[----:B------:R-:W-:Y:S05]  /*c0c0*/  BSYNC B0 ;  /* 0x0000000000007941 */ /* 0x000fea0003800000 */
.L_x_1596:
[----:B------:R-:W-:-:S05]  /*c0d0*/  LOP3.LUT R3, R0, R3, RZ, 0xfc, !PT ;  /* 0x0000000300037212 */ /* 0x000fca00078efcff */
[----:B------:R-:W-:Y:S01]  /*c0e0*/  STG.E.U8 [R16.64], R3 ;  /* 0x0000000310007986 */ /* 0x000fe2000c101124 */
[----:B------:R-:W-:Y:S05]  /*c0f0*/  EXIT ;  /* 0x000000000000794d */ /* 0x000fea0003800000 */
.L_x_1595:
        /* <DEDUP_REMOVED lines=13> */
.L_x_1599:
[----:B------:R-:W-:Y:S01]  /*c1d0*/  IMAD.MOV.U32 R0, RZ, RZ, 0x7f ;  /* 0x0000007fff007424 */ /* 0x000fe200078e00ff */
[----:B------:R-:W-:-:S04]  /*c1e0*/  ISETP.GT.U32.AND P0, PT, R2, 0x7f800000, PT ;  /* 0x7f8000000200780c */ /* 0x000fc80003f04070 */
[----:B------:R-:W-:-:S04]  /*c1f0*/  SEL R0, R0, 0x7c, P0 ;  /* 0x0000007c00007807 */ /* 0x000fc80000000000 */
.L_x_1600:
[----:B------:R-:W-:Y:S05]  /*c200*/  BSYNC B0 ;  /* 0x0000000000007941 */ /* 0x000fea0003800000 */
.L_x_1598:
[----:B------:R-:W-:-:S04]  /*c210*/  LOP3.LUT R2, R3, 0x80000000, RZ, 0xc0, !PT ;  /* 0x8000000003027812 */ /* 0x000fc800078ec0ff */
[----:B------:R-:W-:-:S04]  /*c220*/  SHF.R.U32.HI R3, RZ, 0x18, R2 ;  /* 0x00000018ff037819 */ /* 0x000fc80000011602 */
[----:B------:R-:W-:-:S05]  /*c230*/  LOP3.LUT R3, R0, R3, RZ, 0xfc, !PT ;  /* 0x0000000300037212 */ /* 0x000fca00078efcff */
[----:B------:R-:W-:Y:S01]  /*c240*/  STG.E.U8 [R16.64], R3 ;  /* 0x0000000310007986 */ /* 0x000fe2000c101124 */
[----:B------:R-:W-:Y:S05]  /*c250*/  EXIT ;  /* 0x000000000000794d */ /* 0x000fea0003800000 */
.L_x_1594:
[----:B------:R-:W-:Y:S01]  /*c260*/  STG.E.U16 [R16.64], R0 ;  /* 0x0000000010007986 */ /* 0x000fe2000c101524 */
[----:B------:R-:W-:Y:S05]  /*c270*/  EXIT ;  /* 0x000000000000794d */ /* 0x000fea0003800000 */
.L_x_1591:
        /* <DEDUP_REMOVED lines=10> */
[----:B-1----:R-:W-:Y:S01]  /*c320*/  STG.E.U16 [R16.64], R3 ;  /* 0x0000000310007986 */ /* 0x002fe2000c101524 */
[----:B------:R-:W-:Y:S05]  /*c330*/  EXIT ;  /* 0x000000000000794d */ /* 0x000fea0003800000 */
.L_x_1603:
        /* <DEDUP_REMOVED lines=17> */
.L_x_1606:
[----:B------:R-:W-:-:S04]  /*c450*/  LOP3.LUT R2, R3, 0x80000000, RZ, 0xc0, !PT ;  /* 0x8000000003027812 */ /* 0x000fc800078ec0ff */
[----:B------:R-:W-:-:S04]  /*c460*/  SHF.R.U32.HI R3, RZ, 0x18, R2 ;  /* 0x00000018ff037819 */ /* 0x000fc80000011602 */
[----:B------:R-:W-:-:S04]  /*c470*/  LOP3.LUT R0, R0, R3, RZ, 0xfc, !PT ;  /* 0x0000000300007212 */ /* 0x000fc800078efcff */
[----:B------:R-:W-:Y:S02]  /*c480*/  PRMT R8, R0, 0x7610, R8 ;  /* 0x0000761000087816 */ /* 0x000fe40000000008 */
.L_x_1605:
[----:B------:R-:W-:Y:S05]  /*c490*/  BSYNC B0 ;  /* 0x0000000000007941 */ /* 0x000fea0003800000 */
.L_x_1604:
[----:B------:R-:W-:Y:S01]  /*c4a0*/  STG.E.U8 [R16.64], R8 ;  /* 0x0000000810007986 */ /* 0x000fe2000c101124 */
[----:B------:R-:W-:Y:S05]  /*c4b0*/  EXIT ;  /* 0x000000000000794d */ /* 0x000fea0003800000 */
.L_x_1602:
        /* <DEDUP_REMOVED lines=17> */
.L_x_1609:
[----:B------:R-:W-:-:S04]  /*c5d0*/  LOP3.LUT R2, R3, 0x80000000, RZ, 0xc0, !PT ;  /* 0x8000000003027812 */ /* 0x000fc800078ec0ff */
[----:B------:R-:W-:-:S04]  /*c5e0*/  SHF.R.U32.HI R3, RZ, 0x18, R2 ;  /* 0x00000018ff037819 */ /* 0x000fc80000011602 */
[----:B------:R-:W-:-:S04]  /*c5f0*/  LOP3.LUT R0, R0, R3, RZ, 0xfc, !PT ;  /* 0x0000000300007212 */ /* 0x000fc800078efcff */
[----:B------:R-:W-:Y:S02]  /*c600*/  PRMT R8, R0, 0x7610, R8 ;  /* 0x0000761000087816 */ /* 0x000fe40000000008 */
.L_x_1608:
[----:B------:R-:W-:Y:S05]  /*c610*/  BSYNC B0 ;  /* 0x0000000000007941 */ /* 0x000fea0003800000 */
.L_x_1607:
[----:B------:R-:W-:Y:S01]  /*c620*/  STG.E.U8 [R16.64], R8 ;  /* 0x0000000810007986 */ /* 0x000fe2000c101124 */
[----:B------:R-:W-:Y:S05]  /*c630*/  EXIT ;  /* 0x000000000000794d */ /* 0x000fea0003800000 */
.L_x_1601:
        /* <DEDUP_REMOVED lines=22> */
.L_x_1584:
        /* <DEDUP_REMOVED lines=19> */
[----:B------:R-:W-:Y:S05]  /*c8d0*/  EXIT ;  /* 0x000000000000794d */ /* 0x000fea0003800000 */
.L_x_1611:
[----:B------:R-:W-:-:S06]  /*c8e0*/  PRMT R2, RZ, 0x5410, R0 ;  /* 0x00005410ff027816 */ /* 0x000fcc0000000000 */
[----:B------:R-:W1:Y:S02]  /*c8f0*/  F2I.U64.TRUNC R2, R2 ;  /* 0x0000000200027311 */ /* 0x000e64000020d800 */
[----:B-1----:R-:W-:Y:S01]  /*c900*/  STG.E.64 [R16.64], R2 ;  /* 0x0000000210007986 */ /* 0x002fe2000c101b24 */
[----:B------:R-:W-:Y:S05]  /*c910*/  EXIT ;  /* 0x000000000000794d */ /* 0x000fea0003800000 */
.L_x_1610:
[----:B------:R-:W-:-:S04]  /*c920*/  PRMT R0, RZ, 0x5410, R0 ;  /* 0x00005410ff007816 */ /* 0x000fc80000000000 */
[----:B------:R-:W1:Y:S02]  /*c930*/  F2I.FTZ.U32.TRUNC.NTZ R3, R0 ;  /* 0x0000000000037305 */ /* 0x000e64000021f000 */
[----:B-1----:R-:W-:Y:S01]  /*c940*/  STG.E [R16.64], R3 ;  /* 0x0000000310007986 */ /* 0x002fe2000c101924 */
[----:B------:R-:W-:Y:S05]  /*c950*/  EXIT ;  /* 0x000000000000794d */ /* 0x000fea0003800000 */
.L_x_1612:
        /* <DEDUP_REMOVED lines=10> */
.L_x_50524:


//--------------------- .text._ZN2at6native27unrolled_elementwise_kernelINS0_13BUnaryFunctorIN3c108BFloat16ES4_S4_ZZZNS0_16fmod_kernel_cudaERNS_18TensorIteratorBaseEENKUlvE0_clEvENKUlvE2_clEvEUlS4_S4_E_EESt5arrayIPcLm2EELi4E23TrivialOffsetCalculatorILi1EjESF_NS0_6memory12LoadWithCastILi1EEENSG_13StoreWithCastILi1EEEEEviT_T0_T2_T3_T4_T5_ --------------------------
	.section	.text._ZN2at6native27unrolled_elementwise_kernelINS0_13BUnaryFunctorIN3c108BFloat16ES4_S4_ZZZNS0_16fmod_kernel_cudaERNS_18TensorIteratorBaseEENKUlvE0_clEvENKUlvE2_clEvEUlS4_S4_E_EESt5arrayIPcLm2EELi4E23TrivialOffsetCalculatorILi1EjESF_NS0_6memory12LoadWithCastILi1EEENSG_13StoreWithCastILi1EEEEEviT_T0_T2_T3_T4_T5_,"ax",@progbits
	.sectioninfo	@"SHI_REGISTERS=29"
	.align	128
        .global         _ZN2at6native27unrolled_elementwise_kernelINS0_13BUnaryFunctorIN3c108BFloat16ES4_S4_ZZZNS0_16fmod_kernel_cudaERNS_18TensorIteratorBaseEENKUlvE0_clEvENKUlvE2_clEvEUlS4_S4_E_EESt5arrayIPcLm2EELi4E23TrivialOffsetCalculatorILi1EjESF_NS0_6memory12LoadWithCastILi1EEENSG_13StoreWithCastILi1EEEEEviT_T0_T2_T3_T4_T5_
        .type           _ZN2at6native27unrolled_elementwise_kernelINS0_13BUnaryFunctorIN3c108BFloat16ES4_S4_ZZZNS0_16fmod_kernel_cudaERNS_18TensorIteratorBaseEENKUlvE0_clEvENKUlvE2_clEvEUlS4_S4_E_EESt5arrayIPcLm2EELi4E23TrivialOffsetCalculatorILi1EjESF_NS0_6memory12LoadWithCastILi1EEENSG_13StoreWithCastILi1EEEEEviT_T0_T2_T3_T4_T5_,@function
        .size           _ZN2at6native27unrolled_elementwise_kernelINS0_13BUnaryFunctorIN3c108BFloat16ES4_S4_ZZZNS0_16fmod_kernel_cudaERNS_18TensorIteratorBaseEENKUlvE0_clEvENKUlvE2_clEvEUlS4_S4_E_EESt5arrayIPcLm2EELi4E23TrivialOffsetCalculatorILi1EjESF_NS0_6memory12LoadWithCastILi1EEENSG_13StoreWithCastILi1EEEEEviT_T0_T2_T3_T4_T5_,(.L_x_50525 - _ZN2at6native27unrolled_elementwise_kernelINS0_13BUnaryFunctorIN3c108BFloat16ES4_S4_ZZZNS0_16fmod_kernel_cudaERNS_18TensorIteratorBaseEENKUlvE0_clEvENKUlvE2_clEvEUlS4_S4_E_EESt5arrayIPcLm2EELi4E23TrivialOffsetCalculatorILi1EjESF_NS0_6memory12LoadWithCastILi1EEENSG_13StoreWithCastILi1EEEEEviT_T0_T2_T3_T4_T5_)
        .other          _ZN2at6native27unrolled_elementwise_kernelINS0_13BUnaryFunctorIN3c108BFloat16ES4_S4_ZZZNS0_16fmod_kernel_cudaERNS_18TensorIteratorBaseEENKUlvE0_clEvENKUlvE2_clEvEUlS4_S4_E_EESt5arrayIPcLm2EELi4E23TrivialOffsetCalculatorILi1EjESF_NS0_6memory12LoadWithCastILi1EEENSG_13StoreWithCastILi1EEEEEviT_T0_T2_T3_T4_T5_,@"STO_CUDA_ENTRY STV_DEFAULT"
_ZN2at6native27unrolled_elementwise_kernelINS0_13BUnaryFunctorIN3c108BFloat16ES4_S4_ZZZNS0_16fmod_kernel_cudaERNS_18TensorIteratorBaseEENKUlvE0_clEvENKUlvE2_clEvEUlS4_S4_E_EESt5arrayIPcLm2EELi4E23TrivialOffsetCalculatorILi1EjESF_NS0_6memory12LoadWithCastILi1EEENSG_13StoreWithCastILi1EEEEEviT_T0_T2_T3_T4_T5_:
.text._ZN2at6native27unrolled_elementwise_kernelINS0_13BUnaryFunctorIN3c108BFloat16ES4_S4_ZZZNS0_16fmod_kernel_cudaERNS_18TensorIteratorBaseEENKUlvE0_clEvENKUlvE2_clEvEUlS4_S4_E_EESt5arrayIPcLm2EELi4E23TrivialOffsetCalculatorILi1EjESF_NS0_6memory12LoadWithCastILi1EEENSG_13StoreWithCastILi1EEEEEviT_T0_T2_T3_T4_T5_:
        /* <DEDUP_REMOVED lines=8> */
[----:B------:R-:W-:Y:S01]  /*0080*/  PRMT R23, RZ, 0x7610, R23 ;  /* 0x00007610ff177816 */ /* 0x000fe20000000017 */
[----:B0-----:R-:W-:-:S05]  /*0090*/  IMAD R22, R16, R3, c[0x0][0x160] ;  /* 0x0000580010167624 */ /* 0x001fca00078e0203 */
[----:B--2---:R-:W-:-:S04]  /*00a0*/  ISETP.GE.AND P0, PT, R17, R22, PT ;  /* 0x000000161100720c */ /* 0x004fc80003f06270 */
[----:B------:R-:W-:-:S09]  /*00b0*/  P2R R25, PR, RZ, 0x1 ;  /* 0x00000001ff197803 */ /* 0x000fd20000000000 */
[----:B------:R-:W-:Y:S05]  /*00c0*/  @P0 BRA `(.L_x_1614) ;  /* 0x000010b000000947 */ /* 0x000fea0003800000 */
[----:B-1----:R-:W-:Y:S01]  /*00d0*/  IMAD R0, R16, 0x200, R17 ;  /* 0x0000020010007824 */ /* 0x002fe200078e0211 */
        /* <DEDUP_REMOVED lines=20> */
.L_x_1618:
[----:B------:R-:W2:Y:S02]  /*0220*/  LDG.E.U8 R2, [R2.64] ;  /* 0x0000002402027981 */ /* 0x000ea4000c1e1100 */
[----:B--2---:R-:W0:Y:S02]  /*0230*/  I2F.U16 R0, R2 ;  /* 0x0000000200007306 */ /* 0x004e240000101000 */
[----:B0-----:R-:W-:-:S04]  /*0240*/  F2FP.BF16.PACK_AB R0, RZ, R0 ;  /* 0x00000000ff00723e */ /* 0x001fc800000010ff */
[----:B------:R-:W-:Y:S01]  /*0250*/  PRMT R23, R0, 0x7610, R23 ;  /* 0x0000761000177816 */ /* 0x000fe20000000017 */
[----:B------:R-:W-:Y:S05]  /*0260*/  BRA `(.L_x_1620) ;  /* 0x00000f0000007947 */ /* 0x000fea0003800000 */
.L_x_1617:
        /* <DEDUP_REMOVED lines=11> */
.L_x_1622:
[----:B------:R-:W2:Y:S02]  /*0320*/  LDG.E R2, [R2.64] ;  /* 0x0000002402027981 */ /* 0x000ea4000c1e1900 */
[----:B--2---:R-:W0:Y:S02]  /*0330*/  I2F R0, R2 ;  /* 0x0000000200007306 */ /* 0x004e240000201400 */
[----:B0-----:R-:W-:-:S04]  /*0340*/  F2FP.BF16.PACK_AB R0, RZ, R0 ;  /* 0x00000000ff00723e */ /* 0x001fc800000010ff */
[----:B------:R-:W-:Y:S01]  /*0350*/  PRMT R23, R0, 0x7610, R23 ;  /* 0x0000761000177816 */ /* 0x000fe20000000017 */
[----:B------:R-:W-:Y:S05]  /*0360*/  BRA `(.L_x_1620) ;  /* 0x00000e0000007947 */ /* 0x000fea0003800000 */
.L_x_1621:
[----:B------:R-:W2:Y:S02]  /*0370*/  LDG.E.U16 R2, [R2.64] ;  /* 0x0000002402027981 */ /* 0x000ea4000c1e1500 */
[----:B--2---:R-:W0:Y:S02]  /*0380*/  I2F.S16 R0, R2 ;  /* 0x0000000200007306 */ /* 0x004e240000101400 */
[----:B0-----:R-:W-:-:S04]  /*0390*/  F2FP.BF16.PACK_AB R0, RZ, R0 ;  /* 0x00000000ff00723e */ /* 0x001fc800000010ff */
[----:B------:R-:W-:Y:S01]  /*03a0*/  PRMT R23, R0, 0x7610, R23 ;  /* 0x0000761000177816 */ /* 0x000fe20000000017 */
[----:B------:R-:W-:Y:S05]  /*03b0*/  BRA `(.L_x_1620) ;  /* 0x00000db000007947 */ /* 0x000fea0003800000 */
.L_x_1616:
        /* <DEDUP_REMOVED lines=9> */
.L_x_1624:
[----:B------:R-:W2:Y:S02]  /*0450*/  LDG.E.U16 R0, [R2.64] ;  /* 0x0000002402007981 */ /* 0x000ea4000c1e1500 */
[----:B--2---:R-:W-:-:S05]  /*0460*/  HADD2.F32 R0, -RZ, R0.H0_H0 ;  /* 0x20000000ff007230 */ /* 0x004fca0000004100 */
[----:B------:R-:W-:-:S04]  /*0470*/  F2FP.BF16.PACK_AB R0, RZ, R0 ;  /* 0x00000000ff00723e */ /* 0x000fc800000010ff */
[----:B------:R-:W-:Y:S01]  /*0480*/  PRMT R23, R0, 0x7610, R23 ;  /* 0x0000761000177816 */ /* 0x000fe20000000017 */
[----:B------:R-:W-:Y:S05]  /*0490*/  BRA `(.L_x_1620) ;  /* 0x00000cd000007947 */ /* 0x000fea0003800000 */
.L_x_1623:
        /* <DEDUP_REMOVED lines=9> */
.L_x_1626:
[----:B------:R-:W2:Y:S02]  /*0530*/  LDG.E.U16 R2, [R2.64] ;  /* 0x0000002402027981 */ /* 0x000ea4000c1e1500 */
[----:B--2---:R-:W-:-:S05]  /*0540*/  HADD2.F32 R0, -RZ, R2.H0_H0 ;  /* 0x20000002ff007230 */ /* 0x004fca0000004100 */
[----:B------:R-:W-:-:S04]  /*0550*/  F2FP.BF16.PACK_AB R0, RZ, R0 ;  /* 0x00000000ff00723e */ /* 0x000fc800000010ff */
[----:B------:R-:W-:Y:S01]  /*0560*/  PRMT R23, R0, 0x7610, R23 ;  /* 0x0000761000177816 */ /* 0x000fe20000000017 */
[----:B------:R-:W-:Y:S05]  /*0570*/  BRA `(.L_x_1620) ;  /* 0x00000bf000007947 */ /* 0x000fea0003800000 */
.L_x_1625:
[----:B------:R-:W2:Y:S02]  /*0580*/  LDG.E.64 R2, [R2.64] ;  /* 0x0000002402027981 */ /* 0x000ea4000c1e1b00 */
[----:B--2---:R-:W0:Y:S01]  /*0590*/  F2F.F32.F64 R0, R2 ;  /* 0x0000000200007310 */ /* 0x004e220000301000 */
[----:B------:R-:W0:-:S14]  /*05a0*/  DSETP.GEU.AND P0, PT, |R2|, c[0x2][0x0], PT ;  /* 0x008000000200762a */ /* 0x000e1c0003f0e200 */
[----:B0-----:R-:W-:-:S05]  /*05b0*/  @!P0 FMUL R0, R0, 1.175494350822287508e-38 ;  /* 0x0080000000008820 */ /* 0x001fca0000400000 */
[----:B------:R-:W-:-:S04]  /*05c0*/  F2FP.BF16.PACK_AB R0, RZ, R0 ;  /* 0x00000000ff00723e */ /* 0x000fc800000010ff */
[----:B------:R-:W-:Y:S01]  /*05d0*/  PRMT R23, R0, 0x7610, R23 ;  /* 0x0000761000177816 */ /* 0x000fe20000000017 */
[----:B------:R-:W-:Y:S05]  /*05e0*/  BRA `(.L_x_1620) ;  /* 0x00000b8000007947 */ /* 0x000fea0003800000 */
.L_x_1615:
        /* <DEDUP_REMOVED lines=14> */
.L_x_1629:
[----:B------:R-:W2:Y:S02]  /*06d0*/  LDG.E.64 R2, [R2.64] ;  /* 0x0000002402027981 */ /* 0x000ea4000c1e1b00 */
[----:B--2---:R-:W0:Y:S01]  /*06e0*/  F2F.F32.F64 R0, R2 ;  /* 0x0000000200007310 */ /* 0x004e220000301000 */
[----:B------:R-:W0:-:S14]  /*06f0*/  DSETP.GEU.AND P0, PT, |R2|, c[0x2][0x0], PT ;  /* 0x008000000200762a */ /* 0x000e1c0003f0e200 */
[----:B0-----:R-:W-:-:S05]  /*0700*/  @!P0 FMUL R0, R0, 1.175494350822287508e-38 ;  /* 0x0080000000008820 */ /* 0x001fca0000400000 */
[----:B------:R-:W-:-:S04]  /*0710*/  F2FP.BF16.PACK_AB R0, RZ, R0 ;  /* 0x00000000ff00723e */ /* 0x000fc800000010ff */
[----:B------:R-:W-:Y:S01]  /*0720*/  PRMT R23, R0, 0x7610, R23 ;  /* 0x0000761000177816 */ /* 0x000fe20000000017 */
[----:B------:R-:W-:Y:S05]  /*0730*/  BRA `(.L_x_1620) ;  /* 0x00000a3000007947 */ /* 0x000fea0003800000 */
.L_x_1628:
        /* <DEDUP_REMOVED lines=28> */
.L_x_1631:
        /* <DEDUP_REMOVED lines=15> */
.L_x_1630:
[----:B------:R0:W5:Y:S01]  /*09f0*/  LDG.E.U16 R23, [R2.64] ;  /* 0x0000002402177981 */ /* 0x000162000c1e1500 */
[----:B------:R-:W-:Y:S05]  /*0a00*/  BRA `(.L_x_1620) ;  /* 0x0000076000007947 */ /* 0x000fea0003800000 */
.L_x_1627:
        /* <DEDUP_REMOVED lines=12> */
.L_x_1634:
        /* <DEDUP_REMOVED lines=21> */
.L_x_1638:
[----:B------:R-:W-:Y:S05]  /*0c20*/  BSYNC B1 ;  /* 0x0000000000017941 */ /* 0x000fea0003800000 */
.L_x_1637:
[----:B------:R-:W-:Y:S01]  /*0c30*/  LEA R3, R0, 0x3b800000, 0x17 ;  /* 0x3b80000000037811 */ /* 0x000fe200078eb8ff */
[----:B------:R-:W-:-:S05]  /*0c40*/  IMAD.SHL.U32 R0, R2, 0x100000, RZ ;  /* 0x0010000002007824 */ /* 0x000fca00078e00ff */
[----:B------:R-:W-:Y:S02]  /*0c50*/  LOP3.LUT R0, R3, R0, R4, 0xfe, !PT ;  /* 0x0000000003007212 */ /* 0x000fe400078efe04 */
.L_x_1636:
[----:B------:R-:W-:Y:S05]  /*0c60*/  BSYNC B0 ;  /* 0x0000000000007941 */ /* 0x000fea0003800000 */
.L_x_1635:
[----:B------:R-:W-:-:S04]  /*0c70*/  F2FP.BF16.PACK_AB R0, RZ, R0 ;  /* 0x00000000ff00723e */ /* 0x000fc800000010ff */
[----:B------:R-:W-:Y:S01]  /*0c80*/  PRMT R23, R0, 0x7610, R23 ;  /* 0x0000761000177816 */ /* 0x000fe20000000017 */
[----:B------:R-:W-:Y:S05]  /*0c90*/  BRA `(.L_x_1620) ;  /* 0x000004d000007947 */ /* 0x000fea0003800000 */
.L_x_1633:
        /* <DEDUP_REMOVED lines=21> */
.L_x_1642:
[----:B------:R-:W-:Y:S05]  /*0df0*/  BSYNC B1 ;  /* 0x0000000000017941 */ /* 0x000fea0003800000 */
.L_x_1641:
[----:B------:R-:W-:Y:S01]  /*0e00*/  LEA R3, R0, 0x37800000, 0x17 ;  /* 0x3780000000037811 */ /* 0x000fe200078eb8ff */
[----:B------:R-:W-:-:S05]  /*0e10*/  IMAD.SHL.U32 R0, R2, 0x200000, RZ ;  /* 0x0020000002007824 */ /* 0x000fca00078e00ff */
[----:B------:R-:W-:Y:S02]  /*0e20*/  LOP3.LUT R0, R3, R0, R4, 0xfe, !PT ;  /* 0x0000000003007212 */ /* 0x000fe400078efe04 */
.L_x_1640:
[----:B------:R-:W-:Y:S05]  /*0e30*/  BSYNC B0 ;  /* 0x0000000000007941 */ /* 0x000fea0003800000 */
.L_x_1639:
[----:B------:R-:W-:-:S04]  /*0e40*/  F2FP.BF16.PACK_AB R0, RZ, R0 ;  /* 0x00000000ff00723e */ /* 0x000fc800000010ff */
[----:B------:R-:W-:Y:S01]  /*0e50*/  PRMT R23, R0, 0x7610, R23 ;  /* 0x0000761000177816 */ /* 0x000fe20000000017 */
[----:B------:R-:W-:Y:S05]  /*0e60*/  BRA `(.L_x_1620) ;  /* 0x0000030000007947 */ /* 0x000fea0003800000 */
.L_x_1632:
        /* <DEDUP_REMOVED lines=14> */
.L_x_1646:
[----:B------:R-:W-:Y:S05]  /*0f50*/  BSYNC B0 ;  /* 0x0000000000007941 */ /* 0x000fea0003800000 */
.L_x_1645:
[----:B------:R-:W-:-:S04]  /*0f60*/  F2FP.BF16.PACK_AB R0, RZ, R0 ;  /* 0x00000000ff00723e */ /* 0x000fc800000010ff */
[----:B------:R-:W-:Y:S01]  /*0f70*/  PRMT R23, R0, 0x7610, R23 ;  /* 0x0000761000177816 */ /* 0x000fe20000000017 */
[----:B------:R-:W-:Y:S05]  /*0f80*/  BRA `(.L_x_1620) ;  /* 0x000001e000007947 */ /* 0x000fea0003800000 */
.L_x_1619:
        /* <DEDUP_REMOVED lines=21> */
.L_x_1644:
[----:B------:R-:W2:Y:S02]  /*10e0*/  LDG.E.64 R2, [R2.64] ;  /* 0x0000002402027981 */ /* 0x000ea4000c1e1b00 */
[----:B--2---:R-:W0:Y:S02]  /*10f0*/  I2F.U64 R0, R2 ;  /* 0x0000000200007312 */ /* 0x004e240000301000 */
[----:B0-----:R-:W-:-:S04]  /*1100*/  F2FP.BF16.PACK_AB R0, RZ, R0 ;  /* 0x00000000ff00723e */ /* 0x001fc800000010ff */
[----:B------:R-:W-:Y:S01]  /*1110*/  PRMT R23, R0, 0x7610, R23 ;  /* 0x0000761000177816 */ /* 0x000fe20000000017 */
[----:B------:R-:W-:Y:S05]  /*1120*/  BRA `(.L_x_1620) ;  /* 0x0000004000007947 */ /* 0x000fea0003800000 */
.L_x_1643:
[----:B------:R-:W2:Y:S02]  /*1130*/  LDG.E R2, [R2.64] ;  /* 0x0000002402027981 */ /* 0x000ea4000c1e1900 */
[----:B--2---:R-:W0:Y:S02]  /*1140*/  I2F.U32 R0, R2 ;  /* 0x0000000200007306 */ /* 0x004e240000201000 */
[----:B0-----:R-:W-:-:S04]  /*1150*/  F2FP.BF16.PACK_AB R0, RZ, R0 ;  /* 0x00000000ff00723e */ /* 0x001fc800000010ff */
[----:B------:R-:W-:Y:S02]  /*1160*/  PRMT R23, R0, 0x7610, R23 ;  /* 0x0000761000177816 */ /* 0x000fe40000000017 */
.L_x_1620:
[----:B------:R-:W-:-:S05]  /*1170*/  IADD3 R17, R17, 0x80, RZ ;  /* 0x0000008011117810 */ /* 0x000fca0007ffe0ff */
.L_x_1614:
[----:B-1----:R-:W-:Y:S05]  /*1180*/  BSYNC B6 ;  /* 0x0000000000067941 */ /* 0x002fea0003800000 */
.L_x_1613:
[----:B------:R-:W-:Y:S01]  /*1190*/  ISETP.GE.AND P0, PT, R17, R22, PT ;  /* 0x000000161100720c */ /* 0x000fe20003f06270 */
[----:B------:R-:W-:-:S12]  /*11a0*/  BSSY B6, `(.L_x_1647) ;  /* 0x000010d000067945 */ /* 0x000fd80003800000 */
[----:B------:R-:W-:Y:S05]  /*11b0*/  @P0 BRA `(.L_x_1648) ;  /* 0x000010b000000947 */ /* 0x000fea0003800000 */
[----:B------:R-:W-:Y:S01]  /*11c0*/  IMAD R0, R16, 0x200, R17 ;  /* 0x0000020010007824 */ /* 0x000fe200078e0211 */
[----:B0-----:R-:W-:-:S03]  /*11d0*/  PRMT R3, R18, 0x9910, RZ ;  /* 0x0000991012037816 */ /* 0x001fc600000000ff */
        /* <DEDUP_REMOVED lines=19> */
.L_x_1652:
[----:B------:R-:W2:Y:S02]  /*1310*/  LDG.E.U8 R2, [R2.64] ;  /* 0x0000002402027981 */ /* 0x000ea4000c1e1100 */
[----:B--2---:R-:W0:Y:S02]  /*1320*/  I2F.U16 R0, R2 ;  /* 0x0000000200007306 */ /* 0x004e240000101000 */
[----:B0-----:R-:W-:-:S04]  /*1330*/  F2FP.BF16.PACK_AB R0, RZ, R0 ;  /* 0x00000000ff00723e */ /* 0x001fc800000010ff */
[----:B------:R-:W-:Y:S01]  /*1340*/  PRMT R19, R0, 0x7610, R19 ;  /* 0x0000761000137816 */ /* 0x000fe20000000013 */
[----:B------:R-:W-:Y:S05]  /*1350*/  BRA `(.L_x_1654) ;  /* 0x00000f0000007947 */ /* 0x000fea0003800000 */
.L_x_1651:
        /* <DEDUP_REMOVED lines=11> */
.L_x_1656:
[----:B------:R-:W2:Y:S02]  /*1410*/  LDG.E R2, [R2.64] ;  /* 0x0000002402027981 */ /* 0x000ea4000c1e1900 */
[----:B--2---:R-:W0:Y:S02]  /*1420*/  I2F R0, R2 ;  /* 0x0000000200007306 */ /* 0x004e240000201400 */
[----:B0-----:R-:W-:-:S04]  /*1430*/  F2FP.BF16.PACK_AB R0, RZ, R0 ;  /* 0x00000000ff00723e */ /* 0x001fc800000010ff */
[----:B------:R-:W-:Y:S01]  /*1440*/  PRMT R19, R0, 0x7610, R19 ;  /* 0x0000761000137816 */ /* 0x000fe20000000013 */
[----:B------:R-:W-:Y:S05]  /*1450*/  BRA `(.L_x_1654) ;  /* 0x00000e0000007947 */ /* 0x000fea0003800000 */
.L_x_1655:
[----:B------:R-:W2:Y:S02]  /*1460*/  LDG.E.U16 R2, [R2.64] ;  /* 0x0000002402027981 */ /* 0x000ea4000c1e1500 */
[----:B--2---:R-:W0:Y:S02]  /*1470*/  I2F.S16 R0, R2 ;  /* 0x0000000200007306 */ /* 0x004e240000101400 */
[----:B0-----:R-:W-:-:S04]  /*1480*/  F2FP.BF16.PACK_AB R0, RZ, R0 ;  /* 0x00000000ff00723e */ /* 0x001fc800000010ff */
[----:B------:R-:W-:Y:S01]  /*1490*/  PRMT R19, R0, 0x7610, R19 ;  /* 0x0000761000137816 */ /* 0x000fe20000000013 */
[----:B------:R-:W-:Y:S05]  /*14a0*/  BRA `(.L_x_1654) ;  /* 0x00000db000007947 */ /* 0x000fea0003800000 */
.L_x_1650:
        /* <DEDUP_REMOVED lines=9> */
.L_x_1658:
[----:B------:R-:W2:Y:S02]  /*1540*/  LDG.E.U16 R0, [R2.64] ;  /* 0x0000002402007981 */ /* 0x000ea4000c1e1500 */
[----:B--2---:R-:W-:-:S05]  /*1550*/  HADD2.F32 R0, -RZ, R0.H0_H0 ;  /* 0x20000000ff007230 */ /* 0x004fca0000004100 */
[----:B------:R-:W-:-:S04]  /*1560*/  F2FP.BF16.PACK_AB R0, RZ, R0 ;  /* 0x00000000ff00723e */ /* 0x000fc800000010ff */
[----:B------:R-:W-:Y:S01]  /*1570*/  PRMT R19, R0, 0x7610, R19 ;  /* 0x0000761000137816 */ /* 0x000fe20000000013 */
[----:B------:R-:W-:Y:S05]  /*1580*/  BRA `(.L_x_1654) ;  /* 0x00000cd000007947 */ /* 0x000fea0003800000 */
.L_x_1657:
        /* <DEDUP_REMOVED lines=9> */
.L_x_1660:
[----:B------:R-:W2:Y:S02]  /*1620*/  LDG.E.U16 R2, [R2.64] ;  /* 0x0000002402027981 */ /* 0x000ea4000c1e1500 */
[----:B--2---:R-:W-:-:S05]  /*1630*/  HADD2.F32 R0, -RZ, R2.H0_H0 ;  /* 0x20000002ff007230 */ /* 0x004fca0000004100 */
[----:B------:R-:W-:-:S04]  /*1640*/  F2FP.BF16.PACK_AB R0, RZ, R0 ;  /* 0x00000000ff00723e */ /* 0x000fc800000010ff */
[----:B------:R-:W-:Y:S01]  /*1650*/  PRMT R19, R0, 0x7610, R19 ;  /* 0x0000761000137816 */ /* 0x000fe20000000013 */
[----:B------:R-:W-:Y:S05]  /*1660*/  BRA `(.L_x_1654) ;  /* 0x00000bf000007947 */ /* 0x000fea0003800000 */
.L_x_1659:
[----:B------:R-:W2:Y:S02]  /*1670*/  LDG.E.64 R2, [R2.64] ;  /* 0x0000002402027981 */ /* 0x000ea4000c1e1b00 */
[----:B--2---:R-:W0:Y:S01]  /*1680*/  F2F.F32.F64 R0, R2 ;  /* 0x0000000200007310 */ /* 0x004e220000301000 */
[----:B------:R-:W0:-:S14]  /*1690*/  DSETP.GEU.AND P0, PT, |R2|, c[0x2][0x0], PT ;  /* 0x008000000200762a */ /* 0x000e1c0003f0e200 */
[----:B0-----:R-:W-:-:S05]  /*16a0*/  @!P0 FMUL R0, R0, 1.175494350822287508e-38 ;  /* 0x0080000000008820 */ /* 0x001fca0000400000 */
[----:B------:R-:W-:-:S04]  /*16b0*/  F2FP.BF16.PACK_AB R0, RZ, R0 ;  /* 0x00000000ff00723e */ /* 0x000fc800000010ff */
[----:B------:R-:W-:Y:S01]  /*16c0*/  PRMT R19, R0, 0x7610, R19 ;  /* 0x0000761000137816 */ /* 0x000fe20000000013 */
[----:B------:R-:W-:Y:S05]  /*16d0*/  BRA `(.L_x_1654) ;  /* 0x00000b8000007947 */ /* 0x000fea0003800000 */
.L_x_1649:
        /* <DEDUP_REMOVED lines=14> */
.L_x_1663:
[----:B------:R-:W2:Y:S02]  /*17c0*/  LDG.E.64 R2, [R2.64] ;  /* 0x0000002402027981 */ /* 0x000ea4000c1e1b00 */
[----:B--2---:R-:W0:Y:S01]  /*17d0*/  F2F.F32.F64 R0, R2 ;  /* 0x0000000200007310 */ /* 0x004e220000301000 */
[----:B------:R-:W0:-:S14]  /*17e0*/  DSETP.GEU.AND P0, PT, |R2|, c[0x2][0x0], PT ;  /* 0x008000000200762a */ /* 0x000e1c0003f0e200 */
[----:B0-----:R-:W-:-:S05]  /*17f0*/  @!P0 FMUL R0, R0, 1.175494350822287508e-38 ;  /* 0x0080000000008820 */ /* 0x001fca0000400000 */
[----:B------:R-:W-:-:S04]  /*1800*/  F2FP.BF16.PACK_AB R0, RZ, R0 ;  /* 0x00000000ff00723e */ /* 0x000fc800000010ff */
[----:B------:R-:W-:Y:S01]  /*1810*/  PRMT R19, R0, 0x7610, R19 ;  /* 0x0000761000137816 */ /* 0x000fe20000000013 */
[----:B------:R-:W-:Y:S05]  /*1820*/  BRA `(.L_x_1654) ;  /* 0x00000a3000007947 */ /* 0x000fea0003800000 */
.L_x_1662:
        /* <DEDUP_REMOVED lines=28> */
.L_x_1665:
        /* <DEDUP_REMOVED lines=15> */
.L_x_1664:
[----:B------:R0:W5:Y:S01]  /*1ae0*/  LDG.E.U16 R19, [R2.64] ;  /* 0x0000002402137981 */ /* 0x000162000c1e1500 */
[----:B------:R-:W-:Y:S05]  /*1af0*/  BRA `(.L_x_1654) ;  /* 0x0000076000007947 */ /* 0x000fea0003800000 */
.L_x_1661:
        /* <DEDUP_REMOVED lines=12> */
.L_x_1668:
        /* <DEDUP_REMOVED lines=21> */
.L_x_1672:
[----:B------:R-:W-:Y:S05]  /*1d10*/  BSYNC B1 ;  /* 0x0000000000017941 */ /* 0x000fea0003800000 */
.L_x_1671:
[----:B------:R-:W-:Y:S01]  /*1d20*/  LEA R3, R0, 0x3b800000, 0x17 ;  /* 0x3b80000000037811 */ /* 0x000fe200078eb8ff */
[----:B------:R-:W-:-:S05]  /*1d30*/  IMAD.SHL.U32 R0, R2, 0x100000, RZ ;  /* 0x0010000002007824 */ /* 0x000fca00078e00ff */
[----:B------:R-:W-:Y:S02]  /*1d40*/  LOP3.LUT R0, R3, R0, R4, 0xfe, !PT ;  /* 0x0000000003007212 */ /* 0x000fe400078efe04 */
.L_x_1670:
[----:B------:R-:W-:Y:S05]  /*1d50*/  BSYNC B0 ;  /* 0x0000000000007941 */ /* 0x000fea0003800000 */
.L_x_1669:
[----:B------:R-:W-:-:S04]  /*1d60*/  F2FP.BF16.PACK_AB R0, RZ, R0 ;  /* 0x00000000ff00723e */ /* 0x000fc800000010ff */
[----:B------:R-:W-:Y:S01]  /*1d70*/  PRMT R19, R0, 0x7610, R19 ;  /* 0x0000761000137816 */ /* 0x000fe20000000013 */
[----:B------:R-:W-:Y:S05]  /*1d80*/  BRA `(.L_x_1654) ;  /* 0x000004d000007947 */ /* 0x000fea0003800000 */
.L_x_1667:
        /* <DEDUP_REMOVED lines=21> */
.L_x_1676:
[----:B------:R-:W-:Y:S05]  /*1ee0*/  BSYNC B1 ;  /* 0x0000000000017941 */ /* 0x000fea0003800000 */
.L_x_1675:
[----:B------:R-:W-:Y:S01]  /*1ef0*/  LEA R3, R0, 0x37800000, 0x17 ;  /* 0x3780000000037811 */ /* 0x000fe200078eb8ff */
[----:B------:R-:W-:-:S05]  /*1f00*/  IMAD.SHL.U32 R0, R2, 0x200000, RZ ;  /* 0x0020000002007824 */ /* 0x000fca00078e00ff */
[----:B------:R-:W-:Y:S02]  /*1f10*/  LOP3.LUT R0, R3, R0, R4, 0xfe, !PT ;  /* 0x0000000003007212 */ /* 0x000fe400078efe04 */
.L_x_1674:
[----:B------:R-:W-:Y:S05]  /*1f20*/  BSYNC B0 ;  /* 0x0000000000007941 */ /* 0x000fea0003800000 */
.L_x_1673:
[----:B------:R-:W-:-:S04]  /*1f30*/  F2FP.BF16.PACK_AB R0, RZ, R0 ;  /* 0x00000000ff00723e */ /* 0x000fc800000010ff */
[----:B------:R-:W-:Y:S01]  /*1f40*/  PRMT R19, R0, 0x7610, R19 ;  /* 0x0000761000137816 */ /* 0x000fe20000000013 */
[----:B------:R-:W-:Y:S05]  /*1f50*/  BRA `(.L_x_1654) ;  /* 0x0000030000007947 */ /* 0x000fea0003800000 */
.L_x_1666:
        /* <DEDUP_REMOVED lines=14> */
.L_x_1680:
[----:B------:R-:W-:Y:S05]  /*2040*/  BSYNC B0 ;  /* 0x0000000000007941 */ /* 0x000fea0003800000 */
.L_x_1679:
[----:B------:R-:W-:-:S04]  /*2050*/  F2FP.BF16.PACK_AB R0, RZ, R0 ;  /* 0x00000000ff00723e */ /* 0x000fc800000010ff */
[----:B------:R-:W-:Y:S01]  /*2060*/  PRMT R19, R0, 0x7610, R19 ;  /* 0x0000761000137816 */ /* 0x000fe20000000013 */
[----:B------:R-:W-:Y:S05]  /*2070*/  BRA `(.L_x_1654) ;  /* 0x000001e000007947 */ /* 0x000fea0003800000 */
.L_x_1653:
        /* <DEDUP_REMOVED lines=21> */
.L_x_1678:
[----:B------:R-:W2:Y:S02]  /*21d0*/  LDG.E.64 R2, [R2.64] ;  /* 0x0000002402027981 */ /* 0x000ea4000c1e1b00 */
[----:B--2---:R-:W0:Y:S02]  /*21e0*/  I2F.U64 R0, R2 ;  /* 0x0000000200007312 */ /* 0x004e240000301000 */
[----:B0-----:R-:W-:-:S04]  /*21f0*/  F2FP.BF16.PACK_AB R0, RZ, R0 ;  /* 0x00000000ff00723e */ /* 0x001fc800000010ff */
[----:B------:R-:W-:Y:S01]  /*2200*/  PRMT R19, R0, 0x7610, R19 ;  /* 0x0000761000137816 */ /* 0x000fe20000000013 */
[----:B------:R-:W-:Y:S05]  /*2210*/  BRA `(.L_x_1654) ;  /* 0x0000004000007947 */ /* 0x000fea0003800000 */
.L_x_1677:
[----:B------:R-:W2:Y:S02]  /*2220*/  LDG.E R2, [R2.64] ;  /* 0x0000002402027981 */ /* 0x000ea4000c1e1900 */
[----:B--2---:R-:W0:Y:S02]  /*2230*/  I2F.U32 R0, R2 ;  /* 0x0000000200007306 */ /* 0x004e240000201000 */
[----:B0-----:R-:W-:-:S04]  /*2240*/  F2FP.BF16.PACK_AB R0, RZ, R0 ;  /* 0x00000000ff00723e */ /* 0x001fc800000010ff */
[----:B------:R-:W-:Y:S02]  /*2250*/  PRMT R19, R0, 0x7610, R19 ;  /* 0x0000761000137816 */ /* 0x000fe40000000013 */
.L_x_1654:
[----:B------:R-:W-:-:S05]  /*2260*/  IADD3 R17, R17, 0x80, RZ ;  /* 0x0000008011117810 */ /* 0x000fca0007ffe0ff */
.L_x_1648:
[----:B------:R-:W-:Y:S05]  /*2270*/  BSYNC B6 ;  /* 0x0000000000067941 */ /* 0x000fea0003800000 */
.L_x_1647:
[----:B------:R-:W-:Y:S01]  /*2280*/  ISETP.GE.AND P0, PT, R17, R22, PT ;  /* 0x000000161100720c */ /* 0x000fe20003f06270 */
[----:B------:R-:W-:Y:S01]  /*2290*/  BSSY B6, `(.L_x_1681) ;  /* 0x000010f000067945 */ /* 0x000fe20003800000 */
[----:B------:R-:W-:Y:S02]  /*22a0*/  PRMT R24, RZ, 0x7610, R24 ;  /* 0x00007610ff187816 */ /* 0x000fe40000000018 */
[----:B------:R-:W-:-:S09]  /*22b0*/  PRMT R26, RZ, 0x7610, R26 ;  /* 0x00007610ff1a7816 */ /* 0x000fd2000000001a */
        /* <DEDUP_REMOVED lines=22> */
.L_x_1686:
[----:B------:R-:W2:Y:S02]  /*2420*/  LDG.E.U8 R2, [R2.64] ;  /* 0x0000002402027981 */ /* 0x000ea4000c1e1100 */
[----:B--2---:R-:W0:Y:S02]  /*2430*/  I2F.U16 R0, R2 ;  /* 0x0000000200007306 */ /* 0x004e240000101000 */
[----:B0-----:R-:W-:-:S04]  /*2440*/  F2FP.BF16.PACK_AB R0, RZ, R0 ;  /* 0x00000000ff00723e */ /* 0x001fc800000010ff */
[----:B------:R-:W-:Y:S01]  /*2450*/  PRMT R26, R0, 0x7610, R26 ;  /* 0x00007610001a7816 */ /* 0x000fe2000000001a */
[----:B------:R-:W-:Y:S05]  /*2460*/  BRA `(.L_x_1688) ;  /* 0x00000f0000007947 */ /* 0x000fea0003800000 */
.L_x_1685:
        /* <DEDUP_REMOVED lines=11> */
.L_x_1690:
[----:B------:R-:W2:Y:S02]  /*2520*/  LDG.E R2, [R2.64] ;  /* 0x0000002402027981 */ /* 0x000ea4000c1e1900 */
[----:B--2---:R-:W0:Y:S02]  /*2530*/  I2F R0, R2 ;  /* 0x0000000200007306 */ /* 0x004e240000201400 */
[----:B0-----:R-:W-:-:S04]  /*2540*/  F2FP.BF16.PACK_AB R0, RZ, R0 ;  /* 0x00000000ff00723e */ /* 0x001fc800000010ff */
[----:B------:R-:W-:Y:S01]  /*2550*/  PRMT R26, R0, 0x7610, R26 ;  /* 0x00007610001a7816 */ /* 0x000fe2000000001a */
[----:B------:R-:W-:Y:S05]  /*2560*/  BRA `(.L_x_1688) ;  /* 0x00000e0000007947 */ /* 0x000fea0003800000 */
.L_x_1689:
[----:B------:R-:W2:Y:S02]  /*2570*/  LDG.E.U16 R2, [R2.64] ;  /* 0x0000002402027981 */ /* 0x000ea4000c1e1500 */
[----:B--2---:R-:W0:Y:S02]  /*2580*/  I2F.S16 R0, R2 ;  /* 0x0000000200007306 */ /* 0x004e240000101400 */
[----:B0-----:R-:W-:-:S04]  /*2590*/  F2FP.BF16.PACK_AB R0, RZ, R0 ;  /* 0x00000000ff00723e */ /* 0x001fc800000010ff */
[----:B------:R-:W-:Y:S01]  /*25a0*/  PRMT R26, R0, 0x7610, R26 ;  /* 0x00007610001a7816 */ /* 0x000fe2000000001a */
[----:B------:R-:W-:Y:S05]  /*25b0*/  BRA `(.L_x_1688) ;  /* 0x00000db000007947 */ /* 0x000fea0003800000 */
.L_x_1684:
        /* <DEDUP_REMOVED lines=9> */
.L_x_1692:
[----:B------:R-:W2:Y:S02]  /*2650*/  LDG.E.U16 R0, [R2.64] ;  /* 0x0000002402007981 */ /* 0x000ea4000c1e1500 */
[----:B--2---:R-:W-:-:S05]  /*2660*/  HADD2.F32 R0, -RZ, R0.H0_H0 ;  /* 0x20000000ff007230 */ /* 0x004fca0000004100 */
[----:B------:R-:W-:-:S04]  /*2670*/  F2FP.BF16.PACK_AB R0, RZ, R0 ;  /* 0x00000000ff00723e */ /* 0x000fc800000010ff */
[----:B------:R-:W-:Y:S01]  /*2680*/  PRMT R26, R0, 0x7610, R26 ;  /* 0x00007610001a7816 */ /* 0x000fe2000000001a */
[----:B------:R-:W-:Y:S05]  /*2690*/  BRA `(.L_x_1688) ;  /* 0x00000cd000007947 */ /* 0x000fea0003800000 */
.L_x_1691:
        /* <DEDUP_REMOVED lines=9> */
.L_x_1694:
[----:B------:R-:W2:Y:S02]  /*2730*/  LDG.E.U16 R2, [R2.64] ;  /* 0x0000002402027981 */ /* 0x000ea4000c1e1500 */
[----:B--2---:R-:W-:-:S05]  /*2740*/  HADD2.F32 R0, -RZ, R2.H0_H0 ;  /* 0x20000002ff007230 */ /* 0x004fca0000004100 */
[----:B------:R-:W-:-:S04]  /*2750*/  F2FP.BF16.PACK_AB R0, RZ, R0 ;  /* 0x00000000ff00723e */ /* 0x000fc800000010ff */
[----:B------:R-:W-:Y:S01]  /*2760*/  PRMT R26, R0, 0x7610, R26 ;  /* 0x00007610001a7816 */ /* 0x000fe2000000001a */
[----:B------:R-:W-:Y:S05]  /*2770*/  BRA `(.L_x_1688) ;  /* 0x00000bf000007947 */ /* 0x000fea0003800000 */
.L_x_1693:
[----:B------:R-:W2:Y:S02]  /*2780*/  LDG.E.64 R2, [R2.64] ;  /* 0x0000002402027981 */ /* 0x000ea4000c1e1b00 */
[----:B--2---:R-:W0:Y:S01]  /*2790*/  F2F.F32.F64 R0, R2 ;  /* 0x0000000200007310 */ /* 0x004e220000301000 */
[----:B------:R-:W0:-:S14]  /*27a0*/  DSETP.GEU.AND P0, PT, |R2|, c[0x2][0x0], PT ;  /* 0x008000000200762a */ /* 0x000e1c0003f0e200 */
[----:B0-----:R-:W-:-:S05]  /*27b0*/  @!P0 FMUL R0, R0, 1.175494350822287508e-38 ;  /* 0x0080000000008820 */ /* 0x001fca0000400000 */
[----:B------:R-:W-:-:S04]  /*27c0*/  F2FP.BF16.PACK_AB R0, RZ, R0 ;  /* 0x00000000ff00723e */ /* 0x000fc800000010ff */
[----:B------:R-:W-:Y:S01]  /*27d0*/  PRMT R26, R0, 0x7610, R26 ;  /* 0x00007610001a7816 */ /* 0x000fe2000000001a */
[----:B------:R-:W-:Y:S05]  /*27e0*/  BRA `(.L_x_1688) ;  /* 0x00000b8000007947 */ /* 0x000fea0003800000 */
.L_x_1683:
        /* <DEDUP_REMOVED lines=14> */
.L_x_1697:
[----:B------:R-:W2:Y:S02]  /*28d0*/  LDG.E.64 R2, [R2.64] ;  /* 0x0000002402027981 */ /* 0x000ea4000c1e1b00 */
[----:B--2---:R-:W0:Y:S01]  /*28e0*/  F2F.F32.F64 R0, R2 ;  /* 0x0000000200007310 */ /* 0x004e220000301000 */
[----:B------:R-:W0:-:S14]  /*28f0*/  DSETP.GEU.AND P0, PT, |R2|, c[0x2][0x0], PT ;  /* 0x008000000200762a */ /* 0x000e1c0003f0e200 */
[----:B0-----:R-:W-:-:S05]  /*2900*/  @!P0 FMUL R0, R0, 1.175494350822287508e-38 ;  /* 0x0080000000008820 */ /* 0x001fca0000400000 */
[----:B------:R-:W-:-:S04]  /*2910*/  F2FP.BF16.PACK_AB R0, RZ, R0 ;  /* 0x00000000ff00723e */ /* 0x000fc800000010ff */
[----:B------:R-:W-:Y:S01]  /*2920*/  PRMT R26, R0, 0x7610, R26 ;  /* 0x00007610001a7816 */ /* 0x000fe2000000001a */
[----:B------:R-:W-:Y:S05]  /*2930*/  BRA `(.L_x_1688) ;  /* 0x00000a3000007947 */ /* 0x000fea0003800000 */
.L_x_1696:
        /* <DEDUP_REMOVED lines=28> */
.L_x_1699:
        /* <DEDUP_REMOVED lines=15> */
.L_x_1698:
[----:B------:R0:W5:Y:S01]  /*2bf0*/  LDG.E.U16 R26, [R2.64] ;  /* 0x00000024021a7981 */ /* 0x000162000c1e1500 */
[----:B------:R-:W-:Y:S05]  /*2c00*/  BRA `(.L_x_1688) ;  /* 0x0000076000007947 */ /* 0x000fea0003800000 */
.L_x_1695:
        /* <DEDUP_REMOVED lines=12> */
.L_x_1702:
        /* <DEDUP_REMOVED lines=21> */
.L_x_1706:
[----:B------:R-:W-:Y:S05]  /*2e20*/  BSYNC B1 ;  /* 0x0000000000017941 */ /* 0x000fea0003800000 */
.L_x_1705:
[----:B------:R-:W-:Y:S01]  /*2e30*/  LEA R3, R0, 0x3b800000, 0x17 ;  /* 0x3b80000000037811 */ /* 0x000fe200078eb8ff */
[----:B------:R-:W-:-:S05]  /*2e40*/  IMAD.SHL.U32 R0, R2, 0x100000, RZ ;  /* 0x0010000002007824 */ /* 0x000fca00078e00ff */
[----:B------:R-:W-:Y:S02]  /*2e50*/  LOP3.LUT R0, R3, R0, R4, 0xfe, !PT ;  /* 0x0000000003007212 */ /* 0x000fe400078efe04 */
.L_x_1704:
[----:B------:R-:W-:Y:S05]  /*2e60*/  BSYNC B0 ;  /* 0x0000000000007941 */ /* 0x000fea0003800000 */
.L_x_1703:
[----:B------:R-:W-:-:S04]  /*2e70*/  F2FP.BF16.PACK_AB R0, RZ, R0 ;  /* 0x00000000ff00723e */ /* 0x000fc800000010ff */
[----:B------:R-:W-:Y:S01]  /*2e80*/  PRMT R26, R0, 0x7610, R26 ;  /* 0x00007610001a7816 */ /* 0x000fe2000000001a */
[----:B------:R-:W-:Y:S05]  /*2e90*/  BRA `(.L_x_1688) ;  /* 0x000004d000007947 */ /* 0x000fea0003800000 */
.L_x_1701:
        /* <DEDUP_REMOVED lines=21> */
.L_x_1710:
[----:B------:R-:W-:Y:S05]  /*2ff0*/  BSYNC B1 ;  /* 0x0000000000017941 */ /* 0x000fea0003800000 */
.L_x_1709:
[----:B------:R-:W-:Y:S01]  /*3000*/  LEA R3, R0, 0x37800000, 0x17 ;  /* 0x3780000000037811 */ /* 0x000fe200078eb8ff */
[----:B------:R-:W-:-:S05]  /*3010*/  IMAD.SHL.U32 R0, R2, 0x200000, RZ ;  /* 0x0020000002007824 */ /* 0x000fca00078e00ff */
[----:B------:R-:W-:Y:S02]  /*3020*/  LOP3.LUT R0, R3, R0, R4, 0xfe, !PT ;  /* 0x0000000003007212 */ /* 0x000fe400078efe04 */
.L_x_1708:
[----:B------:R-:W-:Y:S05]  /*3030*/  BSYNC B0 ;  /* 0x0000000000007941 */ /* 0x000fea0003800000 */
.L_x_1707:
[----:B------:R-:W-:-:S04]  /*3040*/  F2FP.BF16.PACK_AB R0, RZ, R0 ;  /* 0x00000000ff00723e */ /* 0x000fc800000010ff */
[----:B------:R-:W-:Y:S01]  /*3050*/  PRMT R26, R0, 0x7610, R26 ;  /* 0x00007610001a7816 */ /* 0x000fe2000000001a */
[----:B------:R-:W-:Y:S05]  /*3060*/  BRA `(.L_x_1688) ;  /* 0x0000030000007947 */ /* 0x000fea0003800000 */
.L_x_1700:
        /* <DEDUP_REMOVED lines=14> */
.L_x_1714:
[----:B------:R-:W-:Y:S05]  /*3150*/  BSYNC B0 ;  /* 0x0000000000007941 */ /* 0x000fea0003800000 */
.L_x_1713:
[----:B------:R-:W-:-:S04]  /*3160*/  F2FP.BF16.PACK_AB R0, RZ, R0 ;  /* 0x00000000ff00723e */ /* 0x000fc800000010ff */
[----:B------:R-:W-:Y:S01]  /*3170*/  PRMT R26, R0, 0x7610, R26 ;  /* 0x00007610001a7816 */ /* 0x000fe2000000001a */
[----:B------:R-:W-:Y:S05]  /*3180*/  BRA `(.L_x_1688) ;  /* 0x000001e000007947 */ /* 0x000fea0003800000 */
.L_x_1687:
        /* <DEDUP_REMOVED lines=21> */
.L_x_1712:
[----:B------:R-:W2:Y:S02]  /*32e0*/  LDG.E.64 R2, [R2.64] ;  /* 0x0000002402027981 */ /* 0x000ea4000c1e1b00 */
[----:B--2---:R-:W0:Y:S02]  /*32f0*/  I2F.U64 R0, R2 ;  /* 0x0000000200007312 */ /* 0x004e240000301000 */
[----:B0-----:R-:W-:-:S04]  /*3300*/  F2FP.BF16.PACK_AB R0, RZ, R0 ;  /* 0x00000000ff00723e */ /* 0x001fc800000010ff */
[----:B------:R-:W-:Y:S01]  /*3310*/  PRMT R26, R0, 0x7610, R26 ;  /* 0x00007610001a7816 */ /* 0x000fe2000000001a */
[----:B------:R-:W-:Y:S05]  /*3320*/  BRA `(.L_x_1688) ;  /* 0x0000004000007947 */ /* 0x000fea0003800000 */
.L_x_1711:
[----:B------:R-:W2:Y:S02]  /*3330*/  LDG.E R2, [R2.64] ;  /* 0x0000002402027981 */ /* 0x000ea4000c1e1900 */
[----:B--2---:R-:W0:Y:S02]  /*3340*/  I2F.U32 R0, R2 ;  /* 0x0000000200007306 */ /* 0x004e240000201000 */
[----:B0-----:R-:W-:-:S04]  /*3350*/  F2FP.BF16.PACK_AB R0, RZ, R0 ;  /* 0x00000000ff00723e */ /* 0x001fc800000010ff */
[----:B------:R-:W-:Y:S02]  /*3360*/  PRMT R26, R0, 0x7610, R26 ;  /* 0x00007610001a7816 */ /* 0x000fe4000000001a */
.L_x_1688:
[----:B------:R-:W-:-:S05]  /*3370*/  IADD3 R17, R17, 0x80, RZ ;  /* 0x0000008011117810 */ /* 0x000fca0007ffe0ff */
.L_x_1682:
[----:B------:R-:W-:Y:S05]  /*3380*/  BSYNC B6 ;  /* 0x0000000000067941 */ /* 0x000fea0003800000 */
.L_x_1681:
[----:B------:R-:W-:Y:S01]  /*3390*/  ISETP.GE.AND P0, PT, R17, R22, PT ;  /* 0x000000161100720c */ /* 0x000fe20003f06270 */
[----:B------:R-:W-:-:S12]  /*33a0*/  BSSY B6, `(.L_x_1715) ;  /* 0x000010b000067945 */ /* 0x000fd80003800000 */
[----:B------:R-:W-:Y:S05]  /*33b0*/  @P0 BRA `(.L_x_1716) ;  /* 0x0000109000000947 */ /* 0x000fea0003800000 */
[----:B------:R-:W-:Y:S01]  /*33c0*/  PRMT R0, R18, 0x9910, RZ ;  /* 0x0000991012007816 */ /* 0x000fe200000000ff */
[----:B------:R-:W-:-:S03]  /*33d0*/  IMAD R17, R16, 0x200, R17 ;  /* 0x0000020010117824 */ /* 0x000fc600078e0211 */
[----:B------:R-:W-:Y:S01]  /*33e0*/  ISETP.GT.AND P1, PT, R0, 0x9, PT ;  /* 0x000000090000780c */ /* 0x000fe20003f24270 */
[----:B------:R-:W-:-:S05]  /*33f0*/  IMAD R17, R17, c[0x0][0x180], RZ ;  /* 0x0000600011117a24 */ /* 0x000fca00078e02ff */
[----:B0-----:R-:W-:-:S05]  /*3400*/  IADD3 R2, P0, R17, c[0x0][0x170], RZ ;  /* 0x00005c0011027a10 */ /* 0x001fca0007f1e0ff */
        /* <DEDUP_REMOVED lines=15> */
.L_x_1720:
[----:B------:R-:W2:Y:S02]  /*3500*/  LDG.E.U8 R2, [R2.64] ;  /* 0x0000002402027981 */ /* 0x000ea4000c1e1100 */
[----:B--2---:R-:W0:Y:S02]  /*3510*/  I2F.U16 R0, R2 ;  /* 0x0000000200007306 */ /* 0x004e240000101000 */
[----:B0-----:R-:W-:-:S04]  /*3520*/  F2FP.BF16.PACK_AB R0, RZ, R0 ;  /* 0x00000000ff00723e */ /* 0x001fc800000010ff */
[----:B------:R-:W-:Y:S01]  /*3530*/  PRMT R24, R0, 0x7610, R24 ;  /* 0x0000761000187816 */ /* 0x000fe20000000018 */
[----:B------:R-:W-:Y:S05]  /*3540*/  BRA `(.L_x_1716) ;  /* 0x00000f0000007947 */ /* 0x000fea0003800000 */
.L_x_1719:
        /* <DEDUP_REMOVED lines=11> */
.L_x_1723:
[----:B------:R-:W2:Y:S02]  /*3600*/  LDG.E R2, [R2.64] ;  /* 0x0000002402027981 */ /* 0x000ea4000c1e1900 */
[----:B--2---:R-:W0:Y:S02]  /*3610*/  I2F R0, R2 ;  /* 0x0000000200007306 */ /* 0x004e240000201400 */
[----:B0-----:R-:W-:-:S04]  /*3620*/  F2FP.BF16.PACK_AB R0, RZ, R0 ;  /* 0x00000000ff00723e */ /* 0x001fc800000010ff */
[----:B------:R-:W-:Y:S01]  /*3630*/  PRMT R24, R0, 0x7610, R24 ;  /* 0x0000761000187816 */ /* 0x000fe20000000018 */
[----:B------:R-:W-:Y:S05]  /*3640*/  BRA `(.L_x_1716) ;  /* 0x00000e0000007947 */ /* 0x000fea0003800000 */
.L_x_1722:
[----:B------:R-:W2:Y:S02]  /*3650*/  LDG.E.U16 R2, [R2.64] ;  /* 0x0000002402027981 */ /* 0x000ea4000c1e1500 */
[----:B--2---:R-:W0:Y:S02]  /*3660*/  I2F.S16 R0, R2 ;  /* 0x0000000200007306 */ /* 0x004e240000101400 */
[----:B0-----:R-:W-:-:S04]  /*3670*/  F2FP.BF16.PACK_AB R0, RZ, R0 ;  /* 0x00000000ff00723e */ /* 0x001fc800000010ff */
[----:B------:R-:W-:Y:S01]  /*3680*/  PRMT R24, R0, 0x7610, R24 ;  /* 0x0000761000187816 */ /* 0x000fe20000000018 */
[----:B------:R-:W-:Y:S05]  /*3690*/  BRA `(.L_x_1716) ;  /* 0x00000db000007947 */ /* 0x000fea0003800000 */
.L_x_1718:
        /* <DEDUP_REMOVED lines=9> */
.L_x_1725:
[----:B------:R-:W2:Y:S02]  /*3730*/  LDG.E.U16 R0, [R2.64] ;  /* 0x0000002402007981 */ /* 0x000ea4000c1e1500 */
[----:B--2---:R-:W-:-:S05]  /*3740*/  HADD2.F32 R0, -RZ, R0.H0_H0 ;  /* 0x20000000ff007230 */ /* 0x004fca0000004100 */
[----:B------:R-:W-:-:S04]  /*3750*/  F2FP.BF16.PACK_AB R0, RZ, R0 ;  /* 0x00000000ff00723e */ /* 0x000fc800000010ff */
[----:B------:R-:W-:Y:S01]  /*3760*/  PRMT R24, R0, 0x7610, R24 ;  /* 0x0000761000187816 */ /* 0x000fe20000000018 */
[----:B------:R-:W-:Y:S05]  /*3770*/  BRA `(.L_x_1716) ;  /* 0x00000cd000007947 */ /* 0x000fea0003800000 */
.L_x_1724:
        /* <DEDUP_REMOVED lines=9> */
.L_x_1727:
[----:B------:R-:W2:Y:S02]  /*3810*/  LDG.E.U16 R2, [R2.64] ;  /* 0x0000002402027981 */ /* 0x000ea4000c1e1500 */
[----:B--2---:R-:W-:-:S05]  /*3820*/  HADD2.F32 R0, -RZ, R2.H0_H0 ;  /* 0x20000002ff007230 */ /* 0x004fca0000004100 */
[----:B------:R-:W-:-:S04]  /*3830*/  F2FP.BF16.PACK_AB R0, RZ, R0 ;  /* 0x00000000ff00723e */ /* 0x000fc800000010ff */
[----:B------:R-:W-:Y:S01]  /*3840*/  PRMT R24, R0, 0x7610, R24 ;  /* 0x0000761000187816 */ /* 0x000fe20000000018 */
[----:B------:R-:W-:Y:S05]  /*3850*/  BRA `(.L_x_1716) ;  /* 0x00000bf000007947 */ /* 0x000fea0003800000 */
.L_x_1726:
[----:B------:R-:W2:Y:S02]  /*3860*/  LDG.E.64 R2, [R2.64] ;  /* 0x0000002402027981 */ /* 0x000ea4000c1e1b00 */
[----:B--2---:R-:W0:Y:S01]  /*3870*/  F2F.F32.F64 R0, R2 ;  /* 0x0000000200007310 */ /* 0x004e220000301000 */
[----:B------:R-:W0:-:S14]  /*3880*/  DSETP.GEU.AND P0, PT, |R2|, c[0x2][0x0], PT ;  /* 0x008000000200762a */ /* 0x000e1c0003f0e200 */
[----:B0-----:R-:W-:-:S05]  /*3890*/  @!P0 FMUL R0, R0, 1.175494350822287508e-38 ;  /* 0x0080000000008820 */ /* 0x001fca0000400000 */
[----:B------:R-:W-:-:S04]  /*38a0*/  F2FP.BF16.PACK_AB R0, RZ, R0 ;  /* 0x00000000ff00723e */ /* 0x000fc800000010ff */
[----:B------:R-:W-:Y:S01]  /*38b0*/  PRMT R24, R0, 0x7610, R24 ;  /* 0x0000761000187816 */ /* 0x000fe20000000018 */
[----:B------:R-:W-:Y:S05]  /*38c0*/  BRA `(.L_x_1716) ;  /* 0x00000b8000007947 */ /* 0x000fea0003800000 */
.L_x_1717:
        /* <DEDUP_REMOVED lines=14> */
.L_x_1730:
[----:B------:R-:W2:Y:S02]  /*39b0*/  LDG.E.64 R2, [R2.64] ;  /* 0x0000002402027981 */ /* 0x000ea4000c1e1b00 */
[----:B--2---:R-:W0:Y:S01]  /*39c0*/  F2F.F32.F64 R0, R2 ;  /* 0x0000000200007310 */ /* 0x004e220000301000 */
[----:B------:R-:W0:-:S14]  /*39d0*/  DSETP.GEU.AND P0, PT, |R2|, c[0x2][0x0], PT ;  /* 0x008000000200762a */ /* 0x000e1c0003f0e200 */
[----:B0-----:R-:W-:-:S05]  /*39e0*/  @!P0 FMUL R0, R0, 1.175494350822287508e-38 ;  /* 0x0080000000008820 */ /* 0x001fca0000400000 */
[----:B------:R-:W-:-:S04]  /*39f0*/  F2FP.BF16.PACK_AB R0, RZ, R0 ;  /* 0x00000000ff00723e */ /* 0x000fc800000010ff */
[----:B------:R-:W-:Y:S01]  /*3a00*/  PRMT R24, R0, 0x7610, R24 ;  /* 0x0000761000187816 */ /* 0x000fe20000000018 */
[----:B------:R-:W-:Y:S05]  /*3a10*/  BRA `(.L_x_1716) ;  /* 0x00000a3000007947 */ /* 0x000fea0003800000 */
.L_x_1729:
        /* <DEDUP_REMOVED lines=28> */
.L_x_1732:
        /* <DEDUP_REMOVED lines=15> */
.L_x_1731:
[----:B------:R0:W5:Y:S01]  /*3cd0*/  LDG.E.U16 R24, [R2.64] ;  /* 0x0000002402187981 */ /* 0x000162000c1e1500 */
[----:B------:R-:W-:Y:S05]  /*3ce0*/  BRA `(.L_x_1716) ;  /* 0x0000076000007947 */ /* 0x000fea0003800000 */
.L_x_1728:
        /* <DEDUP_REMOVED lines=12> */
.L_x_1735:
        /* <DEDUP_REMOVED lines=21> */
.L_x_1739:
[----:B------:R-:W-:Y:S05]  /*3f00*/  BSYNC B1 ;  /* 0x0000000000017941 */ /* 0x000fea0003800000 */
.L_x_1738:
[----:B------:R-:W-:Y:S01]  /*3f10*/  LEA R3, R0, 0x3b800000, 0x17 ;  /* 0x3b80000000037811 */ /* 0x000fe200078eb8ff */
[----:B------:R-:W-:-:S05]  /*3f20*/  IMAD.SHL.U32 R0, R2, 0x100000, RZ ;  /* 0x0010000002007824 */ /* 0x000fca00078e00ff */
[----:B------:R-:W-:Y:S02]  /*3f30*/  LOP3.LUT R0, R3, R0, R4, 0xfe, !PT ;  /* 0x0000000003007212 */ /* 0x000fe400078efe04 */
.L_x_1737:
[----:B------:R-:W-:Y:S05]  /*3f40*/  BSYNC B0 ;  /* 0x0000000000007941 */ /* 0x000fea0003800000 */
.L_x_1736:
[----:B------:R-:W-:-:S04]  /*3f50*/  F2FP.BF16.PACK_AB R0, RZ, R0 ;  /* 0x00000000ff00723e */ /* 0x000fc800000010ff */
[----:B------:R-:W-:Y:S01]  /*3f60*/  PRMT R24, R0, 0x7610, R24 ;  /* 0x0000761000187816 */ /* 0x000fe20000000018 */
[----:B------:R-:W-:Y:S05]  /*3f70*/  BRA `(.L_x_1716) ;  /* 0x000004d000007947 */ /* 0x000fea0003800000 */
.L_x_1734:
        /* <DEDUP_REMOVED lines=21> */
.L_x_1743:
[----:B------:R-:W-:Y:S05]  /*40d0*/  BSYNC B1 ;  /* 0x0000000000017941 */ /* 0x000fea0003800000 */
.L_x_1742:
[----:B------:R-:W-:Y:S01]  /*40e0*/  LEA R3, R0, 0x37800000, 0x17 ;  /* 0x3780000000037811 */ /* 0x000fe200078eb8ff */
[----:B------:R-:W-:-:S05]  /*40f0*/  IMAD.SHL.U32 R0, R2, 0x200000, RZ ;  /* 0x0020000002007824 */ /* 0x000fca00078e00ff */
[----:B------:R-:W-:Y:S02]  /*4100*/  LOP3.LUT R0, R3, R0, R4, 0xfe, !PT ;  /* 0x0000000003007212 */ /* 0x000fe400078efe04 */
.L_x_1741:
[----:B------:R-:W-:Y:S05]  /*4110*/  BSYNC B0 ;  /* 0x0000000000007941 */ /* 0x000fea0003800000 */
.L_x_1740:
[----:B------:R-:W-:-:S04]  /*4120*/  F2FP.BF16.PACK_AB R0, RZ, R0 ;  /* 0x00000000ff00723e */ /* 0x000fc800000010ff */
[----:B------:R-:W-:Y:S01]  /*4130*/  PRMT R24, R0, 0x7610, R24 ;  /* 0x0000761000187816 */ /* 0x000fe20000000018 */
[----:B------:R-:W-:Y:S05]  /*4140*/  BRA `(.L_x_1716) ;  /* 0x0000030000007947 */ /* 0x000fea0003800000 */
.L_x_1733:
        /* <DEDUP_REMOVED lines=14> */
.L_x_1747:
[----:B------:R-:W-:Y:S05]  /*4230*/  BSYNC B0 ;  /* 0x0000000000007941 */ /* 0x000fea0003800000 */
.L_x_1746:
[----:B------:R-:W-:-:S04]  /*4240*/  F2FP.BF16.PACK_AB R0, RZ, R0 ;  /* 0x00000000ff00723e */ /* 0x000fc800000010ff */
[----:B------:R-:W-:Y:S01]  /*4250*/  PRMT R24, R0, 0x7610, R24 ;  /* 0x0000761000187816 */ /* 0x000fe20000000018 */
[----:B------:R-:W-:Y:S05]  /*4260*/  BRA `(.L_x_1716) ;  /* 0x000001e000007947 */ /* 0x000fea0003800000 */
.L_x_1721:
        /* <DEDUP_REMOVED lines=21> */
.L_x_1745:
[----:B------:R-:W2:Y:S02]  /*43c0*/  LDG.E.64 R2, [R2.64] ;  /* 0x0000002402027981 */ /* 0x000ea4000c1e1b00 */
[----:B--2---:R-:W0:Y:S02]  /*43d0*/  I2F.U64 R0, R2 ;  /* 0x0000000200007312 */ /* 0x004e240000301000 */
[----:B0-----:R-:W-:-:S04]  /*43e0*/  F2FP.BF16.PACK_AB R0, RZ, R0 ;  /* 0x00000000ff00723e */ /* 0x001fc800000010ff */
[----:B------:R-:W-:Y:S01]  /*43f0*/  PRMT R24, R0, 0x7610, R24 ;  /* 0x0000761000187816 */ /* 0x000fe20000000018 */
[----:B------:R-:W-:Y:S05]  /*4400*/  BRA `(.L_x_1716) ;  /* 0x0000004000007947 */ /* 0x000fea0003800000 */
.L_x_1744:
[----:B------:R-:W2:Y:S02]  /*4410*/  LDG.E R2, [R2.64] ;  /* 0x0000002402027981 */ /* 0x000ea4000c1e1900 */
[----:B--2---:R-:W0:Y:S02]  /*4420*/  I2F.U32 R0, R2 ;  /* 0x0000000200007306 */ /* 0x004e240000201000 */
[----:B0-----:R-:W-:-:S04]  /*4430*/  F2FP.BF16.PACK_AB R0, RZ, R0 ;  /* 0x00000000ff00723e */ /* 0x001fc800000010ff */
[----:B------:R-:W-:Y:S02]  /*4440*/  PRMT R24, R0, 0x7610, R24 ;  /* 0x0000761000187816 */ /* 0x000fe40000000018 */
.L_x_1716:
[----:B------:R-:W-:Y:S05]  /*4450*/  BSYNC B6 ;  /* 0x0000000000067941 */ /* 0x000fea0003800000 */
.L_x_1715:
[----:B------:R-:W-:Y:S01]  /*4460*/  ISETP.NE.AND P0, PT, R25, RZ, PT ;  /* 0x000000ff1900720c */ /* 0x000fe20003f05270 */
[----:B------:R-:W-:-:S12]  /*4470*/  BSSY B1, `(.L_x_1748) ;  /* 0x000004b000017945 */ /* 0x000fd80003800000 */
[----:B------:R-:W-:Y:S05]  /*4480*/  @P0 BRA `(.L_x_1749) ;  /* 0x0000049000000947 */ /* 0x000fea0003800000 */
        /* <DEDUP_REMOVED lines=31> */
.L_x_1755:
[----:B------:R-:W-:Y:S01]  /*4680*/  FSETP.GEU.FTZ.AND P0, PT, R7, -R2, PT ;  /* 0x800000020700720b */ /* 0x000fe20003f1e000 */
[----:B------:R-:W-:-:S12]  /*4690*/  FADD.FTZ R4, R4, -1 ;  /* 0xbf80000004047421 */ /* 0x000fd80000010000 */
[----:B------:R-:W-:Y:S02]  /*46a0*/  @!P0 FADD.FTZ R4, R4, -1 ;  /* 0xbf80000004048421 */ /* 0x000fe40000010000 */
.L_x_1754:
[----:B------:R-:W-:Y:S05]  /*46b0*/  BSYNC B2 ;  /* 0x0000000000027941 */ /* 0x000fea0003800000 */
.L_x_1753:
[----:B------:R-:W-:Y:S01]  /*46c0*/  FFMA.FTZ R3, -R2, R4, R3 ;  /* 0x0000000402037223 */ /* 0x000fe20000010103 */
[----:B------:R-:W-:Y:S05]  /*46d0*/  BRA `(.L_x_1751) ;  /* 0x000001f000007947 */ /* 0x000fea0003800000 */
.L_x_1752:
        /* <DEDUP_REMOVED lines=15> */
.L_x_1758:
        /* <DEDUP_REMOVED lines=13> */
.L_x_1757:
[----:B------:R-:W-:Y:S05]  /*48a0*/  BSYNC B2 ;  /* 0x0000000000027941 */ /* 0x000fea0003800000 */
.L_x_1756:
[----:B------:R-:W-:-:S04]  /*48b0*/  FMUL.FTZ R3, R0, 1.1920928955078125e-07 ;  /* 0x3400000000037820 */ /* 0x000fc80000410000 */
[----:B------:R-:W-:Y:S02]  /*48c0*/  FMUL.FTZ R3, R8, R3 ;  /* 0x0000000308037220 */ /* 0x000fe40000410000 */
.L_x_1751:
[----:B------:R-:W-:Y:S05]  /*48d0*/  BSYNC B0 ;  /* 0x0000000000007941 */ /* 0x000fea0003800000 */
.L_x_1750:
[C---:B------:R-:W-:Y:S02]  /*48e0*/  FSETP.GTU.FTZ.AND P0, PT, |R3|.reuse, +INF , PT ;  /* 0x7f8000000300780b */ /* 0x040fe40003f1c200 */
[----:B------:R-:W-:-:S04]  /*48f0*/  LOP3.LUT R0, R3, 0x80000000, R23, 0xb8, !PT ;  /* 0x8000000003007812 */ /* 0x000fc800078eb817 */
[----:B------:R-:W-:-:S04]  /*4900*/  FSEL R0, R3, R0, P0 ;  /* 0x0000000003007208 */ /* 0x000fc80000000000 */
[----:B------:R-:W-:Y:S02]  /*4910*/  F2FP.BF16.PACK_AB R0, RZ, R0 ;  /* 0x00000000ff00723e */ /* 0x000fe400000010ff */
.L_x_1749:
[----:B------:R-:W-:Y:S05]  /*4920*/  BSYNC B1 ;  /* 0x0000000000017941 */ /* 0x000fea0003800000 */
.L_x_1748:
[----:B-----5:R-:W1:Y:S01]  /*4930*/  S2R R23, SR_TID.X ;  /* 0x0000000000177919 */ /* 0x020e620000002100 */
[----:B------:R-:W-:Y:S01]  /*4940*/  BSSY B1, `(.L_x_1759) ;  /* 0x000004d000017945 */ /* 0x000fe20003800000 */
[----:B-1----:R-:W-:-:S04]  /*4950*/  IADD3 R9, R23, 0x80, RZ ;  /* 0x0000008017097810 */ /* 0x002fc80007ffe0ff */
[----:B------:R-:W-:-:S13]  /*4960*/  ISETP.GE.AND P0, PT, R9, R22, PT ;  /* 0x000000160900720c */ /* 0x000fda0003f06270 */
[----:B------:R-:W-:Y:S05]  /*4970*/  @P0 BRA `(.L_x_1760) ;  /* 0x0000049000000947 */ /* 0x000fea0003800000 */
[----:B------:R-:W-:Y:S01]  /*4980*/  ULDC.U16 UR4, c[0x0][0x166] ;  /* 0x0000598000047ab9 */ /* 0x000fe20000000400 */
[----:B------:R-:W-:Y:S01]  /*4990*/  PRMT R19, RZ, 0x5410, R19 ;  /* 0x00005410ff137816 */ /* 0x000fe20000000013 */
        /* <DEDUP_REMOVED lines=29> */
.L_x_1766:
[----:B------:R-:W-:Y:S01]  /*4b70*/  FSETP.GEU.FTZ.AND P0, PT, R4, -R7, PT ;  /* 0x800000070400720b */ /* 0x000fe20003f1e000 */
[----:B------:R-:W-:-:S12]  /*4b80*/  FADD.FTZ R3, R3, -1 ;  /* 0xbf80000003037421 */ /* 0x000fd80000010000 */
[----:B------:R-:W-:Y:S02]  /*4b90*/  @!P0 FADD.FTZ R3, R3, -1 ;  /* 0xbf80000003038421 */ /* 0x000fe40000010000 */
.L_x_1765:
[----:B------:R-:W-:Y:S05]  /*4ba0*/  BSYNC B2 ;  /* 0x0000000000027941 */ /* 0x000fea0003800000 */
.L_x_1764:
[----:B------:R-:W-:Y:S01]  /*4bb0*/  FFMA.FTZ R2, -R7, R3, R2 ;  /* 0x0000000307027223 */ /* 0x000fe20000010102 */
[----:B------:R-:W-:Y:S05]  /*4bc0*/  BRA `(.L_x_1762) ;  /* 0x000001f000007947 */ /* 0x000fea0003800000 */
.L_x_1763:
        /* <DEDUP_REMOVED lines=15> */
.L_x_1769:
        /* <DEDUP_REMOVED lines=13> */
.L_x_1768:
[----:B------:R-:W-:Y:S05]  /*4d90*/  BSYNC B2 ;  /* 0x0000000000027941 */ /* 0x000fea0003800000 */
.L_x_1767:
[----:B------:R-:W-:-:S04]  /*4da0*/  FMUL.FTZ R2, R3, 1.1920928955078125e-07 ;  /* 0x3400000003027820 */ /* 0x000fc80000410000 */
[----:B------:R-:W-:Y:S02]  /*4db0*/  FMUL.FTZ R2, R7, R2 ;  /* 0x0000000207027220 */ /* 0x000fe40000410000 */
.L_x_1762:
[----:B------:R-:W-:Y:S05]  /*4dc0*/  BSYNC B0 ;  /* 0x0000000000007941 */ /* 0x000fea0003800000 */
.L_x_1761:
[C---:B------:R-:W-:Y:S02]  /*4dd0*/  FSETP.GTU.FTZ.AND P0, PT, |R2|.reuse, +INF , PT ;  /* 0x7f8000000200780b */ /* 0x040fe40003f1c200 */
[----:B------:R-:W-:-:S04]  /*4de0*/  LOP3.LUT R19, R2, 0x80000000, R19, 0xb8, !PT ;  /* 0x8000000002137812 */ /* 0x000fc800078eb813 */
[----:B------:R-:W-:-:S04]  /*4df0*/  FSEL R25, R2, R19, P0 ;  /* 0x0000001302197208 */ /* 0x000fc80000000000 */
[----:B------:R-:W-:Y:S02]  /*4e00*/  F2FP.BF16.PACK_AB R25, RZ, R25 ;  /* 0x00000019ff19723e */ /* 0x000fe400000010ff */
.L_x_1760:
[----:B------:R-:W-:Y:S05]  /*4e10*/  BSYNC B1 ;  /* 0x0000000000017941 */ /* 0x000fea0003800000 */
.L_x_1759:
[----:B0-----:R-:W-:Y:S01]  /*4e20*/  IADD3 R3, R23, 0x100, RZ ;  /* 0x0000010017037810 */ /* 0x001fe20007ffe0ff */
[----:B------:R-:W-:Y:S03]  /*4e30*/  BSSY B1, `(.L_x_1770) ;  /* 0x000004c000017945 */ /* 0x000fe60003800000 */
[----:B------:R-:W-:-:S13]  /*4e40*/  ISETP.GE.AND P0, PT, R3, R22, PT ;  /* 0x000000160300720c */ /* 0x000fda0003f06270 */
[----:B------:R-:W-:Y:S05]  /*4e50*/  @P0 BRA `(.L_x_1771) ;  /* 0x0000049000000947 */ /* 0x000fea0003800000 */
[----:B------:R-:W-:Y:S01]  /*4e60*/  ULDC.U16 UR4, c[0x0][0x166] ;  /* 0x0000598000047ab9 */ /* 0x000fe20000000400 */
[----:B------:R-:W-:Y:S01]  /*4e70*/  PRMT R26, RZ, 0x5410, R26 ;  /* 0x00005410ff1a7816 */ /* 0x000fe2000000001a */
[----:B------:R-:W-:Y:S01]  /*4e80*/  IMAD.U32 R5, RZ, RZ, UR4 ;  /* 0x00000004ff057e24 */ /* 0x000fe2000f8e00ff */
        /* <DEDUP_REMOVED lines=28> */
.L_x_1777:
[----:B------:R-:W-:Y:S01]  /*5050*/  FSETP.GEU.FTZ.AND P0, PT, R4, -R7, PT ;  /* 0x800000070400720b */ /* 0x000fe20003f1e000 */
[----:B------:R-:W-:-:S12]  /*5060*/  FADD.FTZ R2, R2, -1 ;  /* 0xbf80000002027421 */ /* 0x000fd80000010000 */
[----:B------:R-:W-:Y:S02]  /*5070*/  @!P0 FADD.FTZ R2, R2, -1 ;  /* 0xbf80000002028421 */ /* 0x000fe40000010000 */
.L_x_1776:
[----:B------:R-:W-:Y:S05]  /*5080*/  BSYNC B2 ;  /* 0x0000000000027941 */ /* 0x000fea0003800000 */
.L_x_1775:
[----:B------:R-:W-:Y:S01]  /*5090*/  FFMA.FTZ R3, -R7, R2, R3 ;  /* 0x0000000207037223 */ /* 0x000fe20000010103 */
[----:B------:R-:W-:Y:S05]  /*50a0*/  BRA `(.L_x_1773) ;  /* 0x000001f000007947 */ /* 0x000fea0003800000 */
.L_x_1774:
        /* <DEDUP_REMOVED lines=15> */
.L_x_1780:
        /* <DEDUP_REMOVED lines=13> */
.L_x_1779:
[----:B------:R-:W-:Y:S05]  /*5270*/  BSYNC B2 ;  /* 0x0000000000027941 */ /* 0x000fea0003800000 */
.L_x_1778:
[----:B------:R-:W-:-:S04]  /*5280*/  FMUL.FTZ R2, R2, 1.1920928955078125e-07 ;  /* 0x3400000002027820 */ /* 0x000fc80000410000 */
[----:B------:R-:W-:Y:S02]  /*5290*/  FMUL.FTZ R3, R7, R2 ;  /* 0x0000000207037220 */ /* 0x000fe40000410000 */
.L_x_1773:
[----:B------:R-:W-:Y:S05]  /*52a0*/  BSYNC B0 ;  /* 0x0000000000007941 */ /* 0x000fea0003800000 */
.L_x_1772:
[C---:B------:R-:W-:Y:S02]  /*52b0*/  FSETP.GTU.FTZ.AND P0, PT, |R3|.reuse, +INF , PT ;  /* 0x7f8000000300780b */ /* 0x040fe40003f1c200 */
[----:B------:R-:W-:-:S04]  /*52c0*/  LOP3.LUT R26, R3, 0x80000000, R26, 0xb8, !PT ;  /* 0x80000000031a7812 */ /* 0x000fc800078eb81a */
[----:B------:R-:W-:-:S04]  /*52d0*/  FSEL R18, R3, R26, P0 ;  /* 0x0000001a03127208 */ /* 0x000fc80000000000 */
[----:B------:R-:W-:Y:S02]  /*52e0*/  F2FP.BF16.PACK_AB R18, RZ, R18 ;  /* 0x00000012ff12723e */ /* 0x000fe400000010ff */
.L_x_1771:
[----:B------:R-:W-:Y:S05]  /*52f0*/  BSYNC B1 ;  /* 0x0000000000017941 */ /* 0x000fea0003800000 */
.L_x_1770:
[----:B------:R-:W-:Y:S01]  /*5300*/  IADD3 R3, R23, 0x180, RZ ;  /* 0x0000018017037810 */ /* 0x000fe20007ffe0ff */
        /* <DEDUP_REMOVED lines=34> */
.L_x_1788:
[----:B------:R-:W-:Y:S01]  /*5530*/  FSETP.GEU.FTZ.AND P0, PT, R4, -R7, PT ;  /* 0x800000070400720b */ /* 0x000fe20003f1e000 */
[----:B------:R-:W-:-:S12]  /*5540*/  FADD.FTZ R2, R2, -1 ;  /* 0xbf80000002027421 */ /* 0x000fd80000010000 */
[----:B------:R-:W-:Y:S02]  /*5550*/  @!P0 FADD.FTZ R2, R2, -1 ;  /* 0xbf80000002028421 */ /* 0x000fe40000010000 */
.L_x_1787:
[----:B------:R-:W-:Y:S05]  /*5560*/  BSYNC B2 ;  /* 0x0000000000027941 */ /* 0x000fea0003800000 */
.L_x_1786:
[----:B------:R-:W-:Y:S01]  /*5570*/  FFMA.FTZ R3, -R7, R2, R3 ;  /* 0x0000000207037223 */ /* 0x000fe20000010103 */
[----:B------:R-:W-:Y:S05]  /*5580*/  BRA `(.L_x_1784) ;  /* 0x000001f000007947 */ /* 0x000fea0003800000 */
.L_x_1785:
        /* <DEDUP_REMOVED lines=13> */
[----:B0-----:R-:W-:-:S04]  /*5660*/  LOP3.LUT R8, R6, 0x3f800000, RZ, 0xfc, !PT ;  /* 0x3f80000006087812 */ /* 0x001fc800078efcff */
[----:B------:R0:W1:Y:S03]  /*5670*/  MUFU.RCP R11, R8 ;  /* 0x00000008000b7308 */ /* 0x0000660000001000 */
.L_x_1791:
        /* <DEDUP_REMOVED lines=13> */
.L_x_1790:
[----:B------:R-:W-:Y:S05]  /*5750*/  BSYNC B2 ;  /* 0x0000000000027941 */ /* 0x000fea0003800000 */
.L_x_1789:
[----:B------:R-:W-:-:S04]  /*5760*/  FMUL.FTZ R2, R2, 1.1920928955078125e-07 ;  /* 0x3400000002027820 */ /* 0x000fc80000410000 */
[----:B------:R-:W-:Y:S02]  /*5770*/  FMUL.FTZ R3, R7, R2 ;  /* 0x0000000207037220 */ /* 0x000fe40000410000 */
.L_x_1784:
[----:B------:R-:W-:Y:S05]  /*5780*/  BSYNC B0 ;  /* 0x0000000000007941 */ /* 0x000fea0003800000 */
.L_x_1783:
[C---:B------:R-:W-:Y:S02]  /*5790*/  FSETP.GTU.FTZ.AND P0, PT, |R3|.reuse, +INF , PT ;  /* 0x7f8000000300780b */ /* 0x040fe40003f1c200 */
[----:B------:R-:W-:-:S04]  /*57a0*/  LOP3.LUT R24, R3, 0x80000000, R24, 0xb8, !PT ;  /* 0x8000000003187812 */ /* 0x000fc800078eb818 */
[----:B------:R-:W-:-:S04]  /*57b0*/  FSEL R19, R3, R24, P0 ;  /* 0x0000001803137208 */ /* 0x000fc80000000000 */
[----:B------:R-:W-:Y:S02]  /*57c0*/  F2FP.BF16.PACK_AB R19, RZ, R19 ;  /* 0x00000013ff13723e */ /* 0x000fe400000010ff */
.L_x_1782:
[----:B------:R-:W-:Y:S05]  /*57d0*/  BSYNC B1 ;  /* 0x0000000000017941 */ /* 0x000fea0003800000 */
.L_x_1781:
[----:B------:R-:W1:Y:S01]  /*57e0*/  LDC.U8 R17, c[0x0][0x184] ;  /* 0x00006100ff117b82 */ /* 0x000e620000000000 */
[----:B------:R-:W-:Y:S01]  /*57f0*/  ISETP.GE.AND P0, PT, R23, R22, PT ;  /* 0x000000161700720c */ /* 0x000fe20003f06270 */
[----:B------:R-:W-:Y:S01]  /*5800*/  BSSY B7, `(.L_x_1792) ;  /* 0x0000315000077945 */ /* 0x000fe20003800000 */
[----:B------:R-:W-:Y:S11]  /*5810*/  BSSY B6, `(.L_x_1793) ;  /* 0x0000216000067945 */ /* 0x000ff60003800000 */
[----:B------:R-:W-:Y:S05]  /*5820*/  @P0 BRA `(.L_x_1794) ;  /* 0x0000211000000947 */ /* 0x000fea0003800000 */
[----:B-1----:R-:W-:Y:S01]  /*5830*/  PRMT R4, R17, 0x9910, RZ ;  /* 0x0000991011047816 */ /* 0x002fe200000000ff */
        /* <DEDUP_REMOVED lines=14> */
[----:B------:R-:W-:Y:S01]  /*5920*/  PRMT R0, RZ, 0x5410, R0 ;  /* 0x00005410ff007816 */ /* 0x000fe20000000000 */
[----:B------:R-:W-:-:S03]  /*5930*/  IMAD.MOV.U32 R23, RZ, RZ, R9 ;  /* 0x000000ffff177224 */ /* 0x000fc600078e0009 */
[----:B------:R-:W1:Y:S02]  /*5940*/  F2I.FTZ.TRUNC.NTZ R5, R0 ;  /* 0x0000000000057305 */ /* 0x000e64000021f100 */
[----:B-1----:R1:W-:Y:S01]  /*5950*/  STG.E.U8 [R2.64], R5 ;  /* 0x0000000502007986 */ /* 0x0023e2000c101124 */
[----:B------:R-:W-:Y:S05]  /*5960*/  BRA `(.L_x_1800) ;  /* 0x00000fd000007947 */ /* 0x000fea0003800000 */
.L_x_1798:
[----:B------:R-:W-:Y:S01]  /*5970*/  PRMT R5, RZ, 0x5410, R0 ;  /* 0x00005410ff057816 */ /* 0x000fe20000000000 */
[----:B------:R-:W-:-:S05]  /*5980*/  IMAD.MOV.U32 R23, RZ, RZ, R9 ;  /* 0x000000ffff177224 */ /* 0x000fca00078e0009 */
[----:B------:R-:W1:Y:S02]  /*5990*/  F2I.S64.TRUNC R4, R5 ;  /* 0x0000000500047311 */ /* 0x000e64000020d900 */
[----:B-1----:R1:W-:Y:S01]  /*59a0*/  STG.E.U8 [R2.64], R4 ;  /* 0x0000000402007986 */ /* 0x0023e2000c101124 */
[----:B------:R-:W-:Y:S05]  /*59b0*/  BRA `(.L_x_1800) ;  /* 0x00000f8000007947 */ /* 0x000fea0003800000 */
.L_x_1797:
[----:B------:R-:W-:-:S13]  /*59c0*/  ISETP.NE.AND P0, PT, R4, 0x2, PT ;  /* 0x000000020400780c */ /* 0x000fda0003f05270 */
[----:B------:R-:W-:Y:S05]  /*59d0*/  @!P0 BRA `(.L_x_1801) ;  /* 0x000000e000008947 */ /* 0x000fea0003800000 */
[----:B------:R-:W-:-:S13]  /*59e0*/  ISETP.NE.AND P0, PT, R4, 0x3, PT ;  /* 0x000000030400780c */ /* 0x000fda0003f05270 */
[----:B------:R-:W-:Y:S05]  /*59f0*/  @!P0 BRA `(.L_x_1802) ;  /* 0x0000007000008947 */ /* 0x000fea0003800000 */
[----:B------:R-:W-:-:S13]  /*5a00*/  ISETP.NE.AND P0, PT, R4, 0x4, PT ;  /* 0x000000040400780c */ /* 0x000fda0003f05270 */
[----:B------:R-:W-:Y:S05]  /*5a10*/  @P0 BRA `(.L_x_1799) ;  /* 0x00000d4000000947 */ /* 0x000fea0003800000 */
[----:B------:R-:W-:Y:S01]  /*5a20*/  PRMT R4, RZ, 0x5410, R0 ;  /* 0x00005410ff047816 */ /* 0x000fe20000000000 */
[----:B------:R-:W-:-:S05]  /*5a30*/  IMAD.MOV.U32 R23, RZ, RZ, R9 ;  /* 0x000000ffff177224 */ /* 0x000fca00078e0009 */
[----:B------:R-:W1:Y:S02]  /*5a40*/  F2I.S64.TRUNC R4, R4 ;  /* 0x0000000400047311 */ /* 0x000e64000020d900 */
[----:B-1----:R1:W-:Y:S01]  /*5a50*/  STG.E.64 [R2.64], R4 ;  /* 0x0000000402007986 */ /* 0x0023e2000c101b24 */
[----:B------:R-:W-:Y:S05]  /*5a60*/  BRA `(.L_x_1800) ;  /* 0x00000ed000007947 */ /* 0x000fea0003800000 */
.L_x_1802:
[----:B------:R-:W-:Y:S01]  /*5a70*/  PRMT R0, RZ, 0x5410, R0 ;  /* 0x00005410ff007816 */ /* 0x000fe20000000000 */
[----:B------:R-:W-:-:S03]  /*5a80*/  IMAD.MOV.U32 R23, RZ, RZ, R9 ;  /* 0x000000ffff177224 */ /* 0x000fc600078e0009 */
[----:B------:R-:W1:Y:S02]  /*5a90*/  F2I.FTZ.TRUNC.NTZ R5, R0 ;  /* 0x0000000000057305 */ /* 0x000e64000021f100 */
[----:B-1----:R1:W-:Y:S01]  /*5aa0*/  STG.E [R2.64], R5 ;  /* 0x0000000502007986 */ /* 0x0023e2000c101924 */
[----:B------:R-:W-:Y:S05]  /*5ab0*/  BRA `(.L_x_1800) ;  /* 0x00000e8000007947 */ /* 0x000fea0003800000 */
.L_x_1801:
[----:B------:R-:W-:Y:S01]  /*5ac0*/  PRMT R0, RZ, 0x5410, R0 ;  /* 0x00005410ff007816 */ /* 0x000fe20000000000 */
[----:B------:R-:W-:-:S03]  /*5ad0*/  IMAD.MOV.U32 R23, RZ, RZ, R9 ;  /* 0x000000ffff177224 */ /* 0x000fc600078e0009 */
[----:B------:R-:W1:Y:S02]  /*5ae0*/  F2I.FTZ.TRUNC.NTZ R5, R0 ;  /* 0x0000000000057305 */ /* 0x000e64000021f100 */
[----:B-1----:R1:W-:Y:S01]  /*5af0*/  STG.E.U16 [R2.64], R5 ;  /* 0x0000000502007986 */ /* 0x0023e2000c101524 */
[----:B------:R-:W-:Y:S05]  /*5b00*/  BRA `(.L_x_1800) ;  /* 0x00000e3000007947 */ /* 0x000fea0003800000 */
.L_x_1796:
[----:B------:R-:W-:-:S13]  /*5b10*/  ISETP.GT.AND P0, PT, R4, 0x6, PT ;  /* 0x000000060400780c */ /* 0x000fda0003f04270 */
[----:B------:R-:W-:Y:S05]  /*5b20*/  @P0 BRA `(.L_x_1803) ;  /* 0x000000d000000947 */ /* 0x000fea0003800000 */
[----:B------:R-:W-:-:S13]  /*5b30*/  ISETP.NE.AND P0, PT, R4, 0x5, PT ;  /* 0x000000050400780c */ /* 0x000fda0003f05270 */
[----:B------:R-:W-:Y:S05]  /*5b40*/  @!P0 BRA `(.L_x_1804) ;  /* 0x0000006000008947 */ /* 0x000fea0003800000 */
[----:B------:R-:W-:-:S13]  /*5b50*/  ISETP.NE.AND P0, PT, R4, 0x6, PT ;  /* 0x000000060400780c */ /* 0x000fda0003f05270 */
[----:B------:R-:W-:Y:S05]  /*5b60*/  @P0 BRA `(.L_x_1799) ;  /* 0x00000bf000000947 */ /* 0x000fea0003800000 */
[----:B------:R-:W-:Y:S01]  /*5b70*/  PRMT R5, RZ, 0x5410, R0 ;  /* 0x00005410ff057816 */ /* 0x000fe20000000000 */
[----:B------:R-:W-:-:S04]  /*5b80*/  IMAD.MOV.U32 R23, RZ, RZ, R9 ;  /* 0x000000ffff177224 */ /* 0x000fc800078e0009 */
[----:B------:R1:W-:Y:S01]  /*5b90*/  STG.E [R2.64], R5 ;  /* 0x0000000502007986 */ /* 0x0003e2000c101924 */
[----:B------:R-:W-:Y:S05]  /*5ba0*/  BRA `(.L_x_1800) ;  /* 0x00000d9000007947 */ /* 0x000fea0003800000 */
.L_x_1804:
[----:B------:R-:W-:Y:S01]  /*5bb0*/  PRMT R0, RZ, 0x5410, R0 ;  /* 0x00005410ff007816 */ /* 0x000fe20000000000 */
[----:B------:R-:W-:-:S03]  /*5bc0*/  IMAD.MOV.U32 R23, RZ, RZ, R9 ;  /* 0x000000ffff177224 */ /* 0x000fc600078e0009 */
[----:B------:R-:W-:-:S05]  /*5bd0*/  F2FP.PACK_AB R0, RZ, R0 ;  /* 0x00000000ff00723e */ /* 0x000fca00000000ff */
[----:B------:R1:W-:Y:S01]  /*5be0*/  STG.E.U16 [R2.64], R0 ;  /* 0x0000000002007986 */ /* 0x0003e2000c101524 */
[----:B------:R-:W-:Y:S05]  /*5bf0*/  BRA `(.L_x_1800) ;  /* 0x00000d4000007947 */ /* 0x000fea0003800000 */
.L_x_1803:
[----:B------:R-:W-:-:S13]  /*5c00*/  ISETP.NE.AND P0, PT, R4, 0x7, PT ;  /* 0x000000070400780c */ /* 0x000fda0003f05270 */
[----:B------:R-:W-:Y:S05]  /*5c10*/  @!P0 BRA `(.L_x_1805) ;  /* 0x000000f000008947 */ /* 0x000fea0003800000 */
[----:B------:R-:W-:-:S13]  /*5c20*/  ISETP.NE.AND P0, PT, R4, 0x8, PT ;  /* 0x000000080400780c */ /* 0x000fda0003f05270 */
[----:B------:R-:W-:Y:S05]  /*5c30*/  @!P0 BRA `(.L_x_1806) ;  /* 0x0000007000008947 */ /* 0x000fea0003800000 */
[----:B------:R-:W-:-:S13]  /*5c40*/  ISETP.NE.AND P0, PT, R4, 0x9, PT ;  /* 0x000000090400780c */ /* 0x000fda0003f05270 */
[----:B------:R-:W-:Y:S05]  /*5c50*/  @P0 BRA `(.L_x_1799) ;  /* 0x00000b0000000947 */ /* 0x000fea0003800000 */
[----:B------:R-:W-:Y:S01]  /*5c60*/  IMAD.MOV.U32 R5, RZ, RZ, RZ ;  /* 0x000000ffff057224 */ /* 0x000fe200078e00ff */
[----:B------:R-:W-:Y:S01]  /*5c70*/  PRMT R4, RZ, 0x5410, R0 ;  /* 0x00005410ff047816 */ /* 0x000fe20000000000 */
[----:B------:R-:W-:-:S04]  /*5c80*/  IMAD.MOV.U32 R23, RZ, RZ, R9 ;  /* 0x000000ffff177224 */ /* 0x000fc800078e0009 */
[----:B------:R1:W-:Y:S01]  /*5c90*/  STG.E.64 [R2.64], R4 ;  /* 0x0000000402007986 */ /* 0x0003e2000c101b24 */
[----:B------:R-:W-:Y:S05]  /*5ca0*/  BRA `(.L_x_1800) ;  /* 0x00000c9000007947 */ /* 0x000fea0003800000 */
.L_x_1806:
[----:B------:R-:W-:Y:S01]  /*5cb0*/  PRMT R0, RZ, 0x5410, R0 ;  /* 0x00005410ff007816 */ /* 0x000fe20000000000 */
[----:B------:R-:W-:-:S03]  /*5cc0*/  IMAD.MOV.U32 R23, RZ, RZ, R9 ;  /* 0x000000ffff177224 */ /* 0x000fc600078e0009 */
[----:B------:R-:W-:-:S04]  /*5cd0*/  F2FP.PACK_AB R5, RZ, R0 ;  /* 0x00000000ff05723e */ /* 0x000fc800000000ff */
[----:B------:R-:W-:-:S05]  /*5ce0*/  PRMT R5, R5, 0x5410, RZ ;  /* 0x0000541005057816 */ /* 0x000fca00000000ff */
[----:B------:R1:W-:Y:S01]  /*5cf0*/  STG.E [R2.64], R5 ;  /* 0x0000000502007986 */ /* 0x0003e2000c101924 */
[----:B------:R-:W-:Y:S05]  /*5d00*/  BRA `(.L_x_1800) ;  /* 0x00000c3000007947 */ /* 0x000fea0003800000 */
.L_x_1805:
[----:B------:R-:W-:Y:S01]  /*5d10*/  PRMT R4, RZ, 0x5410, R0 ;  /* 0x00005410ff047816 */ /* 0x000fe20000000000 */
[----:B------:R-:W-:-:S04]  /*5d20*/  IMAD.MOV.U32 R23, RZ, RZ, R9 ;  /* 0x000000ffff177224 */ /* 0x000fc800078e0009 */
[----:B------:R-:W-:-:S06]  /*5d30*/  FMUL.FTZ R4, R4, 1 ;  /* 0x3f80000004047820 */ /* 0x000fcc0000410000 */
[----:B------:R-:W1:Y:S02]  /*5d40*/  F2F.F64.F32 R4, R4 ;  /* 0x0000000400047310 */ /* 0x000e640000201800 */
[----:B-1----:R1:W-:Y:S01]  /*5d50*/  STG.E.64 [R2.64], R4 ;  /* 0x0000000402007986 */ /* 0x0023e2000c101b24 */
[----:B------:R-:W-:Y:S05]  /*5d60*/  BRA `(.L_x_1800) ;  /* 0x00000bd000007947 */ /* 0x000fea0003800000 */
.L_x_1795:
        /* <DEDUP_REMOVED lines=8> */
[----:B------:R-:W-:Y:S01]  /*5df0*/  PRMT R0, RZ, 0x5410, R0 ;  /* 0x00005410ff007816 */ /* 0x000fe20000000000 */
[----:B------:R-:W-:-:S03]  /*5e00*/  IMAD.MOV.U32 R23, RZ, RZ, R9 ;  /* 0x000000ffff177224 */ /* 0x000fc600078e0009 */
[----:B------:R-:W-:-:S04]  /*5e10*/  FSETP.NEU.FTZ.AND P0, PT, R0, RZ, PT ;  /* 0x000000ff0000720b */ /* 0x000fc80003f1d000 */
[----:B------:R-:W-:-:S05]  /*5e20*/  SEL R5, RZ, 0x1, !P0 ;  /* 0x00000001ff057807 */ /* 0x000fca0004000000 */
[----:B------:R1:W-:Y:S01]  /*5e30*/  STG.E.U8 [R2.64], R5 ;  /* 0x0000000502007986 */ /* 0x0003e2000c101124 */
[----:B------:R-:W-:Y:S05]  /*5e40*/  BRA `(.L_x_1800) ;  /* 0x00000af000007947 */ /* 0x000fea0003800000 */
.L_x_1809:
[----:B------:R-:W-:Y:S01]  /*5e50*/  PRMT R0, RZ, 0x5410, R0 ;  /* 0x00005410ff007816 */ /* 0x000fe20000000000 */
[----:B------:R-:W-:Y:S01]  /*5e60*/  CS2R R6, SRZ ;  /* 0x0000000000067805 */ /* 0x000fe2000001ff00 */
[----:B------:R-:W-:-:S03]  /*5e70*/  IMAD.MOV.U32 R23, RZ, RZ, R9 ;  /* 0x000000ffff177224 */ /* 0x000fc600078e0009 */
[----:B------:R-:W-:-:S04]  /*5e80*/  FMUL.FTZ R0, R0, 1 ;  /* 0x3f80000000007820 */ /* 0x000fc80000410000 */
[----:B------:R-:W1:Y:S02]  /*5e90*/  F2F.F64.F32 R4, R0 ;  /* 0x0000000000047310 */ /* 0x000e640000201800 */
[----:B-1----:R1:W-:Y:S01]  /*5ea0*/  STG.E.128 [R2.64], R4 ;  /* 0x0000000402007986 */ /* 0x0023e2000c101d24 */
[----:B------:R-:W-:Y:S05]  /*5eb0*/  BRA `(.L_x_1800) ;  /* 0x00000a8000007947 */ /* 0x000fea0003800000 */
.L_x_1808:
        /* <DEDUP_REMOVED lines=21> */
.L_x_1813:
[----:B------:R-:W-:Y:S05]  /*6010*/  BSYNC B0 ;  /* 0x0000000000007941 */ /* 0x000fea0003800000 */
.L_x_1812:
[----:B------:R-:W-:Y:S01]  /*6020*/  LOP3.LUT R5, R0, R5, RZ, 0xfc, !PT ;  /* 0x0000000500057212 */ /* 0x000fe200078efcff */
[----:B------:R-:W-:-:S04]  /*6030*/  IMAD.MOV.U32 R23, RZ, RZ, R9 ;  /* 0x000000ffff177224 */ /* 0x000fc800078e0009 */
[----:B------:R1:W-:Y:S01]  /*6040*/  STG.E.U8 [R2.64], R5 ;  /* 0x0000000502007986 */ /* 0x0003e2000c101124 */
[----:B------:R-:W-:Y:S05]  /*6050*/  BRA `(.L_x_1800) ;  /* 0x000008e000007947 */ /* 0x000fea0003800000 */
.L_x_1811:
        /* <DEDUP_REMOVED lines=13> */
.L_x_1815:
[----:B------:R-:W-:Y:S01]  /*6130*/  IMAD.MOV.U32 R0, RZ, RZ, 0x7f ;  /* 0x0000007fff007424 */ /* 0x000fe200078e00ff */
[----:B------:R-:W-:-:S04]  /*6140*/  ISETP.GT.U32.AND P0, PT, R4, 0x7f800000, PT ;  /* 0x7f8000000400780c */ /* 0x000fc80003f04070 */
[----:B------:R-:W-:-:S04]  /*6150*/  SEL R0, R0, 0x7c, P0 ;  /* 0x0000007c00007807 */ /* 0x000fc80000000000 */
.L_x_1816:
[----:B------:R-:W-:Y:S05]  /*6160*/  BSYNC B0 ;  /* 0x0000000000007941 */ /* 0x000fea0003800000 */
.L_x_1814:
[----:B------:R-:W-:Y:S01]  /*6170*/  LOP3.LUT R4, R5, 0x80000000, RZ, 0xc0, !PT ;  /* 0x8000000005047812 */ /* 0x000fe200078ec0ff */
[----:B------:R-:W-:-:S03]  /*6180*/  IMAD.MOV.U32 R23, RZ, RZ, R9 ;  /* 0x000000ffff177224 */ /* 0x000fc600078e0009 */
[----:B------:R-:W-:-:S04]  /*6190*/  SHF.R.U32.HI R5, RZ, 0x18, R4 ;  /* 0x00000018ff057819 */ /* 0x000fc80000011604 */
[----:B------:R-:W-:-:S05]  /*61a0*/  LOP3.LUT R5, R0, R5, RZ, 0xfc, !PT ;  /* 0x0000000500057212 */ /* 0x000fca00078efcff */
[----:B------:R1:W-:Y:S01]  /*61b0*/  STG.E.U8 [R2.64], R5 ;  /* 0x0000000502007986 */ /* 0x0003e2000c101124 */
[----:B------:R-:W-:Y:S05]  /*61c0*/  BRA `(.L_x_1800) ;  /* 0x0000077000007947 */ /* 0x000fea0003800000 */
.L_x_1810:
[----:B------:R1:W-:Y:S01]  /*61d0*/  STG.E.U16 [R2.64], R0 ;  /* 0x0000000002007986 */ /* 0x0003e2000c101524 */
[----:B------:R-:W-:Y:S01]  /*61e0*/  IMAD.MOV.U32 R23, RZ, RZ, R9 ;  /* 0x000000ffff177224 */ /* 0x000fe200078e0009 */
[----:B------:R-:W-:Y:S05]  /*61f0*/  BRA `(.L_x_1800) ;  /* 0x0000074000007947 */ /* 0x000fea0003800000 */
.L_x_1807:
        /* <DEDUP_REMOVED lines=10> */
[----:B------:R-:W1:Y:S02]  /*62a0*/  F2I.FTZ.U32.TRUNC.NTZ R5, R5 ;  /* 0x0000000500057305 */ /* 0x000e64000021f000 */
[----:B-1----:R1:W-:Y:S01]  /*62b0*/  STG.E.U16 [R2.64], R5 ;  /* 0x0000000502007986 */ /* 0x0023e2000c101524 */
[----:B------:R-:W-:Y:S05]  /*62c0*/  BRA `(.L_x_1800) ;  /* 0x0000067000007947 */ /* 0x000fea0003800000 */
.L_x_1819:
        /* <DEDUP_REMOVED lines=17> */
.L_x_1822:
[----:B------:R-:W-:-:S04]  /*63e0*/  LOP3.LUT R0, R7, 0x80000000, RZ, 0xc0, !PT ;  /* 0x8000000007007812 */ /* 0x000fc800078ec0ff */
[----:B------:R-:W-:-:S04]  /*63f0*/  SHF.R.U32.HI R5, RZ, 0x18, R0 ;  /* 0x00000018ff057819 */ /* 0x000fc80000011600 */
[----:B------:R-:W-:-:S04]  /*6400*/  LOP3.LUT R4, R4, R5, RZ, 0xfc, !PT ;  /* 0x0000000504047212 */ /* 0x000fc800078efcff */
[----:B------:R-:W-:Y:S02]  /*6410*/  PRMT R0, R4, 0x7610, R0 ;  /* 0x0000761004007816 */ /* 0x000fe40000000000 */
.L_x_1821:
[----:B------:R-:W-:Y:S05]  /*6420*/  BSYNC B0 ;  /* 0x0000000000007941 */ /* 0x000fea0003800000 */
.L_x_1820:
[----:B------:R1:W-:Y:S01]  /*6430*/  STG.E.U8 [R2.64], R0 ;  /* 0x0000000002007986 */ /* 0x0003e2000c101124 */
[----:B------:R-:W-:Y:S01]  /*6440*/  IMAD.MOV.U32 R23, RZ, RZ, R9 ;  /* 0x000000ffff177224 */ /* 0x000fe200078e0009 */
[----:B------:R-:W-:Y:S05]  /*6450*/  BRA `(.L_x_1800) ;  /* 0x000004e000007947 */ /* 0x000fea0003800000 */
.L_x_1818:
        /* <DEDUP_REMOVED lines=17> */
.L_x_1825:
[----:B------:R-:W-:-:S04]  /*6570*/  LOP3.LUT R0, R7, 0x80000000, RZ, 0xc0, !PT ;  /* 0x8000000007007812 */ /* 0x000fc800078ec0ff */
[----:B------:R-:W-:-:S04]  /*6580*/  SHF.R.U32.HI R5, RZ, 0x18, R0 ;  /* 0x00000018ff057819 */ /* 0x000fc80000011600 */
[----:B------:R-:W-:-:S04]  /*6590*/  LOP3.LUT R4, R4, R5, RZ, 0xfc, !PT ;  /* 0x0000000504047212 */ /* 0x000fc800078efcff */
[----:B------:R-:W-:Y:S02]  /*65a0*/  PRMT R0, R4, 0x7610, R0 ;  /* 0x0000761004007816 */ /* 0x000fe40000000000 */
.L_x_1824:
[----:B------:R-:W-:Y:S05]  /*65b0*/  BSYNC B0 ;  /* 0x0000000000007941 */ /* 0x000fea0003800000 */
.L_x_1823:
[----:B------:R1:W-:Y:S01]  /*65c0*/  STG.E.U8 [R2.64], R0 ;  /* 0x0000000002007986 */ /* 0x0003e2000c101124 */
[----:B------:R-:W-:Y:S01]  /*65d0*/  IMAD.MOV.U32 R23, RZ, RZ, R9 ;  /* 0x000000ffff177224 */ /* 0x000fe200078e0009 */
[----:B------:R-:W-:Y:S05]  /*65e0*/  BRA `(.L_x_1800) ;  /* 0x0000035000007947 */ /* 0x000fea0003800000 */
.L_x_1817:
[----:B------:R-:W-:-:S13]  /*65f0*/  ISETP.NE.AND P0, PT, R4, 0x1c, PT ;  /* 0x0000001c0400780c */ /* 0x000fda0003f05270 */
[----:B------:R-:W-:Y:S05]  /*6600*/  @!P0 BRA `(.L_x_1826) ;  /* 0x000002f000008947 */ /* 0x000fea0003800000 */
[----:B------:R-:W-:-:S13]  /*6610*/  ISETP.NE.AND P0, PT, R4, 0x1d, PT ;  /* 0x0000001d0400780c */ /* 0x000fda0003f05270 */
[----:B------:R-:W-:Y:S05]  /*6620*/  @!P0 BRA `(.L_x_1827) ;  /* 0x0000028000008947 */ /* 0x000fea0003800000 */
[----:B------:R-:W-:-:S13]  /*6630*/  ISETP.NE.AND P0, PT, R4, 0x2c, PT ;  /* 0x0000002c0400780c */ /* 0x000fda0003f05270 */
[----:B------:R-:W-:Y:S05]  /*6640*/  @P0 BRA `(.L_x_1799) ;  /* 0x0000011000000947 */ /* 0x000fea0003800000 */
[----:B------:R-:W-:Y:S01]  /*6650*/  PRMT R5, RZ, 0x5410, R0 ;  /* 0x00005410ff057816 */ /* 0x000fe20000000000 */
        /* <DEDUP_REMOVED lines=16> */
.L_x_1799:
        /* <DEDUP_REMOVED lines=19> */
[----:B------:R-:W-:Y:S01]  /*6890*/  IADD3 R23, R23, 0x80, RZ ;  /* 0x0000008017177810 */ /* 0x000fe20007ffe0ff */
[----:B------:R-:W-:Y:S05]  /*68a0*/  BRA `(.L_x_1800) ;  /* 0x0000009000007947 */ /* 0x000fea0003800000 */
.L_x_1827:
[----:B------:R-:W-:Y:S01]  /*68b0*/  PRMT R4, RZ, 0x5410, R0 ;  /* 0x00005410ff047816 */ /* 0x000fe20000000000 */
[----:B------:R-:W-:-:S05]  /*68c0*/  IMAD.MOV.U32 R23, RZ, RZ, R9 ;  /* 0x000000ffff177224 */ /* 0x000fca00078e0009 */
[----:B------:R-:W1:Y:S02]  /*68d0*/  F2I.U64.TRUNC R4, R4 ;  /* 0x0000000400047311 */ /* 0x000e64000020d800 */
[----:B-1----:R1:W-:Y:S01]  /*68e0*/  STG.E.64 [R2.64], R4 ;  /* 0x0000000402007986 */ /* 0x0023e2000c101b24 */
[----:B------:R-:W-:Y:S05]  /*68f0*/  BRA `(.L_x_1800) ;  /* 0x0000004000007947 */ /* 0x000fea0003800000 */
.L_x_1826:
[----:B------:R-:W-:Y:S01]  /*6900*/  PRMT R0, RZ, 0x5410, R0 ;  /* 0x00005410ff007816 */ /* 0x000fe20000000000 */
[----:B------:R-:W-:-:S03]  /*6910*/  IMAD.MOV.U32 R23, RZ, RZ, R9 ;  /* 0x000000ffff177224 */ /* 0x000fc600078e0009 */
[----:B------:R-:W1:Y:S02]  /*6920*/  F2I.FTZ.U32.TRUNC.NTZ R5, R0 ;  /* 0x0000000000057305 */ /* 0x000e64000021f000 */
[----:B-1----:R1:W-:Y:S02]  /*6930*/  STG.E [R2.64], R5 ;  /* 0x0000000502007986 */ /* 0x0023e4000c101924 */
.L_x_1800:
[----:B------:R-:W-:-:S13]  /*6940*/  ISETP.GE.AND P0, PT, R23, R22, PT ;  /* 0x000000161700720c */ /* 0x000fda0003f06270 */
[----:B------:R-:W-:Y:S01]  /*6950*/  @P0 BREAK B6 ;  /* 0x0000000000060942 */ /* 0x000fe20003800000 */
        /* <DEDUP_REMOVED lines=18> */
[----:B------:R-:W1:Y:S02]  /*6a80*/  F2I.FTZ.TRUNC.NTZ R25, R25 ;  /* 0x0000001900197305 */ /* 0x000e64000021f100 */
[----:B-1----:R1:W-:Y:S01]  /*6a90*/  STG.E.U8 [R2.64], R25 ;  /* 0x0000001902007986 */ /* 0x0023e2000c101124 */
[----:B------:R-:W-:Y:S05]  /*6aa0*/  BRA `(.L_x_1834) ;  /* 0x00000e8000007947 */ /* 0x000fea0003800000 */
.L_x_1832:
[----:B------:R-:W-:-:S06]  /*6ab0*/  PRMT R5, RZ, 0x5410, R25 ;  /* 0x00005410ff057816 */ /* 0x000fcc0000000019 */
[----:B------:R-:W1:Y:S02]  /*6ac0*/  F2I.S64.TRUNC R4, R5 ;  /* 0x0000000500047311 */ /* 0x000e64000020d900 */
[----:B-1----:R1:W-:Y:S01]  /*6ad0*/  STG.E.U8 [R2.64], R4 ;  /* 0x0000000402007986 */ /* 0x0023e2000c101124 */
[----:B------:R-:W-:Y:S05]  /*6ae0*/  BRA `(.L_x_1834) ;  /* 0x00000e4000007947 */ /* 0x000fea0003800000 */
.L_x_1831:
        /* <DEDUP_REMOVED lines=10> */
.L_x_1836:
[----:B------:R-:W-:-:S06]  /*6b90*/  PRMT R25, RZ, 0x5410, R25 ;  /* 0x00005410ff197816 */ /* 0x000fcc0000000019 */
[----:B------:R-:W1:Y:S02]  /*6ba0*/  F2I.FTZ.TRUNC.NTZ R25, R25 ;  /* 0x0000001900197305 */ /* 0x000e64000021f100 */
[----:B-1----:R1:W-:Y:S01]  /*6bb0*/  STG.E [R2.64], R25 ;  /* 0x0000001902007986 */ /* 0x0023e2000c101924 */
[----:B------:R-:W-:Y:S05]  /*6bc0*/  BRA `(.L_x_1834) ;  /* 0x00000d6000007947 */ /* 0x000fea0003800000 */
.L_x_1835:
[----:B------:R-:W-:-:S06]  /*6bd0*/  PRMT R25, RZ, 0x5410, R25 ;  /* 0x00005410ff197816 */ /* 0x000fcc0000000019 */
[----:B------:R-:W1:Y:S02]  /*6be0*/  F2I.FTZ.TRUNC.NTZ R25, R25 ;  /* 0x0000001900197305 */ /* 0x000e64000021f100 */
[----:B-1----:R1:W-:Y:S01]  /*6bf0*/  STG.E.U16 [R2.64], R25 ;  /* 0x0000001902007986 */ /* 0x0023e2000c101524 */
[----:B------:R-:W-:Y:S05]  /*6c00*/  BRA `(.L_x_1834) ;  /* 0x00000d2000007947 */ /* 0x000fea0003800000 */
.L_x_1830:
        /* <DEDUP_REMOVED lines=9> */
.L_x_1838:
[----:B------:R-:W-:-:S04]  /*6ca0*/  PRMT R0, RZ, 0x5410, R25 ;  /* 0x00005410ff007816 */ /* 0x000fc80000000019 */
[----:B------:R-:W-:-:S05]  /*6cb0*/  F2FP.PACK_AB R0, RZ, R0 ;  /* 0x00000000ff00723e */ /* 0x000fca00000000ff */
[----:B------:R1:W-:Y:S01]  /*6cc0*/  STG.E.U16 [R2.64], R0 ;  /* 0x0000000002007986 */ /* 0x0003e2000c101524 */
[----:B------:R-:W-:Y:S05]  /*6cd0*/  BRA `(.L_x_1834) ;  /* 0x00000c5000007947 */ /* 0x000fea0003800000 */
.L_x_1837:
        /* <DEDUP_REMOVED lines=10> */
.L_x_1840:
[----:B------:R-:W-:-:S04]  /*6d80*/  PRMT R25, RZ, 0x5410, R25 ;  /* 0x00005410ff197816 */ /* 0x000fc80000000019 */
[----:B------:R-:W-:-:S04]  /*6d90*/  F2FP.PACK_AB R5, RZ, R25 ;  /* 0x00000019ff05723e */ /* 0x000fc800000000ff */
[----:B------:R-:W-:-:S05]  /*6da0*/  PRMT R5, R5, 0x5410, RZ ;  /* 0x0000541005057816 */ /* 0x000fca00000000ff */
[----:B------:R1:W-:Y:S01]  /*6db0*/  STG.E [R2.64], R5 ;  /* 0x0000000502007986 */ /* 0x0003e2000c101924 */
[----:B------:R-:W-:Y:S05]  /*6dc0*/  BRA `(.L_x_1834) ;  /* 0x00000b6000007947 */ /* 0x000fea0003800000 */
.L_x_1839:
[----:B------:R-:W-:-:S05]  /*6dd0*/  PRMT R4, RZ, 0x5410, R25 ;  /* 0x00005410ff047816 */ /* 0x000fca0000000019 */
[----:B------:R-:W-:-:S06]  /*6de0*/  FMUL.FTZ R4, R4, 1 ;  /* 0x3f80000004047820 */ /* 0x000fcc0000410000 */
[----:B------:R-:W1:Y:S02]  /*6df0*/  F2F.F64.F32 R4, R4 ;  /* 0x0000000400047310 */ /* 0x000e640000201800 */
[----:B-1----:R1:W-:Y:S01]  /*6e00*/  STG.E.64 [R2.64], R4 ;  /* 0x0000000402007986 */ /* 0x0023e2000c101b24 */
[----:B------:R-:W-:Y:S05]  /*6e10*/  BRA `(.L_x_1834) ;  /* 0x00000b1000007947 */ /* 0x000fea0003800000 */
.L_x_1829:
        /* <DEDUP_REMOVED lines=13> */
.L_x_1843:
[----:B------:R-:W-:Y:S01]  /*6ef0*/  PRMT R25, RZ, 0x5410, R25 ;  /* 0x00005410ff197816 */ /* 0x000fe20000000019 */
[----:B------:R-:W-:-:S04]  /*6f00*/  CS2R R6, SRZ ;  /* 0x0000000000067805 */ /* 0x000fc8000001ff00 */
[----:B------:R-:W-:-:S06]  /*6f10*/  FMUL.FTZ R4, R25, 1 ;  /* 0x3f80000019047820 */ /* 0x000fcc0000410000 */
[----:B------:R-:W1:Y:S02]  /*6f20*/  F2F.F64.F32 R4, R4 ;  /* 0x0000000400047310 */ /* 0x000e640000201800 */
[----:B-1----:R1:W-:Y:S01]  /*6f30*/  STG.E.128 [R2.64], R4 ;  /* 0x0000000402007986 */ /* 0x0023e2000c101d24 */
[----:B------:R-:W-:Y:S05]  /*6f40*/  BRA `(.L_x_1834) ;  /* 0x000009e000007947 */ /* 0x000fea0003800000 */
.L_x_1842:
        /* <DEDUP_REMOVED lines=21> */
.L_x_1847:
[----:B------:R-:W-:Y:S05]  /*70a0*/  BSYNC B0 ;  /* 0x0000000000007941 */ /* 0x000fea0003800000 */
.L_x_1846:
[----:B------:R-:W-:-:S05]  /*70b0*/  LOP3.LUT R5, R0, R5, RZ, 0xfc, !PT ;  /* 0x0000000500057212 */ /* 0x000fca00078efcff */
[----:B------:R1:W-:Y:S01]  /*70c0*/  STG.E.U8 [R2.64], R5 ;  /* 0x0000000502007986 */ /* 0x0003e2000c101124 */
[----:B------:R-:W-:Y:S05]  /*70d0*/  BRA `(.L_x_1834) ;  /* 0x0000085000007947 */ /* 0x000fea0003800000 */
.L_x_1845:
        /* <DEDUP_REMOVED lines=13> */
.L_x_1849:
[----:B------:R-:W-:Y:S01]  /*71b0*/  IMAD.MOV.U32 R0, RZ, RZ, 0x7f ;  /* 0x0000007fff007424 */ /* 0x000fe200078e00ff */
[----:B------:R-:W-:-:S04]  /*71c0*/  ISETP.GT.U32.AND P0, PT, R4, 0x7f800000, PT ;  /* 0x7f8000000400780c */ /* 0x000fc80003f04070 */
[----:B------:R-:W-:-:S04]  /*71d0*/  SEL R0, R0, 0x7c, P0 ;  /* 0x0000007c00007807 */ /* 0x000fc80000000000 */
.L_x_1850:
[----:B------:R-:W-:Y:S05]  /*71e0*/  BSYNC B0 ;  /* 0x0000000000007941 */ /* 0x000fea0003800000 */
.L_x_1848:
[----:B------:R-:W-:-:S04]  /*71f0*/  LOP3.LUT R4, R25, 0x80000000, RZ, 0xc0, !PT ;  /* 0x8000000019047812 */ /* 0x000fc800078ec0ff */
[----:B------:R-:W-:-:S04]  /*7200*/  SHF.R.U32.HI R5, RZ, 0x18, R4 ;  /* 0x00000018ff057819 */ /* 0x000fc80000011604 */
[----:B------:R-:W-:-:S05]  /*7210*/  LOP3.LUT R5, R0, R5, RZ, 0xfc, !PT ;  /* 0x0000000500057212 */ /* 0x000fca00078efcff */
[----:B------:R1:W-:Y:S01]  /*7220*/  STG.E.U8 [R2.64], R5 ;  /* 0x0000000502007986 */ /* 0x0003e2000c101124 */
[----:B------:R-:W-:Y:S05]  /*7230*/  BRA `(.L_x_1834) ;  /* 0x000006f000007947 */ /* 0x000fea0003800000 */
.L_x_1844:
[----:B------:R1:W-:Y:S01]  /*7240*/  STG.E.U16 [R2.64], R25 ;  /* 0x0000001902007986 */ /* 0x0003e2000c101524 */
[----:B------:R-:W-:Y:S05]  /*7250*/  BRA `(.L_x_1834) ;  /* 0x000006d000007947 */ /* 0x000fea0003800000 */
.L_x_1841:
        /* <DEDUP_REMOVED lines=12> */
.L_x_1853:
        /* <DEDUP_REMOVED lines=17> */
.L_x_1856:
[----:B------:R-:W-:-:S04]  /*7430*/  LOP3.LUT R0, R25, 0x80000000, RZ, 0xc0, !PT ;  /* 0x8000000019007812 */ /* 0x000fc800078ec0ff */
[----:B------:R-:W-:-:S04]  /*7440*/  SHF.R.U32.HI R5, RZ, 0x18, R0 ;  /* 0x00000018ff057819 */ /* 0x000fc80000011600 */
[----:B------:R-:W-:-:S04]  /*7450*/  LOP3.LUT R4, R4, R5, RZ, 0xfc, !PT ;  /* 0x0000000504047212 */ /* 0x000fc800078efcff */
[----:B------:R-:W-:Y:S02]  /*7460*/  PRMT R0, R4, 0x7610, R0 ;  /* 0x0000761004007816 */ /* 0x000fe40000000000 */
.L_x_1855:
[----:B------:R-:W-:Y:S05]  /*7470*/  BSYNC B0 ;  /* 0x0000000000007941 */ /* 0x000fea0003800000 */
.L_x_1854:
[----:B------:R1:W-:Y:S01]  /*7480*/  STG.E.U8 [R2.64], R0 ;  /* 0x0000000002007986 */ /* 0x0003e2000c101124 */
[----:B------:R-:W-:Y:S05]  /*7490*/  BRA `(.L_x_1834) ;  /* 0x0000049000007947 */ /* 0x000fea0003800000 */
.L_x_1852:
        /* <DEDUP_REMOVED lines=17> */
.L_x_1859:
[----:B------:R-:W-:-:S04]  /*75b0*/  LOP3.LUT R0, R25, 0x80000000, RZ, 0xc0, !PT ;  /* 0x8000000019007812 */ /* 0x000fc800078ec0ff */
[----:B------:R-:W-:-:S04]  /*75c0*/  SHF.R.U32.HI R5, RZ, 0x18, R0 ;  /* 0x00000018ff057819 */ /* 0x000fc80000011600 */
[----:B------:R-:W-:-:S04]  /*75d0*/  LOP3.LUT R4, R4, R5, RZ, 0xfc, !PT ;  /* 0x0000000504047212 */ /* 0x000fc800078efcff */
[----:B------:R-:W-:Y:S02]  /*75e0*/  PRMT R0, R4, 0x7610, R0 ;  /* 0x0000761004007816 */ /* 0x000fe40000000000 */
.L_x_1858:
[----:B------:R-:W-:Y:S05]  /*75f0*/  BSYNC B0 ;  /* 0x0000000000007941 */ /* 0x000fea0003800000 */
.L_x_1857:
[----:B------:R1:W-:Y:S01]  /*7600*/  STG.E.U8 [R2.64], R0 ;  /* 0x0000000002007986 */ /* 0x0003e2000c101124 */
[----:B------:R-:W-:Y:S05]  /*7610*/  BRA `(.L_x_1834) ;  /* 0x0000031000007947 */ /* 0x000fea0003800000 */
.L_x_1851:
        /* <DEDUP_REMOVED lines=22> */
.L_x_1833:
        /* <DEDUP_REMOVED lines=20> */
.L_x_1861:
[----:B------:R-:W-:-:S06]  /*78c0*/  PRMT R4, RZ, 0x5410, R25 ;  /* 0x00005410ff047816 */ /* 0x000fcc0000000019 */
[----:B------:R-:W1:Y:S02]  /*78d0*/  F2I.U64.TRUNC R4, R4 ;  /* 0x0000000400047311 */ /* 0x000e64000020d800 */
[----:B-1----:R1:W-:Y:S01]  /*78e0*/  STG.E.64 [R2.64], R4 ;  /* 0x0000000402007986 */ /* 0x0023e2000c101b24 */
[----:B------:R-:W-:Y:S05]  /*78f0*/  BRA `(.L_x_1834) ;  /* 0x0000003000007947 */ /* 0x000fea0003800000 */
.L_x_1860:
[----:B------:R-:W-:-:S06]  /*7900*/  PRMT R25, RZ, 0x5410, R25 ;  /* 0x00005410ff197816 */ /* 0x000fcc0000000019 */
[----:B------:R-:W1:Y:S02]  /*7910*/  F2I.FTZ.U32.TRUNC.NTZ R25, R25 ;  /* 0x0000001900197305 */ /* 0x000e64000021f000 */
[----:B-1----:R1:W-:Y:S02]  /*7920*/  STG.E [R2.64], R25 ;  /* 0x0000001902007986 */ /* 0x0023e4000c101924 */
.L_x_1834:
[----:B------:R-:W-:-:S04]  /*7930*/  IADD3 R23, R23, 0x80, RZ ;  /* 0x0000008017177810 */ /* 0x000fc80007ffe0ff */
.L_x_1794:
[----:B------:R-:W-:-:S13]  /*7940*/  ISETP.GE.AND P0, PT, R23, R22, PT ;  /* 0x000000161700720c */ /* 0x000fda0003f06270 */
[----:B------:R-:W-:Y:S01]  /*7950*/  @P0 BREAK B6 ;  /* 0x0000000000060942 */ /* 0x000fe20003800000 */
[----:B------:R-:W-:Y:S05]  /*7960*/  @P0 BRA `(.L_x_1828) ;  /* 0x00000fe000000947 */ /* 0x000fea0003800000 */
[----:B------:R-:W-:Y:S05]  /*7970*/  BSYNC B6 ;  /* 0x0000000000067941 */ /* 0x000fea0003800000 */
.L_x_1793:
        /* <DEDUP_REMOVED lines=20> */
.L_x_1865:
[----:B------:R-:W-:-:S06]  /*7ac0*/  PRMT R5, RZ, 0x5410, R18 ;  /* 0x00005410ff057816 */ /* 0x000fcc0000000012 */
[----:B------:R-:W1:Y:S02]  /*7ad0*/  F2I.S64.TRUNC R4, R5 ;  /* 0x0000000500047311 */ /* 0x000e64000020d900 */
[----:B-1----:R1:W-:Y:S01]  /*7ae0*/  STG.E.U8 [R2.64], R4 ;  /* 0x0000000402007986 */ /* 0x0023e2000c101124 */
[----:B------:R-:W-:Y:S05]  /*7af0*/  BRA `(.L_x_1867) ;  /* 0x00000e4000007947 */ /* 0x000fea0003800000 */
.L_x_1864:
        /* <DEDUP_REMOVED lines=10> */
.L_x_1869:
[----:B------:R-:W-:-:S04]  /*7ba0*/  PRMT R18, RZ, 0x5410, R18 ;  /* 0x00005410ff127816 */ /* 0x000fc80000000012 */
[----:B------:R-:W1:Y:S02]  /*7bb0*/  F2I.FTZ.TRUNC.NTZ R5, R18 ;  /* 0x0000001200057305 */ /* 0x000e64000021f100 */
[----:B-1----:R1:W-:Y:S01]  /*7bc0*/  STG.E [R2.64], R5 ;  /* 0x0000000502007986 */ /* 0x0023e2000c101924 */
[----:B------:R-:W-:Y:S05]  /*7bd0*/  BRA `(.L_x_1867) ;  /* 0x00000d6000007947 */ /* 0x000fea0003800000 */
.L_x_1868:
[----:B------:R-:W-:-:S04]  /*7be0*/  PRMT R18, RZ, 0x5410, R18 ;  /* 0x00005410ff127816 */ /* 0x000fc80000000012 */
[----:B------:R-:W1:Y:S02]  /*7bf0*/  F2I.FTZ.TRUNC.NTZ R5, R18 ;  /* 0x0000001200057305 */ /* 0x000e64000021f100 */
[----:B-1----:R1:W-:Y:S01]  /*7c00*/  STG.E.U16 [R2.64], R5 ;  /* 0x0000000502007986 */ /* 0x0023e2000c101524 */
[----:B------:R-:W-:Y:S05]  /*7c10*/  BRA `(.L_x_1867) ;  /* 0x00000d2000007947 */ /* 0x000fea0003800000 */
.L_x_1863:
        /* <DEDUP_REMOVED lines=9> */
.L_x_1871:
[----:B------:R-:W-:-:S04]  /*7cb0*/  PRMT R0, RZ, 0x5410, R18 ;  /* 0x00005410ff007816 */ /* 0x000fc80000000012 */
[----:B------:R-:W-:-:S05]  /*7cc0*/  F2FP.PACK_AB R0, RZ, R0 ;  /* 0x00000000ff00723e */ /* 0x000fca00000000ff */
[----:B------:R1:W-:Y:S01]  /*7cd0*/  STG.E.U16 [R2.64], R0 ;  /* 0x0000000002007986 */ /* 0x0003e2000c101524 */
[----:B------:R-:W-:Y:S05]  /*7ce0*/  BRA `(.L_x_1867) ;  /* 0x00000c5000007947 */ /* 0x000fea0003800000 */
.L_x_1870:
        /* <DEDUP_REMOVED lines=10> */
.L_x_1873:
[----:B------:R-:W-:-:S04]  /*7d90*/  PRMT R18, RZ, 0x5410, R18 ;  /* 0x00005410ff127816 */ /* 0x000fc80000000012 */
[----:B------:R-:W-:-:S04]  /*7da0*/  F2FP.PACK_AB R5, RZ, R18 ;  /* 0x00000012ff05723e */ /* 0x000fc800000000ff */
[----:B------:R-:W-:-:S05]  /*7db0*/  PRMT R5, R5, 0x5410, RZ ;  /* 0x0000541005057816 */ /* 0x000fca00000000ff */
[----:B------:R1:W-:Y:S01]  /*7dc0*/  STG.E [R2.64], R5 ;  /* 0x0000000502007986 */ /* 0x0003e2000c101924 */
[----:B------:R-:W-:Y:S05]  /*7dd0*/  BRA `(.L_x_1867) ;  /* 0x00000b6000007947 */ /* 0x000fea0003800000 */
.L_x_1872:
[----:B------:R-:W-:-:S05]  /*7de0*/  PRMT R4, RZ, 0x5410, R18 ;  /* 0x00005410ff047816 */ /* 0x000fca0000000012 */
[----:B------:R-:W-:-:S06]  /*7df0*/  FMUL.FTZ R4, R4, 1 ;  /* 0x3f80000004047820 */ /* 0x000fcc0000410000 */
[----:B------:R-:W1:Y:S02]  /*7e00*/  F2F.F64.F32 R4, R4 ;  /* 0x0000000400047310 */ /* 0x000e640000201800 */
[----:B-1----:R1:W-:Y:S01]  /*7e10*/  STG.E.64 [R2.64], R4 ;  /* 0x0000000402007986 */ /* 0x0023e2000c101b24 */
[----:B------:R-:W-:Y:S05]  /*7e20*/  BRA `(.L_x_1867) ;  /* 0x00000b1000007947 */ /* 0x000fea0003800000 */
.L_x_1862:
        /* <DEDUP_REMOVED lines=13> */
.L_x_1876:
[----:B------:R-:W-:Y:S01]  /*7f00*/  PRMT R18, RZ, 0x5410, R18 ;  /* 0x00005410ff127816 */ /* 0x000fe20000000012 */
[----:B------:R-:W-:-:S04]  /*7f10*/  CS2R R6, SRZ ;  /* 0x0000000000067805 */ /* 0x000fc8000001ff00 */
[----:B------:R-:W-:-:S06]  /*7f20*/  FMUL.FTZ R4, R18, 1 ;  /* 0x3f80000012047820 */ /* 0x000fcc0000410000 */
[----:B------:R-:W1:Y:S02]  /*7f30*/  F2F.F64.F32 R4, R4 ;  /* 0x0000000400047310 */ /* 0x000e640000201800 */
[----:B-1----:R1:W-:Y:S01]  /*7f40*/  STG.E.128 [R2.64], R4 ;  /* 0x0000000402007986 */ /* 0x0023e2000c101d24 */
[----:B------:R-:W-:Y:S05]  /*7f50*/  BRA `(.L_x_1867) ;  /* 0x000009e000007947 */ /* 0x000fea0003800000 */
.L_x_1875:
        /* <DEDUP_REMOVED lines=21> */
.L_x_1880:
[----:B------:R-:W-:Y:S05]  /*80b0*/  BSYNC B0 ;  /* 0x0000000000007941 */ /* 0x000fea0003800000 */
.L_x_1879:
[----:B------:R-:W-:-:S05]  /*80c0*/  LOP3.LUT R5, R0, R5, RZ, 0xfc, !PT ;  /* 0x0000000500057212 */ /* 0x000fca00078efcff */
[----:B------:R1:W-:Y:S01]  /*80d0*/  STG.E.U8 [R2.64], R5 ;  /* 0x0000000502007986 */ /* 0x0003e2000c101124 */
[----:B------:R-:W-:Y:S05]  /*80e0*/  BRA `(.L_x_1867) ;  /* 0x0000085000007947 */ /* 0x000fea0003800000 */
.L_x_1878:
        /* <DEDUP_REMOVED lines=13> */
.L_x_1882:
[----:B------:R-:W-:Y:S01]  /*81c0*/  IMAD.MOV.U32 R0, RZ, RZ, 0x7f ;  /* 0x0000007fff007424 */ /* 0x000fe200078e00ff */
[----:B------:R-:W-:-:S04]  /*81d0*/  ISETP.GT.U32.AND P0, PT, R4, 0x7f800000, PT ;  /* 0x7f8000000400780c */ /* 0x000fc80003f04070 */
[----:B------:R-:W-:-:S04]  /*81e0*/  SEL R0, R0, 0x7c, P0 ;  /* 0x0000007c00007807 */ /* 0x000fc80000000000 */
.L_x_1883:
[----:B------:R-:W-:Y:S05]  /*81f0*/  BSYNC B0 ;  /* 0x0000000000007941 */ /* 0x000fea0003800000 */
.L_x_1881:
[----:B------:R-:W-:-:S04]  /*8200*/  LOP3.LUT R4, R5, 0x80000000, RZ, 0xc0, !PT ;  /* 0x8000000005047812 */ /* 0x000fc800078ec0ff */
[----:B------:R-:W-:-:S04]  /*8210*/  SHF.R.U32.HI R5, RZ, 0x18, R4 ;  /* 0x00000018ff057819 */ /* 0x000fc80000011604 */
[----:B------:R-:W-:-:S05]  /*8220*/  LOP3.LUT R5, R0, R5, RZ, 0xfc, !PT ;  /* 0x0000000500057212 */ /* 0x000fca00078efcff */
[----:B------:R1:W-:Y:S01]  /*8230*/  STG.E.U8 [R2.64], R5 ;  /* 0x0000000502007986 */ /* 0x0003e2000c101124 */
[----:B------:R-:W-:Y:S05]  /*8240*/  BRA `(.L_x_1867) ;  /* 0x000006f000007947 */ /* 0x000fea0003800000 */
.L_x_1877:
[----:B------:R1:W-:Y:S01]  /*8250*/  STG.E.U16 [R2.64], R18 ;  /* 0x0000001202007986 */ /* 0x0003e2000c101524 */
[----:B------:R-:W-:Y:S05]  /*8260*/  BRA `(.L_x_1867) ;  /* 0x000006d000007947 */ /* 0x000fea0003800000 */
.L_x_1874:
        /* <DEDUP_REMOVED lines=12> */
.L_x_1886:
        /* <DEDUP_REMOVED lines=17> */
.L_x_1889:
[----:B------:R-:W-:-:S04]  /*8440*/  LOP3.LUT R0, R7, 0x80000000, RZ, 0xc0, !PT ;  /* 0x8000000007007812 */ /* 0x000fc800078ec0ff */
[----:B------:R-:W-:-:S04]  /*8450*/  SHF.R.U32.HI R5, RZ, 0x18, R0 ;  /* 0x00000018ff057819 */ /* 0x000fc80000011600 */
[----:B------:R-:W-:-:S04]  /*8460*/  LOP3.LUT R4, R4, R5, RZ, 0xfc, !PT ;  /* 0x0000000504047212 */ /* 0x000fc800078efcff */
[----:B------:R-:W-:Y:S02]  /*8470*/  PRMT R0, R4, 0x7610, R0 ;  /* 0x0000761004007816 */ /* 0x000fe40000000000 */
.L_x_1888:
[----:B------:R-:W-:Y:S05]  /*8480*/  BSYNC B0 ;  /* 0x0000000000007941 */ /* 0x000fea0003800000 */
.L_x_1887:
[----:B------:R1:W-:Y:S01]  /*8490*/  STG.E.U8 [R2.64], R0 ;  /* 0x0000000002007986 */ /* 0x0003e2000c101124 */
[----:B------:R-:W-:Y:S05]  /*84a0*/  BRA `(.L_x_1867) ;  /* 0x0000049000007947 */ /* 0x000fea0003800000 */
.L_x_1885:
        /* <DEDUP_REMOVED lines=17> */
.L_x_1892:
[----:B------:R-:W-:-:S04]  /*85c0*/  LOP3.LUT R0, R7, 0x80000000, RZ, 0xc0, !PT ;  /* 0x8000000007007812 */ /* 0x000fc800078ec0ff */
[----:B------:R-:W-:-:S04]  /*85d0*/  SHF.R.U32.HI R5, RZ, 0x18, R0 ;  /* 0x00000018ff057819 */ /* 0x000fc80000011600 */
[----:B------:R-:W-:-:S04]  /*85e0*/  LOP3.LUT R4, R4, R5, RZ, 0xfc, !PT ;  /* 0x0000000504047212 */ /* 0x000fc800078efcff */
[----:B------:R-:W-:Y:S02]  /*85f0*/  PRMT R0, R4, 0x7610, R0 ;  /* 0x0000761004007816 */ /* 0x000fe40000000000 */
.L_x_1891:
[----:B------:R-:W-:Y:S05]  /*8600*/  BSYNC B0 ;  /* 0x0000000000007941 */ /* 0x000fea0003800000 */
.L_x_1890:
[----:B------:R1:W-:Y:S01]  /*8610*/  STG.E.U8 [R2.64], R0 ;  /* 0x0000000002007986 */ /* 0x0003e2000c101124 */
[----:B------:R-:W-:Y:S05]  /*8620*/  BRA `(.L_x_1867) ;  /* 0x0000031000007947 */ /* 0x000fea0003800000 */
.L_x_1884:
        /* <DEDUP_REMOVED lines=22> */
.L_x_1866:
        /* <DEDUP_REMOVED lines=20> */
.L_x_1894:
[----:B------:R-:W-:-:S06]  /*88d0*/  PRMT R4, RZ, 0x5410, R18 ;  /* 0x00005410ff047816 */ /* 0x000fcc0000000012 */
[----:B------:R-:W1:Y:S02]  /*88e0*/  F2I.U64.TRUNC R4, R4 ;  /* 0x0000000400047311 */ /* 0x000e64000020d800 */
[----:B-1----:R1:W-:Y:S01]  /*88f0*/  STG.E.64 [R2.64], R4 ;  /* 0x0000000402007986 */ /* 0x0023e2000c101b24 */
[----:B------:R-:W-:Y:S05]  /*8900*/  BRA `(.L_x_1867) ;  /* 0x0000003000007947 */ /* 0x000fea0003800000 */
.L_x_1893:
[----:B------:R-:W-:-:S04]  /*8910*/  PRMT R18, RZ, 0x5410, R18 ;  /* 0x00005410ff127816 */ /* 0x000fc80000000012 */
[----:B------:R-:W1:Y:S02]  /*8920*/  F2I.FTZ.U32.TRUNC.NTZ R5, R18 ;  /* 0x0000001200057305 */ /* 0x000e64000021f000 */
[----:B-1----:R1:W-:Y:S02]  /*8930*/  STG.E [R2.64], R5 ;  /* 0x0000000502007986 */ /* 0x0023e4000c101924 */
.L_x_1867:
[----:B------:R-:W-:Y:S02]  /*8940*/  IADD3 R23, R23, 0x80, RZ ;  /* 0x0000008017177810 */ /* 0x000fe40007ffe0ff */
.L_x_1828:
[----:B------:R-:W-:Y:S05]  /*8950*/  BSYNC B7 ;  /* 0x0000000000077941 */ /* 0x000fea0003800000 */
.L_x_1792:
[----:B------:R-:W-:-:S13]  /*8960*/  ISETP.GE.AND P0, PT, R23, R22, PT ;  /* 0x000000161700720c */ /* 0x000fda0003f06270 */
[----:B------:R-:W-:Y:S05]  /*8970*/  @P0 EXIT ;  /* 0x000000000000094d */ /* 0x000fea0003800000 */
        /* <DEDUP_REMOVED lines=17> */
[----:B-1----:R-:W-:Y:S01]  /*8a90*/  STG.E.U8 [R2.64], R19 ;  /* 0x0000001302007986 */ /* 0x002fe2000c101124 */
[----:B------:R-:W-:Y:S05]  /*8aa0*/  EXIT ;  /* 0x000000000000794d */ /* 0x000fea0003800000 */
.L_x_1898:
[----:B------:R-:W-:-:S06]  /*8ab0*/  PRMT R5, RZ, 0x5410, R19 ;  /* 0x00005410ff057816 */ /* 0x000fcc0000000013 */
[----:B------:R-:W1:Y:S02]  /*8ac0*/  F2I.S64.TRUNC R4, R5 ;  /* 0x0000000500047311 */ /* 0x000e64000020d900 */
[----:B-1----:R-:W-:Y:S01]  /*8ad0*/  STG.E.U8 [R2.64], R4 ;  /* 0x0000000402007986 */ /* 0x002fe2000c101124 */
[----:B------:R-:W-:Y:S05]  /*8ae0*/  EXIT ;  /* 0x000000000000794d */ /* 0x000fea0003800000 */
.L_x_1897:
        /* <DEDUP_REMOVED lines=10> */
.L_x_1901:
[----:B------:R-:W-:-:S06]  /*8b90*/  PRMT R19, RZ, 0x5410, R19 ;  /* 0x00005410ff137816 */ /* 0x000fcc0000000013 */
[----:B------:R-:W1:Y:S02]  /*8ba0*/  F2I.FTZ.TRUNC.NTZ R19, R19 ;  /* 0x0000001300137305 */ /* 0x000e64000021f100 */
[----:B-1----:R-:W-:Y:S01]  /*8bb0*/  STG.E [R2.64], R19 ;  /* 0x0000001302007986 */ /* 0x002fe2000c101924 */
[----:B------:R-:W-:Y:S05]  /*8bc0*/  EXIT ;  /* 0x000000000000794d */ /* 0x000fea0003800000 */
.L_x_1900:
[----:B------:R-:W-:-:S06]  /*8bd0*/  PRMT R19, RZ, 0x5410, R19 ;  /* 0x00005410ff137816 */ /* 0x000fcc0000000013 */
[----:B------:R-:W1:Y:S02]  /*8be0*/  F2I.FTZ.TRUNC.NTZ R19, R19 ;  /* 0x0000001300137305 */ /* 0x000e64000021f100 */
[----:B-1----:R-:W-:Y:S01]  /*8bf0*/  STG.E.U16 [R2.64], R19 ;  /* 0x0000001302007986 */ /* 0x002fe2000c101524 */
[----:B------:R-:W-:Y:S05]  /*8c00*/  EXIT ;  /* 0x000000000000794d */ /* 0x000fea0003800000 */
.L_x_1896:
        /* <DEDUP_REMOVED lines=9> */
.L_x_1903:
[----:B------:R-:W-:-:S04]  /*8ca0*/  PRMT R0, RZ, 0x5410, R19 ;  /* 0x00005410ff007816 */ /* 0x000fc80000000013 */
[----:B------:R-:W-:-:S05]  /*8cb0*/  F2FP.PACK_AB R0, RZ, R0 ;  /* 0x00000000ff00723e */ /* 0x000fca00000000ff */
[----:B------:R-:W-:Y:S01]  /*8cc0*/  STG.E.U16 [R2.64], R0 ;  /* 0x0000000002007986 */ /* 0x000fe2000c101524 */
[----:B------:R-:W-:Y:S05]  /*8cd0*/  EXIT ;  /* 0x000000000000794d */ /* 0x000fea0003800000 */
.L_x_1902:
        /* <DEDUP_REMOVED lines=10> */
.L_x_1905:
[----:B------:R-:W-:-:S04]  /*8d80*/  PRMT R19, RZ, 0x5410, R19 ;  /* 0x00005410ff137816 */ /* 0x000fc80000000013 */
[----:B------:R-:W-:-:S04]  /*8d90*/  F2FP.PACK_AB R5, RZ, R19 ;  /* 0x00000013ff05723e */ /* 0x000fc800000000ff */
[----:B------:R-:W-:-:S05]  /*8da0*/  PRMT R5, R5, 0x5410, RZ ;  /* 0x0000541005057816 */ /* 0x000fca00000000ff */
[----:B------:R-:W-:Y:S01]  /*8db0*/  STG.E [R2.64], R5 ;  /* 0x0000000502007986 */ /* 0x000fe2000c101924 */
[----:B------:R-:W-:Y:S05]  /*8dc0*/  EXIT ;  /* 0x000000000000794d */ /* 0x000fea0003800000 */
.L_x_1904:
[----:B------:R-:W-:-:S05]  /*8dd0*/  PRMT R4, RZ, 0x5410, R19 ;  /* 0x00005410ff047816 */ /* 0x000fca0000000013 */
[----:B------:R-:W-:-:S06]  /*8de0*/  FMUL.FTZ R4, R4, 1 ;  /* 0x3f80000004047820 */ /* 0x000fcc0000410000 */
[----:B------:R-:W1:Y:S02]  /*8df0*/  F2F.F64.F32 R4, R4 ;  /* 0x0000000400047310 */ /* 0x000e640000201800 */
[----:B-1----:R-:W-:Y:S01]  /*8e00*/  STG.E.64 [R2.64], R4 ;  /* 0x0000000402007986 */ /* 0x002fe2000c101b24 */
[----:B------:R-:W-:Y:S05]  /*8e10*/  EXIT ;  /* 0x000000000000794d */ /* 0x000fea0003800000 */
.L_x_1895:
        /* <DEDUP_REMOVED lines=13> */
.L_x_1908:
[----:B------:R-:W-:Y:S01]  /*8ef0*/  PRMT R19, RZ, 0x5410, R19 ;  /* 0x00005410ff137816 */ /* 0x000fe20000000013 */
[----:B------:R-:W-:-:S04]  /*8f00*/  CS2R R6, SRZ ;  /* 0x0000000000067805 */ /* 0x000fc8000001ff00 */
[----:B------:R-:W-:-:S06]  /*8f10*/  FMUL.FTZ R4, R19, 1 ;  /* 0x3f80000013047820 */ /* 0x000fcc0000410000 */
[----:B------:R-:W1:Y:S02]  /*8f20*/  F2F.F64.F32 R4, R4 ;  /* 0x0000000400047310 */ /* 0x000e640000201800 */
[----:B-1----:R-:W-:Y:S01]  /*8f30*/  STG.E.128 [R2.64], R4 ;  /* 0x0000000402007986 */ /* 0x002fe2000c101d24 */
[----:B------:R-:W-:Y:S05]  /*8f40*/  EXIT ;  /* 0x000000000000794d */ /* 0x000fea0003800000 */
.L_x_1907:
        /* <DEDUP_REMOVED lines=21> */
.L_x_1912:
[----:B------:R-:W-:Y:S05]  /*90a0*/  BSYNC B0 ;  /* 0x0000000000007941 */ /* 0x000fea0003800000 */
.L_x_1911:
[----:B------:R-:W-:-:S05]  /*90b0*/  LOP3.LUT R5, R0, R5, RZ, 0xfc, !PT ;  /* 0x0000000500057212 */ /* 0x000fca00078efcff */
[----:B------:R-:W-:Y:S01]  /*90c0*/  STG.E.U8 [R2.64], R5 ;  /* 0x0000000502007986 */ /* 0x000fe2000c101124 */
[----:B------:R-:W-:Y:S05]  /*90d0*/  EXIT ;  /* 0x000000000000794d */ /* 0x000fea0003800000 */
.L_x_1910:
        /* <DEDUP_REMOVED lines=13> */
.L_x_1914:
[----:B------:R-:W-:Y:S01]  /*91b0*/  IMAD.MOV.U32 R0, RZ, RZ, 0x7f ;  /* 0x0000007fff007424 */ /* 0x000fe200078e00ff */
[----:B------:R-:W-:-:S04]  /*91c0*/  ISETP.GT.U32.AND P0, PT, R4, 0x7f800000, PT ;  /* 0x7f8000000400780c */ /* 0x000fc80003f04070 */
[----:B------:R-:W-:-:S04]  /*91d0*/  SEL R0, R0, 0x7c, P0 ;  /* 0x0000007c00007807 */ /* 0x000fc80000000000 */
.L_x_1915:
[----:B------:R-:W-:Y:S05]  /*91e0*/  BSYNC B0 ;  /* 0x0000000000007941 */ /* 0x000fea0003800000 */
.L_x_1913:
[----:B------:R-:W-:-:S04]  /*91f0*/  LOP3.LUT R4, R19, 0x80000000, RZ, 0xc0, !PT ;  /* 0x8000000013047812 */ /* 0x000fc800078ec0ff */
[----:B------:R-:W-:-:S04]  /*9200*/  SHF.R.U32.HI R5, RZ, 0x18, R4 ;  /* 0x00000018ff057819 */ /* 0x000fc80000011604 */
[----:B------:R-:W-:-:S05]  /*9210*/  LOP3.LUT R5, R0, R5, RZ, 0xfc, !PT ;  /* 0x0000000500057212 */ /* 0x000fca00078efcff */
[----:B------:R-:W-:Y:S01]  /*9220*/  STG.E.U8 [R2.64], R5 ;  /* 0x0000000502007986 */ /* 0x000fe2000c101124 */
[----:B------:R-:W-:Y:S05]  /*9230*/  EXIT ;  /* 0x000000000000794d */ /* 0x000fea0003800000 */
.L_x_1909:
[----:B------:R-:W-:Y:S01]  /*9240*/  STG.E.U16 [R2.64], R19 ;  /* 0x0000001302007986 */ /* 0x000fe2000c101524 */
[----:B------:R-:W-:Y:S05]  /*9250*/  EXIT ;  /* 0x000000000000794d */ /* 0x000fea0003800000 */
.L_x_1906:
        /* <DEDUP_REMOVED lines=12> */
.L_x_1918:
        /* <DEDUP_REMOVED lines=17> */
.L_x_1921:
[----:B------:R-:W-:-:S04]  /*9430*/  LOP3.LUT R0, R19, 0x80000000, RZ, 0xc0, !PT ;  /* 0x8000000013007812 */ /* 0x000fc800078ec0ff */
[----:B------:R-:W-:-:S04]  /*9440*/  SHF.R.U32.HI R5, RZ, 0x18, R0 ;  /* 0x00000018ff057819 */ /* 0x000fc80000011600 */
[----:B------:R-:W-:-:S04]  /*9450*/  LOP3.LUT R4, R4, R5, RZ, 0xfc, !PT ;  /* 0x0000000504047212 */ /* 0x000fc800078efcff */
[----:B------:R-:W-:Y:S02]  /*9460*/  PRMT R0, R4, 0x7610, R0 ;  /* 0x0000761004007816 */ /* 0x000fe40000000000 */
.L_x_1920:
[----:B------:R-:W-:Y:S05]  /*9470*/  BSYNC B0 ;  /* 0x0000000000007941 */ /* 0x000fea0003800000 */
.L_x_1919:
[----:B------:R-:W-:Y:S01]  /*9480*/  STG.E.U8 [R2.64], R0 ;  /* 0x0000000002007986 */ /* 0x000fe2000c101124 */
[----:B------:R-:W-:Y:S05]  /*9490*/  EXIT ;  /* 0x000000000000794d */ /* 0x000fea0003800000 */
.L_x_1917:
        /* <DEDUP_REMOVED lines=17> */
.L_x_1924:
[----:B------:R-:W-:-:S04]  /*95b0*/  LOP3.LUT R0, R19, 0x80000000, RZ, 0xc0, !PT ;  /* 0x8000000013007812 */ /* 0x000fc800078ec0ff */
[----:B------:R-:W-:-:S04]  /*95c0*/  SHF.R.U32.HI R5, RZ, 0x18, R0 ;  /* 0x00000018ff057819 */ /* 0x000fc80000011600 */
[----:B------:R-:W-:-:S04]  /*95d0*/  LOP3.LUT R4, R4, R5, RZ, 0xfc, !PT ;  /* 0x0000000504047212 */ /* 0x000fc800078efcff */
[----:B------:R-:W-:Y:S02]  /*95e0*/  PRMT R0, R4, 0x7610, R0 ;  /* 0x0000761004007816 */ /* 0x000fe40000000000 */
.L_x_1923:
[----:B------:R-:W-:Y:S05]  /*95f0*/  BSYNC B0 ;  /* 0x0000000000007941 */ /* 0x000fea0003800000 */
.L_x_1922:
[----:B------:R-:W-:Y:S01]  /*9600*/  STG.E.U8 [R2.64], R0 ;  /* 0x0000000002007986 */ /* 0x000fe2000c101124 */
[----:B------:R-:W-:Y:S05]  /*9610*/  EXIT ;  /* 0x000000000000794d */ /* 0x000fea0003800000 */
.L_x_1916:
        /* <DEDUP_REMOVED lines=22> */
.L_x_1899:
        /* <DEDUP_REMOVED lines=20> */
.L_x_1926:
[----:B------:R-:W-:-:S06]  /*98c0*/  PRMT R4, RZ, 0x5410, R19 ;  /* 0x00005410ff047816 */ /* 0x000fcc0000000013 */
[----:B------:R-:W1:Y:S02]  /*98d0*/  F2I.U64.TRUNC R4, R4 ;  /* 0x0000000400047311 */ /* 0x000e64000020d800 */
[----:B-1----:R-:W-:Y:S01]  /*98e0*/  STG.E.64 [R2.64], R4 ;  /* 0x0000000402007986 */ /* 0x002fe2000c101b24 */
[----:B------:R-:W-:Y:S05]  /*98f0*/  EXIT ;  /* 0x000000000000794d */ /* 0x000fea0003800000 */
.L_x_1925:
[----:B------:R-:W-:-:S06]  /*9900*/  PRMT R19, RZ, 0x5410, R19 ;  /* 0x00005410ff137816 */ /* 0x000fcc0000000013 */
[----:B------:R-:W1:Y:S02]  /*9910*/  F2I.FTZ.U32.TRUNC.NTZ R19, R19 ;  /* 0x0000001300137305 */ /* 0x000e64000021f000 */
[----:B-1----:R-:W-:Y:S01]  /*9920*/  STG.E [R2.64], R19 ;  /* 0x0000001302007986 */ /* 0x002fe2000c101924 */
[----:B------:R-:W-:Y:S05]  /*9930*/  EXIT ;  /* 0x000000000000794d */ /* 0x000fea0003800000 */
.L_x_1927:
        /* <DEDUP_REMOVED lines=12> */
.L_x_50525:


//--------------------- .text._ZN2at6native18elementwise_kernelILi128ELi4EZNS0_22gpu_kernel_impl_nocastINS0_13BUnaryFunctorIN3c108BFloat16ES5_S5_ZZZNS0_16fmod_kernel_cudaERNS_18TensorIteratorBaseEENKUlvE0_clEvENKUlvE2_clEvEUlS5_S5_E_EEEEvS7_RKT_EUliE_EEviT1_ --------------------------
	.section	.text._ZN2at6native18elementwise_kernelILi128ELi4EZNS0_22gpu_kernel_impl_nocastINS0_13BUnaryFunctorIN3c108BFloat16ES5_S5_ZZZNS0_16fmod_kernel_cudaERNS_18TensorIteratorBaseEENKUlvE0_clEvENKUlvE2_clEvEUlS5_S5_E_EEEEvS7_RKT_EUliE_EEviT1_,"ax",@progbits
	.sectioninfo	@"SHI_REGISTERS=15"
	.align	128
        .global         _ZN2at6native18elementwise_kernelILi128ELi4EZNS0_22gpu_kernel_impl_nocastINS0_13BUnaryFunctorIN3c108BFloat16ES5_S5_ZZZNS0_16fmod_kernel_cudaERNS_18TensorIteratorBaseEENKUlvE0_clEvENKUlvE2_clEvEUlS5_S5_E_EEEEvS7_RKT_EUliE_EEviT1_
        .type           _ZN2at6native18elementwise_kernelILi128ELi4EZNS0_22gpu_kernel_impl_nocastINS0_13BUnaryFunctorIN3c108BFloat16ES5_S5_ZZZNS0_16fmod_kernel_cudaERNS_18TensorIteratorBaseEENKUlvE0_clEvENKUlvE2_clEvEUlS5_S5_E_EEEEvS7_RKT_EUliE_EEviT1_,@function
        .size           _ZN2at6native18elementwise_kernelILi128ELi4EZNS0_22gpu_kernel_impl_nocastINS0_13BUnaryFunctorIN3c108BFloat16ES5_S5_ZZZNS0_16fmod_kernel_cudaERNS_18TensorIteratorBaseEENKUlvE0_clEvENKUlvE2_clEvEUlS5_S5_E_EEEEvS7_RKT_EUliE_EEviT1_,(.L_x_50526 - _ZN2at6native18elementwise_kernelILi128ELi4EZNS0_22gpu_kernel_impl_nocastINS0_13BUnaryFunctorIN3c108BFloat16ES5_S5_ZZZNS0_16fmod_kernel_cudaERNS_18TensorIteratorBaseEENKUlvE0_clEvENKUlvE2_clEvEUlS5_S5_E_EEEEvS7_RKT_EUliE_EEviT1_)
        .other          _ZN2at6native18elementwise_kernelILi128ELi4EZNS0_22gpu_kernel_impl_nocastINS0_13BUnaryFunctorIN3c108BFloat16ES5_S5_ZZZNS0_16fmod_kernel_cudaERNS_18TensorIteratorBaseEENKUlvE0_clEvENKUlvE2_clEvEUlS5_S5_E_EEEEvS7_RKT_EUliE_EEviT1_,@"STO_CUDA_ENTRY STV_DEFAULT"
_ZN2at6native18elementwise_kernelILi128ELi4EZNS0_22gpu_kernel_impl_nocastINS0_13BUnaryFunctorIN3c108BFloat16ES5_S5_ZZZNS0_16fmod_kernel_cudaERNS_18TensorIteratorBaseEENKUlvE0_clEvENKUlvE2_clEvEUlS5_S5_E_EEEEvS7_RKT_EUliE_EEviT1_:
.text._ZN2at6native18elementwise_kernelILi128ELi4EZNS0_22gpu_kernel_impl_nocastINS0_13BUnaryFunctorIN3c108BFloat16ES5_S5_ZZZNS0_16fmod_kernel_cudaERNS_18TensorIteratorBaseEENKUlvE0_clEvENKUlvE2_clEvEUlS5_S5_E_EEEEvS7_RKT_EUliE_EEviT1_:
        /* <DEDUP_REMOVED lines=9> */
[----:B------:R-:W-:-:S12]  /*0090*/  CS2R R2, SRZ ;  /* 0x0000000000027805 */ /* 0x000fd8000001ff00 */
[----:B------:R-:W-:Y:S05]  /*00a0*/  @!P0 BRA `(.L_x_1930) ;  /* 0x00000e0000008947 */ /* 0x000fea0003800000 */
[----:B------:R-:W-:Y:S01]  /*00b0*/  HFMA2.MMA R2, -RZ, RZ, 0, 0 ;  /* 0x00000000ff027435 */ /* 0x000fe200000001ff */
[----:B------:R-:W-:Y:S02]  /*00c0*/  MOV R3, R0 ;  /* 0x0000000000037202 */ /* 0x000fe40000000f00 */
[----:B------:R-:W-:-:S04]  /*00d0*/  MOV R8, c[0x0][0x168] ;  /* 0x00005a0000087a02 */ /* 0x000fc80000000f00 */
[----:B------:R-:W-:-:S03]  /*00e0*/  ISETP.NE.AND P0, PT, R8, 0x1, PT ;  /* 0x000000010800780c */ /* 0x000fc60003f05270 */
[----:B------:R-:W-:-:S05]  /*00f0*/  IMAD.HI.U32 R4, R0, c[0x0][0x170], R2 ;  /* 0x00005c0000047a27 */ /* 0x000fca00078e0002 */
[----:B------:R-:W-:-:S05]  /*0100*/  SHF.R.U32.HI R5, RZ, c[0x0][0x174], R4 ;  /* 0x00005d00ff057a19 */ /* 0x000fca0000011604 */
[----:B------:R-:W-:-:S04]  /*0110*/  IMAD.MOV R3, RZ, RZ, -R5 ;  /* 0x000000ffff037224 */ /* 0x000fc800078e0a05 */
[----:B------:R-:W-:-:S04]  /*0120*/  IMAD R3, R3, c[0x0][0x16c], R0 ;  /* 0x00005b0003037a24 */ /* 0x000fc800078e0200 */
        /* <DEDUP_REMOVED lines=19> */
[----:B------:R-:W-:Y:S01]  /*0260*/  IMAD R3, R6, c[0x0][0x2ac], R3 ;  /* 0x0000ab0006037a24 */ /* 0x000fe200078e0203 */
[----:B------:R-:W-:Y:S05]  /*0270*/  @!P0 BRA `(.L_x_1930) ;  /* 0x00000c3000008947 */ /* 0x000fea0003800000 */
[----:B------:R-:W-:Y:S02]  /*0280*/  MOV R4, RZ ;  /* 0x000000ff00047202 */ /* 0x000fe40000000f00 */
        /* <DEDUP_REMOVED lines=185> */
[----:B------:R-:W-:-:S05]  /*0e20*/  @P0 IMAD.HI.U32 R4, R7, c[0x0][0x290], R6 ;  /* 0x0000a40007040a27 */ /* 0x000fca00078e0006 */
[----:B------:R-:W-:Y:S01]  /*0e30*/  @P0 SHF.R.U32.HI R6, RZ, c[0x0][0x294], R4 ;  /* 0x0000a500ff060a19 */ /* 0x000fe20000011604 */
[----:B------:R-:W-:-:S04]  /*0e40*/  IMAD R4, R9, c[0x0][0x280], R5 ;  /* 0x0000a00009047a24 */ /* 0x000fc800078e0205 */
[----:B------:R-:W-:Y:S02]  /*0e50*/  @P0 IMAD.MOV R6, RZ, RZ, -R6 ;  /* 0x000000ffff060224 */ /* 0x000fe400078e0a06 */
[----:B------:R-:W-:Y:S02]  /*0e60*/  IMAD R2, R4, c[0x0][0x350], R2 ;  /* 0x0000d40004027a24 */ /* 0x000fe400078e0202 */
[----:B------:R-:W-:Y:S02]  /*0e70*/  @P0 IMAD R6, R6, c[0x0][0x28c], R7 ;  /* 0x0000a30006060a24 */ /* 0x000fe400078e0207 */
[----:B------:R-:W-:Y:S02]  /*0e80*/  IMAD R3, R4, c[0x0][0x354], R3 ;  /* 0x0000d50004037a24 */ /* 0x000fe400078e0203 */
[C---:B------:R-:W-:Y:S02]  /*0e90*/  @P0 IMAD R2, R6.reuse, c[0x0][0x358], R2 ;  /* 0x0000d60006020a24 */ /* 0x040fe400078e0202 */
[----:B------:R-:W-:-:S05]  /*0ea0*/  @P0 IMAD R3, R6, c[0x0][0x35c], R3 ;  /* 0x0000d70006030a24 */ /* 0x000fca00078e0203 */
.L_x_1930:
[----:B------:R-:W-:-:S04]  /*0eb0*/  IADD3 R4, P0, R3, c[0x0][0x368], RZ ;  /* 0x0000da0003047a10 */ /* 0x000fc80007f1e0ff */
[----:B------:R-:W-:-:S05]  /*0ec0*/  IADD3.X R5, RZ, c[0x0][0x36c], RZ, P0, !PT ;  /* 0x0000db00ff057a10 */ /* 0x000fca00007fe4ff */
[----:B------:R0:W2:Y:S01]  /*0ed0*/  LDG.E.U16 R4, [R4.64] ;  /* 0x0000000404047981 */ /* 0x0000a2000c1e1500 */
[----:B------:R-:W-:Y:S01]  /*0ee0*/  ULDC.U16 UR6, c[0x0][0x372] ;  /* 0x0000dc8000067ab9 */ /* 0x000fe20000000400 */
[----:B------:R-:W-:Y:S01]  /*0ef0*/  IADD3 R2, P1, R2, c[0x0][0x360], RZ ;  /* 0x0000d80002027a10 */ /* 0x000fe20007f3e0ff */
[----:B------:R-:W-:Y:S01]  /*0f00*/  BSSY B0, `(.L_x_1931) ;  /* 0x0000044000007945 */ /* 0x000fe20003800000 */
[----:B------:R-:W-:-:S04]  /*0f10*/  MOV R3, UR6 ;  /* 0x0000000600037c02 */ /* 0x000fc80008000f00 */
[----:B0-----:R-:W-:Y:S02]  /*0f20*/  PRMT R5, RZ, 0x5410, R3 ;  /* 0x00005410ff057816 */ /* 0x001fe40000000003 */
[----:B------:R-:W-:Y:S02]  /*0f30*/  IADD3.X R3, RZ, c[0x0][0x364], RZ, P1, !PT ;  /* 0x0000d900ff037a10 */ /* 0x000fe40000ffe4ff */
[----:B--2---:R-:W-:-:S04]  /*0f40*/  PRMT R4, RZ, 0x5410, R4 ;  /* 0x00005410ff047816 */ /* 0x004fc80000000004 */
[C---:B------:R-:W-:Y:S01]  /*0f50*/  FSETP.GEU.FTZ.AND P0, PT, |R4|.reuse, |R5|, PT ;  /* 0x400000050400720b */ /* 0x040fe20003f1e200 */
[----:B------:R-:W-:-:S12]  /*0f60*/  FADD.FTZ R7, |R4|, -RZ ;  /* 0x800000ff04077221 */ /* 0x000fd80000010200 */
        /* <DEDUP_REMOVED lines=24> */
.L_x_1936:
[----:B------:R-:W-:Y:S01]  /*10f0*/  FSETP.GEU.FTZ.AND P0, PT, R10, -R6, PT ;  /* 0x800000060a00720b */ /* 0x000fe20003f1e000 */
[----:B------:R-:W-:-:S12]  /*1100*/  FADD.FTZ R8, R8, -1 ;  /* 0xbf80000008087421 */ /* 0x000fd80000010000 */
[----:B------:R-:W-:Y:S02]  /*1110*/  @!P0 FADD.FTZ R8, R8, -1 ;  /* 0xbf80000008088421 */ /* 0x000fe40000010000 */
.L_x_1935:
[----:B------:R-:W-:Y:S05]  /*1120*/  BSYNC B2 ;  /* 0x0000000000027941 */ /* 0x000fea0003800000 */
.L_x_1934:
[----:B------:R-:W-:Y:S01]  /*1130*/  FFMA.FTZ R7, -R6, R8, R7 ;  /* 0x0000000806077223 */ /* 0x000fe20000010107 */
[----:B------:R-:W-:Y:S05]  /*1140*/  BRA `(.L_x_1932) ;  /* 0x000001f000007947 */ /* 0x000fea0003800000 */
.L_x_1933:
[----:B------:R-:W-:Y:S01]  /*1150*/  IADD3 R8, R6, -0xb800000, RZ ;  /* 0xf480000006087810 */ /* 0x000fe20007ffe0ff */
[----:B------:R-:W-:Y:S01]  /*1160*/  BSSY B2, `(.L_x_1937) ;  /* 0x000001b000027945 */ /* 0x000fe20003800000 */
[----:B------:R-:W-:Y:S02]  /*1170*/  FSETP.GT.FTZ.AND P0, PT, |R5|, RZ, PT ;  /* 0x000000ff0500720b */ /* 0x000fe40003f14200 */
[----:B------:R-:W-:Y:S02]  /*1180*/  LOP3.LUT R8, R8, 0xff800000, RZ, 0xc0, !PT ;  /* 0xff80000008087812 */ /* 0x000fe400078ec0ff */
[C---:B------:R-:W-:Y:S02]  /*1190*/  LOP3.LUT R5, R7.reuse, 0x7fffff, RZ, 0xc0, !PT ;  /* 0x007fffff07057812 */ /* 0x040fe400078ec0ff */
[C---:B------:R-:W-:Y:S02]  /*11a0*/  IADD3 R8, R7.reuse, -R8, RZ ;  /* 0x8000000807087210 */ /* 0x040fe40007ffe0ff */
[----:B------:R-:W-:-:S02]  /*11b0*/  ISETP.GT.U32.OR P0, PT, R7, 0x7f7fffff, !P0 ;  /* 0x7f7fffff0700780c */ /* 0x000fc40004704470 */
        /* <DEDUP_REMOVED lines=8> */
.L_x_1939:
[----:B------:R-:W-:-:S04]  /*1240*/  IMNMX.U32 R9, R8, 0xb800000, PT ;  /* 0x0b80000008097817 */ /* 0x000fc80003800000 */
[----:B------:R-:W-:Y:S01]  /*1250*/  IADD3 R5, R9, R5, RZ ;  /* 0x0000000509057210 */ /* 0x000fe20007ffe0ff */
[----:B------:R-:W-:-:S04]  /*1260*/  IMAD.IADD R8, R8, 0x1, -R9 ;  /* 0x0000000108087824 */ /* 0x000fc800078e0a09 */
[----:B-1----:R-:W-:Y:S01]  /*1270*/  FFMA.FTZ R10, R7, R5, -RZ ;  /* 0x00000005070a7223 */ /* 0x002fe200000108ff */
[----:B------:R-:W-:-:S03]  /*1280*/  ISETP.NE.AND P1, PT, R8, RZ, PT ;  /* 0x000000ff0800720c */ /* 0x000fc60003f25270 */
        /* <DEDUP_REMOVED lines=8> */
.L_x_1938:
[----:B------:R-:W-:Y:S05]  /*1310*/  BSYNC B2 ;  /* 0x0000000000027941 */ /* 0x000fea0003800000 */
.L_x_1937:
[----:B------:R-:W-:-:S04]  /*1320*/  FMUL.FTZ R5, R5, 1.1920928955078125e-07 ;  /* 0x3400000005057820 */ /* 0x000fc80000410000 */
[----:B------:R-:W-:Y:S02]  /*1330*/  FMUL.FTZ R7, R12, R5 ;  /* 0x000000050c077220 */ /* 0x000fe40000410000 */
.L_x_1932:
[----:B------:R-:W-:Y:S05]  /*1340*/  BSYNC B0 ;  /* 0x0000000000007941 */ /* 0x000fea0003800000 */
.L_x_1931:
[C---:B------:R-:W-:Y:S02]  /*1350*/  FSETP.GTU.FTZ.AND P0, PT, |R7|.reuse, +INF , PT ;  /* 0x7f8000000700780b */ /* 0x040fe40003f1c200 */
[C---:B------:R-:W-:Y:S02]  /*1360*/  LOP3.LUT R4, R7.reuse, 0x80000000, R4, 0xb8, !PT ;  /* 0x8000000007047812 */ /* 0x040fe400078eb804 */
[----:B------:R-:W-:Y:S02]  /*1370*/  IADD3 R0, R0, 0x80, RZ ;  /* 0x0000008000007810 */ /* 0x000fe40007ffe0ff */
[----:B------:R-:W-:-:S04]  /*1380*/  FSEL R4, R7, R4, P0 ;  /* 0x0000000407047208 */ /* 0x000fc80000000000 */
[----:B------:R-:W-:-:S05]  /*1390*/  F2FP.BF16.PACK_AB R4, RZ, R4 ;  /* 0x00000004ff04723e */ /* 0x000fca00000010ff */
[----:B------:R1:W-:Y:S02]  /*13a0*/  STG.E.U16 [R2.64], R4 ;  /* 0x0000000402007986 */ /* 0x0003e4000c101504 */
.L_x_1929:
[----:B------:R-:W-:Y:S05]  /*13b0*/  BSYNC B1 ;  /* 0x0000000000017941 */ /* 0x000fea0003800000 */
.L_x_1928:
[----:B------:R-:W-:Y:S01]  /*13c0*/  ISETP.GE.AND P0, PT, R0, c[0x0][0x160], PT ;  /* 0x0000580000007a0c */ /* 0x000fe20003f06270 */
[----:B------:R-:W-:-:S12]  /*13d0*/  BSSY B0, `(.L_x_1940) ;  /* 0x000026a000007945 */ /* 0x000fd80003800000 */
[----:B------:R-:W-:Y:S05]  /*13e0*/  @P0 BRA `(.L_x_1941) ;  /* 0x0000268000000947 */ /* 0x000fea0003800000 */
[----:B------:R-:W-:Y:S01]  /*13f0*/  ISETP.NE.AND P0, PT, RZ, c[0x0][0x168], PT ;  /* 0x00005a00ff007a0c */ /* 0x000fe20003f05270 */
[----:B-1----:R-:W-:-:S12]  /*1400*/  CS2R R2, SRZ ;  /* 0x0000000000027805 */ /* 0x002fd8000001ff00 */
[----:B------:R-:W-:Y:S05]  /*1410*/  @!P0 BRA `(.L_x_1942) ;  /* 0x00000e0000008947 */ /* 0x000fea0003800000 */
[----:B------:R-:W-:Y:S01]  /*1420*/  HFMA2.MMA R2, -RZ, RZ, 0, 0 ;  /* 0x00000000ff027435 */ /* 0x000fe200000001ff */
[----:B------:R-:W-:Y:S02]  /*1430*/  MOV R3, R0 ;  /* 0x0000000000037202 */ /* 0x000fe40000000f00 */
[----:B------:R-:W-:-:S04]  /*1440*/  MOV R8, c[0x0][0x168] ;  /* 0x00005a0000087a02 */ /* 0x000fc80000000f00 */
[----:B------:R-:W-:-:S03]  /*1450*/  ISETP.NE.AND P0, PT, R8, 0x1, PT ;  /* 0x000000010800780c */ /* 0x000fc60003f05270 */
[----:B------:R-:W-:-:S05]  /*1460*/  IMAD.HI.U32 R4, R0, c[0x0][0x170], R2 ;  /* 0x00005c0000047a27 */ /* 0x000fca00078e0002 */
[----:B------:R-:W-:-:S04]  /*1470*/  SHF.R.U32.HI R5, RZ, c[0x0][0x174], R4 ;  /* 0x00005d00ff057a19 */ /* 0x000fc80000011604 */
[----:B------:R-:W-:-:S05]  /*1480*/  IADD3 R3, -R5, RZ, RZ ;  /* 0x000000ff05037210 */ /* 0x000fca0007ffe1ff */
[----:B------:R-:W-:-:S04]  /*1490*/  IMAD R3, R3, c[0x0][0x16c], R0 ;  /* 0x00005b0003037a24 */ /* 0x000fc800078e0200 */
[C---:B------:R-:W-:Y:S02]  /*14a0*/  IMAD R2, R3.reuse, c[0x0][0x298], RZ ;  /* 0x0000a60003027a24 */ /* 0x040fe400078e02ff */
[----:B------:R-:W-:Y:S01]  /*14b0*/  IMAD R3, R3, c[0x0][0x29c], RZ ;  /* 0x0000a70003037a24 */ /* 0x000fe200078e02ff */
[----:B------:R-:W-:Y:S05]  /*14c0*/  @!P0 BRA `(.L_x_1942) ;  /* 0x00000d5000008947 */ /* 0x000fea0003800000 */
[----:B------:R-:W-:Y:S02]  /*14d0*/  MOV R4, RZ ;  /* 0x000000ff00047202 */ /* 0x000fe40000000f00 */
[----:B------:R-:W-:-:S03]  /*14e0*/  ISETP.NE.AND P0, PT, R8, 0x2, PT ;  /* 0x000000020800780c */ /* 0x000fc60003f05270 */
[----:B0-----:R-:W-:-:S05]  /*14f0*/  IMAD.HI.U32 R6, R5, c[0x0][0x17c], R4 ;  /* 0x00005f0005067a27 */ /* 0x001fca00078e0004 */
[----:B------:R-:W-:-:S04]  /*1500*/  SHF.R.U32.HI R7, RZ, c[0x0][0x180], R6 ;  /* 0x00006000ff077a19 */ /* 0x000fc80000011606 */
[----:B------:R-:W-:-:S05]  /*1510*/  IADD3 R4, -R7, RZ, RZ ;  /* 0x000000ff07047210 */ /* 0x000fca0007ffe1ff */
[----:B------:R-:W-:-:S04]  /*1520*/  IMAD R4, R4, c[0x0][0x178], R5 ;  /* 0x00005e0004047a24 */ /* 0x000fc800078e0205 */
[C---:B------:R-:W-:Y:S02]  /*1530*/  IMAD R2, R4.reuse, c[0x0][0x2a0], R2 ;  /* 0x0000a80004027a24 */ /* 0x040fe400078e0202 */
[----:B------:R-:W-:Y:S01]  /*1540*/  IMAD R3, R4, c[0x0][0x2a4], R3 ;  /* 0x0000a90004037a24 */ /* 0x000fe200078e0203 */
[----:B------:R-:W-:Y:S05]  /*1550*/  @!P0 BRA `(.L_x_1942) ;  /* 0x00000cc000008947 */ /* 0x000fea0003800000 */
[----:B------:R-:W-:Y:S01]  /*1560*/  IMAD.MOV.U32 R6, RZ, RZ, RZ ;  /* 0x000000ffff067224 */ /* 0x000fe200078e00ff */
        /* <DEDUP_REMOVED lines=192> */
[----:B------:R-:W-:Y:S02]  /*2170*/  @P0 MOV R6, RZ ;  /* 0x000000ff00060202 */ /* 0x000fe40000000f00 */
[----:B------:R-:W-:-:S03]  /*2180*/  IADD3 R9, -R7, RZ, RZ ;  /* 0x000000ff07097210 */ /* 0x000fc60007ffe1ff */
[----:B------:R-:W-:-:S05]  /*2190*/  @P0 IMAD.HI.U32 R4, R7, c[0x0][0x290], R6 ;  /* 0x0000a40007040a27 */ /* 0x000fca00078e0006 */
[----:B------:R-:W-:Y:S01]  /*21a0*/  @P0 SHF.R.U32.HI R6, RZ, c[0x0][0x294], R4 ;  /* 0x0000a500ff060a19 */ /* 0x000fe20000011604 */
[----:B------:R-:W-:-:S03]  /*21b0*/  IMAD R4, R9, c[0x0][0x280], R5 ;  /* 0x0000a00009047a24 */ /* 0x000fc600078e0205 */
[----:B------:R-:W-:Y:S01]  /*21c0*/  @P0 IADD3 R6, -R6, RZ, RZ ;  /* 0x000000ff06060210 */ /* 0x000fe20007ffe1ff */
[C---:B------:R-:W-:Y:S02]  /*21d0*/  IMAD R2, R4.reuse, c[0x0][0x350], R2 ;  /* 0x0000d40004027a24 */ /* 0x040fe400078e0202 */
[----:B------:R-:W-:Y:S02]  /*21e0*/  IMAD R3, R4, c[0x0][0x354], R3 ;  /* 0x0000d50004037a24 */ /* 0x000fe400078e0203 */
[----:B------:R-:W-:-:S04]  /*21f0*/  @P0 IMAD R6, R6, c[0x0][0x28c], R7 ;  /* 0x0000a30006060a24 */ /* 0x000fc800078e0207 */
[C---:B------:R-:W-:Y:S02]  /*2200*/  @P0 IMAD R2, R6.reuse, c[0x0][0x358], R2 ;  /* 0x0000d60006020a24 */ /* 0x040fe400078e0202 */
[----:B------:R-:W-:-:S05]  /*2210*/  @P0 IMAD R3, R6, c[0x0][0x35c], R3 ;  /* 0x0000d70006030a24 */ /* 0x000fca00078e0203 */
.L_x_1942:
[----:B------:R-:W-:-:S04]  /*2220*/  IADD3 R4, P0, R3, c[0x0][0x368], RZ ;  /* 0x0000da0003047a10 */ /* 0x000fc80007f1e0ff */
[----:B------:R-:W-:-:S05]  /*2230*/  IADD3.X R5, RZ, c[0x0][0x36c], RZ, P0, !PT ;  /* 0x0000db00ff057a10 */ /* 0x000fca00007fe4ff */
[----:B------:R-:W2:Y:S01]  /*2240*/  LDG.E.U16 R4, [R4.64] ;  /* 0x0000000404047981 */ /* 0x000ea2000c1e1500 */
[----:B------:R-:W-:Y:S01]  /*2250*/  ULDC.U16 UR6, c[0x0][0x372] ;  /* 0x0000dc8000067ab9 */ /* 0x000fe20000000400 */
[----:B------:R-:W-:Y:S01]  /*2260*/  IADD3 R2, P1, R2, c[0x0][0x360], RZ ;  /* 0x0000d80002027a10 */ /* 0x000fe20007f3e0ff */
[----:B------:R-:W-:Y:S01]  /*2270*/  BSSY B1, `(.L_x_1943) ;  /* 0x0000044000017945 */ /* 0x000fe20003800000 */
[----:B------:R-:W-:Y:S02]  /*2280*/  MOV R9, UR6 ;  /* 0x0000000600097c02 */ /* 0x000fe40008000f00 */
[----:B------:R-:W-:Y:S02]  /*2290*/  IADD3.X R3, RZ, c[0x0][0x364], RZ, P1, !PT ;  /* 0x0000d900ff037a10 */ /* 0x000fe40000ffe4ff */
[----:B------:R-:W-:Y:S02]  /*22a0*/  PRMT R9, RZ, 0x5410, R9 ;  /* 0x00005410ff097816 */ /* 0x000fe40000000009 */
        /* <DEDUP_REMOVED lines=11> */
[----:B0-----:R-:W-:-:S05]  /*2360*/  FMUL.FTZ R5, R7, R6 ;  /* 0x0000000607057220 */ /* 0x001fca0000410000 */
        /* <DEDUP_REMOVED lines=15> */
.L_x_1948:
[----:B------:R-:W-:Y:S01]  /*2460*/  FSETP.GEU.FTZ.AND P0, PT, R8, -R11, PT ;  /* 0x8000000b0800720b */ /* 0x000fe20003f1e000 */
[----:B------:R-:W-:-:S12]  /*2470*/  FADD.FTZ R6, R6, -1 ;  /* 0xbf80000006067421 */ /* 0x000fd80000010000 */
[----:B------:R-:W-:Y:S02]  /*2480*/  @!P0 FADD.FTZ R6, R6, -1 ;  /* 0xbf80000006068421 */ /* 0x000fe40000010000 */
.L_x_1947:
[----:B------:R-:W-:Y:S05]  /*2490*/  BSYNC B2 ;  /* 0x0000000000027941 */ /* 0x000fea0003800000 */
.L_x_1946:
[----:B------:R-:W-:Y:S01]  /*24a0*/  FFMA.FTZ R7, -R11, R6, R7 ;  /* 0x000000060b077223 */ /* 0x000fe20000010107 */
[----:B------:R-:W-:Y:S05]  /*24b0*/  BRA `(.L_x_1944) ;  /* 0x000001f000007947 */ /* 0x000fea0003800000 */
.L_x_1945:
[C---:B------:R-:W-:Y:S01]  /*24c0*/  IADD3 R5, R8.reuse, -0xb800000, RZ ;  /* 0xf480000008057810 */ /* 0x040fe20007ffe0ff */
[----:B------:R-:W-:Y:S01]  /*24d0*/  BSSY B2, `(.L_x_1949) ;  /* 0x000001b000027945 */ /* 0x000fe20003800000 */
[----:B------:R-:W-:Y:S02]  /*24e0*/  FSETP.GT.FTZ.AND P0, PT, |R9|, RZ, PT ;  /* 0x000000ff0900720b */ /* 0x000fe40003f14200 */
[----:B0-----:R-:W-:Y:S02]  /*24f0*/  LOP3.LUT R6, R5, 0xff800000, RZ, 0xc0, !PT ;  /* 0xff80000005067812 */ /* 0x001fe400078ec0ff */
        /* <DEDUP_REMOVED lines=11> */
.L_x_1951:
        /* <DEDUP_REMOVED lines=13> */
.L_x_1950:
[----:B------:R-:W-:Y:S05]  /*2680*/  BSYNC B2 ;  /* 0x0000000000027941 */ /* 0x000fea0003800000 */
.L_x_1949:
[----:B------:R-:W-:-:S04]  /*2690*/  FMUL.FTZ R5, R5, 1.1920928955078125e-07 ;  /* 0x3400000005057820 */ /* 0x000fc80000410000 */
[----:B------:R-:W-:Y:S02]  /*26a0*/  FMUL.FTZ R7, R10, R5 ;  /* 0x000000050a077220 */ /* 0x000fe40000410000 */
.L_x_1944:
[----:B------:R-:W-:Y:S05]  /*26b0*/  BSYNC B1 ;  /* 0x0000000000017941 */ /* 0x000fea0003800000 */
.L_x_1943:
[C---:B------:R-:W-:Y:S02]  /*26c0*/  FSETP.GTU.FTZ.AND P0, PT, |R7|.reuse, +INF , PT ;  /* 0x7f8000000700780b */ /* 0x040fe40003f1c200 */
[C---:B------:R-:W-:Y:S02]  /*26d0*/  LOP3.LUT R4, R7.reuse, 0x80000000, R4, 0xb8, !PT ;  /* 0x8000000007047812 */ /* 0x040fe400078eb804 */
[----:B------:R-:W-:Y:S02]  /*26e0*/  IADD3 R0, R0, 0x80, RZ ;  /* 0x0000008000007810 */ /* 0x000fe40007ffe0ff */
[----:B------:R-:W-:Y:S02]  /*26f0*/  FSEL R4, R7, R4, P0 ;  /* 0x0000000407047208 */ /* 0x000fe40000000000 */
[----:B------:R-:W-:Y:S02]  /*2700*/  ISETP.GE.AND P0, PT, R0, c[0x0][0x160], PT ;  /* 0x0000580000007a0c */ /* 0x000fe40003f06270 */
[----:B------:R-:W-:-:S05]  /*2710*/  F2FP.BF16.PACK_AB R4, RZ, R4 ;  /* 0x00000004ff04723e */ /* 0x000fca00000010ff */
[----:B------:R1:W-:Y:S06]  /*2720*/  STG.E.U16 [R2.64], R4 ;  /* 0x0000000402007986 */ /* 0x0003ec000c101504 */
        /* <DEDUP_REMOVED lines=15> */
[----:B------:R-:W-:Y:S01]  /*2820*/  IMAD.MOV.U32 R4, RZ, RZ, RZ ;  /* 0x000000ffff047224 */ /* 0x000fe200078e00ff */
        /* <DEDUP_REMOVED lines=212> */
.L_x_1952:
[----:B------:R-:W-:-:S04]  /*3570*/  IADD3 R4, P0, R3, c[0x0][0x368], RZ ;  /* 0x0000da0003047a10 */ /* 0x000fc80007f1e0ff */
[----:B------:R-:W-:-:S05]  /*3580*/  IADD3.X R5, RZ, c[0x0][0x36c], RZ, P0, !PT ;  /* 0x0000db00ff057a10 */ /* 0x000fca00007fe4ff */
[----:B------:R-:W2:Y:S01]  /*3590*/  LDG.E.U16 R4, [R4.64] ;  /* 0x0000000404047981 */ /* 0x000ea2000c1e1500 */
[----:B------:R-:W-:Y:S01]  /*35a0*/  ULDC.U16 UR6, c[0x0][0x372] ;  /* 0x0000dc8000067ab9 */ /* 0x000fe20000000400 */
[----:B------:R-:W-:Y:S01]  /*35b0*/  IADD3 R2, P1, R2, c[0x0][0x360], RZ ;  /* 0x0000d80002027a10 */ /* 0x000fe20007f3e0ff */
[----:B------:R-:W-:Y:S01]  /*35c0*/  IMAD.U32 R9, RZ, RZ, UR6 ;  /* 0x00000006ff097e24 */ /* 0x000fe2000f8e00ff */
[----:B------:R-:W-:Y:S02]  /*35d0*/  BSSY B1, `(.L_x_1953) ;  /* 0x0000043000017945 */ /* 0x000fe40003800000 */
        /* <DEDUP_REMOVED lines=29> */
.L_x_1958:
[----:B------:R-:W-:Y:S01]  /*37b0*/  FSETP.GEU.FTZ.AND P0, PT, R8, -R11, PT ;  /* 0x8000000b0800720b */ /* 0x000fe20003f1e000 */
[----:B------:R-:W-:-:S12]  /*37c0*/  FADD.FTZ R6, R6, -1 ;  /* 0xbf80000006067421 */ /* 0x000fd80000010000 */
[----:B------:R-:W-:Y:S02]  /*37d0*/  @!P0 FADD.FTZ R6, R6, -1 ;  /* 0xbf80000006068421 */ /* 0x000fe40000010000 */
.L_x_1957:
[----:B------:R-:W-:Y:S05]  /*37e0*/  BSYNC B2 ;  /* 0x0000000000027941 */ /* 0x000fea0003800000 */
.L_x_1956:
[----:B------:R-:W-:Y:S01]  /*37f0*/  FFMA.FTZ R7, -R11, R6, R7 ;  /* 0x000000060b077223 */ /* 0x000fe20000010107 */
[----:B------:R-:W-:Y:S05]  /*3800*/  BRA `(.L_x_1954) ;  /* 0x000001f000007947 */ /* 0x000fea0003800000 */
.L_x_1955:
[----:B------:R-:W-:Y:S01]  /*3810*/  IADD3 R5, R8, -0xb800000, RZ ;  /* 0xf480000008057810 */ /* 0x000fe20007ffe0ff */
[----:B------:R-:W-:Y:S01]  /*3820*/  BSSY B2, `(.L_x_1959) ;  /* 0x000001b000027945 */ /* 0x000fe20003800000 */
[----:B------:R-:W-:Y:S02]  /*3830*/  FSETP.GT.FTZ.AND P0, PT, |R9|, RZ, PT ;  /* 0x000000ff0900720b */ /* 0x000fe40003f14200 */
[----:B0-----:R-:W-:Y:S02]  /*3840*/  LOP3.LUT R6, R5, 0xff800000, RZ, 0xc0, !PT ;  /* 0xff80000005067812 */ /* 0x001fe400078ec0ff */
[C---:B------:R-:W-:Y:S02]  /*3850*/  LOP3.LUT R5, R7.reuse, 0x7fffff, RZ, 0xc0, !PT ;  /* 0x007fffff07057812 */ /* 0x040fe400078ec0ff */
[----:B------:R-:W-:Y:S02]  /*3860*/  IADD3 R6, -R6, R7, RZ ;  /* 0x0000000706067210 */ /* 0x000fe40007ffe1ff */
        /* <DEDUP_REMOVED lines=9> */
.L_x_1961:
        /* <DEDUP_REMOVED lines=13> */
.L_x_1960:
[----:B------:R-:W-:Y:S05]  /*39d0*/  BSYNC B2 ;  /* 0x0000000000027941 */ /* 0x000fea0003800000 */
.L_x_1959:
[----:B------:R-:W-:-:S04]  /*39e0*/  FMUL.FTZ R5, R5, 1.1920928955078125e-07 ;  /* 0x3400000005057820 */ /* 0x000fc80000410000 */
[----:B------:R-:W-:Y:S02]  /*39f0*/  FMUL.FTZ R7, R10, R5 ;  /* 0x000000050a077220 */ /* 0x000fe40000410000 */
.L_x_1954:
[----:B------:R-:W-:Y:S05]  /*3a00*/  BSYNC B1 ;  /* 0x0000000000017941 */ /* 0x000fea0003800000 */
.L_x_1953:
[C---:B------:R-:W-:Y:S02]  /*3a10*/  FSETP.GTU.FTZ.AND P0, PT, |R7|.reuse, +INF , PT ;  /* 0x7f8000000700780b */ /* 0x040fe40003f1c200 */
[C---:B------:R-:W-:Y:S02]  /*3a20*/  LOP3.LUT R4, R7.reuse, 0x80000000, R4, 0xb8, !PT ;  /* 0x8000000007047812 */ /* 0x040fe400078eb804 */
[----:B------:R-:W-:Y:S02]  /*3a30*/  IADD3 R0, R0, 0x80, RZ ;  /* 0x0000008000007810 */ /* 0x000fe40007ffe0ff */
[----:B------:R-:W-:-:S04]  /*3a40*/  FSEL R4, R7, R4, P0 ;  /* 0x0000000407047208 */ /* 0x000fc80000000000 */
[----:B------:R-:W-:-:S05]  /*3a50*/  F2FP.BF16.PACK_AB R4, RZ, R4 ;  /* 0x00000004ff04723e */ /* 0x000fca00000010ff */
[----:B------:R1:W-:Y:S02]  /*3a60*/  STG.E.U16 [R2.64], R4 ;  /* 0x0000000402007986 */ /* 0x0003e4000c101504 */
.L_x_1941:
[----:B------:R-:W-:Y:S05]  /*3a70*/  BSYNC B0 ;  /* 0x0000000000007941 */ /* 0x000fea0003800000 */
.L_x_1940:
[----:B------:R-:W-:-:S13]  /*3a80*/  ISETP.GE.AND P0, PT, R0, c[0x0][0x160], PT ;  /* 0x0000580000007a0c */ /* 0x000fda0003f06270 */
[----:B------:R-:W-:Y:S05]  /*3a90*/  @P0 EXIT ;  /* 0x000000000000094d */ /* 0x000fea0003800000 */
[----:B------:R-:W-:Y:S01]  /*3aa0*/  ISETP.NE.AND P0, PT, RZ, c[0x0][0x168], PT ;  /* 0x00005a00ff007a0c */ /* 0x000fe20003f05270 */
[----:B-1----:R-:W-:-:S12]  /*3ab0*/  CS2R R2, SRZ ;  /* 0x0000000000027805 */ /* 0x002fd8000001ff00 */
[----:B------:R-:W-:Y:S05]  /*3ac0*/  @!P0 BRA `(.L_x_1962) ;  /* 0x00000e0000008947 */ /* 0x000fea0003800000 */
[----:B------:R-:W-:Y:S01]  /*3ad0*/  HFMA2.MMA R2, -RZ, RZ, 0, 0 ;  /* 0x00000000ff027435 */ /* 0x000fe200000001ff */
[----:B------:R-:W-:Y:S01]  /*3ae0*/  MOV R3, R0 ;  /* 0x0000000000037202 */ /* 0x000fe20000000f00 */
[----:B------:R-:W-:-:S05]  /*3af0*/  IMAD.MOV.U32 R8, RZ, RZ, c[0x0][0x168] ;  /* 0x00005a00ff087624 */ /* 0x000fca00078e00ff */
        /* <DEDUP_REMOVED lines=220> */
[----:B------:R-:W-:-:S05]  /*48c0*/  @P0 IMAD R3, R6, c[0x0][0x35c], R3 ;  /* 0x0000d70006030a24 */ /* 0x000fca00078e0203 */
.L_x_1962:
[----:B------:R-:W-:-:S04]  /*48d0*/  IADD3 R4, P0, R3, c[0x0][0x368], RZ ;  /* 0x0000da0003047a10 */ /* 0x000fc80007f1e0ff */
[----:B------:R-:W-:-:S05]  /*48e0*/  IADD3.X R5, RZ, c[0x0][0x36c], RZ, P0, !PT ;  /* 0x0000db00ff057a10 */ /* 0x000fca00007fe4ff */
[----:B------:R-:W2:Y:S01]  /*48f0*/  LDG.E.U16 R0, [R4.64] ;  /* 0x0000000404007981 */ /* 0x000ea2000c1e1500 */
[----:B------:R-:W-:Y:S01]  /*4900*/  ULDC.U16 UR6, c[0x0][0x372] ;  /* 0x0000dc8000067ab9 */ /* 0x000fe20000000400 */
[----:B------:R-:W-:Y:S01]  /*4910*/  IADD3 R2, P1, R2, c[0x0][0x360], RZ ;  /* 0x0000d80002027a10 */ /* 0x000fe20007f3e0ff */
[----:B------:R-:W-:Y:S01]  /*4920*/  BSSY B0, `(.L_x_1963) ;  /* 0x0000044000007945 */ /* 0x000fe20003800000 */
[----:B0-----:R-:W-:Y:S02]  /*4930*/  MOV R6, UR6 ;  /* 0x0000000600067c02 */ /* 0x001fe40008000f00 */
        /* <DEDUP_REMOVED lines=29> */
.L_x_1968:
[----:B------:R-:W-:Y:S01]  /*4b10*/  FSETP.GEU.FTZ.AND P0, PT, R5, -R8, PT ;  /* 0x800000080500720b */ /* 0x000fe20003f1e000 */
[----:B------:R-:W-:-:S12]  /*4b20*/  FADD.FTZ R4, R4, -1 ;  /* 0xbf80000004047421 */ /* 0x000fd80000010000 */
[----:B------:R-:W-:Y:S02]  /*4b30*/  @!P0 FADD.FTZ R4, R4, -1 ;  /* 0xbf80000004048421 */ /* 0x000fe40000010000 */
.L_x_1967:
[----:B------:R-:W-:Y:S05]  /*4b40*/  BSYNC B1 ;  /* 0x0000000000017941 */ /* 0x000fea0003800000 */
.L_x_1966:
[----:B------:R-:W-:Y:S01]  /*4b50*/  FFMA.FTZ R7, -R8, R4, R7 ;  /* 0x0000000408077223 */ /* 0x000fe20000010107 */
[----:B------:R-:W-:Y:S05]  /*4b60*/  BRA `(.L_x_1964) ;  /* 0x000001f000007947 */ /* 0x000fea0003800000 */
.L_x_1965:
[----:B------:R-:W-:Y:S01]  /*4b70*/  IADD3 R4, R8, -0xb800000, RZ ;  /* 0xf480000008047810 */ /* 0x000fe20007ffe0ff */
[----:B------:R-:W-:Y:S01]  /*4b80*/  BSSY B1, `(.L_x_1969) ;  /* 0x000001b000017945 */ /* 0x000fe20003800000 */
[----:B------:R-:W-:Y:S02]  /*4b90*/  FSETP.GT.FTZ.AND P0, PT, |R6|, RZ, PT ;  /* 0x000000ff0600720b */ /* 0x000fe40003f14200 */
[----:B------:R-:W-:Y:S02]  /*4ba0*/  LOP3.LUT R4, R4, 0xff800000, RZ, 0xc0, !PT ;  /* 0xff80000004047812 */ /* 0x000fe400078ec0ff */
[C---:B------:R-:W-:Y:S02]  /*4bb0*/  ISETP.GT.U32.OR P0, PT, R7.reuse, 0x7f7fffff, !P0 ;  /* 0x7f7fffff0700780c */ /* 0x040fe40004704470 */
[----:B------:R-:W-:Y:S02]  /*4bc0*/  IADD3 R5, -R4, R7, RZ ;  /* 0x0000000704057210 */ /* 0x000fe40007ffe1ff */
        /* <DEDUP_REMOVED lines=9> */
.L_x_1971:
        /* <DEDUP_REMOVED lines=13> */
.L_x_1970:
[----:B------:R-:W-:Y:S05]  /*4d30*/  BSYNC B1 ;  /* 0x0000000000017941 */ /* 0x000fea0003800000 */
.L_x_1969:
[----:B------:R-:W-:-:S04]  /*4d40*/  FMUL.FTZ R4, R4, 1.1920928955078125e-07 ;  /* 0x3400000004047820 */ /* 0x000fc80000410000 */
[----:B------:R-:W-:Y:S02]  /*4d50*/  FMUL.FTZ R7, R9, R4 ;  /* 0x0000000409077220 */ /* 0x000fe40000410000 */
.L_x_1964:
[----:B------:R-:W-:Y:S05]  /*4d60*/  BSYNC B0 ;  /* 0x0000000000007941 */ /* 0x000fea0003800000 */
.L_x_1963:
[C---:B------:R-:W-:Y:S02]  /*4d70*/  FSETP.GTU.FTZ.AND P0, PT, |R7|.reuse, +INF , PT ;  /* 0x7f8000000700780b */ /* 0x040fe40003f1c200 */
[----:B------:R-:W-:-:S04]  /*4d80*/  LOP3.LUT R0, R7, 0x80000000, R0, 0xb8, !PT ;  /* 0x8000000007007812 */ /* 0x000fc800078eb800 */
[----:B------:R-:W-:-:S04]  /*4d90*/  FSEL R0, R7, R0, P0 ;  /* 0x0000000007007208 */ /* 0x000fc80000000000 */
[----:B------:R-:W-:-:S05]  /*4da0*/  F2FP.BF16.PACK_AB R0, RZ, R0 ;  /* 0x00000000ff00723e */ /* 0x000fca00000010ff */
[----:B------:R-:W-:Y:S01]  /*4db0*/  STG.E.U16 [R2.64], R0 ;  /* 0x0000000002007986 */ /* 0x000fe2000c101504 */
[----:B------:R-:W-:Y:S05]  /*4dc0*/  EXIT ;  /* 0x000000000000794d */ /* 0x000fea0003800000 */
.L_x_1972:
        /* <DEDUP_REMOVED lines=11> */
.L_x_50526:


//--------------------- .text._ZN2at6native27unrolled_elementwise_kernelINS0_13BUnaryFunctorIN3c108BFloat16ES4_S4_ZZZNS0_16fmod_kernel_cudaERNS_18TensorIteratorBaseEENKUlvE0_clEvENKUlvE2_clEvEUlS4_S4_E_EESt5arrayIPcLm2EELi4E23TrivialOffsetCalculatorILi1EjESF_NS0_6memory15LoadWithoutCastENSG_16StoreWithoutCastEEEviT_T0_T2_T3_T4_T5_ --------------------------
	.section	.text._ZN2at6native27unrolled_elementwise_kernelINS0_13BUnaryFunctorIN3c108BFloat16ES4_S4_ZZZNS0_16fmod_kernel_cudaERNS_18TensorIteratorBaseEENKUlvE0_clEvENKUlvE2_clEvEUlS4_S4_E_EESt5arrayIPcLm2EELi4E23TrivialOffsetCalculatorILi1EjESF_NS0_6memory15LoadWithoutCastENSG_16StoreWithoutCastEEEviT_T0_T2_T3_T4_T5_,"ax",@progbits
	.sectioninfo	@"SHI_REGISTERS=19"
	.align	128
        .global         _ZN2at6native27unrolled_elementwise_kernelINS0_13BUnaryFunctorIN3c108BFloat16ES4_S4_ZZZNS0_16fmod_kernel_cudaERNS_18TensorIteratorBaseEENKUlvE0_clEvENKUlvE2_clEvEUlS4_S4_E_EESt5arrayIPcLm2EELi4E23TrivialOffsetCalculatorILi1EjESF_NS0_6memory15LoadWithoutCastENSG_16StoreWithoutCastEEEviT_T0_T2_T3_T4_T5_
        .type           _ZN2at6native27unrolled_elementwise_kernelINS0_13BUnaryFunctorIN3c108BFloat16ES4_S4_ZZZNS0_16fmod_kernel_cudaERNS_18TensorIteratorBaseEENKUlvE0_clEvENKUlvE2_clEvEUlS4_S4_E_EESt5arrayIPcLm2EELi4E23TrivialOffsetCalculatorILi1EjESF_NS0_6memory15LoadWithoutCastENSG_16StoreWithoutCastEEEviT_T0_T2_T3_T4_T5_,@function
        .size           _ZN2at6native27unrolled_elementwise_kernelINS0_13BUnaryFunctorIN3c108BFloat16ES4_S4_ZZZNS0_16fmod_kernel_cudaERNS_18TensorIteratorBaseEENKUlvE0_clEvENKUlvE2_clEvEUlS4_S4_E_EESt5arrayIPcLm2EELi4E23TrivialOffsetCalculatorILi1EjESF_NS0_6memory15LoadWithoutCastENSG_16StoreWithoutCastEEEviT_T0_T2_T3_T4_T5_,(.L_x_50527 - _ZN2at6native27unrolled_elementwise_kernelINS0_13BUnaryFunctorIN3c108BFloat16ES4_S4_ZZZNS0_16fmod_kernel_cudaERNS_18TensorIteratorBaseEENKUlvE0_clEvENKUlvE2_clEvEUlS4_S4_E_EESt5arrayIPcLm2EELi4E23TrivialOffsetCalculatorILi1EjESF_NS0_6memory15LoadWithoutCastENSG_16StoreWithoutCastEEEviT_T0_T2_T3_T4_T5_)
        .other          _ZN2at6native27unrolled_elementwise_kernelINS0_13BUnaryFunctorIN3c108BFloat16ES4_S4_ZZZNS0_16fmod_kernel_cudaERNS_18TensorIteratorBaseEENKUlvE0_clEvENKUlvE2_clEvEUlS4_S4_E_EESt5arrayIPcLm2EELi4E23TrivialOffsetCalculatorILi1EjESF_NS0_6memory15LoadWithoutCastENSG_16StoreWithoutCastEEEviT_T0_T2_T3_T4_T5_,@"STO_CUDA_ENTRY STV_DEFAULT"
_ZN2at6native27unrolled_elementwise_kernelINS0_13BUnaryFunctorIN3c108BFloat16ES4_S4_ZZZNS0_16fmod_kernel_cudaERNS_18TensorIteratorBaseEENKUlvE0_clEvENKUlvE2_clEvEUlS4_S4_E_EESt5arrayIPcLm2EELi4E23TrivialOffsetCalculatorILi1EjESF_NS0_6memory15LoadWithoutCastENSG_16StoreWithoutCastEEEviT_T0_T2_T3_T4_T5_:
.text._ZN2at6native27unrolled_elementwise_kernelINS0_13BUnaryFunctorIN3c108BFloat16ES4_S4_ZZZNS0_16fmod_kernel_cudaERNS_18TensorIteratorBaseEENKUlvE0_clEvENKUlvE2_clEvEUlS4_S4_E_EESt5arrayIPcLm2EELi4E23TrivialOffsetCalculatorILi1EjESF_NS0_6memory15LoadWithoutCastENSG_16StoreWithoutCastEEEviT_T0_T2_T3_T4_T5_:
        /* <DEDUP_REMOVED lines=8> */
[----:B0-----:R-:W-:Y:S01]  /*0080*/  IMAD R0, R2, R5, c[0x0][0x160] ;  /* 0x0000580002007624 */ /* 0x001fe200078e0205 */
[----:B------:R-:W-:Y:S01]  /*0090*/  PRMT R5, RZ, 0x7610, R5 ;  /* 0x00007610ff057816 */ /* 0x000fe20000000005 */
[----:B-1----:R-:W-:-:S03]  /*00a0*/  IMAD.MOV.U32 R7, RZ, RZ, R3 ;  /* 0x000000ffff077224 */ /* 0x002fc600078e0003 */
[----:B------:R-:W-:-:S13]  /*00b0*/  ISETP.GE.AND P2, PT, R3, R0, PT ;  /* 0x000000000300720c */ /* 0x000fda0003f46270 */
[----:B------:R-:W-:Y:S01]  /*00c0*/  @!P2 IMAD R8, R2, 0x200, R7 ;  /* 0x000002000208a824 */ /* 0x000fe200078e0207 */
[----:B------:R-:W-:Y:S01]  /*00d0*/  @!P2 IADD3 R7, R7, 0x80, RZ ;  /* 0x000000800707a810 */ /* 0x000fe20007ffe0ff */
[----:B------:R-:W-:-:S03]  /*00e0*/  @!P2 IMAD.MOV.U32 R9, RZ, RZ, 0x2 ;  /* 0x00000002ff09a424 */ /* 0x000fc600078e00ff */
[----:B------:R-:W-:Y:S01]  /*00f0*/  ISETP.GE.AND P0, PT, R7, R0, PT ;  /* 0x000000000700720c */ /* 0x000fe20003f06270 */
[----:B------:R-:W-:-:S05]  /*0100*/  @!P2 IMAD.WIDE.U32 R8, R8, R9, c[0x0][0x170] ;  /* 0x00005c000808a625 */ /* 0x000fca00078e0009 */
[----:B------:R0:W5:Y:S07]  /*0110*/  @!P2 LDG.E.U16 R16, [R8.64] ;  /* 0x000000040810a981 */ /* 0x00016e000c1e1500 */
        /* <DEDUP_REMOVED lines=12> */
[----:B------:R-:W-:Y:S02]  /*01e0*/  @!P1 IMAD R12, R2, 0x200, R7 ;  /* 0x00000200020c9824 */ /* 0x000fe400078e0207 */
[----:B------:R-:W-:-:S04]  /*01f0*/  @!P1 IMAD.MOV.U32 R13, RZ, RZ, 0x2 ;  /* 0x00000002ff0d9424 */ /* 0x000fc800078e00ff */
[----:B------:R-:W-:-:S05]  /*0200*/  @!P1 IMAD.WIDE.U32 R12, R12, R13, c[0x0][0x170] ;  /* 0x00005c000c0c9625 */ /* 0x000fca00078e000d */
[----:B------:R0:W5:Y:S01]  /*0210*/  @!P1 LDG.E.U16 R4, [R12.64] ;  /* 0x000000040c049981 */ /* 0x000162000c1e1500 */
[----:B------:R-:W-:Y:S01]  /*0220*/  BSSY B1, `(.L_x_1973) ;  /* 0x000004b000017945 */ /* 0x000fe20003800000 */
[----:B------:R-:W-:Y:S05]  /*0230*/  @P2 BRA `(.L_x_1974) ;  /* 0x0000049000002947 */ /* 0x000fea0003800000 */
        /* <DEDUP_REMOVED lines=31> */
.L_x_1980:
[----:B------:R-:W-:Y:S01]  /*0430*/  FSETP.GEU.FTZ.AND P0, PT, R13, -R9, PT ;  /* 0x800000090d00720b */ /* 0x000fe20003f1e000 */
[----:B------:R-:W-:-:S12]  /*0440*/  FADD.FTZ R11, R11, -1 ;  /* 0xbf8000000b0b7421 */ /* 0x000fd80000010000 */
[----:B------:R-:W-:Y:S02]  /*0450*/  @!P0 FADD.FTZ R11, R11, -1 ;  /* 0xbf8000000b0b8421 */ /* 0x000fe40000010000 */
.L_x_1979:
[----:B------:R-:W-:Y:S05]  /*0460*/  BSYNC B2 ;  /* 0x0000000000027941 */ /* 0x000fea0003800000 */
.L_x_1978:
[----:B------:R-:W-:Y:S01]  /*0470*/  FFMA.FTZ R10, -R9, R11, R10 ;  /* 0x0000000b090a7223 */ /* 0x000fe2000001010a */
[----:B------:R-:W-:Y:S05]  /*0480*/  BRA `(.L_x_1976) ;  /* 0x000001f000007947 */ /* 0x000fea0003800000 */
.L_x_1977:
        /* <DEDUP_REMOVED lines=15> */
.L_x_1983:
        /* <DEDUP_REMOVED lines=13> */
.L_x_1982:
[----:B------:R-:W-:Y:S05]  /*0650*/  BSYNC B2 ;  /* 0x0000000000027941 */ /* 0x000fea0003800000 */
.L_x_1981:
[----:B------:R-:W-:-:S04]  /*0660*/  FMUL.FTZ R8, R8, 1.1920928955078125e-07 ;  /* 0x3400000008087820 */ /* 0x000fc80000410000 */
[----:B------:R-:W-:Y:S02]  /*0670*/  FMUL.FTZ R10, R15, R8 ;  /* 0x000000080f0a7220 */ /* 0x000fe40000410000 */
.L_x_1976:
[----:B------:R-:W-:Y:S05]  /*0680*/  BSYNC B0 ;  /* 0x0000000000007941 */ /* 0x000fea0003800000 */
.L_x_1975:
[C---:B------:R-:W-:Y:S02]  /*0690*/  FSETP.GTU.FTZ.AND P0, PT, |R10|.reuse, +INF , PT ;  /* 0x7f8000000a00780b */ /* 0x040fe40003f1c200 */
[----:B------:R-:W-:-:S04]  /*06a0*/  LOP3.LUT R7, R10, 0x80000000, R7, 0xb8, !PT ;  /* 0x800000000a077812 */ /* 0x000fc800078eb807 */
[----:B------:R-:W-:-:S04]  /*06b0*/  FSEL R8, R10, R7, P0 ;  /* 0x000000070a087208 */ /* 0x000fc80000000000 */
[----:B------:R-:W-:Y:S02]  /*06c0*/  F2FP.BF16.PACK_AB R8, RZ, R8 ;  /* 0x00000008ff08723e */ /* 0x000fe400000010ff */
.L_x_1974:
[----:B------:R-:W-:Y:S05]  /*06d0*/  BSYNC B1 ;  /* 0x0000000000017941 */ /* 0x000fea0003800000 */
.L_x_1973:
[----:B------:R-:W-:Y:S01]  /*06e0*/  IADD3 R7, R3, 0x80, RZ ;  /* 0x0000008003077810 */ /* 0x000fe20007ffe0ff */
[----:B------:R-:W-:Y:S03]  /*06f0*/  BSSY B1, `(.L_x_1984) ;  /* 0x000004c000017945 */ /* 0x000fe60003800000 */
[----:B------:R-:W-:-:S13]  /*0700*/  ISETP.GE.AND P0, PT, R7, R0, PT ;  /* 0x000000000700720c */ /* 0x000fda0003f06270 */
        /* <DEDUP_REMOVED lines=32> */
.L_x_1991:
[----:B------:R-:W-:Y:S01]  /*0910*/  FSETP.GEU.FTZ.AND P0, PT, R11, -R14, PT ;  /* 0x8000000e0b00720b */ /* 0x000fe20003f1e000 */
[----:B------:R-:W-:-:S12]  /*0920*/  FADD.FTZ R10, R10, -1 ;  /* 0xbf8000000a0a7421 */ /* 0x000fd80000010000 */
[----:B------:R-:W-:Y:S02]  /*0930*/  @!P0 FADD.FTZ R10, R10, -1 ;  /* 0xbf8000000a0a8421 */ /* 0x000fe40000010000 */
.L_x_1990:
[----:B------:R-:W-:Y:S05]  /*0940*/  BSYNC B2 ;  /* 0x0000000000027941 */ /* 0x000fea0003800000 */
.L_x_1989:
[----:B------:R-:W-:Y:S01]  /*0950*/  FFMA.FTZ R9, -R14, R10, R9 ;  /* 0x0000000a0e097223 */ /* 0x000fe20000010109 */
[----:B------:R-:W-:Y:S05]  /*0960*/  BRA `(.L_x_1987) ;  /* 0x000001f000007947 */ /* 0x000fea0003800000 */
.L_x_1988:
        /* <DEDUP_REMOVED lines=15> */
.L_x_1994:
        /* <DEDUP_REMOVED lines=13> */
.L_x_1993:
[----:B------:R-:W-:Y:S05]  /*0b30*/  BSYNC B2 ;  /* 0x0000000000027941 */ /* 0x000fea0003800000 */
.L_x_1992:
[----:B------:R-:W-:-:S04]  /*0b40*/  FMUL.FTZ R9, R10, 1.1920928955078125e-07 ;  /* 0x340000000a097820 */ /* 0x000fc80000410000 */
[----:B------:R-:W-:Y:S02]  /*0b50*/  FMUL.FTZ R9, R14, R9 ;  /* 0x000000090e097220 */ /* 0x000fe40000410000 */
.L_x_1987:
[----:B------:R-:W-:Y:S05]  /*0b60*/  BSYNC B0 ;  /* 0x0000000000007941 */ /* 0x000fea0003800000 */
.L_x_1986:
[C---:B------:R-:W-:Y:S02]  /*0b70*/  FSETP.GTU.FTZ.AND P0, PT, |R9|.reuse, +INF , PT ;  /* 0x7f8000000900780b */ /* 0x040fe40003f1c200 */
[----:B------:R-:W-:-:S04]  /*0b80*/  LOP3.LUT R6, R9, 0x80000000, R6, 0xb8, !PT ;  /* 0x8000000009067812 */ /* 0x000fc800078eb806 */
[----:B------:R-:W-:-:S04]  /*0b90*/  FSEL R6, R9, R6, P0 ;  /* 0x0000000609067208 */ /* 0x000fc80000000000 */
[----:B------:R-:W-:Y:S02]  /*0ba0*/  F2FP.BF16.PACK_AB R6, RZ, R6 ;  /* 0x00000006ff06723e */ /* 0x000fe400000010ff */
.L_x_1985:
[----:B------:R-:W-:Y:S05]  /*0bb0*/  BSYNC B1 ;  /* 0x0000000000017941 */ /* 0x000fea0003800000 */
.L_x_1984:
[----:B0-----:R-:W-:Y:S01]  /*0bc0*/  IADD3 R9, R3, 0x100, RZ ;  /* 0x0000010003097810 */ /* 0x001fe20007ffe0ff */
[----:B------:R-:W-:Y:S03]  /*0bd0*/  BSSY B1, `(.L_x_1995) ;  /* 0x000004c000017945 */ /* 0x000fe60003800000 */
[----:B------:R-:W-:-:S13]  /*0be0*/  ISETP.GE.AND P0, PT, R9, R0, PT ;  /* 0x000000000900720c */ /* 0x000fda0003f06270 */
[----:B------:R-:W-:Y:S05]  /*0bf0*/  @P0 BRA `(.L_x_1996) ;  /* 0x0000049000000947 */ /* 0x000fea0003800000 */
[----:B------:R-:W-:Y:S01]  /*0c00*/  ULDC.U16 UR6, c[0x0][0x166] ;  /* 0x0000598000067ab9 */ /* 0x000fe20000000400 */
[----:B-----5:R-:W-:Y:S01]  /*0c10*/  PRMT R5, RZ, 0x5410, R5 ;  /* 0x00005410ff057816 */ /* 0x020fe20000000005 */
        /* <DEDUP_REMOVED lines=29> */
.L_x_2002:
[----:B------:R-:W-:Y:S01]  /*0df0*/  FSETP.GEU.FTZ.AND P0, PT, R11, -R14, PT ;  /* 0x8000000e0b00720b */ /* 0x000fe20003f1e000 */
[----:B------:R-:W-:-:S12]  /*0e00*/  FADD.FTZ R9, R9, -1 ;  /* 0xbf80000009097421 */ /* 0x000fd80000010000 */
[----:B------:R-:W-:Y:S02]  /*0e10*/  @!P0 FADD.FTZ R9, R9, -1 ;  /* 0xbf80000009098421 */ /* 0x000fe40000010000 */
.L_x_2001:
[----:B------:R-:W-:Y:S05]  /*0e20*/  BSYNC B2 ;  /* 0x0000000000027941 */ /* 0x000fea0003800000 */
.L_x_2000:
[----:B------:R-:W-:Y:S01]  /*0e30*/  FFMA.FTZ R10, -R14, R9, R10 ;  /* 0x000000090e0a7223 */ /* 0x000fe2000001010a */
[----:B------:R-:W-:Y:S05]  /*0e40*/  BRA `(.L_x_1998) ;  /* 0x000001f000007947 */ /* 0x000fea0003800000 */
.L_x_1999:
        /* <DEDUP_REMOVED lines=15> */
.L_x_2005:
        /* <DEDUP_REMOVED lines=13> */
.L_x_2004:
[----:B------:R-:W-:Y:S05]  /*1010*/  BSYNC B2 ;  /* 0x0000000000027941 */ /* 0x000fea0003800000 */
.L_x_2003:
[----:B------:R-:W-:-:S04]  /*1020*/  FMUL.FTZ R9, R9, 1.1920928955078125e-07 ;  /* 0x3400000009097820 */ /* 0x000fc80000410000 */
[----:B------:R-:W-:Y:S02]  /*1030*/  FMUL.FTZ R10, R14, R9 ;  /* 0x000000090e0a7220 */ /* 0x000fe40000410000 */
.L_x_1998:
[----:B------:R-:W-:Y:S05]  /*1040*/  BSYNC B0 ;  /* 0x0000000000007941 */ /* 0x000fea0003800000 */
.L_x_1997:
[C---:B------:R-:W-:Y:S02]  /*1050*/  FSETP.GTU.FTZ.AND P0, PT, |R10|.reuse, +INF , PT ;  /* 0x7f8000000a00780b */ /* 0x040fe40003f1c200 */
[----:B------:R-:W-:-:S04]  /*1060*/  LOP3.LUT R5, R10, 0x80000000, R5, 0xb8, !PT ;  /* 0x800000000a057812 */ /* 0x000fc800078eb805 */
[----:B------:R-:W-:-:S04]  /*1070*/  FSEL R5, R10, R5, P0 ;  /* 0x000000050a057208 */ /* 0x000fc80000000000 */
[----:B------:R-:W-:Y:S02]  /*1080*/  F2FP.BF16.PACK_AB R5, RZ, R5 ;  /* 0x00000005ff05723e */ /* 0x000fe400000010ff */
.L_x_1996:
[----:B------:R-:W-:Y:S05]  /*1090*/  BSYNC B1 ;  /* 0x0000000000017941 */ /* 0x000fea0003800000 */
.L_x_1995:
[----:B------:R-:W-:Y:S01]  /*10a0*/  IADD3 R9, R3, 0x180, RZ ;  /* 0x0000018003097810 */ /* 0x000fe20007ffe0ff */
        /* <DEDUP_REMOVED lines=34> */
.L_x_2013:
[----:B------:R-:W-:Y:S01]  /*12d0*/  FSETP.GEU.FTZ.AND P0, PT, R11, -R14, PT ;  /* 0x8000000e0b00720b */ /* 0x000fe20003f1e000 */
[----:B------:R-:W-:-:S12]  /*12e0*/  FADD.FTZ R10, R10, -1 ;  /* 0xbf8000000a0a7421 */ /* 0x000fd80000010000 */
[----:B------:R-:W-:Y:S02]  /*12f0*/  @!P0 FADD.FTZ R10, R10, -1 ;  /* 0xbf8000000a0a8421 */ /* 0x000fe40000010000 */
.L_x_2012:
[----:B------:R-:W-:Y:S05]  /*1300*/  BSYNC B2 ;  /* 0x0000000000027941 */ /* 0x000fea0003800000 */
.L_x_2011:
[----:B------:R-:W-:Y:S01]  /*1310*/  FFMA.FTZ R9, -R14, R10, R9 ;  /* 0x0000000a0e097223 */ /* 0x000fe20000010109 */
[----:B------:R-:W-:Y:S05]  /*1320*/  BRA `(.L_x_2009) ;  /* 0x000001f000007947 */ /* 0x000fea0003800000 */
.L_x_2010:
        /* <DEDUP_REMOVED lines=14> */
[----:B0-----:R0:W1:Y:S03]  /*1410*/  MUFU.RCP R15, R16 ;  /* 0x00000010000f7308 */ /* 0x0010660000001000 */
.L_x_2016:
        /* <DEDUP_REMOVED lines=13> */
.L_x_2015:
[----:B------:R-:W-:Y:S05]  /*14f0*/  BSYNC B2 ;  /* 0x0000000000027941 */ /* 0x000fea0003800000 */
.L_x_2014:
[----:B------:R-:W-:-:S04]  /*1500*/  FMUL.FTZ R9, R10, 1.1920928955078125e-07 ;  /* 0x340000000a097820 */ /* 0x000fc80000410000 */
[----:B------:R-:W-:Y:S02]  /*1510*/  FMUL.FTZ R9, R14, R9 ;  /* 0x000000090e097220 */ /* 0x000fe40000410000 */
.L_x_2009:
[----:B------:R-:W-:Y:S05]  /*1520*/  BSYNC B0 ;  /* 0x0000000000007941 */ /* 0x000fea0003800000 */
.L_x_2008:
[C---:B------:R-:W-:Y:S02]  /*1530*/  FSETP.GTU.FTZ.AND P0, PT, |R9|.reuse, +INF , PT ;  /* 0x7f8000000900780b */ /* 0x040fe40003f1c200 */
[----:B------:R-:W-:-:S04]  /*1540*/  LOP3.LUT R4, R9, 0x80000000, R4, 0xb8, !PT ;  /* 0x8000000009047812 */ /* 0x000fc800078eb804 */
[----:B------:R-:W-:-:S04]  /*1550*/  FSEL R4, R9, R4, P0 ;  /* 0x0000000409047208 */ /* 0x000fc80000000000 */
[----:B------:R-:W-:Y:S02]  /*1560*/  F2FP.BF16.PACK_AB R10, RZ, R4 ;  /* 0x00000004ff0a723e */ /* 0x000fe400000010ff */
.L_x_2007:
[----:B------:R-:W-:Y:S05]  /*1570*/  BSYNC B1 ;  /* 0x0000000000017941 */ /* 0x000fea0003800000 */
.L_x_2006:
[----:B------:R-:W-:Y:S01]  /*1580*/  ISETP.GE.AND P0, PT, R3, R0, PT ;  /* 0x000000000300720c */ /* 0x000fe20003f06270 */
[----:B------:R-:W-:Y:S01]  /*1590*/  BSSY B0, `(.L_x_2017) ;  /* 0x000001a000007945 */ /* 0x000fe20003800000 */
[----:B------:R-:W-:Y:S11]  /*15a0*/  BSSY B1, `(.L_x_2018) ;  /* 0x0000011000017945 */ /* 0x000ff60003800000 */
[----:B------:R-:W-:Y:S05]  /*15b0*/  @P0 BRA `(.L_x_2019) ;  /* 0x000000f000000947 */ /* 0x000fea0003800000 */
[----:B------:R-:W-:Y:S01]  /*15c0*/  IMAD R9, R2, 0x200, R3 ;  /* 0x0000020002097824 */ /* 0x000fe200078e0203 */
[----:B------:R-:W-:Y:S01]  /*15d0*/  PRMT R11, R8, 0x7610, R11 ;  /* 0x00007610080b7816 */ /* 0x000fe2000000000b */
[----:B-----5:R-:W-:-:S02]  /*15e0*/  IMAD.MOV.U32 R4, RZ, RZ, 0x2 ;  /* 0x00000002ff047424 */ /* 0x020fc400078e00ff */
[----:B------:R-:W-:Y:S02]  /*15f0*/  IMAD.MOV.U32 R3, RZ, RZ, R7 ;  /* 0x000000ffff037224 */ /* 0x000fe400078e0007 */
[----:B------:R-:W-:-:S03]  /*1600*/  IMAD.WIDE.U32 R8, R9, R4, c[0x0][0x168] ;  /* 0x00005a0009087625 */ /* 0x000fc600078e0004 */
[----:B------:R-:W-:Y:S02]  /*1610*/  ISETP.GE.AND P0, PT, R3, R0, PT ;  /* 0x000000000300720c */ /* 0x000fe40003f06270 */
[----:B------:R1:W-:Y:S11]  /*1620*/  STG.E.U16 [R8.64], R11 ;  /* 0x0000000b08007986 */ /* 0x0003f6000c101504 */
[----:B------:R-:W-:Y:S01]  /*1630*/  @P0 BREAK B1 ;  /* 0x0000000000010942 */ /* 0x000fe20003800000 */
[----:B------:R-:W-:Y:S05]  /*1640*/  @P0 BRA `(.L_x_2020) ;  /* 0x000000e000000947 */ /* 0x000fea0003800000 */
[----:B-1----:R-:W-:Y:S01]  /*1650*/  IMAD R7, R2, 0x200, R3 ;  /* 0x0000020002077824 */ /* 0x002fe200078e0203 */
[----:B------:R-:W-:Y:S01]  /*1660*/  PRMT R8, R6, 0x7610, R8 ;  /* 0x0000761006087816 */ /* 0x000fe20000000008 */
[----:B------:R-:W-:Y:S01]  /*1670*/  IMAD.MOV.U32 R4, RZ, RZ, 0x2 ;  /* 0x00000002ff047424 */ /* 0x000fe200078e00ff */
[----:B------:R-:W-:-:S03]  /*1680*/  IADD3 R3, R3, 0x80, RZ ;  /* 0x0000008003037810 */ /* 0x000fc60007ffe0ff */
[----:B------:R-:W-:-:S05]  /*1690*/  IMAD.WIDE.U32 R6, R7, R4, c[0x0][0x168] ;  /* 0x00005a0007067625 */ /* 0x000fca00078e0004 */
[----:B------:R1:W-:Y:S02]  /*16a0*/  STG.E.U16 [R6.64], R8 ;  /* 0x0000000806007986 */ /* 0x0003e4000c101504 */
.L_x_2019:
[----:B------:R-:W-:Y:S05]  /*16b0*/  BSYNC B1 ;  /* 0x0000000000017941 */ /* 0x000fea0003800000 */
.L_x_2018:
[----:B------:R-:W-:Y:S02]  /*16c0*/  ISETP.GE.AND P0, PT, R3, R0, PT ;  /* 0x000000000300720c */ /* 0x000fe40003f06270 */
[----:B-1---5:R-:W-:-:S11]  /*16d0*/  PRMT R6, R5, 0x7610, R6 ;  /* 0x0000761005067816 */ /* 0x022fd60000000006 */
[----:B------:R-:W-:Y:S01]  /*16e0*/  @!P0 IMAD R4, R2, 0x200, R3 ;  /* 0x0000020002048824 */ /* 0x000fe200078e0203 */
[----:B------:R-:W-:Y:S01]  /*16f0*/  @!P0 IADD3 R3, R3, 0x80, RZ ;  /* 0x0000008003038810 */ /* 0x000fe20007ffe0ff */
[----:B------:R-:W-:-:S04]  /*1700*/  @!P0 IMAD.MOV.U32 R7, RZ, RZ, 0x2 ;  /* 0x00000002ff078424 */ /* 0x000fc800078e00ff */
[----:B------:R-:W-:-:S05]  /*1710*/  @!P0 IMAD.WIDE.U32 R4, R4, R7, c[0x0][0x168] ;  /* 0x00005a0004048625 */ /* 0x000fca00078e0007 */
[----:B------:R1:W-:Y:S02]  /*1720*/  @!P0 STG.E.U16 [R4.64], R6 ;  /* 0x0000000604008986 */ /* 0x0003e4000c101504 */
.L_x_2020:
[----:B-1----:R-:W-:Y:S05]  /*1730*/  BSYNC B0 ;  /* 0x0000000000007941 */ /* 0x002fea0003800000 */
.L_x_2017:
[----:B------:R-:W-:Y:S01]  /*1740*/  WARPSYNC 0xffffffff ;  /* 0xffffffff00007948 */ /* 0x000fe20003800000 */
[----:B------:R-:W-:-:S13]  /*1750*/  ISETP.GE.AND P0, PT, R3, R0, PT ;  /* 0x000000000300720c */ /* 0x000fda0003f06270 */
[----:B------:R-:W-:Y:S05]  /*1760*/  @P0 EXIT ;  /* 0x000000000000094d */ /* 0x000fea0003800000 */
[----:B------:R-:W-:Y:S02]  /*1770*/  IMAD R2, R2, 0x200, R3 ;  /* 0x0000020002027824 */ /* 0x000fe400078e0203 */
[----:B------:R-:W-:-:S04]  /*1780*/  IMAD.MOV.U32 R3, RZ, RZ, 0x2 ;  /* 0x00000002ff037424 */ /* 0x000fc800078e00ff */
[----:B------:R-:W-:-:S05]  /*1790*/  IMAD.WIDE.U32 R2, R2, R3, c[0x0][0x168] ;  /* 0x00005a0002027625 */ /* 0x000fca00078e0003 */
[----:B------:R-:W-:Y:S01]  /*17a0*/  STG.E.U16 [R2.64], R10 ;  /* 0x0000000a02007986 */ /* 0x000fe2000c101504 */
[----:B------:R-:W-:Y:S05]  /*17b0*/  EXIT ;  /* 0x000000000000794d */ /* 0x000fea0003800000 */
.L_x_2021:
        /* <DEDUP_REMOVED lines=12> */
.L_x_50527:


//--------------------- .text._ZN2at6native29vectorized_elementwise_kernelILi2ENS0_13BUnaryFunctorIN3c108BFloat16ES4_S4_ZZZNS0_16fmod_kernel_cudaERNS_18TensorIteratorBaseEENKUlvE0_clEvENKUlvE2_clEvEUlS4_S4_E_EESt5arrayIPcLm2EEEEviT0_T1_ --------------------------
	.section	.text._ZN2at6native29vectorized_elementwise_kernelILi2ENS0_13BUnaryFunctorIN3c108BFloat16ES4_S4_ZZZNS0_16fmod_kernel_cudaERNS_18TensorIteratorBaseEENKUlvE0_clEvENKUlvE2_clEvEUlS4_S4_E_EESt5arrayIPcLm2EEEEviT0_T1_,"ax",@progbits
	.sectioninfo	@"SHI_REGISTERS=30"
	.align	128
        .global         _ZN2at6native29vectorized_elementwise_kernelILi2ENS0_13BUnaryFunctorIN3c108BFloat16ES4_S4_ZZZNS0_16fmod_kernel_cudaERNS_18TensorIteratorBaseEENKUlvE0_clEvENKUlvE2_clEvEUlS4_S4_E_EESt5arrayIPcLm2EEEEviT0_T1_
        .type           _ZN2at6native29vectorized_elementwise_kernelILi2ENS0_13BUnaryFunctorIN3c108BFloat16ES4_S4_ZZZNS0_16fmod_kernel_cudaERNS_18TensorIteratorBaseEENKUlvE0_clEvENKUlvE2_clEvEUlS4_S4_E_EESt5arrayIPcLm2EEEEviT0_T1_,@function
        .size           _ZN2at6native29vectorized_elementwise_kernelILi2ENS0_13BUnaryFunctorIN3c108BFloat16ES4_S4_ZZZNS0_16fmod_kernel_cudaERNS_18TensorIteratorBaseEENKUlvE0_clEvENKUlvE2_clEvEUlS4_S4_E_EESt5arrayIPcLm2EEEEviT0_T1_,(.L_x_50528 - _ZN2at6native29vectorized_elementwise_kernelILi2ENS0_13BUnaryFunctorIN3c108BFloat16ES4_S4_ZZZNS0_16fmod_kernel_cudaERNS_18TensorIteratorBaseEENKUlvE0_clEvENKUlvE2_clEvEUlS4_S4_E_EESt5arrayIPcLm2EEEEviT0_T1_)
        .other          _ZN2at6native29vectorized_elementwise_kernelILi2ENS0_13BUnaryFunctorIN3c108BFloat16ES4_S4_ZZZNS0_16fmod_kernel_cudaERNS_18TensorIteratorBaseEENKUlvE0_clEvENKUlvE2_clEvEUlS4_S4_E_EESt5arrayIPcLm2EEEEviT0_T1_,@"STO_CUDA_ENTRY STV_DEFAULT"
_ZN2at6native29vectorized_elementwise_kernelILi2ENS0_13BUnaryFunctorIN3c108BFloat16ES4_S4_ZZZNS0_16fmod_kernel_cudaERNS_18TensorIteratorBaseEENKUlvE0_clEvENKUlvE2_clEvEUlS4_S4_E_EESt5arrayIPcLm2EEEEviT0_T1_:
.text._ZN2at6native29vectorized_elementwise_kernelILi2ENS0_13BUnaryFunctorIN3c108BFloat16ES4_S4_ZZZNS0_16fmod_kernel_cudaERNS_18TensorIteratorBaseEENKUlvE0_clEvENKUlvE2_clEvEUlS4_S4_E_EESt5arrayIPcLm2EEEEviT0_T1_:
        /* <DEDUP_REMOVED lines=9> */
[----:B------:R-:W-:-:S06]  /*0090*/  IMAD.WIDE R2, R0, R5, c[0x0][0x170] ;  /* 0x00005c0000027625 */ /* 0x000fcc00078e0205 */
[----:B0-----:R-:W-:-:S05]  /*00a0*/  IMAD.WIDE.U32 R12, R4, 0x4, R2 ;  /* 0x00000004040c7825 */ /* 0x001fca00078e0002 */
[----:B------:R-:W2:Y:S01]  /*00b0*/  LDG.E R6, [R12.64] ;  /* 0x000000040c067981 */ /* 0x000ea2000c1e1900 */
[----:B------:R-:W-:Y:S02]  /*00c0*/  ULDC.U16 UR6, c[0x0][0x166] ;  /* 0x0000598000067ab9 */ /* 0x000fe40000000400 */
[----:B------:R-:W-:Y:S01]  /*00d0*/  IMAD.U32 R3, RZ, RZ, UR6 ;  /* 0x00000006ff037e24 */ /* 0x000fe2000f8e00ff */
[----:B------:R2:W5:Y:S04]  /*00e0*/  LDG.E R10, [R12.64+0x200] ;  /* 0x000200040c0a7981 */ /* 0x000568000c1e1900 */
[----:B------:R2:W5:Y:S01]  /*00f0*/  LDG.E R9, [R12.64+0x400] ;  /* 0x000400040c097981 */ /* 0x000562000c1e1900 */
[----:B------:R-:W-:-:S03]  /*0100*/  PRMT R3, RZ, 0x5410, R3 ;  /* 0x00005410ff037816 */ /* 0x000fc60000000003 */
[----:B------:R2:W5:Y:S01]  /*0110*/  LDG.E R8, [R12.64+0x600] ;  /* 0x000600040c087981 */ /* 0x000562000c1e1900 */
[----:B------:R-:W-:Y:S01]  /*0120*/  BSSY B0, `(.L_x_2023) ;  /* 0x0000041000007945 */ /* 0x000fe20003800000 */
[----:B------:R-:W-:Y:S01]  /*0130*/  FADD.FTZ R2, |R3|, -RZ ;  /* 0x800000ff03027221 */ /* 0x000fe20000010200 */
[----:B--2---:R-:W-:-:S04]  /*0140*/  PRMT R12, RZ, 0x5410, R6 ;  /* 0x00005410ff0c7816 */ /* 0x004fc80000000006 */
[C---:B------:R-:W-:Y:S01]  /*0150*/  FSETP.GEU.FTZ.AND P0, PT, |R12|.reuse, |R3|, PT ;  /* 0x400000030c00720b */ /* 0x040fe20003f1e200 */
[----:B------:R-:W-:-:S12]  /*0160*/  FADD.FTZ R7, |R12|, -RZ ;  /* 0x800000ff0c077221 */ /* 0x000fd80000010200 */
[----:B------:R-:W-:Y:S05]  /*0170*/  @!P0 BRA `(.L_x_2024) ;  /* 0x000003b000008947 */ /* 0x000fea0003800000 */
[----:B------:R-:W-:-:S05]  /*0180*/  FMUL.FTZ R14, |R3|, 8388608 ;  /* 0x4b000000030e7820 */ /* 0x000fca0000410200 */
[----:B------:R-:W-:-:S13]  /*0190*/  FSETP.GTU.FTZ.AND P0, PT, R7, R14, PT ;  /* 0x0000000e0700720b */ /* 0x000fda0003f1c000 */
[----:B------:R-:W-:Y:S05]  /*01a0*/  @P0 BRA `(.L_x_2025) ;  /* 0x0000019000000947 */ /* 0x000fea0003800000 */
[----:B------:R-:W0:Y:S01]  /*01b0*/  MUFU.RCP R14, R2 ;  /* 0x00000002000e7308 */ /* 0x000e220000001000 */
[----:B------:R-:W-:Y:S01]  /*01c0*/  BSSY B1, `(.L_x_2026) ;  /* 0x0000015000017945 */ /* 0x000fe20003800000 */
        /* <DEDUP_REMOVED lines=17> */
.L_x_2028:
[----:B------:R-:W-:Y:S01]  /*02e0*/  FSETP.GEU.FTZ.AND P0, PT, R14, -R2, PT ;  /* 0x800000020e00720b */ /* 0x000fe20003f1e000 */
[----:B------:R-:W-:-:S12]  /*02f0*/  FADD.FTZ R11, R11, -1 ;  /* 0xbf8000000b0b7421 */ /* 0x000fd80000010000 */
[----:B------:R-:W-:Y:S02]  /*0300*/  @!P0 FADD.FTZ R11, R11, -1 ;  /* 0xbf8000000b0b8421 */ /* 0x000fe40000010000 */
.L_x_2027:
[----:B------:R-:W-:Y:S05]  /*0310*/  BSYNC B1 ;  /* 0x0000000000017941 */ /* 0x000fea0003800000 */
.L_x_2026:
[----:B------:R-:W-:Y:S01]  /*0320*/  FFMA.FTZ R7, -R2, R11, R7 ;  /* 0x0000000b02077223 */ /* 0x000fe20000010107 */
[----:B------:R-:W-:Y:S05]  /*0330*/  BRA `(.L_x_2024) ;  /* 0x000001f000007947 */ /* 0x000fea0003800000 */
.L_x_2025:
        /* <DEDUP_REMOVED lines=15> */
.L_x_2031:
        /* <DEDUP_REMOVED lines=13> */
.L_x_2030:
[----:B------:R-:W-:Y:S05]  /*0500*/  BSYNC B1 ;  /* 0x0000000000017941 */ /* 0x000fea0003800000 */
.L_x_2029:
[----:B0-----:R-:W-:-:S04]  /*0510*/  FMUL.FTZ R14, R11, 1.1920928955078125e-07 ;  /* 0x340000000b0e7820 */ /* 0x001fc80000410000 */
[----:B------:R-:W-:Y:S02]  /*0520*/  FMUL.FTZ R7, R17, R14 ;  /* 0x0000000e11077220 */ /* 0x000fe40000410000 */
.L_x_2024:
[----:B------:R-:W-:Y:S05]  /*0530*/  BSYNC B0 ;  /* 0x0000000000007941 */ /* 0x000fea0003800000 */
.L_x_2023:
[----:B------:R-:W-:Y:S01]  /*0540*/  PRMT R6, RZ, 0x7610, R6 ;  /* 0x00007610ff067816 */ /* 0x000fe20000000006 */
[----:B------:R-:W-:Y:S01]  /*0550*/  BSSY B0, `(.L_x_2032) ;  /* 0x0000042000007945 */ /* 0x000fe20003800000 */
[C---:B------:R-:W-:Y:S02]  /*0560*/  FSETP.GTU.FTZ.AND P0, PT, |R7|.reuse, +INF , PT ;  /* 0x7f8000000700780b */ /* 0x040fe40003f1c200 */
[C---:B------:R-:W-:Y:S01]  /*0570*/  FSETP.GEU.FTZ.AND P1, PT, |R6|.reuse, |R3|, PT ;  /* 0x400000030600720b */ /* 0x040fe20003f3e200 */
[----:B------:R-:W-:Y:S01]  /*0580*/  FADD.FTZ R11, |R6|, -RZ ;  /* 0x800000ff060b7221 */ /* 0x000fe20000010200 */
[----:B------:R-:W-:-:S04]  /*0590*/  LOP3.LUT R12, R7, 0x80000000, R12, 0xb8, !PT ;  /* 0x80000000070c7812 */ /* 0x000fc800078eb80c */
[----:B------:R-:W-:-:S07]  /*05a0*/  FSEL R7, R7, R12, P0 ;  /* 0x0000000c07077208 */ /* 0x000fce0000000000 */
[----:B------:R-:W-:Y:S05]  /*05b0*/  @!P1 BRA `(.L_x_2033) ;  /* 0x000003b000009947 */ /* 0x000fea0003800000 */
[----:B------:R-:W-:-:S05]  /*05c0*/  FMUL.FTZ R14, |R3|, 8388608 ;  /* 0x4b000000030e7820 */ /* 0x000fca0000410200 */
[----:B------:R-:W-:-:S13]  /*05d0*/  FSETP.GTU.FTZ.AND P0, PT, R11, R14, PT ;  /* 0x0000000e0b00720b */ /* 0x000fda0003f1c000 */
[----:B------:R-:W-:Y:S05]  /*05e0*/  @P0 BRA `(.L_x_2034) ;  /* 0x0000019000000947 */ /* 0x000fea0003800000 */
[----:B------:R-:W0:Y:S01]  /*05f0*/  MUFU.RCP R12, R2 ;  /* 0x00000002000c7308 */ /* 0x000e220000001000 */
[----:B------:R-:W-:Y:S01]  /*0600*/  FADD.FTZ R13, -R2, -RZ ;  /* 0x800000ff020d7221 */ /* 0x000fe20000010100 */
[----:B------:R-:W-:Y:S01]  /*0610*/  BSSY B1, `(.L_x_2035) ;  /* 0x0000014000017945 */ /* 0x000fe20003800000 */
        /* <DEDUP_REMOVED lines=16> */
.L_x_2037:
[----:B------:R-:W-:Y:S01]  /*0720*/  FSETP.GEU.FTZ.AND P0, PT, R13, -R2, PT ;  /* 0x800000020d00720b */ /* 0x000fe20003f1e000 */
[----:B------:R-:W-:-:S12]  /*0730*/  FADD.FTZ R12, R12, -1 ;  /* 0xbf8000000c0c7421 */ /* 0x000fd80000010000 */
[----:B------:R-:W-:Y:S02]  /*0740*/  @!P0 FADD.FTZ R12, R12, -1 ;  /* 0xbf8000000c0c8421 */ /* 0x000fe40000010000 */
.L_x_2036:
[----:B------:R-:W-:Y:S05]  /*0750*/  BSYNC B1 ;  /* 0x0000000000017941 */ /* 0x000fea0003800000 */
.L_x_2035:
[----:B------:R-:W-:Y:S01]  /*0760*/  FFMA.FTZ R11, -R2, R12, R11 ;  /* 0x0000000c020b7223 */ /* 0x000fe2000001010b */
[----:B------:R-:W-:Y:S05]  /*0770*/  BRA `(.L_x_2033) ;  /* 0x000001f000007947 */ /* 0x000fea0003800000 */
.L_x_2034:
        /* <DEDUP_REMOVED lines=15> */
.L_x_2040:
        /* <DEDUP_REMOVED lines=13> */
.L_x_2039:
[----:B------:R-:W-:Y:S05]  /*0940*/  BSYNC B1 ;  /* 0x0000000000017941 */ /* 0x000fea0003800000 */
.L_x_2038:
[----:B------:R-:W-:-:S04]  /*0950*/  FMUL.FTZ R11, R12, 1.1920928955078125e-07 ;  /* 0x340000000c0b7820 */ /* 0x000fc80000410000 */
[----:B------:R-:W-:Y:S02]  /*0960*/  FMUL.FTZ R11, R16, R11 ;  /* 0x0000000b100b7220 */ /* 0x000fe40000410000 */
.L_x_2033:
[----:B------:R-:W-:Y:S05]  /*0970*/  BSYNC B0 ;  /* 0x0000000000007941 */ /* 0x000fea0003800000 */
.L_x_2032:
[----:B-----5:R-:W-:Y:S01]  /*0980*/  PRMT R12, RZ, 0x5410, R10 ;  /* 0x00005410ff0c7816 */ /* 0x020fe2000000000a */
[----:B------:R-:W-:Y:S01]  /*0990*/  BSSY B0, `(.L_x_2041) ;  /* 0x0000042000007945 */ /* 0x000fe20003800000 */
        /* <DEDUP_REMOVED lines=9> */
[----:B------:R-:W1:Y:S01]  /*0a30*/  MUFU.RCP R14, R2 ;  /* 0x00000002000e7308 */ /* 0x000e620000001000 */
[----:B------:R-:W-:Y:S01]  /*0a40*/  FADD.FTZ R15, -R2, -RZ ;  /* 0x800000ff020f7221 */ /* 0x000fe20000010100 */
[----:B------:R-:W-:Y:S01]  /*0a50*/  BSSY B1, `(.L_x_2044) ;  /* 0x0000014000017945 */ /* 0x000fe20003800000 */
[----:B-1----:R-:W-:-:S05]  /*0a60*/  FMUL.FTZ R13, R11, R14 ;  /* 0x0000000e0b0d7220 */ /* 0x002fca0000410000 */
        /* <DEDUP_REMOVED lines=15> */
.L_x_2046:
[----:B------:R-:W-:Y:S01]  /*0b60*/  FSETP.GEU.FTZ.AND P0, PT, R15, -R2, PT ;  /* 0x800000020f00720b */ /* 0x000fe20003f1e000 */
[----:B------:R-:W-:-:S12]  /*0b70*/  FADD.FTZ R14, R14, -1 ;  /* 0xbf8000000e0e7421 */ /* 0x000fd80000010000 */
[----:B------:R-:W-:Y:S02]  /*0b80*/  @!P0 FADD.FTZ R14, R14, -1 ;  /* 0xbf8000000e0e8421 */ /* 0x000fe40000010000 */
.L_x_2045:
[----:B------:R-:W-:Y:S05]  /*0b90*/  BSYNC B1 ;  /* 0x0000000000017941 */ /* 0x000fea0003800000 */
.L_x_2044:
[----:B------:R-:W-:Y:S01]  /*0ba0*/  FFMA.FTZ R11, -R2, R14, R11 ;  /* 0x0000000e020b7223 */ /* 0x000fe2000001010b */
[----:B------:R-:W-:Y:S05]  /*0bb0*/  BRA `(.L_x_2042) ;  /* 0x000001f000007947 */ /* 0x000fea0003800000 */
.L_x_2043:
        /* <DEDUP_REMOVED lines=14> */
[----:B------:R1:W2:Y:S03]  /*0ca0*/  MUFU.RCP R20, R18 ;  /* 0x0000001200147308 */ /* 0x0002a60000001000 */
.L_x_2049:
[----:B------:R-:W-:-:S05]  /*0cb0*/  IMNMX.U32 R15, R14, 0xb800000, PT ;  /* 0x0b8000000e0f7817 */ /* 0x000fca0003800000 */
[----:B------:R-:W-:Y:S02]  /*0cc0*/  IMAD.IADD R13, R15, 0x1, R13 ;  /* 0x000000010f0d7824 */ /* 0x000fe400078e020d */
[----:B------:R-:W-:Y:S02]  /*0cd0*/  IMAD.IADD R14, R14, 0x1, -R15 ;  /* 0x000000010e0e7824 */ /* 0x000fe400078e0a0f */
[----:B--2---:R-:W-:-:S03]  /*0ce0*/  FFMA.FTZ R16, R20, R13, -RZ ;  /* 0x0000000d14107223 */ /* 0x004fc600000108ff */
[----:B------:R-:W-:Y:S01]  /*0cf0*/  ISETP.NE.AND P1, PT, R14, RZ, PT ;  /* 0x000000ff0e00720c */ /* 0x000fe20003f25270 */
[----:B0-----:R-:W-:-:S04]  /*0d00*/  FFMA.FTZ R17, -R18, R16, R13 ;  /* 0x0000001012117223 */ /* 0x001fc8000001010d */
[----:B------:R-:W-:-:S04]  /*0d10*/  FFMA.FTZ R16, R20, R17, R16 ;  /* 0x0000001114107223 */ /* 0x000fc80000010010 */
[----:B------:R-:W-:-:S04]  /*0d20*/  FFMA.FTZ R17, -R18, R16, R13 ;  /* 0x0000001012117223 */ /* 0x000fc8000001010d */
[----:B------:R-:W-:-:S04]  /*0d30*/  FFMA.FTZ.RZ R17, R20, R17, R16 ;  /* 0x0000001114117223 */ /* 0x000fc8000001c010 */
[----:B------:R-:W0:Y:S02]  /*0d40*/  FRND.TRUNC R16, R17 ;  /* 0x0000001100107307 */ /* 0x000e24000020d000 */
[----:B0-----:R-:W-:-:S05]  /*0d50*/  FFMA.FTZ R13, -R18, R16, R13 ;  /* 0x00000010120d7223 */ /* 0x001fca000001010d */
[----:B------:R-:W-:-:S13]  /*0d60*/  ISETP.NE.AND P0, PT, R13, RZ, PT ;  /* 0x000000ff0d00720c */ /* 0x000fda0003f05270 */
[----:B------:R-:W-:Y:S05]  /*0d70*/  @P0 BRA P1, `(.L_x_2049) ;  /* 0xffffff3000000947 */ /* 0x000fea000083ffff */
.L_x_2048:
[----:B------:R-:W-:Y:S05]  /*0d80*/  BSYNC B1 ;  /* 0x0000000000017941 */ /* 0x000fea0003800000 */
.L_x_2047:
[----:B------:R-:W-:-:S04]  /*0d90*/  FMUL.FTZ R14, R13, 1.1920928955078125e-07 ;  /* 0x340000000d0e7820 */ /* 0x000fc80000410000 */
[----:B------:R-:W-:Y:S02]  /*0da0*/  FMUL.FTZ R11, R11, R14 ;  /* 0x0000000e0b0b7220 */ /* 0x000fe40000410000 */
.L_x_2042:
[----:B------:R-:W-:Y:S05]  /*0db0*/  BSYNC B0 ;  /* 0x0000000000007941 */ /* 0x000fea0003800000 */
.L_x_2041:
[----:B------:R-:W-:Y:S01]  /*0dc0*/  PRMT R14, RZ, 0x7610, R10 ;  /* 0x00007610ff0e7816 */ /* 0x000fe2000000000a */
        /* <DEDUP_REMOVED lines=10> */
[----:B------:R-:W2:Y:S01]  /*0e70*/  MUFU.RCP R12, R2 ;  /* 0x00000002000c7308 */ /* 0x000ea20000001000 */
[----:B------:R-:W-:Y:S01]  /*0e80*/  FADD.FTZ R13, -R2, -RZ ;  /* 0x800000ff020d7221 */ /* 0x000fe20000010100 */
[----:B------:R-:W-:Y:S01]  /*0e90*/  BSSY B1, `(.L_x_2053) ;  /* 0x0000014000017945 */ /* 0x000fe20003800000 */
[----:B--2---:R-:W-:-:S06]  /*0ea0*/  FMUL.FTZ R12, R11, R12 ;  /* 0x0000000c0b0c7220 */ /* 0x004fcc0000410000 */
[----:B------:R-:W2:Y:S02]  /*0eb0*/  FRND.TRUNC R12, R12 ;  /* 0x0000000c000c7307 */ /* 0x000ea4000020d000 */
[----:B--2---:R-:W-:-:S05]  /*0ec0*/  FFMA R13, R13, R12, R11 ;  /* 0x0000000c0d0d7223 */ /* 0x004fca000000000b */
        /* <DEDUP_REMOVED lines=13> */
.L_x_2055:
[----:B------:R-:W-:Y:S01]  /*0fa0*/  FSETP.GEU.FTZ.AND P0, PT, R13, -R2, PT ;  /* 0x800000020d00720b */ /* 0x000fe20003f1e000 */
[----:B------:R-:W-:-:S12]  /*0fb0*/  FADD.FTZ R12, R12, -1 ;  /* 0xbf8000000c0c7421 */ /* 0x000fd80000010000 */
[----:B------:R-:W-:Y:S02]  /*0fc0*/  @!P0 FADD.FTZ R12, R12, -1 ;  /* 0xbf8000000c0c8421 */ /* 0x000fe40000010000 */
.L_x_2054:
[----:B------:R-:W-:Y:S05]  /*0fd0*/  BSYNC B1 ;  /* 0x0000000000017941 */ /* 0x000fea0003800000 */
.L_x_2053:
[----:B------:R-:W-:Y:S01]  /*0fe0*/  FFMA.FTZ R11, -R2, R12, R11 ;  /* 0x0000000c020b7223 */ /* 0x000fe2000001010b */
[----:B------:R-:W-:Y:S05]  /*0ff0*/  BRA `(.L_x_2051) ;  /* 0x000001f000007947 */ /* 0x000fea0003800000 */
.L_x_2052:
        /* <DEDUP_REMOVED lines=13> */
[----:B-1----:R-:W-:-:S04]  /*10d0*/  LOP3.LUT R18, R16, 0x3f800000, RZ, 0xfc, !PT ;  /* 0x3f80000010127812 */ /* 0x002fc800078efcff */
[----:B------:R1:W2:Y:S03]  /*10e0*/  MUFU.RCP R19, R18 ;  /* 0x0000001200137308 */ /* 0x0002a60000001000 */
.L_x_2058:
[----:B------:R-:W-:-:S05]  /*10f0*/  IMNMX.U32 R15, R13, 0xb800000, PT ;  /* 0x0b8000000d0f7817 */ /* 0x000fca0003800000 */
[----:B------:R-:W-:Y:S02]  /*1100*/  IMAD.IADD R12, R15, 0x1, R12 ;  /* 0x000000010f0c7824 */ /* 0x000fe400078e020c */
[----:B------:R-:W-:Y:S02]  /*1110*/  IMAD.IADD R13, R13, 0x1, -R15 ;  /* 0x000000010d0d7824 */ /* 0x000fe400078e0a0f */
[----:B0-2---:R-:W-:-:S03]  /*1120*/  FFMA.FTZ R17, R19, R12, -RZ ;  /* 0x0000000c13117223 */ /* 0x005fc600000108ff */
[----:B------:R-:W-:Y:S01]  /*1130*/  ISETP.NE.AND P1, PT, R13, RZ, PT ;  /* 0x000000ff0d00720c */ /* 0x000fe20003f25270 */
[----:B------:R-:W-:-:S04]  /*1140*/  FFMA.FTZ R16, -R18, R17, R12 ;  /* 0x0000001112107223 */ /* 0x000fc8000001010c */
[----:B------:R-:W-:-:S04]  /*1150*/  FFMA.FTZ R17, R19, R16, R17 ;  /* 0x0000001013117223 */ /* 0x000fc80000010011 */
[----:B------:R-:W-:-:S04]  /*1160*/  FFMA.FTZ R16, -R18, R17, R12 ;  /* 0x0000001112107223 */ /* 0x000fc8000001010c */
[----:B------:R-:W-:-:S04]  /*1170*/  FFMA.FTZ.RZ R16, R19, R16, R17 ;  /* 0x0000001013107223 */ /* 0x000fc8000001c011 */
[----:B------:R-:W0:Y:S02]  /*1180*/  FRND.TRUNC R17, R16 ;  /* 0x0000001000117307 */ /* 0x000e24000020d000 */
[----:B0-----:R-:W-:-:S05]  /*1190*/  FFMA.FTZ R12, -R18, R17, R12 ;  /* 0x00000011120c7223 */ /* 0x001fca000001010c */
[----:B------:R-:W-:-:S13]  /*11a0*/  ISETP.NE.AND P0, PT, R12, RZ, PT ;  /* 0x000000ff0c00720c */ /* 0x000fda0003f05270 */
[----:B------:R-:W-:Y:S05]  /*11b0*/  @P0 BRA P1, `(.L_x_2058) ;  /* 0xffffff3000000947 */ /* 0x000fea000083ffff */
.L_x_2057:
[----:B------:R-:W-:Y:S05]  /*11c0*/  BSYNC B1 ;  /* 0x0000000000017941 */ /* 0x000fea0003800000 */
.L_x_2056:
[----:B------:R-:W-:-:S04]  /*11d0*/  FMUL.FTZ R12, R12, 1.1920928955078125e-07 ;  /* 0x340000000c0c7820 */ /* 0x000fc80000410000 */
[----:B------:R-:W-:Y:S02]  /*11e0*/  FMUL.FTZ R11, R11, R12 ;  /* 0x0000000c0b0b7220 */ /* 0x000fe40000410000 */
.L_x_2051:
[----:B------:R-:W-:Y:S05]  /*11f0*/  BSYNC B0 ;  /* 0x0000000000007941 */ /* 0x000fea0003800000 */
.L_x_2050:
        /* <DEDUP_REMOVED lines=30> */
.L_x_2064:
[----:B------:R-:W-:Y:S01]  /*13e0*/  FSETP.GEU.FTZ.AND P0, PT, R15, -R2, PT ;  /* 0x800000020f00720b */ /* 0x000fe20003f1e000 */
[----:B------:R-:W-:-:S12]  /*13f0*/  FADD.FTZ R14, R14, -1 ;  /* 0xbf8000000e0e7421 */ /* 0x000fd80000010000 */
[----:B------:R-:W-:Y:S02]  /*1400*/  @!P0 FADD.FTZ R14, R14, -1 ;  /* 0xbf8000000e0e8421 */ /* 0x000fe40000010000 */
.L_x_2063:
[----:B------:R-:W-:Y:S05]  /*1410*/  BSYNC B1 ;  /* 0x0000000000017941 */ /* 0x000fea0003800000 */
.L_x_2062:
[----:B------:R-:W-:Y:S01]  /*1420*/  FFMA.FTZ R13, -R2, R14, R13 ;  /* 0x0000000e020d7223 */ /* 0x000fe2000001010d */
[----:B------:R-:W-:Y:S05]  /*1430*/  BRA `(.L_x_2060) ;  /* 0x000001f000007947 */ /* 0x000fea0003800000 */
.L_x_2061:
        /* <DEDUP_REMOVED lines=14> */
[----:B------:R2:W3:Y:S03]  /*1520*/  MUFU.RCP R21, R19 ;  /* 0x0000001300157308 */ /* 0x0004e60000001000 */
.L_x_2067:
[----:B------:R-:W-:-:S05]  /*1530*/  IMNMX.U32 R16, R15, 0xb800000, PT ;  /* 0x0b8000000f107817 */ /* 0x000fca0003800000 */
[----:B------:R-:W-:Y:S02]  /*1540*/  IMAD.IADD R14, R16, 0x1, R14 ;  /* 0x00000001100e7824 */ /* 0x000fe400078e020e */
[----:B------:R-:W-:Y:S02]  /*1550*/  IMAD.IADD R15, R15, 0x1, -R16 ;  /* 0x000000010f0f7824 */ /* 0x000fe400078e0a10 */
[----:B0--3--:R-:W-:-:S03]  /*1560*/  FFMA.FTZ R17, R21, R14, -RZ ;  /* 0x0000000e15117223 */ /* 0x009fc600000108ff */
[----:B------:R-:W-:Y:S01]  /*1570*/  ISETP.NE.AND P1, PT, R15, RZ, PT ;  /* 0x000000ff0f00720c */ /* 0x000fe20003f25270 */
[----:B-1----:R-:W-:-:S04]  /*1580*/  FFMA.FTZ R18, -R19, R17, R14 ;  /* 0x0000001113127223 */ /* 0x002fc8000001010e */
[----:B------:R-:W-:-:S04]  /*1590*/  FFMA.FTZ R17, R21, R18, R17 ;  /* 0x0000001215117223 */ /* 0x000fc80000010011 */
[----:B------:R-:W-:-:S04]  /*15a0*/  FFMA.FTZ R18, -R19, R17, R14 ;  /* 0x0000001113127223 */ /* 0x000fc8000001010e */
[----:B------:R-:W-:-:S04]  /*15b0*/  FFMA.FTZ.RZ R18, R21, R18, R17 ;  /* 0x0000001215127223 */ /* 0x000fc8000001c011 */
[----:B------:R-:W0:Y:S02]  /*15c0*/  FRND.TRUNC R17, R18 ;  /* 0x0000001200117307 */ /* 0x000e24000020d000 */
[----:B0-----:R-:W-:-:S05]  /*15d0*/  FFMA.FTZ R14, -R19, R17, R14 ;  /* 0x00000011130e7223 */ /* 0x001fca000001010e */
[----:B------:R-:W-:-:S13]  /*15e0*/  ISETP.NE.AND P0, PT, R14, RZ, PT ;  /* 0x000000ff0e00720c */ /* 0x000fda0003f05270 */
[----:B------:R-:W-:Y:S05]  /*15f0*/  @P0 BRA P1, `(.L_x_2067) ;  /* 0xffffff3000000947 */ /* 0x000fea000083ffff */
.L_x_2066:
[----:B------:R-:W-:Y:S05]  /*1600*/  BSYNC B1 ;  /* 0x0000000000017941 */ /* 0x000fea0003800000 */
.L_x_2065:
[----:B------:R-:W-:-:S04]  /*1610*/  FMUL.FTZ R14, R14, 1.1920928955078125e-07 ;  /* 0x340000000e0e7820 */ /* 0x000fc80000410000 */
[----:B------:R-:W-:Y:S02]  /*1620*/  FMUL.FTZ R13, R13, R14 ;  /* 0x0000000e0d0d7220 */ /* 0x000fe40000410000 */
.L_x_2060:
[----:B------:R-:W-:Y:S05]  /*1630*/  BSYNC B0 ;  /* 0x0000000000007941 */ /* 0x000fea0003800000 */
.L_x_2059:
        /* <DEDUP_REMOVED lines=11> */
[----:B------:R-:W3:Y:S01]  /*16f0*/  MUFU.RCP R12, R2 ;  /* 0x00000002000c7308 */ /* 0x000ee20000001000 */
[----:B------:R-:W-:Y:S01]  /*1700*/  FADD.FTZ R15, -R2, -RZ ;  /* 0x800000ff020f7221 */ /* 0x000fe20000010100 */
[----:B------:R-:W-:Y:S01]  /*1710*/  BSSY B1, `(.L_x_2071) ;  /* 0x0000014000017945 */ /* 0x000fe20003800000 */
[----:B---3--:R-:W-:-:S06]  /*1720*/  FMUL.FTZ R12, R13, R12 ;  /* 0x0000000c0d0c7220 */ /* 0x008fcc0000410000 */
[----:B------:R-:W3:Y:S02]  /*1730*/  FRND.TRUNC R12, R12 ;  /* 0x0000000c000c7307 */ /* 0x000ee4000020d000 */
[----:B---3--:R-:W-:-:S05]  /*1740*/  FFMA R15, R15, R12, R13 ;  /* 0x0000000c0f0f7223 */ /* 0x008fca000000000d */
        /* <DEDUP_REMOVED lines=13> */
.L_x_2073:
[----:B------:R-:W-:Y:S01]  /*1820*/  FSETP.GEU.FTZ.AND P0, PT, R15, -R2, PT ;  /* 0x800000020f00720b */ /* 0x000fe20003f1e000 */
[----:B------:R-:W-:-:S12]  /*1830*/  FADD.FTZ R12, R12, -1 ;  /* 0xbf8000000c0c7421 */ /* 0x000fd80000010000 */
[----:B------:R-:W-:Y:S02]  /*1840*/  @!P0 FADD.FTZ R12, R12, -1 ;  /* 0xbf8000000c0c8421 */ /* 0x000fe40000010000 */
.L_x_2072:
[----:B------:R-:W-:Y:S05]  /*1850*/  BSYNC B1 ;  /* 0x0000000000017941 */ /* 0x000fea0003800000 */
.L_x_2071:
[----:B------:R-:W-:Y:S01]  /*1860*/  FFMA.FTZ R13, -R2, R12, R13 ;  /* 0x0000000c020d7223 */ /* 0x000fe2000001010d */
[----:B------:R-:W-:Y:S05]  /*1870*/  BRA `(.L_x_2069) ;  /* 0x000001f000007947 */ /* 0x000fea0003800000 */
.L_x_2070:
[----:B------:R-:W-:Y:S01]  /*1880*/  IADD3 R12, R16, -0xb800000, RZ ;  /* 0xf4800000100c7810 */ /* 0x000fe20007ffe0ff */
[----:B------:R-:W-:Y:S01]  /*1890*/  BSSY B1, `(.L_x_2074) ;  /* 0x000001b000017945 */ /* 0x000fe20003800000 */
[----:B------:R-:W-:Y:S02]  /*18a0*/  FSETP.GT.FTZ.AND P0, PT, |R3|, RZ, PT ;  /* 0x000000ff0300720b */ /* 0x000fe40003f14200 */
[----:B------:R-:W-:Y:S02]  /*18b0*/  LOP3.LUT R12, R12, 0xff800000, RZ, 0xc0, !PT ;  /* 0xff8000000c0c7812 */ /* 0x000fe400078ec0ff */
[C---:B------:R-:W-:Y:S02]  /*18c0*/  ISETP.GT.U32.OR P0, PT, R13.reuse, 0x7f7fffff, !P0 ;  /* 0x7f7fffff0d00780c */ /* 0x040fe40004704470 */
[----:B0-----:R-:W-:Y:S01]  /*18d0*/  LOP3.LUT R17, R16, 0xff800000, RZ, 0xc0, !PT ;  /* 0xff80000010117812 */ /* 0x001fe200078ec0ff */
[C---:B------:R-:W-:Y:S01]  /*18e0*/  IMAD.IADD R15, R13.reuse, 0x1, -R12 ;  /* 0x000000010d0f7824 */ /* 0x040fe200078e0a0c */
[----:B------:R-:W-:-:S04]  /*18f0*/  LOP3.LUT R12, R13, 0x7fffff, RZ, 0xc0, !PT ;  /* 0x007fffff0d0c7812 */ /* 0x000fc800078ec0ff */
[----:B------:R-:W-:Y:S02]  /*1900*/  LOP3.LUT P1, R15, R15, 0xff800000, RZ, 0xc0, !PT ;  /* 0xff8000000f0f7812 */ /* 0x000fe4000782c0ff */
[----:B------:R-:W-:Y:S02]  /*1910*/  LOP3.LUT R13, R12, 0x3f800000, RZ, 0xfc, !PT ;  /* 0x3f8000000c0d7812 */ /* 0x000fe400078efcff */
[----:B------:R-:W-:-:S09]  /*1920*/  FSEL R12, R17, +QNAN , !P0 ;  /* 0x7fffffff110c7808 */ /* 0x000fd20004000000 */
[----:B------:R-:W-:Y:S05]  /*1930*/  @!P1 BRA `(.L_x_2075) ;  /* 0x0000010000009947 */ /* 0x000fea0003800000 */
[----:B------:R-:W-:-:S04]  /*1940*/  LOP3.LUT R16, R16, 0x7fffff, RZ, 0xc0, !PT ;  /* 0x007fffff10107812 */ /* 0x000fc800078ec0ff */
[----:B--2---:R-:W-:-:S04]  /*1950*/  LOP3.LUT R19, R16, 0x3f800000, RZ, 0xfc, !PT ;  /* 0x3f80000010137812 */ /* 0x004fc800078efcff */
[----:B------:R0:W2:Y:S03]  /*1960*/  MUFU.RCP R20, R19 ;  /* 0x0000001300147308 */ /* 0x0000a60000001000 */
.L_x_2076:
[----:B------:R-:W-:-:S05]  /*1970*/  IMNMX.U32 R16, R15, 0xb800000, PT ;  /* 0x0b8000000f107817 */ /* 0x000fca0003800000 */
[----:B------:R-:W-:Y:S02]  /*1980*/  IMAD.IADD R13, R16, 0x1, R13 ;  /* 0x00000001100d7824 */ /* 0x000fe400078e020d */
[----:B------:R-:W-:Y:S02]  /*1990*/  IMAD.IADD R15, R15, 0x1, -R16 ;  /* 0x000000010f0f7824 */ /* 0x000fe400078e0a10 */
[----:B-12---:R-:W-:-:S03]  /*19a0*/  FFMA.FTZ R18, R20, R13, -RZ ;  /* 0x0000000d14127223 */ /* 0x006fc600000108ff */
        /* <DEDUP_REMOVED lines=9> */
.L_x_2075:
[----:B------:R-:W-:Y:S05]  /*1a40*/  BSYNC B1 ;  /* 0x0000000000017941 */ /* 0x000fea0003800000 */
.L_x_2074:
[----:B------:R-:W-:-:S04]  /*1a50*/  FMUL.FTZ R13, R13, 1.1920928955078125e-07 ;  /* 0x340000000d0d7820 */ /* 0x000fc80000410000 */
[----:B------:R-:W-:Y:S02]  /*1a60*/  FMUL.FTZ R13, R12, R13 ;  /* 0x0000000d0c0d7220 */ /* 0x000fe40000410000 */
.L_x_2069:
[----:B------:R-:W-:Y:S05]  /*1a70*/  BSYNC B0 ;  /* 0x0000000000007941 */ /* 0x000fea0003800000 */
.L_x_2068:
        /* <DEDUP_REMOVED lines=8> */
[----:B-1----:R-:W-:-:S05]  /*1b00*/  FMUL.FTZ R18, |R3|, 8388608 ;  /* 0x4b00000003127820 */ /* 0x002fca0000410200 */
[----:B------:R-:W-:-:S13]  /*1b10*/  FSETP.GTU.FTZ.AND P0, PT, R13, R18, PT ;  /* 0x000000120d00720b */ /* 0x000fda0003f1c000 */
[----:B------:R-:W-:Y:S05]  /*1b20*/  @P0 BRA `(.L_x_2079) ;  /* 0x0000019000000947 */ /* 0x000fea0003800000 */
[----:B------:R-:W1:Y:S01]  /*1b30*/  MUFU.RCP R14, R2 ;  /* 0x00000002000e7308 */ /* 0x000e620000001000 */
[----:B------:R-:W-:Y:S01]  /*1b40*/  FADD.FTZ R15, -R2, -RZ ;  /* 0x800000ff020f7221 */ /* 0x000fe20000010100 */
[----:B------:R-:W-:Y:S01]  /*1b50*/  BSSY B1, `(.L_x_2080) ;  /* 0x0000014000017945 */ /* 0x000fe20003800000 */
        /* <DEDUP_REMOVED lines=16> */
.L_x_2082:
[----:B------:R-:W-:Y:S01]  /*1c60*/  FSETP.GEU.FTZ.AND P0, PT, R15, -R2, PT ;  /* 0x800000020f00720b */ /* 0x000fe20003f1e000 */
[----:B------:R-:W-:-:S12]  /*1c70*/  FADD.FTZ R14, R14, -1 ;  /* 0xbf8000000e0e7421 */ /* 0x000fd80000010000 */
[----:B------:R-:W-:Y:S02]  /*1c80*/  @!P0 FADD.FTZ R14, R14, -1 ;  /* 0xbf8000000e0e8421 */ /* 0x000fe40000010000 */
.L_x_2081:
[----:B------:R-:W-:Y:S05]  /*1c90*/  BSYNC B1 ;  /* 0x0000000000017941 */ /* 0x000fea0003800000 */
.L_x_2080:
[----:B------:R-:W-:Y:S01]  /*1ca0*/  FFMA.FTZ R13, -R2, R14, R13 ;  /* 0x0000000e020d7223 */ /* 0x000fe2000001010d */
[----:B------:R-:W-:Y:S05]  /*1cb0*/  BRA `(.L_x_2078) ;  /* 0x000001f000007947 */ /* 0x000fea0003800000 */
.L_x_2079:
        /* <DEDUP_REMOVED lines=15> */
.L_x_2085:
[----:B0-----:R-:W-:-:S05]  /*1db0*/  IMNMX.U32 R17, R15, 0xb800000, PT ;  /* 0x0b8000000f117817 */ /* 0x001fca0003800000 */
[----:B------:R-:W-:Y:S02]  /*1dc0*/  IMAD.IADD R14, R17, 0x1, R14 ;  /* 0x00000001110e7824 */ /* 0x000fe400078e020e */
[----:B------:R-:W-:Y:S02]  /*1dd0*/  IMAD.IADD R15, R15, 0x1, -R17 ;  /* 0x000000010f0f7824 */ /* 0x000fe400078e0a11 */
[----:B--23--:R-:W-:-:S03]  /*1de0*/  FFMA.FTZ R19, R21, R14, -RZ ;  /* 0x0000000e15137223 */ /* 0x00cfc600000108ff */
        /* <DEDUP_REMOVED lines=9> */
.L_x_2084:
[----:B------:R-:W-:Y:S05]  /*1e80*/  BSYNC B1 ;  /* 0x0000000000017941 */ /* 0x000fea0003800000 */
.L_x_2083:
[----:B------:R-:W-:-:S04]  /*1e90*/  FMUL.FTZ R14, R14, 1.1920928955078125e-07 ;  /* 0x340000000e0e7820 */ /* 0x000fc80000410000 */
[----:B------:R-:W-:Y:S02]  /*1ea0*/  FMUL.FTZ R13, R13, R14 ;  /* 0x0000000e0d0d7220 */ /* 0x000fe40000410000 */
.L_x_2078:
[----:B------:R-:W-:Y:S05]  /*1eb0*/  BSYNC B0 ;  /* 0x0000000000007941 */ /* 0x000fea0003800000 */
.L_x_2077:
        /* <DEDUP_REMOVED lines=11> */
[----:B------:R-:W3:Y:S01]  /*1f70*/  MUFU.RCP R14, R2 ;  /* 0x00000002000e7308 */ /* 0x000ee20000001000 */
[----:B0-----:R-:W-:Y:S01]  /*1f80*/  FADD.FTZ R17, -R2, -RZ ;  /* 0x800000ff02117221 */ /* 0x001fe20000010100 */
[----:B------:R-:W-:Y:S01]  /*1f90*/  BSSY B1, `(.L_x_2089) ;  /* 0x0000014000017945 */ /* 0x000fe20003800000 */
[----:B---3--:R-:W-:-:S06]  /*1fa0*/  FMUL.FTZ R14, R15, R14 ;  /* 0x0000000e0f0e7220 */ /* 0x008fcc0000410000 */
        /* <DEDUP_REMOVED lines=15> */
.L_x_2091:
[----:B------:R-:W-:Y:S01]  /*20a0*/  FSETP.GEU.FTZ.AND P0, PT, R17, -R2, PT ;  /* 0x800000021100720b */ /* 0x000fe20003f1e000 */
[----:B------:R-:W-:-:S12]  /*20b0*/  FADD.FTZ R14, R14, -1 ;  /* 0xbf8000000e0e7421 */ /* 0x000fd80000010000 */
[----:B------:R-:W-:Y:S02]  /*20c0*/  @!P0 FADD.FTZ R14, R14, -1 ;  /* 0xbf8000000e0e8421 */ /* 0x000fe40000010000 */
.L_x_2090:
[----:B------:R-:W-:Y:S05]  /*20d0*/  BSYNC B1 ;  /* 0x0000000000017941 */ /* 0x000fea0003800000 */
.L_x_2089:
[----:B------:R-:W-:Y:S01]  /*20e0*/  FFMA.FTZ R15, -R2, R14, R15 ;  /* 0x0000000e020f7223 */ /* 0x000fe2000001010f */
[----:B------:R-:W-:Y:S05]  /*20f0*/  BRA `(.L_x_2087) ;  /* 0x000001f000007947 */ /* 0x000fea0003800000 */
.L_x_2088:
        /* <DEDUP_REMOVED lines=14> */
[----:B0-2---:R0:W1:Y:S03]  /*21e0*/  MUFU.RCP R19, R18 ;  /* 0x0000001200137308 */ /* 0x0050660000001000 */
.L_x_2094:
        /* <DEDUP_REMOVED lines=13> */
.L_x_2093:
[----:B------:R-:W-:Y:S05]  /*22c0*/  BSYNC B1 ;  /* 0x0000000000017941 */ /* 0x000fea0003800000 */
.L_x_2092:
[----:B------:R-:W-:-:S04]  /*22d0*/  FMUL.FTZ R2, R2, 1.1920928955078125e-07 ;  /* 0x3400000002027820 */ /* 0x000fc80000410000 */
[----:B------:R-:W-:Y:S02]  /*22e0*/  FMUL.FTZ R15, R15, R2 ;  /* 0x000000020f0f7220 */ /* 0x000fe40000410000 */
.L_x_2087:
[----:B------:R-:W-:Y:S05]  /*22f0*/  BSYNC B0 ;  /* 0x0000000000007941 */ /* 0x000fea0003800000 */
.L_x_2086:
[C---:B------:R-:W-:Y:S01]  /*2300*/  FSETP.GTU.FTZ.AND P0, PT, |R15|.reuse, +INF , PT ;  /* 0x7f8000000f00780b */ /* 0x040fe20003f1c200 */
        /* <DEDUP_REMOVED lines=13> */
.L_x_2022:
[----:B------:R-:W0:Y:S01]  /*23e0*/  S2R R13, SR_TID.X ;  /* 0x00000000000d7919 */ /* 0x000e220000002100 */
[----:B------:R-:W-:-:S02]  /*23f0*/  PRMT R20, RZ, 0x7610, R20 ;  /* 0x00007610ff147816 */ /* 0x000fc40000000014 */
        /* <DEDUP_REMOVED lines=8> */
[----:B------:R-:W-:Y:S01]  /*2480*/  @!P0 IMAD.WIDE.U32 R10, R10, R11, c[0x0][0x170] ;  /* 0x00005c000a0a8625 */ /* 0x000fe200078e000b */
[----:B------:R-:W-:-:S04]  /*2490*/  PRMT R19, RZ, 0x7610, R19 ;  /* 0x00007610ff137816 */ /* 0x000fc80000000013 */
[----:B------:R0:W5:Y:S07]  /*24a0*/  @!P0 LDG.E.U16 R21, [R10.64] ;  /* 0x000000040a158981 */ /* 0x00016e000c1e1500 */
[----:B------:R-:W-:Y:S01]  /*24b0*/  @!P6 IMAD.IADD R2, R0, 0x1, R7 ;  /* 0x000000010002e824 */ /* 0x000fe200078e0207 */
[----:B------:R-:W-:Y:S01]  /*24c0*/  @!P6 IADD3 R7, R7, 0x80, RZ ;  /* 0x000000800707e810 */ /* 0x000fe20007ffe0ff */
[----:B------:R-:W-:-:S03]  /*24d0*/  @!P6 IMAD.MOV.U32 R3, RZ, RZ, 0x2 ;  /* 0x00000002ff03e424 */ /* 0x000fc600078e00ff */
[----:B------:R-:W-:Y:S01]  /*24e0*/  ISETP.GE.AND P5, PT, R7, R12, PT ;  /* 0x0000000c0700720c */ /* 0x000fe20003fa6270 */
[----:B------:R-:W-:-:S05]  /*24f0*/  @!P6 IMAD.WIDE.U32 R2, R2, R3, c[0x0][0x170] ;  /* 0x00005c000202e625 */ /* 0x000fca00078e0003 */
[----:B------:R1:W5:Y:S07]  /*2500*/  @!P6 LDG.E.U16 R20, [R2.64] ;  /* 0x000000040214e981 */ /* 0x00036e000c1e1500 */
[----:B------:R-:W-:Y:S01]  /*2510*/  @!P5 IMAD.IADD R22, R0, 0x1, R7 ;  /* 0x000000010016d824 */ /* 0x000fe200078e0207 */
[----:B------:R-:W-:Y:S01]  /*2520*/  @!P5 IADD3 R7, R7, 0x80, RZ ;  /* 0x000000800707d810 */ /* 0x000fe20007ffe0ff */
[----:B------:R-:W-:-:S03]  /*2530*/  @!P5 IMAD.MOV.U32 R23, RZ, RZ, 0x2 ;  /* 0x00000002ff17d424 */ /* 0x000fc600078e00ff */
[C---:B------:R-:W-:Y:S01]  /*2540*/  ISETP.GE.AND P4, PT, R7.reuse, R12, PT ;  /* 0x0000000c0700720c */ /* 0x040fe20003f86270 */
[----:B------:R-:W-:Y:S01]  /*2550*/  @!P5 IMAD.WIDE.U32 R22, R22, R23, c[0x0][0x170] ;  /* 0x00005c001616d625 */ /* 0x000fe200078e0017 */
[----:B------:R-:W-:Y:S02]  /*2560*/  PRMT R17, RZ, 0x7610, R17 ;  /* 0x00007610ff117816 */ /* 0x000fe40000000011 */
[----:B------:R-:W-:Y:S02]  /*2570*/  PRMT R16, RZ, 0x7610, R16 ;  /* 0x00007610ff107816 */ /* 0x000fe40000000010 */
[----:B------:R-:W-:Y:S01]  /*2580*/  PRMT R15, RZ, 0x7610, R15 ;  /* 0x00007610ff0f7816 */ /* 0x000fe2000000000f */
[----:B------:R2:W5:Y:S06]  /*2590*/  @!P5 LDG.E.U16 R18, [R22.64] ;  /* 0x000000041612d981 */ /* 0x00056c000c1e1500 */
        /* <DEDUP_REMOVED lines=13> */
[----:B------:R-:W-:Y:S02]  /*2670*/  @!P3 IMAD.MOV.U32 R9, RZ, RZ, 0x2 ;  /* 0x00000002ff09b424 */ /* 0x000fe400078e00ff */
[----:B------:R-:W-:Y:S02]  /*2680*/  @!P2 IMAD.MOV.U32 R25, RZ, RZ, 0x2 ;  /* 0x00000002ff19a424 */ /* 0x000fe400078e00ff */
[----:B------:R-:W-:Y:S01]  /*2690*/  @!P1 IMAD.MOV.U32 R27, RZ, RZ, 0x2 ;  /* 0x00000002ff1b9424 */ /* 0x000fe200078e00ff */
[----:B------:R-:W-:Y:S01]  /*26a0*/  PRMT R14, RZ, 0x7610, R14 ;  /* 0x00007610ff0e7816 */ /* 0x000fe2000000000e */
[----:B-1----:R-:W-:-:S04]  /*26b0*/  @!P4 IMAD.WIDE.U32 R2, R5, R24, c[0x0][0x170] ;  /* 0x00005c000502c625 */ /* 0x002fc800078e0018 */
[----:B0-----:R-:W-:Y:S01]  /*26c0*/  @!P6 IMAD.IADD R10, R0, 0x1, R7 ;  /* 0x00000001000ae824 */ /* 0x001fe200078e0207 */
[----:B------:R2:W5:Y:S01]  /*26d0*/  @!P4 LDG.E.U16 R19, [R2.64] ;  /* 0x000000040213c981 */ /* 0x000562000c1e1500 */
[----:B------:R-:W-:Y:S02]  /*26e0*/  @!P6 IMAD.MOV.U32 R11, RZ, RZ, 0x2 ;  /* 0x00000002ff0be424 */ /* 0x000fe400078e00ff */
[----:B------:R-:W-:-:S04]  /*26f0*/  @!P3 IMAD.WIDE.U32 R4, R4, R9, c[0x0][0x170] ;  /* 0x00005c000404b625 */ /* 0x000fc800078e0009 */
[----:B------:R-:W-:Y:S01]  /*2700*/  @!P2 IMAD.WIDE.U32 R6, R6, R25, c[0x0][0x170] ;  /* 0x00005c000606a625 */ /* 0x000fe200078e0019 */
[----:B------:R2:W5:Y:S03]  /*2710*/  @!P3 LDG.E.U16 R17, [R4.64] ;  /* 0x000000040411b981 */ /* 0x000566000c1e1500 */
[----:B------:R-:W-:Y:S01]  /*2720*/  @!P1 IMAD.WIDE.U32 R8, R8, R27, c[0x0][0x170] ;  /* 0x00005c0008089625 */ /* 0x000fe200078e001b */
[----:B------:R2:W5:Y:S03]  /*2730*/  @!P2 LDG.E.U16 R16, [R6.64] ;  /* 0x000000040610a981 */ /* 0x000566000c1e1500 */
[----:B------:R-:W-:Y:S01]  /*2740*/  @!P6 IMAD.WIDE.U32 R10, R10, R11, c[0x0][0x170] ;  /* 0x00005c000a0ae625 */ /* 0x000fe200078e000b */
[----:B------:R2:W5:Y:S04]  /*2750*/  @!P1 LDG.E.U16 R15, [R8.64] ;  /* 0x00000004080f9981 */ /* 0x000568000c1e1500 */
[----:B------:R2:W5:Y:S01]  /*2760*/  @!P6 LDG.E.U16 R14, [R10.64] ;  /* 0x000000040a0ee981 */ /* 0x000562000c1e1500 */
[----:B------:R-:W-:Y:S01]  /*2770*/  BSSY B1, `(.L_x_2095) ;  /* 0x000004b000017945 */ /* 0x000fe20003800000 */
[----:B------:R-:W-:Y:S05]  /*2780*/  @P0 BRA `(.L_x_2096) ;  /* 0x0000049000000947 */ /* 0x000fea0003800000 */
[----:B------:R-:W-:Y:S01]  /*2790*/  ULDC.U16 UR6, c[0x0][0x166] ;  /* 0x0000598000067ab9 */ /* 0x000fe20000000400 */
[----:B-----5:R-:W-:Y:S01]  /*27a0*/  PRMT R21, RZ, 0x5410, R21 ;  /* 0x00005410ff157816 */ /* 0x020fe20000000015 */
[----:B--2---:R-:W-:Y:S01]  /*27b0*/  IMAD.U32 R5, RZ, RZ, UR6 ;  /* 0x00000006ff057e24 */ /* 0x004fe2000f8e00ff */
        /* <DEDUP_REMOVED lines=28> */
.L_x_2102:
[----:B------:R-:W-:Y:S01]  /*2980*/  FSETP.GEU.FTZ.AND P0, PT, R4, -R7, PT ;  /* 0x800000070400720b */ /* 0x000fe20003f1e000 */
[----:B------:R-:W-:-:S12]  /*2990*/  FADD.FTZ R3, R3, -1 ;  /* 0xbf80000003037421 */ /* 0x000fd80000010000 */
[----:B------:R-:W-:Y:S02]  /*29a0*/  @!P0 FADD.FTZ R3, R3, -1 ;  /* 0xbf80000003038421 */ /* 0x000fe40000010000 */
.L_x_2101:
[----:B------:R-:W-:Y:S05]  /*29b0*/  BSYNC B2 ;  /* 0x0000000000027941 */ /* 0x000fea0003800000 */
.L_x_2100:
[----:B------:R-:W-:Y:S01]  /*29c0*/  FFMA.FTZ R2, -R7, R3, R2 ;  /* 0x0000000307027223 */ /* 0x000fe20000010102 */
[----:B------:R-:W-:Y:S05]  /*29d0*/  BRA `(.L_x_2098) ;  /* 0x000001f000007947 */ /* 0x000fea0003800000 */
.L_x_2099:
        /* <DEDUP_REMOVED lines=15> */
.L_x_2105:
[----:B------:R-:W-:-:S05]  /*2ad0*/  IMNMX.U32 R5, R4, 0xb800000, PT ;  /* 0x0b80000004057817 */ /* 0x000fca0003800000 */
[----:B------:R-:W-:Y:S02]  /*2ae0*/  IMAD.IADD R3, R5, 0x1, R3 ;  /* 0x0000000105037824 */ /* 0x000fe400078e0203 */
[----:B------:R-:W-:Y:S02]  /*2af0*/  IMAD.IADD R4, R4, 0x1, -R5 ;  /* 0x0000000104047824 */ /* 0x000fe400078e0a05 */
[----:B-1----:R-:W-:-:S03]  /*2b00*/  FFMA.FTZ R6, R3, R10, -RZ ;  /* 0x0000000a03067223 */ /* 0x002fc600000108ff */
[----:B------:R-:W-:Y:S01]  /*2b10*/  ISETP.NE.AND P1, PT, R4, RZ, PT ;  /* 0x000000ff0400720c */ /* 0x000fe20003f25270 */
[----:B------:R-:W-:-:S04]  /*2b20*/  FFMA.FTZ R7, R6, -R8, R3 ;  /* 0x8000000806077223 */ /* 0x000fc80000010003 */
[----:B------:R-:W-:-:S04]  /*2b30*/  FFMA.FTZ R6, R7, R10, R6 ;  /* 0x0000000a07067223 */ /* 0x000fc80000010006 */
[----:B------:R-:W-:-:S04]  /*2b40*/  FFMA.FTZ R7, R6, -R8, R3 ;  /* 0x8000000806077223 */ /* 0x000fc80000010003 */
[----:B------:R-:W-:-:S04]  /*2b50*/  FFMA.FTZ.RZ R7, R7, R10, R6 ;  /* 0x0000000a07077223 */ /* 0x000fc8000001c006 */
[----:B------:R-:W1:Y:S02]  /*2b60*/  FRND.TRUNC R6, R7 ;  /* 0x0000000700067307 */ /* 0x000e64000020d000 */
[----:B-1----:R-:W-:-:S05]  /*2b70*/  FFMA.FTZ R3, R6, -R8, R3 ;  /* 0x8000000806037223 */ /* 0x002fca0000010003 */
[----:B------:R-:W-:-:S13]  /*2b80*/  ISETP.NE.AND P0, PT, R3, RZ, PT ;  /* 0x000000ff0300720c */ /* 0x000fda0003f05270 */
[----:B------:R-:W-:Y:S05]  /*2b90*/  @P0 BRA P1, `(.L_x_2105) ;  /* 0xffffff3000000947 */ /* 0x000fea000083ffff */
.L_x_2104:
[----:B------:R-:W-:Y:S05]  /*2ba0*/  BSYNC B2 ;  /* 0x0000000000027941 */ /* 0x000fea0003800000 */
.L_x_2103:
[----:B------:R-:W-:-:S04]  /*2bb0*/  FMUL.FTZ R3, R3, 1.1920928955078125e-07 ;  /* 0x3400000003037820 */ /* 0x000fc80000410000 */
[----:B------:R-:W-:Y:S02]  /*2bc0*/  FMUL.FTZ R2, R2, R3 ;  /* 0x0000000302027220 */ /* 0x000fe40000410000 */
.L_x_2098:
[----:B------:R-:W-:Y:S05]  /*2bd0*/  BSYNC B0 ;  /* 0x0000000000007941 */ /* 0x000fea0003800000 */
.L_x_2097:
[C---:B------:R-:W-:Y:S02]  /*2be0*/  FSETP.GTU.FTZ.AND P0, PT, |R2|.reuse, +INF , PT ;  /* 0x7f8000000200780b */ /* 0x040fe40003f1c200 */
[----:B------:R-:W-:-:S04]  /*2bf0*/  LOP3.LUT R21, R2, 0x80000000, R21, 0xb8, !PT ;  /* 0x8000000002157812 */ /* 0x000fc800078eb815 */
[----:B------:R-:W-:-:S04]  /*2c00*/  FSEL R2, R2, R21, P0 ;  /* 0x0000001502027208 */ /* 0x000fc80000000000 */
[----:B------:R-:W-:Y:S02]  /*2c10*/  F2FP.BF16.PACK_AB R2, RZ, R2 ;  /* 0x00000002ff02723e */ /* 0x000fe400000010ff */
.L_x_2096:
[----:B------:R-:W-:Y:S05]  /*2c20*/  BSYNC B1 ;  /* 0x0000000000017941 */ /* 0x000fea0003800000 */
.L_x_2095:
[----:B--2---:R-:W-:Y:S01]  /*2c30*/  IADD3 R3, R13, 0x80, RZ ;  /* 0x000000800d037810 */ /* 0x004fe20007ffe0ff */
        /* <DEDUP_REMOVED lines=34> */
.L_x_2113:
[----:B------:R-:W-:Y:S01]  /*2e60*/  FSETP.GEU.FTZ.AND P0, PT, R6, -R9, PT ;  /* 0x800000090600720b */ /* 0x000fe20003f1e000 */
[----:B------:R-:W-:-:S12]  /*2e70*/  FADD.FTZ R4, R4, -1 ;  /* 0xbf80000004047421 */ /* 0x000fd80000010000 */
[----:B------:R-:W-:Y:S02]  /*2e80*/  @!P0 FADD.FTZ R4, R4, -1 ;  /* 0xbf80000004048421 */ /* 0x000fe40000010000 */
.L_x_2112:
[----:B------:R-:W-:Y:S05]  /*2e90*/  BSYNC B2 ;  /* 0x0000000000027941 */ /* 0x000fea0003800000 */
.L_x_2111:
[----:B------:R-:W-:Y:S01]  /*2ea0*/  FFMA.FTZ R5, -R9, R4, R5 ;  /* 0x0000000409057223 */ /* 0x000fe20000010105 */
[----:B------:R-:W-:Y:S05]  /*2eb0*/  BRA `(.L_x_2109) ;  /* 0x000001f000007947 */ /* 0x000fea0003800000 */
.L_x_2110:
        /* <DEDUP_REMOVED lines=15> */
.L_x_2116:
        /* <DEDUP_REMOVED lines=13> */
.L_x_2115:
[----:B------:R-:W-:Y:S05]  /*3080*/  BSYNC B2 ;  /* 0x0000000000027941 */ /* 0x000fea0003800000 */
.L_x_2114:
[----:B------:R-:W-:-:S04]  /*3090*/  FMUL.FTZ R4, R4, 1.1920928955078125e-07 ;  /* 0x3400000004047820 */ /* 0x000fc80000410000 */
[----:B------:R-:W-:Y:S02]  /*30a0*/  FMUL.FTZ R5, R5, R4 ;  /* 0x0000000405057220 */ /* 0x000fe40000410000 */
.L_x_2109:
[----:B------:R-:W-:Y:S05]  /*30b0*/  BSYNC B0 ;  /* 0x0000000000007941 */ /* 0x000fea0003800000 */
.L_x_2108:
[C---:B------:R-:W-:Y:S02]  /*30c0*/  FSETP.GTU.FTZ.AND P0, PT, |R5|.reuse, +INF , PT ;  /* 0x7f8000000500780b */ /* 0x040fe40003f1c200 */
[----:B------:R-:W-:-:S04]  /*30d0*/  LOP3.LUT R20, R5, 0x80000000, R20, 0xb8, !PT ;  /* 0x8000000005147812 */ /* 0x000fc800078eb814 */
[----:B------:R-:W-:-:S04]  /*30e0*/  FSEL R4, R5, R20, P0 ;  /* 0x0000001405047208 */ /* 0x000fc80000000000 */
[----:B------:R-:W-:Y:S02]  /*30f0*/  F2FP.BF16.PACK_AB R4, RZ, R4 ;  /* 0x00000004ff04723e */ /* 0x000fe400000010ff */
.L_x_2107:
[----:B------:R-:W-:Y:S05]  /*3100*/  BSYNC B1 ;  /* 0x0000000000017941 */ /* 0x000fea0003800000 */
.L_x_2106:
        /* <DEDUP_REMOVED lines=35> */
.L_x_2124:
[----:B------:R-:W-:Y:S01]  /*3340*/  FSETP.GEU.FTZ.AND P0, PT, R7, -R10, PT ;  /* 0x8000000a0700720b */ /* 0x000fe20003f1e000 */
[----:B------:R-:W-:-:S12]  /*3350*/  FADD.FTZ R6, R6, -1 ;  /* 0xbf80000006067421 */ /* 0x000fd80000010000 */
[----:B------:R-:W-:Y:S02]  /*3360*/  @!P0 FADD.FTZ R6, R6, -1 ;  /* 0xbf80000006068421 */ /* 0x000fe40000010000 */
.L_x_2123:
[----:B------:R-:W-:Y:S05]  /*3370*/  BSYNC B2 ;  /* 0x0000000000027941 */ /* 0x000fea0003800000 */
.L_x_2122:
[----:B------:R-:W-:Y:S01]  /*3380*/  FFMA.FTZ R5, -R10, R6, R5 ;  /* 0x000000060a057223 */ /* 0x000fe20000010105 */
[----:B------:R-:W-:Y:S05]  /*3390*/  BRA `(.L_x_2120) ;  /* 0x000001f000007947 */ /* 0x000fea0003800000 */
.L_x_2121:
        /* <DEDUP_REMOVED lines=15> */
.L_x_2127:
        /* <DEDUP_REMOVED lines=13> */
.L_x_2126:
[----:B------:R-:W-:Y:S05]  /*3560*/  BSYNC B2 ;  /* 0x0000000000027941 */ /* 0x000fea0003800000 */
.L_x_2125:
[----:B------:R-:W-:-:S04]  /*3570*/  FMUL.FTZ R6, R6, 1.1920928955078125e-07 ;  /* 0x3400000006067820 */ /* 0x000fc80000410000 */
[----:B------:R-:W-:Y:S02]  /*3580*/  FMUL.FTZ R5, R5, R6 ;  /* 0x0000000605057220 */ /* 0x000fe40000410000 */
.L_x_2120:
[----:B------:R-:W-:Y:S05]  /*3590*/  BSYNC B0 ;  /* 0x0000000000007941 */ /* 0x000fea0003800000 */
.L_x_2119:
[C---:B------:R-:W-:Y:S02]  /*35a0*/  FSETP.GTU.FTZ.AND P0, PT, |R5|.reuse, +INF , PT ;  /* 0x7f8000000500780b */ /* 0x040fe40003f1c200 */
[----:B------:R-:W-:-:S04]  /*35b0*/  LOP3.LUT R18, R5, 0x80000000, R18, 0xb8, !PT ;  /* 0x8000000005127812 */ /* 0x000fc800078eb812 */
[----:B------:R-:W-:-:S04]  /*35c0*/  FSEL R5, R5, R18, P0 ;  /* 0x0000001205057208 */ /* 0x000fc80000000000 */
[----:B------:R-:W-:Y:S02]  /*35d0*/  F2FP.BF16.PACK_AB R5, RZ, R5 ;  /* 0x00000005ff05723e */ /* 0x000fe400000010ff */
.L_x_2118:
[----:B------:R-:W-:Y:S05]  /*35e0*/  BSYNC B1 ;  /* 0x0000000000017941 */ /* 0x000fea0003800000 */
.L_x_2117:
        /* <DEDUP_REMOVED lines=35> */
.L_x_2135:
[----:B------:R-:W-:Y:S01]  /*3820*/  FSETP.GEU.FTZ.AND P0, PT, R8, -R11, PT ;  /* 0x8000000b0800720b */ /* 0x000fe20003f1e000 */
[----:B------:R-:W-:-:S12]  /*3830*/  FADD.FTZ R7, R7, -1 ;  /* 0xbf80000007077421 */ /* 0x000fd80000010000 */
[----:B------:R-:W-:Y:S02]  /*3840*/  @!P0 FADD.FTZ R7, R7, -1 ;  /* 0xbf80000007078421 */ /* 0x000fe40000010000 */
.L_x_2134:
[----:B------:R-:W-:Y:S05]  /*3850*/  BSYNC B2 ;  /* 0x0000000000027941 */ /* 0x000fea0003800000 */
.L_x_2133:
[----:B------:R-:W-:Y:S01]  /*3860*/  FFMA.FTZ R6, -R11, R7, R6 ;  /* 0x000000070b067223 */ /* 0x000fe20000010106 */
[----:B------:R-:W-:Y:S05]  /*3870*/  BRA `(.L_x_2131) ;  /* 0x000001f000007947 */ /* 0x000fea0003800000 */
.L_x_2132:
        /* <DEDUP_REMOVED lines=15> */
.L_x_2138:
        /* <DEDUP_REMOVED lines=13> */
.L_x_2137:
[----:B------:R-:W-:Y:S05]  /*3a40*/  BSYNC B2 ;  /* 0x0000000000027941 */ /* 0x000fea0003800000 */
.L_x_2136:
[----:B------:R-:W-:-:S04]  /*3a50*/  FMUL.FTZ R7, R7, 1.1920928955078125e-07 ;  /* 0x3400000007077820 */ /* 0x000fc80000410000 */
[----:B------:R-:W-:Y:S02]  /*3a60*/  FMUL.FTZ R6, R6, R7 ;  /* 0x0000000706067220 */ /* 0x000fe40000410000 */
.L_x_2131:
[----:B------:R-:W-:Y:S05]  /*3a70*/  BSYNC B0 ;  /* 0x0000000000007941 */ /* 0x000fea0003800000 */
.L_x_2130:
[C---:B------:R-:W-:Y:S02]  /*3a80*/  FSETP.GTU.FTZ.AND P0, PT, |R6|.reuse, +INF , PT ;  /* 0x7f8000000600780b */ /* 0x040fe40003f1c200 */
[----:B------:R-:W-:-:S04]  /*3a90*/  LOP3.LUT R19, R6, 0x80000000, R19, 0xb8, !PT ;  /* 0x8000000006137812 */ /* 0x000fc800078eb813 */
[----:B------:R-:W-:-:S04]  /*3aa0*/  FSEL R6, R6, R19, P0 ;  /* 0x0000001306067208 */ /* 0x000fc80000000000 */
[----:B------:R-:W-:Y:S02]  /*3ab0*/  F2FP.BF16.PACK_AB R6, RZ, R6 ;  /* 0x00000006ff06723e */ /* 0x000fe400000010ff */
.L_x_2129:
[----:B------:R-:W-:Y:S05]  /*3ac0*/  BSYNC B1 ;  /* 0x0000000000017941 */ /* 0x000fea0003800000 */
.L_x_2128:
        /* <DEDUP_REMOVED lines=35> */
.L_x_2146:
[----:B------:R-:W-:Y:S01]  /*3d00*/  FSETP.GEU.FTZ.AND P0, PT, R9, -R18, PT ;  /* 0x800000120900720b */ /* 0x000fe20003f1e000 */
[----:B------:R-:W-:-:S12]  /*3d10*/  FADD.FTZ R7, R7, -1 ;  /* 0xbf80000007077421 */ /* 0x000fd80000010000 */
[----:B------:R-:W-:Y:S02]  /*3d20*/  @!P0 FADD.FTZ R7, R7, -1 ;  /* 0xbf80000007078421 */ /* 0x000fe40000010000 */
.L_x_2145:
[----:B------:R-:W-:Y:S05]  /*3d30*/  BSYNC B2 ;  /* 0x0000000000027941 */ /* 0x000fea0003800000 */
.L_x_2144:
[----:B------:R-:W-:Y:S01]  /*3d40*/  FFMA.FTZ R8, -R18, R7, R8 ;  /* 0x0000000712087223 */ /* 0x000fe20000010108 */
[----:B------:R-:W-:Y:S05]  /*3d50*/  BRA `(.L_x_2142) ;  /* 0x000001f000007947 */ /* 0x000fea0003800000 */
.L_x_2143:
        /* <DEDUP_REMOVED lines=15> */
.L_x_2149:
        /* <DEDUP_REMOVED lines=13> */
.L_x_2148:
[----:B------:R-:W-:Y:S05]  /*3f20*/  BSYNC B2 ;  /* 0x0000000000027941 */ /* 0x000fea0003800000 */
.L_x_2147:
[----:B------:R-:W-:-:S04]  /*3f30*/  FMUL.FTZ R7, R7, 1.1920928955078125e-07 ;  /* 0x3400000007077820 */ /* 0x000fc80000410000 */
[----:B------:R-:W-:Y:S02]  /*3f40*/  FMUL.FTZ R8, R8, R7 ;  /* 0x0000000708087220 */ /* 0x000fe40000410000 */
.L_x_2142:
[----:B------:R-:W-:Y:S05]  /*3f50*/  BSYNC B0 ;  /* 0x0000000000007941 */ /* 0x000fea0003800000 */
.L_x_2141:
[C---:B------:R-:W-:Y:S02]  /*3f60*/  FSETP.GTU.FTZ.AND P0, PT, |R8|.reuse, +INF , PT ;  /* 0x7f8000000800780b */ /* 0x040fe40003f1c200 */
[----:B------:R-:W-:-:S04]  /*3f70*/  LOP3.LUT R17, R8, 0x80000000, R17, 0xb8, !PT ;  /* 0x8000000008117812 */ /* 0x000fc800078eb811 */
[----:B------:R-:W-:-:S04]  /*3f80*/  FSEL R7, R8, R17, P0 ;  /* 0x0000001108077208 */ /* 0x000fc80000000000 */
[----:B------:R-:W-:Y:S02]  /*3f90*/  F2FP.BF16.PACK_AB R7, RZ, R7 ;  /* 0x00000007ff07723e */ /* 0x000fe400000010ff */
.L_x_2140:
[----:B------:R-:W-:Y:S05]  /*3fa0*/  BSYNC B1 ;  /* 0x0000000000017941 */ /* 0x000fea0003800000 */
.L_x_2139:
        /* <DEDUP_REMOVED lines=35> */
.L_x_2157:
[----:B------:R-:W-:Y:S01]  /*41e0*/  FSETP.GEU.FTZ.AND P0, PT, R10, -R17, PT ;  /* 0x800000110a00720b */ /* 0x000fe20003f1e000 */
[----:B------:R-:W-:-:S12]  /*41f0*/  FADD.FTZ R8, R8, -1 ;  /* 0xbf80000008087421 */ /* 0x000fd80000010000 */
[----:B------:R-:W-:Y:S02]  /*4200*/  @!P0 FADD.FTZ R8, R8, -1 ;  /* 0xbf80000008088421 */ /* 0x000fe40000010000 */
.L_x_2156:
[----:B------:R-:W-:Y:S05]  /*4210*/  BSYNC B2 ;  /* 0x0000000000027941 */ /* 0x000fea0003800000 */
.L_x_2155:
[----:B------:R-:W-:Y:S01]  /*4220*/  FFMA.FTZ R9, -R17, R8, R9 ;  /* 0x0000000811097223 */ /* 0x000fe20000010109 */
[----:B------:R-:W-:Y:S05]  /*4230*/  BRA `(.L_x_2153) ;  /* 0x000001f000007947 */ /* 0x000fea0003800000 */
.L_x_2154:
        /* <DEDUP_REMOVED lines=15> */
.L_x_2160:
        /* <DEDUP_REMOVED lines=13> */
.L_x_2159:
[----:B------:R-:W-:Y:S05]  /*4400*/  BSYNC B2 ;  /* 0x0000000000027941 */ /* 0x000fea0003800000 */
.L_x_2158:
[----:B------:R-:W-:-:S04]  /*4410*/  FMUL.FTZ R8, R8, 1.1920928955078125e-07 ;  /* 0x3400000008087820 */ /* 0x000fc80000410000 */
[----:B------:R-:W-:Y:S02]  /*4420*/  FMUL.FTZ R9, R9, R8 ;  /* 0x0000000809097220 */ /* 0x000fe40000410000 */
.L_x_2153:
[----:B------:R-:W-:Y:S05]  /*4430*/  BSYNC B0 ;  /* 0x0000000000007941 */ /* 0x000fea0003800000 */
.L_x_2152:
[C---:B------:R-:W-:Y:S02]  /*4440*/  FSETP.GTU.FTZ.AND P0, PT, |R9|.reuse, +INF , PT ;  /* 0x7f8000000900780b */ /* 0x040fe40003f1c200 */
[----:B------:R-:W-:-:S04]  /*4450*/  LOP3.LUT R16, R9, 0x80000000, R16, 0xb8, !PT ;  /* 0x8000000009107812 */ /* 0x000fc800078eb810 */
[----:B------:R-:W-:-:S04]  /*4460*/  FSEL R8, R9, R16, P0 ;  /* 0x0000001009087208 */ /* 0x000fc80000000000 */
[----:B------:R-:W-:Y:S02]  /*4470*/  F2FP.BF16.PACK_AB R8, RZ, R8 ;  /* 0x00000008ff08723e */ /* 0x000fe400000010ff */
.L_x_2151:
[----:B------:R-:W-:Y:S05]  /*4480*/  BSYNC B1 ;  /* 0x0000000000017941 */ /* 0x000fea0003800000 */
.L_x_2150:
        /* <DEDUP_REMOVED lines=35> */
.L_x_2168:
[----:B------:R-:W-:Y:S01]  /*46c0*/  FSETP.GEU.FTZ.AND P0, PT, R11, -R18, PT ;  /* 0x800000120b00720b */ /* 0x000fe20003f1e000 */
[----:B------:R-:W-:-:S12]  /*46d0*/  FADD.FTZ R9, R9, -1 ;  /* 0xbf80000009097421 */ /* 0x000fd80000010000 */
[----:B------:R-:W-:Y:S02]  /*46e0*/  @!P0 FADD.FTZ R9, R9, -1 ;  /* 0xbf80000009098421 */ /* 0x000fe40000010000 */
.L_x_2167:
[----:B------:R-:W-:Y:S05]  /*46f0*/  BSYNC B2 ;  /* 0x0000000000027941 */ /* 0x000fea0003800000 */
.L_x_2166:
[----:B------:R-:W-:Y:S01]  /*4700*/  FFMA.FTZ R10, -R18, R9, R10 ;  /* 0x00000009120a7223 */ /* 0x000fe2000001010a */
[----:B------:R-:W-:Y:S05]  /*4710*/  BRA `(.L_x_2164) ;  /* 0x000001f000007947 */ /* 0x000fea0003800000 */
.L_x_2165:
        /* <DEDUP_REMOVED lines=15> */
.L_x_2171:
        /* <DEDUP_REMOVED lines=13> */
.L_x_2170:
[----:B------:R-:W-:Y:S05]  /*48e0*/  BSYNC B2 ;  /* 0x0000000000027941 */ /* 0x000fea0003800000 */
.L_x_2169:
[----:B------:R-:W-:-:S04]  /*48f0*/  FMUL.FTZ R9, R9, 1.1920928955078125e-07 ;  /* 0x3400000009097820 */ /* 0x000fc80000410000 */
[----:B------:R-:W-:Y:S02]  /*4900*/  FMUL.FTZ R10, R10, R9 ;  /* 0x000000090a0a7220 */ /* 0x000fe40000410000 */
.L_x_2164:
[----:B------:R-:W-:Y:S05]  /*4910*/  BSYNC B0 ;  /* 0x0000000000007941 */ /* 0x000fea0003800000 */
.L_x_2163:
[C---:B------:R-:W-:Y:S02]  /*4920*/  FSETP.GTU.FTZ.AND P0, PT, |R10|.reuse, +INF , PT ;  /* 0x7f8000000a00780b */ /* 0x040fe40003f1c200 */
[----:B------:R-:W-:-:S04]  /*4930*/  LOP3.LUT R15, R10, 0x80000000, R15, 0xb8, !PT ;  /* 0x800000000a0f7812 */ /* 0x000fc800078eb80f */
[----:B------:R-:W-:-:S04]  /*4940*/  FSEL R9, R10, R15, P0 ;  /* 0x0000000f0a097208 */ /* 0x000fc80000000000 */
[----:B------:R-:W-:Y:S02]  /*4950*/  F2FP.BF16.PACK_AB R9, RZ, R9 ;  /* 0x00000009ff09723e */ /* 0x000fe400000010ff */
.L_x_2162:
[----:B------:R-:W-:Y:S05]  /*4960*/  BSYNC B1 ;  /* 0x0000000000017941 */ /* 0x000fea0003800000 */
.L_x_2161:
        /* <DEDUP_REMOVED lines=35> */
.L_x_2179:
[----:B------:R-:W-:Y:S01]  /*4ba0*/  FSETP.GEU.FTZ.AND P0, PT, R15, -R18, PT ;  /* 0x800000120f00720b */ /* 0x000fe20003f1e000 */
[----:B------:R-:W-:-:S12]  /*4bb0*/  FADD.FTZ R10, R10, -1 ;  /* 0xbf8000000a0a7421 */ /* 0x000fd80000010000 */
[----:B------:R-:W-:Y:S02]  /*4bc0*/  @!P0 FADD.FTZ R10, R10, -1 ;  /* 0xbf8000000a0a8421 */ /* 0x000fe40000010000 */
.L_x_2178:
[----:B------:R-:W-:Y:S05]  /*4bd0*/  BSYNC B2 ;  /* 0x0000000000027941 */ /* 0x000fea0003800000 */
.L_x_2177:
[----:B------:R-:W-:Y:S01]  /*4be0*/  FFMA.FTZ R11, -R18, R10, R11 ;  /* 0x0000000a120b7223 */ /* 0x000fe2000001010b */
[----:B------:R-:W-:Y:S05]  /*4bf0*/  BRA `(.L_x_2175) ;  /* 0x000001f000007947 */ /* 0x000fea0003800000 */
.L_x_2176:
        /* <DEDUP_REMOVED lines=15> */
.L_x_2182:
        /* <DEDUP_REMOVED lines=13> */
.L_x_2181:
[----:B------:R-:W-:Y:S05]  /*4dc0*/  BSYNC B2 ;  /* 0x0000000000027941 */ /* 0x000fea0003800000 */
.L_x_2180:
[----:B------:R-:W-:-:S04]  /*4dd0*/  FMUL.FTZ R10, R10, 1.1920928955078125e-07 ;  /* 0x340000000a0a7820 */ /* 0x000fc80000410000 */
[----:B------:R-:W-:Y:S02]  /*4de0*/  FMUL.FTZ R11, R11, R10 ;  /* 0x0000000a0b0b7220 */ /* 0x000fe40000410000 */
.L_x_2175:
[----:B------:R-:W-:Y:S05]  /*4df0*/  BSYNC B0 ;  /* 0x0000000000007941 */ /* 0x000fea0003800000 */
.L_x_2174:
[C---:B------:R-:W-:Y:S02]  /*4e00*/  FSETP.GTU.FTZ.AND P0, PT, |R11|.reuse, +INF , PT ;  /* 0x7f8000000b00780b */ /* 0x040fe40003f1c200 */
[----:B------:R-:W-:-:S04]  /*4e10*/  LOP3.LUT R14, R11, 0x80000000, R14, 0xb8, !PT ;  /* 0x800000000b0e7812 */ /* 0x000fc800078eb80e */
[----:B------:R-:W-:-:S04]  /*4e20*/  FSEL R10, R11, R14, P0 ;  /* 0x0000000e0b0a7208 */ /* 0x000fc80000000000 */
[----:B------:R-:W-:Y:S02]  /*4e30*/  F2FP.BF16.PACK_AB R10, RZ, R10 ;  /* 0x0000000aff0a723e */ /* 0x000fe400000010ff */
.L_x_2173:
[----:B------:R-:W-:Y:S05]  /*4e40*/  BSYNC B1 ;  /* 0x0000000000017941 */ /* 0x000fea0003800000 */
.L_x_2172:
        /* <DEDUP_REMOVED lines=11> */
[----:B-1----:R-:W-:Y:S01]  /*4f00*/  IMAD.IADD R2, R0, 0x1, R13 ;  /* 0x0000000100027824 */ /* 0x002fe200078e020d */
[----:B------:R-:W-:Y:S01]  /*4f10*/  IADD3 R13, R13, 0x80, RZ ;  /* 0x000000800d0d7810 */ /* 0x000fe20007ffe0ff */
[----:B------:R-:W-:-:S04]  /*4f20*/  IMAD.MOV.U32 R3, RZ, RZ, 0x2 ;  /* 0x00000002ff037424 */ /* 0x000fc800078e00ff */
[----:B------:R-:W-:-:S05]  /*4f30*/  IMAD.WIDE.U32 R2, R2, R3, c[0x0][0x168] ;  /* 0x00005a0002027625 */ /* 0x000fca00078e0003 */
[----:B------:R1:W-:Y:S02]  /*4f40*/  STG.E.U16 [R2.64], R4 ;  /* 0x0000000402007986 */ /* 0x0003e4000c101504 */
.L_x_2185:
[----:B------:R-:W-:-:S13]  /*4f50*/  ISETP.GE.AND P0, PT, R13, R12, PT ;  /* 0x0000000c0d00720c */ /* 0x000fda0003f06270 */
[----:B------:R-:W-:Y:S05]  /*4f60*/  @P0 BRA `(.L_x_2187) ;  /* 0x000000c000000947 */ /* 0x000fea0003800000 */
[----:B-1----:R-:W-:Y:S01]  /*4f70*/  IMAD.IADD R2, R0, 0x1, R13 ;  /* 0x0000000100027824 */ /* 0x002fe200078e020d */
[----:B------:R-:W-:Y:S01]  /*4f80*/  IADD3 R13, R13, 0x80, RZ ;  /* 0x000000800d0d7810 */ /* 0x000fe20007ffe0ff */
[----:B------:R-:W-:-:S04]  /*4f90*/  IMAD.MOV.U32 R3, RZ, RZ, 0x2 ;  /* 0x00000002ff037424 */ /* 0x000fc800078e00ff */
[----:B------:R-:W-:-:S05]  /*4fa0*/  IMAD.WIDE.U32 R2, R2, R3, c[0x0][0x168] ;  /* 0x00005a0002027625 */ /* 0x000fca00078e0003 */
[----:B------:R1:W-:Y:S02]  /*4fb0*/  STG.E.U16 [R2.64], R5 ;  /* 0x0000000502007986 */ /* 0x0003e4000c101504 */
.L_x_2186:
[----:B------:R-:W-:-:S13]  /*4fc0*/  ISETP.GE.AND P0, PT, R13, R12, PT ;  /* 0x0000000c0d00720c */ /* 0x000fda0003f06270 */
[----:B------:R-:W-:Y:S05]  /*4fd0*/  @P0 BRA `(.L_x_2188) ;  /* 0x000000c000000947 */ /* 0x000fea0003800000 */
[----:B-1----:R-:W-:Y:S01]  /*4fe0*/  IMAD.IADD R2, R0, 0x1, R13 ;  /* 0x0000000100027824 */ /* 0x002fe200078e020d */
[----:B------:R-:W-:Y:S01]  /*4ff0*/  IADD3 R13, R13, 0x80, RZ ;  /* 0x000000800d0d7810 */ /* 0x000fe20007ffe0ff */
[----:B------:R-:W-:-:S04]  /*5000*/  IMAD.MOV.U32 R3, RZ, RZ, 0x2 ;  /* 0x00000002ff037424 */ /* 0x000fc800078e00ff */
[----:B------:R-:W-:-:S05]  /*5010*/  IMAD.WIDE.U32 R2, R2, R3, c[0x0][0x168] ;  /* 0x00005a0002027625 */ /* 0x000fca00078e0003 */
[----:B------:R1:W-:Y:S02]  /*5020*/  STG.E.U16 [R2.64], R6 ;  /* 0x0000000602007986 */ /* 0x0003e4000c101504 */
.L_x_2187:
[----:B------:R-:W-:-:S13]  /*5030*/  ISETP.GE.AND P0, PT, R13, R12, PT ;  /* 0x0000000c0d00720c */ /* 0x000fda0003f06270 */
[----:B------:R-:W-:Y:S05]  /*5040*/  @P0 BRA `(.L_x_2189) ;  /* 0x000000d000000947 */ /* 0x000fea0003800000 */
[----:B-1----:R-:W-:Y:S01]  /*5050*/  IMAD.IADD R2, R0, 0x1, R13 ;  /* 0x0000000100027824 */ /* 0x002fe200078e020d */
[----:B------:R-:W-:Y:S01]  /*5060*/  IADD3 R13, R13, 0x80, RZ ;  /* 0x000000800d0d7810 */ /* 0x000fe20007ffe0ff */
[----:B------:R-:W-:-:S04]  /*5070*/  IMAD.MOV.U32 R3, RZ, RZ, 0x2 ;  /* 0x00000002ff037424 */ /* 0x000fc800078e00ff */
[----:B------:R-:W-:-:S05]  /*5080*/  IMAD.WIDE.U32 R2, R2, R3, c[0x0][0x168] ;  /* 0x00005a0002027625 */ /* 0x000fca00078e0003 */
[----:B------:R1:W-:Y:S02]  /*5090*/  STG.E.U16 [R2.64], R7 ;  /* 0x0000000702007986 */ /* 0x0003e4000c101504 */
.L_x_2188:
[----:B------:R-:W-:-:S13]  /*50a0*/  ISETP.GE.AND P0, PT, R13, R12, PT ;  /* 0x0000000c0d00720c */ /* 0x000fda0003f06270 */
[----:B------:R-:W-:Y:S01]  /*50b0*/  @P0 BREAK B1 ;  /* 0x0000000000010942 */ /* 0x000fe20003800000 */
[----:B------:R-:W-:Y:S05]  /*50c0*/  @P0 BRA `(.L_x_2190) ;  /* 0x000000c000000947 */ /* 0x000fea0003800000 */
[----:B-1----:R-:W-:Y:S01]  /*50d0*/  IMAD.IADD R2, R0, 0x1, R13 ;  /* 0x0000000100027824 */ /* 0x002fe200078e020d */
[----:B------:R-:W-:Y:S01]  /*50e0*/  IADD3 R13, R13, 0x80, RZ ;  /* 0x000000800d0d7810 */ /* 0x000fe20007ffe0ff */
[----:B------:R-:W-:-:S04]  /*50f0*/  IMAD.MOV.U32 R3, RZ, RZ, 0x2 ;  /* 0x00000002ff037424 */ /* 0x000fc800078e00ff */
[----:B------:R-:W-:-:S05]  /*5100*/  IMAD.WIDE.U32 R2, R2, R3, c[0x0][0x168] ;  /* 0x00005a0002027625 */ /* 0x000fca00078e0003 */
[----:B------:R1:W-:Y:S02]  /*5110*/  STG.E.U16 [R2.64], R8 ;  /* 0x0000000802007986 */ /* 0x0003e4000c101504 */
.L_x_2189:
[----:B------:R-:W-:Y:S05]  /*5120*/  BSYNC B1 ;  /* 0x0000000000017941 */ /* 0x000fea0003800000 */
.L_x_2184:
[----:B------:R-:W-:-:S13]  /*5130*/  ISETP.GE.AND P0, PT, R13, R12, PT ;  /* 0x0000000c0d00720c */ /* 0x000fda0003f06270 */
[----:B-1----:R-:W-:Y:S01]  /*5140*/  @!P0 IMAD.IADD R2, R0, 0x1, R13 ;  /* 0x0000000100028824 */ /* 0x002fe200078e020d */
[----:B------:R-:W-:Y:S01]  /*5150*/  @!P0 IADD3 R13, R13, 0x80, RZ ;  /* 0x000000800d0d8810 */ /* 0x000fe20007ffe0ff */
[----:B------:R-:W-:-:S04]  /*5160*/  @!P0 IMAD.MOV.U32 R3, RZ, RZ, 0x2 ;  /* 0x00000002ff038424 */ /* 0x000fc800078e00ff */
[----:B------:R-:W-:-:S05]  /*5170*/  @!P0 IMAD.WIDE.U32 R2, R2, R3, c[0x0][0x168] ;  /* 0x00005a0002028625 */ /* 0x000fca00078e0003 */
[----:B------:R1:W-:Y:S02]  /*5180*/  @!P0 STG.E.U16 [R2.64], R9 ;  /* 0x0000000902008986 */ /* 0x0003e4000c101504 */
.L_x_2190:
[----:B------:R-:W-:Y:S05]  /*5190*/  BSYNC B0 ;  /* 0x0000000000007941 */ /* 0x000fea0003800000 */
.L_x_2183:
[----:B------:R-:W-:Y:S01]  /*51a0*/  WARPSYNC 0xffffffff ;  /* 0xffffffff00007948 */ /* 0x000fe20003800000 */
[----:B------:R-:W-:-:S13]  /*51b0*/  ISETP.GE.AND P0, PT, R13, R12, PT ;  /* 0x0000000c0d00720c */ /* 0x000fda0003f06270 */
[----:B------:R-:W-:Y:S05]  /*51c0*/  @P0 EXIT ;  /* 0x000000000000094d */ /* 0x000fea0003800000 */
[----:B-1----:R-:W-:Y:S02]  /*51d0*/  IMAD.IADD R2, R0, 0x1, R13 ;  /* 0x0000000100027824 */ /* 0x002fe400078e020d */
[----:B------:R-:W-:-:S04]  /*51e0*/  IMAD.MOV.U32 R3, RZ, RZ, 0x2 ;  /* 0x00000002ff037424 */ /* 0x000fc800078e00ff */
[----:B------:R-:W-:-:S05]  /*51f0*/  IMAD.WIDE.U32 R2, R2, R3, c[0x0][0x168] ;  /* 0x00005a0002027625 */ /* 0x000fca00078e0003 */
[----:B------:R-:W-:Y:S01]  /*5200*/  STG.E.U16 [R2.64], R10 ;  /* 0x0000000a02007986 */ /* 0x000fe2000c101504 */
[----:B------:R-:W-:Y:S05]  /*5210*/  EXIT ;  /* 0x000000000000794d */ /* 0x000fea0003800000 */
.L_x_2191:
        /* <DEDUP_REMOVED lines=14> */
.L_x_50528:


//--------------------- .text._ZN2at6native29vectorized_elementwise_kernelILi4ENS0_13BUnaryFunctorIN3c108BFloat16ES4_S4_ZZZNS0_16fmod_kernel_cudaERNS_18TensorIteratorBaseEENKUlvE0_clEvENKUlvE2_clEvEUlS4_S4_E_EESt5arrayIPcLm2EEEEviT0_T1_ --------------------------
	.section	.text._ZN2at6native29vectorized_elementwise_kernelILi4ENS0_13BUnaryFunctorIN3c108BFloat16ES4_S4_ZZZNS0_16fmod_kernel_cudaERNS_18TensorIteratorBaseEENKUlvE0_clEvENKUlvE2_clEvEUlS4_S4_E_EESt5arrayIPcLm2EEEEviT0_T1_,"ax",@progbits
	.sectioninfo	@"SHI_REGISTERS=30"
	.align	128
        .global         _ZN2at6native29vectorized_elementwise_kernelILi4ENS0_13BUnaryFunctorIN3c108BFloat16ES4_S4_ZZZNS0_16fmod_kernel_cudaERNS_18TensorIteratorBaseEENKUlvE0_clEvENKUlvE2_clEvEUlS4_S4_E_EESt5arrayIPcLm2EEEEviT0_T1_
        .type           _ZN2at6native29vectorized_elementwise_kernelILi4ENS0_13BUnaryFunctorIN3c108BFloat16ES4_S4_ZZZNS0_16fmod_kernel_cudaERNS_18TensorIteratorBaseEENKUlvE0_clEvENKUlvE2_clEvEUlS4_S4_E_EESt5arrayIPcLm2EEEEviT0_T1_,@function
        .size           _ZN2at6native29vectorized_elementwise_kernelILi4ENS0_13BUnaryFunctorIN3c108BFloat16ES4_S4_ZZZNS0_16fmod_kernel_cudaERNS_18TensorIteratorBaseEENKUlvE0_clEvENKUlvE2_clEvEUlS4_S4_E_EESt5arrayIPcLm2EEEEviT0_T1_,(.L_x_50529 - _ZN2at6native29vectorized_elementwise_kernelILi4ENS0_13BUnaryFunctorIN3c108BFloat16ES4_S4_ZZZNS0_16fmod_kernel_cudaERNS_18TensorIteratorBaseEENKUlvE0_clEvENKUlvE2_clEvEUlS4_S4_E_EESt5arrayIPcLm2EEEEviT0_T1_)
        .other          _ZN2at6native29vectorized_elementwise_kernelILi4ENS0_13BUnaryFunctorIN3c108BFloat16ES4_S4_ZZZNS0_16fmod_kernel_cudaERNS_18TensorIteratorBaseEENKUlvE0_clEvENKUlvE2_clEvEUlS4_S4_E_EESt5arrayIPcLm2EEEEviT0_T1_,@"STO_CUDA_ENTRY STV_DEFAULT"
_ZN2at6native29vectorized_elementwise_kernelILi4ENS0_13BUnaryFunctorIN3c108BFloat16ES4_S4_ZZZNS0_16fmod_kernel_cudaERNS_18TensorIteratorBaseEENKUlvE0_clEvENKUlvE2_clEvEUlS4_S4_E_EESt5arrayIPcLm2EEEEviT0_T1_:
.text._ZN2at6native29vectorized_elementwise_kernelILi4ENS0_13BUnaryFunctorIN3c108BFloat16ES4_S4_ZZZNS0_16fmod_kernel_cudaERNS_18TensorIteratorBaseEENKUlvE0_clEvENKUlvE2_clEvEUlS4_S4_E_EESt5arrayIPcLm2EEEEviT0_T1_:
        /* <DEDUP_REMOVED lines=11> */
[----:B------:R-:W2:Y:S01]  /*00b0*/  LDG.E.64 R10, [R8.64] ;  /* 0x00000004080a7981 */ /* 0x000ea2000c1e1b00 */
[----:B------:R-:W-:Y:S02]  /*00c0*/  ULDC.U16 UR6, c[0x0][0x166] ;  /* 0x0000598000067ab9 */ /* 0x000fe40000000400 */
[----:B------:R-:W-:Y:S01]  /*00d0*/  IMAD.U32 R5, RZ, RZ, UR6 ;  /* 0x00000006ff057e24 */ /* 0x000fe2000f8e00ff */
[----:B------:R2:W5:Y:S01]  /*00e0*/  LDG.E.64 R2, [R8.64+0x400] ;  /* 0x0004000408027981 */ /* 0x000562000c1e1b00 */
[----:B------:R-:W-:Y:S03]  /*00f0*/  BSSY B0, `(.L_x_2193) ;  /* 0x0000042000007945 */ /* 0x000fe60003800000 */
[----:B------:R-:W-:-:S05]  /*0100*/  PRMT R5, RZ, 0x5410, R5 ;  /* 0x00005410ff057816 */ /* 0x000fca0000000005 */
        /* <DEDUP_REMOVED lines=27> */
.L_x_2198:
[----:B------:R-:W-:Y:S01]  /*02c0*/  FSETP.GEU.FTZ.AND P0, PT, R15, -R4, PT ;  /* 0x800000040f00720b */ /* 0x000fe20003f1e000 */
[----:B------:R-:W-:-:S12]  /*02d0*/  FADD.FTZ R9, R9, -1 ;  /* 0xbf80000009097421 */ /* 0x000fd80000010000 */
[----:B------:R-:W-:Y:S02]  /*02e0*/  @!P0 FADD.FTZ R9, R9, -1 ;  /* 0xbf80000009098421 */ /* 0x000fe40000010000 */
.L_x_2197:
[----:B------:R-:W-:Y:S05]  /*02f0*/  BSYNC B1 ;  /* 0x0000000000017941 */ /* 0x000fea0003800000 */
.L_x_2196:
[----:B------:R-:W-:Y:S01]  /*0300*/  FFMA.FTZ R13, -R4, R9, R13 ;  /* 0x00000009040d7223 */ /* 0x000fe2000001010d */
[----:B------:R-:W-:Y:S05]  /*0310*/  BRA `(.L_x_2194) ;  /* 0x000001f000007947 */ /* 0x000fea0003800000 */
.L_x_2195:
        /* <DEDUP_REMOVED lines=15> */
.L_x_2201:
        /* <DEDUP_REMOVED lines=13> */
.L_x_2200:
[----:B------:R-:W-:Y:S05]  /*04e0*/  BSYNC B1 ;  /* 0x0000000000017941 */ /* 0x000fea0003800000 */
.L_x_2199:
[----:B------:R-:W-:-:S04]  /*04f0*/  FMUL.FTZ R9, R9, 1.1920928955078125e-07 ;  /* 0x3400000009097820 */ /* 0x000fc80000410000 */
[----:B------:R-:W-:Y:S02]  /*0500*/  FMUL.FTZ R13, R18, R9 ;  /* 0x00000009120d7220 */ /* 0x000fe40000410000 */
.L_x_2194:
[----:B------:R-:W-:Y:S05]  /*0510*/  BSYNC B0 ;  /* 0x0000000000007941 */ /* 0x000fea0003800000 */
.L_x_2193:
        /* <DEDUP_REMOVED lines=30> */
.L_x_2207:
[----:B------:R-:W-:Y:S01]  /*0700*/  FSETP.GEU.FTZ.AND P0, PT, R15, -R4, PT ;  /* 0x800000040f00720b */ /* 0x000fe20003f1e000 */
[----:B------:R-:W-:-:S12]  /*0710*/  FADD.FTZ R8, R8, -1 ;  /* 0xbf80000008087421 */ /* 0x000fd80000010000 */
[----:B------:R-:W-:Y:S02]  /*0720*/  @!P0 FADD.FTZ R8, R8, -1 ;  /* 0xbf80000008088421 */ /* 0x000fe40000010000 */
.L_x_2206:
[----:B------:R-:W-:Y:S05]  /*0730*/  BSYNC B1 ;  /* 0x0000000000017941 */ /* 0x000fea0003800000 */
.L_x_2205:
[----:B------:R-:W-:Y:S01]  /*0740*/  FFMA.FTZ R13, -R4, R8, R13 ;  /* 0x00000008040d7223 */ /* 0x000fe2000001010d */
[----:B------:R-:W-:Y:S05]  /*0750*/  BRA `(.L_x_2203) ;  /* 0x000001f000007947 */ /* 0x000fea0003800000 */
.L_x_2204:
[----:B------:R-:W-:Y:S01]  /*0760*/  IADD3 R8, R14, -0xb800000, RZ ;  /* 0xf48000000e087810 */ /* 0x000fe20007ffe0ff */
[----:B------:R-:W-:Y:S01]  /*0770*/  BSSY B1, `(.L_x_2208) ;  /* 0x000001b000017945 */ /* 0x000fe20003800000 */
[----:B------:R-:W-:Y:S02]  /*0780*/  FSETP.GT.FTZ.AND P0, PT, |R5|, RZ, PT ;  /* 0x000000ff0500720b */ /* 0x000fe40003f14200 */
[----:B------:R-:W-:Y:S02]  /*0790*/  LOP3.LUT R8, R8, 0xff800000, RZ, 0xc0, !PT ;  /* 0xff80000008087812 */ /* 0x000fe400078ec0ff */
[C---:B------:R-:W-:Y:S02]  /*07a0*/  ISETP.GT.U32.OR P0, PT, R13.reuse, 0x7f7fffff, !P0 ;  /* 0x7f7fffff0d00780c */ /* 0x040fe40004704470 */
[----:B------:R-:W-:Y:S01]  /*07b0*/  LOP3.LUT R16, R14, 0xff800000, RZ, 0xc0, !PT ;  /* 0xff8000000e107812 */ /* 0x000fe200078ec0ff */
[C---:B0-----:R-:W-:Y:S01]  /*07c0*/  IMAD.IADD R12, R13.reuse, 0x1, -R8 ;  /* 0x000000010d0c7824 */ /* 0x041fe200078e0a08 */
        /* <DEDUP_REMOVED lines=8> */
.L_x_2210:
        /* <DEDUP_REMOVED lines=13> */
.L_x_2209:
[----:B------:R-:W-:Y:S05]  /*0920*/  BSYNC B1 ;  /* 0x0000000000017941 */ /* 0x000fea0003800000 */
.L_x_2208:
[----:B------:R-:W-:-:S04]  /*0930*/  FMUL.FTZ R13, R8, 1.1920928955078125e-07 ;  /* 0x34000000080d7820 */ /* 0x000fc80000410000 */
[----:B------:R-:W-:Y:S02]  /*0940*/  FMUL.FTZ R13, R16, R13 ;  /* 0x0000000d100d7220 */ /* 0x000fe40000410000 */
.L_x_2203:
[----:B------:R-:W-:Y:S05]  /*0950*/  BSYNC B0 ;  /* 0x0000000000007941 */ /* 0x000fea0003800000 */
.L_x_2202:
[----:B0-----:R-:W-:Y:S01]  /*0960*/  PRMT R12, RZ, 0x5410, R11 ;  /* 0x00005410ff0c7816 */ /* 0x001fe2000000000b */
        /* <DEDUP_REMOVED lines=29> */
.L_x_2216:
[----:B------:R-:W-:Y:S01]  /*0b40*/  FSETP.GEU.FTZ.AND P0, PT, R15, -R4, PT ;  /* 0x800000040f00720b */ /* 0x000fe20003f1e000 */
[----:B------:R-:W-:-:S12]  /*0b50*/  FADD.FTZ R10, R10, -1 ;  /* 0xbf8000000a0a7421 */ /* 0x000fd80000010000 */
[----:B------:R-:W-:Y:S02]  /*0b60*/  @!P0 FADD.FTZ R10, R10, -1 ;  /* 0xbf8000000a0a8421 */ /* 0x000fe40000010000 */
.L_x_2215:
[----:B------:R-:W-:Y:S05]  /*0b70*/  BSYNC B1 ;  /* 0x0000000000017941 */ /* 0x000fea0003800000 */
.L_x_2214:
[----:B------:R-:W-:Y:S01]  /*0b80*/  FFMA.FTZ R13, -R4, R10, R13 ;  /* 0x0000000a040d7223 */ /* 0x000fe2000001010d */
[----:B------:R-:W-:Y:S05]  /*0b90*/  BRA `(.L_x_2212) ;  /* 0x000001f000007947 */ /* 0x000fea0003800000 */
.L_x_2213:
        /* <DEDUP_REMOVED lines=15> */
.L_x_2219:
        /* <DEDUP_REMOVED lines=13> */
.L_x_2218:
[----:B------:R-:W-:Y:S05]  /*0d60*/  BSYNC B1 ;  /* 0x0000000000017941 */ /* 0x000fea0003800000 */
.L_x_2217:
[----:B------:R-:W-:-:S04]  /*0d70*/  FMUL.FTZ R13, R13, 1.1920928955078125e-07 ;  /* 0x340000000d0d7820 */ /* 0x000fc80000410000 */
[----:B------:R-:W-:Y:S02]  /*0d80*/  FMUL.FTZ R13, R10, R13 ;  /* 0x0000000d0a0d7220 */ /* 0x000fe40000410000 */
.L_x_2212:
[----:B------:R-:W-:Y:S05]  /*0d90*/  BSYNC B0 ;  /* 0x0000000000007941 */ /* 0x000fea0003800000 */
.L_x_2211:
        /* <DEDUP_REMOVED lines=30> */
.L_x_2225:
[----:B------:R-:W-:Y:S01]  /*0f80*/  FSETP.GEU.FTZ.AND P0, PT, R13, -R4, PT ;  /* 0x800000040d00720b */ /* 0x000fe20003f1e000 */
[----:B------:R-:W-:-:S12]  /*0f90*/  FADD.FTZ R12, R12, -1 ;  /* 0xbf8000000c0c7421 */ /* 0x000fd80000010000 */
[----:B------:R-:W-:Y:S02]  /*0fa0*/  @!P0 FADD.FTZ R12, R12, -1 ;  /* 0xbf8000000c0c8421 */ /* 0x000fe40000010000 */
.L_x_2224:
[----:B------:R-:W-:Y:S05]  /*0fb0*/  BSYNC B1 ;  /* 0x0000000000017941 */ /* 0x000fea0003800000 */
.L_x_2223:
[----:B------:R-:W-:Y:S01]  /*0fc0*/  FFMA.FTZ R11, -R4, R12, R11 ;  /* 0x0000000c040b7223 */ /* 0x000fe2000001010b */
[----:B------:R-:W-:Y:S05]  /*0fd0*/  BRA `(.L_x_2221) ;  /* 0x000001f000007947 */ /* 0x000fea0003800000 */
.L_x_2222:
        /* <DEDUP_REMOVED lines=13> */
[----:B0-----:R-:W-:-:S04]  /*10b0*/  LOP3.LUT R18, R16, 0x3f800000, RZ, 0xfc, !PT ;  /* 0x3f80000010127812 */ /* 0x001fc800078efcff */
[----:B------:R0:W1:Y:S03]  /*10c0*/  MUFU.RCP R19, R18 ;  /* 0x0000001200137308 */ /* 0x0000660000001000 */
.L_x_2228:
        /* <DEDUP_REMOVED lines=13> */
.L_x_2227:
[----:B------:R-:W-:Y:S05]  /*11a0*/  BSYNC B1 ;  /* 0x0000000000017941 */ /* 0x000fea0003800000 */
.L_x_2226:
[----:B------:R-:W-:-:S04]  /*11b0*/  FMUL.FTZ R12, R12, 1.1920928955078125e-07 ;  /* 0x340000000c0c7820 */ /* 0x000fc80000410000 */
[----:B------:R-:W-:Y:S02]  /*11c0*/  FMUL.FTZ R11, R11, R12 ;  /* 0x0000000c0b0b7220 */ /* 0x000fe40000410000 */
.L_x_2221:
[----:B------:R-:W-:Y:S05]  /*11d0*/  BSYNC B0 ;  /* 0x0000000000007941 */ /* 0x000fea0003800000 */
.L_x_2220:
[----:B-----5:R-:W-:Y:S01]  /*11e0*/  PRMT R12, RZ, 0x5410, R2 ;  /* 0x00005410ff0c7816 */ /* 0x020fe20000000002 */
        /* <DEDUP_REMOVED lines=29> */
.L_x_2234:
[----:B------:R-:W-:Y:S01]  /*13c0*/  FSETP.GEU.FTZ.AND P0, PT, R15, -R4, PT ;  /* 0x800000040f00720b */ /* 0x000fe20003f1e000 */
[----:B------:R-:W-:-:S12]  /*13d0*/  FADD.FTZ R14, R14, -1 ;  /* 0xbf8000000e0e7421 */ /* 0x000fd80000010000 */
[----:B------:R-:W-:Y:S02]  /*13e0*/  @!P0 FADD.FTZ R14, R14, -1 ;  /* 0xbf8000000e0e8421 */ /* 0x000fe40000010000 */
.L_x_2233:
[----:B------:R-:W-:Y:S05]  /*13f0*/  BSYNC B1 ;  /* 0x0000000000017941 */ /* 0x000fea0003800000 */
.L_x_2232:
[----:B------:R-:W-:Y:S01]  /*1400*/  FFMA.FTZ R13, -R4, R14, R13 ;  /* 0x0000000e040d7223 */ /* 0x000fe2000001010d */
[----:B------:R-:W-:Y:S05]  /*1410*/  BRA `(.L_x_2230) ;  /* 0x000001f000007947 */ /* 0x000fea0003800000 */
.L_x_2231:
        /* <DEDUP_REMOVED lines=15> */
.L_x_2237:
        /* <DEDUP_REMOVED lines=13> */
.L_x_2236:
[----:B------:R-:W-:Y:S05]  /*15e0*/  BSYNC B1 ;  /* 0x0000000000017941 */ /* 0x000fea0003800000 */
.L_x_2235:
[----:B------:R-:W-:-:S04]  /*15f0*/  FMUL.FTZ R14, R14, 1.1920928955078125e-07 ;  /* 0x340000000e0e7820 */ /* 0x000fc80000410000 */
[----:B------:R-:W-:Y:S02]  /*1600*/  FMUL.FTZ R13, R13, R14 ;  /* 0x0000000e0d0d7220 */ /* 0x000fe40000410000 */
.L_x_2230:
[----:B------:R-:W-:Y:S05]  /*1610*/  BSYNC B0 ;  /* 0x0000000000007941 */ /* 0x000fea0003800000 */
.L_x_2229:
        /* <DEDUP_REMOVED lines=30> */
.L_x_2243:
[----:B------:R-:W-:Y:S01]  /*1800*/  FSETP.GEU.FTZ.AND P0, PT, R15, -R4, PT ;  /* 0x800000040f00720b */ /* 0x000fe20003f1e000 */
[----:B------:R-:W-:-:S12]  /*1810*/  FADD.FTZ R12, R12, -1 ;  /* 0xbf8000000c0c7421 */ /* 0x000fd80000010000 */
[----:B------:R-:W-:Y:S02]  /*1820*/  @!P0 FADD.FTZ R12, R12, -1 ;  /* 0xbf8000000c0c8421 */ /* 0x000fe40000010000 */
.L_x_2242:
[----:B------:R-:W-:Y:S05]  /*1830*/  BSYNC B1 ;  /* 0x0000000000017941 */ /* 0x000fea0003800000 */
.L_x_2241:
[----:B------:R-:W-:Y:S01]  /*1840*/  FFMA.FTZ R13, -R4, R12, R13 ;  /* 0x0000000c040d7223 */ /* 0x000fe2000001010d */
[----:B------:R-:W-:Y:S05]  /*1850*/  BRA `(.L_x_2239) ;  /* 0x000001f000007947 */ /* 0x000fea0003800000 */
.L_x_2240:
        /* <DEDUP_REMOVED lines=13> */
[----:B-1----:R-:W-:-:S04]  /*1930*/  LOP3.LUT R19, R16, 0x3f800000, RZ, 0xfc, !PT ;  /* 0x3f80000010137812 */ /* 0x002fc800078efcff */
[----:B------:R1:W2:Y:S03]  /*1940*/  MUFU.RCP R20, R19 ;  /* 0x0000001300147308 */ /* 0x0002a60000001000 */
.L_x_2246:
        /* <DEDUP_REMOVED lines=13> */
.L_x_2245:
[----:B------:R-:W-:Y:S05]  /*1a20*/  BSYNC B1 ;  /* 0x0000000000017941 */ /* 0x000fea0003800000 */
.L_x_2244:
[----:B------:R-:W-:-:S04]  /*1a30*/  FMUL.FTZ R13, R13, 1.1920928955078125e-07 ;  /* 0x340000000d0d7820 */ /* 0x000fc80000410000 */
[----:B------:R-:W-:Y:S02]  /*1a40*/  FMUL.FTZ R13, R12, R13 ;  /* 0x0000000d0c0d7220 */ /* 0x000fe40000410000 */
.L_x_2239:
[----:B------:R-:W-:Y:S05]  /*1a50*/  BSYNC B0 ;  /* 0x0000000000007941 */ /* 0x000fea0003800000 */
.L_x_2238:
        /* <DEDUP_REMOVED lines=8> */
[----:B0-----:R-:W-:-:S05]  /*1ae0*/  FMUL.FTZ R18, |R5|, 8388608 ;  /* 0x4b00000005127820 */ /* 0x001fca0000410200 */
        /* <DEDUP_REMOVED lines=21> */
.L_x_2252:
[----:B------:R-:W-:Y:S01]  /*1c40*/  FSETP.GEU.FTZ.AND P0, PT, R17, -R4, PT ;  /* 0x800000041100720b */ /* 0x000fe20003f1e000 */
[----:B------:R-:W-:-:S12]  /*1c50*/  FADD.FTZ R14, R14, -1 ;  /* 0xbf8000000e0e7421 */ /* 0x000fd80000010000 */
[----:B------:R-:W-:Y:S02]  /*1c60*/  @!P0 FADD.FTZ R14, R14, -1 ;  /* 0xbf8000000e0e8421 */ /* 0x000fe40000010000 */
.L_x_2251:
[----:B------:R-:W-:Y:S05]  /*1c70*/  BSYNC B1 ;  /* 0x0000000000017941 */ /* 0x000fea0003800000 */
.L_x_2250:
[----:B------:R-:W-:Y:S01]  /*1c80*/  FFMA.FTZ R15, -R4, R14, R15 ;  /* 0x0000000e040f7223 */ /* 0x000fe2000001010f */
[----:B------:R-:W-:Y:S05]  /*1c90*/  BRA `(.L_x_2248) ;  /* 0x000001f000007947 */ /* 0x000fea0003800000 */
.L_x_2249:
        /* <DEDUP_REMOVED lines=14> */
[----:B------:R0:W2:Y:S03]  /*1d80*/  MUFU.RCP R22, R20 ;  /* 0x0000001400167308 */ /* 0x0000a60000001000 */
.L_x_2255:
[----:B------:R-:W-:-:S05]  /*1d90*/  IMNMX.U32 R17, R16, 0xb800000, PT ;  /* 0x0b80000010117817 */ /* 0x000fca0003800000 */
[----:B------:R-:W-:Y:S02]  /*1da0*/  IMAD.IADD R15, R17, 0x1, R15 ;  /* 0x00000001110f7824 */ /* 0x000fe400078e020f */
[----:B------:R-:W-:Y:S02]  /*1db0*/  IMAD.IADD R16, R16, 0x1, -R17 ;  /* 0x0000000110107824 */ /* 0x000fe400078e0a11 */
[----:B--2---:R-:W-:-:S03]  /*1dc0*/  FFMA.FTZ R18, R22, R15, -RZ ;  /* 0x0000000f16127223 */ /* 0x004fc600000108ff */
[----:B------:R-:W-:Y:S01]  /*1dd0*/  ISETP.NE.AND P1, PT, R16, RZ, PT ;  /* 0x000000ff1000720c */ /* 0x000fe20003f25270 */
[----:B-1----:R-:W-:-:S04]  /*1de0*/  FFMA.FTZ R19, -R20, R18, R15 ;  /* 0x0000001214137223 */ /* 0x002fc8000001010f */
[----:B------:R-:W-:-:S04]  /*1df0*/  FFMA.FTZ R18, R22, R19, R18 ;  /* 0x0000001316127223 */ /* 0x000fc80000010012 */
[----:B------:R-:W-:-:S04]  /*1e00*/  FFMA.FTZ R19, -R20, R18, R15 ;  /* 0x0000001214137223 */ /* 0x000fc8000001010f */
[----:B------:R-:W-:-:S04]  /*1e10*/  FFMA.FTZ.RZ R19, R22, R19, R18 ;  /* 0x0000001316137223 */ /* 0x000fc8000001c012 */
[----:B------:R-:W1:Y:S02]  /*1e20*/  FRND.TRUNC R18, R19 ;  /* 0x0000001300127307 */ /* 0x000e64000020d000 */
[----:B-1----:R-:W-:-:S05]  /*1e30*/  FFMA.FTZ R15, -R20, R18, R15 ;  /* 0x00000012140f7223 */ /* 0x002fca000001010f */
[----:B------:R-:W-:-:S13]  /*1e40*/  ISETP.NE.AND P0, PT, R15, RZ, PT ;  /* 0x000000ff0f00720c */ /* 0x000fda0003f05270 */
[----:B------:R-:W-:Y:S05]  /*1e50*/  @P0 BRA P1, `(.L_x_2255) ;  /* 0xffffff3000000947 */ /* 0x000fea000083ffff */
.L_x_2254:
[----:B------:R-:W-:Y:S05]  /*1e60*/  BSYNC B1 ;  /* 0x0000000000017941 */ /* 0x000fea0003800000 */
.L_x_2253:
[----:B------:R-:W-:-:S04]  /*1e70*/  FMUL.FTZ R15, R15, 1.1920928955078125e-07 ;  /* 0x340000000f0f7820 */ /* 0x000fc80000410000 */
[----:B------:R-:W-:Y:S02]  /*1e80*/  FMUL.FTZ R15, R14, R15 ;  /* 0x0000000f0e0f7220 */ /* 0x000fe40000410000 */
.L_x_2248:
[----:B------:R-:W-:Y:S05]  /*1e90*/  BSYNC B0 ;  /* 0x0000000000007941 */ /* 0x000fea0003800000 */
.L_x_2247:
        /* <DEDUP_REMOVED lines=30> */
.L_x_2261:
[----:B------:R-:W-:Y:S01]  /*2080*/  FSETP.GEU.FTZ.AND P0, PT, R17, -R4, PT ;  /* 0x800000041100720b */ /* 0x000fe20003f1e000 */
[----:B------:R-:W-:-:S12]  /*2090*/  FADD.FTZ R12, R12, -1 ;  /* 0xbf8000000c0c7421 */ /* 0x000fd80000010000 */
[----:B------:R-:W-:Y:S02]  /*20a0*/  @!P0 FADD.FTZ R12, R12, -1 ;  /* 0xbf8000000c0c8421 */ /* 0x000fe40000010000 */
.L_x_2260:
[----:B------:R-:W-:Y:S05]  /*20b0*/  BSYNC B1 ;  /* 0x0000000000017941 */ /* 0x000fea0003800000 */
.L_x_2259:
[----:B------:R-:W-:Y:S01]  /*20c0*/  FFMA.FTZ R15, -R4, R12, R15 ;  /* 0x0000000c040f7223 */ /* 0x000fe2000001010f */
[----:B------:R-:W-:Y:S05]  /*20d0*/  BRA `(.L_x_2257) ;  /* 0x000001f000007947 */ /* 0x000fea0003800000 */
.L_x_2258:
        /* <DEDUP_REMOVED lines=14> */
[----:B-1----:R0:W1:Y:S03]  /*21c0*/  MUFU.RCP R19, R18 ;  /* 0x0000001200137308 */ /* 0x0020660000001000 */
.L_x_2264:
        /* <DEDUP_REMOVED lines=13> */
.L_x_2263:
[----:B------:R-:W-:Y:S05]  /*22a0*/  BSYNC B1 ;  /* 0x0000000000017941 */ /* 0x000fea0003800000 */
.L_x_2262:
[----:B------:R-:W-:-:S04]  /*22b0*/  FMUL.FTZ R4, R4, 1.1920928955078125e-07 ;  /* 0x3400000004047820 */ /* 0x000fc80000410000 */
[----:B------:R-:W-:Y:S02]  /*22c0*/  FMUL.FTZ R15, R15, R4 ;  /* 0x000000040f0f7220 */ /* 0x000fe40000410000 */
.L_x_2257:
[----:B------:R-:W-:Y:S05]  /*22d0*/  BSYNC B0 ;  /* 0x0000000000007941 */ /* 0x000fea0003800000 */
.L_x_2256:
        /* <DEDUP_REMOVED lines=12> */
.L_x_2192:
[----:B------:R-:W0:Y:S01]  /*23a0*/  S2R R13, SR_TID.X ;  /* 0x00000000000d7919 */ /* 0x000e220000002100 */
[----:B------:R-:W-:Y:S02]  /*23b0*/  PRMT R20, RZ, 0x7610, R20 ;  /* 0x00007610ff147816 */ /* 0x000fe40000000014 */
[----:B------:R-:W-:Y:S02]  /*23c0*/  PRMT R21, RZ, 0x7610, R21 ;  /* 0x00007610ff157816 */ /* 0x000fe40000000015 */
[----:B------:R-:W-:-:S02]  /*23d0*/  PRMT R18, RZ, 0x7610, R18 ;  /* 0x00007610ff127816 */ /* 0x000fc40000000012 */
        /* <DEDUP_REMOVED lines=86> */
.L_x_2272:
[----:B------:R-:W-:Y:S01]  /*2940*/  FSETP.GEU.FTZ.AND P0, PT, R4, -R7, PT ;  /* 0x800000070400720b */ /* 0x000fe20003f1e000 */
[----:B------:R-:W-:-:S12]  /*2950*/  FADD.FTZ R3, R3, -1 ;  /* 0xbf80000003037421 */ /* 0x000fd80000010000 */
[----:B------:R-:W-:Y:S02]  /*2960*/  @!P0 FADD.FTZ R3, R3, -1 ;  /* 0xbf80000003038421 */ /* 0x000fe40000010000 */
.L_x_2271:
[----:B------:R-:W-:Y:S05]  /*2970*/  BSYNC B2 ;  /* 0x0000000000027941 */ /* 0x000fea0003800000 */
.L_x_2270:
[----:B------:R-:W-:Y:S01]  /*2980*/  FFMA.FTZ R2, -R7, R3, R2 ;  /* 0x0000000307027223 */ /* 0x000fe20000010102 */
[----:B------:R-:W-:Y:S05]  /*2990*/  BRA `(.L_x_2268) ;  /* 0x000001f000007947 */ /* 0x000fea0003800000 */
.L_x_2269:
        /* <DEDUP_REMOVED lines=15> */
.L_x_2275:
        /* <DEDUP_REMOVED lines=13> */
.L_x_2274:
[----:B------:R-:W-:Y:S05]  /*2b60*/  BSYNC B2 ;  /* 0x0000000000027941 */ /* 0x000fea0003800000 */
.L_x_2273:
[----:B------:R-:W-:-:S04]  /*2b70*/  FMUL.FTZ R3, R3, 1.1920928955078125e-07 ;  /* 0x3400000003037820 */ /* 0x000fc80000410000 */
[----:B------:R-:W-:Y:S02]  /*2b80*/  FMUL.FTZ R2, R2, R3 ;  /* 0x0000000302027220 */ /* 0x000fe40000410000 */
.L_x_2268:
[----:B------:R-:W-:Y:S05]  /*2b90*/  BSYNC B0 ;  /* 0x0000000000007941 */ /* 0x000fea0003800000 */
.L_x_2267:
[C---:B------:R-:W-:Y:S02]  /*2ba0*/  FSETP.GTU.FTZ.AND P0, PT, |R2|.reuse, +INF , PT ;  /* 0x7f8000000200780b */ /* 0x040fe40003f1c200 */
[----:B------:R-:W-:-:S04]  /*2bb0*/  LOP3.LUT R21, R2, 0x80000000, R21, 0xb8, !PT ;  /* 0x8000000002157812 */ /* 0x000fc800078eb815 */
[----:B------:R-:W-:-:S04]  /*2bc0*/  FSEL R2, R2, R21, P0 ;  /* 0x0000001502027208 */ /* 0x000fc80000000000 */
[----:B------:R-:W-:Y:S02]  /*2bd0*/  F2FP.BF16.PACK_AB R2, RZ, R2 ;  /* 0x00000002ff02723e */ /* 0x000fe400000010ff */
.L_x_2266:
[----:B------:R-:W-:Y:S05]  /*2be0*/  BSYNC B1 ;  /* 0x0000000000017941 */ /* 0x000fea0003800000 */
.L_x_2265:
        /* <DEDUP_REMOVED lines=35> */
.L_x_2283:
[----:B------:R-:W-:Y:S01]  /*2e20*/  FSETP.GEU.FTZ.AND P0, PT, R6, -R9, PT ;  /* 0x800000090600720b */ /* 0x000fe20003f1e000 */
[----:B------:R-:W-:-:S12]  /*2e30*/  FADD.FTZ R4, R4, -1 ;  /* 0xbf80000004047421 */ /* 0x000fd80000010000 */
[----:B------:R-:W-:Y:S02]  /*2e40*/  @!P0 FADD.FTZ R4, R4, -1 ;  /* 0xbf80000004048421 */ /* 0x000fe40000010000 */
.L_x_2282:
[----:B------:R-:W-:Y:S05]  /*2e50*/  BSYNC B2 ;  /* 0x0000000000027941 */ /* 0x000fea0003800000 */
.L_x_2281:
[----:B------:R-:W-:Y:S01]  /*2e60*/  FFMA.FTZ R5, -R9, R4, R5 ;  /* 0x0000000409057223 */ /* 0x000fe20000010105 */
[----:B------:R-:W-:Y:S05]  /*2e70*/  BRA `(.L_x_2279) ;  /* 0x000001f000007947 */ /* 0x000fea0003800000 */
.L_x_2280:
        /* <DEDUP_REMOVED lines=15> */
.L_x_2286:
        /* <DEDUP_REMOVED lines=13> */
.L_x_2285:
[----:B------:R-:W-:Y:S05]  /*3040*/  BSYNC B2 ;  /* 0x0000000000027941 */ /* 0x000fea0003800000 */
.L_x_2284:
[----:B------:R-:W-:-:S04]  /*3050*/  FMUL.FTZ R4, R4, 1.1920928955078125e-07 ;  /* 0x3400000004047820 */ /* 0x000fc80000410000 */
[----:B------:R-:W-:Y:S02]  /*3060*/  FMUL.FTZ R5, R5, R4 ;  /* 0x0000000405057220 */ /* 0x000fe40000410000 */
.L_x_2279:
[----:B------:R-:W-:Y:S05]  /*3070*/  BSYNC B0 ;  /* 0x0000000000007941 */ /* 0x000fea0003800000 */
.L_x_2278:
[C---:B------:R-:W-:Y:S02]  /*3080*/  FSETP.GTU.FTZ.AND P0, PT, |R5|.reuse, +INF , PT ;  /* 0x7f8000000500780b */ /* 0x040fe40003f1c200 */
[----:B------:R-:W-:-:S04]  /*3090*/  LOP3.LUT R20, R5, 0x80000000, R20, 0xb8, !PT ;  /* 0x8000000005147812 */ /* 0x000fc800078eb814 */
[----:B------:R-:W-:-:S04]  /*30a0*/  FSEL R4, R5, R20, P0 ;  /* 0x0000001405047208 */ /* 0x000fc80000000000 */
[----:B------:R-:W-:Y:S02]  /*30b0*/  F2FP.BF16.PACK_AB R4, RZ, R4 ;  /* 0x00000004ff04723e */ /* 0x000fe400000010ff */
.L_x_2277:
[----:B------:R-:W-:Y:S05]  /*30c0*/  BSYNC B1 ;  /* 0x0000000000017941 */ /* 0x000fea0003800000 */
.L_x_2276:
        /* <DEDUP_REMOVED lines=35> */
.L_x_2294:
[----:B------:R-:W-:Y:S01]  /*3300*/  FSETP.GEU.FTZ.AND P0, PT, R7, -R10, PT ;  /* 0x8000000a0700720b */ /* 0x000fe20003f1e000 */
[----:B------:R-:W-:-:S12]  /*3310*/  FADD.FTZ R6, R6, -1 ;  /* 0xbf80000006067421 */ /* 0x000fd80000010000 */
[----:B------:R-:W-:Y:S02]  /*3320*/  @!P0 FADD.FTZ R6, R6, -1 ;  /* 0xbf80000006068421 */ /* 0x000fe40000010000 */
.L_x_2293:
[----:B------:R-:W-:Y:S05]  /*3330*/  BSYNC B2 ;  /* 0x0000000000027941 */ /* 0x000fea0003800000 */
.L_x_2292:
[----:B------:R-:W-:Y:S01]  /*3340*/  FFMA.FTZ R5, -R10, R6, R5 ;  /* 0x000000060a057223 */ /* 0x000fe20000010105 */
[----:B------:R-:W-:Y:S05]  /*3350*/  BRA `(.L_x_2290) ;  /* 0x000001f000007947 */ /* 0x000fea0003800000 */
.L_x_2291:
        /* <DEDUP_REMOVED lines=15> */
.L_x_2297:
        /* <DEDUP_REMOVED lines=13> */
.L_x_2296:
[----:B------:R-:W-:Y:S05]  /*3520*/  BSYNC B2 ;  /* 0x0000000000027941 */ /* 0x000fea0003800000 */
.L_x_2295:
[----:B------:R-:W-:-:S04]  /*3530*/  FMUL.FTZ R6, R6, 1.1920928955078125e-07 ;  /* 0x3400000006067820 */ /* 0x000fc80000410000 */
[----:B------:R-:W-:Y:S02]  /*3540*/  FMUL.FTZ R5, R5, R6 ;  /* 0x0000000605057220 */ /* 0x000fe40000410000 */
.L_x_2290:
[----:B------:R-:W-:Y:S05]  /*3550*/  BSYNC B0 ;  /* 0x0000000000007941 */ /* 0x000fea0003800000 */
.L_x_2289:
[C---:B------:R-:W-:Y:S02]  /*3560*/  FSETP.GTU.FTZ.AND P0, PT, |R5|.reuse, +INF , PT ;  /* 0x7f8000000500780b */ /* 0x040fe40003f1c200 */
[----:B------:R-:W-:-:S04]  /*3570*/  LOP3.LUT R18, R5, 0x80000000, R18, 0xb8, !PT ;  /* 0x8000000005127812 */ /* 0x000fc800078eb812 */
[----:B------:R-:W-:-:S04]  /*3580*/  FSEL R5, R5, R18, P0 ;  /* 0x0000001205057208 */ /* 0x000fc80000000000 */
[----:B------:R-:W-:Y:S02]  /*3590*/  F2FP.BF16.PACK_AB R5, RZ, R5 ;  /* 0x00000005ff05723e */ /* 0x000fe400000010ff */
.L_x_2288:
[----:B------:R-:W-:Y:S05]  /*35a0*/  BSYNC B1 ;  /* 0x0000000000017941 */ /* 0x000fea0003800000 */
.L_x_2287:
        /* <DEDUP_REMOVED lines=35> */
.L_x_2305:
[----:B------:R-:W-:Y:S01]  /*37e0*/  FSETP.GEU.FTZ.AND P0, PT, R8, -R11, PT ;  /* 0x8000000b0800720b */ /* 0x000fe20003f1e000 */
[----:B------:R-:W-:-:S12]  /*37f0*/  FADD.FTZ R7, R7, -1 ;  /* 0xbf80000007077421 */ /* 0x000fd80000010000 */
[----:B------:R-:W-:Y:S02]  /*3800*/  @!P0 FADD.FTZ R7, R7, -1 ;  /* 0xbf80000007078421 */ /* 0x000fe40000010000 */
.L_x_2304:
[----:B------:R-:W-:Y:S05]  /*3810*/  BSYNC B2 ;  /* 0x0000000000027941 */ /* 0x000fea0003800000 */
.L_x_2303:
[----:B------:R-:W-:Y:S01]  /*3820*/  FFMA.FTZ R6, -R11, R7, R6 ;  /* 0x000000070b067223 */ /* 0x000fe20000010106 */
[----:B------:R-:W-:Y:S05]  /*3830*/  BRA `(.L_x_2301) ;  /* 0x000001f000007947 */ /* 0x000fea0003800000 */
.L_x_2302:
        /* <DEDUP_REMOVED lines=15> */
.L_x_2308:
        /* <DEDUP_REMOVED lines=13> */
.L_x_2307:
[----:B------:R-:W-:Y:S05]  /*3a00*/  BSYNC B2 ;  /* 0x0000000000027941 */ /* 0x000fea0003800000 */
.L_x_2306:
[----:B------:R-:W-:-:S04]  /*3a10*/  FMUL.FTZ R7, R7, 1.1920928955078125e-07 ;  /* 0x3400000007077820 */ /* 0x000fc80000410000 */
[----:B------:R-:W-:Y:S02]  /*3a20*/  FMUL.FTZ R6, R6, R7 ;  /* 0x0000000706067220 */ /* 0x000fe40000410000 */
.L_x_2301:
[----:B------:R-:W-:Y:S05]  /*3a30*/  BSYNC B0 ;  /* 0x0000000000007941 */ /* 0x000fea0003800000 */
.L_x_2300:
[C---:B------:R-:W-:Y:S02]  /*3a40*/  FSETP.GTU.FTZ.AND P0, PT, |R6|.reuse, +INF , PT ;  /* 0x7f8000000600780b */ /* 0x040fe40003f1c200 */
[----:B------:R-:W-:-:S04]  /*3a50*/  LOP3.LUT R19, R6, 0x80000000, R19, 0xb8, !PT ;  /* 0x8000000006137812 */ /* 0x000fc800078eb813 */
[----:B------:R-:W-:-:S04]  /*3a60*/  FSEL R6, R6, R19, P0 ;  /* 0x0000001306067208 */ /* 0x000fc80000000000 */
[----:B------:R-:W-:Y:S02]  /*3a70*/  F2FP.BF16.PACK_AB R6, RZ, R6 ;  /* 0x00000006ff06723e */ /* 0x000fe400000010ff */
.L_x_2299:
[----:B------:R-:W-:Y:S05]  /*3a80*/  BSYNC B1 ;  /* 0x0000000000017941 */ /* 0x000fea0003800000 */
.L_x_2298:
        /* <DEDUP_REMOVED lines=35> */
.L_x_2316:
[----:B------:R-:W-:Y:S01]  /*3cc0*/  FSETP.GEU.FTZ.AND P0, PT, R9, -R18, PT ;  /* 0x800000120900720b */ /* 0x000fe20003f1e000 */
[----:B------:R-:W-:-:S12]  /*3cd0*/  FADD.FTZ R7, R7, -1 ;  /* 0xbf80000007077421 */ /* 0x000fd80000010000 */
[----:B------:R-:W-:Y:S02]  /*3ce0*/  @!P0 FADD.FTZ R7, R7, -1 ;  /* 0xbf80000007078421 */ /* 0x000fe40000010000 */
.L_x_2315:
[----:B------:R-:W-:Y:S05]  /*3cf0*/  BSYNC B2 ;  /* 0x0000000000027941 */ /* 0x000fea0003800000 */
.L_x_2314:
[----:B------:R-:W-:Y:S01]  /*3d00*/  FFMA.FTZ R8, -R18, R7, R8 ;  /* 0x0000000712087223 */ /* 0x000fe20000010108 */
[----:B------:R-:W-:Y:S05]  /*3d10*/  BRA `(.L_x_2312) ;  /* 0x000001f000007947 */ /* 0x000fea0003800000 */
.L_x_2313:
        /* <DEDUP_REMOVED lines=15> */
.L_x_2319:
        /* <DEDUP_REMOVED lines=13> */
.L_x_2318:
[----:B------:R-:W-:Y:S05]  /*3ee0*/  BSYNC B2 ;  /* 0x0000000000027941 */ /* 0x000fea0003800000 */
.L_x_2317:
[----:B------:R-:W-:-:S04]  /*3ef0*/  FMUL.FTZ R7, R7, 1.1920928955078125e-07 ;  /* 0x3400000007077820 */ /* 0x000fc80000410000 */
[----:B------:R-:W-:Y:S02]  /*3f00*/  FMUL.FTZ R8, R8, R7 ;  /* 0x0000000708087220 */ /* 0x000fe40000410000 */
.L_x_2312:
[----:B------:R-:W-:Y:S05]  /*3f10*/  BSYNC B0 ;  /* 0x0000000000007941 */ /* 0x000fea0003800000 */
.L_x_2311:
[C---:B------:R-:W-:Y:S02]  /*3f20*/  FSETP.GTU.FTZ.AND P0, PT, |R8|.reuse, +INF , PT ;  /* 0x7f8000000800780b */ /* 0x040fe40003f1c200 */
[----:B------:R-:W-:-:S04]  /*3f30*/  LOP3.LUT R17, R8, 0x80000000, R17, 0xb8, !PT ;  /* 0x8000000008117812 */ /* 0x000fc800078eb811 */
[----:B------:R-:W-:-:S04]  /*3f40*/  FSEL R7, R8, R17, P0 ;  /* 0x0000001108077208 */ /* 0x000fc80000000000 */
[----:B------:R-:W-:Y:S02]  /*3f50*/  F2FP.BF16.PACK_AB R7, RZ, R7 ;  /* 0x00000007ff07723e */ /* 0x000fe400000010ff */
.L_x_2310:
[----:B------:R-:W-:Y:S05]  /*3f60*/  BSYNC B1 ;  /* 0x0000000000017941 */ /* 0x000fea0003800000 */
.L_x_2309:
        /* <DEDUP_REMOVED lines=35> */
.L_x_2327:
[----:B------:R-:W-:Y:S01]  /*41a0*/  FSETP.GEU.FTZ.AND P0, PT, R10, -R17, PT ;  /* 0x800000110a00720b */ /* 0x000fe20003f1e000 */
[----:B------:R-:W-:-:S12]  /*41b0*/  FADD.FTZ R8, R8, -1 ;  /* 0xbf80000008087421 */ /* 0x000fd80000010000 */
[----:B------:R-:W-:Y:S02]  /*41c0*/  @!P0 FADD.FTZ R8, R8, -1 ;  /* 0xbf80000008088421 */ /* 0x000fe40000010000 */
.L_x_2326:
[----:B------:R-:W-:Y:S05]  /*41d0*/  BSYNC B2 ;  /* 0x0000000000027941 */ /* 0x000fea0003800000 */
.L_x_2325:
[----:B------:R-:W-:Y:S01]  /*41e0*/  FFMA.FTZ R9, -R17, R8, R9 ;  /* 0x0000000811097223 */ /* 0x000fe20000010109 */
[----:B------:R-:W-:Y:S05]  /*41f0*/  BRA `(.L_x_2323) ;  /* 0x000001f000007947 */ /* 0x000fea0003800000 */
.L_x_2324:
        /* <DEDUP_REMOVED lines=15> */
.L_x_2330:
        /* <DEDUP_REMOVED lines=13> */
.L_x_2329:
[----:B------:R-:W-:Y:S05]  /*43c0*/  BSYNC B2 ;  /* 0x0000000000027941 */ /* 0x000fea0003800000 */
.L_x_2328:
[----:B------:R-:W-:-:S04]  /*43d0*/  FMUL.FTZ R8, R8, 1.1920928955078125e-07 ;  /* 0x3400000008087820 */ /* 0x000fc80000410000 */
[----:B------:R-:W-:Y:S02]  /*43e0*/  FMUL.FTZ R9, R9, R8 ;  /* 0x0000000809097220 */ /* 0x000fe40000410000 */
.L_x_2323:
[----:B------:R-:W-:Y:S05]  /*43f0*/  BSYNC B0 ;  /* 0x0000000000007941 */ /* 0x000fea0003800000 */
.L_x_2322:
[C---:B------:R-:W-:Y:S02]  /*4400*/  FSETP.GTU.FTZ.AND P0, PT, |R9|.reuse, +INF , PT ;  /* 0x7f8000000900780b */ /* 0x040fe40003f1c200 */
[----:B------:R-:W-:-:S04]  /*4410*/  LOP3.LUT R16, R9, 0x80000000, R16, 0xb8, !PT ;  /* 0x8000000009107812 */ /* 0x000fc800078eb810 */
[----:B------:R-:W-:-:S04]  /*4420*/  FSEL R8, R9, R16, P0 ;  /* 0x0000001009087208 */ /* 0x000fc80000000000 */
[----:B------:R-:W-:Y:S02]  /*4430*/  F2FP.BF16.PACK_AB R8, RZ, R8 ;  /* 0x00000008ff08723e */ /* 0x000fe400000010ff */
.L_x_2321:
[----:B------:R-:W-:Y:S05]  /*4440*/  BSYNC B1 ;  /* 0x0000000000017941 */ /* 0x000fea0003800000 */
.L_x_2320:
        /* <DEDUP_REMOVED lines=35> */
.L_x_2338:
[----:B------:R-:W-:Y:S01]  /*4680*/  FSETP.GEU.FTZ.AND P0, PT, R11, -R18, PT ;  /* 0x800000120b00720b */ /* 0x000fe20003f1e000 */
[----:B------:R-:W-:-:S12]  /*4690*/  FADD.FTZ R9, R9, -1 ;  /* 0xbf80000009097421 */ /* 0x000fd80000010000 */
[----:B------:R-:W-:Y:S02]  /*46a0*/  @!P0 FADD.FTZ R9, R9, -1 ;  /* 0xbf80000009098421 */ /* 0x000fe40000010000 */
.L_x_2337:
[----:B------:R-:W-:Y:S05]  /*46b0*/  BSYNC B2 ;  /* 0x0000000000027941 */ /* 0x000fea0003800000 */
.L_x_2336:
[----:B------:R-:W-:Y:S01]  /*46c0*/  FFMA.FTZ R10, -R18, R9, R10 ;  /* 0x00000009120a7223 */ /* 0x000fe2000001010a */
[----:B------:R-:W-:Y:S05]  /*46d0*/  BRA `(.L_x_2334) ;  /* 0x000001f000007947 */ /* 0x000fea0003800000 */
.L_x_2335:
        /* <DEDUP_REMOVED lines=15> */
.L_x_2341:
        /* <DEDUP_REMOVED lines=13> */
.L_x_2340:
[----:B------:R-:W-:Y:S05]  /*48a0*/  BSYNC B2 ;  /* 0x0000000000027941 */ /* 0x000fea0003800000 */
.L_x_2339:
[----:B------:R-:W-:-:S04]  /*48b0*/  FMUL.FTZ R9, R9, 1.1920928955078125e-07 ;  /* 0x3400000009097820 */ /* 0x000fc80000410000 */
[----:B------:R-:W-:Y:S02]  /*48c0*/  FMUL.FTZ R10, R10, R9 ;  /* 0x000000090a0a7220 */ /* 0x000fe40000410000 */
.L_x_2334:
[----:B------:R-:W-:Y:S05]  /*48d0*/  BSYNC B0 ;  /* 0x0000000000007941 */ /* 0x000fea0003800000 */
.L_x_2333:
[C---:B------:R-:W-:Y:S02]  /*48e0*/  FSETP.GTU.FTZ.AND P0, PT, |R10|.reuse, +INF , PT ;  /* 0x7f8000000a00780b */ /* 0x040fe40003f1c200 */
[----:B------:R-:W-:-:S04]  /*48f0*/  LOP3.LUT R15, R10, 0x80000000, R15, 0xb8, !PT ;  /* 0x800000000a0f7812 */ /* 0x000fc800078eb80f */
[----:B------:R-:W-:-:S04]  /*4900*/  FSEL R9, R10, R15, P0 ;  /* 0x0000000f0a097208 */ /* 0x000fc80000000000 */
[----:B------:R-:W-:Y:S02]  /*4910*/  F2FP.BF16.PACK_AB R9, RZ, R9 ;  /* 0x00000009ff09723e */ /* 0x000fe400000010ff */
.L_x_2332:
[----:B------:R-:W-:Y:S05]  /*4920*/  BSYNC B1 ;  /* 0x0000000000017941 */ /* 0x000fea0003800000 */
.L_x_2331:
        /* <DEDUP_REMOVED lines=35> */
.L_x_2349:
[----:B------:R-:W-:Y:S01]  /*4b60*/  FSETP.GEU.FTZ.AND P0, PT, R15, -R18, PT ;  /* 0x800000120f00720b */ /* 0x000fe20003f1e000 */
[----:B------:R-:W-:-:S12]  /*4b70*/  FADD.FTZ R10, R10, -1 ;  /* 0xbf8000000a0a7421 */ /* 0x000fd80000010000 */
[----:B------:R-:W-:Y:S02]  /*4b80*/  @!P0 FADD.FTZ R10, R10, -1 ;  /* 0xbf8000000a0a8421 */ /* 0x000fe40000010000 */
.L_x_2348:
[----:B------:R-:W-:Y:S05]  /*4b90*/  BSYNC B2 ;  /* 0x0000000000027941 */ /* 0x000fea0003800000 */
.L_x_2347:
[----:B------:R-:W-:Y:S01]  /*4ba0*/  FFMA.FTZ R11, -R18, R10, R11 ;  /* 0x0000000a120b7223 */ /* 0x000fe2000001010b */
[----:B------:R-:W-:Y:S05]  /*4bb0*/  BRA `(.L_x_2345) ;  /* 0x000001f000007947 */ /* 0x000fea0003800000 */
.L_x_2346:
        /* <DEDUP_REMOVED lines=15> */
.L_x_2352:
        /* <DEDUP_REMOVED lines=13> */
.L_x_2351:
[----:B------:R-:W-:Y:S05]  /*4d80*/  BSYNC B2 ;  /* 0x0000000000027941 */ /* 0x000fea0003800000 */
.L_x_2350:
[----:B------:R-:W-:-:S04]  /*4d90*/  FMUL.FTZ R10, R10, 1.1920928955078125e-07 ;  /* 0x340000000a0a7820 */ /* 0x000fc80000410000 */
[----:B------:R-:W-:Y:S02]  /*4da0*/  FMUL.FTZ R11, R11, R10 ;  /* 0x0000000a0b0b7220 */ /* 0x000fe40000410000 */
.L_x_2345:
[----:B------:R-:W-:Y:S05]  /*4db0*/  BSYNC B0 ;  /* 0x0000000000007941 */ /* 0x000fea0003800000 */
.L_x_2344:
[C---:B------:R-:W-:Y:S02]  /*4dc0*/  FSETP.GTU.FTZ.AND P0, PT, |R11|.reuse, +INF , PT ;  /* 0x7f8000000b00780b */ /* 0x040fe40003f1c200 */
[----:B------:R-:W-:-:S04]  /*4dd0*/  LOP3.LUT R14, R11, 0x80000000, R14, 0xb8, !PT ;  /* 0x800000000b0e7812 */ /* 0x000fc800078eb80e */
[----:B------:R-:W-:-:S04]  /*4de0*/  FSEL R10, R11, R14, P0 ;  /* 0x0000000e0b0a7208 */ /* 0x000fc80000000000 */
[----:B------:R-:W-:Y:S02]  /*4df0*/  F2FP.BF16.PACK_AB R10, RZ, R10 ;  /* 0x0000000aff0a723e */ /* 0x000fe400000010ff */
.L_x_2343:
[----:B------:R-:W-:Y:S05]  /*4e00*/  BSYNC B1 ;  /* 0x0000000000017941 */ /* 0x000fea0003800000 */
.L_x_2342:
        /* <DEDUP_REMOVED lines=16> */
.L_x_2355:
[----:B------:R-:W-:-:S13]  /*4f10*/  ISETP.GE.AND P0, PT, R13, R12, PT ;  /* 0x0000000c0d00720c */ /* 0x000fda0003f06270 */
[----:B------:R-:W-:Y:S05]  /*4f20*/  @P0 BRA `(.L_x_2357) ;  /* 0x000000c000000947 */ /* 0x000fea0003800000 */
[----:B-1----:R-:W-:Y:S01]  /*4f30*/  IMAD.IADD R2, R0, 0x1, R13 ;  /* 0x0000000100027824 */ /* 0x002fe200078e020d */
[----:B------:R-:W-:Y:S01]  /*4f40*/  IADD3 R13, R13, 0x80, RZ ;  /* 0x000000800d0d7810 */ /* 0x000fe20007ffe0ff */
[----:B------:R-:W-:-:S04]  /*4f50*/  IMAD.MOV.U32 R3, RZ, RZ, 0x2 ;  /* 0x00000002ff037424 */ /* 0x000fc800078e00ff */
[----:B------:R-:W-:-:S05]  /*4f60*/  IMAD.WIDE.U32 R2, R2, R3, c[0x0][0x168] ;  /* 0x00005a0002027625 */ /* 0x000fca00078e0003 */
[----:B------:R1:W-:Y:S02]  /*4f70*/  STG.E.U16 [R2.64], R5 ;  /* 0x0000000502007986 */ /* 0x0003e4000c101504 */
.L_x_2356:
[----:B------:R-:W-:-:S13]  /*4f80*/  ISETP.GE.AND P0, PT, R13, R12, PT ;  /* 0x0000000c0d00720c */ /* 0x000fda0003f06270 */
[----:B------:R-:W-:Y:S05]  /*4f90*/  @P0 BRA `(.L_x_2358) ;  /* 0x000000c000000947 */ /* 0x000fea0003800000 */
[----:B-1----:R-:W-:Y:S01]  /*4fa0*/  IMAD.IADD R2, R0, 0x1, R13 ;  /* 0x0000000100027824 */ /* 0x002fe200078e020d */
[----:B------:R-:W-:Y:S01]  /*4fb0*/  IADD3 R13, R13, 0x80, RZ ;  /* 0x000000800d0d7810 */ /* 0x000fe20007ffe0ff */
[----:B------:R-:W-:-:S04]  /*4fc0*/  IMAD.MOV.U32 R3, RZ, RZ, 0x2 ;  /* 0x00000002ff037424 */ /* 0x000fc800078e00ff */
[----:B------:R-:W-:-:S05]  /*4fd0*/  IMAD.WIDE.U32 R2, R2, R3, c[0x0][0x168] ;  /* 0x00005a0002027625 */ /* 0x000fca00078e0003 */
[----:B------:R1:W-:Y:S02]  /*4fe0*/  STG.E.U16 [R2.64], R6 ;  /* 0x0000000602007986 */ /* 0x0003e4000c101504 */
.L_x_2357:
[----:B------:R-:W-:-:S13]  /*4ff0*/  ISETP.GE.AND P0, PT, R13, R12, PT ;  /* 0x0000000c0d00720c */ /* 0x000fda0003f06270 */
[----:B------:R-:W-:Y:S05]  /*5000*/  @P0 BRA `(.L_x_2359) ;  /* 0x000000d000000947 */ /* 0x000fea0003800000 */
[----:B-1----:R-:W-:Y:S01]  /*5010*/  IMAD.IADD R2, R0, 0x1, R13 ;  /* 0x0000000100027824 */ /* 0x002fe200078e020d */
[----:B------:R-:W-:Y:S01]  /*5020*/  IADD3 R13, R13, 0x80, RZ ;  /* 0x000000800d0d7810 */ /* 0x000fe20007ffe0ff */
[----:B------:R-:W-:-:S04]  /*5030*/  IMAD.MOV.U32 R3, RZ, RZ, 0x2 ;  /* 0x00000002ff037424 */ /* 0x000fc800078e00ff */
[----:B------:R-:W-:-:S05]  /*5040*/  IMAD.WIDE.U32 R2, R2, R3, c[0x0][0x168] ;  /* 0x00005a0002027625 */ /* 0x000fca00078e0003 */
[----:B------:R1:W-:Y:S02]  /*5050*/  STG.E.U16 [R2.64], R7 ;  /* 0x0000000702007986 */ /* 0x0003e4000c101504 */
.L_x_2358:
        /* <DEDUP_REMOVED lines=8> */
.L_x_2359:
[----:B------:R-:W-:Y:S05]  /*50e0*/  BSYNC B1 ;  /* 0x0000000000017941 */ /* 0x000fea0003800000 */
.L_x_2354:
[----:B------:R-:W-:-:S13]  /*50f0*/  ISETP.GE.AND P0, PT, R13, R12, PT ;  /* 0x0000000c0d00720c */ /* 0x000fda0003f06270 */
[----:B-1----:R-:W-:Y:S01]  /*5100*/  @!P0 IMAD.IADD R2, R0, 0x1, R13 ;  /* 0x0000000100028824 */ /* 0x002fe200078e020d */
[----:B------:R-:W-:Y:S01]  /*5110*/  @!P0 IADD3 R13, R13, 0x80, RZ ;  /* 0x000000800d0d8810 */ /* 0x000fe20007ffe0ff */
[----:B------:R-:W-:-:S04]  /*5120*/  @!P0 IMAD.MOV.U32 R3, RZ, RZ, 0x2 ;  /* 0x00000002ff038424 */ /* 0x000fc800078e00ff */
[----:B------:R-:W-:-:S05]  /*5130*/  @!P0 IMAD.WIDE.U32 R2, R2, R3, c[0x0][0x168] ;  /* 0x00005a0002028625 */ /* 0x000fca00078e0003 */
[----:B------:R1:W-:Y:S02]  /*5140*/  @!P0 STG.E.U16 [R2.64], R9 ;  /* 0x0000000902008986 */ /* 0x0003e4000c101504 */
.L_x_2360:
[----:B------:R-:W-:Y:S05]  /*5150*/  BSYNC B0 ;  /* 0x0000000000007941 */ /* 0x000fea0003800000 */
.L_x_2353:
        /* <DEDUP_REMOVED lines=8> */
.L_x_2361:
        /* <DEDUP_REMOVED lines=10> */
.L_x_50529:


//--------------------- .text._ZN2at6native29vectorized_elementwise_kernelILi8ENS0_13BUnaryFunctorIN3c108BFloat16ES4_S4_ZZZNS0_16fmod_kernel_cudaERNS_18TensorIteratorBaseEENKUlvE0_clEvENKUlvE2_clEvEUlS4_S4_E_EESt5arrayIPcLm2EEEEviT0_T1_ --------------------------
	.section	.text._ZN2at6native29vectorized_elementwise_kernelILi8ENS0_13BUnaryFunctorIN3c108BFloat16ES4_S4_ZZZNS0_16fmod_kernel_cudaERNS_18TensorIteratorBaseEENKUlvE0_clEvENKUlvE2_clEvEUlS4_S4_E_EESt5arrayIPcLm2EEEEviT0_T1_,"ax",@progbits
	.sectioninfo	@"SHI_REGISTERS=4"
	.align	128
        .global         _ZN2at6native29vectorized_elementwise_kernelILi8ENS0_13BUnaryFunctorIN3c108BFloat16ES4_S4_ZZZNS0_16fmod_kernel_cudaERNS_18TensorIteratorBaseEENKUlvE0_clEvENKUlvE2_clEvEUlS4_S4_E_EESt5arrayIPcLm2EEEEviT0_T1_
        .type           _ZN2at6native29vectorized_elementwise_kernelILi8ENS0_13BUnaryFunctorIN3c108BFloat16ES4_S4_ZZZNS0_16fmod_kernel_cudaERNS_18TensorIteratorBaseEENKUlvE0_clEvENKUlvE2_clEvEUlS4_S4_E_EESt5arrayIPcLm2EEEEviT0_T1_,@function
        .size           _ZN2at6native29vectorized_elementwise_kernelILi8ENS0_13BUnaryFunctorIN3c108BFloat16ES4_S4_ZZZNS0_16fmod_kernel_cudaERNS_18TensorIteratorBaseEENKUlvE0_clEvENKUlvE2_clEvEUlS4_S4_E_EESt5arrayIPcLm2EEEEviT0_T1_,(.L_x_50530 - _ZN2at6native29vectorized_elementwise_kernelILi8ENS0_13BUnaryFunctorIN3c108BFloat16ES4_S4_ZZZNS0_16fmod_kernel_cudaERNS_18TensorIteratorBaseEENKUlvE0_clEvENKUlvE2_clEvEUlS4_S4_E_EESt5arrayIPcLm2EEEEviT0_T1_)
        .other          _ZN2at6native29vectorized_elementwise_kernelILi8ENS0_13BUnaryFunctorIN3c108BFloat16ES4_S4_ZZZNS0_16fmod_kernel_cudaERNS_18TensorIteratorBaseEENKUlvE0_clEvENKUlvE2_clEvEUlS4_S4_E_EESt5arrayIPcLm2EEEEviT0_T1_,@"STO_CUDA_ENTRY STV_DEFAULT"
_ZN2at6native29vectorized_elementwise_kernelILi8ENS0_13BUnaryFunctorIN3c108BFloat16ES4_S4_ZZZNS0_16fmod_kernel_cudaERNS_18TensorIteratorBaseEENKUlvE0_clEvENKUlvE2_clEvEUlS4_S4_E_EESt5arrayIPcLm2EEEEviT0_T1_:
.text._ZN2at6native29vectorized_elementwise_kernelILi8ENS0_13BUnaryFunctorIN3c108BFloat16ES4_S4_ZZZNS0_16fmod_kernel_cudaERNS_18TensorIteratorBaseEENKUlvE0_clEvENKUlvE2_clEvEUlS4_S4_E_EESt5arrayIPcLm2EEEEviT0_T1_:
[----:B------:R-:W-:Y:S02]  /*0000*/  MOV R1, c[0x0][0x28] ;  /* 0x00000a0000017a02 */ /* 0x000fe40000000f00 */
[----:B------:R-:W-:Y:S05]  /*0010*/  EXIT ;  /* 0x000000000000794d */ /* 0x000fea0003800000 */
.L_x_2362:
        /* <DEDUP_REMOVED lines=14> */
.L_x_50530:


//--------------------- .text._ZN2at6native18elementwise_kernelILi128ELi4EZNS0_15gpu_kernel_implINS0_13AUnaryFunctorIN3c108BFloat16ES5_S5_ZZZNS0_16fmod_kernel_cudaERNS_18TensorIteratorBaseEENKUlvE0_clEvENKUlvE2_clEvEUlS5_S5_E_EEEEvS7_RKT_EUliE_EEviT1_ --------------------------
	.section	.text._ZN2at6native18elementwise_kernelILi128ELi4EZNS0_15gpu_kernel_implINS0_13AUnaryFunctorIN3c108BFloat16ES5_S5_ZZZNS0_16fmod_kernel_cudaERNS_18TensorIteratorBaseEENKUlvE0_clEvENKUlvE2_clEvEUlS5_S5_E_EEEEvS7_RKT_EUliE_EEviT1_,"ax",@progbits
	.sectioninfo	@"SHI_REGISTERS=26"
	.align	128
        .global         _ZN2at6native18elementwise_kernelILi128ELi4EZNS0_15gpu_kernel_implINS0_13AUnaryFunctorIN3c108BFloat16ES5_S5_ZZZNS0_16fmod_kernel_cudaERNS_18TensorIteratorBaseEENKUlvE0_clEvENKUlvE2_clEvEUlS5_S5_E_EEEEvS7_RKT_EUliE_EEviT1_
        .type           _ZN2at6native18elementwise_kernelILi128ELi4EZNS0_15gpu_kernel_implINS0_13AUnaryFunctorIN3c108BFloat16ES5_S5_ZZZNS0_16fmod_kernel_cudaERNS_18TensorIteratorBaseEENKUlvE0_clEvENKUlvE2_clEvEUlS5_S5_E_EEEEvS7_RKT_EUliE_EEviT1_,@function
        .size           _ZN2at6native18elementwise_kernelILi128ELi4EZNS0_15gpu_kernel_implINS0_13AUnaryFunctorIN3c108BFloat16ES5_S5_ZZZNS0_16fmod_kernel_cudaERNS_18TensorIteratorBaseEENKUlvE0_clEvENKUlvE2_clEvEUlS5_S5_E_EEEEvS7_RKT_EUliE_EEviT1_,(.L_x_50531 - _ZN2at6native18elementwise_kernelILi128ELi4EZNS0_15gpu_kernel_implINS0_13AUnaryFunctorIN3c108BFloat16ES5_S5_ZZZNS0_16fmod_kernel_cudaERNS_18TensorIteratorBaseEENKUlvE0_clEvENKUlvE2_clEvEUlS5_S5_E_EEEEvS7_RKT_EUliE_EEviT1_)
        .other          _ZN2at6native18elementwise_kernelILi128ELi4EZNS0_15gpu_kernel_implINS0_13AUnaryFunctorIN3c108BFloat16ES5_S5_ZZZNS0_16fmod_kernel_cudaERNS_18TensorIteratorBaseEENKUlvE0_clEvENKUlvE2_clEvEUlS5_S5_E_EEEEvS7_RKT_EUliE_EEviT1_,@"STO_CUDA_ENTRY STV_DEFAULT"
_ZN2at6native18elementwise_kernelILi128ELi4EZNS0_15gpu_kernel_implINS0_13AUnaryFunctorIN3c108BFloat16ES5_S5_ZZZNS0_16fmod_kernel_cudaERNS_18TensorIteratorBaseEENKUlvE0_clEvENKUlvE2_clEvEUlS5_S5_E_EEEEvS7_RKT_EUliE_EEviT1_:
.text._ZN2at6native18elementwise_kernelILi128ELi4EZNS0_15gpu_kernel_implINS0_13AUnaryFunctorIN3c108BFloat16ES5_S5_ZZZNS0_16fmod_kernel_cudaERNS_18TensorIteratorBaseEENKUlvE0_clEvENKUlvE2_clEvEUlS5_S5_E_EEEEvS7_RKT_EUliE_EEviT1_:
        /* <DEDUP_REMOVED lines=236> */
.L_x_2365:
        /* <DEDUP_REMOVED lines=20> */
.L_x_2369:
[----:B------:R-:W2:Y:S02]  /*1000*/  LDG.E.U8 R2, [R2.64] ;  /* 0x0000002402027981 */ /* 0x000ea4000c1e1100 */
[----:B--2---:R-:W0:Y:S02]  /*1010*/  I2F.U16 R0, R2 ;  /* 0x0000000200007306 */ /* 0x004e240000101000 */
[----:B0-----:R-:W-:Y:S01]  /*1020*/  F2FP.BF16.PACK_AB R0, RZ, R0 ;  /* 0x00000000ff00723e */ /* 0x001fe200000010ff */
[----:B------:R-:W-:Y:S05]  /*1030*/  BRA `(.L_x_2371) ;  /* 0x00000e3000007947 */ /* 0x000fea0003800000 */
.L_x_2368:
        /* <DEDUP_REMOVED lines=10> */
.L_x_2373:
[----:B------:R-:W2:Y:S02]  /*10e0*/  LDG.E R2, [R2.64] ;  /* 0x0000002402027981 */ /* 0x000ea4000c1e1900 */
[----:B--2---:R-:W0:Y:S02]  /*10f0*/  I2F R0, R2 ;  /* 0x0000000200007306 */ /* 0x004e240000201400 */
[----:B0-----:R-:W-:Y:S01]  /*1100*/  F2FP.BF16.PACK_AB R0, RZ, R0 ;  /* 0x00000000ff00723e */ /* 0x001fe200000010ff */
[----:B------:R-:W-:Y:S05]  /*1110*/  BRA `(.L_x_2371) ;  /* 0x00000d5000007947 */ /* 0x000fea0003800000 */
.L_x_2372:
[----:B------:R-:W2:Y:S02]  /*1120*/  LDG.E.U16 R2, [R2.64] ;  /* 0x0000002402027981 */ /* 0x000ea4000c1e1500 */
[----:B--2---:R-:W0:Y:S02]  /*1130*/  I2F.S16 R0, R2 ;  /* 0x0000000200007306 */ /* 0x004e240000101400 */
[----:B0-----:R-:W-:Y:S01]  /*1140*/  F2FP.BF16.PACK_AB R0, RZ, R0 ;  /* 0x00000000ff00723e */ /* 0x001fe200000010ff */
[----:B------:R-:W-:Y:S05]  /*1150*/  BRA `(.L_x_2371) ;  /* 0x00000d1000007947 */ /* 0x000fea0003800000 */
.L_x_2367:
        /* <DEDUP_REMOVED lines=9> */
.L_x_2375:
[----:B------:R-:W2:Y:S02]  /*11f0*/  LDG.E.U16 R0, [R2.64] ;  /* 0x0000002402007981 */ /* 0x000ea4000c1e1500 */
[----:B--2---:R-:W-:-:S05]  /*1200*/  HADD2.F32 R0, -RZ, R0.H0_H0 ;  /* 0x20000000ff007230 */ /* 0x004fca0000004100 */
[----:B------:R-:W-:Y:S01]  /*1210*/  F2FP.BF16.PACK_AB R0, RZ, R0 ;  /* 0x00000000ff00723e */ /* 0x000fe200000010ff */
[----:B------:R-:W-:Y:S05]  /*1220*/  BRA `(.L_x_2371) ;  /* 0x00000c4000007947 */ /* 0x000fea0003800000 */
.L_x_2374:
        /* <DEDUP_REMOVED lines=9> */
.L_x_2377:
[----:B------:R-:W2:Y:S02]  /*12c0*/  LDG.E.U16 R2, [R2.64] ;  /* 0x0000002402027981 */ /* 0x000ea4000c1e1500 */
[----:B--2---:R-:W-:-:S05]  /*12d0*/  HADD2.F32 R0, -RZ, R2.H0_H0 ;  /* 0x20000002ff007230 */ /* 0x004fca0000004100 */
[----:B------:R-:W-:Y:S01]  /*12e0*/  F2FP.BF16.PACK_AB R0, RZ, R0 ;  /* 0x00000000ff00723e */ /* 0x000fe200000010ff */
[----:B------:R-:W-:Y:S05]  /*12f0*/  BRA `(.L_x_2371) ;  /* 0x00000b7000007947 */ /* 0x000fea0003800000 */
.L_x_2376:
[----:B------:R-:W2:Y:S02]  /*1300*/  LDG.E.64 R2, [R2.64] ;  /* 0x0000002402027981 */ /* 0x000ea4000c1e1b00 */
[----:B--2---:R-:W0:Y:S01]  /*1310*/  F2F.F32.F64 R0, R2 ;  /* 0x0000000200007310 */ /* 0x004e220000301000 */
[----:B------:R-:W0:-:S14]  /*1320*/  DSETP.GEU.AND P0, PT, |R2|, c[0x2][0x0], PT ;  /* 0x008000000200762a */ /* 0x000e1c0003f0e200 */
[----:B0-----:R-:W-:-:S05]  /*1330*/  @!P0 FMUL R0, R0, 1.175494350822287508e-38 ;  /* 0x0080000000008820 */ /* 0x001fca0000400000 */
[----:B------:R-:W-:Y:S01]  /*1340*/  F2FP.BF16.PACK_AB R0, RZ, R0 ;  /* 0x00000000ff00723e */ /* 0x000fe200000010ff */
[----:B------:R-:W-:Y:S05]  /*1350*/  BRA `(.L_x_2371) ;  /* 0x00000b1000007947 */ /* 0x000fea0003800000 */
.L_x_2366:
        /* <DEDUP_REMOVED lines=13> */
.L_x_2380:
[----:B------:R-:W2:Y:S02]  /*1430*/  LDG.E.64 R2, [R2.64] ;  /* 0x0000002402027981 */ /* 0x000ea4000c1e1b00 */
[----:B--2---:R-:W0:Y:S01]  /*1440*/  F2F.F32.F64 R0, R2 ;  /* 0x0000000200007310 */ /* 0x004e220000301000 */
[----:B------:R-:W0:-:S14]  /*1450*/  DSETP.GEU.AND P0, PT, |R2|, c[0x2][0x0], PT ;  /* 0x008000000200762a */ /* 0x000e1c0003f0e200 */
[----:B0-----:R-:W-:-:S05]  /*1460*/  @!P0 FMUL R0, R0, 1.175494350822287508e-38 ;  /* 0x0080000000008820 */ /* 0x001fca0000400000 */
[----:B------:R-:W-:Y:S01]  /*1470*/  F2FP.BF16.PACK_AB R0, RZ, R0 ;  /* 0x00000000ff00723e */ /* 0x000fe200000010ff */
[----:B------:R-:W-:Y:S05]  /*1480*/  BRA `(.L_x_2371) ;  /* 0x000009e000007947 */ /* 0x000fea0003800000 */
.L_x_2379:
        /* <DEDUP_REMOVED lines=28> */
.L_x_2382:
        /* <DEDUP_REMOVED lines=15> */
.L_x_2381:
[----:B------:R0:W5:Y:S01]  /*1740*/  LDG.E.U16 R0, [R2.64] ;  /* 0x0000002402007981 */ /* 0x000162000c1e1500 */
[----:B------:R-:W-:Y:S05]  /*1750*/  BRA `(.L_x_2371) ;  /* 0x0000071000007947 */ /* 0x000fea0003800000 */
.L_x_2378:
        /* <DEDUP_REMOVED lines=12> */
.L_x_2385:
        /* <DEDUP_REMOVED lines=21> */
.L_x_2389:
[----:B------:R-:W-:Y:S05]  /*1970*/  BSYNC B1 ;  /* 0x0000000000017941 */ /* 0x000fea0003800000 */
.L_x_2388:
[----:B------:R-:W-:Y:S01]  /*1980*/  LEA R3, R0, 0x3b800000, 0x17 ;  /* 0x3b80000000037811 */ /* 0x000fe200078eb8ff */
[----:B------:R-:W-:-:S05]  /*1990*/  IMAD.SHL.U32 R0, R2, 0x100000, RZ ;  /* 0x0010000002007824 */ /* 0x000fca00078e00ff */
[----:B------:R-:W-:Y:S02]  /*19a0*/  LOP3.LUT R0, R3, R0, R4, 0xfe, !PT ;  /* 0x0000000003007212 */ /* 0x000fe400078efe04 */
.L_x_2387:
[----:B------:R-:W-:Y:S05]  /*19b0*/  BSYNC B0 ;  /* 0x0000000000007941 */ /* 0x000fea0003800000 */
.L_x_2386:
[----:B------:R-:W-:Y:S01]  /*19c0*/  F2FP.BF16.PACK_AB R0, RZ, R0 ;  /* 0x00000000ff00723e */ /* 0x000fe200000010ff */
[----:B------:R-:W-:Y:S05]  /*19d0*/  BRA `(.L_x_2371) ;  /* 0x0000049000007947 */ /* 0x000fea0003800000 */
.L_x_2384:
        /* <DEDUP_REMOVED lines=21> */
.L_x_2393:
[----:B------:R-:W-:Y:S05]  /*1b30*/  BSYNC B1 ;  /* 0x0000000000017941 */ /* 0x000fea0003800000 */
.L_x_2392:
[----:B------:R-:W-:Y:S01]  /*1b40*/  LEA R3, R0, 0x37800000, 0x17 ;  /* 0x3780000000037811 */ /* 0x000fe200078eb8ff */
[----:B------:R-:W-:-:S05]  /*1b50*/  IMAD.SHL.U32 R0, R2, 0x200000, RZ ;  /* 0x0020000002007824 */ /* 0x000fca00078e00ff */
[----:B------:R-:W-:Y:S02]  /*1b60*/  LOP3.LUT R0, R3, R0, R4, 0xfe, !PT ;  /* 0x0000000003007212 */ /* 0x000fe400078efe04 */
.L_x_2391:
[----:B------:R-:W-:Y:S05]  /*1b70*/  BSYNC B0 ;  /* 0x0000000000007941 */ /* 0x000fea0003800000 */
.L_x_2390:
[----:B------:R-:W-:Y:S01]  /*1b80*/  F2FP.BF16.PACK_AB R0, RZ, R0 ;  /* 0x00000000ff00723e */ /* 0x000fe200000010ff */
[----:B------:R-:W-:Y:S05]  /*1b90*/  BRA `(.L_x_2371) ;  /* 0x000002d000007947 */ /* 0x000fea0003800000 */
.L_x_2383:
        /* <DEDUP_REMOVED lines=14> */
.L_x_2397:
[----:B------:R-:W-:Y:S05]  /*1c80*/  BSYNC B0 ;  /* 0x0000000000007941 */ /* 0x000fea0003800000 */
.L_x_2396:
[----:B------:R-:W-:Y:S01]  /*1c90*/  F2FP.BF16.PACK_AB R0, RZ, R0 ;  /* 0x00000000ff00723e */ /* 0x000fe200000010ff */
[----:B------:R-:W-:Y:S05]  /*1ca0*/  BRA `(.L_x_2371) ;  /* 0x000001c000007947 */ /* 0x000fea0003800000 */
.L_x_2370:
        /* <DEDUP_REMOVED lines=21> */
.L_x_2395:
[----:B------:R-:W2:Y:S02]  /*1e00*/  LDG.E.64 R2, [R2.64] ;  /* 0x0000002402027981 */ /* 0x000ea4000c1e1b00 */
[----:B--2---:R-:W0:Y:S02]  /*1e10*/  I2F.U64 R0, R2 ;  /* 0x0000000200007312 */ /* 0x004e240000301000 */
[----:B0-----:R-:W-:Y:S01]  /*1e20*/  F2FP.BF16.PACK_AB R0, RZ, R0 ;  /* 0x00000000ff00723e */ /* 0x001fe200000010ff */
[----:B------:R-:W-:Y:S05]  /*1e30*/  BRA `(.L_x_2371) ;  /* 0x0000003000007947 */ /* 0x000fea0003800000 */
.L_x_2394:
[----:B------:R-:W2:Y:S02]  /*1e40*/  LDG.E R2, [R2.64] ;  /* 0x0000002402027981 */ /* 0x000ea4000c1e1900 */
[----:B--2---:R-:W0:Y:S02]  /*1e50*/  I2F.U32 R0, R2 ;  /* 0x0000000200007306 */ /* 0x004e240000201000 */
[----:B0-----:R-:W-:-:S06]  /*1e60*/  F2FP.BF16.PACK_AB R0, RZ, R0 ;  /* 0x00000000ff00723e */ /* 0x001fcc00000010ff */
.L_x_2371:
[----:B------:R-:W-:Y:S01]  /*1e70*/  ULDC.U16 UR4, c[0x0][0x372] ;  /* 0x0000dc8000047ab9 */ /* 0x000fe20000000400 */
[----:B-----5:R-:W-:Y:S01]  /*1e80*/  PRMT R5, RZ, 0x5410, R0 ;  /* 0x00005410ff057816 */ /* 0x020fe20000000000 */
[----:B0-----:R-:W-:Y:S01]  /*1e90*/  IMAD.U32 R2, RZ, RZ, UR4 ;  /* 0x00000004ff027e24 */ /* 0x001fe2000f8e00ff */
[----:B------:R-:W-:Y:S04]  /*1ea0*/  BSSY B0, `(.L_x_2398) ;  /* 0x0000041000007945 */ /* 0x000fe80003800000 */
[----:B------:R-:W-:-:S04]  /*1eb0*/  PRMT R0, RZ, 0x5410, R2 ;  /* 0x00005410ff007816 */ /* 0x000fc80000000002 */
        /* <DEDUP_REMOVED lines=26> */
.L_x_2403:
[----:B------:R-:W-:Y:S01]  /*2060*/  FSETP.GEU.FTZ.AND P0, PT, R7, -R6, PT ;  /* 0x800000060700720b */ /* 0x000fe20003f1e000 */
[----:B------:R-:W-:-:S12]  /*2070*/  FADD.FTZ R2, R2, -1 ;  /* 0xbf80000002027421 */ /* 0x000fd80000010000 */
[----:B------:R-:W-:Y:S02]  /*2080*/  @!P0 FADD.FTZ R2, R2, -1 ;  /* 0xbf80000002028421 */ /* 0x000fe40000010000 */
.L_x_2402:
[----:B------:R-:W-:Y:S05]  /*2090*/  BSYNC B1 ;  /* 0x0000000000017941 */ /* 0x000fea0003800000 */
.L_x_2401:
[----:B------:R-:W-:Y:S01]  /*20a0*/  FFMA.FTZ R3, -R6, R2, R3 ;  /* 0x0000000206037223 */ /* 0x000fe20000010103 */
[----:B------:R-:W-:Y:S05]  /*20b0*/  BRA `(.L_x_2399) ;  /* 0x000001f000007947 */ /* 0x000fea0003800000 */
.L_x_2400:
        /* <DEDUP_REMOVED lines=15> */
.L_x_2406:
        /* <DEDUP_REMOVED lines=13> */
.L_x_2405:
[----:B------:R-:W-:Y:S05]  /*2280*/  BSYNC B1 ;  /* 0x0000000000017941 */ /* 0x000fea0003800000 */
.L_x_2404:
[----:B------:R-:W-:-:S04]  /*2290*/  FMUL.FTZ R2, R2, 1.1920928955078125e-07 ;  /* 0x3400000002027820 */ /* 0x000fc80000410000 */
[----:B------:R-:W-:Y:S02]  /*22a0*/  FMUL.FTZ R3, R7, R2 ;  /* 0x0000000207037220 */ /* 0x000fe40000410000 */
.L_x_2399:
[----:B------:R-:W-:Y:S05]  /*22b0*/  BSYNC B0 ;  /* 0x0000000000007941 */ /* 0x000fea0003800000 */
.L_x_2398:
        /* <DEDUP_REMOVED lines=20> */
.L_x_2410:
[----:B------:R-:W-:-:S06]  /*2400*/  PRMT R3, RZ, 0x5410, R0 ;  /* 0x00005410ff037816 */ /* 0x000fcc0000000000 */
[----:B------:R-:W1:Y:S02]  /*2410*/  F2I.S64.TRUNC R2, R3 ;  /* 0x0000000300027311 */ /* 0x000e64000020d900 */
[----:B-1----:R1:W-:Y:S01]  /*2420*/  STG.E.U8 [R16.64], R2 ;  /* 0x0000000210007986 */ /* 0x0023e2000c101124 */
[----:B------:R-:W-:Y:S05]  /*2430*/  BRA `(.L_x_2412) ;  /* 0x00000e4000007947 */ /* 0x000fea0003800000 */
.L_x_2409:
        /* <DEDUP_REMOVED lines=10> */
.L_x_2414:
[----:B------:R-:W-:-:S04]  /*24e0*/  PRMT R0, RZ, 0x5410, R0 ;  /* 0x00005410ff007816 */ /* 0x000fc80000000000 */
[----:B------:R-:W1:Y:S02]  /*24f0*/  F2I.FTZ.TRUNC.NTZ R3, R0 ;  /* 0x0000000000037305 */ /* 0x000e64000021f100 */
[----:B-1----:R1:W-:Y:S01]  /*2500*/  STG.E [R16.64], R3 ;  /* 0x0000000310007986 */ /* 0x0023e2000c101924 */
[----:B------:R-:W-:Y:S05]  /*2510*/  BRA `(.L_x_2412) ;  /* 0x00000d6000007947 */ /* 0x000fea0003800000 */
.L_x_2413:
[----:B------:R-:W-:-:S04]  /*2520*/  PRMT R0, RZ, 0x5410, R0 ;  /* 0x00005410ff007816 */ /* 0x000fc80000000000 */
[----:B------:R-:W1:Y:S02]  /*2530*/  F2I.FTZ.TRUNC.NTZ R3, R0 ;  /* 0x0000000000037305 */ /* 0x000e64000021f100 */
[----:B-1----:R1:W-:Y:S01]  /*2540*/  STG.E.U16 [R16.64], R3 ;  /* 0x0000000310007986 */ /* 0x0023e2000c101524 */
[----:B------:R-:W-:Y:S05]  /*2550*/  BRA `(.L_x_2412) ;  /* 0x00000d2000007947 */ /* 0x000fea0003800000 */
.L_x_2408:
        /* <DEDUP_REMOVED lines=9> */
.L_x_2416:
[----:B------:R-:W-:-:S04]  /*25f0*/  PRMT R0, RZ, 0x5410, R0 ;  /* 0x00005410ff007816 */ /* 0x000fc80000000000 */
[----:B------:R-:W-:-:S05]  /*2600*/  F2FP.PACK_AB R0, RZ, R0 ;  /* 0x00000000ff00723e */ /* 0x000fca00000000ff */
[----:B------:R1:W-:Y:S01]  /*2610*/  STG.E.U16 [R16.64], R0 ;  /* 0x0000000010007986 */ /* 0x0003e2000c101524 */
[----:B------:R-:W-:Y:S05]  /*2620*/  BRA `(.L_x_2412) ;  /* 0x00000c5000007947 */ /* 0x000fea0003800000 */
.L_x_2415:
        /* <DEDUP_REMOVED lines=10> */
.L_x_2418:
[----:B------:R-:W-:-:S04]  /*26d0*/  PRMT R0, RZ, 0x5410, R0 ;  /* 0x00005410ff007816 */ /* 0x000fc80000000000 */
[----:B------:R-:W-:-:S04]  /*26e0*/  F2FP.PACK_AB R3, RZ, R0 ;  /* 0x00000000ff03723e */ /* 0x000fc800000000ff */
[----:B------:R-:W-:-:S05]  /*26f0*/  PRMT R3, R3, 0x5410, RZ ;  /* 0x0000541003037816 */ /* 0x000fca00000000ff */
[----:B------:R1:W-:Y:S01]  /*2700*/  STG.E [R16.64], R3 ;  /* 0x0000000310007986 */ /* 0x0003e2000c101924 */
[----:B------:R-:W-:Y:S05]  /*2710*/  BRA `(.L_x_2412) ;  /* 0x00000b6000007947 */ /* 0x000fea0003800000 */
.L_x_2417:
[----:B------:R-:W-:-:S05]  /*2720*/  PRMT R2, RZ, 0x5410, R0 ;  /* 0x00005410ff027816 */ /* 0x000fca0000000000 */
[----:B------:R-:W-:-:S06]  /*2730*/  FMUL.FTZ R2, R2, 1 ;  /* 0x3f80000002027820 */ /* 0x000fcc0000410000 */
[----:B------:R-:W1:Y:S02]  /*2740*/  F2F.F64.F32 R2, R2 ;  /* 0x0000000200027310 */ /* 0x000e640000201800 */
[----:B-1----:R1:W-:Y:S01]  /*2750*/  STG.E.64 [R16.64], R2 ;  /* 0x0000000210007986 */ /* 0x0023e2000c101b24 */
[----:B------:R-:W-:Y:S05]  /*2760*/  BRA `(.L_x_2412) ;  /* 0x00000b1000007947 */ /* 0x000fea0003800000 */
.L_x_2407:
        /* <DEDUP_REMOVED lines=13> */
.L_x_2421:
[----:B------:R-:W-:Y:S01]  /*2840*/  PRMT R0, RZ, 0x5410, R0 ;  /* 0x00005410ff007816 */ /* 0x000fe20000000000 */
[----:B------:R-:W-:-:S04]  /*2850*/  CS2R R6, SRZ ;  /* 0x0000000000067805 */ /* 0x000fc8000001ff00 */
[----:B------:R-:W-:-:S04]  /*2860*/  FMUL.FTZ R0, R0, 1 ;  /* 0x3f80000000007820 */ /* 0x000fc80000410000 */
[----:B------:R-:W1:Y:S02]  /*2870*/  F2F.F64.F32 R4, R0 ;  /* 0x0000000000047310 */ /* 0x000e640000201800 */
[----:B-1----:R1:W-:Y:S01]  /*2880*/  STG.E.128 [R16.64], R4 ;  /* 0x0000000410007986 */ /* 0x0023e2000c101d24 */
[----:B------:R-:W-:Y:S05]  /*2890*/  BRA `(.L_x_2412) ;  /* 0x000009e000007947 */ /* 0x000fea0003800000 */
.L_x_2420:
        /* <DEDUP_REMOVED lines=21> */
.L_x_2425:
[----:B------:R-:W-:Y:S05]  /*29f0*/  BSYNC B0 ;  /* 0x0000000000007941 */ /* 0x000fea0003800000 */
.L_x_2424:
[----:B------:R-:W-:-:S05]  /*2a00*/  LOP3.LUT R3, R0, R3, RZ, 0xfc, !PT ;  /* 0x0000000300037212 */ /* 0x000fca00078efcff */
[----:B------:R1:W-:Y:S01]  /*2a10*/  STG.E.U8 [R16.64], R3 ;  /* 0x0000000310007986 */ /* 0x0003e2000c101124 */
[----:B------:R-:W-:Y:S05]  /*2a20*/  BRA `(.L_x_2412) ;  /* 0x0000085000007947 */ /* 0x000fea0003800000 */
.L_x_2423:
        /* <DEDUP_REMOVED lines=13> */
.L_x_2427:
[----:B------:R-:W-:Y:S01]  /*2b00*/  IMAD.MOV.U32 R0, RZ, RZ, 0x7f ;  /* 0x0000007fff007424 */ /* 0x000fe200078e00ff */
[----:B------:R-:W-:-:S04]  /*2b10*/  ISETP.GT.U32.AND P0, PT, R2, 0x7f800000, PT ;  /* 0x7f8000000200780c */ /* 0x000fc80003f04070 */
[----:B------:R-:W-:-:S04]  /*2b20*/  SEL R0, R0, 0x7c, P0 ;  /* 0x0000007c00007807 */ /* 0x000fc80000000000 */
.L_x_2428:
[----:B------:R-:W-:Y:S05]  /*2b30*/  BSYNC B0 ;  /* 0x0000000000007941 */ /* 0x000fea0003800000 */
.L_x_2426:
[----:B------:R-:W-:-:S04]  /*2b40*/  LOP3.LUT R2, R3, 0x80000000, RZ, 0xc0, !PT ;  /* 0x8000000003027812 */ /* 0x000fc800078ec0ff */
[----:B------:R-:W-:-:S04]  /*2b50*/  SHF.R.U32.HI R3, RZ, 0x18, R2 ;  /* 0x00000018ff037819 */ /* 0x000fc80000011602 */
[----:B------:R-:W-:-:S05]  /*2b60*/  LOP3.LUT R3, R0, R3, RZ, 0xfc, !PT ;  /* 0x0000000300037212 */ /* 0x000fca00078efcff */
[----:B------:R1:W-:Y:S01]  /*2b70*/  STG.E.U8 [R16.64], R3 ;  /* 0x0000000310007986 */ /* 0x0003e2000c101124 */
[----:B------:R-:W-:Y:S05]  /*2b80*/  BRA `(.L_x_2412) ;  /* 0x000006f000007947 */ /* 0x000fea0003800000 */
.L_x_2422:
[----:B------:R1:W-:Y:S01]  /*2b90*/  STG.E.U16 [R16.64], R0 ;  /* 0x0000000010007986 */ /* 0x0003e2000c101524 */
[----:B------:R-:W-:Y:S05]  /*2ba0*/  BRA `(.L_x_2412) ;  /* 0x000006d000007947 */ /* 0x000fea0003800000 */
.L_x_2419:
        /* <DEDUP_REMOVED lines=12> */
.L_x_2431:
        /* <DEDUP_REMOVED lines=17> */
.L_x_2434:
[----:B------:R-:W-:-:S04]  /*2d80*/  LOP3.LUT R2, R3, 0x80000000, RZ, 0xc0, !PT ;  /* 0x8000000003027812 */ /* 0x000fc800078ec0ff */
[----:B------:R-:W-:-:S04]  /*2d90*/  SHF.R.U32.HI R3, RZ, 0x18, R2 ;  /* 0x00000018ff037819 */ /* 0x000fc80000011602 */
[----:B------:R-:W-:-:S04]  /*2da0*/  LOP3.LUT R0, R0, R3, RZ, 0xfc, !PT ;  /* 0x0000000300007212 */ /* 0x000fc800078efcff */
[----:B------:R-:W-:Y:S02]  /*2db0*/  PRMT R8, R0, 0x7610, R8 ;  /* 0x0000761000087816 */ /* 0x000fe40000000008 */
.L_x_2433:
[----:B------:R-:W-:Y:S05]  /*2dc0*/  BSYNC B0 ;  /* 0x0000000000007941 */ /* 0x000fea0003800000 */
.L_x_2432:
[----:B------:R0:W-:Y:S01]  /*2dd0*/  STG.E.U8 [R16.64], R8 ;  /* 0x0000000810007986 */ /* 0x0001e2000c101124 */
[----:B------:R-:W-:Y:S05]  /*2de0*/  BRA `(.L_x_2412) ;  /* 0x0000049000007947 */ /* 0x000fea0003800000 */
.L_x_2430:
        /* <DEDUP_REMOVED lines=17> */
.L_x_2437:
[----:B------:R-:W-:-:S04]  /*2f00*/  LOP3.LUT R2, R3, 0x80000000, RZ, 0xc0, !PT ;  /* 0x8000000003027812 */ /* 0x000fc800078ec0ff */
[----:B------:R-:W-:-:S04]  /*2f10*/  SHF.R.U32.HI R3, RZ, 0x18, R2 ;  /* 0x00000018ff037819 */ /* 0x000fc80000011602 */
[----:B------:R-:W-:-:S04]  /*2f20*/  LOP3.LUT R0, R0, R3, RZ, 0xfc, !PT ;  /* 0x0000000300007212 */ /* 0x000fc800078efcff */
[----:B------:R-:W-:Y:S02]  /*2f30*/  PRMT R8, R0, 0x7610, R8 ;  /* 0x0000761000087816 */ /* 0x000fe40000000008 */
.L_x_2436:
[----:B------:R-:W-:Y:S05]  /*2f40*/  BSYNC B0 ;  /* 0x0000000000007941 */ /* 0x000fea0003800000 */
.L_x_2435:
[----:B------:R0:W-:Y:S01]  /*2f50*/  STG.E.U8 [R16.64], R8 ;  /* 0x0000000810007986 */ /* 0x0001e2000c101124 */
[----:B------:R-:W-:Y:S05]  /*2f60*/  BRA `(.L_x_2412) ;  /* 0x0000031000007947 */ /* 0x000fea0003800000 */
.L_x_2429:
        /* <DEDUP_REMOVED lines=22> */
.L_x_2411:
        /* <DEDUP_REMOVED lines=20> */
.L_x_2439:
[----:B------:R-:W-:-:S06]  /*3210*/  PRMT R2, RZ, 0x5410, R0 ;  /* 0x00005410ff027816 */ /* 0x000fcc0000000000 */
[----:B------:R-:W1:Y:S02]  /*3220*/  F2I.U64.TRUNC R2, R2 ;  /* 0x0000000200027311 */ /* 0x000e64000020d800 */
[----:B-1----:R1:W-:Y:S01]  /*3230*/  STG.E.64 [R16.64], R2 ;  /* 0x0000000210007986 */ /* 0x0023e2000c101b24 */
[----:B------:R-:W-:Y:S05]  /*3240*/  BRA `(.L_x_2412) ;  /* 0x0000003000007947 */ /* 0x000fea0003800000 */
.L_x_2438:
[----:B------:R-:W-:-:S04]  /*3250*/  PRMT R0, RZ, 0x5410, R0 ;  /* 0x00005410ff007816 */ /* 0x000fc80000000000 */
[----:B------:R-:W1:Y:S02]  /*3260*/  F2I.FTZ.U32.TRUNC.NTZ R3, R0 ;  /* 0x0000000000037305 */ /* 0x000e64000021f000 */
[----:B-1----:R1:W-:Y:S02]  /*3270*/  STG.E [R16.64], R3 ;  /* 0x0000000310007986 */ /* 0x0023e4000c101924 */
.L_x_2412:
[----:B------:R-:W-:-:S05]  /*3280*/  IMAD R18, R18, 0x200, R23 ;  /* 0x0000020012127824 */ /* 0x000fca00078e0217 */
[----:B------:R-:W-:Y:S02]  /*3290*/  IADD3 R19, R18, 0x80, RZ ;  /* 0x0000008012137810 */ /* 0x000fe40007ffe0ff */
.L_x_2364:
[----:B------:R-:W-:Y:S05]  /*32a0*/  BSYNC B6 ;  /* 0x0000000000067941 */ /* 0x000fea0003800000 */
.L_x_2363:
[----:B------:R-:W-:Y:S01]  /*32b0*/  ISETP.GE.AND P0, PT, R19, c[0x0][0x160], PT ;  /* 0x0000580013007a0c */ /* 0x000fe20003f06270 */
[----:B------:R-:W-:-:S12]  /*32c0*/  BSSY B6, `(.L_x_2440) ;  /* 0x0000646000067945 */ /* 0x000fd80003800000 */
        /* <DEDUP_REMOVED lines=229> */
.L_x_2442:
        /* <DEDUP_REMOVED lines=20> */
.L_x_2446:
[----:B------:R-:W2:Y:S02]  /*4260*/  LDG.E.U8 R2, [R2.64] ;  /* 0x0000002402027981 */ /* 0x000ea4000c1e1100 */
[----:B--2---:R-:W0:Y:S02]  /*4270*/  I2F.U16 R0, R2 ;  /* 0x0000000200007306 */ /* 0x004e240000101000 */
[----:B0-----:R-:W-:Y:S01]  /*4280*/  F2FP.BF16.PACK_AB R0, RZ, R0 ;  /* 0x00000000ff00723e */ /* 0x001fe200000010ff */
[----:B------:R-:W-:Y:S05]  /*4290*/  BRA `(.L_x_2448) ;  /* 0x00000e3000007947 */ /* 0x000fea0003800000 */
.L_x_2445:
        /* <DEDUP_REMOVED lines=10> */
.L_x_2450:
[----:B------:R-:W2:Y:S02]  /*4340*/  LDG.E R2, [R2.64] ;  /* 0x0000002402027981 */ /* 0x000ea4000c1e1900 */
[----:B--2---:R-:W0:Y:S02]  /*4350*/  I2F R0, R2 ;  /* 0x0000000200007306 */ /* 0x004e240000201400 */
[----:B0-----:R-:W-:Y:S01]  /*4360*/  F2FP.BF16.PACK_AB R0, RZ, R0 ;  /* 0x00000000ff00723e */ /* 0x001fe200000010ff */
[----:B------:R-:W-:Y:S05]  /*4370*/  BRA `(.L_x_2448) ;  /* 0x00000d5000007947 */ /* 0x000fea0003800000 */
.L_x_2449:
[----:B------:R-:W2:Y:S02]  /*4380*/  LDG.E.U16 R2, [R2.64] ;  /* 0x0000002402027981 */ /* 0x000ea4000c1e1500 */
[----:B--2---:R-:W0:Y:S02]  /*4390*/  I2F.S16 R0, R2 ;  /* 0x0000000200007306 */ /* 0x004e240000101400 */
[----:B0-----:R-:W-:Y:S01]  /*43a0*/  F2FP.BF16.PACK_AB R0, RZ, R0 ;  /* 0x00000000ff00723e */ /* 0x001fe200000010ff */
[----:B------:R-:W-:Y:S05]  /*43b0*/  BRA `(.L_x_2448) ;  /* 0x00000d1000007947 */ /* 0x000fea0003800000 */
.L_x_2444:
        /* <DEDUP_REMOVED lines=9> */
.L_x_2452:
[----:B------:R-:W2:Y:S02]  /*4450*/  LDG.E.U16 R0, [R2.64] ;  /* 0x0000002402007981 */ /* 0x000ea4000c1e1500 */
[----:B--2---:R-:W-:-:S05]  /*4460*/  HADD2.F32 R0, -RZ, R0.H0_H0 ;  /* 0x20000000ff007230 */ /* 0x004fca0000004100 */
[----:B------:R-:W-:Y:S01]  /*4470*/  F2FP.BF16.PACK_AB R0, RZ, R0 ;  /* 0x00000000ff00723e */ /* 0x000fe200000010ff */
[----:B------:R-:W-:Y:S05]  /*4480*/  BRA `(.L_x_2448) ;  /* 0x00000c4000007947 */ /* 0x000fea0003800000 */
.L_x_2451:
        /* <DEDUP_REMOVED lines=9> */
.L_x_2454:
[----:B------:R-:W2:Y:S02]  /*4520*/  LDG.E.U16 R2, [R2.64] ;  /* 0x0000002402027981 */ /* 0x000ea4000c1e1500 */
[----:B--2---:R-:W-:-:S05]  /*4530*/  HADD2.F32 R0, -RZ, R2.H0_H0 ;  /* 0x20000002ff007230 */ /* 0x004fca0000004100 */
[----:B------:R-:W-:Y:S01]  /*4540*/  F2FP.BF16.PACK_AB R0, RZ, R0 ;  /* 0x00000000ff00723e */ /* 0x000fe200000010ff */
[----:B------:R-:W-:Y:S05]  /*4550*/  BRA `(.L_x_2448) ;  /* 0x00000b7000007947 */ /* 0x000fea0003800000 */
.L_x_2453:
[----:B------:R-:W2:Y:S02]  /*4560*/  LDG.E.64 R2, [R2.64] ;  /* 0x0000002402027981 */ /* 0x000ea4000c1e1b00 */
[----:B--2---:R-:W0:Y:S01]  /*4570*/  F2F.F32.F64 R0, R2 ;  /* 0x0000000200007310 */ /* 0x004e220000301000 */
[----:B------:R-:W0:-:S14]  /*4580*/  DSETP.GEU.AND P0, PT, |R2|, c[0x2][0x0], PT ;  /* 0x008000000200762a */ /* 0x000e1c0003f0e200 */
[----:B0-----:R-:W-:-:S05]  /*4590*/  @!P0 FMUL R0, R0, 1.175494350822287508e-38 ;  /* 0x0080000000008820 */ /* 0x001fca0000400000 */
[----:B------:R-:W-:Y:S01]  /*45a0*/  F2FP.BF16.PACK_AB R0, RZ, R0 ;  /* 0x00000000ff00723e */ /* 0x000fe200000010ff */
[----:B------:R-:W-:Y:S05]  /*45b0*/  BRA `(.L_x_2448) ;  /* 0x00000b1000007947 */ /* 0x000fea0003800000 */
.L_x_2443:
        /* <DEDUP_REMOVED lines=13> */
.L_x_2457:
[----:B------:R-:W2:Y:S02]  /*4690*/  LDG.E.64 R2, [R2.64] ;  /* 0x0000002402027981 */ /* 0x000ea4000c1e1b00 */
[----:B--2---:R-:W0:Y:S01]  /*46a0*/  F2F.F32.F64 R0, R2 ;  /* 0x0000000200007310 */ /* 0x004e220000301000 */
[----:B------:R-:W0:-:S14]  /*46b0*/  DSETP.GEU.AND P0, PT, |R2|, c[0x2][0x0], PT ;  /* 0x008000000200762a */ /* 0x000e1c0003f0e200 */
[----:B0-----:R-:W-:-:S05]  /*46c0*/  @!P0 FMUL R0, R0, 1.175494350822287508e-38 ;  /* 0x0080000000008820 */ /* 0x001fca0000400000 */
[----:B------:R-:W-:Y:S01]  /*46d0*/  F2FP.BF16.PACK_AB R0, RZ, R0 ;  /* 0x00000000ff00723e */ /* 0x000fe200000010ff */
[----:B------:R-:W-:Y:S05]  /*46e0*/  BRA `(.L_x_2448) ;  /* 0x000009e000007947 */ /* 0x000fea0003800000 */
.L_x_2456:
        /* <DEDUP_REMOVED lines=28> */
.L_x_2459:
        /* <DEDUP_REMOVED lines=15> */
.L_x_2458:
[----:B------:R0:W5:Y:S01]  /*49a0*/  LDG.E.U16 R0, [R2.64] ;  /* 0x0000002402007981 */ /* 0x000162000c1e1500 */
[----:B------:R-:W-:Y:S05]  /*49b0*/  BRA `(.L_x_2448) ;  /* 0x0000071000007947 */ /* 0x000fea0003800000 */
.L_x_2455:
        /* <DEDUP_REMOVED lines=12> */
.L_x_2462:
        /* <DEDUP_REMOVED lines=21> */
.L_x_2466:
[----:B------:R-:W-:Y:S05]  /*4bd0*/  BSYNC B1 ;  /* 0x0000000000017941 */ /* 0x000fea0003800000 */
.L_x_2465:
[----:B------:R-:W-:Y:S01]  /*4be0*/  LEA R3, R0, 0x3b800000, 0x17 ;  /* 0x3b80000000037811 */ /* 0x000fe200078eb8ff */
[----:B------:R-:W-:-:S05]  /*4bf0*/  IMAD.SHL.U32 R0, R2, 0x100000, RZ ;  /* 0x0010000002007824 */ /* 0x000fca00078e00ff */
[----:B------:R-:W-:Y:S02]  /*4c00*/  LOP3.LUT R0, R3, R0, R4, 0xfe, !PT ;  /* 0x0000000003007212 */ /* 0x000fe400078efe04 */
.L_x_2464:
[----:B------:R-:W-:Y:S05]  /*4c10*/  BSYNC B0 ;  /* 0x0000000000007941 */ /* 0x000fea0003800000 */
.L_x_2463:
[----:B------:R-:W-:Y:S01]  /*4c20*/  F2FP.BF16.PACK_AB R0, RZ, R0 ;  /* 0x00000000ff00723e */ /* 0x000fe200000010ff */
[----:B------:R-:W-:Y:S05]  /*4c30*/  BRA `(.L_x_2448) ;  /* 0x0000049000007947 */ /* 0x000fea0003800000 */
.L_x_2461:
        /* <DEDUP_REMOVED lines=21> */
.L_x_2470:
[----:B------:R-:W-:Y:S05]  /*4d90*/  BSYNC B1 ;  /* 0x0000000000017941 */ /* 0x000fea0003800000 */
.L_x_2469:
[----:B------:R-:W-:Y:S01]  /*4da0*/  LEA R3, R0, 0x37800000, 0x17 ;  /* 0x3780000000037811 */ /* 0x000fe200078eb8ff */
[----:B------:R-:W-:-:S05]  /*4db0*/  IMAD.SHL.U32 R0, R2, 0x200000, RZ ;  /* 0x0020000002007824 */ /* 0x000fca00078e00ff */
[----:B------:R-:W-:Y:S02]  /*4dc0*/  LOP3.LUT R0, R3, R0, R4, 0xfe, !PT ;  /* 0x0000000003007212 */ /* 0x000fe400078efe04 */
.L_x_2468:
[----:B------:R-:W-:Y:S05]  /*4dd0*/  BSYNC B0 ;  /* 0x0000000000007941 */ /* 0x000fea0003800000 */
.L_x_2467:
[----:B------:R-:W-:Y:S01]  /*4de0*/  F2FP.BF16.PACK_AB R0, RZ, R0 ;  /* 0x00000000ff00723e */ /* 0x000fe200000010ff */
[----:B------:R-:W-:Y:S05]  /*4df0*/  BRA `(.L_x_2448) ;  /* 0x000002d000007947 */ /* 0x000fea0003800000 */
.L_x_2460:
        /* <DEDUP_REMOVED lines=14> */
.L_x_2474:
[----:B------:R-:W-:Y:S05]  /*4ee0*/  BSYNC B0 ;  /* 0x0000000000007941 */ /* 0x000fea0003800000 */
.L_x_2473:
[----:B------:R-:W-:Y:S01]  /*4ef0*/  F2FP.BF16.PACK_AB R0, RZ, R0 ;  /* 0x00000000ff00723e */ /* 0x000fe200000010ff */
[----:B------:R-:W-:Y:S05]  /*4f00*/  BRA `(.L_x_2448) ;  /* 0x000001c000007947 */ /* 0x000fea0003800000 */
.L_x_2447:
        /* <DEDUP_REMOVED lines=21> */
.L_x_2472:
[----:B------:R-:W2:Y:S02]  /*5060*/  LDG.E.64 R2, [R2.64] ;  /* 0x0000002402027981 */ /* 0x000ea4000c1e1b00 */
[----:B--2---:R-:W0:Y:S02]  /*5070*/  I2F.U64 R0, R2 ;  /* 0x0000000200007312 */ /* 0x004e240000301000 */
[----:B0-----:R-:W-:Y:S01]  /*5080*/  F2FP.BF16.PACK_AB R0, RZ, R0 ;  /* 0x00000000ff00723e */ /* 0x001fe200000010ff */
[----:B------:R-:W-:Y:S05]  /*5090*/  BRA `(.L_x_2448) ;  /* 0x0000003000007947 */ /* 0x000fea0003800000 */
.L_x_2471:
[----:B------:R-:W2:Y:S02]  /*50a0*/  LDG.E R2, [R2.64] ;  /* 0x0000002402027981 */ /* 0x000ea4000c1e1900 */
[----:B--2---:R-:W0:Y:S02]  /*50b0*/  I2F.U32 R0, R2 ;  /* 0x0000000200007306 */ /* 0x004e240000201000 */
[----:B0-----:R-:W-:-:S06]  /*50c0*/  F2FP.BF16.PACK_AB R0, RZ, R0 ;  /* 0x00000000ff00723e */ /* 0x001fcc00000010ff */
.L_x_2448:
        /* <DEDUP_REMOVED lines=31> */
.L_x_2480:
[----:B------:R-:W-:Y:S01]  /*52c0*/  FSETP.GEU.FTZ.AND P0, PT, R7, -R6, PT ;  /* 0x800000060700720b */ /* 0x000fe20003f1e000 */
[----:B------:R-:W-:-:S12]  /*52d0*/  FADD.FTZ R2, R2, -1 ;  /* 0xbf80000002027421 */ /* 0x000fd80000010000 */
[----:B------:R-:W-:Y:S02]  /*52e0*/  @!P0 FADD.FTZ R2, R2, -1 ;  /* 0xbf80000002028421 */ /* 0x000fe40000010000 */
.L_x_2479:
[----:B------:R-:W-:Y:S05]  /*52f0*/  BSYNC B1 ;  /* 0x0000000000017941 */ /* 0x000fea0003800000 */
.L_x_2478:
[----:B------:R-:W-:Y:S01]  /*5300*/  FFMA.FTZ R3, -R6, R2, R3 ;  /* 0x0000000206037223 */ /* 0x000fe20000010103 */
[----:B------:R-:W-:Y:S05]  /*5310*/  BRA `(.L_x_2476) ;  /* 0x000001f000007947 */ /* 0x000fea0003800000 */
.L_x_2477:
        /* <DEDUP_REMOVED lines=15> */
.L_x_2483:
        /* <DEDUP_REMOVED lines=13> */
.L_x_2482:
[----:B------:R-:W-:Y:S05]  /*54e0*/  BSYNC B1 ;  /* 0x0000000000017941 */ /* 0x000fea0003800000 */
.L_x_2481:
[----:B------:R-:W-:-:S04]  /*54f0*/  FMUL.FTZ R2, R2, 1.1920928955078125e-07 ;  /* 0x3400000002027820 */ /* 0x000fc80000410000 */
[----:B------:R-:W-:Y:S02]  /*5500*/  FMUL.FTZ R3, R7, R2 ;  /* 0x0000000207037220 */ /* 0x000fe40000410000 */
.L_x_2476:
[----:B------:R-:W-:Y:S05]  /*5510*/  BSYNC B0 ;  /* 0x0000000000007941 */ /* 0x000fea0003800000 */
.L_x_2475:
        /* <DEDUP_REMOVED lines=20> */
.L_x_2487:
[----:B------:R-:W-:-:S06]  /*5660*/  PRMT R3, RZ, 0x5410, R0 ;  /* 0x00005410ff037816 */ /* 0x000fcc0000000000 */
[----:B------:R-:W1:Y:S02]  /*5670*/  F2I.S64.TRUNC R2, R3 ;  /* 0x0000000300027311 */ /* 0x000e64000020d900 */
[----:B-1----:R1:W-:Y:S01]  /*5680*/  STG.E.U8 [R16.64], R2 ;  /* 0x0000000210007986 */ /* 0x0023e2000c101124 */
[----:B------:R-:W-:Y:S05]  /*5690*/  BRA `(.L_x_2489) ;  /* 0x00000e4000007947 */ /* 0x000fea0003800000 */
.L_x_2486:
        /* <DEDUP_REMOVED lines=10> */
.L_x_2491:
[----:B------:R-:W-:-:S04]  /*5740*/  PRMT R0, RZ, 0x5410, R0 ;  /* 0x00005410ff007816 */ /* 0x000fc80000000000 */
[----:B------:R-:W1:Y:S02]  /*5750*/  F2I.FTZ.TRUNC.NTZ R3, R0 ;  /* 0x0000000000037305 */ /* 0x000e64000021f100 */
[----:B-1----:R1:W-:Y:S01]  /*5760*/  STG.E [R16.64], R3 ;  /* 0x0000000310007986 */ /* 0x0023e2000c101924 */
[----:B------:R-:W-:Y:S05]  /*5770*/  BRA `(.L_x_2489) ;  /* 0x00000d6000007947 */ /* 0x000fea0003800000 */
.L_x_2490:
[----:B------:R-:W-:-:S04]  /*5780*/  PRMT R0, RZ, 0x5410, R0 ;  /* 0x00005410ff007816 */ /* 0x000fc80000000000 */
[----:B------:R-:W1:Y:S02]  /*5790*/  F2I.FTZ.TRUNC.NTZ R3, R0 ;  /* 0x0000000000037305 */ /* 0x000e64000021f100 */
[----:B-1----:R1:W-:Y:S01]  /*57a0*/  STG.E.U16 [R16.64], R3 ;  /* 0x0000000310007986 */ /* 0x0023e2000c101524 */
[----:B------:R-:W-:Y:S05]  /*57b0*/  BRA `(.L_x_2489) ;  /* 0x00000d2000007947 */ /* 0x000fea0003800000 */
.L_x_2485:
        /* <DEDUP_REMOVED lines=9> */
.L_x_2493:
[----:B------:R-:W-:-:S04]  /*5850*/  PRMT R0, RZ, 0x5410, R0 ;  /* 0x00005410ff007816 */ /* 0x000fc80000000000 */
[----:B------:R-:W-:-:S05]  /*5860*/  F2FP.PACK_AB R0, RZ, R0 ;  /* 0x00000000ff00723e */ /* 0x000fca00000000ff */
[----:B------:R1:W-:Y:S01]  /*5870*/  STG.E.U16 [R16.64], R0 ;  /* 0x0000000010007986 */ /* 0x0003e2000c101524 */
[----:B------:R-:W-:Y:S05]  /*5880*/  BRA `(.L_x_2489) ;  /* 0x00000c5000007947 */ /* 0x000fea0003800000 */
.L_x_2492:
        /* <DEDUP_REMOVED lines=10> */
.L_x_2495:
[----:B------:R-:W-:-:S04]  /*5930*/  PRMT R0, RZ, 0x5410, R0 ;  /* 0x00005410ff007816 */ /* 0x000fc80000000000 */
[----:B------:R-:W-:-:S04]  /*5940*/  F2FP.PACK_AB R3, RZ, R0 ;  /* 0x00000000ff03723e */ /* 0x000fc800000000ff */
[----:B------:R-:W-:-:S05]  /*5950*/  PRMT R3, R3, 0x5410, RZ ;  /* 0x0000541003037816 */ /* 0x000fca00000000ff */
[----:B------:R1:W-:Y:S01]  /*5960*/  STG.E [R16.64], R3 ;  /* 0x0000000310007986 */ /* 0x0003e2000c101924 */
[----:B------:R-:W-:Y:S05]  /*5970*/  BRA `(.L_x_2489) ;  /* 0x00000b6000007947 */ /* 0x000fea0003800000 */
.L_x_2494:
[----:B------:R-:W-:-:S05]  /*5980*/  PRMT R2, RZ, 0x5410, R0 ;  /* 0x00005410ff027816 */ /* 0x000fca0000000000 */
[----:B------:R-:W-:-:S06]  /*5990*/  FMUL.FTZ R2, R2, 1 ;  /* 0x3f80000002027820 */ /* 0x000fcc0000410000 */
[----:B------:R-:W1:Y:S02]  /*59a0*/  F2F.F64.F32 R2, R2 ;  /* 0x0000000200027310 */ /* 0x000e640000201800 */
[----:B-1----:R1:W-:Y:S01]  /*59b0*/  STG.E.64 [R16.64], R2 ;  /* 0x0000000210007986 */ /* 0x0023e2000c101b24 */
[----:B------:R-:W-:Y:S05]  /*59c0*/  BRA `(.L_x_2489) ;  /* 0x00000b1000007947 */ /* 0x000fea0003800000 */
.L_x_2484:
        /* <DEDUP_REMOVED lines=13> */
.L_x_2498:
[----:B------:R-:W-:Y:S01]  /*5aa0*/  PRMT R0, RZ, 0x5410, R0 ;  /* 0x00005410ff007816 */ /* 0x000fe20000000000 */
[----:B------:R-:W-:-:S04]  /*5ab0*/  CS2R R6, SRZ ;  /* 0x0000000000067805 */ /* 0x000fc8000001ff00 */
[----:B------:R-:W-:-:S04]  /*5ac0*/  FMUL.FTZ R0, R0, 1 ;  /* 0x3f80000000007820 */ /* 0x000fc80000410000 */
[----:B------:R-:W1:Y:S02]  /*5ad0*/  F2F.F64.F32 R4, R0 ;  /* 0x0000000000047310 */ /* 0x000e640000201800 */
[----:B-1----:R1:W-:Y:S01]  /*5ae0*/  STG.E.128 [R16.64], R4 ;  /* 0x0000000410007986 */ /* 0x0023e2000c101d24 */
[----:B------:R-:W-:Y:S05]  /*5af0*/  BRA `(.L_x_2489) ;  /* 0x000009e000007947 */ /* 0x000fea0003800000 */
.L_x_2497:
        /* <DEDUP_REMOVED lines=21> */
.L_x_2502:
[----:B------:R-:W-:Y:S05]  /*5c50*/  BSYNC B0 ;  /* 0x0000000000007941 */ /* 0x000fea0003800000 */
.L_x_2501:
[----:B------:R-:W-:-:S05]  /*5c60*/  LOP3.LUT R3, R0, R3, RZ, 0xfc, !PT ;  /* 0x0000000300037212 */ /* 0x000fca00078efcff */
[----:B------:R1:W-:Y:S01]  /*5c70*/  STG.E.U8 [R16.64], R3 ;  /* 0x0000000310007986 */ /* 0x0003e2000c101124 */
[----:B------:R-:W-:Y:S05]  /*5c80*/  BRA `(.L_x_2489) ;  /* 0x0000085000007947 */ /* 0x000fea0003800000 */
.L_x_2500:
        /* <DEDUP_REMOVED lines=13> */
.L_x_2504:
[----:B------:R-:W-:Y:S01]  /*5d60*/  IMAD.MOV.U32 R0, RZ, RZ, 0x7f ;  /* 0x0000007fff007424 */ /* 0x000fe200078e00ff */
[----:B------:R-:W-:-:S04]  /*5d70*/  ISETP.GT.U32.AND P0, PT, R2, 0x7f800000, PT ;  /* 0x7f8000000200780c */ /* 0x000fc80003f04070 */
[----:B------:R-:W-:-:S04]  /*5d80*/  SEL R0, R0, 0x7c, P0 ;  /* 0x0000007c00007807 */ /* 0x000fc80000000000 */
.L_x_2505:
[----:B------:R-:W-:Y:S05]  /*5d90*/  BSYNC B0 ;  /* 0x0000000000007941 */ /* 0x000fea0003800000 */
.L_x_2503:
[----:B------:R-:W-:-:S04]  /*5da0*/  LOP3.LUT R2, R3, 0x80000000, RZ, 0xc0, !PT ;  /* 0x8000000003027812 */ /* 0x000fc800078ec0ff */
[----:B------:R-:W-:-:S04]  /*5db0*/  SHF.R.U32.HI R3, RZ, 0x18, R2 ;  /* 0x00000018ff037819 */ /* 0x000fc80000011602 */
[----:B------:R-:W-:-:S05]  /*5dc0*/  LOP3.LUT R3, R0, R3, RZ, 0xfc, !PT ;  /* 0x0000000300037212 */ /* 0x000fca00078efcff */
[----:B------:R1:W-:Y:S01]  /*5dd0*/  STG.E.U8 [R16.64], R3 ;  /* 0x0000000310007986 */ /* 0x0003e2000c101124 */
[----:B------:R-:W-:Y:S05]  /*5de0*/  BRA `(.L_x_2489) ;  /* 0x000006f000007947 */ /* 0x000fea0003800000 */
.L_x_2499:
[----:B------:R1:W-:Y:S01]  /*5df0*/  STG.E.U16 [R16.64], R0 ;  /* 0x0000000010007986 */ /* 0x0003e2000c101524 */
[----:B------:R-:W-:Y:S05]  /*5e00*/  BRA `(.L_x_2489) ;  /* 0x000006d000007947 */ /* 0x000fea0003800000 */
.L_x_2496:
        /* <DEDUP_REMOVED lines=12> */
.L_x_2508:
        /* <DEDUP_REMOVED lines=17> */
.L_x_2511:
[----:B------:R-:W-:-:S04]  /*5fe0*/  LOP3.LUT R2, R3, 0x80000000, RZ, 0xc0, !PT ;  /* 0x8000000003027812 */ /* 0x000fc800078ec0ff */
[----:B------:R-:W-:-:S04]  /*5ff0*/  SHF.R.U32.HI R3, RZ, 0x18, R2 ;  /* 0x00000018ff037819 */ /* 0x000fc80000011602 */
[----:B------:R-:W-:-:S04]  /*6000*/  LOP3.LUT R0, R0, R3, RZ, 0xfc, !PT ;  /* 0x0000000300007212 */ /* 0x000fc800078efcff */
[----:B------:R-:W-:Y:S02]  /*6010*/  PRMT R8, R0, 0x7610, R8 ;  /* 0x0000761000087816 */ /* 0x000fe40000000008 */
.L_x_2510:
[----:B------:R-:W-:Y:S05]  /*6020*/  BSYNC B0 ;  /* 0x0000000000007941 */ /* 0x000fea0003800000 */
.L_x_2509:
[----:B------:R0:W-:Y:S01]  /*6030*/  STG.E.U8 [R16.64], R8 ;  /* 0x0000000810007986 */ /* 0x0001e2000c101124 */
[----:B------:R-:W-:Y:S05]  /*6040*/  BRA `(.L_x_2489) ;  /* 0x0000049000007947 */ /* 0x000fea0003800000 */
.L_x_2507:
        /* <DEDUP_REMOVED lines=17> */
.L_x_2514:
[----:B------:R-:W-:-:S04]  /*6160*/  LOP3.LUT R2, R3, 0x80000000, RZ, 0xc0, !PT ;  /* 0x8000000003027812 */ /* 0x000fc800078ec0ff */
[----:B------:R-:W-:-:S04]  /*6170*/  SHF.R.U32.HI R3, RZ, 0x18, R2 ;  /* 0x00000018ff037819 */ /* 0x000fc80000011602 */
[----:B------:R-:W-:-:S04]  /*6180*/  LOP3.LUT R0, R0, R3, RZ, 0xfc, !PT ;  /* 0x0000000300007212 */ /* 0x000fc800078efcff */
[----:B------:R-:W-:Y:S02]  /*6190*/  PRMT R8, R0, 0x7610, R8 ;  /* 0x0000761000087816 */ /* 0x000fe40000000008 */
.L_x_2513:
[----:B------:R-:W-:Y:S05]  /*61a0*/  BSYNC B0 ;  /* 0x0000000000007941 */ /* 0x000fea0003800000 */
.L_x_2512:
[----:B------:R0:W-:Y:S01]  /*61b0*/  STG.E.U8 [R16.64], R8 ;  /* 0x0000000810007986 */ /* 0x0001e2000c101124 */
[----:B------:R-:W-:Y:S05]  /*61c0*/  BRA `(.L_x_2489) ;  /* 0x0000031000007947 */ /* 0x000fea0003800000 */
.L_x_2506:
        /* <DEDUP_REMOVED lines=22> */
.L_x_2488:
        /* <DEDUP_REMOVED lines=20> */
.L_x_2516:
[----:B------:R-:W-:-:S06]  /*6470*/  PRMT R2, RZ, 0x5410, R0 ;  /* 0x00005410ff027816 */ /* 0x000fcc0000000000 */
[----:B------:R-:W1:Y:S02]  /*6480*/  F2I.U64.TRUNC R2, R2 ;  /* 0x0000000200027311 */ /* 0x000e64000020d800 */
[----:B-1----:R1:W-:Y:S01]  /*6490*/  STG.E.64 [R16.64], R2 ;  /* 0x0000000210007986 */ /* 0x0023e2000c101b24 */
[----:B------:R-:W-:Y:S05]  /*64a0*/  BRA `(.L_x_2489) ;  /* 0x0000003000007947 */ /* 0x000fea0003800000 */
.L_x_2515:
[----:B------:R-:W-:-:S04]  /*64b0*/  PRMT R0, RZ, 0x5410, R0 ;  /* 0x00005410ff007816 */ /* 0x000fc80000000000 */
[----:B------:R-:W1:Y:S02]  /*64c0*/  F2I.FTZ.U32.TRUNC.NTZ R3, R0 ;  /* 0x0000000000037305 */ /* 0x000e64000021f000 */
[----:B-1----:R1:W-:Y:S02]  /*64d0*/  STG.E [R16.64], R3 ;  /* 0x0000000310007986 */ /* 0x0023e4000c101924 */
.L_x_2489:
        /* <DEDUP_REMOVED lines=231> */
.L_x_2517:
        /* <DEDUP_REMOVED lines=20> */
.L_x_2521:
[----:B------:R-:W2:Y:S02]  /*7490*/  LDG.E.U8 R2, [R2.64] ;  /* 0x0000002402027981 */ /* 0x000ea4000c1e1100 */
[----:B--2---:R-:W0:Y:S02]  /*74a0*/  I2F.U16 R0, R2 ;  /* 0x0000000200007306 */ /* 0x004e240000101000 */
[----:B0-----:R-:W-:Y:S01]  /*74b0*/  F2FP.BF16.PACK_AB R0, RZ, R0 ;  /* 0x00000000ff00723e */ /* 0x001fe200000010ff */
[----:B------:R-:W-:Y:S05]  /*74c0*/  BRA `(.L_x_2523) ;  /* 0x00000e3000007947 */ /* 0x000fea0003800000 */
.L_x_2520:
        /* <DEDUP_REMOVED lines=10> */
.L_x_2525:
[----:B------:R-:W2:Y:S02]  /*7570*/  LDG.E R2, [R2.64] ;  /* 0x0000002402027981 */ /* 0x000ea4000c1e1900 */
[----:B--2---:R-:W0:Y:S02]  /*7580*/  I2F R0, R2 ;  /* 0x0000000200007306 */ /* 0x004e240000201400 */
[----:B0-----:R-:W-:Y:S01]  /*7590*/  F2FP.BF16.PACK_AB R0, RZ, R0 ;  /* 0x00000000ff00723e */ /* 0x001fe200000010ff */
[----:B------:R-:W-:Y:S05]  /*75a0*/  BRA `(.L_x_2523) ;  /* 0x00000d5000007947 */ /* 0x000fea0003800000 */
.L_x_2524:
[----:B------:R-:W2:Y:S02]  /*75b0*/  LDG.E.U16 R2, [R2.64] ;  /* 0x0000002402027981 */ /* 0x000ea4000c1e1500 */
[----:B--2---:R-:W0:Y:S02]  /*75c0*/  I2F.S16 R0, R2 ;  /* 0x0000000200007306 */ /* 0x004e240000101400 */
[----:B0-----:R-:W-:Y:S01]  /*75d0*/  F2FP.BF16.PACK_AB R0, RZ, R0 ;  /* 0x00000000ff00723e */ /* 0x001fe200000010ff */
[----:B------:R-:W-:Y:S05]  /*75e0*/  BRA `(.L_x_2523) ;  /* 0x00000d1000007947 */ /* 0x000fea0003800000 */
.L_x_2519:
        /* <DEDUP_REMOVED lines=9> */
.L_x_2527:
[----:B------:R-:W2:Y:S02]  /*7680*/  LDG.E.U16 R0, [R2.64] ;  /* 0x0000002402007981 */ /* 0x000ea4000c1e1500 */
[----:B--2---:R-:W-:-:S05]  /*7690*/  HADD2.F32 R0, -RZ, R0.H0_H0 ;  /* 0x20000000ff007230 */ /* 0x004fca0000004100 */
[----:B------:R-:W-:Y:S01]  /*76a0*/  F2FP.BF16.PACK_AB R0, RZ, R0 ;  /* 0x00000000ff00723e */ /* 0x000fe200000010ff */
[----:B------:R-:W-:Y:S05]  /*76b0*/  BRA `(.L_x_2523) ;  /* 0x00000c4000007947 */ /* 0x000fea0003800000 */
.L_x_2526:
        /* <DEDUP_REMOVED lines=9> */
.L_x_2529:
[----:B------:R-:W2:Y:S02]  /*7750*/  LDG.E.U16 R2, [R2.64] ;  /* 0x0000002402027981 */ /* 0x000ea4000c1e1500 */
[----:B--2---:R-:W-:-:S05]  /*7760*/  HADD2.F32 R0, -RZ, R2.H0_H0 ;  /* 0x20000002ff007230 */ /* 0x004fca0000004100 */
[----:B------:R-:W-:Y:S01]  /*7770*/  F2FP.BF16.PACK_AB R0, RZ, R0 ;  /* 0x00000000ff00723e */ /* 0x000fe200000010ff */
[----:B------:R-:W-:Y:S05]  /*7780*/  BRA `(.L_x_2523) ;  /* 0x00000b7000007947 */ /* 0x000fea0003800000 */
.L_x_2528:
[----:B------:R-:W2:Y:S02]  /*7790*/  LDG.E.64 R2, [R2.64] ;  /* 0x0000002402027981 */ /* 0x000ea4000c1e1b00 */
[----:B--2---:R-:W0:Y:S01]  /*77a0*/  F2F.F32.F64 R0, R2 ;  /* 0x0000000200007310 */ /* 0x004e220000301000 */
[----:B------:R-:W0:-:S14]  /*77b0*/  DSETP.GEU.AND P0, PT, |R2|, c[0x2][0x0], PT ;  /* 0x008000000200762a */ /* 0x000e1c0003f0e200 */
[----:B0-----:R-:W-:-:S05]  /*77c0*/  @!P0 FMUL R0, R0, 1.175494350822287508e-38 ;  /* 0x0080000000008820 */ /* 0x001fca0000400000 */
[----:B------:R-:W-:Y:S01]  /*77d0*/  F2FP.BF16.PACK_AB R0, RZ, R0 ;  /* 0x00000000ff00723e */ /* 0x000fe200000010ff */
[----:B------:R-:W-:Y:S05]  /*77e0*/  BRA `(.L_x_2523) ;  /* 0x00000b1000007947 */ /* 0x000fea0003800000 */
.L_x_2518:
        /* <DEDUP_REMOVED lines=13> */
.L_x_2532:
[----:B------:R-:W2:Y:S02]  /*78c0*/  LDG.E.64 R2, [R2.64] ;  /* 0x0000002402027981 */ /* 0x000ea4000c1e1b00 */
[----:B--2---:R-:W0:Y:S01]  /*78d0*/  F2F.F32.F64 R0, R2 ;  /* 0x0000000200007310 */ /* 0x004e220000301000 */
[----:B------:R-:W0:-:S14]  /*78e0*/  DSETP.GEU.AND P0, PT, |R2|, c[0x2][0x0], PT ;  /* 0x008000000200762a */ /* 0x000e1c0003f0e200 */
[----:B0-----:R-:W-:-:S05]  /*78f0*/  @!P0 FMUL R0, R0, 1.175494350822287508e-38 ;  /* 0x0080000000008820 */ /* 0x001fca0000400000 */
[----:B------:R-:W-:Y:S01]  /*7900*/  F2FP.BF16.PACK_AB R0, RZ, R0 ;  /* 0x00000000ff00723e */ /* 0x000fe200000010ff */
[----:B------:R-:W-:Y:S05]  /*7910*/  BRA `(.L_x_2523) ;  /* 0x000009e000007947 */ /* 0x000fea0003800000 */
.L_x_2531:
        /* <DEDUP_REMOVED lines=28> */
.L_x_2534:
        /* <DEDUP_REMOVED lines=15> */
.L_x_2533:
[----:B------:R0:W5:Y:S01]  /*7bd0*/  LDG.E.U16 R0, [R2.64] ;  /* 0x0000002402007981 */ /* 0x000162000c1e1500 */
[----:B------:R-:W-:Y:S05]  /*7be0*/  BRA `(.L_x_2523) ;  /* 0x0000071000007947 */ /* 0x000fea0003800000 */
.L_x_2530:
        /* <DEDUP_REMOVED lines=12> */
.L_x_2537:
        /* <DEDUP_REMOVED lines=21> */
.L_x_2541:
[----:B------:R-:W-:Y:S05]  /*7e00*/  BSYNC B1 ;  /* 0x0000000000017941 */ /* 0x000fea0003800000 */
.L_x_2540:
[----:B------:R-:W-:Y:S01]  /*7e10*/  LEA R3, R0, 0x3b800000, 0x17 ;  /* 0x3b80000000037811 */ /* 0x000fe200078eb8ff */
[----:B------:R-:W-:-:S05]  /*7e20*/  IMAD.SHL.U32 R0, R2, 0x100000, RZ ;  /* 0x0010000002007824 */ /* 0x000fca00078e00ff */
[----:B------:R-:W-:Y:S02]  /*7e30*/  LOP3.LUT R0, R3, R0, R4, 0xfe, !PT ;  /* 0x0000000003007212 */ /* 0x000fe400078efe04 */
.L_x_2539:
[----:B------:R-:W-:Y:S05]  /*7e40*/  BSYNC B0 ;  /* 0x0000000000007941 */ /* 0x000fea0003800000 */
.L_x_2538:
[----:B------:R-:W-:Y:S01]  /*7e50*/  F2FP.BF16.PACK_AB R0, RZ, R0 ;  /* 0x00000000ff00723e */ /* 0x000fe200000010ff */
[----:B------:R-:W-:Y:S05]  /*7e60*/  BRA `(.L_x_2523) ;  /* 0x0000049000007947 */ /* 0x000fea0003800000 */
.L_x_2536:
        /* <DEDUP_REMOVED lines=21> */
.L_x_2545:
[----:B------:R-:W-:Y:S05]  /*7fc0*/  BSYNC B1 ;  /* 0x0000000000017941 */ /* 0x000fea0003800000 */
.L_x_2544:
[----:B------:R-:W-:Y:S01]  /*7fd0*/  LEA R3, R0, 0x37800000, 0x17 ;  /* 0x3780000000037811 */ /* 0x000fe200078eb8ff */
[----:B------:R-:W-:-:S05]  /*7fe0*/  IMAD.SHL.U32 R0, R2, 0x200000, RZ ;  /* 0x0020000002007824 */ /* 0x000fca00078e00ff */
[----:B------:R-:W-:Y:S02]  /*7ff0*/  LOP3.LUT R0, R3, R0, R4, 0xfe, !PT ;  /* 0x0000000003007212 */ /* 0x000fe400078efe04 */
.L_x_2543:
[----:B------:R-:W-:Y:S05]  /*8000*/  BSYNC B0 ;  /* 0x0000000000007941 */ /* 0x000fea0003800000 */
.L_x_2542:
[----:B------:R-:W-:Y:S01]  /*8010*/  F2FP.BF16.PACK_AB R0, RZ, R0 ;  /* 0x00000000ff00723e */ /* 0x000fe200000010ff */
[----:B------:R-:W-:Y:S05]  /*8020*/  BRA `(.L_x_2523) ;  /* 0x000002d000007947 */ /* 0x000fea0003800000 */
.L_x_2535:
        /* <DEDUP_REMOVED lines=14> */
.L_x_2549:
[----:B------:R-:W-:Y:S05]  /*8110*/  BSYNC B0 ;  /* 0x0000000000007941 */ /* 0x000fea0003800000 */
.L_x_2548:
[----:B------:R-:W-:Y:S01]  /*8120*/  F2FP.BF16.PACK_AB R0, RZ, R0 ;  /* 0x00000000ff00723e */ /* 0x000fe200000010ff */
[----:B------:R-:W-:Y:S05]  /*8130*/  BRA `(.L_x_2523) ;  /* 0x000001c000007947 */ /* 0x000fea0003800000 */
.L_x_2522:
        /* <DEDUP_REMOVED lines=21> */
.L_x_2547:
[----:B------:R-:W2:Y:S02]  /*8290*/  LDG.E.64 R2, [R2.64] ;  /* 0x0000002402027981 */ /* 0x000ea4000c1e1b00 */
[----:B--2---:R-:W0:Y:S02]  /*82a0*/  I2F.U64 R0, R2 ;  /* 0x0000000200007312 */ /* 0x004e240000301000 */
[----:B0-----:R-:W-:Y:S01]  /*82b0*/  F2FP.BF16.PACK_AB R0, RZ, R0 ;  /* 0x00000000ff00723e */ /* 0x001fe200000010ff */
[----:B------:R-:W-:Y:S05]  /*82c0*/  BRA `(.L_x_2523) ;  /* 0x0000003000007947 */ /* 0x000fea0003800000 */
.L_x_2546:
[----:B------:R-:W2:Y:S02]  /*82d0*/  LDG.E R2, [R2.64] ;  /* 0x0000002402027981 */ /* 0x000ea4000c1e1900 */
[----:B--2---:R-:W0:Y:S02]  /*82e0*/  I2F.U32 R0, R2 ;  /* 0x0000000200007306 */ /* 0x004e240000201000 */
[----:B0-----:R-:W-:-:S06]  /*82f0*/  F2FP.BF16.PACK_AB R0, RZ, R0 ;  /* 0x00000000ff00723e */ /* 0x001fcc00000010ff */
.L_x_2523:
        /* <DEDUP_REMOVED lines=31> */
.L_x_2555:
[----:B------:R-:W-:Y:S01]  /*84f0*/  FSETP.GEU.FTZ.AND P0, PT, R7, -R6, PT ;  /* 0x800000060700720b */ /* 0x000fe20003f1e000 */
[----:B------:R-:W-:-:S12]  /*8500*/  FADD.FTZ R2, R2, -1 ;  /* 0xbf80000002027421 */ /* 0x000fd80000010000 */
[----:B------:R-:W-:Y:S02]  /*8510*/  @!P0 FADD.FTZ R2, R2, -1 ;  /* 0xbf80000002028421 */ /* 0x000fe40000010000 */
.L_x_2554:
[----:B------:R-:W-:Y:S05]  /*8520*/  BSYNC B1 ;  /* 0x0000000000017941 */ /* 0x000fea0003800000 */
.L_x_2553:
[----:B------:R-:W-:Y:S01]  /*8530*/  FFMA.FTZ R3, -R6, R2, R3 ;  /* 0x0000000206037223 */ /* 0x000fe20000010103 */
[----:B------:R-:W-:Y:S05]  /*8540*/  BRA `(.L_x_2551) ;  /* 0x000001f000007947 */ /* 0x000fea0003800000 */
.L_x_2552:
        /* <DEDUP_REMOVED lines=15> */
.L_x_2558:
        /* <DEDUP_REMOVED lines=13> */
.L_x_2557:
[----:B------:R-:W-:Y:S05]  /*8710*/  BSYNC B1 ;  /* 0x0000000000017941 */ /* 0x000fea0003800000 */
.L_x_2556:
[----:B------:R-:W-:-:S04]  /*8720*/  FMUL.FTZ R2, R2, 1.1920928955078125e-07 ;  /* 0x3400000002027820 */ /* 0x000fc80000410000 */
[----:B------:R-:W-:Y:S02]  /*8730*/  FMUL.FTZ R3, R7, R2 ;  /* 0x0000000207037220 */ /* 0x000fe40000410000 */
.L_x_2551:
[----:B------:R-:W-:Y:S05]  /*8740*/  BSYNC B0 ;  /* 0x0000000000007941 */ /* 0x000fea0003800000 */
.L_x_2550:
        /* <DEDUP_REMOVED lines=20> */
.L_x_2562:
[----:B------:R-:W-:-:S06]  /*8890*/  PRMT R3, RZ, 0x5410, R0 ;  /* 0x00005410ff037816 */ /* 0x000fcc0000000000 */
[----:B------:R-:W1:Y:S02]  /*88a0*/  F2I.S64.TRUNC R2, R3 ;  /* 0x0000000300027311 */ /* 0x000e64000020d900 */
[----:B-1----:R1:W-:Y:S01]  /*88b0*/  STG.E.U8 [R16.64], R2 ;  /* 0x0000000210007986 */ /* 0x0023e2000c101124 */
[----:B------:R-:W-:Y:S05]  /*88c0*/  BRA `(.L_x_2564) ;  /* 0x00000e4000007947 */ /* 0x000fea0003800000 */
.L_x_2561:
        /* <DEDUP_REMOVED lines=10> */
.L_x_2566:
[----:B------:R-:W-:-:S04]  /*8970*/  PRMT R0, RZ, 0x5410, R0 ;  /* 0x00005410ff007816 */ /* 0x000fc80000000000 */
[----:B------:R-:W1:Y:S02]  /*8980*/  F2I.FTZ.TRUNC.NTZ R3, R0 ;  /* 0x0000000000037305 */ /* 0x000e64000021f100 */
[----:B-1----:R1:W-:Y:S01]  /*8990*/  STG.E [R16.64], R3 ;  /* 0x0000000310007986 */ /* 0x0023e2000c101924 */
[----:B------:R-:W-:Y:S05]  /*89a0*/  BRA `(.L_x_2564) ;  /* 0x00000d6000007947 */ /* 0x000fea0003800000 */
.L_x_2565:
[----:B------:R-:W-:-:S04]  /*89b0*/  PRMT R0, RZ, 0x5410, R0 ;  /* 0x00005410ff007816 */ /* 0x000fc80000000000 */
[----:B------:R-:W1:Y:S02]  /*89c0*/  F2I.FTZ.TRUNC.NTZ R3, R0 ;  /* 0x0000000000037305 */ /* 0x000e64000021f100 */
[----:B-1----:R1:W-:Y:S01]  /*89d0*/  STG.E.U16 [R16.64], R3 ;  /* 0x0000000310007986 */ /* 0x0023e2000c101524 */
[----:B------:R-:W-:Y:S05]  /*89e0*/  BRA `(.L_x_2564) ;  /* 0x00000d2000007947 */ /* 0x000fea0003800000 */
.L_x_2560:
        /* <DEDUP_REMOVED lines=9> */
.L_x_2568:
[----:B------:R-:W-:-:S04]  /*8a80*/  PRMT R0, RZ, 0x5410, R0 ;  /* 0x00005410ff007816 */ /* 0x000fc80000000000 */
[----:B------:R-:W-:-:S05]  /*8a90*/  F2FP.PACK_AB R0, RZ, R0 ;  /* 0x00000000ff00723e */ /* 0x000fca00000000ff */
[----:B------:R1:W-:Y:S01]  /*8aa0*/  STG.E.U16 [R16.64], R0 ;  /* 0x0000000010007986 */ /* 0x0003e2000c101524 */
[----:B------:R-:W-:Y:S05]  /*8ab0*/  BRA `(.L_x_2564) ;  /* 0x00000c5000007947 */ /* 0x000fea0003800000 */
.L_x_2567:
        /* <DEDUP_REMOVED lines=10> */
.L_x_2570:
[----:B------:R-:W-:-:S04]  /*8b60*/  PRMT R0, RZ, 0x5410, R0 ;  /* 0x00005410ff007816 */ /* 0x000fc80000000000 */
[----:B------:R-:W-:-:S04]  /*8b70*/  F2FP.PACK_AB R3, RZ, R0 ;  /* 0x00000000ff03723e */ /* 0x000fc800000000ff */
[----:B------:R-:W-:-:S05]  /*8b80*/  PRMT R3, R3, 0x5410, RZ ;  /* 0x0000541003037816 */ /* 0x000fca00000000ff */
[----:B------:R1:W-:Y:S01]  /*8b90*/  STG.E [R16.64], R3 ;  /* 0x0000000310007986 */ /* 0x0003e2000c101924 */
[----:B------:R-:W-:Y:S05]  /*8ba0*/  BRA `(.L_x_2564) ;  /* 0x00000b6000007947 */ /* 0x000fea0003800000 */
.L_x_2569:
[----:B------:R-:W-:-:S05]  /*8bb0*/  PRMT R2, RZ, 0x5410, R0 ;  /* 0x00005410ff027816 */ /* 0x000fca0000000000 */
[----:B------:R-:W-:-:S06]  /*8bc0*/  FMUL.FTZ R2, R2, 1 ;  /* 0x3f80000002027820 */ /* 0x000fcc0000410000 */
[----:B------:R-:W1:Y:S02]  /*8bd0*/  F2F.F64.F32 R2, R2 ;  /* 0x0000000200027310 */ /* 0x000e640000201800 */
[----:B-1----:R1:W-:Y:S01]  /*8be0*/  STG.E.64 [R16.64], R2 ;  /* 0x0000000210007986 */ /* 0x0023e2000c101b24 */
[----:B------:R-:W-:Y:S05]  /*8bf0*/  BRA `(.L_x_2564) ;  /* 0x00000b1000007947 */ /* 0x000fea0003800000 */
.L_x_2559:
        /* <DEDUP_REMOVED lines=13> */
.L_x_2573:
[----:B------:R-:W-:Y:S01]  /*8cd0*/  PRMT R0, RZ, 0x5410, R0 ;  /* 0x00005410ff007816 */ /* 0x000fe20000000000 */
[----:B------:R-:W-:-:S04]  /*8ce0*/  CS2R R6, SRZ ;  /* 0x0000000000067805 */ /* 0x000fc8000001ff00 */
[----:B------:R-:W-:-:S04]  /*8cf0*/  FMUL.FTZ R0, R0, 1 ;  /* 0x3f80000000007820 */ /* 0x000fc80000410000 */
[----:B------:R-:W1:Y:S02]  /*8d00*/  F2F.F64.F32 R4, R0 ;  /* 0x0000000000047310 */ /* 0x000e640000201800 */
[----:B-1----:R1:W-:Y:S01]  /*8d10*/  STG.E.128 [R16.64], R4 ;  /* 0x0000000410007986 */ /* 0x0023e2000c101d24 */
[----:B------:R-:W-:Y:S05]  /*8d20*/  BRA `(.L_x_2564) ;  /* 0x000009e000007947 */ /* 0x000fea0003800000 */
.L_x_2572:
        /* <DEDUP_REMOVED lines=21> */
.L_x_2577:
[----:B------:R-:W-:Y:S05]  /*8e80*/  BSYNC B0 ;  /* 0x0000000000007941 */ /* 0x000fea0003800000 */
.L_x_2576:
[----:B------:R-:W-:-:S05]  /*8e90*/  LOP3.LUT R3, R0, R3, RZ, 0xfc, !PT ;  /* 0x0000000300037212 */ /* 0x000fca00078efcff */
[----:B------:R1:W-:Y:S01]  /*8ea0*/  STG.E.U8 [R16.64], R3 ;  /* 0x0000000310007986 */ /* 0x0003e2000c101124 */
[----:B------:R-:W-:Y:S05]  /*8eb0*/  BRA `(.L_x_2564) ;  /* 0x0000085000007947 */ /* 0x000fea0003800000 */
.L_x_2575:
        /* <DEDUP_REMOVED lines=13> */
.L_x_2579:
[----:B------:R-:W-:Y:S01]  /*8f90*/  IMAD.MOV.U32 R0, RZ, RZ, 0x7f ;  /* 0x0000007fff007424 */ /* 0x000fe200078e00ff */
[----:B------:R-:W-:-:S04]  /*8fa0*/  ISETP.GT.U32.AND P0, PT, R2, 0x7f800000, PT ;  /* 0x7f8000000200780c */ /* 0x000fc80003f04070 */
[----:B------:R-:W-:-:S04]  /*8fb0*/  SEL R0, R0, 0x7c, P0 ;  /* 0x0000007c00007807 */ /* 0x000fc80000000000 */
.L_x_2580:
[----:B------:R-:W-:Y:S05]  /*8fc0*/  BSYNC B0 ;  /* 0x0000000000007941 */ /* 0x000fea0003800000 */
.L_x_2578:
[----:B------:R-:W-:-:S04]  /*8fd0*/  LOP3.LUT R2, R3, 0x80000000, RZ, 0xc0, !PT ;  /* 0x8000000003027812 */ /* 0x000fc800078ec0ff */
[----:B------:R-:W-:-:S04]  /*8fe0*/  SHF.R.U32.HI R3, RZ, 0x18, R2 ;  /* 0x00000018ff037819 */ /* 0x000fc80000011602 */
[----:B------:R-:W-:-:S05]  /*8ff0*/  LOP3.LUT R3, R0, R3, RZ, 0xfc, !PT ;  /* 0x0000000300037212 */ /* 0x000fca00078efcff */
[----:B------:R1:W-:Y:S01]  /*9000*/  STG.E.U8 [R16.64], R3 ;  /* 0x0000000310007986 */ /* 0x0003e2000c101124 */
[----:B------:R-:W-:Y:S05]  /*9010*/  BRA `(.L_x_2564) ;  /* 0x000006f000007947 */ /* 0x000fea0003800000 */
.L_x_2574:
[----:B------:R1:W-:Y:S01]  /*9020*/  STG.E.U16 [R16.64], R0 ;  /* 0x0000000010007986 */ /* 0x0003e2000c101524 */
[----:B------:R-:W-:Y:S05]  /*9030*/  BRA `(.L_x_2564) ;  /* 0x000006d000007947 */ /* 0x000fea0003800000 */
.L_x_2571:
        /* <DEDUP_REMOVED lines=12> */
.L_x_2583:
        /* <DEDUP_REMOVED lines=17> */
.L_x_2586:
[----:B------:R-:W-:-:S04]  /*9210*/  LOP3.LUT R2, R3, 0x80000000, RZ, 0xc0, !PT ;  /* 0x8000000003027812 */ /* 0x000fc800078ec0ff */
[----:B------:R-:W-:-:S04]  /*9220*/  SHF.R.U32.HI R3, RZ, 0x18, R2 ;  /* 0x00000018ff037819 */ /* 0x000fc80000011602 */
[----:B------:R-:W-:-:S04]  /*9230*/  LOP3.LUT R0, R0, R3, RZ, 0xfc, !PT ;  /* 0x0000000300007212 */ /* 0x000fc800078efcff */
[----:B------:R-:W-:Y:S02]  /*9240*/  PRMT R8, R0, 0x7610, R8 ;  /* 0x0000761000087816 */ /* 0x000fe40000000008 */
.L_x_2585:
[----:B------:R-:W-:Y:S05]  /*9250*/  BSYNC B0 ;  /* 0x0000000000007941 */ /* 0x000fea0003800000 */
.L_x_2584:
[----:B------:R0:W-:Y:S01]  /*9260*/  STG.E.U8 [R16.64], R8 ;  /* 0x0000000810007986 */ /* 0x0001e2000c101124 */
[----:B------:R-:W-:Y:S05]  /*9270*/  BRA `(.L_x_2564) ;  /* 0x0000049000007947 */ /* 0x000fea0003800000 */
.L_x_2582:
        /* <DEDUP_REMOVED lines=17> */
.L_x_2589:
[----:B------:R-:W-:-:S04]  /*9390*/  LOP3.LUT R2, R3, 0x80000000, RZ, 0xc0, !PT ;  /* 0x8000000003027812 */ /* 0x000fc800078ec0ff */
[----:B------:R-:W-:-:S04]  /*93a0*/  SHF.R.U32.HI R3, RZ, 0x18, R2 ;  /* 0x00000018ff037819 */ /* 0x000fc80000011602 */
[----:B------:R-:W-:-:S04]  /*93b0*/  LOP3.LUT R0, R0, R3, RZ, 0xfc, !PT ;  /* 0x0000000300007212 */ /* 0x000fc800078efcff */
[----:B------:R-:W-:Y:S02]  /*93c0*/  PRMT R8, R0, 0x7610, R8 ;  /* 0x0000761000087816 */ /* 0x000fe40000000008 */
.L_x_2588:
[----:B------:R-:W-:Y:S05]  /*93d0*/  BSYNC B0 ;  /* 0x0000000000007941 */ /* 0x000fea0003800000 */
.L_x_2587:
[----:B------:R0:W-:Y:S01]  /*93e0*/  STG.E.U8 [R16.64], R8 ;  /* 0x0000000810007986 */ /* 0x0001e2000c101124 */
[----:B------:R-:W-:Y:S05]  /*93f0*/  BRA `(.L_x_2564) ;  /* 0x0000031000007947 */ /* 0x000fea0003800000 */
.L_x_2581:
        /* <DEDUP_REMOVED lines=22> */
.L_x_2563:
        /* <DEDUP_REMOVED lines=20> */
.L_x_2591:
[----:B------:R-:W-:-:S06]  /*96a0*/  PRMT R2, RZ, 0x5410, R0 ;  /* 0x00005410ff027816 */ /* 0x000fcc0000000000 */
[----:B------:R-:W1:Y:S02]  /*96b0*/  F2I.U64.TRUNC R2, R2 ;  /* 0x0000000200027311 */ /* 0x000e64000020d800 */
[----:B-1----:R1:W-:Y:S01]  /*96c0*/  STG.E.64 [R16.64], R2 ;  /* 0x0000000210007986 */ /* 0x0023e2000c101b24 */
[----:B------:R-:W-:Y:S05]  /*96d0*/  BRA `(.L_x_2564) ;  /* 0x0000003000007947 */ /* 0x000fea0003800000 */
.L_x_2590:
[----:B------:R-:W-:-:S04]  /*96e0*/  PRMT R0, RZ, 0x5410, R0 ;  /* 0x00005410ff007816 */ /* 0x000fc80000000000 */
[----:B------:R-:W1:Y:S02]  /*96f0*/  F2I.FTZ.U32.TRUNC.NTZ R3, R0 ;  /* 0x0000000000037305 */ /* 0x000e64000021f000 */
[----:B-1----:R1:W-:Y:S02]  /*9700*/  STG.E [R16.64], R3 ;  /* 0x0000000310007986 */ /* 0x0023e4000c101924 */
.L_x_2564:
[----:B------:R-:W-:Y:S02]  /*9710*/  IADD3 R19, R19, 0x80, RZ ;  /* 0x0000008013137810 */ /* 0x000fe40007ffe0ff */
.L_x_2441:
[----:B------:R-:W-:Y:S05]  /*9720*/  BSYNC B6 ;  /* 0x0000000000067941 */ /* 0x000fea0003800000 */
.L_x_2440:
[----:B------:R-:W-:-:S13]  /*9730*/  ISETP.GE.AND P0, PT, R19, c[0x0][0x160], PT ;  /* 0x0000580013007a0c */ /* 0x000fda0003f06270 */
[----:B------:R-:W-:Y:S05]  /*9740*/  @P0 EXIT ;  /* 0x000000000000094d */ /* 0x000fea0003800000 */
        /* <DEDUP_REMOVED lines=228> */
.L_x_2592:
        /* <DEDUP_REMOVED lines=20> */
.L_x_2596:
[----:B------:R-:W2:Y:S02]  /*a6d0*/  LDG.E.U8 R2, [R2.64] ;  /* 0x0000002402027981 */ /* 0x000ea4000c1e1100 */
[----:B--2---:R-:W0:Y:S02]  /*a6e0*/  I2F.U16 R0, R2 ;  /* 0x0000000200007306 */ /* 0x004e240000101000 */
[----:B0-----:R-:W-:Y:S01]  /*a6f0*/  F2FP.BF16.PACK_AB R0, RZ, R0 ;  /* 0x00000000ff00723e */ /* 0x001fe200000010ff */
[----:B------:R-:W-:Y:S05]  /*a700*/  BRA `(.L_x_2598) ;  /* 0x00000e3000007947 */ /* 0x000fea0003800000 */
.L_x_2595:
        /* <DEDUP_REMOVED lines=10> */
.L_x_2600:
[----:B------:R-:W2:Y:S02]  /*a7b0*/  LDG.E R2, [R2.64] ;  /* 0x0000002402027981 */ /* 0x000ea4000c1e1900 */
[----:B--2---:R-:W0:Y:S02]  /*a7c0*/  I2F R0, R2 ;  /* 0x0000000200007306 */ /* 0x004e240000201400 */
[----:B0-----:R-:W-:Y:S01]  /*a7d0*/  F2FP.BF16.PACK_AB R0, RZ, R0 ;  /* 0x00000000ff00723e */ /* 0x001fe200000010ff */
[----:B------:R-:W-:Y:S05]  /*a7e0*/  BRA `(.L_x_2598) ;  /* 0x00000d5000007947 */ /* 0x000fea0003800000 */
.L_x_2599:
[----:B------:R-:W2:Y:S02]  /*a7f0*/  LDG.E.U16 R2, [R2.64] ;  /* 0x0000002402027981 */ /* 0x000ea4000c1e1500 */
[----:B--2---:R-:W0:Y:S02]  /*a800*/  I2F.S16 R0, R2 ;  /* 0x0000000200007306 */ /* 0x004e240000101400 */
[----:B0-----:R-:W-:Y:S01]  /*a810*/  F2FP.BF16.PACK_AB R0, RZ, R0 ;  /* 0x00000000ff00723e */ /* 0x001fe200000010ff */
[----:B------:R-:W-:Y:S05]  /*a820*/  BRA `(.L_x_2598) ;  /* 0x00000d1000007947 */ /* 0x000fea0003800000 */
.L_x_2594:
        /* <DEDUP_REMOVED lines=9> */
.L_x_2602:
[----:B------:R-:W2:Y:S02]  /*a8c0*/  LDG.E.U16 R0, [R2.64] ;  /* 0x0000002402007981 */ /* 0x000ea4000c1e1500 */
[----:B--2---:R-:W-:-:S05]  /*a8d0*/  HADD2.F32 R0, -RZ, R0.H0_H0 ;  /* 0x20000000ff007230 */ /* 0x004fca0000004100 */
[----:B------:R-:W-:Y:S01]  /*a8e0*/  F2FP.BF16.PACK_AB R0, RZ, R0 ;  /* 0x00000000ff00723e */ /* 0x000fe200000010ff */
[----:B------:R-:W-:Y:S05]  /*a8f0*/  BRA `(.L_x_2598) ;  /* 0x00000c4000007947 */ /* 0x000fea0003800000 */
.L_x_2601:
        /* <DEDUP_REMOVED lines=9> */
.L_x_2604:
[----:B------:R-:W2:Y:S02]  /*a990*/  LDG.E.U16 R2, [R2.64] ;  /* 0x0000002402027981 */ /* 0x000ea4000c1e1500 */
[----:B--2---:R-:W-:-:S05]  /*a9a0*/  HADD2.F32 R0, -RZ, R2.H0_H0 ;  /* 0x20000002ff007230 */ /* 0x004fca0000004100 */
[----:B------:R-:W-:Y:S01]  /*a9b0*/  F2FP.BF16.PACK_AB R0, RZ, R0 ;  /* 0x00000000ff00723e */ /* 0x000fe200000010ff */
[----:B------:R-:W-:Y:S05]  /*a9c0*/  BRA `(.L_x_2598) ;  /* 0x00000b7000007947 */ /* 0x000fea0003800000 */
.L_x_2603:
[----:B------:R-:W2:Y:S02]  /*a9d0*/  LDG.E.64 R2, [R2.64] ;  /* 0x0000002402027981 */ /* 0x000ea4000c1e1b00 */
[----:B--2---:R-:W0:Y:S01]  /*a9e0*/  F2F.F32.F64 R0, R2 ;  /* 0x0000000200007310 */ /* 0x004e220000301000 */
[----:B------:R-:W0:-:S14]  /*a9f0*/  DSETP.GEU.AND P0, PT, |R2|, c[0x2][0x0], PT ;  /* 0x008000000200762a */ /* 0x000e1c0003f0e200 */
[----:B0-----:R-:W-:-:S05]  /*aa00*/  @!P0 FMUL R0, R0, 1.175494350822287508e-38 ;  /* 0x0080000000008820 */ /* 0x001fca0000400000 */
[----:B------:R-:W-:Y:S01]  /*aa10*/  F2FP.BF16.PACK_AB R0, RZ, R0 ;  /* 0x00000000ff00723e */ /* 0x000fe200000010ff */
[----:B------:R-:W-:Y:S05]  /*aa20*/  BRA `(.L_x_2598) ;  /* 0x00000b1000007947 */ /* 0x000fea0003800000 */
.L_x_2593:
        /* <DEDUP_REMOVED lines=13> */
.L_x_2607:
[----:B------:R-:W2:Y:S02]  /*ab00*/  LDG.E.64 R2, [R2.64] ;  /* 0x0000002402027981 */ /* 0x000ea4000c1e1b00 */
[----:B--2---:R-:W0:Y:S01]  /*ab10*/  F2F.F32.F64 R0, R2 ;  /* 0x0000000200007310 */ /* 0x004e220000301000 */
[----:B------:R-:W0:-:S14]  /*ab20*/  DSETP.GEU.AND P0, PT, |R2|, c[0x2][0x0], PT ;  /* 0x008000000200762a */ /* 0x000e1c0003f0e200 */
[----:B0-----:R-:W-:-:S05]  /*ab30*/  @!P0 FMUL R0, R0, 1.175494350822287508e-38 ;  /* 0x0080000000008820 */ /* 0x001fca0000400000 */
[----:B------:R-:W-:Y:S01]  /*ab40*/  F2FP.BF16.PACK_AB R0, RZ, R0 ;  /* 0x00000000ff00723e */ /* 0x000fe200000010ff */
[----:B------:R-:W-:Y:S05]  /*ab50*/  BRA `(.L_x_2598) ;  /* 0x000009e000007947 */ /* 0x000fea0003800000 */
.L_x_2606:
        /* <DEDUP_REMOVED lines=28> */
.L_x_2609:
        /* <DEDUP_REMOVED lines=15> */
.L_x_2608:
[----:B------:R0:W5:Y:S01]  /*ae10*/  LDG.E.U16 R0, [R2.64] ;  /* 0x0000002402007981 */ /* 0x000162000c1e1500 */
[----:B------:R-:W-:Y:S05]  /*ae20*/  BRA `(.L_x_2598) ;  /* 0x0000071000007947 */ /* 0x000fea0003800000 */
.L_x_2605:
        /* <DEDUP_REMOVED lines=12> */
.L_x_2612:
        /* <DEDUP_REMOVED lines=21> */
.L_x_2616:
[----:B------:R-:W-:Y:S05]  /*b040*/  BSYNC B1 ;  /* 0x0000000000017941 */ /* 0x000fea0003800000 */
.L_x_2615:
[----:B------:R-:W-:Y:S01]  /*b050*/  LEA R3, R0, 0x3b800000, 0x17 ;  /* 0x3b80000000037811 */ /* 0x000fe200078eb8ff */
[----:B------:R-:W-:-:S05]  /*b060*/  IMAD.SHL.U32 R0, R2, 0x100000, RZ ;  /* 0x0010000002007824 */ /* 0x000fca00078e00ff */
[----:B------:R-:W-:Y:S02]  /*b070*/  LOP3.LUT R0, R3, R0, R4, 0xfe, !PT ;  /* 0x0000000003007212 */ /* 0x000fe400078efe04 */
.L_x_2614:
[----:B------:R-:W-:Y:S05]  /*b080*/  BSYNC B0 ;  /* 0x0000000000007941 */ /* 0x000fea0003800000 */
.L_x_2613:
[----:B------:R-:W-:Y:S01]  /*b090*/  F2FP.BF16.PACK_AB R0, RZ, R0 ;  /* 0x00000000ff00723e */ /* 0x000fe200000010ff */
[----:B------:R-:W-:Y:S05]  /*b0a0*/  BRA `(.L_x_2598) ;  /* 0x0000049000007947 */ /* 0x000fea0003800000 */
.L_x_2611:
        /* <DEDUP_REMOVED lines=21> */
.L_x_2620:
[----:B------:R-:W-:Y:S05]  /*b200*/  BSYNC B1 ;  /* 0x0000000000017941 */ /* 0x000fea0003800000 */
.L_x_2619:
[----:B------:R-:W-:Y:S01]  /*b210*/  LEA R3, R0, 0x37800000, 0x17 ;  /* 0x3780000000037811 */ /* 0x000fe200078eb8ff */
[----:B------:R-:W-:-:S05]  /*b220*/  IMAD.SHL.U32 R0, R2, 0x200000, RZ ;  /* 0x0020000002007824 */ /* 0x000fca00078e00ff */
[----:B------:R-:W-:Y:S02]  /*b230*/  LOP3.LUT R0, R3, R0, R4, 0xfe, !PT ;  /* 0x0000000003007212 */ /* 0x000fe400078efe04 */
.L_x_2618:
[----:B------:R-:W-:Y:S05]  /*b240*/  BSYNC B0 ;  /* 0x0000000000007941 */ /* 0x000fea0003800000 */
.L_x_2617:
[----:B------:R-:W-:Y:S01]  /*b250*/  F2FP.BF16.PACK_AB R0, RZ, R0 ;  /* 0x00000000ff00723e */ /* 0x000fe200000010ff */
[----:B------:R-:W-:Y:S05]  /*b260*/  BRA `(.L_x_2598) ;  /* 0x000002d000007947 */ /* 0x000fea0003800000 */
.L_x_2610:
        /* <DEDUP_REMOVED lines=14> */
.L_x_2624:
[----:B------:R-:W-:Y:S05]  /*b350*/  BSYNC B0 ;  /* 0x0000000000007941 */ /* 0x000fea0003800000 */
.L_x_2623:
[----:B------:R-:W-:Y:S01]  /*b360*/  F2FP.BF16.PACK_AB R0, RZ, R0 ;  /* 0x00000000ff00723e */ /* 0x000fe200000010ff */
[----:B------:R-:W-:Y:S05]  /*b370*/  BRA `(.L_x_2598) ;  /* 0x000001c000007947 */ /* 0x000fea0003800000 */
.L_x_2597:
        /* <DEDUP_REMOVED lines=21> */
.L_x_2622:
[----:B------:R-:W2:Y:S02]  /*b4d0*/  LDG.E.64 R2, [R2.64] ;  /* 0x0000002402027981 */ /* 0x000ea4000c1e1b00 */
[----:B--2---:R-:W0:Y:S02]  /*b4e0*/  I2F.U64 R0, R2 ;  /* 0x0000000200007312 */ /* 0x004e240000301000 */
[----:B0-----:R-:W-:Y:S01]  /*b4f0*/  F2FP.BF16.PACK_AB R0, RZ, R0 ;  /* 0x00000000ff00723e */ /* 0x001fe200000010ff */
[----:B------:R-:W-:Y:S05]  /*b500*/  BRA `(.L_x_2598) ;  /* 0x0000003000007947 */ /* 0x000fea0003800000 */
.L_x_2621:
[----:B------:R-:W2:Y:S02]  /*b510*/  LDG.E R2, [R2.64] ;  /* 0x0000002402027981 */ /* 0x000ea4000c1e1900 */
[----:B--2---:R-:W0:Y:S02]  /*b520*/  I2F.U32 R0, R2 ;  /* 0x0000000200007306 */ /* 0x004e240000201000 */
[----:B0-----:R-:W-:-:S06]  /*b530*/  F2FP.BF16.PACK_AB R0, RZ, R0 ;  /* 0x00000000ff00723e */ /* 0x001fcc00000010ff */
.L_x_2598:
        /* <DEDUP_REMOVED lines=31> */
.L_x_2630:
[----:B------:R-:W-:Y:S01]  /*b730*/  FSETP.GEU.FTZ.AND P0, PT, R7, -R6, PT ;  /* 0x800000060700720b */ /* 0x000fe20003f1e000 */
[----:B------:R-:W-:-:S12]  /*b740*/  FADD.FTZ R2, R2, -1 ;  /* 0xbf80000002027421 */ /* 0x000fd80000010000 */
[----:B------:R-:W-:Y:S02]  /*b750*/  @!P0 FADD.FTZ R2, R2, -1 ;  /* 0xbf80000002028421 */ /* 0x000fe40000010000 */
.L_x_2629:
[----:B------:R-:W-:Y:S05]  /*b760*/  BSYNC B1 ;  /* 0x0000000000017941 */ /* 0x000fea0003800000 */
.L_x_2628:
[----:B------:R-:W-:Y:S01]  /*b770*/  FFMA.FTZ R3, -R6, R2, R3 ;  /* 0x0000000206037223 */ /* 0x000fe20000010103 */
[----:B------:R-:W-:Y:S05]  /*b780*/  BRA `(.L_x_2626) ;  /* 0x000001f000007947 */ /* 0x000fea0003800000 */
.L_x_2627:
        /* <DEDUP_REMOVED lines=15> */
.L_x_2633:
        /* <DEDUP_REMOVED lines=13> */
.L_x_2632:
[----:B------:R-:W-:Y:S05]  /*b950*/  BSYNC B1 ;  /* 0x0000000000017941 */ /* 0x000fea0003800000 */
.L_x_2631:
[----:B------:R-:W-:-:S04]  /*b960*/  FMUL.FTZ R2, R2, 1.1920928955078125e-07 ;  /* 0x3400000002027820 */ /* 0x000fc80000410000 */
[----:B------:R-:W-:Y:S02]  /*b970*/  FMUL.FTZ R3, R7, R2 ;  /* 0x0000000207037220 */ /* 0x000fe40000410000 */
.L_x_2626:
[----:B------:R-:W-:Y:S05]  /*b980*/  BSYNC B0 ;  /* 0x0000000000007941 */ /* 0x000fea0003800000 */
.L_x_2625:
        /* <DEDUP_REMOVED lines=20> */
.L_x_2637:
[----:B------:R-:W-:-:S06]  /*bad0*/  PRMT R3, RZ, 0x5410, R0 ;  /* 0x00005410ff037816 */ /* 0x000fcc0000000000 */
[----:B------:R-:W1:Y:S02]  /*bae0*/  F2I.S64.TRUNC R2, R3 ;  /* 0x0000000300027311 */ /* 0x000e64000020d900 */
[----:B-1----:R-:W-:Y:S01]  /*baf0*/  STG.E.U8 [R16.64], R2 ;  /* 0x0000000210007986 */ /* 0x002fe2000c101124 */
[----:B------:R-:W-:Y:S05]  /*bb00*/  EXIT ;  /* 0x000000000000794d */ /* 0x000fea0003800000 */
.L_x_2636:
        /* <DEDUP_REMOVED lines=10> */
.L_x_2640:
[----:B------:R-:W-:-:S04]  /*bbb0*/  PRMT R0, RZ, 0x5410, R0 ;  /* 0x00005410ff007816 */ /* 0x000fc80000000000 */
[----:B------:R-:W1:Y:S02]  /*bbc0*/  F2I.FTZ.TRUNC.NTZ R3, R0 ;  /* 0x0000000000037305 */ /* 0x000e64000021f100 */
[----:B-1----:R-:W-:Y:S01]  /*bbd0*/  STG.E [R16.64], R3 ;  /* 0x0000000310007986 */ /* 0x002fe2000c101924 */
[----:B------:R-:W-:Y:S05]  /*bbe0*/  EXIT ;  /* 0x000000000000794d */ /* 0x000fea0003800000 */
.L_x_2639:
[----:B------:R-:W-:-:S04]  /*bbf0*/  PRMT R0, RZ, 0x5410, R0 ;  /* 0x00005410ff007816 */ /* 0x000fc80000000000 */
[----:B------:R-:W1:Y:S02]  /*bc00*/  F2I.FTZ.TRUNC.NTZ R3, R0 ;  /* 0x0000000000037305 */ /* 0x000e64000021f100 */
[----:B-1----:R-:W-:Y:S01]  /*bc10*/  STG.E.U16 [R16.64], R3 ;  /* 0x0000000310007986 */ /* 0x002fe2000c101524 */
[----:B------:R-:W-:Y:S05]  /*bc20*/  EXIT ;  /* 0x000000000000794d */ /* 0x000fea0003800000 */
.L_x_2635:
        /* <DEDUP_REMOVED lines=9> */
.L_x_2642:
[----:B------:R-:W-:-:S04]  /*bcc0*/  PRMT R0, RZ, 0x5410, R0 ;  /* 0x00005410ff007816 */ /* 0x000fc80000000000 */
[----:B------:R-:W-:-:S05]  /*bcd0*/  F2FP.PACK_AB R0, RZ, R0 ;  /* 0x00000000ff00723e */ /* 0x000fca00000000ff */
[----:B------:R-:W-:Y:S01]  /*bce0*/  STG.E.U16 [R16.64], R0 ;  /* 0x0000000010007986 */ /* 0x000fe2000c101524 */
[----:B------:R-:W-:Y:S05]  /*bcf0*/  EXIT ;  /* 0x000000000000794d */ /* 0x000fea0003800000 */
.L_x_2641:
        /* <DEDUP_REMOVED lines=10> */
.L_x_2644:
[----:B------:R-:W-:-:S04]  /*bda0*/  PRMT R0, RZ, 0x5410, R0 ;  /* 0x00005410ff007816 */ /* 0x000fc80000000000 */
[----:B------:R-:W-:-:S04]  /*bdb0*/  F2FP.PACK_AB R3, RZ, R0 ;  /* 0x00000000ff03723e */ /* 0x000fc800000000ff */
[----:B------:R-:W-:-:S05]  /*bdc0*/  PRMT R3, R3, 0x5410, RZ ;  /* 0x0000541003037816 */ /* 0x000fca00000000ff */
[----:B------:R-:W-:Y:S01]  /*bdd0*/  STG.E [R16.64], R3 ;  /* 0x0000000310007986 */ /* 0x000fe2000c101924 */
[----:B------:R-:W-:Y:S05]  /*bde0*/  EXIT ;  /* 0x000000000000794d */ /* 0x000fea0003800000 */
.L_x_2643:
[----:B------:R-:W-:-:S05]  /*bdf0*/  PRMT R2, RZ, 0x5410, R0 ;  /* 0x00005410ff027816 */ /* 0x000fca0000000000 */
[----:B------:R-:W-:-:S06]  /*be00*/  FMUL.FTZ R2, R2, 1 ;  /* 0x3f80000002027820 */ /* 0x000fcc0000410000 */
[----:B------:R-:W1:Y:S02]  /*be10*/  F2F.F64.F32 R2, R2 ;  /* 0x0000000200027310 */ /* 0x000e640000201800 */
[----:B-1----:R-:W-:Y:S01]  /*be20*/  STG.E.64 [R16.64], R2 ;  /* 0x0000000210007986 */ /* 0x002fe2000c101b24 */
[----:B------:R-:W-:Y:S05]  /*be30*/  EXIT ;  /* 0x000000000000794d */ /* 0x000fea0003800000 */
.L_x_2634:
        /* <DEDUP_REMOVED lines=13> */
.L_x_2647:
[----:B------:R-:W-:Y:S01]  /*bf10*/  PRMT R0, RZ, 0x5410, R0 ;  /* 0x00005410ff007816 */ /* 0x000fe20000000000 */
[----:B------:R-:W-:-:S04]  /*bf20*/  CS2R R6, SRZ ;  /* 0x0000000000067805 */ /* 0x000fc8000001ff00 */
[----:B------:R-:W-:-:S04]  /*bf30*/  FMUL.FTZ R0, R0, 1 ;  /* 0x3f80000000007820 */ /* 0x000fc80000410000 */
[----:B------:R-:W1:Y:S02]  /*bf40*/  F2F.F64.F32 R4, R0 ;  /* 0x0000000000047310 */ /* 0x000e640000201800 */
[----:B-1----:R-:W-:Y:S01]  /*bf50*/  STG.E.128 [R16.64], R4 ;  /* 0x0000000410007986 */ /* 0x002fe2000c101d24 */
[----:B------:R-:W-:Y:S05]  /*bf60*/  EXIT ;  /* 0x000000000000794d */ /* 0x000fea0003800000 */
.L_x_2646:
        /* <DEDUP_REMOVED lines=21> */
.L_x_2651:
[----:B------:R-:W-:Y:S05]  /*c0c0*/  BSYNC B0 ;  /* 0x0000000000007941 */ /* 0x000fea0003800000 */
.L_x_2650:
[----:B------:R-:W-:-:S05]  /*c0d0*/  LOP3.LUT R3, R0, R3, RZ, 0xfc, !PT ;  /* 0x0000000300037212 */ /* 0x000fca00078efcff */
[----:B------:R-:W-:Y:S01]  /*c0e0*/  STG.E.U8 [R16.64], R3 ;  /* 0x0000000310007986 */ /* 0x000fe2000c101124 */
[----:B------:R-:W-:Y:S05]  /*c0f0*/  EXIT ;  /* 0x000000000000794d */ /* 0x000fea0003800000 */
.L_x_2649:
        /* <DEDUP_REMOVED lines=13> */
.L_x_2653:
[----:B------:R-:W-:Y:S01]  /*c1d0*/  IMAD.MOV.U32 R0, RZ, RZ, 0x7f ;  /* 0x0000007fff007424 */ /* 0x000fe200078e00ff */
[----:B------:R-:W-:-:S04]  /*c1e0*/  ISETP.GT.U32.AND P0, PT, R2, 0x7f800000, PT ;  /* 0x7f8000000200780c */ /* 0x000fc80003f04070 */
[----:B------:R-:W-:-:S04]  /*c1f0*/  SEL R0, R0, 0x7c, P0 ;  /* 0x0000007c00007807 */ /* 0x000fc80000000000 */
.L_x_2654:
[----:B------:R-:W-:Y:S05]  /*c200*/  BSYNC B0 ;  /* 0x0000000000007941 */ /* 0x000fea0003800000 */
.L_x_2652:
[----:B------:R-:W-:-:S04]  /*c210*/  LOP3.LUT R2, R3, 0x80000000, RZ, 0xc0, !PT ;  /* 0x8000000003027812 */ /* 0x000fc800078ec0ff */
[----:B------:R-:W-:-:S04]  /*c220*/  SHF.R.U32.HI R3, RZ, 0x18, R2 ;  /* 0x00000018ff037819 */ /* 0x000fc80000011602 */
[----:B------:R-:W-:-:S05]  /*c230*/  LOP3.LUT R3, R0, R3, RZ, 0xfc, !PT ;  /* 0x0000000300037212 */ /* 0x000fca00078efcff */
[----:B------:R-:W-:Y:S01]  /*c240*/  STG.E.U8 [R16.64], R3 ;  /* 0x0000000310007986 */ /* 0x000fe2000c101124 */
[----:B------:R-:W-:Y:S05]  /*c250*/  EXIT ;  /* 0x000000000000794d */ /* 0x000fea0003800000 */
.L_x_2648:
[----:B------:R-:W-:Y:S01]  /*c260*/  STG.E.U16 [R16.64], R0 ;  /* 0x0000000010007986 */ /* 0x000fe2000c101524 */
[----:B------:R-:W-:Y:S05]  /*c270*/  EXIT ;  /* 0x000000000000794d */ /* 0x000fea0003800000 */
.L_x_2645:
        /* <DEDUP_REMOVED lines=12> */
.L_x_2657:
        /* <DEDUP_REMOVED lines=17> */
.L_x_2660:
[----:B------:R-:W-:-:S04]  /*c450*/  LOP3.LUT R2, R3, 0x80000000, RZ, 0xc0, !PT ;  /* 0x8000000003027812 */ /* 0x000fc800078ec0ff */
[----:B------:R-:W-:-:S04]  /*c460*/  SHF.R.U32.HI R3, RZ, 0x18, R2 ;  /* 0x00000018ff037819 */ /* 0x000fc80000011602 */
[----:B------:R-:W-:-:S04]  /*c470*/  LOP3.LUT R0, R0, R3, RZ, 0xfc, !PT ;  /* 0x0000000300007212 */ /* 0x000fc800078efcff */
[----:B------:R-:W-:Y:S02]  /*c480*/  PRMT R8, R0, 0x7610, R8 ;  /* 0x0000761000087816 */ /* 0x000fe40000000008 */
.L_x_2659:
[----:B------:R-:W-:Y:S05]  /*c490*/  BSYNC B0 ;  /* 0x0000000000007941 */ /* 0x000fea0003800000 */
.L_x_2658:
[----:B------:R-:W-:Y:S01]  /*c4a0*/  STG.E.U8 [R16.64], R8 ;  /* 0x0000000810007986 */ /* 0x000fe2000c101124 */
[----:B------:R-:W-:Y:S05]  /*c4b0*/  EXIT ;  /* 0x000000000000794d */ /* 0x000fea0003800000 */
.L_x_2656:
        /* <DEDUP_REMOVED lines=17> */
.L_x_2663:
[----:B------:R-:W-:-:S04]  /*c5d0*/  LOP3.LUT R2, R3, 0x80000000, RZ, 0xc0, !PT ;  /* 0x8000000003027812 */ /* 0x000fc800078ec0ff */
[----:B------:R-:W-:-:S04]  /*c5e0*/  SHF.R.U32.HI R3, RZ, 0x18, R2 ;  /* 0x00000018ff037819 */ /* 0x000fc80000011602 */
[----:B------:R-:W-:-:S04]  /*c5f0*/  LOP3.LUT R0, R0, R3, RZ, 0xfc, !PT ;  /* 0x0000000300007212 */ /* 0x000fc800078efcff */
[----:B------:R-:W-:Y:S02]  /*c600*/  PRMT R8, R0, 0x7610, R8 ;  /* 0x0000761000087816 */ /* 0x000fe40000000008 */
.L_x_2662:
[----:B------:R-:W-:Y:S05]  /*c610*/  BSYNC B0 ;  /* 0x0000000000007941 */ /* 0x000fea0003800000 */
.L_x_2661:
[----:B------:R-:W-:Y:S01]  /*c620*/  STG.E.U8 [R16.64], R8 ;  /* 0x0000000810007986 */ /* 0x000fe2000c101124 */
[----:B------:R-:W-:Y:S05]  /*c630*/  EXIT ;  /* 0x000000000000794d */ /* 0x000fea0003800000 */
.L_x_2655:
        /* <DEDUP_REMOVED lines=22> */
.L_x_2638:
        /* <DEDUP_REMOVED lines=20> */
.L_x_2665:
[----:B------:R-:W-:-:S06]  /*c8e0*/  PRMT R2, RZ, 0x5410, R0 ;  /* 0x00005410ff027816 */ /* 0x000fcc0000000000 */
[----:B------:R-:W1:Y:S02]  /*c8f0*/  F2I.U64.TRUNC R2, R2 ;  /* 0x0000000200027311 */ /* 0x000e64000020d800 */
[----:B-1----:R-:W-:Y:S01]  /*c900*/  STG.E.64 [R16.64], R2 ;  /* 0x0000000210007986 */ /* 0x002fe2000c101b24 */
[----:B------:R-:W-:Y:S05]  /*c910*/  EXIT ;  /* 0x000000000000794d */ /* 0x000fea0003800000 */
.L_x_2664:
[----:B------:R-:W-:-:S04]  /*c920*/  PRMT R0, RZ, 0x5410, R0 ;  /* 0x00005410ff007816 */ /* 0x000fc80000000000 */
[----:B------:R-:W1:Y:S02]  /*c930*/  F2I.FTZ.U32.TRUNC.NTZ R3, R0 ;  /* 0x0000000000037305 */ /* 0x000e64000021f000 */
[----:B-1----:R-:W-:Y:S01]  /*c940*/  STG.E [R16.64], R3 ;  /* 0x0000000310007986 */ /* 0x002fe2000c101924 */
[----:B------:R-:W-:Y:S05]  /*c950*/  EXIT ;  /* 0x000000000000794d */ /* 0x000fea0003800000 */
.L_x_2666:
        /* <DEDUP_REMOVED lines=10> */
.L_x_50531:


//--------------------- .text._ZN2at6native27unrolled_elementwise_kernelINS0_13AUnaryFunctorIN3c108BFloat16ES4_S4_ZZZNS0_16fmod_kernel_cudaERNS_18TensorIteratorBaseEENKUlvE0_clEvENKUlvE2_clEvEUlS4_S4_E_EESt5arrayIPcLm2EELi4E23TrivialOffsetCalculatorILi1EjESF_NS0_6memory12LoadWithCastILi1EEENSG_13StoreWithCastILi1EEEEEviT_T0_T2_T3_T4_T5_ --------------------------
	.section	.text._ZN2at6native27unrolled_elementwise_kernelINS0_13AUnaryFunctorIN3c108BFloat16ES4_S4_ZZZNS0_16fmod_kernel_cudaERNS_18TensorIteratorBaseEENKUlvE0_clEvENKUlvE2_clEvEUlS4_S4_E_EESt5arrayIPcLm2EELi4E23TrivialOffsetCalculatorILi1EjESF_NS0_6memory12LoadWithCastILi1EEENSG_13StoreWithCastILi1EEEEEviT_T0_T2_T3_T4_T5_,"ax",@progbits
	.sectioninfo	@"SHI_REGISTERS=29"
	.align	128
        .global         _ZN2at6native27unrolled_elementwise_kernelINS0_13AUnaryFunctorIN3c108BFloat16ES4_S4_ZZZNS0_16fmod_kernel_cudaERNS_18TensorIteratorBaseEENKUlvE0_clEvENKUlvE2_clEvEUlS4_S4_E_EESt5arrayIPcLm2EELi4E23TrivialOffsetCalculatorILi1EjESF_NS0_6memory12LoadWithCastILi1EEENSG_13StoreWithCastILi1EEEEEviT_T0_T2_T3_T4_T5_
        .type           _ZN2at6native27unrolled_elementwise_kernelINS0_13AUnaryFunctorIN3c108BFloat16ES4_S4_ZZZNS0_16fmod_kernel_cudaERNS_18TensorIteratorBaseEENKUlvE0_clEvENKUlvE2_clEvEUlS4_S4_E_EESt5arrayIPcLm2EELi4E23TrivialOffsetCalculatorILi1EjESF_NS0_6memory12LoadWithCastILi1EEENSG_13StoreWithCastILi1EEEEEviT_T0_T2_T3_T4_T5_,@function
        .size           _ZN2at6native27unrolled_elementwise_kernelINS0_13AUnaryFunctorIN3c108BFloat16ES4_S4_ZZZNS0_16fmod_kernel_cudaERNS_18TensorIteratorBaseEENKUlvE0_clEvENKUlvE2_clEvEUlS4_S4_E_EESt5arrayIPcLm2EELi4E23TrivialOffsetCalculatorILi1EjESF_NS0_6memory12LoadWithCastILi1EEENSG_13StoreWithCastILi1EEEEEviT_T0_T2_T3_T4_T5_,(.L_x_50532 - _ZN2at6native27unrolled_elementwise_kernelINS0_13AUnaryFunctorIN3c108BFloat16ES4_S4_ZZZNS0_16fmod_kernel_cudaERNS_18TensorIteratorBaseEENKUlvE0_clEvENKUlvE2_clEvEUlS4_S4_E_EESt5arrayIPcLm2EELi4E23TrivialOffsetCalculatorILi1EjESF_NS0_6memory12LoadWithCastILi1EEENSG_13StoreWithCastILi1EEEEEviT_T0_T2_T3_T4_T5_)
        .other          _ZN2at6native27unrolled_elementwise_kernelINS0_13AUnaryFunctorIN3c108BFloat16ES4_S4_ZZZNS0_16fmod_kernel_cudaERNS_18TensorIteratorBaseEENKUlvE0_clEvENKUlvE2_clEvEUlS4_S4_E_EESt5arrayIPcLm2EELi4E23TrivialOffsetCalculatorILi1EjESF_NS0_6memory12LoadWithCastILi1EEENSG_13StoreWithCastILi1EEEEEviT_T0_T2_T3_T4_T5_,@"STO_CUDA_ENTRY STV_DEFAULT"
_ZN2at6native27unrolled_elementwise_kernelINS0_13AUnaryFunctorIN3c108BFloat16ES4_S4_ZZZNS0_16fmod_kernel_cudaERNS_18TensorIteratorBaseEENKUlvE0_clEvENKUlvE2_clEvEUlS4_S4_E_EESt5arrayIPcLm2EELi4E23TrivialOffsetCalculatorILi1EjESF_NS0_6memory12LoadWithCastILi1EEENSG_13StoreWithCastILi1EEEEEviT_T0_T2_T3_T4_T5_:
.text._ZN2at6native27unrolled_elementwise_kernelINS0_13AUnaryFunctorIN3c108BFloat16ES4_S4_ZZZNS0_16fmod_kernel_cudaERNS_18TensorIteratorBaseEENKUlvE0_clEvENKUlvE2_clEvEUlS4_S4_E_EESt5arrayIPcLm2EELi4E23TrivialOffsetCalculatorILi1EjESF_NS0_6memory12LoadWithCastILi1EEENSG_13StoreWithCastILi1EEEEEviT_T0_T2_T3_T4_T5_:
        /* <DEDUP_REMOVED lines=34> */
.L_x_2672:
[----:B------:R-:W2:Y:S02]  /*0220*/  LDG.E.U8 R2, [R2.64] ;  /* 0x0000002402027981 */ /* 0x000ea4000c1e1100 */
[----:B--2---:R-:W0:Y:S02]  /*0230*/  I2F.U16 R0, R2 ;  /* 0x0000000200007306 */ /* 0x004e240000101000 */
[----:B0-----:R-:W-:-:S04]  /*0240*/  F2FP.BF16.PACK_AB R0, RZ, R0 ;  /* 0x00000000ff00723e */ /* 0x001fc800000010ff */
[----:B------:R-:W-:Y:S01]  /*0250*/  PRMT R23, R0, 0x7610, R23 ;  /* 0x0000761000177816 */ /* 0x000fe20000000017 */
[----:B------:R-:W-:Y:S05]  /*0260*/  BRA `(.L_x_2674) ;  /* 0x00000f0000007947 */ /* 0x000fea0003800000 */
.L_x_2671:
        /* <DEDUP_REMOVED lines=11> */
.L_x_2676:
[----:B------:R-:W2:Y:S02]  /*0320*/  LDG.E R2, [R2.64] ;  /* 0x0000002402027981 */ /* 0x000ea4000c1e1900 */
[----:B--2---:R-:W0:Y:S02]  /*0330*/  I2F R0, R2 ;  /* 0x0000000200007306 */ /* 0x004e240000201400 */
[----:B0-----:R-:W-:-:S04]  /*0340*/  F2FP.BF16.PACK_AB R0, RZ, R0 ;  /* 0x00000000ff00723e */ /* 0x001fc800000010ff */
[----:B------:R-:W-:Y:S01]  /*0350*/  PRMT R23, R0, 0x7610, R23 ;  /* 0x0000761000177816 */ /* 0x000fe20000000017 */
[----:B------:R-:W-:Y:S05]  /*0360*/  BRA `(.L_x_2674) ;  /* 0x00000e0000007947 */ /* 0x000fea0003800000 */
.L_x_2675:
[----:B------:R-:W2:Y:S02]  /*0370*/  LDG.E.U16 R2, [R2.64] ;  /* 0x0000002402027981 */ /* 0x000ea4000c1e1500 */
[----:B--2---:R-:W0:Y:S02]  /*0380*/  I2F.S16 R0, R2 ;  /* 0x0000000200007306 */ /* 0x004e240000101400 */
[----:B0-----:R-:W-:-:S04]  /*0390*/  F2FP.BF16.PACK_AB R0, RZ, R0 ;  /* 0x00000000ff00723e */ /* 0x001fc800000010ff */
[----:B------:R-:W-:Y:S01]  /*03a0*/  PRMT R23, R0, 0x7610, R23 ;  /* 0x0000761000177816 */ /* 0x000fe20000000017 */
[----:B------:R-:W-:Y:S05]  /*03b0*/  BRA `(.L_x_2674) ;  /* 0x00000db000007947 */ /* 0x000fea0003800000 */
.L_x_2670:
        /* <DEDUP_REMOVED lines=9> */
.L_x_2678:
[----:B------:R-:W2:Y:S02]  /*0450*/  LDG.E.U16 R0, [R2.64] ;  /* 0x0000002402007981 */ /* 0x000ea4000c1e1500 */
[----:B--2---:R-:W-:-:S05]  /*0460*/  HADD2.F32 R0, -RZ, R0.H0_H0 ;  /* 0x20000000ff007230 */ /* 0x004fca0000004100 */
[----:B------:R-:W-:-:S04]  /*0470*/  F2FP.BF16.PACK_AB R0, RZ, R0 ;  /* 0x00000000ff00723e */ /* 0x000fc800000010ff */
[----:B------:R-:W-:Y:S01]  /*0480*/  PRMT R23, R0, 0x7610, R23 ;  /* 0x0000761000177816 */ /* 0x000fe20000000017 */
[----:B------:R-:W-:Y:S05]  /*0490*/  BRA `(.L_x_2674) ;  /* 0x00000cd000007947 */ /* 0x000fea0003800000 */
.L_x_2677:
        /* <DEDUP_REMOVED lines=9> */
.L_x_2680:
[----:B------:R-:W2:Y:S02]  /*0530*/  LDG.E.U16 R2, [R2.64] ;  /* 0x0000002402027981 */ /* 0x000ea4000c1e1500 */
[----:B--2---:R-:W-:-:S05]  /*0540*/  HADD2.F32 R0, -RZ, R2.H0_H0 ;  /* 0x20000002ff007230 */ /* 0x004fca0000004100 */
[----:B------:R-:W-:-:S04]  /*0550*/  F2FP.BF16.PACK_AB R0, RZ, R0 ;  /* 0x00000000ff00723e */ /* 0x000fc800000010ff */
[----:B------:R-:W-:Y:S01]  /*0560*/  PRMT R23, R0, 0x7610, R23 ;  /* 0x0000761000177816 */ /* 0x000fe20000000017 */
[----:B------:R-:W-:Y:S05]  /*0570*/  BRA `(.L_x_2674) ;  /* 0x00000bf000007947 */ /* 0x000fea0003800000 */
.L_x_2679:
[----:B------:R-:W2:Y:S02]  /*0580*/  LDG.E.64 R2, [R2.64] ;  /* 0x0000002402027981 */ /* 0x000ea4000c1e1b00 */
[----:B--2---:R-:W0:Y:S01]  /*0590*/  F2F.F32.F64 R0, R2 ;  /* 0x0000000200007310 */ /* 0x004e220000301000 */
[----:B------:R-:W0:-:S14]  /*05a0*/  DSETP.GEU.AND P0, PT, |R2|, c[0x2][0x0], PT ;  /* 0x008000000200762a */ /* 0x000e1c0003f0e200 */
[----:B0-----:R-:W-:-:S05]  /*05b0*/  @!P0 FMUL R0, R0, 1.175494350822287508e-38 ;  /* 0x0080000000008820 */ /* 0x001fca0000400000 */
[----:B------:R-:W-:-:S04]  /*05c0*/  F2FP.BF16.PACK_AB R0, RZ, R0 ;  /* 0x00000000ff00723e */ /* 0x000fc800000010ff */
[----:B------:R-:W-:Y:S01]  /*05d0*/  PRMT R23, R0, 0x7610, R23 ;  /* 0x0000761000177816 */ /* 0x000fe20000000017 */
[----:B------:R-:W-:Y:S05]  /*05e0*/  BRA `(.L_x_2674) ;  /* 0x00000b8000007947 */ /* 0x000fea0003800000 */
.L_x_2669:
        /* <DEDUP_REMOVED lines=14> */
.L_x_2683:
[----:B------:R-:W2:Y:S02]  /*06d0*/  LDG.E.64 R2, [R2.64] ;  /* 0x0000002402027981 */ /* 0x000ea4000c1e1b00 */
[----:B--2---:R-:W0:Y:S01]  /*06e0*/  F2F.F32.F64 R0, R2 ;  /* 0x0000000200007310 */ /* 0x004e220000301000 */
[----:B------:R-:W0:-:S14]  /*06f0*/  DSETP.GEU.AND P0, PT, |R2|, c[0x2][0x0], PT ;  /* 0x008000000200762a */ /* 0x000e1c0003f0e200 */
[----:B0-----:R-:W-:-:S05]  /*0700*/  @!P0 FMUL R0, R0, 1.175494350822287508e-38 ;  /* 0x0080000000008820 */ /* 0x001fca0000400000 */
[----:B------:R-:W-:-:S04]  /*0710*/  F2FP.BF16.PACK_AB R0, RZ, R0 ;  /* 0x00000000ff00723e */ /* 0x000fc800000010ff */
[----:B------:R-:W-:Y:S01]  /*0720*/  PRMT R23, R0, 0x7610, R23 ;  /* 0x0000761000177816 */ /* 0x000fe20000000017 */
[----:B------:R-:W-:Y:S05]  /*0730*/  BRA `(.L_x_2674) ;  /* 0x00000a3000007947 */ /* 0x000fea0003800000 */
.L_x_2682:
        /* <DEDUP_REMOVED lines=28> */
.L_x_2685:
        /* <DEDUP_REMOVED lines=15> */
.L_x_2684:
[----:B------:R0:W5:Y:S01]  /*09f0*/  LDG.E.U16 R23, [R2.64] ;  /* 0x0000002402177981 */ /* 0x000162000c1e1500 */
[----:B------:R-:W-:Y:S05]  /*0a00*/  BRA `(.L_x_2674) ;  /* 0x0000076000007947 */ /* 0x000fea0003800000 */
.L_x_2681:
        /* <DEDUP_REMOVED lines=12> */
.L_x_2688:
        /* <DEDUP_REMOVED lines=21> */
.L_x_2692:
[----:B------:R-:W-:Y:S05]  /*0c20*/  BSYNC B1 ;  /* 0x0000000000017941 */ /* 0x000fea0003800000 */
.L_x_2691:
[----:B------:R-:W-:Y:S01]  /*0c30*/  LEA R3, R0, 0x3b800000, 0x17 ;  /* 0x3b80000000037811 */ /* 0x000fe200078eb8ff */
[----:B------:R-:W-:-:S05]  /*0c40*/  IMAD.SHL.U32 R0, R2, 0x100000, RZ ;  /* 0x0010000002007824 */ /* 0x000fca00078e00ff */
[----:B------:R-:W-:Y:S02]  /*0c50*/  LOP3.LUT R0, R3, R0, R4, 0xfe, !PT ;  /* 0x0000000003007212 */ /* 0x000fe400078efe04 */
.L_x_2690:
[----:B------:R-:W-:Y:S05]  /*0c60*/  BSYNC B0 ;  /* 0x0000000000007941 */ /* 0x000fea0003800000 */
.L_x_2689:
[----:B------:R-:W-:-:S04]  /*0c70*/  F2FP.BF16.PACK_AB R0, RZ, R0 ;  /* 0x00000000ff00723e */ /* 0x000fc800000010ff */
[----:B------:R-:W-:Y:S01]  /*0c80*/  PRMT R23, R0, 0x7610, R23 ;  /* 0x0000761000177816 */ /* 0x000fe20000000017 */
[----:B------:R-:W-:Y:S05]  /*0c90*/  BRA `(.L_x_2674) ;  /* 0x000004d000007947 */ /* 0x000fea0003800000 */
.L_x_2687:
        /* <DEDUP_REMOVED lines=21> */
.L_x_2696:
[----:B------:R-:W-:Y:S05]  /*0df0*/  BSYNC B1 ;  /* 0x0000000000017941 */ /* 0x000fea0003800000 */
.L_x_2695:
[----:B------:R-:W-:Y:S01]  /*0e00*/  LEA R3, R0, 0x37800000, 0x17 ;  /* 0x3780000000037811 */ /* 0x000fe200078eb8ff */
[----:B------:R-:W-:-:S05]  /*0e10*/  IMAD.SHL.U32 R0, R2, 0x200000, RZ ;  /* 0x0020000002007824 */ /* 0x000fca00078e00ff */
[----:B------:R-:W-:Y:S02]  /*0e20*/  LOP3.LUT R0, R3, R0, R4, 0xfe, !PT ;  /* 0x0000000003007212 */ /* 0x000fe400078efe04 */
.L_x_2694:
[----:B------:R-:W-:Y:S05]  /*0e30*/  BSYNC B0 ;  /* 0x0000000000007941 */ /* 0x000fea0003800000 */
.L_x_2693:
[----:B------:R-:W-:-:S04]  /*0e40*/  F2FP.BF16.PACK_AB R0, RZ, R0 ;  /* 0x00000000ff00723e */ /* 0x000fc800000010ff */
[----:B------:R-:W-:Y:S01]  /*0e50*/  PRMT R23, R0, 0x7610, R23 ;  /* 0x0000761000177816 */ /* 0x000fe20000000017 */
[----:B------:R-:W-:Y:S05]  /*0e60*/  BRA `(.L_x_2674) ;  /* 0x0000030000007947 */ /* 0x000fea0003800000 */
.L_x_2686:
        /* <DEDUP_REMOVED lines=14> */
.L_x_2700:
[----:B------:R-:W-:Y:S05]  /*0f50*/  BSYNC B0 ;  /* 0x0000000000007941 */ /* 0x000fea0003800000 */
.L_x_2699:
[----:B------:R-:W-:-:S04]  /*0f60*/  F2FP.BF16.PACK_AB R0, RZ, R0 ;  /* 0x00000000ff00723e */ /* 0x000fc800000010ff */
[----:B------:R-:W-:Y:S01]  /*0f70*/  PRMT R23, R0, 0x7610, R23 ;  /* 0x0000761000177816 */ /* 0x000fe20000000017 */
[----:B------:R-:W-:Y:S05]  /*0f80*/  BRA `(.L_x_2674) ;  /* 0x000001e000007947 */ /* 0x000fea0003800000 */
.L_x_2673:
        /* <DEDUP_REMOVED lines=21> */
.L_x_2698:
[----:B------:R-:W2:Y:S02]  /*10e0*/  LDG.E.64 R2, [R2.64] ;  /* 0x0000002402027981 */ /* 0x000ea4000c1e1b00 */
[----:B--2---:R-:W0:Y:S02]  /*10f0*/  I2F.U64 R0, R2 ;  /* 0x0000000200007312 */ /* 0x004e240000301000 */
[----:B0-----:R-:W-:-:S04]  /*1100*/  F2FP.BF16.PACK_AB R0, RZ, R0 ;  /* 0x00000000ff00723e */ /* 0x001fc800000010ff */
[----:B------:R-:W-:Y:S01]  /*1110*/  PRMT R23, R0, 0x7610, R23 ;  /* 0x0000761000177816 */ /* 0x000fe20000000017 */
[----:B------:R-:W-:Y:S05]  /*1120*/  BRA `(.L_x_2674) ;  /* 0x0000004000007947 */ /* 0x000fea0003800000 */
.L_x_2697:
[----:B------:R-:W2:Y:S02]  /*1130*/  LDG.E R2, [R2.64] ;  /* 0x0000002402027981 */ /* 0x000ea4000c1e1900 */
[----:B--2---:R-:W0:Y:S02]  /*1140*/  I2F.U32 R0, R2 ;  /* 0x0000000200007306 */ /* 0x004e240000201000 */
[----:B0-----:R-:W-:-:S04]  /*1150*/  F2FP.BF16.PACK_AB R0, RZ, R0 ;  /* 0x00000000ff00723e */ /* 0x001fc800000010ff */
[----:B------:R-:W-:Y:S02]  /*1160*/  PRMT R23, R0, 0x7610, R23 ;  /* 0x0000761000177816 */ /* 0x000fe40000000017 */
.L_x_2674:
[----:B------:R-:W-:-:S05]  /*1170*/  IADD3 R17, R17, 0x80, RZ ;  /* 0x0000008011117810 */ /* 0x000fca0007ffe0ff */
.L_x_2668:
[----:B-1----:R-:W-:Y:S05]  /*1180*/  BSYNC B6 ;  /* 0x0000000000067941 */ /* 0x002fea0003800000 */
.L_x_2667:
        /* <DEDUP_REMOVED lines=24> */
.L_x_2706:
[----:B------:R-:W2:Y:S02]  /*1310*/  LDG.E.U8 R2, [R2.64] ;  /* 0x0000002402027981 */ /* 0x000ea4000c1e1100 */
[----:B--2---:R-:W0:Y:S02]  /*1320*/  I2F.U16 R0, R2 ;  /* 0x0000000200007306 */ /* 0x004e240000101000 */
[----:B0-----:R-:W-:-:S04]  /*1330*/  F2FP.BF16.PACK_AB R0, RZ, R0 ;  /* 0x00000000ff00723e */ /* 0x001fc800000010ff */
[----:B------:R-:W-:Y:S01]  /*1340*/  PRMT R19, R0, 0x7610, R19 ;  /* 0x0000761000137816 */ /* 0x000fe20000000013 */
[----:B------:R-:W-:Y:S05]  /*1350*/  BRA `(.L_x_2708) ;  /* 0x00000f0000007947 */ /* 0x000fea0003800000 */
.L_x_2705:
        /* <DEDUP_REMOVED lines=11> */
.L_x_2710:
[----:B------:R-:W2:Y:S02]  /*1410*/  LDG.E R2, [R2.64] ;  /* 0x0000002402027981 */ /* 0x000ea4000c1e1900 */
[----:B--2---:R-:W0:Y:S02]  /*1420*/  I2F R0, R2 ;  /* 0x0000000200007306 */ /* 0x004e240000201400 */
[----:B0-----:R-:W-:-:S04]  /*1430*/  F2FP.BF16.PACK_AB R0, RZ, R0 ;  /* 0x00000000ff00723e */ /* 0x001fc800000010ff */
[----:B------:R-:W-:Y:S01]  /*1440*/  PRMT R19, R0, 0x7610, R19 ;  /* 0x0000761000137816 */ /* 0x000fe20000000013 */
[----:B------:R-:W-:Y:S05]  /*1450*/  BRA `(.L_x_2708) ;  /* 0x00000e0000007947 */ /* 0x000fea0003800000 */
.L_x_2709:
[----:B------:R-:W2:Y:S02]  /*1460*/  LDG.E.U16 R2, [R2.64] ;  /* 0x0000002402027981 */ /* 0x000ea4000c1e1500 */
[----:B--2---:R-:W0:Y:S02]  /*1470*/  I2F.S16 R0, R2 ;  /* 0x0000000200007306 */ /* 0x004e240000101400 */
[----:B0-----:R-:W-:-:S04]  /*1480*/  F2FP.BF16.PACK_AB R0, RZ, R0 ;  /* 0x00000000ff00723e */ /* 0x001fc800000010ff */
[----:B------:R-:W-:Y:S01]  /*1490*/  PRMT R19, R0, 0x7610, R19 ;  /* 0x0000761000137816 */ /* 0x000fe20000000013 */
[----:B------:R-:W-:Y:S05]  /*14a0*/  BRA `(.L_x_2708) ;  /* 0x00000db000007947 */ /* 0x000fea0003800000 */
.L_x_2704:
        /* <DEDUP_REMOVED lines=9> */
.L_x_2712:
[----:B------:R-:W2:Y:S02]  /*1540*/  LDG.E.U16 R0, [R2.64] ;  /* 0x0000002402007981 */ /* 0x000ea4000c1e1500 */
[----:B--2---:R-:W-:-:S05]  /*1550*/  HADD2.F32 R0, -RZ, R0.H0_H0 ;  /* 0x20000000ff007230 */ /* 0x004fca0000004100 */
[----:B------:R-:W-:-:S04]  /*1560*/  F2FP.BF16.PACK_AB R0, RZ, R0 ;  /* 0x00000000ff00723e */ /* 0x000fc800000010ff */
[----:B------:R-:W-:Y:S01]  /*1570*/  PRMT R19, R0, 0x7610, R19 ;  /* 0x0000761000137816 */ /* 0x000fe20000000013 */
[----:B------:R-:W-:Y:S05]  /*1580*/  BRA `(.L_x_2708) ;  /* 0x00000cd000007947 */ /* 0x000fea0003800000 */
.L_x_2711:
        /* <DEDUP_REMOVED lines=9> */
.L_x_2714:
[----:B------:R-:W2:Y:S02]  /*1620*/  LDG.E.U16 R2, [R2.64] ;  /* 0x0000002402027981 */ /* 0x000ea4000c1e1500 */
[----:B--2---:R-:W-:-:S05]  /*1630*/  HADD2.F32 R0, -RZ, R2.H0_H0 ;  /* 0x20000002ff007230 */ /* 0x004fca0000004100 */
[----:B------:R-:W-:-:S04]  /*1640*/  F2FP.BF16.PACK_AB R0, RZ, R0 ;  /* 0x00000000ff00723e */ /* 0x000fc800000010ff */
[----:B------:R-:W-:Y:S01]  /*1650*/  PRMT R19, R0, 0x7610, R19 ;  /* 0x0000761000137816 */ /* 0x000fe20000000013 */
[----:B------:R-:W-:Y:S05]  /*1660*/  BRA `(.L_x_2708) ;  /* 0x00000bf000007947 */ /* 0x000fea0003800000 */
.L_x_2713:
[----:B------:R-:W2:Y:S02]  /*1670*/  LDG.E.64 R2, [R2.64] ;  /* 0x0000002402027981 */ /* 0x000ea4000c1e1b00 */
[----:B--2---:R-:W0:Y:S01]  /*1680*/  F2F.F32.F64 R0, R2 ;  /* 0x0000000200007310 */ /* 0x004e220000301000 */
[----:B------:R-:W0:-:S14]  /*1690*/  DSETP.GEU.AND P0, PT, |R2|, c[0x2][0x0], PT ;  /* 0x008000000200762a */ /* 0x000e1c0003f0e200 */
[----:B0-----:R-:W-:-:S05]  /*16a0*/  @!P0 FMUL R0, R0, 1.175494350822287508e-38 ;  /* 0x0080000000008820 */ /* 0x001fca0000400000 */
[----:B------:R-:W-:-:S04]  /*16b0*/  F2FP.BF16.PACK_AB R0, RZ, R0 ;  /* 0x00000000ff00723e */ /* 0x000fc800000010ff */
[----:B------:R-:W-:Y:S01]  /*16c0*/  PRMT R19, R0, 0x7610, R19 ;  /* 0x0000761000137816 */ /* 0x000fe20000000013 */
[----:B------:R-:W-:Y:S05]  /*16d0*/  BRA `(.L_x_2708) ;  /* 0x00000b8000007947 */ /* 0x000fea0003800000 */
.L_x_2703:
        /* <DEDUP_REMOVED lines=14> */
.L_x_2717:
[----:B------:R-:W2:Y:S02]  /*17c0*/  LDG.E.64 R2, [R2.64] ;  /* 0x0000002402027981 */ /* 0x000ea4000c1e1b00 */
[----:B--2---:R-:W0:Y:S01]  /*17d0*/  F2F.F32.F64 R0, R2 ;  /* 0x0000000200007310 */ /* 0x004e220000301000 */
[----:B------:R-:W0:-:S14]  /*17e0*/  DSETP.GEU.AND P0, PT, |R2|, c[0x2][0x0], PT ;  /* 0x008000000200762a */ /* 0x000e1c0003f0e200 */
[----:B0-----:R-:W-:-:S05]  /*17f0*/  @!P0 FMUL R0, R0, 1.175494350822287508e-38 ;  /* 0x0080000000008820 */ /* 0x001fca0000400000 */
[----:B------:R-:W-:-:S04]  /*1800*/  F2FP.BF16.PACK_AB R0, RZ, R0 ;  /* 0x00000000ff00723e */ /* 0x000fc800000010ff */
[----:B------:R-:W-:Y:S01]  /*1810*/  PRMT R19, R0, 0x7610, R19 ;  /* 0x0000761000137816 */ /* 0x000fe20000000013 */
[----:B------:R-:W-:Y:S05]  /*1820*/  BRA `(.L_x_2708) ;  /* 0x00000a3000007947 */ /* 0x000fea0003800000 */
.L_x_2716:
        /* <DEDUP_REMOVED lines=28> */
.L_x_2719:
        /* <DEDUP_REMOVED lines=15> */
.L_x_2718:
[----:B------:R0:W5:Y:S01]  /*1ae0*/  LDG.E.U16 R19, [R2.64] ;  /* 0x0000002402137981 */ /* 0x000162000c1e1500 */
[----:B------:R-:W-:Y:S05]  /*1af0*/  BRA `(.L_x_2708) ;  /* 0x0000076000007947 */ /* 0x000fea0003800000 */
.L_x_2715:
        /* <DEDUP_REMOVED lines=12> */
.L_x_2722:
        /* <DEDUP_REMOVED lines=21> */
.L_x_2726:
[----:B------:R-:W-:Y:S05]  /*1d10*/  BSYNC B1 ;  /* 0x0000000000017941 */ /* 0x000fea0003800000 */
.L_x_2725:
[----:B------:R-:W-:Y:S01]  /*1d20*/  LEA R3, R0, 0x3b800000, 0x17 ;  /* 0x3b80000000037811 */ /* 0x000fe200078eb8ff */
[----:B------:R-:W-:-:S05]  /*1d30*/  IMAD.SHL.U32 R0, R2, 0x100000, RZ ;  /* 0x0010000002007824 */ /* 0x000fca00078e00ff */
[----:B------:R-:W-:Y:S02]  /*1d40*/  LOP3.LUT R0, R3, R0, R4, 0xfe, !PT ;  /* 0x0000000003007212 */ /* 0x000fe400078efe04 */
.L_x_2724:
[----:B------:R-:W-:Y:S05]  /*1d50*/  BSYNC B0 ;  /* 0x0000000000007941 */ /* 0x000fea0003800000 */
.L_x_2723:
[----:B------:R-:W-:-:S04]  /*1d60*/  F2FP.BF16.PACK_AB R0, RZ, R0 ;  /* 0x00000000ff00723e */ /* 0x000fc800000010ff */
[----:B------:R-:W-:Y:S01]  /*1d70*/  PRMT R19, R0, 0x7610, R19 ;  /* 0x0000761000137816 */ /* 0x000fe20000000013 */
[----:B------:R-:W-:Y:S05]  /*1d80*/  BRA `(.L_x_2708) ;  /* 0x000004d000007947 */ /* 0x000fea0003800000 */
.L_x_2721:
        /* <DEDUP_REMOVED lines=21> */
.L_x_2730:
[----:B------:R-:W-:Y:S05]  /*1ee0*/  BSYNC B1 ;  /* 0x0000000000017941 */ /* 0x000fea0003800000 */
.L_x_2729:
[----:B------:R-:W-:Y:S01]  /*1ef0*/  LEA R3, R0, 0x37800000, 0x17 ;  /* 0x3780000000037811 */ /* 0x000fe200078eb8ff */
[----:B------:R-:W-:-:S05]  /*1f00*/  IMAD.SHL.U32 R0, R2, 0x200000, RZ ;  /* 0x0020000002007824 */ /* 0x000fca00078e00ff */
[----:B------:R-:W-:Y:S02]  /*1f10*/  LOP3.LUT R0, R3, R0, R4, 0xfe, !PT ;  /* 0x0000000003007212 */ /* 0x000fe400078efe04 */
.L_x_2728:
[----:B------:R-:W-:Y:S05]  /*1f20*/  BSYNC B0 ;  /* 0x0000000000007941 */ /* 0x000fea0003800000 */
.L_x_2727:
[----:B------:R-:W-:-:S04]  /*1f30*/  F2FP.BF16.PACK_AB R0, RZ, R0 ;  /* 0x00000000ff00723e */ /* 0x000fc800000010ff */
[----:B------:R-:W-:Y:S01]  /*1f40*/  PRMT R19, R0, 0x7610, R19 ;  /* 0x0000761000137816 */ /* 0x000fe20000000013 */
[----:B------:R-:W-:Y:S05]  /*1f50*/  BRA `(.L_x_2708) ;  /* 0x0000030000007947 */ /* 0x000fea0003800000 */
.L_x_2720:
        /* <DEDUP_REMOVED lines=14> */
.L_x_2734:
[----:B------:R-:W-:Y:S05]  /*2040*/  BSYNC B0 ;  /* 0x0000000000007941 */ /* 0x000fea0003800000 */
.L_x_2733:
[----:B------:R-:W-:-:S04]  /*2050*/  F2FP.BF16.PACK_AB R0, RZ, R0 ;  /* 0x00000000ff00723e */ /* 0x000fc800000010ff */
[----:B------:R-:W-:Y:S01]  /*2060*/  PRMT R19, R0, 0x7610, R19 ;  /* 0x0000761000137816 */ /* 0x000fe20000000013 */
[----:B------:R-:W-:Y:S05]  /*2070*/  BRA `(.L_x_2708) ;  /* 0x000001e000007947 */ /* 0x000fea0003800000 */
.L_x_2707:
        /* <DEDUP_REMOVED lines=21> */
.L_x_2732:
[----:B------:R-:W2:Y:S02]  /*21d0*/  LDG.E.64 R2, [R2.64] ;  /* 0x0000002402027981 */ /* 0x000ea4000c1e1b00 */
[----:B--2---:R-:W0:Y:S02]  /*21e0*/  I2F.U64 R0, R2 ;  /* 0x0000000200007312 */ /* 0x004e240000301000 */
[----:B0-----:R-:W-:-:S04]  /*21f0*/  F2FP.BF16.PACK_AB R0, RZ, R0 ;  /* 0x00000000ff00723e */ /* 0x001fc800000010ff */
[----:B------:R-:W-:Y:S01]  /*2200*/  PRMT R19, R0, 0x7610, R19 ;  /* 0x0000761000137816 */ /* 0x000fe20000000013 */
[----:B------:R-:W-:Y:S05]  /*2210*/  BRA `(.L_x_2708) ;  /* 0x0000004000007947 */ /* 0x000fea0003800000 */
.L_x_2731:
[----:B------:R-:W2:Y:S02]  /*2220*/  LDG.E R2, [R2.64] ;  /* 0x0000002402027981 */ /* 0x000ea4000c1e1900 */
[----:B--2---:R-:W0:Y:S02]  /*2230*/  I2F.U32 R0, R2 ;  /* 0x0000000200007306 */ /* 0x004e240000201000 */
[----:B0-----:R-:W-:-:S04]  /*2240*/  F2FP.BF16.PACK_AB R0, RZ, R0 ;  /* 0x00000000ff00723e */ /* 0x001fc800000010ff */
[----:B------:R-:W-:Y:S02]  /*2250*/  PRMT R19, R0, 0x7610, R19 ;  /* 0x0000761000137816 */ /* 0x000fe40000000013 */
.L_x_2708:
[----:B------:R-:W-:-:S05]  /*2260*/  IADD3 R17, R17, 0x80, RZ ;  /* 0x0000008011117810 */ /* 0x000fca0007ffe0ff */
.L_x_2702:
[----:B------:R-:W-:Y:S05]  /*2270*/  BSYNC B6 ;  /* 0x0000000000067941 */ /* 0x000fea0003800000 */
.L_x_2701:
        /* <DEDUP_REMOVED lines=26> */
.L_x_2740:
[----:B------:R-:W2:Y:S02]  /*2420*/  LDG.E.U8 R2, [R2.64] ;  /* 0x0000002402027981 */ /* 0x000ea4000c1e1100 */
[----:B--2---:R-:W0:Y:S02]  /*2430*/  I2F.U16 R0, R2 ;  /* 0x0000000200007306 */ /* 0x004e240000101000 */
[----:B0-----:R-:W-:-:S04]  /*2440*/  F2FP.BF16.PACK_AB R0, RZ, R0 ;  /* 0x00000000ff00723e */ /* 0x001fc800000010ff */
[----:B------:R-:W-:Y:S01]  /*2450*/  PRMT R26, R0, 0x7610, R26 ;  /* 0x00007610001a7816 */ /* 0x000fe2000000001a */
[----:B------:R-:W-:Y:S05]  /*2460*/  BRA `(.L_x_2742) ;  /* 0x00000f0000007947 */ /* 0x000fea0003800000 */
.L_x_2739:
        /* <DEDUP_REMOVED lines=11> */
.L_x_2744:
[----:B------:R-:W2:Y:S02]  /*2520*/  LDG.E R2, [R2.64] ;  /* 0x0000002402027981 */ /* 0x000ea4000c1e1900 */
[----:B--2---:R-:W0:Y:S02]  /*2530*/  I2F R0, R2 ;  /* 0x0000000200007306 */ /* 0x004e240000201400 */
[----:B0-----:R-:W-:-:S04]  /*2540*/  F2FP.BF16.PACK_AB R0, RZ, R0 ;  /* 0x00000000ff00723e */ /* 0x001fc800000010ff */
[----:B------:R-:W-:Y:S01]  /*2550*/  PRMT R26, R0, 0x7610, R26 ;  /* 0x00007610001a7816 */ /* 0x000fe2000000001a */
[----:B------:R-:W-:Y:S05]  /*2560*/  BRA `(.L_x_2742) ;  /* 0x00000e0000007947 */ /* 0x000fea0003800000 */
.L_x_2743:
[----:B------:R-:W2:Y:S02]  /*2570*/  LDG.E.U16 R2, [R2.64] ;  /* 0x0000002402027981 */ /* 0x000ea4000c1e1500 */
[----:B--2---:R-:W0:Y:S02]  /*2580*/  I2F.S16 R0, R2 ;  /* 0x0000000200007306 */ /* 0x004e240000101400 */
[----:B0-----:R-:W-:-:S04]  /*2590*/  F2FP.BF16.PACK_AB R0, RZ, R0 ;  /* 0x00000000ff00723e */ /* 0x001fc800000010ff */
[----:B------:R-:W-:Y:S01]  /*25a0*/  PRMT R26, R0, 0x7610, R26 ;  /* 0x00007610001a7816 */ /* 0x000fe2000000001a */
[----:B------:R-:W-:Y:S05]  /*25b0*/  BRA `(.L_x_2742) ;  /* 0x00000db000007947 */ /* 0x000fea0003800000 */
.L_x_2738:
        /* <DEDUP_REMOVED lines=9> */
.L_x_2746:
[----:B------:R-:W2:Y:S02]  /*2650*/  LDG.E.U16 R0, [R2.64] ;  /* 0x0000002402007981 */ /* 0x000ea4000c1e1500 */
[----:B--2---:R-:W-:-:S05]  /*2660*/  HADD2.F32 R0, -RZ, R0.H0_H0 ;  /* 0x20000000ff007230 */ /* 0x004fca0000004100 */
[----:B------:R-:W-:-:S04]  /*2670*/  F2FP.BF16.PACK_AB R0, RZ, R0 ;  /* 0x00000000ff00723e */ /* 0x000fc800000010ff */
[----:B------:R-:W-:Y:S01]  /*2680*/  PRMT R26, R0, 0x7610, R26 ;  /* 0x00007610001a7816 */ /* 0x000fe2000000001a */
[----:B------:R-:W-:Y:S05]  /*2690*/  BRA `(.L_x_2742) ;  /* 0x00000cd000007947 */ /* 0x000fea0003800000 */
.L_x_2745:
        /* <DEDUP_REMOVED lines=9> */
.L_x_2748:
[----:B------:R-:W2:Y:S02]  /*2730*/  LDG.E.U16 R2, [R2.64] ;  /* 0x0000002402027981 */ /* 0x000ea4000c1e1500 */
[----:B--2---:R-:W-:-:S05]  /*2740*/  HADD2.F32 R0, -RZ, R2.H0_H0 ;  /* 0x20000002ff007230 */ /* 0x004fca0000004100 */
[----:B------:R-:W-:-:S04]  /*2750*/  F2FP.BF16.PACK_AB R0, RZ, R0 ;  /* 0x00000000ff00723e */ /* 0x000fc800000010ff */
[----:B------:R-:W-:Y:S01]  /*2760*/  PRMT R26, R0, 0x7610, R26 ;  /* 0x00007610001a7816 */ /* 0x000fe2000000001a */
[----:B------:R-:W-:Y:S05]  /*2770*/  BRA `(.L_x_2742) ;  /* 0x00000bf000007947 */ /* 0x000fea0003800000 */
.L_x_2747:
[----:B------:R-:W2:Y:S02]  /*2780*/  LDG.E.64 R2, [R2.64] ;  /* 0x0000002402027981 */ /* 0x000ea4000c1e1b00 */
[----:B--2---:R-:W0:Y:S01]  /*2790*/  F2F.F32.F64 R0, R2 ;  /* 0x0000000200007310 */ /* 0x004e220000301000 */
[----:B------:R-:W0:-:S14]  /*27a0*/  DSETP.GEU.AND P0, PT, |R2|, c[0x2][0x0], PT ;  /* 0x008000000200762a */ /* 0x000e1c0003f0e200 */
[----:B0-----:R-:W-:-:S05]  /*27b0*/  @!P0 FMUL R0, R0, 1.175494350822287508e-38 ;  /* 0x0080000000008820 */ /* 0x001fca0000400000 */
[----:B------:R-:W-:-:S04]  /*27c0*/  F2FP.BF16.PACK_AB R0, RZ, R0 ;  /* 0x00000000ff00723e */ /* 0x000fc800000010ff */
[----:B------:R-:W-:Y:S01]  /*27d0*/  PRMT R26, R0, 0x7610, R26 ;  /* 0x00007610001a7816 */ /* 0x000fe2000000001a */
[----:B------:R-:W-:Y:S05]  /*27e0*/  BRA `(.L_x_2742) ;  /* 0x00000b8000007947 */ /* 0x000fea0003800000 */
.L_x_2737:
        /* <DEDUP_REMOVED lines=14> */
.L_x_2751:
[----:B------:R-:W2:Y:S02]  /*28d0*/  LDG.E.64 R2, [R2.64] ;  /* 0x0000002402027981 */ /* 0x000ea4000c1e1b00 */
[----:B--2---:R-:W0:Y:S01]  /*28e0*/  F2F.F32.F64 R0, R2 ;  /* 0x0000000200007310 */ /* 0x004e220000301000 */
[----:B------:R-:W0:-:S14]  /*28f0*/  DSETP.GEU.AND P0, PT, |R2|, c[0x2][0x0], PT ;  /* 0x008000000200762a */ /* 0x000e1c0003f0e200 */
[----:B0-----:R-:W-:-:S05]  /*2900*/  @!P0 FMUL R0, R0, 1.175494350822287508e-38 ;  /* 0x0080000000008820 */ /* 0x001fca0000400000 */
[----:B------:R-:W-:-:S04]  /*2910*/  F2FP.BF16.PACK_AB R0, RZ, R0 ;  /* 0x00000000ff00723e */ /* 0x000fc800000010ff */
[----:B------:R-:W-:Y:S01]  /*2920*/  PRMT R26, R0, 0x7610, R26 ;  /* 0x00007610001a7816 */ /* 0x000fe2000000001a */
[----:B------:R-:W-:Y:S05]  /*2930*/  BRA `(.L_x_2742) ;  /* 0x00000a3000007947 */ /* 0x000fea0003800000 */
.L_x_2750:
        /* <DEDUP_REMOVED lines=28> */
.L_x_2753:
        /* <DEDUP_REMOVED lines=15> */
.L_x_2752:
[----:B------:R0:W5:Y:S01]  /*2bf0*/  LDG.E.U16 R26, [R2.64] ;  /* 0x00000024021a7981 */ /* 0x000162000c1e1500 */
[----:B------:R-:W-:Y:S05]  /*2c00*/  BRA `(.L_x_2742) ;  /* 0x0000076000007947 */ /* 0x000fea0003800000 */
.L_x_2749:
        /* <DEDUP_REMOVED lines=12> */
.L_x_2756:
        /* <DEDUP_REMOVED lines=21> */
.L_x_2760:
[----:B------:R-:W-:Y:S05]  /*2e20*/  BSYNC B1 ;  /* 0x0000000000017941 */ /* 0x000fea0003800000 */
.L_x_2759:
[----:B------:R-:W-:Y:S01]  /*2e30*/  LEA R3, R0, 0x3b800000, 0x17 ;  /* 0x3b80000000037811 */ /* 0x000fe200078eb8ff */
[----:B------:R-:W-:-:S05]  /*2e40*/  IMAD.SHL.U32 R0, R2, 0x100000, RZ ;  /* 0x0010000002007824 */ /* 0x000fca00078e00ff */
[----:B------:R-:W-:Y:S02]  /*2e50*/  LOP3.LUT R0, R3, R0, R4, 0xfe, !PT ;  /* 0x0000000003007212 */ /* 0x000fe400078efe04 */
.L_x_2758:
[----:B------:R-:W-:Y:S05]  /*2e60*/  BSYNC B0 ;  /* 0x0000000000007941 */ /* 0x000fea0003800000 */
.L_x_2757:
[----:B------:R-:W-:-:S04]  /*2e70*/  F2FP.BF16.PACK_AB R0, RZ, R0 ;  /* 0x00000000ff00723e */ /* 0x000fc800000010ff */
[----:B------:R-:W-:Y:S01]  /*2e80*/  PRMT R26, R0, 0x7610, R26 ;  /* 0x00007610001a7816 */ /* 0x000fe2000000001a */
[----:B------:R-:W-:Y:S05]  /*2e90*/  BRA `(.L_x_2742) ;  /* 0x000004d000007947 */ /* 0x000fea0003800000 */
.L_x_2755:
        /* <DEDUP_REMOVED lines=21> */
.L_x_2764:
[----:B------:R-:W-:Y:S05]  /*2ff0*/  BSYNC B1 ;  /* 0x0000000000017941 */ /* 0x000fea0003800000 */
.L_x_2763:
[----:B------:R-:W-:Y:S01]  /*3000*/  LEA R3, R0, 0x37800000, 0x17 ;  /* 0x3780000000037811 */ /* 0x000fe200078eb8ff */
[----:B------:R-:W-:-:S05]  /*3010*/  IMAD.SHL.U32 R0, R2, 0x200000, RZ ;  /* 0x0020000002007824 */ /* 0x000fca00078e00ff */
[----:B------:R-:W-:Y:S02]  /*3020*/  LOP3.LUT R0, R3, R0, R4, 0xfe, !PT ;  /* 0x0000000003007212 */ /* 0x000fe400078efe04 */
.L_x_2762:
[----:B------:R-:W-:Y:S05]  /*3030*/  BSYNC B0 ;  /* 0x0000000000007941 */ /* 0x000fea0003800000 */
.L_x_2761:
[----:B------:R-:W-:-:S04]  /*3040*/  F2FP.BF16.PACK_AB R0, RZ, R0 ;  /* 0x00000000ff00723e */ /* 0x000fc800000010ff */
[----:B------:R-:W-:Y:S01]  /*3050*/  PRMT R26, R0, 0x7610, R26 ;  /* 0x00007610001a7816 */ /* 0x000fe2000000001a */
[----:B------:R-:W-:Y:S05]  /*3060*/  BRA `(.L_x_2742) ;  /* 0x0000030000007947 */ /* 0x000fea0003800000 */
.L_x_2754:
        /* <DEDUP_REMOVED lines=14> */
.L_x_2768:
[----:B------:R-:W-:Y:S05]  /*3150*/  BSYNC B0 ;  /* 0x0000000000007941 */ /* 0x000fea0003800000 */
.L_x_2767:
[----:B------:R-:W-:-:S04]  /*3160*/  F2FP.BF16.PACK_AB R0, RZ, R0 ;  /* 0x00000000ff00723e */ /* 0x000fc800000010ff */
[----:B------:R-:W-:Y:S01]  /*3170*/  PRMT R26, R0, 0x7610, R26 ;  /* 0x00007610001a7816 */ /* 0x000fe2000000001a */
[----:B------:R-:W-:Y:S05]  /*3180*/  BRA `(.L_x_2742) ;  /* 0x000001e000007947 */ /* 0x000fea0003800000 */
.L_x_2741:
        /* <DEDUP_REMOVED lines=21> */
.L_x_2766:
[----:B------:R-:W2:Y:S02]  /*32e0*/  LDG.E.64 R2, [R2.64] ;  /* 0x0000002402027981 */ /* 0x000ea4000c1e1b00 */
[----:B--2---:R-:W0:Y:S02]  /*32f0*/  I2F.U64 R0, R2 ;  /* 0x0000000200007312 */ /* 0x004e240000301000 */
[----:B0-----:R-:W-:-:S04]  /*3300*/  F2FP.BF16.PACK_AB R0, RZ, R0 ;  /* 0x00000000ff00723e */ /* 0x001fc800000010ff */
[----:B------:R-:W-:Y:S01]  /*3310*/  PRMT R26, R0, 0x7610, R26 ;  /* 0x00007610001a7816 */ /* 0x000fe2000000001a */
[----:B------:R-:W-:Y:S05]  /*3320*/  BRA `(.L_x_2742) ;  /* 0x0000004000007947 */ /* 0x000fea0003800000 */
.L_x_2765:
[----:B------:R-:W2:Y:S02]  /*3330*/  LDG.E R2, [R2.64] ;  /* 0x0000002402027981 */ /* 0x000ea4000c1e1900 */
[----:B--2---:R-:W0:Y:S02]  /*3340*/  I2F.U32 R0, R2 ;  /* 0x0000000200007306 */ /* 0x004e240000201000 */
[----:B0-----:R-:W-:-:S04]  /*3350*/  F2FP.BF16.PACK_AB R0, RZ, R0 ;  /* 0x00000000ff00723e */ /* 0x001fc800000010ff */
[----:B------:R-:W-:Y:S02]  /*3360*/  PRMT R26, R0, 0x7610, R26 ;  /* 0x00007610001a7816 */ /* 0x000fe4000000001a */
.L_x_2742:
[----:B------:R-:W-:-:S05]  /*3370*/  IADD3 R17, R17, 0x80, RZ ;  /* 0x0000008011117810 */ /* 0x000fca0007ffe0ff */
.L_x_2736:
[----:B------:R-:W-:Y:S05]  /*3380*/  BSYNC B6 ;  /* 0x0000000000067941 */ /* 0x000fea0003800000 */
.L_x_2735:
        /* <DEDUP_REMOVED lines=23> */
.L_x_2774:
[----:B------:R-:W2:Y:S02]  /*3500*/  LDG.E.U8 R2, [R2.64] ;  /* 0x0000002402027981 */ /* 0x000ea4000c1e1100 */
[----:B--2---:R-:W0:Y:S02]  /*3510*/  I2F.U16 R0, R2 ;  /* 0x0000000200007306 */ /* 0x004e240000101000 */
[----:B0-----:R-:W-:-:S04]  /*3520*/  F2FP.BF16.PACK_AB R0, RZ, R0 ;  /* 0x00000000ff00723e */ /* 0x001fc800000010ff */
[----:B------:R-:W-:Y:S01]  /*3530*/  PRMT R24, R0, 0x7610, R24 ;  /* 0x0000761000187816 */ /* 0x000fe20000000018 */
[----:B------:R-:W-:Y:S05]  /*3540*/  BRA `(.L_x_2770) ;  /* 0x00000f0000007947 */ /* 0x000fea0003800000 */
.L_x_2773:
        /* <DEDUP_REMOVED lines=11> */
.L_x_2777:
[----:B------:R-:W2:Y:S02]  /*3600*/  LDG.E R2, [R2.64] ;  /* 0x0000002402027981 */ /* 0x000ea4000c1e1900 */
[----:B--2---:R-:W0:Y:S02]  /*3610*/  I2F R0, R2 ;  /* 0x0000000200007306 */ /* 0x004e240000201400 */
[----:B0-----:R-:W-:-:S04]  /*3620*/  F2FP.BF16.PACK_AB R0, RZ, R0 ;  /* 0x00000000ff00723e */ /* 0x001fc800000010ff */
[----:B------:R-:W-:Y:S01]  /*3630*/  PRMT R24, R0, 0x7610, R24 ;  /* 0x0000761000187816 */ /* 0x000fe20000000018 */
[----:B------:R-:W-:Y:S05]  /*3640*/  BRA `(.L_x_2770) ;  /* 0x00000e0000007947 */ /* 0x000fea0003800000 */
.L_x_2776:
[----:B------:R-:W2:Y:S02]  /*3650*/  LDG.E.U16 R2, [R2.64] ;  /* 0x0000002402027981 */ /* 0x000ea4000c1e1500 */
[----:B--2---:R-:W0:Y:S02]  /*3660*/  I2F.S16 R0, R2 ;  /* 0x0000000200007306 */ /* 0x004e240000101400 */
[----:B0-----:R-:W-:-:S04]  /*3670*/  F2FP.BF16.PACK_AB R0, RZ, R0 ;  /* 0x00000000ff00723e */ /* 0x001fc800000010ff */
[----:B------:R-:W-:Y:S01]  /*3680*/  PRMT R24, R0, 0x7610, R24 ;  /* 0x0000761000187816 */ /* 0x000fe20000000018 */
[----:B------:R-:W-:Y:S05]  /*3690*/  BRA `(.L_x_2770) ;  /* 0x00000db000007947 */ /* 0x000fea0003800000 */
.L_x_2772:
        /* <DEDUP_REMOVED lines=9> */
.L_x_2779:
[----:B------:R-:W2:Y:S02]  /*3730*/  LDG.E.U16 R0, [R2.64] ;  /* 0x0000002402007981 */ /* 0x000ea4000c1e1500 */
[----:B--2---:R-:W-:-:S05]  /*3740*/  HADD2.F32 R0, -RZ, R0.H0_H0 ;  /* 0x20000000ff007230 */ /* 0x004fca0000004100 */
[----:B------:R-:W-:-:S04]  /*3750*/  F2FP.BF16.PACK_AB R0, RZ, R0 ;  /* 0x00000000ff00723e */ /* 0x000fc800000010ff */
[----:B------:R-:W-:Y:S01]  /*3760*/  PRMT R24, R0, 0x7610, R24 ;  /* 0x0000761000187816 */ /* 0x000fe20000000018 */
[----:B------:R-:W-:Y:S05]  /*3770*/  BRA `(.L_x_2770) ;  /* 0x00000cd000007947 */ /* 0x000fea0003800000 */
.L_x_2778:
        /* <DEDUP_REMOVED lines=9> */
.L_x_2781:
[----:B------:R-:W2:Y:S02]  /*3810*/  LDG.E.U16 R2, [R2.64] ;  /* 0x0000002402027981 */ /* 0x000ea4000c1e1500 */
[----:B--2---:R-:W-:-:S05]  /*3820*/  HADD2.F32 R0, -RZ, R2.H0_H0 ;  /* 0x20000002ff007230 */ /* 0x004fca0000004100 */
[----:B------:R-:W-:-:S04]  /*3830*/  F2FP.BF16.PACK_AB R0, RZ, R0 ;  /* 0x00000000ff00723e */ /* 0x000fc800000010ff */
[----:B------:R-:W-:Y:S01]  /*3840*/  PRMT R24, R0, 0x7610, R24 ;  /* 0x0000761000187816 */ /* 0x000fe20000000018 */
[----:B------:R-:W-:Y:S05]  /*3850*/  BRA `(.L_x_2770) ;  /* 0x00000bf000007947 */ /* 0x000fea0003800000 */
.L_x_2780:
[----:B------:R-:W2:Y:S02]  /*3860*/  LDG.E.64 R2, [R2.64] ;  /* 0x0000002402027981 */ /* 0x000ea4000c1e1b00 */
[----:B--2---:R-:W0:Y:S01]  /*3870*/  F2F.F32.F64 R0, R2 ;  /* 0x0000000200007310 */ /* 0x004e220000301000 */
[----:B------:R-:W0:-:S14]  /*3880*/  DSETP.GEU.AND P0, PT, |R2|, c[0x2][0x0], PT ;  /* 0x008000000200762a */ /* 0x000e1c0003f0e200 */
[----:B0-----:R-:W-:-:S05]  /*3890*/  @!P0 FMUL R0, R0, 1.175494350822287508e-38 ;  /* 0x0080000000008820 */ /* 0x001fca0000400000 */
[----:B------:R-:W-:-:S04]  /*38a0*/  F2FP.BF16.PACK_AB R0, RZ, R0 ;  /* 0x00000000ff00723e */ /* 0x000fc800000010ff */
[----:B------:R-:W-:Y:S01]  /*38b0*/  PRMT R24, R0, 0x7610, R24 ;  /* 0x0000761000187816 */ /* 0x000fe20000000018 */
[----:B------:R-:W-:Y:S05]  /*38c0*/  BRA `(.L_x_2770) ;  /* 0x00000b8000007947 */ /* 0x000fea0003800000 */
.L_x_2771:
        /* <DEDUP_REMOVED lines=14> */
.L_x_2784:
[----:B------:R-:W2:Y:S02]  /*39b0*/  LDG.E.64 R2, [R2.64] ;  /* 0x0000002402027981 */ /* 0x000ea4000c1e1b00 */
[----:B--2---:R-:W0:Y:S01]  /*39c0*/  F2F.F32.F64 R0, R2 ;  /* 0x0000000200007310 */ /* 0x004e220000301000 */
[----:B------:R-:W0:-:S14]  /*39d0*/  DSETP.GEU.AND P0, PT, |R2|, c[0x2][0x0], PT ;  /* 0x008000000200762a */ /* 0x000e1c0003f0e200 */
[----:B0-----:R-:W-:-:S05]  /*39e0*/  @!P0 FMUL R0, R0, 1.175494350822287508e-38 ;  /* 0x0080000000008820 */ /* 0x001fca0000400000 */
[----:B------:R-:W-:-:S04]  /*39f0*/  F2FP.BF16.PACK_AB R0, RZ, R0 ;  /* 0x00000000ff00723e */ /* 0x000fc800000010ff */
[----:B------:R-:W-:Y:S01]  /*3a00*/  PRMT R24, R0, 0x7610, R24 ;  /* 0x0000761000187816 */ /* 0x000fe20000000018 */
[----:B------:R-:W-:Y:S05]  /*3a10*/  BRA `(.L_x_2770) ;  /* 0x00000a3000007947 */ /* 0x000fea0003800000 */
.L_x_2783:
        /* <DEDUP_REMOVED lines=28> */
.L_x_2786:
        /* <DEDUP_REMOVED lines=15> */
.L_x_2785:
[----:B------:R0:W5:Y:S01]  /*3cd0*/  LDG.E.U16 R24, [R2.64] ;  /* 0x0000002402187981 */ /* 0x000162000c1e1500 */
[----:B------:R-:W-:Y:S05]  /*3ce0*/  BRA `(.L_x_2770) ;  /* 0x0000076000007947 */ /* 0x000fea0003800000 */
.L_x_2782:
        /* <DEDUP_REMOVED lines=12> */
.L_x_2789:
        /* <DEDUP_REMOVED lines=21> */
.L_x_2793:
[----:B------:R-:W-:Y:S05]  /*3f00*/  BSYNC B1 ;  /* 0x0000000000017941 */ /* 0x000fea0003800000 */
.L_x_2792:
[----:B------:R-:W-:Y:S01]  /*3f10*/  LEA R3, R0, 0x3b800000, 0x17 ;  /* 0x3b80000000037811 */ /* 0x000fe200078eb8ff */
[----:B------:R-:W-:-:S05]  /*3f20*/  IMAD.SHL.U32 R0, R2, 0x100000, RZ ;  /* 0x0010000002007824 */ /* 0x000fca00078e00ff */
[----:B------:R-:W-:Y:S02]  /*3f30*/  LOP3.LUT R0, R3, R0, R4, 0xfe, !PT ;  /* 0x0000000003007212 */ /* 0x000fe400078efe04 */
.L_x_2791:
[----:B------:R-:W-:Y:S05]  /*3f40*/  BSYNC B0 ;  /* 0x0000000000007941 */ /* 0x000fea0003800000 */
.L_x_2790:
[----:B------:R-:W-:-:S04]  /*3f50*/  F2FP.BF16.PACK_AB R0, RZ, R0 ;  /* 0x00000000ff00723e */ /* 0x000fc800000010ff */
[----:B------:R-:W-:Y:S01]  /*3f60*/  PRMT R24, R0, 0x7610, R24 ;  /* 0x0000761000187816 */ /* 0x000fe20000000018 */
[----:B------:R-:W-:Y:S05]  /*3f70*/  BRA `(.L_x_2770) ;  /* 0x000004d000007947 */ /* 0x000fea0003800000 */
.L_x_2788:
        /* <DEDUP_REMOVED lines=21> */
.L_x_2797:
[----:B------:R-:W-:Y:S05]  /*40d0*/  BSYNC B1 ;  /* 0x0000000000017941 */ /* 0x000fea0003800000 */
.L_x_2796:
[----:B------:R-:W-:Y:S01]  /*40e0*/  LEA R3, R0, 0x37800000, 0x17 ;  /* 0x3780000000037811 */ /* 0x000fe200078eb8ff */
[----:B------:R-:W-:-:S05]  /*40f0*/  IMAD.SHL.U32 R0, R2, 0x200000, RZ ;  /* 0x0020000002007824 */ /* 0x000fca00078e00ff */
[----:B------:R-:W-:Y:S02]  /*4100*/  LOP3.LUT R0, R3, R0, R4, 0xfe, !PT ;  /* 0x0000000003007212 */ /* 0x000fe400078efe04 */
.L_x_2795:
[----:B------:R-:W-:Y:S05]  /*4110*/  BSYNC B0 ;  /* 0x0000000000007941 */ /* 0x000fea0003800000 */
.L_x_2794:
[----:B------:R-:W-:-:S04]  /*4120*/  F2FP.BF16.PACK_AB R0, RZ, R0 ;  /* 0x00000000ff00723e */ /* 0x000fc800000010ff */
[----:B------:R-:W-:Y:S01]  /*4130*/  PRMT R24, R0, 0x7610, R24 ;  /* 0x0000761000187816 */ /* 0x000fe20000000018 */
[----:B------:R-:W-:Y:S05]  /*4140*/  BRA `(.L_x_2770) ;  /* 0x0000030000007947 */ /* 0x000fea0003800000 */
.L_x_2787:
        /* <DEDUP_REMOVED lines=14> */
.L_x_2801:
[----:B------:R-:W-:Y:S05]  /*4230*/  BSYNC B0 ;  /* 0x0000000000007941 */ /* 0x000fea0003800000 */
.L_x_2800:
[----:B------:R-:W-:-:S04]  /*4240*/  F2FP.BF16.PACK_AB R0, RZ, R0 ;  /* 0x00000000ff00723e */ /* 0x000fc800000010ff */
[----:B------:R-:W-:Y:S01]  /*4250*/  PRMT R24, R0, 0x7610, R24 ;  /* 0x0000761000187816 */ /* 0x000fe20000000018 */
[----:B------:R-:W-:Y:S05]  /*4260*/  BRA `(.L_x_2770) ;  /* 0x000001e000007947 */ /* 0x000fea0003800000 */
.L_x_2775:
        /* <DEDUP_REMOVED lines=21> */
.L_x_2799:
[----:B------:R-:W2:Y:S02]  /*43c0*/  LDG.E.64 R2, [R2.64] ;  /* 0x0000002402027981 */ /* 0x000ea4000c1e1b00 */
[----:B--2---:R-:W0:Y:S02]  /*43d0*/  I2F.U64 R0, R2 ;  /* 0x0000000200007312 */ /* 0x004e240000301000 */
[----:B0-----:R-:W-:-:S04]  /*43e0*/  F2FP.BF16.PACK_AB R0, RZ, R0 ;  /* 0x00000000ff00723e */ /* 0x001fc800000010ff */
[----:B------:R-:W-:Y:S01]  /*43f0*/  PRMT R24, R0, 0x7610, R24 ;  /* 0x0000761000187816 */ /* 0x000fe20000000018 */
[----:B------:R-:W-:Y:S05]  /*4400*/  BRA `(.L_x_2770) ;  /* 0x0000004000007947 */ /* 0x000fea0003800000 */
.L_x_2798:
[----:B------:R-:W2:Y:S02]  /*4410*/  LDG.E R2, [R2.64] ;  /* 0x0000002402027981 */ /* 0x000ea4000c1e1900 */
[----:B--2---:R-:W0:Y:S02]  /*4420*/  I2F.U32 R0, R2 ;  /* 0x0000000200007306 */ /* 0x004e240000201000 */
[----:B0-----:R-:W-:-:S04]  /*4430*/  F2FP.BF16.PACK_AB R0, RZ, R0 ;  /* 0x00000000ff00723e */ /* 0x001fc800000010ff */
[----:B------:R-:W-:Y:S02]  /*4440*/  PRMT R24, R0, 0x7610, R24 ;  /* 0x0000761000187816 */ /* 0x000fe40000000018 */
.L_x_2770:
[----:B------:R-:W-:Y:S05]  /*4450*/  BSYNC B6 ;  /* 0x0000000000067941 */ /* 0x000fea0003800000 */
.L_x_2769:
[----:B------:R-:W-:Y:S01]  /*4460*/  ISETP.NE.AND P0, PT, R25, RZ, PT ;  /* 0x000000ff1900720c */ /* 0x000fe20003f05270 */
[----:B------:R-:W-:-:S12]  /*4470*/  BSSY B1, `(.L_x_2802) ;  /* 0x000004b000017945 */ /* 0x000fd80003800000 */
[----:B------:R-:W-:Y:S05]  /*4480*/  @P0 BRA `(.L_x_2803) ;  /* 0x0000049000000947 */ /* 0x000fea0003800000 */
[----:B------:R-:W-:Y:S01]  /*4490*/  ULDC.U16 UR4, c[0x0][0x166] ;  /* 0x0000598000047ab9 */ /* 0x000fe20000000400 */
[----:B-----5:R-:W-:Y:S01]  /*44a0*/  PRMT R23, RZ, 0x5410, R23 ;  /* 0x00005410ff177816 */ /* 0x020fe20000000017 */
[----:B------:R-:W-:Y:S01]  /*44b0*/  IMAD.U32 R0, RZ, RZ, UR4 ;  /* 0x00000004ff007e24 */ /* 0x000fe2000f8e00ff */
[----:B------:R-:W-:Y:S04]  /*44c0*/  BSSY B0, `(.L_x_2804) ;  /* 0x0000041000007945 */ /* 0x000fe80003800000 */
[----:B------:R-:W-:-:S04]  /*44d0*/  PRMT R0, RZ, 0x5410, R0 ;  /* 0x00005410ff007816 */ /* 0x000fc80000000000 */
[C---:B------:R-:W-:Y:S01]  /*44e0*/  FSETP.GEU.FTZ.AND P0, PT, |R0|.reuse, |R23|, PT ;  /* 0x400000170000720b */ /* 0x040fe20003f1e200 */
[----:B0-----:R-:W-:-:S12]  /*44f0*/  FADD.FTZ R3, |R0|, -RZ ;  /* 0x800000ff00037221 */ /* 0x001fd80000010200 */
        /* <DEDUP_REMOVED lines=24> */
.L_x_2809:
[----:B------:R-:W-:Y:S01]  /*4680*/  FSETP.GEU.FTZ.AND P0, PT, R6, -R5, PT ;  /* 0x800000050600720b */ /* 0x000fe20003f1e000 */
[----:B------:R-:W-:-:S12]  /*4690*/  FADD.FTZ R2, R2, -1 ;  /* 0xbf80000002027421 */ /* 0x000fd80000010000 */
[----:B------:R-:W-:Y:S02]  /*46a0*/  @!P0 FADD.FTZ R2, R2, -1 ;  /* 0xbf80000002028421 */ /* 0x000fe40000010000 */
.L_x_2808:
[----:B------:R-:W-:Y:S05]  /*46b0*/  BSYNC B2 ;  /* 0x0000000000027941 */ /* 0x000fea0003800000 */
.L_x_2807:
[----:B------:R-:W-:Y:S01]  /*46c0*/  FFMA.FTZ R3, -R5, R2, R3 ;  /* 0x0000000205037223 */ /* 0x000fe20000010103 */
[----:B------:R-:W-:Y:S05]  /*46d0*/  BRA `(.L_x_2805) ;  /* 0x000001f000007947 */ /* 0x000fea0003800000 */
.L_x_2806:
        /* <DEDUP_REMOVED lines=15> */
.L_x_2812:
        /* <DEDUP_REMOVED lines=13> */
.L_x_2811:
[----:B------:R-:W-:Y:S05]  /*48a0*/  BSYNC B2 ;  /* 0x0000000000027941 */ /* 0x000fea0003800000 */
.L_x_2810:
[----:B------:R-:W-:-:S04]  /*48b0*/  FMUL.FTZ R2, R2, 1.1920928955078125e-07 ;  /* 0x3400000002027820 */ /* 0x000fc80000410000 */
[----:B------:R-:W-:Y:S02]  /*48c0*/  FMUL.FTZ R3, R7, R2 ;  /* 0x0000000207037220 */ /* 0x000fe40000410000 */
.L_x_2805:
[----:B------:R-:W-:Y:S05]  /*48d0*/  BSYNC B0 ;  /* 0x0000000000007941 */ /* 0x000fea0003800000 */
.L_x_2804:
[C---:B------:R-:W-:Y:S02]  /*48e0*/  FSETP.GTU.FTZ.AND P0, PT, |R3|.reuse, +INF , PT ;  /* 0x7f8000000300780b */ /* 0x040fe40003f1c200 */
[----:B------:R-:W-:-:S04]  /*48f0*/  LOP3.LUT R0, R3, 0x80000000, R0, 0xb8, !PT ;  /* 0x8000000003007812 */ /* 0x000fc800078eb800 */
[----:B------:R-:W-:-:S04]  /*4900*/  FSEL R0, R3, R0, P0 ;  /* 0x0000000003007208 */ /* 0x000fc80000000000 */
[----:B------:R-:W-:Y:S02]  /*4910*/  F2FP.BF16.PACK_AB R0, RZ, R0 ;  /* 0x00000000ff00723e */ /* 0x000fe400000010ff */
.L_x_2803:
[----:B------:R-:W-:Y:S05]  /*4920*/  BSYNC B1 ;  /* 0x0000000000017941 */ /* 0x000fea0003800000 */
.L_x_2802:
[----:B-----5:R-:W1:Y:S01]  /*4930*/  S2R R23, SR_TID.X ;  /* 0x0000000000177919 */ /* 0x020e620000002100 */
[----:B------:R-:W-:Y:S01]  /*4940*/  BSSY B1, `(.L_x_2813) ;  /* 0x000004d000017945 */ /* 0x000fe20003800000 */
[----:B-1----:R-:W-:-:S04]  /*4950*/  IADD3 R9, R23, 0x80, RZ ;  /* 0x0000008017097810 */ /* 0x002fc80007ffe0ff */
[----:B------:R-:W-:-:S13]  /*4960*/  ISETP.GE.AND P0, PT, R9, R22, PT ;  /* 0x000000160900720c */ /* 0x000fda0003f06270 */
[----:B------:R-:W-:Y:S05]  /*4970*/  @P0 BRA `(.L_x_2814) ;  /* 0x0000049000000947 */ /* 0x000fea0003800000 */
[----:B------:R-:W-:Y:S01]  /*4980*/  ULDC.U16 UR4, c[0x0][0x166] ;  /* 0x0000598000047ab9 */ /* 0x000fe20000000400 */
[----:B------:R-:W-:Y:S01]  /*4990*/  PRMT R19, RZ, 0x5410, R19 ;  /* 0x00005410ff137816 */ /* 0x000fe20000000013 */
        /* <DEDUP_REMOVED lines=29> */
.L_x_2820:
[----:B------:R-:W-:Y:S01]  /*4b70*/  FSETP.GEU.FTZ.AND P0, PT, R6, -R7, PT ;  /* 0x800000070600720b */ /* 0x000fe20003f1e000 */
[----:B------:R-:W-:-:S12]  /*4b80*/  FADD.FTZ R4, R4, -1 ;  /* 0xbf80000004047421 */ /* 0x000fd80000010000 */
[----:B------:R-:W-:Y:S02]  /*4b90*/  @!P0 FADD.FTZ R4, R4, -1 ;  /* 0xbf80000004048421 */ /* 0x000fe40000010000 */
.L_x_2819:
[----:B------:R-:W-:Y:S05]  /*4ba0*/  BSYNC B2 ;  /* 0x0000000000027941 */ /* 0x000fea0003800000 */
.L_x_2818:
[----:B------:R-:W-:Y:S01]  /*4bb0*/  FFMA.FTZ R3, -R7, R4, R3 ;  /* 0x0000000407037223 */ /* 0x000fe20000010103 */
[----:B------:R-:W-:Y:S05]  /*4bc0*/  BRA `(.L_x_2816) ;  /* 0x000001f000007947 */ /* 0x000fea0003800000 */
.L_x_2817:
        /* <DEDUP_REMOVED lines=15> */
.L_x_2823:
        /* <DEDUP_REMOVED lines=13> */
.L_x_2822:
[----:B------:R-:W-:Y:S05]  /*4d90*/  BSYNC B2 ;  /* 0x0000000000027941 */ /* 0x000fea0003800000 */
.L_x_2821:
[----:B------:R-:W-:-:S04]  /*4da0*/  FMUL.FTZ R3, R4, 1.1920928955078125e-07 ;  /* 0x3400000004037820 */ /* 0x000fc80000410000 */
[----:B------:R-:W-:Y:S02]  /*4db0*/  FMUL.FTZ R3, R8, R3 ;  /* 0x0000000308037220 */ /* 0x000fe40000410000 */
.L_x_2816:
[----:B------:R-:W-:Y:S05]  /*4dc0*/  BSYNC B0 ;  /* 0x0000000000007941 */ /* 0x000fea0003800000 */
.L_x_2815:
[C---:B------:R-:W-:Y:S02]  /*4dd0*/  FSETP.GTU.FTZ.AND P0, PT, |R3|.reuse, +INF , PT ;  /* 0x7f8000000300780b */ /* 0x040fe40003f1c200 */
[----:B------:R-:W-:-:S04]  /*4de0*/  LOP3.LUT R2, R3, 0x80000000, R2, 0xb8, !PT ;  /* 0x8000000003027812 */ /* 0x000fc800078eb802 */
[----:B------:R-:W-:-:S04]  /*4df0*/  FSEL R25, R3, R2, P0 ;  /* 0x0000000203197208 */ /* 0x000fc80000000000 */
[----:B------:R-:W-:Y:S02]  /*4e00*/  F2FP.BF16.PACK_AB R25, RZ, R25 ;  /* 0x00000019ff19723e */ /* 0x000fe400000010ff */
.L_x_2814:
[----:B------:R-:W-:Y:S05]  /*4e10*/  BSYNC B1 ;  /* 0x0000000000017941 */ /* 0x000fea0003800000 */
.L_x_2813:
[----:B0-----:R-:W-:Y:S01]  /*4e20*/  IADD3 R3, R23, 0x100, RZ ;  /* 0x0000010017037810 */ /* 0x001fe20007ffe0ff */
[----:B------:R-:W-:Y:S03]  /*4e30*/  BSSY B1, `(.L_x_2824) ;  /* 0x000004c000017945 */ /* 0x000fe60003800000 */
[----:B------:R-:W-:-:S13]  /*4e40*/  ISETP.GE.AND P0, PT, R3, R22, PT ;  /* 0x000000160300720c */ /* 0x000fda0003f06270 */
[----:B------:R-:W-:Y:S05]  /*4e50*/  @P0 BRA `(.L_x_2825) ;  /* 0x0000049000000947 */ /* 0x000fea0003800000 */
[----:B------:R-:W-:Y:S01]  /*4e60*/  ULDC.U16 UR4, c[0x0][0x166] ;  /* 0x0000598000047ab9 */ /* 0x000fe20000000400 */
[----:B------:R-:W-:Y:S01]  /*4e70*/  PRMT R7, RZ, 0x5410, R26 ;  /* 0x00005410ff077816 */ /* 0x000fe2000000001a */
[----:B------:R-:W-:Y:S01]  /*4e80*/  IMAD.U32 R2, RZ, RZ, UR4 ;  /* 0x00000004ff027e24 */ /* 0x000fe2000f8e00ff */
        /* <DEDUP_REMOVED lines=28> */
.L_x_2831:
[----:B------:R-:W-:Y:S01]  /*5050*/  FSETP.GEU.FTZ.AND P0, PT, R6, -R8, PT ;  /* 0x800000080600720b */ /* 0x000fe20003f1e000 */
[----:B------:R-:W-:-:S12]  /*5060*/  FADD.FTZ R4, R4, -1 ;  /* 0xbf80000004047421 */ /* 0x000fd80000010000 */
[----:B------:R-:W-:Y:S02]  /*5070*/  @!P0 FADD.FTZ R4, R4, -1 ;  /* 0xbf80000004048421 */ /* 0x000fe40000010000 */
.L_x_2830:
[----:B------:R-:W-:Y:S05]  /*5080*/  BSYNC B2 ;  /* 0x0000000000027941 */ /* 0x000fea0003800000 */
.L_x_2829:
[----:B------:R-:W-:Y:S01]  /*5090*/  FFMA.FTZ R3, -R8, R4, R3 ;  /* 0x0000000408037223 */ /* 0x000fe20000010103 */
[----:B------:R-:W-:Y:S05]  /*50a0*/  BRA `(.L_x_2827) ;  /* 0x000001f000007947 */ /* 0x000fea0003800000 */
.L_x_2828:
        /* <DEDUP_REMOVED lines=15> */
.L_x_2834:
        /* <DEDUP_REMOVED lines=13> */
.L_x_2833:
[----:B------:R-:W-:Y:S05]  /*5270*/  BSYNC B2 ;  /* 0x0000000000027941 */ /* 0x000fea0003800000 */
.L_x_2832:
[----:B------:R-:W-:-:S04]  /*5280*/  FMUL.FTZ R3, R4, 1.1920928955078125e-07 ;  /* 0x3400000004037820 */ /* 0x000fc80000410000 */
[----:B------:R-:W-:Y:S02]  /*5290*/  FMUL.FTZ R3, R8, R3 ;  /* 0x0000000308037220 */ /* 0x000fe40000410000 */
.L_x_2827:
[----:B------:R-:W-:Y:S05]  /*52a0*/  BSYNC B0 ;  /* 0x0000000000007941 */ /* 0x000fea0003800000 */
.L_x_2826:
[C---:B------:R-:W-:Y:S02]  /*52b0*/  FSETP.GTU.FTZ.AND P0, PT, |R3|.reuse, +INF , PT ;  /* 0x7f8000000300780b */ /* 0x040fe40003f1c200 */
[----:B------:R-:W-:-:S04]  /*52c0*/  LOP3.LUT R2, R3, 0x80000000, R2, 0xb8, !PT ;  /* 0x8000000003027812 */ /* 0x000fc800078eb802 */
[----:B------:R-:W-:-:S04]  /*52d0*/  FSEL R18, R3, R2, P0 ;  /* 0x0000000203127208 */ /* 0x000fc80000000000 */
[----:B------:R-:W-:Y:S02]  /*52e0*/  F2FP.BF16.PACK_AB R18, RZ, R18 ;  /* 0x00000012ff12723e */ /* 0x000fe400000010ff */
.L_x_2825:
[----:B------:R-:W-:Y:S05]  /*52f0*/  BSYNC B1 ;  /* 0x0000000000017941 */ /* 0x000fea0003800000 */
.L_x_2824:
[----:B------:R-:W-:Y:S01]  /*5300*/  IADD3 R3, R23, 0x180, RZ ;  /* 0x0000018017037810 */ /* 0x000fe20007ffe0ff */
        /* <DEDUP_REMOVED lines=34> */
.L_x_2842:
[----:B------:R-:W-:Y:S01]  /*5530*/  FSETP.GEU.FTZ.AND P0, PT, R6, -R8, PT ;  /* 0x800000080600720b */ /* 0x000fe20003f1e000 */
[----:B------:R-:W-:-:S12]  /*5540*/  FADD.FTZ R4, R4, -1 ;  /* 0xbf80000004047421 */ /* 0x000fd80000010000 */
[----:B------:R-:W-:Y:S02]  /*5550*/  @!P0 FADD.FTZ R4, R4, -1 ;  /* 0xbf80000004048421 */ /* 0x000fe40000010000 */
.L_x_2841:
[----:B------:R-:W-:Y:S05]  /*5560*/  BSYNC B2 ;  /* 0x0000000000027941 */ /* 0x000fea0003800000 */
.L_x_2840:
[----:B------:R-:W-:Y:S01]  /*5570*/  FFMA.FTZ R3, -R8, R4, R3 ;  /* 0x0000000408037223 */ /* 0x000fe20000010103 */
[----:B------:R-:W-:Y:S05]  /*5580*/  BRA `(.L_x_2838) ;  /* 0x000001f000007947 */ /* 0x000fea0003800000 */
.L_x_2839:
        /* <DEDUP_REMOVED lines=15> */
.L_x_2845:
        /* <DEDUP_REMOVED lines=13> */
.L_x_2844:
[----:B------:R-:W-:Y:S05]  /*5750*/  BSYNC B2 ;  /* 0x0000000000027941 */ /* 0x000fea0003800000 */
.L_x_2843:
[----:B------:R-:W-:-:S04]  /*5760*/  FMUL.FTZ R3, R4, 1.1920928955078125e-07 ;  /* 0x3400000004037820 */ /* 0x000fc80000410000 */
[----:B------:R-:W-:Y:S02]  /*5770*/  FMUL.FTZ R3, R8, R3 ;  /* 0x0000000308037220 */ /* 0x000fe40000410000 */
.L_x_2838:
[----:B------:R-:W-:Y:S05]  /*5780*/  BSYNC B0 ;  /* 0x0000000000007941 */ /* 0x000fea0003800000 */
.L_x_2837:
[C---:B------:R-:W-:Y:S02]  /*5790*/  FSETP.GTU.FTZ.AND P0, PT, |R3|.reuse, +INF , PT ;  /* 0x7f8000000300780b */ /* 0x040fe40003f1c200 */
[----:B------:R-:W-:-:S04]  /*57a0*/  LOP3.LUT R2, R3, 0x80000000, R2, 0xb8, !PT ;  /* 0x8000000003027812 */ /* 0x000fc800078eb802 */
[----:B------:R-:W-:-:S04]  /*57b0*/  FSEL R19, R3, R2, P0 ;  /* 0x0000000203137208 */ /* 0x000fc80000000000 */
[----:B------:R-:W-:Y:S02]  /*57c0*/  F2FP.BF16.PACK_AB R19, RZ, R19 ;  /* 0x00000013ff13723e */ /* 0x000fe400000010ff */
.L_x_2836:
[----:B------:R-:W-:Y:S05]  /*57d0*/  BSYNC B1 ;  /* 0x0000000000017941 */ /* 0x000fea0003800000 */
.L_x_2835:
        /* <DEDUP_REMOVED lines=25> */
.L_x_2852:
[----:B------:R-:W-:Y:S01]  /*5970*/  PRMT R5, RZ, 0x5410, R0 ;  /* 0x00005410ff057816 */ /* 0x000fe20000000000 */
[----:B------:R-:W-:-:S05]  /*5980*/  IMAD.MOV.U32 R23, RZ, RZ, R9 ;  /* 0x000000ffff177224 */ /* 0x000fca00078e0009 */
[----:B------:R-:W1:Y:S02]  /*5990*/  F2I.S64.TRUNC R4, R5 ;  /* 0x0000000500047311 */ /* 0x000e64000020d900 */
[----:B-1----:R1:W-:Y:S01]  /*59a0*/  STG.E.U8 [R2.64], R4 ;  /* 0x0000000402007986 */ /* 0x0023e2000c101124 */
[----:B------:R-:W-:Y:S05]  /*59b0*/  BRA `(.L_x_2854) ;  /* 0x00000f8000007947 */ /* 0x000fea0003800000 */
.L_x_2851:
        /* <DEDUP_REMOVED lines=11> */
.L_x_2856:
[----:B------:R-:W-:Y:S01]  /*5a70*/  PRMT R0, RZ, 0x5410, R0 ;  /* 0x00005410ff007816 */ /* 0x000fe20000000000 */
[----:B------:R-:W-:-:S03]  /*5a80*/  IMAD.MOV.U32 R23, RZ, RZ, R9 ;  /* 0x000000ffff177224 */ /* 0x000fc600078e0009 */
[----:B------:R-:W1:Y:S02]  /*5a90*/  F2I.FTZ.TRUNC.NTZ R5, R0 ;  /* 0x0000000000057305 */ /* 0x000e64000021f100 */
[----:B-1----:R1:W-:Y:S01]  /*5aa0*/  STG.E [R2.64], R5 ;  /* 0x0000000502007986 */ /* 0x0023e2000c101924 */
[----:B------:R-:W-:Y:S05]  /*5ab0*/  BRA `(.L_x_2854) ;  /* 0x00000e8000007947 */ /* 0x000fea0003800000 */
.L_x_2855:
[----:B------:R-:W-:Y:S01]  /*5ac0*/  PRMT R0, RZ, 0x5410, R0 ;  /* 0x00005410ff007816 */ /* 0x000fe20000000000 */
[----:B------:R-:W-:-:S03]  /*5ad0*/  IMAD.MOV.U32 R23, RZ, RZ, R9 ;  /* 0x000000ffff177224 */ /* 0x000fc600078e0009 */
[----:B------:R-:W1:Y:S02]  /*5ae0*/  F2I.FTZ.TRUNC.NTZ R5, R0 ;  /* 0x0000000000057305 */ /* 0x000e64000021f100 */
[----:B-1----:R1:W-:Y:S01]  /*5af0*/  STG.E.U16 [R2.64], R5 ;  /* 0x0000000502007986 */ /* 0x0023e2000c101524 */
[----:B------:R-:W-:Y:S05]  /*5b00*/  BRA `(.L_x_2854) ;  /* 0x00000e3000007947 */ /* 0x000fea0003800000 */
.L_x_2850:
        /* <DEDUP_REMOVED lines=10> */
.L_x_2858:
[----:B------:R-:W-:Y:S01]  /*5bb0*/  PRMT R0, RZ, 0x5410, R0 ;  /* 0x00005410ff007816 */ /* 0x000fe20000000000 */
[----:B------:R-:W-:-:S03]  /*5bc0*/  IMAD.MOV.U32 R23, RZ, RZ, R9 ;  /* 0x000000ffff177224 */ /* 0x000fc600078e0009 */
[----:B------:R-:W-:-:S05]  /*5bd0*/  F2FP.PACK_AB R0, RZ, R0 ;  /* 0x00000000ff00723e */ /* 0x000fca00000000ff */
[----:B------:R1:W-:Y:S01]  /*5be0*/  STG.E.U16 [R2.64], R0 ;  /* 0x0000000002007986 */ /* 0x0003e2000c101524 */
[----:B------:R-:W-:Y:S05]  /*5bf0*/  BRA `(.L_x_2854) ;  /* 0x00000d4000007947 */ /* 0x000fea0003800000 */
.L_x_2857:
        /* <DEDUP_REMOVED lines=11> */
.L_x_2860:
[----:B------:R-:W-:Y:S01]  /*5cb0*/  PRMT R0, RZ, 0x5410, R0 ;  /* 0x00005410ff007816 */ /* 0x000fe20000000000 */
[----:B------:R-:W-:-:S03]  /*5cc0*/  IMAD.MOV.U32 R23, RZ, RZ, R9 ;  /* 0x000000ffff177224 */ /* 0x000fc600078e0009 */
[----:B------:R-:W-:-:S04]  /*5cd0*/  F2FP.PACK_AB R5, RZ, R0 ;  /* 0x00000000ff05723e */ /* 0x000fc800000000ff */
[----:B------:R-:W-:-:S05]  /*5ce0*/  PRMT R5, R5, 0x5410, RZ ;  /* 0x0000541005057816 */ /* 0x000fca00000000ff */
[----:B------:R1:W-:Y:S01]  /*5cf0*/  STG.E [R2.64], R5 ;  /* 0x0000000502007986 */ /* 0x0003e2000c101924 */
[----:B------:R-:W-:Y:S05]  /*5d00*/  BRA `(.L_x_2854) ;  /* 0x00000c3000007947 */ /* 0x000fea0003800000 */
.L_x_2859:
[----:B------:R-:W-:Y:S01]  /*5d10*/  PRMT R4, RZ, 0x5410, R0 ;  /* 0x00005410ff047816 */ /* 0x000fe20000000000 */
[----:B------:R-:W-:-:S04]  /*5d20*/  IMAD.MOV.U32 R23, RZ, RZ, R9 ;  /* 0x000000ffff177224 */ /* 0x000fc800078e0009 */
[----:B------:R-:W-:-:S06]  /*5d30*/  FMUL.FTZ R4, R4, 1 ;  /* 0x3f80000004047820 */ /* 0x000fcc0000410000 */
[----:B------:R-:W1:Y:S02]  /*5d40*/  F2F.F64.F32 R4, R4 ;  /* 0x0000000400047310 */ /* 0x000e640000201800 */
[----:B-1----:R1:W-:Y:S01]  /*5d50*/  STG.E.64 [R2.64], R4 ;  /* 0x0000000402007986 */ /* 0x0023e2000c101b24 */
[----:B------:R-:W-:Y:S05]  /*5d60*/  BRA `(.L_x_2854) ;  /* 0x00000bd000007947 */ /* 0x000fea0003800000 */
.L_x_2849:
        /* <DEDUP_REMOVED lines=14> */
.L_x_2863:
[----:B------:R-:W-:Y:S01]  /*5e50*/  PRMT R0, RZ, 0x5410, R0 ;  /* 0x00005410ff007816 */ /* 0x000fe20000000000 */
[----:B------:R-:W-:Y:S01]  /*5e60*/  CS2R R6, SRZ ;  /* 0x0000000000067805 */ /* 0x000fe2000001ff00 */
[----:B------:R-:W-:-:S03]  /*5e70*/  IMAD.MOV.U32 R23, RZ, RZ, R9 ;  /* 0x000000ffff177224 */ /* 0x000fc600078e0009 */
[----:B------:R-:W-:-:S04]  /*5e80*/  FMUL.FTZ R0, R0, 1 ;  /* 0x3f80000000007820 */ /* 0x000fc80000410000 */
[----:B------:R-:W1:Y:S02]  /*5e90*/  F2F.F64.F32 R4, R0 ;  /* 0x0000000000047310 */ /* 0x000e640000201800 */
[----:B-1----:R1:W-:Y:S01]  /*5ea0*/  STG.E.128 [R2.64], R4 ;  /* 0x0000000402007986 */ /* 0x0023e2000c101d24 */
[----:B------:R-:W-:Y:S05]  /*5eb0*/  BRA `(.L_x_2854) ;  /* 0x00000a8000007947 */ /* 0x000fea0003800000 */
.L_x_2862:
        /* <DEDUP_REMOVED lines=21> */
.L_x_2867:
[----:B------:R-:W-:Y:S05]  /*6010*/  BSYNC B0 ;  /* 0x0000000000007941 */ /* 0x000fea0003800000 */
.L_x_2866:
[----:B------:R-:W-:Y:S01]  /*6020*/  LOP3.LUT R5, R0, R5, RZ, 0xfc, !PT ;  /* 0x0000000500057212 */ /* 0x000fe200078efcff */
[----:B------:R-:W-:-:S04]  /*6030*/  IMAD.MOV.U32 R23, RZ, RZ, R9 ;  /* 0x000000ffff177224 */ /* 0x000fc800078e0009 */
[----:B------:R1:W-:Y:S01]  /*6040*/  STG.E.U8 [R2.64], R5 ;  /* 0x0000000502007986 */ /* 0x0003e2000c101124 */
[----:B------:R-:W-:Y:S05]  /*6050*/  BRA `(.L_x_2854) ;  /* 0x000008e000007947 */ /* 0x000fea0003800000 */
.L_x_2865:
        /* <DEDUP_REMOVED lines=13> */
.L_x_2869:
[----:B------:R-:W-:Y:S01]  /*6130*/  IMAD.MOV.U32 R0, RZ, RZ, 0x7f ;  /* 0x0000007fff007424 */ /* 0x000fe200078e00ff */
[----:B------:R-:W-:-:S04]  /*6140*/  ISETP.GT.U32.AND P0, PT, R4, 0x7f800000, PT ;  /* 0x7f8000000400780c */ /* 0x000fc80003f04070 */
[----:B------:R-:W-:-:S04]  /*6150*/  SEL R0, R0, 0x7c, P0 ;  /* 0x0000007c00007807 */ /* 0x000fc80000000000 */
.L_x_2870:
[----:B------:R-:W-:Y:S05]  /*6160*/  BSYNC B0 ;  /* 0x0000000000007941 */ /* 0x000fea0003800000 */
.L_x_2868:
[----:B------:R-:W-:Y:S01]  /*6170*/  LOP3.LUT R4, R5, 0x80000000, RZ, 0xc0, !PT ;  /* 0x8000000005047812 */ /* 0x000fe200078ec0ff */
[----:B------:R-:W-:-:S03]  /*6180*/  IMAD.MOV.U32 R23, RZ, RZ, R9 ;  /* 0x000000ffff177224 */ /* 0x000fc600078e0009 */
[----:B------:R-:W-:-:S04]  /*6190*/  SHF.R.U32.HI R5, RZ, 0x18, R4 ;  /* 0x00000018ff057819 */ /* 0x000fc80000011604 */
[----:B------:R-:W-:-:S05]  /*61a0*/  LOP3.LUT R5, R0, R5, RZ, 0xfc, !PT ;  /* 0x0000000500057212 */ /* 0x000fca00078efcff */
[----:B------:R1:W-:Y:S01]  /*61b0*/  STG.E.U8 [R2.64], R5 ;  /* 0x0000000502007986 */ /* 0x0003e2000c101124 */
[----:B------:R-:W-:Y:S05]  /*61c0*/  BRA `(.L_x_2854) ;  /* 0x0000077000007947 */ /* 0x000fea0003800000 */
.L_x_2864:
[----:B------:R1:W-:Y:S01]  /*61d0*/  STG.E.U16 [R2.64], R0 ;  /* 0x0000000002007986 */ /* 0x0003e2000c101524 */
[----:B------:R-:W-:Y:S01]  /*61e0*/  IMAD.MOV.U32 R23, RZ, RZ, R9 ;  /* 0x000000ffff177224 */ /* 0x000fe200078e0009 */
[----:B------:R-:W-:Y:S05]  /*61f0*/  BRA `(.L_x_2854) ;  /* 0x0000074000007947 */ /* 0x000fea0003800000 */
.L_x_2861:
        /* <DEDUP_REMOVED lines=13> */
.L_x_2873:
        /* <DEDUP_REMOVED lines=17> */
.L_x_2876:
[----:B------:R-:W-:-:S04]  /*63e0*/  LOP3.LUT R0, R7, 0x80000000, RZ, 0xc0, !PT ;  /* 0x8000000007007812 */ /* 0x000fc800078ec0ff */
[----:B------:R-:W-:-:S04]  /*63f0*/  SHF.R.U32.HI R5, RZ, 0x18, R0 ;  /* 0x00000018ff057819 */ /* 0x000fc80000011600 */
[----:B------:R-:W-:-:S04]  /*6400*/  LOP3.LUT R4, R4, R5, RZ, 0xfc, !PT ;  /* 0x0000000504047212 */ /* 0x000fc800078efcff */
[----:B------:R-:W-:Y:S02]  /*6410*/  PRMT R0, R4, 0x7610, R0 ;  /* 0x0000761004007816 */ /* 0x000fe40000000000 */
.L_x_2875:
[----:B------:R-:W-:Y:S05]  /*6420*/  BSYNC B0 ;  /* 0x0000000000007941 */ /* 0x000fea0003800000 */
.L_x_2874:
[----:B------:R1:W-:Y:S01]  /*6430*/  STG.E.U8 [R2.64], R0 ;  /* 0x0000000002007986 */ /* 0x0003e2000c101124 */
[----:B------:R-:W-:Y:S01]  /*6440*/  IMAD.MOV.U32 R23, RZ, RZ, R9 ;  /* 0x000000ffff177224 */ /* 0x000fe200078e0009 */
[----:B------:R-:W-:Y:S05]  /*6450*/  BRA `(.L_x_2854) ;  /* 0x000004e000007947 */ /* 0x000fea0003800000 */
.L_x_2872:
        /* <DEDUP_REMOVED lines=17> */
.L_x_2879:
[----:B------:R-:W-:-:S04]  /*6570*/  LOP3.LUT R0, R7, 0x80000000, RZ, 0xc0, !PT ;  /* 0x8000000007007812 */ /* 0x000fc800078ec0ff */
[----:B------:R-:W-:-:S04]  /*6580*/  SHF.R.U32.HI R5, RZ, 0x18, R0 ;  /* 0x00000018ff057819 */ /* 0x000fc80000011600 */
[----:B------:R-:W-:-:S04]  /*6590*/  LOP3.LUT R4, R4, R5, RZ, 0xfc, !PT ;  /* 0x0000000504047212 */ /* 0x000fc800078efcff */
[----:B------:R-:W-:Y:S02]  /*65a0*/  PRMT R0, R4, 0x7610, R0 ;  /* 0x0000761004007816 */ /* 0x000fe40000000000 */
.L_x_2878:
[----:B------:R-:W-:Y:S05]  /*65b0*/  BSYNC B0 ;  /* 0x0000000000007941 */ /* 0x000fea0003800000 */
.L_x_2877:
[----:B------:R1:W-:Y:S01]  /*65c0*/  STG.E.U8 [R2.64], R0 ;  /* 0x0000000002007986 */ /* 0x0003e2000c101124 */
[----:B------:R-:W-:Y:S01]  /*65d0*/  IMAD.MOV.U32 R23, RZ, RZ, R9 ;  /* 0x000000ffff177224 */ /* 0x000fe200078e0009 */
[----:B------:R-:W-:Y:S05]  /*65e0*/  BRA `(.L_x_2854) ;  /* 0x0000035000007947 */ /* 0x000fea0003800000 */
.L_x_2871:
        /* <DEDUP_REMOVED lines=23> */
.L_x_2853:
[----:B------:R-:W-:Y:S01]  /*6760*/  MOV R2, 0x0 ;  /* 0x0000000000027802 */ /* 0x000fe20000000f00 */
[----:B------:R-:W-:Y:S02]  /*6770*/  IMAD.MOV.U32 R4, RZ, RZ, c[0x4][0x178] ;  /* 0x01005e00ff047624 */ /* 0x000fe400078e00ff */
[----:B------:R-:W-:Y:S02]  /*6780*/  IMAD.MOV.U32 R5, RZ, RZ, c[0x4][0x17c] ;  /* 0x01005f00ff057624 */ /* 0x000fe400078e00ff */
[----:B------:R-:W-:Y:S01]  /*6790*/  IMAD.MOV.U32 R6, RZ, RZ, c[0x4][0x180] ;  /* 0x01006000ff067624 */ /* 0x000fe200078e00ff */
[----:B------:R-:W1:Y:S01]  /*67a0*/  LDC.64 R2, c[0x4][R2] ;  /* 0x0100000002027b82 */ /* 0x000e620000000a00 */
[----:B------:R-:W-:Y:S02]  /*67b0*/  IMAD.MOV.U32 R7, RZ, RZ, c[0x4][0x184] ;  /* 0x01006100ff077624 */ /* 0x000fe400078e00ff */
[----:B------:R-:W-:-:S02]  /*67c0*/  IMAD.MOV.U32 R8, RZ, RZ, 0x65 ;  /* 0x00000065ff087424 */ /* 0x000fc400078e00ff */
[----:B0-----:R-:W-:Y:S02]  /*67d0*/  IMAD.MOV.U32 R10, RZ, RZ, c[0x4][0x90] ;  /* 0x01002400ff0a7624 */ /* 0x001fe400078e00ff */
        /* <DEDUP_REMOVED lines=13> */
.L_x_2881:
[----:B------:R-:W-:Y:S01]  /*68b0*/  PRMT R4, RZ, 0x5410, R0 ;  /* 0x00005410ff047816 */ /* 0x000fe20000000000 */
[----:B------:R-:W-:-:S05]  /*68c0*/  IMAD.MOV.U32 R23, RZ, RZ, R9 ;  /* 0x000000ffff177224 */ /* 0x000fca00078e0009 */
[----:B------:R-:W1:Y:S02]  /*68d0*/  F2I.U64.TRUNC R4, R4 ;  /* 0x0000000400047311 */ /* 0x000e64000020d800 */
[----:B-1----:R1:W-:Y:S01]  /*68e0*/  STG.E.64 [R2.64], R4 ;  /* 0x0000000402007986 */ /* 0x0023e2000c101b24 */
[----:B------:R-:W-:Y:S05]  /*68f0*/  BRA `(.L_x_2854) ;  /* 0x0000004000007947 */ /* 0x000fea0003800000 */
.L_x_2880:
[----:B------:R-:W-:Y:S01]  /*6900*/  PRMT R0, RZ, 0x5410, R0 ;  /* 0x00005410ff007816 */ /* 0x000fe20000000000 */
[----:B------:R-:W-:-:S03]  /*6910*/  IMAD.MOV.U32 R23, RZ, RZ, R9 ;  /* 0x000000ffff177224 */ /* 0x000fc600078e0009 */
[----:B------:R-:W1:Y:S02]  /*6920*/  F2I.FTZ.U32.TRUNC.NTZ R5, R0 ;  /* 0x0000000000057305 */ /* 0x000e64000021f000 */
[----:B-1----:R1:W-:Y:S02]  /*6930*/  STG.E [R2.64], R5 ;  /* 0x0000000502007986 */ /* 0x0023e4000c101924 */
.L_x_2854:
        /* <DEDUP_REMOVED lines=23> */
.L_x_2886:
[----:B------:R-:W-:-:S06]  /*6ab0*/  PRMT R5, RZ, 0x5410, R25 ;  /* 0x00005410ff057816 */ /* 0x000fcc0000000019 */
[----:B------:R-:W1:Y:S02]  /*6ac0*/  F2I.S64.TRUNC R4, R5 ;  /* 0x0000000500047311 */ /* 0x000e64000020d900 */
[----:B-1----:R1:W-:Y:S01]  /*6ad0*/  STG.E.U8 [R2.64], R4 ;  /* 0x0000000402007986 */ /* 0x0023e2000c101124 */
[----:B------:R-:W-:Y:S05]  /*6ae0*/  BRA `(.L_x_2888) ;  /* 0x00000e4000007947 */ /* 0x000fea0003800000 */
.L_x_2885:
        /* <DEDUP_REMOVED lines=10> */
.L_x_2890:
[----:B------:R-:W-:-:S06]  /*6b90*/  PRMT R25, RZ, 0x5410, R25 ;  /* 0x00005410ff197816 */ /* 0x000fcc0000000019 */
[----:B------:R-:W1:Y:S02]  /*6ba0*/  F2I.FTZ.TRUNC.NTZ R25, R25 ;  /* 0x0000001900197305 */ /* 0x000e64000021f100 */
[----:B-1----:R1:W-:Y:S01]  /*6bb0*/  STG.E [R2.64], R25 ;  /* 0x0000001902007986 */ /* 0x0023e2000c101924 */
[----:B------:R-:W-:Y:S05]  /*6bc0*/  BRA `(.L_x_2888) ;  /* 0x00000d6000007947 */ /* 0x000fea0003800000 */
.L_x_2889:
[----:B------:R-:W-:-:S06]  /*6bd0*/  PRMT R25, RZ, 0x5410, R25 ;  /* 0x00005410ff197816 */ /* 0x000fcc0000000019 */
[----:B------:R-:W1:Y:S02]  /*6be0*/  F2I.FTZ.TRUNC.NTZ R25, R25 ;  /* 0x0000001900197305 */ /* 0x000e64000021f100 */
[----:B-1----:R1:W-:Y:S01]  /*6bf0*/  STG.E.U16 [R2.64], R25 ;  /* 0x0000001902007986 */ /* 0x0023e2000c101524 */
[----:B------:R-:W-:Y:S05]  /*6c00*/  BRA `(.L_x_2888) ;  /* 0x00000d2000007947 */ /* 0x000fea0003800000 */
.L_x_2884:
        /* <DEDUP_REMOVED lines=9> */
.L_x_2892:
[----:B------:R-:W-:-:S04]  /*6ca0*/  PRMT R0, RZ, 0x5410, R25 ;  /* 0x00005410ff007816 */ /* 0x000fc80000000019 */
[----:B------:R-:W-:-:S05]  /*6cb0*/  F2FP.PACK_AB R0, RZ, R0 ;  /* 0x00000000ff00723e */ /* 0x000fca00000000ff */
[----:B------:R1:W-:Y:S01]  /*6cc0*/  STG.E.U16 [R2.64], R0 ;  /* 0x0000000002007986 */ /* 0x0003e2000c101524 */
[----:B------:R-:W-:Y:S05]  /*6cd0*/  BRA `(.L_x_2888) ;  /* 0x00000c5000007947 */ /* 0x000fea0003800000 */
.L_x_2891:
        /* <DEDUP_REMOVED lines=10> */
.L_x_2894:
[----:B------:R-:W-:-:S04]  /*6d80*/  PRMT R25, RZ, 0x5410, R25 ;  /* 0x00005410ff197816 */ /* 0x000fc80000000019 */
[----:B------:R-:W-:-:S04]  /*6d90*/  F2FP.PACK_AB R5, RZ, R25 ;  /* 0x00000019ff05723e */ /* 0x000fc800000000ff */
[----:B------:R-:W-:-:S05]  /*6da0*/  PRMT R5, R5, 0x5410, RZ ;  /* 0x0000541005057816 */ /* 0x000fca00000000ff */
[----:B------:R1:W-:Y:S01]  /*6db0*/  STG.E [R2.64], R5 ;  /* 0x0000000502007986 */ /* 0x0003e2000c101924 */
[----:B------:R-:W-:Y:S05]  /*6dc0*/  BRA `(.L_x_2888) ;  /* 0x00000b6000007947 */ /* 0x000fea0003800000 */
.L_x_2893:
[----:B------:R-:W-:-:S05]  /*6dd0*/  PRMT R4, RZ, 0x5410, R25 ;  /* 0x00005410ff047816 */ /* 0x000fca0000000019 */
[----:B------:R-:W-:-:S06]  /*6de0*/  FMUL.FTZ R4, R4, 1 ;  /* 0x3f80000004047820 */ /* 0x000fcc0000410000 */
[----:B------:R-:W1:Y:S02]  /*6df0*/  F2F.F64.F32 R4, R4 ;  /* 0x0000000400047310 */ /* 0x000e640000201800 */
[----:B-1----:R1:W-:Y:S01]  /*6e00*/  STG.E.64 [R2.64], R4 ;  /* 0x0000000402007986 */ /* 0x0023e2000c101b24 */
[----:B------:R-:W-:Y:S05]  /*6e10*/  BRA `(.L_x_2888) ;  /* 0x00000b1000007947 */ /* 0x000fea0003800000 */
.L_x_2883:
        /* <DEDUP_REMOVED lines=13> */
.L_x_2897:
[----:B------:R-:W-:Y:S01]  /*6ef0*/  PRMT R25, RZ, 0x5410, R25 ;  /* 0x00005410ff197816 */ /* 0x000fe20000000019 */
[----:B------:R-:W-:-:S04]  /*6f00*/  CS2R R6, SRZ ;  /* 0x0000000000067805 */ /* 0x000fc8000001ff00 */
[----:B------:R-:W-:-:S06]  /*6f10*/  FMUL.FTZ R4, R25, 1 ;  /* 0x3f80000019047820 */ /* 0x000fcc0000410000 */
[----:B------:R-:W1:Y:S02]  /*6f20*/  F2F.F64.F32 R4, R4 ;  /* 0x0000000400047310 */ /* 0x000e640000201800 */
[----:B-1----:R1:W-:Y:S01]  /*6f30*/  STG.E.128 [R2.64], R4 ;  /* 0x0000000402007986 */ /* 0x0023e2000c101d24 */
[----:B------:R-:W-:Y:S05]  /*6f40*/  BRA `(.L_x_2888) ;  /* 0x000009e000007947 */ /* 0x000fea0003800000 */
.L_x_2896:
        /* <DEDUP_REMOVED lines=21> */
.L_x_2901:
[----:B------:R-:W-:Y:S05]  /*70a0*/  BSYNC B0 ;  /* 0x0000000000007941 */ /* 0x000fea0003800000 */
.L_x_2900:
[----:B------:R-:W-:-:S05]  /*70b0*/  LOP3.LUT R5, R0, R5, RZ, 0xfc, !PT ;  /* 0x0000000500057212 */ /* 0x000fca00078efcff */
[----:B------:R1:W-:Y:S01]  /*70c0*/  STG.E.U8 [R2.64], R5 ;  /* 0x0000000502007986 */ /* 0x0003e2000c101124 */
[----:B------:R-:W-:Y:S05]  /*70d0*/  BRA `(.L_x_2888) ;  /* 0x0000085000007947 */ /* 0x000fea0003800000 */
.L_x_2899:
        /* <DEDUP_REMOVED lines=13> */
.L_x_2903:
[----:B------:R-:W-:Y:S01]  /*71b0*/  IMAD.MOV.U32 R0, RZ, RZ, 0x7f ;  /* 0x0000007fff007424 */ /* 0x000fe200078e00ff */
[----:B------:R-:W-:-:S04]  /*71c0*/  ISETP.GT.U32.AND P0, PT, R4, 0x7f800000, PT ;  /* 0x7f8000000400780c */ /* 0x000fc80003f04070 */
[----:B------:R-:W-:-:S04]  /*71d0*/  SEL R0, R0, 0x7c, P0 ;  /* 0x0000007c00007807 */ /* 0x000fc80000000000 */
.L_x_2904:
[----:B------:R-:W-:Y:S05]  /*71e0*/  BSYNC B0 ;  /* 0x0000000000007941 */ /* 0x000fea0003800000 */
.L_x_2902:
[----:B------:R-:W-:-:S04]  /*71f0*/  LOP3.LUT R4, R25, 0x80000000, RZ, 0xc0, !PT ;  /* 0x8000000019047812 */ /* 0x000fc800078ec0ff */
[----:B------:R-:W-:-:S04]  /*7200*/  SHF.R.U32.HI R5, RZ, 0x18, R4 ;  /* 0x00000018ff057819 */ /* 0x000fc80000011604 */
[----:B------:R-:W-:-:S05]  /*7210*/  LOP3.LUT R5, R0, R5, RZ, 0xfc, !PT ;  /* 0x0000000500057212 */ /* 0x000fca00078efcff */
[----:B------:R1:W-:Y:S01]  /*7220*/  STG.E.U8 [R2.64], R5 ;  /* 0x0000000502007986 */ /* 0x0003e2000c101124 */
[----:B------:R-:W-:Y:S05]  /*7230*/  BRA `(.L_x_2888) ;  /* 0x000006f000007947 */ /* 0x000fea0003800000 */
.L_x_2898:
[----:B------:R1:W-:Y:S01]  /*7240*/  STG.E.U16 [R2.64], R25 ;  /* 0x0000001902007986 */ /* 0x0003e2000c101524 */
[----:B------:R-:W-:Y:S05]  /*7250*/  BRA `(.L_x_2888) ;  /* 0x000006d000007947 */ /* 0x000fea0003800000 */
.L_x_2895:
        /* <DEDUP_REMOVED lines=12> */
.L_x_2907:
        /* <DEDUP_REMOVED lines=17> */
.L_x_2910:
[----:B------:R-:W-:-:S04]  /*7430*/  LOP3.LUT R0, R25, 0x80000000, RZ, 0xc0, !PT ;  /* 0x8000000019007812 */ /* 0x000fc800078ec0ff */
[----:B------:R-:W-:-:S04]  /*7440*/  SHF.R.U32.HI R5, RZ, 0x18, R0 ;  /* 0x00000018ff057819 */ /* 0x000fc80000011600 */
[----:B------:R-:W-:-:S04]  /*7450*/  LOP3.LUT R4, R4, R5, RZ, 0xfc, !PT ;  /* 0x0000000504047212 */ /* 0x000fc800078efcff */
[----:B------:R-:W-:Y:S02]  /*7460*/  PRMT R0, R4, 0x7610, R0 ;  /* 0x0000761004007816 */ /* 0x000fe40000000000 */
.L_x_2909:
[----:B------:R-:W-:Y:S05]  /*7470*/  BSYNC B0 ;  /* 0x0000000000007941 */ /* 0x000fea0003800000 */
.L_x_2908:
[----:B------:R1:W-:Y:S01]  /*7480*/  STG.E.U8 [R2.64], R0 ;  /* 0x0000000002007986 */ /* 0x0003e2000c101124 */
[----:B------:R-:W-:Y:S05]  /*7490*/  BRA `(.L_x_2888) ;  /* 0x0000049000007947 */ /* 0x000fea0003800000 */
.L_x_2906:
        /* <DEDUP_REMOVED lines=17> */
.L_x_2913:
[----:B------:R-:W-:-:S04]  /*75b0*/  LOP3.LUT R0, R25, 0x80000000, RZ, 0xc0, !PT ;  /* 0x8000000019007812 */ /* 0x000fc800078ec0ff */
[----:B------:R-:W-:-:S04]  /*75c0*/  SHF.R.U32.HI R5, RZ, 0x18, R0 ;  /* 0x00000018ff057819 */ /* 0x000fc80000011600 */
[----:B------:R-:W-:-:S04]  /*75d0*/  LOP3.LUT R4, R4, R5, RZ, 0xfc, !PT ;  /* 0x0000000504047212 */ /* 0x000fc800078efcff */
[----:B------:R-:W-:Y:S02]  /*75e0*/  PRMT R0, R4, 0x7610, R0 ;  /* 0x0000761004007816 */ /* 0x000fe40000000000 */
.L_x_2912:
[----:B------:R-:W-:Y:S05]  /*75f0*/  BSYNC B0 ;  /* 0x0000000000007941 */ /* 0x000fea0003800000 */
.L_x_2911:
[----:B------:R1:W-:Y:S01]  /*7600*/  STG.E.U8 [R2.64], R0 ;  /* 0x0000000002007986 */ /* 0x0003e2000c101124 */
[----:B------:R-:W-:Y:S05]  /*7610*/  BRA `(.L_x_2888) ;  /* 0x0000031000007947 */ /* 0x000fea0003800000 */
.L_x_2905:
        /* <DEDUP_REMOVED lines=22> */
.L_x_2887:
        /* <DEDUP_REMOVED lines=20> */
.L_x_2915:
[----:B------:R-:W-:-:S06]  /*78c0*/  PRMT R4, RZ, 0x5410, R25 ;  /* 0x00005410ff047816 */ /* 0x000fcc0000000019 */
[----:B------:R-:W1:Y:S02]  /*78d0*/  F2I.U64.TRUNC R4, R4 ;  /* 0x0000000400047311 */ /* 0x000e64000020d800 */
[----:B-1----:R1:W-:Y:S01]  /*78e0*/  STG.E.64 [R2.64], R4 ;  /* 0x0000000402007986 */ /* 0x0023e2000c101b24 */
[----:B------:R-:W-:Y:S05]  /*78f0*/  BRA `(.L_x_2888) ;  /* 0x0000003000007947 */ /* 0x000fea0003800000 */
.L_x_2914:
[----:B------:R-:W-:-:S06]  /*7900*/  PRMT R25, RZ, 0x5410, R25 ;  /* 0x00005410ff197816 */ /* 0x000fcc0000000019 */
[----:B------:R-:W1:Y:S02]  /*7910*/  F2I.FTZ.U32.TRUNC.NTZ R25, R25 ;  /* 0x0000001900197305 */ /* 0x000e64000021f000 */
[----:B-1----:R1:W-:Y:S02]  /*7920*/  STG.E [R2.64], R25 ;  /* 0x0000001902007986 */ /* 0x0023e4000c101924 */
.L_x_2888:
[----:B------:R-:W-:-:S04]  /*7930*/  IADD3 R23, R23, 0x80, RZ ;  /* 0x0000008017177810 */ /* 0x000fc80007ffe0ff */
.L_x_2848:
[----:B------:R-:W-:-:S13]  /*7940*/  ISETP.GE.AND P0, PT, R23, R22, PT ;  /* 0x000000161700720c */ /* 0x000fda0003f06270 */
[----:B------:R-:W-:Y:S01]  /*7950*/  @P0 BREAK B6 ;  /* 0x0000000000060942 */ /* 0x000fe20003800000 */
[----:B------:R-:W-:Y:S05]  /*7960*/  @P0 BRA `(.L_x_2882) ;  /* 0x00000fe000000947 */ /* 0x000fea0003800000 */
[----:B------:R-:W-:Y:S05]  /*7970*/  BSYNC B6 ;  /* 0x0000000000067941 */ /* 0x000fea0003800000 */
.L_x_2847:
        /* <DEDUP_REMOVED lines=20> */
.L_x_2919:
[----:B------:R-:W-:-:S06]  /*7ac0*/  PRMT R5, RZ, 0x5410, R18 ;  /* 0x00005410ff057816 */ /* 0x000fcc0000000012 */
[----:B------:R-:W1:Y:S02]  /*7ad0*/  F2I.S64.TRUNC R4, R5 ;  /* 0x0000000500047311 */ /* 0x000e64000020d900 */
[----:B-1----:R1:W-:Y:S01]  /*7ae0*/  STG.E.U8 [R2.64], R4 ;  /* 0x0000000402007986 */ /* 0x0023e2000c101124 */
[----:B------:R-:W-:Y:S05]  /*7af0*/  BRA `(.L_x_2921) ;  /* 0x00000e4000007947 */ /* 0x000fea0003800000 */
.L_x_2918:
        /* <DEDUP_REMOVED lines=10> */
.L_x_2923:
[----:B------:R-:W-:-:S04]  /*7ba0*/  PRMT R18, RZ, 0x5410, R18 ;  /* 0x00005410ff127816 */ /* 0x000fc80000000012 */
[----:B------:R-:W1:Y:S02]  /*7bb0*/  F2I.FTZ.TRUNC.NTZ R5, R18 ;  /* 0x0000001200057305 */ /* 0x000e64000021f100 */
[----:B-1----:R1:W-:Y:S01]  /*7bc0*/  STG.E [R2.64], R5 ;  /* 0x0000000502007986 */ /* 0x0023e2000c101924 */
[----:B------:R-:W-:Y:S05]  /*7bd0*/  BRA `(.L_x_2921) ;  /* 0x00000d6000007947 */ /* 0x000fea0003800000 */
.L_x_2922:
[----:B------:R-:W-:-:S04]  /*7be0*/  PRMT R18, RZ, 0x5410, R18 ;  /* 0x00005410ff127816 */ /* 0x000fc80000000012 */
[----:B------:R-:W1:Y:S02]  /*7bf0*/  F2I.FTZ.TRUNC.NTZ R5, R18 ;  /* 0x0000001200057305 */ /* 0x000e64000021f100 */
[----:B-1----:R1:W-:Y:S01]  /*7c00*/  STG.E.U16 [R2.64], R5 ;  /* 0x0000000502007986 */ /* 0x0023e2000c101524 */
[----:B------:R-:W-:Y:S05]  /*7c10*/  BRA `(.L_x_2921) ;  /* 0x00000d2000007947 */ /* 0x000fea0003800000 */
.L_x_2917:
        /* <DEDUP_REMOVED lines=9> */
.L_x_2925:
[----:B------:R-:W-:-:S04]  /*7cb0*/  PRMT R0, RZ, 0x5410, R18 ;  /* 0x00005410ff007816 */ /* 0x000fc80000000012 */
[----:B------:R-:W-:-:S05]  /*7cc0*/  F2FP.PACK_AB R0, RZ, R0 ;  /* 0x00000000ff00723e */ /* 0x000fca00000000ff */
[----:B------:R1:W-:Y:S01]  /*7cd0*/  STG.E.U16 [R2.64], R0 ;  /* 0x0000000002007986 */ /* 0x0003e2000c101524 */
[----:B------:R-:W-:Y:S05]  /*7ce0*/  BRA `(.L_x_2921) ;  /* 0x00000c5000007947 */ /* 0x000fea0003800000 */
.L_x_2924:
        /* <DEDUP_REMOVED lines=10> */
.L_x_2927:
[----:B------:R-:W-:-:S04]  /*7d90*/  PRMT R18, RZ, 0x5410, R18 ;  /* 0x00005410ff127816 */ /* 0x000fc80000000012 */
[----:B------:R-:W-:-:S04]  /*7da0*/  F2FP.PACK_AB R5, RZ, R18 ;  /* 0x00000012ff05723e */ /* 0x000fc800000000ff */
[----:B------:R-:W-:-:S05]  /*7db0*/  PRMT R5, R5, 0x5410, RZ ;  /* 0x0000541005057816 */ /* 0x000fca00000000ff */
[----:B------:R1:W-:Y:S01]  /*7dc0*/  STG.E [R2.64], R5 ;  /* 0x0000000502007986 */ /* 0x0003e2000c101924 */
[----:B------:R-:W-:Y:S05]  /*7dd0*/  BRA `(.L_x_2921) ;  /* 0x00000b6000007947 */ /* 0x000fea0003800000 */
.L_x_2926:
[----:B------:R-:W-:-:S05]  /*7de0*/  PRMT R4, RZ, 0x5410, R18 ;  /* 0x00005410ff047816 */ /* 0x000fca0000000012 */
[----:B------:R-:W-:-:S06]  /*7df0*/  FMUL.FTZ R4, R4, 1 ;  /* 0x3f80000004047820 */ /* 0x000fcc0000410000 */
[----:B------:R-:W1:Y:S02]  /*7e00*/  F2F.F64.F32 R4, R4 ;  /* 0x0000000400047310 */ /* 0x000e640000201800 */
[----:B-1----:R1:W-:Y:S01]  /*7e10*/  STG.E.64 [R2.64], R4 ;  /* 0x0000000402007986 */ /* 0x0023e2000c101b24 */
[----:B------:R-:W-:Y:S05]  /*7e20*/  BRA `(.L_x_2921) ;  /* 0x00000b1000007947 */ /* 0x000fea0003800000 */
.L_x_2916:
        /* <DEDUP_REMOVED lines=13> */
.L_x_2930:
[----:B------:R-:W-:Y:S01]  /*7f00*/  PRMT R18, RZ, 0x5410, R18 ;  /* 0x00005410ff127816 */ /* 0x000fe20000000012 */
[----:B------:R-:W-:-:S04]  /*7f10*/  CS2R R6, SRZ ;  /* 0x0000000000067805 */ /* 0x000fc8000001ff00 */
[----:B------:R-:W-:-:S06]  /*7f20*/  FMUL.FTZ R4, R18, 1 ;  /* 0x3f80000012047820 */ /* 0x000fcc0000410000 */
[----:B------:R-:W1:Y:S02]  /*7f30*/  F2F.F64.F32 R4, R4 ;  /* 0x0000000400047310 */ /* 0x000e640000201800 */
[----:B-1----:R1:W-:Y:S01]  /*7f40*/  STG.E.128 [R2.64], R4 ;  /* 0x0000000402007986 */ /* 0x0023e2000c101d24 */
[----:B------:R-:W-:Y:S05]  /*7f50*/  BRA `(.L_x_2921) ;  /* 0x000009e000007947 */ /* 0x000fea0003800000 */
.L_x_2929:
        /* <DEDUP_REMOVED lines=21> */
.L_x_2934:
[----:B------:R-:W-:Y:S05]  /*80b0*/  BSYNC B0 ;  /* 0x0000000000007941 */ /* 0x000fea0003800000 */
.L_x_2933:
[----:B------:R-:W-:-:S05]  /*80c0*/  LOP3.LUT R5, R0, R5, RZ, 0xfc, !PT ;  /* 0x0000000500057212 */ /* 0x000fca00078efcff */
[----:B------:R1:W-:Y:S01]  /*80d0*/  STG.E.U8 [R2.64], R5 ;  /* 0x0000000502007986 */ /* 0x0003e2000c101124 */
[----:B------:R-:W-:Y:S05]  /*80e0*/  BRA `(.L_x_2921) ;  /* 0x0000085000007947 */ /* 0x000fea0003800000 */
.L_x_2932:
        /* <DEDUP_REMOVED lines=13> */
.L_x_2936:
[----:B------:R-:W-:Y:S01]  /*81c0*/  IMAD.MOV.U32 R0, RZ, RZ, 0x7f ;  /* 0x0000007fff007424 */ /* 0x000fe200078e00ff */
[----:B------:R-:W-:-:S04]  /*81d0*/  ISETP.GT.U32.AND P0, PT, R4, 0x7f800000, PT ;  /* 0x7f8000000400780c */ /* 0x000fc80003f04070 */
[----:B------:R-:W-:-:S04]  /*81e0*/  SEL R0, R0, 0x7c, P0 ;  /* 0x0000007c00007807 */ /* 0x000fc80000000000 */
.L_x_2937:
[----:B------:R-:W-:Y:S05]  /*81f0*/  BSYNC B0 ;  /* 0x0000000000007941 */ /* 0x000fea0003800000 */
.L_x_2935:
[----:B------:R-:W-:-:S04]  /*8200*/  LOP3.LUT R4, R5, 0x80000000, RZ, 0xc0, !PT ;  /* 0x8000000005047812 */ /* 0x000fc800078ec0ff */
[----:B------:R-:W-:-:S04]  /*8210*/  SHF.R.U32.HI R5, RZ, 0x18, R4 ;  /* 0x00000018ff057819 */ /* 0x000fc80000011604 */
[----:B------:R-:W-:-:S05]  /*8220*/  LOP3.LUT R5, R0, R5, RZ, 0xfc, !PT ;  /* 0x0000000500057212 */ /* 0x000fca00078efcff */
[----:B------:R1:W-:Y:S01]  /*8230*/  STG.E.U8 [R2.64], R5 ;  /* 0x0000000502007986 */ /* 0x0003e2000c101124 */
[----:B------:R-:W-:Y:S05]  /*8240*/  BRA `(.L_x_2921) ;  /* 0x000006f000007947 */ /* 0x000fea0003800000 */
.L_x_2931:
[----:B------:R1:W-:Y:S01]  /*8250*/  STG.E.U16 [R2.64], R18 ;  /* 0x0000001202007986 */ /* 0x0003e2000c101524 */
[----:B------:R-:W-:Y:S05]  /*8260*/  BRA `(.L_x_2921) ;  /* 0x000006d000007947 */ /* 0x000fea0003800000 */
.L_x_2928:
        /* <DEDUP_REMOVED lines=12> */
.L_x_2940:
        /* <DEDUP_REMOVED lines=17> */
.L_x_2943:
[----:B------:R-:W-:-:S04]  /*8440*/  LOP3.LUT R0, R7, 0x80000000, RZ, 0xc0, !PT ;  /* 0x8000000007007812 */ /* 0x000fc800078ec0ff */
[----:B------:R-:W-:-:S04]  /*8450*/  SHF.R.U32.HI R5, RZ, 0x18, R0 ;  /* 0x00000018ff057819 */ /* 0x000fc80000011600 */
[----:B------:R-:W-:-:S04]  /*8460*/  LOP3.LUT R4, R4, R5, RZ, 0xfc, !PT ;  /* 0x0000000504047212 */ /* 0x000fc800078efcff */
[----:B------:R-:W-:Y:S02]  /*8470*/  PRMT R0, R4, 0x7610, R0 ;  /* 0x0000761004007816 */ /* 0x000fe40000000000 */
.L_x_2942:
[----:B------:R-:W-:Y:S05]  /*8480*/  BSYNC B0 ;  /* 0x0000000000007941 */ /* 0x000fea0003800000 */
.L_x_2941:
[----:B------:R1:W-:Y:S01]  /*8490*/  STG.E.U8 [R2.64], R0 ;  /* 0x0000000002007986 */ /* 0x0003e2000c101124 */
[----:B------:R-:W-:Y:S05]  /*84a0*/  BRA `(.L_x_2921) ;  /* 0x0000049000007947 */ /* 0x000fea0003800000 */
.L_x_2939:
        /* <DEDUP_REMOVED lines=17> */
.L_x_2946:
[----:B------:R-:W-:-:S04]  /*85c0*/  LOP3.LUT R0, R7, 0x80000000, RZ, 0xc0, !PT ;  /* 0x8000000007007812 */ /* 0x000fc800078ec0ff */
[----:B------:R-:W-:-:S04]  /*85d0*/  SHF.R.U32.HI R5, RZ, 0x18, R0 ;  /* 0x00000018ff057819 */ /* 0x000fc80000011600 */
[----:B------:R-:W-:-:S04]  /*85e0*/  LOP3.LUT R4, R4, R5, RZ, 0xfc, !PT ;  /* 0x0000000504047212 */ /* 0x000fc800078efcff */
[----:B------:R-:W-:Y:S02]  /*85f0*/  PRMT R0, R4, 0x7610, R0 ;  /* 0x0000761004007816 */ /* 0x000fe40000000000 */
.L_x_2945:
[----:B------:R-:W-:Y:S05]  /*8600*/  BSYNC B0 ;  /* 0x0000000000007941 */ /* 0x000fea0003800000 */
.L_x_2944:
[----:B------:R1:W-:Y:S01]  /*8610*/  STG.E.U8 [R2.64], R0 ;  /* 0x0000000002007986 */ /* 0x0003e2000c101124 */
[----:B------:R-:W-:Y:S05]  /*8620*/  BRA `(.L_x_2921) ;  /* 0x0000031000007947 */ /* 0x000fea0003800000 */
.L_x_2938:
        /* <DEDUP_REMOVED lines=22> */
.L_x_2920:
        /* <DEDUP_REMOVED lines=20> */
.L_x_2948:
[----:B------:R-:W-:-:S06]  /*88d0*/  PRMT R4, RZ, 0x5410, R18 ;  /* 0x00005410ff047816 */ /* 0x000fcc0000000012 */
[----:B------:R-:W1:Y:S02]  /*88e0*/  F2I.U64.TRUNC R4, R4 ;  /* 0x0000000400047311 */ /* 0x000e64000020d800 */
[----:B-1----:R1:W-:Y:S01]  /*88f0*/  STG.E.64 [R2.64], R4 ;  /* 0x0000000402007986 */ /* 0x0023e2000c101b24 */
[----:B------:R-:W-:Y:S05]  /*8900*/  BRA `(.L_x_2921) ;  /* 0x0000003000007947 */ /* 0x000fea0003800000 */
.L_x_2947:
[----:B------:R-:W-:-:S04]  /*8910*/  PRMT R18, RZ, 0x5410, R18 ;  /* 0x00005410ff127816 */ /* 0x000fc80000000012 */
[----:B------:R-:W1:Y:S02]  /*8920*/  F2I.FTZ.U32.TRUNC.NTZ R5, R18 ;  /* 0x0000001200057305 */ /* 0x000e64000021f000 */
[----:B-1----:R1:W-:Y:S02]  /*8930*/  STG.E [R2.64], R5 ;  /* 0x0000000502007986 */ /* 0x0023e4000c101924 */
.L_x_2921:
[----:B------:R-:W-:Y:S02]  /*8940*/  IADD3 R23, R23, 0x80, RZ ;  /* 0x0000008017177810 */ /* 0x000fe40007ffe0ff */
.L_x_2882:
[----:B------:R-:W-:Y:S05]  /*8950*/  BSYNC B7 ;  /* 0x0000000000077941 */ /* 0x000fea0003800000 */
.L_x_2846:
        /* <DEDUP_REMOVED lines=21> */
.L_x_2952:
[----:B------:R-:W-:-:S06]  /*8ab0*/  PRMT R5, RZ, 0x5410, R19 ;  /* 0x00005410ff057816 */ /* 0x000fcc0000000013 */
[----:B------:R-:W1:Y:S02]  /*8ac0*/  F2I.S64.TRUNC R4, R5 ;  /* 0x0000000500047311 */ /* 0x000e64000020d900 */
[----:B-1----:R-:W-:Y:S01]  /*8ad0*/  STG.E.U8 [R2.64], R4 ;  /* 0x0000000402007986 */ /* 0x002fe2000c101124 */
[----:B------:R-:W-:Y:S05]  /*8ae0*/  EXIT ;  /* 0x000000000000794d */ /* 0x000fea0003800000 */
.L_x_2951:
        /* <DEDUP_REMOVED lines=10> */
.L_x_2955:
[----:B------:R-:W-:-:S06]  /*8b90*/  PRMT R19, RZ, 0x5410, R19 ;  /* 0x00005410ff137816 */ /* 0x000fcc0000000013 */
[----:B------:R-:W1:Y:S02]  /*8ba0*/  F2I.FTZ.TRUNC.NTZ R19, R19 ;  /* 0x0000001300137305 */ /* 0x000e64000021f100 */
[----:B-1----:R-:W-:Y:S01]  /*8bb0*/  STG.E [R2.64], R19 ;  /* 0x0000001302007986 */ /* 0x002fe2000c101924 */
[----:B------:R-:W-:Y:S05]  /*8bc0*/  EXIT ;  /* 0x000000000000794d */ /* 0x000fea0003800000 */
.L_x_2954:
[----:B------:R-:W-:-:S06]  /*8bd0*/  PRMT R19, RZ, 0x5410, R19 ;  /* 0x00005410ff137816 */ /* 0x000fcc0000000013 */
[----:B------:R-:W1:Y:S02]  /*8be0*/  F2I.FTZ.TRUNC.NTZ R19, R19 ;  /* 0x0000001300137305 */ /* 0x000e64000021f100 */
[----:B-1----:R-:W-:Y:S01]  /*8bf0*/  STG.E.U16 [R2.64], R19 ;  /* 0x0000001302007986 */ /* 0x002fe2000c101524 */
[----:B------:R-:W-:Y:S05]  /*8c00*/  EXIT ;  /* 0x000000000000794d */ /* 0x000fea0003800000 */
.L_x_2950:
        /* <DEDUP_REMOVED lines=9> */
.L_x_2957:
[----:B------:R-:W-:-:S04]  /*8ca0*/  PRMT R0, RZ, 0x5410, R19 ;  /* 0x00005410ff007816 */ /* 0x000fc80000000013 */
[----:B------:R-:W-:-:S05]  /*8cb0*/  F2FP.PACK_AB R0, RZ, R0 ;  /* 0x00000000ff00723e */ /* 0x000fca00000000ff */
[----:B------:R-:W-:Y:S01]  /*8cc0*/  STG.E.U16 [R2.64], R0 ;  /* 0x0000000002007986 */ /* 0x000fe2000c101524 */
[----:B------:R-:W-:Y:S05]  /*8cd0*/  EXIT ;  /* 0x000000000000794d */ /* 0x000fea0003800000 */
.L_x_2956:
        /* <DEDUP_REMOVED lines=10> */
.L_x_2959:
[----:B------:R-:W-:-:S04]  /*8d80*/  PRMT R19, RZ, 0x5410, R19 ;  /* 0x00005410ff137816 */ /* 0x000fc80000000013 */
[----:B------:R-:W-:-:S04]  /*8d90*/  F2FP.PACK_AB R5, RZ, R19 ;  /* 0x00000013ff05723e */ /* 0x000fc800000000ff */
[----:B------:R-:W-:-:S05]  /*8da0*/  PRMT R5, R5, 0x5410, RZ ;  /* 0x0000541005057816 */ /* 0x000fca00000000ff */
[----:B------:R-:W-:Y:S01]  /*8db0*/  STG.E [R2.64], R5 ;  /* 0x0000000502007986 */ /* 0x000fe2000c101924 */
[----:B------:R-:W-:Y:S05]  /*8dc0*/  EXIT ;  /* 0x000000000000794d */ /* 0x000fea0003800000 */
.L_x_2958:
[----:B------:R-:W-:-:S05]  /*8dd0*/  PRMT R4, RZ, 0x5410, R19 ;  /* 0x00005410ff047816 */ /* 0x000fca0000000013 */
[----:B------:R-:W-:-:S06]  /*8de0*/  FMUL.FTZ R4, R4, 1 ;  /* 0x3f80000004047820 */ /* 0x000fcc0000410000 */
[----:B------:R-:W1:Y:S02]  /*8df0*/  F2F.F64.F32 R4, R4 ;  /* 0x0000000400047310 */ /* 0x000e640000201800 */
[----:B-1----:R-:W-:Y:S01]  /*8e00*/  STG.E.64 [R2.64], R4 ;  /* 0x0000000402007986 */ /* 0x002fe2000c101b24 */
[----:B------:R-:W-:Y:S05]  /*8e10*/  EXIT ;  /* 0x000000000000794d */ /* 0x000fea0003800000 */
.L_x_2949:
        /* <DEDUP_REMOVED lines=13> */
.L_x_2962:
[----:B------:R-:W-:Y:S01]  /*8ef0*/  PRMT R19, RZ, 0x5410, R19 ;  /* 0x00005410ff137816 */ /* 0x000fe20000000013 */
[----:B------:R-:W-:-:S04]  /*8f00*/  CS2R R6, SRZ ;  /* 0x0000000000067805 */ /* 0x000fc8000001ff00 */
[----:B------:R-:W-:-:S06]  /*8f10*/  FMUL.FTZ R4, R19, 1 ;  /* 0x3f80000013047820 */ /* 0x000fcc0000410000 */
[----:B------:R-:W1:Y:S02]  /*8f20*/  F2F.F64.F32 R4, R4 ;  /* 0x0000000400047310 */ /* 0x000e640000201800 */
[----:B-1----:R-:W-:Y:S01]  /*8f30*/  STG.E.128 [R2.64], R4 ;  /* 0x0000000402007986 */ /* 0x002fe2000c101d24 */
[----:B------:R-:W-:Y:S05]  /*8f40*/  EXIT ;  /* 0x000000000000794d */ /* 0x000fea0003800000 */
.L_x_2961:
        /* <DEDUP_REMOVED lines=21> */
.L_x_2966:
[----:B------:R-:W-:Y:S05]  /*90a0*/  BSYNC B0 ;  /* 0x0000000000007941 */ /* 0x000fea0003800000 */
.L_x_2965:
[----:B------:R-:W-:-:S05]  /*90b0*/  LOP3.LUT R5, R0, R5, RZ, 0xfc, !PT ;  /* 0x0000000500057212 */ /* 0x000fca00078efcff */
[----:B------:R-:W-:Y:S01]  /*90c0*/  STG.E.U8 [R2.64], R5 ;  /* 0x0000000502007986 */ /* 0x000fe2000c101124 */
[----:B------:R-:W-:Y:S05]  /*90d0*/  EXIT ;  /* 0x000000000000794d */ /* 0x000fea0003800000 */
.L_x_2964:
        /* <DEDUP_REMOVED lines=13> */
.L_x_2968:
[----:B------:R-:W-:Y:S01]  /*91b0*/  IMAD.MOV.U32 R0, RZ, RZ, 0x7f ;  /* 0x0000007fff007424 */ /* 0x000fe200078e00ff */
[----:B------:R-:W-:-:S04]  /*91c0*/  ISETP.GT.U32.AND P0, PT, R4, 0x7f800000, PT ;  /* 0x7f8000000400780c */ /* 0x000fc80003f04070 */
[----:B------:R-:W-:-:S04]  /*91d0*/  SEL R0, R0, 0x7c, P0 ;  /* 0x0000007c00007807 */ /* 0x000fc80000000000 */
.L_x_2969:
[----:B------:R-:W-:Y:S05]  /*91e0*/  BSYNC B0 ;  /* 0x0000000000007941 */ /* 0x000fea0003800000 */
.L_x_2967:
[----:B------:R-:W-:-:S04]  /*91f0*/  LOP3.LUT R4, R19, 0x80000000, RZ, 0xc0, !PT ;  /* 0x8000000013047812 */ /* 0x000fc800078ec0ff */
[----:B------:R-:W-:-:S04]  /*9200*/  SHF.R.U32.HI R5, RZ, 0x18, R4 ;  /* 0x00000018ff057819 */ /* 0x000fc80000011604 */
[----:B------:R-:W-:-:S05]  /*9210*/  LOP3.LUT R5, R0, R5, RZ, 0xfc, !PT ;  /* 0x0000000500057212 */ /* 0x000fca00078efcff */
[----:B------:R-:W-:Y:S01]  /*9220*/  STG.E.U8 [R2.64], R5 ;  /* 0x0000000502007986 */ /* 0x000fe2000c101124 */
[----:B------:R-:W-:Y:S05]  /*9230*/  EXIT ;  /* 0x000000000000794d */ /* 0x000fea0003800000 */
.L_x_2963:
[----:B------:R-:W-:Y:S01]  /*9240*/  STG.E.U16 [R2.64], R19 ;  /* 0x0000001302007986 */ /* 0x000fe2000c101524 */
[----:B------:R-:W-:Y:S05]  /*9250*/  EXIT ;  /* 0x000000000000794d */ /* 0x000fea0003800000 */
.L_x_2960:
        /* <DEDUP_REMOVED lines=12> */
.L_x_2972:
        /* <DEDUP_REMOVED lines=17> */
.L_x_2975:
[----:B------:R-:W-:-:S04]  /*9430*/  LOP3.LUT R0, R19, 0x80000000, RZ, 0xc0, !PT ;  /* 0x8000000013007812 */ /* 0x000fc800078ec0ff */
[----:B------:R-:W-:-:S04]  /*9440*/  SHF.R.U32.HI R5, RZ, 0x18, R0 ;  /* 0x00000018ff057819 */ /* 0x000fc80000011600 */
[----:B------:R-:W-:-:S04]  /*9450*/  LOP3.LUT R4, R4, R5, RZ, 0xfc, !PT ;  /* 0x0000000504047212 */ /* 0x000fc800078efcff */
[----:B------:R-:W-:Y:S02]  /*9460*/  PRMT R0, R4, 0x7610, R0 ;  /* 0x0000761004007816 */ /* 0x000fe40000000000 */
.L_x_2974:
[----:B------:R-:W-:Y:S05]  /*9470*/  BSYNC B0 ;  /* 0x0000000000007941 */ /* 0x000fea0003800000 */
.L_x_2973:
[----:B------:R-:W-:Y:S01]  /*9480*/  STG.E.U8 [R2.64], R0 ;  /* 0x0000000002007986 */ /* 0x000fe2000c101124 */
[----:B------:R-:W-:Y:S05]  /*9490*/  EXIT ;  /* 0x000000000000794d */ /* 0x000fea0003800000 */
.L_x_2971:
        /* <DEDUP_REMOVED lines=17> */
.L_x_2978:
[----:B------:R-:W-:-:S04]  /*95b0*/  LOP3.LUT R0, R19, 0x80000000, RZ, 0xc0, !PT ;  /* 0x8000000013007812 */ /* 0x000fc800078ec0ff */
[----:B------:R-:W-:-:S04]  /*95c0*/  SHF.R.U32.HI R5, RZ, 0x18, R0 ;  /* 0x00000018ff057819 */ /* 0x000fc80000011600 */
[----:B------:R-:W-:-:S04]  /*95d0*/  LOP3.LUT R4, R4, R5, RZ, 0xfc, !PT ;  /* 0x0000000504047212 */ /* 0x000fc800078efcff */
[----:B------:R-:W-:Y:S02]  /*95e0*/  PRMT R0, R4, 0x7610, R0 ;  /* 0x0000761004007816 */ /* 0x000fe40000000000 */
.L_x_2977:
[----:B------:R-:W-:Y:S05]  /*95f0*/  BSYNC B0 ;  /* 0x0000000000007941 */ /* 0x000fea0003800000 */
.L_x_2976:
[----:B------:R-:W-:Y:S01]  /*9600*/  STG.E.U8 [R2.64], R0 ;  /* 0x0000000002007986 */ /* 0x000fe2000c101124 */
[----:B------:R-:W-:Y:S05]  /*9610*/  EXIT ;  /* 0x000000000000794d */ /* 0x000fea0003800000 */
.L_x_2970:
        /* <DEDUP_REMOVED lines=22> */
.L_x_2953:
        /* <DEDUP_REMOVED lines=20> */
.L_x_2980:
[----:B------:R-:W-:-:S06]  /*98c0*/  PRMT R4, RZ, 0x5410, R19 ;  /* 0x00005410ff047816 */ /* 0x000fcc0000000013 */
[----:B------:R-:W1:Y:S02]  /*98d0*/  F2I.U64.TRUNC R4, R4 ;  /* 0x0000000400047311 */ /* 0x000e64000020d800 */
[----:B-1----:R-:W-:Y:S01]  /*98e0*/  STG.E.64 [R2.64], R4 ;  /* 0x0000000402007986 */ /* 0x002fe2000c101b24 */
[----:B------:R-:W-:Y:S05]  /*98f0*/  EXIT ;  /* 0x000000000000794d */ /* 0x000fea0003800000 */
.L_x_2979:
[----:B------:R-:W-:-:S06]  /*9900*/  PRMT R19, RZ, 0x5410, R19 ;  /* 0x00005410ff137816 */ /* 0x000fcc0000000013 */
[----:B------:R-:W1:Y:S02]  /*9910*/  F2I.FTZ.U32.TRUNC.NTZ R19, R19 ;  /* 0x0000001300137305 */ /* 0x000e64000021f000 */
[----:B-1----:R-:W-:Y:S01]  /*9920*/  STG.E [R2.64], R19 ;  /* 0x0000001302007986 */ /* 0x002fe2000c101924 */
[----:B------:R-:W-:Y:S05]  /*9930*/  EXIT ;  /* 0x000000000000794d */ /* 0x000fea0003800000 */
.L_x_2981:
        /* <DEDUP_REMOVED lines=12> */
.L_x_50532:


//--------------------- .text._ZN2at6native18elementwise_kernelILi128ELi4EZNS0_22gpu_kernel_impl_nocastINS0_13AUnaryFunctorIN3c108BFloat16ES5_S5_ZZZNS0_16fmod_kernel_cudaERNS_18TensorIteratorBaseEENKUlvE0_clEvENKUlvE2_clEvEUlS5_S5_E_EEEEvS7_RKT_EUliE_EEviT1_ --------------------------
	.section	.text._ZN2at6native18elementwise_kernelILi128ELi4EZNS0_22gpu_kernel_impl_nocastINS0_13AUnaryFunctorIN3c108BFloat16ES5_S5_ZZZNS0_16fmod_kernel_cudaERNS_18TensorIteratorBaseEENKUlvE0_clEvENKUlvE2_clEvEUlS5_S5_E_EEEEvS7_RKT_EUliE_EEviT1_,"ax",@progbits
	.sectioninfo	@"SHI_REGISTERS=15"
	.align	128
        .global         _ZN2at6native18elementwise_kernelILi128ELi4EZNS0_22gpu_kernel_impl_nocastINS0_13AUnaryFunctorIN3c108BFloat16ES5_S5_ZZZNS0_16fmod_kernel_cudaERNS_18TensorIteratorBaseEENKUlvE0_clEvENKUlvE2_clEvEUlS5_S5_E_EEEEvS7_RKT_EUliE_EEviT1_
        .type           _ZN2at6native18elementwise_kernelILi128ELi4EZNS0_22gpu_kernel_impl_nocastINS0_13AUnaryFunctorIN3c108BFloat16ES5_S5_ZZZNS0_16fmod_kernel_cudaERNS_18TensorIteratorBaseEENKUlvE0_clEvENKUlvE2_clEvEUlS5_S5_E_EEEEvS7_RKT_EUliE_EEviT1_,@function
        .size           _ZN2at6native18elementwise_kernelILi128ELi4EZNS0_22gpu_kernel_impl_nocastINS0_13AUnaryFunctorIN3c108BFloat16ES5_S5_ZZZNS0_16fmod_kernel_cudaERNS_18TensorIteratorBaseEENKUlvE0_clEvENKUlvE2_clEvEUlS5_S5_E_EEEEvS7_RKT_EUliE_EEviT1_,(.L_x_50533 - _ZN2at6native18elementwise_kernelILi128ELi4EZNS0_22gpu_kernel_impl_nocastINS0_13AUnaryFunctorIN3c108BFloat16ES5_S5_ZZZNS0_16fmod_kernel_cudaERNS_18TensorIteratorBaseEENKUlvE0_clEvENKUlvE2_clEvEUlS5_S5_E_EEEEvS7_RKT_EUliE_EEviT1_)
        .other          _ZN2at6native18elementwise_kernelILi128ELi4EZNS0_22gpu_kernel_impl_nocastINS0_13AUnaryFunctorIN3c108BFloat16ES5_S5_ZZZNS0_16fmod_kernel_cudaERNS_18TensorIteratorBaseEENKUlvE0_clEvENKUlvE2_clEvEUlS5_S5_E_EEEEvS7_RKT_EUliE_EEviT1_,@"STO_CUDA_ENTRY STV_DEFAULT"
_ZN2at6native18elementwise_kernelILi128ELi4EZNS0_22gpu_kernel_impl_nocastINS0_13AUnaryFunctorIN3c108BFloat16ES5_S5_ZZZNS0_16fmod_kernel_cudaERNS_18TensorIteratorBaseEENKUlvE0_clEvENKUlvE2_clEvEUlS5_S5_E_EEEEvS7_RKT_EUliE_EEviT1_:
.text._ZN2at6native18elementwise_kernelILi128ELi4EZNS0_22gpu_kernel_impl_nocastINS0_13AUnaryFunctorIN3c108BFloat16ES5_S5_ZZZNS0_16fmod_kernel_cudaERNS_18TensorIteratorBaseEENKUlvE0_clEvENKUlvE2_clEvEUlS5_S5_E_EEEEvS7_RKT_EUliE_EEviT1_:
        /* <DEDUP_REMOVED lines=235> */
.L_x_2984:
[----:B------:R-:W-:-:S04]  /*0eb0*/  IADD3 R4, P0, R3, c[0x0][0x368], RZ ;  /* 0x0000da0003047a10 */ /* 0x000fc80007f1e0ff */
[----:B------:R-:W-:-:S06]  /*0ec0*/  IADD3.X R5, RZ, c[0x0][0x36c], RZ, P0, !PT ;  /* 0x0000db00ff057a10 */ /* 0x000fcc00007fe4ff */
[----:B------:R0:W2:Y:S01]  /*0ed0*/  LDG.E.U16 R5, [R4.64] ;  /* 0x0000000404057981 */ /* 0x0000a2000c1e1500 */
[----:B------:R-:W-:Y:S01]  /*0ee0*/  ULDC.U16 UR6, c[0x0][0x372] ;  /* 0x0000dc8000067ab9 */ /* 0x000fe20000000400 */
[----:B------:R-:W-:Y:S01]  /*0ef0*/  IADD3 R2, P1, R2, c[0x0][0x360], RZ ;  /* 0x0000d80002027a10 */ /* 0x000fe20007f3e0ff */
[----:B------:R-:W-:Y:S01]  /*0f00*/  BSSY B0, `(.L_x_2985) ;  /* 0x0000044000007945 */ /* 0x000fe20003800000 */
[----:B------:R-:W-:-:S04]  /*0f10*/  MOV R3, UR6 ;  /* 0x0000000600037c02 */ /* 0x000fc80008000f00 */
[----:B0-----:R-:W-:Y:S02]  /*0f20*/  PRMT R4, RZ, 0x5410, R3 ;  /* 0x00005410ff047816 */ /* 0x001fe40000000003 */
[----:B------:R-:W-:-:S03]  /*0f30*/  IADD3.X R3, RZ, c[0x0][0x364], RZ, P1, !PT ;  /* 0x0000d900ff037a10 */ /* 0x000fc60000ffe4ff */
[----:B------:R-:W-:Y:S01]  /*0f40*/  FADD.FTZ R7, |R4|, -RZ ;  /* 0x800000ff04077221 */ /* 0x000fe20000010200 */
[----:B--2---:R-:W-:-:S04]  /*0f50*/  PRMT R9, RZ, 0x5410, R5 ;  /* 0x00005410ff097816 */ /* 0x004fc80000000005 */
[----:B------:R-:W-:-:S13]  /*0f60*/  FSETP.GEU.FTZ.AND P0, PT, |R4|, |R9|, PT ;  /* 0x400000090400720b */ /* 0x000fda0003f1e200 */
        /* <DEDUP_REMOVED lines=24> */
.L_x_2990:
[----:B------:R-:W-:Y:S01]  /*10f0*/  FSETP.GEU.FTZ.AND P0, PT, R6, -R10, PT ;  /* 0x8000000a0600720b */ /* 0x000fe20003f1e000 */
[----:B------:R-:W-:-:S12]  /*1100*/  FADD.FTZ R8, R8, -1 ;  /* 0xbf80000008087421 */ /* 0x000fd80000010000 */
[----:B------:R-:W-:Y:S02]  /*1110*/  @!P0 FADD.FTZ R8, R8, -1 ;  /* 0xbf80000008088421 */ /* 0x000fe40000010000 */
.L_x_2989:
[----:B------:R-:W-:Y:S05]  /*1120*/  BSYNC B2 ;  /* 0x0000000000027941 */ /* 0x000fea0003800000 */
.L_x_2988:
[----:B------:R-:W-:Y:S01]  /*1130*/  FFMA.FTZ R7, -R10, R8, R7 ;  /* 0x000000080a077223 */ /* 0x000fe20000010107 */
[----:B------:R-:W-:Y:S05]  /*1140*/  BRA `(.L_x_2986) ;  /* 0x000001f000007947 */ /* 0x000fea0003800000 */
.L_x_2987:
        /* <DEDUP_REMOVED lines=15> */
.L_x_2993:
        /* <DEDUP_REMOVED lines=13> */
.L_x_2992:
[----:B------:R-:W-:Y:S05]  /*1310*/  BSYNC B2 ;  /* 0x0000000000027941 */ /* 0x000fea0003800000 */
.L_x_2991:
[----:B------:R-:W-:-:S04]  /*1320*/  FMUL.FTZ R5, R5, 1.1920928955078125e-07 ;  /* 0x3400000005057820 */ /* 0x000fc80000410000 */
[----:B------:R-:W-:Y:S02]  /*1330*/  FMUL.FTZ R7, R10, R5 ;  /* 0x000000050a077220 */ /* 0x000fe40000410000 */
.L_x_2986:
[----:B------:R-:W-:Y:S05]  /*1340*/  BSYNC B0 ;  /* 0x0000000000007941 */ /* 0x000fea0003800000 */
.L_x_2985:
[C---:B------:R-:W-:Y:S02]  /*1350*/  FSETP.GTU.FTZ.AND P0, PT, |R7|.reuse, +INF , PT ;  /* 0x7f8000000700780b */ /* 0x040fe40003f1c200 */
[C---:B------:R-:W-:Y:S02]  /*1360*/  LOP3.LUT R4, R7.reuse, 0x80000000, R4, 0xb8, !PT ;  /* 0x8000000007047812 */ /* 0x040fe400078eb804 */
[----:B------:R-:W-:Y:S02]  /*1370*/  IADD3 R0, R0, 0x80, RZ ;  /* 0x0000008000007810 */ /* 0x000fe40007ffe0ff */
[----:B------:R-:W-:-:S04]  /*1380*/  FSEL R4, R7, R4, P0 ;  /* 0x0000000407047208 */ /* 0x000fc80000000000 */
[----:B------:R-:W-:-:S05]  /*1390*/  F2FP.BF16.PACK_AB R4, RZ, R4 ;  /* 0x00000004ff04723e */ /* 0x000fca00000010ff */
[----:B------:R1:W-:Y:S02]  /*13a0*/  STG.E.U16 [R2.64], R4 ;  /* 0x0000000402007986 */ /* 0x0003e4000c101504 */
.L_x_2983:
[----:B------:R-:W-:Y:S05]  /*13b0*/  BSYNC B1 ;  /* 0x0000000000017941 */ /* 0x000fea0003800000 */
.L_x_2982:
        /* <DEDUP_REMOVED lines=230> */
.L_x_2996:
[----:B------:R-:W-:-:S04]  /*2220*/  IADD3 R4, P0, R3, c[0x0][0x368], RZ ;  /* 0x0000da0003047a10 */ /* 0x000fc80007f1e0ff */
[----:B------:R-:W-:-:S06]  /*2230*/  IADD3.X R5, RZ, c[0x0][0x36c], RZ, P0, !PT ;  /* 0x0000db00ff057a10 */ /* 0x000fcc00007fe4ff */
[----:B------:R1:W2:Y:S01]  /*2240*/  LDG.E.U16 R5, [R4.64] ;  /* 0x0000000404057981 */ /* 0x0002a2000c1e1500 */
[----:B------:R-:W-:Y:S01]  /*2250*/  ULDC.U16 UR6, c[0x0][0x372] ;  /* 0x0000dc8000067ab9 */ /* 0x000fe20000000400 */
[----:B------:R-:W-:Y:S01]  /*2260*/  IADD3 R2, P1, R2, c[0x0][0x360], RZ ;  /* 0x0000d80002027a10 */ /* 0x000fe20007f3e0ff */
[----:B------:R-:W-:Y:S01]  /*2270*/  BSSY B1, `(.L_x_2997) ;  /* 0x0000044000017945 */ /* 0x000fe20003800000 */
[----:B------:R-:W-:-:S04]  /*2280*/  MOV R3, UR6 ;  /* 0x0000000600037c02 */ /* 0x000fc80008000f00 */
[----:B-1----:R-:W-:Y:S02]  /*2290*/  PRMT R4, RZ, 0x5410, R3 ;  /* 0x00005410ff047816 */ /* 0x002fe40000000003 */
        /* <DEDUP_REMOVED lines=10> */
[----:B------:R-:W1:Y:S02]  /*2340*/  MUFU.RCP R6, R10 ;  /* 0x0000000a00067308 */ /* 0x000e640000001000 */
[----:B-1----:R-:W-:Y:S02]  /*2350*/  FMUL.FTZ R5, R7, R6 ;  /* 0x0000000607057220 */ /* 0x002fe40000410000 */
[----:B------:R-:W-:-:S04]  /*2360*/  FADD.FTZ R6, -R10, -RZ ;  /* 0x800000ff0a067221 */ /* 0x000fc80000010100 */
        /* <DEDUP_REMOVED lines=15> */
.L_x_3002:
[----:B------:R-:W-:Y:S01]  /*2460*/  FSETP.GEU.FTZ.AND P0, PT, R6, -R10, PT ;  /* 0x8000000a0600720b */ /* 0x000fe20003f1e000 */
[----:B------:R-:W-:-:S12]  /*2470*/  FADD.FTZ R8, R8, -1 ;  /* 0xbf80000008087421 */ /* 0x000fd80000010000 */
[----:B------:R-:W-:Y:S02]  /*2480*/  @!P0 FADD.FTZ R8, R8, -1 ;  /* 0xbf80000008088421 */ /* 0x000fe40000010000 */
.L_x_3001:
[----:B------:R-:W-:Y:S05]  /*2490*/  BSYNC B2 ;  /* 0x0000000000027941 */ /* 0x000fea0003800000 */
.L_x_3000:
[----:B------:R-:W-:Y:S01]  /*24a0*/  FFMA.FTZ R7, -R10, R8, R7 ;  /* 0x000000080a077223 */ /* 0x000fe20000010107 */
[----:B------:R-:W-:Y:S05]  /*24b0*/  BRA `(.L_x_2998) ;  /* 0x000001f000007947 */ /* 0x000fea0003800000 */
.L_x_2999:
        /* <DEDUP_REMOVED lines=13> */
[----:B0-----:R-:W-:-:S04]  /*2590*/  LOP3.LUT R11, R7, 0x3f800000, RZ, 0xfc, !PT ;  /* 0x3f800000070b7812 */ /* 0x001fc800078efcff */
[----:B------:R0:W1:Y:S03]  /*25a0*/  MUFU.RCP R12, R11 ;  /* 0x0000000b000c7308 */ /* 0x0000660000001000 */
.L_x_3005:
        /* <DEDUP_REMOVED lines=13> */
.L_x_3004:
[----:B------:R-:W-:Y:S05]  /*2680*/  BSYNC B2 ;  /* 0x0000000000027941 */ /* 0x000fea0003800000 */
.L_x_3003:
[----:B------:R-:W-:-:S04]  /*2690*/  FMUL.FTZ R5, R5, 1.1920928955078125e-07 ;  /* 0x3400000005057820 */ /* 0x000fc80000410000 */
[----:B------:R-:W-:Y:S02]  /*26a0*/  FMUL.FTZ R7, R10, R5 ;  /* 0x000000050a077220 */ /* 0x000fe40000410000 */
.L_x_2998:
[----:B------:R-:W-:Y:S05]  /*26b0*/  BSYNC B1 ;  /* 0x0000000000017941 */ /* 0x000fea0003800000 */
.L_x_2997:
        /* <DEDUP_REMOVED lines=235> */
.L_x_3006:
[----:B------:R-:W-:-:S04]  /*3570*/  IADD3 R4, P0, R3, c[0x0][0x368], RZ ;  /* 0x0000da0003047a10 */ /* 0x000fc80007f1e0ff */
[----:B------:R-:W-:-:S06]  /*3580*/  IADD3.X R5, RZ, c[0x0][0x36c], RZ, P0, !PT ;  /* 0x0000db00ff057a10 */ /* 0x000fcc00007fe4ff */
[----:B------:R1:W2:Y:S01]  /*3590*/  LDG.E.U16 R5, [R4.64] ;  /* 0x0000000404057981 */ /* 0x0002a2000c1e1500 */
[----:B------:R-:W-:Y:S01]  /*35a0*/  ULDC.U16 UR6, c[0x0][0x372] ;  /* 0x0000dc8000067ab9 */ /* 0x000fe20000000400 */
[----:B------:R-:W-:Y:S01]  /*35b0*/  IADD3 R2, P1, R2, c[0x0][0x360], RZ ;  /* 0x0000d80002027a10 */ /* 0x000fe20007f3e0ff */
[----:B------:R-:W-:Y:S01]  /*35c0*/  IMAD.U32 R3, RZ, RZ, UR6 ;  /* 0x00000006ff037e24 */ /* 0x000fe2000f8e00ff */
[----:B------:R-:W-:Y:S04]  /*35d0*/  BSSY B1, `(.L_x_3007) ;  /* 0x0000043000017945 */ /* 0x000fe80003800000 */
        /* <DEDUP_REMOVED lines=29> */
.L_x_3012:
[----:B------:R-:W-:Y:S01]  /*37b0*/  FSETP.GEU.FTZ.AND P0, PT, R6, -R10, PT ;  /* 0x8000000a0600720b */ /* 0x000fe20003f1e000 */
[----:B------:R-:W-:-:S12]  /*37c0*/  FADD.FTZ R8, R8, -1 ;  /* 0xbf80000008087421 */ /* 0x000fd80000010000 */
[----:B------:R-:W-:Y:S02]  /*37d0*/  @!P0 FADD.FTZ R8, R8, -1 ;  /* 0xbf80000008088421 */ /* 0x000fe40000010000 */
.L_x_3011:
[----:B------:R-:W-:Y:S05]  /*37e0*/  BSYNC B2 ;  /* 0x0000000000027941 */ /* 0x000fea0003800000 */
.L_x_3010:
[----:B------:R-:W-:Y:S01]  /*37f0*/  FFMA.FTZ R7, -R10, R8, R7 ;  /* 0x000000080a077223 */ /* 0x000fe20000010107 */
[----:B------:R-:W-:Y:S05]  /*3800*/  BRA `(.L_x_3008) ;  /* 0x000001f000007947 */ /* 0x000fea0003800000 */
.L_x_3009:
        /* <DEDUP_REMOVED lines=15> */
.L_x_3015:
        /* <DEDUP_REMOVED lines=13> */
.L_x_3014:
[----:B------:R-:W-:Y:S05]  /*39d0*/  BSYNC B2 ;  /* 0x0000000000027941 */ /* 0x000fea0003800000 */
.L_x_3013:
[----:B------:R-:W-:-:S04]  /*39e0*/  FMUL.FTZ R5, R5, 1.1920928955078125e-07 ;  /* 0x3400000005057820 */ /* 0x000fc80000410000 */
[----:B------:R-:W-:Y:S02]  /*39f0*/  FMUL.FTZ R7, R10, R5 ;  /* 0x000000050a077220 */ /* 0x000fe40000410000 */
.L_x_3008:
[----:B------:R-:W-:Y:S05]  /*3a00*/  BSYNC B1 ;  /* 0x0000000000017941 */ /* 0x000fea0003800000 */
.L_x_3007:
[C---:B------:R-:W-:Y:S02]  /*3a10*/  FSETP.GTU.FTZ.AND P0, PT, |R7|.reuse, +INF , PT ;  /* 0x7f8000000700780b */ /* 0x040fe40003f1c200 */
[C---:B------:R-:W-:Y:S02]  /*3a20*/  LOP3.LUT R4, R7.reuse, 0x80000000, R4, 0xb8, !PT ;  /* 0x8000000007047812 */ /* 0x040fe400078eb804 */
[----:B------:R-:W-:Y:S02]  /*3a30*/  IADD3 R0, R0, 0x80, RZ ;  /* 0x0000008000007810 */ /* 0x000fe40007ffe0ff */
[----:B------:R-:W-:-:S04]  /*3a40*/  FSEL R4, R7, R4, P0 ;  /* 0x0000000407047208 */ /* 0x000fc80000000000 */
[----:B------:R-:W-:-:S05]  /*3a50*/  F2FP.BF16.PACK_AB R4, RZ, R4 ;  /* 0x00000004ff04723e */ /* 0x000fca00000010ff */
[----:B------:R1:W-:Y:S02]  /*3a60*/  STG.E.U16 [R2.64], R4 ;  /* 0x0000000402007986 */ /* 0x0003e4000c101504 */
.L_x_2995:
[----:B------:R-:W-:Y:S05]  /*3a70*/  BSYNC B0 ;  /* 0x0000000000007941 */ /* 0x000fea0003800000 */
.L_x_2994:
        /* <DEDUP_REMOVED lines=229> */
.L_x_3016:
        /* <DEDUP_REMOVED lines=8> */
[----:B------:R-:W-:-:S05]  /*4950*/  PRMT R0, RZ, 0x5410, R0 ;  /* 0x00005410ff007816 */ /* 0x000fca0000000000 */
        /* <DEDUP_REMOVED lines=27> */
.L_x_3022:
[----:B------:R-:W-:Y:S01]  /*4b10*/  FSETP.GEU.FTZ.AND P0, PT, R6, -R8, PT ;  /* 0x800000080600720b */ /* 0x000fe20003f1e000 */
[----:B------:R-:W-:-:S12]  /*4b20*/  FADD.FTZ R4, R4, -1 ;  /* 0xbf80000004047421 */ /* 0x000fd80000010000 */
[----:B------:R-:W-:Y:S02]  /*4b30*/  @!P0 FADD.FTZ R4, R4, -1 ;  /* 0xbf80000004048421 */ /* 0x000fe40000010000 */
.L_x_3021:
[----:B------:R-:W-:Y:S05]  /*4b40*/  BSYNC B1 ;  /* 0x0000000000017941 */ /* 0x000fea0003800000 */
.L_x_3020:
[----:B------:R-:W-:Y:S01]  /*4b50*/  FFMA.FTZ R7, -R8, R4, R7 ;  /* 0x0000000408077223 */ /* 0x000fe20000010107 */
[----:B------:R-:W-:Y:S05]  /*4b60*/  BRA `(.L_x_3018) ;  /* 0x000001f000007947 */ /* 0x000fea0003800000 */
.L_x_3019:
        /* <DEDUP_REMOVED lines=14> */
[----:B0-----:R0:W1:Y:S03]  /*4c50*/  MUFU.RCP R11, R10 ;  /* 0x0000000a000b7308 */ /* 0x0010660000001000 */
.L_x_3025:
        /* <DEDUP_REMOVED lines=13> */
.L_x_3024:
[----:B------:R-:W-:Y:S05]  /*4d30*/  BSYNC B1 ;  /* 0x0000000000017941 */ /* 0x000fea0003800000 */
.L_x_3023:
[----:B------:R-:W-:-:S04]  /*4d40*/  FMUL.FTZ R4, R4, 1.1920928955078125e-07 ;  /* 0x3400000004047820 */ /* 0x000fc80000410000 */
[----:B------:R-:W-:Y:S02]  /*4d50*/  FMUL.FTZ R7, R9, R4 ;  /* 0x0000000409077220 */ /* 0x000fe40000410000 */
.L_x_3018:
[----:B------:R-:W-:Y:S05]  /*4d60*/  BSYNC B0 ;  /* 0x0000000000007941 */ /* 0x000fea0003800000 */
.L_x_3017:
[C---:B------:R-:W-:Y:S02]  /*4d70*/  FSETP.GTU.FTZ.AND P0, PT, |R7|.reuse, +INF , PT ;  /* 0x7f8000000700780b */ /* 0x040fe40003f1c200 */
[----:B------:R-:W-:-:S04]  /*4d80*/  LOP3.LUT R0, R7, 0x80000000, R0, 0xb8, !PT ;  /* 0x8000000007007812 */ /* 0x000fc800078eb800 */
[----:B------:R-:W-:-:S04]  /*4d90*/  FSEL R0, R7, R0, P0 ;  /* 0x0000000007007208 */ /* 0x000fc80000000000 */
[----:B------:R-:W-:-:S05]  /*4da0*/  F2FP.BF16.PACK_AB R0, RZ, R0 ;  /* 0x00000000ff00723e */ /* 0x000fca00000010ff */
[----:B------:R-:W-:Y:S01]  /*4db0*/  STG.E.U16 [R2.64], R0 ;  /* 0x0000000002007986 */ /* 0x000fe2000c101504 */
[----:B------:R-:W-:Y:S05]  /*4dc0*/  EXIT ;  /* 0x000000000000794d */ /* 0x000fea0003800000 */
.L_x_3026:
        /* <DEDUP_REMOVED lines=11> */
.L_x_50533:


//--------------------- .text._ZN2at6native27unrolled_elementwise_kernelINS0_13AUnaryFunctorIN3c108BFloat16ES4_S4_ZZZNS0_16fmod_kernel_cudaERNS_18TensorIteratorBaseEENKUlvE0_clEvENKUlvE2_clEvEUlS4_S4_E_EESt5arrayIPcLm2EELi4E23TrivialOffsetCalculatorILi1EjESF_NS0_6memory15LoadWithoutCastENSG_16StoreWithoutCastEEEviT_T0_T2_T3_T4_T5_ --------------------------
	.section	.text._ZN2at6native27unrolled_elementwise_kernelINS0_13AUnaryFunctorIN3c108BFloat16ES4_S4_ZZZNS0_16fmod_kernel_cudaERNS_18TensorIteratorBaseEENKUlvE0_clEvENKUlvE2_clEvEUlS4_S4_E_EESt5arrayIPcLm2EELi4E23TrivialOffsetCalculatorILi1EjESF_NS0_6memory15LoadWithoutCastENSG_16StoreWithoutCastEEEviT_T0_T2_T3_T4_T5_,"ax",@progbits
	.sectioninfo	@"SHI_REGISTERS=20"
	.align	128
        .global         _ZN2at6native27unrolled_elementwise_kernelINS0_13AUnaryFunctorIN3c108BFloat16ES4_S4_ZZZNS0_16fmod_kernel_cudaERNS_18TensorIteratorBaseEENKUlvE0_clEvENKUlvE2_clEvEUlS4_S4_E_EESt5arrayIPcLm2EELi4E23TrivialOffsetCalculatorILi1EjESF_NS0_6memory15LoadWithoutCastENSG_16StoreWithoutCastEEEviT_T0_T2_T3_T4_T5_
        .type           _ZN2at6native27unrolled_elementwise_kernelINS0_13AUnaryFunctorIN3c108BFloat16ES4_S4_ZZZNS0_16fmod_kernel_cudaERNS_18TensorIteratorBaseEENKUlvE0_clEvENKUlvE2_clEvEUlS4_S4_E_EESt5arrayIPcLm2EELi4E23TrivialOffsetCalculatorILi1EjESF_NS0_6memory15LoadWithoutCastENSG_16StoreWithoutCastEEEviT_T0_T2_T3_T4_T5_,@function
        .size           _ZN2at6native27unrolled_elementwise_kernelINS0_13AUnaryFunctorIN3c108BFloat16ES4_S4_ZZZNS0_16fmod_kernel_cudaERNS_18TensorIteratorBaseEENKUlvE0_clEvENKUlvE2_clEvEUlS4_S4_E_EESt5arrayIPcLm2EELi4E23TrivialOffsetCalculatorILi1EjESF_NS0_6memory15LoadWithoutCastENSG_16StoreWithoutCastEEEviT_T0_T2_T3_T4_T5_,(.L_x_50534 - _ZN2at6native27unrolled_elementwise_kernelINS0_13AUnaryFunctorIN3c108BFloat16ES4_S4_ZZZNS0_16fmod_kernel_cudaERNS_18TensorIteratorBaseEENKUlvE0_clEvENKUlvE2_clEvEUlS4_S4_E_EESt5arrayIPcLm2EELi4E23TrivialOffsetCalculatorILi1EjESF_NS0_6memory15LoadWithoutCastENSG_16StoreWithoutCastEEEviT_T0_T2_T3_T4_T5_)
        .other          _ZN2at6native27unrolled_elementwise_kernelINS0_13AUnaryFunctorIN3c108BFloat16ES4_S4_ZZZNS0_16fmod_kernel_cudaERNS_18TensorIteratorBaseEENKUlvE0_clEvENKUlvE2_clEvEUlS4_S4_E_EESt5arrayIPcLm2EELi4E23TrivialOffsetCalculatorILi1EjESF_NS0_6memory15LoadWithoutCastENSG_16StoreWithoutCastEEEviT_T0_T2_T3_T4_T5_,@"STO_CUDA_ENTRY STV_DEFAULT"
_ZN2at6native27unrolled_elementwise_kernelINS0_13AUnaryFunctorIN3c108BFloat16ES4_S4_ZZZNS0_16fmod_kernel_cudaERNS_18TensorIteratorBaseEENKUlvE0_clEvENKUlvE2_clEvEUlS4_S4_E_EESt5arrayIPcLm2EELi4E23TrivialOffsetCalculatorILi1EjESF_NS0_6memory15LoadWithoutCastENSG_16StoreWithoutCastEEEviT_T0_T2_T3_T4_T5_:
.text._ZN2at6native27unrolled_elementwise_kernelINS0_13AUnaryFunctorIN3c108BFloat16ES4_S4_ZZZNS0_16fmod_kernel_cudaERNS_18TensorIteratorBaseEENKUlvE0_clEvENKUlvE2_clEvEUlS4_S4_E_EESt5arrayIPcLm2EELi4E23TrivialOffsetCalculatorILi1EjESF_NS0_6memory15LoadWithoutCastENSG_16StoreWithoutCastEEEviT_T0_T2_T3_T4_T5_:
        /* <DEDUP_REMOVED lines=67> */
.L_x_3034:
[----:B------:R-:W-:Y:S01]  /*0430*/  FSETP.GEU.FTZ.AND P0, PT, R11, -R12, PT ;  /* 0x8000000c0b00720b */ /* 0x000fe20003f1e000 */
[----:B------:R-:W-:-:S12]  /*0440*/  FADD.FTZ R9, R9, -1 ;  /* 0xbf80000009097421 */ /* 0x000fd80000010000 */
[----:B------:R-:W-:Y:S02]  /*0450*/  @!P0 FADD.FTZ R9, R9, -1 ;  /* 0xbf80000009098421 */ /* 0x000fe40000010000 */
.L_x_3033:
[----:B------:R-:W-:Y:S05]  /*0460*/  BSYNC B2 ;  /* 0x0000000000027941 */ /* 0x000fea0003800000 */
.L_x_3032:
[----:B------:R-:W-:Y:S01]  /*0470*/  FFMA.FTZ R8, -R12, R9, R8 ;  /* 0x000000090c087223 */ /* 0x000fe20000010108 */
[----:B------:R-:W-:Y:S05]  /*0480*/  BRA `(.L_x_3030) ;  /* 0x000001f000007947 */ /* 0x000fea0003800000 */
.L_x_3031:
        /* <DEDUP_REMOVED lines=15> */
.L_x_3037:
        /* <DEDUP_REMOVED lines=13> */
.L_x_3036:
[----:B------:R-:W-:Y:S05]  /*0650*/  BSYNC B2 ;  /* 0x0000000000027941 */ /* 0x000fea0003800000 */
.L_x_3035:
[----:B------:R-:W-:-:S04]  /*0660*/  FMUL.FTZ R8, R9, 1.1920928955078125e-07 ;  /* 0x3400000009087820 */ /* 0x000fc80000410000 */
[----:B------:R-:W-:Y:S02]  /*0670*/  FMUL.FTZ R8, R13, R8 ;  /* 0x000000080d087220 */ /* 0x000fe40000410000 */
.L_x_3030:
[----:B------:R-:W-:Y:S05]  /*0680*/  BSYNC B0 ;  /* 0x0000000000007941 */ /* 0x000fea0003800000 */
.L_x_3029:
[C---:B------:R-:W-:Y:S02]  /*0690*/  FSETP.GTU.FTZ.AND P0, PT, |R8|.reuse, +INF , PT ;  /* 0x7f8000000800780b */ /* 0x040fe40003f1c200 */
[----:B------:R-:W-:-:S04]  /*06a0*/  LOP3.LUT R7, R8, 0x80000000, R7, 0xb8, !PT ;  /* 0x8000000008077812 */ /* 0x000fc800078eb807 */
[----:B------:R-:W-:-:S04]  /*06b0*/  FSEL R8, R8, R7, P0 ;  /* 0x0000000708087208 */ /* 0x000fc80000000000 */
[----:B------:R-:W-:Y:S02]  /*06c0*/  F2FP.BF16.PACK_AB R8, RZ, R8 ;  /* 0x00000008ff08723e */ /* 0x000fe400000010ff */
.L_x_3028:
[----:B------:R-:W-:Y:S05]  /*06d0*/  BSYNC B1 ;  /* 0x0000000000017941 */ /* 0x000fea0003800000 */
.L_x_3027:
[----:B------:R-:W-:Y:S01]  /*06e0*/  IADD3 R7, R3, 0x80, RZ ;  /* 0x0000008003077810 */ /* 0x000fe20007ffe0ff */
[----:B------:R-:W-:Y:S03]  /*06f0*/  BSSY B1, `(.L_x_3038) ;  /* 0x000004c000017945 */ /* 0x000fe60003800000 */
[----:B------:R-:W-:-:S13]  /*0700*/  ISETP.GE.AND P0, PT, R7, R0, PT ;  /* 0x000000000700720c */ /* 0x000fda0003f06270 */
[----:B------:R-:W-:Y:S05]  /*0710*/  @P0 BRA `(.L_x_3039) ;  /* 0x0000049000000947 */ /* 0x000fea0003800000 */
[----:B------:R-:W-:Y:S01]  /*0720*/  ULDC.U16 UR6, c[0x0][0x166] ;  /* 0x0000598000067ab9 */ /* 0x000fe20000000400 */
[----:B0----5:R-:W-:Y:S01]  /*0730*/  PRMT R13, RZ, 0x5410, R6 ;  /* 0x00005410ff0d7816 */ /* 0x021fe20000000006 */
        /* <DEDUP_REMOVED lines=29> */
.L_x_3045:
[----:B------:R-:W-:Y:S01]  /*0910*/  FSETP.GEU.FTZ.AND P0, PT, R12, -R14, PT ;  /* 0x8000000e0c00720b */ /* 0x000fe20003f1e000 */
[----:B------:R-:W-:-:S12]  /*0920*/  FADD.FTZ R10, R10, -1 ;  /* 0xbf8000000a0a7421 */ /* 0x000fd80000010000 */
[----:B------:R-:W-:Y:S02]  /*0930*/  @!P0 FADD.FTZ R10, R10, -1 ;  /* 0xbf8000000a0a8421 */ /* 0x000fe40000010000 */
.L_x_3044:
[----:B------:R-:W-:Y:S05]  /*0940*/  BSYNC B2 ;  /* 0x0000000000027941 */ /* 0x000fea0003800000 */
.L_x_3043:
[----:B------:R-:W-:Y:S01]  /*0950*/  FFMA.FTZ R9, -R14, R10, R9 ;  /* 0x0000000a0e097223 */ /* 0x000fe20000010109 */
[----:B------:R-:W-:Y:S05]  /*0960*/  BRA `(.L_x_3041) ;  /* 0x000001f000007947 */ /* 0x000fea0003800000 */
.L_x_3042:
        /* <DEDUP_REMOVED lines=15> */
.L_x_3048:
        /* <DEDUP_REMOVED lines=13> */
.L_x_3047:
[----:B------:R-:W-:Y:S05]  /*0b30*/  BSYNC B2 ;  /* 0x0000000000027941 */ /* 0x000fea0003800000 */
.L_x_3046:
[----:B------:R-:W-:-:S04]  /*0b40*/  FMUL.FTZ R9, R10, 1.1920928955078125e-07 ;  /* 0x340000000a097820 */ /* 0x000fc80000410000 */
[----:B------:R-:W-:Y:S02]  /*0b50*/  FMUL.FTZ R9, R14, R9 ;  /* 0x000000090e097220 */ /* 0x000fe40000410000 */
.L_x_3041:
[----:B------:R-:W-:Y:S05]  /*0b60*/  BSYNC B0 ;  /* 0x0000000000007941 */ /* 0x000fea0003800000 */
.L_x_3040:
[C---:B------:R-:W-:Y:S02]  /*0b70*/  FSETP.GTU.FTZ.AND P0, PT, |R9|.reuse, +INF , PT ;  /* 0x7f8000000900780b */ /* 0x040fe40003f1c200 */
[----:B------:R-:W-:-:S04]  /*0b80*/  LOP3.LUT R6, R9, 0x80000000, R6, 0xb8, !PT ;  /* 0x8000000009067812 */ /* 0x000fc800078eb806 */
[----:B------:R-:W-:-:S04]  /*0b90*/  FSEL R6, R9, R6, P0 ;  /* 0x0000000609067208 */ /* 0x000fc80000000000 */
[----:B------:R-:W-:Y:S02]  /*0ba0*/  F2FP.BF16.PACK_AB R6, RZ, R6 ;  /* 0x00000006ff06723e */ /* 0x000fe400000010ff */
.L_x_3039:
[----:B------:R-:W-:Y:S05]  /*0bb0*/  BSYNC B1 ;  /* 0x0000000000017941 */ /* 0x000fea0003800000 */
.L_x_3038:
[----:B0-----:R-:W-:Y:S01]  /*0bc0*/  IADD3 R9, R3, 0x100, RZ ;  /* 0x0000010003097810 */ /* 0x001fe20007ffe0ff */
[----:B------:R-:W-:Y:S03]  /*0bd0*/  BSSY B1, `(.L_x_3049) ;  /* 0x000004c000017945 */ /* 0x000fe60003800000 */
[----:B------:R-:W-:-:S13]  /*0be0*/  ISETP.GE.AND P0, PT, R9, R0, PT ;  /* 0x000000000900720c */ /* 0x000fda0003f06270 */
[----:B------:R-:W-:Y:S05]  /*0bf0*/  @P0 BRA `(.L_x_3050) ;  /* 0x0000049000000947 */ /* 0x000fea0003800000 */
[----:B------:R-:W-:Y:S01]  /*0c00*/  ULDC.U16 UR6, c[0x0][0x166] ;  /* 0x0000598000067ab9 */ /* 0x000fe20000000400 */
[----:B-----5:R-:W-:Y:S01]  /*0c10*/  PRMT R12, RZ, 0x5410, R5 ;  /* 0x00005410ff0c7816 */ /* 0x020fe20000000005 */
        /* <DEDUP_REMOVED lines=29> */
.L_x_3056:
[----:B------:R-:W-:Y:S01]  /*0df0*/  FSETP.GEU.FTZ.AND P0, PT, R14, -R13, PT ;  /* 0x8000000d0e00720b */ /* 0x000fe20003f1e000 */
[----:B------:R-:W-:-:S12]  /*0e00*/  FADD.FTZ R9, R9, -1 ;  /* 0xbf80000009097421 */ /* 0x000fd80000010000 */
[----:B------:R-:W-:Y:S02]  /*0e10*/  @!P0 FADD.FTZ R9, R9, -1 ;  /* 0xbf80000009098421 */ /* 0x000fe40000010000 */
.L_x_3055:
[----:B------:R-:W-:Y:S05]  /*0e20*/  BSYNC B2 ;  /* 0x0000000000027941 */ /* 0x000fea0003800000 */
.L_x_3054:
[----:B------:R-:W-:Y:S01]  /*0e30*/  FFMA.FTZ R10, -R13, R9, R10 ;  /* 0x000000090d0a7223 */ /* 0x000fe2000001010a */
[----:B------:R-:W-:Y:S05]  /*0e40*/  BRA `(.L_x_3052) ;  /* 0x000001f000007947 */ /* 0x000fea0003800000 */
.L_x_3053:
        /* <DEDUP_REMOVED lines=15> */
.L_x_3059:
        /* <DEDUP_REMOVED lines=13> */
.L_x_3058:
[----:B------:R-:W-:Y:S05]  /*1010*/  BSYNC B2 ;  /* 0x0000000000027941 */ /* 0x000fea0003800000 */
.L_x_3057:
[----:B------:R-:W-:-:S04]  /*1020*/  FMUL.FTZ R9, R9, 1.1920928955078125e-07 ;  /* 0x3400000009097820 */ /* 0x000fc80000410000 */
[----:B------:R-:W-:Y:S02]  /*1030*/  FMUL.FTZ R10, R14, R9 ;  /* 0x000000090e0a7220 */ /* 0x000fe40000410000 */
.L_x_3052:
[----:B------:R-:W-:Y:S05]  /*1040*/  BSYNC B0 ;  /* 0x0000000000007941 */ /* 0x000fea0003800000 */
.L_x_3051:
[C---:B------:R-:W-:Y:S02]  /*1050*/  FSETP.GTU.FTZ.AND P0, PT, |R10|.reuse, +INF , PT ;  /* 0x7f8000000a00780b */ /* 0x040fe40003f1c200 */
[----:B------:R-:W-:-:S04]  /*1060*/  LOP3.LUT R5, R10, 0x80000000, R5, 0xb8, !PT ;  /* 0x800000000a057812 */ /* 0x000fc800078eb805 */
[----:B------:R-:W-:-:S04]  /*1070*/  FSEL R5, R10, R5, P0 ;  /* 0x000000050a057208 */ /* 0x000fc80000000000 */
[----:B------:R-:W-:Y:S02]  /*1080*/  F2FP.BF16.PACK_AB R5, RZ, R5 ;  /* 0x00000005ff05723e */ /* 0x000fe400000010ff */
.L_x_3050:
[----:B------:R-:W-:Y:S05]  /*1090*/  BSYNC B1 ;  /* 0x0000000000017941 */ /* 0x000fea0003800000 */
.L_x_3049:
[----:B------:R-:W-:Y:S01]  /*10a0*/  IADD3 R9, R3, 0x180, RZ ;  /* 0x0000018003097810 */ /* 0x000fe20007ffe0ff */
        /* <DEDUP_REMOVED lines=34> */
.L_x_3067:
[----:B------:R-:W-:Y:S01]  /*12d0*/  FSETP.GEU.FTZ.AND P0, PT, R12, -R14, PT ;  /* 0x8000000e0c00720b */ /* 0x000fe20003f1e000 */
[----:B------:R-:W-:-:S12]  /*12e0*/  FADD.FTZ R10, R10, -1 ;  /* 0xbf8000000a0a7421 */ /* 0x000fd80000010000 */
[----:B------:R-:W-:Y:S02]  /*12f0*/  @!P0 FADD.FTZ R10, R10, -1 ;  /* 0xbf8000000a0a8421 */ /* 0x000fe40000010000 */
.L_x_3066:
[----:B------:R-:W-:Y:S05]  /*1300*/  BSYNC B2 ;  /* 0x0000000000027941 */ /* 0x000fea0003800000 */
.L_x_3065:
[----:B------:R-:W-:Y:S01]  /*1310*/  FFMA.FTZ R9, -R14, R10, R9 ;  /* 0x0000000a0e097223 */ /* 0x000fe20000010109 */
[----:B------:R-:W-:Y:S05]  /*1320*/  BRA `(.L_x_3063) ;  /* 0x000001f000007947 */ /* 0x000fea0003800000 */
.L_x_3064:
        /* <DEDUP_REMOVED lines=15> */
.L_x_3070:
        /* <DEDUP_REMOVED lines=13> */
.L_x_3069:
[----:B------:R-:W-:Y:S05]  /*14f0*/  BSYNC B2 ;  /* 0x0000000000027941 */ /* 0x000fea0003800000 */
.L_x_3068:
[----:B------:R-:W-:-:S04]  /*1500*/  FMUL.FTZ R9, R10, 1.1920928955078125e-07 ;  /* 0x340000000a097820 */ /* 0x000fc80000410000 */
[----:B------:R-:W-:Y:S02]  /*1510*/  FMUL.FTZ R9, R14, R9 ;  /* 0x000000090e097220 */ /* 0x000fe40000410000 */
.L_x_3063:
[----:B------:R-:W-:Y:S05]  /*1520*/  BSYNC B0 ;  /* 0x0000000000007941 */ /* 0x000fea0003800000 */
.L_x_3062:
[C---:B------:R-:W-:Y:S02]  /*1530*/  FSETP.GTU.FTZ.AND P0, PT, |R9|.reuse, +INF , PT ;  /* 0x7f8000000900780b */ /* 0x040fe40003f1c200 */
[----:B------:R-:W-:-:S04]  /*1540*/  LOP3.LUT R4, R9, 0x80000000, R4, 0xb8, !PT ;  /* 0x8000000009047812 */ /* 0x000fc800078eb804 */
[----:B------:R-:W-:-:S04]  /*1550*/  FSEL R4, R9, R4, P0 ;  /* 0x0000000409047208 */ /* 0x000fc80000000000 */
[----:B------:R-:W-:Y:S02]  /*1560*/  F2FP.BF16.PACK_AB R10, RZ, R4 ;  /* 0x00000004ff0a723e */ /* 0x000fe400000010ff */
.L_x_3061:
[----:B------:R-:W-:Y:S05]  /*1570*/  BSYNC B1 ;  /* 0x0000000000017941 */ /* 0x000fea0003800000 */
.L_x_3060:
        /* <DEDUP_REMOVED lines=19> */
.L_x_3073:
[----:B------:R-:W-:Y:S05]  /*16b0*/  BSYNC B1 ;  /* 0x0000000000017941 */ /* 0x000fea0003800000 */
.L_x_3072:
[----:B------:R-:W-:Y:S02]  /*16c0*/  ISETP.GE.AND P0, PT, R3, R0, PT ;  /* 0x000000000300720c */ /* 0x000fe40003f06270 */
[----:B-1---5:R-:W-:-:S11]  /*16d0*/  PRMT R6, R5, 0x7610, R6 ;  /* 0x0000761005067816 */ /* 0x022fd60000000006 */
[----:B------:R-:W-:Y:S01]  /*16e0*/  @!P0 IMAD R4, R2, 0x200, R3 ;  /* 0x0000020002048824 */ /* 0x000fe200078e0203 */
[----:B------:R-:W-:Y:S01]  /*16f0*/  @!P0 IADD3 R3, R3, 0x80, RZ ;  /* 0x0000008003038810 */ /* 0x000fe20007ffe0ff */
[----:B------:R-:W-:-:S04]  /*1700*/  @!P0 IMAD.MOV.U32 R7, RZ, RZ, 0x2 ;  /* 0x00000002ff078424 */ /* 0x000fc800078e00ff */
[----:B------:R-:W-:-:S05]  /*1710*/  @!P0 IMAD.WIDE.U32 R4, R4, R7, c[0x0][0x168] ;  /* 0x00005a0004048625 */ /* 0x000fca00078e0007 */
[----:B------:R1:W-:Y:S02]  /*1720*/  @!P0 STG.E.U16 [R4.64], R6 ;  /* 0x0000000604008986 */ /* 0x0003e4000c101504 */
.L_x_3074:
[----:B-1----:R-:W-:Y:S05]  /*1730*/  BSYNC B0 ;  /* 0x0000000000007941 */ /* 0x002fea0003800000 */
.L_x_3071:
        /* <DEDUP_REMOVED lines=8> */
.L_x_3075:
        /* <DEDUP_REMOVED lines=12> */
.L_x_50534:


//--------------------- .text._ZN2at6native29vectorized_elementwise_kernelILi2ENS0_13AUnaryFunctorIN3c108BFloat16ES4_S4_ZZZNS0_16fmod_kernel_cudaERNS_18TensorIteratorBaseEENKUlvE0_clEvENKUlvE2_clEvEUlS4_S4_E_EESt5arrayIPcLm2EEEEviT0_T1_ --------------------------
	.section	.text._ZN2at6native29vectorized_elementwise_kernelILi2ENS0_13AUnaryFunctorIN3c108BFloat16ES4_S4_ZZZNS0_16fmod_kernel_cudaERNS_18TensorIteratorBaseEENKUlvE0_clEvENKUlvE2_clEvEUlS4_S4_E_EESt5arrayIPcLm2EEEEviT0_T1_,"ax",@progbits
	.sectioninfo	@"SHI_REGISTERS=30"
	.align	128
        .global         _ZN2at6native29vectorized_elementwise_kernelILi2ENS0_13AUnaryFunctorIN3c108BFloat16ES4_S4_ZZZNS0_16fmod_kernel_cudaERNS_18TensorIteratorBaseEENKUlvE0_clEvENKUlvE2_clEvEUlS4_S4_E_EESt5arrayIPcLm2EEEEviT0_T1_
        .type           _ZN2at6native29vectorized_elementwise_kernelILi2ENS0_13AUnaryFunctorIN3c108BFloat16ES4_S4_ZZZNS0_16fmod_kernel_cudaERNS_18TensorIteratorBaseEENKUlvE0_clEvENKUlvE2_clEvEUlS4_S4_E_EESt5arrayIPcLm2EEEEviT0_T1_,@function
        .size           _ZN2at6native29vectorized_elementwise_kernelILi2ENS0_13AUnaryFunctorIN3c108BFloat16ES4_S4_ZZZNS0_16fmod_kernel_cudaERNS_18TensorIteratorBaseEENKUlvE0_clEvENKUlvE2_clEvEUlS4_S4_E_EESt5arrayIPcLm2EEEEviT0_T1_,(.L_x_50535 - _ZN2at6native29vectorized_elementwise_kernelILi2ENS0_13AUnaryFunctorIN3c108BFloat16ES4_S4_ZZZNS0_16fmod_kernel_cudaERNS_18TensorIteratorBaseEENKUlvE0_clEvENKUlvE2_clEvEUlS4_S4_E_EESt5arrayIPcLm2EEEEviT0_T1_)
        .other          _ZN2at6native29vectorized_elementwise_kernelILi2ENS0_13AUnaryFunctorIN3c108BFloat16ES4_S4_ZZZNS0_16fmod_kernel_cudaERNS_18TensorIteratorBaseEENKUlvE0_clEvENKUlvE2_clEvEUlS4_S4_E_EESt5arrayIPcLm2EEEEviT0_T1_,@"STO_CUDA_ENTRY STV_DEFAULT"
_ZN2at6native29vectorized_elementwise_kernelILi2ENS0_13AUnaryFunctorIN3c108BFloat16ES4_S4_ZZZNS0_16fmod_kernel_cudaERNS_18TensorIteratorBaseEENKUlvE0_clEvENKUlvE2_clEvEUlS4_S4_E_EESt5arrayIPcLm2EEEEviT0_T1_:
.text._ZN2at6native29vectorized_elementwise_kernelILi2ENS0_13AUnaryFunctorIN3c108BFloat16ES4_S4_ZZZNS0_16fmod_kernel_cudaERNS_18TensorIteratorBaseEENKUlvE0_clEvENKUlvE2_clEvEUlS4_S4_E_EESt5arrayIPcLm2EEEEviT0_T1_:
        /* <DEDUP_REMOVED lines=19> */
[----:B------:R-:W-:-:S04]  /*0130*/  FADD.FTZ R5, |R4|, -RZ ;  /* 0x800000ff04057221 */ /* 0x000fc80000010200 */
[----:B------:R-:W-:Y:S01]  /*0140*/  IMAD.MOV.U32 R15, RZ, RZ, R5 ;  /* 0x000000ffff0f7224 */ /* 0x000fe200078e0005 */
        /* <DEDUP_REMOVED lines=26> */
.L_x_3082:
[----:B------:R-:W-:Y:S01]  /*02f0*/  FSETP.GEU.FTZ.AND P0, PT, R14, -R10, PT ;  /* 0x8000000a0e00720b */ /* 0x000fe20003f1e000 */
[----:B------:R-:W-:-:S12]  /*0300*/  FADD.FTZ R12, R12, -1 ;  /* 0xbf8000000c0c7421 */ /* 0x000fd80000010000 */
[----:B------:R-:W-:Y:S02]  /*0310*/  @!P0 FADD.FTZ R12, R12, -1 ;  /* 0xbf8000000c0c8421 */ /* 0x000fe40000010000 */
.L_x_3081:
[----:B------:R-:W-:Y:S05]  /*0320*/  BSYNC B1 ;  /* 0x0000000000017941 */ /* 0x000fea0003800000 */
.L_x_3080:
[----:B------:R-:W-:Y:S01]  /*0330*/  FFMA.FTZ R15, -R10, R12, R15 ;  /* 0x0000000c0a0f7223 */ /* 0x000fe2000001010f */
[----:B------:R-:W-:Y:S05]  /*0340*/  BRA `(.L_x_3078) ;  /* 0x000001f000007947 */ /* 0x000fea0003800000 */
.L_x_3079:
        /* <DEDUP_REMOVED lines=15> */
.L_x_3085:
        /* <DEDUP_REMOVED lines=13> */
.L_x_3084:
[----:B------:R-:W-:Y:S05]  /*0510*/  BSYNC B1 ;  /* 0x0000000000017941 */ /* 0x000fea0003800000 */
.L_x_3083:
[----:B0-----:R-:W-:-:S04]  /*0520*/  FMUL.FTZ R10, R11, 1.1920928955078125e-07 ;  /* 0x340000000b0a7820 */ /* 0x001fc80000410000 */
[----:B------:R-:W-:Y:S02]  /*0530*/  FMUL.FTZ R15, R17, R10 ;  /* 0x0000000a110f7220 */ /* 0x000fe40000410000 */
.L_x_3078:
[----:B------:R-:W-:Y:S05]  /*0540*/  BSYNC B0 ;  /* 0x0000000000007941 */ /* 0x000fea0003800000 */
.L_x_3077:
[----:B------:R-:W-:Y:S01]  /*0550*/  PRMT R11, RZ, 0x7610, R9 ;  /* 0x00007610ff0b7816 */ /* 0x000fe20000000009 */
[----:B------:R-:W-:Y:S01]  /*0560*/  BSSY B0, `(.L_x_3086) ;  /* 0x0000043000007945 */ /* 0x000fe20003800000 */
[C---:B------:R-:W-:Y:S01]  /*0570*/  FSETP.GTU.FTZ.AND P0, PT, |R15|.reuse, +INF , PT ;  /* 0x7f8000000f00780b */ /* 0x040fe20003f1c200 */
[----:B------:R-:W-:Y:S01]  /*0580*/  IMAD.MOV.U32 R13, RZ, RZ, R5 ;  /* 0x000000ffff0d7224 */ /* 0x000fe200078e0005 */
        /* <DEDUP_REMOVED lines=27> */
.L_x_3091:
[----:B------:R-:W-:Y:S01]  /*0740*/  FSETP.GEU.FTZ.AND P0, PT, R15, -R10, PT ;  /* 0x8000000a0f00720b */ /* 0x000fe20003f1e000 */
[----:B------:R-:W-:-:S12]  /*0750*/  FADD.FTZ R12, R12, -1 ;  /* 0xbf8000000c0c7421 */ /* 0x000fd80000010000 */
[----:B------:R-:W-:Y:S02]  /*0760*/  @!P0 FADD.FTZ R12, R12, -1 ;  /* 0xbf8000000c0c8421 */ /* 0x000fe40000010000 */
.L_x_3090:
[----:B------:R-:W-:Y:S05]  /*0770*/  BSYNC B1 ;  /* 0x0000000000017941 */ /* 0x000fea0003800000 */
.L_x_3089:
[----:B------:R-:W-:Y:S01]  /*0780*/  FFMA.FTZ R13, -R10, R12, R13 ;  /* 0x0000000c0a0d7223 */ /* 0x000fe2000001010d */
[----:B------:R-:W-:Y:S05]  /*0790*/  BRA `(.L_x_3087) ;  /* 0x000001f000007947 */ /* 0x000fea0003800000 */
.L_x_3088:
        /* <DEDUP_REMOVED lines=15> */
.L_x_3094:
        /* <DEDUP_REMOVED lines=13> */
.L_x_3093:
[----:B------:R-:W-:Y:S05]  /*0960*/  BSYNC B1 ;  /* 0x0000000000017941 */ /* 0x000fea0003800000 */
.L_x_3092:
[----:B0-----:R-:W-:-:S04]  /*0970*/  FMUL.FTZ R10, R11, 1.1920928955078125e-07 ;  /* 0x340000000b0a7820 */ /* 0x001fc80000410000 */
[----:B------:R-:W-:Y:S02]  /*0980*/  FMUL.FTZ R13, R17, R10 ;  /* 0x0000000a110d7220 */ /* 0x000fe40000410000 */
.L_x_3087:
[----:B------:R-:W-:Y:S05]  /*0990*/  BSYNC B0 ;  /* 0x0000000000007941 */ /* 0x000fea0003800000 */
.L_x_3086:
[----:B-----5:R-:W-:Y:S01]  /*09a0*/  PRMT R15, RZ, 0x5410, R8 ;  /* 0x00005410ff0f7816 */ /* 0x020fe20000000008 */
        /* <DEDUP_REMOVED lines=30> */
.L_x_3100:
[----:B------:R-:W-:Y:S01]  /*0b90*/  FSETP.GEU.FTZ.AND P0, PT, R17, -R12, PT ;  /* 0x8000000c1100720b */ /* 0x000fe20003f1e000 */
[----:B------:R-:W-:-:S12]  /*0ba0*/  FADD.FTZ R13, R13, -1 ;  /* 0xbf8000000d0d7421 */ /* 0x000fd80000010000 */
[----:B------:R-:W-:Y:S02]  /*0bb0*/  @!P0 FADD.FTZ R13, R13, -1 ;  /* 0xbf8000000d0d8421 */ /* 0x000fe40000010000 */
.L_x_3099:
[----:B------:R-:W-:Y:S05]  /*0bc0*/  BSYNC B1 ;  /* 0x0000000000017941 */ /* 0x000fea0003800000 */
.L_x_3098:
[----:B------:R-:W-:Y:S01]  /*0bd0*/  FFMA.FTZ R11, -R12, R13, R11 ;  /* 0x0000000d0c0b7223 */ /* 0x000fe2000001010b */
[----:B------:R-:W-:Y:S05]  /*0be0*/  BRA `(.L_x_3096) ;  /* 0x000001f000007947 */ /* 0x000fea0003800000 */
.L_x_3097:
        /* <DEDUP_REMOVED lines=15> */
.L_x_3103:
        /* <DEDUP_REMOVED lines=13> */
.L_x_3102:
[----:B------:R-:W-:Y:S05]  /*0db0*/  BSYNC B1 ;  /* 0x0000000000017941 */ /* 0x000fea0003800000 */
.L_x_3101:
[----:B------:R-:W-:-:S04]  /*0dc0*/  FMUL.FTZ R13, R13, 1.1920928955078125e-07 ;  /* 0x340000000d0d7820 */ /* 0x000fc80000410000 */
[----:B------:R-:W-:Y:S02]  /*0dd0*/  FMUL.FTZ R11, R18, R13 ;  /* 0x0000000d120b7220 */ /* 0x000fe40000410000 */
.L_x_3096:
[----:B------:R-:W-:Y:S05]  /*0de0*/  BSYNC B0 ;  /* 0x0000000000007941 */ /* 0x000fea0003800000 */
.L_x_3095:
        /* <DEDUP_REMOVED lines=31> */
.L_x_3109:
[----:B------:R-:W-:Y:S01]  /*0fe0*/  FSETP.GEU.FTZ.AND P0, PT, R17, -R12, PT ;  /* 0x8000000c1100720b */ /* 0x000fe20003f1e000 */
[----:B------:R-:W-:-:S12]  /*0ff0*/  FADD.FTZ R11, R11, -1 ;  /* 0xbf8000000b0b7421 */ /* 0x000fd80000010000 */
[----:B------:R-:W-:Y:S02]  /*1000*/  @!P0 FADD.FTZ R11, R11, -1 ;  /* 0xbf8000000b0b8421 */ /* 0x000fe40000010000 */
.L_x_3108:
[----:B------:R-:W-:Y:S05]  /*1010*/  BSYNC B1 ;  /* 0x0000000000017941 */ /* 0x000fea0003800000 */
.L_x_3107:
[----:B------:R-:W-:Y:S01]  /*1020*/  FFMA.FTZ R15, -R12, R11, R15 ;  /* 0x0000000b0c0f7223 */ /* 0x000fe2000001010f */
[----:B------:R-:W-:Y:S05]  /*1030*/  BRA `(.L_x_3105) ;  /* 0x000001f000007947 */ /* 0x000fea0003800000 */
.L_x_3106:
        /* <DEDUP_REMOVED lines=15> */
.L_x_3112:
        /* <DEDUP_REMOVED lines=13> */
.L_x_3111:
[----:B------:R-:W-:Y:S05]  /*1200*/  BSYNC B1 ;  /* 0x0000000000017941 */ /* 0x000fea0003800000 */
.L_x_3110:
[----:B------:R-:W-:-:S04]  /*1210*/  FMUL.FTZ R11, R11, 1.1920928955078125e-07 ;  /* 0x340000000b0b7820 */ /* 0x000fc80000410000 */
[----:B------:R-:W-:Y:S02]  /*1220*/  FMUL.FTZ R15, R18, R11 ;  /* 0x0000000b120f7220 */ /* 0x000fe40000410000 */
.L_x_3105:
[----:B------:R-:W-:Y:S05]  /*1230*/  BSYNC B0 ;  /* 0x0000000000007941 */ /* 0x000fea0003800000 */
.L_x_3104:
[----:B------:R-:W-:Y:S01]  /*1240*/  PRMT R17, RZ, 0x5410, R7 ;  /* 0x00005410ff117816 */ /* 0x000fe20000000007 */
[----:B------:R-:W-:Y:S01]  /*1250*/  BSSY B0, `(.L_x_3113) ;  /* 0x0000043000007945 */ /* 0x000fe20003800000 */
[C---:B------:R-:W-:Y:S01]  /*1260*/  FSETP.GTU.FTZ.AND P0, PT, |R15|.reuse, +INF , PT ;  /* 0x7f8000000f00780b */ /* 0x040fe20003f1c200 */
[----:B------:R-:W-:Y:S01]  /*1270*/  IMAD.MOV.U32 R13, RZ, RZ, R5 ;  /* 0x000000ffff0d7224 */ /* 0x000fe200078e0005 */
[----:B------:R-:W-:Y:S02]  /*1280*/  FSETP.GEU.FTZ.AND P1, PT, |R4|, |R17|, PT ;  /* 0x400000110400720b */ /* 0x000fe40003f3e200 */
[----:B0-----:R-:W-:-:S04]  /*1290*/  LOP3.LUT R12, R15, 0x80000000, R4, 0xb8, !PT ;  /* 0x800000000f0c7812 */ /* 0x001fc800078eb804 */
        /* <DEDUP_REMOVED lines=25> */
.L_x_3118:
[----:B------:R-:W-:Y:S01]  /*1430*/  FSETP.GEU.FTZ.AND P0, PT, R16, -R12, PT ;  /* 0x8000000c1000720b */ /* 0x000fe20003f1e000 */
[----:B------:R-:W-:-:S12]  /*1440*/  FADD.FTZ R14, R14, -1 ;  /* 0xbf8000000e0e7421 */ /* 0x000fd80000010000 */
[----:B------:R-:W-:Y:S02]  /*1450*/  @!P0 FADD.FTZ R14, R14, -1 ;  /* 0xbf8000000e0e8421 */ /* 0x000fe40000010000 */
.L_x_3117:
[----:B------:R-:W-:Y:S05]  /*1460*/  BSYNC B1 ;  /* 0x0000000000017941 */ /* 0x000fea0003800000 */
.L_x_3116:
[----:B------:R-:W-:Y:S01]  /*1470*/  FFMA.FTZ R13, -R12, R14, R13 ;  /* 0x0000000e0c0d7223 */ /* 0x000fe2000001010d */
[----:B------:R-:W-:Y:S05]  /*1480*/  BRA `(.L_x_3114) ;  /* 0x000001f000007947 */ /* 0x000fea0003800000 */
.L_x_3115:
        /* <DEDUP_REMOVED lines=15> */
.L_x_3121:
        /* <DEDUP_REMOVED lines=13> */
.L_x_3120:
[----:B------:R-:W-:Y:S05]  /*1650*/  BSYNC B1 ;  /* 0x0000000000017941 */ /* 0x000fea0003800000 */
.L_x_3119:
[----:B------:R-:W-:-:S04]  /*1660*/  FMUL.FTZ R13, R13, 1.1920928955078125e-07 ;  /* 0x340000000d0d7820 */ /* 0x000fc80000410000 */
[----:B------:R-:W-:Y:S02]  /*1670*/  FMUL.FTZ R13, R12, R13 ;  /* 0x0000000d0c0d7220 */ /* 0x000fe40000410000 */
.L_x_3114:
[----:B------:R-:W-:Y:S05]  /*1680*/  BSYNC B0 ;  /* 0x0000000000007941 */ /* 0x000fea0003800000 */
.L_x_3113:
        /* <DEDUP_REMOVED lines=31> */
.L_x_3127:
[----:B------:R-:W-:Y:S01]  /*1880*/  FSETP.GEU.FTZ.AND P0, PT, R19, -R12, PT ;  /* 0x8000000c1300720b */ /* 0x000fe20003f1e000 */
[----:B------:R-:W-:-:S12]  /*1890*/  FADD.FTZ R13, R13, -1 ;  /* 0xbf8000000d0d7421 */ /* 0x000fd80000010000 */
[----:B------:R-:W-:Y:S02]  /*18a0*/  @!P0 FADD.FTZ R13, R13, -1 ;  /* 0xbf8000000d0d8421 */ /* 0x000fe40000010000 */
.L_x_3126:
[----:B------:R-:W-:Y:S05]  /*18b0*/  BSYNC B1 ;  /* 0x0000000000017941 */ /* 0x000fea0003800000 */
.L_x_3125:
[----:B------:R-:W-:Y:S01]  /*18c0*/  FFMA.FTZ R15, -R12, R13, R15 ;  /* 0x0000000d0c0f7223 */ /* 0x000fe2000001010f */
[----:B------:R-:W-:Y:S05]  /*18d0*/  BRA `(.L_x_3123) ;  /* 0x000001f000007947 */ /* 0x000fea0003800000 */
.L_x_3124:
        /* <DEDUP_REMOVED lines=15> */
.L_x_3130:
        /* <DEDUP_REMOVED lines=13> */
.L_x_3129:
[----:B------:R-:W-:Y:S05]  /*1aa0*/  BSYNC B1 ;  /* 0x0000000000017941 */ /* 0x000fea0003800000 */
.L_x_3128:
[----:B------:R-:W-:-:S04]  /*1ab0*/  FMUL.FTZ R13, R13, 1.1920928955078125e-07 ;  /* 0x340000000d0d7820 */ /* 0x000fc80000410000 */
[----:B------:R-:W-:Y:S02]  /*1ac0*/  FMUL.FTZ R15, R12, R13 ;  /* 0x0000000d0c0f7220 */ /* 0x000fe40000410000 */
.L_x_3123:
[----:B------:R-:W-:Y:S05]  /*1ad0*/  BSYNC B0 ;  /* 0x0000000000007941 */ /* 0x000fea0003800000 */
.L_x_3122:
        /* <DEDUP_REMOVED lines=31> */
.L_x_3136:
[----:B------:R-:W-:Y:S01]  /*1cd0*/  FSETP.GEU.FTZ.AND P0, PT, R19, -R14, PT ;  /* 0x8000000e1300720b */ /* 0x000fe20003f1e000 */
[----:B------:R-:W-:-:S12]  /*1ce0*/  FADD.FTZ R15, R15, -1 ;  /* 0xbf8000000f0f7421 */ /* 0x000fd80000010000 */
[----:B------:R-:W-:Y:S02]  /*1cf0*/  @!P0 FADD.FTZ R15, R15, -1 ;  /* 0xbf8000000f0f8421 */ /* 0x000fe40000010000 */
.L_x_3135:
[----:B------:R-:W-:Y:S05]  /*1d00*/  BSYNC B1 ;  /* 0x0000000000017941 */ /* 0x000fea0003800000 */
.L_x_3134:
[----:B------:R-:W-:Y:S01]  /*1d10*/  FFMA.FTZ R13, -R14, R15, R13 ;  /* 0x0000000f0e0d7223 */ /* 0x000fe2000001010d */
[----:B------:R-:W-:Y:S05]  /*1d20*/  BRA `(.L_x_3132) ;  /* 0x000001f000007947 */ /* 0x000fea0003800000 */
.L_x_3133:
        /* <DEDUP_REMOVED lines=15> */
.L_x_3139:
        /* <DEDUP_REMOVED lines=13> */
.L_x_3138:
[----:B------:R-:W-:Y:S05]  /*1ef0*/  BSYNC B1 ;  /* 0x0000000000017941 */ /* 0x000fea0003800000 */
.L_x_3137:
[----:B0-----:R-:W-:-:S04]  /*1f00*/  FMUL.FTZ R14, R15, 1.1920928955078125e-07 ;  /* 0x340000000f0e7820 */ /* 0x001fc80000410000 */
[----:B------:R-:W-:Y:S02]  /*1f10*/  FMUL.FTZ R13, R13, R14 ;  /* 0x0000000e0d0d7220 */ /* 0x000fe40000410000 */
.L_x_3132:
[----:B------:R-:W-:Y:S05]  /*1f20*/  BSYNC B0 ;  /* 0x0000000000007941 */ /* 0x000fea0003800000 */
.L_x_3131:
[----:B------:R-:W-:Y:S01]  /*1f30*/  PRMT R15, RZ, 0x7610, R6 ;  /* 0x00007610ff0f7816 */ /* 0x000fe20000000006 */
[----:B------:R-:W-:Y:S01]  /*1f40*/  BSSY B0, `(.L_x_3140) ;  /* 0x0000042000007945 */ /* 0x000fe20003800000 */
[C---:B------:R-:W-:Y:S02]  /*1f50*/  FSETP.GTU.FTZ.AND P0, PT, |R13|.reuse, +INF , PT ;  /* 0x7f8000000d00780b */ /* 0x040fe40003f1c200 */
        /* <DEDUP_REMOVED lines=27> */
.L_x_3145:
[----:B------:R-:W-:Y:S01]  /*2110*/  FSETP.GEU.FTZ.AND P0, PT, R17, -R6, PT ;  /* 0x800000061100720b */ /* 0x000fe20003f1e000 */
[----:B------:R-:W-:-:S12]  /*2120*/  FADD.FTZ R14, R14, -1 ;  /* 0xbf8000000e0e7421 */ /* 0x000fd80000010000 */
[----:B------:R-:W-:Y:S02]  /*2130*/  @!P0 FADD.FTZ R14, R14, -1 ;  /* 0xbf8000000e0e8421 */ /* 0x000fe40000010000 */
.L_x_3144:
[----:B------:R-:W-:Y:S05]  /*2140*/  BSYNC B1 ;  /* 0x0000000000017941 */ /* 0x000fea0003800000 */
.L_x_3143:
[----:B------:R-:W-:Y:S01]  /*2150*/  FFMA.FTZ R5, -R6, R14, R5 ;  /* 0x0000000e06057223 */ /* 0x000fe20000010105 */
[----:B------:R-:W-:Y:S05]  /*2160*/  BRA `(.L_x_3141) ;  /* 0x000001f000007947 */ /* 0x000fea0003800000 */
.L_x_3142:
        /* <DEDUP_REMOVED lines=15> */
.L_x_3148:
        /* <DEDUP_REMOVED lines=13> */
.L_x_3147:
[----:B------:R-:W-:Y:S05]  /*2330*/  BSYNC B1 ;  /* 0x0000000000017941 */ /* 0x000fea0003800000 */
.L_x_3146:
[----:B------:R-:W-:-:S04]  /*2340*/  FMUL.FTZ R14, R14, 1.1920928955078125e-07 ;  /* 0x340000000e0e7820 */ /* 0x000fc80000410000 */
[----:B------:R-:W-:Y:S02]  /*2350*/  FMUL.FTZ R5, R5, R14 ;  /* 0x0000000e05057220 */ /* 0x000fe40000410000 */
.L_x_3141:
[----:B------:R-:W-:Y:S05]  /*2360*/  BSYNC B0 ;  /* 0x0000000000007941 */ /* 0x000fea0003800000 */
.L_x_3140:
[C---:B------:R-:W-:Y:S01]  /*2370*/  FSETP.GTU.FTZ.AND P0, PT, |R5|.reuse, +INF , PT ;  /* 0x7f8000000500780b */ /* 0x040fe20003f1c200 */
[----:B0-----:R-:W-:Y:S01]  /*2380*/  IMAD.WIDE.U32 R14, R0, R3, c[0x0][0x168] ;  /* 0x00005a00000e7625 */ /* 0x001fe200078e0003 */
        /* <DEDUP_REMOVED lines=12> */
.L_x_3076:
        /* <DEDUP_REMOVED lines=90> */
.L_x_3156:
[----:B------:R-:W-:Y:S01]  /*29f0*/  FSETP.GEU.FTZ.AND P0, PT, R6, -R7, PT ;  /* 0x800000070600720b */ /* 0x000fe20003f1e000 */
[----:B------:R-:W-:-:S12]  /*2a00*/  FADD.FTZ R4, R4, -1 ;  /* 0xbf80000004047421 */ /* 0x000fd80000010000 */
[----:B------:R-:W-:Y:S02]  /*2a10*/  @!P0 FADD.FTZ R4, R4, -1 ;  /* 0xbf80000004048421 */ /* 0x000fe40000010000 */
.L_x_3155:
[----:B------:R-:W-:Y:S05]  /*2a20*/  BSYNC B2 ;  /* 0x0000000000027941 */ /* 0x000fea0003800000 */
.L_x_3154:
[----:B------:R-:W-:Y:S01]  /*2a30*/  FFMA.FTZ R3, -R7, R4, R3 ;  /* 0x0000000407037223 */ /* 0x000fe20000010103 */
[----:B------:R-:W-:Y:S05]  /*2a40*/  BRA `(.L_x_3152) ;  /* 0x000001f000007947 */ /* 0x000fea0003800000 */
.L_x_3153:
        /* <DEDUP_REMOVED lines=15> */
.L_x_3159:
        /* <DEDUP_REMOVED lines=13> */
.L_x_3158:
[----:B------:R-:W-:Y:S05]  /*2c10*/  BSYNC B2 ;  /* 0x0000000000027941 */ /* 0x000fea0003800000 */
.L_x_3157:
[----:B------:R-:W-:-:S04]  /*2c20*/  FMUL.FTZ R4, R4, 1.1920928955078125e-07 ;  /* 0x3400000004047820 */ /* 0x000fc80000410000 */
[----:B------:R-:W-:Y:S02]  /*2c30*/  FMUL.FTZ R3, R3, R4 ;  /* 0x0000000403037220 */ /* 0x000fe40000410000 */
.L_x_3152:
[----:B------:R-:W-:Y:S05]  /*2c40*/  BSYNC B0 ;  /* 0x0000000000007941 */ /* 0x000fea0003800000 */
.L_x_3151:
[C---:B------:R-:W-:Y:S02]  /*2c50*/  FSETP.GTU.FTZ.AND P0, PT, |R3|.reuse, +INF , PT ;  /* 0x7f8000000300780b */ /* 0x040fe40003f1c200 */
[----:B------:R-:W-:-:S04]  /*2c60*/  LOP3.LUT R2, R3, 0x80000000, R2, 0xb8, !PT ;  /* 0x8000000003027812 */ /* 0x000fc800078eb802 */
[----:B------:R-:W-:-:S04]  /*2c70*/  FSEL R2, R3, R2, P0 ;  /* 0x0000000203027208 */ /* 0x000fc80000000000 */
[----:B------:R-:W-:Y:S02]  /*2c80*/  F2FP.BF16.PACK_AB R2, RZ, R2 ;  /* 0x00000002ff02723e */ /* 0x000fe400000010ff */
.L_x_3150:
[----:B------:R-:W-:Y:S05]  /*2c90*/  BSYNC B1 ;  /* 0x0000000000017941 */ /* 0x000fea0003800000 */
.L_x_3149:
[----:B--2---:R-:W-:Y:S01]  /*2ca0*/  IADD3 R3, R13, 0x80, RZ ;  /* 0x000000800d037810 */ /* 0x004fe20007ffe0ff */
        /* <DEDUP_REMOVED lines=34> */
.L_x_3167:
[----:B------:R-:W-:Y:S01]  /*2ed0*/  FSETP.GEU.FTZ.AND P0, PT, R8, -R10, PT ;  /* 0x8000000a0800720b */ /* 0x000fe20003f1e000 */
[----:B------:R-:W-:-:S12]  /*2ee0*/  FADD.FTZ R6, R6, -1 ;  /* 0xbf80000006067421 */ /* 0x000fd80000010000 */
[----:B------:R-:W-:Y:S02]  /*2ef0*/  @!P0 FADD.FTZ R6, R6, -1 ;  /* 0xbf80000006068421 */ /* 0x000fe40000010000 */
.L_x_3166:
[----:B------:R-:W-:Y:S05]  /*2f00*/  BSYNC B2 ;  /* 0x0000000000027941 */ /* 0x000fea0003800000 */
.L_x_3165:
[----:B------:R-:W-:Y:S01]  /*2f10*/  FFMA.FTZ R5, -R10, R6, R5 ;  /* 0x000000060a057223 */ /* 0x000fe20000010105 */
[----:B------:R-:W-:Y:S05]  /*2f20*/  BRA `(.L_x_3163) ;  /* 0x000001f000007947 */ /* 0x000fea0003800000 */
.L_x_3164:
        /* <DEDUP_REMOVED lines=15> */
.L_x_3170:
        /* <DEDUP_REMOVED lines=13> */
.L_x_3169:
[----:B------:R-:W-:Y:S05]  /*30f0*/  BSYNC B2 ;  /* 0x0000000000027941 */ /* 0x000fea0003800000 */
.L_x_3168:
[----:B------:R-:W-:-:S04]  /*3100*/  FMUL.FTZ R6, R6, 1.1920928955078125e-07 ;  /* 0x3400000006067820 */ /* 0x000fc80000410000 */
[----:B------:R-:W-:Y:S02]  /*3110*/  FMUL.FTZ R5, R5, R6 ;  /* 0x0000000605057220 */ /* 0x000fe40000410000 */
.L_x_3163:
[----:B------:R-:W-:Y:S05]  /*3120*/  BSYNC B0 ;  /* 0x0000000000007941 */ /* 0x000fea0003800000 */
.L_x_3162:
[C---:B------:R-:W-:Y:S02]  /*3130*/  FSETP.GTU.FTZ.AND P0, PT, |R5|.reuse, +INF , PT ;  /* 0x7f8000000500780b */ /* 0x040fe40003f1c200 */
[----:B------:R-:W-:-:S04]  /*3140*/  LOP3.LUT R4, R5, 0x80000000, R4, 0xb8, !PT ;  /* 0x8000000005047812 */ /* 0x000fc800078eb804 */
[----:B------:R-:W-:-:S04]  /*3150*/  FSEL R4, R5, R4, P0 ;  /* 0x0000000405047208 */ /* 0x000fc80000000000 */
[----:B------:R-:W-:Y:S02]  /*3160*/  F2FP.BF16.PACK_AB R4, RZ, R4 ;  /* 0x00000004ff04723e */ /* 0x000fe400000010ff */
.L_x_3161:
[----:B------:R-:W-:Y:S05]  /*3170*/  BSYNC B1 ;  /* 0x0000000000017941 */ /* 0x000fea0003800000 */
.L_x_3160:
        /* <DEDUP_REMOVED lines=35> */
.L_x_3178:
[----:B------:R-:W-:Y:S01]  /*33b0*/  FSETP.GEU.FTZ.AND P0, PT, R9, -R10, PT ;  /* 0x8000000a0900720b */ /* 0x000fe20003f1e000 */
[----:B------:R-:W-:-:S12]  /*33c0*/  FADD.FTZ R7, R7, -1 ;  /* 0xbf80000007077421 */ /* 0x000fd80000010000 */
[----:B------:R-:W-:Y:S02]  /*33d0*/  @!P0 FADD.FTZ R7, R7, -1 ;  /* 0xbf80000007078421 */ /* 0x000fe40000010000 */
.L_x_3177:
[----:B------:R-:W-:Y:S05]  /*33e0*/  BSYNC B2 ;  /* 0x0000000000027941 */ /* 0x000fea0003800000 */
.L_x_3176:
[----:B------:R-:W-:Y:S01]  /*33f0*/  FFMA.FTZ R6, -R10, R7, R6 ;  /* 0x000000070a067223 */ /* 0x000fe20000010106 */
[----:B------:R-:W-:Y:S05]  /*3400*/  BRA `(.L_x_3174) ;  /* 0x000001f000007947 */ /* 0x000fea0003800000 */
.L_x_3175:
        /* <DEDUP_REMOVED lines=15> */
.L_x_3181:
        /* <DEDUP_REMOVED lines=13> */
.L_x_3180:
[----:B------:R-:W-:Y:S05]  /*35d0*/  BSYNC B2 ;  /* 0x0000000000027941 */ /* 0x000fea0003800000 */
.L_x_3179:
[----:B------:R-:W-:-:S04]  /*35e0*/  FMUL.FTZ R7, R7, 1.1920928955078125e-07 ;  /* 0x3400000007077820 */ /* 0x000fc80000410000 */
[----:B------:R-:W-:Y:S02]  /*35f0*/  FMUL.FTZ R6, R6, R7 ;  /* 0x0000000706067220 */ /* 0x000fe40000410000 */
.L_x_3174:
[----:B------:R-:W-:Y:S05]  /*3600*/  BSYNC B0 ;  /* 0x0000000000007941 */ /* 0x000fea0003800000 */
.L_x_3173:
[C---:B------:R-:W-:Y:S02]  /*3610*/  FSETP.GTU.FTZ.AND P0, PT, |R6|.reuse, +INF , PT ;  /* 0x7f8000000600780b */ /* 0x040fe40003f1c200 */
[----:B------:R-:W-:-:S04]  /*3620*/  LOP3.LUT R5, R6, 0x80000000, R5, 0xb8, !PT ;  /* 0x8000000006057812 */ /* 0x000fc800078eb805 */
[----:B------:R-:W-:-:S04]  /*3630*/  FSEL R5, R6, R5, P0 ;  /* 0x0000000506057208 */ /* 0x000fc80000000000 */
[----:B------:R-:W-:Y:S02]  /*3640*/  F2FP.BF16.PACK_AB R5, RZ, R5 ;  /* 0x00000005ff05723e */ /* 0x000fe400000010ff */
.L_x_3172:
[----:B------:R-:W-:Y:S05]  /*3650*/  BSYNC B1 ;  /* 0x0000000000017941 */ /* 0x000fea0003800000 */
.L_x_3171:
        /* <DEDUP_REMOVED lines=35> */
.L_x_3189:
[----:B------:R-:W-:Y:S01]  /*3890*/  FSETP.GEU.FTZ.AND P0, PT, R10, -R11, PT ;  /* 0x8000000b0a00720b */ /* 0x000fe20003f1e000 */
[----:B------:R-:W-:-:S12]  /*38a0*/  FADD.FTZ R8, R8, -1 ;  /* 0xbf80000008087421 */ /* 0x000fd80000010000 */
[----:B------:R-:W-:Y:S02]  /*38b0*/  @!P0 FADD.FTZ R8, R8, -1 ;  /* 0xbf80000008088421 */ /* 0x000fe40000010000 */
.L_x_3188:
[----:B------:R-:W-:Y:S05]  /*38c0*/  BSYNC B2 ;  /* 0x0000000000027941 */ /* 0x000fea0003800000 */
.L_x_3187:
[----:B------:R-:W-:Y:S01]  /*38d0*/  FFMA.FTZ R7, -R11, R8, R7 ;  /* 0x000000080b077223 */ /* 0x000fe20000010107 */
[----:B------:R-:W-:Y:S05]  /*38e0*/  BRA `(.L_x_3185) ;  /* 0x000001f000007947 */ /* 0x000fea0003800000 */
.L_x_3186:
        /* <DEDUP_REMOVED lines=15> */
.L_x_3192:
        /* <DEDUP_REMOVED lines=13> */
.L_x_3191:
[----:B------:R-:W-:Y:S05]  /*3ab0*/  BSYNC B2 ;  /* 0x0000000000027941 */ /* 0x000fea0003800000 */
.L_x_3190:
[----:B------:R-:W-:-:S04]  /*3ac0*/  FMUL.FTZ R8, R8, 1.1920928955078125e-07 ;  /* 0x3400000008087820 */ /* 0x000fc80000410000 */
[----:B------:R-:W-:Y:S02]  /*3ad0*/  FMUL.FTZ R7, R7, R8 ;  /* 0x0000000807077220 */ /* 0x000fe40000410000 */
.L_x_3185:
[----:B------:R-:W-:Y:S05]  /*3ae0*/  BSYNC B0 ;  /* 0x0000000000007941 */ /* 0x000fea0003800000 */
.L_x_3184:
[C---:B------:R-:W-:Y:S02]  /*3af0*/  FSETP.GTU.FTZ.AND P0, PT, |R7|.reuse, +INF , PT ;  /* 0x7f8000000700780b */ /* 0x040fe40003f1c200 */
[----:B------:R-:W-:-:S04]  /*3b00*/  LOP3.LUT R6, R7, 0x80000000, R6, 0xb8, !PT ;  /* 0x8000000007067812 */ /* 0x000fc800078eb806 */
[----:B------:R-:W-:-:S04]  /*3b10*/  FSEL R6, R7, R6, P0 ;  /* 0x0000000607067208 */ /* 0x000fc80000000000 */
[----:B------:R-:W-:Y:S02]  /*3b20*/  F2FP.BF16.PACK_AB R6, RZ, R6 ;  /* 0x00000006ff06723e */ /* 0x000fe400000010ff */
.L_x_3183:
[----:B------:R-:W-:Y:S05]  /*3b30*/  BSYNC B1 ;  /* 0x0000000000017941 */ /* 0x000fea0003800000 */
.L_x_3182:
        /* <DEDUP_REMOVED lines=35> */
.L_x_3200:
[----:B------:R-:W-:Y:S01]  /*3d70*/  FSETP.GEU.FTZ.AND P0, PT, R11, -R17, PT ;  /* 0x800000110b00720b */ /* 0x000fe20003f1e000 */
[----:B------:R-:W-:-:S12]  /*3d80*/  FADD.FTZ R9, R9, -1 ;  /* 0xbf80000009097421 */ /* 0x000fd80000010000 */
[----:B------:R-:W-:Y:S02]  /*3d90*/  @!P0 FADD.FTZ R9, R9, -1 ;  /* 0xbf80000009098421 */ /* 0x000fe40000010000 */
.L_x_3199:
[----:B------:R-:W-:Y:S05]  /*3da0*/  BSYNC B2 ;  /* 0x0000000000027941 */ /* 0x000fea0003800000 */
.L_x_3198:
[----:B------:R-:W-:Y:S01]  /*3db0*/  FFMA.FTZ R8, -R17, R9, R8 ;  /* 0x0000000911087223 */ /* 0x000fe20000010108 */
[----:B------:R-:W-:Y:S05]  /*3dc0*/  BRA `(.L_x_3196) ;  /* 0x000001f000007947 */ /* 0x000fea0003800000 */
.L_x_3197:
        /* <DEDUP_REMOVED lines=15> */
.L_x_3203:
        /* <DEDUP_REMOVED lines=13> */
.L_x_3202:
[----:B------:R-:W-:Y:S05]  /*3f90*/  BSYNC B2 ;  /* 0x0000000000027941 */ /* 0x000fea0003800000 */
.L_x_3201:
[----:B------:R-:W-:-:S04]  /*3fa0*/  FMUL.FTZ R9, R9, 1.1920928955078125e-07 ;  /* 0x3400000009097820 */ /* 0x000fc80000410000 */
[----:B------:R-:W-:Y:S02]  /*3fb0*/  FMUL.FTZ R8, R8, R9 ;  /* 0x0000000908087220 */ /* 0x000fe40000410000 */
.L_x_3196:
[----:B------:R-:W-:Y:S05]  /*3fc0*/  BSYNC B0 ;  /* 0x0000000000007941 */ /* 0x000fea0003800000 */
.L_x_3195:
[C---:B------:R-:W-:Y:S02]  /*3fd0*/  FSETP.GTU.FTZ.AND P0, PT, |R8|.reuse, +INF , PT ;  /* 0x7f8000000800780b */ /* 0x040fe40003f1c200 */
[----:B------:R-:W-:-:S04]  /*3fe0*/  LOP3.LUT R7, R8, 0x80000000, R7, 0xb8, !PT ;  /* 0x8000000008077812 */ /* 0x000fc800078eb807 */
[----:B------:R-:W-:-:S04]  /*3ff0*/  FSEL R7, R8, R7, P0 ;  /* 0x0000000708077208 */ /* 0x000fc80000000000 */
[----:B------:R-:W-:Y:S02]  /*4000*/  F2FP.BF16.PACK_AB R7, RZ, R7 ;  /* 0x00000007ff07723e */ /* 0x000fe400000010ff */
.L_x_3194:
[----:B------:R-:W-:Y:S05]  /*4010*/  BSYNC B1 ;  /* 0x0000000000017941 */ /* 0x000fea0003800000 */
.L_x_3193:
        /* <DEDUP_REMOVED lines=35> */
.L_x_3211:
[----:B------:R-:W-:Y:S01]  /*4250*/  FSETP.GEU.FTZ.AND P0, PT, R16, -R18, PT ;  /* 0x800000121000720b */ /* 0x000fe20003f1e000 */
[----:B------:R-:W-:-:S12]  /*4260*/  FADD.FTZ R10, R10, -1 ;  /* 0xbf8000000a0a7421 */ /* 0x000fd80000010000 */
[----:B------:R-:W-:Y:S02]  /*4270*/  @!P0 FADD.FTZ R10, R10, -1 ;  /* 0xbf8000000a0a8421 */ /* 0x000fe40000010000 */
.L_x_3210:
[----:B------:R-:W-:Y:S05]  /*4280*/  BSYNC B2 ;  /* 0x0000000000027941 */ /* 0x000fea0003800000 */
.L_x_3209:
[----:B------:R-:W-:Y:S01]  /*4290*/  FFMA.FTZ R9, -R18, R10, R9 ;  /* 0x0000000a12097223 */ /* 0x000fe20000010109 */
[----:B------:R-:W-:Y:S05]  /*42a0*/  BRA `(.L_x_3207) ;  /* 0x000001f000007947 */ /* 0x000fea0003800000 */
.L_x_3208:
        /* <DEDUP_REMOVED lines=15> */
.L_x_3214:
        /* <DEDUP_REMOVED lines=13> */
.L_x_3213:
[----:B------:R-:W-:Y:S05]  /*4470*/  BSYNC B2 ;  /* 0x0000000000027941 */ /* 0x000fea0003800000 */
.L_x_3212:
[----:B------:R-:W-:-:S04]  /*4480*/  FMUL.FTZ R10, R10, 1.1920928955078125e-07 ;  /* 0x340000000a0a7820 */ /* 0x000fc80000410000 */
[----:B------:R-:W-:Y:S02]  /*4490*/  FMUL.FTZ R9, R9, R10 ;  /* 0x0000000a09097220 */ /* 0x000fe40000410000 */
.L_x_3207:
[----:B------:R-:W-:Y:S05]  /*44a0*/  BSYNC B0 ;  /* 0x0000000000007941 */ /* 0x000fea0003800000 */
.L_x_3206:
[C---:B------:R-:W-:Y:S02]  /*44b0*/  FSETP.GTU.FTZ.AND P0, PT, |R9|.reuse, +INF , PT ;  /* 0x7f8000000900780b */ /* 0x040fe40003f1c200 */
[----:B------:R-:W-:-:S04]  /*44c0*/  LOP3.LUT R8, R9, 0x80000000, R8, 0xb8, !PT ;  /* 0x8000000009087812 */ /* 0x000fc800078eb808 */
[----:B------:R-:W-:-:S04]  /*44d0*/  FSEL R8, R9, R8, P0 ;  /* 0x0000000809087208 */ /* 0x000fc80000000000 */
[----:B------:R-:W-:Y:S02]  /*44e0*/  F2FP.BF16.PACK_AB R8, RZ, R8 ;  /* 0x00000008ff08723e */ /* 0x000fe400000010ff */
.L_x_3205:
[----:B------:R-:W-:Y:S05]  /*44f0*/  BSYNC B1 ;  /* 0x0000000000017941 */ /* 0x000fea0003800000 */
.L_x_3204:
        /* <DEDUP_REMOVED lines=35> */
.L_x_3222:
[----:B------:R-:W-:Y:S01]  /*4730*/  FSETP.GEU.FTZ.AND P0, PT, R18, -R17, PT ;  /* 0x800000111200720b */ /* 0x000fe20003f1e000 */
[----:B------:R-:W-:-:S12]  /*4740*/  FADD.FTZ R11, R11, -1 ;  /* 0xbf8000000b0b7421 */ /* 0x000fd80000010000 */
[----:B------:R-:W-:Y:S02]  /*4750*/  @!P0 FADD.FTZ R11, R11, -1 ;  /* 0xbf8000000b0b8421 */ /* 0x000fe40000010000 */
.L_x_3221:
[----:B------:R-:W-:Y:S05]  /*4760*/  BSYNC B2 ;  /* 0x0000000000027941 */ /* 0x000fea0003800000 */
.L_x_3220:
[----:B------:R-:W-:Y:S01]  /*4770*/  FFMA.FTZ R10, -R17, R11, R10 ;  /* 0x0000000b110a7223 */ /* 0x000fe2000001010a */
[----:B------:R-:W-:Y:S05]  /*4780*/  BRA `(.L_x_3218) ;  /* 0x000001f000007947 */ /* 0x000fea0003800000 */
.L_x_3219:
        /* <DEDUP_REMOVED lines=15> */
.L_x_3225:
        /* <DEDUP_REMOVED lines=13> */
.L_x_3224:
[----:B------:R-:W-:Y:S05]  /*4950*/  BSYNC B2 ;  /* 0x0000000000027941 */ /* 0x000fea0003800000 */
.L_x_3223:
[----:B------:R-:W-:-:S04]  /*4960*/  FMUL.FTZ R11, R11, 1.1920928955078125e-07 ;  /* 0x340000000b0b7820 */ /* 0x000fc80000410000 */
[----:B------:R-:W-:Y:S02]  /*4970*/  FMUL.FTZ R10, R10, R11 ;  /* 0x0000000b0a0a7220 */ /* 0x000fe40000410000 */
.L_x_3218:
[----:B------:R-:W-:Y:S05]  /*4980*/  BSYNC B0 ;  /* 0x0000000000007941 */ /* 0x000fea0003800000 */
.L_x_3217:
[C---:B------:R-:W-:Y:S02]  /*4990*/  FSETP.GTU.FTZ.AND P0, PT, |R10|.reuse, +INF , PT ;  /* 0x7f8000000a00780b */ /* 0x040fe40003f1c200 */
[----:B------:R-:W-:-:S04]  /*49a0*/  LOP3.LUT R9, R10, 0x80000000, R9, 0xb8, !PT ;  /* 0x800000000a097812 */ /* 0x000fc800078eb809 */
[----:B------:R-:W-:-:S04]  /*49b0*/  FSEL R9, R10, R9, P0 ;  /* 0x000000090a097208 */ /* 0x000fc80000000000 */
[----:B------:R-:W-:Y:S02]  /*49c0*/  F2FP.BF16.PACK_AB R9, RZ, R9 ;  /* 0x00000009ff09723e */ /* 0x000fe400000010ff */
.L_x_3216:
[----:B------:R-:W-:Y:S05]  /*49d0*/  BSYNC B1 ;  /* 0x0000000000017941 */ /* 0x000fea0003800000 */
.L_x_3215:
        /* <DEDUP_REMOVED lines=35> */
.L_x_3233:
[----:B------:R-:W-:Y:S01]  /*4c10*/  FSETP.GEU.FTZ.AND P0, PT, R16, -R18, PT ;  /* 0x800000121000720b */ /* 0x000fe20003f1e000 */
[----:B------:R-:W-:-:S12]  /*4c20*/  FADD.FTZ R14, R14, -1 ;  /* 0xbf8000000e0e7421 */ /* 0x000fd80000010000 */
[----:B------:R-:W-:Y:S02]  /*4c30*/  @!P0 FADD.FTZ R14, R14, -1 ;  /* 0xbf8000000e0e8421 */ /* 0x000fe40000010000 */
.L_x_3232:
[----:B------:R-:W-:Y:S05]  /*4c40*/  BSYNC B2 ;  /* 0x0000000000027941 */ /* 0x000fea0003800000 */
.L_x_3231:
[----:B------:R-:W-:Y:S01]  /*4c50*/  FFMA.FTZ R11, -R18, R14, R11 ;  /* 0x0000000e120b7223 */ /* 0x000fe2000001010b */
[----:B------:R-:W-:Y:S05]  /*4c60*/  BRA `(.L_x_3229) ;  /* 0x000001f000007947 */ /* 0x000fea0003800000 */
.L_x_3230:
        /* <DEDUP_REMOVED lines=15> */
.L_x_3236:
        /* <DEDUP_REMOVED lines=13> */
.L_x_3235:
[----:B------:R-:W-:Y:S05]  /*4e30*/  BSYNC B2 ;  /* 0x0000000000027941 */ /* 0x000fea0003800000 */
.L_x_3234:
[----:B------:R-:W-:-:S04]  /*4e40*/  FMUL.FTZ R14, R14, 1.1920928955078125e-07 ;  /* 0x340000000e0e7820 */ /* 0x000fc80000410000 */
[----:B------:R-:W-:Y:S02]  /*4e50*/  FMUL.FTZ R11, R11, R14 ;  /* 0x0000000e0b0b7220 */ /* 0x000fe40000410000 */
.L_x_3229:
[----:B------:R-:W-:Y:S05]  /*4e60*/  BSYNC B0 ;  /* 0x0000000000007941 */ /* 0x000fea0003800000 */
.L_x_3228:
[C---:B------:R-:W-:Y:S02]  /*4e70*/  FSETP.GTU.FTZ.AND P0, PT, |R11|.reuse, +INF , PT ;  /* 0x7f8000000b00780b */ /* 0x040fe40003f1c200 */
[----:B------:R-:W-:-:S04]  /*4e80*/  LOP3.LUT R10, R11, 0x80000000, R10, 0xb8, !PT ;  /* 0x800000000b0a7812 */ /* 0x000fc800078eb80a */
[----:B------:R-:W-:-:S04]  /*4e90*/  FSEL R10, R11, R10, P0 ;  /* 0x0000000a0b0a7208 */ /* 0x000fc80000000000 */
[----:B------:R-:W-:Y:S02]  /*4ea0*/  F2FP.BF16.PACK_AB R10, RZ, R10 ;  /* 0x0000000aff0a723e */ /* 0x000fe400000010ff */
.L_x_3227:
[----:B------:R-:W-:Y:S05]  /*4eb0*/  BSYNC B1 ;  /* 0x0000000000017941 */ /* 0x000fea0003800000 */
.L_x_3226:
        /* <DEDUP_REMOVED lines=16> */
.L_x_3239:
[----:B------:R-:W-:-:S13]  /*4fc0*/  ISETP.GE.AND P0, PT, R13, R12, PT ;  /* 0x0000000c0d00720c */ /* 0x000fda0003f06270 */
[----:B------:R-:W-:Y:S05]  /*4fd0*/  @P0 BRA `(.L_x_3241) ;  /* 0x000000c000000947 */ /* 0x000fea0003800000 */
[----:B-1----:R-:W-:Y:S01]  /*4fe0*/  IMAD.IADD R2, R0, 0x1, R13 ;  /* 0x0000000100027824 */ /* 0x002fe200078e020d */
[----:B------:R-:W-:Y:S01]  /*4ff0*/  IADD3 R13, R13, 0x80, RZ ;  /* 0x000000800d0d7810 */ /* 0x000fe20007ffe0ff */
[----:B------:R-:W-:-:S04]  /*5000*/  IMAD.MOV.U32 R3, RZ, RZ, 0x2 ;  /* 0x00000002ff037424 */ /* 0x000fc800078e00ff */
[----:B------:R-:W-:-:S05]  /*5010*/  IMAD.WIDE.U32 R2, R2, R3, c[0x0][0x168] ;  /* 0x00005a0002027625 */ /* 0x000fca00078e0003 */
[----:B------:R1:W-:Y:S02]  /*5020*/  STG.E.U16 [R2.64], R5 ;  /* 0x0000000502007986 */ /* 0x0003e4000c101504 */
.L_x_3240:
[----:B------:R-:W-:-:S13]  /*5030*/  ISETP.GE.AND P0, PT, R13, R12, PT ;  /* 0x0000000c0d00720c */ /* 0x000fda0003f06270 */
[----:B------:R-:W-:Y:S05]  /*5040*/  @P0 BRA `(.L_x_3242) ;  /* 0x000000c000000947 */ /* 0x000fea0003800000 */
[----:B-1----:R-:W-:Y:S01]  /*5050*/  IMAD.IADD R2, R0, 0x1, R13 ;  /* 0x0000000100027824 */ /* 0x002fe200078e020d */
[----:B------:R-:W-:Y:S01]  /*5060*/  IADD3 R13, R13, 0x80, RZ ;  /* 0x000000800d0d7810 */ /* 0x000fe20007ffe0ff */
[----:B------:R-:W-:-:S04]  /*5070*/  IMAD.MOV.U32 R3, RZ, RZ, 0x2 ;  /* 0x00000002ff037424 */ /* 0x000fc800078e00ff */
[----:B------:R-:W-:-:S05]  /*5080*/  IMAD.WIDE.U32 R2, R2, R3, c[0x0][0x168] ;  /* 0x00005a0002027625 */ /* 0x000fca00078e0003 */
[----:B------:R1:W-:Y:S02]  /*5090*/  STG.E.U16 [R2.64], R6 ;  /* 0x0000000602007986 */ /* 0x0003e4000c101504 */
.L_x_3241:
[----:B------:R-:W-:-:S13]  /*50a0*/  ISETP.GE.AND P0, PT, R13, R12, PT ;  /* 0x0000000c0d00720c */ /* 0x000fda0003f06270 */
[----:B------:R-:W-:Y:S05]  /*50b0*/  @P0 BRA `(.L_x_3243) ;  /* 0x000000d000000947 */ /* 0x000fea0003800000 */
[----:B-1----:R-:W-:Y:S01]  /*50c0*/  IMAD.IADD R2, R0, 0x1, R13 ;  /* 0x0000000100027824 */ /* 0x002fe200078e020d */
[----:B------:R-:W-:Y:S01]  /*50d0*/  IADD3 R13, R13, 0x80, RZ ;  /* 0x000000800d0d7810 */ /* 0x000fe20007ffe0ff */
[----:B------:R-:W-:-:S04]  /*50e0*/  IMAD.MOV.U32 R3, RZ, RZ, 0x2 ;  /* 0x00000002ff037424 */ /* 0x000fc800078e00ff */
[----:B------:R-:W-:-:S05]  /*50f0*/  IMAD.WIDE.U32 R2, R2, R3, c[0x0][0x168] ;  /* 0x00005a0002027625 */ /* 0x000fca00078e0003 */
[----:B------:R1:W-:Y:S02]  /*5100*/  STG.E.U16 [R2.64], R7 ;  /* 0x0000000702007986 */ /* 0x0003e4000c101504 */
.L_x_3242:
        /* <DEDUP_REMOVED lines=8> */
.L_x_3243:
[----:B------:R-:W-:Y:S05]  /*5190*/  BSYNC B1 ;  /* 0x0000000000017941 */ /* 0x000fea0003800000 */
.L_x_3238:
[----:B------:R-:W-:-:S13]  /*51a0*/  ISETP.GE.AND P0, PT, R13, R12, PT ;  /* 0x0000000c0d00720c */ /* 0x000fda0003f06270 */
[----:B-1----:R-:W-:Y:S01]  /*51b0*/  @!P0 IMAD.IADD R2, R0, 0x1, R13 ;  /* 0x0000000100028824 */ /* 0x002fe200078e020d */
[----:B------:R-:W-:Y:S01]  /*51c0*/  @!P0 IADD3 R13, R13, 0x80, RZ ;  /* 0x000000800d0d8810 */ /* 0x000fe20007ffe0ff */
[----:B------:R-:W-:-:S04]  /*51d0*/  @!P0 IMAD.MOV.U32 R3, RZ, RZ, 0x2 ;  /* 0x00000002ff038424 */ /* 0x000fc800078e00ff */
[----:B------:R-:W-:-:S05]  /*51e0*/  @!P0 IMAD.WIDE.U32 R2, R2, R3, c[0x0][0x168] ;  /* 0x00005a0002028625 */ /* 0x000fca00078e0003 */
[----:B------:R1:W-:Y:S02]  /*51f0*/  @!P0 STG.E.U16 [R2.64], R9 ;  /* 0x0000000902008986 */ /* 0x0003e4000c101504 */
.L_x_3244:
[----:B------:R-:W-:Y:S05]  /*5200*/  BSYNC B0 ;  /* 0x0000000000007941 */ /* 0x000fea0003800000 */
.L_x_3237:
        /* <DEDUP_REMOVED lines=8> */
.L_x_3245:
        /* <DEDUP_REMOVED lines=15> */
.L_x_50535:


//--------------------- .text._ZN2at6native29vectorized_elementwise_kernelILi4ENS0_13AUnaryFunctorIN3c108BFloat16ES4_S4_ZZZNS0_16fmod_kernel_cudaERNS_18TensorIteratorBaseEENKUlvE0_clEvENKUlvE2_clEvEUlS4_S4_E_EESt5arrayIPcLm2EEEEviT0_T1_ --------------------------
	.section	.text._ZN2at6native29vectorized_elementwise_kernelILi4ENS0_13AUnaryFunctorIN3c108BFloat16ES4_S4_ZZZNS0_16fmod_kernel_cudaERNS_18TensorIteratorBaseEENKUlvE0_clEvENKUlvE2_clEvEUlS4_S4_E_EESt5arrayIPcLm2EEEEviT0_T1_,"ax",@progbits
	.sectioninfo	@"SHI_REGISTERS=30"
	.align	128
        .global         _ZN2at6native29vectorized_elementwise_kernelILi4ENS0_13AUnaryFunctorIN3c108BFloat16ES4_S4_ZZZNS0_16fmod_kernel_cudaERNS_18TensorIteratorBaseEENKUlvE0_clEvENKUlvE2_clEvEUlS4_S4_E_EESt5arrayIPcLm2EEEEviT0_T1_
        .type           _ZN2at6native29vectorized_elementwise_kernelILi4ENS0_13AUnaryFunctorIN3c108BFloat16ES4_S4_ZZZNS0_16fmod_kernel_cudaERNS_18TensorIteratorBaseEENKUlvE0_clEvENKUlvE2_clEvEUlS4_S4_E_EESt5arrayIPcLm2EEEEviT0_T1_,@function
        .size           _ZN2at6native29vectorized_elementwise_kernelILi4ENS0_13AUnaryFunctorIN3c108BFloat16ES4_S4_ZZZNS0_16fmod_kernel_cudaERNS_18TensorIteratorBaseEENKUlvE0_clEvENKUlvE2_clEvEUlS4_S4_E_EESt5arrayIPcLm2EEEEviT0_T1_,(.L_x_50536 - _ZN2at6native29vectorized_elementwise_kernelILi4ENS0_13AUnaryFunctorIN3c108BFloat16ES4_S4_ZZZNS0_16fmod_kernel_cudaERNS_18TensorIteratorBaseEENKUlvE0_clEvENKUlvE2_clEvEUlS4_S4_E_EESt5arrayIPcLm2EEEEviT0_T1_)
        .other          _ZN2at6native29vectorized_elementwise_kernelILi4ENS0_13AUnaryFunctorIN3c108BFloat16ES4_S4_ZZZNS0_16fmod_kernel_cudaERNS_18TensorIteratorBaseEENKUlvE0_clEvENKUlvE2_clEvEUlS4_S4_E_EESt5arrayIPcLm2EEEEviT0_T1_,@"STO_CUDA_ENTRY STV_DEFAULT"
_ZN2at6native29vectorized_elementwise_kernelILi4ENS0_13AUnaryFunctorIN3c108BFloat16ES4_S4_ZZZNS0_16fmod_kernel_cudaERNS_18TensorIteratorBaseEENKUlvE0_clEvENKUlvE2_clEvEUlS4_S4_E_EESt5arrayIPcLm2EEEEviT0_T1_:
.text._ZN2at6native29vectorized_elementwise_kernelILi4ENS0_13AUnaryFunctorIN3c108BFloat16ES4_S4_ZZZNS0_16fmod_kernel_cudaERNS_18TensorIteratorBaseEENKUlvE0_clEvENKUlvE2_clEvEUlS4_S4_E_EESt5arrayIPcLm2EEEEviT0_T1_:
        /* <DEDUP_REMOVED lines=45> */
.L_x_3252:
[----:B------:R-:W-:Y:S01]  /*02d0*/  FSETP.GEU.FTZ.AND P0, PT, R15, -R10, PT ;  /* 0x8000000a0f00720b */ /* 0x000fe20003f1e000 */
[----:B------:R-:W-:-:S12]  /*02e0*/  FADD.FTZ R12, R12, -1 ;  /* 0xbf8000000c0c7421 */ /* 0x000fd80000010000 */
[----:B------:R-:W-:Y:S02]  /*02f0*/  @!P0 FADD.FTZ R12, R12, -1 ;  /* 0xbf8000000c0c8421 */ /* 0x000fe40000010000 */
.L_x_3251:
[----:B------:R-:W-:Y:S05]  /*0300*/  BSYNC B1 ;  /* 0x0000000000017941 */ /* 0x000fea0003800000 */
.L_x_3250:
[----:B------:R-:W-:Y:S01]  /*0310*/  FFMA.FTZ R13, -R10, R12, R13 ;  /* 0x0000000c0a0d7223 */ /* 0x000fe2000001010d */
[----:B------:R-:W-:Y:S05]  /*0320*/  BRA `(.L_x_3248) ;  /* 0x000001f000007947 */ /* 0x000fea0003800000 */
.L_x_3249:
        /* <DEDUP_REMOVED lines=15> */
.L_x_3255:
        /* <DEDUP_REMOVED lines=13> */
.L_x_3254:
[----:B------:R-:W-:Y:S05]  /*04f0*/  BSYNC B1 ;  /* 0x0000000000017941 */ /* 0x000fea0003800000 */
.L_x_3253:
[----:B0-----:R-:W-:-:S04]  /*0500*/  FMUL.FTZ R10, R11, 1.1920928955078125e-07 ;  /* 0x340000000b0a7820 */ /* 0x001fc80000410000 */
[----:B------:R-:W-:Y:S02]  /*0510*/  FMUL.FTZ R13, R17, R10 ;  /* 0x0000000a110d7220 */ /* 0x000fe40000410000 */
.L_x_3248:
[----:B------:R-:W-:Y:S05]  /*0520*/  BSYNC B0 ;  /* 0x0000000000007941 */ /* 0x000fea0003800000 */
.L_x_3247:
        /* <DEDUP_REMOVED lines=31> */
.L_x_3261:
[----:B------:R-:W-:Y:S01]  /*0720*/  FSETP.GEU.FTZ.AND P0, PT, R14, -R10, PT ;  /* 0x8000000a0e00720b */ /* 0x000fe20003f1e000 */
[----:B------:R-:W-:-:S12]  /*0730*/  FADD.FTZ R12, R12, -1 ;  /* 0xbf8000000c0c7421 */ /* 0x000fd80000010000 */
[----:B------:R-:W-:Y:S02]  /*0740*/  @!P0 FADD.FTZ R12, R12, -1 ;  /* 0xbf8000000c0c8421 */ /* 0x000fe40000010000 */
.L_x_3260:
[----:B------:R-:W-:Y:S05]  /*0750*/  BSYNC B1 ;  /* 0x0000000000017941 */ /* 0x000fea0003800000 */
.L_x_3259:
[----:B------:R-:W-:Y:S01]  /*0760*/  FFMA.FTZ R11, -R10, R12, R11 ;  /* 0x0000000c0a0b7223 */ /* 0x000fe2000001010b */
[----:B------:R-:W-:Y:S05]  /*0770*/  BRA `(.L_x_3257) ;  /* 0x000001f000007947 */ /* 0x000fea0003800000 */
.L_x_3258:
        /* <DEDUP_REMOVED lines=15> */
.L_x_3264:
        /* <DEDUP_REMOVED lines=13> */
.L_x_3263:
[----:B------:R-:W-:Y:S05]  /*0940*/  BSYNC B1 ;  /* 0x0000000000017941 */ /* 0x000fea0003800000 */
.L_x_3262:
[----:B------:R-:W-:-:S04]  /*0950*/  FMUL.FTZ R12, R12, 1.1920928955078125e-07 ;  /* 0x340000000c0c7820 */ /* 0x000fc80000410000 */
[----:B------:R-:W-:Y:S02]  /*0960*/  FMUL.FTZ R11, R17, R12 ;  /* 0x0000000c110b7220 */ /* 0x000fe40000410000 */
.L_x_3257:
[----:B------:R-:W-:Y:S05]  /*0970*/  BSYNC B0 ;  /* 0x0000000000007941 */ /* 0x000fea0003800000 */
.L_x_3256:
        /* <DEDUP_REMOVED lines=31> */
.L_x_3270:
[----:B------:R-:W-:Y:S01]  /*0b70*/  FSETP.GEU.FTZ.AND P0, PT, R17, -R10, PT ;  /* 0x8000000a1100720b */ /* 0x000fe20003f1e000 */
[----:B------:R-:W-:-:S12]  /*0b80*/  FADD.FTZ R12, R12, -1 ;  /* 0xbf8000000c0c7421 */ /* 0x000fd80000010000 */
[----:B------:R-:W-:Y:S02]  /*0b90*/  @!P0 FADD.FTZ R12, R12, -1 ;  /* 0xbf8000000c0c8421 */ /* 0x000fe40000010000 */
.L_x_3269:
[----:B------:R-:W-:Y:S05]  /*0ba0*/  BSYNC B1 ;  /* 0x0000000000017941 */ /* 0x000fea0003800000 */
.L_x_3268:
[----:B------:R-:W-:Y:S01]  /*0bb0*/  FFMA.FTZ R13, -R10, R12, R13 ;  /* 0x0000000c0a0d7223 */ /* 0x000fe2000001010d */
[----:B------:R-:W-:Y:S05]  /*0bc0*/  BRA `(.L_x_3266) ;  /* 0x000001f000007947 */ /* 0x000fea0003800000 */
.L_x_3267:
        /* <DEDUP_REMOVED lines=15> */
.L_x_3273:
        /* <DEDUP_REMOVED lines=13> */
.L_x_3272:
[----:B------:R-:W-:Y:S05]  /*0d90*/  BSYNC B1 ;  /* 0x0000000000017941 */ /* 0x000fea0003800000 */
.L_x_3271:
[----:B------:R-:W-:-:S04]  /*0da0*/  FMUL.FTZ R13, R12, 1.1920928955078125e-07 ;  /* 0x340000000c0d7820 */ /* 0x000fc80000410000 */
[----:B------:R-:W-:Y:S02]  /*0db0*/  FMUL.FTZ R13, R18, R13 ;  /* 0x0000000d120d7220 */ /* 0x000fe40000410000 */
.L_x_3266:
[----:B------:R-:W-:Y:S05]  /*0dc0*/  BSYNC B0 ;  /* 0x0000000000007941 */ /* 0x000fea0003800000 */
.L_x_3265:
        /* <DEDUP_REMOVED lines=31> */
.L_x_3279:
[----:B------:R-:W-:Y:S01]  /*0fc0*/  FSETP.GEU.FTZ.AND P0, PT, R14, -R10, PT ;  /* 0x8000000a0e00720b */ /* 0x000fe20003f1e000 */
[----:B------:R-:W-:-:S12]  /*0fd0*/  FADD.FTZ R12, R12, -1 ;  /* 0xbf8000000c0c7421 */ /* 0x000fd80000010000 */
[----:B------:R-:W-:Y:S02]  /*0fe0*/  @!P0 FADD.FTZ R12, R12, -1 ;  /* 0xbf8000000c0c8421 */ /* 0x000fe40000010000 */
.L_x_3278:
[----:B------:R-:W-:Y:S05]  /*0ff0*/  BSYNC B1 ;  /* 0x0000000000017941 */ /* 0x000fea0003800000 */
.L_x_3277:
[----:B------:R-:W-:Y:S01]  /*1000*/  FFMA.FTZ R15, -R10, R12, R15 ;  /* 0x0000000c0a0f7223 */ /* 0x000fe2000001010f */
[----:B------:R-:W-:Y:S05]  /*1010*/  BRA `(.L_x_3275) ;  /* 0x000001f000007947 */ /* 0x000fea0003800000 */
.L_x_3276:
        /* <DEDUP_REMOVED lines=15> */
.L_x_3282:
        /* <DEDUP_REMOVED lines=13> */
.L_x_3281:
[----:B------:R-:W-:Y:S05]  /*11e0*/  BSYNC B1 ;  /* 0x0000000000017941 */ /* 0x000fea0003800000 */
.L_x_3280:
[----:B------:R-:W-:-:S04]  /*11f0*/  FMUL.FTZ R15, R12, 1.1920928955078125e-07 ;  /* 0x340000000c0f7820 */ /* 0x000fc80000410000 */
[----:B------:R-:W-:Y:S02]  /*1200*/  FMUL.FTZ R15, R16, R15 ;  /* 0x0000000f100f7220 */ /* 0x000fe40000410000 */
.L_x_3275:
[----:B------:R-:W-:Y:S05]  /*1210*/  BSYNC B0 ;  /* 0x0000000000007941 */ /* 0x000fea0003800000 */
.L_x_3274:
[----:B-----5:R-:W-:Y:S01]  /*1220*/  PRMT R17, RZ, 0x5410, R2 ;  /* 0x00005410ff117816 */ /* 0x020fe20000000002 */
        /* <DEDUP_REMOVED lines=30> */
.L_x_3288:
[----:B------:R-:W-:Y:S01]  /*1410*/  FSETP.GEU.FTZ.AND P0, PT, R16, -R12, PT ;  /* 0x8000000c1000720b */ /* 0x000fe20003f1e000 */
[----:B------:R-:W-:-:S12]  /*1420*/  FADD.FTZ R14, R14, -1 ;  /* 0xbf8000000e0e7421 */ /* 0x000fd80000010000 */
[----:B------:R-:W-:Y:S02]  /*1430*/  @!P0 FADD.FTZ R14, R14, -1 ;  /* 0xbf8000000e0e8421 */ /* 0x000fe40000010000 */
.L_x_3287:
[----:B------:R-:W-:Y:S05]  /*1440*/  BSYNC B1 ;  /* 0x0000000000017941 */ /* 0x000fea0003800000 */
.L_x_3286:
[----:B------:R-:W-:Y:S01]  /*1450*/  FFMA.FTZ R13, -R12, R14, R13 ;  /* 0x0000000e0c0d7223 */ /* 0x000fe2000001010d */
[----:B------:R-:W-:Y:S05]  /*1460*/  BRA `(.L_x_3284) ;  /* 0x000001f000007947 */ /* 0x000fea0003800000 */
.L_x_3285:
        /* <DEDUP_REMOVED lines=15> */
.L_x_3291:
        /* <DEDUP_REMOVED lines=13> */
.L_x_3290:
[----:B------:R-:W-:Y:S05]  /*1630*/  BSYNC B1 ;  /* 0x0000000000017941 */ /* 0x000fea0003800000 */
.L_x_3289:
[----:B------:R-:W-:-:S04]  /*1640*/  FMUL.FTZ R13, R13, 1.1920928955078125e-07 ;  /* 0x340000000d0d7820 */ /* 0x000fc80000410000 */
[----:B------:R-:W-:Y:S02]  /*1650*/  FMUL.FTZ R13, R12, R13 ;  /* 0x0000000d0c0d7220 */ /* 0x000fe40000410000 */
.L_x_3284:
[----:B------:R-:W-:Y:S05]  /*1660*/  BSYNC B0 ;  /* 0x0000000000007941 */ /* 0x000fea0003800000 */
.L_x_3283:
        /* <DEDUP_REMOVED lines=31> */
.L_x_3297:
[----:B------:R-:W-:Y:S01]  /*1860*/  FSETP.GEU.FTZ.AND P0, PT, R19, -R12, PT ;  /* 0x8000000c1300720b */ /* 0x000fe20003f1e000 */
[----:B------:R-:W-:-:S12]  /*1870*/  FADD.FTZ R13, R13, -1 ;  /* 0xbf8000000d0d7421 */ /* 0x000fd80000010000 */
[----:B------:R-:W-:Y:S02]  /*1880*/  @!P0 FADD.FTZ R13, R13, -1 ;  /* 0xbf8000000d0d8421 */ /* 0x000fe40000010000 */
.L_x_3296:
[----:B------:R-:W-:Y:S05]  /*1890*/  BSYNC B1 ;  /* 0x0000000000017941 */ /* 0x000fea0003800000 */
.L_x_3295:
[----:B------:R-:W-:Y:S01]  /*18a0*/  FFMA.FTZ R15, -R12, R13, R15 ;  /* 0x0000000d0c0f7223 */ /* 0x000fe2000001010f */
[----:B------:R-:W-:Y:S05]  /*18b0*/  BRA `(.L_x_3293) ;  /* 0x000001f000007947 */ /* 0x000fea0003800000 */
.L_x_3294:
        /* <DEDUP_REMOVED lines=15> */
.L_x_3300:
        /* <DEDUP_REMOVED lines=13> */
.L_x_3299:
[----:B------:R-:W-:Y:S05]  /*1a80*/  BSYNC B1 ;  /* 0x0000000000017941 */ /* 0x000fea0003800000 */
.L_x_3298:
[----:B------:R-:W-:-:S04]  /*1a90*/  FMUL.FTZ R13, R13, 1.1920928955078125e-07 ;  /* 0x340000000d0d7820 */ /* 0x000fc80000410000 */
[----:B------:R-:W-:Y:S02]  /*1aa0*/  FMUL.FTZ R15, R12, R13 ;  /* 0x0000000d0c0f7220 */ /* 0x000fe40000410000 */
.L_x_3293:
[----:B------:R-:W-:Y:S05]  /*1ab0*/  BSYNC B0 ;  /* 0x0000000000007941 */ /* 0x000fea0003800000 */
.L_x_3292:
        /* <DEDUP_REMOVED lines=31> */
.L_x_3306:
[----:B------:R-:W-:Y:S01]  /*1cb0*/  FSETP.GEU.FTZ.AND P0, PT, R16, -R12, PT ;  /* 0x8000000c1000720b */ /* 0x000fe20003f1e000 */
[----:B------:R-:W-:-:S12]  /*1cc0*/  FADD.FTZ R14, R14, -1 ;  /* 0xbf8000000e0e7421 */ /* 0x000fd80000010000 */
[----:B------:R-:W-:Y:S02]  /*1cd0*/  @!P0 FADD.FTZ R14, R14, -1 ;  /* 0xbf8000000e0e8421 */ /* 0x000fe40000010000 */
.L_x_3305:
[----:B------:R-:W-:Y:S05]  /*1ce0*/  BSYNC B1 ;  /* 0x0000000000017941 */ /* 0x000fea0003800000 */
.L_x_3304:
[----:B------:R-:W-:Y:S01]  /*1cf0*/  FFMA.FTZ R17, -R12, R14, R17 ;  /* 0x0000000e0c117223 */ /* 0x000fe20000010111 */
[----:B------:R-:W-:Y:S05]  /*1d00*/  BRA `(.L_x_3302) ;  /* 0x000001f000007947 */ /* 0x000fea0003800000 */
.L_x_3303:
        /* <DEDUP_REMOVED lines=15> */
.L_x_3309:
        /* <DEDUP_REMOVED lines=13> */
.L_x_3308:
[----:B------:R-:W-:Y:S05]  /*1ed0*/  BSYNC B1 ;  /* 0x0000000000017941 */ /* 0x000fea0003800000 */
.L_x_3307:
[----:B------:R-:W-:-:S04]  /*1ee0*/  FMUL.FTZ R15, R15, 1.1920928955078125e-07 ;  /* 0x340000000f0f7820 */ /* 0x000fc80000410000 */
[----:B------:R-:W-:Y:S02]  /*1ef0*/  FMUL.FTZ R17, R12, R15 ;  /* 0x0000000f0c117220 */ /* 0x000fe40000410000 */
.L_x_3302:
[----:B------:R-:W-:Y:S05]  /*1f00*/  BSYNC B0 ;  /* 0x0000000000007941 */ /* 0x000fea0003800000 */
.L_x_3301:
        /* <DEDUP_REMOVED lines=30> */
.L_x_3315:
[----:B------:R-:W-:Y:S01]  /*20f0*/  FSETP.GEU.FTZ.AND P0, PT, R16, -R12, PT ;  /* 0x8000000c1000720b */ /* 0x000fe20003f1e000 */
[----:B------:R-:W-:-:S12]  /*2100*/  FADD.FTZ R14, R14, -1 ;  /* 0xbf8000000e0e7421 */ /* 0x000fd80000010000 */
[----:B------:R-:W-:Y:S02]  /*2110*/  @!P0 FADD.FTZ R14, R14, -1 ;  /* 0xbf8000000e0e8421 */ /* 0x000fe40000010000 */
.L_x_3314:
[----:B------:R-:W-:Y:S05]  /*2120*/  BSYNC B1 ;  /* 0x0000000000017941 */ /* 0x000fea0003800000 */
.L_x_3313:
[----:B------:R-:W-:Y:S01]  /*2130*/  FFMA.FTZ R7, -R12, R14, R7 ;  /* 0x0000000e0c077223 */ /* 0x000fe20000010107 */
[----:B------:R-:W-:Y:S05]  /*2140*/  BRA `(.L_x_3311) ;  /* 0x000001f000007947 */ /* 0x000fea0003800000 */
.L_x_3312:
[----:B0-----:R-:W-:Y:S01]  /*2150*/  IADD3 R14, R12, -0xb800000, RZ ;  /* 0xf48000000c0e7810 */ /* 0x001fe20007ffe0ff */
        /* <DEDUP_REMOVED lines=14> */
.L_x_3318:
        /* <DEDUP_REMOVED lines=13> */
.L_x_3317:
[----:B------:R-:W-:Y:S05]  /*2310*/  BSYNC B1 ;  /* 0x0000000000017941 */ /* 0x000fea0003800000 */
.L_x_3316:
[----:B0-----:R-:W-:-:S04]  /*2320*/  FMUL.FTZ R12, R7, 1.1920928955078125e-07 ;  /* 0x34000000070c7820 */ /* 0x001fc80000410000 */
[----:B------:R-:W-:Y:S02]  /*2330*/  FMUL.FTZ R7, R3, R12 ;  /* 0x0000000c03077220 */ /* 0x000fe40000410000 */
.L_x_3311:
[----:B------:R-:W-:Y:S05]  /*2340*/  BSYNC B0 ;  /* 0x0000000000007941 */ /* 0x000fea0003800000 */
.L_x_3310:
[C---:B------:R-:W-:Y:S01]  /*2350*/  FSETP.GTU.FTZ.AND P0, PT, |R7|.reuse, +INF , PT ;  /* 0x7f8000000700780b */ /* 0x040fe20003f1c200 */
[----:B0-----:R-:W-:Y:S01]  /*2360*/  IMAD.WIDE.U32 R14, R0, R5, c[0x0][0x168] ;  /* 0x00005a00000e7625 */ /* 0x001fe200078e0005 */
[----:B------:R-:W-:Y:S02]  /*2370*/  LOP3.LUT R6, R7, 0x80000000, R6, 0xb8, !PT ;  /* 0x8000000007067812 */ /* 0x000fe400078eb806 */
        /* <DEDUP_REMOVED lines=9> */
.L_x_3246:
        /* <DEDUP_REMOVED lines=90> */
.L_x_3326:
[----:B------:R-:W-:Y:S01]  /*29b0*/  FSETP.GEU.FTZ.AND P0, PT, R6, -R7, PT ;  /* 0x800000070600720b */ /* 0x000fe20003f1e000 */
[----:B------:R-:W-:-:S12]  /*29c0*/  FADD.FTZ R4, R4, -1 ;  /* 0xbf80000004047421 */ /* 0x000fd80000010000 */
[----:B------:R-:W-:Y:S02]  /*29d0*/  @!P0 FADD.FTZ R4, R4, -1 ;  /* 0xbf80000004048421 */ /* 0x000fe40000010000 */
.L_x_3325:
[----:B------:R-:W-:Y:S05]  /*29e0*/  BSYNC B2 ;  /* 0x0000000000027941 */ /* 0x000fea0003800000 */
.L_x_3324:
[----:B------:R-:W-:Y:S01]  /*29f0*/  FFMA.FTZ R3, -R7, R4, R3 ;  /* 0x0000000407037223 */ /* 0x000fe20000010103 */
[----:B------:R-:W-:Y:S05]  /*2a00*/  BRA `(.L_x_3322) ;  /* 0x000001f000007947 */ /* 0x000fea0003800000 */
.L_x_3323:
        /* <DEDUP_REMOVED lines=15> */
.L_x_3329:
        /* <DEDUP_REMOVED lines=13> */
.L_x_3328:
[----:B------:R-:W-:Y:S05]  /*2bd0*/  BSYNC B2 ;  /* 0x0000000000027941 */ /* 0x000fea0003800000 */
.L_x_3327:
[----:B------:R-:W-:-:S04]  /*2be0*/  FMUL.FTZ R4, R4, 1.1920928955078125e-07 ;  /* 0x3400000004047820 */ /* 0x000fc80000410000 */
[----:B------:R-:W-:Y:S02]  /*2bf0*/  FMUL.FTZ R3, R3, R4 ;  /* 0x0000000403037220 */ /* 0x000fe40000410000 */
.L_x_3322:
[----:B------:R-:W-:Y:S05]  /*2c00*/  BSYNC B0 ;  /* 0x0000000000007941 */ /* 0x000fea0003800000 */
.L_x_3321:
[C---:B------:R-:W-:Y:S02]  /*2c10*/  FSETP.GTU.FTZ.AND P0, PT, |R3|.reuse, +INF , PT ;  /* 0x7f8000000300780b */ /* 0x040fe40003f1c200 */
[----:B------:R-:W-:-:S04]  /*2c20*/  LOP3.LUT R2, R3, 0x80000000, R2, 0xb8, !PT ;  /* 0x8000000003027812 */ /* 0x000fc800078eb802 */
[----:B------:R-:W-:-:S04]  /*2c30*/  FSEL R2, R3, R2, P0 ;  /* 0x0000000203027208 */ /* 0x000fc80000000000 */
[----:B------:R-:W-:Y:S02]  /*2c40*/  F2FP.BF16.PACK_AB R2, RZ, R2 ;  /* 0x00000002ff02723e */ /* 0x000fe400000010ff */
.L_x_3320:
[----:B------:R-:W-:Y:S05]  /*2c50*/  BSYNC B1 ;  /* 0x0000000000017941 */ /* 0x000fea0003800000 */
.L_x_3319:
        /* <DEDUP_REMOVED lines=35> */
.L_x_3337:
[----:B------:R-:W-:Y:S01]  /*2e90*/  FSETP.GEU.FTZ.AND P0, PT, R8, -R10, PT ;  /* 0x8000000a0800720b */ /* 0x000fe20003f1e000 */
[----:B------:R-:W-:-:S12]  /*2ea0*/  FADD.FTZ R6, R6, -1 ;  /* 0xbf80000006067421 */ /* 0x000fd80000010000 */
[----:B------:R-:W-:Y:S02]  /*2eb0*/  @!P0 FADD.FTZ R6, R6, -1 ;  /* 0xbf80000006068421 */ /* 0x000fe40000010000 */
.L_x_3336:
[----:B------:R-:W-:Y:S05]  /*2ec0*/  BSYNC B2 ;  /* 0x0000000000027941 */ /* 0x000fea0003800000 */
.L_x_3335:
[----:B------:R-:W-:Y:S01]  /*2ed0*/  FFMA.FTZ R5, -R10, R6, R5 ;  /* 0x000000060a057223 */ /* 0x000fe20000010105 */
[----:B------:R-:W-:Y:S05]  /*2ee0*/  BRA `(.L_x_3333) ;  /* 0x000001f000007947 */ /* 0x000fea0003800000 */
.L_x_3334:
        /* <DEDUP_REMOVED lines=15> */
.L_x_3340:
        /* <DEDUP_REMOVED lines=13> */
.L_x_3339:
[----:B------:R-:W-:Y:S05]  /*30b0*/  BSYNC B2 ;  /* 0x0000000000027941 */ /* 0x000fea0003800000 */
.L_x_3338:
[----:B------:R-:W-:-:S04]  /*30c0*/  FMUL.FTZ R6, R6, 1.1920928955078125e-07 ;  /* 0x3400000006067820 */ /* 0x000fc80000410000 */
[----:B------:R-:W-:Y:S02]  /*30d0*/  FMUL.FTZ R5, R5, R6 ;  /* 0x0000000605057220 */ /* 0x000fe40000410000 */
.L_x_3333:
[----:B------:R-:W-:Y:S05]  /*30e0*/  BSYNC B0 ;  /* 0x0000000000007941 */ /* 0x000fea0003800000 */
.L_x_3332:
[C---:B------:R-:W-:Y:S02]  /*30f0*/  FSETP.GTU.FTZ.AND P0, PT, |R5|.reuse, +INF , PT ;  /* 0x7f8000000500780b */ /* 0x040fe40003f1c200 */
[----:B------:R-:W-:-:S04]  /*3100*/  LOP3.LUT R4, R5, 0x80000000, R4, 0xb8, !PT ;  /* 0x8000000005047812 */ /* 0x000fc800078eb804 */
[----:B------:R-:W-:-:S04]  /*3110*/  FSEL R4, R5, R4, P0 ;  /* 0x0000000405047208 */ /* 0x000fc80000000000 */
[----:B------:R-:W-:Y:S02]  /*3120*/  F2FP.BF16.PACK_AB R4, RZ, R4 ;  /* 0x00000004ff04723e */ /* 0x000fe400000010ff */
.L_x_3331:
[----:B------:R-:W-:Y:S05]  /*3130*/  BSYNC B1 ;  /* 0x0000000000017941 */ /* 0x000fea0003800000 */
.L_x_3330:
        /* <DEDUP_REMOVED lines=35> */
.L_x_3348:
[----:B------:R-:W-:Y:S01]  /*3370*/  FSETP.GEU.FTZ.AND P0, PT, R9, -R10, PT ;  /* 0x8000000a0900720b */ /* 0x000fe20003f1e000 */
[----:B------:R-:W-:-:S12]  /*3380*/  FADD.FTZ R7, R7, -1 ;  /* 0xbf80000007077421 */ /* 0x000fd80000010000 */
[----:B------:R-:W-:Y:S02]  /*3390*/  @!P0 FADD.FTZ R7, R7, -1 ;  /* 0xbf80000007078421 */ /* 0x000fe40000010000 */
.L_x_3347:
[----:B------:R-:W-:Y:S05]  /*33a0*/  BSYNC B2 ;  /* 0x0000000000027941 */ /* 0x000fea0003800000 */
.L_x_3346:
[----:B------:R-:W-:Y:S01]  /*33b0*/  FFMA.FTZ R6, -R10, R7, R6 ;  /* 0x000000070a067223 */ /* 0x000fe20000010106 */
[----:B------:R-:W-:Y:S05]  /*33c0*/  BRA `(.L_x_3344) ;  /* 0x000001f000007947 */ /* 0x000fea0003800000 */
.L_x_3345:
        /* <DEDUP_REMOVED lines=15> */
.L_x_3351:
        /* <DEDUP_REMOVED lines=13> */
.L_x_3350:
[----:B------:R-:W-:Y:S05]  /*3590*/  BSYNC B2 ;  /* 0x0000000000027941 */ /* 0x000fea0003800000 */
.L_x_3349:
[----:B------:R-:W-:-:S04]  /*35a0*/  FMUL.FTZ R7, R7, 1.1920928955078125e-07 ;  /* 0x3400000007077820 */ /* 0x000fc80000410000 */
[----:B------:R-:W-:Y:S02]  /*35b0*/  FMUL.FTZ R6, R6, R7 ;  /* 0x0000000706067220 */ /* 0x000fe40000410000 */
.L_x_3344:
[----:B------:R-:W-:Y:S05]  /*35c0*/  BSYNC B0 ;  /* 0x0000000000007941 */ /* 0x000fea0003800000 */
.L_x_3343:
[C---:B------:R-:W-:Y:S02]  /*35d0*/  FSETP.GTU.FTZ.AND P0, PT, |R6|.reuse, +INF , PT ;  /* 0x7f8000000600780b */ /* 0x040fe40003f1c200 */
[----:B------:R-:W-:-:S04]  /*35e0*/  LOP3.LUT R5, R6, 0x80000000, R5, 0xb8, !PT ;  /* 0x8000000006057812 */ /* 0x000fc800078eb805 */
[----:B------:R-:W-:-:S04]  /*35f0*/  FSEL R5, R6, R5, P0 ;  /* 0x0000000506057208 */ /* 0x000fc80000000000 */
[----:B------:R-:W-:Y:S02]  /*3600*/  F2FP.BF16.PACK_AB R5, RZ, R5 ;  /* 0x00000005ff05723e */ /* 0x000fe400000010ff */
.L_x_3342:
[----:B------:R-:W-:Y:S05]  /*3610*/  BSYNC B1 ;  /* 0x0000000000017941 */ /* 0x000fea0003800000 */
.L_x_3341:
        /* <DEDUP_REMOVED lines=35> */
.L_x_3359:
[----:B------:R-:W-:Y:S01]  /*3850*/  FSETP.GEU.FTZ.AND P0, PT, R10, -R11, PT ;  /* 0x8000000b0a00720b */ /* 0x000fe20003f1e000 */
[----:B------:R-:W-:-:S12]  /*3860*/  FADD.FTZ R8, R8, -1 ;  /* 0xbf80000008087421 */ /* 0x000fd80000010000 */
[----:B------:R-:W-:Y:S02]  /*3870*/  @!P0 FADD.FTZ R8, R8, -1 ;  /* 0xbf80000008088421 */ /* 0x000fe40000010000 */
.L_x_3358:
[----:B------:R-:W-:Y:S05]  /*3880*/  BSYNC B2 ;  /* 0x0000000000027941 */ /* 0x000fea0003800000 */
.L_x_3357:
[----:B------:R-:W-:Y:S01]  /*3890*/  FFMA.FTZ R7, -R11, R8, R7 ;  /* 0x000000080b077223 */ /* 0x000fe20000010107 */
[----:B------:R-:W-:Y:S05]  /*38a0*/  BRA `(.L_x_3355) ;  /* 0x000001f000007947 */ /* 0x000fea0003800000 */
.L_x_3356:
        /* <DEDUP_REMOVED lines=15> */
.L_x_3362:
        /* <DEDUP_REMOVED lines=13> */
.L_x_3361:
[----:B------:R-:W-:Y:S05]  /*3a70*/  BSYNC B2 ;  /* 0x0000000000027941 */ /* 0x000fea0003800000 */
.L_x_3360:
[----:B------:R-:W-:-:S04]  /*3a80*/  FMUL.FTZ R8, R8, 1.1920928955078125e-07 ;  /* 0x3400000008087820 */ /* 0x000fc80000410000 */
[----:B------:R-:W-:Y:S02]  /*3a90*/  FMUL.FTZ R7, R7, R8 ;  /* 0x0000000807077220 */ /* 0x000fe40000410000 */
.L_x_3355:
[----:B------:R-:W-:Y:S05]  /*3aa0*/  BSYNC B0 ;  /* 0x0000000000007941 */ /* 0x000fea0003800000 */
.L_x_3354:
[C---:B------:R-:W-:Y:S02]  /*3ab0*/  FSETP.GTU.FTZ.AND P0, PT, |R7|.reuse, +INF , PT ;  /* 0x7f8000000700780b */ /* 0x040fe40003f1c200 */
[----:B------:R-:W-:-:S04]  /*3ac0*/  LOP3.LUT R6, R7, 0x80000000, R6, 0xb8, !PT ;  /* 0x8000000007067812 */ /* 0x000fc800078eb806 */
[----:B------:R-:W-:-:S04]  /*3ad0*/  FSEL R6, R7, R6, P0 ;  /* 0x0000000607067208 */ /* 0x000fc80000000000 */
[----:B------:R-:W-:Y:S02]  /*3ae0*/  F2FP.BF16.PACK_AB R6, RZ, R6 ;  /* 0x00000006ff06723e */ /* 0x000fe400000010ff */
.L_x_3353:
[----:B------:R-:W-:Y:S05]  /*3af0*/  BSYNC B1 ;  /* 0x0000000000017941 */ /* 0x000fea0003800000 */
.L_x_3352:
        /* <DEDUP_REMOVED lines=35> */
.L_x_3370:
[----:B------:R-:W-:Y:S01]  /*3d30*/  FSETP.GEU.FTZ.AND P0, PT, R11, -R17, PT ;  /* 0x800000110b00720b */ /* 0x000fe20003f1e000 */
[----:B------:R-:W-:-:S12]  /*3d40*/  FADD.FTZ R9, R9, -1 ;  /* 0xbf80000009097421 */ /* 0x000fd80000010000 */
[----:B------:R-:W-:Y:S02]  /*3d50*/  @!P0 FADD.FTZ R9, R9, -1 ;  /* 0xbf80000009098421 */ /* 0x000fe40000010000 */
.L_x_3369:
[----:B------:R-:W-:Y:S05]  /*3d60*/  BSYNC B2 ;  /* 0x0000000000027941 */ /* 0x000fea0003800000 */
.L_x_3368:
[----:B------:R-:W-:Y:S01]  /*3d70*/  FFMA.FTZ R8, -R17, R9, R8 ;  /* 0x0000000911087223 */ /* 0x000fe20000010108 */
[----:B------:R-:W-:Y:S05]  /*3d80*/  BRA `(.L_x_3366) ;  /* 0x000001f000007947 */ /* 0x000fea0003800000 */
.L_x_3367:
        /* <DEDUP_REMOVED lines=15> */
.L_x_3373:
        /* <DEDUP_REMOVED lines=13> */
.L_x_3372:
[----:B------:R-:W-:Y:S05]  /*3f50*/  BSYNC B2 ;  /* 0x0000000000027941 */ /* 0x000fea0003800000 */
.L_x_3371:
[----:B------:R-:W-:-:S04]  /*3f60*/  FMUL.FTZ R9, R9, 1.1920928955078125e-07 ;  /* 0x3400000009097820 */ /* 0x000fc80000410000 */
[----:B------:R-:W-:Y:S02]  /*3f70*/  FMUL.FTZ R8, R8, R9 ;  /* 0x0000000908087220 */ /* 0x000fe40000410000 */
.L_x_3366:
[----:B------:R-:W-:Y:S05]  /*3f80*/  BSYNC B0 ;  /* 0x0000000000007941 */ /* 0x000fea0003800000 */
.L_x_3365:
[C---:B------:R-:W-:Y:S02]  /*3f90*/  FSETP.GTU.FTZ.AND P0, PT, |R8|.reuse, +INF , PT ;  /* 0x7f8000000800780b */ /* 0x040fe40003f1c200 */
[----:B------:R-:W-:-:S04]  /*3fa0*/  LOP3.LUT R7, R8, 0x80000000, R7, 0xb8, !PT ;  /* 0x8000000008077812 */ /* 0x000fc800078eb807 */
[----:B------:R-:W-:-:S04]  /*3fb0*/  FSEL R7, R8, R7, P0 ;  /* 0x0000000708077208 */ /* 0x000fc80000000000 */
[----:B------:R-:W-:Y:S02]  /*3fc0*/  F2FP.BF16.PACK_AB R7, RZ, R7 ;  /* 0x00000007ff07723e */ /* 0x000fe400000010ff */
.L_x_3364:
[----:B------:R-:W-:Y:S05]  /*3fd0*/  BSYNC B1 ;  /* 0x0000000000017941 */ /* 0x000fea0003800000 */
.L_x_3363:
        /* <DEDUP_REMOVED lines=35> */
.L_x_3381:
[----:B------:R-:W-:Y:S01]  /*4210*/  FSETP.GEU.FTZ.AND P0, PT, R16, -R18, PT ;  /* 0x800000121000720b */ /* 0x000fe20003f1e000 */
[----:B------:R-:W-:-:S12]  /*4220*/  FADD.FTZ R10, R10, -1 ;  /* 0xbf8000000a0a7421 */ /* 0x000fd80000010000 */
[----:B------:R-:W-:Y:S02]  /*4230*/  @!P0 FADD.FTZ R10, R10, -1 ;  /* 0xbf8000000a0a8421 */ /* 0x000fe40000010000 */
.L_x_3380:
[----:B------:R-:W-:Y:S05]  /*4240*/  BSYNC B2 ;  /* 0x0000000000027941 */ /* 0x000fea0003800000 */
.L_x_3379:
[----:B------:R-:W-:Y:S01]  /*4250*/  FFMA.FTZ R9, -R18, R10, R9 ;  /* 0x0000000a12097223 */ /* 0x000fe20000010109 */
[----:B------:R-:W-:Y:S05]  /*4260*/  BRA `(.L_x_3377) ;  /* 0x000001f000007947 */ /* 0x000fea0003800000 */
.L_x_3378:
        /* <DEDUP_REMOVED lines=15> */
.L_x_3384:
        /* <DEDUP_REMOVED lines=13> */
.L_x_3383:
[----:B------:R-:W-:Y:S05]  /*4430*/  BSYNC B2 ;  /* 0x0000000000027941 */ /* 0x000fea0003800000 */
.L_x_3382:
[----:B------:R-:W-:-:S04]  /*4440*/  FMUL.FTZ R10, R10, 1.1920928955078125e-07 ;  /* 0x340000000a0a7820 */ /* 0x000fc80000410000 */
[----:B------:R-:W-:Y:S02]  /*4450*/  FMUL.FTZ R9, R9, R10 ;  /* 0x0000000a09097220 */ /* 0x000fe40000410000 */
.L_x_3377:
[----:B------:R-:W-:Y:S05]  /*4460*/  BSYNC B0 ;  /* 0x0000000000007941 */ /* 0x000fea0003800000 */
.L_x_3376:
[C---:B------:R-:W-:Y:S02]  /*4470*/  FSETP.GTU.FTZ.AND P0, PT, |R9|.reuse, +INF , PT ;  /* 0x7f8000000900780b */ /* 0x040fe40003f1c200 */
[----:B------:R-:W-:-:S04]  /*4480*/  LOP3.LUT R8, R9, 0x80000000, R8, 0xb8, !PT ;  /* 0x8000000009087812 */ /* 0x000fc800078eb808 */
[----:B------:R-:W-:-:S04]  /*4490*/  FSEL R8, R9, R8, P0 ;  /* 0x0000000809087208 */ /* 0x000fc80000000000 */
[----:B------:R-:W-:Y:S02]  /*44a0*/  F2FP.BF16.PACK_AB R8, RZ, R8 ;  /* 0x00000008ff08723e */ /* 0x000fe400000010ff */
.L_x_3375:
[----:B------:R-:W-:Y:S05]  /*44b0*/  BSYNC B1 ;  /* 0x0000000000017941 */ /* 0x000fea0003800000 */
.L_x_3374:
        /* <DEDUP_REMOVED lines=35> */
.L_x_3392:
[----:B------:R-:W-:Y:S01]  /*46f0*/  FSETP.GEU.FTZ.AND P0, PT, R18, -R17, PT ;  /* 0x800000111200720b */ /* 0x000fe20003f1e000 */
[----:B------:R-:W-:-:S12]  /*4700*/  FADD.FTZ R11, R11, -1 ;  /* 0xbf8000000b0b7421 */ /* 0x000fd80000010000 */
[----:B------:R-:W-:Y:S02]  /*4710*/  @!P0 FADD.FTZ R11, R11, -1 ;  /* 0xbf8000000b0b8421 */ /* 0x000fe40000010000 */
.L_x_3391:
[----:B------:R-:W-:Y:S05]  /*4720*/  BSYNC B2 ;  /* 0x0000000000027941 */ /* 0x000fea0003800000 */
.L_x_3390:
[----:B------:R-:W-:Y:S01]  /*4730*/  FFMA.FTZ R10, -R17, R11, R10 ;  /* 0x0000000b110a7223 */ /* 0x000fe2000001010a */
[----:B------:R-:W-:Y:S05]  /*4740*/  BRA `(.L_x_3388) ;  /* 0x000001f000007947 */ /* 0x000fea0003800000 */
.L_x_3389:
        /* <DEDUP_REMOVED lines=15> */
.L_x_3395:
        /* <DEDUP_REMOVED lines=13> */
.L_x_3394:
[----:B------:R-:W-:Y:S05]  /*4910*/  BSYNC B2 ;  /* 0x0000000000027941 */ /* 0x000fea0003800000 */
.L_x_3393:
[----:B------:R-:W-:-:S04]  /*4920*/  FMUL.FTZ R11, R11, 1.1920928955078125e-07 ;  /* 0x340000000b0b7820 */ /* 0x000fc80000410000 */
[----:B------:R-:W-:Y:S02]  /*4930*/  FMUL.FTZ R10, R10, R11 ;  /* 0x0000000b0a0a7220 */ /* 0x000fe40000410000 */
.L_x_3388:
[----:B------:R-:W-:Y:S05]  /*4940*/  BSYNC B0 ;  /* 0x0000000000007941 */ /* 0x000fea0003800000 */
.L_x_3387:
[C---:B------:R-:W-:Y:S02]  /*4950*/  FSETP.GTU.FTZ.AND P0, PT, |R10|.reuse, +INF , PT ;  /* 0x7f8000000a00780b */ /* 0x040fe40003f1c200 */
[----:B------:R-:W-:-:S04]  /*4960*/  LOP3.LUT R9, R10, 0x80000000, R9, 0xb8, !PT ;  /* 0x800000000a097812 */ /* 0x000fc800078eb809 */
[----:B------:R-:W-:-:S04]  /*4970*/  FSEL R9, R10, R9, P0 ;  /* 0x000000090a097208 */ /* 0x000fc80000000000 */
[----:B------:R-:W-:Y:S02]  /*4980*/  F2FP.BF16.PACK_AB R9, RZ, R9 ;  /* 0x00000009ff09723e */ /* 0x000fe400000010ff */
.L_x_3386:
[----:B------:R-:W-:Y:S05]  /*4990*/  BSYNC B1 ;  /* 0x0000000000017941 */ /* 0x000fea0003800000 */
.L_x_3385:
        /* <DEDUP_REMOVED lines=35> */
.L_x_3403:
[----:B------:R-:W-:Y:S01]  /*4bd0*/  FSETP.GEU.FTZ.AND P0, PT, R16, -R18, PT ;  /* 0x800000121000720b */ /* 0x000fe20003f1e000 */
[----:B------:R-:W-:-:S12]  /*4be0*/  FADD.FTZ R14, R14, -1 ;  /* 0xbf8000000e0e7421 */ /* 0x000fd80000010000 */
[----:B------:R-:W-:Y:S02]  /*4bf0*/  @!P0 FADD.FTZ R14, R14, -1 ;  /* 0xbf8000000e0e8421 */ /* 0x000fe40000010000 */
.L_x_3402:
[----:B------:R-:W-:Y:S05]  /*4c00*/  BSYNC B2 ;  /* 0x0000000000027941 */ /* 0x000fea0003800000 */
.L_x_3401:
[----:B------:R-:W-:Y:S01]  /*4c10*/  FFMA.FTZ R11, -R18, R14, R11 ;  /* 0x0000000e120b7223 */ /* 0x000fe2000001010b */
[----:B------:R-:W-:Y:S05]  /*4c20*/  BRA `(.L_x_3399) ;  /* 0x000001f000007947 */ /* 0x000fea0003800000 */
.L_x_3400:
        /* <DEDUP_REMOVED lines=15> */
.L_x_3406:
        /* <DEDUP_REMOVED lines=13> */
.L_x_3405:
[----:B------:R-:W-:Y:S05]  /*4df0*/  BSYNC B2 ;  /* 0x0000000000027941 */ /* 0x000fea0003800000 */
.L_x_3404:
[----:B------:R-:W-:-:S04]  /*4e00*/  FMUL.FTZ R14, R14, 1.1920928955078125e-07 ;  /* 0x340000000e0e7820 */ /* 0x000fc80000410000 */
[----:B------:R-:W-:Y:S02]  /*4e10*/  FMUL.FTZ R11, R11, R14 ;  /* 0x0000000e0b0b7220 */ /* 0x000fe40000410000 */
.L_x_3399:
[----:B------:R-:W-:Y:S05]  /*4e20*/  BSYNC B0 ;  /* 0x0000000000007941 */ /* 0x000fea0003800000 */
.L_x_3398:
[C---:B------:R-:W-:Y:S02]  /*4e30*/  FSETP.GTU.FTZ.AND P0, PT, |R11|.reuse, +INF , PT ;  /* 0x7f8000000b00780b */ /* 0x040fe40003f1c200 */
[----:B------:R-:W-:-:S04]  /*4e40*/  LOP3.LUT R10, R11, 0x80000000, R10, 0xb8, !PT ;  /* 0x800000000b0a7812 */ /* 0x000fc800078eb80a */
[----:B------:R-:W-:-:S04]  /*4e50*/  FSEL R10, R11, R10, P0 ;  /* 0x0000000a0b0a7208 */ /* 0x000fc80000000000 */
[----:B------:R-:W-:Y:S02]  /*4e60*/  F2FP.BF16.PACK_AB R10, RZ, R10 ;  /* 0x0000000aff0a723e */ /* 0x000fe400000010ff */
.L_x_3397:
[----:B------:R-:W-:Y:S05]  /*4e70*/  BSYNC B1 ;  /* 0x0000000000017941 */ /* 0x000fea0003800000 */
.L_x_3396:
        /* <DEDUP_REMOVED lines=16> */
.L_x_3409:
[----:B------:R-:W-:-:S13]  /*4f80*/  ISETP.GE.AND P0, PT, R13, R12, PT ;  /* 0x0000000c0d00720c */ /* 0x000fda0003f06270 */
[----:B------:R-:W-:Y:S05]  /*4f90*/  @P0 BRA `(.L_x_3411) ;  /* 0x000000c000000947 */ /* 0x000fea0003800000 */
[----:B-1----:R-:W-:Y:S01]  /*4fa0*/  IMAD.IADD R2, R0, 0x1, R13 ;  /* 0x0000000100027824 */ /* 0x002fe200078e020d */
[----:B------:R-:W-:Y:S01]  /*4fb0*/  IADD3 R13, R13, 0x80, RZ ;  /* 0x000000800d0d7810 */ /* 0x000fe20007ffe0ff */
[----:B------:R-:W-:-:S04]  /*4fc0*/  IMAD.MOV.U32 R3, RZ, RZ, 0x2 ;  /* 0x00000002ff037424 */ /* 0x000fc800078e00ff */
[----:B------:R-:W-:-:S05]  /*4fd0*/  IMAD.WIDE.U32 R2, R2, R3, c[0x0][0x168] ;  /* 0x00005a0002027625 */ /* 0x000fca00078e0003 */
[----:B------:R1:W-:Y:S02]  /*4fe0*/  STG.E.U16 [R2.64], R5 ;  /* 0x0000000502007986 */ /* 0x0003e4000c101504 */
.L_x_3410:
[----:B------:R-:W-:-:S13]  /*4ff0*/  ISETP.GE.AND P0, PT, R13, R12, PT ;  /* 0x0000000c0d00720c */ /* 0x000fda0003f06270 */
[----:B------:R-:W-:Y:S05]  /*5000*/  @P0 BRA `(.L_x_3412) ;  /* 0x000000c000000947 */ /* 0x000fea0003800000 */
[----:B-1----:R-:W-:Y:S01]  /*5010*/  IMAD.IADD R2, R0, 0x1, R13 ;  /* 0x0000000100027824 */ /* 0x002fe200078e020d */
[----:B------:R-:W-:Y:S01]  /*5020*/  IADD3 R13, R13, 0x80, RZ ;  /* 0x000000800d0d7810 */ /* 0x000fe20007ffe0ff */
[----:B------:R-:W-:-:S04]  /*5030*/  IMAD.MOV.U32 R3, RZ, RZ, 0x2 ;  /* 0x00000002ff037424 */ /* 0x000fc800078e00ff */
[----:B------:R-:W-:-:S05]  /*5040*/  IMAD.WIDE.U32 R2, R2, R3, c[0x0][0x168] ;  /* 0x00005a0002027625 */ /* 0x000fca00078e0003 */
[----:B------:R1:W-:Y:S02]  /*5050*/  STG.E.U16 [R2.64], R6 ;  /* 0x0000000602007986 */ /* 0x0003e4000c101504 */
.L_x_3411:
[----:B------:R-:W-:-:S13]  /*5060*/  ISETP.GE.AND P0, PT, R13, R12, PT ;  /* 0x0000000c0d00720c */ /* 0x000fda0003f06270 */
[----:B------:R-:W-:Y:S05]  /*5070*/  @P0 BRA `(.L_x_3413) ;  /* 0x000000d000000947 */ /* 0x000fea0003800000 */
[----:B-1----:R-:W-:Y:S01]  /*5080*/  IMAD.IADD R2, R0, 0x1, R13 ;  /* 0x0000000100027824 */ /* 0x002fe200078e020d */
[----:B------:R-:W-:Y:S01]  /*5090*/  IADD3 R13, R13, 0x80, RZ ;  /* 0x000000800d0d7810 */ /* 0x000fe20007ffe0ff */
[----:B------:R-:W-:-:S04]  /*50a0*/  IMAD.MOV.U32 R3, RZ, RZ, 0x2 ;  /* 0x00000002ff037424 */ /* 0x000fc800078e00ff */
[----:B------:R-:W-:-:S05]  /*50b0*/  IMAD.WIDE.U32 R2, R2, R3, c[0x0][0x168] ;  /* 0x00005a0002027625 */ /* 0x000fca00078e0003 */
[----:B------:R1:W-:Y:S02]  /*50c0*/  STG.E.U16 [R2.64], R7 ;  /* 0x0000000702007986 */ /* 0x0003e4000c101504 */
.L_x_3412:
        /* <DEDUP_REMOVED lines=8> */
.L_x_3413:
[----:B------:R-:W-:Y:S05]  /*5150*/  BSYNC B1 ;  /* 0x0000000000017941 */ /* 0x000fea0003800000 */
.L_x_3408:
[----:B------:R-:W-:-:S13]  /*5160*/  ISETP.GE.AND P0, PT, R13, R12, PT ;  /* 0x0000000c0d00720c */ /* 0x000fda0003f06270 */
[----:B-1----:R-:W-:Y:S01]  /*5170*/  @!P0 IMAD.IADD R2, R0, 0x1, R13 ;  /* 0x0000000100028824 */ /* 0x002fe200078e020d */
[----:B------:R-:W-:Y:S01]  /*5180*/  @!P0 IADD3 R13, R13, 0x80, RZ ;  /* 0x000000800d0d8810 */ /* 0x000fe20007ffe0ff */
[----:B------:R-:W-:-:S04]  /*5190*/  @!P0 IMAD.MOV.U32 R3, RZ, RZ, 0x2 ;  /* 0x00000002ff038424 */ /* 0x000fc800078e00ff */
[----:B------:R-:W-:-:S05]  /*51a0*/  @!P0 IMAD.WIDE.U32 R2, R2, R3, c[0x0][0x168] ;  /* 0x00005a0002028625 */ /* 0x000fca00078e0003 */
[----:B------:R1:W-:Y:S02]  /*51b0*/  @!P0 STG.E.U16 [R2.64], R9 ;  /* 0x0000000902008986 */ /* 0x0003e4000c101504 */
.L_x_3414:
[----:B------:R-:W-:Y:S05]  /*51c0*/  BSYNC B0 ;  /* 0x0000000000007941 */ /* 0x000fea0003800000 */
.L_x_3407:
        /* <DEDUP_REMOVED lines=8> */
.L_x_3415:
        /* <DEDUP_REMOVED lines=11> */
.L_x_50536:


//--------------------- .text._ZN2at6native29vectorized_elementwise_kernelILi8ENS0_13AUnaryFunctorIN3c108BFloat16ES4_S4_ZZZNS0_16fmod_kernel_cudaERNS_18TensorIteratorBaseEENKUlvE0_clEvENKUlvE2_clEvEUlS4_S4_E_EESt5arrayIPcLm2EEEEviT0_T1_ --------------------------
	.section	.text._ZN2at6native29vectorized_elementwise_kernelILi8ENS0_13AUnaryFunctorIN3c108BFloat16ES4_S4_ZZZNS0_16fmod_kernel_cudaERNS_18TensorIteratorBaseEENKUlvE0_clEvENKUlvE2_clEvEUlS4_S4_E_EESt5arrayIPcLm2EEEEviT0_T1_,"ax",@progbits
	.sectioninfo	@"SHI_REGISTERS=4"
	.align	128
        .global         _ZN2at6native29vectorized_elementwise_kernelILi8ENS0_13AUnaryFunctorIN3c108BFloat16ES4_S4_ZZZNS0_16fmod_kernel_cudaERNS_18TensorIteratorBaseEENKUlvE0_clEvENKUlvE2_clEvEUlS4_S4_E_EESt5arrayIPcLm2EEEEviT0_T1_
        .type           _ZN2at6native29vectorized_elementwise_kernelILi8ENS0_13AUnaryFunctorIN3c108BFloat16ES4_S4_ZZZNS0_16fmod_kernel_cudaERNS_18TensorIteratorBaseEENKUlvE0_clEvENKUlvE2_clEvEUlS4_S4_E_EESt5arrayIPcLm2EEEEviT0_T1_,@function
        .size           _ZN2at6native29vectorized_elementwise_kernelILi8ENS0_13AUnaryFunctorIN3c108BFloat16ES4_S4_ZZZNS0_16fmod_kernel_cudaERNS_18TensorIteratorBaseEENKUlvE0_clEvENKUlvE2_clEvEUlS4_S4_E_EESt5arrayIPcLm2EEEEviT0_T1_,(.L_x_50537 - _ZN2at6native29vectorized_elementwise_kernelILi8ENS0_13AUnaryFunctorIN3c108BFloat16ES4_S4_ZZZNS0_16fmod_kernel_cudaERNS_18TensorIteratorBaseEENKUlvE0_clEvENKUlvE2_clEvEUlS4_S4_E_EESt5arrayIPcLm2EEEEviT0_T1_)
        .other          _ZN2at6native29vectorized_elementwise_kernelILi8ENS0_13AUnaryFunctorIN3c108BFloat16ES4_S4_ZZZNS0_16fmod_kernel_cudaERNS_18TensorIteratorBaseEENKUlvE0_clEvENKUlvE2_clEvEUlS4_S4_E_EESt5arrayIPcLm2EEEEviT0_T1_,@"STO_CUDA_ENTRY STV_DEFAULT"
_ZN2at6native29vectorized_elementwise_kernelILi8ENS0_13AUnaryFunctorIN3c108BFloat16ES4_S4_ZZZNS0_16fmod_kernel_cudaERNS_18TensorIteratorBaseEENKUlvE0_clEvENKUlvE2_clEvEUlS4_S4_E_EESt5arrayIPcLm2EEEEviT0_T1_:
.text._ZN2at6native29vectorized_elementwise_kernelILi8ENS0_13AUnaryFunctorIN3c108BFloat16ES4_S4_ZZZNS0_16fmod_kernel_cudaERNS_18TensorIteratorBaseEENKUlvE0_clEvENKUlvE2_clEvEUlS4_S4_E_EESt5arrayIPcLm2EEEEviT0_T1_:
[----:B------:R-:W-:Y:S02]  /*0000*/  MOV R1, c[0x0][0x28] ;  /* 0x00000a0000017a02 */ /* 0x000fe40000000f00 */
[----:B------:R-:W-:Y:S05]  /*0010*/  EXIT ;  /* 0x000000000000794d */ /* 0x000fea0003800000 */
.L_x_3416:
        /* <DEDUP_REMOVED lines=14> */
.L_x_50537:


//--------------------- .text._ZN2at6native18elementwise_kernelILi128ELi4EZNS0_15gpu_kernel_implINS0_13BinaryFunctorIN3c104HalfES5_S5_ZZZNS0_16fmod_kernel_cudaERNS_18TensorIteratorBaseEENKUlvE0_clEvENKUlvE1_clEvEUlS5_S5_E_EEEEvS7_RKT_EUliE_EEviT1_ --------------------------
	.section	.text._ZN2at6native18elementwise_kernelILi128ELi4EZNS0_15gpu_kernel_implINS0_13BinaryFunctorIN3c104HalfES5_S5_ZZZNS0_16fmod_kernel_cudaERNS_18TensorIteratorBaseEENKUlvE0_clEvENKUlvE1_clEvEUlS5_S5_E_EEEEvS7_RKT_EUliE_EEviT1_,"ax",@progbits
	.sectioninfo	@"SHI_REGISTERS=26"
	.align	128
        .global         _ZN2at6native18elementwise_kernelILi128ELi4EZNS0_15gpu_kernel_implINS0_13BinaryFunctorIN3c104HalfES5_S5_ZZZNS0_16fmod_kernel_cudaERNS_18TensorIteratorBaseEENKUlvE0_clEvENKUlvE1_clEvEUlS5_S5_E_EEEEvS7_RKT_EUliE_EEviT1_
        .type           _ZN2at6native18elementwise_kernelILi128ELi4EZNS0_15gpu_kernel_implINS0_13BinaryFunctorIN3c104HalfES5_S5_ZZZNS0_16fmod_kernel_cudaERNS_18TensorIteratorBaseEENKUlvE0_clEvENKUlvE1_clEvEUlS5_S5_E_EEEEvS7_RKT_EUliE_EEviT1_,@function
        .size           _ZN2at6native18elementwise_kernelILi128ELi4EZNS0_15gpu_kernel_implINS0_13BinaryFunctorIN3c104HalfES5_S5_ZZZNS0_16fmod_kernel_cudaERNS_18TensorIteratorBaseEENKUlvE0_clEvENKUlvE1_clEvEUlS5_S5_E_EEEEvS7_RKT_EUliE_EEviT1_,(.L_x_50538 - _ZN2at6native18elementwise_kernelILi128ELi4EZNS0_15gpu_kernel_implINS0_13BinaryFunctorIN3c104HalfES5_S5_ZZZNS0_16fmod_kernel_cudaERNS_18TensorIteratorBaseEENKUlvE0_clEvENKUlvE1_clEvEUlS5_S5_E_EEEEvS7_RKT_EUliE_EEviT1_)
        .other          _ZN2at6native18elementwise_kernelILi128ELi4EZNS0_15gpu_kernel_implINS0_13BinaryFunctorIN3c104HalfES5_S5_ZZZNS0_16fmod_kernel_cudaERNS_18TensorIteratorBaseEENKUlvE0_clEvENKUlvE1_clEvEUlS5_S5_E_EEEEvS7_RKT_EUliE_EEviT1_,@"STO_CUDA_ENTRY STV_DEFAULT"
_ZN2at6native18elementwise_kernelILi128ELi4EZNS0_15gpu_kernel_implINS0_13BinaryFunctorIN3c104HalfES5_S5_ZZZNS0_16fmod_kernel_cudaERNS_18TensorIteratorBaseEENKUlvE0_clEvENKUlvE1_clEvEUlS5_S5_E_EEEEvS7_RKT_EUliE_EEviT1_:
.text._ZN2at6native18elementwise_kernelILi128ELi4EZNS0_15gpu_kernel_implINS0_13BinaryFunctorIN3c104HalfES5_S5_ZZZNS0_16fmod_kernel_cudaERNS_18TensorIteratorBaseEENKUlvE0_clEvENKUlvE1_clEvEUlS5_S5_E_EEEEvS7_RKT_EUliE_EEviT1_:
        /* <DEDUP_REMOVED lines=262> */
.L_x_3419:
        /* <DEDUP_REMOVED lines=18> */
[----:B0-----:R-:W-:-:S04]  /*1180*/  F2FP.PACK_AB R0, RZ, R0 ;  /* 0x00000000ff00723e */ /* 0x001fc800000000ff */
[----:B------:R-:W-:Y:S01]  /*1190*/  PRMT R23, R0, 0x7610, R23 ;  /* 0x0000761000177816 */ /* 0x000fe20000000017 */
[----:B------:R-:W-:Y:S05]  /*11a0*/  BRA `(.L_x_3425) ;  /* 0x00000f2000007947 */ /* 0x000fea0003800000 */
.L_x_3423:
[----:B------:R-:W2:Y:S02]  /*11b0*/  LDG.E.U8 R2, [R2.64] ;  /* 0x0000002402027981 */ /* 0x000ea4000c1e1100 */
[----:B--2---:R-:W0:Y:S02]  /*11c0*/  I2F.U16 R0, R2 ;  /* 0x0000000200007306 */ /* 0x004e240000101000 */
[----:B0-----:R-:W-:-:S04]  /*11d0*/  F2FP.PACK_AB R0, RZ, R0 ;  /* 0x00000000ff00723e */ /* 0x001fc800000000ff */
[----:B------:R-:W-:Y:S01]  /*11e0*/  PRMT R23, R0, 0x7610, R23 ;  /* 0x0000761000177816 */ /* 0x000fe20000000017 */
[----:B------:R-:W-:Y:S05]  /*11f0*/  BRA `(.L_x_3425) ;  /* 0x00000ed000007947 */ /* 0x000fea0003800000 */
.L_x_3422:
        /* <DEDUP_REMOVED lines=8> */
[----:B0-----:R-:W-:-:S04]  /*1280*/  F2FP.PACK_AB R0, RZ, R0 ;  /* 0x00000000ff00723e */ /* 0x001fc800000000ff */
[----:B------:R-:W-:Y:S01]  /*1290*/  PRMT R23, R0, 0x7610, R23 ;  /* 0x0000761000177816 */ /* 0x000fe20000000017 */
[----:B------:R-:W-:Y:S05]  /*12a0*/  BRA `(.L_x_3425) ;  /* 0x00000e2000007947 */ /* 0x000fea0003800000 */
.L_x_3427:
[----:B------:R-:W2:Y:S02]  /*12b0*/  LDG.E R2, [R2.64] ;  /* 0x0000002402027981 */ /* 0x000ea4000c1e1900 */
[----:B--2---:R-:W0:Y:S02]  /*12c0*/  I2F R0, R2 ;  /* 0x0000000200007306 */ /* 0x004e240000201400 */
[----:B0-----:R-:W-:-:S04]  /*12d0*/  F2FP.PACK_AB R0, RZ, R0 ;  /* 0x00000000ff00723e */ /* 0x001fc800000000ff */
[----:B------:R-:W-:Y:S01]  /*12e0*/  PRMT R23, R0, 0x7610, R23 ;  /* 0x0000761000177816 */ /* 0x000fe20000000017 */
[----:B------:R-:W-:Y:S05]  /*12f0*/  BRA `(.L_x_3425) ;  /* 0x00000dd000007947 */ /* 0x000fea0003800000 */
.L_x_3426:
[----:B------:R-:W2:Y:S02]  /*1300*/  LDG.E.U16 R2, [R2.64] ;  /* 0x0000002402027981 */ /* 0x000ea4000c1e1500 */
[----:B--2---:R-:W0:Y:S02]  /*1310*/  I2F.S16 R0, R2 ;  /* 0x0000000200007306 */ /* 0x004e240000101400 */
[----:B0-----:R-:W-:-:S04]  /*1320*/  F2FP.PACK_AB R0, RZ, R0 ;  /* 0x00000000ff00723e */ /* 0x001fc800000000ff */
[----:B------:R-:W-:Y:S01]  /*1330*/  PRMT R23, R0, 0x7610, R23 ;  /* 0x0000761000177816 */ /* 0x000fe20000000017 */
[----:B------:R-:W-:Y:S05]  /*1340*/  BRA `(.L_x_3425) ;  /* 0x00000d8000007947 */ /* 0x000fea0003800000 */
.L_x_3421:
[----:B------:R-:W-:-:S13]  /*1350*/  ISETP.GT.AND P0, PT, R4, 0x6, PT ;  /* 0x000000060400780c */ /* 0x000fda0003f04270 */
[----:B------:R-:W-:Y:S05]  /*1360*/  @P0 BRA `(.L_x_3428) ;  /* 0x0000009000000947 */ /* 0x000fea0003800000 */
[----:B------:R-:W-:-:S13]  /*1370*/  ISETP.NE.AND P0, PT, R4, 0x5, PT ;  /* 0x000000050400780c */ /* 0x000fda0003f05270 */
[----:B------:R-:W-:Y:S05]  /*1380*/  @!P0 BRA `(.L_x_3429) ;  /* 0x0000005000008947 */ /* 0x000fea0003800000 */
[----:B------:R-:W-:-:S13]  /*1390*/  ISETP.NE.AND P0, PT, R4, 0x6, PT ;  /* 0x000000060400780c */ /* 0x000fda0003f05270 */
[----:B------:R-:W-:Y:S05]  /*13a0*/  @P0 BRA `(.L_x_3424) ;  /* 0x00000b4000000947 */ /* 0x000fea0003800000 */
[----:B------:R-:W2:Y:S02]  /*13b0*/  LDG.E R2, [R2.64] ;  /* 0x0000002402027981 */ /* 0x000ea4000c1e1900 */
[----:B--2---:R-:W-:Y:S01]  /*13c0*/  F2FP.PACK_AB R23, RZ, R2 ;  /* 0x00000002ff17723e */ /* 0x004fe200000000ff */
[----:B------:R-:W-:Y:S05]  /*13d0*/  BRA `(.L_x_3425) ;  /* 0x00000cf000007947 */ /* 0x000fea0003800000 */
.L_x_3429:
[----:B------:R0:W5:Y:S01]  /*13e0*/  LDG.E.U16 R23, [R2.64] ;  /* 0x0000002402177981 */ /* 0x000162000c1e1500 */
[----:B------:R-:W-:Y:S05]  /*13f0*/  BRA `(.L_x_3425) ;  /* 0x00000cd000007947 */ /* 0x000fea0003800000 */
.L_x_3428:
[----:B------:R-:W-:-:S13]  /*1400*/  ISETP.NE.AND P0, PT, R4, 0x7, PT ;  /* 0x000000070400780c */ /* 0x000fda0003f05270 */
[----:B------:R-:W-:Y:S05]  /*1410*/  @!P0 BRA `(.L_x_3430) ;  /* 0x0000009000008947 */ /* 0x000fea0003800000 */
[----:B------:R-:W-:-:S13]  /*1420*/  ISETP.NE.AND P0, PT, R4, 0x8, PT ;  /* 0x000000080400780c */ /* 0x000fda0003f05270 */
[----:B------:R-:W-:Y:S05]  /*1430*/  @!P0 BRA `(.L_x_3431) ;  /* 0x0000005000008947 */ /* 0x000fea0003800000 */
[----:B------:R-:W-:-:S13]  /*1440*/  ISETP.NE.AND P0, PT, R4, 0x9, PT ;  /* 0x000000090400780c */ /* 0x000fda0003f05270 */
[----:B------:R-:W-:Y:S05]  /*1450*/  @P0 BRA `(.L_x_3424) ;  /* 0x00000a9000000947 */ /* 0x000fea0003800000 */
[----:B------:R-:W2:Y:S02]  /*1460*/  LDG.E R2, [R2.64] ;  /* 0x0000002402027981 */ /* 0x000ea4000c1e1900 */
[----:B--2---:R-:W-:Y:S01]  /*1470*/  F2FP.PACK_AB R23, RZ, R2 ;  /* 0x00000002ff17723e */ /* 0x004fe200000000ff */
[----:B------:R-:W-:Y:S05]  /*1480*/  BRA `(.L_x_3425) ;  /* 0x00000c4000007947 */ /* 0x000fea0003800000 */
.L_x_3431:
[----:B------:R0:W5:Y:S01]  /*1490*/  LDG.E.U16 R23, [R2.64] ;  /* 0x0000002402177981 */ /* 0x000162000c1e1500 */
[----:B------:R-:W-:Y:S05]  /*14a0*/  BRA `(.L_x_3425) ;  /* 0x00000c2000007947 */ /* 0x000fea0003800000 */
.L_x_3430:
[----:B------:R-:W2:Y:S02]  /*14b0*/  LDG.E.64 R2, [R2.64] ;  /* 0x0000002402027981 */ /* 0x000ea4000c1e1b00 */
[----:B--2---:R-:W0:Y:S01]  /*14c0*/  F2F.F32.F64 R0, R2 ;  /* 0x0000000200007310 */ /* 0x004e220000301000 */
[----:B------:R-:W0:-:S14]  /*14d0*/  DSETP.GEU.AND P0, PT, |R2|, c[0x2][0x0], PT ;  /* 0x008000000200762a */ /* 0x000e1c0003f0e200 */
[----:B0-----:R-:W-:-:S05]  /*14e0*/  @!P0 FMUL R0, R0, 1.175494350822287508e-38 ;  /* 0x0080000000008820 */ /* 0x001fca0000400000 */
[----:B------:R-:W-:-:S04]  /*14f0*/  F2FP.PACK_AB R0, RZ, R0 ;  /* 0x00000000ff00723e */ /* 0x000fc800000000ff */
[----:B------:R-:W-:Y:S01]  /*1500*/  PRMT R23, R0, 0x7610, R23 ;  /* 0x0000761000177816 */ /* 0x000fe20000000017 */
[----:B------:R-:W-:Y:S05]  /*1510*/  BRA `(.L_x_3425) ;  /* 0x00000bb000007947 */ /* 0x000fea0003800000 */
.L_x_3420:
        /* <DEDUP_REMOVED lines=11> */
[----:B------:R-:W-:-:S04]  /*15d0*/  F2FP.PACK_AB R0, RZ, R0 ;  /* 0x00000000ff00723e */ /* 0x000fc800000000ff */
[----:B------:R-:W-:Y:S01]  /*15e0*/  PRMT R23, R0, 0x7610, R23 ;  /* 0x0000761000177816 */ /* 0x000fe20000000017 */
[----:B------:R-:W-:Y:S05]  /*15f0*/  BRA `(.L_x_3425) ;  /* 0x00000ad000007947 */ /* 0x000fea0003800000 */
.L_x_3434:
[----:B------:R-:W2:Y:S02]  /*1600*/  LDG.E.64 R2, [R2.64] ;  /* 0x0000002402027981 */ /* 0x000ea4000c1e1b00 */
[----:B--2---:R-:W0:Y:S01]  /*1610*/  F2F.F32.F64 R0, R2 ;  /* 0x0000000200007310 */ /* 0x004e220000301000 */
[----:B------:R-:W0:-:S14]  /*1620*/  DSETP.GEU.AND P0, PT, |R2|, c[0x2][0x0], PT ;  /* 0x008000000200762a */ /* 0x000e1c0003f0e200 */
[----:B0-----:R-:W-:-:S05]  /*1630*/  @!P0 FMUL R0, R0, 1.175494350822287508e-38 ;  /* 0x0080000000008820 */ /* 0x001fca0000400000 */
[----:B------:R-:W-:-:S04]  /*1640*/  F2FP.PACK_AB R0, RZ, R0 ;  /* 0x00000000ff00723e */ /* 0x000fc800000000ff */
[----:B------:R-:W-:Y:S01]  /*1650*/  PRMT R23, R0, 0x7610, R23 ;  /* 0x0000761000177816 */ /* 0x000fe20000000017 */
[----:B------:R-:W-:Y:S05]  /*1660*/  BRA `(.L_x_3425) ;  /* 0x00000a6000007947 */ /* 0x000fea0003800000 */
.L_x_3433:
        /* <DEDUP_REMOVED lines=25> */
[----:B------:R-:W-:-:S04]  /*1800*/  F2FP.PACK_AB R5, RZ, R5 ;  /* 0x00000005ff05723e */ /* 0x000fc800000000ff */
[----:B------:R-:W-:Y:S01]  /*1810*/  PRMT R23, R5, 0x7610, R23 ;  /* 0x0000761005177816 */ /* 0x000fe20000000017 */
[----:B------:R-:W-:Y:S05]  /*1820*/  BRA `(.L_x_3425) ;  /* 0x000008a000007947 */ /* 0x000fea0003800000 */
.L_x_3436:
        /* <DEDUP_REMOVED lines=12> */
[----:B------:R-:W-:-:S04]  /*18f0*/  F2FP.PACK_AB R4, RZ, R4 ;  /* 0x00000004ff04723e */ /* 0x000fc800000000ff */
[----:B------:R-:W-:Y:S01]  /*1900*/  PRMT R23, R4, 0x7610, R23 ;  /* 0x0000761004177816 */ /* 0x000fe20000000017 */
[----:B------:R-:W-:Y:S05]  /*1910*/  BRA `(.L_x_3425) ;  /* 0x000007b000007947 */ /* 0x000fea0003800000 */
.L_x_3435:
[----:B------:R-:W2:Y:S02]  /*1920*/  LDG.E.U16 R0, [R2.64] ;  /* 0x0000002402007981 */ /* 0x000ea4000c1e1500 */
[----:B--2---:R-:W-:-:S04]  /*1930*/  PRMT R0, RZ, 0x5410, R0 ;  /* 0x00005410ff007816 */ /* 0x004fc80000000000 */
[----:B------:R-:W-:-:S04]  /*1940*/  F2FP.PACK_AB R0, RZ, R0 ;  /* 0x00000000ff00723e */ /* 0x000fc800000000ff */
[----:B------:R-:W-:Y:S01]  /*1950*/  PRMT R23, R0, 0x7610, R23 ;  /* 0x0000761000177816 */ /* 0x000fe20000000017 */
[----:B------:R-:W-:Y:S05]  /*1960*/  BRA `(.L_x_3425) ;  /* 0x0000076000007947 */ /* 0x000fea0003800000 */
.L_x_3432:
        /* <DEDUP_REMOVED lines=10> */
[----:B0-----:R-:W-:Y:S01]  /*1a10*/  F2FP.PACK_AB R23, RZ, R0 ;  /* 0x00000000ff17723e */ /* 0x001fe200000000ff */
[----:B------:R-:W-:Y:S05]  /*1a20*/  BRA `(.L_x_3425) ;  /* 0x000006a000007947 */ /* 0x000fea0003800000 */
.L_x_3439:
        /* <DEDUP_REMOVED lines=21> */
.L_x_3443:
[----:B------:R-:W-:Y:S05]  /*1b80*/  BSYNC B1 ;  /* 0x0000000000017941 */ /* 0x000fea0003800000 */
.L_x_3442:
[----:B------:R-:W-:Y:S01]  /*1b90*/  LEA R3, R0, 0x3b800000, 0x17 ;  /* 0x3b80000000037811 */ /* 0x000fe200078eb8ff */
[----:B------:R-:W-:-:S05]  /*1ba0*/  IMAD.SHL.U32 R0, R2, 0x100000, RZ ;  /* 0x0010000002007824 */ /* 0x000fca00078e00ff */
[----:B------:R-:W-:Y:S02]  /*1bb0*/  LOP3.LUT R0, R3, R0, R4, 0xfe, !PT ;  /* 0x0000000003007212 */ /* 0x000fe400078efe04 */
.L_x_3441:
[----:B------:R-:W-:Y:S05]  /*1bc0*/  BSYNC B0 ;  /* 0x0000000000007941 */ /* 0x000fea0003800000 */
.L_x_3440:
[----:B------:R-:W-:-:S04]  /*1bd0*/  F2FP.PACK_AB R0, RZ, R0 ;  /* 0x00000000ff00723e */ /* 0x000fc800000000ff */
[----:B------:R-:W-:Y:S01]  /*1be0*/  PRMT R23, R0, 0x7610, R23 ;  /* 0x0000761000177816 */ /* 0x000fe20000000017 */
[----:B------:R-:W-:Y:S05]  /*1bf0*/  BRA `(.L_x_3425) ;  /* 0x000004d000007947 */ /* 0x000fea0003800000 */
.L_x_3438:
        /* <DEDUP_REMOVED lines=21> */
.L_x_3447:
[----:B------:R-:W-:Y:S05]  /*1d50*/  BSYNC B1 ;  /* 0x0000000000017941 */ /* 0x000fea0003800000 */
.L_x_3446:
[----:B------:R-:W-:Y:S01]  /*1d60*/  LEA R3, R0, 0x37800000, 0x17 ;  /* 0x3780000000037811 */ /* 0x000fe200078eb8ff */
[----:B------:R-:W-:-:S05]  /*1d70*/  IMAD.SHL.U32 R0, R2, 0x200000, RZ ;  /* 0x0020000002007824 */ /* 0x000fca00078e00ff */
[----:B------:R-:W-:Y:S02]  /*1d80*/  LOP3.LUT R0, R3, R0, R4, 0xfe, !PT ;  /* 0x0000000003007212 */ /* 0x000fe400078efe04 */
.L_x_3445:
[----:B------:R-:W-:Y:S05]  /*1d90*/  BSYNC B0 ;  /* 0x0000000000007941 */ /* 0x000fea0003800000 */
.L_x_3444:
[----:B------:R-:W-:-:S04]  /*1da0*/  F2FP.PACK_AB R0, RZ, R0 ;  /* 0x00000000ff00723e */ /* 0x000fc800000000ff */
[----:B------:R-:W-:Y:S01]  /*1db0*/  PRMT R23, R0, 0x7610, R23 ;  /* 0x0000761000177816 */ /* 0x000fe20000000017 */
[----:B------:R-:W-:Y:S05]  /*1dc0*/  BRA `(.L_x_3425) ;  /* 0x0000030000007947 */ /* 0x000fea0003800000 */
.L_x_3437:
        /* <DEDUP_REMOVED lines=14> */
.L_x_3451:
[----:B------:R-:W-:Y:S05]  /*1eb0*/  BSYNC B0 ;  /* 0x0000000000007941 */ /* 0x000fea0003800000 */
.L_x_3450:
[----:B------:R-:W-:-:S04]  /*1ec0*/  F2FP.PACK_AB R0, RZ, R0 ;  /* 0x00000000ff00723e */ /* 0x000fc800000000ff */
[----:B------:R-:W-:Y:S01]  /*1ed0*/  PRMT R23, R0, 0x7610, R23 ;  /* 0x0000761000177816 */ /* 0x000fe20000000017 */
[----:B------:R-:W-:Y:S05]  /*1ee0*/  BRA `(.L_x_3425) ;  /* 0x000001e000007947 */ /* 0x000fea0003800000 */
.L_x_3424:
        /* <DEDUP_REMOVED lines=21> */
.L_x_3449:
[----:B------:R-:W2:Y:S02]  /*2040*/  LDG.E.64 R2, [R2.64] ;  /* 0x0000002402027981 */ /* 0x000ea4000c1e1b00 */
[----:B--2---:R-:W0:Y:S02]  /*2050*/  I2F.U64 R0, R2 ;  /* 0x0000000200007312 */ /* 0x004e240000301000 */
[----:B0-----:R-:W-:-:S04]  /*2060*/  F2FP.PACK_AB R0, RZ, R0 ;  /* 0x00000000ff00723e */ /* 0x001fc800000000ff */
[----:B------:R-:W-:Y:S01]  /*2070*/  PRMT R23, R0, 0x7610, R23 ;  /* 0x0000761000177816 */ /* 0x000fe20000000017 */
[----:B------:R-:W-:Y:S05]  /*2080*/  BRA `(.L_x_3425) ;  /* 0x0000004000007947 */ /* 0x000fea0003800000 */
.L_x_3448:
[----:B------:R-:W2:Y:S02]  /*2090*/  LDG.E R2, [R2.64] ;  /* 0x0000002402027981 */ /* 0x000ea4000c1e1900 */
[----:B--2---:R-:W0:Y:S02]  /*20a0*/  I2F.U32 R0, R2 ;  /* 0x0000000200007306 */ /* 0x004e240000201000 */
[----:B0-----:R-:W-:-:S04]  /*20b0*/  F2FP.PACK_AB R0, RZ, R0 ;  /* 0x00000000ff00723e */ /* 0x001fc800000000ff */
[----:B------:R-:W-:Y:S02]  /*20c0*/  PRMT R23, R0, 0x7610, R23 ;  /* 0x0000761000177816 */ /* 0x000fe40000000017 */
.L_x_3425:
        /* <DEDUP_REMOVED lines=16> */
[----:B0-----:R-:W-:Y:S01]  /*21d0*/  F2FP.PACK_AB R0, RZ, R0 ;  /* 0x00000000ff00723e */ /* 0x001fe200000000ff */
[----:B------:R-:W-:Y:S05]  /*21e0*/  BRA `(.L_x_3457) ;  /* 0x00000e5000007947 */ /* 0x000fea0003800000 */
.L_x_3455:
[----:B------:R-:W2:Y:S02]  /*21f0*/  LDG.E.U8 R2, [R2.64] ;  /* 0x0000002402027981 */ /* 0x000ea4000c1e1100 */
[----:B--2---:R-:W0:Y:S02]  /*2200*/  I2F.U16 R0, R2 ;  /* 0x0000000200007306 */ /* 0x004e240000101000 */
[----:B0-----:R-:W-:Y:S01]  /*2210*/  F2FP.PACK_AB R0, RZ, R0 ;  /* 0x00000000ff00723e */ /* 0x001fe200000000ff */
[----:B------:R-:W-:Y:S05]  /*2220*/  BRA `(.L_x_3457) ;  /* 0x00000e1000007947 */ /* 0x000fea0003800000 */
.L_x_3454:
        /* <DEDUP_REMOVED lines=8> */
[----:B0-----:R-:W-:Y:S01]  /*22b0*/  F2FP.PACK_AB R0, RZ, R0 ;  /* 0x00000000ff00723e */ /* 0x001fe200000000ff */
[----:B------:R-:W-:Y:S05]  /*22c0*/  BRA `(.L_x_3457) ;  /* 0x00000d7000007947 */ /* 0x000fea0003800000 */
.L_x_3459:
[----:B------:R-:W2:Y:S02]  /*22d0*/  LDG.E R2, [R2.64] ;  /* 0x0000002402027981 */ /* 0x000ea4000c1e1900 */
[----:B--2---:R-:W0:Y:S02]  /*22e0*/  I2F R0, R2 ;  /* 0x0000000200007306 */ /* 0x004e240000201400 */
[----:B0-----:R-:W-:Y:S01]  /*22f0*/  F2FP.PACK_AB R0, RZ, R0 ;  /* 0x00000000ff00723e */ /* 0x001fe200000000ff */
[----:B------:R-:W-:Y:S05]  /*2300*/  BRA `(.L_x_3457) ;  /* 0x00000d3000007947 */ /* 0x000fea0003800000 */
.L_x_3458:
[----:B------:R-:W2:Y:S02]  /*2310*/  LDG.E.U16 R2, [R2.64] ;  /* 0x0000002402027981 */ /* 0x000ea4000c1e1500 */
[----:B--2---:R-:W0:Y:S02]  /*2320*/  I2F.S16 R0, R2 ;  /* 0x0000000200007306 */ /* 0x004e240000101400 */
[----:B0-----:R-:W-:Y:S01]  /*2330*/  F2FP.PACK_AB R0, RZ, R0 ;  /* 0x00000000ff00723e */ /* 0x001fe200000000ff */
[----:B------:R-:W-:Y:S05]  /*2340*/  BRA `(.L_x_3457) ;  /* 0x00000cf000007947 */ /* 0x000fea0003800000 */
.L_x_3453:
        /* <DEDUP_REMOVED lines=9> */
.L_x_3461:
[----:B------:R0:W5:Y:S01]  /*23e0*/  LDG.E.U16 R0, [R2.64] ;  /* 0x0000002402007981 */ /* 0x000162000c1e1500 */
[----:B------:R-:W-:Y:S05]  /*23f0*/  BRA `(.L_x_3457) ;  /* 0x00000c4000007947 */ /* 0x000fea0003800000 */
.L_x_3460:
        /* <DEDUP_REMOVED lines=9> */
.L_x_3463:
[----:B------:R0:W5:Y:S01]  /*2490*/  LDG.E.U16 R0, [R2.64] ;  /* 0x0000002402007981 */ /* 0x000162000c1e1500 */
[----:B------:R-:W-:Y:S05]  /*24a0*/  BRA `(.L_x_3457) ;  /* 0x00000b9000007947 */ /* 0x000fea0003800000 */
.L_x_3462:
[----:B------:R-:W2:Y:S02]  /*24b0*/  LDG.E.64 R2, [R2.64] ;  /* 0x0000002402027981 */ /* 0x000ea4000c1e1b00 */
[----:B--2---:R-:W0:Y:S01]  /*24c0*/  F2F.F32.F64 R0, R2 ;  /* 0x0000000200007310 */ /* 0x004e220000301000 */
[----:B------:R-:W0:-:S14]  /*24d0*/  DSETP.GEU.AND P0, PT, |R2|, c[0x2][0x0], PT ;  /* 0x008000000200762a */ /* 0x000e1c0003f0e200 */
[----:B0-----:R-:W-:-:S05]  /*24e0*/  @!P0 FMUL R0, R0, 1.175494350822287508e-38 ;  /* 0x0080000000008820 */ /* 0x001fca0000400000 */
[----:B------:R-:W-:Y:S01]  /*24f0*/  F2FP.PACK_AB R0, RZ, R0 ;  /* 0x00000000ff00723e */ /* 0x000fe200000000ff */
[----:B------:R-:W-:Y:S05]  /*2500*/  BRA `(.L_x_3457) ;  /* 0x00000b3000007947 */ /* 0x000fea0003800000 */
.L_x_3452:
        /* <DEDUP_REMOVED lines=11> */
[----:B------:R-:W-:Y:S01]  /*25c0*/  F2FP.PACK_AB R0, RZ, R0 ;  /* 0x00000000ff00723e */ /* 0x000fe200000000ff */
[----:B------:R-:W-:Y:S05]  /*25d0*/  BRA `(.L_x_3457) ;  /* 0x00000a6000007947 */ /* 0x000fea0003800000 */
.L_x_3466:
[----:B------:R-:W2:Y:S02]  /*25e0*/  LDG.E.64 R2, [R2.64] ;  /* 0x0000002402027981 */ /* 0x000ea4000c1e1b00 */
[----:B--2---:R-:W0:Y:S01]  /*25f0*/  F2F.F32.F64 R0, R2 ;  /* 0x0000000200007310 */ /* 0x004e220000301000 */
[----:B------:R-:W0:-:S14]  /*2600*/  DSETP.GEU.AND P0, PT, |R2|, c[0x2][0x0], PT ;  /* 0x008000000200762a */ /* 0x000e1c0003f0e200 */
[----:B0-----:R-:W-:-:S05]  /*2610*/  @!P0 FMUL R0, R0, 1.175494350822287508e-38 ;  /* 0x0080000000008820 */ /* 0x001fca0000400000 */
[----:B------:R-:W-:Y:S01]  /*2620*/  F2FP.PACK_AB R0, RZ, R0 ;  /* 0x00000000ff00723e */ /* 0x000fe200000000ff */
[----:B------:R-:W-:Y:S05]  /*2630*/  BRA `(.L_x_3457) ;  /* 0x00000a0000007947 */ /* 0x000fea0003800000 */
.L_x_3465:
        /* <DEDUP_REMOVED lines=28> */
.L_x_3468:
        /* <DEDUP_REMOVED lines=15> */
.L_x_3467:
[----:B------:R-:W2:Y:S02]  /*28f0*/  LDG.E.U16 R0, [R2.64] ;  /* 0x0000002402007981 */ /* 0x000ea4000c1e1500 */
[----:B--2---:R-:W-:-:S04]  /*2900*/  PRMT R0, RZ, 0x5410, R0 ;  /* 0x00005410ff007816 */ /* 0x004fc80000000000 */
[----:B------:R-:W-:Y:S01]  /*2910*/  F2FP.PACK_AB R0, RZ, R0 ;  /* 0x00000000ff00723e */ /* 0x000fe200000000ff */
[----:B------:R-:W-:Y:S05]  /*2920*/  BRA `(.L_x_3457) ;  /* 0x0000071000007947 */ /* 0x000fea0003800000 */
.L_x_3464:
        /* <DEDUP_REMOVED lines=12> */
.L_x_3471:
        /* <DEDUP_REMOVED lines=21> */
.L_x_3475:
[----:B------:R-:W-:Y:S05]  /*2b40*/  BSYNC B1 ;  /* 0x0000000000017941 */ /* 0x000fea0003800000 */
.L_x_3474:
[----:B------:R-:W-:Y:S01]  /*2b50*/  LEA R3, R0, 0x3b800000, 0x17 ;  /* 0x3b80000000037811 */ /* 0x000fe200078eb8ff */
[----:B------:R-:W-:-:S05]  /*2b60*/  IMAD.SHL.U32 R0, R2, 0x100000, RZ ;  /* 0x0010000002007824 */ /* 0x000fca00078e00ff */
[----:B------:R-:W-:Y:S02]  /*2b70*/  LOP3.LUT R0, R3, R0, R4, 0xfe, !PT ;  /* 0x0000000003007212 */ /* 0x000fe400078efe04 */
.L_x_3473:
[----:B------:R-:W-:Y:S05]  /*2b80*/  BSYNC B0 ;  /* 0x0000000000007941 */ /* 0x000fea0003800000 */
.L_x_3472:
[----:B------:R-:W-:Y:S01]  /*2b90*/  F2FP.PACK_AB R0, RZ, R0 ;  /* 0x00000000ff00723e */ /* 0x000fe200000000ff */
[----:B------:R-:W-:Y:S05]  /*2ba0*/  BRA `(.L_x_3457) ;  /* 0x0000049000007947 */ /* 0x000fea0003800000 */
.L_x_3470:
        /* <DEDUP_REMOVED lines=21> */
.L_x_3479:
[----:B------:R-:W-:Y:S05]  /*2d00*/  BSYNC B1 ;  /* 0x0000000000017941 */ /* 0x000fea0003800000 */
.L_x_3478:
[----:B------:R-:W-:Y:S01]  /*2d10*/  LEA R3, R0, 0x37800000, 0x17 ;  /* 0x3780000000037811 */ /* 0x000fe200078eb8ff */
[----:B------:R-:W-:-:S05]  /*2d20*/  IMAD.SHL.U32 R0, R2, 0x200000, RZ ;  /* 0x0020000002007824 */ /* 0x000fca00078e00ff */
[----:B------:R-:W-:Y:S02]  /*2d30*/  LOP3.LUT R0, R3, R0, R4, 0xfe, !PT ;  /* 0x0000000003007212 */ /* 0x000fe400078efe04 */
.L_x_3477:
[----:B------:R-:W-:Y:S05]  /*2d40*/  BSYNC B0 ;  /* 0x0000000000007941 */ /* 0x000fea0003800000 */
.L_x_3476:
[----:B------:R-:W-:Y:S01]  /*2d50*/  F2FP.PACK_AB R0, RZ, R0 ;  /* 0x00000000ff00723e */ /* 0x000fe200000000ff */
[----:B------:R-:W-:Y:S05]  /*2d60*/  BRA `(.L_x_3457) ;  /* 0x000002d000007947 */ /* 0x000fea0003800000 */
.L_x_3469:
        /* <DEDUP_REMOVED lines=14> */
.L_x_3483:
[----:B------:R-:W-:Y:S05]  /*2e50*/  BSYNC B0 ;  /* 0x0000000000007941 */ /* 0x000fea0003800000 */
.L_x_3482:
[----:B------:R-:W-:Y:S01]  /*2e60*/  F2FP.PACK_AB R0, RZ, R0 ;  /* 0x00000000ff00723e */ /* 0x000fe200000000ff */
[----:B------:R-:W-:Y:S05]  /*2e70*/  BRA `(.L_x_3457) ;  /* 0x000001c000007947 */ /* 0x000fea0003800000 */
.L_x_3456:
        /* <DEDUP_REMOVED lines=21> */
.L_x_3481:
[----:B------:R-:W2:Y:S02]  /*2fd0*/  LDG.E.64 R2, [R2.64] ;  /* 0x0000002402027981 */ /* 0x000ea4000c1e1b00 */
[----:B--2---:R-:W0:Y:S02]  /*2fe0*/  I2F.U64 R0, R2 ;  /* 0x0000000200007312 */ /* 0x004e240000301000 */
[----:B0-----:R-:W-:Y:S01]  /*2ff0*/  F2FP.PACK_AB R0, RZ, R0 ;  /* 0x00000000ff00723e */ /* 0x001fe200000000ff */
[----:B------:R-:W-:Y:S05]  /*3000*/  BRA `(.L_x_3457) ;  /* 0x0000003000007947 */ /* 0x000fea0003800000 */
.L_x_3480:
[----:B------:R-:W2:Y:S02]  /*3010*/  LDG.E R2, [R2.64] ;  /* 0x0000002402027981 */ /* 0x000ea4000c1e1900 */
[----:B--2---:R-:W0:Y:S02]  /*3020*/  I2F.U32 R0, R2 ;  /* 0x0000000200007306 */ /* 0x004e240000201000 */
[----:B0-----:R-:W-:-:S06]  /*3030*/  F2FP.PACK_AB R0, RZ, R0 ;  /* 0x00000000ff00723e */ /* 0x001fcc00000000ff */
.L_x_3457:
[----:B-----5:R-:W-:Y:S01]  /*3040*/  HADD2.F32 R23, -RZ, R23.H0_H0 ;  /* 0x20000017ff177230 */ /* 0x020fe20000004100 */
[----:B------:R-:W-:Y:S01]  /*3050*/  BSSY B0, `(.L_x_3484) ;  /* 0x0000041000007945 */ /* 0x000fe20003800000 */
[----:B------:R-:W-:-:S03]  /*3060*/  HADD2.F32 R4, -RZ, R0.H0_H0 ;  /* 0x20000000ff047230 */ /* 0x000fc60000004100 */
[C---:B------:R-:W-:Y:S02]  /*3070*/  FADD.FTZ R0, |R23|.reuse, -RZ ;  /* 0x800000ff17007221 */ /* 0x040fe40000010200 */
        /* <DEDUP_REMOVED lines=25> */
.L_x_3489:
[----:B------:R-:W-:Y:S01]  /*3210*/  FSETP.GEU.FTZ.AND P0, PT, R3, -R6, PT ;  /* 0x800000060300720b */ /* 0x000fe20003f1e000 */
[----:B------:R-:W-:-:S12]  /*3220*/  FADD.FTZ R5, R5, -1 ;  /* 0xbf80000005057421 */ /* 0x000fd80000010000 */
[----:B------:R-:W-:Y:S02]  /*3230*/  @!P0 FADD.FTZ R5, R5, -1 ;  /* 0xbf80000005058421 */ /* 0x000fe40000010000 */
.L_x_3488:
[----:B------:R-:W-:Y:S05]  /*3240*/  BSYNC B1 ;  /* 0x0000000000017941 */ /* 0x000fea0003800000 */
.L_x_3487:
[----:B------:R-:W-:Y:S01]  /*3250*/  FFMA.FTZ R0, -R6, R5, R0 ;  /* 0x0000000506007223 */ /* 0x000fe20000010100 */
[----:B------:R-:W-:Y:S05]  /*3260*/  BRA `(.L_x_3485) ;  /* 0x000001f000007947 */ /* 0x000fea0003800000 */
.L_x_3486:
        /* <DEDUP_REMOVED lines=15> */
.L_x_3492:
        /* <DEDUP_REMOVED lines=13> */
.L_x_3491:
[----:B------:R-:W-:Y:S05]  /*3430*/  BSYNC B1 ;  /* 0x0000000000017941 */ /* 0x000fea0003800000 */
.L_x_3490:
[----:B------:R-:W-:-:S04]  /*3440*/  FMUL.FTZ R3, R2, 1.1920928955078125e-07 ;  /* 0x3400000002037820 */ /* 0x000fc80000410000 */
[----:B------:R-:W-:Y:S02]  /*3450*/  FMUL.FTZ R0, R6, R3 ;  /* 0x0000000306007220 */ /* 0x000fe40000410000 */
.L_x_3485:
[----:B------:R-:W-:Y:S05]  /*3460*/  BSYNC B0 ;  /* 0x0000000000007941 */ /* 0x000fea0003800000 */
.L_x_3484:
[----:B0-----:R-:W0:Y:S01]  /*3470*/  LDC.U8 R3, c[0x0][0x3e1] ;  /* 0x0000f840ff037b82 */ /* 0x001e220000000000 */
[C---:B------:R-:W-:Y:S02]  /*3480*/  FSETP.GTU.FTZ.AND P0, PT, |R0|.reuse, +INF , PT ;  /* 0x7f8000000000780b */ /* 0x040fe40003f1c200 */
[----:B------:R-:W-:-:S04]  /*3490*/  LOP3.LUT R23, R0, 0x80000000, R23, 0xb8, !PT ;  /* 0x8000000000177812 */ /* 0x000fc800078eb817 */
[----:B------:R-:W-:-:S04]  /*34a0*/  FSEL R23, R0, R23, P0 ;  /* 0x0000001700177208 */ /* 0x000fc80000000000 */
[----:B------:R-:W-:Y:S02]  /*34b0*/  F2FP.PACK_AB R23, RZ, R23 ;  /* 0x00000017ff17723e */ /* 0x000fe400000000ff */
        /* <DEDUP_REMOVED lines=11> */
[----:B------:R-:W-:-:S04]  /*3570*/  HADD2.F32 R0, -RZ, R23.H0_H0 ;  /* 0x20000017ff007230 */ /* 0x000fc80000004100 */
[----:B------:R-:W0:Y:S02]  /*3580*/  F2I.FTZ.TRUNC.NTZ R3, R0 ;  /* 0x0000000000037305 */ /* 0x000e24000021f100 */
[----:B0-----:R0:W-:Y:S01]  /*3590*/  STG.E.U8 [R16.64], R3 ;  /* 0x0000000310007986 */ /* 0x0011e2000c101124 */
[----:B------:R-:W-:Y:S05]  /*35a0*/  BRA `(.L_x_3498) ;  /* 0x00000e8000007947 */ /* 0x000fea0003800000 */
.L_x_3496:
[----:B------:R-:W-:-:S06]  /*35b0*/  HADD2.F32 R3, -RZ, R23.H0_H0 ;  /* 0x20000017ff037230 */ /* 0x000fcc0000004100 */
[----:B------:R-:W0:Y:S02]  /*35c0*/  F2I.S64.TRUNC R2, R3 ;  /* 0x0000000300027311 */ /* 0x000e24000020d900 */
[----:B0-----:R0:W-:Y:S01]  /*35d0*/  STG.E.U8 [R16.64], R2 ;  /* 0x0000000210007986 */ /* 0x0011e2000c101124 */
[----:B------:R-:W-:Y:S05]  /*35e0*/  BRA `(.L_x_3498) ;  /* 0x00000e4000007947 */ /* 0x000fea0003800000 */
.L_x_3495:
[----:B------:R-:W-:-:S13]  /*35f0*/  ISETP.NE.AND P0, PT, R2, 0x2, PT ;  /* 0x000000020200780c */ /* 0x000fda0003f05270 */
[----:B------:R-:W-:Y:S05]  /*3600*/  @!P0 BRA `(.L_x_3499) ;  /* 0x000000c000008947 */ /* 0x000fea0003800000 */
[----:B------:R-:W-:-:S13]  /*3610*/  ISETP.NE.AND P0, PT, R2, 0x3, PT ;  /* 0x000000030200780c */ /* 0x000fda0003f05270 */
[----:B------:R-:W-:Y:S05]  /*3620*/  @!P0 BRA `(.L_x_3500) ;  /* 0x0000006000008947 */ /* 0x000fea0003800000 */
[----:B------:R-:W-:-:S13]  /*3630*/  ISETP.NE.AND P0, PT, R2, 0x4, PT ;  /* 0x000000040200780c */ /* 0x000fda0003f05270 */
[----:B------:R-:W-:Y:S05]  /*3640*/  @P0 BRA `(.L_x_3497) ;  /* 0x00000c3000000947 */ /* 0x000fea0003800000 */
[----:B------:R-:W-:-:S06]  /*3650*/  HADD2.F32 R2, -RZ, R23.H0_H0 ;  /* 0x20000017ff027230 */ /* 0x000fcc0000004100 */
[----:B------:R-:W0:Y:S02]  /*3660*/  F2I.S64.TRUNC R2, R2 ;  /* 0x0000000200027311 */ /* 0x000e24000020d900 */
[----:B0-----:R0:W-:Y:S01]  /*3670*/  STG.E.64 [R16.64], R2 ;  /* 0x0000000210007986 */ /* 0x0011e2000c101b24 */
[----:B------:R-:W-:Y:S05]  /*3680*/  BRA `(.L_x_3498) ;  /* 0x00000da000007947 */ /* 0x000fea0003800000 */
.L_x_3500:
[----:B------:R-:W-:-:S06]  /*3690*/  HADD2.F32 R23, -RZ, R23.H0_H0 ;  /* 0x20000017ff177230 */ /* 0x000fcc0000004100 */
[----:B------:R-:W0:Y:S02]  /*36a0*/  F2I.FTZ.TRUNC.NTZ R23, R23 ;  /* 0x0000001700177305 */ /* 0x000e24000021f100 */
[----:B0-----:R0:W-:Y:S01]  /*36b0*/  STG.E [R16.64], R23 ;  /* 0x0000001710007986 */ /* 0x0011e2000c101924 */
[----:B------:R-:W-:Y:S05]  /*36c0*/  BRA `(.L_x_3498) ;  /* 0x00000d6000007947 */ /* 0x000fea0003800000 */
.L_x_3499:
[----:B------:R-:W-:-:S06]  /*36d0*/  HADD2.F32 R23, -RZ, R23.H0_H0 ;  /* 0x20000017ff177230 */ /* 0x000fcc0000004100 */
[----:B------:R-:W0:Y:S02]  /*36e0*/  F2I.FTZ.TRUNC.NTZ R23, R23 ;  /* 0x0000001700177305 */ /* 0x000e24000021f100 */
[----:B0-----:R0:W-:Y:S01]  /*36f0*/  STG.E.U16 [R16.64], R23 ;  /* 0x0000001710007986 */ /* 0x0011e2000c101524 */
[----:B------:R-:W-:Y:S05]  /*3700*/  BRA `(.L_x_3498) ;  /* 0x00000d2000007947 */ /* 0x000fea0003800000 */
.L_x_3494:
[----:B------:R-:W-:-:S13]  /*3710*/  ISETP.GT.AND P0, PT, R2, 0x6, PT ;  /* 0x000000060200780c */ /* 0x000fda0003f04270 */
[----:B------:R-:W-:Y:S05]  /*3720*/  @P0 BRA `(.L_x_3501) ;  /* 0x0000009000000947 */ /* 0x000fea0003800000 */
[----:B------:R-:W-:-:S13]  /*3730*/  ISETP.NE.AND P0, PT, R2, 0x5, PT ;  /* 0x000000050200780c */ /* 0x000fda0003f05270 */
[----:B------:R-:W-:Y:S05]  /*3740*/  @!P0 BRA `(.L_x_3502) ;  /* 0x0000005000008947 */ /* 0x000fea0003800000 */
[----:B------:R-:W-:-:S13]  /*3750*/  ISETP.NE.AND P0, PT, R2, 0x6, PT ;  /* 0x000000060200780c */ /* 0x000fda0003f05270 */
[----:B------:R-:W-:Y:S05]  /*3760*/  @P0 BRA `(.L_x_3497) ;  /* 0x00000b1000000947 */ /* 0x000fea0003800000 */
[----:B------:R-:W-:-:S05]  /*3770*/  HADD2.F32 R23, -RZ, R23.H0_H0 ;  /* 0x20000017ff177230 */ /* 0x000fca0000004100 */
[----:B------:R0:W-:Y:S01]  /*3780*/  STG.E [R16.64], R23 ;  /* 0x0000001710007986 */ /* 0x0001e2000c101924 */
[----:B------:R-:W-:Y:S05]  /*3790*/  BRA `(.L_x_3498) ;  /* 0x00000c9000007947 */ /* 0x000fea0003800000 */
.L_x_3502:
[----:B------:R0:W-:Y:S01]  /*37a0*/  STG.E.U16 [R16.64], R23 ;  /* 0x0000001710007986 */ /* 0x0001e2000c101524 */
[----:B------:R-:W-:Y:S05]  /*37b0*/  BRA `(.L_x_3498) ;  /* 0x00000c7000007947 */ /* 0x000fea0003800000 */
.L_x_3501:
[----:B------:R-:W-:-:S13]  /*37c0*/  ISETP.NE.AND P0, PT, R2, 0x7, PT ;  /* 0x000000070200780c */ /* 0x000fda0003f05270 */
[----:B------:R-:W-:Y:S05]  /*37d0*/  @!P0 BRA `(.L_x_3503) ;  /* 0x000000d000008947 */ /* 0x000fea0003800000 */
[----:B------:R-:W-:-:S13]  /*37e0*/  ISETP.NE.AND P0, PT, R2, 0x8, PT ;  /* 0x000000080200780c */ /* 0x000fda0003f05270 */
[----:B------:R-:W-:Y:S05]  /*37f0*/  @!P0 BRA `(.L_x_3504) ;  /* 0x0000006000008947 */ /* 0x000fea0003800000 */
[----:B------:R-:W-:-:S13]  /*3800*/  ISETP.NE.AND P0, PT, R2, 0x9, PT ;  /* 0x000000090200780c */ /* 0x000fda0003f05270 */
[----:B------:R-:W-:Y:S05]  /*3810*/  @P0 BRA `(.L_x_3497) ;  /* 0x00000a6000000947 */ /* 0x000fea0003800000 */
[----:B------:R-:W-:Y:S01]  /*3820*/  HADD2.F32 R2, -RZ, R23.H0_H0 ;  /* 0x20000017ff027230 */ /* 0x000fe20000004100 */
[----:B------:R-:W-:-:S05]  /*3830*/  IMAD.MOV.U32 R3, RZ, RZ, RZ ;  /* 0x000000ffff037224 */ /* 0x000fca00078e00ff */
[----:B------:R0:W-:Y:S01]  /*3840*/  STG.E.64 [R16.64], R2 ;  /* 0x0000000210007986 */ /* 0x0001e2000c101b24 */
[----:B------:R-:W-:Y:S05]  /*3850*/  BRA `(.L_x_3498) ;  /* 0x00000bd000007947 */ /* 0x000fea0003800000 */
.L_x_3504:
[----:B------:R-:W-:-:S05]  /*3860*/  HADD2.F32 R0, -RZ, R23.H0_H0 ;  /* 0x20000017ff007230 */ /* 0x000fca0000004100 */
[----:B------:R-:W-:-:S04]  /*3870*/  F2FP.PACK_AB R0, RZ, R0 ;  /* 0x00000000ff00723e */ /* 0x000fc800000000ff */
[----:B------:R-:W-:-:S05]  /*3880*/  PRMT R0, R0, 0x5410, RZ ;  /* 0x0000541000007816 */ /* 0x000fca00000000ff */
[----:B------:R0:W-:Y:S01]  /*3890*/  STG.E [R16.64], R0 ;  /* 0x0000000010007986 */ /* 0x0001e2000c101924 */
[----:B------:R-:W-:Y:S05]  /*38a0*/  BRA `(.L_x_3498) ;  /* 0x00000b8000007947 */ /* 0x000fea0003800000 */
.L_x_3503:
[----:B------:R-:W-:-:S05]  /*38b0*/  HADD2.F32 R2, -RZ, R23.H0_H0 ;  /* 0x20000017ff027230 */ /* 0x000fca0000004100 */
[----:B------:R-:W-:-:S06]  /*38c0*/  FMUL.FTZ R2, R2, 1 ;  /* 0x3f80000002027820 */ /* 0x000fcc0000410000 */
[----:B------:R-:W0:Y:S02]  /*38d0*/  F2F.F64.F32 R2, R2 ;  /* 0x0000000200027310 */ /* 0x000e240000201800 */
[----:B0-----:R0:W-:Y:S01]  /*38e0*/  STG.E.64 [R16.64], R2 ;  /* 0x0000000210007986 */ /* 0x0011e2000c101b24 */
[----:B------:R-:W-:Y:S05]  /*38f0*/  BRA `(.L_x_3498) ;  /* 0x00000b3000007947 */ /* 0x000fea0003800000 */
.L_x_3493:
        /* <DEDUP_REMOVED lines=8> */
[----:B------:R-:W-:-:S05]  /*3980*/  HADD2.F32 R23, -RZ, R23.H0_H0 ;  /* 0x20000017ff177230 */ /* 0x000fca0000004100 */
[----:B------:R-:W-:-:S04]  /*3990*/  FSETP.NEU.FTZ.AND P0, PT, R23, RZ, PT ;  /* 0x000000ff1700720b */ /* 0x000fc80003f1d000 */
[----:B------:R-:W-:-:S05]  /*39a0*/  SEL R3, RZ, 0x1, !P0 ;  /* 0x00000001ff037807 */ /* 0x000fca0004000000 */
[----:B------:R0:W-:Y:S01]  /*39b0*/  STG.E.U8 [R16.64], R3 ;  /* 0x0000000310007986 */ /* 0x0001e2000c101124 */
[----:B------:R-:W-:Y:S05]  /*39c0*/  BRA `(.L_x_3498) ;  /* 0x00000a6000007947 */ /* 0x000fea0003800000 */
.L_x_3507:
[----:B------:R-:W-:Y:S01]  /*39d0*/  HADD2.F32 R23, -RZ, R23.H0_H0 ;  /* 0x20000017ff177230 */ /* 0x000fe20000004100 */
[----:B------:R-:W-:-:S04]  /*39e0*/  CS2R R6, SRZ ;  /* 0x0000000000067805 */ /* 0x000fc8000001ff00 */
[----:B------:R-:W-:-:S06]  /*39f0*/  FMUL.FTZ R4, R23, 1 ;  /* 0x3f80000017047820 */ /* 0x000fcc0000410000 */
[----:B------:R-:W0:Y:S02]  /*3a00*/  F2F.F64.F32 R4, R4 ;  /* 0x0000000400047310 */ /* 0x000e240000201800 */
[----:B0-----:R0:W-:Y:S01]  /*3a10*/  STG.E.128 [R16.64], R4 ;  /* 0x0000000410007986 */ /* 0x0011e2000c101d24 */
[----:B------:R-:W-:Y:S05]  /*3a20*/  BRA `(.L_x_3498) ;  /* 0x00000a0000007947 */ /* 0x000fea0003800000 */
.L_x_3506:
[----:B------:R-:W-:-:S13]  /*3a30*/  ISETP.NE.AND P0, PT, R2, 0xf, PT ;  /* 0x0000000f0200780c */ /* 0x000fda0003f05270 */
[----:B------:R-:W-:Y:S05]  /*3a40*/  @!P0 BRA `(.L_x_3508) ;  /* 0x000002d000008947 */ /* 0x000fea0003800000 */
[----:B------:R-:W-:-:S13]  /*3a50*/  ISETP.NE.AND P0, PT, R2, 0x17, PT ;  /* 0x000000170200780c */ /* 0x000fda0003f05270 */
[----:B------:R-:W-:Y:S05]  /*3a60*/  @!P0 BRA `(.L_x_3509) ;  /* 0x0000015000008947 */ /* 0x000fea0003800000 */
[----:B------:R-:W-:-:S13]  /*3a70*/  ISETP.NE.AND P0, PT, R2, 0x18, PT ;  /* 0x000000180200780c */ /* 0x000fda0003f05270 */
[----:B------:R-:W-:Y:S05]  /*3a80*/  @P0 BRA `(.L_x_3497) ;  /* 0x000007f000000947 */ /* 0x000fea0003800000 */
[----:B------:R-:W-:Y:S01]  /*3a90*/  HADD2.F32 R23, -RZ, R23.H0_H0 ;  /* 0x20000017ff177230 */ /* 0x000fe20000004100 */
[----:B------:R-:W-:Y:S04]  /*3aa0*/  BSSY B0, `(.L_x_3510) ;  /* 0x000000e000007945 */ /* 0x000fe80003800000 */
        /* <DEDUP_REMOVED lines=13> */
.L_x_3511:
[----:B------:R-:W-:Y:S05]  /*3b80*/  BSYNC B0 ;  /* 0x0000000000007941 */ /* 0x000fea0003800000 */
.L_x_3510:
[----:B------:R-:W-:-:S05]  /*3b90*/  LOP3.LUT R3, R0, R3, RZ, 0xfc, !PT ;  /* 0x0000000300037212 */ /* 0x000fca00078efcff */
[----:B------:R0:W-:Y:S01]  /*3ba0*/  STG.E.U8 [R16.64], R3 ;  /* 0x0000000310007986 */ /* 0x0001e2000c101124 */
[----:B------:R-:W-:Y:S05]  /*3bb0*/  BRA `(.L_x_3498) ;  /* 0x0000087000007947 */ /* 0x000fea0003800000 */
.L_x_3509:
[----:B------:R-:W-:Y:S01]  /*3bc0*/  HADD2.F32 R23, -RZ, R23.H0_H0 ;  /* 0x20000017ff177230 */ /* 0x000fe20000004100 */
[----:B------:R-:W-:Y:S04]  /*3bd0*/  BSSY B0, `(.L_x_3512) ;  /* 0x000000f000007945 */ /* 0x000fe80003800000 */
        /* <DEDUP_REMOVED lines=11> */
.L_x_3513:
[----:B------:R-:W-:Y:S01]  /*3c90*/  IMAD.MOV.U32 R0, RZ, RZ, 0x7f ;  /* 0x0000007fff007424 */ /* 0x000fe200078e00ff */
[----:B------:R-:W-:-:S04]  /*3ca0*/  ISETP.GT.U32.AND P0, PT, R2, 0x7f800000, PT ;  /* 0x7f8000000200780c */ /* 0x000fc80003f04070 */
[----:B------:R-:W-:-:S04]  /*3cb0*/  SEL R0, R0, 0x7c, P0 ;  /* 0x0000007c00007807 */ /* 0x000fc80000000000 */
.L_x_3514:
[----:B------:R-:W-:Y:S05]  /*3cc0*/  BSYNC B0 ;  /* 0x0000000000007941 */ /* 0x000fea0003800000 */
.L_x_3512:
[----:B------:R-:W-:-:S04]  /*3cd0*/  LOP3.LUT R2, R23, 0x80000000, RZ, 0xc0, !PT ;  /* 0x8000000017027812 */ /* 0x000fc800078ec0ff */
[----:B------:R-:W-:-:S04]  /*3ce0*/  SHF.R.U32.HI R3, RZ, 0x18, R2 ;  /* 0x00000018ff037819 */ /* 0x000fc80000011602 */
[----:B------:R-:W-:-:S05]  /*3cf0*/  LOP3.LUT R3, R0, R3, RZ, 0xfc, !PT ;  /* 0x0000000300037212 */ /* 0x000fca00078efcff */
[----:B------:R0:W-:Y:S01]  /*3d00*/  STG.E.U8 [R16.64], R3 ;  /* 0x0000000310007986 */ /* 0x0001e2000c101124 */
[----:B------:R-:W-:Y:S05]  /*3d10*/  BRA `(.L_x_3498) ;  /* 0x0000071000007947 */ /* 0x000fea0003800000 */
.L_x_3508:
[----:B------:R-:W-:-:S05]  /*3d20*/  HADD2.F32 R0, -RZ, R23.H0_H0 ;  /* 0x20000017ff007230 */ /* 0x000fca0000004100 */
[----:B------:R-:W-:-:S05]  /*3d30*/  F2FP.BF16.PACK_AB R0, RZ, R0 ;  /* 0x00000000ff00723e */ /* 0x000fca00000010ff */
[----:B------:R0:W-:Y:S01]  /*3d40*/  STG.E.U16 [R16.64], R0 ;  /* 0x0000000010007986 */ /* 0x0001e2000c101524 */
[----:B------:R-:W-:Y:S05]  /*3d50*/  BRA `(.L_x_3498) ;  /* 0x000006d000007947 */ /* 0x000fea0003800000 */
.L_x_3505:
        /* <DEDUP_REMOVED lines=8> */
[----:B------:R-:W-:-:S06]  /*3de0*/  HADD2.F32 R3, -RZ, R23.H0_H0 ;  /* 0x20000017ff037230 */ /* 0x000fcc0000004100 */
[----:B------:R-:W0:Y:S02]  /*3df0*/  F2I.FTZ.U32.TRUNC.NTZ R3, R3 ;  /* 0x0000000300037305 */ /* 0x000e24000021f000 */
[----:B0-----:R0:W-:Y:S01]  /*3e00*/  STG.E.U16 [R16.64], R3 ;  /* 0x0000000310007986 */ /* 0x0011e2000c101524 */
[----:B------:R-:W-:Y:S05]  /*3e10*/  BRA `(.L_x_3498) ;  /* 0x0000061000007947 */ /* 0x000fea0003800000 */
.L_x_3517:
[----:B------:R-:W-:Y:S01]  /*3e20*/  HADD2.F32 R23, -RZ, R23.H0_H0 ;  /* 0x20000017ff177230 */ /* 0x000fe20000004100 */
[----:B------:R-:W-:Y:S01]  /*3e30*/  BSSY B0, `(.L_x_3518) ;  /* 0x0000014000007945 */ /* 0x000fe20003800000 */
[----:B------:R-:W-:-:S03]  /*3e40*/  IMAD.MOV.U32 R8, RZ, RZ, 0x80 ;  /* 0x00000080ff087424 */ /* 0x000fc600078e00ff */
        /* <DEDUP_REMOVED lines=14> */
.L_x_3520:
[----:B------:R-:W-:-:S04]  /*3f30*/  LOP3.LUT R2, R23, 0x80000000, RZ, 0xc0, !PT ;  /* 0x8000000017027812 */ /* 0x000fc800078ec0ff */
[----:B------:R-:W-:-:S04]  /*3f40*/  SHF.R.U32.HI R3, RZ, 0x18, R2 ;  /* 0x00000018ff037819 */ /* 0x000fc80000011602 */
[----:B------:R-:W-:-:S04]  /*3f50*/  LOP3.LUT R0, R0, R3, RZ, 0xfc, !PT ;  /* 0x0000000300007212 */ /* 0x000fc800078efcff */
[----:B------:R-:W-:Y:S02]  /*3f60*/  PRMT R8, R0, 0x7610, R8 ;  /* 0x0000761000087816 */ /* 0x000fe40000000008 */
.L_x_3519:
[----:B------:R-:W-:Y:S05]  /*3f70*/  BSYNC B0 ;  /* 0x0000000000007941 */ /* 0x000fea0003800000 */
.L_x_3518:
[----:B------:R0:W-:Y:S01]  /*3f80*/  STG.E.U8 [R16.64], R8 ;  /* 0x0000000810007986 */ /* 0x0001e2000c101124 */
[----:B------:R-:W-:Y:S05]  /*3f90*/  BRA `(.L_x_3498) ;  /* 0x0000049000007947 */ /* 0x000fea0003800000 */
.L_x_3516:
        /* <DEDUP_REMOVED lines=17> */
.L_x_3523:
[----:B------:R-:W-:-:S04]  /*40b0*/  LOP3.LUT R2, R23, 0x80000000, RZ, 0xc0, !PT ;  /* 0x8000000017027812 */ /* 0x000fc800078ec0ff */
[----:B------:R-:W-:-:S04]  /*40c0*/  SHF.R.U32.HI R3, RZ, 0x18, R2 ;  /* 0x00000018ff037819 */ /* 0x000fc80000011602 */
[----:B------:R-:W-:-:S04]  /*40d0*/  LOP3.LUT R0, R0, R3, RZ, 0xfc, !PT ;  /* 0x0000000300007212 */ /* 0x000fc800078efcff */
[----:B------:R-:W-:Y:S02]  /*40e0*/  PRMT R8, R0, 0x7610, R8 ;  /* 0x0000761000087816 */ /* 0x000fe40000000008 */
.L_x_3522:
[----:B------:R-:W-:Y:S05]  /*40f0*/  BSYNC B0 ;  /* 0x0000000000007941 */ /* 0x000fea0003800000 */
.L_x_3521:
[----:B------:R0:W-:Y:S01]  /*4100*/  STG.E.U8 [R16.64], R8 ;  /* 0x0000000810007986 */ /* 0x0001e2000c101124 */
[----:B------:R-:W-:Y:S05]  /*4110*/  BRA `(.L_x_3498) ;  /* 0x0000031000007947 */ /* 0x000fea0003800000 */
.L_x_3515:
[----:B------:R-:W-:-:S13]  /*4120*/  ISETP.NE.AND P0, PT, R2, 0x1c, PT ;  /* 0x0000001c0200780c */ /* 0x000fda0003f05270 */
[----:B------:R-:W-:Y:S05]  /*4130*/  @!P0 BRA `(.L_x_3524) ;  /* 0x000002c000008947 */ /* 0x000fea0003800000 */
[----:B------:R-:W-:-:S13]  /*4140*/  ISETP.NE.AND P0, PT, R2, 0x1d, PT ;  /* 0x0000001d0200780c */ /* 0x000fda0003f05270 */
[----:B------:R-:W-:Y:S05]  /*4150*/  @!P0 BRA `(.L_x_3525) ;  /* 0x0000026000008947 */ /* 0x000fea0003800000 */
[----:B------:R-:W-:-:S13]  /*4160*/  ISETP.NE.AND P0, PT, R2, 0x2c, PT ;  /* 0x0000002c0200780c */ /* 0x000fda0003f05270 */
[----:B------:R-:W-:Y:S05]  /*4170*/  @P0 BRA `(.L_x_3497) ;  /* 0x0000010000000947 */ /* 0x000fea0003800000 */
[----:B------:R-:W-:Y:S01]  /*4180*/  HADD2.F32 R23, -RZ, R23.H0_H0 ;  /* 0x20000017ff177230 */ /* 0x000fe20000004100 */
[----:B------:R-:W-:Y:S01]  /*4190*/  PLOP3.LUT P0, PT, PT, PT, PT, 0x80, 0x0 ;  /* 0x000000000000781c */ /* 0x000fe20003f0f070 */
[----:B------:R-:W-:-:S03]  /*41a0*/  IMAD.MOV.U32 R3, RZ, RZ, 0xff ;  /* 0x000000ffff037424 */ /* 0x000fc600078e00ff */
        /* <DEDUP_REMOVED lines=13> */
.L_x_3497:
        /* <DEDUP_REMOVED lines=20> */
.L_x_3525:
[----:B------:R-:W-:-:S06]  /*43c0*/  HADD2.F32 R2, -RZ, R23.H0_H0 ;  /* 0x20000017ff027230 */ /* 0x000fcc0000004100 */
[----:B------:R-:W0:Y:S02]  /*43d0*/  F2I.U64.TRUNC R2, R2 ;  /* 0x0000000200027311 */ /* 0x000e24000020d800 */
[----:B0-----:R0:W-:Y:S01]  /*43e0*/  STG.E.64 [R16.64], R2 ;  /* 0x0000000210007986 */ /* 0x0011e2000c101b24 */
[----:B------:R-:W-:Y:S05]  /*43f0*/  BRA `(.L_x_3498) ;  /* 0x0000003000007947 */ /* 0x000fea0003800000 */
.L_x_3524:
[----:B------:R-:W-:-:S06]  /*4400*/  HADD2.F32 R23, -RZ, R23.H0_H0 ;  /* 0x20000017ff177230 */ /* 0x000fcc0000004100 */
[----:B------:R-:W0:Y:S02]  /*4410*/  F2I.FTZ.U32.TRUNC.NTZ R23, R23 ;  /* 0x0000001700177305 */ /* 0x000e24000021f000 */
[----:B0-----:R0:W-:Y:S02]  /*4420*/  STG.E [R16.64], R23 ;  /* 0x0000001710007986 */ /* 0x0011e4000c101924 */
.L_x_3498:
[----:B------:R-:W-:-:S05]  /*4430*/  IMAD R18, R19, 0x200, R18 ;  /* 0x0000020013127824 */ /* 0x000fca00078e0212 */
[----:B0-----:R-:W-:Y:S02]  /*4440*/  IADD3 R23, R18, 0x80, RZ ;  /* 0x0000008012177810 */ /* 0x001fe40007ffe0ff */
.L_x_3418:
[----:B------:R-:W-:Y:S05]  /*4450*/  BSYNC B6 ;  /* 0x0000000000067941 */ /* 0x000fea0003800000 */
.L_x_3417:
        /* <DEDUP_REMOVED lines=258> */
.L_x_3528:
        /* <DEDUP_REMOVED lines=21> */
.L_x_3532:
[----:B------:R-:W2:Y:S02]  /*55d0*/  LDG.E.U8 R2, [R2.64] ;  /* 0x0000002402027981 */ /* 0x000ea4000c1e1100 */
[----:B--2---:R-:W0:Y:S02]  /*55e0*/  I2F.U16 R0, R2 ;  /* 0x0000000200007306 */ /* 0x004e240000101000 */
[----:B0-----:R-:W-:-:S04]  /*55f0*/  F2FP.PACK_AB R0, RZ, R0 ;  /* 0x00000000ff00723e */ /* 0x001fc800000000ff */
[----:B------:R-:W-:Y:S01]  /*5600*/  PRMT R19, R0, 0x7610, R19 ;  /* 0x0000761000137816 */ /* 0x000fe20000000013 */
[----:B------:R-:W-:Y:S05]  /*5610*/  BRA `(.L_x_3534) ;  /* 0x00000ed000007947 */ /* 0x000fea0003800000 */
.L_x_3531:
        /* <DEDUP_REMOVED lines=11> */
.L_x_3536:
[----:B------:R-:W2:Y:S02]  /*56d0*/  LDG.E R2, [R2.64] ;  /* 0x0000002402027981 */ /* 0x000ea4000c1e1900 */
[----:B--2---:R-:W0:Y:S02]  /*56e0*/  I2F R0, R2 ;  /* 0x0000000200007306 */ /* 0x004e240000201400 */
[----:B0-----:R-:W-:-:S04]  /*56f0*/  F2FP.PACK_AB R0, RZ, R0 ;  /* 0x00000000ff00723e */ /* 0x001fc800000000ff */
[----:B------:R-:W-:Y:S01]  /*5700*/  PRMT R19, R0, 0x7610, R19 ;  /* 0x0000761000137816 */ /* 0x000fe20000000013 */
[----:B------:R-:W-:Y:S05]  /*5710*/  BRA `(.L_x_3534) ;  /* 0x00000dd000007947 */ /* 0x000fea0003800000 */
.L_x_3535:
[----:B------:R-:W2:Y:S02]  /*5720*/  LDG.E.U16 R2, [R2.64] ;  /* 0x0000002402027981 */ /* 0x000ea4000c1e1500 */
[----:B--2---:R-:W0:Y:S02]  /*5730*/  I2F.S16 R0, R2 ;  /* 0x0000000200007306 */ /* 0x004e240000101400 */
[----:B0-----:R-:W-:-:S04]  /*5740*/  F2FP.PACK_AB R0, RZ, R0 ;  /* 0x00000000ff00723e */ /* 0x001fc800000000ff */
[----:B------:R-:W-:Y:S01]  /*5750*/  PRMT R19, R0, 0x7610, R19 ;  /* 0x0000761000137816 */ /* 0x000fe20000000013 */
[----:B------:R-:W-:Y:S05]  /*5760*/  BRA `(.L_x_3534) ;  /* 0x00000d8000007947 */ /* 0x000fea0003800000 */
.L_x_3530:
        /* <DEDUP_REMOVED lines=9> */
.L_x_3538:
[----:B------:R0:W5:Y:S01]  /*5800*/  LDG.E.U16 R19, [R2.64] ;  /* 0x0000002402137981 */ /* 0x000162000c1e1500 */
[----:B------:R-:W-:Y:S05]  /*5810*/  BRA `(.L_x_3534) ;  /* 0x00000cd000007947 */ /* 0x000fea0003800000 */
.L_x_3537:
        /* <DEDUP_REMOVED lines=9> */
.L_x_3540:
[----:B------:R0:W5:Y:S01]  /*58b0*/  LDG.E.U16 R19, [R2.64] ;  /* 0x0000002402137981 */ /* 0x000162000c1e1500 */
[----:B------:R-:W-:Y:S05]  /*58c0*/  BRA `(.L_x_3534) ;  /* 0x00000c2000007947 */ /* 0x000fea0003800000 */
.L_x_3539:
[----:B------:R-:W2:Y:S02]  /*58d0*/  LDG.E.64 R2, [R2.64] ;  /* 0x0000002402027981 */ /* 0x000ea4000c1e1b00 */
[----:B--2---:R-:W0:Y:S01]  /*58e0*/  F2F.F32.F64 R0, R2 ;  /* 0x0000000200007310 */ /* 0x004e220000301000 */
[----:B------:R-:W0:-:S14]  /*58f0*/  DSETP.GEU.AND P0, PT, |R2|, c[0x2][0x0], PT ;  /* 0x008000000200762a */ /* 0x000e1c0003f0e200 */
[----:B0-----:R-:W-:-:S05]  /*5900*/  @!P0 FMUL R0, R0, 1.175494350822287508e-38 ;  /* 0x0080000000008820 */ /* 0x001fca0000400000 */
[----:B------:R-:W-:-:S04]  /*5910*/  F2FP.PACK_AB R0, RZ, R0 ;  /* 0x00000000ff00723e */ /* 0x000fc800000000ff */
[----:B------:R-:W-:Y:S01]  /*5920*/  PRMT R19, R0, 0x7610, R19 ;  /* 0x0000761000137816 */ /* 0x000fe20000000013 */
[----:B------:R-:W-:Y:S05]  /*5930*/  BRA `(.L_x_3534) ;  /* 0x00000bb000007947 */ /* 0x000fea0003800000 */
.L_x_3529:
        /* <DEDUP_REMOVED lines=14> */
.L_x_3543:
[----:B------:R-:W2:Y:S02]  /*5a20*/  LDG.E.64 R2, [R2.64] ;  /* 0x0000002402027981 */ /* 0x000ea4000c1e1b00 */
[----:B--2---:R-:W0:Y:S01]  /*5a30*/  F2F.F32.F64 R0, R2 ;  /* 0x0000000200007310 */ /* 0x004e220000301000 */
[----:B------:R-:W0:-:S14]  /*5a40*/  DSETP.GEU.AND P0, PT, |R2|, c[0x2][0x0], PT ;  /* 0x008000000200762a */ /* 0x000e1c0003f0e200 */
[----:B0-----:R-:W-:-:S05]  /*5a50*/  @!P0 FMUL R0, R0, 1.175494350822287508e-38 ;  /* 0x0080000000008820 */ /* 0x001fca0000400000 */
[----:B------:R-:W-:-:S04]  /*5a60*/  F2FP.PACK_AB R0, RZ, R0 ;  /* 0x00000000ff00723e */ /* 0x000fc800000000ff */
[----:B------:R-:W-:Y:S01]  /*5a70*/  PRMT R19, R0, 0x7610, R19 ;  /* 0x0000761000137816 */ /* 0x000fe20000000013 */
[----:B------:R-:W-:Y:S05]  /*5a80*/  BRA `(.L_x_3534) ;  /* 0x00000a6000007947 */ /* 0x000fea0003800000 */
.L_x_3542:
        /* <DEDUP_REMOVED lines=28> */
.L_x_3545:
        /* <DEDUP_REMOVED lines=15> */
.L_x_3544:
[----:B------:R-:W2:Y:S02]  /*5d40*/  LDG.E.U16 R0, [R2.64] ;  /* 0x0000002402007981 */ /* 0x000ea4000c1e1500 */
[----:B--2---:R-:W-:-:S04]  /*5d50*/  PRMT R0, RZ, 0x5410, R0 ;  /* 0x00005410ff007816 */ /* 0x004fc80000000000 */
[----:B------:R-:W-:-:S04]  /*5d60*/  F2FP.PACK_AB R0, RZ, R0 ;  /* 0x00000000ff00723e */ /* 0x000fc800000000ff */
[----:B------:R-:W-:Y:S01]  /*5d70*/  PRMT R19, R0, 0x7610, R19 ;  /* 0x0000761000137816 */ /* 0x000fe20000000013 */
[----:B------:R-:W-:Y:S05]  /*5d80*/  BRA `(.L_x_3534) ;  /* 0x0000076000007947 */ /* 0x000fea0003800000 */
.L_x_3541:
        /* <DEDUP_REMOVED lines=12> */
.L_x_3548:
        /* <DEDUP_REMOVED lines=21> */
.L_x_3552:
[----:B------:R-:W-:Y:S05]  /*5fa0*/  BSYNC B1 ;  /* 0x0000000000017941 */ /* 0x000fea0003800000 */
.L_x_3551:
[----:B------:R-:W-:Y:S01]  /*5fb0*/  LEA R3, R0, 0x3b800000, 0x17 ;  /* 0x3b80000000037811 */ /* 0x000fe200078eb8ff */
[----:B------:R-:W-:-:S05]  /*5fc0*/  IMAD.SHL.U32 R0, R2, 0x100000, RZ ;  /* 0x0010000002007824 */ /* 0x000fca00078e00ff */
[----:B------:R-:W-:Y:S02]  /*5fd0*/  LOP3.LUT R0, R3, R0, R4, 0xfe, !PT ;  /* 0x0000000003007212 */ /* 0x000fe400078efe04 */
.L_x_3550:
[----:B------:R-:W-:Y:S05]  /*5fe0*/  BSYNC B0 ;  /* 0x0000000000007941 */ /* 0x000fea0003800000 */
.L_x_3549:
[----:B------:R-:W-:-:S04]  /*5ff0*/  F2FP.PACK_AB R0, RZ, R0 ;  /* 0x00000000ff00723e */ /* 0x000fc800000000ff */
[----:B------:R-:W-:Y:S01]  /*6000*/  PRMT R19, R0, 0x7610, R19 ;  /* 0x0000761000137816 */ /* 0x000fe20000000013 */
[----:B------:R-:W-:Y:S05]  /*6010*/  BRA `(.L_x_3534) ;  /* 0x000004d000007947 */ /* 0x000fea0003800000 */
.L_x_3547:
        /* <DEDUP_REMOVED lines=21> */
.L_x_3556:
[----:B------:R-:W-:Y:S05]  /*6170*/  BSYNC B1 ;  /* 0x0000000000017941 */ /* 0x000fea0003800000 */
.L_x_3555:
[----:B------:R-:W-:Y:S01]  /*6180*/  LEA R3, R0, 0x37800000, 0x17 ;  /* 0x3780000000037811 */ /* 0x000fe200078eb8ff */
[----:B------:R-:W-:-:S05]  /*6190*/  IMAD.SHL.U32 R0, R2, 0x200000, RZ ;  /* 0x0020000002007824 */ /* 0x000fca00078e00ff */
[----:B------:R-:W-:Y:S02]  /*61a0*/  LOP3.LUT R0, R3, R0, R4, 0xfe, !PT ;  /* 0x0000000003007212 */ /* 0x000fe400078efe04 */
.L_x_3554:
[----:B------:R-:W-:Y:S05]  /*61b0*/  BSYNC B0 ;  /* 0x0000000000007941 */ /* 0x000fea0003800000 */
.L_x_3553:
[----:B------:R-:W-:-:S04]  /*61c0*/  F2FP.PACK_AB R0, RZ, R0 ;  /* 0x00000000ff00723e */ /* 0x000fc800000000ff */
[----:B------:R-:W-:Y:S01]  /*61d0*/  PRMT R19, R0, 0x7610, R19 ;  /* 0x0000761000137816 */ /* 0x000fe20000000013 */
[----:B------:R-:W-:Y:S05]  /*61e0*/  BRA `(.L_x_3534) ;  /* 0x0000030000007947 */ /* 0x000fea0003800000 */
.L_x_3546:
        /* <DEDUP_REMOVED lines=14> */
.L_x_3560:
[----:B------:R-:W-:Y:S05]  /*62d0*/  BSYNC B0 ;  /* 0x0000000000007941 */ /* 0x000fea0003800000 */
.L_x_3559:
[----:B------:R-:W-:-:S04]  /*62e0*/  F2FP.PACK_AB R0, RZ, R0 ;  /* 0x00000000ff00723e */ /* 0x000fc800000000ff */
[----:B------:R-:W-:Y:S01]  /*62f0*/  PRMT R19, R0, 0x7610, R19 ;  /* 0x0000761000137816 */ /* 0x000fe20000000013 */
[----:B------:R-:W-:Y:S05]  /*6300*/  BRA `(.L_x_3534) ;  /* 0x000001e000007947 */ /* 0x000fea0003800000 */
.L_x_3533:
        /* <DEDUP_REMOVED lines=21> */
.L_x_3558:
[----:B------:R-:W2:Y:S02]  /*6460*/  LDG.E.64 R2, [R2.64] ;  /* 0x0000002402027981 */ /* 0x000ea4000c1e1b00 */
[----:B--2---:R-:W0:Y:S02]  /*6470*/  I2F.U64 R0, R2 ;  /* 0x0000000200007312 */ /* 0x004e240000301000 */
[----:B0-----:R-:W-:-:S04]  /*6480*/  F2FP.PACK_AB R0, RZ, R0 ;  /* 0x00000000ff00723e */ /* 0x001fc800000000ff */
[----:B------:R-:W-:Y:S01]  /*6490*/  PRMT R19, R0, 0x7610, R19 ;  /* 0x0000761000137816 */ /* 0x000fe20000000013 */
[----:B------:R-:W-:Y:S05]  /*64a0*/  BRA `(.L_x_3534) ;  /* 0x0000004000007947 */ /* 0x000fea0003800000 */
.L_x_3557:
[----:B------:R-:W2:Y:S02]  /*64b0*/  LDG.E R2, [R2.64] ;  /* 0x0000002402027981 */ /* 0x000ea4000c1e1900 */
[----:B--2---:R-:W0:Y:S02]  /*64c0*/  I2F.U32 R0, R2 ;  /* 0x0000000200007306 */ /* 0x004e240000201000 */
[----:B0-----:R-:W-:-:S04]  /*64d0*/  F2FP.PACK_AB R0, RZ, R0 ;  /* 0x00000000ff00723e */ /* 0x001fc800000000ff */
[----:B------:R-:W-:Y:S02]  /*64e0*/  PRMT R19, R0, 0x7610, R19 ;  /* 0x0000761000137816 */ /* 0x000fe40000000013 */
.L_x_3534:
        /* <DEDUP_REMOVED lines=18> */
.L_x_3564:
[----:B------:R-:W2:Y:S02]  /*6610*/  LDG.E.U8 R2, [R2.64] ;  /* 0x0000002402027981 */ /* 0x000ea4000c1e1100 */
[----:B--2---:R-:W0:Y:S02]  /*6620*/  I2F.U16 R0, R2 ;  /* 0x0000000200007306 */ /* 0x004e240000101000 */
[----:B0-----:R-:W-:Y:S01]  /*6630*/  F2FP.PACK_AB R0, RZ, R0 ;  /* 0x00000000ff00723e */ /* 0x001fe200000000ff */
[----:B------:R-:W-:Y:S05]  /*6640*/  BRA `(.L_x_3566) ;  /* 0x00000e1000007947 */ /* 0x000fea0003800000 */
.L_x_3563:
        /* <DEDUP_REMOVED lines=10> */
.L_x_3568:
[----:B------:R-:W2:Y:S02]  /*66f0*/  LDG.E R2, [R2.64] ;  /* 0x0000002402027981 */ /* 0x000ea4000c1e1900 */
[----:B--2---:R-:W0:Y:S02]  /*6700*/  I2F R0, R2 ;  /* 0x0000000200007306 */ /* 0x004e240000201400 */
[----:B0-----:R-:W-:Y:S01]  /*6710*/  F2FP.PACK_AB R0, RZ, R0 ;  /* 0x00000000ff00723e */ /* 0x001fe200000000ff */
[----:B------:R-:W-:Y:S05]  /*6720*/  BRA `(.L_x_3566) ;  /* 0x00000d3000007947 */ /* 0x000fea0003800000 */
.L_x_3567:
[----:B------:R-:W2:Y:S02]  /*6730*/  LDG.E.U16 R2, [R2.64] ;  /* 0x0000002402027981 */ /* 0x000ea4000c1e1500 */
[----:B--2---:R-:W0:Y:S02]  /*6740*/  I2F.S16 R0, R2 ;  /* 0x0000000200007306 */ /* 0x004e240000101400 */
[----:B0-----:R-:W-:Y:S01]  /*6750*/  F2FP.PACK_AB R0, RZ, R0 ;  /* 0x00000000ff00723e */ /* 0x001fe200000000ff */
[----:B------:R-:W-:Y:S05]  /*6760*/  BRA `(.L_x_3566) ;  /* 0x00000cf000007947 */ /* 0x000fea0003800000 */
.L_x_3562:
        /* <DEDUP_REMOVED lines=9> */
.L_x_3570:
[----:B------:R0:W5:Y:S01]  /*6800*/  LDG.E.U16 R0, [R2.64] ;  /* 0x0000002402007981 */ /* 0x000162000c1e1500 */
[----:B------:R-:W-:Y:S05]  /*6810*/  BRA `(.L_x_3566) ;  /* 0x00000c4000007947 */ /* 0x000fea0003800000 */
.L_x_3569:
        /* <DEDUP_REMOVED lines=9> */
.L_x_3572:
[----:B------:R0:W5:Y:S01]  /*68b0*/  LDG.E.U16 R0, [R2.64] ;  /* 0x0000002402007981 */ /* 0x000162000c1e1500 */
[----:B------:R-:W-:Y:S05]  /*68c0*/  BRA `(.L_x_3566) ;  /* 0x00000b9000007947 */ /* 0x000fea0003800000 */
.L_x_3571:
[----:B------:R-:W2:Y:S02]  /*68d0*/  LDG.E.64 R2, [R2.64] ;  /* 0x0000002402027981 */ /* 0x000ea4000c1e1b00 */
[----:B--2---:R-:W0:Y:S01]  /*68e0*/  F2F.F32.F64 R0, R2 ;  /* 0x0000000200007310 */ /* 0x004e220000301000 */
[----:B------:R-:W0:-:S14]  /*68f0*/  DSETP.GEU.AND P0, PT, |R2|, c[0x2][0x0], PT ;  /* 0x008000000200762a */ /* 0x000e1c0003f0e200 */
[----:B0-----:R-:W-:-:S05]  /*6900*/  @!P0 FMUL R0, R0, 1.175494350822287508e-38 ;  /* 0x0080000000008820 */ /* 0x001fca0000400000 */
[----:B------:R-:W-:Y:S01]  /*6910*/  F2FP.PACK_AB R0, RZ, R0 ;  /* 0x00000000ff00723e */ /* 0x000fe200000000ff */
[----:B------:R-:W-:Y:S05]  /*6920*/  BRA `(.L_x_3566) ;  /* 0x00000b3000007947 */ /* 0x000fea0003800000 */
.L_x_3561:
        /* <DEDUP_REMOVED lines=13> */
.L_x_3575:
[----:B------:R-:W2:Y:S02]  /*6a00*/  LDG.E.64 R2, [R2.64] ;  /* 0x0000002402027981 */ /* 0x000ea4000c1e1b00 */
[----:B--2---:R-:W0:Y:S01]  /*6a10*/  F2F.F32.F64 R0, R2 ;  /* 0x0000000200007310 */ /* 0x004e220000301000 */
[----:B------:R-:W0:-:S14]  /*6a20*/  DSETP.GEU.AND P0, PT, |R2|, c[0x2][0x0], PT ;  /* 0x008000000200762a */ /* 0x000e1c0003f0e200 */
[----:B0-----:R-:W-:-:S05]  /*6a30*/  @!P0 FMUL R0, R0, 1.175494350822287508e-38 ;  /* 0x0080000000008820 */ /* 0x001fca0000400000 */
[----:B------:R-:W-:Y:S01]  /*6a40*/  F2FP.PACK_AB R0, RZ, R0 ;  /* 0x00000000ff00723e */ /* 0x000fe200000000ff */
[----:B------:R-:W-:Y:S05]  /*6a50*/  BRA `(.L_x_3566) ;  /* 0x00000a0000007947 */ /* 0x000fea0003800000 */
.L_x_3574:
        /* <DEDUP_REMOVED lines=28> */
.L_x_3577:
        /* <DEDUP_REMOVED lines=15> */
.L_x_3576:
[----:B------:R-:W2:Y:S02]  /*6d10*/  LDG.E.U16 R0, [R2.64] ;  /* 0x0000002402007981 */ /* 0x000ea4000c1e1500 */
[----:B--2---:R-:W-:-:S04]  /*6d20*/  PRMT R0, RZ, 0x5410, R0 ;  /* 0x00005410ff007816 */ /* 0x004fc80000000000 */
[----:B------:R-:W-:Y:S01]  /*6d30*/  F2FP.PACK_AB R0, RZ, R0 ;  /* 0x00000000ff00723e */ /* 0x000fe200000000ff */
[----:B------:R-:W-:Y:S05]  /*6d40*/  BRA `(.L_x_3566) ;  /* 0x0000071000007947 */ /* 0x000fea0003800000 */
.L_x_3573:
        /* <DEDUP_REMOVED lines=12> */
.L_x_3580:
        /* <DEDUP_REMOVED lines=21> */
.L_x_3584:
[----:B------:R-:W-:Y:S05]  /*6f60*/  BSYNC B1 ;  /* 0x0000000000017941 */ /* 0x000fea0003800000 */
.L_x_3583:
[----:B------:R-:W-:Y:S01]  /*6f70*/  LEA R3, R0, 0x3b800000, 0x17 ;  /* 0x3b80000000037811 */ /* 0x000fe200078eb8ff */
[----:B------:R-:W-:-:S05]  /*6f80*/  IMAD.SHL.U32 R0, R2, 0x100000, RZ ;  /* 0x0010000002007824 */ /* 0x000fca00078e00ff */
[----:B------:R-:W-:Y:S02]  /*6f90*/  LOP3.LUT R0, R3, R0, R4, 0xfe, !PT ;  /* 0x0000000003007212 */ /* 0x000fe400078efe04 */
.L_x_3582:
[----:B------:R-:W-:Y:S05]  /*6fa0*/  BSYNC B0 ;  /* 0x0000000000007941 */ /* 0x000fea0003800000 */
.L_x_3581:
[----:B------:R-:W-:Y:S01]  /*6fb0*/  F2FP.PACK_AB R0, RZ, R0 ;  /* 0x00000000ff00723e */ /* 0x000fe200000000ff */
[----:B------:R-:W-:Y:S05]  /*6fc0*/  BRA `(.L_x_3566) ;  /* 0x0000049000007947 */ /* 0x000fea0003800000 */
.L_x_3579:
        /* <DEDUP_REMOVED lines=21> */
.L_x_3588:
[----:B------:R-:W-:Y:S05]  /*7120*/  BSYNC B1 ;  /* 0x0000000000017941 */ /* 0x000fea0003800000 */
.L_x_3587:
[----:B------:R-:W-:Y:S01]  /*7130*/  LEA R3, R0, 0x37800000, 0x17 ;  /* 0x3780000000037811 */ /* 0x000fe200078eb8ff */
[----:B------:R-:W-:-:S05]  /*7140*/  IMAD.SHL.U32 R0, R2, 0x200000, RZ ;  /* 0x0020000002007824 */ /* 0x000fca00078e00ff */
[----:B------:R-:W-:Y:S02]  /*7150*/  LOP3.LUT R0, R3, R0, R4, 0xfe, !PT ;  /* 0x0000000003007212 */ /* 0x000fe400078efe04 */
.L_x_3586:
[----:B------:R-:W-:Y:S05]  /*7160*/  BSYNC B0 ;  /* 0x0000000000007941 */ /* 0x000fea0003800000 */
.L_x_3585:
[----:B------:R-:W-:Y:S01]  /*7170*/  F2FP.PACK_AB R0, RZ, R0 ;  /* 0x00000000ff00723e */ /* 0x000fe200000000ff */
[----:B------:R-:W-:Y:S05]  /*7180*/  BRA `(.L_x_3566) ;  /* 0x000002d000007947 */ /* 0x000fea0003800000 */
.L_x_3578:
        /* <DEDUP_REMOVED lines=14> */
.L_x_3592:
[----:B------:R-:W-:Y:S05]  /*7270*/  BSYNC B0 ;  /* 0x0000000000007941 */ /* 0x000fea0003800000 */
.L_x_3591:
[----:B------:R-:W-:Y:S01]  /*7280*/  F2FP.PACK_AB R0, RZ, R0 ;  /* 0x00000000ff00723e */ /* 0x000fe200000000ff */
[----:B------:R-:W-:Y:S05]  /*7290*/  BRA `(.L_x_3566) ;  /* 0x000001c000007947 */ /* 0x000fea0003800000 */
.L_x_3565:
        /* <DEDUP_REMOVED lines=21> */
.L_x_3590:
[----:B------:R-:W2:Y:S02]  /*73f0*/  LDG.E.64 R2, [R2.64] ;  /* 0x0000002402027981 */ /* 0x000ea4000c1e1b00 */
[----:B--2---:R-:W0:Y:S02]  /*7400*/  I2F.U64 R0, R2 ;  /* 0x0000000200007312 */ /* 0x004e240000301000 */
[----:B0-----:R-:W-:Y:S01]  /*7410*/  F2FP.PACK_AB R0, RZ, R0 ;  /* 0x00000000ff00723e */ /* 0x001fe200000000ff */
[----:B------:R-:W-:Y:S05]  /*7420*/  BRA `(.L_x_3566) ;  /* 0x0000003000007947 */ /* 0x000fea0003800000 */
.L_x_3589:
[----:B------:R-:W2:Y:S02]  /*7430*/  LDG.E R2, [R2.64] ;  /* 0x0000002402027981 */ /* 0x000ea4000c1e1900 */
[----:B--2---:R-:W0:Y:S02]  /*7440*/  I2F.U32 R0, R2 ;  /* 0x0000000200007306 */ /* 0x004e240000201000 */
[----:B0-----:R-:W-:-:S06]  /*7450*/  F2FP.PACK_AB R0, RZ, R0 ;  /* 0x00000000ff00723e */ /* 0x001fcc00000000ff */
.L_x_3566:
        /* <DEDUP_REMOVED lines=29> */
.L_x_3598:
[----:B------:R-:W-:Y:S01]  /*7630*/  FSETP.GEU.FTZ.AND P0, PT, R3, -R6, PT ;  /* 0x800000060300720b */ /* 0x000fe20003f1e000 */
[----:B------:R-:W-:-:S12]  /*7640*/  FADD.FTZ R5, R5, -1 ;  /* 0xbf80000005057421 */ /* 0x000fd80000010000 */
[----:B------:R-:W-:Y:S02]  /*7650*/  @!P0 FADD.FTZ R5, R5, -1 ;  /* 0xbf80000005058421 */ /* 0x000fe40000010000 */
.L_x_3597:
[----:B------:R-:W-:Y:S05]  /*7660*/  BSYNC B1 ;  /* 0x0000000000017941 */ /* 0x000fea0003800000 */
.L_x_3596:
[----:B------:R-:W-:Y:S01]  /*7670*/  FFMA.FTZ R0, -R6, R5, R0 ;  /* 0x0000000506007223 */ /* 0x000fe20000010100 */
[----:B------:R-:W-:Y:S05]  /*7680*/  BRA `(.L_x_3594) ;  /* 0x000001f000007947 */ /* 0x000fea0003800000 */
.L_x_3595:
        /* <DEDUP_REMOVED lines=15> */
.L_x_3601:
        /* <DEDUP_REMOVED lines=13> */
.L_x_3600:
[----:B------:R-:W-:Y:S05]  /*7850*/  BSYNC B1 ;  /* 0x0000000000017941 */ /* 0x000fea0003800000 */
.L_x_3599:
[----:B------:R-:W-:-:S04]  /*7860*/  FMUL.FTZ R3, R2, 1.1920928955078125e-07 ;  /* 0x3400000002037820 */ /* 0x000fc80000410000 */
[----:B------:R-:W-:Y:S02]  /*7870*/  FMUL.FTZ R0, R6, R3 ;  /* 0x0000000306007220 */ /* 0x000fe40000410000 */
.L_x_3594:
[----:B------:R-:W-:Y:S05]  /*7880*/  BSYNC B0 ;  /* 0x0000000000007941 */ /* 0x000fea0003800000 */
.L_x_3593:
        /* <DEDUP_REMOVED lines=20> */
.L_x_3605:
[----:B------:R-:W-:-:S06]  /*79d0*/  HADD2.F32 R3, -RZ, R19.H0_H0 ;  /* 0x20000013ff037230 */ /* 0x000fcc0000004100 */
[----:B------:R-:W0:Y:S02]  /*79e0*/  F2I.S64.TRUNC R2, R3 ;  /* 0x0000000300027311 */ /* 0x000e24000020d900 */
[----:B0-----:R0:W-:Y:S01]  /*79f0*/  STG.E.U8 [R16.64], R2 ;  /* 0x0000000210007986 */ /* 0x0011e2000c101124 */
[----:B------:R-:W-:Y:S05]  /*7a00*/  BRA `(.L_x_3607) ;  /* 0x00000e4000007947 */ /* 0x000fea0003800000 */
.L_x_3604:
        /* <DEDUP_REMOVED lines=10> */
.L_x_3609:
[----:B------:R-:W-:-:S06]  /*7ab0*/  HADD2.F32 R19, -RZ, R19.H0_H0 ;  /* 0x20000013ff137230 */ /* 0x000fcc0000004100 */
[----:B------:R-:W0:Y:S02]  /*7ac0*/  F2I.FTZ.TRUNC.NTZ R19, R19 ;  /* 0x0000001300137305 */ /* 0x000e24000021f100 */
[----:B0-----:R0:W-:Y:S01]  /*7ad0*/  STG.E [R16.64], R19 ;  /* 0x0000001310007986 */ /* 0x0011e2000c101924 */
[----:B------:R-:W-:Y:S05]  /*7ae0*/  BRA `(.L_x_3607) ;  /* 0x00000d6000007947 */ /* 0x000fea0003800000 */
.L_x_3608:
[----:B------:R-:W-:-:S06]  /*7af0*/  HADD2.F32 R19, -RZ, R19.H0_H0 ;  /* 0x20000013ff137230 */ /* 0x000fcc0000004100 */
[----:B------:R-:W0:Y:S02]  /*7b00*/  F2I.FTZ.TRUNC.NTZ R19, R19 ;  /* 0x0000001300137305 */ /* 0x000e24000021f100 */
[----:B0-----:R0:W-:Y:S01]  /*7b10*/  STG.E.U16 [R16.64], R19 ;  /* 0x0000001310007986 */ /* 0x0011e2000c101524 */
[----:B------:R-:W-:Y:S05]  /*7b20*/  BRA `(.L_x_3607) ;  /* 0x00000d2000007947 */ /* 0x000fea0003800000 */
.L_x_3603:
        /* <DEDUP_REMOVED lines=9> */
.L_x_3611:
[----:B------:R0:W-:Y:S01]  /*7bc0*/  STG.E.U16 [R16.64], R19 ;  /* 0x0000001310007986 */ /* 0x0001e2000c101524 */
[----:B------:R-:W-:Y:S05]  /*7bd0*/  BRA `(.L_x_3607) ;  /* 0x00000c7000007947 */ /* 0x000fea0003800000 */
.L_x_3610:
        /* <DEDUP_REMOVED lines=10> */
.L_x_3613:
[----:B------:R-:W-:-:S05]  /*7c80*/  HADD2.F32 R0, -RZ, R19.H0_H0 ;  /* 0x20000013ff007230 */ /* 0x000fca0000004100 */
[----:B------:R-:W-:-:S04]  /*7c90*/  F2FP.PACK_AB R0, RZ, R0 ;  /* 0x00000000ff00723e */ /* 0x000fc800000000ff */
[----:B------:R-:W-:-:S05]  /*7ca0*/  PRMT R0, R0, 0x5410, RZ ;  /* 0x0000541000007816 */ /* 0x000fca00000000ff */
[----:B------:R0:W-:Y:S01]  /*7cb0*/  STG.E [R16.64], R0 ;  /* 0x0000000010007986 */ /* 0x0001e2000c101924 */
[----:B------:R-:W-:Y:S05]  /*7cc0*/  BRA `(.L_x_3607) ;  /* 0x00000b8000007947 */ /* 0x000fea0003800000 */
.L_x_3612:
[----:B------:R-:W-:-:S05]  /*7cd0*/  HADD2.F32 R2, -RZ, R19.H0_H0 ;  /* 0x20000013ff027230 */ /* 0x000fca0000004100 */
[----:B------:R-:W-:-:S06]  /*7ce0*/  FMUL.FTZ R2, R2, 1 ;  /* 0x3f80000002027820 */ /* 0x000fcc0000410000 */
[----:B------:R-:W0:Y:S02]  /*7cf0*/  F2F.F64.F32 R2, R2 ;  /* 0x0000000200027310 */ /* 0x000e240000201800 */
[----:B0-----:R0:W-:Y:S01]  /*7d00*/  STG.E.64 [R16.64], R2 ;  /* 0x0000000210007986 */ /* 0x0011e2000c101b24 */
[----:B------:R-:W-:Y:S05]  /*7d10*/  BRA `(.L_x_3607) ;  /* 0x00000b3000007947 */ /* 0x000fea0003800000 */
.L_x_3602:
        /* <DEDUP_REMOVED lines=13> */
.L_x_3616:
[----:B------:R-:W-:Y:S01]  /*7df0*/  HADD2.F32 R19, -RZ, R19.H0_H0 ;  /* 0x20000013ff137230 */ /* 0x000fe20000004100 */
[----:B------:R-:W-:-:S04]  /*7e00*/  CS2R R6, SRZ ;  /* 0x0000000000067805 */ /* 0x000fc8000001ff00 */
[----:B------:R-:W-:-:S06]  /*7e10*/  FMUL.FTZ R4, R19, 1 ;  /* 0x3f80000013047820 */ /* 0x000fcc0000410000 */
[----:B------:R-:W0:Y:S02]  /*7e20*/  F2F.F64.F32 R4, R4 ;  /* 0x0000000400047310 */ /* 0x000e240000201800 */
[----:B0-----:R0:W-:Y:S01]  /*7e30*/  STG.E.128 [R16.64], R4 ;  /* 0x0000000410007986 */ /* 0x0011e2000c101d24 */
[----:B------:R-:W-:Y:S05]  /*7e40*/  BRA `(.L_x_3607) ;  /* 0x00000a0000007947 */ /* 0x000fea0003800000 */
.L_x_3615:
        /* <DEDUP_REMOVED lines=21> */
.L_x_3620:
[----:B------:R-:W-:Y:S05]  /*7fa0*/  BSYNC B0 ;  /* 0x0000000000007941 */ /* 0x000fea0003800000 */
.L_x_3619:
[----:B------:R-:W-:-:S05]  /*7fb0*/  LOP3.LUT R3, R0, R3, RZ, 0xfc, !PT ;  /* 0x0000000300037212 */ /* 0x000fca00078efcff */
[----:B------:R0:W-:Y:S01]  /*7fc0*/  STG.E.U8 [R16.64], R3 ;  /* 0x0000000310007986 */ /* 0x0001e2000c101124 */
[----:B------:R-:W-:Y:S05]  /*7fd0*/  BRA `(.L_x_3607) ;  /* 0x0000087000007947 */ /* 0x000fea0003800000 */
.L_x_3618:
        /* <DEDUP_REMOVED lines=13> */
.L_x_3622:
[----:B------:R-:W-:Y:S01]  /*80b0*/  IMAD.MOV.U32 R0, RZ, RZ, 0x7f ;  /* 0x0000007fff007424 */ /* 0x000fe200078e00ff */
[----:B------:R-:W-:-:S04]  /*80c0*/  ISETP.GT.U32.AND P0, PT, R2, 0x7f800000, PT ;  /* 0x7f8000000200780c */ /* 0x000fc80003f04070 */
[----:B------:R-:W-:-:S04]  /*80d0*/  SEL R0, R0, 0x7c, P0 ;  /* 0x0000007c00007807 */ /* 0x000fc80000000000 */
.L_x_3623:
[----:B------:R-:W-:Y:S05]  /*80e0*/  BSYNC B0 ;  /* 0x0000000000007941 */ /* 0x000fea0003800000 */
.L_x_3621:
[----:B------:R-:W-:-:S04]  /*80f0*/  LOP3.LUT R2, R19, 0x80000000, RZ, 0xc0, !PT ;  /* 0x8000000013027812 */ /* 0x000fc800078ec0ff */
[----:B------:R-:W-:-:S04]  /*8100*/  SHF.R.U32.HI R3, RZ, 0x18, R2 ;  /* 0x00000018ff037819 */ /* 0x000fc80000011602 */
[----:B------:R-:W-:-:S05]  /*8110*/  LOP3.LUT R3, R0, R3, RZ, 0xfc, !PT ;  /* 0x0000000300037212 */ /* 0x000fca00078efcff */
[----:B------:R0:W-:Y:S01]  /*8120*/  STG.E.U8 [R16.64], R3 ;  /* 0x0000000310007986 */ /* 0x0001e2000c101124 */
[----:B------:R-:W-:Y:S05]  /*8130*/  BRA `(.L_x_3607) ;  /* 0x0000071000007947 */ /* 0x000fea0003800000 */
.L_x_3617:
[----:B------:R-:W-:-:S05]  /*8140*/  HADD2.F32 R0, -RZ, R19.H0_H0 ;  /* 0x20000013ff007230 */ /* 0x000fca0000004100 */
[----:B------:R-:W-:-:S05]  /*8150*/  F2FP.BF16.PACK_AB R0, RZ, R0 ;  /* 0x00000000ff00723e */ /* 0x000fca00000010ff */
[----:B------:R0:W-:Y:S01]  /*8160*/  STG.E.U16 [R16.64], R0 ;  /* 0x0000000010007986 */ /* 0x0001e2000c101524 */
[----:B------:R-:W-:Y:S05]  /*8170*/  BRA `(.L_x_3607) ;  /* 0x000006d000007947 */ /* 0x000fea0003800000 */
.L_x_3614:
        /* <DEDUP_REMOVED lines=12> */
.L_x_3626:
        /* <DEDUP_REMOVED lines=17> */
.L_x_3629:
[----:B------:R-:W-:-:S04]  /*8350*/  LOP3.LUT R2, R19, 0x80000000, RZ, 0xc0, !PT ;  /* 0x8000000013027812 */ /* 0x000fc800078ec0ff */
[----:B------:R-:W-:-:S04]  /*8360*/  SHF.R.U32.HI R3, RZ, 0x18, R2 ;  /* 0x00000018ff037819 */ /* 0x000fc80000011602 */
[----:B------:R-:W-:-:S04]  /*8370*/  LOP3.LUT R0, R0, R3, RZ, 0xfc, !PT ;  /* 0x0000000300007212 */ /* 0x000fc800078efcff */
[----:B------:R-:W-:Y:S02]  /*8380*/  PRMT R8, R0, 0x7610, R8 ;  /* 0x0000761000087816 */ /* 0x000fe40000000008 */
.L_x_3628:
[----:B------:R-:W-:Y:S05]  /*8390*/  BSYNC B0 ;  /* 0x0000000000007941 */ /* 0x000fea0003800000 */
.L_x_3627:
[----:B------:R0:W-:Y:S01]  /*83a0*/  STG.E.U8 [R16.64], R8 ;  /* 0x0000000810007986 */ /* 0x0001e2000c101124 */
[----:B------:R-:W-:Y:S05]  /*83b0*/  BRA `(.L_x_3607) ;  /* 0x0000049000007947 */ /* 0x000fea0003800000 */
.L_x_3625:
        /* <DEDUP_REMOVED lines=17> */
.L_x_3632:
[----:B------:R-:W-:-:S04]  /*84d0*/  LOP3.LUT R2, R19, 0x80000000, RZ, 0xc0, !PT ;  /* 0x8000000013027812 */ /* 0x000fc800078ec0ff */
[----:B------:R-:W-:-:S04]  /*84e0*/  SHF.R.U32.HI R3, RZ, 0x18, R2 ;  /* 0x00000018ff037819 */ /* 0x000fc80000011602 */
[----:B------:R-:W-:-:S04]  /*84f0*/  LOP3.LUT R0, R0, R3, RZ, 0xfc, !PT ;  /* 0x0000000300007212 */ /* 0x000fc800078efcff */
[----:B------:R-:W-:Y:S02]  /*8500*/  PRMT R8, R0, 0x7610, R8 ;  /* 0x0000761000087816 */ /* 0x000fe40000000008 */
.L_x_3631:
[----:B------:R-:W-:Y:S05]  /*8510*/  BSYNC B0 ;  /* 0x0000000000007941 */ /* 0x000fea0003800000 */
.L_x_3630:
[----:B------:R0:W-:Y:S01]  /*8520*/  STG.E.U8 [R16.64], R8 ;  /* 0x0000000810007986 */ /* 0x0001e2000c101124 */
[----:B------:R-:W-:Y:S05]  /*8530*/  BRA `(.L_x_3607) ;  /* 0x0000031000007947 */ /* 0x000fea0003800000 */
.L_x_3624:
        /* <DEDUP_REMOVED lines=22> */
.L_x_3606:
        /* <DEDUP_REMOVED lines=20> */
.L_x_3634:
[----:B------:R-:W-:-:S06]  /*87e0*/  HADD2.F32 R2, -RZ, R19.H0_H0 ;  /* 0x20000013ff027230 */ /* 0x000fcc0000004100 */
[----:B------:R-:W0:Y:S02]  /*87f0*/  F2I.U64.TRUNC R2, R2 ;  /* 0x0000000200027311 */ /* 0x000e24000020d800 */
[----:B0-----:R0:W-:Y:S01]  /*8800*/  STG.E.64 [R16.64], R2 ;  /* 0x0000000210007986 */ /* 0x0011e2000c101b24 */
[----:B------:R-:W-:Y:S05]  /*8810*/  BRA `(.L_x_3607) ;  /* 0x0000003000007947 */ /* 0x000fea0003800000 */
.L_x_3633:
[----:B------:R-:W-:-:S06]  /*8820*/  HADD2.F32 R19, -RZ, R19.H0_H0 ;  /* 0x20000013ff137230 */ /* 0x000fcc0000004100 */
[----:B------:R-:W0:Y:S02]  /*8830*/  F2I.FTZ.U32.TRUNC.NTZ R19, R19 ;  /* 0x0000001300137305 */ /* 0x000e24000021f000 */
[----:B0-----:R0:W-:Y:S02]  /*8840*/  STG.E [R16.64], R19 ;  /* 0x0000001310007986 */ /* 0x0011e4000c101924 */
.L_x_3607:
        /* <DEDUP_REMOVED lines=258> */
.L_x_3635:
        /* <DEDUP_REMOVED lines=21> */
.L_x_3639:
[----:B------:R-:W2:Y:S02]  /*99c0*/  LDG.E.U8 R2, [R2.64] ;  /* 0x0000002402027981 */ /* 0x000ea4000c1e1100 */
[----:B--2---:R-:W0:Y:S02]  /*99d0*/  I2F.U16 R0, R2 ;  /* 0x0000000200007306 */ /* 0x004e240000101000 */
[----:B0-----:R-:W-:-:S04]  /*99e0*/  F2FP.PACK_AB R0, RZ, R0 ;  /* 0x00000000ff00723e */ /* 0x001fc800000000ff */
[----:B------:R-:W-:Y:S01]  /*99f0*/  PRMT R19, R0, 0x7610, R19 ;  /* 0x0000761000137816 */ /* 0x000fe20000000013 */
[----:B------:R-:W-:Y:S05]  /*9a00*/  BRA `(.L_x_3641) ;  /* 0x00000ed000007947 */ /* 0x000fea0003800000 */
.L_x_3638:
        /* <DEDUP_REMOVED lines=11> */
.L_x_3643:
[----:B------:R-:W2:Y:S02]  /*9ac0*/  LDG.E R2, [R2.64] ;  /* 0x0000002402027981 */ /* 0x000ea4000c1e1900 */
[----:B--2---:R-:W0:Y:S02]  /*9ad0*/  I2F R0, R2 ;  /* 0x0000000200007306 */ /* 0x004e240000201400 */
[----:B0-----:R-:W-:-:S04]  /*9ae0*/  F2FP.PACK_AB R0, RZ, R0 ;  /* 0x00000000ff00723e */ /* 0x001fc800000000ff */
[----:B------:R-:W-:Y:S01]  /*9af0*/  PRMT R19, R0, 0x7610, R19 ;  /* 0x0000761000137816 */ /* 0x000fe20000000013 */
[----:B------:R-:W-:Y:S05]  /*9b00*/  BRA `(.L_x_3641) ;  /* 0x00000dd000007947 */ /* 0x000fea0003800000 */
.L_x_3642:
[----:B------:R-:W2:Y:S02]  /*9b10*/  LDG.E.U16 R2, [R2.64] ;  /* 0x0000002402027981 */ /* 0x000ea4000c1e1500 */
[----:B--2---:R-:W0:Y:S02]  /*9b20*/  I2F.S16 R0, R2 ;  /* 0x0000000200007306 */ /* 0x004e240000101400 */
[----:B0-----:R-:W-:-:S04]  /*9b30*/  F2FP.PACK_AB R0, RZ, R0 ;  /* 0x00000000ff00723e */ /* 0x001fc800000000ff */
[----:B------:R-:W-:Y:S01]  /*9b40*/  PRMT R19, R0, 0x7610, R19 ;  /* 0x0000761000137816 */ /* 0x000fe20000000013 */
[----:B------:R-:W-:Y:S05]  /*9b50*/  BRA `(.L_x_3641) ;  /* 0x00000d8000007947 */ /* 0x000fea0003800000 */
.L_x_3637:
        /* <DEDUP_REMOVED lines=9> */
.L_x_3645:
[----:B------:R0:W5:Y:S01]  /*9bf0*/  LDG.E.U16 R19, [R2.64] ;  /* 0x0000002402137981 */ /* 0x000162000c1e1500 */
[----:B------:R-:W-:Y:S05]  /*9c00*/  BRA `(.L_x_3641) ;  /* 0x00000cd000007947 */ /* 0x000fea0003800000 */
.L_x_3644:
        /* <DEDUP_REMOVED lines=9> */
.L_x_3647:
[----:B------:R0:W5:Y:S01]  /*9ca0*/  LDG.E.U16 R19, [R2.64] ;  /* 0x0000002402137981 */ /* 0x000162000c1e1500 */
[----:B------:R-:W-:Y:S05]  /*9cb0*/  BRA `(.L_x_3641) ;  /* 0x00000c2000007947 */ /* 0x000fea0003800000 */
.L_x_3646:
[----:B------:R-:W2:Y:S02]  /*9cc0*/  LDG.E.64 R2, [R2.64] ;  /* 0x0000002402027981 */ /* 0x000ea4000c1e1b00 */
[----:B--2---:R-:W0:Y:S01]  /*9cd0*/  F2F.F32.F64 R0, R2 ;  /* 0x0000000200007310 */ /* 0x004e220000301000 */
[----:B------:R-:W0:-:S14]  /*9ce0*/  DSETP.GEU.AND P0, PT, |R2|, c[0x2][0x0], PT ;  /* 0x008000000200762a */ /* 0x000e1c0003f0e200 */
[----:B0-----:R-:W-:-:S05]  /*9cf0*/  @!P0 FMUL R0, R0, 1.175494350822287508e-38 ;  /* 0x0080000000008820 */ /* 0x001fca0000400000 */
[----:B------:R-:W-:-:S04]  /*9d00*/  F2FP.PACK_AB R0, RZ, R0 ;  /* 0x00000000ff00723e */ /* 0x000fc800000000ff */
[----:B------:R-:W-:Y:S01]  /*9d10*/  PRMT R19, R0, 0x7610, R19 ;  /* 0x0000761000137816 */ /* 0x000fe20000000013 */
[----:B------:R-:W-:Y:S05]  /*9d20*/  BRA `(.L_x_3641) ;  /* 0x00000bb000007947 */ /* 0x000fea0003800000 */
.L_x_3636:
        /* <DEDUP_REMOVED lines=14> */
.L_x_3650:
[----:B------:R-:W2:Y:S02]  /*9e10*/  LDG.E.64 R2, [R2.64] ;  /* 0x0000002402027981 */ /* 0x000ea4000c1e1b00 */
[----:B--2---:R-:W0:Y:S01]  /*9e20*/  F2F.F32.F64 R0, R2 ;  /* 0x0000000200007310 */ /* 0x004e220000301000 */
[----:B------:R-:W0:-:S14]  /*9e30*/  DSETP.GEU.AND P0, PT, |R2|, c[0x2][0x0], PT ;  /* 0x008000000200762a */ /* 0x000e1c0003f0e200 */
[----:B0-----:R-:W-:-:S05]  /*9e40*/  @!P0 FMUL R0, R0, 1.175494350822287508e-38 ;  /* 0x0080000000008820 */ /* 0x001fca0000400000 */
[----:B------:R-:W-:-:S04]  /*9e50*/  F2FP.PACK_AB R0, RZ, R0 ;  /* 0x00000000ff00723e */ /* 0x000fc800000000ff */
[----:B------:R-:W-:Y:S01]  /*9e60*/  PRMT R19, R0, 0x7610, R19 ;  /* 0x0000761000137816 */ /* 0x000fe20000000013 */
[----:B------:R-:W-:Y:S05]  /*9e70*/  BRA `(.L_x_3641) ;  /* 0x00000a6000007947 */ /* 0x000fea0003800000 */
.L_x_3649:
        /* <DEDUP_REMOVED lines=28> */
.L_x_3652:
        /* <DEDUP_REMOVED lines=15> */
.L_x_3651:
[----:B------:R-:W2:Y:S02]  /*a130*/  LDG.E.U16 R0, [R2.64] ;  /* 0x0000002402007981 */ /* 0x000ea4000c1e1500 */
[----:B--2---:R-:W-:-:S04]  /*a140*/  PRMT R0, RZ, 0x5410, R0 ;  /* 0x00005410ff007816 */ /* 0x004fc80000000000 */
[----:B------:R-:W-:-:S04]  /*a150*/  F2FP.PACK_AB R0, RZ, R0 ;  /* 0x00000000ff00723e */ /* 0x000fc800000000ff */
[----:B------:R-:W-:Y:S01]  /*a160*/  PRMT R19, R0, 0x7610, R19 ;  /* 0x0000761000137816 */ /* 0x000fe20000000013 */
[----:B------:R-:W-:Y:S05]  /*a170*/  BRA `(.L_x_3641) ;  /* 0x0000076000007947 */ /* 0x000fea0003800000 */
.L_x_3648:
        /* <DEDUP_REMOVED lines=12> */
.L_x_3655:
        /* <DEDUP_REMOVED lines=21> */
.L_x_3659:
[----:B------:R-:W-:Y:S05]  /*a390*/  BSYNC B1 ;  /* 0x0000000000017941 */ /* 0x000fea0003800000 */
.L_x_3658:
[----:B------:R-:W-:Y:S01]  /*a3a0*/  LEA R3, R0, 0x3b800000, 0x17 ;  /* 0x3b80000000037811 */ /* 0x000fe200078eb8ff */
[----:B------:R-:W-:-:S05]  /*a3b0*/  IMAD.SHL.U32 R0, R2, 0x100000, RZ ;  /* 0x0010000002007824 */ /* 0x000fca00078e00ff */
[----:B------:R-:W-:Y:S02]  /*a3c0*/  LOP3.LUT R0, R3, R0, R4, 0xfe, !PT ;  /* 0x0000000003007212 */ /* 0x000fe400078efe04 */
.L_x_3657:
[----:B------:R-:W-:Y:S05]  /*a3d0*/  BSYNC B0 ;  /* 0x0000000000007941 */ /* 0x000fea0003800000 */
.L_x_3656:
[----:B------:R-:W-:-:S04]  /*a3e0*/  F2FP.PACK_AB R0, RZ, R0 ;  /* 0x00000000ff00723e */ /* 0x000fc800000000ff */
[----:B------:R-:W-:Y:S01]  /*a3f0*/  PRMT R19, R0, 0x7610, R19 ;  /* 0x0000761000137816 */ /* 0x000fe20000000013 */
[----:B------:R-:W-:Y:S05]  /*a400*/  BRA `(.L_x_3641) ;  /* 0x000004d000007947 */ /* 0x000fea0003800000 */
.L_x_3654:
        /* <DEDUP_REMOVED lines=21> */
.L_x_3663:
[----:B------:R-:W-:Y:S05]  /*a560*/  BSYNC B1 ;  /* 0x0000000000017941 */ /* 0x000fea0003800000 */
.L_x_3662:
[----:B------:R-:W-:Y:S01]  /*a570*/  LEA R3, R0, 0x37800000, 0x17 ;  /* 0x3780000000037811 */ /* 0x000fe200078eb8ff */
[----:B------:R-:W-:-:S05]  /*a580*/  IMAD.SHL.U32 R0, R2, 0x200000, RZ ;  /* 0x0020000002007824 */ /* 0x000fca00078e00ff */
[----:B------:R-:W-:Y:S02]  /*a590*/  LOP3.LUT R0, R3, R0, R4, 0xfe, !PT ;  /* 0x0000000003007212 */ /* 0x000fe400078efe04 */
.L_x_3661:
[----:B------:R-:W-:Y:S05]  /*a5a0*/  BSYNC B0 ;  /* 0x0000000000007941 */ /* 0x000fea0003800000 */
.L_x_3660:
[----:B------:R-:W-:-:S04]  /*a5b0*/  F2FP.PACK_AB R0, RZ, R0 ;  /* 0x00000000ff00723e */ /* 0x000fc800000000ff */
[----:B------:R-:W-:Y:S01]  /*a5c0*/  PRMT R19, R0, 0x7610, R19 ;  /* 0x0000761000137816 */ /* 0x000fe20000000013 */
[----:B------:R-:W-:Y:S05]  /*a5d0*/  BRA `(.L_x_3641) ;  /* 0x0000030000007947 */ /* 0x000fea0003800000 */
.L_x_3653:
        /* <DEDUP_REMOVED lines=14> */
.L_x_3667:
[----:B------:R-:W-:Y:S05]  /*a6c0*/  BSYNC B0 ;  /* 0x0000000000007941 */ /* 0x000fea0003800000 */
.L_x_3666:
[----:B------:R-:W-:-:S04]  /*a6d0*/  F2FP.PACK_AB R0, RZ, R0 ;  /* 0x00000000ff00723e */ /* 0x000fc800000000ff */
[----:B------:R-:W-:Y:S01]  /*a6e0*/  PRMT R19, R0, 0x7610, R19 ;  /* 0x0000761000137816 */ /* 0x000fe20000000013 */
[----:B------:R-:W-:Y:S05]  /*a6f0*/  BRA `(.L_x_3641) ;  /* 0x000001e000007947 */ /* 0x000fea0003800000 */
.L_x_3640:
        /* <DEDUP_REMOVED lines=21> */
.L_x_3665:
[----:B------:R-:W2:Y:S02]  /*a850*/  LDG.E.64 R2, [R2.64] ;  /* 0x0000002402027981 */ /* 0x000ea4000c1e1b00 */
[----:B--2---:R-:W0:Y:S02]  /*a860*/  I2F.U64 R0, R2 ;  /* 0x0000000200007312 */ /* 0x004e240000301000 */
[----:B0-----:R-:W-:-:S04]  /*a870*/  F2FP.PACK_AB R0, RZ, R0 ;  /* 0x00000000ff00723e */ /* 0x001fc800000000ff */
[----:B------:R-:W-:Y:S01]  /*a880*/  PRMT R19, R0, 0x7610, R19 ;  /* 0x0000761000137816 */ /* 0x000fe20000000013 */
[----:B------:R-:W-:Y:S05]  /*a890*/  BRA `(.L_x_3641) ;  /* 0x0000004000007947 */ /* 0x000fea0003800000 */
.L_x_3664:
[----:B------:R-:W2:Y:S02]  /*a8a0*/  LDG.E R2, [R2.64] ;  /* 0x0000002402027981 */ /* 0x000ea4000c1e1900 */
[----:B--2---:R-:W0:Y:S02]  /*a8b0*/  I2F.U32 R0, R2 ;  /* 0x0000000200007306 */ /* 0x004e240000201000 */
[----:B0-----:R-:W-:-:S04]  /*a8c0*/  F2FP.PACK_AB R0, RZ, R0 ;  /* 0x00000000ff00723e */ /* 0x001fc800000000ff */
[----:B------:R-:W-:Y:S02]  /*a8d0*/  PRMT R19, R0, 0x7610, R19 ;  /* 0x0000761000137816 */ /* 0x000fe40000000013 */
.L_x_3641:
        /* <DEDUP_REMOVED lines=18> */
.L_x_3671:
[----:B------:R-:W2:Y:S02]  /*aa00*/  LDG.E.U8 R2, [R2.64] ;  /* 0x0000002402027981 */ /* 0x000ea4000c1e1100 */
[----:B--2---:R-:W0:Y:S02]  /*aa10*/  I2F.U16 R0, R2 ;  /* 0x0000000200007306 */ /* 0x004e240000101000 */
[----:B0-----:R-:W-:Y:S01]  /*aa20*/  F2FP.PACK_AB R0, RZ, R0 ;  /* 0x00000000ff00723e */ /* 0x001fe200000000ff */
[----:B------:R-:W-:Y:S05]  /*aa30*/  BRA `(.L_x_3673) ;  /* 0x00000e1000007947 */ /* 0x000fea0003800000 */
.L_x_3670:
        /* <DEDUP_REMOVED lines=10> */
.L_x_3675:
[----:B------:R-:W2:Y:S02]  /*aae0*/  LDG.E R2, [R2.64] ;  /* 0x0000002402027981 */ /* 0x000ea4000c1e1900 */
[----:B--2---:R-:W0:Y:S02]  /*aaf0*/  I2F R0, R2 ;  /* 0x0000000200007306 */ /* 0x004e240000201400 */
[----:B0-----:R-:W-:Y:S01]  /*ab00*/  F2FP.PACK_AB R0, RZ, R0 ;  /* 0x00000000ff00723e */ /* 0x001fe200000000ff */
[----:B------:R-:W-:Y:S05]  /*ab10*/  BRA `(.L_x_3673) ;  /* 0x00000d3000007947 */ /* 0x000fea0003800000 */
.L_x_3674:
[----:B------:R-:W2:Y:S02]  /*ab20*/  LDG.E.U16 R2, [R2.64] ;  /* 0x0000002402027981 */ /* 0x000ea4000c1e1500 */
[----:B--2---:R-:W0:Y:S02]  /*ab30*/  I2F.S16 R0, R2 ;  /* 0x0000000200007306 */ /* 0x004e240000101400 */
[----:B0-----:R-:W-:Y:S01]  /*ab40*/  F2FP.PACK_AB R0, RZ, R0 ;  /* 0x00000000ff00723e */ /* 0x001fe200000000ff */
[----:B------:R-:W-:Y:S05]  /*ab50*/  BRA `(.L_x_3673) ;  /* 0x00000cf000007947 */ /* 0x000fea0003800000 */
.L_x_3669:
        /* <DEDUP_REMOVED lines=9> */
.L_x_3677:
[----:B------:R0:W5:Y:S01]  /*abf0*/  LDG.E.U16 R0, [R2.64] ;  /* 0x0000002402007981 */ /* 0x000162000c1e1500 */
[----:B------:R-:W-:Y:S05]  /*ac00*/  BRA `(.L_x_3673) ;  /* 0x00000c4000007947 */ /* 0x000fea0003800000 */
.L_x_3676:
        /* <DEDUP_REMOVED lines=9> */
.L_x_3679:
[----:B------:R0:W5:Y:S01]  /*aca0*/  LDG.E.U16 R0, [R2.64] ;  /* 0x0000002402007981 */ /* 0x000162000c1e1500 */
[----:B------:R-:W-:Y:S05]  /*acb0*/  BRA `(.L_x_3673) ;  /* 0x00000b9000007947 */ /* 0x000fea0003800000 */
.L_x_3678:
[----:B------:R-:W2:Y:S02]  /*acc0*/  LDG.E.64 R2, [R2.64] ;  /* 0x0000002402027981 */ /* 0x000ea4000c1e1b00 */
[----:B--2---:R-:W0:Y:S01]  /*acd0*/  F2F.F32.F64 R0, R2 ;  /* 0x0000000200007310 */ /* 0x004e220000301000 */
[----:B------:R-:W0:-:S14]  /*ace0*/  DSETP.GEU.AND P0, PT, |R2|, c[0x2][0x0], PT ;  /* 0x008000000200762a */ /* 0x000e1c0003f0e200 */
[----:B0-----:R-:W-:-:S05]  /*acf0*/  @!P0 FMUL R0, R0, 1.175494350822287508e-38 ;  /* 0x0080000000008820 */ /* 0x001fca0000400000 */
[----:B------:R-:W-:Y:S01]  /*ad00*/  F2FP.PACK_AB R0, RZ, R0 ;  /* 0x00000000ff00723e */ /* 0x000fe200000000ff */
[----:B------:R-:W-:Y:S05]  /*ad10*/  BRA `(.L_x_3673) ;  /* 0x00000b3000007947 */ /* 0x000fea0003800000 */
.L_x_3668:
        /* <DEDUP_REMOVED lines=13> */
.L_x_3682:
[----:B------:R-:W2:Y:S02]  /*adf0*/  LDG.E.64 R2, [R2.64] ;  /* 0x0000002402027981 */ /* 0x000ea4000c1e1b00 */
[----:B--2---:R-:W0:Y:S01]  /*ae00*/  F2F.F32.F64 R0, R2 ;  /* 0x0000000200007310 */ /* 0x004e220000301000 */
[----:B------:R-:W0:-:S14]  /*ae10*/  DSETP.GEU.AND P0, PT, |R2|, c[0x2][0x0], PT ;  /* 0x008000000200762a */ /* 0x000e1c0003f0e200 */
[----:B0-----:R-:W-:-:S05]  /*ae20*/  @!P0 FMUL R0, R0, 1.175494350822287508e-38 ;  /* 0x0080000000008820 */ /* 0x001fca0000400000 */
[----:B------:R-:W-:Y:S01]  /*ae30*/  F2FP.PACK_AB R0, RZ, R0 ;  /* 0x00000000ff00723e */ /* 0x000fe200000000ff */
[----:B------:R-:W-:Y:S05]  /*ae40*/  BRA `(.L_x_3673) ;  /* 0x00000a0000007947 */ /* 0x000fea0003800000 */
.L_x_3681:
        /* <DEDUP_REMOVED lines=28> */
.L_x_3684:
        /* <DEDUP_REMOVED lines=15> */
.L_x_3683:
[----:B------:R-:W2:Y:S02]  /*b100*/  LDG.E.U16 R0, [R2.64] ;  /* 0x0000002402007981 */ /* 0x000ea4000c1e1500 */
[----:B--2---:R-:W-:-:S04]  /*b110*/  PRMT R0, RZ, 0x5410, R0 ;  /* 0x00005410ff007816 */ /* 0x004fc80000000000 */
[----:B------:R-:W-:Y:S01]  /*b120*/  F2FP.PACK_AB R0, RZ, R0 ;  /* 0x00000000ff00723e */ /* 0x000fe200000000ff */
[----:B------:R-:W-:Y:S05]  /*b130*/  BRA `(.L_x_3673) ;  /* 0x0000071000007947 */ /* 0x000fea0003800000 */
.L_x_3680:
        /* <DEDUP_REMOVED lines=12> */
.L_x_3687:
        /* <DEDUP_REMOVED lines=21> */
.L_x_3691:
[----:B------:R-:W-:Y:S05]  /*b350*/  BSYNC B1 ;  /* 0x0000000000017941 */ /* 0x000fea0003800000 */
.L_x_3690:
[----:B------:R-:W-:Y:S01]  /*b360*/  LEA R3, R0, 0x3b800000, 0x17 ;  /* 0x3b80000000037811 */ /* 0x000fe200078eb8ff */
[----:B------:R-:W-:-:S05]  /*b370*/  IMAD.SHL.U32 R0, R2, 0x100000, RZ ;  /* 0x0010000002007824 */ /* 0x000fca00078e00ff */
[----:B------:R-:W-:Y:S02]  /*b380*/  LOP3.LUT R0, R3, R0, R4, 0xfe, !PT ;  /* 0x0000000003007212 */ /* 0x000fe400078efe04 */
.L_x_3689:
[----:B------:R-:W-:Y:S05]  /*b390*/  BSYNC B0 ;  /* 0x0000000000007941 */ /* 0x000fea0003800000 */
.L_x_3688:
[----:B------:R-:W-:Y:S01]  /*b3a0*/  F2FP.PACK_AB R0, RZ, R0 ;  /* 0x00000000ff00723e */ /* 0x000fe200000000ff */
[----:B------:R-:W-:Y:S05]  /*b3b0*/  BRA `(.L_x_3673) ;  /* 0x0000049000007947 */ /* 0x000fea0003800000 */
.L_x_3686:
        /* <DEDUP_REMOVED lines=21> */
.L_x_3695:
[----:B------:R-:W-:Y:S05]  /*b510*/  BSYNC B1 ;  /* 0x0000000000017941 */ /* 0x000fea0003800000 */
.L_x_3694:
[----:B------:R-:W-:Y:S01]  /*b520*/  LEA R3, R0, 0x37800000, 0x17 ;  /* 0x3780000000037811 */ /* 0x000fe200078eb8ff */
[----:B------:R-:W-:-:S05]  /*b530*/  IMAD.SHL.U32 R0, R2, 0x200000, RZ ;  /* 0x0020000002007824 */ /* 0x000fca00078e00ff */
[----:B------:R-:W-:Y:S02]  /*b540*/  LOP3.LUT R0, R3, R0, R4, 0xfe, !PT ;  /* 0x0000000003007212 */ /* 0x000fe400078efe04 */
.L_x_3693:
[----:B------:R-:W-:Y:S05]  /*b550*/  BSYNC B0 ;  /* 0x0000000000007941 */ /* 0x000fea0003800000 */
.L_x_3692:
[----:B------:R-:W-:Y:S01]  /*b560*/  F2FP.PACK_AB R0, RZ, R0 ;  /* 0x00000000ff00723e */ /* 0x000fe200000000ff */
[----:B------:R-:W-:Y:S05]  /*b570*/  BRA `(.L_x_3673) ;  /* 0x000002d000007947 */ /* 0x000fea0003800000 */
.L_x_3685:
        /* <DEDUP_REMOVED lines=14> */
.L_x_3699:
[----:B------:R-:W-:Y:S05]  /*b660*/  BSYNC B0 ;  /* 0x0000000000007941 */ /* 0x000fea0003800000 */
.L_x_3698:
[----:B------:R-:W-:Y:S01]  /*b670*/  F2FP.PACK_AB R0, RZ, R0 ;  /* 0x00000000ff00723e */ /* 0x000fe200000000ff */
[----:B------:R-:W-:Y:S05]  /*b680*/  BRA `(.L_x_3673) ;  /* 0x000001c000007947 */ /* 0x000fea0003800000 */
.L_x_3672:
        /* <DEDUP_REMOVED lines=21> */
.L_x_3697:
[----:B------:R-:W2:Y:S02]  /*b7e0*/  LDG.E.64 R2, [R2.64] ;  /* 0x0000002402027981 */ /* 0x000ea4000c1e1b00 */
[----:B--2---:R-:W0:Y:S02]  /*b7f0*/  I2F.U64 R0, R2 ;  /* 0x0000000200007312 */ /* 0x004e240000301000 */
[----:B0-----:R-:W-:Y:S01]  /*b800*/  F2FP.PACK_AB R0, RZ, R0 ;  /* 0x00000000ff00723e */ /* 0x001fe200000000ff */
[----:B------:R-:W-:Y:S05]  /*b810*/  BRA `(.L_x_3673) ;  /* 0x0000003000007947 */ /* 0x000fea0003800000 */
.L_x_3696:
[----:B------:R-:W2:Y:S02]  /*b820*/  LDG.E R2, [R2.64] ;  /* 0x0000002402027981 */ /* 0x000ea4000c1e1900 */
[----:B--2---:R-:W0:Y:S02]  /*b830*/  I2F.U32 R0, R2 ;  /* 0x0000000200007306 */ /* 0x004e240000201000 */
[----:B0-----:R-:W-:-:S06]  /*b840*/  F2FP.PACK_AB R0, RZ, R0 ;  /* 0x00000000ff00723e */ /* 0x001fcc00000000ff */
.L_x_3673:
        /* <DEDUP_REMOVED lines=29> */
.L_x_3705:
[----:B------:R-:W-:Y:S01]  /*ba20*/  FSETP.GEU.FTZ.AND P0, PT, R3, -R6, PT ;  /* 0x800000060300720b */ /* 0x000fe20003f1e000 */
[----:B------:R-:W-:-:S12]  /*ba30*/  FADD.FTZ R5, R5, -1 ;  /* 0xbf80000005057421 */ /* 0x000fd80000010000 */
[----:B------:R-:W-:Y:S02]  /*ba40*/  @!P0 FADD.FTZ R5, R5, -1 ;  /* 0xbf80000005058421 */ /* 0x000fe40000010000 */
.L_x_3704:
[----:B------:R-:W-:Y:S05]  /*ba50*/  BSYNC B1 ;  /* 0x0000000000017941 */ /* 0x000fea0003800000 */
.L_x_3703:
[----:B------:R-:W-:Y:S01]  /*ba60*/  FFMA.FTZ R0, -R6, R5, R0 ;  /* 0x0000000506007223 */ /* 0x000fe20000010100 */
[----:B------:R-:W-:Y:S05]  /*ba70*/  BRA `(.L_x_3701) ;  /* 0x000001f000007947 */ /* 0x000fea0003800000 */
.L_x_3702:
        /* <DEDUP_REMOVED lines=15> */
.L_x_3708:
        /* <DEDUP_REMOVED lines=13> */
.L_x_3707:
[----:B------:R-:W-:Y:S05]  /*bc40*/  BSYNC B1 ;  /* 0x0000000000017941 */ /* 0x000fea0003800000 */
.L_x_3706:
[----:B------:R-:W-:-:S04]  /*bc50*/  FMUL.FTZ R3, R2, 1.1920928955078125e-07 ;  /* 0x3400000002037820 */ /* 0x000fc80000410000 */
[----:B------:R-:W-:Y:S02]  /*bc60*/  FMUL.FTZ R0, R6, R3 ;  /* 0x0000000306007220 */ /* 0x000fe40000410000 */
.L_x_3701:
[----:B------:R-:W-:Y:S05]  /*bc70*/  BSYNC B0 ;  /* 0x0000000000007941 */ /* 0x000fea0003800000 */
.L_x_3700:
        /* <DEDUP_REMOVED lines=20> */
.L_x_3712:
[----:B------:R-:W-:-:S06]  /*bdc0*/  HADD2.F32 R3, -RZ, R19.H0_H0 ;  /* 0x20000013ff037230 */ /* 0x000fcc0000004100 */
[----:B------:R-:W0:Y:S02]  /*bdd0*/  F2I.S64.TRUNC R2, R3 ;  /* 0x0000000300027311 */ /* 0x000e24000020d900 */
[----:B0-----:R0:W-:Y:S01]  /*bde0*/  STG.E.U8 [R16.64], R2 ;  /* 0x0000000210007986 */ /* 0x0011e2000c101124 */
[----:B------:R-:W-:Y:S05]  /*bdf0*/  BRA `(.L_x_3714) ;  /* 0x00000e4000007947 */ /* 0x000fea0003800000 */
.L_x_3711:
        /* <DEDUP_REMOVED lines=10> */
.L_x_3716:
[----:B------:R-:W-:-:S06]  /*bea0*/  HADD2.F32 R19, -RZ, R19.H0_H0 ;  /* 0x20000013ff137230 */ /* 0x000fcc0000004100 */
[----:B------:R-:W0:Y:S02]  /*beb0*/  F2I.FTZ.TRUNC.NTZ R19, R19 ;  /* 0x0000001300137305 */ /* 0x000e24000021f100 */
[----:B0-----:R0:W-:Y:S01]  /*bec0*/  STG.E [R16.64], R19 ;  /* 0x0000001310007986 */ /* 0x0011e2000c101924 */
[----:B------:R-:W-:Y:S05]  /*bed0*/  BRA `(.L_x_3714) ;  /* 0x00000d6000007947 */ /* 0x000fea0003800000 */
.L_x_3715:
[----:B------:R-:W-:-:S06]  /*bee0*/  HADD2.F32 R19, -RZ, R19.H0_H0 ;  /* 0x20000013ff137230 */ /* 0x000fcc0000004100 */
[----:B------:R-:W0:Y:S02]  /*bef0*/  F2I.FTZ.TRUNC.NTZ R19, R19 ;  /* 0x0000001300137305 */ /* 0x000e24000021f100 */
[----:B0-----:R0:W-:Y:S01]  /*bf00*/  STG.E.U16 [R16.64], R19 ;  /* 0x0000001310007986 */ /* 0x0011e2000c101524 */
[----:B------:R-:W-:Y:S05]  /*bf10*/  BRA `(.L_x_3714) ;  /* 0x00000d2000007947 */ /* 0x000fea0003800000 */
.L_x_3710:
        /* <DEDUP_REMOVED lines=9> */
.L_x_3718:
[----:B------:R0:W-:Y:S01]  /*bfb0*/  STG.E.U16 [R16.64], R19 ;  /* 0x0000001310007986 */ /* 0x0001e2000c101524 */
[----:B------:R-:W-:Y:S05]  /*bfc0*/  BRA `(.L_x_3714) ;  /* 0x00000c7000007947 */ /* 0x000fea0003800000 */
.L_x_3717:
        /* <DEDUP_REMOVED lines=10> */
.L_x_3720:
[----:B------:R-:W-:-:S05]  /*c070*/  HADD2.F32 R0, -RZ, R19.H0_H0 ;  /* 0x20000013ff007230 */ /* 0x000fca0000004100 */
[----:B------:R-:W-:-:S04]  /*c080*/  F2FP.PACK_AB R0, RZ, R0 ;  /* 0x00000000ff00723e */ /* 0x000fc800000000ff */
[----:B------:R-:W-:-:S05]  /*c090*/  PRMT R0, R0, 0x5410, RZ ;  /* 0x0000541000007816 */ /* 0x000fca00000000ff */
[----:B------:R0:W-:Y:S01]  /*c0a0*/  STG.E [R16.64], R0 ;  /* 0x0000000010007986 */ /* 0x0001e2000c101924 */
[----:B------:R-:W-:Y:S05]  /*c0b0*/  BRA `(.L_x_3714) ;  /* 0x00000b8000007947 */ /* 0x000fea0003800000 */
.L_x_3719:
[----:B------:R-:W-:-:S05]  /*c0c0*/  HADD2.F32 R2, -RZ, R19.H0_H0 ;  /* 0x20000013ff027230 */ /* 0x000fca0000004100 */
[----:B------:R-:W-:-:S06]  /*c0d0*/  FMUL.FTZ R2, R2, 1 ;  /* 0x3f80000002027820 */ /* 0x000fcc0000410000 */
[----:B------:R-:W0:Y:S02]  /*c0e0*/  F2F.F64.F32 R2, R2 ;  /* 0x0000000200027310 */ /* 0x000e240000201800 */
[----:B0-----:R0:W-:Y:S01]  /*c0f0*/  STG.E.64 [R16.64], R2 ;  /* 0x0000000210007986 */ /* 0x0011e2000c101b24 */
[----:B------:R-:W-:Y:S05]  /*c100*/  BRA `(.L_x_3714) ;  /* 0x00000b3000007947 */ /* 0x000fea0003800000 */
.L_x_3709:
        /* <DEDUP_REMOVED lines=13> */
.L_x_3723:
[----:B------:R-:W-:Y:S01]  /*c1e0*/  HADD2.F32 R19, -RZ, R19.H0_H0 ;  /* 0x20000013ff137230 */ /* 0x000fe20000004100 */
[----:B------:R-:W-:-:S04]  /*c1f0*/  CS2R R6, SRZ ;  /* 0x0000000000067805 */ /* 0x000fc8000001ff00 */
[----:B------:R-:W-:-:S06]  /*c200*/  FMUL.FTZ R4, R19, 1 ;  /* 0x3f80000013047820 */ /* 0x000fcc0000410000 */
[----:B------:R-:W0:Y:S02]  /*c210*/  F2F.F64.F32 R4, R4 ;  /* 0x0000000400047310 */ /* 0x000e240000201800 */
[----:B0-----:R0:W-:Y:S01]  /*c220*/  STG.E.128 [R16.64], R4 ;  /* 0x0000000410007986 */ /* 0x0011e2000c101d24 */
[----:B------:R-:W-:Y:S05]  /*c230*/  BRA `(.L_x_3714) ;  /* 0x00000a0000007947 */ /* 0x000fea0003800000 */
.L_x_3722:
        /* <DEDUP_REMOVED lines=21> */
.L_x_3727:
[----:B------:R-:W-:Y:S05]  /*c390*/  BSYNC B0 ;  /* 0x0000000000007941 */ /* 0x000fea0003800000 */
.L_x_3726:
[----:B------:R-:W-:-:S05]  /*c3a0*/  LOP3.LUT R3, R0, R3, RZ, 0xfc, !PT ;  /* 0x0000000300037212 */ /* 0x000fca00078efcff */
[----:B------:R0:W-:Y:S01]  /*c3b0*/  STG.E.U8 [R16.64], R3 ;  /* 0x0000000310007986 */ /* 0x0001e2000c101124 */
[----:B------:R-:W-:Y:S05]  /*c3c0*/  BRA `(.L_x_3714) ;  /* 0x0000087000007947 */ /* 0x000fea0003800000 */
.L_x_3725:
        /* <DEDUP_REMOVED lines=13> */
.L_x_3729:
[----:B------:R-:W-:Y:S01]  /*c4a0*/  IMAD.MOV.U32 R0, RZ, RZ, 0x7f ;  /* 0x0000007fff007424 */ /* 0x000fe200078e00ff */
[----:B------:R-:W-:-:S04]  /*c4b0*/  ISETP.GT.U32.AND P0, PT, R2, 0x7f800000, PT ;  /* 0x7f8000000200780c */ /* 0x000fc80003f04070 */
[----:B------:R-:W-:-:S04]  /*c4c0*/  SEL R0, R0, 0x7c, P0 ;  /* 0x0000007c00007807 */ /* 0x000fc80000000000 */
.L_x_3730:
[----:B------:R-:W-:Y:S05]  /*c4d0*/  BSYNC B0 ;  /* 0x0000000000007941 */ /* 0x000fea0003800000 */
.L_x_3728:
[----:B------:R-:W-:-:S04]  /*c4e0*/  LOP3.LUT R2, R19, 0x80000000, RZ, 0xc0, !PT ;  /* 0x8000000013027812 */ /* 0x000fc800078ec0ff */
[----:B------:R-:W-:-:S04]  /*c4f0*/  SHF.R.U32.HI R3, RZ, 0x18, R2 ;  /* 0x00000018ff037819 */ /* 0x000fc80000011602 */
[----:B------:R-:W-:-:S05]  /*c500*/  LOP3.LUT R3, R0, R3, RZ, 0xfc, !PT ;  /* 0x0000000300037212 */ /* 0x000fca00078efcff */
[----:B------:R0:W-:Y:S01]  /*c510*/  STG.E.U8 [R16.64], R3 ;  /* 0x0000000310007986 */ /* 0x0001e2000c101124 */
[----:B------:R-:W-:Y:S05]  /*c520*/  BRA `(.L_x_3714) ;  /* 0x0000071000007947 */ /* 0x000fea0003800000 */
.L_x_3724:
[----:B------:R-:W-:-:S05]  /*c530*/  HADD2.F32 R0, -RZ, R19.H0_H0 ;  /* 0x20000013ff007230 */ /* 0x000fca0000004100 */
[----:B------:R-:W-:-:S05]  /*c540*/  F2FP.BF16.PACK_AB R0, RZ, R0 ;  /* 0x00000000ff00723e */ /* 0x000fca00000010ff */
[----:B------:R0:W-:Y:S01]  /*c550*/  STG.E.U16 [R16.64], R0 ;  /* 0x0000000010007986 */ /* 0x0001e2000c101524 */
[----:B------:R-:W-:Y:S05]  /*c560*/  BRA `(.L_x_3714) ;  /* 0x000006d000007947 */ /* 0x000fea0003800000 */
.L_x_3721:
        /* <DEDUP_REMOVED lines=12> */
.L_x_3733:
        /* <DEDUP_REMOVED lines=17> */
.L_x_3736:
[----:B------:R-:W-:-:S04]  /*c740*/  LOP3.LUT R2, R19, 0x80000000, RZ, 0xc0, !PT ;  /* 0x8000000013027812 */ /* 0x000fc800078ec0ff */
[----:B------:R-:W-:-:S04]  /*c750*/  SHF.R.U32.HI R3, RZ, 0x18, R2 ;  /* 0x00000018ff037819 */ /* 0x000fc80000011602 */
[----:B------:R-:W-:-:S04]  /*c760*/  LOP3.LUT R0, R0, R3, RZ, 0xfc, !PT ;  /* 0x0000000300007212 */ /* 0x000fc800078efcff */
[----:B------:R-:W-:Y:S02]  /*c770*/  PRMT R8, R0, 0x7610, R8 ;  /* 0x0000761000087816 */ /* 0x000fe40000000008 */
.L_x_3735:
[----:B------:R-:W-:Y:S05]  /*c780*/  BSYNC B0 ;  /* 0x0000000000007941 */ /* 0x000fea0003800000 */
.L_x_3734:
[----:B------:R0:W-:Y:S01]  /*c790*/  STG.E.U8 [R16.64], R8 ;  /* 0x0000000810007986 */ /* 0x0001e2000c101124 */
[----:B------:R-:W-:Y:S05]  /*c7a0*/  BRA `(.L_x_3714) ;  /* 0x0000049000007947 */ /* 0x000fea0003800000 */
.L_x_3732:
        /* <DEDUP_REMOVED lines=17> */
.L_x_3739:
[----:B------:R-:W-:-:S04]  /*c8c0*/  LOP3.LUT R2, R19, 0x80000000, RZ, 0xc0, !PT ;  /* 0x8000000013027812 */ /* 0x000fc800078ec0ff */
[----:B------:R-:W-:-:S04]  /*c8d0*/  SHF.R.U32.HI R3, RZ, 0x18, R2 ;  /* 0x00000018ff037819 */ /* 0x000fc80000011602 */
[----:B------:R-:W-:-:S04]  /*c8e0*/  LOP3.LUT R0, R0, R3, RZ, 0xfc, !PT ;  /* 0x0000000300007212 */ /* 0x000fc800078efcff */
[----:B------:R-:W-:Y:S02]  /*c8f0*/  PRMT R8, R0, 0x7610, R8 ;  /* 0x0000761000087816 */ /* 0x000fe40000000008 */
.L_x_3738:
[----:B------:R-:W-:Y:S05]  /*c900*/  BSYNC B0 ;  /* 0x0000000000007941 */ /* 0x000fea0003800000 */
.L_x_3737:
[----:B------:R0:W-:Y:S01]  /*c910*/  STG.E.U8 [R16.64], R8 ;  /* 0x0000000810007986 */ /* 0x0001e2000c101124 */
[----:B------:R-:W-:Y:S05]  /*c920*/  BRA `(.L_x_3714) ;  /* 0x0000031000007947 */ /* 0x000fea0003800000 */
.L_x_3731:
        /* <DEDUP_REMOVED lines=22> */
.L_x_3713:
        /* <DEDUP_REMOVED lines=20> */
.L_x_3741:
[----:B------:R-:W-:-:S06]  /*cbd0*/  HADD2.F32 R2, -RZ, R19.H0_H0 ;  /* 0x20000013ff027230 */ /* 0x000fcc0000004100 */
[----:B------:R-:W0:Y:S02]  /*cbe0*/  F2I.U64.TRUNC R2, R2 ;  /* 0x0000000200027311 */ /* 0x000e24000020d800 */
[----:B0-----:R0:W-:Y:S01]  /*cbf0*/  STG.E.64 [R16.64], R2 ;  /* 0x0000000210007986 */ /* 0x0011e2000c101b24 */
[----:B------:R-:W-:Y:S05]  /*cc00*/  BRA `(.L_x_3714) ;  /* 0x0000003000007947 */ /* 0x000fea0003800000 */
.L_x_3740:
[----:B------:R-:W-:-:S06]  /*cc10*/  HADD2.F32 R19, -RZ, R19.H0_H0 ;  /* 0x20000013ff137230 */ /* 0x000fcc0000004100 */
[----:B------:R-:W0:Y:S02]  /*cc20*/  F2I.FTZ.U32.TRUNC.NTZ R19, R19 ;  /* 0x0000001300137305 */ /* 0x000e24000021f000 */
[----:B0-----:R0:W-:Y:S02]  /*cc30*/  STG.E [R16.64], R19 ;  /* 0x0000001310007986 */ /* 0x0011e4000c101924 */
.L_x_3714:
[----:B------:R-:W-:Y:S02]  /*cc40*/  IADD3 R23, R23, 0x80, RZ ;  /* 0x0000008017177810 */ /* 0x000fe40007ffe0ff */
.L_x_3527:
[----:B------:R-:W-:Y:S05]  /*cc50*/  BSYNC B6 ;  /* 0x0000000000067941 */ /* 0x000fea0003800000 */
.L_x_3526:
        /* <DEDUP_REMOVED lines=257> */
.L_x_3742:
        /* <DEDUP_REMOVED lines=21> */
.L_x_3746:
[----:B------:R-:W2:Y:S02]  /*ddc0*/  LDG.E.U8 R2, [R2.64] ;  /* 0x0000002402027981 */ /* 0x000ea4000c1e1100 */
[----:B--2---:R-:W0:Y:S02]  /*ddd0*/  I2F.U16 R0, R2 ;  /* 0x0000000200007306 */ /* 0x004e240000101000 */
[----:B0-----:R-:W-:-:S04]  /*dde0*/  F2FP.PACK_AB R0, RZ, R0 ;  /* 0x00000000ff00723e */ /* 0x001fc800000000ff */
[----:B------:R-:W-:Y:S01]  /*ddf0*/  PRMT R19, R0, 0x7610, R19 ;  /* 0x0000761000137816 */ /* 0x000fe20000000013 */
[----:B------:R-:W-:Y:S05]  /*de00*/  BRA `(.L_x_3748) ;  /* 0x00000ed000007947 */ /* 0x000fea0003800000 */
.L_x_3745:
        /* <DEDUP_REMOVED lines=11> */
.L_x_3750:
[----:B------:R-:W2:Y:S02]  /*dec0*/  LDG.E R2, [R2.64] ;  /* 0x0000002402027981 */ /* 0x000ea4000c1e1900 */
[----:B--2---:R-:W0:Y:S02]  /*ded0*/  I2F R0, R2 ;  /* 0x0000000200007306 */ /* 0x004e240000201400 */
[----:B0-----:R-:W-:-:S04]  /*dee0*/  F2FP.PACK_AB R0, RZ, R0 ;  /* 0x00000000ff00723e */ /* 0x001fc800000000ff */
[----:B------:R-:W-:Y:S01]  /*def0*/  PRMT R19, R0, 0x7610, R19 ;  /* 0x0000761000137816 */ /* 0x000fe20000000013 */
[----:B------:R-:W-:Y:S05]  /*df00*/  BRA `(.L_x_3748) ;  /* 0x00000dd000007947 */ /* 0x000fea0003800000 */
.L_x_3749:
[----:B------:R-:W2:Y:S02]  /*df10*/  LDG.E.U16 R2, [R2.64] ;  /* 0x0000002402027981 */ /* 0x000ea4000c1e1500 */
[----:B--2---:R-:W0:Y:S02]  /*df20*/  I2F.S16 R0, R2 ;  /* 0x0000000200007306 */ /* 0x004e240000101400 */
[----:B0-----:R-:W-:-:S04]  /*df30*/  F2FP.PACK_AB R0, RZ, R0 ;  /* 0x00000000ff00723e */ /* 0x001fc800000000ff */
[----:B------:R-:W-:Y:S01]  /*df40*/  PRMT R19, R0, 0x7610, R19 ;  /* 0x0000761000137816 */ /* 0x000fe20000000013 */
[----:B------:R-:W-:Y:S05]  /*df50*/  BRA `(.L_x_3748) ;  /* 0x00000d8000007947 */ /* 0x000fea0003800000 */
.L_x_3744:
        /* <DEDUP_REMOVED lines=9> */
.L_x_3752:
[----:B------:R0:W5:Y:S01]  /*dff0*/  LDG.E.U16 R19, [R2.64] ;  /* 0x0000002402137981 */ /* 0x000162000c1e1500 */
[----:B------:R-:W-:Y:S05]  /*e000*/  BRA `(.L_x_3748) ;  /* 0x00000cd000007947 */ /* 0x000fea0003800000 */
.L_x_3751:
        /* <DEDUP_REMOVED lines=9> */
.L_x_3754:
[----:B------:R0:W5:Y:S01]  /*e0a0*/  LDG.E.U16 R19, [R2.64] ;  /* 0x0000002402137981 */ /* 0x000162000c1e1500 */
[----:B------:R-:W-:Y:S05]  /*e0b0*/  BRA `(.L_x_3748) ;  /* 0x00000c2000007947 */ /* 0x000fea0003800000 */
.L_x_3753:
[----:B------:R-:W2:Y:S02]  /*e0c0*/  LDG.E.64 R2, [R2.64] ;  /* 0x0000002402027981 */ /* 0x000ea4000c1e1b00 */
[----:B--2---:R-:W0:Y:S01]  /*e0d0*/  F2F.F32.F64 R0, R2 ;  /* 0x0000000200007310 */ /* 0x004e220000301000 */
[----:B------:R-:W0:-:S14]  /*e0e0*/  DSETP.GEU.AND P0, PT, |R2|, c[0x2][0x0], PT ;  /* 0x008000000200762a */ /* 0x000e1c0003f0e200 */
[----:B0-----:R-:W-:-:S05]  /*e0f0*/  @!P0 FMUL R0, R0, 1.175494350822287508e-38 ;  /* 0x0080000000008820 */ /* 0x001fca0000400000 */
[----:B------:R-:W-:-:S04]  /*e100*/  F2FP.PACK_AB R0, RZ, R0 ;  /* 0x00000000ff00723e */ /* 0x000fc800000000ff */
[----:B------:R-:W-:Y:S01]  /*e110*/  PRMT R19, R0, 0x7610, R19 ;  /* 0x0000761000137816 */ /* 0x000fe20000000013 */
[----:B------:R-:W-:Y:S05]  /*e120*/  BRA `(.L_x_3748) ;  /* 0x00000bb000007947 */ /* 0x000fea0003800000 */
.L_x_3743:
        /* <DEDUP_REMOVED lines=14> */
.L_x_3757:
[----:B------:R-:W2:Y:S02]  /*e210*/  LDG.E.64 R2, [R2.64] ;  /* 0x0000002402027981 */ /* 0x000ea4000c1e1b00 */
[----:B--2---:R-:W0:Y:S01]  /*e220*/  F2F.F32.F64 R0, R2 ;  /* 0x0000000200007310 */ /* 0x004e220000301000 */
[----:B------:R-:W0:-:S14]  /*e230*/  DSETP.GEU.AND P0, PT, |R2|, c[0x2][0x0], PT ;  /* 0x008000000200762a */ /* 0x000e1c0003f0e200 */
[----:B0-----:R-:W-:-:S05]  /*e240*/  @!P0 FMUL R0, R0, 1.175494350822287508e-38 ;  /* 0x0080000000008820 */ /* 0x001fca0000400000 */
[----:B------:R-:W-:-:S04]  /*e250*/  F2FP.PACK_AB R0, RZ, R0 ;  /* 0x00000000ff00723e */ /* 0x000fc800000000ff */
[----:B------:R-:W-:Y:S01]  /*e260*/  PRMT R19, R0, 0x7610, R19 ;  /* 0x0000761000137816 */ /* 0x000fe20000000013 */
[----:B------:R-:W-:Y:S05]  /*e270*/  BRA `(.L_x_3748) ;  /* 0x00000a6000007947 */ /* 0x000fea0003800000 */
.L_x_3756:
        /* <DEDUP_REMOVED lines=28> */
.L_x_3759:
        /* <DEDUP_REMOVED lines=15> */
.L_x_3758:
[----:B------:R-:W2:Y:S02]  /*e530*/  LDG.E.U16 R0, [R2.64] ;  /* 0x0000002402007981 */ /* 0x000ea4000c1e1500 */
[----:B--2---:R-:W-:-:S04]  /*e540*/  PRMT R0, RZ, 0x5410, R0 ;  /* 0x00005410ff007816 */ /* 0x004fc80000000000 */
[----:B------:R-:W-:-:S04]  /*e550*/  F2FP.PACK_AB R0, RZ, R0 ;  /* 0x00000000ff00723e */ /* 0x000fc800000000ff */
[----:B------:R-:W-:Y:S01]  /*e560*/  PRMT R19, R0, 0x7610, R19 ;  /* 0x0000761000137816 */ /* 0x000fe20000000013 */
[----:B------:R-:W-:Y:S05]  /*e570*/  BRA `(.L_x_3748) ;  /* 0x0000076000007947 */ /* 0x000fea0003800000 */
.L_x_3755:
        /* <DEDUP_REMOVED lines=12> */
.L_x_3762:
        /* <DEDUP_REMOVED lines=21> */
.L_x_3766:
[----:B------:R-:W-:Y:S05]  /*e790*/  BSYNC B1 ;  /* 0x0000000000017941 */ /* 0x000fea0003800000 */
.L_x_3765:
[----:B------:R-:W-:Y:S01]  /*e7a0*/  LEA R3, R0, 0x3b800000, 0x17 ;  /* 0x3b80000000037811 */ /* 0x000fe200078eb8ff */
[----:B------:R-:W-:-:S05]  /*e7b0*/  IMAD.SHL.U32 R0, R2, 0x100000, RZ ;  /* 0x0010000002007824 */ /* 0x000fca00078e00ff */
[----:B------:R-:W-:Y:S02]  /*e7c0*/  LOP3.LUT R0, R3, R0, R4, 0xfe, !PT ;  /* 0x0000000003007212 */ /* 0x000fe400078efe04 */
.L_x_3764:
[----:B------:R-:W-:Y:S05]  /*e7d0*/  BSYNC B0 ;  /* 0x0000000000007941 */ /* 0x000fea0003800000 */
.L_x_3763:
[----:B------:R-:W-:-:S04]  /*e7e0*/  F2FP.PACK_AB R0, RZ, R0 ;  /* 0x00000000ff00723e */ /* 0x000fc800000000ff */
[----:B------:R-:W-:Y:S01]  /*e7f0*/  PRMT R19, R0, 0x7610, R19 ;  /* 0x0000761000137816 */ /* 0x000fe20000000013 */
[----:B------:R-:W-:Y:S05]  /*e800*/  BRA `(.L_x_3748) ;  /* 0x000004d000007947 */ /* 0x000fea0003800000 */
.L_x_3761:
        /* <DEDUP_REMOVED lines=21> */
.L_x_3770:
[----:B------:R-:W-:Y:S05]  /*e960*/  BSYNC B1 ;  /* 0x0000000000017941 */ /* 0x000fea0003800000 */
.L_x_3769:
[----:B------:R-:W-:Y:S01]  /*e970*/  LEA R3, R0, 0x37800000, 0x17 ;  /* 0x3780000000037811 */ /* 0x000fe200078eb8ff */
[----:B------:R-:W-:-:S05]  /*e980*/  IMAD.SHL.U32 R0, R2, 0x200000, RZ ;  /* 0x0020000002007824 */ /* 0x000fca00078e00ff */
[----:B------:R-:W-:Y:S02]  /*e990*/  LOP3.LUT R0, R3, R0, R4, 0xfe, !PT ;  /* 0x0000000003007212 */ /* 0x000fe400078efe04 */
.L_x_3768:
[----:B------:R-:W-:Y:S05]  /*e9a0*/  BSYNC B0 ;  /* 0x0000000000007941 */ /* 0x000fea0003800000 */
.L_x_3767:
[----:B------:R-:W-:-:S04]  /*e9b0*/  F2FP.PACK_AB R0, RZ, R0 ;  /* 0x00000000ff00723e */ /* 0x000fc800000000ff */
[----:B------:R-:W-:Y:S01]  /*e9c0*/  PRMT R19, R0, 0x7610, R19 ;  /* 0x0000761000137816 */ /* 0x000fe20000000013 */
[----:B------:R-:W-:Y:S05]  /*e9d0*/  BRA `(.L_x_3748) ;  /* 0x0000030000007947 */ /* 0x000fea0003800000 */
.L_x_3760:
        /* <DEDUP_REMOVED lines=14> */
.L_x_3774:
[----:B------:R-:W-:Y:S05]  /*eac0*/  BSYNC B0 ;  /* 0x0000000000007941 */ /* 0x000fea0003800000 */
.L_x_3773:
[----:B------:R-:W-:-:S04]  /*ead0*/  F2FP.PACK_AB R0, RZ, R0 ;  /* 0x00000000ff00723e */ /* 0x000fc800000000ff */
[----:B------:R-:W-:Y:S01]  /*eae0*/  PRMT R19, R0, 0x7610, R19 ;  /* 0x0000761000137816 */ /* 0x000fe20000000013 */
[----:B------:R-:W-:Y:S05]  /*eaf0*/  BRA `(.L_x_3748) ;  /* 0x000001e000007947 */ /* 0x000fea0003800000 */
.L_x_3747:
        /* <DEDUP_REMOVED lines=21> */
.L_x_3772:
[----:B------:R-:W2:Y:S02]  /*ec50*/  LDG.E.64 R2, [R2.64] ;  /* 0x0000002402027981 */ /* 0x000ea4000c1e1b00 */
[----:B--2---:R-:W0:Y:S02]  /*ec60*/  I2F.U64 R0, R2 ;  /* 0x0000000200007312 */ /* 0x004e240000301000 */
[----:B0-----:R-:W-:-:S04]  /*ec70*/  F2FP.PACK_AB R0, RZ, R0 ;  /* 0x00000000ff00723e */ /* 0x001fc800000000ff */
[----:B------:R-:W-:Y:S01]  /*ec80*/  PRMT R19, R0, 0x7610, R19 ;  /* 0x0000761000137816 */ /* 0x000fe20000000013 */
[----:B------:R-:W-:Y:S05]  /*ec90*/  BRA `(.L_x_3748) ;  /* 0x0000004000007947 */ /* 0x000fea0003800000 */
.L_x_3771:
[----:B------:R-:W2:Y:S02]  /*eca0*/  LDG.E R2, [R2.64] ;  /* 0x0000002402027981 */ /* 0x000ea4000c1e1900 */
[----:B--2---:R-:W0:Y:S02]  /*ecb0*/  I2F.U32 R0, R2 ;  /* 0x0000000200007306 */ /* 0x004e240000201000 */
[----:B0-----:R-:W-:-:S04]  /*ecc0*/  F2FP.PACK_AB R0, RZ, R0 ;  /* 0x00000000ff00723e */ /* 0x001fc800000000ff */
[----:B------:R-:W-:Y:S02]  /*ecd0*/  PRMT R19, R0, 0x7610, R19 ;  /* 0x0000761000137816 */ /* 0x000fe40000000013 */
.L_x_3748:
        /* <DEDUP_REMOVED lines=18> */
.L_x_3778:
[----:B------:R-:W2:Y:S02]  /*ee00*/  LDG.E.U8 R2, [R2.64] ;  /* 0x0000002402027981 */ /* 0x000ea4000c1e1100 */
[----:B--2---:R-:W0:Y:S02]  /*ee10*/  I2F.U16 R0, R2 ;  /* 0x0000000200007306 */ /* 0x004e240000101000 */
[----:B0-----:R-:W-:Y:S01]  /*ee20*/  F2FP.PACK_AB R0, RZ, R0 ;  /* 0x00000000ff00723e */ /* 0x001fe200000000ff */
[----:B------:R-:W-:Y:S05]  /*ee30*/  BRA `(.L_x_3780) ;  /* 0x00000e1000007947 */ /* 0x000fea0003800000 */
.L_x_3777:
        /* <DEDUP_REMOVED lines=10> */
.L_x_3782:
[----:B------:R-:W2:Y:S02]  /*eee0*/  LDG.E R2, [R2.64] ;  /* 0x0000002402027981 */ /* 0x000ea4000c1e1900 */
[----:B--2---:R-:W0:Y:S02]  /*eef0*/  I2F R0, R2 ;  /* 0x0000000200007306 */ /* 0x004e240000201400 */
[----:B0-----:R-:W-:Y:S01]  /*ef00*/  F2FP.PACK_AB R0, RZ, R0 ;  /* 0x00000000ff00723e */ /* 0x001fe200000000ff */
[----:B------:R-:W-:Y:S05]  /*ef10*/  BRA `(.L_x_3780) ;  /* 0x00000d3000007947 */ /* 0x000fea0003800000 */
.L_x_3781:
[----:B------:R-:W2:Y:S02]  /*ef20*/  LDG.E.U16 R2, [R2.64] ;  /* 0x0000002402027981 */ /* 0x000ea4000c1e1500 */
[----:B--2---:R-:W0:Y:S02]  /*ef30*/  I2F.S16 R0, R2 ;  /* 0x0000000200007306 */ /* 0x004e240000101400 */
[----:B0-----:R-:W-:Y:S01]  /*ef40*/  F2FP.PACK_AB R0, RZ, R0 ;  /* 0x00000000ff00723e */ /* 0x001fe200000000ff */
[----:B------:R-:W-:Y:S05]  /*ef50*/  BRA `(.L_x_3780) ;  /* 0x00000cf000007947 */ /* 0x000fea0003800000 */
.L_x_3776:
        /* <DEDUP_REMOVED lines=9> */
.L_x_3784:
[----:B------:R0:W5:Y:S01]  /*eff0*/  LDG.E.U16 R0, [R2.64] ;  /* 0x0000002402007981 */ /* 0x000162000c1e1500 */
[----:B------:R-:W-:Y:S05]  /*f000*/  BRA `(.L_x_3780) ;  /* 0x00000c4000007947 */ /* 0x000fea0003800000 */
.L_x_3783:
        /* <DEDUP_REMOVED lines=9> */
.L_x_3786:
[----:B------:R0:W5:Y:S01]  /*f0a0*/  LDG.E.U16 R0, [R2.64] ;  /* 0x0000002402007981 */ /* 0x000162000c1e1500 */
[----:B------:R-:W-:Y:S05]  /*f0b0*/  BRA `(.L_x_3780) ;  /* 0x00000b9000007947 */ /* 0x000fea0003800000 */
.L_x_3785:
[----:B------:R-:W2:Y:S02]  /*f0c0*/  LDG.E.64 R2, [R2.64] ;  /* 0x0000002402027981 */ /* 0x000ea4000c1e1b00 */
[----:B--2---:R-:W0:Y:S01]  /*f0d0*/  F2F.F32.F64 R0, R2 ;  /* 0x0000000200007310 */ /* 0x004e220000301000 */
[----:B------:R-:W0:-:S14]  /*f0e0*/  DSETP.GEU.AND P0, PT, |R2|, c[0x2][0x0], PT ;  /* 0x008000000200762a */ /* 0x000e1c0003f0e200 */
[----:B0-----:R-:W-:-:S05]  /*f0f0*/  @!P0 FMUL R0, R0, 1.175494350822287508e-38 ;  /* 0x0080000000008820 */ /* 0x001fca0000400000 */
[----:B------:R-:W-:Y:S01]  /*f100*/  F2FP.PACK_AB R0, RZ, R0 ;  /* 0x00000000ff00723e */ /* 0x000fe200000000ff */
[----:B------:R-:W-:Y:S05]  /*f110*/  BRA `(.L_x_3780) ;  /* 0x00000b3000007947 */ /* 0x000fea0003800000 */
.L_x_3775:
        /* <DEDUP_REMOVED lines=13> */
.L_x_3789:
[----:B------:R-:W2:Y:S02]  /*f1f0*/  LDG.E.64 R2, [R2.64] ;  /* 0x0000002402027981 */ /* 0x000ea4000c1e1b00 */
[----:B--2---:R-:W0:Y:S01]  /*f200*/  F2F.F32.F64 R0, R2 ;  /* 0x0000000200007310 */ /* 0x004e220000301000 */
[----:B------:R-:W0:-:S14]  /*f210*/  DSETP.GEU.AND P0, PT, |R2|, c[0x2][0x0], PT ;  /* 0x008000000200762a */ /* 0x000e1c0003f0e200 */
[----:B0-----:R-:W-:-:S05]  /*f220*/  @!P0 FMUL R0, R0, 1.175494350822287508e-38 ;  /* 0x0080000000008820 */ /* 0x001fca0000400000 */
[----:B------:R-:W-:Y:S01]  /*f230*/  F2FP.PACK_AB R0, RZ, R0 ;  /* 0x00000000ff00723e */ /* 0x000fe200000000ff */
[----:B------:R-:W-:Y:S05]  /*f240*/  BRA `(.L_x_3780) ;  /* 0x00000a0000007947 */ /* 0x000fea0003800000 */
.L_x_3788:
        /* <DEDUP_REMOVED lines=28> */
.L_x_3791:
        /* <DEDUP_REMOVED lines=15> */
.L_x_3790:
[----:B------:R-:W2:Y:S02]  /*f500*/  LDG.E.U16 R0, [R2.64] ;  /* 0x0000002402007981 */ /* 0x000ea4000c1e1500 */
[----:B--2---:R-:W-:-:S04]  /*f510*/  PRMT R0, RZ, 0x5410, R0 ;  /* 0x00005410ff007816 */ /* 0x004fc80000000000 */
[----:B------:R-:W-:Y:S01]  /*f520*/  F2FP.PACK_AB R0, RZ, R0 ;  /* 0x00000000ff00723e */ /* 0x000fe200000000ff */
[----:B------:R-:W-:Y:S05]  /*f530*/  BRA `(.L_x_3780) ;  /* 0x0000071000007947 */ /* 0x000fea0003800000 */
.L_x_3787:
        /* <DEDUP_REMOVED lines=12> */
.L_x_3794:
        /* <DEDUP_REMOVED lines=21> */
.L_x_3798:
[----:B------:R-:W-:Y:S05]  /*f750*/  BSYNC B1 ;  /* 0x0000000000017941 */ /* 0x000fea0003800000 */
.L_x_3797:
[----:B------:R-:W-:Y:S01]  /*f760*/  LEA R3, R0, 0x3b800000, 0x17 ;  /* 0x3b80000000037811 */ /* 0x000fe200078eb8ff */
[----:B------:R-:W-:-:S05]  /*f770*/  IMAD.SHL.U32 R0, R2, 0x100000, RZ ;  /* 0x0010000002007824 */ /* 0x000fca00078e00ff */
[----:B------:R-:W-:Y:S02]  /*f780*/  LOP3.LUT R0, R3, R0, R4, 0xfe, !PT ;  /* 0x0000000003007212 */ /* 0x000fe400078efe04 */
.L_x_3796:
[----:B------:R-:W-:Y:S05]  /*f790*/  BSYNC B0 ;  /* 0x0000000000007941 */ /* 0x000fea0003800000 */
.L_x_3795:
[----:B------:R-:W-:Y:S01]  /*f7a0*/  F2FP.PACK_AB R0, RZ, R0 ;  /* 0x00000000ff00723e */ /* 0x000fe200000000ff */
[----:B------:R-:W-:Y:S05]  /*f7b0*/  BRA `(.L_x_3780) ;  /* 0x0000049000007947 */ /* 0x000fea0003800000 */
.L_x_3793:
        /* <DEDUP_REMOVED lines=21> */
.L_x_3802:
[----:B------:R-:W-:Y:S05]  /*f910*/  BSYNC B1 ;  /* 0x0000000000017941 */ /* 0x000fea0003800000 */
.L_x_3801:
[----:B------:R-:W-:Y:S01]  /*f920*/  LEA R3, R0, 0x37800000, 0x17 ;  /* 0x3780000000037811 */ /* 0x000fe200078eb8ff */
[----:B------:R-:W-:-:S05]  /*f930*/  IMAD.SHL.U32 R0, R2, 0x200000, RZ ;  /* 0x0020000002007824 */ /* 0x000fca00078e00ff */
[----:B------:R-:W-:Y:S02]  /*f940*/  LOP3.LUT R0, R3, R0, R4, 0xfe, !PT ;  /* 0x0000000003007212 */ /* 0x000fe400078efe04 */
.L_x_3800:
[----:B------:R-:W-:Y:S05]  /*f950*/  BSYNC B0 ;  /* 0x0000000000007941 */ /* 0x000fea0003800000 */
.L_x_3799:
[----:B------:R-:W-:Y:S01]  /*f960*/  F2FP.PACK_AB R0, RZ, R0 ;  /* 0x00000000ff00723e */ /* 0x000fe200000000ff */
[----:B------:R-:W-:Y:S05]  /*f970*/  BRA `(.L_x_3780) ;  /* 0x000002d000007947 */ /* 0x000fea0003800000 */
.L_x_3792:
        /* <DEDUP_REMOVED lines=14> */
.L_x_3806:
[----:B------:R-:W-:Y:S05]  /*fa60*/  BSYNC B0 ;  /* 0x0000000000007941 */ /* 0x000fea0003800000 */
.L_x_3805:
[----:B------:R-:W-:Y:S01]  /*fa70*/  F2FP.PACK_AB R0, RZ, R0 ;  /* 0x00000000ff00723e */ /* 0x000fe200000000ff */
[----:B------:R-:W-:Y:S05]  /*fa80*/  BRA `(.L_x_3780) ;  /* 0x000001c000007947 */ /* 0x000fea0003800000 */
.L_x_3779:
        /* <DEDUP_REMOVED lines=21> */
.L_x_3804:
[----:B------:R-:W2:Y:S02]  /*fbe0*/  LDG.E.64 R2, [R2.64] ;  /* 0x0000002402027981 */ /* 0x000ea4000c1e1b00 */
[----:B--2---:R-:W0:Y:S02]  /*fbf0*/  I2F.U64 R0, R2 ;  /* 0x0000000200007312 */ /* 0x004e240000301000 */
[----:B0-----:R-:W-:Y:S01]  /*fc00*/  F2FP.PACK_AB R0, RZ, R0 ;  /* 0x00000000ff00723e */ /* 0x001fe200000000ff */
[----:B------:R-:W-:Y:S05]  /*fc10*/  BRA `(.L_x_3780) ;  /* 0x0000003000007947 */ /* 0x000fea0003800000 */
.L_x_3803:
[----:B------:R-:W2:Y:S02]  /*fc20*/  LDG.E R2, [R2.64] ;  /* 0x0000002402027981 */ /* 0x000ea4000c1e1900 */
[----:B--2---:R-:W0:Y:S02]  /*fc30*/  I2F.U32 R0, R2 ;  /* 0x0000000200007306 */ /* 0x004e240000201000 */
[----:B0-----:R-:W-:-:S06]  /*fc40*/  F2FP.PACK_AB R0, RZ, R0 ;  /* 0x00000000ff00723e */ /* 0x001fcc00000000ff */
.L_x_3780:
        /* <DEDUP_REMOVED lines=29> */
.L_x_3812:
[----:B------:R-:W-:Y:S01]  /*fe20*/  FSETP.GEU.FTZ.AND P0, PT, R3, -R6, PT ;  /* 0x800000060300720b */ /* 0x000fe20003f1e000 */
[----:B------:R-:W-:-:S12]  /*fe30*/  FADD.FTZ R5, R5, -1 ;  /* 0xbf80000005057421 */ /* 0x000fd80000010000 */
[----:B------:R-:W-:Y:S02]  /*fe40*/  @!P0 FADD.FTZ R5, R5, -1 ;  /* 0xbf80000005058421 */ /* 0x000fe40000010000 */
.L_x_3811:
[----:B------:R-:W-:Y:S05]  /*fe50*/  BSYNC B1 ;  /* 0x0000000000017941 */ /* 0x000fea0003800000 */
.L_x_3810:
[----:B------:R-:W-:Y:S01]  /*fe60*/  FFMA.FTZ R0, -R6, R5, R0 ;  /* 0x0000000506007223 */ /* 0x000fe20000010100 */
[----:B------:R-:W-:Y:S05]  /*fe70*/  BRA `(.L_x_3808) ;  /* 0x000001f000007947 */ /* 0x000fea0003800000 */
.L_x_3809:
        /* <DEDUP_REMOVED lines=15> */
.L_x_3815:
        /* <DEDUP_REMOVED lines=13> */
.L_x_3814:
[----:B------:R-:W-:Y:S05]  /*10040*/  BSYNC B1 ;  /* 0x0000000000017941 */ /* 0x000fea0003800000 */
.L_x_3813:
[----:B------:R-:W-:-:S04]  /*10050*/  FMUL.FTZ R3, R2, 1.1920928955078125e-07 ;  /* 0x3400000002037820 */ /* 0x000fc80000410000 */
[----:B------:R-:W-:Y:S02]  /*10060*/  FMUL.FTZ R0, R6, R3 ;  /* 0x0000000306007220 */ /* 0x000fe40000410000 */
.L_x_3808:
[----:B------:R-:W-:Y:S05]  /*10070*/  BSYNC B0 ;  /* 0x0000000000007941 */ /* 0x000fea0003800000 */
.L_x_3807:
        /* <DEDUP_REMOVED lines=18> */
[----:B0-----:R-:W-:Y:S01]  /*101a0*/  STG.E.U8 [R16.64], R3 ;  /* 0x0000000310007986 */ /* 0x001fe2000c101124 */
[----:B------:R-:W-:Y:S05]  /*101b0*/  EXIT ;  /* 0x000000000000794d */ /* 0x000fea0003800000 */
.L_x_3819:
[----:B------:R-:W-:-:S06]  /*101c0*/  HADD2.F32 R3, -RZ, R19.H0_H0 ;  /* 0x20000013ff037230 */ /* 0x000fcc0000004100 */
[----:B------:R-:W0:Y:S02]  /*101d0*/  F2I.S64.TRUNC R2, R3 ;  /* 0x0000000300027311 */ /* 0x000e24000020d900 */
[----:B0-----:R-:W-:Y:S01]  /*101e0*/  STG.E.U8 [R16.64], R2 ;  /* 0x0000000210007986 */ /* 0x001fe2000c101124 */
[----:B------:R-:W-:Y:S05]  /*101f0*/  EXIT ;  /* 0x000000000000794d */ /* 0x000fea0003800000 */
.L_x_3818:
        /* <DEDUP_REMOVED lines=8> */
[----:B0-----:R-:W-:Y:S01]  /*10280*/  STG.E.64 [R16.64], R2 ;  /* 0x0000000210007986 */ /* 0x001fe2000c101b24 */
[----:B------:R-:W-:Y:S05]  /*10290*/  EXIT ;  /* 0x000000000000794d */ /* 0x000fea0003800000 */
.L_x_3822:
[----:B------:R-:W-:-:S06]  /*102a0*/  HADD2.F32 R19, -RZ, R19.H0_H0 ;  /* 0x20000013ff137230 */ /* 0x000fcc0000004100 */
[----:B------:R-:W0:Y:S02]  /*102b0*/  F2I.FTZ.TRUNC.NTZ R19, R19 ;  /* 0x0000001300137305 */ /* 0x000e24000021f100 */
[----:B0-----:R-:W-:Y:S01]  /*102c0*/  STG.E [R16.64], R19 ;  /* 0x0000001310007986 */ /* 0x001fe2000c101924 */
[----:B------:R-:W-:Y:S05]  /*102d0*/  EXIT ;  /* 0x000000000000794d */ /* 0x000fea0003800000 */
.L_x_3821:
[----:B------:R-:W-:-:S06]  /*102e0*/  HADD2.F32 R19, -RZ, R19.H0_H0 ;  /* 0x20000013ff137230 */ /* 0x000fcc0000004100 */
[----:B------:R-:W0:Y:S02]  /*102f0*/  F2I.FTZ.TRUNC.NTZ R19, R19 ;  /* 0x0000001300137305 */ /* 0x000e24000021f100 */
[----:B0-----:R-:W-:Y:S01]  /*10300*/  STG.E.U16 [R16.64], R19 ;  /* 0x0000001310007986 */ /* 0x001fe2000c101524 */
[----:B------:R-:W-:Y:S05]  /*10310*/  EXIT ;  /* 0x000000000000794d */ /* 0x000fea0003800000 */
.L_x_3817:
[----:B------:R-:W-:-:S13]  /*10320*/  ISETP.GT.AND P0, PT, R2, 0x6, PT ;  /* 0x000000060200780c */ /* 0x000fda0003f04270 */
[----:B------:R-:W-:Y:S05]  /*10330*/  @P0 BRA `(.L_x_3823) ;  /* 0x0000009000000947 */ /* 0x000fea0003800000 */
[----:B------:R-:W-:-:S13]  /*10340*/  ISETP.NE.AND P0, PT, R2, 0x5, PT ;  /* 0x000000050200780c */ /* 0x000fda0003f05270 */
[----:B------:R-:W-:Y:S05]  /*10350*/  @!P0 BRA `(.L_x_3824) ;  /* 0x0000005000008947 */ /* 0x000fea0003800000 */
[----:B------:R-:W-:-:S13]  /*10360*/  ISETP.NE.AND P0, PT, R2, 0x6, PT ;  /* 0x000000060200780c */ /* 0x000fda0003f05270 */
[----:B------:R-:W-:Y:S05]  /*10370*/  @P0 BRA `(.L_x_3820) ;  /* 0x00000b1000000947 */ /* 0x000fea0003800000 */
[----:B------:R-:W-:-:S05]  /*10380*/  HADD2.F32 R19, -RZ, R19.H0_H0 ;  /* 0x20000013ff137230 */ /* 0x000fca0000004100 */
[----:B------:R-:W-:Y:S01]  /*10390*/  STG.E [R16.64], R19 ;  /* 0x0000001310007986 */ /* 0x000fe2000c101924 */
[----:B------:R-:W-:Y:S05]  /*103a0*/  EXIT ;  /* 0x000000000000794d */ /* 0x000fea0003800000 */
.L_x_3824:
[----:B------:R-:W-:Y:S01]  /*103b0*/  STG.E.U16 [R16.64], R19 ;  /* 0x0000001310007986 */ /* 0x000fe2000c101524 */
[----:B------:R-:W-:Y:S05]  /*103c0*/  EXIT ;  /* 0x000000000000794d */ /* 0x000fea0003800000 */
.L_x_3823:
        /* <DEDUP_REMOVED lines=8> */
[----:B------:R-:W-:Y:S01]  /*10450*/  STG.E.64 [R16.64], R2 ;  /* 0x0000000210007986 */ /* 0x000fe2000c101b24 */
[----:B------:R-:W-:Y:S05]  /*10460*/  EXIT ;  /* 0x000000000000794d */ /* 0x000fea0003800000 */
.L_x_3826:
[----:B------:R-:W-:-:S05]  /*10470*/  HADD2.F32 R0, -RZ, R19.H0_H0 ;  /* 0x20000013ff007230 */ /* 0x000fca0000004100 */
[----:B------:R-:W-:-:S04]  /*10480*/  F2FP.PACK_AB R0, RZ, R0 ;  /* 0x00000000ff00723e */ /* 0x000fc800000000ff */
[----:B------:R-:W-:-:S05]  /*10490*/  PRMT R0, R0, 0x5410, RZ ;  /* 0x0000541000007816 */ /* 0x000fca00000000ff */
[----:B------:R-:W-:Y:S01]  /*104a0*/  STG.E [R16.64], R0 ;  /* 0x0000000010007986 */ /* 0x000fe2000c101924 */
[----:B------:R-:W-:Y:S05]  /*104b0*/  EXIT ;  /* 0x000000000000794d */ /* 0x000fea0003800000 */
.L_x_3825:
[----:B------:R-:W-:-:S05]  /*104c0*/  HADD2.F32 R2, -RZ, R19.H0_H0 ;  /* 0x20000013ff027230 */ /* 0x000fca0000004100 */
[----:B------:R-:W-:-:S06]  /*104d0*/  FMUL.FTZ R2, R2, 1 ;  /* 0x3f80000002027820 */ /* 0x000fcc0000410000 */
[----:B------:R-:W0:Y:S02]  /*104e0*/  F2F.F64.F32 R2, R2 ;  /* 0x0000000200027310 */ /* 0x000e240000201800 */
[----:B0-----:R-:W-:Y:S01]  /*104f0*/  STG.E.64 [R16.64], R2 ;  /* 0x0000000210007986 */ /* 0x001fe2000c101b24 */
[----:B------:R-:W-:Y:S05]  /*10500*/  EXIT ;  /* 0x000000000000794d */ /* 0x000fea0003800000 */
.L_x_3816:
        /* <DEDUP_REMOVED lines=11> */
[----:B------:R-:W-:Y:S01]  /*105c0*/  STG.E.U8 [R16.64], R3 ;  /* 0x0000000310007986 */ /* 0x000fe2000c101124 */
[----:B------:R-:W-:Y:S05]  /*105d0*/  EXIT ;  /* 0x000000000000794d */ /* 0x000fea0003800000 */
.L_x_3829:
[----:B------:R-:W-:Y:S01]  /*105e0*/  HADD2.F32 R19, -RZ, R19.H0_H0 ;  /* 0x20000013ff137230 */ /* 0x000fe20000004100 */
[----:B------:R-:W-:-:S04]  /*105f0*/  CS2R R6, SRZ ;  /* 0x0000000000067805 */ /* 0x000fc8000001ff00 */
[----:B------:R-:W-:-:S06]  /*10600*/  FMUL.FTZ R4, R19, 1 ;  /* 0x3f80000013047820 */ /* 0x000fcc0000410000 */
[----:B------:R-:W0:Y:S02]  /*10610*/  F2F.F64.F32 R4, R4 ;  /* 0x0000000400047310 */ /* 0x000e240000201800 */
[----:B0-----:R-:W-:Y:S01]  /*10620*/  STG.E.128 [R16.64], R4 ;  /* 0x0000000410007986 */ /* 0x001fe2000c101d24 */
[----:B------:R-:W-:Y:S05]  /*10630*/  EXIT ;  /* 0x000000000000794d */ /* 0x000fea0003800000 */
.L_x_3828:
        /* <DEDUP_REMOVED lines=21> */
.L_x_3833:
[----:B------:R-:W-:Y:S05]  /*10790*/  BSYNC B0 ;  /* 0x0000000000007941 */ /* 0x000fea0003800000 */
.L_x_3832:
[----:B------:R-:W-:-:S05]  /*107a0*/  LOP3.LUT R3, R0, R3, RZ, 0xfc, !PT ;  /* 0x0000000300037212 */ /* 0x000fca00078efcff */
[----:B------:R-:W-:Y:S01]  /*107b0*/  STG.E.U8 [R16.64], R3 ;  /* 0x0000000310007986 */ /* 0x000fe2000c101124 */
[----:B------:R-:W-:Y:S05]  /*107c0*/  EXIT ;  /* 0x000000000000794d */ /* 0x000fea0003800000 */
.L_x_3831:
        /* <DEDUP_REMOVED lines=13> */
.L_x_3835:
[----:B------:R-:W-:Y:S01]  /*108a0*/  IMAD.MOV.U32 R0, RZ, RZ, 0x7f ;  /* 0x0000007fff007424 */ /* 0x000fe200078e00ff */
[----:B------:R-:W-:-:S04]  /*108b0*/  ISETP.GT.U32.AND P0, PT, R2, 0x7f800000, PT ;  /* 0x7f8000000200780c */ /* 0x000fc80003f04070 */
[----:B------:R-:W-:-:S04]  /*108c0*/  SEL R0, R0, 0x7c, P0 ;  /* 0x0000007c00007807 */ /* 0x000fc80000000000 */
.L_x_3836:
[----:B------:R-:W-:Y:S05]  /*108d0*/  BSYNC B0 ;  /* 0x0000000000007941 */ /* 0x000fea0003800000 */
.L_x_3834:
[----:B------:R-:W-:-:S04]  /*108e0*/  LOP3.LUT R2, R19, 0x80000000, RZ, 0xc0, !PT ;  /* 0x8000000013027812 */ /* 0x000fc800078ec0ff */
[----:B------:R-:W-:-:S04]  /*108f0*/  SHF.R.U32.HI R3, RZ, 0x18, R2 ;  /* 0x00000018ff037819 */ /* 0x000fc80000011602 */
[----:B------:R-:W-:-:S05]  /*10900*/  LOP3.LUT R3, R0, R3, RZ, 0xfc, !PT ;  /* 0x0000000300037212 */ /* 0x000fca00078efcff */
[----:B------:R-:W-:Y:S01]  /*10910*/  STG.E.U8 [R16.64], R3 ;  /* 0x0000000310007986 */ /* 0x000fe2000c101124 */
[----:B------:R-:W-:Y:S05]  /*10920*/  EXIT ;  /* 0x000000000000794d */ /* 0x000fea0003800000 */
.L_x_3830:
[----:B------:R-:W-:-:S05]  /*10930*/  HADD2.F32 R0, -RZ, R19.H0_H0 ;  /* 0x20000013ff007230 */ /* 0x000fca0000004100 */
[----:B------:R-:W-:-:S05]  /*10940*/  F2FP.BF16.PACK_AB R0, RZ, R0 ;  /* 0x00000000ff00723e */ /* 0x000fca00000010ff */
[----:B------:R-:W-:Y:S01]  /*10950*/  STG.E.U16 [R16.64], R0 ;  /* 0x0000000010007986 */ /* 0x000fe2000c101524 */
[----:B------:R-:W-:Y:S05]  /*10960*/  EXIT ;  /* 0x000000000000794d */ /* 0x000fea0003800000 */
.L_x_3827:
        /* <DEDUP_REMOVED lines=10> */
[----:B0-----:R-:W-:Y:S01]  /*10a10*/  STG.E.U16 [R16.64], R3 ;  /* 0x0000000310007986 */ /* 0x001fe2000c101524 */
[----:B------:R-:W-:Y:S05]  /*10a20*/  EXIT ;  /* 0x000000000000794d */ /* 0x000fea0003800000 */
.L_x_3839:
        /* <DEDUP_REMOVED lines=17> */
.L_x_3842:
[----:B------:R-:W-:-:S04]  /*10b40*/  LOP3.LUT R2, R19, 0x80000000, RZ, 0xc0, !PT ;  /* 0x8000000013027812 */ /* 0x000fc800078ec0ff */
[----:B------:R-:W-:-:S04]  /*10b50*/  SHF.R.U32.HI R3, RZ, 0x18, R2 ;  /* 0x00000018ff037819 */ /* 0x000fc80000011602 */
[----:B------:R-:W-:-:S04]  /*10b60*/  LOP3.LUT R0, R0, R3, RZ, 0xfc, !PT ;  /* 0x0000000300007212 */ /* 0x000fc800078efcff */
[----:B------:R-:W-:Y:S02]  /*10b70*/  PRMT R8, R0, 0x7610, R8 ;  /* 0x0000761000087816 */ /* 0x000fe40000000008 */
.L_x_3841:
[----:B------:R-:W-:Y:S05]  /*10b80*/  BSYNC B0 ;  /* 0x0000000000007941 */ /* 0x000fea0003800000 */
.L_x_3840:
[----:B------:R-:W-:Y:S01]  /*10b90*/  STG.E.U8 [R16.64], R8 ;  /* 0x0000000810007986 */ /* 0x000fe2000c101124 */
[----:B------:R-:W-:Y:S05]  /*10ba0*/  EXIT ;  /* 0x000000000000794d */ /* 0x000fea0003800000 */
.L_x_3838:
        /* <DEDUP_REMOVED lines=17> */
.L_x_3845:
[----:B------:R-:W-:-:S04]  /*10cc0*/  LOP3.LUT R2, R19, 0x80000000, RZ, 0xc0, !PT ;  /* 0x8000000013027812 */ /* 0x000fc800078ec0ff */
[----:B------:R-:W-:-:S04]  /*10cd0*/  SHF.R.U32.HI R3, RZ, 0x18, R2 ;  /* 0x00000018ff037819 */ /* 0x000fc80000011602 */
[----:B------:R-:W-:-:S04]  /*10ce0*/  LOP3.LUT R0, R0, R3, RZ, 0xfc, !PT ;  /* 0x0000000300007212 */ /* 0x000fc800078efcff */
[----:B------:R-:W-:Y:S02]  /*10cf0*/  PRMT R8, R0, 0x7610, R8 ;  /* 0x0000761000087816 */ /* 0x000fe40000000008 */
.L_x_3844:
[----:B------:R-:W-:Y:S05]  /*10d00*/  BSYNC B0 ;  /* 0x0000000000007941 */ /* 0x000fea0003800000 */
.L_x_3843:
[----:B------:R-:W-:Y:S01]  /*10d10*/  STG.E.U8 [R16.64], R8 ;  /* 0x0000000810007986 */ /* 0x000fe2000c101124 */
[----:B------:R-:W-:Y:S05]  /*10d20*/  EXIT ;  /* 0x000000000000794d */ /* 0x000fea0003800000 */
.L_x_3837:
        /* <DEDUP_REMOVED lines=22> */
.L_x_3820:
        /* <DEDUP_REMOVED lines=20> */
.L_x_3847:
[----:B------:R-:W-:-:S06]  /*10fd0*/  HADD2.F32 R2, -RZ, R19.H0_H0 ;  /* 0x20000013ff027230 */ /* 0x000fcc0000004100 */
[----:B------:R-:W0:Y:S02]  /*10fe0*/  F2I.U64.TRUNC R2, R2 ;  /* 0x0000000200027311 */ /* 0x000e24000020d800 */
[----:B0-----:R-:W-:Y:S01]  /*10ff0*/  STG.E.64 [R16.64], R2 ;  /* 0x0000000210007986 */ /* 0x001fe2000c101b24 */
[----:B------:R-:W-:Y:S05]  /*11000*/  EXIT ;  /* 0x000000000000794d */ /* 0x000fea0003800000 */
.L_x_3846:
[----:B------:R-:W-:-:S06]  /*11010*/  HADD2.F32 R19, -RZ, R19.H0_H0 ;  /* 0x20000013ff137230 */ /* 0x000fcc0000004100 */
[----:B------:R-:W0:Y:S02]  /*11020*/  F2I.FTZ.U32.TRUNC.NTZ R19, R19 ;  /* 0x0000001300137305 */ /* 0x000e24000021f000 */
[----:B0-----:R-:W-:Y:S01]  /*11030*/  STG.E [R16.64], R19 ;  /* 0x0000001310007986 */ /* 0x001fe2000c101924 */
[----:B------:R-:W-:Y:S05]  /*11040*/  EXIT ;  /* 0x000000000000794d */ /* 0x000fea0003800000 */
.L_x_3848:
        /* <DEDUP_REMOVED lines=11> */
.L_x_50538:


//--------------------- .text._ZN2at6native27unrolled_elementwise_kernelINS0_13BinaryFunctorIN3c104HalfES4_S4_ZZZNS0_16fmod_kernel_cudaERNS_18TensorIteratorBaseEENKUlvE0_clEvENKUlvE1_clEvEUlS4_S4_E_EESt5arrayIPcLm3EELi4E23TrivialOffsetCalculatorILi2EjESE_ILi1EjENS0_6memory12LoadWithCastILi2EEENSH_13StoreWithCastILi1EEEEEviT_T0_T2_T3_T4_T5_ --------------------------
	.section	.text._ZN2at6native27unrolled_elementwise_kernelINS0_13BinaryFunctorIN3c104HalfES4_S4_ZZZNS0_16fmod_kernel_cudaERNS_18TensorIteratorBaseEENKUlvE0_clEvENKUlvE1_clEvEUlS4_S4_E_EESt5arrayIPcLm3EELi4E23TrivialOffsetCalculatorILi2EjESE_ILi1EjENS0_6memory12LoadWithCastILi2EEENSH_13StoreWithCastILi1EEEEEviT_T0_T2_T3_T4_T5_,"ax",@progbits
	.sectioninfo	@"SHI_REGISTERS=31"
	.align	128
        .global         _ZN2at6native27unrolled_elementwise_kernelINS0_13BinaryFunctorIN3c104HalfES4_S4_ZZZNS0_16fmod_kernel_cudaERNS_18TensorIteratorBaseEENKUlvE0_clEvENKUlvE1_clEvEUlS4_S4_E_EESt5arrayIPcLm3EELi4E23TrivialOffsetCalculatorILi2EjESE_ILi1EjENS0_6memory12LoadWithCastILi2EEENSH_13StoreWithCastILi1EEEEEviT_T0_T2_T3_T4_T5_
        .type           _ZN2at6native27unrolled_elementwise_kernelINS0_13BinaryFunctorIN3c104HalfES4_S4_ZZZNS0_16fmod_kernel_cudaERNS_18TensorIteratorBaseEENKUlvE0_clEvENKUlvE1_clEvEUlS4_S4_E_EESt5arrayIPcLm3EELi4E23TrivialOffsetCalculatorILi2EjESE_ILi1EjENS0_6memory12LoadWithCastILi2EEENSH_13StoreWithCastILi1EEEEEviT_T0_T2_T3_T4_T5_,@function
        .size           _ZN2at6native27unrolled_elementwise_kernelINS0_13BinaryFunctorIN3c104HalfES4_S4_ZZZNS0_16fmod_kernel_cudaERNS_18TensorIteratorBaseEENKUlvE0_clEvENKUlvE1_clEvEUlS4_S4_E_EESt5arrayIPcLm3EELi4E23TrivialOffsetCalculatorILi2EjESE_ILi1EjENS0_6memory12LoadWithCastILi2EEENSH_13StoreWithCastILi1EEEEEviT_T0_T2_T3_T4_T5_,(.L_x_50539 - _ZN2at6native27unrolled_elementwise_kernelINS0_13BinaryFunctorIN3c104HalfES4_S4_ZZZNS0_16fmod_kernel_cudaERNS_18TensorIteratorBaseEENKUlvE0_clEvENKUlvE1_clEvEUlS4_S4_E_EESt5arrayIPcLm3EELi4E23TrivialOffsetCalculatorILi2EjESE_ILi1EjENS0_6memory12LoadWithCastILi2EEENSH_13StoreWithCastILi1EEEEEviT_T0_T2_T3_T4_T5_)
        .other          _ZN2at6native27unrolled_elementwise_kernelINS0_13BinaryFunctorIN3c104HalfES4_S4_ZZZNS0_16fmod_kernel_cudaERNS_18TensorIteratorBaseEENKUlvE0_clEvENKUlvE1_clEvEUlS4_S4_E_EESt5arrayIPcLm3EELi4E23TrivialOffsetCalculatorILi2EjESE_ILi1EjENS0_6memory12LoadWithCastILi2EEENSH_13StoreWithCastILi1EEEEEviT_T0_T2_T3_T4_T5_,@"STO_CUDA_ENTRY STV_DEFAULT"
_ZN2at6native27unrolled_elementwise_kernelINS0_13BinaryFunctorIN3c104HalfES4_S4_ZZZNS0_16fmod_kernel_cudaERNS_18TensorIteratorBaseEENKUlvE0_clEvENKUlvE1_clEvEUlS4_S4_E_EESt5arrayIPcLm3EELi4E23TrivialOffsetCalculatorILi2EjESE_ILi1EjENS0_6memory12LoadWithCastILi2EEENSH_13StoreWithCastILi1EEEEEviT_T0_T2_T3_T4_T5_:
.text._ZN2at6native27unrolled_elementwise_kernelINS0_13BinaryFunctorIN3c104HalfES4_S4_ZZZNS0_16fmod_kernel_cudaERNS_18TensorIteratorBaseEENKUlvE0_clEvENKUlvE1_clEvEUlS4_S4_E_EESt5arrayIPcLm3EELi4E23TrivialOffsetCalculatorILi2EjESE_ILi1EjENS0_6memory12LoadWithCastILi2EEENSH_13StoreWithCastILi1EEEEEviT_T0_T2_T3_T4_T5_:
        /* <DEDUP_REMOVED lines=34> */
.L_x_3854:
[----:B------:R-:W2:Y:S02]  /*0220*/  LDG.E.U8 R2, [R2.64] ;  /* 0x0000002402027981 */ /* 0x000ea4000c1e1100 */
[----:B--2---:R-:W0:Y:S02]  /*0230*/  I2F.U16 R0, R2 ;  /* 0x0000000200007306 */ /* 0x004e240000101000 */
[----:B0-----:R-:W-:-:S04]  /*0240*/  F2FP.PACK_AB R0, RZ, R0 ;  /* 0x00000000ff00723e */ /* 0x001fc800000000ff */
[----:B------:R-:W-:Y:S01]  /*0250*/  PRMT R24, R0, 0x7610, R24 ;  /* 0x0000761000187816 */ /* 0x000fe20000000018 */
[----:B------:R-:W-:Y:S05]  /*0260*/  BRA `(.L_x_3856) ;  /* 0x00000ed000007947 */ /* 0x000fea0003800000 */
.L_x_3853:
        /* <DEDUP_REMOVED lines=11> */
.L_x_3858:
[----:B------:R-:W2:Y:S02]  /*0320*/  LDG.E R2, [R2.64] ;  /* 0x0000002402027981 */ /* 0x000ea4000c1e1900 */
[----:B--2---:R-:W0:Y:S02]  /*0330*/  I2F R0, R2 ;  /* 0x0000000200007306 */ /* 0x004e240000201400 */
[----:B0-----:R-:W-:-:S04]  /*0340*/  F2FP.PACK_AB R0, RZ, R0 ;  /* 0x00000000ff00723e */ /* 0x001fc800000000ff */
[----:B------:R-:W-:Y:S01]  /*0350*/  PRMT R24, R0, 0x7610, R24 ;  /* 0x0000761000187816 */ /* 0x000fe20000000018 */
[----:B------:R-:W-:Y:S05]  /*0360*/  BRA `(.L_x_3856) ;  /* 0x00000dd000007947 */ /* 0x000fea0003800000 */
.L_x_3857:
[----:B------:R-:W2:Y:S02]  /*0370*/  LDG.E.U16 R2, [R2.64] ;  /* 0x0000002402027981 */ /* 0x000ea4000c1e1500 */
[----:B--2---:R-:W0:Y:S02]  /*0380*/  I2F.S16 R0, R2 ;  /* 0x0000000200007306 */ /* 0x004e240000101400 */
[----:B0-----:R-:W-:-:S04]  /*0390*/  F2FP.PACK_AB R0, RZ, R0 ;  /* 0x00000000ff00723e */ /* 0x001fc800000000ff */
[----:B------:R-:W-:Y:S01]  /*03a0*/  PRMT R24, R0, 0x7610, R24 ;  /* 0x0000761000187816 */ /* 0x000fe20000000018 */
[----:B------:R-:W-:Y:S05]  /*03b0*/  BRA `(.L_x_3856) ;  /* 0x00000d8000007947 */ /* 0x000fea0003800000 */
.L_x_3852:
        /* <DEDUP_REMOVED lines=9> */
.L_x_3860:
[----:B------:R0:W5:Y:S01]  /*0450*/  LDG.E.U16 R24, [R2.64] ;  /* 0x0000002402187981 */ /* 0x000162000c1e1500 */
[----:B------:R-:W-:Y:S05]  /*0460*/  BRA `(.L_x_3856) ;  /* 0x00000cd000007947 */ /* 0x000fea0003800000 */
.L_x_3859:
        /* <DEDUP_REMOVED lines=9> */
.L_x_3862:
[----:B------:R0:W5:Y:S01]  /*0500*/  LDG.E.U16 R24, [R2.64] ;  /* 0x0000002402187981 */ /* 0x000162000c1e1500 */
[----:B------:R-:W-:Y:S05]  /*0510*/  BRA `(.L_x_3856) ;  /* 0x00000c2000007947 */ /* 0x000fea0003800000 */
.L_x_3861:
[----:B------:R-:W2:Y:S02]  /*0520*/  LDG.E.64 R2, [R2.64] ;  /* 0x0000002402027981 */ /* 0x000ea4000c1e1b00 */
[----:B--2---:R-:W0:Y:S01]  /*0530*/  F2F.F32.F64 R0, R2 ;  /* 0x0000000200007310 */ /* 0x004e220000301000 */
[----:B------:R-:W0:-:S14]  /*0540*/  DSETP.GEU.AND P0, PT, |R2|, c[0x2][0x0], PT ;  /* 0x008000000200762a */ /* 0x000e1c0003f0e200 */
[----:B0-----:R-:W-:-:S05]  /*0550*/  @!P0 FMUL R0, R0, 1.175494350822287508e-38 ;  /* 0x0080000000008820 */ /* 0x001fca0000400000 */
[----:B------:R-:W-:-:S04]  /*0560*/  F2FP.PACK_AB R0, RZ, R0 ;  /* 0x00000000ff00723e */ /* 0x000fc800000000ff */
[----:B------:R-:W-:Y:S01]  /*0570*/  PRMT R24, R0, 0x7610, R24 ;  /* 0x0000761000187816 */ /* 0x000fe20000000018 */
[----:B------:R-:W-:Y:S05]  /*0580*/  BRA `(.L_x_3856) ;  /* 0x00000bb000007947 */ /* 0x000fea0003800000 */
.L_x_3851:
        /* <DEDUP_REMOVED lines=14> */
.L_x_3865:
[----:B------:R-:W2:Y:S02]  /*0670*/  LDG.E.64 R2, [R2.64] ;  /* 0x0000002402027981 */ /* 0x000ea4000c1e1b00 */
[----:B--2---:R-:W0:Y:S01]  /*0680*/  F2F.F32.F64 R0, R2 ;  /* 0x0000000200007310 */ /* 0x004e220000301000 */
[----:B------:R-:W0:-:S14]  /*0690*/  DSETP.GEU.AND P0, PT, |R2|, c[0x2][0x0], PT ;  /* 0x008000000200762a */ /* 0x000e1c0003f0e200 */
[----:B0-----:R-:W-:-:S05]  /*06a0*/  @!P0 FMUL R0, R0, 1.175494350822287508e-38 ;  /* 0x0080000000008820 */ /* 0x001fca0000400000 */
[----:B------:R-:W-:-:S04]  /*06b0*/  F2FP.PACK_AB R0, RZ, R0 ;  /* 0x00000000ff00723e */ /* 0x000fc800000000ff */
[----:B------:R-:W-:Y:S01]  /*06c0*/  PRMT R24, R0, 0x7610, R24 ;  /* 0x0000761000187816 */ /* 0x000fe20000000018 */
[----:B------:R-:W-:Y:S05]  /*06d0*/  BRA `(.L_x_3856) ;  /* 0x00000a6000007947 */ /* 0x000fea0003800000 */
.L_x_3864:
        /* <DEDUP_REMOVED lines=28> */
.L_x_3867:
        /* <DEDUP_REMOVED lines=15> */
.L_x_3866:
[----:B------:R-:W2:Y:S02]  /*0990*/  LDG.E.U16 R0, [R2.64] ;  /* 0x0000002402007981 */ /* 0x000ea4000c1e1500 */
[----:B--2---:R-:W-:-:S04]  /*09a0*/  PRMT R0, RZ, 0x5410, R0 ;  /* 0x00005410ff007816 */ /* 0x004fc80000000000 */
[----:B------:R-:W-:-:S04]  /*09b0*/  F2FP.PACK_AB R0, RZ, R0 ;  /* 0x00000000ff00723e */ /* 0x000fc800000000ff */
[----:B------:R-:W-:Y:S01]  /*09c0*/  PRMT R24, R0, 0x7610, R24 ;  /* 0x0000761000187816 */ /* 0x000fe20000000018 */
[----:B------:R-:W-:Y:S05]  /*09d0*/  BRA `(.L_x_3856) ;  /* 0x0000076000007947 */ /* 0x000fea0003800000 */
.L_x_3863:
        /* <DEDUP_REMOVED lines=12> */
.L_x_3870:
        /* <DEDUP_REMOVED lines=21> */
.L_x_3874:
[----:B------:R-:W-:Y:S05]  /*0bf0*/  BSYNC B1 ;  /* 0x0000000000017941 */ /* 0x000fea0003800000 */
.L_x_3873:
[----:B------:R-:W-:Y:S01]  /*0c00*/  LEA R3, R0, 0x3b800000, 0x17 ;  /* 0x3b80000000037811 */ /* 0x000fe200078eb8ff */
[----:B------:R-:W-:-:S05]  /*0c10*/  IMAD.SHL.U32 R0, R2, 0x100000, RZ ;  /* 0x0010000002007824 */ /* 0x000fca00078e00ff */
[----:B------:R-:W-:Y:S02]  /*0c20*/  LOP3.LUT R0, R3, R0, R4, 0xfe, !PT ;  /* 0x0000000003007212 */ /* 0x000fe400078efe04 */
.L_x_3872:
[----:B------:R-:W-:Y:S05]  /*0c30*/  BSYNC B0 ;  /* 0x0000000000007941 */ /* 0x000fea0003800000 */
.L_x_3871:
[----:B------:R-:W-:-:S04]  /*0c40*/  F2FP.PACK_AB R0, RZ, R0 ;  /* 0x00000000ff00723e */ /* 0x000fc800000000ff */
[----:B------:R-:W-:Y:S01]  /*0c50*/  PRMT R24, R0, 0x7610, R24 ;  /* 0x0000761000187816 */ /* 0x000fe20000000018 */
[----:B------:R-:W-:Y:S05]  /*0c60*/  BRA `(.L_x_3856) ;  /* 0x000004d000007947 */ /* 0x000fea0003800000 */
.L_x_3869:
        /* <DEDUP_REMOVED lines=21> */
.L_x_3878:
[----:B------:R-:W-:Y:S05]  /*0dc0*/  BSYNC B1 ;  /* 0x0000000000017941 */ /* 0x000fea0003800000 */
.L_x_3877:
[----:B------:R-:W-:Y:S01]  /*0dd0*/  LEA R3, R0, 0x37800000, 0x17 ;  /* 0x3780000000037811 */ /* 0x000fe200078eb8ff */
[----:B------:R-:W-:-:S05]  /*0de0*/  IMAD.SHL.U32 R0, R2, 0x200000, RZ ;  /* 0x0020000002007824 */ /* 0x000fca00078e00ff */
[----:B------:R-:W-:Y:S02]  /*0df0*/  LOP3.LUT R0, R3, R0, R4, 0xfe, !PT ;  /* 0x0000000003007212 */ /* 0x000fe400078efe04 */
.L_x_3876:
[----:B------:R-:W-:Y:S05]  /*0e00*/  BSYNC B0 ;  /* 0x0000000000007941 */ /* 0x000fea0003800000 */
.L_x_3875:
[----:B------:R-:W-:-:S04]  /*0e10*/  F2FP.PACK_AB R0, RZ, R0 ;  /* 0x00000000ff00723e */ /* 0x000fc800000000ff */
[----:B------:R-:W-:Y:S01]  /*0e20*/  PRMT R24, R0, 0x7610, R24 ;  /* 0x0000761000187816 */ /* 0x000fe20000000018 */
[----:B------:R-:W-:Y:S05]  /*0e30*/  BRA `(.L_x_3856) ;  /* 0x0000030000007947 */ /* 0x000fea0003800000 */
.L_x_3868:
        /* <DEDUP_REMOVED lines=14> */
.L_x_3882:
[----:B------:R-:W-:Y:S05]  /*0f20*/  BSYNC B0 ;  /* 0x0000000000007941 */ /* 0x000fea0003800000 */
.L_x_3881:
[----:B------:R-:W-:-:S04]  /*0f30*/  F2FP.PACK_AB R0, RZ, R0 ;  /* 0x00000000ff00723e */ /* 0x000fc800000000ff */
[----:B------:R-:W-:Y:S01]  /*0f40*/  PRMT R24, R0, 0x7610, R24 ;  /* 0x0000761000187816 */ /* 0x000fe20000000018 */
[----:B------:R-:W-:Y:S05]  /*0f50*/  BRA `(.L_x_3856) ;  /* 0x000001e000007947 */ /* 0x000fea0003800000 */
.L_x_3855:
        /* <DEDUP_REMOVED lines=21> */
.L_x_3880:
[----:B------:R-:W2:Y:S02]  /*10b0*/  LDG.E.64 R2, [R2.64] ;  /* 0x0000002402027981 */ /* 0x000ea4000c1e1b00 */
[----:B--2---:R-:W0:Y:S02]  /*10c0*/  I2F.U64 R0, R2 ;  /* 0x0000000200007312 */ /* 0x004e240000301000 */
[----:B0-----:R-:W-:-:S04]  /*10d0*/  F2FP.PACK_AB R0, RZ, R0 ;  /* 0x00000000ff00723e */ /* 0x001fc800000000ff */
[----:B------:R-:W-:Y:S01]  /*10e0*/  PRMT R24, R0, 0x7610, R24 ;  /* 0x0000761000187816 */ /* 0x000fe20000000018 */
[----:B------:R-:W-:Y:S05]  /*10f0*/  BRA `(.L_x_3856) ;  /* 0x0000004000007947 */ /* 0x000fea0003800000 */
.L_x_3879:
[----:B------:R-:W2:Y:S02]  /*1100*/  LDG.E R2, [R2.64] ;  /* 0x0000002402027981 */ /* 0x000ea4000c1e1900 */
[----:B--2---:R-:W0:Y:S02]  /*1110*/  I2F.U32 R0, R2 ;  /* 0x0000000200007306 */ /* 0x004e240000201000 */
[----:B0-----:R-:W-:-:S04]  /*1120*/  F2FP.PACK_AB R0, RZ, R0 ;  /* 0x00000000ff00723e */ /* 0x001fc800000000ff */
[----:B------:R-:W-:Y:S02]  /*1130*/  PRMT R24, R0, 0x7610, R24 ;  /* 0x0000761000187816 */ /* 0x000fe40000000018 */
.L_x_3856:
        /* <DEDUP_REMOVED lines=19> */
.L_x_3886:
[----:B------:R-:W2:Y:S02]  /*1270*/  LDG.E.U8 R2, [R2.64] ;  /* 0x0000002402027981 */ /* 0x000ea4000c1e1100 */
[----:B--2---:R-:W0:Y:S02]  /*1280*/  I2F.U16 R0, R2 ;  /* 0x0000000200007306 */ /* 0x004e240000101000 */
[----:B0-----:R-:W-:-:S04]  /*1290*/  F2FP.PACK_AB R0, RZ, R0 ;  /* 0x00000000ff00723e */ /* 0x001fc800000000ff */
[----:B------:R-:W-:Y:S01]  /*12a0*/  PRMT R25, R0, 0x7610, R25 ;  /* 0x0000761000197816 */ /* 0x000fe20000000019 */
[----:B------:R-:W-:Y:S05]  /*12b0*/  BRA `(.L_x_3888) ;  /* 0x00000ed000007947 */ /* 0x000fea0003800000 */
.L_x_3885:
        /* <DEDUP_REMOVED lines=11> */
.L_x_3890:
[----:B------:R-:W2:Y:S02]  /*1370*/  LDG.E R2, [R2.64] ;  /* 0x0000002402027981 */ /* 0x000ea4000c1e1900 */
[----:B--2---:R-:W0:Y:S02]  /*1380*/  I2F R0, R2 ;  /* 0x0000000200007306 */ /* 0x004e240000201400 */
[----:B0-----:R-:W-:-:S04]  /*1390*/  F2FP.PACK_AB R0, RZ, R0 ;  /* 0x00000000ff00723e */ /* 0x001fc800000000ff */
[----:B------:R-:W-:Y:S01]  /*13a0*/  PRMT R25, R0, 0x7610, R25 ;  /* 0x0000761000197816 */ /* 0x000fe20000000019 */
[----:B------:R-:W-:Y:S05]  /*13b0*/  BRA `(.L_x_3888) ;  /* 0x00000dd000007947 */ /* 0x000fea0003800000 */
.L_x_3889:
[----:B------:R-:W2:Y:S02]  /*13c0*/  LDG.E.U16 R2, [R2.64] ;  /* 0x0000002402027981 */ /* 0x000ea4000c1e1500 */
[----:B--2---:R-:W0:Y:S02]  /*13d0*/  I2F.S16 R0, R2 ;  /* 0x0000000200007306 */ /* 0x004e240000101400 */
[----:B0-----:R-:W-:-:S04]  /*13e0*/  F2FP.PACK_AB R0, RZ, R0 ;  /* 0x00000000ff00723e */ /* 0x001fc800000000ff */
[----:B------:R-:W-:Y:S01]  /*13f0*/  PRMT R25, R0, 0x7610, R25 ;  /* 0x0000761000197816 */ /* 0x000fe20000000019 */
[----:B------:R-:W-:Y:S05]  /*1400*/  BRA `(.L_x_3888) ;  /* 0x00000d8000007947 */ /* 0x000fea0003800000 */
.L_x_3884:
        /* <DEDUP_REMOVED lines=9> */
.L_x_3892:
[----:B------:R0:W5:Y:S01]  /*14a0*/  LDG.E.U16 R25, [R2.64] ;  /* 0x0000002402197981 */ /* 0x000162000c1e1500 */
[----:B------:R-:W-:Y:S05]  /*14b0*/  BRA `(.L_x_3888) ;  /* 0x00000cd000007947 */ /* 0x000fea0003800000 */
.L_x_3891:
        /* <DEDUP_REMOVED lines=9> */
.L_x_3894:
[----:B------:R0:W5:Y:S01]  /*1550*/  LDG.E.U16 R25, [R2.64] ;  /* 0x0000002402197981 */ /* 0x000162000c1e1500 */
[----:B------:R-:W-:Y:S05]  /*1560*/  BRA `(.L_x_3888) ;  /* 0x00000c2000007947 */ /* 0x000fea0003800000 */
.L_x_3893:
[----:B------:R-:W2:Y:S02]  /*1570*/  LDG.E.64 R2, [R2.64] ;  /* 0x0000002402027981 */ /* 0x000ea4000c1e1b00 */
[----:B--2---:R-:W0:Y:S01]  /*1580*/  F2F.F32.F64 R0, R2 ;  /* 0x0000000200007310 */ /* 0x004e220000301000 */
[----:B------:R-:W0:-:S14]  /*1590*/  DSETP.GEU.AND P0, PT, |R2|, c[0x2][0x0], PT ;  /* 0x008000000200762a */ /* 0x000e1c0003f0e200 */
[----:B0-----:R-:W-:-:S05]  /*15a0*/  @!P0 FMUL R0, R0, 1.175494350822287508e-38 ;  /* 0x0080000000008820 */ /* 0x001fca0000400000 */
[----:B------:R-:W-:-:S04]  /*15b0*/  F2FP.PACK_AB R0, RZ, R0 ;  /* 0x00000000ff00723e */ /* 0x000fc800000000ff */
[----:B------:R-:W-:Y:S01]  /*15c0*/  PRMT R25, R0, 0x7610, R25 ;  /* 0x0000761000197816 */ /* 0x000fe20000000019 */
[----:B------:R-:W-:Y:S05]  /*15d0*/  BRA `(.L_x_3888) ;  /* 0x00000bb000007947 */ /* 0x000fea0003800000 */
.L_x_3883:
        /* <DEDUP_REMOVED lines=14> */
.L_x_3897:
[----:B------:R-:W2:Y:S02]  /*16c0*/  LDG.E.64 R2, [R2.64] ;  /* 0x0000002402027981 */ /* 0x000ea4000c1e1b00 */
[----:B--2---:R-:W0:Y:S01]  /*16d0*/  F2F.F32.F64 R0, R2 ;  /* 0x0000000200007310 */ /* 0x004e220000301000 */
[----:B------:R-:W0:-:S14]  /*16e0*/  DSETP.GEU.AND P0, PT, |R2|, c[0x2][0x0], PT ;  /* 0x008000000200762a */ /* 0x000e1c0003f0e200 */
[----:B0-----:R-:W-:-:S05]  /*16f0*/  @!P0 FMUL R0, R0, 1.175494350822287508e-38 ;  /* 0x0080000000008820 */ /* 0x001fca0000400000 */
[----:B------:R-:W-:-:S04]  /*1700*/  F2FP.PACK_AB R0, RZ, R0 ;  /* 0x00000000ff00723e */ /* 0x000fc800000000ff */
[----:B------:R-:W-:Y:S01]  /*1710*/  PRMT R25, R0, 0x7610, R25 ;  /* 0x0000761000197816 */ /* 0x000fe20000000019 */
[----:B------:R-:W-:Y:S05]  /*1720*/  BRA `(.L_x_3888) ;  /* 0x00000a6000007947 */ /* 0x000fea0003800000 */
.L_x_3896:
        /* <DEDUP_REMOVED lines=28> */
.L_x_3899:
        /* <DEDUP_REMOVED lines=15> */
.L_x_3898:
[----:B------:R-:W2:Y:S02]  /*19e0*/  LDG.E.U16 R0, [R2.64] ;  /* 0x0000002402007981 */ /* 0x000ea4000c1e1500 */
[----:B--2---:R-:W-:-:S04]  /*19f0*/  PRMT R0, RZ, 0x5410, R0 ;  /* 0x00005410ff007816 */ /* 0x004fc80000000000 */
[----:B------:R-:W-:-:S04]  /*1a00*/  F2FP.PACK_AB R0, RZ, R0 ;  /* 0x00000000ff00723e */ /* 0x000fc800000000ff */
[----:B------:R-:W-:Y:S01]  /*1a10*/  PRMT R25, R0, 0x7610, R25 ;  /* 0x0000761000197816 */ /* 0x000fe20000000019 */
[----:B------:R-:W-:Y:S05]  /*1a20*/  BRA `(.L_x_3888) ;  /* 0x0000076000007947 */ /* 0x000fea0003800000 */
.L_x_3895:
        /* <DEDUP_REMOVED lines=12> */
.L_x_3902:
        /* <DEDUP_REMOVED lines=21> */
.L_x_3906:
[----:B------:R-:W-:Y:S05]  /*1c40*/  BSYNC B1 ;  /* 0x0000000000017941 */ /* 0x000fea0003800000 */
.L_x_3905:
[----:B------:R-:W-:Y:S01]  /*1c50*/  LEA R3, R0, 0x3b800000, 0x17 ;  /* 0x3b80000000037811 */ /* 0x000fe200078eb8ff */
[----:B------:R-:W-:-:S05]  /*1c60*/  IMAD.SHL.U32 R0, R2, 0x100000, RZ ;  /* 0x0010000002007824 */ /* 0x000fca00078e00ff */
[----:B------:R-:W-:Y:S02]  /*1c70*/  LOP3.LUT R0, R3, R0, R4, 0xfe, !PT ;  /* 0x0000000003007212 */ /* 0x000fe400078efe04 */
.L_x_3904:
[----:B------:R-:W-:Y:S05]  /*1c80*/  BSYNC B0 ;  /* 0x0000000000007941 */ /* 0x000fea0003800000 */
.L_x_3903:
[----:B------:R-:W-:-:S04]  /*1c90*/  F2FP.PACK_AB R0, RZ, R0 ;  /* 0x00000000ff00723e */ /* 0x000fc800000000ff */
[----:B------:R-:W-:Y:S01]  /*1ca0*/  PRMT R25, R0, 0x7610, R25 ;  /* 0x0000761000197816 */ /* 0x000fe20000000019 */
[----:B------:R-:W-:Y:S05]  /*1cb0*/  BRA `(.L_x_3888) ;  /* 0x000004d000007947 */ /* 0x000fea0003800000 */
.L_x_3901:
        /* <DEDUP_REMOVED lines=21> */
.L_x_3910:
[----:B------:R-:W-:Y:S05]  /*1e10*/  BSYNC B1 ;  /* 0x0000000000017941 */ /* 0x000fea0003800000 */
.L_x_3909:
[----:B------:R-:W-:Y:S01]  /*1e20*/  LEA R3, R0, 0x37800000, 0x17 ;  /* 0x3780000000037811 */ /* 0x000fe200078eb8ff */
[----:B------:R-:W-:-:S05]  /*1e30*/  IMAD.SHL.U32 R0, R2, 0x200000, RZ ;  /* 0x0020000002007824 */ /* 0x000fca00078e00ff */
[----:B------:R-:W-:Y:S02]  /*1e40*/  LOP3.LUT R0, R3, R0, R4, 0xfe, !PT ;  /* 0x0000000003007212 */ /* 0x000fe400078efe04 */
.L_x_3908:
[----:B------:R-:W-:Y:S05]  /*1e50*/  BSYNC B0 ;  /* 0x0000000000007941 */ /* 0x000fea0003800000 */
.L_x_3907:
[----:B------:R-:W-:-:S04]  /*1e60*/  F2FP.PACK_AB R0, RZ, R0 ;  /* 0x00000000ff00723e */ /* 0x000fc800000000ff */
[----:B------:R-:W-:Y:S01]  /*1e70*/  PRMT R25, R0, 0x7610, R25 ;  /* 0x0000761000197816 */ /* 0x000fe20000000019 */
[----:B------:R-:W-:Y:S05]  /*1e80*/  BRA `(.L_x_3888) ;  /* 0x0000030000007947 */ /* 0x000fea0003800000 */
.L_x_3900:
        /* <DEDUP_REMOVED lines=14> */
.L_x_3914:
[----:B------:R-:W-:Y:S05]  /*1f70*/  BSYNC B0 ;  /* 0x0000000000007941 */ /* 0x000fea0003800000 */
.L_x_3913:
[----:B------:R-:W-:-:S04]  /*1f80*/  F2FP.PACK_AB R0, RZ, R0 ;  /* 0x00000000ff00723e */ /* 0x000fc800000000ff */
[----:B------:R-:W-:Y:S01]  /*1f90*/  PRMT R25, R0, 0x7610, R25 ;  /* 0x0000761000197816 */ /* 0x000fe20000000019 */
[----:B------:R-:W-:Y:S05]  /*1fa0*/  BRA `(.L_x_3888) ;  /* 0x000001e000007947 */ /* 0x000fea0003800000 */
.L_x_3887:
        /* <DEDUP_REMOVED lines=21> */
.L_x_3912:
[----:B------:R-:W2:Y:S02]  /*2100*/  LDG.E.64 R2, [R2.64] ;  /* 0x0000002402027981 */ /* 0x000ea4000c1e1b00 */
[----:B--2---:R-:W0:Y:S02]  /*2110*/  I2F.U64 R0, R2 ;  /* 0x0000000200007312 */ /* 0x004e240000301000 */
[----:B0-----:R-:W-:-:S04]  /*2120*/  F2FP.PACK_AB R0, RZ, R0 ;  /* 0x00000000ff00723e */ /* 0x001fc800000000ff */
[----:B------:R-:W-:Y:S01]  /*2130*/  PRMT R25, R0, 0x7610, R25 ;  /* 0x0000761000197816 */ /* 0x000fe20000000019 */
[----:B------:R-:W-:Y:S05]  /*2140*/  BRA `(.L_x_3888) ;  /* 0x0000004000007947 */ /* 0x000fea0003800000 */
.L_x_3911:
[----:B------:R-:W2:Y:S02]  /*2150*/  LDG.E R2, [R2.64] ;  /* 0x0000002402027981 */ /* 0x000ea4000c1e1900 */
[----:B--2---:R-:W0:Y:S02]  /*2160*/  I2F.U32 R0, R2 ;  /* 0x0000000200007306 */ /* 0x004e240000201000 */
[----:B0-----:R-:W-:-:S04]  /*2170*/  F2FP.PACK_AB R0, RZ, R0 ;  /* 0x00000000ff00723e */ /* 0x001fc800000000ff */
[----:B------:R-:W-:Y:S02]  /*2180*/  PRMT R25, R0, 0x7610, R25 ;  /* 0x0000761000197816 */ /* 0x000fe40000000019 */
.L_x_3888:
[----:B------:R-:W-:-:S05]  /*2190*/  IADD3 R17, R17, 0x80, RZ ;  /* 0x0000008011117810 */ /* 0x000fca0007ffe0ff */
.L_x_3850:
[----:B-1-3--:R-:W-:Y:S05]  /*21a0*/  BSYNC B6 ;  /* 0x0000000000067941 */ /* 0x00afea0003800000 */
.L_x_3849:
        /* <DEDUP_REMOVED lines=24> */
.L_x_3920:
[----:B------:R-:W2:Y:S02]  /*2330*/  LDG.E.U8 R2, [R2.64] ;  /* 0x0000002402027981 */ /* 0x000ea4000c1e1100 */
[----:B--2---:R-:W0:Y:S02]  /*2340*/  I2F.U16 R0, R2 ;  /* 0x0000000200007306 */ /* 0x004e240000101000 */
[----:B0-----:R-:W-:-:S04]  /*2350*/  F2FP.PACK_AB R0, RZ, R0 ;  /* 0x00000000ff00723e */ /* 0x001fc800000000ff */
[----:B------:R-:W-:Y:S01]  /*2360*/  PRMT R23, R0, 0x7610, R23 ;  /* 0x0000761000177816 */ /* 0x000fe20000000017 */
[----:B------:R-:W-:Y:S05]  /*2370*/  BRA `(.L_x_3922) ;  /* 0x00000ee000007947 */ /* 0x000fea0003800000 */
.L_x_3919:
        /* <DEDUP_REMOVED lines=11> */
.L_x_3924:
[----:B------:R-:W2:Y:S02]  /*2430*/  LDG.E R2, [R2.64] ;  /* 0x0000002402027981 */ /* 0x000ea4000c1e1900 */
[----:B--2---:R-:W0:Y:S02]  /*2440*/  I2F R0, R2 ;  /* 0x0000000200007306 */ /* 0x004e240000201400 */
[----:B0-----:R-:W-:-:S04]  /*2450*/  F2FP.PACK_AB R0, RZ, R0 ;  /* 0x00000000ff00723e */ /* 0x001fc800000000ff */
[----:B------:R-:W-:Y:S01]  /*2460*/  PRMT R23, R0, 0x7610, R23 ;  /* 0x0000761000177816 */ /* 0x000fe20000000017 */
[----:B------:R-:W-:Y:S05]  /*2470*/  BRA `(.L_x_3922) ;  /* 0x00000de000007947 */ /* 0x000fea0003800000 */
.L_x_3923:
[----:B------:R-:W2:Y:S02]  /*2480*/  LDG.E.U16 R2, [R2.64] ;  /* 0x0000002402027981 */ /* 0x000ea4000c1e1500 */
[----:B--2---:R-:W0:Y:S02]  /*2490*/  I2F.S16 R0, R2 ;  /* 0x0000000200007306 */ /* 0x004e240000101400 */
[----:B0-----:R-:W-:-:S04]  /*24a0*/  F2FP.PACK_AB R0, RZ, R0 ;  /* 0x00000000ff00723e */ /* 0x001fc800000000ff */
[----:B------:R-:W-:Y:S01]  /*24b0*/  PRMT R23, R0, 0x7610, R23 ;  /* 0x0000761000177816 */ /* 0x000fe20000000017 */
[----:B------:R-:W-:Y:S05]  /*24c0*/  BRA `(.L_x_3922) ;  /* 0x00000d9000007947 */ /* 0x000fea0003800000 */
.L_x_3918:
        /* <DEDUP_REMOVED lines=9> */
.L_x_3926:
[----:B------:R0:W5:Y:S01]  /*2560*/  LDG.E.U16 R23, [R2.64] ;  /* 0x0000002402177981 */ /* 0x000162000c1e1500 */
[----:B------:R-:W-:Y:S05]  /*2570*/  BRA `(.L_x_3922) ;  /* 0x00000ce000007947 */ /* 0x000fea0003800000 */
.L_x_3925:
        /* <DEDUP_REMOVED lines=9> */
.L_x_3928:
[----:B------:R0:W5:Y:S01]  /*2610*/  LDG.E.U16 R23, [R2.64] ;  /* 0x0000002402177981 */ /* 0x000162000c1e1500 */
[----:B------:R-:W-:Y:S05]  /*2620*/  BRA `(.L_x_3922) ;  /* 0x00000c3000007947 */ /* 0x000fea0003800000 */
.L_x_3927:
[----:B------:R-:W2:Y:S02]  /*2630*/  LDG.E.64 R2, [R2.64] ;  /* 0x0000002402027981 */ /* 0x000ea4000c1e1b00 */
[----:B--2---:R-:W0:Y:S01]  /*2640*/  F2F.F32.F64 R0, R2 ;  /* 0x0000000200007310 */ /* 0x004e220000301000 */
[----:B------:R-:W0:-:S14]  /*2650*/  DSETP.GEU.AND P0, PT, |R2|, c[0x2][0x0], PT ;  /* 0x008000000200762a */ /* 0x000e1c0003f0e200 */
[----:B0-----:R-:W-:-:S05]  /*2660*/  @!P0 FMUL R0, R0, 1.175494350822287508e-38 ;  /* 0x0080000000008820 */ /* 0x001fca0000400000 */
[----:B------:R-:W-:-:S04]  /*2670*/  F2FP.PACK_AB R0, RZ, R0 ;  /* 0x00000000ff00723e */ /* 0x000fc800000000ff */
[----:B------:R-:W-:Y:S01]  /*2680*/  PRMT R23, R0, 0x7610, R23 ;  /* 0x0000761000177816 */ /* 0x000fe20000000017 */
[----:B------:R-:W-:Y:S05]  /*2690*/  BRA `(.L_x_3922) ;  /* 0x00000bc000007947 */ /* 0x000fea0003800000 */
.L_x_3917:
        /* <DEDUP_REMOVED lines=14> */
.L_x_3931:
[----:B------:R-:W2:Y:S02]  /*2780*/  LDG.E.64 R2, [R2.64] ;  /* 0x0000002402027981 */ /* 0x000ea4000c1e1b00 */
[----:B--2---:R-:W0:Y:S01]  /*2790*/  F2F.F32.F64 R0, R2 ;  /* 0x0000000200007310 */ /* 0x004e220000301000 */
[----:B------:R-:W0:-:S14]  /*27a0*/  DSETP.GEU.AND P0, PT, |R2|, c[0x2][0x0], PT ;  /* 0x008000000200762a */ /* 0x000e1c0003f0e200 */
[----:B0-----:R-:W-:-:S05]  /*27b0*/  @!P0 FMUL R0, R0, 1.175494350822287508e-38 ;  /* 0x0080000000008820 */ /* 0x001fca0000400000 */
[----:B------:R-:W-:-:S04]  /*27c0*/  F2FP.PACK_AB R0, RZ, R0 ;  /* 0x00000000ff00723e */ /* 0x000fc800000000ff */
[----:B------:R-:W-:Y:S01]  /*27d0*/  PRMT R23, R0, 0x7610, R23 ;  /* 0x0000761000177816 */ /* 0x000fe20000000017 */
[----:B------:R-:W-:Y:S05]  /*27e0*/  BRA `(.L_x_3922) ;  /* 0x00000a7000007947 */ /* 0x000fea0003800000 */
.L_x_3930:
        /* <DEDUP_REMOVED lines=28> */
.L_x_3933:
        /* <DEDUP_REMOVED lines=16> */
.L_x_3932:
[----:B------:R-:W2:Y:S02]  /*2ab0*/  LDG.E.U16 R0, [R2.64] ;  /* 0x0000002402007981 */ /* 0x000ea4000c1e1500 */
[----:B--2---:R-:W-:-:S04]  /*2ac0*/  PRMT R0, RZ, 0x5410, R0 ;  /* 0x00005410ff007816 */ /* 0x004fc80000000000 */
[----:B------:R-:W-:-:S04]  /*2ad0*/  F2FP.PACK_AB R0, RZ, R0 ;  /* 0x00000000ff00723e */ /* 0x000fc800000000ff */
[----:B------:R-:W-:Y:S01]  /*2ae0*/  PRMT R23, R0, 0x7610, R23 ;  /* 0x0000761000177816 */ /* 0x000fe20000000017 */
[----:B------:R-:W-:Y:S05]  /*2af0*/  BRA `(.L_x_3922) ;  /* 0x0000076000007947 */ /* 0x000fea0003800000 */
.L_x_3929:
        /* <DEDUP_REMOVED lines=12> */
.L_x_3936:
        /* <DEDUP_REMOVED lines=21> */
.L_x_3940:
[----:B------:R-:W-:Y:S05]  /*2d10*/  BSYNC B1 ;  /* 0x0000000000017941 */ /* 0x000fea0003800000 */
.L_x_3939:
[----:B------:R-:W-:Y:S01]  /*2d20*/  LEA R3, R0, 0x3b800000, 0x17 ;  /* 0x3b80000000037811 */ /* 0x000fe200078eb8ff */
[----:B------:R-:W-:-:S05]  /*2d30*/  IMAD.SHL.U32 R0, R2, 0x100000, RZ ;  /* 0x0010000002007824 */ /* 0x000fca00078e00ff */
[----:B------:R-:W-:Y:S02]  /*2d40*/  LOP3.LUT R0, R3, R0, R4, 0xfe, !PT ;  /* 0x0000000003007212 */ /* 0x000fe400078efe04 */
.L_x_3938:
[----:B------:R-:W-:Y:S05]  /*2d50*/  BSYNC B0 ;  /* 0x0000000000007941 */ /* 0x000fea0003800000 */
.L_x_3937:
[----:B------:R-:W-:-:S04]  /*2d60*/  F2FP.PACK_AB R0, RZ, R0 ;  /* 0x00000000ff00723e */ /* 0x000fc800000000ff */
[----:B------:R-:W-:Y:S01]  /*2d70*/  PRMT R23, R0, 0x7610, R23 ;  /* 0x0000761000177816 */ /* 0x000fe20000000017 */
[----:B------:R-:W-:Y:S05]  /*2d80*/  BRA `(.L_x_3922) ;  /* 0x000004d000007947 */ /* 0x000fea0003800000 */
.L_x_3935:
        /* <DEDUP_REMOVED lines=21> */
.L_x_3944:
[----:B------:R-:W-:Y:S05]  /*2ee0*/  BSYNC B1 ;  /* 0x0000000000017941 */ /* 0x000fea0003800000 */
.L_x_3943:
[----:B------:R-:W-:Y:S01]  /*2ef0*/  LEA R3, R0, 0x37800000, 0x17 ;  /* 0x3780000000037811 */ /* 0x000fe200078eb8ff */
[----:B------:R-:W-:-:S05]  /*2f00*/  IMAD.SHL.U32 R0, R2, 0x200000, RZ ;  /* 0x0020000002007824 */ /* 0x000fca00078e00ff */
[----:B------:R-:W-:Y:S02]  /*2f10*/  LOP3.LUT R0, R3, R0, R4, 0xfe, !PT ;  /* 0x0000000003007212 */ /* 0x000fe400078efe04 */
.L_x_3942:
[----:B------:R-:W-:Y:S05]  /*2f20*/  BSYNC B0 ;  /* 0x0000000000007941 */ /* 0x000fea0003800000 */
.L_x_3941:
[----:B------:R-:W-:-:S04]  /*2f30*/  F2FP.PACK_AB R0, RZ, R0 ;  /* 0x00000000ff00723e */ /* 0x000fc800000000ff */
[----:B------:R-:W-:Y:S01]  /*2f40*/  PRMT R23, R0, 0x7610, R23 ;  /* 0x0000761000177816 */ /* 0x000fe20000000017 */
[----:B------:R-:W-:Y:S05]  /*2f50*/  BRA `(.L_x_3922) ;  /* 0x0000030000007947 */ /* 0x000fea0003800000 */
.L_x_3934:
        /* <DEDUP_REMOVED lines=14> */
.L_x_3948:
[----:B------:R-:W-:Y:S05]  /*3040*/  BSYNC B0 ;  /* 0x0000000000007941 */ /* 0x000fea0003800000 */
.L_x_3947:
[----:B------:R-:W-:-:S04]  /*3050*/  F2FP.PACK_AB R0, RZ, R0 ;  /* 0x00000000ff00723e */ /* 0x000fc800000000ff */
[----:B------:R-:W-:Y:S01]  /*3060*/  PRMT R23, R0, 0x7610, R23 ;  /* 0x0000761000177816 */ /* 0x000fe20000000017 */
[----:B------:R-:W-:Y:S05]  /*3070*/  BRA `(.L_x_3922) ;  /* 0x000001e000007947 */ /* 0x000fea0003800000 */
.L_x_3921:
        /* <DEDUP_REMOVED lines=21> */
.L_x_3946:
[----:B------:R-:W2:Y:S02]  /*31d0*/  LDG.E.64 R2, [R2.64] ;  /* 0x0000002402027981 */ /* 0x000ea4000c1e1b00 */
[----:B--2---:R-:W0:Y:S02]  /*31e0*/  I2F.U64 R0, R2 ;  /* 0x0000000200007312 */ /* 0x004e240000301000 */
[----:B0-----:R-:W-:-:S04]  /*31f0*/  F2FP.PACK_AB R0, RZ, R0 ;  /* 0x00000000ff00723e */ /* 0x001fc800000000ff */
[----:B------:R-:W-:Y:S01]  /*3200*/  PRMT R23, R0, 0x7610, R23 ;  /* 0x0000761000177816 */ /* 0x000fe20000000017 */
[----:B------:R-:W-:Y:S05]  /*3210*/  BRA `(.L_x_3922) ;  /* 0x0000004000007947 */ /* 0x000fea0003800000 */
.L_x_3945:
[----:B------:R-:W2:Y:S02]  /*3220*/  LDG.E R2, [R2.64] ;  /* 0x0000002402027981 */ /* 0x000ea4000c1e1900 */
[----:B--2---:R-:W0:Y:S02]  /*3230*/  I2F.U32 R0, R2 ;  /* 0x0000000200007306 */ /* 0x004e240000201000 */
[----:B0-----:R-:W-:-:S04]  /*3240*/  F2FP.PACK_AB R0, RZ, R0 ;  /* 0x00000000ff00723e */ /* 0x001fc800000000ff */
[----:B------:R-:W-:Y:S02]  /*3250*/  PRMT R23, R0, 0x7610, R23 ;  /* 0x0000761000177816 */ /* 0x000fe40000000017 */
.L_x_3922:
        /* <DEDUP_REMOVED lines=19> */
.L_x_3952:
[----:B------:R-:W2:Y:S02]  /*3390*/  LDG.E.U8 R2, [R2.64] ;  /* 0x0000002402027981 */ /* 0x000ea4000c1e1100 */
[----:B--2---:R-:W0:Y:S02]  /*33a0*/  I2F.U16 R0, R2 ;  /* 0x0000000200007306 */ /* 0x004e240000101000 */
[----:B0-----:R-:W-:-:S04]  /*33b0*/  F2FP.PACK_AB R0, RZ, R0 ;  /* 0x00000000ff00723e */ /* 0x001fc800000000ff */
[----:B------:R-:W-:Y:S01]  /*33c0*/  PRMT R26, R0, 0x7610, R26 ;  /* 0x00007610001a7816 */ /* 0x000fe2000000001a */
[----:B------:R-:W-:Y:S05]  /*33d0*/  BRA `(.L_x_3954) ;  /* 0x00000ed000007947 */ /* 0x000fea0003800000 */
.L_x_3951:
        /* <DEDUP_REMOVED lines=11> */
.L_x_3956:
[----:B------:R-:W2:Y:S02]  /*3490*/  LDG.E R2, [R2.64] ;  /* 0x0000002402027981 */ /* 0x000ea4000c1e1900 */
[----:B--2---:R-:W0:Y:S02]  /*34a0*/  I2F R0, R2 ;  /* 0x0000000200007306 */ /* 0x004e240000201400 */
[----:B0-----:R-:W-:-:S04]  /*34b0*/  F2FP.PACK_AB R0, RZ, R0 ;  /* 0x00000000ff00723e */ /* 0x001fc800000000ff */
[----:B------:R-:W-:Y:S01]  /*34c0*/  PRMT R26, R0, 0x7610, R26 ;  /* 0x00007610001a7816 */ /* 0x000fe2000000001a */
[----:B------:R-:W-:Y:S05]  /*34d0*/  BRA `(.L_x_3954) ;  /* 0x00000dd000007947 */ /* 0x000fea0003800000 */
.L_x_3955:
[----:B------:R-:W2:Y:S02]  /*34e0*/  LDG.E.U16 R2, [R2.64] ;  /* 0x0000002402027981 */ /* 0x000ea4000c1e1500 */
[----:B--2---:R-:W0:Y:S02]  /*34f0*/  I2F.S16 R0, R2 ;  /* 0x0000000200007306 */ /* 0x004e240000101400 */
[----:B0-----:R-:W-:-:S04]  /*3500*/  F2FP.PACK_AB R0, RZ, R0 ;  /* 0x00000000ff00723e */ /* 0x001fc800000000ff */
[----:B------:R-:W-:Y:S01]  /*3510*/  PRMT R26, R0, 0x7610, R26 ;  /* 0x00007610001a7816 */ /* 0x000fe2000000001a */
[----:B------:R-:W-:Y:S05]  /*3520*/  BRA `(.L_x_3954) ;  /* 0x00000d8000007947 */ /* 0x000fea0003800000 */
.L_x_3950:
        /* <DEDUP_REMOVED lines=9> */
.L_x_3958:
[----:B------:R0:W5:Y:S01]  /*35c0*/  LDG.E.U16 R26, [R2.64] ;  /* 0x00000024021a7981 */ /* 0x000162000c1e1500 */
[----:B------:R-:W-:Y:S05]  /*35d0*/  BRA `(.L_x_3954) ;  /* 0x00000cd000007947 */ /* 0x000fea0003800000 */
.L_x_3957:
        /* <DEDUP_REMOVED lines=9> */
.L_x_3960:
[----:B------:R0:W5:Y:S01]  /*3670*/  LDG.E.U16 R26, [R2.64] ;  /* 0x00000024021a7981 */ /* 0x000162000c1e1500 */
[----:B------:R-:W-:Y:S05]  /*3680*/  BRA `(.L_x_3954) ;  /* 0x00000c2000007947 */ /* 0x000fea0003800000 */
.L_x_3959:
[----:B------:R-:W2:Y:S02]  /*3690*/  LDG.E.64 R2, [R2.64] ;  /* 0x0000002402027981 */ /* 0x000ea4000c1e1b00 */
[----:B--2---:R-:W0:Y:S01]  /*36a0*/  F2F.F32.F64 R0, R2 ;  /* 0x0000000200007310 */ /* 0x004e220000301000 */
[----:B------:R-:W0:-:S14]  /*36b0*/  DSETP.GEU.AND P0, PT, |R2|, c[0x2][0x0], PT ;  /* 0x008000000200762a */ /* 0x000e1c0003f0e200 */
[----:B0-----:R-:W-:-:S05]  /*36c0*/  @!P0 FMUL R0, R0, 1.175494350822287508e-38 ;  /* 0x0080000000008820 */ /* 0x001fca0000400000 */
[----:B------:R-:W-:-:S04]  /*36d0*/  F2FP.PACK_AB R0, RZ, R0 ;  /* 0x00000000ff00723e */ /* 0x000fc800000000ff */
[----:B------:R-:W-:Y:S01]  /*36e0*/  PRMT R26, R0, 0x7610, R26 ;  /* 0x00007610001a7816 */ /* 0x000fe2000000001a */
[----:B------:R-:W-:Y:S05]  /*36f0*/  BRA `(.L_x_3954) ;  /* 0x00000bb000007947 */ /* 0x000fea0003800000 */
.L_x_3949:
        /* <DEDUP_REMOVED lines=14> */
.L_x_3963:
[----:B------:R-:W2:Y:S02]  /*37e0*/  LDG.E.64 R2, [R2.64] ;  /* 0x0000002402027981 */ /* 0x000ea4000c1e1b00 */
[----:B--2---:R-:W0:Y:S01]  /*37f0*/  F2F.F32.F64 R0, R2 ;  /* 0x0000000200007310 */ /* 0x004e220000301000 */
[----:B------:R-:W0:-:S14]  /*3800*/  DSETP.GEU.AND P0, PT, |R2|, c[0x2][0x0], PT ;  /* 0x008000000200762a */ /* 0x000e1c0003f0e200 */
[----:B0-----:R-:W-:-:S05]  /*3810*/  @!P0 FMUL R0, R0, 1.175494350822287508e-38 ;  /* 0x0080000000008820 */ /* 0x001fca0000400000 */
[----:B------:R-:W-:-:S04]  /*3820*/  F2FP.PACK_AB R0, RZ, R0 ;  /* 0x00000000ff00723e */ /* 0x000fc800000000ff */
[----:B------:R-:W-:Y:S01]  /*3830*/  PRMT R26, R0, 0x7610, R26 ;  /* 0x00007610001a7816 */ /* 0x000fe2000000001a */
[----:B------:R-:W-:Y:S05]  /*3840*/  BRA `(.L_x_3954) ;  /* 0x00000a6000007947 */ /* 0x000fea0003800000 */
.L_x_3962:
        /* <DEDUP_REMOVED lines=28> */
.L_x_3965:
        /* <DEDUP_REMOVED lines=15> */
.L_x_3964:
[----:B------:R-:W2:Y:S02]  /*3b00*/  LDG.E.U16 R0, [R2.64] ;  /* 0x0000002402007981 */ /* 0x000ea4000c1e1500 */
[----:B--2---:R-:W-:-:S04]  /*3b10*/  PRMT R0, RZ, 0x5410, R0 ;  /* 0x00005410ff007816 */ /* 0x004fc80000000000 */
[----:B------:R-:W-:-:S04]  /*3b20*/  F2FP.PACK_AB R0, RZ, R0 ;  /* 0x00000000ff00723e */ /* 0x000fc800000000ff */
[----:B------:R-:W-:Y:S01]  /*3b30*/  PRMT R26, R0, 0x7610, R26 ;  /* 0x00007610001a7816 */ /* 0x000fe2000000001a */
[----:B------:R-:W-:Y:S05]  /*3b40*/  BRA `(.L_x_3954) ;  /* 0x0000076000007947 */ /* 0x000fea0003800000 */
.L_x_3961:
        /* <DEDUP_REMOVED lines=12> */
.L_x_3968:
        /* <DEDUP_REMOVED lines=21> */
.L_x_3972:
[----:B------:R-:W-:Y:S05]  /*3d60*/  BSYNC B1 ;  /* 0x0000000000017941 */ /* 0x000fea0003800000 */
.L_x_3971:
[----:B------:R-:W-:Y:S01]  /*3d70*/  LEA R3, R0, 0x3b800000, 0x17 ;  /* 0x3b80000000037811 */ /* 0x000fe200078eb8ff */
[----:B------:R-:W-:-:S05]  /*3d80*/  IMAD.SHL.U32 R0, R2, 0x100000, RZ ;  /* 0x0010000002007824 */ /* 0x000fca00078e00ff */
[----:B------:R-:W-:Y:S02]  /*3d90*/  LOP3.LUT R0, R3, R0, R4, 0xfe, !PT ;  /* 0x0000000003007212 */ /* 0x000fe400078efe04 */
.L_x_3970:
[----:B------:R-:W-:Y:S05]  /*3da0*/  BSYNC B0 ;  /* 0x0000000000007941 */ /* 0x000fea0003800000 */
.L_x_3969:
[----:B------:R-:W-:-:S04]  /*3db0*/  F2FP.PACK_AB R0, RZ, R0 ;  /* 0x00000000ff00723e */ /* 0x000fc800000000ff */
[----:B------:R-:W-:Y:S01]  /*3dc0*/  PRMT R26, R0, 0x7610, R26 ;  /* 0x00007610001a7816 */ /* 0x000fe2000000001a */
[----:B------:R-:W-:Y:S05]  /*3dd0*/  BRA `(.L_x_3954) ;  /* 0x000004d000007947 */ /* 0x000fea0003800000 */
.L_x_3967:
        /* <DEDUP_REMOVED lines=21> */
.L_x_3976:
[----:B------:R-:W-:Y:S05]  /*3f30*/  BSYNC B1 ;  /* 0x0000000000017941 */ /* 0x000fea0003800000 */
.L_x_3975:
[----:B------:R-:W-:Y:S01]  /*3f40*/  LEA R3, R0, 0x37800000, 0x17 ;  /* 0x3780000000037811 */ /* 0x000fe200078eb8ff */
[----:B------:R-:W-:-:S05]  /*3f50*/  IMAD.SHL.U32 R0, R2, 0x200000, RZ ;  /* 0x0020000002007824 */ /* 0x000fca00078e00ff */
[----:B------:R-:W-:Y:S02]  /*3f60*/  LOP3.LUT R0, R3, R0, R4, 0xfe, !PT ;  /* 0x0000000003007212 */ /* 0x000fe400078efe04 */
.L_x_3974:
[----:B------:R-:W-:Y:S05]  /*3f70*/  BSYNC B0 ;  /* 0x0000000000007941 */ /* 0x000fea0003800000 */
.L_x_3973:
[----:B------:R-:W-:-:S04]  /*3f80*/  F2FP.PACK_AB R0, RZ, R0 ;  /* 0x00000000ff00723e */ /* 0x000fc800000000ff */
[----:B------:R-:W-:Y:S01]  /*3f90*/  PRMT R26, R0, 0x7610, R26 ;  /* 0x00007610001a7816 */ /* 0x000fe2000000001a */
[----:B------:R-:W-:Y:S05]  /*3fa0*/  BRA `(.L_x_3954) ;  /* 0x0000030000007947 */ /* 0x000fea0003800000 */
.L_x_3966:
        /* <DEDUP_REMOVED lines=14> */
.L_x_3980:
[----:B------:R-:W-:Y:S05]  /*4090*/  BSYNC B0 ;  /* 0x0000000000007941 */ /* 0x000fea0003800000 */
.L_x_3979:
[----:B------:R-:W-:-:S04]  /*40a0*/  F2FP.PACK_AB R0, RZ, R0 ;  /* 0x00000000ff00723e */ /* 0x000fc800000000ff */
[----:B------:R-:W-:Y:S01]  /*40b0*/  PRMT R26, R0, 0x7610, R26 ;  /* 0x00007610001a7816 */ /* 0x000fe2000000001a */
[----:B------:R-:W-:Y:S05]  /*40c0*/  BRA `(.L_x_3954) ;  /* 0x000001e000007947 */ /* 0x000fea0003800000 */
.L_x_3953:
        /* <DEDUP_REMOVED lines=21> */
.L_x_3978:
[----:B------:R-:W2:Y:S02]  /*4220*/  LDG.E.64 R2, [R2.64] ;  /* 0x0000002402027981 */ /* 0x000ea4000c1e1b00 */
[----:B--2---:R-:W0:Y:S02]  /*4230*/  I2F.U64 R0, R2 ;  /* 0x0000000200007312 */ /* 0x004e240000301000 */
[----:B0-----:R-:W-:-:S04]  /*4240*/  F2FP.PACK_AB R0, RZ, R0 ;  /* 0x00000000ff00723e */ /* 0x001fc800000000ff */
[----:B------:R-:W-:Y:S01]  /*4250*/  PRMT R26, R0, 0x7610, R26 ;  /* 0x00007610001a7816 */ /* 0x000fe2000000001a */
[----:B------:R-:W-:Y:S05]  /*4260*/  BRA `(.L_x_3954) ;  /* 0x0000004000007947 */ /* 0x000fea0003800000 */
.L_x_3977:
[----:B------:R-:W2:Y:S02]  /*4270*/  LDG.E R2, [R2.64] ;  /* 0x0000002402027981 */ /* 0x000ea4000c1e1900 */
[----:B--2---:R-:W0:Y:S02]  /*4280*/  I2F.U32 R0, R2 ;  /* 0x0000000200007306 */ /* 0x004e240000201000 */
[----:B0-----:R-:W-:-:S04]  /*4290*/  F2FP.PACK_AB R0, RZ, R0 ;  /* 0x00000000ff00723e */ /* 0x001fc800000000ff */
[----:B------:R-:W-:Y:S02]  /*42a0*/  PRMT R26, R0, 0x7610, R26 ;  /* 0x00007610001a7816 */ /* 0x000fe4000000001a */
.L_x_3954:
[----:B------:R-:W-:-:S05]  /*42b0*/  IADD3 R17, R17, 0x80, RZ ;  /* 0x0000008011117810 */ /* 0x000fca0007ffe0ff */
.L_x_3916:
[----:B------:R-:W-:Y:S05]  /*42c0*/  BSYNC B6 ;  /* 0x0000000000067941 */ /* 0x000fea0003800000 */
.L_x_3915:
        /* <DEDUP_REMOVED lines=26> */
.L_x_3986:
[----:B------:R-:W2:Y:S02]  /*4470*/  LDG.E.U8 R4, [R4.64] ;  /* 0x0000002404047981 */ /* 0x000ea4000c1e1100 */
[----:B--2---:R-:W0:Y:S02]  /*4480*/  I2F.U16 R0, R4 ;  /* 0x0000000400007306 */ /* 0x004e240000101000 */
[----:B0-----:R-:W-:-:S04]  /*4490*/  F2FP.PACK_AB R0, RZ, R0 ;  /* 0x00000000ff00723e */ /* 0x001fc800000000ff */
[----:B------:R-:W-:Y:S01]  /*44a0*/  PRMT R28, R0, 0x7610, R28 ;  /* 0x00007610001c7816 */ /* 0x000fe2000000001c */
[----:B------:R-:W-:Y:S05]  /*44b0*/  BRA `(.L_x_3988) ;  /* 0x00000ed000007947 */ /* 0x000fea0003800000 */
.L_x_3985:
        /* <DEDUP_REMOVED lines=11> */
.L_x_3990:
[----:B------:R-:W2:Y:S02]  /*4570*/  LDG.E R4, [R4.64] ;  /* 0x0000002404047981 */ /* 0x000ea4000c1e1900 */
[----:B--2---:R-:W0:Y:S02]  /*4580*/  I2F R0, R4 ;  /* 0x0000000400007306 */ /* 0x004e240000201400 */
[----:B0-----:R-:W-:-:S04]  /*4590*/  F2FP.PACK_AB R0, RZ, R0 ;  /* 0x00000000ff00723e */ /* 0x001fc800000000ff */
[----:B------:R-:W-:Y:S01]  /*45a0*/  PRMT R28, R0, 0x7610, R28 ;  /* 0x00007610001c7816 */ /* 0x000fe2000000001c */
[----:B------:R-:W-:Y:S05]  /*45b0*/  BRA `(.L_x_3988) ;  /* 0x00000dd000007947 */ /* 0x000fea0003800000 */
.L_x_3989:
[----:B------:R-:W2:Y:S02]  /*45c0*/  LDG.E.U16 R4, [R4.64] ;  /* 0x0000002404047981 */ /* 0x000ea4000c1e1500 */
[----:B--2---:R-:W0:Y:S02]  /*45d0*/  I2F.S16 R0, R4 ;  /* 0x0000000400007306 */ /* 0x004e240000101400 */
[----:B0-----:R-:W-:-:S04]  /*45e0*/  F2FP.PACK_AB R0, RZ, R0 ;  /* 0x00000000ff00723e */ /* 0x001fc800000000ff */
[----:B------:R-:W-:Y:S01]  /*45f0*/  PRMT R28, R0, 0x7610, R28 ;  /* 0x00007610001c7816 */ /* 0x000fe2000000001c */
[----:B------:R-:W-:Y:S05]  /*4600*/  BRA `(.L_x_3988) ;  /* 0x00000d8000007947 */ /* 0x000fea0003800000 */
.L_x_3984:
        /* <DEDUP_REMOVED lines=9> */
.L_x_3992:
[----:B------:R0:W5:Y:S01]  /*46a0*/  LDG.E.U16 R28, [R4.64] ;  /* 0x00000024041c7981 */ /* 0x000162000c1e1500 */
[----:B------:R-:W-:Y:S05]  /*46b0*/  BRA `(.L_x_3988) ;  /* 0x00000cd000007947 */ /* 0x000fea0003800000 */
.L_x_3991:
        /* <DEDUP_REMOVED lines=9> */
.L_x_3994:
[----:B------:R0:W5:Y:S01]  /*4750*/  LDG.E.U16 R28, [R4.64] ;  /* 0x00000024041c7981 */ /* 0x000162000c1e1500 */
[----:B------:R-:W-:Y:S05]  /*4760*/  BRA `(.L_x_3988) ;  /* 0x00000c2000007947 */ /* 0x000fea0003800000 */
.L_x_3993:
[----:B------:R-:W2:Y:S02]  /*4770*/  LDG.E.64 R4, [R4.64] ;  /* 0x0000002404047981 */ /* 0x000ea4000c1e1b00 */
[----:B--2---:R-:W0:Y:S01]  /*4780*/  F2F.F32.F64 R0, R4 ;  /* 0x0000000400007310 */ /* 0x004e220000301000 */
[----:B------:R-:W0:-:S14]  /*4790*/  DSETP.GEU.AND P0, PT, |R4|, c[0x2][0x0], PT ;  /* 0x008000000400762a */ /* 0x000e1c0003f0e200 */
[----:B0-----:R-:W-:-:S05]  /*47a0*/  @!P0 FMUL R0, R0, 1.175494350822287508e-38 ;  /* 0x0080000000008820 */ /* 0x001fca0000400000 */
[----:B------:R-:W-:-:S04]  /*47b0*/  F2FP.PACK_AB R0, RZ, R0 ;  /* 0x00000000ff00723e */ /* 0x000fc800000000ff */
[----:B------:R-:W-:Y:S01]  /*47c0*/  PRMT R28, R0, 0x7610, R28 ;  /* 0x00007610001c7816 */ /* 0x000fe2000000001c */
[----:B------:R-:W-:Y:S05]  /*47d0*/  BRA `(.L_x_3988) ;  /* 0x00000bb000007947 */ /* 0x000fea0003800000 */
.L_x_3983:
        /* <DEDUP_REMOVED lines=14> */
.L_x_3997:
[----:B------:R-:W2:Y:S02]  /*48c0*/  LDG.E.64 R4, [R4.64] ;  /* 0x0000002404047981 */ /* 0x000ea4000c1e1b00 */
[----:B--2---:R-:W0:Y:S01]  /*48d0*/  F2F.F32.F64 R0, R4 ;  /* 0x0000000400007310 */ /* 0x004e220000301000 */
[----:B------:R-:W0:-:S14]  /*48e0*/  DSETP.GEU.AND P0, PT, |R4|, c[0x2][0x0], PT ;  /* 0x008000000400762a */ /* 0x000e1c0003f0e200 */
[----:B0-----:R-:W-:-:S05]  /*48f0*/  @!P0 FMUL R0, R0, 1.175494350822287508e-38 ;  /* 0x0080000000008820 */ /* 0x001fca0000400000 */
[----:B------:R-:W-:-:S04]  /*4900*/  F2FP.PACK_AB R0, RZ, R0 ;  /* 0x00000000ff00723e */ /* 0x000fc800000000ff */
[----:B------:R-:W-:Y:S01]  /*4910*/  PRMT R28, R0, 0x7610, R28 ;  /* 0x00007610001c7816 */ /* 0x000fe2000000001c */
[----:B------:R-:W-:Y:S05]  /*4920*/  BRA `(.L_x_3988) ;  /* 0x00000a6000007947 */ /* 0x000fea0003800000 */
.L_x_3996:
        /* <DEDUP_REMOVED lines=28> */
.L_x_3999:
        /* <DEDUP_REMOVED lines=12> */
[----:B------:R-:W-:-:S04]  /*4bb0*/  F2FP.PACK_AB R0, RZ, R0 ;  /* 0x00000000ff00723e */ /* 0x000fc800000000ff */
[----:B------:R-:W-:Y:S01]  /*4bc0*/  PRMT R28, R0, 0x7610, R28 ;  /* 0x00007610001c7816 */ /* 0x000fe2000000001c */
[----:B------:R-:W-:Y:S05]  /*4bd0*/  BRA `(.L_x_3988) ;  /* 0x000007b000007947 */ /* 0x000fea0003800000 */
.L_x_3998:
[----:B------:R-:W2:Y:S02]  /*4be0*/  LDG.E.U16 R0, [R4.64] ;  /* 0x0000002404007981 */ /* 0x000ea4000c1e1500 */
[----:B--2---:R-:W-:-:S04]  /*4bf0*/  PRMT R0, RZ, 0x5410, R0 ;  /* 0x00005410ff007816 */ /* 0x004fc80000000000 */
[----:B------:R-:W-:-:S04]  /*4c00*/  F2FP.PACK_AB R0, RZ, R0 ;  /* 0x00000000ff00723e */ /* 0x000fc800000000ff */
[----:B------:R-:W-:Y:S01]  /*4c10*/  PRMT R28, R0, 0x7610, R28 ;  /* 0x00007610001c7816 */ /* 0x000fe2000000001c */
[----:B------:R-:W-:Y:S05]  /*4c20*/  BRA `(.L_x_3988) ;  /* 0x0000076000007947 */ /* 0x000fea0003800000 */
.L_x_3995:
        /* <DEDUP_REMOVED lines=12> */
.L_x_4002:
        /* <DEDUP_REMOVED lines=21> */
.L_x_4006:
[----:B------:R-:W-:Y:S05]  /*4e40*/  BSYNC B1 ;  /* 0x0000000000017941 */ /* 0x000fea0003800000 */
.L_x_4005:
[----:B------:R-:W-:Y:S01]  /*4e50*/  LEA R5, R0, 0x3b800000, 0x17 ;  /* 0x3b80000000057811 */ /* 0x000fe200078eb8ff */
[----:B------:R-:W-:-:S05]  /*4e60*/  IMAD.SHL.U32 R0, R3, 0x100000, RZ ;  /* 0x0010000003007824 */ /* 0x000fca00078e00ff */
[----:B------:R-:W-:Y:S02]  /*4e70*/  LOP3.LUT R0, R5, R0, R6, 0xfe, !PT ;  /* 0x0000000005007212 */ /* 0x000fe400078efe06 */
.L_x_4004:
[----:B------:R-:W-:Y:S05]  /*4e80*/  BSYNC B0 ;  /* 0x0000000000007941 */ /* 0x000fea0003800000 */
.L_x_4003:
[----:B------:R-:W-:-:S04]  /*4e90*/  F2FP.PACK_AB R0, RZ, R0 ;  /* 0x00000000ff00723e */ /* 0x000fc800000000ff */
[----:B------:R-:W-:Y:S01]  /*4ea0*/  PRMT R28, R0, 0x7610, R28 ;  /* 0x00007610001c7816 */ /* 0x000fe2000000001c */
[----:B------:R-:W-:Y:S05]  /*4eb0*/  BRA `(.L_x_3988) ;  /* 0x000004d000007947 */ /* 0x000fea0003800000 */
.L_x_4001:
        /* <DEDUP_REMOVED lines=21> */
.L_x_4010:
[----:B------:R-:W-:Y:S05]  /*5010*/  BSYNC B1 ;  /* 0x0000000000017941 */ /* 0x000fea0003800000 */
.L_x_4009:
[----:B------:R-:W-:Y:S01]  /*5020*/  LEA R5, R0, 0x37800000, 0x17 ;  /* 0x3780000000057811 */ /* 0x000fe200078eb8ff */
[----:B------:R-:W-:-:S05]  /*5030*/  IMAD.SHL.U32 R0, R3, 0x200000, RZ ;  /* 0x0020000003007824 */ /* 0x000fca00078e00ff */
[----:B------:R-:W-:Y:S02]  /*5040*/  LOP3.LUT R0, R5, R0, R6, 0xfe, !PT ;  /* 0x0000000005007212 */ /* 0x000fe400078efe06 */
.L_x_4008:
[----:B------:R-:W-:Y:S05]  /*5050*/  BSYNC B0 ;  /* 0x0000000000007941 */ /* 0x000fea0003800000 */
.L_x_4007:
[----:B------:R-:W-:-:S04]  /*5060*/  F2FP.PACK_AB R0, RZ, R0 ;  /* 0x00000000ff00723e */ /* 0x000fc800000000ff */
[----:B------:R-:W-:Y:S01]  /*5070*/  PRMT R28, R0, 0x7610, R28 ;  /* 0x00007610001c7816 */ /* 0x000fe2000000001c */
[----:B------:R-:W-:Y:S05]  /*5080*/  BRA `(.L_x_3988) ;  /* 0x0000030000007947 */ /* 0x000fea0003800000 */
.L_x_4000:
        /* <DEDUP_REMOVED lines=14> */
.L_x_4014:
[----:B------:R-:W-:Y:S05]  /*5170*/  BSYNC B0 ;  /* 0x0000000000007941 */ /* 0x000fea0003800000 */
.L_x_4013:
[----:B------:R-:W-:-:S04]  /*5180*/  F2FP.PACK_AB R0, RZ, R0 ;  /* 0x00000000ff00723e */ /* 0x000fc800000000ff */
[----:B------:R-:W-:Y:S01]  /*5190*/  PRMT R28, R0, 0x7610, R28 ;  /* 0x00007610001c7816 */ /* 0x000fe2000000001c */
[----:B------:R-:W-:Y:S05]  /*51a0*/  BRA `(.L_x_3988) ;  /* 0x000001e000007947 */ /* 0x000fea0003800000 */
.L_x_3987:
        /* <DEDUP_REMOVED lines=21> */
.L_x_4012:
[----:B------:R-:W2:Y:S02]  /*5300*/  LDG.E.64 R4, [R4.64] ;  /* 0x0000002404047981 */ /* 0x000ea4000c1e1b00 */
[----:B--2---:R-:W0:Y:S02]  /*5310*/  I2F.U64 R0, R4 ;  /* 0x0000000400007312 */ /* 0x004e240000301000 */
[----:B0-----:R-:W-:-:S04]  /*5320*/  F2FP.PACK_AB R0, RZ, R0 ;  /* 0x00000000ff00723e */ /* 0x001fc800000000ff */
[----:B------:R-:W-:Y:S01]  /*5330*/  PRMT R28, R0, 0x7610, R28 ;  /* 0x00007610001c7816 */ /* 0x000fe2000000001c */
[----:B------:R-:W-:Y:S05]  /*5340*/  BRA `(.L_x_3988) ;  /* 0x0000004000007947 */ /* 0x000fea0003800000 */
.L_x_4011:
[----:B------:R-:W2:Y:S02]  /*5350*/  LDG.E R4, [R4.64] ;  /* 0x0000002404047981 */ /* 0x000ea4000c1e1900 */
[----:B--2---:R-:W0:Y:S02]  /*5360*/  I2F.U32 R0, R4 ;  /* 0x0000000400007306 */ /* 0x004e240000201000 */
[----:B0-----:R-:W-:-:S04]  /*5370*/  F2FP.PACK_AB R0, RZ, R0 ;  /* 0x00000000ff00723e */ /* 0x001fc800000000ff */
[----:B------:R-:W-:Y:S02]  /*5380*/  PRMT R28, R0, 0x7610, R28 ;  /* 0x00007610001c7816 */ /* 0x000fe4000000001c */
.L_x_3988:
        /* <DEDUP_REMOVED lines=19> */
.L_x_4018:
[----:B------:R-:W2:Y:S02]  /*54c0*/  LDG.E.U8 R4, [R4.64] ;  /* 0x0000002404047981 */ /* 0x000ea4000c1e1100 */
[----:B--2---:R-:W0:Y:S02]  /*54d0*/  I2F.U16 R0, R4 ;  /* 0x0000000400007306 */ /* 0x004e240000101000 */
[----:B0-----:R-:W-:-:S04]  /*54e0*/  F2FP.PACK_AB R0, RZ, R0 ;  /* 0x00000000ff00723e */ /* 0x001fc800000000ff */
[----:B------:R-:W-:Y:S01]  /*54f0*/  PRMT R2, R0, 0x7610, R2 ;  /* 0x0000761000027816 */ /* 0x000fe20000000002 */
[----:B------:R-:W-:Y:S05]  /*5500*/  BRA `(.L_x_4020) ;  /* 0x00000ec000007947 */ /* 0x000fea0003800000 */
.L_x_4017:
        /* <DEDUP_REMOVED lines=11> */
.L_x_4022:
[----:B------:R-:W2:Y:S02]  /*55c0*/  LDG.E R4, [R4.64] ;  /* 0x0000002404047981 */ /* 0x000ea4000c1e1900 */
[----:B--2---:R-:W0:Y:S02]  /*55d0*/  I2F R0, R4 ;  /* 0x0000000400007306 */ /* 0x004e240000201400 */
[----:B0-----:R-:W-:-:S04]  /*55e0*/  F2FP.PACK_AB R0, RZ, R0 ;  /* 0x00000000ff00723e */ /* 0x001fc800000000ff */
[----:B------:R-:W-:Y:S01]  /*55f0*/  PRMT R2, R0, 0x7610, R2 ;  /* 0x0000761000027816 */ /* 0x000fe20000000002 */
[----:B------:R-:W-:Y:S05]  /*5600*/  BRA `(.L_x_4020) ;  /* 0x00000dc000007947 */ /* 0x000fea0003800000 */
.L_x_4021:
[----:B------:R-:W2:Y:S02]  /*5610*/  LDG.E.U16 R4, [R4.64] ;  /* 0x0000002404047981 */ /* 0x000ea4000c1e1500 */
[----:B--2---:R-:W0:Y:S02]  /*5620*/  I2F.S16 R0, R4 ;  /* 0x0000000400007306 */ /* 0x004e240000101400 */
[----:B0-----:R-:W-:-:S04]  /*5630*/  F2FP.PACK_AB R0, RZ, R0 ;  /* 0x00000000ff00723e */ /* 0x001fc800000000ff */
[----:B------:R-:W-:Y:S01]  /*5640*/  PRMT R2, R0, 0x7610, R2 ;  /* 0x0000761000027816 */ /* 0x000fe20000000002 */
[----:B------:R-:W-:Y:S05]  /*5650*/  BRA `(.L_x_4020) ;  /* 0x00000d7000007947 */ /* 0x000fea0003800000 */
.L_x_4016:
        /* <DEDUP_REMOVED lines=9> */
.L_x_4024:
[----:B------:R0:W5:Y:S01]  /*56f0*/  LDG.E.U16 R2, [R4.64] ;  /* 0x0000002404027981 */ /* 0x000162000c1e1500 */
[----:B------:R-:W-:Y:S05]  /*5700*/  BRA `(.L_x_4020) ;  /* 0x00000cc000007947 */ /* 0x000fea0003800000 */
.L_x_4023:
        /* <DEDUP_REMOVED lines=9> */
.L_x_4026:
[----:B------:R0:W5:Y:S01]  /*57a0*/  LDG.E.U16 R2, [R4.64] ;  /* 0x0000002404027981 */ /* 0x000162000c1e1500 */
[----:B------:R-:W-:Y:S05]  /*57b0*/  BRA `(.L_x_4020) ;  /* 0x00000c1000007947 */ /* 0x000fea0003800000 */
.L_x_4025:
[----:B------:R-:W2:Y:S02]  /*57c0*/  LDG.E.64 R4, [R4.64] ;  /* 0x0000002404047981 */ /* 0x000ea4000c1e1b00 */
[----:B--2---:R-:W0:Y:S01]  /*57d0*/  F2F.F32.F64 R0, R4 ;  /* 0x0000000400007310 */ /* 0x004e220000301000 */
[----:B------:R-:W0:-:S14]  /*57e0*/  DSETP.GEU.AND P0, PT, |R4|, c[0x2][0x0], PT ;  /* 0x008000000400762a */ /* 0x000e1c0003f0e200 */
[----:B0-----:R-:W-:-:S05]  /*57f0*/  @!P0 FMUL R0, R0, 1.175494350822287508e-38 ;  /* 0x0080000000008820 */ /* 0x001fca0000400000 */
[----:B------:R-:W-:-:S04]  /*5800*/  F2FP.PACK_AB R0, RZ, R0 ;  /* 0x00000000ff00723e */ /* 0x000fc800000000ff */
[----:B------:R-:W-:Y:S01]  /*5810*/  PRMT R2, R0, 0x7610, R2 ;  /* 0x0000761000027816 */ /* 0x000fe20000000002 */
[----:B------:R-:W-:Y:S05]  /*5820*/  BRA `(.L_x_4020) ;  /* 0x00000ba000007947 */ /* 0x000fea0003800000 */
.L_x_4015:
        /* <DEDUP_REMOVED lines=14> */
.L_x_4029:
[----:B------:R-:W2:Y:S02]  /*5910*/  LDG.E.64 R4, [R4.64] ;  /* 0x0000002404047981 */ /* 0x000ea4000c1e1b00 */
[----:B--2---:R-:W0:Y:S01]  /*5920*/  F2F.F32.F64 R0, R4 ;  /* 0x0000000400007310 */ /* 0x004e220000301000 */
[----:B------:R-:W0:-:S14]  /*5930*/  DSETP.GEU.AND P0, PT, |R4|, c[0x2][0x0], PT ;  /* 0x008000000400762a */ /* 0x000e1c0003f0e200 */
[----:B0-----:R-:W-:-:S05]  /*5940*/  @!P0 FMUL R0, R0, 1.175494350822287508e-38 ;  /* 0x0080000000008820 */ /* 0x001fca0000400000 */
[----:B------:R-:W-:-:S04]  /*5950*/  F2FP.PACK_AB R0, RZ, R0 ;  /* 0x00000000ff00723e */ /* 0x000fc800000000ff */
[----:B------:R-:W-:Y:S01]  /*5960*/  PRMT R2, R0, 0x7610, R2 ;  /* 0x0000761000027816 */ /* 0x000fe20000000002 */
[----:B------:R-:W-:Y:S05]  /*5970*/  BRA `(.L_x_4020) ;  /* 0x00000a5000007947 */ /* 0x000fea0003800000 */
.L_x_4028:
        /* <DEDUP_REMOVED lines=25> */
[----:B------:R-:W-:-:S04]  /*5b10*/  F2FP.PACK_AB R3, RZ, R3 ;  /* 0x00000003ff03723e */ /* 0x000fc800000000ff */
[----:B------:R-:W-:Y:S01]  /*5b20*/  PRMT R2, R3, 0x7610, R2 ;  /* 0x0000761003027816 */ /* 0x000fe20000000002 */
[----:B------:R-:W-:Y:S05]  /*5b30*/  BRA `(.L_x_4020) ;  /* 0x0000089000007947 */ /* 0x000fea0003800000 */
.L_x_4031:
        /* <DEDUP_REMOVED lines=12> */
[----:B------:R-:W-:Y:S01]  /*5c00*/  F2FP.PACK_AB R2, RZ, R2 ;  /* 0x00000002ff02723e */ /* 0x000fe200000000ff */
[----:B------:R-:W-:Y:S05]  /*5c10*/  BRA `(.L_x_4020) ;  /* 0x000007b000007947 */ /* 0x000fea0003800000 */
.L_x_4030:
[----:B------:R-:W2:Y:S02]  /*5c20*/  LDG.E.U16 R0, [R4.64] ;  /* 0x0000002404007981 */ /* 0x000ea4000c1e1500 */
[----:B--2---:R-:W-:-:S04]  /*5c30*/  PRMT R0, RZ, 0x5410, R0 ;  /* 0x00005410ff007816 */ /* 0x004fc80000000000 */
[----:B------:R-:W-:-:S04]  /*5c40*/  F2FP.PACK_AB R0, RZ, R0 ;  /* 0x00000000ff00723e */ /* 0x000fc800000000ff */
[----:B------:R-:W-:Y:S01]  /*5c50*/  PRMT R2, R0, 0x7610, R2 ;  /* 0x0000761000027816 */ /* 0x000fe20000000002 */
[----:B------:R-:W-:Y:S05]  /*5c60*/  BRA `(.L_x_4020) ;  /* 0x0000076000007947 */ /* 0x000fea0003800000 */
.L_x_4027:
        /* <DEDUP_REMOVED lines=12> */
.L_x_4034:
        /* <DEDUP_REMOVED lines=21> */
.L_x_4038:
[----:B------:R-:W-:Y:S05]  /*5e80*/  BSYNC B1 ;  /* 0x0000000000017941 */ /* 0x000fea0003800000 */
.L_x_4037:
[----:B------:R-:W-:Y:S01]  /*5e90*/  LEA R3, R0, 0x3b800000, 0x17 ;  /* 0x3b80000000037811 */ /* 0x000fe200078eb8ff */
[----:B------:R-:W-:-:S05]  /*5ea0*/  IMAD.SHL.U32 R0, R2, 0x100000, RZ ;  /* 0x0010000002007824 */ /* 0x000fca00078e00ff */
[----:B------:R-:W-:Y:S02]  /*5eb0*/  LOP3.LUT R0, R3, R0, R4, 0xfe, !PT ;  /* 0x0000000003007212 */ /* 0x000fe400078efe04 */
.L_x_4036:
[----:B------:R-:W-:Y:S05]  /*5ec0*/  BSYNC B0 ;  /* 0x0000000000007941 */ /* 0x000fea0003800000 */
.L_x_4035:
[----:B------:R-:W-:-:S04]  /*5ed0*/  F2FP.PACK_AB R0, RZ, R0 ;  /* 0x00000000ff00723e */ /* 0x000fc800000000ff */
[----:B------:R-:W-:Y:S01]  /*5ee0*/  PRMT R2, R0, 0x7610, R2 ;  /* 0x0000761000027816 */ /* 0x000fe20000000002 */
[----:B------:R-:W-:Y:S05]  /*5ef0*/  BRA `(.L_x_4020) ;  /* 0x000004d000007947 */ /* 0x000fea0003800000 */
.L_x_4033:
        /* <DEDUP_REMOVED lines=21> */
.L_x_4042:
[----:B------:R-:W-:Y:S05]  /*6050*/  BSYNC B1 ;  /* 0x0000000000017941 */ /* 0x000fea0003800000 */
.L_x_4041:
[----:B------:R-:W-:Y:S01]  /*6060*/  LEA R3, R0, 0x37800000, 0x17 ;  /* 0x3780000000037811 */ /* 0x000fe200078eb8ff */
[----:B------:R-:W-:-:S05]  /*6070*/  IMAD.SHL.U32 R0, R2, 0x200000, RZ ;  /* 0x0020000002007824 */ /* 0x000fca00078e00ff */
[----:B------:R-:W-:Y:S02]  /*6080*/  LOP3.LUT R0, R3, R0, R4, 0xfe, !PT ;  /* 0x0000000003007212 */ /* 0x000fe400078efe04 */
.L_x_4040:
[----:B------:R-:W-:Y:S05]  /*6090*/  BSYNC B0 ;  /* 0x0000000000007941 */ /* 0x000fea0003800000 */
.L_x_4039:
[----:B------:R-:W-:-:S04]  /*60a0*/  F2FP.PACK_AB R0, RZ, R0 ;  /* 0x00000000ff00723e */ /* 0x000fc800000000ff */
[----:B------:R-:W-:Y:S01]  /*60b0*/  PRMT R2, R0, 0x7610, R2 ;  /* 0x0000761000027816 */ /* 0x000fe20000000002 */
[----:B------:R-:W-:Y:S05]  /*60c0*/  BRA `(.L_x_4020) ;  /* 0x0000030000007947 */ /* 0x000fea0003800000 */
.L_x_4032:
        /* <DEDUP_REMOVED lines=14> */
.L_x_4046:
[----:B------:R-:W-:Y:S05]  /*61b0*/  BSYNC B0 ;  /* 0x0000000000007941 */ /* 0x000fea0003800000 */
.L_x_4045:
[----:B------:R-:W-:-:S04]  /*61c0*/  F2FP.PACK_AB R0, RZ, R0 ;  /* 0x00000000ff00723e */ /* 0x000fc800000000ff */
[----:B------:R-:W-:Y:S01]  /*61d0*/  PRMT R2, R0, 0x7610, R2 ;  /* 0x0000761000027816 */ /* 0x000fe20000000002 */
[----:B------:R-:W-:Y:S05]  /*61e0*/  BRA `(.L_x_4020) ;  /* 0x000001e000007947 */ /* 0x000fea0003800000 */
.L_x_4019:
        /* <DEDUP_REMOVED lines=21> */
.L_x_4044:
[----:B------:R-:W2:Y:S02]  /*6340*/  LDG.E.64 R4, [R4.64] ;  /* 0x0000002404047981 */ /* 0x000ea4000c1e1b00 */
[----:B--2---:R-:W0:Y:S02]  /*6350*/  I2F.U64 R0, R4 ;  /* 0x0000000400007312 */ /* 0x004e240000301000 */
[----:B0-----:R-:W-:-:S04]  /*6360*/  F2FP.PACK_AB R0, RZ, R0 ;  /* 0x00000000ff00723e */ /* 0x001fc800000000ff */
[----:B------:R-:W-:Y:S01]  /*6370*/  PRMT R2, R0, 0x7610, R2 ;  /* 0x0000761000027816 */ /* 0x000fe20000000002 */
[----:B------:R-:W-:Y:S05]  /*6380*/  BRA `(.L_x_4020) ;  /* 0x0000004000007947 */ /* 0x000fea0003800000 */
.L_x_4043:
[----:B------:R-:W2:Y:S02]  /*6390*/  LDG.E R4, [R4.64] ;  /* 0x0000002404047981 */ /* 0x000ea4000c1e1900 */
[----:B--2---:R-:W0:Y:S02]  /*63a0*/  I2F.U32 R0, R4 ;  /* 0x0000000400007306 */ /* 0x004e240000201000 */
[----:B0-----:R-:W-:-:S04]  /*63b0*/  F2FP.PACK_AB R0, RZ, R0 ;  /* 0x00000000ff00723e */ /* 0x001fc800000000ff */
[----:B------:R-:W-:Y:S02]  /*63c0*/  PRMT R2, R0, 0x7610, R2 ;  /* 0x0000761000027816 */ /* 0x000fe40000000002 */
.L_x_4020:
[----:B------:R-:W-:-:S05]  /*63d0*/  IADD3 R17, R17, 0x80, RZ ;  /* 0x0000008011117810 */ /* 0x000fca0007ffe0ff */
.L_x_3982:
[----:B------:R-:W-:Y:S05]  /*63e0*/  BSYNC B6 ;  /* 0x0000000000067941 */ /* 0x000fea0003800000 */
.L_x_3981:
        /* <DEDUP_REMOVED lines=24> */
.L_x_4052:
[----:B------:R-:W2:Y:S02]  /*6570*/  LDG.E.U8 R4, [R4.64] ;  /* 0x0000002404047981 */ /* 0x000ea4000c1e1100 */
[----:B--2---:R-:W0:Y:S02]  /*6580*/  I2F.U16 R0, R4 ;  /* 0x0000000400007306 */ /* 0x004e240000101000 */
[----:B0-----:R-:W-:-:S04]  /*6590*/  F2FP.PACK_AB R0, RZ, R0 ;  /* 0x00000000ff00723e */ /* 0x001fc800000000ff */
[----:B------:R-:W-:Y:S01]  /*65a0*/  PRMT R27, R0, 0x7610, R27 ;  /* 0x00007610001b7816 */ /* 0x000fe2000000001b */
[----:B------:R-:W-:Y:S05]  /*65b0*/  BRA `(.L_x_4054) ;  /* 0x00000ed000007947 */ /* 0x000fea0003800000 */
.L_x_4051:
        /* <DEDUP_REMOVED lines=11> */
.L_x_4056:
[----:B------:R-:W2:Y:S02]  /*6670*/  LDG.E R4, [R4.64] ;  /* 0x0000002404047981 */ /* 0x000ea4000c1e1900 */
[----:B--2---:R-:W0:Y:S02]  /*6680*/  I2F R0, R4 ;  /* 0x0000000400007306 */ /* 0x004e240000201400 */
[----:B0-----:R-:W-:-:S04]  /*6690*/  F2FP.PACK_AB R0, RZ, R0 ;  /* 0x00000000ff00723e */ /* 0x001fc800000000ff */
[----:B------:R-:W-:Y:S01]  /*66a0*/  PRMT R27, R0, 0x7610, R27 ;  /* 0x00007610001b7816 */ /* 0x000fe2000000001b */
[----:B------:R-:W-:Y:S05]  /*66b0*/  BRA `(.L_x_4054) ;  /* 0x00000dd000007947 */ /* 0x000fea0003800000 */
.L_x_4055:
[----:B------:R-:W2:Y:S02]  /*66c0*/  LDG.E.U16 R4, [R4.64] ;  /* 0x0000002404047981 */ /* 0x000ea4000c1e1500 */
[----:B--2---:R-:W0:Y:S02]  /*66d0*/  I2F.S16 R0, R4 ;  /* 0x0000000400007306 */ /* 0x004e240000101400 */
[----:B0-----:R-:W-:-:S04]  /*66e0*/  F2FP.PACK_AB R0, RZ, R0 ;  /* 0x00000000ff00723e */ /* 0x001fc800000000ff */
[----:B------:R-:W-:Y:S01]  /*66f0*/  PRMT R27, R0, 0x7610, R27 ;  /* 0x00007610001b7816 */ /* 0x000fe2000000001b */
[----:B------:R-:W-:Y:S05]  /*6700*/  BRA `(.L_x_4054) ;  /* 0x00000d8000007947 */ /* 0x000fea0003800000 */
.L_x_4050:
        /* <DEDUP_REMOVED lines=9> */
.L_x_4058:
[----:B------:R0:W5:Y:S01]  /*67a0*/  LDG.E.U16 R27, [R4.64] ;  /* 0x00000024041b7981 */ /* 0x000162000c1e1500 */
[----:B------:R-:W-:Y:S05]  /*67b0*/  BRA `(.L_x_4054) ;  /* 0x00000cd000007947 */ /* 0x000fea0003800000 */
.L_x_4057:
        /* <DEDUP_REMOVED lines=9> */
.L_x_4060:
[----:B------:R0:W5:Y:S01]  /*6850*/  LDG.E.U16 R27, [R4.64] ;  /* 0x00000024041b7981 */ /* 0x000162000c1e1500 */
[----:B------:R-:W-:Y:S05]  /*6860*/  BRA `(.L_x_4054) ;  /* 0x00000c2000007947 */ /* 0x000fea0003800000 */
.L_x_4059:
[----:B------:R-:W2:Y:S02]  /*6870*/  LDG.E.64 R4, [R4.64] ;  /* 0x0000002404047981 */ /* 0x000ea4000c1e1b00 */
[----:B--2---:R-:W0:Y:S01]  /*6880*/  F2F.F32.F64 R0, R4 ;  /* 0x0000000400007310 */ /* 0x004e220000301000 */
[----:B------:R-:W0:-:S14]  /*6890*/  DSETP.GEU.AND P0, PT, |R4|, c[0x2][0x0], PT ;  /* 0x008000000400762a */ /* 0x000e1c0003f0e200 */
[----:B0-----:R-:W-:-:S05]  /*68a0*/  @!P0 FMUL R0, R0, 1.175494350822287508e-38 ;  /* 0x0080000000008820 */ /* 0x001fca0000400000 */
[----:B------:R-:W-:-:S04]  /*68b0*/  F2FP.PACK_AB R0, RZ, R0 ;  /* 0x00000000ff00723e */ /* 0x000fc800000000ff */
[----:B------:R-:W-:Y:S01]  /*68c0*/  PRMT R27, R0, 0x7610, R27 ;  /* 0x00007610001b7816 */ /* 0x000fe2000000001b */
[----:B------:R-:W-:Y:S05]  /*68d0*/  BRA `(.L_x_4054) ;  /* 0x00000bb000007947 */ /* 0x000fea0003800000 */
.L_x_4049:
        /* <DEDUP_REMOVED lines=14> */
.L_x_4063:
[----:B------:R-:W2:Y:S02]  /*69c0*/  LDG.E.64 R4, [R4.64] ;  /* 0x0000002404047981 */ /* 0x000ea4000c1e1b00 */
[----:B--2---:R-:W0:Y:S01]  /*69d0*/  F2F.F32.F64 R0, R4 ;  /* 0x0000000400007310 */ /* 0x004e220000301000 */
[----:B------:R-:W0:-:S14]  /*69e0*/  DSETP.GEU.AND P0, PT, |R4|, c[0x2][0x0], PT ;  /* 0x008000000400762a */ /* 0x000e1c0003f0e200 */
[----:B0-----:R-:W-:-:S05]  /*69f0*/  @!P0 FMUL R0, R0, 1.175494350822287508e-38 ;  /* 0x0080000000008820 */ /* 0x001fca0000400000 */
[----:B------:R-:W-:-:S04]  /*6a00*/  F2FP.PACK_AB R0, RZ, R0 ;  /* 0x00000000ff00723e */ /* 0x000fc800000000ff */
[----:B------:R-:W-:Y:S01]  /*6a10*/  PRMT R27, R0, 0x7610, R27 ;  /* 0x00007610001b7816 */ /* 0x000fe2000000001b */
[----:B------:R-:W-:Y:S05]  /*6a20*/  BRA `(.L_x_4054) ;  /* 0x00000a6000007947 */ /* 0x000fea0003800000 */
.L_x_4062:
        /* <DEDUP_REMOVED lines=28> */
.L_x_4065:
        /* <DEDUP_REMOVED lines=15> */
.L_x_4064:
[----:B------:R-:W2:Y:S02]  /*6ce0*/  LDG.E.U16 R0, [R4.64] ;  /* 0x0000002404007981 */ /* 0x000ea4000c1e1500 */
[----:B--2---:R-:W-:-:S04]  /*6cf0*/  PRMT R0, RZ, 0x5410, R0 ;  /* 0x00005410ff007816 */ /* 0x004fc80000000000 */
[----:B------:R-:W-:-:S04]  /*6d00*/  F2FP.PACK_AB R0, RZ, R0 ;  /* 0x00000000ff00723e */ /* 0x000fc800000000ff */
[----:B------:R-:W-:Y:S01]  /*6d10*/  PRMT R27, R0, 0x7610, R27 ;  /* 0x00007610001b7816 */ /* 0x000fe2000000001b */
[----:B------:R-:W-:Y:S05]  /*6d20*/  BRA `(.L_x_4054) ;  /* 0x0000076000007947 */ /* 0x000fea0003800000 */
.L_x_4061:
        /* <DEDUP_REMOVED lines=12> */
.L_x_4068:
        /* <DEDUP_REMOVED lines=21> */
.L_x_4072:
[----:B------:R-:W-:Y:S05]  /*6f40*/  BSYNC B1 ;  /* 0x0000000000017941 */ /* 0x000fea0003800000 */
.L_x_4071:
[----:B------:R-:W-:Y:S01]  /*6f50*/  LEA R5, R0, 0x3b800000, 0x17 ;  /* 0x3b80000000057811 */ /* 0x000fe200078eb8ff */
[----:B------:R-:W-:-:S05]  /*6f60*/  IMAD.SHL.U32 R0, R3, 0x100000, RZ ;  /* 0x0010000003007824 */ /* 0x000fca00078e00ff */
[----:B------:R-:W-:Y:S02]  /*6f70*/  LOP3.LUT R0, R5, R0, R6, 0xfe, !PT ;  /* 0x0000000005007212 */ /* 0x000fe400078efe06 */
.L_x_4070:
[----:B------:R-:W-:Y:S05]  /*6f80*/  BSYNC B0 ;  /* 0x0000000000007941 */ /* 0x000fea0003800000 */
.L_x_4069:
[----:B------:R-:W-:-:S04]  /*6f90*/  F2FP.PACK_AB R0, RZ, R0 ;  /* 0x00000000ff00723e */ /* 0x000fc800000000ff */
[----:B------:R-:W-:Y:S01]  /*6fa0*/  PRMT R27, R0, 0x7610, R27 ;  /* 0x00007610001b7816 */ /* 0x000fe2000000001b */
[----:B------:R-:W-:Y:S05]  /*6fb0*/  BRA `(.L_x_4054) ;  /* 0x000004d000007947 */ /* 0x000fea0003800000 */
.L_x_4067:
        /* <DEDUP_REMOVED lines=21> */
.L_x_4076:
[----:B------:R-:W-:Y:S05]  /*7110*/  BSYNC B1 ;  /* 0x0000000000017941 */ /* 0x000fea0003800000 */
.L_x_4075:
[----:B------:R-:W-:Y:S01]  /*7120*/  LEA R5, R0, 0x37800000, 0x17 ;  /* 0x3780000000057811 */ /* 0x000fe200078eb8ff */
[----:B------:R-:W-:-:S05]  /*7130*/  IMAD.SHL.U32 R0, R3, 0x200000, RZ ;  /* 0x0020000003007824 */ /* 0x000fca00078e00ff */
[----:B------:R-:W-:Y:S02]  /*7140*/  LOP3.LUT R0, R5, R0, R6, 0xfe, !PT ;  /* 0x0000000005007212 */ /* 0x000fe400078efe06 */
.L_x_4074:
[----:B------:R-:W-:Y:S05]  /*7150*/  BSYNC B0 ;  /* 0x0000000000007941 */ /* 0x000fea0003800000 */
.L_x_4073:
[----:B------:R-:W-:-:S04]  /*7160*/  F2FP.PACK_AB R0, RZ, R0 ;  /* 0x00000000ff00723e */ /* 0x000fc800000000ff */
[----:B------:R-:W-:Y:S01]  /*7170*/  PRMT R27, R0, 0x7610, R27 ;  /* 0x00007610001b7816 */ /* 0x000fe2000000001b */
[----:B------:R-:W-:Y:S05]  /*7180*/  BRA `(.L_x_4054) ;  /* 0x0000030000007947 */ /* 0x000fea0003800000 */
.L_x_4066:
        /* <DEDUP_REMOVED lines=14> */
.L_x_4080:
[----:B------:R-:W-:Y:S05]  /*7270*/  BSYNC B0 ;  /* 0x0000000000007941 */ /* 0x000fea0003800000 */
.L_x_4079:
[----:B------:R-:W-:-:S04]  /*7280*/  F2FP.PACK_AB R0, RZ, R0 ;  /* 0x00000000ff00723e */ /* 0x000fc800000000ff */
[----:B------:R-:W-:Y:S01]  /*7290*/  PRMT R27, R0, 0x7610, R27 ;  /* 0x00007610001b7816 */ /* 0x000fe2000000001b */
[----:B------:R-:W-:Y:S05]  /*72a0*/  BRA `(.L_x_4054) ;  /* 0x000001e000007947 */ /* 0x000fea0003800000 */
.L_x_4053:
        /* <DEDUP_REMOVED lines=21> */
.L_x_4078:
[----:B------:R-:W2:Y:S02]  /*7400*/  LDG.E.64 R4, [R4.64] ;  /* 0x0000002404047981 */ /* 0x000ea4000c1e1b00 */
[----:B--2---:R-:W0:Y:S02]  /*7410*/  I2F.U64 R0, R4 ;  /* 0x0000000400007312 */ /* 0x004e240000301000 */
[----:B0-----:R-:W-:-:S04]  /*7420*/  F2FP.PACK_AB R0, RZ, R0 ;  /* 0x00000000ff00723e */ /* 0x001fc800000000ff */
[----:B------:R-:W-:Y:S01]  /*7430*/  PRMT R27, R0, 0x7610, R27 ;  /* 0x00007610001b7816 */ /* 0x000fe2000000001b */
[----:B------:R-:W-:Y:S05]  /*7440*/  BRA `(.L_x_4054) ;  /* 0x0000004000007947 */ /* 0x000fea0003800000 */
.L_x_4077:
[----:B------:R-:W2:Y:S02]  /*7450*/  LDG.E R4, [R4.64] ;  /* 0x0000002404047981 */ /* 0x000ea4000c1e1900 */
[----:B--2---:R-:W0:Y:S02]  /*7460*/  I2F.U32 R0, R4 ;  /* 0x0000000400007306 */ /* 0x004e240000201000 */
[----:B0-----:R-:W-:-:S04]  /*7470*/  F2FP.PACK_AB R0, RZ, R0 ;  /* 0x00000000ff00723e */ /* 0x001fc800000000ff */
[----:B------:R-:W-:Y:S02]  /*7480*/  PRMT R27, R0, 0x7610, R27 ;  /* 0x00007610001b7816 */ /* 0x000fe4000000001b */
.L_x_4054:
        /* <DEDUP_REMOVED lines=18> */
.L_x_4084:
[----:B------:R-:W2:Y:S02]  /*75b0*/  LDG.E.U8 R4, [R4.64] ;  /* 0x0000002404047981 */ /* 0x000ea4000c1e1100 */
[----:B--2---:R-:W0:Y:S02]  /*75c0*/  I2F.U16 R0, R4 ;  /* 0x0000000400007306 */ /* 0x004e240000101000 */
[----:B0-----:R-:W-:Y:S01]  /*75d0*/  F2FP.PACK_AB R0, RZ, R0 ;  /* 0x00000000ff00723e */ /* 0x001fe200000000ff */
[----:B------:R-:W-:Y:S05]  /*75e0*/  BRA `(.L_x_4048) ;  /* 0x00000e0000007947 */ /* 0x000fea0003800000 */
.L_x_4083:
        /* <DEDUP_REMOVED lines=10> */
.L_x_4087:
[----:B------:R-:W2:Y:S02]  /*7690*/  LDG.E R4, [R4.64] ;  /* 0x0000002404047981 */ /* 0x000ea4000c1e1900 */
[----:B--2---:R-:W0:Y:S02]  /*76a0*/  I2F R0, R4 ;  /* 0x0000000400007306 */ /* 0x004e240000201400 */
[----:B0-----:R-:W-:Y:S01]  /*76b0*/  F2FP.PACK_AB R0, RZ, R0 ;  /* 0x00000000ff00723e */ /* 0x001fe200000000ff */
[----:B------:R-:W-:Y:S05]  /*76c0*/  BRA `(.L_x_4048) ;  /* 0x00000d2000007947 */ /* 0x000fea0003800000 */
.L_x_4086:
[----:B------:R-:W2:Y:S02]  /*76d0*/  LDG.E.U16 R4, [R4.64] ;  /* 0x0000002404047981 */ /* 0x000ea4000c1e1500 */
[----:B--2---:R-:W0:Y:S02]  /*76e0*/  I2F.S16 R0, R4 ;  /* 0x0000000400007306 */ /* 0x004e240000101400 */
[----:B0-----:R-:W-:Y:S01]  /*76f0*/  F2FP.PACK_AB R0, RZ, R0 ;  /* 0x00000000ff00723e */ /* 0x001fe200000000ff */
[----:B------:R-:W-:Y:S05]  /*7700*/  BRA `(.L_x_4048) ;  /* 0x00000ce000007947 */ /* 0x000fea0003800000 */
.L_x_4082:
        /* <DEDUP_REMOVED lines=9> */
.L_x_4089:
[----:B------:R0:W5:Y:S01]  /*77a0*/  LDG.E.U16 R0, [R4.64] ;  /* 0x0000002404007981 */ /* 0x000162000c1e1500 */
[----:B------:R-:W-:Y:S05]  /*77b0*/  BRA `(.L_x_4048) ;  /* 0x00000c3000007947 */ /* 0x000fea0003800000 */
.L_x_4088:
        /* <DEDUP_REMOVED lines=9> */
.L_x_4091:
[----:B------:R0:W5:Y:S01]  /*7850*/  LDG.E.U16 R0, [R4.64] ;  /* 0x0000002404007981 */ /* 0x000162000c1e1500 */
[----:B------:R-:W-:Y:S05]  /*7860*/  BRA `(.L_x_4048) ;  /* 0x00000b8000007947 */ /* 0x000fea0003800000 */
.L_x_4090:
[----:B------:R-:W2:Y:S02]  /*7870*/  LDG.E.64 R4, [R4.64] ;  /* 0x0000002404047981 */ /* 0x000ea4000c1e1b00 */
[----:B--2---:R-:W0:Y:S01]  /*7880*/  F2F.F32.F64 R0, R4 ;  /* 0x0000000400007310 */ /* 0x004e220000301000 */
[----:B------:R-:W0:-:S14]  /*7890*/  DSETP.GEU.AND P0, PT, |R4|, c[0x2][0x0], PT ;  /* 0x008000000400762a */ /* 0x000e1c0003f0e200 */
[----:B0-----:R-:W-:-:S05]  /*78a0*/  @!P0 FMUL R0, R0, 1.175494350822287508e-38 ;  /* 0x0080000000008820 */ /* 0x001fca0000400000 */
[----:B------:R-:W-:Y:S01]  /*78b0*/  F2FP.PACK_AB R0, RZ, R0 ;  /* 0x00000000ff00723e */ /* 0x000fe200000000ff */
[----:B------:R-:W-:Y:S05]  /*78c0*/  BRA `(.L_x_4048) ;  /* 0x00000b2000007947 */ /* 0x000fea0003800000 */
.L_x_4081:
        /* <DEDUP_REMOVED lines=13> */
.L_x_4094:
[----:B------:R-:W2:Y:S02]  /*79a0*/  LDG.E.64 R4, [R4.64] ;  /* 0x0000002404047981 */ /* 0x000ea4000c1e1b00 */
[----:B--2---:R-:W0:Y:S01]  /*79b0*/  F2F.F32.F64 R0, R4 ;  /* 0x0000000400007310 */ /* 0x004e220000301000 */
[----:B------:R-:W0:-:S14]  /*79c0*/  DSETP.GEU.AND P0, PT, |R4|, c[0x2][0x0], PT ;  /* 0x008000000400762a */ /* 0x000e1c0003f0e200 */
[----:B0-----:R-:W-:-:S05]  /*79d0*/  @!P0 FMUL R0, R0, 1.175494350822287508e-38 ;  /* 0x0080000000008820 */ /* 0x001fca0000400000 */
[----:B------:R-:W-:Y:S01]  /*79e0*/  F2FP.PACK_AB R0, RZ, R0 ;  /* 0x00000000ff00723e */ /* 0x000fe200000000ff */
[----:B------:R-:W-:Y:S05]  /*79f0*/  BRA `(.L_x_4048) ;  /* 0x000009f000007947 */ /* 0x000fea0003800000 */
.L_x_4093:
        /* <DEDUP_REMOVED lines=28> */
.L_x_4096:
        /* <DEDUP_REMOVED lines=12> */
[----:B------:R-:W-:Y:S01]  /*7c80*/  F2FP.PACK_AB R0, RZ, R0 ;  /* 0x00000000ff00723e */ /* 0x000fe200000000ff */
[----:B------:R-:W-:Y:S05]  /*7c90*/  BRA `(.L_x_4048) ;  /* 0x0000075000007947 */ /* 0x000fea0003800000 */
.L_x_4095:
[----:B------:R-:W2:Y:S02]  /*7ca0*/  LDG.E.U16 R0, [R4.64] ;  /* 0x0000002404007981 */ /* 0x000ea4000c1e1500 */
[----:B--2---:R-:W-:-:S04]  /*7cb0*/  PRMT R0, RZ, 0x5410, R0 ;  /* 0x00005410ff007816 */ /* 0x004fc80000000000 */
[----:B------:R-:W-:Y:S01]  /*7cc0*/  F2FP.PACK_AB R0, RZ, R0 ;  /* 0x00000000ff00723e */ /* 0x000fe200000000ff */
[----:B------:R-:W-:Y:S05]  /*7cd0*/  BRA `(.L_x_4048) ;  /* 0x0000071000007947 */ /* 0x000fea0003800000 */
.L_x_4092:
        /* <DEDUP_REMOVED lines=12> */
.L_x_4099:
        /* <DEDUP_REMOVED lines=21> */
.L_x_4103:
[----:B------:R-:W-:Y:S05]  /*7ef0*/  BSYNC B1 ;  /* 0x0000000000017941 */ /* 0x000fea0003800000 */
.L_x_4102:
[----:B------:R-:W-:Y:S01]  /*7f00*/  LEA R5, R0, 0x3b800000, 0x17 ;  /* 0x3b80000000057811 */ /* 0x000fe200078eb8ff */
[----:B------:R-:W-:-:S05]  /*7f10*/  IMAD.SHL.U32 R0, R3, 0x100000, RZ ;  /* 0x0010000003007824 */ /* 0x000fca00078e00ff */
[----:B------:R-:W-:Y:S02]  /*7f20*/  LOP3.LUT R0, R5, R0, R6, 0xfe, !PT ;  /* 0x0000000005007212 */ /* 0x000fe400078efe06 */
.L_x_4101:
[----:B------:R-:W-:Y:S05]  /*7f30*/  BSYNC B0 ;  /* 0x0000000000007941 */ /* 0x000fea0003800000 */
.L_x_4100:
[----:B------:R-:W-:Y:S01]  /*7f40*/  F2FP.PACK_AB R0, RZ, R0 ;  /* 0x00000000ff00723e */ /* 0x000fe200000000ff */
[----:B------:R-:W-:Y:S05]  /*7f50*/  BRA `(.L_x_4048) ;  /* 0x0000049000007947 */ /* 0x000fea0003800000 */
.L_x_4098:
        /* <DEDUP_REMOVED lines=21> */
.L_x_4107:
[----:B------:R-:W-:Y:S05]  /*80b0*/  BSYNC B1 ;  /* 0x0000000000017941 */ /* 0x000fea0003800000 */
.L_x_4106:
[----:B------:R-:W-:Y:S01]  /*80c0*/  LEA R5, R0, 0x37800000, 0x17 ;  /* 0x3780000000057811 */ /* 0x000fe200078eb8ff */
[----:B------:R-:W-:-:S05]  /*80d0*/  IMAD.SHL.U32 R0, R3, 0x200000, RZ ;  /* 0x0020000003007824 */ /* 0x000fca00078e00ff */
[----:B------:R-:W-:Y:S02]  /*80e0*/  LOP3.LUT R0, R5, R0, R6, 0xfe, !PT ;  /* 0x0000000005007212 */ /* 0x000fe400078efe06 */
.L_x_4105:
[----:B------:R-:W-:Y:S05]  /*80f0*/  BSYNC B0 ;  /* 0x0000000000007941 */ /* 0x000fea0003800000 */
.L_x_4104:
[----:B------:R-:W-:Y:S01]  /*8100*/  F2FP.PACK_AB R0, RZ, R0 ;  /* 0x00000000ff00723e */ /* 0x000fe200000000ff */
[----:B------:R-:W-:Y:S05]  /*8110*/  BRA `(.L_x_4048) ;  /* 0x000002d000007947 */ /* 0x000fea0003800000 */
.L_x_4097:
        /* <DEDUP_REMOVED lines=14> */
.L_x_4111:
[----:B------:R-:W-:Y:S05]  /*8200*/  BSYNC B0 ;  /* 0x0000000000007941 */ /* 0x000fea0003800000 */
.L_x_4110:
[----:B------:R-:W-:Y:S01]  /*8210*/  F2FP.PACK_AB R0, RZ, R0 ;  /* 0x00000000ff00723e */ /* 0x000fe200000000ff */
[----:B------:R-:W-:Y:S05]  /*8220*/  BRA `(.L_x_4048) ;  /* 0x000001c000007947 */ /* 0x000fea0003800000 */
.L_x_4085:
        /* <DEDUP_REMOVED lines=21> */
.L_x_4109:
[----:B------:R-:W2:Y:S02]  /*8380*/  LDG.E.64 R4, [R4.64] ;  /* 0x0000002404047981 */ /* 0x000ea4000c1e1b00 */
[----:B--2---:R-:W0:Y:S02]  /*8390*/  I2F.U64 R0, R4 ;  /* 0x0000000400007312 */ /* 0x004e240000301000 */
[----:B0-----:R-:W-:Y:S01]  /*83a0*/  F2FP.PACK_AB R0, RZ, R0 ;  /* 0x00000000ff00723e */ /* 0x001fe200000000ff */
[----:B------:R-:W-:Y:S05]  /*83b0*/  BRA `(.L_x_4048) ;  /* 0x0000003000007947 */ /* 0x000fea0003800000 */
.L_x_4108:
[----:B------:R-:W2:Y:S02]  /*83c0*/  LDG.E R4, [R4.64] ;  /* 0x0000002404047981 */ /* 0x000ea4000c1e1900 */
[----:B--2---:R-:W0:Y:S02]  /*83d0*/  I2F.U32 R0, R4 ;  /* 0x0000000400007306 */ /* 0x004e240000201000 */
[----:B0-----:R-:W-:-:S06]  /*83e0*/  F2FP.PACK_AB R0, RZ, R0 ;  /* 0x00000000ff00723e */ /* 0x001fcc00000000ff */
.L_x_4048:
[----:B------:R-:W-:Y:S05]  /*83f0*/  BSYNC B6 ;  /* 0x0000000000067941 */ /* 0x000fea0003800000 */
.L_x_4047:
[----:B------:R-:W1:Y:S01]  /*8400*/  S2R R19, SR_TID.X ;  /* 0x0000000000137919 */ /* 0x000e620000002100 */
[----:B------:R-:W-:Y:S01]  /*8410*/  BSSY B1, `(.L_x_4112) ;  /* 0x000004a000017945 */ /* 0x000fe20003800000 */
[----:B-1----:R-:W-:-:S13]  /*8420*/  ISETP.GE.AND P1, PT, R19, R22, PT ;  /* 0x000000161300720c */ /* 0x002fda0003f26270 */
[----:B------:R-:W-:Y:S05]  /*8430*/  @P1 BRA `(.L_x_4113) ;  /* 0x0000047000001947 */ /* 0x000fea0003800000 */
        /* <DEDUP_REMOVED lines=29> */
.L_x_4119:
[----:B------:R-:W-:Y:S01]  /*8610*/  FSETP.GEU.FTZ.AND P0, PT, R6, -R7, PT ;  /* 0x800000070600720b */ /* 0x000fe20003f1e000 */
[----:B------:R-:W-:-:S12]  /*8620*/  FADD.FTZ R4, R4, -1 ;  /* 0xbf80000004047421 */ /* 0x000fd80000010000 */
[----:B------:R-:W-:Y:S02]  /*8630*/  @!P0 FADD.FTZ R4, R4, -1 ;  /* 0xbf80000004048421 */ /* 0x000fe40000010000 */
.L_x_4118:
[----:B------:R-:W-:Y:S05]  /*8640*/  BSYNC B2 ;  /* 0x0000000000027941 */ /* 0x000fea0003800000 */
.L_x_4117:
[----:B------:R-:W-:Y:S01]  /*8650*/  FFMA.FTZ R3, -R7, R4, R3 ;  /* 0x0000000407037223 */ /* 0x000fe20000010103 */
[----:B------:R-:W-:Y:S05]  /*8660*/  BRA `(.L_x_4115) ;  /* 0x000001f000007947 */ /* 0x000fea0003800000 */
.L_x_4116:
        /* <DEDUP_REMOVED lines=15> */
.L_x_4122:
        /* <DEDUP_REMOVED lines=13> */
.L_x_4121:
[----:B------:R-:W-:Y:S05]  /*8830*/  BSYNC B2 ;  /* 0x0000000000027941 */ /* 0x000fea0003800000 */
.L_x_4120:
[----:B------:R-:W-:-:S04]  /*8840*/  FMUL.FTZ R4, R4, 1.1920928955078125e-07 ;  /* 0x3400000004047820 */ /* 0x000fc80000410000 */
[----:B------:R-:W-:Y:S02]  /*8850*/  FMUL.FTZ R3, R3, R4 ;  /* 0x0000000403037220 */ /* 0x000fe40000410000 */
.L_x_4115:
[----:B------:R-:W-:Y:S05]  /*8860*/  BSYNC B0 ;  /* 0x0000000000007941 */ /* 0x000fea0003800000 */
.L_x_4114:
[C---:B------:R-:W-:Y:S02]  /*8870*/  FSETP.GTU.FTZ.AND P0, PT, |R3|.reuse, +INF , PT ;  /* 0x7f8000000300780b */ /* 0x040fe40003f1c200 */
[----:B------:R-:W-:-:S04]  /*8880*/  LOP3.LUT R24, R3, 0x80000000, R24, 0xb8, !PT ;  /* 0x8000000003187812 */ /* 0x000fc800078eb818 */
[----:B0-----:R-:W-:-:S04]  /*8890*/  FSEL R4, R3, R24, P0 ;  /* 0x0000001803047208 */ /* 0x001fc80000000000 */
[----:B------:R-:W-:Y:S02]  /*88a0*/  F2FP.PACK_AB R4, RZ, R4 ;  /* 0x00000004ff04723e */ /* 0x000fe400000000ff */
.L_x_4113:
[----:B------:R-:W-:Y:S05]  /*88b0*/  BSYNC B1 ;  /* 0x0000000000017941 */ /* 0x000fea0003800000 */
.L_x_4112:
[----:B------:R-:W-:Y:S01]  /*88c0*/  IADD3 R17, R19, 0x80, RZ ;  /* 0x0000008013117810 */ /* 0x000fe20007ffe0ff */
[----:B------:R-:W-:Y:S03]  /*88d0*/  BSSY B1, `(.L_x_4123) ;  /* 0x000004a000017945 */ /* 0x000fe60003800000 */
[----:B------:R-:W-:-:S13]  /*88e0*/  ISETP.GE.AND P0, PT, R17, R22, PT ;  /* 0x000000161100720c */ /* 0x000fda0003f06270 */
        /* <DEDUP_REMOVED lines=30> */
.L_x_4130:
[----:B------:R-:W-:Y:S01]  /*8ad0*/  FSETP.GEU.FTZ.AND P0, PT, R8, -R7, PT ;  /* 0x800000070800720b */ /* 0x000fe20003f1e000 */
[----:B------:R-:W-:-:S12]  /*8ae0*/  FADD.FTZ R3, R3, -1 ;  /* 0xbf80000003037421 */ /* 0x000fd80000010000 */
[----:B------:R-:W-:Y:S02]  /*8af0*/  @!P0 FADD.FTZ R3, R3, -1 ;  /* 0xbf80000003038421 */ /* 0x000fe40000010000 */
.L_x_4129:
[----:B------:R-:W-:Y:S05]  /*8b00*/  BSYNC B2 ;  /* 0x0000000000027941 */ /* 0x000fea0003800000 */
.L_x_4128:
[----:B------:R-:W-:Y:S01]  /*8b10*/  FFMA.FTZ R6, -R7, R3, R6 ;  /* 0x0000000307067223 */ /* 0x000fe20000010106 */
[----:B------:R-:W-:Y:S05]  /*8b20*/  BRA `(.L_x_4126) ;  /* 0x000001f000007947 */ /* 0x000fea0003800000 */
.L_x_4127:
        /* <DEDUP_REMOVED lines=15> */
.L_x_4133:
        /* <DEDUP_REMOVED lines=13> */
.L_x_4132:
[----:B------:R-:W-:Y:S05]  /*8cf0*/  BSYNC B2 ;  /* 0x0000000000027941 */ /* 0x000fea0003800000 */
.L_x_4131:
[----:B------:R-:W-:-:S04]  /*8d00*/  FMUL.FTZ R6, R5, 1.1920928955078125e-07 ;  /* 0x3400000005067820 */ /* 0x000fc80000410000 */
[----:B------:R-:W-:Y:S02]  /*8d10*/  FMUL.FTZ R6, R3, R6 ;  /* 0x0000000603067220 */ /* 0x000fe40000410000 */
.L_x_4126:
[----:B------:R-:W-:Y:S05]  /*8d20*/  BSYNC B0 ;  /* 0x0000000000007941 */ /* 0x000fea0003800000 */
.L_x_4125:
[C---:B------:R-:W-:Y:S02]  /*8d30*/  FSETP.GTU.FTZ.AND P0, PT, |R6|.reuse, +INF , PT ;  /* 0x7f8000000600780b */ /* 0x040fe40003f1c200 */
[----:B------:R-:W-:-:S04]  /*8d40*/  LOP3.LUT R23, R6, 0x80000000, R23, 0xb8, !PT ;  /* 0x8000000006177812 */ /* 0x000fc800078eb817 */
[----:B------:R-:W-:-:S04]  /*8d50*/  FSEL R25, R6, R23, P0 ;  /* 0x0000001706197208 */ /* 0x000fc80000000000 */
[----:B------:R-:W-:Y:S02]  /*8d60*/  F2FP.PACK_AB R25, RZ, R25 ;  /* 0x00000019ff19723e */ /* 0x000fe400000000ff */
.L_x_4124:
[----:B------:R-:W-:Y:S05]  /*8d70*/  BSYNC B1 ;  /* 0x0000000000017941 */ /* 0x000fea0003800000 */
.L_x_4123:
        /* <DEDUP_REMOVED lines=33> */
.L_x_4141:
[----:B------:R-:W-:Y:S01]  /*8f90*/  FSETP.GEU.FTZ.AND P0, PT, R6, -R8, PT ;  /* 0x800000080600720b */ /* 0x000fe20003f1e000 */
[----:B------:R-:W-:-:S12]  /*8fa0*/  FADD.FTZ R2, R2, -1 ;  /* 0xbf80000002027421 */ /* 0x000fd80000010000 */
[----:B------:R-:W-:Y:S02]  /*8fb0*/  @!P0 FADD.FTZ R2, R2, -1 ;  /* 0xbf80000002028421 */ /* 0x000fe40000010000 */
.L_x_4140:
[----:B------:R-:W-:Y:S05]  /*8fc0*/  BSYNC B2 ;  /* 0x0000000000027941 */ /* 0x000fea0003800000 */
.L_x_4139:
[----:B------:R-:W-:Y:S01]  /*8fd0*/  FFMA.FTZ R3, -R8, R2, R3 ;  /* 0x0000000208037223 */ /* 0x000fe20000010103 */
[----:B------:R-:W-:Y:S05]  /*8fe0*/  BRA `(.L_x_4137) ;  /* 0x000001f000007947 */ /* 0x000fea0003800000 */
.L_x_4138:
        /* <DEDUP_REMOVED lines=15> */
.L_x_4144:
        /* <DEDUP_REMOVED lines=13> */
.L_x_4143:
[----:B------:R-:W-:Y:S05]  /*91b0*/  BSYNC B2 ;  /* 0x0000000000027941 */ /* 0x000fea0003800000 */
.L_x_4142:
[----:B------:R-:W-:-:S04]  /*91c0*/  FMUL.FTZ R3, R2, 1.1920928955078125e-07 ;  /* 0x3400000002037820 */ /* 0x000fc80000410000 */
[----:B------:R-:W-:Y:S02]  /*91d0*/  FMUL.FTZ R3, R8, R3 ;  /* 0x0000000308037220 */ /* 0x000fe40000410000 */
.L_x_4137:
[----:B------:R-:W-:Y:S05]  /*91e0*/  BSYNC B0 ;  /* 0x0000000000007941 */ /* 0x000fea0003800000 */
.L_x_4136:
[C---:B------:R-:W-:Y:S02]  /*91f0*/  FSETP.GTU.FTZ.AND P0, PT, |R3|.reuse, +INF , PT ;  /* 0x7f8000000300780b */ /* 0x040fe40003f1c200 */
[----:B------:R-:W-:-:S04]  /*9200*/  LOP3.LUT R28, R3, 0x80000000, R28, 0xb8, !PT ;  /* 0x80000000031c7812 */ /* 0x000fc800078eb81c */
[----:B------:R-:W-:-:S04]  /*9210*/  FSEL R23, R3, R28, P0 ;  /* 0x0000001c03177208 */ /* 0x000fc80000000000 */
[----:B------:R-:W-:Y:S02]  /*9220*/  F2FP.PACK_AB R23, RZ, R23 ;  /* 0x00000017ff17723e */ /* 0x000fe400000000ff */
.L_x_4135:
[----:B------:R-:W-:Y:S05]  /*9230*/  BSYNC B1 ;  /* 0x0000000000017941 */ /* 0x000fea0003800000 */
.L_x_4134:
        /* <DEDUP_REMOVED lines=33> */
.L_x_4152:
[----:B------:R-:W-:Y:S01]  /*9450*/  FSETP.GEU.FTZ.AND P0, PT, R3, -R7, PT ;  /* 0x800000070300720b */ /* 0x000fe20003f1e000 */
[----:B------:R-:W-:-:S12]  /*9460*/  FADD.FTZ R5, R5, -1 ;  /* 0xbf80000005057421 */ /* 0x000fd80000010000 */
[----:B------:R-:W-:Y:S02]  /*9470*/  @!P0 FADD.FTZ R5, R5, -1 ;  /* 0xbf80000005058421 */ /* 0x000fe40000010000 */
.L_x_4151:
[----:B------:R-:W-:Y:S05]  /*9480*/  BSYNC B2 ;  /* 0x0000000000027941 */ /* 0x000fea0003800000 */
.L_x_4150:
[----:B------:R-:W-:Y:S01]  /*9490*/  FFMA.FTZ R0, -R7, R5, R0 ;  /* 0x0000000507007223 */ /* 0x000fe20000010100 */
[----:B------:R-:W-:Y:S05]  /*94a0*/  BRA `(.L_x_4148) ;  /* 0x000001f000007947 */ /* 0x000fea0003800000 */
.L_x_4149:
        /* <DEDUP_REMOVED lines=15> */
.L_x_4155:
        /* <DEDUP_REMOVED lines=13> */
.L_x_4154:
[----:B------:R-:W-:Y:S05]  /*9670*/  BSYNC B2 ;  /* 0x0000000000027941 */ /* 0x000fea0003800000 */
.L_x_4153:
[----:B------:R-:W-:-:S04]  /*9680*/  FMUL.FTZ R2, R2, 1.1920928955078125e-07 ;  /* 0x3400000002027820 */ /* 0x000fc80000410000 */
[----:B------:R-:W-:Y:S02]  /*9690*/  FMUL.FTZ R0, R7, R2 ;  /* 0x0000000207007220 */ /* 0x000fe40000410000 */
.L_x_4148:
[----:B------:R-:W-:Y:S05]  /*96a0*/  BSYNC B0 ;  /* 0x0000000000007941 */ /* 0x000fea0003800000 */
.L_x_4147:
[C---:B------:R-:W-:Y:S02]  /*96b0*/  FSETP.GTU.FTZ.AND P0, PT, |R0|.reuse, +INF , PT ;  /* 0x7f8000000000780b */ /* 0x040fe40003f1c200 */
[----:B------:R-:W-:-:S04]  /*96c0*/  LOP3.LUT R27, R0, 0x80000000, R27, 0xb8, !PT ;  /* 0x80000000001b7812 */ /* 0x000fc800078eb81b */
[----:B------:R-:W-:-:S04]  /*96d0*/  FSEL R24, R0, R27, P0 ;  /* 0x0000001b00187208 */ /* 0x000fc80000000000 */
[----:B------:R-:W-:Y:S02]  /*96e0*/  F2FP.PACK_AB R24, RZ, R24 ;  /* 0x00000018ff18723e */ /* 0x000fe400000000ff */
.L_x_4146:
[----:B------:R-:W-:Y:S05]  /*96f0*/  BSYNC B1 ;  /* 0x0000000000017941 */ /* 0x000fea0003800000 */
.L_x_4145:
        /* <DEDUP_REMOVED lines=18> */
[----:B0-----:R-:W-:Y:S01]  /*9820*/  HADD2.F32 R4, -RZ, R4.H0_H0 ;  /* 0x20000004ff047230 */ /* 0x001fe20000004100 */
[----:B------:R-:W-:-:S03]  /*9830*/  IMAD.MOV.U32 R19, RZ, RZ, R17 ;  /* 0x000000ffff137224 */ /* 0x000fc600078e0011 */
[----:B------:R-:W0:Y:S02]  /*9840*/  F2I.FTZ.TRUNC.NTZ R5, R4 ;  /* 0x0000000400057305 */ /* 0x000e24000021f100 */
[----:B0-----:R0:W-:Y:S01]  /*9850*/  STG.E.U8 [R2.64], R5 ;  /* 0x0000000502007986 */ /* 0x0011e2000c101124 */
[----:B------:R-:W-:Y:S05]  /*9860*/  BRA `(.L_x_4157) ;  /* 0x00000fd000007947 */ /* 0x000fea0003800000 */
.L_x_4161:
[----:B0-----:R-:W-:Y:S01]  /*9870*/  HADD2.F32 R5, -RZ, R4.H0_H0 ;  /* 0x20000004ff057230 */ /* 0x001fe20000004100 */
[----:B------:R-:W-:-:S05]  /*9880*/  IMAD.MOV.U32 R19, RZ, RZ, R17 ;  /* 0x000000ffff137224 */ /* 0x000fca00078e0011 */
[----:B------:R-:W0:Y:S02]  /*9890*/  F2I.S64.TRUNC R4, R5 ;  /* 0x0000000500047311 */ /* 0x000e24000020d900 */
[----:B0-----:R0:W-:Y:S01]  /*98a0*/  STG.E.U8 [R2.64], R4 ;  /* 0x0000000402007986 */ /* 0x0011e2000c101124 */
[----:B------:R-:W-:Y:S05]  /*98b0*/  BRA `(.L_x_4157) ;  /* 0x00000f8000007947 */ /* 0x000fea0003800000 */
.L_x_4160:
[----:B------:R-:W-:-:S13]  /*98c0*/  ISETP.NE.AND P0, PT, R0, 0x2, PT ;  /* 0x000000020000780c */ /* 0x000fda0003f05270 */
[----:B------:R-:W-:Y:S05]  /*98d0*/  @!P0 BRA `(.L_x_4163) ;  /* 0x000000e000008947 */ /* 0x000fea0003800000 */
[----:B------:R-:W-:-:S13]  /*98e0*/  ISETP.NE.AND P0, PT, R0, 0x3, PT ;  /* 0x000000030000780c */ /* 0x000fda0003f05270 */
[----:B------:R-:W-:Y:S05]  /*98f0*/  @!P0 BRA `(.L_x_4164) ;  /* 0x0000007000008947 */ /* 0x000fea0003800000 */
[----:B------:R-:W-:-:S13]  /*9900*/  ISETP.NE.AND P0, PT, R0, 0x4, PT ;  /* 0x000000040000780c */ /* 0x000fda0003f05270 */
[----:B------:R-:W-:Y:S05]  /*9910*/  @P0 BRA `(.L_x_4162) ;  /* 0x00000d4000000947 */ /* 0x000fea0003800000 */
[----:B0-----:R-:W-:Y:S01]  /*9920*/  HADD2.F32 R4, -RZ, R4.H0_H0 ;  /* 0x20000004ff047230 */ /* 0x001fe20000004100 */
[----:B------:R-:W-:-:S05]  /*9930*/  IMAD.MOV.U32 R19, RZ, RZ, R17 ;  /* 0x000000ffff137224 */ /* 0x000fca00078e0011 */
[----:B------:R-:W0:Y:S02]  /*9940*/  F2I.S64.TRUNC R4, R4 ;  /* 0x0000000400047311 */ /* 0x000e24000020d900 */
[----:B0-----:R0:W-:Y:S01]  /*9950*/  STG.E.64 [R2.64], R4 ;  /* 0x0000000402007986 */ /* 0x0011e2000c101b24 */
[----:B------:R-:W-:Y:S05]  /*9960*/  BRA `(.L_x_4157) ;  /* 0x00000ed000007947 */ /* 0x000fea0003800000 */
.L_x_4164:
[----:B0-----:R-:W-:Y:S01]  /*9970*/  HADD2.F32 R4, -RZ, R4.H0_H0 ;  /* 0x20000004ff047230 */ /* 0x001fe20000004100 */
[----:B------:R-:W-:-:S03]  /*9980*/  IMAD.MOV.U32 R19, RZ, RZ, R17 ;  /* 0x000000ffff137224 */ /* 0x000fc600078e0011 */
[----:B------:R-:W0:Y:S02]  /*9990*/  F2I.FTZ.TRUNC.NTZ R5, R4 ;  /* 0x0000000400057305 */ /* 0x000e24000021f100 */
[----:B0-----:R0:W-:Y:S01]  /*99a0*/  STG.E [R2.64], R5 ;  /* 0x0000000502007986 */ /* 0x0011e2000c101924 */
[----:B------:R-:W-:Y:S05]  /*99b0*/  BRA `(.L_x_4157) ;  /* 0x00000e8000007947 */ /* 0x000fea0003800000 */
.L_x_4163:
[----:B0-----:R-:W-:Y:S01]  /*99c0*/  HADD2.F32 R4, -RZ, R4.H0_H0 ;  /* 0x20000004ff047230 */ /* 0x001fe20000004100 */
[----:B------:R-:W-:-:S03]  /*99d0*/  IMAD.MOV.U32 R19, RZ, RZ, R17 ;  /* 0x000000ffff137224 */ /* 0x000fc600078e0011 */
[----:B------:R-:W0:Y:S02]  /*99e0*/  F2I.FTZ.TRUNC.NTZ R5, R4 ;  /* 0x0000000400057305 */ /* 0x000e24000021f100 */
[----:B0-----:R0:W-:Y:S01]  /*99f0*/  STG.E.U16 [R2.64], R5 ;  /* 0x0000000502007986 */ /* 0x0011e2000c101524 */
[----:B------:R-:W-:Y:S05]  /*9a00*/  BRA `(.L_x_4157) ;  /* 0x00000e3000007947 */ /* 0x000fea0003800000 */
.L_x_4159:
[----:B------:R-:W-:-:S13]  /*9a10*/  ISETP.GT.AND P0, PT, R0, 0x6, PT ;  /* 0x000000060000780c */ /* 0x000fda0003f04270 */
[----:B------:R-:W-:Y:S05]  /*9a20*/  @P0 BRA `(.L_x_4165) ;  /* 0x000000b000000947 */ /* 0x000fea0003800000 */
[----:B------:R-:W-:-:S13]  /*9a30*/  ISETP.NE.AND P0, PT, R0, 0x5, PT ;  /* 0x000000050000780c */ /* 0x000fda0003f05270 */
[----:B------:R-:W-:Y:S05]  /*9a40*/  @!P0 BRA `(.L_x_4166) ;  /* 0x0000006000008947 */ /* 0x000fea0003800000 */
[----:B------:R-:W-:-:S13]  /*9a50*/  ISETP.NE.AND P0, PT, R0, 0x6, PT ;  /* 0x000000060000780c */ /* 0x000fda0003f05270 */
[----:B------:R-:W-:Y:S05]  /*9a60*/  @P0 BRA `(.L_x_4162) ;  /* 0x00000bf000000947 */ /* 0x000fea0003800000 */
[----:B0-----:R-:W-:Y:S01]  /*9a70*/  HADD2.F32 R5, -RZ, R4.H0_H0 ;  /* 0x20000004ff057230 */ /* 0x001fe20000004100 */
[----:B------:R-:W-:-:S04]  /*9a80*/  IMAD.MOV.U32 R19, RZ, RZ, R17 ;  /* 0x000000ffff137224 */ /* 0x000fc800078e0011 */
[----:B------:R0:W-:Y:S01]  /*9a90*/  STG.E [R2.64], R5 ;  /* 0x0000000502007986 */ /* 0x0001e2000c101924 */
[----:B------:R-:W-:Y:S05]  /*9aa0*/  BRA `(.L_x_4157) ;  /* 0x00000d9000007947 */ /* 0x000fea0003800000 */
.L_x_4166:
[----:B------:R1:W-:Y:S01]  /*9ab0*/  STG.E.U16 [R2.64], R4 ;  /* 0x0000000402007986 */ /* 0x0003e2000c101524 */
[----:B------:R-:W-:Y:S01]  /*9ac0*/  IMAD.MOV.U32 R19, RZ, RZ, R17 ;  /* 0x000000ffff137224 */ /* 0x000fe200078e0011 */
[----:B------:R-:W-:Y:S05]  /*9ad0*/  BRA `(.L_x_4157) ;  /* 0x00000d6000007947 */ /* 0x000fea0003800000 */
.L_x_4165:
[----:B------:R-:W-:-:S13]  /*9ae0*/  ISETP.NE.AND P0, PT, R0, 0x7, PT ;  /* 0x000000070000780c */ /* 0x000fda0003f05270 */
[----:B------:R-:W-:Y:S05]  /*9af0*/  @!P0 BRA `(.L_x_4167) ;  /* 0x000000f000008947 */ /* 0x000fea0003800000 */
[----:B------:R-:W-:-:S13]  /*9b00*/  ISETP.NE.AND P0, PT, R0, 0x8, PT ;  /* 0x000000080000780c */ /* 0x000fda0003f05270 */
[----:B------:R-:W-:Y:S05]  /*9b10*/  @!P0 BRA `(.L_x_4168) ;  /* 0x0000007000008947 */ /* 0x000fea0003800000 */
[----:B------:R-:W-:-:S13]  /*9b20*/  ISETP.NE.AND P0, PT, R0, 0x9, PT ;  /* 0x000000090000780c */ /* 0x000fda0003f05270 */
[----:B------:R-:W-:Y:S05]  /*9b30*/  @P0 BRA `(.L_x_4162) ;  /* 0x00000b2000000947 */ /* 0x000fea0003800000 */
[----:B0-----:R-:W-:Y:S01]  /*9b40*/  HADD2.F32 R4, -RZ, R4.H0_H0 ;  /* 0x20000004ff047230 */ /* 0x001fe20000004100 */
[----:B------:R-:W-:Y:S02]  /*9b50*/  IMAD.MOV.U32 R5, RZ, RZ, RZ ;  /* 0x000000ffff057224 */ /* 0x000fe400078e00ff */
[----:B------:R-:W-:-:S03]  /*9b60*/  IMAD.MOV.U32 R19, RZ, RZ, R17 ;  /* 0x000000ffff137224 */ /* 0x000fc600078e0011 */
[----:B------:R0:W-:Y:S01]  /*9b70*/  STG.E.64 [R2.64], R4 ;  /* 0x0000000402007986 */ /* 0x0001e2000c101b24 */
[----:B------:R-:W-:Y:S05]  /*9b80*/  BRA `(.L_x_4157) ;  /* 0x00000cb000007947 */ /* 0x000fea0003800000 */
.L_x_4168:
[----:B------:R-:W-:Y:S01]  /*9b90*/  HADD2.F32 R0, -RZ, R4.H0_H0 ;  /* 0x20000004ff007230 */ /* 0x000fe20000004100 */
[----:B------:R-:W-:-:S04]  /*9ba0*/  IMAD.MOV.U32 R19, RZ, RZ, R17 ;  /* 0x000000ffff137224 */ /* 0x000fc800078e0011 */
[----:B------:R-:W-:-:S04]  /*9bb0*/  F2FP.PACK_AB R0, RZ, R0 ;  /* 0x00000000ff00723e */ /* 0x000fc800000000ff */
[----:B------:R-:W-:-:S05]  /*9bc0*/  PRMT R0, R0, 0x5410, RZ ;  /* 0x0000541000007816 */ /* 0x000fca00000000ff */
[----:B------:R1:W-:Y:S01]  /*9bd0*/  STG.E [R2.64], R0 ;  /* 0x0000000002007986 */ /* 0x0003e2000c101924 */
[----:B------:R-:W-:Y:S05]  /*9be0*/  BRA `(.L_x_4157) ;  /* 0x00000c5000007947 */ /* 0x000fea0003800000 */
.L_x_4167:
[----:B0-----:R-:W-:Y:S01]  /*9bf0*/  HADD2.F32 R4, -RZ, R4.H0_H0 ;  /* 0x20000004ff047230 */ /* 0x001fe20000004100 */
[----:B------:R-:W-:-:S04]  /*9c00*/  IMAD.MOV.U32 R19, RZ, RZ, R17 ;  /* 0x000000ffff137224 */ /* 0x000fc800078e0011 */
[----:B------:R-:W-:-:S06]  /*9c10*/  FMUL.FTZ R4, R4, 1 ;  /* 0x3f80000004047820 */ /* 0x000fcc0000410000 */
[----:B------:R-:W0:Y:S02]  /*9c20*/  F2F.F64.F32 R4, R4 ;  /* 0x0000000400047310 */ /* 0x000e240000201800 */
[----:B0-----:R0:W-:Y:S01]  /*9c30*/  STG.E.64 [R2.64], R4 ;  /* 0x0000000402007986 */ /* 0x0011e2000c101b24 */
[----:B------:R-:W-:Y:S05]  /*9c40*/  BRA `(.L_x_4157) ;  /* 0x00000bf000007947 */ /* 0x000fea0003800000 */
.L_x_4158:
        /* <DEDUP_REMOVED lines=10> */
[----:B------:R-:W-:-:S04]  /*9cf0*/  FSETP.NEU.FTZ.AND P0, PT, R4, RZ, PT ;  /* 0x000000ff0400720b */ /* 0x000fc80003f1d000 */
[----:B------:R-:W-:-:S05]  /*9d00*/  SEL R5, RZ, 0x1, !P0 ;  /* 0x00000001ff057807 */ /* 0x000fca0004000000 */
[----:B------:R0:W-:Y:S01]  /*9d10*/  STG.E.U8 [R2.64], R5 ;  /* 0x0000000502007986 */ /* 0x0001e2000c101124 */
[----:B------:R-:W-:Y:S05]  /*9d20*/  BRA `(.L_x_4157) ;  /* 0x00000b1000007947 */ /* 0x000fea0003800000 */
.L_x_4171:
[----:B0-----:R-:W-:Y:S01]  /*9d30*/  HADD2.F32 R4, -RZ, R4.H0_H0 ;  /* 0x20000004ff047230 */ /* 0x001fe20000004100 */
[----:B------:R-:W-:Y:S01]  /*9d40*/  CS2R R6, SRZ ;  /* 0x0000000000067805 */ /* 0x000fe2000001ff00 */
[----:B------:R-:W-:-:S03]  /*9d50*/  IMAD.MOV.U32 R19, RZ, RZ, R17 ;  /* 0x000000ffff137224 */ /* 0x000fc600078e0011 */
[----:B------:R-:W-:-:S06]  /*9d60*/  FMUL.FTZ R4, R4, 1 ;  /* 0x3f80000004047820 */ /* 0x000fcc0000410000 */
[----:B------:R-:W0:Y:S02]  /*9d70*/  F2F.F64.F32 R4, R4 ;  /* 0x0000000400047310 */ /* 0x000e240000201800 */
[----:B0-----:R0:W-:Y:S01]  /*9d80*/  STG.E.128 [R2.64], R4 ;  /* 0x0000000402007986 */ /* 0x0011e2000c101d24 */
[----:B------:R-:W-:Y:S05]  /*9d90*/  BRA `(.L_x_4157) ;  /* 0x00000aa000007947 */ /* 0x000fea0003800000 */
.L_x_4170:
        /* <DEDUP_REMOVED lines=21> */
.L_x_4175:
[----:B------:R-:W-:Y:S05]  /*9ef0*/  BSYNC B0 ;  /* 0x0000000000007941 */ /* 0x000fea0003800000 */
.L_x_4174:
[----:B------:R-:W-:Y:S01]  /*9f00*/  LOP3.LUT R5, R0, R5, RZ, 0xfc, !PT ;  /* 0x0000000500057212 */ /* 0x000fe200078efcff */
[----:B------:R-:W-:-:S04]  /*9f10*/  IMAD.MOV.U32 R19, RZ, RZ, R17 ;  /* 0x000000ffff137224 */ /* 0x000fc800078e0011 */
[----:B------:R0:W-:Y:S01]  /*9f20*/  STG.E.U8 [R2.64], R5 ;  /* 0x0000000502007986 */ /* 0x0001e2000c101124 */
[----:B------:R-:W-:Y:S05]  /*9f30*/  BRA `(.L_x_4157) ;  /* 0x0000090000007947 */ /* 0x000fea0003800000 */
.L_x_4173:
[----:B0-----:R-:W-:Y:S01]  /*9f40*/  HADD2.F32 R5, -RZ, R4.H0_H0 ;  /* 0x20000004ff057230 */ /* 0x001fe20000004100 */
        /* <DEDUP_REMOVED lines=12> */
.L_x_4177:
[----:B------:R-:W-:Y:S01]  /*a010*/  IMAD.MOV.U32 R0, RZ, RZ, 0x7f ;  /* 0x0000007fff007424 */ /* 0x000fe200078e00ff */
[----:B------:R-:W-:-:S04]  /*a020*/  ISETP.GT.U32.AND P0, PT, R4, 0x7f800000, PT ;  /* 0x7f8000000400780c */ /* 0x000fc80003f04070 */
[----:B------:R-:W-:-:S04]  /*a030*/  SEL R0, R0, 0x7c, P0 ;  /* 0x0000007c00007807 */ /* 0x000fc80000000000 */
.L_x_4178:
[----:B------:R-:W-:Y:S05]  /*a040*/  BSYNC B0 ;  /* 0x0000000000007941 */ /* 0x000fea0003800000 */
.L_x_4176:
[----:B------:R-:W-:Y:S01]  /*a050*/  LOP3.LUT R4, R5, 0x80000000, RZ, 0xc0, !PT ;  /* 0x8000000005047812 */ /* 0x000fe200078ec0ff */
[----:B------:R-:W-:-:S03]  /*a060*/  IMAD.MOV.U32 R19, RZ, RZ, R17 ;  /* 0x000000ffff137224 */ /* 0x000fc600078e0011 */
[----:B------:R-:W-:-:S04]  /*a070*/  SHF.R.U32.HI R5, RZ, 0x18, R4 ;  /* 0x00000018ff057819 */ /* 0x000fc80000011604 */
[----:B------:R-:W-:-:S05]  /*a080*/  LOP3.LUT R5, R0, R5, RZ, 0xfc, !PT ;  /* 0x0000000500057212 */ /* 0x000fca00078efcff */
[----:B------:R0:W-:Y:S01]  /*a090*/  STG.E.U8 [R2.64], R5 ;  /* 0x0000000502007986 */ /* 0x0001e2000c101124 */
[----:B------:R-:W-:Y:S05]  /*a0a0*/  BRA `(.L_x_4157) ;  /* 0x0000079000007947 */ /* 0x000fea0003800000 */
.L_x_4172:
[----:B------:R-:W-:Y:S01]  /*a0b0*/  HADD2.F32 R0, -RZ, R4.H0_H0 ;  /* 0x20000004ff007230 */ /* 0x000fe20000004100 */
[----:B------:R-:W-:-:S04]  /*a0c0*/  IMAD.MOV.U32 R19, RZ, RZ, R17 ;  /* 0x000000ffff137224 */ /* 0x000fc800078e0011 */
[----:B------:R-:W-:-:S05]  /*a0d0*/  F2FP.BF16.PACK_AB R0, RZ, R0 ;  /* 0x00000000ff00723e */ /* 0x000fca00000010ff */
[----:B------:R1:W-:Y:S01]  /*a0e0*/  STG.E.U16 [R2.64], R0 ;  /* 0x0000000002007986 */ /* 0x0003e2000c101524 */
[----:B------:R-:W-:Y:S05]  /*a0f0*/  BRA `(.L_x_4157) ;  /* 0x0000074000007947 */ /* 0x000fea0003800000 */
.L_x_4169:
        /* <DEDUP_REMOVED lines=10> */
[----:B------:R-:W0:Y:S02]  /*a1a0*/  F2I.FTZ.U32.TRUNC.NTZ R5, R5 ;  /* 0x0000000500057305 */ /* 0x000e24000021f000 */
[----:B0-----:R0:W-:Y:S01]  /*a1b0*/  STG.E.U16 [R2.64], R5 ;  /* 0x0000000502007986 */ /* 0x0011e2000c101524 */
[----:B------:R-:W-:Y:S05]  /*a1c0*/  BRA `(.L_x_4157) ;  /* 0x0000067000007947 */ /* 0x000fea0003800000 */
.L_x_4181:
[----:B------:R-:W-:Y:S01]  /*a1d0*/  HADD2.F32 R7, -RZ, R4.H0_H0 ;  /* 0x20000004ff077230 */ /* 0x000fe20000004100 */
[----:B------:R-:W-:Y:S01]  /*a1e0*/  BSSY B0, `(.L_x_4182) ;  /* 0x0000014000007945 */ /* 0x000fe20003800000 */
[----:B------:R-:W-:-:S03]  /*a1f0*/  IMAD.MOV.U32 R0, RZ, RZ, 0x80 ;  /* 0x00000080ff007424 */ /* 0x000fc600078e00ff */
        /* <DEDUP_REMOVED lines=14> */
.L_x_4184:
[----:B------:R-:W-:-:S04]  /*a2e0*/  LOP3.LUT R0, R7, 0x80000000, RZ, 0xc0, !PT ;  /* 0x8000000007007812 */ /* 0x000fc800078ec0ff */
[----:B------:R-:W-:-:S04]  /*a2f0*/  SHF.R.U32.HI R5, RZ, 0x18, R0 ;  /* 0x00000018ff057819 */ /* 0x000fc80000011600 */
[----:B------:R-:W-:-:S04]  /*a300*/  LOP3.LUT R4, R4, R5, RZ, 0xfc, !PT ;  /* 0x0000000504047212 */ /* 0x000fc800078efcff */
[----:B------:R-:W-:Y:S02]  /*a310*/  PRMT R0, R4, 0x7610, R0 ;  /* 0x0000761004007816 */ /* 0x000fe40000000000 */
.L_x_4183:
[----:B------:R-:W-:Y:S05]  /*a320*/  BSYNC B0 ;  /* 0x0000000000007941 */ /* 0x000fea0003800000 */
.L_x_4182:
[----:B------:R0:W-:Y:S01]  /*a330*/  STG.E.U8 [R2.64], R0 ;  /* 0x0000000002007986 */ /* 0x0001e2000c101124 */
[----:B------:R-:W-:Y:S01]  /*a340*/  IMAD.MOV.U32 R19, RZ, RZ, R17 ;  /* 0x000000ffff137224 */ /* 0x000fe200078e0011 */
[----:B------:R-:W-:Y:S05]  /*a350*/  BRA `(.L_x_4157) ;  /* 0x000004e000007947 */ /* 0x000fea0003800000 */
.L_x_4180:
        /* <DEDUP_REMOVED lines=17> */
.L_x_4187:
[----:B------:R-:W-:-:S04]  /*a470*/  LOP3.LUT R0, R7, 0x80000000, RZ, 0xc0, !PT ;  /* 0x8000000007007812 */ /* 0x000fc800078ec0ff */
[----:B------:R-:W-:-:S04]  /*a480*/  SHF.R.U32.HI R5, RZ, 0x18, R0 ;  /* 0x00000018ff057819 */ /* 0x000fc80000011600 */
[----:B------:R-:W-:-:S04]  /*a490*/  LOP3.LUT R4, R4, R5, RZ, 0xfc, !PT ;  /* 0x0000000504047212 */ /* 0x000fc800078efcff */
[----:B------:R-:W-:Y:S02]  /*a4a0*/  PRMT R0, R4, 0x7610, R0 ;  /* 0x0000761004007816 */ /* 0x000fe40000000000 */
.L_x_4186:
[----:B------:R-:W-:Y:S05]  /*a4b0*/  BSYNC B0 ;  /* 0x0000000000007941 */ /* 0x000fea0003800000 */
.L_x_4185:
[----:B------:R0:W-:Y:S01]  /*a4c0*/  STG.E.U8 [R2.64], R0 ;  /* 0x0000000002007986 */ /* 0x0001e2000c101124 */
[----:B------:R-:W-:Y:S01]  /*a4d0*/  IMAD.MOV.U32 R19, RZ, RZ, R17 ;  /* 0x000000ffff137224 */ /* 0x000fe200078e0011 */
[----:B------:R-:W-:Y:S05]  /*a4e0*/  BRA `(.L_x_4157) ;  /* 0x0000035000007947 */ /* 0x000fea0003800000 */
.L_x_4179:
[----:B------:R-:W-:-:S13]  /*a4f0*/  ISETP.NE.AND P0, PT, R0, 0x1c, PT ;  /* 0x0000001c0000780c */ /* 0x000fda0003f05270 */
[----:B------:R-:W-:Y:S05]  /*a500*/  @!P0 BRA `(.L_x_4188) ;  /* 0x000002f000008947 */ /* 0x000fea0003800000 */
[----:B------:R-:W-:-:S13]  /*a510*/  ISETP.NE.AND P0, PT, R0, 0x1d, PT ;  /* 0x0000001d0000780c */ /* 0x000fda0003f05270 */
[----:B------:R-:W-:Y:S05]  /*a520*/  @!P0 BRA `(.L_x_4189) ;  /* 0x0000028000008947 */ /* 0x000fea0003800000 */
[----:B------:R-:W-:-:S13]  /*a530*/  ISETP.NE.AND P0, PT, R0, 0x2c, PT ;  /* 0x0000002c0000780c */ /* 0x000fda0003f05270 */
[----:B------:R-:W-:Y:S05]  /*a540*/  @P0 BRA `(.L_x_4162) ;  /* 0x0000011000000947 */ /* 0x000fea0003800000 */
[----:B0-----:R-:W-:Y:S01]  /*a550*/  HADD2.F32 R5, -RZ, R4.H0_H0 ;  /* 0x20000004ff057230 */ /* 0x001fe20000004100 */
[----:B------:R-:W-:Y:S01]  /*a560*/  PLOP3.LUT P0, PT, PT, PT, PT, 0x80, 0x0 ;  /* 0x000000000000781c */ /* 0x000fe20003f0f070 */
[----:B------:R-:W-:-:S03]  /*a570*/  IMAD.MOV.U32 R19, RZ, RZ, R17 ;  /* 0x000000ffff137224 */ /* 0x000fc600078e0011 */
        /* <DEDUP_REMOVED lines=14> */
.L_x_4162:
        /* <DEDUP_REMOVED lines=21> */
.L_x_4189:
[----:B0-----:R-:W-:Y:S01]  /*a7b0*/  HADD2.F32 R4, -RZ, R4.H0_H0 ;  /* 0x20000004ff047230 */ /* 0x001fe20000004100 */
[----:B------:R-:W-:-:S05]  /*a7c0*/  IMAD.MOV.U32 R19, RZ, RZ, R17 ;  /* 0x000000ffff137224 */ /* 0x000fca00078e0011 */
[----:B------:R-:W0:Y:S02]  /*a7d0*/  F2I.U64.TRUNC R4, R4 ;  /* 0x0000000400047311 */ /* 0x000e24000020d800 */
[----:B0-----:R0:W-:Y:S01]  /*a7e0*/  STG.E.64 [R2.64], R4 ;  /* 0x0000000402007986 */ /* 0x0011e2000c101b24 */
[----:B------:R-:W-:Y:S05]  /*a7f0*/  BRA `(.L_x_4157) ;  /* 0x0000004000007947 */ /* 0x000fea0003800000 */
.L_x_4188:
[----:B0-----:R-:W-:Y:S01]  /*a800*/  HADD2.F32 R4, -RZ, R4.H0_H0 ;  /* 0x20000004ff047230 */ /* 0x001fe20000004100 */
[----:B------:R-:W-:-:S03]  /*a810*/  IMAD.MOV.U32 R19, RZ, RZ, R17 ;  /* 0x000000ffff137224 */ /* 0x000fc600078e0011 */
[----:B------:R-:W0:Y:S02]  /*a820*/  F2I.FTZ.U32.TRUNC.NTZ R5, R4 ;  /* 0x0000000400057305 */ /* 0x000e24000021f000 */
[----:B0-----:R0:W-:Y:S02]  /*a830*/  STG.E [R2.64], R5 ;  /* 0x0000000502007986 */ /* 0x0011e4000c101924 */
.L_x_4157:
[----:B------:R-:W-:Y:S05]  /*a840*/  BSYNC B6 ;  /* 0x0000000000067941 */ /* 0x000fea0003800000 */
.L_x_4156:
        /* <DEDUP_REMOVED lines=19> */
[----:B------:R-:W-:-:S06]  /*a980*/  HADD2.F32 R25, -RZ, R25.H0_H0 ;  /* 0x20000019ff197230 */ /* 0x000fcc0000004100 */
[----:B------:R-:W0:Y:S02]  /*a990*/  F2I.FTZ.TRUNC.NTZ R25, R25 ;  /* 0x0000001900197305 */ /* 0x000e24000021f100 */
[----:B0-----:R0:W-:Y:S01]  /*a9a0*/  STG.E.U8 [R2.64], R25 ;  /* 0x0000001902007986 */ /* 0x0011e2000c101124 */
[----:B------:R-:W-:Y:S05]  /*a9b0*/  BRA `(.L_x_4197) ;  /* 0x00000e8000007947 */ /* 0x000fea0003800000 */
.L_x_4195:
[----:B------:R-:W-:-:S06]  /*a9c0*/  HADD2.F32 R5, -RZ, R25.H0_H0 ;  /* 0x20000019ff057230 */ /* 0x000fcc0000004100 */
[----:B------:R-:W0:Y:S02]  /*a9d0*/  F2I.S64.TRUNC R4, R5 ;  /* 0x0000000500047311 */ /* 0x000e24000020d900 */
[----:B0-----:R0:W-:Y:S01]  /*a9e0*/  STG.E.U8 [R2.64], R4 ;  /* 0x0000000402007986 */ /* 0x0011e2000c101124 */
[----:B------:R-:W-:Y:S05]  /*a9f0*/  BRA `(.L_x_4197) ;  /* 0x00000e4000007947 */ /* 0x000fea0003800000 */
.L_x_4194:
        /* <DEDUP_REMOVED lines=10> */
.L_x_4199:
[----:B------:R-:W-:-:S06]  /*aaa0*/  HADD2.F32 R25, -RZ, R25.H0_H0 ;  /* 0x20000019ff197230 */ /* 0x000fcc0000004100 */
[----:B------:R-:W0:Y:S02]  /*aab0*/  F2I.FTZ.TRUNC.NTZ R25, R25 ;  /* 0x0000001900197305 */ /* 0x000e24000021f100 */
[----:B0-----:R0:W-:Y:S01]  /*aac0*/  STG.E [R2.64], R25 ;  /* 0x0000001902007986 */ /* 0x0011e2000c101924 */
[----:B------:R-:W-:Y:S05]  /*aad0*/  BRA `(.L_x_4197) ;  /* 0x00000d6000007947 */ /* 0x000fea0003800000 */
.L_x_4198:
[----:B------:R-:W-:-:S06]  /*aae0*/  HADD2.F32 R25, -RZ, R25.H0_H0 ;  /* 0x20000019ff197230 */ /* 0x000fcc0000004100 */
[----:B------:R-:W0:Y:S02]  /*aaf0*/  F2I.FTZ.TRUNC.NTZ R25, R25 ;  /* 0x0000001900197305 */ /* 0x000e24000021f100 */
[----:B0-----:R0:W-:Y:S01]  /*ab00*/  STG.E.U16 [R2.64], R25 ;  /* 0x0000001902007986 */ /* 0x0011e2000c101524 */
[----:B------:R-:W-:Y:S05]  /*ab10*/  BRA `(.L_x_4197) ;  /* 0x00000d2000007947 */ /* 0x000fea0003800000 */
.L_x_4193:
        /* <DEDUP_REMOVED lines=9> */
.L_x_4201:
[----:B------:R0:W-:Y:S01]  /*abb0*/  STG.E.U16 [R2.64], R25 ;  /* 0x0000001902007986 */ /* 0x0001e2000c101524 */
[----:B------:R-:W-:Y:S05]  /*abc0*/  BRA `(.L_x_4197) ;  /* 0x00000c7000007947 */ /* 0x000fea0003800000 */
.L_x_4200:
        /* <DEDUP_REMOVED lines=10> */
.L_x_4203:
[----:B------:R-:W-:-:S05]  /*ac70*/  HADD2.F32 R0, -RZ, R25.H0_H0 ;  /* 0x20000019ff007230 */ /* 0x000fca0000004100 */
[----:B------:R-:W-:-:S04]  /*ac80*/  F2FP.PACK_AB R0, RZ, R0 ;  /* 0x00000000ff00723e */ /* 0x000fc800000000ff */
[----:B------:R-:W-:-:S05]  /*ac90*/  PRMT R0, R0, 0x5410, RZ ;  /* 0x0000541000007816 */ /* 0x000fca00000000ff */
[----:B------:R0:W-:Y:S01]  /*aca0*/  STG.E [R2.64], R0 ;  /* 0x0000000002007986 */ /* 0x0001e2000c101924 */
[----:B------:R-:W-:Y:S05]  /*acb0*/  BRA `(.L_x_4197) ;  /* 0x00000b8000007947 */ /* 0x000fea0003800000 */
.L_x_4202:
[----:B------:R-:W-:-:S05]  /*acc0*/  HADD2.F32 R4, -RZ, R25.H0_H0 ;  /* 0x20000019ff047230 */ /* 0x000fca0000004100 */
[----:B------:R-:W-:-:S06]  /*acd0*/  FMUL.FTZ R4, R4, 1 ;  /* 0x3f80000004047820 */ /* 0x000fcc0000410000 */
[----:B------:R-:W0:Y:S02]  /*ace0*/  F2F.F64.F32 R4, R4 ;  /* 0x0000000400047310 */ /* 0x000e240000201800 */
[----:B0-----:R0:W-:Y:S01]  /*acf0*/  STG.E.64 [R2.64], R4 ;  /* 0x0000000402007986 */ /* 0x0011e2000c101b24 */
[----:B------:R-:W-:Y:S05]  /*ad00*/  BRA `(.L_x_4197) ;  /* 0x00000b3000007947 */ /* 0x000fea0003800000 */
.L_x_4192:
        /* <DEDUP_REMOVED lines=13> */
.L_x_4206:
[----:B------:R-:W-:Y:S01]  /*ade0*/  HADD2.F32 R25, -RZ, R25.H0_H0 ;  /* 0x20000019ff197230 */ /* 0x000fe20000004100 */
[----:B------:R-:W-:-:S04]  /*adf0*/  CS2R R6, SRZ ;  /* 0x0000000000067805 */ /* 0x000fc8000001ff00 */
[----:B------:R-:W-:-:S06]  /*ae00*/  FMUL.FTZ R4, R25, 1 ;  /* 0x3f80000019047820 */ /* 0x000fcc0000410000 */
[----:B------:R-:W0:Y:S02]  /*ae10*/  F2F.F64.F32 R4, R4 ;  /* 0x0000000400047310 */ /* 0x000e240000201800 */
[----:B0-----:R0:W-:Y:S01]  /*ae20*/  STG.E.128 [R2.64], R4 ;  /* 0x0000000402007986 */ /* 0x0011e2000c101d24 */
[----:B------:R-:W-:Y:S05]  /*ae30*/  BRA `(.L_x_4197) ;  /* 0x00000a0000007947 */ /* 0x000fea0003800000 */
.L_x_4205:
        /* <DEDUP_REMOVED lines=21> */
.L_x_4210:
[----:B------:R-:W-:Y:S05]  /*af90*/  BSYNC B0 ;  /* 0x0000000000007941 */ /* 0x000fea0003800000 */
.L_x_4209:
[----:B------:R-:W-:-:S05]  /*afa0*/  LOP3.LUT R5, R0, R5, RZ, 0xfc, !PT ;  /* 0x0000000500057212 */ /* 0x000fca00078efcff */
[----:B------:R0:W-:Y:S01]  /*afb0*/  STG.E.U8 [R2.64], R5 ;  /* 0x0000000502007986 */ /* 0x0001e2000c101124 */
[----:B------:R-:W-:Y:S05]  /*afc0*/  BRA `(.L_x_4197) ;  /* 0x0000087000007947 */ /* 0x000fea0003800000 */
.L_x_4208:
        /* <DEDUP_REMOVED lines=13> */
.L_x_4212:
[----:B------:R-:W-:Y:S01]  /*b0a0*/  IMAD.MOV.U32 R0, RZ, RZ, 0x7f ;  /* 0x0000007fff007424 */ /* 0x000fe200078e00ff */
[----:B------:R-:W-:-:S04]  /*b0b0*/  ISETP.GT.U32.AND P0, PT, R4, 0x7f800000, PT ;  /* 0x7f8000000400780c */ /* 0x000fc80003f04070 */
[----:B------:R-:W-:-:S04]  /*b0c0*/  SEL R0, R0, 0x7c, P0 ;  /* 0x0000007c00007807 */ /* 0x000fc80000000000 */
.L_x_4213:
[----:B------:R-:W-:Y:S05]  /*b0d0*/  BSYNC B0 ;  /* 0x0000000000007941 */ /* 0x000fea0003800000 */
.L_x_4211:
[----:B------:R-:W-:-:S04]  /*b0e0*/  LOP3.LUT R4, R25, 0x80000000, RZ, 0xc0, !PT ;  /* 0x8000000019047812 */ /* 0x000fc800078ec0ff */
[----:B------:R-:W-:-:S04]  /*b0f0*/  SHF.R.U32.HI R5, RZ, 0x18, R4 ;  /* 0x00000018ff057819 */ /* 0x000fc80000011604 */
[----:B------:R-:W-:-:S05]  /*b100*/  LOP3.LUT R5, R0, R5, RZ, 0xfc, !PT ;  /* 0x0000000500057212 */ /* 0x000fca00078efcff */
[----:B------:R0:W-:Y:S01]  /*b110*/  STG.E.U8 [R2.64], R5 ;  /* 0x0000000502007986 */ /* 0x0001e2000c101124 */
[----:B------:R-:W-:Y:S05]  /*b120*/  BRA `(.L_x_4197) ;  /* 0x0000071000007947 */ /* 0x000fea0003800000 */
.L_x_4207:
[----:B------:R-:W-:-:S05]  /*b130*/  HADD2.F32 R0, -RZ, R25.H0_H0 ;  /* 0x20000019ff007230 */ /* 0x000fca0000004100 */
[----:B------:R-:W-:-:S05]  /*b140*/  F2FP.BF16.PACK_AB R0, RZ, R0 ;  /* 0x00000000ff00723e */ /* 0x000fca00000010ff */
[----:B------:R0:W-:Y:S01]  /*b150*/  STG.E.U16 [R2.64], R0 ;  /* 0x0000000002007986 */ /* 0x0001e2000c101524 */
[----:B------:R-:W-:Y:S05]  /*b160*/  BRA `(.L_x_4197) ;  /* 0x000006d000007947 */ /* 0x000fea0003800000 */
.L_x_4204:
        /* <DEDUP_REMOVED lines=12> */
.L_x_4216:
        /* <DEDUP_REMOVED lines=17> */
.L_x_4219:
[----:B------:R-:W-:-:S04]  /*b340*/  LOP3.LUT R0, R25, 0x80000000, RZ, 0xc0, !PT ;  /* 0x8000000019007812 */ /* 0x000fc800078ec0ff */
[----:B------:R-:W-:-:S04]  /*b350*/  SHF.R.U32.HI R5, RZ, 0x18, R0 ;  /* 0x00000018ff057819 */ /* 0x000fc80000011600 */
[----:B------:R-:W-:-:S04]  /*b360*/  LOP3.LUT R4, R4, R5, RZ, 0xfc, !PT ;  /* 0x0000000504047212 */ /* 0x000fc800078efcff */
[----:B------:R-:W-:Y:S02]  /*b370*/  PRMT R0, R4, 0x7610, R0 ;  /* 0x0000761004007816 */ /* 0x000fe40000000000 */
.L_x_4218:
[----:B------:R-:W-:Y:S05]  /*b380*/  BSYNC B0 ;  /* 0x0000000000007941 */ /* 0x000fea0003800000 */
.L_x_4217:
[----:B------:R0:W-:Y:S01]  /*b390*/  STG.E.U8 [R2.64], R0 ;  /* 0x0000000002007986 */ /* 0x0001e2000c101124 */
[----:B------:R-:W-:Y:S05]  /*b3a0*/  BRA `(.L_x_4197) ;  /* 0x0000049000007947 */ /* 0x000fea0003800000 */
.L_x_4215:
        /* <DEDUP_REMOVED lines=17> */
.L_x_4222:
[----:B------:R-:W-:-:S04]  /*b4c0*/  LOP3.LUT R0, R25, 0x80000000, RZ, 0xc0, !PT ;  /* 0x8000000019007812 */ /* 0x000fc800078ec0ff */
[----:B------:R-:W-:-:S04]  /*b4d0*/  SHF.R.U32.HI R5, RZ, 0x18, R0 ;  /* 0x00000018ff057819 */ /* 0x000fc80000011600 */
[----:B------:R-:W-:-:S04]  /*b4e0*/  LOP3.LUT R4, R4, R5, RZ, 0xfc, !PT ;  /* 0x0000000504047212 */ /* 0x000fc800078efcff */
[----:B------:R-:W-:Y:S02]  /*b4f0*/  PRMT R0, R4, 0x7610, R0 ;  /* 0x0000761004007816 */ /* 0x000fe40000000000 */
.L_x_4221:
[----:B------:R-:W-:Y:S05]  /*b500*/  BSYNC B0 ;  /* 0x0000000000007941 */ /* 0x000fea0003800000 */
.L_x_4220:
[----:B------:R0:W-:Y:S01]  /*b510*/  STG.E.U8 [R2.64], R0 ;  /* 0x0000000002007986 */ /* 0x0001e2000c101124 */
[----:B------:R-:W-:Y:S05]  /*b520*/  BRA `(.L_x_4197) ;  /* 0x0000031000007947 */ /* 0x000fea0003800000 */
.L_x_4214:
        /* <DEDUP_REMOVED lines=22> */
.L_x_4196:
        /* <DEDUP_REMOVED lines=20> */
.L_x_4224:
[----:B------:R-:W-:-:S06]  /*b7d0*/  HADD2.F32 R4, -RZ, R25.H0_H0 ;  /* 0x20000019ff047230 */ /* 0x000fcc0000004100 */
[----:B------:R-:W0:Y:S02]  /*b7e0*/  F2I.U64.TRUNC R4, R4 ;  /* 0x0000000400047311 */ /* 0x000e24000020d800 */
[----:B0-----:R0:W-:Y:S01]  /*b7f0*/  STG.E.64 [R2.64], R4 ;  /* 0x0000000402007986 */ /* 0x0011e2000c101b24 */
[----:B------:R-:W-:Y:S05]  /*b800*/  BRA `(.L_x_4197) ;  /* 0x0000003000007947 */ /* 0x000fea0003800000 */
.L_x_4223:
[----:B------:R-:W-:-:S06]  /*b810*/  HADD2.F32 R25, -RZ, R25.H0_H0 ;  /* 0x20000019ff197230 */ /* 0x000fcc0000004100 */
[----:B------:R-:W0:Y:S02]  /*b820*/  F2I.FTZ.U32.TRUNC.NTZ R25, R25 ;  /* 0x0000001900197305 */ /* 0x000e24000021f000 */
[----:B0-----:R0:W-:Y:S02]  /*b830*/  STG.E [R2.64], R25 ;  /* 0x0000001902007986 */ /* 0x0011e4000c101924 */
.L_x_4197:
        /* <DEDUP_REMOVED lines=23> */
.L_x_4228:
[----:B------:R-:W-:-:S06]  /*b9b0*/  HADD2.F32 R5, -RZ, R23.H0_H0 ;  /* 0x20000017ff057230 */ /* 0x000fcc0000004100 */
[----:B------:R-:W0:Y:S02]  /*b9c0*/  F2I.S64.TRUNC R4, R5 ;  /* 0x0000000500047311 */ /* 0x000e24000020d900 */
[----:B0-----:R0:W-:Y:S01]  /*b9d0*/  STG.E.U8 [R2.64], R4 ;  /* 0x0000000402007986 */ /* 0x0011e2000c101124 */
[----:B------:R-:W-:Y:S05]  /*b9e0*/  BRA `(.L_x_4230) ;  /* 0x00000e4000007947 */ /* 0x000fea0003800000 */
.L_x_4227:
        /* <DEDUP_REMOVED lines=10> */
.L_x_4232:
[----:B------:R-:W-:-:S06]  /*ba90*/  HADD2.F32 R23, -RZ, R23.H0_H0 ;  /* 0x20000017ff177230 */ /* 0x000fcc0000004100 */
[----:B------:R-:W0:Y:S02]  /*baa0*/  F2I.FTZ.TRUNC.NTZ R23, R23 ;  /* 0x0000001700177305 */ /* 0x000e24000021f100 */
[----:B0-----:R0:W-:Y:S01]  /*bab0*/  STG.E [R2.64], R23 ;  /* 0x0000001702007986 */ /* 0x0011e2000c101924 */
[----:B------:R-:W-:Y:S05]  /*bac0*/  BRA `(.L_x_4230) ;  /* 0x00000d6000007947 */ /* 0x000fea0003800000 */
.L_x_4231:
[----:B------:R-:W-:-:S06]  /*bad0*/  HADD2.F32 R23, -RZ, R23.H0_H0 ;  /* 0x20000017ff177230 */ /* 0x000fcc0000004100 */
[----:B------:R-:W0:Y:S02]  /*bae0*/  F2I.FTZ.TRUNC.NTZ R23, R23 ;  /* 0x0000001700177305 */ /* 0x000e24000021f100 */
[----:B0-----:R0:W-:Y:S01]  /*baf0*/  STG.E.U16 [R2.64], R23 ;  /* 0x0000001702007986 */ /* 0x0011e2000c101524 */
[----:B------:R-:W-:Y:S05]  /*bb00*/  BRA `(.L_x_4230) ;  /* 0x00000d2000007947 */ /* 0x000fea0003800000 */
.L_x_4226:
        /* <DEDUP_REMOVED lines=9> */
.L_x_4234:
[----:B------:R0:W-:Y:S01]  /*bba0*/  STG.E.U16 [R2.64], R23 ;  /* 0x0000001702007986 */ /* 0x0001e2000c101524 */
[----:B------:R-:W-:Y:S05]  /*bbb0*/  BRA `(.L_x_4230) ;  /* 0x00000c7000007947 */ /* 0x000fea0003800000 */
.L_x_4233:
        /* <DEDUP_REMOVED lines=10> */
.L_x_4236:
[----:B------:R-:W-:-:S05]  /*bc60*/  HADD2.F32 R0, -RZ, R23.H0_H0 ;  /* 0x20000017ff007230 */ /* 0x000fca0000004100 */
[----:B------:R-:W-:-:S04]  /*bc70*/  F2FP.PACK_AB R0, RZ, R0 ;  /* 0x00000000ff00723e */ /* 0x000fc800000000ff */
[----:B------:R-:W-:-:S05]  /*bc80*/  PRMT R0, R0, 0x5410, RZ ;  /* 0x0000541000007816 */ /* 0x000fca00000000ff */
[----:B------:R0:W-:Y:S01]  /*bc90*/  STG.E [R2.64], R0 ;  /* 0x0000000002007986 */ /* 0x0001e2000c101924 */
[----:B------:R-:W-:Y:S05]  /*bca0*/  BRA `(.L_x_4230) ;  /* 0x00000b8000007947 */ /* 0x000fea0003800000 */
.L_x_4235:
[----:B------:R-:W-:-:S05]  /*bcb0*/  HADD2.F32 R4, -RZ, R23.H0_H0 ;  /* 0x20000017ff047230 */ /* 0x000fca0000004100 */
[----:B------:R-:W-:-:S06]  /*bcc0*/  FMUL.FTZ R4, R4, 1 ;  /* 0x3f80000004047820 */ /* 0x000fcc0000410000 */
[----:B------:R-:W0:Y:S02]  /*bcd0*/  F2F.F64.F32 R4, R4 ;  /* 0x0000000400047310 */ /* 0x000e240000201800 */
[----:B0-----:R0:W-:Y:S01]  /*bce0*/  STG.E.64 [R2.64], R4 ;  /* 0x0000000402007986 */ /* 0x0011e2000c101b24 */
[----:B------:R-:W-:Y:S05]  /*bcf0*/  BRA `(.L_x_4230) ;  /* 0x00000b3000007947 */ /* 0x000fea0003800000 */
.L_x_4225:
        /* <DEDUP_REMOVED lines=13> */
.L_x_4239:
[----:B------:R-:W-:Y:S01]  /*bdd0*/  HADD2.F32 R23, -RZ, R23.H0_H0 ;  /* 0x20000017ff177230 */ /* 0x000fe20000004100 */
[----:B------:R-:W-:-:S04]  /*bde0*/  CS2R R6, SRZ ;  /* 0x0000000000067805 */ /* 0x000fc8000001ff00 */
[----:B------:R-:W-:-:S06]  /*bdf0*/  FMUL.FTZ R4, R23, 1 ;  /* 0x3f80000017047820 */ /* 0x000fcc0000410000 */
[----:B------:R-:W0:Y:S02]  /*be00*/  F2F.F64.F32 R4, R4 ;  /* 0x0000000400047310 */ /* 0x000e240000201800 */
[----:B0-----:R0:W-:Y:S01]  /*be10*/  STG.E.128 [R2.64], R4 ;  /* 0x0000000402007986 */ /* 0x0011e2000c101d24 */
[----:B------:R-:W-:Y:S05]  /*be20*/  BRA `(.L_x_4230) ;  /* 0x00000a0000007947 */ /* 0x000fea0003800000 */
.L_x_4238:
        /* <DEDUP_REMOVED lines=21> */
.L_x_4243:
[----:B------:R-:W-:Y:S05]  /*bf80*/  BSYNC B0 ;  /* 0x0000000000007941 */ /* 0x000fea0003800000 */
.L_x_4242:
[----:B------:R-:W-:-:S05]  /*bf90*/  LOP3.LUT R5, R0, R5, RZ, 0xfc, !PT ;  /* 0x0000000500057212 */ /* 0x000fca00078efcff */
[----:B------:R0:W-:Y:S01]  /*bfa0*/  STG.E.U8 [R2.64], R5 ;  /* 0x0000000502007986 */ /* 0x0001e2000c101124 */
[----:B------:R-:W-:Y:S05]  /*bfb0*/  BRA `(.L_x_4230) ;  /* 0x0000087000007947 */ /* 0x000fea0003800000 */
.L_x_4241:
        /* <DEDUP_REMOVED lines=13> */
.L_x_4245:
[----:B------:R-:W-:Y:S01]  /*c090*/  IMAD.MOV.U32 R0, RZ, RZ, 0x7f ;  /* 0x0000007fff007424 */ /* 0x000fe200078e00ff */
[----:B------:R-:W-:-:S04]  /*c0a0*/  ISETP.GT.U32.AND P0, PT, R4, 0x7f800000, PT ;  /* 0x7f8000000400780c */ /* 0x000fc80003f04070 */
[----:B------:R-:W-:-:S04]  /*c0b0*/  SEL R0, R0, 0x7c, P0 ;  /* 0x0000007c00007807 */ /* 0x000fc80000000000 */
.L_x_4246:
[----:B------:R-:W-:Y:S05]  /*c0c0*/  BSYNC B0 ;  /* 0x0000000000007941 */ /* 0x000fea0003800000 */
.L_x_4244:
[----:B------:R-:W-:-:S04]  /*c0d0*/  LOP3.LUT R4, R23, 0x80000000, RZ, 0xc0, !PT ;  /* 0x8000000017047812 */ /* 0x000fc800078ec0ff */
[----:B------:R-:W-:-:S04]  /*c0e0*/  SHF.R.U32.HI R5, RZ, 0x18, R4 ;  /* 0x00000018ff057819 */ /* 0x000fc80000011604 */
[----:B------:R-:W-:-:S05]  /*c0f0*/  LOP3.LUT R5, R0, R5, RZ, 0xfc, !PT ;  /* 0x0000000500057212 */ /* 0x000fca00078efcff */
[----:B------:R0:W-:Y:S01]  /*c100*/  STG.E.U8 [R2.64], R5 ;  /* 0x0000000502007986 */ /* 0x0001e2000c101124 */
[----:B------:R-:W-:Y:S05]  /*c110*/  BRA `(.L_x_4230) ;  /* 0x0000071000007947 */ /* 0x000fea0003800000 */
.L_x_4240:
[----:B------:R-:W-:-:S05]  /*c120*/  HADD2.F32 R0, -RZ, R23.H0_H0 ;  /* 0x20000017ff007230 */ /* 0x000fca0000004100 */
[----:B------:R-:W-:-:S05]  /*c130*/  F2FP.BF16.PACK_AB R0, RZ, R0 ;  /* 0x00000000ff00723e */ /* 0x000fca00000010ff */
[----:B------:R0:W-:Y:S01]  /*c140*/  STG.E.U16 [R2.64], R0 ;  /* 0x0000000002007986 */ /* 0x0001e2000c101524 */
[----:B------:R-:W-:Y:S05]  /*c150*/  BRA `(.L_x_4230) ;  /* 0x000006d000007947 */ /* 0x000fea0003800000 */
.L_x_4237:
        /* <DEDUP_REMOVED lines=12> */
.L_x_4249:
        /* <DEDUP_REMOVED lines=17> */
.L_x_4252:
[----:B------:R-:W-:-:S04]  /*c330*/  LOP3.LUT R0, R23, 0x80000000, RZ, 0xc0, !PT ;  /* 0x8000000017007812 */ /* 0x000fc800078ec0ff */
[----:B------:R-:W-:-:S04]  /*c340*/  SHF.R.U32.HI R5, RZ, 0x18, R0 ;  /* 0x00000018ff057819 */ /* 0x000fc80000011600 */
[----:B------:R-:W-:-:S04]  /*c350*/  LOP3.LUT R4, R4, R5, RZ, 0xfc, !PT ;  /* 0x0000000504047212 */ /* 0x000fc800078efcff */
[----:B------:R-:W-:Y:S02]  /*c360*/  PRMT R0, R4, 0x7610, R0 ;  /* 0x0000761004007816 */ /* 0x000fe40000000000 */
.L_x_4251:
[----:B------:R-:W-:Y:S05]  /*c370*/  BSYNC B0 ;  /* 0x0000000000007941 */ /* 0x000fea0003800000 */
.L_x_4250:
[----:B------:R0:W-:Y:S01]  /*c380*/  STG.E.U8 [R2.64], R0 ;  /* 0x0000000002007986 */ /* 0x0001e2000c101124 */
[----:B------:R-:W-:Y:S05]  /*c390*/  BRA `(.L_x_4230) ;  /* 0x0000049000007947 */ /* 0x000fea0003800000 */
.L_x_4248:
        /* <DEDUP_REMOVED lines=17> */
.L_x_4255:
[----:B------:R-:W-:-:S04]  /*c4b0*/  LOP3.LUT R0, R23, 0x80000000, RZ, 0xc0, !PT ;  /* 0x8000000017007812 */ /* 0x000fc800078ec0ff */
[----:B------:R-:W-:-:S04]  /*c4c0*/  SHF.R.U32.HI R5, RZ, 0x18, R0 ;  /* 0x00000018ff057819 */ /* 0x000fc80000011600 */
[----:B------:R-:W-:-:S04]  /*c4d0*/  LOP3.LUT R4, R4, R5, RZ, 0xfc, !PT ;  /* 0x0000000504047212 */ /* 0x000fc800078efcff */
[----:B------:R-:W-:Y:S02]  /*c4e0*/  PRMT R0, R4, 0x7610, R0 ;  /* 0x0000761004007816 */ /* 0x000fe40000000000 */
.L_x_4254:
[----:B------:R-:W-:Y:S05]  /*c4f0*/  BSYNC B0 ;  /* 0x0000000000007941 */ /* 0x000fea0003800000 */
.L_x_4253:
[----:B------:R0:W-:Y:S01]  /*c500*/  STG.E.U8 [R2.64], R0 ;  /* 0x0000000002007986 */ /* 0x0001e2000c101124 */
[----:B------:R-:W-:Y:S05]  /*c510*/  BRA `(.L_x_4230) ;  /* 0x0000031000007947 */ /* 0x000fea0003800000 */
.L_x_4247:
        /* <DEDUP_REMOVED lines=22> */
.L_x_4229:
        /* <DEDUP_REMOVED lines=20> */
.L_x_4257:
[----:B------:R-:W-:-:S06]  /*c7c0*/  HADD2.F32 R4, -RZ, R23.H0_H0 ;  /* 0x20000017ff047230 */ /* 0x000fcc0000004100 */
[----:B------:R-:W0:Y:S02]  /*c7d0*/  F2I.U64.TRUNC R4, R4 ;  /* 0x0000000400047311 */ /* 0x000e24000020d800 */
[----:B0-----:R0:W-:Y:S01]  /*c7e0*/  STG.E.64 [R2.64], R4 ;  /* 0x0000000402007986 */ /* 0x0011e2000c101b24 */
[----:B------:R-:W-:Y:S05]  /*c7f0*/  BRA `(.L_x_4230) ;  /* 0x0000003000007947 */ /* 0x000fea0003800000 */
.L_x_4256:
[----:B------:R-:W-:-:S06]  /*c800*/  HADD2.F32 R23, -RZ, R23.H0_H0 ;  /* 0x20000017ff177230 */ /* 0x000fcc0000004100 */
[----:B------:R-:W0:Y:S02]  /*c810*/  F2I.FTZ.U32.TRUNC.NTZ R23, R23 ;  /* 0x0000001700177305 */ /* 0x000e24000021f000 */
[----:B0-----:R0:W-:Y:S02]  /*c820*/  STG.E [R2.64], R23 ;  /* 0x0000001702007986 */ /* 0x0011e4000c101924 */
.L_x_4230:
[----:B------:R-:W-:Y:S02]  /*c830*/  IADD3 R19, R19, 0x80, RZ ;  /* 0x0000008013137810 */ /* 0x000fe40007ffe0ff */
.L_x_4191:
[----:B------:R-:W-:Y:S05]  /*c840*/  BSYNC B6 ;  /* 0x0000000000067941 */ /* 0x000fea0003800000 */
.L_x_4190:
        /* <DEDUP_REMOVED lines=21> */
.L_x_4261:
[----:B------:R-:W-:-:S06]  /*c9a0*/  HADD2.F32 R5, -RZ, R24.H0_H0 ;  /* 0x20000018ff057230 */ /* 0x000fcc0000004100 */
[----:B------:R-:W0:Y:S02]  /*c9b0*/  F2I.S64.TRUNC R4, R5 ;  /* 0x0000000500047311 */ /* 0x000e24000020d900 */
[----:B0-----:R-:W-:Y:S01]  /*c9c0*/  STG.E.U8 [R2.64], R4 ;  /* 0x0000000402007986 */ /* 0x001fe2000c101124 */
[----:B------:R-:W-:Y:S05]  /*c9d0*/  EXIT ;  /* 0x000000000000794d */ /* 0x000fea0003800000 */
.L_x_4260:
        /* <DEDUP_REMOVED lines=10> */
.L_x_4264:
[----:B------:R-:W-:-:S04]  /*ca80*/  HADD2.F32 R24, -RZ, R24.H0_H0 ;  /* 0x20000018ff187230 */ /* 0x000fc80000004100 */
[----:B------:R-:W0:Y:S02]  /*ca90*/  F2I.FTZ.TRUNC.NTZ R5, R24 ;  /* 0x0000001800057305 */ /* 0x000e24000021f100 */
[----:B0-----:R-:W-:Y:S01]  /*caa0*/  STG.E [R2.64], R5 ;  /* 0x0000000502007986 */ /* 0x001fe2000c101924 */
[----:B------:R-:W-:Y:S05]  /*cab0*/  EXIT ;  /* 0x000000000000794d */ /* 0x000fea0003800000 */
.L_x_4263:
[----:B------:R-:W-:-:S04]  /*cac0*/  HADD2.F32 R24, -RZ, R24.H0_H0 ;  /* 0x20000018ff187230 */ /* 0x000fc80000004100 */
[----:B------:R-:W0:Y:S02]  /*cad0*/  F2I.FTZ.TRUNC.NTZ R5, R24 ;  /* 0x0000001800057305 */ /* 0x000e24000021f100 */
[----:B0-----:R-:W-:Y:S01]  /*cae0*/  STG.E.U16 [R2.64], R5 ;  /* 0x0000000502007986 */ /* 0x001fe2000c101524 */
[----:B------:R-:W-:Y:S05]  /*caf0*/  EXIT ;  /* 0x000000000000794d */ /* 0x000fea0003800000 */
.L_x_4259:
        /* <DEDUP_REMOVED lines=9> */
.L_x_4266:
[----:B------:R-:W-:Y:S01]  /*cb90*/  STG.E.U16 [R2.64], R24 ;  /* 0x0000001802007986 */ /* 0x000fe2000c101524 */
[----:B------:R-:W-:Y:S05]  /*cba0*/  EXIT ;  /* 0x000000000000794d */ /* 0x000fea0003800000 */
.L_x_4265:
        /* <DEDUP_REMOVED lines=10> */
.L_x_4268:
[----:B------:R-:W-:-:S05]  /*cc50*/  HADD2.F32 R0, -RZ, R24.H0_H0 ;  /* 0x20000018ff007230 */ /* 0x000fca0000004100 */
[----:B------:R-:W-:-:S04]  /*cc60*/  F2FP.PACK_AB R0, RZ, R0 ;  /* 0x00000000ff00723e */ /* 0x000fc800000000ff */
[----:B------:R-:W-:-:S05]  /*cc70*/  PRMT R0, R0, 0x5410, RZ ;  /* 0x0000541000007816 */ /* 0x000fca00000000ff */
[----:B------:R-:W-:Y:S01]  /*cc80*/  STG.E [R2.64], R0 ;  /* 0x0000000002007986 */ /* 0x000fe2000c101924 */
[----:B------:R-:W-:Y:S05]  /*cc90*/  EXIT ;  /* 0x000000000000794d */ /* 0x000fea0003800000 */
.L_x_4267:
[----:B------:R-:W-:-:S05]  /*cca0*/  HADD2.F32 R4, -RZ, R24.H0_H0 ;  /* 0x20000018ff047230 */ /* 0x000fca0000004100 */
[----:B------:R-:W-:-:S06]  /*ccb0*/  FMUL.FTZ R4, R4, 1 ;  /* 0x3f80000004047820 */ /* 0x000fcc0000410000 */
[----:B------:R-:W0:Y:S02]  /*ccc0*/  F2F.F64.F32 R4, R4 ;  /* 0x0000000400047310 */ /* 0x000e240000201800 */
[----:B0-----:R-:W-:Y:S01]  /*ccd0*/  STG.E.64 [R2.64], R4 ;  /* 0x0000000402007986 */ /* 0x001fe2000c101b24 */
[----:B------:R-:W-:Y:S05]  /*cce0*/  EXIT ;  /* 0x000000000000794d */ /* 0x000fea0003800000 */
.L_x_4258:
        /* <DEDUP_REMOVED lines=13> */
.L_x_4271:
[----:B------:R-:W-:Y:S01]  /*cdc0*/  HADD2.F32 R24, -RZ, R24.H0_H0 ;  /* 0x20000018ff187230 */ /* 0x000fe20000004100 */
[----:B------:R-:W-:-:S04]  /*cdd0*/  CS2R R6, SRZ ;  /* 0x0000000000067805 */ /* 0x000fc8000001ff00 */
[----:B------:R-:W-:-:S06]  /*cde0*/  FMUL.FTZ R4, R24, 1 ;  /* 0x3f80000018047820 */ /* 0x000fcc0000410000 */
[----:B------:R-:W0:Y:S02]  /*cdf0*/  F2F.F64.F32 R4, R4 ;  /* 0x0000000400047310 */ /* 0x000e240000201800 */
[----:B0-----:R-:W-:Y:S01]  /*ce00*/  STG.E.128 [R2.64], R4 ;  /* 0x0000000402007986 */ /* 0x001fe2000c101d24 */
[----:B------:R-:W-:Y:S05]  /*ce10*/  EXIT ;  /* 0x000000000000794d */ /* 0x000fea0003800000 */
.L_x_4270:
        /* <DEDUP_REMOVED lines=21> */
.L_x_4275:
[----:B------:R-:W-:Y:S05]  /*cf70*/  BSYNC B0 ;  /* 0x0000000000007941 */ /* 0x000fea0003800000 */
.L_x_4274:
[----:B------:R-:W-:-:S05]  /*cf80*/  LOP3.LUT R5, R0, R5, RZ, 0xfc, !PT ;  /* 0x0000000500057212 */ /* 0x000fca00078efcff */
[----:B------:R-:W-:Y:S01]  /*cf90*/  STG.E.U8 [R2.64], R5 ;  /* 0x0000000502007986 */ /* 0x000fe2000c101124 */
[----:B------:R-:W-:Y:S05]  /*cfa0*/  EXIT ;  /* 0x000000000000794d */ /* 0x000fea0003800000 */
.L_x_4273:
        /* <DEDUP_REMOVED lines=13> */
.L_x_4277:
[----:B------:R-:W-:Y:S01]  /*d080*/  IMAD.MOV.U32 R0, RZ, RZ, 0x7f ;  /* 0x0000007fff007424 */ /* 0x000fe200078e00ff */
[----:B------:R-:W-:-:S04]  /*d090*/  ISETP.GT.U32.AND P0, PT, R4, 0x7f800000, PT ;  /* 0x7f8000000400780c */ /* 0x000fc80003f04070 */
[----:B------:R-:W-:-:S04]  /*d0a0*/  SEL R0, R0, 0x7c, P0 ;  /* 0x0000007c00007807 */ /* 0x000fc80000000000 */
.L_x_4278:
[----:B------:R-:W-:Y:S05]  /*d0b0*/  BSYNC B0 ;  /* 0x0000000000007941 */ /* 0x000fea0003800000 */
.L_x_4276:
[----:B------:R-:W-:-:S04]  /*d0c0*/  LOP3.LUT R4, R5, 0x80000000, RZ, 0xc0, !PT ;  /* 0x8000000005047812 */ /* 0x000fc800078ec0ff */
[----:B------:R-:W-:-:S04]  /*d0d0*/  SHF.R.U32.HI R5, RZ, 0x18, R4 ;  /* 0x00000018ff057819 */ /* 0x000fc80000011604 */
[----:B------:R-:W-:-:S05]  /*d0e0*/  LOP3.LUT R5, R0, R5, RZ, 0xfc, !PT ;  /* 0x0000000500057212 */ /* 0x000fca00078efcff */
[----:B------:R-:W-:Y:S01]  /*d0f0*/  STG.E.U8 [R2.64], R5 ;  /* 0x0000000502007986 */ /* 0x000fe2000c101124 */
[----:B------:R-:W-:Y:S05]  /*d100*/  EXIT ;  /* 0x000000000000794d */ /* 0x000fea0003800000 */
.L_x_4272:
[----:B------:R-:W-:-:S05]  /*d110*/  HADD2.F32 R0, -RZ, R24.H0_H0 ;  /* 0x20000018ff007230 */ /* 0x000fca0000004100 */
[----:B------:R-:W-:-:S05]  /*d120*/  F2FP.BF16.PACK_AB R0, RZ, R0 ;  /* 0x00000000ff00723e */ /* 0x000fca00000010ff */
[----:B------:R-:W-:Y:S01]  /*d130*/  STG.E.U16 [R2.64], R0 ;  /* 0x0000000002007986 */ /* 0x000fe2000c101524 */
[----:B------:R-:W-:Y:S05]  /*d140*/  EXIT ;  /* 0x000000000000794d */ /* 0x000fea0003800000 */
.L_x_4269:
        /* <DEDUP_REMOVED lines=12> */
.L_x_4281:
        /* <DEDUP_REMOVED lines=17> */
.L_x_4284:
[----:B------:R-:W-:-:S04]  /*d320*/  LOP3.LUT R0, R7, 0x80000000, RZ, 0xc0, !PT ;  /* 0x8000000007007812 */ /* 0x000fc800078ec0ff */
[----:B------:R-:W-:-:S04]  /*d330*/  SHF.R.U32.HI R5, RZ, 0x18, R0 ;  /* 0x00000018ff057819 */ /* 0x000fc80000011600 */
[----:B------:R-:W-:-:S04]  /*d340*/  LOP3.LUT R4, R4, R5, RZ, 0xfc, !PT ;  /* 0x0000000504047212 */ /* 0x000fc800078efcff */
[----:B------:R-:W-:Y:S02]  /*d350*/  PRMT R0, R4, 0x7610, R0 ;  /* 0x0000761004007816 */ /* 0x000fe40000000000 */
.L_x_4283:
[----:B------:R-:W-:Y:S05]  /*d360*/  BSYNC B0 ;  /* 0x0000000000007941 */ /* 0x000fea0003800000 */
.L_x_4282:
[----:B------:R-:W-:Y:S01]  /*d370*/  STG.E.U8 [R2.64], R0 ;  /* 0x0000000002007986 */ /* 0x000fe2000c101124 */
[----:B------:R-:W-:Y:S05]  /*d380*/  EXIT ;  /* 0x000000000000794d */ /* 0x000fea0003800000 */
.L_x_4280:
        /* <DEDUP_REMOVED lines=17> */
.L_x_4287:
[----:B------:R-:W-:-:S04]  /*d4a0*/  LOP3.LUT R0, R7, 0x80000000, RZ, 0xc0, !PT ;  /* 0x8000000007007812 */ /* 0x000fc800078ec0ff */
[----:B------:R-:W-:-:S04]  /*d4b0*/  SHF.R.U32.HI R5, RZ, 0x18, R0 ;  /* 0x00000018ff057819 */ /* 0x000fc80000011600 */
[----:B------:R-:W-:-:S04]  /*d4c0*/  LOP3.LUT R4, R4, R5, RZ, 0xfc, !PT ;  /* 0x0000000504047212 */ /* 0x000fc800078efcff */
[----:B------:R-:W-:Y:S02]  /*d4d0*/  PRMT R0, R4, 0x7610, R0 ;  /* 0x0000761004007816 */ /* 0x000fe40000000000 */
.L_x_4286:
[----:B------:R-:W-:Y:S05]  /*d4e0*/  BSYNC B0 ;  /* 0x0000000000007941 */ /* 0x000fea0003800000 */
.L_x_4285:
[----:B------:R-:W-:Y:S01]  /*d4f0*/  STG.E.U8 [R2.64], R0 ;  /* 0x0000000002007986 */ /* 0x000fe2000c101124 */
[----:B------:R-:W-:Y:S05]  /*d500*/  EXIT ;  /* 0x000000000000794d */ /* 0x000fea0003800000 */
.L_x_4279:
[----:B------:R-:W-:-:S13]  /*d510*/  ISETP.NE.AND P0, PT, R0, 0x1c, PT ;  /* 0x0000001c0000780c */ /* 0x000fda0003f05270 */
[----:B------:R-:W-:Y:S05]  /*d520*/  @!P0 BRA `(.L_x_4288) ;  /* 0x000002c000008947 */ /* 0x000fea0003800000 */
[----:B------:R-:W-:-:S13]  /*d530*/  ISETP.NE.AND P0, PT, R0, 0x1d, PT ;  /* 0x0000001d0000780c */ /* 0x000fda0003f05270 */
[----:B------:R-:W-:Y:S05]  /*d540*/  @!P0 BRA `(.L_x_4289) ;  /* 0x0000026000008947 */ /* 0x000fea0003800000 */
[----:B------:R-:W-:-:S13]  /*d550*/  ISETP.NE.AND P0, PT, R0, 0x2c, PT ;  /* 0x0000002c0000780c */ /* 0x000fda0003f05270 */
[----:B------:R-:W-:Y:S05]  /*d560*/  @P0 BRA `(.L_x_4262) ;  /* 0x0000010000000947 */ /* 0x000fea0003800000 */
[----:B------:R-:W-:Y:S01]  /*d570*/  HADD2.F32 R5, -RZ, R24.H0_H0 ;  /* 0x20000018ff057230 */ /* 0x000fe20000004100 */
[----:B------:R-:W-:-:S04]  /*d580*/  PLOP3.LUT P0, PT, PT, PT, PT, 0x80, 0x0 ;  /* 0x000000000000781c */ /* 0x000fc80003f0f070 */
        /* <DEDUP_REMOVED lines=14> */
.L_x_4262:
        /* <DEDUP_REMOVED lines=20> */
.L_x_4289:
[----:B------:R-:W-:-:S06]  /*d7b0*/  HADD2.F32 R4, -RZ, R24.H0_H0 ;  /* 0x20000018ff047230 */ /* 0x000fcc0000004100 */
[----:B------:R-:W0:Y:S02]  /*d7c0*/  F2I.U64.TRUNC R4, R4 ;  /* 0x0000000400047311 */ /* 0x000e24000020d800 */
[----:B0-----:R-:W-:Y:S01]  /*d7d0*/  STG.E.64 [R2.64], R4 ;  /* 0x0000000402007986 */ /* 0x001fe2000c101b24 */
[----:B------:R-:W-:Y:S05]  /*d7e0*/  EXIT ;  /* 0x000000000000794d */ /* 0x000fea0003800000 */
.L_x_4288:
[----:B------:R-:W-:-:S04]  /*d7f0*/  HADD2.F32 R24, -RZ, R24.H0_H0 ;  /* 0x20000018ff187230 */ /* 0x000fc80000004100 */
[----:B------:R-:W0:Y:S02]  /*d800*/  F2I.FTZ.U32.TRUNC.NTZ R5, R24 ;  /* 0x0000001800057305 */ /* 0x000e24000021f000 */
[----:B0-----:R-:W-:Y:S01]  /*d810*/  STG.E [R2.64], R5 ;  /* 0x0000000502007986 */ /* 0x001fe2000c101924 */
[----:B------:R-:W-:Y:S05]  /*d820*/  EXIT ;  /* 0x000000000000794d */ /* 0x000fea0003800000 */
.L_x_4290:
        /* <DEDUP_REMOVED lines=13> */
.L_x_50539:


//--------------------- .text._ZN2at6native18elementwise_kernelILi128ELi4EZNS0_22gpu_kernel_impl_nocastINS0_13BinaryFunctorIN3c104HalfES5_S5_ZZZNS0_16fmod_kernel_cudaERNS_18TensorIteratorBaseEENKUlvE0_clEvENKUlvE1_clEvEUlS5_S5_E_EEEEvS7_RKT_EUliE_EEviT1_ --------------------------
	.section	.text._ZN2at6native18elementwise_kernelILi128ELi4EZNS0_22gpu_kernel_impl_nocastINS0_13BinaryFunctorIN3c104HalfES5_S5_ZZZNS0_16fmod_kernel_cudaERNS_18TensorIteratorBaseEENKUlvE0_clEvENKUlvE1_clEvEUlS5_S5_E_EEEEvS7_RKT_EUliE_EEviT1_,"ax",@progbits
	.sectioninfo	@"SHI_REGISTERS=16"
	.align	128
        .global         _ZN2at6native18elementwise_kernelILi128ELi4EZNS0_22gpu_kernel_impl_nocastINS0_13BinaryFunctorIN3c104HalfES5_S5_ZZZNS0_16fmod_kernel_cudaERNS_18TensorIteratorBaseEENKUlvE0_clEvENKUlvE1_clEvEUlS5_S5_E_EEEEvS7_RKT_EUliE_EEviT1_
        .type           _ZN2at6native18elementwise_kernelILi128ELi4EZNS0_22gpu_kernel_impl_nocastINS0_13BinaryFunctorIN3c104HalfES5_S5_ZZZNS0_16fmod_kernel_cudaERNS_18TensorIteratorBaseEENKUlvE0_clEvENKUlvE1_clEvEUlS5_S5_E_EEEEvS7_RKT_EUliE_EEviT1_,@function
        .size           _ZN2at6native18elementwise_kernelILi128ELi4EZNS0_22gpu_kernel_impl_nocastINS0_13BinaryFunctorIN3c104HalfES5_S5_ZZZNS0_16fmod_kernel_cudaERNS_18TensorIteratorBaseEENKUlvE0_clEvENKUlvE1_clEvEUlS5_S5_E_EEEEvS7_RKT_EUliE_EEviT1_,(.L_x_50540 - _ZN2at6native18elementwise_kernelILi128ELi4EZNS0_22gpu_kernel_impl_nocastINS0_13BinaryFunctorIN3c104HalfES5_S5_ZZZNS0_16fmod_kernel_cudaERNS_18TensorIteratorBaseEENKUlvE0_clEvENKUlvE1_clEvEUlS5_S5_E_EEEEvS7_RKT_EUliE_EEviT1_)
        .other          _ZN2at6native18elementwise_kernelILi128ELi4EZNS0_22gpu_kernel_impl_nocastINS0_13BinaryFunctorIN3c104HalfES5_S5_ZZZNS0_16fmod_kernel_cudaERNS_18TensorIteratorBaseEENKUlvE0_clEvENKUlvE1_clEvEUlS5_S5_E_EEEEvS7_RKT_EUliE_EEviT1_,@"STO_CUDA_ENTRY STV_DEFAULT"
_ZN2at6native18elementwise_kernelILi128ELi4EZNS0_22gpu_kernel_impl_nocastINS0_13BinaryFunctorIN3c104HalfES5_S5_ZZZNS0_16fmod_kernel_cudaERNS_18TensorIteratorBaseEENKUlvE0_clEvENKUlvE1_clEvEUlS5_S5_E_EEEEvS7_RKT_EUliE_EEviT1_:
.text._ZN2at6native18elementwise_kernelILi128ELi4EZNS0_22gpu_kernel_impl_nocastINS0_13BinaryFunctorIN3c104HalfES5_S5_ZZZNS0_16fmod_kernel_cudaERNS_18TensorIteratorBaseEENKUlvE0_clEvENKUlvE1_clEvEUlS5_S5_E_EEEEvS7_RKT_EUliE_EEviT1_:
        /* <DEDUP_REMOVED lines=262> */
.L_x_4293:
        /* <DEDUP_REMOVED lines=8> */
[----:B------:R-:W-:Y:S01]  /*10e0*/  IADD3.X R5, RZ, c[0x0][0x3cc], RZ, P1, !PT ;  /* 0x0000f300ff057a10 */ /* 0x000fe20000ffe4ff */
[----:B--2---:R-:W-:-:S02]  /*10f0*/  HADD2.F32 R2, -RZ, R2.H0_H0 ;  /* 0x20000002ff027230 */ /* 0x004fc40000004100 */
[----:B---3--:R-:W-:-:S03]  /*1100*/  HADD2.F32 R13, -RZ, R8.H0_H0 ;  /* 0x20000008ff0d7230 */ /* 0x008fc60000004100 */
        /* <DEDUP_REMOVED lines=26> */
.L_x_4299:
[----:B------:R-:W-:Y:S01]  /*12b0*/  FSETP.GEU.FTZ.AND P0, PT, R8, -R7, PT ;  /* 0x800000070800720b */ /* 0x000fe20003f1e000 */
[----:B------:R-:W-:-:S12]  /*12c0*/  FADD.FTZ R0, R0, -1 ;  /* 0xbf80000000007421 */ /* 0x000fd80000010000 */
[----:B------:R-:W-:Y:S02]  /*12d0*/  @!P0 FADD.FTZ R0, R0, -1 ;  /* 0xbf80000000008421 */ /* 0x000fe40000010000 */
.L_x_4298:
[----:B------:R-:W-:Y:S05]  /*12e0*/  BSYNC B2 ;  /* 0x0000000000027941 */ /* 0x000fea0003800000 */
.L_x_4297:
[----:B------:R-:W-:Y:S01]  /*12f0*/  FFMA.FTZ R11, -R7, R0, R11 ;  /* 0x00000000070b7223 */ /* 0x000fe2000001010b */
[----:B------:R-:W-:Y:S05]  /*1300*/  BRA `(.L_x_4295) ;  /* 0x000001f000007947 */ /* 0x000fea0003800000 */
.L_x_4296:
        /* <DEDUP_REMOVED lines=15> */
.L_x_4302:
        /* <DEDUP_REMOVED lines=13> */
.L_x_4301:
[----:B------:R-:W-:Y:S05]  /*14d0*/  BSYNC B2 ;  /* 0x0000000000027941 */ /* 0x000fea0003800000 */
.L_x_4300:
[----:B------:R-:W-:-:S04]  /*14e0*/  FMUL.FTZ R0, R0, 1.1920928955078125e-07 ;  /* 0x3400000000007820 */ /* 0x000fc80000410000 */
[----:B------:R-:W-:Y:S02]  /*14f0*/  FMUL.FTZ R11, R11, R0 ;  /* 0x000000000b0b7220 */ /* 0x000fe40000410000 */
.L_x_4295:
[----:B------:R-:W-:Y:S05]  /*1500*/  BSYNC B0 ;  /* 0x0000000000007941 */ /* 0x000fea0003800000 */
.L_x_4294:
[C---:B------:R-:W-:Y:S02]  /*1510*/  FSETP.GTU.FTZ.AND P0, PT, |R11|.reuse, +INF , PT ;  /* 0x7f8000000b00780b */ /* 0x040fe40003f1c200 */
[----:B------:R-:W-:Y:S02]  /*1520*/  LOP3.LUT R2, R11, 0x80000000, R2, 0xb8, !PT ;  /* 0x800000000b027812 */ /* 0x000fe400078eb802 */
[----:B------:R-:W-:Y:S02]  /*1530*/  IADD3 R3, R3, 0x80, RZ ;  /* 0x0000008003037810 */ /* 0x000fe40007ffe0ff */
[----:B------:R-:W-:-:S04]  /*1540*/  FSEL R2, R11, R2, P0 ;  /* 0x000000020b027208 */ /* 0x000fc80000000000 */
[----:B------:R-:W-:-:S05]  /*1550*/  F2FP.PACK_AB R2, RZ, R2 ;  /* 0x00000002ff02723e */ /* 0x000fca00000000ff */
[----:B------:R1:W-:Y:S02]  /*1560*/  STG.E.U16 [R4.64], R2 ;  /* 0x0000000204007986 */ /* 0x0003e4000c101504 */
.L_x_4292:
[----:B------:R-:W-:Y:S05]  /*1570*/  BSYNC B1 ;  /* 0x0000000000017941 */ /* 0x000fea0003800000 */
.L_x_4291:
[----:B------:R-:W-:Y:S01]  /*1580*/  ISETP.GE.AND P0, PT, R3, c[0x0][0x160], PT ;  /* 0x0000580003007a0c */ /* 0x000fe20003f06270 */
[----:B------:R-:W-:-:S12]  /*1590*/  BSSY B0, `(.L_x_4303) ;  /* 0x00002a0000007945 */ /* 0x000fd80003800000 */
[----:B------:R-:W-:Y:S05]  /*15a0*/  @P0 BRA `(.L_x_4304) ;  /* 0x000029e000000947 */ /* 0x000fea0003800000 */
[----:B------:R-:W-:Y:S01]  /*15b0*/  ISETP.NE.AND P0, PT, RZ, c[0x0][0x168], PT ;  /* 0x00005a00ff007a0c */ /* 0x000fe20003f05270 */
[----:B-1----:R-:W-:Y:S01]  /*15c0*/  HFMA2.MMA R2, -RZ, RZ, 0, 0 ;  /* 0x00000000ff027435 */ /* 0x002fe200000001ff */
[----:B------:R-:W-:Y:S01]  /*15d0*/  MOV R4, RZ ;  /* 0x000000ff00047202 */ /* 0x000fe20000000f00 */
        /* <DEDUP_REMOVED lines=250> */
.L_x_4305:
        /* <DEDUP_REMOVED lines=37> */
.L_x_4311:
[----:B------:R-:W-:Y:S01]  /*27d0*/  FSETP.GEU.FTZ.AND P0, PT, R8, -R7, PT ;  /* 0x800000070800720b */ /* 0x000fe20003f1e000 */
[----:B------:R-:W-:-:S12]  /*27e0*/  FADD.FTZ R0, R0, -1 ;  /* 0xbf80000000007421 */ /* 0x000fd80000010000 */
[----:B------:R-:W-:Y:S02]  /*27f0*/  @!P0 FADD.FTZ R0, R0, -1 ;  /* 0xbf80000000008421 */ /* 0x000fe40000010000 */
.L_x_4310:
[----:B------:R-:W-:Y:S05]  /*2800*/  BSYNC B2 ;  /* 0x0000000000027941 */ /* 0x000fea0003800000 */
.L_x_4309:
[----:B------:R-:W-:Y:S01]  /*2810*/  FFMA.FTZ R11, -R7, R0, R11 ;  /* 0x00000000070b7223 */ /* 0x000fe2000001010b */
[----:B------:R-:W-:Y:S05]  /*2820*/  BRA `(.L_x_4307) ;  /* 0x000001f000007947 */ /* 0x000fea0003800000 */
.L_x_4308:
        /* <DEDUP_REMOVED lines=15> */
.L_x_4314:
        /* <DEDUP_REMOVED lines=13> */
.L_x_4313:
[----:B------:R-:W-:Y:S05]  /*29f0*/  BSYNC B2 ;  /* 0x0000000000027941 */ /* 0x000fea0003800000 */
.L_x_4312:
[----:B------:R-:W-:-:S04]  /*2a00*/  FMUL.FTZ R0, R0, 1.1920928955078125e-07 ;  /* 0x3400000000007820 */ /* 0x000fc80000410000 */
[----:B------:R-:W-:Y:S02]  /*2a10*/  FMUL.FTZ R11, R11, R0 ;  /* 0x000000000b0b7220 */ /* 0x000fe40000410000 */
.L_x_4307:
[----:B------:R-:W-:Y:S05]  /*2a20*/  BSYNC B1 ;  /* 0x0000000000017941 */ /* 0x000fea0003800000 */
.L_x_4306:
[C---:B------:R-:W-:Y:S02]  /*2a30*/  FSETP.GTU.FTZ.AND P0, PT, |R11|.reuse, +INF , PT ;  /* 0x7f8000000b00780b */ /* 0x040fe40003f1c200 */
[----:B------:R-:W-:Y:S02]  /*2a40*/  LOP3.LUT R2, R11, 0x80000000, R2, 0xb8, !PT ;  /* 0x800000000b027812 */ /* 0x000fe400078eb802 */
[----:B------:R-:W-:Y:S02]  /*2a50*/  IADD3 R3, R3, 0x80, RZ ;  /* 0x0000008003037810 */ /* 0x000fe40007ffe0ff */
[----:B------:R-:W-:Y:S02]  /*2a60*/  FSEL R2, R11, R2, P0 ;  /* 0x000000020b027208 */ /* 0x000fe40000000000 */
[----:B------:R-:W-:Y:S02]  /*2a70*/  ISETP.GE.AND P0, PT, R3, c[0x0][0x160], PT ;  /* 0x0000580003007a0c */ /* 0x000fe40003f06270 */
[----:B------:R-:W-:-:S05]  /*2a80*/  F2FP.PACK_AB R2, RZ, R2 ;  /* 0x00000002ff02723e */ /* 0x000fca00000000ff */
[----:B------:R1:W-:Y:S06]  /*2a90*/  STG.E.U16 [R4.64], R2 ;  /* 0x0000000204007986 */ /* 0x0003ec000c101504 */
        /* <DEDUP_REMOVED lines=254> */
.L_x_4315:
        /* <DEDUP_REMOVED lines=37> */
.L_x_4321:
[----:B------:R-:W-:Y:S01]  /*3cd0*/  FSETP.GEU.FTZ.AND P0, PT, R8, -R7, PT ;  /* 0x800000070800720b */ /* 0x000fe20003f1e000 */
[----:B------:R-:W-:-:S12]  /*3ce0*/  FADD.FTZ R0, R0, -1 ;  /* 0xbf80000000007421 */ /* 0x000fd80000010000 */
[----:B------:R-:W-:Y:S02]  /*3cf0*/  @!P0 FADD.FTZ R0, R0, -1 ;  /* 0xbf80000000008421 */ /* 0x000fe40000010000 */
.L_x_4320:
[----:B------:R-:W-:Y:S05]  /*3d00*/  BSYNC B2 ;  /* 0x0000000000027941 */ /* 0x000fea0003800000 */
.L_x_4319:
[----:B------:R-:W-:Y:S01]  /*3d10*/  FFMA.FTZ R11, -R7, R0, R11 ;  /* 0x00000000070b7223 */ /* 0x000fe2000001010b */
[----:B------:R-:W-:Y:S05]  /*3d20*/  BRA `(.L_x_4317) ;  /* 0x000001f000007947 */ /* 0x000fea0003800000 */
.L_x_4318:
        /* <DEDUP_REMOVED lines=15> */
.L_x_4324:
        /* <DEDUP_REMOVED lines=13> */
.L_x_4323:
[----:B------:R-:W-:Y:S05]  /*3ef0*/  BSYNC B2 ;  /* 0x0000000000027941 */ /* 0x000fea0003800000 */
.L_x_4322:
[----:B------:R-:W-:-:S04]  /*3f00*/  FMUL.FTZ R0, R0, 1.1920928955078125e-07 ;  /* 0x3400000000007820 */ /* 0x000fc80000410000 */
[----:B------:R-:W-:Y:S02]  /*3f10*/  FMUL.FTZ R11, R11, R0 ;  /* 0x000000000b0b7220 */ /* 0x000fe40000410000 */
.L_x_4317:
[----:B------:R-:W-:Y:S05]  /*3f20*/  BSYNC B1 ;  /* 0x0000000000017941 */ /* 0x000fea0003800000 */
.L_x_4316:
[C---:B------:R-:W-:Y:S02]  /*3f30*/  FSETP.GTU.FTZ.AND P0, PT, |R11|.reuse, +INF , PT ;  /* 0x7f8000000b00780b */ /* 0x040fe40003f1c200 */
[----:B------:R-:W-:Y:S02]  /*3f40*/  LOP3.LUT R2, R11, 0x80000000, R2, 0xb8, !PT ;  /* 0x800000000b027812 */ /* 0x000fe400078eb802 */
[----:B------:R-:W-:Y:S02]  /*3f50*/  IADD3 R3, R3, 0x80, RZ ;  /* 0x0000008003037810 */ /* 0x000fe40007ffe0ff */
[----:B------:R-:W-:-:S04]  /*3f60*/  FSEL R2, R11, R2, P0 ;  /* 0x000000020b027208 */ /* 0x000fc80000000000 */
[----:B------:R-:W-:-:S05]  /*3f70*/  F2FP.PACK_AB R2, RZ, R2 ;  /* 0x00000002ff02723e */ /* 0x000fca00000000ff */
[----:B------:R1:W-:Y:S02]  /*3f80*/  STG.E.U16 [R4.64], R2 ;  /* 0x0000000204007986 */ /* 0x0003e4000c101504 */
.L_x_4304:
[----:B------:R-:W-:Y:S05]  /*3f90*/  BSYNC B0 ;  /* 0x0000000000007941 */ /* 0x000fea0003800000 */
.L_x_4303:
[----:B------:R-:W-:-:S13]  /*3fa0*/  ISETP.GE.AND P0, PT, R3, c[0x0][0x160], PT ;  /* 0x0000580003007a0c */ /* 0x000fda0003f06270 */
[----:B------:R-:W-:Y:S05]  /*3fb0*/  @P0 EXIT ;  /* 0x000000000000094d */ /* 0x000fea0003800000 */
        /* <DEDUP_REMOVED lines=253> */
.L_x_4325:
        /* <DEDUP_REMOVED lines=37> */
.L_x_4331:
[----:B------:R-:W-:Y:S01]  /*51e0*/  FSETP.GEU.FTZ.AND P0, PT, R8, -R7, PT ;  /* 0x800000070800720b */ /* 0x000fe20003f1e000 */
[----:B------:R-:W-:-:S12]  /*51f0*/  FADD.FTZ R0, R0, -1 ;  /* 0xbf80000000007421 */ /* 0x000fd80000010000 */
[----:B------:R-:W-:Y:S02]  /*5200*/  @!P0 FADD.FTZ R0, R0, -1 ;  /* 0xbf80000000008421 */ /* 0x000fe40000010000 */
.L_x_4330:
[----:B------:R-:W-:Y:S05]  /*5210*/  BSYNC B1 ;  /* 0x0000000000017941 */ /* 0x000fea0003800000 */
.L_x_4329:
[----:B------:R-:W-:Y:S01]  /*5220*/  FFMA.FTZ R5, -R7, R0, R5 ;  /* 0x0000000007057223 */ /* 0x000fe20000010105 */
[----:B------:R-:W-:Y:S05]  /*5230*/  BRA `(.L_x_4327) ;  /* 0x000001f000007947 */ /* 0x000fea0003800000 */
.L_x_4328:
        /* <DEDUP_REMOVED lines=15> */
.L_x_4334:
        /* <DEDUP_REMOVED lines=13> */
.L_x_4333:
[----:B------:R-:W-:Y:S05]  /*5400*/  BSYNC B1 ;  /* 0x0000000000017941 */ /* 0x000fea0003800000 */
.L_x_4332:
[----:B------:R-:W-:-:S04]  /*5410*/  FMUL.FTZ R0, R0, 1.1920928955078125e-07 ;  /* 0x3400000000007820 */ /* 0x000fc80000410000 */
[----:B------:R-:W-:Y:S02]  /*5420*/  FMUL.FTZ R5, R9, R0 ;  /* 0x0000000009057220 */ /* 0x000fe40000410000 */
.L_x_4327:
[----:B------:R-:W-:Y:S05]  /*5430*/  BSYNC B0 ;  /* 0x0000000000007941 */ /* 0x000fea0003800000 */
.L_x_4326:
[C---:B------:R-:W-:Y:S02]  /*5440*/  FSETP.GTU.FTZ.AND P0, PT, |R5|.reuse, +INF , PT ;  /* 0x7f8000000500780b */ /* 0x040fe40003f1c200 */
[----:B------:R-:W-:-:S04]  /*5450*/  LOP3.LUT R4, R5, 0x80000000, R4, 0xb8, !PT ;  /* 0x8000000005047812 */ /* 0x000fc800078eb804 */
[----:B------:R-:W-:-:S04]  /*5460*/  FSEL R4, R5, R4, P0 ;  /* 0x0000000405047208 */ /* 0x000fc80000000000 */
[----:B------:R-:W-:-:S05]  /*5470*/  F2FP.PACK_AB R4, RZ, R4 ;  /* 0x00000004ff04723e */ /* 0x000fca00000000ff */
[----:B------:R-:W-:Y:S01]  /*5480*/  STG.E.U16 [R2.64], R4 ;  /* 0x0000000402007986 */ /* 0x000fe2000c101504 */
[----:B------:R-:W-:Y:S05]  /*5490*/  EXIT ;  /* 0x000000000000794d */ /* 0x000fea0003800000 */
.L_x_4335:
        /* <DEDUP_REMOVED lines=14> */
.L_x_50540:


//--------------------- .text._ZN2at6native27unrolled_elementwise_kernelINS0_13BinaryFunctorIN3c104HalfES4_S4_ZZZNS0_16fmod_kernel_cudaERNS_18TensorIteratorBaseEENKUlvE0_clEvENKUlvE1_clEvEUlS4_S4_E_EESt5arrayIPcLm3EELi4E23TrivialOffsetCalculatorILi2EjESE_ILi1EjENS0_6memory15LoadWithoutCastENSH_16StoreWithoutCastEEEviT_T0_T2_T3_T4_T5_ --------------------------
	.section	.text._ZN2at6native27unrolled_elementwise_kernelINS0_13BinaryFunctorIN3c104HalfES4_S4_ZZZNS0_16fmod_kernel_cudaERNS_18TensorIteratorBaseEENKUlvE0_clEvENKUlvE1_clEvEUlS4_S4_E_EESt5arrayIPcLm3EELi4E23TrivialOffsetCalculatorILi2EjESE_ILi1EjENS0_6memory15LoadWithoutCastENSH_16StoreWithoutCastEEEviT_T0_T2_T3_T4_T5_,"ax",@progbits
	.sectioninfo	@"SHI_REGISTERS=26"
	.align	128
        .global         _ZN2at6native27unrolled_elementwise_kernelINS0_13BinaryFunctorIN3c104HalfES4_S4_ZZZNS0_16fmod_kernel_cudaERNS_18TensorIteratorBaseEENKUlvE0_clEvENKUlvE1_clEvEUlS4_S4_E_EESt5arrayIPcLm3EELi4E23TrivialOffsetCalculatorILi2EjESE_ILi1EjENS0_6memory15LoadWithoutCastENSH_16StoreWithoutCastEEEviT_T0_T2_T3_T4_T5_
        .type           _ZN2at6native27unrolled_elementwise_kernelINS0_13BinaryFunctorIN3c104HalfES4_S4_ZZZNS0_16fmod_kernel_cudaERNS_18TensorIteratorBaseEENKUlvE0_clEvENKUlvE1_clEvEUlS4_S4_E_EESt5arrayIPcLm3EELi4E23TrivialOffsetCalculatorILi2EjESE_ILi1EjENS0_6memory15LoadWithoutCastENSH_16StoreWithoutCastEEEviT_T0_T2_T3_T4_T5_,@function
        .size           _ZN2at6native27unrolled_elementwise_kernelINS0_13BinaryFunctorIN3c104HalfES4_S4_ZZZNS0_16fmod_kernel_cudaERNS_18TensorIteratorBaseEENKUlvE0_clEvENKUlvE1_clEvEUlS4_S4_E_EESt5arrayIPcLm3EELi4E23TrivialOffsetCalculatorILi2EjESE_ILi1EjENS0_6memory15LoadWithoutCastENSH_16StoreWithoutCastEEEviT_T0_T2_T3_T4_T5_,(.L_x_50541 - _ZN2at6native27unrolled_elementwise_kernelINS0_13BinaryFunctorIN3c104HalfES4_S4_ZZZNS0_16fmod_kernel_cudaERNS_18TensorIteratorBaseEENKUlvE0_clEvENKUlvE1_clEvEUlS4_S4_E_EESt5arrayIPcLm3EELi4E23TrivialOffsetCalculatorILi2EjESE_ILi1EjENS0_6memory15LoadWithoutCastENSH_16StoreWithoutCastEEEviT_T0_T2_T3_T4_T5_)
        .other          _ZN2at6native27unrolled_elementwise_kernelINS0_13BinaryFunctorIN3c104HalfES4_S4_ZZZNS0_16fmod_kernel_cudaERNS_18TensorIteratorBaseEENKUlvE0_clEvENKUlvE1_clEvEUlS4_S4_E_EESt5arrayIPcLm3EELi4E23TrivialOffsetCalculatorILi2EjESE_ILi1EjENS0_6memory15LoadWithoutCastENSH_16StoreWithoutCastEEEviT_T0_T2_T3_T4_T5_,@"STO_CUDA_ENTRY STV_DEFAULT"
_ZN2at6native27unrolled_elementwise_kernelINS0_13BinaryFunctorIN3c104HalfES4_S4_ZZZNS0_16fmod_kernel_cudaERNS_18TensorIteratorBaseEENKUlvE0_clEvENKUlvE1_clEvEUlS4_S4_E_EESt5arrayIPcLm3EELi4E23TrivialOffsetCalculatorILi2EjESE_ILi1EjENS0_6memory15LoadWithoutCastENSH_16StoreWithoutCastEEEviT_T0_T2_T3_T4_T5_:
.text._ZN2at6native27unrolled_elementwise_kernelINS0_13BinaryFunctorIN3c104HalfES4_S4_ZZZNS0_16fmod_kernel_cudaERNS_18TensorIteratorBaseEENKUlvE0_clEvENKUlvE1_clEvEUlS4_S4_E_EESt5arrayIPcLm3EELi4E23TrivialOffsetCalculatorILi2EjESE_ILi1EjENS0_6memory15LoadWithoutCastENSH_16StoreWithoutCastEEEviT_T0_T2_T3_T4_T5_:
        /* <DEDUP_REMOVED lines=33> */
[----:B------:R-:W-:Y:S02]  /*0210*/  ISETP.GE.AND P1, PT, R0, R12, PT ;  /* 0x0000000c0000720c */ /* 0x000fe40003f26270 */
[----:B------:R-:W-:-:S05]  /*0220*/  @!P3 MOV R11, 0x2 ;  /* 0x00000002000bb802 */ /* 0x000fca0000000f00 */
[----:B-1----:R-:W-:-:S06]  /*0230*/  @!P3 IMAD.WIDE.U32 R4, R6, R11, c[0x0][0x170] ;  /* 0x00005c000604b625 */ /* 0x002fcc00078e000b */
[--C-:B------:R-:W-:Y:S02]  /*0240*/  @!P1 IMAD R10, R13, 0x200, R0.reuse ;  /* 0x000002000d0a9824 */ /* 0x100fe400078e0200 */
[----:B------:R-:W-:Y:S01]  /*0250*/  @!P1 IMAD.MOV.U32 R23, RZ, RZ, 0x2 ;  /* 0x00000002ff179424 */ /* 0x000fe200078e00ff */
[----:B------:R-:W-:Y:S01]  /*0260*/  PRMT R0, RZ, 0x7610, R0 ;  /* 0x00007610ff007816 */ /* 0x000fe20000000000 */
[----:B------:R-:W-:Y:S01]  /*0270*/  @!P3 IMAD.WIDE.U32 R6, R6, R11, c[0x0][0x178] ;  /* 0x00005e000606b625 */ /* 0x000fe200078e000b */
[----:B------:R2:W5:Y:S03]  /*0280*/  @!P3 LDG.E.U16 R19, [R4.64] ;  /* 0x000000040413b981 */ /* 0x000566000c1e1500 */
[CC--:B0-----:R-:W-:Y:S01]  /*0290*/  @!P1 IMAD.WIDE.U32 R8, R10.reuse, R23.reuse, c[0x0][0x170] ;  /* 0x00005c000a089625 */ /* 0x0c1fe200078e0017 */
[----:B------:R2:W5:Y:S03]  /*02a0*/  @!P3 LDG.E.U16 R16, [R6.64] ;  /* 0x000000040610b981 */ /* 0x000566000c1e1500 */
[----:B------:R-:W-:Y:S01]  /*02b0*/  @!P1 IMAD.WIDE.U32 R10, R10, R23, c[0x0][0x178] ;  /* 0x00005e000a0a9625 */ /* 0x000fe200078e0017 */
[----:B------:R2:W5:Y:S04]  /*02c0*/  @!P1 LDG.E.U16 R14, [R8.64] ;  /* 0x00000004080e9981 */ /* 0x000568000c1e1500 */
[----:B------:R2:W5:Y:S01]  /*02d0*/  @!P1 LDG.E.U16 R0, [R10.64] ;  /* 0x000000040a009981 */ /* 0x000562000c1e1500 */
[----:B------:R-:W-:Y:S01]  /*02e0*/  BSSY B1, `(.L_x_4336) ;  /* 0x0000049000017945 */ /* 0x000fe20003800000 */
[----:B------:R-:W-:Y:S05]  /*02f0*/  @P2 BRA `(.L_x_4337) ;  /* 0x0000047000002947 */ /* 0x000fea0003800000 */
[----:B-----5:R-:W-:Y:S01]  /*0300*/  HADD2.F32 R20, -RZ, R20.H0_H0 ;  /* 0x20000014ff147230 */ /* 0x020fe20000004100 */
[----:B------:R-:W-:Y:S01]  /*0310*/  BSSY B0, `(.L_x_4338) ;  /* 0x0000041000007945 */ /* 0x000fe20003800000 */
[----:B--2---:R-:W-:-:S03]  /*0320*/  HADD2.F32 R5, -RZ, R18.H0_H0 ;  /* 0x20000012ff057230 */ /* 0x004fc60000004100 */
        /* <DEDUP_REMOVED lines=26> */
.L_x_4343:
[----:B------:R-:W-:Y:S01]  /*04d0*/  FSETP.GEU.FTZ.AND P0, PT, R7, -R6, PT ;  /* 0x800000060700720b */ /* 0x000fe20003f1e000 */
[----:B------:R-:W-:-:S12]  /*04e0*/  FADD.FTZ R2, R2, -1 ;  /* 0xbf80000002027421 */ /* 0x000fd80000010000 */
[----:B------:R-:W-:Y:S02]  /*04f0*/  @!P0 FADD.FTZ R2, R2, -1 ;  /* 0xbf80000002028421 */ /* 0x000fe40000010000 */
.L_x_4342:
[----:B------:R-:W-:Y:S05]  /*0500*/  BSYNC B2 ;  /* 0x0000000000027941 */ /* 0x000fea0003800000 */
.L_x_4341:
[----:B------:R-:W-:Y:S01]  /*0510*/  FFMA.FTZ R3, -R6, R2, R3 ;  /* 0x0000000206037223 */ /* 0x000fe20000010103 */
[----:B------:R-:W-:Y:S05]  /*0520*/  BRA `(.L_x_4339) ;  /* 0x000001f000007947 */ /* 0x000fea0003800000 */
.L_x_4340:
        /* <DEDUP_REMOVED lines=15> */
.L_x_4346:
        /* <DEDUP_REMOVED lines=13> */
.L_x_4345:
[----:B------:R-:W-:Y:S05]  /*06f0*/  BSYNC B2 ;  /* 0x0000000000027941 */ /* 0x000fea0003800000 */
.L_x_4344:
[----:B------:R-:W-:-:S04]  /*0700*/  FMUL.FTZ R2, R2, 1.1920928955078125e-07 ;  /* 0x3400000002027820 */ /* 0x000fc80000410000 */
[----:B------:R-:W-:Y:S02]  /*0710*/  FMUL.FTZ R3, R7, R2 ;  /* 0x0000000207037220 */ /* 0x000fe40000410000 */
.L_x_4339:
[----:B------:R-:W-:Y:S05]  /*0720*/  BSYNC B0 ;  /* 0x0000000000007941 */ /* 0x000fea0003800000 */
.L_x_4338:
[C---:B------:R-:W-:Y:S02]  /*0730*/  FSETP.GTU.FTZ.AND P0, PT, |R3|.reuse, +INF , PT ;  /* 0x7f8000000300780b */ /* 0x040fe40003f1c200 */
[----:B------:R-:W-:-:S04]  /*0740*/  LOP3.LUT R20, R3, 0x80000000, R20, 0xb8, !PT ;  /* 0x8000000003147812 */ /* 0x000fc800078eb814 */
[----:B------:R-:W-:-:S04]  /*0750*/  FSEL R2, R3, R20, P0 ;  /* 0x0000001403027208 */ /* 0x000fc80000000000 */
[----:B------:R-:W-:Y:S02]  /*0760*/  F2FP.PACK_AB R2, RZ, R2 ;  /* 0x00000002ff02723e */ /* 0x000fe400000000ff */
.L_x_4337:
[----:B------:R-:W-:Y:S05]  /*0770*/  BSYNC B1 ;  /* 0x0000000000017941 */ /* 0x000fea0003800000 */
.L_x_4336:
[----:B--2---:R-:W-:Y:S01]  /*0780*/  IADD3 R3, R15, 0x80, RZ ;  /* 0x000000800f037810 */ /* 0x004fe20007ffe0ff */
[----:B------:R-:W-:Y:S03]  /*0790*/  BSSY B1, `(.L_x_4347) ;  /* 0x000004a000017945 */ /* 0x000fe60003800000 */
[----:B------:R-:W-:-:S13]  /*07a0*/  ISETP.GE.AND P0, PT, R3, R12, PT ;  /* 0x0000000c0300720c */ /* 0x000fda0003f06270 */
[----:B------:R-:W-:Y:S05]  /*07b0*/  @P0 BRA `(.L_x_4348) ;  /* 0x0000047000000947 */ /* 0x000fea0003800000 */
[----:B-----5:R-:W-:Y:S01]  /*07c0*/  HADD2.F32 R17, -RZ, R17.H0_H0 ;  /* 0x20000011ff117230 */ /* 0x020fe20000004100 */
[----:B------:R-:W-:Y:S01]  /*07d0*/  BSSY B0, `(.L_x_4349) ;  /* 0x0000041000007945 */ /* 0x000fe20003800000 */
[----:B0-----:R-:W-:-:S03]  /*07e0*/  HADD2.F32 R8, -RZ, R21.H0_H0 ;  /* 0x20000015ff087230 */ /* 0x001fc60000004100 */
        /* <DEDUP_REMOVED lines=26> */
.L_x_4354:
[----:B------:R-:W-:Y:S01]  /*0990*/  FSETP.GEU.FTZ.AND P0, PT, R7, -R9, PT ;  /* 0x800000090700720b */ /* 0x000fe20003f1e000 */
[----:B------:R-:W-:-:S12]  /*09a0*/  FADD.FTZ R5, R5, -1 ;  /* 0xbf80000005057421 */ /* 0x000fd80000010000 */
[----:B------:R-:W-:Y:S02]  /*09b0*/  @!P0 FADD.FTZ R5, R5, -1 ;  /* 0xbf80000005058421 */ /* 0x000fe40000010000 */
.L_x_4353:
[----:B------:R-:W-:Y:S05]  /*09c0*/  BSYNC B2 ;  /* 0x0000000000027941 */ /* 0x000fea0003800000 */
.L_x_4352:
[----:B------:R-:W-:Y:S01]  /*09d0*/  FFMA.FTZ R4, -R9, R5, R4 ;  /* 0x0000000509047223 */ /* 0x000fe20000010104 */
[----:B------:R-:W-:Y:S05]  /*09e0*/  BRA `(.L_x_4350) ;  /* 0x000001f000007947 */ /* 0x000fea0003800000 */
.L_x_4351:
        /* <DEDUP_REMOVED lines=15> */
.L_x_4357:
        /* <DEDUP_REMOVED lines=13> */
.L_x_4356:
[----:B------:R-:W-:Y:S05]  /*0bb0*/  BSYNC B2 ;  /* 0x0000000000027941 */ /* 0x000fea0003800000 */
.L_x_4355:
[----:B------:R-:W-:-:S04]  /*0bc0*/  FMUL.FTZ R5, R5, 1.1920928955078125e-07 ;  /* 0x3400000005057820 */ /* 0x000fc80000410000 */
[----:B------:R-:W-:Y:S02]  /*0bd0*/  FMUL.FTZ R4, R4, R5 ;  /* 0x0000000504047220 */ /* 0x000fe40000410000 */
.L_x_4350:
[----:B------:R-:W-:Y:S05]  /*0be0*/  BSYNC B0 ;  /* 0x0000000000007941 */ /* 0x000fea0003800000 */
.L_x_4349:
[C---:B------:R-:W-:Y:S02]  /*0bf0*/  FSETP.GTU.FTZ.AND P0, PT, |R4|.reuse, +INF , PT ;  /* 0x7f8000000400780b */ /* 0x040fe40003f1c200 */
[----:B------:R-:W-:-:S04]  /*0c00*/  LOP3.LUT R17, R4, 0x80000000, R17, 0xb8, !PT ;  /* 0x8000000004117812 */ /* 0x000fc800078eb811 */
[----:B------:R-:W-:-:S04]  /*0c10*/  FSEL R4, R4, R17, P0 ;  /* 0x0000001104047208 */ /* 0x000fc80000000000 */
[----:B------:R-:W-:Y:S02]  /*0c20*/  F2FP.PACK_AB R4, RZ, R4 ;  /* 0x00000004ff04723e */ /* 0x000fe400000000ff */
.L_x_4348:
[----:B------:R-:W-:Y:S05]  /*0c30*/  BSYNC B1 ;  /* 0x0000000000017941 */ /* 0x000fea0003800000 */
.L_x_4347:
        /* <DEDUP_REMOVED lines=33> */
.L_x_4365:
[----:B------:R-:W-:Y:S01]  /*0e50*/  FSETP.GEU.FTZ.AND P0, PT, R9, -R8, PT ;  /* 0x800000080900720b */ /* 0x000fe20003f1e000 */
[----:B------:R-:W-:-:S12]  /*0e60*/  FADD.FTZ R5, R5, -1 ;  /* 0xbf80000005057421 */ /* 0x000fd80000010000 */
[----:B------:R-:W-:Y:S02]  /*0e70*/  @!P0 FADD.FTZ R5, R5, -1 ;  /* 0xbf80000005058421 */ /* 0x000fe40000010000 */
.L_x_4364:
[----:B------:R-:W-:Y:S05]  /*0e80*/  BSYNC B2 ;  /* 0x0000000000027941 */ /* 0x000fea0003800000 */
.L_x_4363:
[----:B------:R-:W-:Y:S01]  /*0e90*/  FFMA.FTZ R6, -R8, R5, R6 ;  /* 0x0000000508067223 */ /* 0x000fe20000010106 */
[----:B------:R-:W-:Y:S05]  /*0ea0*/  BRA `(.L_x_4361) ;  /* 0x000001f000007947 */ /* 0x000fea0003800000 */
.L_x_4362:
        /* <DEDUP_REMOVED lines=15> */
.L_x_4368:
        /* <DEDUP_REMOVED lines=13> */
.L_x_4367:
[----:B------:R-:W-:Y:S05]  /*1070*/  BSYNC B2 ;  /* 0x0000000000027941 */ /* 0x000fea0003800000 */
.L_x_4366:
[----:B------:R-:W-:-:S04]  /*1080*/  FMUL.FTZ R5, R5, 1.1920928955078125e-07 ;  /* 0x3400000005057820 */ /* 0x000fc80000410000 */
[----:B------:R-:W-:Y:S02]  /*1090*/  FMUL.FTZ R6, R10, R5 ;  /* 0x000000050a067220 */ /* 0x000fe40000410000 */
.L_x_4361:
[----:B------:R-:W-:Y:S05]  /*10a0*/  BSYNC B0 ;  /* 0x0000000000007941 */ /* 0x000fea0003800000 */
.L_x_4360:
[C---:B------:R-:W-:Y:S02]  /*10b0*/  FSETP.GTU.FTZ.AND P0, PT, |R6|.reuse, +INF , PT ;  /* 0x7f8000000600780b */ /* 0x040fe40003f1c200 */
[----:B------:R-:W-:-:S04]  /*10c0*/  LOP3.LUT R19, R6, 0x80000000, R19, 0xb8, !PT ;  /* 0x8000000006137812 */ /* 0x000fc800078eb813 */
[----:B------:R-:W-:-:S04]  /*10d0*/  FSEL R5, R6, R19, P0 ;  /* 0x0000001306057208 */ /* 0x000fc80000000000 */
[----:B------:R-:W-:Y:S02]  /*10e0*/  F2FP.PACK_AB R5, RZ, R5 ;  /* 0x00000005ff05723e */ /* 0x000fe400000000ff */
.L_x_4359:
[----:B------:R-:W-:Y:S05]  /*10f0*/  BSYNC B1 ;  /* 0x0000000000017941 */ /* 0x000fea0003800000 */
.L_x_4358:
        /* <DEDUP_REMOVED lines=33> */
.L_x_4376:
[----:B------:R-:W-:Y:S01]  /*1310*/  FSETP.GEU.FTZ.AND P0, PT, R11, -R8, PT ;  /* 0x800000080b00720b */ /* 0x000fe20003f1e000 */
[----:B------:R-:W-:-:S12]  /*1320*/  FADD.FTZ R0, R0, -1 ;  /* 0xbf80000000007421 */ /* 0x000fd80000010000 */
[----:B------:R-:W-:Y:S02]  /*1330*/  @!P0 FADD.FTZ R0, R0, -1 ;  /* 0xbf80000000008421 */ /* 0x000fe40000010000 */
.L_x_4375:
[----:B------:R-:W-:Y:S05]  /*1340*/  BSYNC B2 ;  /* 0x0000000000027941 */ /* 0x000fea0003800000 */
.L_x_4374:
[----:B------:R-:W-:Y:S01]  /*1350*/  FFMA.FTZ R7, -R8, R0, R7 ;  /* 0x0000000008077223 */ /* 0x000fe20000010107 */
[----:B------:R-:W-:Y:S05]  /*1360*/  BRA `(.L_x_4372) ;  /* 0x000001f000007947 */ /* 0x000fea0003800000 */
.L_x_4373:
        /* <DEDUP_REMOVED lines=15> */
.L_x_4379:
        /* <DEDUP_REMOVED lines=13> */
.L_x_4378:
[----:B------:R-:W-:Y:S05]  /*1530*/  BSYNC B2 ;  /* 0x0000000000027941 */ /* 0x000fea0003800000 */
.L_x_4377:
[----:B------:R-:W-:-:S04]  /*1540*/  FMUL.FTZ R7, R0, 1.1920928955078125e-07 ;  /* 0x3400000000077820 */ /* 0x000fc80000410000 */
[----:B------:R-:W-:Y:S02]  /*1550*/  FMUL.FTZ R7, R10, R7 ;  /* 0x000000070a077220 */ /* 0x000fe40000410000 */
.L_x_4372:
[----:B------:R-:W-:Y:S05]  /*1560*/  BSYNC B0 ;  /* 0x0000000000007941 */ /* 0x000fea0003800000 */
.L_x_4371:
[C---:B------:R-:W-:Y:S02]  /*1570*/  FSETP.GTU.FTZ.AND P0, PT, |R7|.reuse, +INF , PT ;  /* 0x7f8000000700780b */ /* 0x040fe40003f1c200 */
[----:B------:R-:W-:-:S04]  /*1580*/  LOP3.LUT R14, R7, 0x80000000, R14, 0xb8, !PT ;  /* 0x80000000070e7812 */ /* 0x000fc800078eb80e */
[----:B------:R-:W-:-:S04]  /*1590*/  FSEL R14, R7, R14, P0 ;  /* 0x0000000e070e7208 */ /* 0x000fc80000000000 */
[----:B------:R-:W-:Y:S02]  /*15a0*/  F2FP.PACK_AB R14, RZ, R14 ;  /* 0x0000000eff0e723e */ /* 0x000fe400000000ff */
.L_x_4370:
[----:B------:R-:W-:Y:S05]  /*15b0*/  BSYNC B1 ;  /* 0x0000000000017941 */ /* 0x000fea0003800000 */
.L_x_4369:
        /* <DEDUP_REMOVED lines=12> */
[----:B-1----:R-:W-:Y:S01]  /*1680*/  HFMA2.MMA R3, -RZ, RZ, 0, 1.1920928955078125e-07 ;  /* 0x00000002ff037435 */ /* 0x002fe200000001ff */
[----:B------:R-:W-:Y:S01]  /*1690*/  IMAD R2, R13, 0x200, R15 ;  /* 0x000002000d027824 */ /* 0x000fe200078e020f */
[----:B------:R-:W-:-:S08]  /*16a0*/  IADD3 R15, R15, 0x80, RZ ;  /* 0x000000800f0f7810 */ /* 0x000fd00007ffe0ff */
[----:B------:R-:W-:-:S05]  /*16b0*/  IMAD.WIDE.U32 R2, R2, R3, c[0x0][0x168] ;  /* 0x00005a0002027625 */ /* 0x000fca00078e0003 */
[----:B------:R1:W-:Y:S02]  /*16c0*/  STG.E.U16 [R2.64], R4 ;  /* 0x0000000402007986 */ /* 0x0003e4000c101504 */
.L_x_4382:
[----:B------:R-:W-:Y:S05]  /*16d0*/  BSYNC B1 ;  /* 0x0000000000017941 */ /* 0x000fea0003800000 */
.L_x_4381:
[----:B------:R-:W-:-:S13]  /*16e0*/  ISETP.GE.AND P0, PT, R15, R12, PT ;  /* 0x0000000c0f00720c */ /* 0x000fda0003f06270 */
[----:B-1----:R-:W-:Y:S01]  /*16f0*/  @!P0 IMAD R2, R13, 0x200, R15 ;  /* 0x000002000d028824 */ /* 0x002fe200078e020f */
[----:B------:R-:W-:Y:S01]  /*1700*/  @!P0 IADD3 R15, R15, 0x80, RZ ;  /* 0x000000800f0f8810 */ /* 0x000fe20007ffe0ff */
[----:B------:R-:W-:-:S04]  /*1710*/  @!P0 IMAD.MOV.U32 R3, RZ, RZ, 0x2 ;  /* 0x00000002ff038424 */ /* 0x000fc800078e00ff */
[----:B------:R-:W-:-:S05]  /*1720*/  @!P0 IMAD.WIDE.U32 R2, R2, R3, c[0x0][0x168] ;  /* 0x00005a0002028625 */ /* 0x000fca00078e0003 */
[----:B------:R1:W-:Y:S02]  /*1730*/  @!P0 STG.E.U16 [R2.64], R5 ;  /* 0x0000000502008986 */ /* 0x0003e4000c101504 */
.L_x_4383:
[----:B-1----:R-:W-:Y:S05]  /*1740*/  BSYNC B0 ;  /* 0x0000000000007941 */ /* 0x002fea0003800000 */
.L_x_4380:
        /* <DEDUP_REMOVED lines=8> */
.L_x_4384:
        /* <DEDUP_REMOVED lines=11> */
.L_x_50541:


//--------------------- .text._ZN2at6native29vectorized_elementwise_kernelILi2ENS0_13BinaryFunctorIN3c104HalfES4_S4_ZZZNS0_16fmod_kernel_cudaERNS_18TensorIteratorBaseEENKUlvE0_clEvENKUlvE1_clEvEUlS4_S4_E_EESt5arrayIPcLm3EEEEviT0_T1_ --------------------------
	.section	.text._ZN2at6native29vectorized_elementwise_kernelILi2ENS0_13BinaryFunctorIN3c104HalfES4_S4_ZZZNS0_16fmod_kernel_cudaERNS_18TensorIteratorBaseEENKUlvE0_clEvENKUlvE1_clEvEUlS4_S4_E_EESt5arrayIPcLm3EEEEviT0_T1_,"ax",@progbits
	.sectioninfo	@"SHI_REGISTERS=32"
	.align	128
        .global         _ZN2at6native29vectorized_elementwise_kernelILi2ENS0_13BinaryFunctorIN3c104HalfES4_S4_ZZZNS0_16fmod_kernel_cudaERNS_18TensorIteratorBaseEENKUlvE0_clEvENKUlvE1_clEvEUlS4_S4_E_EESt5arrayIPcLm3EEEEviT0_T1_
        .type           _ZN2at6native29vectorized_elementwise_kernelILi2ENS0_13BinaryFunctorIN3c104HalfES4_S4_ZZZNS0_16fmod_kernel_cudaERNS_18TensorIteratorBaseEENKUlvE0_clEvENKUlvE1_clEvEUlS4_S4_E_EESt5arrayIPcLm3EEEEviT0_T1_,@function
        .size           _ZN2at6native29vectorized_elementwise_kernelILi2ENS0_13BinaryFunctorIN3c104HalfES4_S4_ZZZNS0_16fmod_kernel_cudaERNS_18TensorIteratorBaseEENKUlvE0_clEvENKUlvE1_clEvEUlS4_S4_E_EESt5arrayIPcLm3EEEEviT0_T1_,(.L_x_50542 - _ZN2at6native29vectorized_elementwise_kernelILi2ENS0_13BinaryFunctorIN3c104HalfES4_S4_ZZZNS0_16fmod_kernel_cudaERNS_18TensorIteratorBaseEENKUlvE0_clEvENKUlvE1_clEvEUlS4_S4_E_EESt5arrayIPcLm3EEEEviT0_T1_)
        .other          _ZN2at6native29vectorized_elementwise_kernelILi2ENS0_13BinaryFunctorIN3c104HalfES4_S4_ZZZNS0_16fmod_kernel_cudaERNS_18TensorIteratorBaseEENKUlvE0_clEvENKUlvE1_clEvEUlS4_S4_E_EESt5arrayIPcLm3EEEEviT0_T1_,@"STO_CUDA_ENTRY STV_DEFAULT"
_ZN2at6native29vectorized_elementwise_kernelILi2ENS0_13BinaryFunctorIN3c104HalfES4_S4_ZZZNS0_16fmod_kernel_cudaERNS_18TensorIteratorBaseEENKUlvE0_clEvENKUlvE1_clEvEUlS4_S4_E_EESt5arrayIPcLm3EEEEviT0_T1_:
.text._ZN2at6native29vectorized_elementwise_kernelILi2ENS0_13BinaryFunctorIN3c104HalfES4_S4_ZZZNS0_16fmod_kernel_cudaERNS_18TensorIteratorBaseEENKUlvE0_clEvENKUlvE1_clEvEUlS4_S4_E_EESt5arrayIPcLm3EEEEviT0_T1_:
        /* <DEDUP_REMOVED lines=15> */
[----:B------:R-:W3:Y:S04]  /*00f0*/  LDG.E R6, [R16.64] ;  /* 0x0000000410067981 */ /* 0x000ee8000c1e1900 */
[----:B------:R0:W5:Y:S04]  /*0100*/  LDG.E R9, [R14.64+0x400] ;  /* 0x000400040e097981 */ /* 0x000168000c1e1900 */
[----:B------:R0:W5:Y:S04]  /*0110*/  LDG.E R3, [R14.64+0x600] ;  /* 0x000600040e037981 */ /* 0x000168000c1e1900 */
[----:B------:R0:W5:Y:S04]  /*0120*/  LDG.E R11, [R16.64+0x200] ;  /* 0x00020004100b7981 */ /* 0x000168000c1e1900 */
[----:B------:R0:W5:Y:S04]  /*0130*/  LDG.E R8, [R16.64+0x400] ;  /* 0x0004000410087981 */ /* 0x000168000c1e1900 */
[----:B------:R0:W5:Y:S01]  /*0140*/  LDG.E R2, [R16.64+0x600] ;  /* 0x0006000410027981 */ /* 0x000162000c1e1900 */
[----:B------:R-:W-:Y:S01]  /*0150*/  BSSY B0, `(.L_x_4386) ;  /* 0x0000042000007945 */ /* 0x000fe20003800000 */
[----:B--2---:R-:W-:-:S02]  /*0160*/  HADD2.F32 R12, -RZ, R7.H0_H0 ;  /* 0x20000007ff0c7230 */ /* 0x004fc40000004100 */
[----:B---3--:R-:W-:-:S05]  /*0170*/  HADD2.F32 R19, -RZ, R6.H0_H0 ;  /* 0x20000006ff137230 */ /* 0x008fca0000004100 */
        /* <DEDUP_REMOVED lines=26> */
.L_x_4391:
[----:B------:R-:W-:Y:S01]  /*0320*/  FSETP.GEU.FTZ.AND P0, PT, R17, -R14, PT ;  /* 0x8000000e1100720b */ /* 0x000fe20003f1e000 */
[----:B------:R-:W-:-:S12]  /*0330*/  FADD.FTZ R15, R15, -1 ;  /* 0xbf8000000f0f7421 */ /* 0x000fd80000010000 */
[----:B------:R-:W-:Y:S02]  /*0340*/  @!P0 FADD.FTZ R15, R15, -1 ;  /* 0xbf8000000f0f8421 */ /* 0x000fe40000010000 */
.L_x_4390:
[----:B------:R-:W-:Y:S05]  /*0350*/  BSYNC B1 ;  /* 0x0000000000017941 */ /* 0x000fea0003800000 */
.L_x_4389:
[----:B------:R-:W-:Y:S01]  /*0360*/  FFMA.FTZ R13, -R14, R15, R13 ;  /* 0x0000000f0e0d7223 */ /* 0x000fe2000001010d */
[----:B------:R-:W-:Y:S05]  /*0370*/  BRA `(.L_x_4387) ;  /* 0x000001f000007947 */ /* 0x000fea0003800000 */
.L_x_4388:
        /* <DEDUP_REMOVED lines=15> */
.L_x_4394:
        /* <DEDUP_REMOVED lines=13> */
.L_x_4393:
[----:B------:R-:W-:Y:S05]  /*0540*/  BSYNC B1 ;  /* 0x0000000000017941 */ /* 0x000fea0003800000 */
.L_x_4392:
[----:B0-----:R-:W-:-:S04]  /*0550*/  FMUL.FTZ R14, R15, 1.1920928955078125e-07 ;  /* 0x340000000f0e7820 */ /* 0x001fc80000410000 */
[----:B------:R-:W-:Y:S02]  /*0560*/  FMUL.FTZ R13, R13, R14 ;  /* 0x0000000e0d0d7220 */ /* 0x000fe40000410000 */
.L_x_4387:
[----:B0-----:R-:W-:Y:S05]  /*0570*/  BSYNC B0 ;  /* 0x0000000000007941 */ /* 0x001fea0003800000 */
.L_x_4386:
[----:B------:R-:W-:Y:S01]  /*0580*/  HADD2.F32 R7, -RZ, R7.H1_H1 ;  /* 0x30000007ff077230 */ /* 0x000fe20000004100 */
[C---:B------:R-:W-:Y:S01]  /*0590*/  FSETP.GTU.FTZ.AND P0, PT, |R13|.reuse, +INF , PT ;  /* 0x7f8000000d00780b */ /* 0x040fe20003f1c200 */
[----:B------:R-:W-:Y:S01]  /*05a0*/  HADD2.F32 R16, -RZ, R6.H1_H1 ;  /* 0x30000006ff107230 */ /* 0x000fe20000004100 */
[----:B------:R-:W-:Y:S01]  /*05b0*/  LOP3.LUT R6, R13, 0x80000000, R12, 0xb8, !PT ;  /* 0x800000000d067812 */ /* 0x000fe200078eb80c */
[----:B------:R-:W-:Y:S01]  /*05c0*/  BSSY B0, `(.L_x_4395) ;  /* 0x0000041000007945 */ /* 0x000fe20003800000 */
[C---:B------:R-:W-:Y:S02]  /*05d0*/  FADD.FTZ R14, |R7|.reuse, -RZ ;  /* 0x800000ff070e7221 */ /* 0x040fe40000010200 */
[----:B------:R-:W-:Y:S02]  /*05e0*/  FSETP.GEU.FTZ.AND P1, PT, |R7|, |R16|, PT ;  /* 0x400000100700720b */ /* 0x000fe40003f3e200 */
[----:B------:R-:W-:-:S11]  /*05f0*/  FSEL R6, R13, R6, P0 ;  /* 0x000000060d067208 */ /* 0x000fd60000000000 */
        /* <DEDUP_REMOVED lines=24> */
.L_x_4400:
[----:B------:R-:W-:Y:S01]  /*0780*/  FSETP.GEU.FTZ.AND P0, PT, R18, -R13, PT ;  /* 0x8000000d1200720b */ /* 0x000fe20003f1e000 */
[----:B------:R-:W-:-:S12]  /*0790*/  FADD.FTZ R12, R12, -1 ;  /* 0xbf8000000c0c7421 */ /* 0x000fd80000010000 */
[----:B------:R-:W-:Y:S02]  /*07a0*/  @!P0 FADD.FTZ R12, R12, -1 ;  /* 0xbf8000000c0c8421 */ /* 0x000fe40000010000 */
.L_x_4399:
[----:B------:R-:W-:Y:S05]  /*07b0*/  BSYNC B1 ;  /* 0x0000000000017941 */ /* 0x000fea0003800000 */
.L_x_4398:
[----:B------:R-:W-:Y:S01]  /*07c0*/  FFMA.FTZ R14, -R13, R12, R14 ;  /* 0x0000000c0d0e7223 */ /* 0x000fe2000001010e */
[----:B------:R-:W-:Y:S05]  /*07d0*/  BRA `(.L_x_4396) ;  /* 0x000001f000007947 */ /* 0x000fea0003800000 */
.L_x_4397:
        /* <DEDUP_REMOVED lines=15> */
.L_x_4403:
[----:B------:R-:W-:-:S04]  /*08d0*/  IMNMX.U32 R17, R15, 0xb800000, PT ;  /* 0x0b8000000f117817 */ /* 0x000fc80003800000 */
[C---:B------:R-:W-:Y:S01]  /*08e0*/  IADD3 R15, -R17.reuse, R15, RZ ;  /* 0x0000000f110f7210 */ /* 0x040fe20007ffe1ff */
[----:B------:R-:W-:-:S03]  /*08f0*/  IMAD.IADD R14, R17, 0x1, R14 ;  /* 0x00000001110e7824 */ /* 0x000fc600078e020e */
[----:B------:R-:W-:Y:S01]  /*0900*/  ISETP.NE.AND P1, PT, R15, RZ, PT ;  /* 0x000000ff0f00720c */ /* 0x000fe20003f25270 */
[----:B-1----:R-:W-:-:S04]  /*0910*/  FFMA.FTZ R19, R16, R14, -RZ ;  /* 0x0000000e10137223 */ /* 0x002fc800000108ff */
        /* <DEDUP_REMOVED lines=8> */
.L_x_4402:
[----:B------:R-:W-:Y:S05]  /*09a0*/  BSYNC B1 ;  /* 0x0000000000017941 */ /* 0x000fea0003800000 */
.L_x_4401:
[----:B0-----:R-:W-:-:S04]  /*09b0*/  FMUL.FTZ R13, R14, 1.1920928955078125e-07 ;  /* 0x340000000e0d7820 */ /* 0x001fc80000410000 */
[----:B------:R-:W-:Y:S02]  /*09c0*/  FMUL.FTZ R14, R12, R13 ;  /* 0x0000000d0c0e7220 */ /* 0x000fe40000410000 */
.L_x_4396:
[----:B------:R-:W-:Y:S05]  /*09d0*/  BSYNC B0 ;  /* 0x0000000000007941 */ /* 0x000fea0003800000 */
.L_x_4395:
[----:B-----5:R-:W-:Y:S01]  /*09e0*/  HADD2.F32 R12, -RZ, R10.H0_H0 ;  /* 0x2000000aff0c7230 */ /* 0x020fe20000004100 */
[C---:B------:R-:W-:Y:S01]  /*09f0*/  FSETP.GTU.FTZ.AND P0, PT, |R14|.reuse, +INF , PT ;  /* 0x7f8000000e00780b */ /* 0x040fe20003f1c200 */
[----:B------:R-:W-:Y:S01]  /*0a00*/  HADD2.F32 R13, -RZ, R11.H0_H0 ;  /* 0x2000000bff0d7230 */ /* 0x000fe20000004100 */
        /* <DEDUP_REMOVED lines=29> */
.L_x_4409:
[----:B------:R-:W-:Y:S01]  /*0be0*/  FSETP.GEU.FTZ.AND P0, PT, R18, -R14, PT ;  /* 0x8000000e1200720b */ /* 0x000fe20003f1e000 */
[----:B------:R-:W-:-:S12]  /*0bf0*/  FADD.FTZ R16, R16, -1 ;  /* 0xbf80000010107421 */ /* 0x000fd80000010000 */
[----:B------:R-:W-:Y:S02]  /*0c00*/  @!P0 FADD.FTZ R16, R16, -1 ;  /* 0xbf80000010108421 */ /* 0x000fe40000010000 */
.L_x_4408:
[----:B------:R-:W-:Y:S05]  /*0c10*/  BSYNC B1 ;  /* 0x0000000000017941 */ /* 0x000fea0003800000 */
.L_x_4407:
[----:B------:R-:W-:Y:S01]  /*0c20*/  FFMA.FTZ R15, -R14, R16, R15 ;  /* 0x000000100e0f7223 */ /* 0x000fe2000001010f */
[----:B------:R-:W-:Y:S05]  /*0c30*/  BRA `(.L_x_4405) ;  /* 0x000001f000007947 */ /* 0x000fea0003800000 */
.L_x_4406:
        /* <DEDUP_REMOVED lines=15> */
.L_x_4412:
        /* <DEDUP_REMOVED lines=13> */
.L_x_4411:
[----:B------:R-:W-:Y:S05]  /*0e00*/  BSYNC B1 ;  /* 0x0000000000017941 */ /* 0x000fea0003800000 */
.L_x_4410:
[----:B0-----:R-:W-:-:S04]  /*0e10*/  FMUL.FTZ R14, R15, 1.1920928955078125e-07 ;  /* 0x340000000f0e7820 */ /* 0x001fc80000410000 */
[----:B------:R-:W-:Y:S02]  /*0e20*/  FMUL.FTZ R15, R13, R14 ;  /* 0x0000000e0d0f7220 */ /* 0x000fe40000410000 */
.L_x_4405:
[----:B------:R-:W-:Y:S05]  /*0e30*/  BSYNC B0 ;  /* 0x0000000000007941 */ /* 0x000fea0003800000 */
.L_x_4404:
        /* <DEDUP_REMOVED lines=32> */
.L_x_4418:
[----:B------:R-:W-:Y:S01]  /*1040*/  FSETP.GEU.FTZ.AND P0, PT, R18, -R11, PT ;  /* 0x8000000b1200720b */ /* 0x000fe20003f1e000 */
[----:B------:R-:W-:-:S12]  /*1050*/  FADD.FTZ R12, R12, -1 ;  /* 0xbf8000000c0c7421 */ /* 0x000fd80000010000 */
[----:B------:R-:W-:Y:S02]  /*1060*/  @!P0 FADD.FTZ R12, R12, -1 ;  /* 0xbf8000000c0c8421 */ /* 0x000fe40000010000 */
.L_x_4417:
[----:B------:R-:W-:Y:S05]  /*1070*/  BSYNC B1 ;  /* 0x0000000000017941 */ /* 0x000fea0003800000 */
.L_x_4416:
[----:B------:R-:W-:Y:S01]  /*1080*/  FFMA.FTZ R14, -R11, R12, R14 ;  /* 0x0000000c0b0e7223 */ /* 0x000fe2000001010e */
[----:B------:R-:W-:Y:S05]  /*1090*/  BRA `(.L_x_4414) ;  /* 0x000001f000007947 */ /* 0x000fea0003800000 */
.L_x_4415:
        /* <DEDUP_REMOVED lines=15> */
.L_x_4421:
        /* <DEDUP_REMOVED lines=13> */
.L_x_4420:
[----:B------:R-:W-:Y:S05]  /*1260*/  BSYNC B1 ;  /* 0x0000000000017941 */ /* 0x000fea0003800000 */
.L_x_4419:
[----:B------:R-:W-:-:S04]  /*1270*/  FMUL.FTZ R12, R12, 1.1920928955078125e-07 ;  /* 0x340000000c0c7820 */ /* 0x000fc80000410000 */
[----:B------:R-:W-:Y:S02]  /*1280*/  FMUL.FTZ R14, R11, R12 ;  /* 0x0000000c0b0e7220 */ /* 0x000fe40000410000 */
.L_x_4414:
[----:B------:R-:W-:Y:S05]  /*1290*/  BSYNC B0 ;  /* 0x0000000000007941 */ /* 0x000fea0003800000 */
.L_x_4413:
[----:B------:R-:W-:Y:S01]  /*12a0*/  HADD2.F32 R12, -RZ, R9.H0_H0 ;  /* 0x20000009ff0c7230 */ /* 0x000fe20000004100 */
[C---:B------:R-:W-:Y:S01]  /*12b0*/  FSETP.GTU.FTZ.AND P0, PT, |R14|.reuse, +INF , PT ;  /* 0x7f8000000e00780b */ /* 0x040fe20003f1c200 */
[----:B0-----:R-:W-:Y:S01]  /*12c0*/  HADD2.F32 R15, -RZ, R8.H0_H0 ;  /* 0x20000008ff0f7230 */ /* 0x001fe20000004100 */
        /* <DEDUP_REMOVED lines=29> */
.L_x_4427:
[----:B------:R-:W-:Y:S01]  /*14a0*/  FSETP.GEU.FTZ.AND P0, PT, R18, -R14, PT ;  /* 0x8000000e1200720b */ /* 0x000fe20003f1e000 */
[----:B------:R-:W-:-:S12]  /*14b0*/  FADD.FTZ R16, R16, -1 ;  /* 0xbf80000010107421 */ /* 0x000fd80000010000 */
[----:B------:R-:W-:Y:S02]  /*14c0*/  @!P0 FADD.FTZ R16, R16, -1 ;  /* 0xbf80000010108421 */ /* 0x000fe40000010000 */
.L_x_4426:
[----:B------:R-:W-:Y:S05]  /*14d0*/  BSYNC B1 ;  /* 0x0000000000017941 */ /* 0x000fea0003800000 */
.L_x_4425:
[----:B------:R-:W-:Y:S01]  /*14e0*/  FFMA.FTZ R13, -R14, R16, R13 ;  /* 0x000000100e0d7223 */ /* 0x000fe2000001010d */
[----:B------:R-:W-:Y:S05]  /*14f0*/  BRA `(.L_x_4423) ;  /* 0x000001f000007947 */ /* 0x000fea0003800000 */
.L_x_4424:
        /* <DEDUP_REMOVED lines=15> */
.L_x_4430:
        /* <DEDUP_REMOVED lines=13> */
.L_x_4429:
[----:B------:R-:W-:Y:S05]  /*16c0*/  BSYNC B1 ;  /* 0x0000000000017941 */ /* 0x000fea0003800000 */
.L_x_4428:
[----:B0-----:R-:W-:-:S04]  /*16d0*/  FMUL.FTZ R14, R15, 1.1920928955078125e-07 ;  /* 0x340000000f0e7820 */ /* 0x001fc80000410000 */
[----:B------:R-:W-:Y:S02]  /*16e0*/  FMUL.FTZ R13, R13, R14 ;  /* 0x0000000e0d0d7220 */ /* 0x000fe40000410000 */
.L_x_4423:
[----:B------:R-:W-:Y:S05]  /*16f0*/  BSYNC B0 ;  /* 0x0000000000007941 */ /* 0x000fea0003800000 */
.L_x_4422:
        /* <DEDUP_REMOVED lines=32> */
.L_x_4436:
[----:B------:R-:W-:Y:S01]  /*1900*/  FSETP.GEU.FTZ.AND P0, PT, R18, -R13, PT ;  /* 0x8000000d1200720b */ /* 0x000fe20003f1e000 */
[----:B------:R-:W-:-:S12]  /*1910*/  FADD.FTZ R12, R12, -1 ;  /* 0xbf8000000c0c7421 */ /* 0x000fd80000010000 */
[----:B------:R-:W-:Y:S02]  /*1920*/  @!P0 FADD.FTZ R12, R12, -1 ;  /* 0xbf8000000c0c8421 */ /* 0x000fe40000010000 */
.L_x_4435:
[----:B------:R-:W-:Y:S05]  /*1930*/  BSYNC B1 ;  /* 0x0000000000017941 */ /* 0x000fea0003800000 */
.L_x_4434:
[----:B------:R-:W-:Y:S01]  /*1940*/  FFMA.FTZ R14, -R13, R12, R14 ;  /* 0x0000000c0d0e7223 */ /* 0x000fe2000001010e */
[----:B------:R-:W-:Y:S05]  /*1950*/  BRA `(.L_x_4432) ;  /* 0x000001f000007947 */ /* 0x000fea0003800000 */
.L_x_4433:
        /* <DEDUP_REMOVED lines=15> */
.L_x_4439:
        /* <DEDUP_REMOVED lines=13> */
.L_x_4438:
[----:B------:R-:W-:Y:S05]  /*1b20*/  BSYNC B1 ;  /* 0x0000000000017941 */ /* 0x000fea0003800000 */
.L_x_4437:
[----:B0-----:R-:W-:-:S04]  /*1b30*/  FMUL.FTZ R13, R14, 1.1920928955078125e-07 ;  /* 0x340000000e0d7820 */ /* 0x001fc80000410000 */
[----:B------:R-:W-:Y:S02]  /*1b40*/  FMUL.FTZ R14, R12, R13 ;  /* 0x0000000d0c0e7220 */ /* 0x000fe40000410000 */
.L_x_4432:
[----:B------:R-:W-:Y:S05]  /*1b50*/  BSYNC B0 ;  /* 0x0000000000007941 */ /* 0x000fea0003800000 */
.L_x_4431:
[----:B------:R-:W-:Y:S01]  /*1b60*/  HADD2.F32 R12, -RZ, R3.H0_H0 ;  /* 0x20000003ff0c7230 */ /* 0x000fe20000004100 */
        /* <DEDUP_REMOVED lines=31> */
.L_x_4445:
[----:B------:R-:W-:Y:S01]  /*1d60*/  FSETP.GEU.FTZ.AND P0, PT, R18, -R14, PT ;  /* 0x8000000e1200720b */ /* 0x000fe20003f1e000 */
[----:B------:R-:W-:-:S12]  /*1d70*/  FADD.FTZ R16, R16, -1 ;  /* 0xbf80000010107421 */ /* 0x000fd80000010000 */
[----:B------:R-:W-:Y:S02]  /*1d80*/  @!P0 FADD.FTZ R16, R16, -1 ;  /* 0xbf80000010108421 */ /* 0x000fe40000010000 */
.L_x_4444:
[----:B------:R-:W-:Y:S05]  /*1d90*/  BSYNC B1 ;  /* 0x0000000000017941 */ /* 0x000fea0003800000 */
.L_x_4443:
[----:B------:R-:W-:Y:S01]  /*1da0*/  FFMA.FTZ R13, -R14, R16, R13 ;  /* 0x000000100e0d7223 */ /* 0x000fe2000001010d */
[----:B------:R-:W-:Y:S05]  /*1db0*/  BRA `(.L_x_4441) ;  /* 0x000001f000007947 */ /* 0x000fea0003800000 */
.L_x_4442:
        /* <DEDUP_REMOVED lines=15> */
.L_x_4448:
        /* <DEDUP_REMOVED lines=13> */
.L_x_4447:
[----:B------:R-:W-:Y:S05]  /*1f80*/  BSYNC B1 ;  /* 0x0000000000017941 */ /* 0x000fea0003800000 */
.L_x_4446:
[----:B0-----:R-:W-:-:S04]  /*1f90*/  FMUL.FTZ R14, R15, 1.1920928955078125e-07 ;  /* 0x340000000f0e7820 */ /* 0x001fc80000410000 */
[----:B------:R-:W-:Y:S02]  /*1fa0*/  FMUL.FTZ R13, R13, R14 ;  /* 0x0000000e0d0d7220 */ /* 0x000fe40000410000 */
.L_x_4441:
[----:B------:R-:W-:Y:S05]  /*1fb0*/  BSYNC B0 ;  /* 0x0000000000007941 */ /* 0x000fea0003800000 */
.L_x_4440:
        /* <DEDUP_REMOVED lines=32> */
.L_x_4454:
[----:B------:R-:W-:Y:S01]  /*21c0*/  FSETP.GEU.FTZ.AND P0, PT, R17, -R13, PT ;  /* 0x8000000d1100720b */ /* 0x000fe20003f1e000 */
[----:B------:R-:W-:-:S12]  /*21d0*/  FADD.FTZ R15, R15, -1 ;  /* 0xbf8000000f0f7421 */ /* 0x000fd80000010000 */
[----:B------:R-:W-:Y:S02]  /*21e0*/  @!P0 FADD.FTZ R15, R15, -1 ;  /* 0xbf8000000f0f8421 */ /* 0x000fe40000010000 */
.L_x_4453:
[----:B------:R-:W-:Y:S05]  /*21f0*/  BSYNC B1 ;  /* 0x0000000000017941 */ /* 0x000fea0003800000 */
.L_x_4452:
[----:B------:R-:W-:Y:S01]  /*2200*/  FFMA.FTZ R12, -R13, R15, R12 ;  /* 0x0000000f0d0c7223 */ /* 0x000fe2000001010c */
[----:B------:R-:W-:Y:S05]  /*2210*/  BRA `(.L_x_4450) ;  /* 0x000001f000007947 */ /* 0x000fea0003800000 */
.L_x_4451:
        /* <DEDUP_REMOVED lines=15> */
.L_x_4457:
        /* <DEDUP_REMOVED lines=13> */
.L_x_4456:
[----:B------:R-:W-:Y:S05]  /*23e0*/  BSYNC B1 ;  /* 0x0000000000017941 */ /* 0x000fea0003800000 */
.L_x_4455:
[----:B0-----:R-:W-:-:S04]  /*23f0*/  FMUL.FTZ R13, R14, 1.1920928955078125e-07 ;  /* 0x340000000e0d7820 */ /* 0x001fc80000410000 */
[----:B------:R-:W-:Y:S02]  /*2400*/  FMUL.FTZ R12, R12, R13 ;  /* 0x0000000d0c0c7220 */ /* 0x000fe40000410000 */
.L_x_4450:
[----:B------:R-:W-:Y:S05]  /*2410*/  BSYNC B0 ;  /* 0x0000000000007941 */ /* 0x000fea0003800000 */
.L_x_4449:
[----:B------:R-:W-:Y:S01]  /*2420*/  FSETP.GTU.FTZ.AND P0, PT, |R12|, +INF , PT ;  /* 0x7f8000000c00780b */ /* 0x000fe20003f1c200 */
[----:B------:R-:W-:Y:S01]  /*2430*/  IMAD.WIDE.U32 R14, R0, R5, c[0x0][0x168] ;  /* 0x00005a00000e7625 */ /* 0x000fe200078e0005 */
[C---:B------:R-:W-:Y:S02]  /*2440*/  LOP3.LUT R3, R12.reuse, 0x80000000, R3, 0xb8, !PT ;  /* 0x800000000c037812 */ /* 0x040fe400078eb803 */
[----:B------:R-:W-:Y:S02]  /*2450*/  F2FP.PACK_AB R7, R7, R6 ;  /* 0x000000060707723e */ /* 0x000fe400000000ff */
[----:B------:R-:W-:Y:S01]  /*2460*/  FSEL R3, R12, R3, P0 ;  /* 0x000000030c037208 */ /* 0x000fe20000000000 */
[----:B------:R-:W-:Y:S01]  /*2470*/  IMAD.WIDE R14, R4, 0x4, R14 ;  /* 0x00000004040e7825 */ /* 0x000fe200078e020e */
[----:B------:R-:W-:Y:S02]  /*2480*/  F2FP.PACK_AB R11, R11, R10 ;  /* 0x0000000a0b0b723e */ /* 0x000fe400000000ff */
[----:B------:R-:W-:-:S02]  /*2490*/  F2FP.PACK_AB R9, R9, R8 ;  /* 0x000000080909723e */ /* 0x000fc400000000ff */
[----:B------:R-:W-:Y:S01]  /*24a0*/  F2FP.PACK_AB R3, R3, R2 ;  /* 0x000000020303723e */ /* 0x000fe200000000ff */
[----:B------:R-:W-:Y:S04]  /*24b0*/  STG.E [R14.64], R7 ;  /* 0x000000070e007986 */ /* 0x000fe8000c101904 */
[----:B------:R-:W-:Y:S04]  /*24c0*/  STG.E [R14.64+0x200], R11 ;  /* 0x0002000b0e007986 */ /* 0x000fe8000c101904 */
[----:B------:R-:W-:Y:S04]  /*24d0*/  STG.E [R14.64+0x400], R9 ;  /* 0x000400090e007986 */ /* 0x000fe8000c101904 */
[----:B------:R-:W-:Y:S01]  /*24e0*/  STG.E [R14.64+0x600], R3 ;  /* 0x000600030e007986 */ /* 0x000fe2000c101904 */
[----:B------:R-:W-:Y:S05]  /*24f0*/  EXIT ;  /* 0x000000000000794d */ /* 0x000fea0003800000 */
.L_x_4385:
        /* <DEDUP_REMOVED lines=30> */
[----:B------:R-:W-:Y:S02]  /*26e0*/  @!P3 IADD3 R10, R0, R23, RZ ;  /* 0x00000017000ab210 */ /* 0x000fe40007ffe0ff */
        /* <DEDUP_REMOVED lines=19> */
[----:B------:R-:W-:Y:S02]  /*2820*/  ISETP.GE.AND P1, PT, R23, R12, PT ;  /* 0x0000000c1700720c */ /* 0x000fe40003f26270 */
[----:B--2---:R-:W-:Y:S01]  /*2830*/  @!P4 MOV R4, 0x2 ;  /* 0x000000020004c802 */ /* 0x004fe20000000f00 */
[CC--:B---3--:R-:W-:Y:S01]  /*2840*/  @!P3 IMAD.WIDE.U32 R24, R10.reuse, R11.reuse, c[0x0][0x170] ;  /* 0x00005c000a18b625 */ /* 0x0c8fe200078e000b */
[----:B------:R-:W-:Y:S02]  /*2850*/  PRMT R26, RZ, 0x7610, R26 ;  /* 0x00007610ff1a7816 */ /* 0x000fe4000000001a */
[----:B------:R-:W-:Y:S01]  /*2860*/  PRMT R28, RZ, 0x7610, R28 ;  /* 0x00007610ff1c7816 */ /* 0x000fe2000000001c */
[----:B-1----:R-:W-:Y:S01]  /*2870*/  @!P4 IMAD.WIDE.U32 R2, R27, R4, c[0x0][0x170] ;  /* 0x00005c001b02c625 */ /* 0x002fe200078e0004 */
[----:B------:R-:W-:Y:S02]  /*2880*/  PRMT R22, RZ, 0x7610, R22 ;  /* 0x00007610ff167816 */ /* 0x000fe40000000016 */
[----:B------:R-:W-:Y:S01]  /*2890*/  PRMT R20, RZ, 0x7610, R20 ;  /* 0x00007610ff147816 */ /* 0x000fe20000000014 */
[----:B------:R-:W-:Y:S01]  /*28a0*/  @!P3 IMAD.WIDE.U32 R10, R10, R11, c[0x0][0x178] ;  /* 0x00005e000a0ab625 */ /* 0x000fe200078e000b */
[----:B------:R0:W5:Y:S04]  /*28b0*/  @!P3 LDG.E.U16 R26, [R24.64] ;  /* 0x00000004181ab981 */ /* 0x000168000c1e1500 */
[----:B------:R1:W5:Y:S01]  /*28c0*/  @!P4 LDG.E.U16 R28, [R2.64] ;  /* 0x00000004021cc981 */ /* 0x000362000c1e1500 */
[----:B------:R-:W-:-:S03]  /*28d0*/  @!P5 IMAD.MOV.U32 R9, RZ, RZ, 0x2 ;  /* 0x00000002ff09d424 */ /* 0x000fc600078e00ff */
[----:B------:R2:W5:Y:S01]  /*28e0*/  @!P3 LDG.E.U16 R22, [R10.64] ;  /* 0x000000040a16b981 */ /* 0x000562000c1e1500 */
[----:B0-----:R-:W-:Y:S01]  /*28f0*/  @!P1 IMAD.IADD R25, R0, 0x1, R23 ;  /* 0x0000000100199824 */ /* 0x001fe200078e0217 */
[----:B------:R-:W-:Y:S02]  /*2900*/  PRMT R29, RZ, 0x7610, R29 ;  /* 0x00007610ff1d7816 */ /* 0x000fe4000000001d */
        /* <DEDUP_REMOVED lines=18> */
[----:B-----5:R-:W-:Y:S01]  /*2a30*/  HADD2.F32 R14, -RZ, R14.H0_H0 ;  /* 0x2000000eff0e7230 */ /* 0x020fe20000004100 */
[----:B------:R-:W-:Y:S01]  /*2a40*/  BSSY B0, `(.L_x_4460) ;  /* 0x0000043000007945 */ /* 0x000fe20003800000 */
[----:B------:R-:W-:-:S03]  /*2a50*/  HADD2.F32 R15, -RZ, R15.H0_H0 ;  /* 0x2000000fff0f7230 */ /* 0x000fc60000004100 */
[C---:B-1----:R-:W-:Y:S02]  /*2a60*/  FADD.FTZ R2, |R14|.reuse, -RZ ;  /* 0x800000ff0e027221 */ /* 0x042fe40000010200 */
        /* <DEDUP_REMOVED lines=25> */
.L_x_4465:
[----:B------:R-:W-:Y:S01]  /*2c00*/  FSETP.GEU.FTZ.AND P0, PT, R5, -R6, PT ;  /* 0x800000060500720b */ /* 0x000fe20003f1e000 */
[----:B------:R-:W-:-:S12]  /*2c10*/  FADD.FTZ R3, R3, -1 ;  /* 0xbf80000003037421 */ /* 0x000fd80000010000 */
[----:B------:R-:W-:Y:S02]  /*2c20*/  @!P0 FADD.FTZ R3, R3, -1 ;  /* 0xbf80000003038421 */ /* 0x000fe40000010000 */
.L_x_4464:
[----:B------:R-:W-:Y:S05]  /*2c30*/  BSYNC B2 ;  /* 0x0000000000027941 */ /* 0x000fea0003800000 */
.L_x_4463:
[----:B------:R-:W-:Y:S01]  /*2c40*/  FFMA.FTZ R2, -R6, R3, R2 ;  /* 0x0000000306027223 */ /* 0x000fe20000010102 */
[----:B------:R-:W-:Y:S05]  /*2c50*/  BRA `(.L_x_4461) ;  /* 0x0000021000007947 */ /* 0x000fea0003800000 */
.L_x_4462:
        /* <DEDUP_REMOVED lines=16> */
.L_x_4468:
        /* <DEDUP_REMOVED lines=11> */
[----:B------:R-:W-:Y:S02]  /*2e10*/  ISETP.NE.AND P0, PT, R7, RZ, PT ;  /* 0x000000ff0700720c */ /* 0x000fe40003f05270 */
[----:B------:R-:W-:-:S11]  /*2e20*/  MOV R6, R7 ;  /* 0x0000000700067202 */ /* 0x000fd60000000f00 */
[----:B------:R-:W-:Y:S05]  /*2e30*/  @P0 BRA P1, `(.L_x_4468) ;  /* 0xffffff2000000947 */ /* 0x000fea000083ffff */
.L_x_4467:
[----:B------:R-:W-:Y:S05]  /*2e40*/  BSYNC B2 ;  /* 0x0000000000027941 */ /* 0x000fea0003800000 */
.L_x_4466:
[----:B0-----:R-:W-:-:S04]  /*2e50*/  FMUL.FTZ R3, R6, 1.1920928955078125e-07 ;  /* 0x3400000006037820 */ /* 0x001fc80000410000 */
[----:B------:R-:W-:Y:S02]  /*2e60*/  FMUL.FTZ R2, R2, R3 ;  /* 0x0000000302027220 */ /* 0x000fe40000410000 */
.L_x_4461:
[----:B------:R-:W-:Y:S05]  /*2e70*/  BSYNC B0 ;  /* 0x0000000000007941 */ /* 0x000fea0003800000 */
.L_x_4460:
[C---:B------:R-:W-:Y:S02]  /*2e80*/  FSETP.GTU.FTZ.AND P0, PT, |R2|.reuse, +INF , PT ;  /* 0x7f8000000200780b */ /* 0x040fe40003f1c200 */
[----:B------:R-:W-:-:S04]  /*2e90*/  LOP3.LUT R3, R2, 0x80000000, R14, 0xb8, !PT ;  /* 0x8000000002037812 */ /* 0x000fc800078eb80e */
[----:B------:R-:W-:-:S04]  /*2ea0*/  FSEL R2, R2, R3, P0 ;  /* 0x0000000302027208 */ /* 0x000fc80000000000 */
[----:B------:R-:W-:Y:S02]  /*2eb0*/  F2FP.PACK_AB R2, RZ, R2 ;  /* 0x00000002ff02723e */ /* 0x000fe400000000ff */
.L_x_4459:
[----:B------:R-:W-:Y:S05]  /*2ec0*/  BSYNC B1 ;  /* 0x0000000000017941 */ /* 0x000fea0003800000 */
.L_x_4458:
[----:B-1----:R-:W-:Y:S01]  /*2ed0*/  IADD3 R3, R13, 0x80, RZ ;  /* 0x000000800d037810 */ /* 0x002fe20007ffe0ff */
        /* <DEDUP_REMOVED lines=32> */
.L_x_4476:
[----:B------:R-:W-:Y:S01]  /*30e0*/  FSETP.GEU.FTZ.AND P0, PT, R8, -R7, PT ;  /* 0x800000070800720b */ /* 0x000fe20003f1e000 */
[----:B------:R-:W-:-:S12]  /*30f0*/  FADD.FTZ R4, R4, -1 ;  /* 0xbf80000004047421 */ /* 0x000fd80000010000 */
[----:B------:R-:W-:Y:S02]  /*3100*/  @!P0 FADD.FTZ R4, R4, -1 ;  /* 0xbf80000004048421 */ /* 0x000fe40000010000 */
.L_x_4475:
[----:B------:R-:W-:Y:S05]  /*3110*/  BSYNC B2 ;  /* 0x0000000000027941 */ /* 0x000fea0003800000 */
.L_x_4474:
[----:B------:R-:W-:Y:S01]  /*3120*/  FFMA.FTZ R5, -R7, R4, R5 ;  /* 0x0000000407057223 */ /* 0x000fe20000010105 */
[----:B------:R-:W-:Y:S05]  /*3130*/  BRA `(.L_x_4472) ;  /* 0x000001f000007947 */ /* 0x000fea0003800000 */
.L_x_4473:
        /* <DEDUP_REMOVED lines=15> */
.L_x_4479:
        /* <DEDUP_REMOVED lines=13> */
.L_x_4478:
[----:B------:R-:W-:Y:S05]  /*3300*/  BSYNC B2 ;  /* 0x0000000000027941 */ /* 0x000fea0003800000 */
.L_x_4477:
[----:B------:R-:W-:-:S04]  /*3310*/  FMUL.FTZ R8, R8, 1.1920928955078125e-07 ;  /* 0x3400000008087820 */ /* 0x000fc80000410000 */
[----:B------:R-:W-:Y:S02]  /*3320*/  FMUL.FTZ R5, R5, R8 ;  /* 0x0000000805057220 */ /* 0x000fe40000410000 */
.L_x_4472:
[----:B------:R-:W-:Y:S05]  /*3330*/  BSYNC B0 ;  /* 0x0000000000007941 */ /* 0x000fea0003800000 */
.L_x_4471:
[C---:B------:R-:W-:Y:S02]  /*3340*/  FSETP.GTU.FTZ.AND P0, PT, |R5|.reuse, +INF , PT ;  /* 0x7f8000000500780b */ /* 0x040fe40003f1c200 */
[----:B------:R-:W-:-:S04]  /*3350*/  LOP3.LUT R16, R5, 0x80000000, R16, 0xb8, !PT ;  /* 0x8000000005107812 */ /* 0x000fc800078eb810 */
[----:B0-----:R-:W-:-:S04]  /*3360*/  FSEL R4, R5, R16, P0 ;  /* 0x0000001005047208 */ /* 0x001fc80000000000 */
[----:B------:R-:W-:Y:S02]  /*3370*/  F2FP.PACK_AB R4, RZ, R4 ;  /* 0x00000004ff04723e */ /* 0x000fe400000000ff */
.L_x_4470:
[----:B------:R-:W-:Y:S05]  /*3380*/  BSYNC B1 ;  /* 0x0000000000017941 */ /* 0x000fea0003800000 */
.L_x_4469:
        /* <DEDUP_REMOVED lines=33> */
.L_x_4487:
[----:B------:R-:W-:Y:S01]  /*35a0*/  FSETP.GEU.FTZ.AND P0, PT, R8, -R9, PT ;  /* 0x800000090800720b */ /* 0x000fe20003f1e000 */
[----:B------:R-:W-:-:S12]  /*35b0*/  FADD.FTZ R6, R6, -1 ;  /* 0xbf80000006067421 */ /* 0x000fd80000010000 */
[----:B------:R-:W-:Y:S02]  /*35c0*/  @!P0 FADD.FTZ R6, R6, -1 ;  /* 0xbf80000006068421 */ /* 0x000fe40000010000 */
.L_x_4486:
[----:B------:R-:W-:Y:S05]  /*35d0*/  BSYNC B2 ;  /* 0x0000000000027941 */ /* 0x000fea0003800000 */
.L_x_4485:
[----:B------:R-:W-:Y:S01]  /*35e0*/  FFMA.FTZ R5, -R9, R6, R5 ;  /* 0x0000000609057223 */ /* 0x000fe20000010105 */
[----:B------:R-:W-:Y:S05]  /*35f0*/  BRA `(.L_x_4483) ;  /* 0x0000021000007947 */ /* 0x000fea0003800000 */
.L_x_4484:
        /* <DEDUP_REMOVED lines=16> */
.L_x_4490:
        /* <DEDUP_REMOVED lines=14> */
.L_x_4489:
[----:B------:R-:W-:Y:S05]  /*37e0*/  BSYNC B2 ;  /* 0x0000000000027941 */ /* 0x000fea0003800000 */
.L_x_4488:
[----:B0-----:R-:W-:-:S04]  /*37f0*/  FMUL.FTZ R6, R9, 1.1920928955078125e-07 ;  /* 0x3400000009067820 */ /* 0x001fc80000410000 */
[----:B------:R-:W-:Y:S02]  /*3800*/  FMUL.FTZ R5, R5, R6 ;  /* 0x0000000605057220 */ /* 0x000fe40000410000 */
.L_x_4483:
[----:B------:R-:W-:Y:S05]  /*3810*/  BSYNC B0 ;  /* 0x0000000000007941 */ /* 0x000fea0003800000 */
.L_x_4482:
[C---:B------:R-:W-:Y:S02]  /*3820*/  FSETP.GTU.FTZ.AND P0, PT, |R5|.reuse, +INF , PT ;  /* 0x7f8000000500780b */ /* 0x040fe40003f1c200 */
[----:B------:R-:W-:-:S04]  /*3830*/  LOP3.LUT R18, R5, 0x80000000, R18, 0xb8, !PT ;  /* 0x8000000005127812 */ /* 0x000fc800078eb812 */
[----:B------:R-:W-:-:S04]  /*3840*/  FSEL R5, R5, R18, P0 ;  /* 0x0000001205057208 */ /* 0x000fc80000000000 */
[----:B------:R-:W-:Y:S02]  /*3850*/  F2FP.PACK_AB R5, RZ, R5 ;  /* 0x00000005ff05723e */ /* 0x000fe400000000ff */
.L_x_4481:
[----:B------:R-:W-:Y:S05]  /*3860*/  BSYNC B1 ;  /* 0x0000000000017941 */ /* 0x000fea0003800000 */
.L_x_4480:
        /* <DEDUP_REMOVED lines=33> */
.L_x_4498:
[----:B------:R-:W-:Y:S01]  /*3a80*/  FSETP.GEU.FTZ.AND P0, PT, R10, -R9, PT ;  /* 0x800000090a00720b */ /* 0x000fe20003f1e000 */
[----:B------:R-:W-:-:S12]  /*3a90*/  FADD.FTZ R6, R6, -1 ;  /* 0xbf80000006067421 */ /* 0x000fd80000010000 */
[----:B------:R-:W-:Y:S02]  /*3aa0*/  @!P0 FADD.FTZ R6, R6, -1 ;  /* 0xbf80000006068421 */ /* 0x000fe40000010000 */
.L_x_4497:
[----:B------:R-:W-:Y:S05]  /*3ab0*/  BSYNC B2 ;  /* 0x0000000000027941 */ /* 0x000fea0003800000 */
.L_x_4496:
[----:B------:R-:W-:Y:S01]  /*3ac0*/  FFMA.FTZ R7, -R9, R6, R7 ;  /* 0x0000000609077223 */ /* 0x000fe20000010107 */
[----:B------:R-:W-:Y:S05]  /*3ad0*/  BRA `(.L_x_4494) ;  /* 0x0000022000007947 */ /* 0x000fea0003800000 */
.L_x_4495:
        /* <DEDUP_REMOVED lines=18> */
.L_x_4501:
        /* <DEDUP_REMOVED lines=13> */
.L_x_4500:
[----:B------:R-:W-:Y:S05]  /*3cd0*/  BSYNC B2 ;  /* 0x0000000000027941 */ /* 0x000fea0003800000 */
.L_x_4499:
[----:B------:R-:W-:-:S04]  /*3ce0*/  FMUL.FTZ R11, R11, 1.1920928955078125e-07 ;  /* 0x340000000b0b7820 */ /* 0x000fc80000410000 */
[----:B0-----:R-:W-:Y:S02]  /*3cf0*/  FMUL.FTZ R7, R6, R11 ;  /* 0x0000000b06077220 */ /* 0x001fe40000410000 */
.L_x_4494:
[----:B------:R-:W-:Y:S05]  /*3d00*/  BSYNC B0 ;  /* 0x0000000000007941 */ /* 0x000fea0003800000 */
.L_x_4493:
[C---:B------:R-:W-:Y:S02]  /*3d10*/  FSETP.GTU.FTZ.AND P0, PT, |R7|.reuse, +INF , PT ;  /* 0x7f8000000700780b */ /* 0x040fe40003f1c200 */
[----:B------:R-:W-:-:S04]  /*3d20*/  LOP3.LUT R20, R7, 0x80000000, R20, 0xb8, !PT ;  /* 0x8000000007147812 */ /* 0x000fc800078eb814 */
[----:B------:R-:W-:-:S04]  /*3d30*/  FSEL R6, R7, R20, P0 ;  /* 0x0000001407067208 */ /* 0x000fc80000000000 */
[----:B------:R-:W-:Y:S02]  /*3d40*/  F2FP.PACK_AB R6, RZ, R6 ;  /* 0x00000006ff06723e */ /* 0x000fe400000000ff */
.L_x_4492:
[----:B------:R-:W-:Y:S05]  /*3d50*/  BSYNC B1 ;  /* 0x0000000000017941 */ /* 0x000fea0003800000 */
.L_x_4491:
        /* <DEDUP_REMOVED lines=33> */
.L_x_4509:
[----:B------:R-:W-:Y:S01]  /*3f70*/  FSETP.GEU.FTZ.AND P0, PT, R10, -R14, PT ;  /* 0x8000000e0a00720b */ /* 0x000fe20003f1e000 */
[----:B------:R-:W-:-:S12]  /*3f80*/  FADD.FTZ R8, R8, -1 ;  /* 0xbf80000008087421 */ /* 0x000fd80000010000 */
[----:B------:R-:W-:Y:S02]  /*3f90*/  @!P0 FADD.FTZ R8, R8, -1 ;  /* 0xbf80000008088421 */ /* 0x000fe40000010000 */
.L_x_4508:
[----:B------:R-:W-:Y:S05]  /*3fa0*/  BSYNC B2 ;  /* 0x0000000000027941 */ /* 0x000fea0003800000 */
.L_x_4507:
[----:B------:R-:W-:Y:S01]  /*3fb0*/  FFMA.FTZ R7, -R14, R8, R7 ;  /* 0x000000080e077223 */ /* 0x000fe20000010107 */
[----:B------:R-:W-:Y:S05]  /*3fc0*/  BRA `(.L_x_4505) ;  /* 0x0000022000007947 */ /* 0x000fea0003800000 */
.L_x_4506:
        /* <DEDUP_REMOVED lines=10> */
[----:B------:R-:W-:Y:S02]  /*4070*/  FSEL R7, R7, +QNAN , !P0 ;  /* 0x7fffffff07077808 */ /* 0x000fe40004000000 */
[----:B------:R-:W-:-:S07]  /*4080*/  MOV R14, R10 ;  /* 0x0000000a000e7202 */ /* 0x000fce0000000f00 */
[----:B------:R-:W-:Y:S05]  /*4090*/  @!P1 BRA `(.L_x_4511) ;  /* 0x0000012000009947 */ /* 0x000fea0003800000 */
[----:B------:R-:W-:Y:S01]  /*40a0*/  LOP3.LUT R8, R16, 0x7fffff, RZ, 0xc0, !PT ;  /* 0x007fffff10087812 */ /* 0x000fe200078ec0ff */
[----:B------:R-:W-:Y:S02]  /*40b0*/  IMAD.MOV.U32 R14, RZ, RZ, R10 ;  /* 0x000000ffff0e7224 */ /* 0x000fe400078e000a */
[----:B------:R-:W-:Y:S01]  /*40c0*/  IMAD.MOV.U32 R10, RZ, RZ, R11 ;  /* 0x000000ffff0a7224 */ /* 0x000fe200078e000b */
[----:B------:R-:W-:-:S04]  /*40d0*/  LOP3.LUT R8, R8, 0x3f800000, RZ, 0xfc, !PT ;  /* 0x3f80000008087812 */ /* 0x000fc800078efcff */
[----:B------:R0:W1:Y:S03]  /*40e0*/  MUFU.RCP R9, R8 ;  /* 0x0000000800097308 */ /* 0x0000660000001000 */
.L_x_4512:
        /* <DEDUP_REMOVED lines=13> */
.L_x_4511:
[----:B------:R-:W-:Y:S05]  /*41c0*/  BSYNC B2 ;  /* 0x0000000000027941 */ /* 0x000fea0003800000 */
.L_x_4510:
[----:B------:R-:W-:-:S04]  /*41d0*/  FMUL.FTZ R14, R14, 1.1920928955078125e-07 ;  /* 0x340000000e0e7820 */ /* 0x000fc80000410000 */
[----:B------:R-:W-:Y:S02]  /*41e0*/  FMUL.FTZ R7, R7, R14 ;  /* 0x0000000e07077220 */ /* 0x000fe40000410000 */
.L_x_4505:
[----:B------:R-:W-:Y:S05]  /*41f0*/  BSYNC B0 ;  /* 0x0000000000007941 */ /* 0x000fea0003800000 */
.L_x_4504:
[C---:B------:R-:W-:Y:S02]  /*4200*/  FSETP.GTU.FTZ.AND P0, PT, |R7|.reuse, +INF , PT ;  /* 0x7f8000000700780b */ /* 0x040fe40003f1c200 */
[----:B------:R-:W-:-:S04]  /*4210*/  LOP3.LUT R26, R7, 0x80000000, R26, 0xb8, !PT ;  /* 0x80000000071a7812 */ /* 0x000fc800078eb81a */
[----:B------:R-:W-:-:S04]  /*4220*/  FSEL R7, R7, R26, P0 ;  /* 0x0000001a07077208 */ /* 0x000fc80000000000 */
[----:B------:R-:W-:Y:S02]  /*4230*/  F2FP.PACK_AB R7, RZ, R7 ;  /* 0x00000007ff07723e */ /* 0x000fe400000000ff */
.L_x_4503:
[----:B------:R-:W-:Y:S05]  /*4240*/  BSYNC B1 ;  /* 0x0000000000017941 */ /* 0x000fea0003800000 */
.L_x_4502:
        /* <DEDUP_REMOVED lines=33> */
.L_x_4520:
[----:B------:R-:W-:Y:S01]  /*4460*/  FSETP.GEU.FTZ.AND P0, PT, R14, -R11, PT ;  /* 0x8000000b0e00720b */ /* 0x000fe20003f1e000 */
[----:B------:R-:W-:-:S12]  /*4470*/  FADD.FTZ R8, R8, -1 ;  /* 0xbf80000008087421 */ /* 0x000fd80000010000 */
[----:B------:R-:W-:Y:S02]  /*4480*/  @!P0 FADD.FTZ R8, R8, -1 ;  /* 0xbf80000008088421 */ /* 0x000fe40000010000 */
.L_x_4519:
[----:B------:R-:W-:Y:S05]  /*4490*/  BSYNC B2 ;  /* 0x0000000000027941 */ /* 0x000fea0003800000 */
.L_x_4518:
[----:B------:R-:W-:Y:S01]  /*44a0*/  FFMA.FTZ R9, -R11, R8, R9 ;  /* 0x000000080b097223 */ /* 0x000fe20000010109 */
[----:B------:R-:W-:Y:S05]  /*44b0*/  BRA `(.L_x_4516) ;  /* 0x000001f000007947 */ /* 0x000fea0003800000 */
.L_x_4517:
        /* <DEDUP_REMOVED lines=15> */
.L_x_4523:
        /* <DEDUP_REMOVED lines=13> */
.L_x_4522:
[----:B------:R-:W-:Y:S05]  /*4680*/  BSYNC B2 ;  /* 0x0000000000027941 */ /* 0x000fea0003800000 */
.L_x_4521:
[----:B------:R-:W-:-:S04]  /*4690*/  FMUL.FTZ R11, R11, 1.1920928955078125e-07 ;  /* 0x340000000b0b7820 */ /* 0x000fc80000410000 */
[----:B0-----:R-:W-:Y:S02]  /*46a0*/  FMUL.FTZ R9, R8, R11 ;  /* 0x0000000b08097220 */ /* 0x001fe40000410000 */
.L_x_4516:
[----:B------:R-:W-:Y:S05]  /*46b0*/  BSYNC B0 ;  /* 0x0000000000007941 */ /* 0x000fea0003800000 */
.L_x_4515:
[C---:B------:R-:W-:Y:S02]  /*46c0*/  FSETP.GTU.FTZ.AND P0, PT, |R9|.reuse, +INF , PT ;  /* 0x7f8000000900780b */ /* 0x040fe40003f1c200 */
[----:B------:R-:W-:-:S04]  /*46d0*/  LOP3.LUT R28, R9, 0x80000000, R28, 0xb8, !PT ;  /* 0x80000000091c7812 */ /* 0x000fc800078eb81c */
[----:B0-----:R-:W-:-:S04]  /*46e0*/  FSEL R8, R9, R28, P0 ;  /* 0x0000001c09087208 */ /* 0x001fc80000000000 */
[----:B------:R-:W-:Y:S02]  /*46f0*/  F2FP.PACK_AB R8, RZ, R8 ;  /* 0x00000008ff08723e */ /* 0x000fe400000000ff */
.L_x_4514:
[----:B------:R-:W-:Y:S05]  /*4700*/  BSYNC B1 ;  /* 0x0000000000017941 */ /* 0x000fea0003800000 */
.L_x_4513:
        /* <DEDUP_REMOVED lines=33> */
.L_x_4531:
[----:B------:R-:W-:Y:S01]  /*4920*/  FSETP.GEU.FTZ.AND P0, PT, R15, -R14, PT ;  /* 0x8000000e0f00720b */ /* 0x000fe20003f1e000 */
[----:B------:R-:W-:-:S12]  /*4930*/  FADD.FTZ R9, R9, -1 ;  /* 0xbf80000009097421 */ /* 0x000fd80000010000 */
[----:B------:R-:W-:Y:S02]  /*4940*/  @!P0 FADD.FTZ R9, R9, -1 ;  /* 0xbf80000009098421 */ /* 0x000fe40000010000 */
.L_x_4530:
[----:B------:R-:W-:Y:S05]  /*4950*/  BSYNC B2 ;  /* 0x0000000000027941 */ /* 0x000fea0003800000 */
.L_x_4529:
[----:B------:R-:W-:Y:S01]  /*4960*/  FFMA.FTZ R10, -R14, R9, R10 ;  /* 0x000000090e0a7223 */ /* 0x000fe2000001010a */
[----:B------:R-:W-:Y:S05]  /*4970*/  BRA `(.L_x_4527) ;  /* 0x000001f000007947 */ /* 0x000fea0003800000 */
.L_x_4528:
        /* <DEDUP_REMOVED lines=14> */
[----:B------:R1:W2:Y:S03]  /*4a60*/  MUFU.RCP R11, R10 ;  /* 0x0000000a000b7308 */ /* 0x0002a60000001000 */
.L_x_4534:
        /* <DEDUP_REMOVED lines=13> */
.L_x_4533:
[----:B------:R-:W-:Y:S05]  /*4b40*/  BSYNC B2 ;  /* 0x0000000000027941 */ /* 0x000fea0003800000 */
.L_x_4532:
[----:B------:R-:W-:-:S04]  /*4b50*/  FMUL.FTZ R14, R14, 1.1920928955078125e-07 ;  /* 0x340000000e0e7820 */ /* 0x000fc80000410000 */
[----:B-1----:R-:W-:Y:S02]  /*4b60*/  FMUL.FTZ R10, R9, R14 ;  /* 0x0000000e090a7220 */ /* 0x002fe40000410000 */
.L_x_4527:
[----:B------:R-:W-:Y:S05]  /*4b70*/  BSYNC B0 ;  /* 0x0000000000007941 */ /* 0x000fea0003800000 */
.L_x_4526:
[C---:B------:R-:W-:Y:S02]  /*4b80*/  FSETP.GTU.FTZ.AND P0, PT, |R10|.reuse, +INF , PT ;  /* 0x7f8000000a00780b */ /* 0x040fe40003f1c200 */
[----:B------:R-:W-:-:S04]  /*4b90*/  LOP3.LUT R27, R10, 0x80000000, R27, 0xb8, !PT ;  /* 0x800000000a1b7812 */ /* 0x000fc800078eb81b */
[----:B------:R-:W-:-:S04]  /*4ba0*/  FSEL R9, R10, R27, P0 ;  /* 0x0000001b0a097208 */ /* 0x000fc80000000000 */
[----:B------:R-:W-:Y:S02]  /*4bb0*/  F2FP.PACK_AB R9, RZ, R9 ;  /* 0x00000009ff09723e */ /* 0x000fe400000000ff */
.L_x_4525:
[----:B------:R-:W-:Y:S05]  /*4bc0*/  BSYNC B1 ;  /* 0x0000000000017941 */ /* 0x000fea0003800000 */
.L_x_4524:
        /* <DEDUP_REMOVED lines=33> */
.L_x_4542:
[----:B------:R-:W-:Y:S01]  /*4de0*/  FSETP.GEU.FTZ.AND P0, PT, R15, -R17, PT ;  /* 0x800000110f00720b */ /* 0x000fe20003f1e000 */
[----:B------:R-:W-:-:S12]  /*4df0*/  FADD.FTZ R11, R11, -1 ;  /* 0xbf8000000b0b7421 */ /* 0x000fd80000010000 */
[----:B------:R-:W-:Y:S02]  /*4e00*/  @!P0 FADD.FTZ R11, R11, -1 ;  /* 0xbf8000000b0b8421 */ /* 0x000fe40000010000 */
.L_x_4541:
[----:B------:R-:W-:Y:S05]  /*4e10*/  BSYNC B2 ;  /* 0x0000000000027941 */ /* 0x000fea0003800000 */
.L_x_4540:
[----:B------:R-:W-:Y:S01]  /*4e20*/  FFMA.FTZ R10, -R17, R11, R10 ;  /* 0x0000000b110a7223 */ /* 0x000fe2000001010a */
[----:B------:R-:W-:Y:S05]  /*4e30*/  BRA `(.L_x_4538) ;  /* 0x000001f000007947 */ /* 0x000fea0003800000 */
.L_x_4539:
        /* <DEDUP_REMOVED lines=15> */
.L_x_4545:
        /* <DEDUP_REMOVED lines=13> */
.L_x_4544:
[----:B------:R-:W-:Y:S05]  /*5000*/  BSYNC B2 ;  /* 0x0000000000027941 */ /* 0x000fea0003800000 */
.L_x_4543:
[----:B------:R-:W-:-:S04]  /*5010*/  FMUL.FTZ R11, R11, 1.1920928955078125e-07 ;  /* 0x340000000b0b7820 */ /* 0x000fc80000410000 */
[----:B------:R-:W-:Y:S02]  /*5020*/  FMUL.FTZ R10, R10, R11 ;  /* 0x0000000b0a0a7220 */ /* 0x000fe40000410000 */
.L_x_4538:
[----:B------:R-:W-:Y:S05]  /*5030*/  BSYNC B0 ;  /* 0x0000000000007941 */ /* 0x000fea0003800000 */
.L_x_4537:
[C---:B------:R-:W-:Y:S02]  /*5040*/  FSETP.GTU.FTZ.AND P0, PT, |R10|.reuse, +INF , PT ;  /* 0x7f8000000a00780b */ /* 0x040fe40003f1c200 */
[----:B------:R-:W-:-:S04]  /*5050*/  LOP3.LUT R23, R10, 0x80000000, R23, 0xb8, !PT ;  /* 0x800000000a177812 */ /* 0x000fc800078eb817 */
[----:B------:R-:W-:-:S04]  /*5060*/  FSEL R10, R10, R23, P0 ;  /* 0x000000170a0a7208 */ /* 0x000fc80000000000 */
[----:B------:R-:W-:Y:S02]  /*5070*/  F2FP.PACK_AB R10, RZ, R10 ;  /* 0x0000000aff0a723e */ /* 0x000fe400000000ff */
.L_x_4536:
[----:B------:R-:W-:Y:S05]  /*5080*/  BSYNC B1 ;  /* 0x0000000000017941 */ /* 0x000fea0003800000 */
.L_x_4535:
[----:B------:R-:W-:Y:S01]  /*5090*/  ISETP.GE.AND P0, PT, R13, R12, PT ;  /* 0x0000000c0d00720c */ /* 0x000fe20003f06270 */
[----:B------:R-:W-:Y:S01]  /*50a0*/  BSSY B0, `(.L_x_4546) ;  /* 0x0000033000007945 */ /* 0x000fe20003800000 */
[----:B------:R-:W-:Y:S11]  /*50b0*/  BSSY B1, `(.L_x_4547) ;  /* 0x000002b000017945 */ /* 0x000ff60003800000 */
[----:B------:R-:W-:Y:S05]  /*50c0*/  @P0 BRA `(.L_x_4548) ;  /* 0x000000c000000947 */ /* 0x000fea0003800000 */
[----:B-----5:R-:W-:Y:S01]  /*50d0*/  IMAD.IADD R14, R0, 0x1, R13 ;  /* 0x00000001000e7824 */ /* 0x020fe200078e020d */
[----:B------:R-:W-:Y:S01]  /*50e0*/  MOV R13, R3 ;  /* 0x00000003000d7202 */ /* 0x000fe20000000f00 */
[----:B------:R-:W-:-:S03]  /*50f0*/  IMAD.MOV.U32 R15, RZ, RZ, 0x2 ;  /* 0x00000002ff0f7424 */ /* 0x000fc600078e00ff */
[----:B------:R-:W-:Y:S01]  /*5100*/  ISETP.GE.AND P0, PT, R13, R12, PT ;  /* 0x0000000c0d00720c */ /* 0x000fe20003f06270 */
[----:B------:R-:W-:-:S05]  /*5110*/  IMAD.WIDE.U32 R14, R14, R15, c[0x0][0x168] ;  /* 0x00005a000e0e7625 */ /* 0x000fca00078e000f */
[----:B------:R2:W-:Y:S07]  /*5120*/  STG.E.U16 [R14.64], R2 ;  /* 0x000000020e007986 */ /* 0x0005ee000c101504 */
[----:B------:R-:W-:Y:S05]  /*5130*/  @P0 BRA `(.L_x_4549) ;  /* 0x000000c000000947 */ /* 0x000fea0003800000 */
[----:B--2---:R-:W-:Y:S01]  /*5140*/  IMAD.IADD R2, R0, 0x1, R13 ;  /* 0x0000000100027824 */ /* 0x004fe200078e020d */
[----:B------:R-:W-:Y:S01]  /*5150*/  IADD3 R13, R13, 0x80, RZ ;  /* 0x000000800d0d7810 */ /* 0x000fe20007ffe0ff */
[----:B------:R-:W-:-:S04]  /*5160*/  IMAD.MOV.U32 R3, RZ, RZ, 0x2 ;  /* 0x00000002ff037424 */ /* 0x000fc800078e00ff */
[----:B------:R-:W-:-:S05]  /*5170*/  IMAD.WIDE.U32 R2, R2, R3, c[0x0][0x168] ;  /* 0x00005a0002027625 */ /* 0x000fca00078e0003 */
[----:B------:R2:W-:Y:S02]  /*5180*/  STG.E.U16 [R2.64], R4 ;  /* 0x0000000402007986 */ /* 0x0005e4000c101504 */
.L_x_4548:
[----:B------:R-:W-:-:S13]  /*5190*/  ISETP.GE.AND P0, PT, R13, R12, PT ;  /* 0x0000000c0d00720c */ /* 0x000fda0003f06270 */
[----:B------:R-:W-:Y:S05]  /*51a0*/  @P0 BRA `(.L_x_4550) ;  /* 0x000000c000000947 */ /* 0x000fea0003800000 */
[----:B--2---:R-:W-:Y:S01]  /*51b0*/  IMAD.IADD R2, R0, 0x1, R13 ;  /* 0x0000000100027824 */ /* 0x004fe200078e020d */
[----:B------:R-:W-:Y:S01]  /*51c0*/  IADD3 R13, R13, 0x80, RZ ;  /* 0x000000800d0d7810 */ /* 0x000fe20007ffe0ff */
[----:B------:R-:W-:-:S04]  /*51d0*/  IMAD.MOV.U32 R3, RZ, RZ, 0x2 ;  /* 0x00000002ff037424 */ /* 0x000fc800078e00ff */
[----:B------:R-:W-:-:S05]  /*51e0*/  IMAD.WIDE.U32 R2, R2, R3, c[0x0][0x168] ;  /* 0x00005a0002027625 */ /* 0x000fca00078e0003 */
[----:B------:R2:W-:Y:S02]  /*51f0*/  STG.E.U16 [R2.64], R5 ;  /* 0x0000000502007986 */ /* 0x0005e4000c101504 */
.L_x_4549:
[----:B------:R-:W-:-:S13]  /*5200*/  ISETP.GE.AND P0, PT, R13, R12, PT ;  /* 0x0000000c0d00720c */ /* 0x000fda0003f06270 */
[----:B------:R-:W-:Y:S05]  /*5210*/  @P0 BRA `(.L_x_4551) ;  /* 0x000000c000000947 */ /* 0x000fea0003800000 */
[----:B--2---:R-:W-:Y:S01]  /*5220*/  IMAD.IADD R2, R0, 0x1, R13 ;  /* 0x0000000100027824 */ /* 0x004fe200078e020d */
[----:B------:R-:W-:Y:S01]  /*5230*/  IADD3 R13, R13, 0x80, RZ ;  /* 0x000000800d0d7810 */ /* 0x000fe20007ffe0ff */
[----:B------:R-:W-:-:S04]  /*5240*/  IMAD.MOV.U32 R3, RZ, RZ, 0x2 ;  /* 0x00000002ff037424 */ /* 0x000fc800078e00ff */
[----:B------:R-:W-:-:S05]  /*5250*/  IMAD.WIDE.U32 R2, R2, R3, c[0x0][0x168] ;  /* 0x00005a0002027625 */ /* 0x000fca00078e0003 */
[----:B------:R2:W-:Y:S02]  /*5260*/  STG.E.U16 [R2.64], R6 ;  /* 0x0000000602007986 */ /* 0x0005e4000c101504 */
.L_x_4550:
[----:B------:R-:W-:-:S13]  /*5270*/  ISETP.GE.AND P0, PT, R13, R12, PT ;  /* 0x0000000c0d00720c */ /* 0x000fda0003f06270 */
[----:B------:R-:W-:Y:S05]  /*5280*/  @P0 BRA `(.L_x_4552) ;  /* 0x000000d000000947 */ /* 0x000fea0003800000 */
[----:B--2---:R-:W-:Y:S01]  /*5290*/  HFMA2.MMA R3, -RZ, RZ, 0, 1.1920928955078125e-07 ;  /* 0x00000002ff037435 */ /* 0x004fe200000001ff */
[----:B------:R-:W-:Y:S01]  /*52a0*/  IMAD.IADD R2, R0, 0x1, R13 ;  /* 0x0000000100027824 */ /* 0x000fe200078e020d */
[----:B------:R-:W-:-:S08]  /*52b0*/  IADD3 R13, R13, 0x80, RZ ;  /* 0x000000800d0d7810 */ /* 0x000fd00007ffe0ff */
[----:B------:R-:W-:-:S05]  /*52c0*/  IMAD.WIDE.U32 R2, R2, R3, c[0x0][0x168] ;  /* 0x00005a0002027625 */ /* 0x000fca00078e0003 */
[----:B------:R2:W-:Y:S02]  /*52d0*/  STG.E.U16 [R2.64], R7 ;  /* 0x0000000702007986 */ /* 0x0005e4000c101504 */
.L_x_4551:
        /* <DEDUP_REMOVED lines=8> */
.L_x_4552:
[----:B------:R-:W-:Y:S05]  /*5360*/  BSYNC B1 ;  /* 0x0000000000017941 */ /* 0x000fea0003800000 */
.L_x_4547:
[----:B------:R-:W-:-:S13]  /*5370*/  ISETP.GE.AND P0, PT, R13, R12, PT ;  /* 0x0000000c0d00720c */ /* 0x000fda0003f06270 */
[----:B--2---:R-:W-:Y:S01]  /*5380*/  @!P0 IMAD.IADD R2, R0, 0x1, R13 ;  /* 0x0000000100028824 */ /* 0x004fe200078e020d */
[----:B------:R-:W-:Y:S01]  /*5390*/  @!P0 IADD3 R13, R13, 0x80, RZ ;  /* 0x000000800d0d8810 */ /* 0x000fe20007ffe0ff */
[----:B------:R-:W-:-:S04]  /*53a0*/  @!P0 IMAD.MOV.U32 R3, RZ, RZ, 0x2 ;  /* 0x00000002ff038424 */ /* 0x000fc800078e00ff */
[----:B------:R-:W-:-:S05]  /*53b0*/  @!P0 IMAD.WIDE.U32 R2, R2, R3, c[0x0][0x168] ;  /* 0x00005a0002028625 */ /* 0x000fca00078e0003 */
[----:B------:R2:W-:Y:S02]  /*53c0*/  @!P0 STG.E.U16 [R2.64], R9 ;  /* 0x0000000902008986 */ /* 0x0005e4000c101504 */
.L_x_4553:
[----:B------:R-:W-:Y:S05]  /*53d0*/  BSYNC B0 ;  /* 0x0000000000007941 */ /* 0x000fea0003800000 */
.L_x_4546:
        /* <DEDUP_REMOVED lines=8> */
.L_x_4554:
        /* <DEDUP_REMOVED lines=10> */
.L_x_50542:


//--------------------- .text._ZN2at6native29vectorized_elementwise_kernelILi4ENS0_13BinaryFunctorIN3c104HalfES4_S4_ZZZNS0_16fmod_kernel_cudaERNS_18TensorIteratorBaseEENKUlvE0_clEvENKUlvE1_clEvEUlS4_S4_E_EESt5arrayIPcLm3EEEEviT0_T1_ --------------------------
	.section	.text._ZN2at6native29vectorized_elementwise_kernelILi4ENS0_13BinaryFunctorIN3c104HalfES4_S4_ZZZNS0_16fmod_kernel_cudaERNS_18TensorIteratorBaseEENKUlvE0_clEvENKUlvE1_clEvEUlS4_S4_E_EESt5arrayIPcLm3EEEEviT0_T1_,"ax",@progbits
	.sectioninfo	@"SHI_REGISTERS=32"
	.align	128
        .global         _ZN2at6native29vectorized_elementwise_kernelILi4ENS0_13BinaryFunctorIN3c104HalfES4_S4_ZZZNS0_16fmod_kernel_cudaERNS_18TensorIteratorBaseEENKUlvE0_clEvENKUlvE1_clEvEUlS4_S4_E_EESt5arrayIPcLm3EEEEviT0_T1_
        .type           _ZN2at6native29vectorized_elementwise_kernelILi4ENS0_13BinaryFunctorIN3c104HalfES4_S4_ZZZNS0_16fmod_kernel_cudaERNS_18TensorIteratorBaseEENKUlvE0_clEvENKUlvE1_clEvEUlS4_S4_E_EESt5arrayIPcLm3EEEEviT0_T1_,@function
        .size           _ZN2at6native29vectorized_elementwise_kernelILi4ENS0_13BinaryFunctorIN3c104HalfES4_S4_ZZZNS0_16fmod_kernel_cudaERNS_18TensorIteratorBaseEENKUlvE0_clEvENKUlvE1_clEvEUlS4_S4_E_EESt5arrayIPcLm3EEEEviT0_T1_,(.L_x_50543 - _ZN2at6native29vectorized_elementwise_kernelILi4ENS0_13BinaryFunctorIN3c104HalfES4_S4_ZZZNS0_16fmod_kernel_cudaERNS_18TensorIteratorBaseEENKUlvE0_clEvENKUlvE1_clEvEUlS4_S4_E_EESt5arrayIPcLm3EEEEviT0_T1_)
        .other          _ZN2at6native29vectorized_elementwise_kernelILi4ENS0_13BinaryFunctorIN3c104HalfES4_S4_ZZZNS0_16fmod_kernel_cudaERNS_18TensorIteratorBaseEENKUlvE0_clEvENKUlvE1_clEvEUlS4_S4_E_EESt5arrayIPcLm3EEEEviT0_T1_,@"STO_CUDA_ENTRY STV_DEFAULT"
_ZN2at6native29vectorized_elementwise_kernelILi4ENS0_13BinaryFunctorIN3c104HalfES4_S4_ZZZNS0_16fmod_kernel_cudaERNS_18TensorIteratorBaseEENKUlvE0_clEvENKUlvE1_clEvEUlS4_S4_E_EESt5arrayIPcLm3EEEEviT0_T1_:
.text._ZN2at6native29vectorized_elementwise_kernelILi4ENS0_13BinaryFunctorIN3c104HalfES4_S4_ZZZNS0_16fmod_kernel_cudaERNS_18TensorIteratorBaseEENKUlvE0_clEvENKUlvE1_clEvEUlS4_S4_E_EESt5arrayIPcLm3EEEEviT0_T1_:
        /* <DEDUP_REMOVED lines=18> */
[----:B--2---:R-:W-:-:S02]  /*0120*/  HADD2.F32 R12, -RZ, R8.H0_H0 ;  /* 0x20000008ff0c7230 */ /* 0x004fc40000004100 */
[----:B---3--:R-:W-:-:S03]  /*0130*/  HADD2.F32 R19, -RZ, R6.H0_H0 ;  /* 0x20000006ff137230 */ /* 0x008fc60000004100 */
        /* <DEDUP_REMOVED lines=26> */
.L_x_4561:
[----:B------:R-:W-:Y:S01]  /*02e0*/  FSETP.GEU.FTZ.AND P0, PT, R17, -R14, PT ;  /* 0x8000000e1100720b */ /* 0x000fe20003f1e000 */
[----:B------:R-:W-:-:S12]  /*02f0*/  FADD.FTZ R15, R15, -1 ;  /* 0xbf8000000f0f7421 */ /* 0x000fd80000010000 */
[----:B------:R-:W-:Y:S02]  /*0300*/  @!P0 FADD.FTZ R15, R15, -1 ;  /* 0xbf8000000f0f8421 */ /* 0x000fe40000010000 */
.L_x_4560:
[----:B------:R-:W-:Y:S05]  /*0310*/  BSYNC B1 ;  /* 0x0000000000017941 */ /* 0x000fea0003800000 */
.L_x_4559:
[----:B------:R-:W-:Y:S01]  /*0320*/  FFMA.FTZ R13, -R14, R15, R13 ;  /* 0x0000000f0e0d7223 */ /* 0x000fe2000001010d */
[----:B------:R-:W-:Y:S05]  /*0330*/  BRA `(.L_x_4557) ;  /* 0x000001f000007947 */ /* 0x000fea0003800000 */
.L_x_4558:
        /* <DEDUP_REMOVED lines=15> */
.L_x_4564:
        /* <DEDUP_REMOVED lines=13> */
.L_x_4563:
[----:B------:R-:W-:Y:S05]  /*0500*/  BSYNC B1 ;  /* 0x0000000000017941 */ /* 0x000fea0003800000 */
.L_x_4562:
[----:B0-----:R-:W-:-:S04]  /*0510*/  FMUL.FTZ R14, R15, 1.1920928955078125e-07 ;  /* 0x340000000f0e7820 */ /* 0x001fc80000410000 */
[----:B------:R-:W-:Y:S02]  /*0520*/  FMUL.FTZ R13, R13, R14 ;  /* 0x0000000e0d0d7220 */ /* 0x000fe40000410000 */
.L_x_4557:
[----:B0-----:R-:W-:Y:S05]  /*0530*/  BSYNC B0 ;  /* 0x0000000000007941 */ /* 0x001fea0003800000 */
.L_x_4556:
[----:B------:R-:W-:Y:S01]  /*0540*/  HADD2.F32 R8, -RZ, R8.H1_H1 ;  /* 0x30000008ff087230 */ /* 0x000fe20000004100 */
[C---:B------:R-:W-:Y:S01]  /*0550*/  FSETP.GTU.FTZ.AND P0, PT, |R13|.reuse, +INF , PT ;  /* 0x7f8000000d00780b */ /* 0x040fe20003f1c200 */
[----:B------:R-:W-:Y:S01]  /*0560*/  HADD2.F32 R15, -RZ, R6.H1_H1 ;  /* 0x30000006ff0f7230 */ /* 0x000fe20000004100 */
[C---:B------:R-:W-:Y:S01]  /*0570*/  LOP3.LUT R6, R13.reuse, 0x80000000, R12, 0xb8, !PT ;  /* 0x800000000d067812 */ /* 0x040fe200078eb80c */
[----:B------:R-:W-:Y:S03]  /*0580*/  BSSY B0, `(.L_x_4565) ;  /* 0x0000041000007945 */ /* 0x000fe60003800000 */
[C---:B------:R-:W-:Y:S02]  /*0590*/  FSETP.GEU.FTZ.AND P1, PT, |R8|.reuse, |R15|, PT ;  /* 0x4000000f0800720b */ /* 0x040fe40003f3e200 */
[----:B------:R-:W-:Y:S01]  /*05a0*/  FSEL R6, R13, R6, P0 ;  /* 0x000000060d067208 */ /* 0x000fe20000000000 */
[----:B------:R-:W-:-:S10]  /*05b0*/  FADD.FTZ R13, |R8|, -RZ ;  /* 0x800000ff080d7221 */ /* 0x000fd40000010200 */
        /* <DEDUP_REMOVED lines=24> */
.L_x_4570:
[----:B------:R-:W-:Y:S01]  /*0740*/  FSETP.GEU.FTZ.AND P0, PT, R17, -R12, PT ;  /* 0x8000000c1100720b */ /* 0x000fe20003f1e000 */
[----:B------:R-:W-:-:S12]  /*0750*/  FADD.FTZ R14, R14, -1 ;  /* 0xbf8000000e0e7421 */ /* 0x000fd80000010000 */
[----:B------:R-:W-:Y:S02]  /*0760*/  @!P0 FADD.FTZ R14, R14, -1 ;  /* 0xbf8000000e0e8421 */ /* 0x000fe40000010000 */
.L_x_4569:
[----:B------:R-:W-:Y:S05]  /*0770*/  BSYNC B1 ;  /* 0x0000000000017941 */ /* 0x000fea0003800000 */
.L_x_4568:
[----:B------:R-:W-:Y:S01]  /*0780*/  FFMA.FTZ R13, -R12, R14, R13 ;  /* 0x0000000e0c0d7223 */ /* 0x000fe2000001010d */
[----:B------:R-:W-:Y:S05]  /*0790*/  BRA `(.L_x_4566) ;  /* 0x000001f000007947 */ /* 0x000fea0003800000 */
.L_x_4567:
        /* <DEDUP_REMOVED lines=15> */
.L_x_4573:
        /* <DEDUP_REMOVED lines=13> */
.L_x_4572:
[----:B------:R-:W-:Y:S05]  /*0960*/  BSYNC B1 ;  /* 0x0000000000017941 */ /* 0x000fea0003800000 */
.L_x_4571:
[----:B------:R-:W-:-:S04]  /*0970*/  FMUL.FTZ R13, R13, 1.1920928955078125e-07 ;  /* 0x340000000d0d7820 */ /* 0x000fc80000410000 */
[----:B------:R-:W-:Y:S02]  /*0980*/  FMUL.FTZ R13, R12, R13 ;  /* 0x0000000d0c0d7220 */ /* 0x000fe40000410000 */
.L_x_4566:
[----:B------:R-:W-:Y:S05]  /*0990*/  BSYNC B0 ;  /* 0x0000000000007941 */ /* 0x000fea0003800000 */
.L_x_4565:
[----:B------:R-:W-:Y:S01]  /*09a0*/  HADD2.F32 R12, -RZ, R9.H0_H0 ;  /* 0x20000009ff0c7230 */ /* 0x000fe20000004100 */
[C---:B------:R-:W-:Y:S01]  /*09b0*/  FSETP.GTU.FTZ.AND P0, PT, |R13|.reuse, +INF , PT ;  /* 0x7f8000000d00780b */ /* 0x040fe20003f1c200 */
[----:B------:R-:W-:Y:S01]  /*09c0*/  HADD2.F32 R17, -RZ, R7.H0_H0 ;  /* 0x20000007ff117230 */ /* 0x000fe20000004100 */
[C---:B------:R-:W-:Y:S01]  /*09d0*/  LOP3.LUT R8, R13.reuse, 0x80000000, R8, 0xb8, !PT ;  /* 0x800000000d087812 */ /* 0x040fe200078eb808 */
[----:B------:R-:W-:Y:S01]  /*09e0*/  BSSY B0, `(.L_x_4574) ;  /* 0x0000041000007945 */ /* 0x000fe20003800000 */
[C---:B------:R-:W-:Y:S02]  /*09f0*/  FADD.FTZ R15, |R12|.reuse, -RZ ;  /* 0x800000ff0c0f7221 */ /* 0x040fe40000010200 */
[----:B------:R-:W-:Y:S02]  /*0a00*/  FSETP.GEU.FTZ.AND P1, PT, |R12|, |R17|, PT ;  /* 0x400000110c00720b */ /* 0x000fe40003f3e200 */
[----:B------:R-:W-:-:S11]  /*0a10*/  FSEL R13, R13, R8, P0 ;  /* 0x000000080d0d7208 */ /* 0x000fd60000000000 */
        /* <DEDUP_REMOVED lines=24> */
.L_x_4579:
[----:B------:R-:W-:Y:S01]  /*0ba0*/  FSETP.GEU.FTZ.AND P0, PT, R19, -R8, PT ;  /* 0x800000081300720b */ /* 0x000fe20003f1e000 */
[----:B------:R-:W-:-:S12]  /*0bb0*/  FADD.FTZ R14, R14, -1 ;  /* 0xbf8000000e0e7421 */ /* 0x000fd80000010000 */
[----:B------:R-:W-:Y:S02]  /*0bc0*/  @!P0 FADD.FTZ R14, R14, -1 ;  /* 0xbf8000000e0e8421 */ /* 0x000fe40000010000 */
.L_x_4578:
[----:B------:R-:W-:Y:S05]  /*0bd0*/  BSYNC B1 ;  /* 0x0000000000017941 */ /* 0x000fea0003800000 */
.L_x_4577:
[----:B------:R-:W-:Y:S01]  /*0be0*/  FFMA.FTZ R15, -R8, R14, R15 ;  /* 0x0000000e080f7223 */ /* 0x000fe2000001010f */
[----:B------:R-:W-:Y:S05]  /*0bf0*/  BRA `(.L_x_4575) ;  /* 0x000001f000007947 */ /* 0x000fea0003800000 */
.L_x_4576:
        /* <DEDUP_REMOVED lines=15> */
.L_x_4582:
        /* <DEDUP_REMOVED lines=13> */
.L_x_4581:
[----:B------:R-:W-:Y:S05]  /*0dc0*/  BSYNC B1 ;  /* 0x0000000000017941 */ /* 0x000fea0003800000 */
.L_x_4580:
[----:B------:R-:W-:-:S04]  /*0dd0*/  FMUL.FTZ R15, R15, 1.1920928955078125e-07 ;  /* 0x340000000f0f7820 */ /* 0x000fc80000410000 */
[----:B------:R-:W-:Y:S02]  /*0de0*/  FMUL.FTZ R15, R8, R15 ;  /* 0x0000000f080f7220 */ /* 0x000fe40000410000 */
.L_x_4575:
[----:B------:R-:W-:Y:S05]  /*0df0*/  BSYNC B0 ;  /* 0x0000000000007941 */ /* 0x000fea0003800000 */
.L_x_4574:
[----:B------:R-:W-:Y:S01]  /*0e00*/  HADD2.F32 R9, -RZ, R9.H1_H1 ;  /* 0x30000009ff097230 */ /* 0x000fe20000004100 */
[C---:B------:R-:W-:Y:S01]  /*0e10*/  FSETP.GTU.FTZ.AND P0, PT, |R15|.reuse, +INF , PT ;  /* 0x7f8000000f00780b */ /* 0x040fe20003f1c200 */
[----:B0-----:R-:W-:Y:S01]  /*0e20*/  HADD2.F32 R14, -RZ, R7.H1_H1 ;  /* 0x30000007ff0e7230 */ /* 0x001fe20000004100 */
        /* <DEDUP_REMOVED lines=29> */
.L_x_4588:
[----:B------:R-:W-:Y:S01]  /*1000*/  FSETP.GEU.FTZ.AND P0, PT, R17, -R15, PT ;  /* 0x8000000f1100720b */ /* 0x000fe20003f1e000 */
[----:B------:R-:W-:-:S12]  /*1010*/  FADD.FTZ R12, R12, -1 ;  /* 0xbf8000000c0c7421 */ /* 0x000fd80000010000 */
[----:B------:R-:W-:Y:S02]  /*1020*/  @!P0 FADD.FTZ R12, R12, -1 ;  /* 0xbf8000000c0c8421 */ /* 0x000fe40000010000 */
.L_x_4587:
[----:B------:R-:W-:Y:S05]  /*1030*/  BSYNC B1 ;  /* 0x0000000000017941 */ /* 0x000fea0003800000 */
.L_x_4586:
[----:B------:R-:W-:Y:S01]  /*1040*/  FFMA.FTZ R8, -R15, R12, R8 ;  /* 0x0000000c0f087223 */ /* 0x000fe20000010108 */
[----:B------:R-:W-:Y:S05]  /*1050*/  BRA `(.L_x_4584) ;  /* 0x000001f000007947 */ /* 0x000fea0003800000 */
.L_x_4585:
        /* <DEDUP_REMOVED lines=15> */
.L_x_4591:
        /* <DEDUP_REMOVED lines=13> */
.L_x_4590:
[----:B------:R-:W-:Y:S05]  /*1220*/  BSYNC B1 ;  /* 0x0000000000017941 */ /* 0x000fea0003800000 */
.L_x_4589:
[----:B0-----:R-:W-:-:S04]  /*1230*/  FMUL.FTZ R15, R12, 1.1920928955078125e-07 ;  /* 0x340000000c0f7820 */ /* 0x001fc80000410000 */
[----:B------:R-:W-:Y:S02]  /*1240*/  FMUL.FTZ R8, R8, R15 ;  /* 0x0000000f08087220 */ /* 0x000fe40000410000 */
.L_x_4584:
[----:B------:R-:W-:Y:S05]  /*1250*/  BSYNC B0 ;  /* 0x0000000000007941 */ /* 0x000fea0003800000 */
.L_x_4583:
[----:B-----5:R-:W-:Y:S01]  /*1260*/  HADD2.F32 R12, -RZ, R4.H0_H0 ;  /* 0x20000004ff0c7230 */ /* 0x020fe20000004100 */
[C---:B------:R-:W-:Y:S01]  /*1270*/  FSETP.GTU.FTZ.AND P0, PT, |R8|.reuse, +INF , PT ;  /* 0x7f8000000800780b */ /* 0x040fe20003f1c200 */
[----:B------:R-:W-:Y:S01]  /*1280*/  HADD2.F32 R15, -RZ, R2.H0_H0 ;  /* 0x20000002ff0f7230 */ /* 0x000fe20000004100 */
[----:B------:R-:W-:Y:S01]  /*1290*/  LOP3.LUT R9, R8, 0x80000000, R9, 0xb8, !PT ;  /* 0x8000000008097812 */ /* 0x000fe200078eb809 */
[----:B------:R-:W-:Y:S03]  /*12a0*/  BSSY B0, `(.L_x_4592) ;  /* 0x0000041000007945 */ /* 0x000fe60003800000 */
[----:B------:R-:W-:Y:S02]  /*12b0*/  FSETP.GEU.FTZ.AND P1, PT, |R12|, |R15|, PT ;  /* 0x4000000f0c00720b */ /* 0x000fe40003f3e200 */
        /* <DEDUP_REMOVED lines=26> */
.L_x_4597:
[----:B------:R-:W-:Y:S01]  /*1460*/  FSETP.GEU.FTZ.AND P0, PT, R18, -R14, PT ;  /* 0x8000000e1200720b */ /* 0x000fe20003f1e000 */
[----:B------:R-:W-:-:S12]  /*1470*/  FADD.FTZ R16, R16, -1 ;  /* 0xbf80000010107421 */ /* 0x000fd80000010000 */
[----:B------:R-:W-:Y:S02]  /*1480*/  @!P0 FADD.FTZ R16, R16, -1 ;  /* 0xbf80000010108421 */ /* 0x000fe40000010000 */
.L_x_4596:
[----:B------:R-:W-:Y:S05]  /*1490*/  BSYNC B1 ;  /* 0x0000000000017941 */ /* 0x000fea0003800000 */
.L_x_4595:
[----:B------:R-:W-:Y:S01]  /*14a0*/  FFMA.FTZ R9, -R14, R16, R9 ;  /* 0x000000100e097223 */ /* 0x000fe20000010109 */
[----:B------:R-:W-:Y:S05]  /*14b0*/  BRA `(.L_x_4593) ;  /* 0x000001f000007947 */ /* 0x000fea0003800000 */
.L_x_4594:
        /* <DEDUP_REMOVED lines=15> */
.L_x_4600:
        /* <DEDUP_REMOVED lines=13> */
.L_x_4599:
[----:B------:R-:W-:Y:S05]  /*1680*/  BSYNC B1 ;  /* 0x0000000000017941 */ /* 0x000fea0003800000 */
.L_x_4598:
[----:B0-----:R-:W-:-:S04]  /*1690*/  FMUL.FTZ R14, R15, 1.1920928955078125e-07 ;  /* 0x340000000f0e7820 */ /* 0x001fc80000410000 */
[----:B------:R-:W-:Y:S02]  /*16a0*/  FMUL.FTZ R9, R9, R14 ;  /* 0x0000000e09097220 */ /* 0x000fe40000410000 */
.L_x_4593:
[----:B------:R-:W-:Y:S05]  /*16b0*/  BSYNC B0 ;  /* 0x0000000000007941 */ /* 0x000fea0003800000 */
.L_x_4592:
        /* <DEDUP_REMOVED lines=32> */
.L_x_4606:
[----:B------:R-:W-:Y:S01]  /*18c0*/  FSETP.GEU.FTZ.AND P0, PT, R17, -R12, PT ;  /* 0x8000000c1100720b */ /* 0x000fe20003f1e000 */
[----:B------:R-:W-:-:S12]  /*18d0*/  FADD.FTZ R14, R14, -1 ;  /* 0xbf8000000e0e7421 */ /* 0x000fd80000010000 */
[----:B------:R-:W-:Y:S02]  /*18e0*/  @!P0 FADD.FTZ R14, R14, -1 ;  /* 0xbf8000000e0e8421 */ /* 0x000fe40000010000 */
.L_x_4605:
[----:B------:R-:W-:Y:S05]  /*18f0*/  BSYNC B1 ;  /* 0x0000000000017941 */ /* 0x000fea0003800000 */
.L_x_4604:
[----:B------:R-:W-:Y:S01]  /*1900*/  FFMA.FTZ R9, -R12, R14, R9 ;  /* 0x0000000e0c097223 */ /* 0x000fe20000010109 */
[----:B------:R-:W-:Y:S05]  /*1910*/  BRA `(.L_x_4602) ;  /* 0x000001f000007947 */ /* 0x000fea0003800000 */
.L_x_4603:
        /* <DEDUP_REMOVED lines=15> */
.L_x_4609:
        /* <DEDUP_REMOVED lines=13> */
.L_x_4608:
[----:B------:R-:W-:Y:S05]  /*1ae0*/  BSYNC B1 ;  /* 0x0000000000017941 */ /* 0x000fea0003800000 */
.L_x_4607:
[----:B------:R-:W-:-:S04]  /*1af0*/  FMUL.FTZ R14, R14, 1.1920928955078125e-07 ;  /* 0x340000000e0e7820 */ /* 0x000fc80000410000 */
[----:B------:R-:W-:Y:S02]  /*1b00*/  FMUL.FTZ R9, R9, R14 ;  /* 0x0000000e09097220 */ /* 0x000fe40000410000 */
.L_x_4602:
[----:B------:R-:W-:Y:S05]  /*1b10*/  BSYNC B0 ;  /* 0x0000000000007941 */ /* 0x000fea0003800000 */
.L_x_4601:
[----:B0-----:R-:W-:Y:S01]  /*1b20*/  HADD2.F32 R12, -RZ, R5.H0_H0 ;  /* 0x20000005ff0c7230 */ /* 0x001fe20000004100 */
        /* <DEDUP_REMOVED lines=31> */
.L_x_4615:
[----:B------:R-:W-:Y:S01]  /*1d20*/  FSETP.GEU.FTZ.AND P0, PT, R19, -R4, PT ;  /* 0x800000041300720b */ /* 0x000fe20003f1e000 */
[----:B------:R-:W-:-:S12]  /*1d30*/  FADD.FTZ R14, R14, -1 ;  /* 0xbf8000000e0e7421 */ /* 0x000fd80000010000 */
[----:B------:R-:W-:Y:S02]  /*1d40*/  @!P0 FADD.FTZ R14, R14, -1 ;  /* 0xbf8000000e0e8421 */ /* 0x000fe40000010000 */
.L_x_4614:
[----:B------:R-:W-:Y:S05]  /*1d50*/  BSYNC B1 ;  /* 0x0000000000017941 */ /* 0x000fea0003800000 */
.L_x_4613:
[----:B------:R-:W-:Y:S01]  /*1d60*/  FFMA.FTZ R15, -R4, R14, R15 ;  /* 0x0000000e040f7223 */ /* 0x000fe2000001010f */
[----:B------:R-:W-:Y:S05]  /*1d70*/  BRA `(.L_x_4611) ;  /* 0x000001f000007947 */ /* 0x000fea0003800000 */
.L_x_4612:
        /* <DEDUP_REMOVED lines=15> */
.L_x_4618:
        /* <DEDUP_REMOVED lines=13> */
.L_x_4617:
[----:B------:R-:W-:Y:S05]  /*1f40*/  BSYNC B1 ;  /* 0x0000000000017941 */ /* 0x000fea0003800000 */
.L_x_4616:
[----:B------:R-:W-:-:S04]  /*1f50*/  FMUL.FTZ R15, R15, 1.1920928955078125e-07 ;  /* 0x340000000f0f7820 */ /* 0x000fc80000410000 */
[----:B------:R-:W-:Y:S02]  /*1f60*/  FMUL.FTZ R15, R4, R15 ;  /* 0x0000000f040f7220 */ /* 0x000fe40000410000 */
.L_x_4611:
[----:B------:R-:W-:Y:S05]  /*1f70*/  BSYNC B0 ;  /* 0x0000000000007941 */ /* 0x000fea0003800000 */
.L_x_4610:
        /* <DEDUP_REMOVED lines=32> */
.L_x_4624:
[----:B------:R-:W-:Y:S01]  /*2180*/  FSETP.GEU.FTZ.AND P0, PT, R17, -R15, PT ;  /* 0x8000000f1100720b */ /* 0x000fe20003f1e000 */
[----:B------:R-:W-:-:S12]  /*2190*/  FADD.FTZ R12, R12, -1 ;  /* 0xbf8000000c0c7421 */ /* 0x000fd80000010000 */
[----:B------:R-:W-:Y:S02]  /*21a0*/  @!P0 FADD.FTZ R12, R12, -1 ;  /* 0xbf8000000c0c8421 */ /* 0x000fe40000010000 */
.L_x_4623:
[----:B------:R-:W-:Y:S05]  /*21b0*/  BSYNC B1 ;  /* 0x0000000000017941 */ /* 0x000fea0003800000 */
.L_x_4622:
[----:B------:R-:W-:Y:S01]  /*21c0*/  FFMA.FTZ R4, -R15, R12, R4 ;  /* 0x0000000c0f047223 */ /* 0x000fe20000010104 */
[----:B------:R-:W-:Y:S05]  /*21d0*/  BRA `(.L_x_4620) ;  /* 0x000001f000007947 */ /* 0x000fea0003800000 */
.L_x_4621:
        /* <DEDUP_REMOVED lines=15> */
.L_x_4627:
        /* <DEDUP_REMOVED lines=13> */
.L_x_4626:
[----:B------:R-:W-:Y:S05]  /*23a0*/  BSYNC B1 ;  /* 0x0000000000017941 */ /* 0x000fea0003800000 */
.L_x_4625:
[----:B0-----:R-:W-:-:S04]  /*23b0*/  FMUL.FTZ R15, R12, 1.1920928955078125e-07 ;  /* 0x340000000c0f7820 */ /* 0x001fc80000410000 */
[----:B------:R-:W-:Y:S02]  /*23c0*/  FMUL.FTZ R4, R4, R15 ;  /* 0x0000000f04047220 */ /* 0x000fe40000410000 */
.L_x_4620:
[----:B------:R-:W-:Y:S05]  /*23d0*/  BSYNC B0 ;  /* 0x0000000000007941 */ /* 0x000fea0003800000 */
.L_x_4619:
        /* <DEDUP_REMOVED lines=9> */
[----:B------:R-:W-:Y:S04]  /*2470*/  STG.E.64 [R14.64], R6 ;  /* 0x000000060e007986 */ /* 0x000fe8000c101b04 */
[----:B------:R-:W-:Y:S01]  /*2480*/  STG.E.64 [R14.64+0x400], R2 ;  /* 0x000400020e007986 */ /* 0x000fe2000c101b04 */
[----:B------:R-:W-:Y:S05]  /*2490*/  EXIT ;  /* 0x000000000000794d */ /* 0x000fea0003800000 */
.L_x_4555:
        /* <DEDUP_REMOVED lines=112> */
.L_x_4635:
[----:B------:R-:W-:Y:S01]  /*2ba0*/  FSETP.GEU.FTZ.AND P0, PT, R5, -R6, PT ;  /* 0x800000060500720b */ /* 0x000fe20003f1e000 */
[----:B------:R-:W-:-:S12]  /*2bb0*/  FADD.FTZ R3, R3, -1 ;  /* 0xbf80000003037421 */ /* 0x000fd80000010000 */
[----:B------:R-:W-:Y:S02]  /*2bc0*/  @!P0 FADD.FTZ R3, R3, -1 ;  /* 0xbf80000003038421 */ /* 0x000fe40000010000 */
.L_x_4634:
[----:B------:R-:W-:Y:S05]  /*2bd0*/  BSYNC B2 ;  /* 0x0000000000027941 */ /* 0x000fea0003800000 */
.L_x_4633:
[----:B------:R-:W-:Y:S01]  /*2be0*/  FFMA.FTZ R2, -R6, R3, R2 ;  /* 0x0000000306027223 */ /* 0x000fe20000010102 */
[----:B------:R-:W-:Y:S05]  /*2bf0*/  BRA `(.L_x_4631) ;  /* 0x0000021000007947 */ /* 0x000fea0003800000 */
.L_x_4632:
        /* <DEDUP_REMOVED lines=16> */
.L_x_4638:
        /* <DEDUP_REMOVED lines=14> */
.L_x_4637:
[----:B------:R-:W-:Y:S05]  /*2de0*/  BSYNC B2 ;  /* 0x0000000000027941 */ /* 0x000fea0003800000 */
.L_x_4636:
[----:B0-----:R-:W-:-:S04]  /*2df0*/  FMUL.FTZ R3, R6, 1.1920928955078125e-07 ;  /* 0x3400000006037820 */ /* 0x001fc80000410000 */
[----:B------:R-:W-:Y:S02]  /*2e00*/  FMUL.FTZ R2, R2, R3 ;  /* 0x0000000302027220 */ /* 0x000fe40000410000 */
.L_x_4631:
[----:B------:R-:W-:Y:S05]  /*2e10*/  BSYNC B0 ;  /* 0x0000000000007941 */ /* 0x000fea0003800000 */
.L_x_4630:
[C---:B------:R-:W-:Y:S02]  /*2e20*/  FSETP.GTU.FTZ.AND P0, PT, |R2|.reuse, +INF , PT ;  /* 0x7f8000000200780b */ /* 0x040fe40003f1c200 */
[----:B------:R-:W-:-:S04]  /*2e30*/  LOP3.LUT R3, R2, 0x80000000, R14, 0xb8, !PT ;  /* 0x8000000002037812 */ /* 0x000fc800078eb80e */
[----:B------:R-:W-:-:S04]  /*2e40*/  FSEL R2, R2, R3, P0 ;  /* 0x0000000302027208 */ /* 0x000fc80000000000 */
[----:B------:R-:W-:Y:S02]  /*2e50*/  F2FP.PACK_AB R2, RZ, R2 ;  /* 0x00000002ff02723e */ /* 0x000fe400000000ff */
.L_x_4629:
[----:B------:R-:W-:Y:S05]  /*2e60*/  BSYNC B1 ;  /* 0x0000000000017941 */ /* 0x000fea0003800000 */
.L_x_4628:
        /* <DEDUP_REMOVED lines=33> */
.L_x_4646:
[----:B------:R-:W-:Y:S01]  /*3080*/  FSETP.GEU.FTZ.AND P0, PT, R8, -R7, PT ;  /* 0x800000070800720b */ /* 0x000fe20003f1e000 */
[----:B------:R-:W-:-:S12]  /*3090*/  FADD.FTZ R4, R4, -1 ;  /* 0xbf80000004047421 */ /* 0x000fd80000010000 */
[----:B------:R-:W-:Y:S02]  /*30a0*/  @!P0 FADD.FTZ R4, R4, -1 ;  /* 0xbf80000004048421 */ /* 0x000fe40000010000 */
.L_x_4645:
[----:B------:R-:W-:Y:S05]  /*30b0*/  BSYNC B2 ;  /* 0x0000000000027941 */ /* 0x000fea0003800000 */
.L_x_4644:
[----:B------:R-:W-:Y:S01]  /*30c0*/  FFMA.FTZ R5, -R7, R4, R5 ;  /* 0x0000000407057223 */ /* 0x000fe20000010105 */
[----:B------:R-:W-:Y:S05]  /*30d0*/  BRA `(.L_x_4642) ;  /* 0x000001f000007947 */ /* 0x000fea0003800000 */
.L_x_4643:
        /* <DEDUP_REMOVED lines=15> */
.L_x_4649:
        /* <DEDUP_REMOVED lines=13> */
.L_x_4648:
[----:B------:R-:W-:Y:S05]  /*32a0*/  BSYNC B2 ;  /* 0x0000000000027941 */ /* 0x000fea0003800000 */
.L_x_4647:
[----:B------:R-:W-:-:S04]  /*32b0*/  FMUL.FTZ R8, R8, 1.1920928955078125e-07 ;  /* 0x3400000008087820 */ /* 0x000fc80000410000 */
[----:B------:R-:W-:Y:S02]  /*32c0*/  FMUL.FTZ R5, R5, R8 ;  /* 0x0000000805057220 */ /* 0x000fe40000410000 */
.L_x_4642:
[----:B------:R-:W-:Y:S05]  /*32d0*/  BSYNC B0 ;  /* 0x0000000000007941 */ /* 0x000fea0003800000 */
.L_x_4641:
[C---:B------:R-:W-:Y:S02]  /*32e0*/  FSETP.GTU.FTZ.AND P0, PT, |R5|.reuse, +INF , PT ;  /* 0x7f8000000500780b */ /* 0x040fe40003f1c200 */
[----:B------:R-:W-:-:S04]  /*32f0*/  LOP3.LUT R16, R5, 0x80000000, R16, 0xb8, !PT ;  /* 0x8000000005107812 */ /* 0x000fc800078eb810 */
[----:B0-----:R-:W-:-:S04]  /*3300*/  FSEL R4, R5, R16, P0 ;  /* 0x0000001005047208 */ /* 0x001fc80000000000 */
[----:B------:R-:W-:Y:S02]  /*3310*/  F2FP.PACK_AB R4, RZ, R4 ;  /* 0x00000004ff04723e */ /* 0x000fe400000000ff */
.L_x_4640:
[----:B------:R-:W-:Y:S05]  /*3320*/  BSYNC B1 ;  /* 0x0000000000017941 */ /* 0x000fea0003800000 */
.L_x_4639:
        /* <DEDUP_REMOVED lines=33> */
.L_x_4657:
[----:B------:R-:W-:Y:S01]  /*3540*/  FSETP.GEU.FTZ.AND P0, PT, R8, -R9, PT ;  /* 0x800000090800720b */ /* 0x000fe20003f1e000 */
[----:B------:R-:W-:-:S12]  /*3550*/  FADD.FTZ R6, R6, -1 ;  /* 0xbf80000006067421 */ /* 0x000fd80000010000 */
[----:B------:R-:W-:Y:S02]  /*3560*/  @!P0 FADD.FTZ R6, R6, -1 ;  /* 0xbf80000006068421 */ /* 0x000fe40000010000 */
.L_x_4656:
[----:B------:R-:W-:Y:S05]  /*3570*/  BSYNC B2 ;  /* 0x0000000000027941 */ /* 0x000fea0003800000 */
.L_x_4655:
[----:B------:R-:W-:Y:S01]  /*3580*/  FFMA.FTZ R5, -R9, R6, R5 ;  /* 0x0000000609057223 */ /* 0x000fe20000010105 */
[----:B------:R-:W-:Y:S05]  /*3590*/  BRA `(.L_x_4653) ;  /* 0x0000021000007947 */ /* 0x000fea0003800000 */
.L_x_4654:
        /* <DEDUP_REMOVED lines=16> */
.L_x_4660:
        /* <DEDUP_REMOVED lines=14> */
.L_x_4659:
[----:B------:R-:W-:Y:S05]  /*3780*/  BSYNC B2 ;  /* 0x0000000000027941 */ /* 0x000fea0003800000 */
.L_x_4658:
[----:B0-----:R-:W-:-:S04]  /*3790*/  FMUL.FTZ R6, R9, 1.1920928955078125e-07 ;  /* 0x3400000009067820 */ /* 0x001fc80000410000 */
[----:B------:R-:W-:Y:S02]  /*37a0*/  FMUL.FTZ R5, R5, R6 ;  /* 0x0000000605057220 */ /* 0x000fe40000410000 */
.L_x_4653:
[----:B------:R-:W-:Y:S05]  /*37b0*/  BSYNC B0 ;  /* 0x0000000000007941 */ /* 0x000fea0003800000 */
.L_x_4652:
[C---:B------:R-:W-:Y:S02]  /*37c0*/  FSETP.GTU.FTZ.AND P0, PT, |R5|.reuse, +INF , PT ;  /* 0x7f8000000500780b */ /* 0x040fe40003f1c200 */
[----:B------:R-:W-:-:S04]  /*37d0*/  LOP3.LUT R18, R5, 0x80000000, R18, 0xb8, !PT ;  /* 0x8000000005127812 */ /* 0x000fc800078eb812 */
[----:B------:R-:W-:-:S04]  /*37e0*/  FSEL R5, R5, R18, P0 ;  /* 0x0000001205057208 */ /* 0x000fc80000000000 */
[----:B------:R-:W-:Y:S02]  /*37f0*/  F2FP.PACK_AB R5, RZ, R5 ;  /* 0x00000005ff05723e */ /* 0x000fe400000000ff */
.L_x_4651:
[----:B------:R-:W-:Y:S05]  /*3800*/  BSYNC B1 ;  /* 0x0000000000017941 */ /* 0x000fea0003800000 */
.L_x_4650:
        /* <DEDUP_REMOVED lines=33> */
.L_x_4668:
[----:B------:R-:W-:Y:S01]  /*3a20*/  FSETP.GEU.FTZ.AND P0, PT, R10, -R9, PT ;  /* 0x800000090a00720b */ /* 0x000fe20003f1e000 */
[----:B------:R-:W-:-:S12]  /*3a30*/  FADD.FTZ R6, R6, -1 ;  /* 0xbf80000006067421 */ /* 0x000fd80000010000 */
[----:B------:R-:W-:Y:S02]  /*3a40*/  @!P0 FADD.FTZ R6, R6, -1 ;  /* 0xbf80000006068421 */ /* 0x000fe40000010000 */
.L_x_4667:
[----:B------:R-:W-:Y:S05]  /*3a50*/  BSYNC B2 ;  /* 0x0000000000027941 */ /* 0x000fea0003800000 */
.L_x_4666:
[----:B------:R-:W-:Y:S01]  /*3a60*/  FFMA.FTZ R7, -R9, R6, R7 ;  /* 0x0000000609077223 */ /* 0x000fe20000010107 */
[----:B------:R-:W-:Y:S05]  /*3a70*/  BRA `(.L_x_4664) ;  /* 0x0000022000007947 */ /* 0x000fea0003800000 */
.L_x_4665:
        /* <DEDUP_REMOVED lines=18> */
.L_x_4671:
        /* <DEDUP_REMOVED lines=13> */
.L_x_4670:
[----:B------:R-:W-:Y:S05]  /*3c70*/  BSYNC B2 ;  /* 0x0000000000027941 */ /* 0x000fea0003800000 */
.L_x_4669:
[----:B------:R-:W-:-:S04]  /*3c80*/  FMUL.FTZ R11, R11, 1.1920928955078125e-07 ;  /* 0x340000000b0b7820 */ /* 0x000fc80000410000 */
[----:B0-----:R-:W-:Y:S02]  /*3c90*/  FMUL.FTZ R7, R6, R11 ;  /* 0x0000000b06077220 */ /* 0x001fe40000410000 */
.L_x_4664:
[----:B------:R-:W-:Y:S05]  /*3ca0*/  BSYNC B0 ;  /* 0x0000000000007941 */ /* 0x000fea0003800000 */
.L_x_4663:
[C---:B------:R-:W-:Y:S02]  /*3cb0*/  FSETP.GTU.FTZ.AND P0, PT, |R7|.reuse, +INF , PT ;  /* 0x7f8000000700780b */ /* 0x040fe40003f1c200 */
[----:B------:R-:W-:-:S04]  /*3cc0*/  LOP3.LUT R20, R7, 0x80000000, R20, 0xb8, !PT ;  /* 0x8000000007147812 */ /* 0x000fc800078eb814 */
[----:B------:R-:W-:-:S04]  /*3cd0*/  FSEL R6, R7, R20, P0 ;  /* 0x0000001407067208 */ /* 0x000fc80000000000 */
[----:B------:R-:W-:Y:S02]  /*3ce0*/  F2FP.PACK_AB R6, RZ, R6 ;  /* 0x00000006ff06723e */ /* 0x000fe400000000ff */
.L_x_4662:
[----:B------:R-:W-:Y:S05]  /*3cf0*/  BSYNC B1 ;  /* 0x0000000000017941 */ /* 0x000fea0003800000 */
.L_x_4661:
        /* <DEDUP_REMOVED lines=33> */
.L_x_4679:
[----:B------:R-:W-:Y:S01]  /*3f10*/  FSETP.GEU.FTZ.AND P0, PT, R10, -R14, PT ;  /* 0x8000000e0a00720b */ /* 0x000fe20003f1e000 */
[----:B------:R-:W-:-:S12]  /*3f20*/  FADD.FTZ R8, R8, -1 ;  /* 0xbf80000008087421 */ /* 0x000fd80000010000 */
[----:B------:R-:W-:Y:S02]  /*3f30*/  @!P0 FADD.FTZ R8, R8, -1 ;  /* 0xbf80000008088421 */ /* 0x000fe40000010000 */
.L_x_4678:
[----:B------:R-:W-:Y:S05]  /*3f40*/  BSYNC B2 ;  /* 0x0000000000027941 */ /* 0x000fea0003800000 */
.L_x_4677:
[----:B------:R-:W-:Y:S01]  /*3f50*/  FFMA.FTZ R7, -R14, R8, R7 ;  /* 0x000000080e077223 */ /* 0x000fe20000010107 */
[----:B------:R-:W-:Y:S05]  /*3f60*/  BRA `(.L_x_4675) ;  /* 0x0000022000007947 */ /* 0x000fea0003800000 */
.L_x_4676:
        /* <DEDUP_REMOVED lines=18> */
.L_x_4682:
        /* <DEDUP_REMOVED lines=13> */
.L_x_4681:
[----:B------:R-:W-:Y:S05]  /*4160*/  BSYNC B2 ;  /* 0x0000000000027941 */ /* 0x000fea0003800000 */
.L_x_4680:
[----:B------:R-:W-:-:S04]  /*4170*/  FMUL.FTZ R14, R14, 1.1920928955078125e-07 ;  /* 0x340000000e0e7820 */ /* 0x000fc80000410000 */
[----:B------:R-:W-:Y:S02]  /*4180*/  FMUL.FTZ R7, R7, R14 ;  /* 0x0000000e07077220 */ /* 0x000fe40000410000 */
.L_x_4675:
[----:B------:R-:W-:Y:S05]  /*4190*/  BSYNC B0 ;  /* 0x0000000000007941 */ /* 0x000fea0003800000 */
.L_x_4674:
[C---:B------:R-:W-:Y:S02]  /*41a0*/  FSETP.GTU.FTZ.AND P0, PT, |R7|.reuse, +INF , PT ;  /* 0x7f8000000700780b */ /* 0x040fe40003f1c200 */
[----:B------:R-:W-:-:S04]  /*41b0*/  LOP3.LUT R26, R7, 0x80000000, R26, 0xb8, !PT ;  /* 0x80000000071a7812 */ /* 0x000fc800078eb81a */
[----:B------:R-:W-:-:S04]  /*41c0*/  FSEL R7, R7, R26, P0 ;  /* 0x0000001a07077208 */ /* 0x000fc80000000000 */
[----:B------:R-:W-:Y:S02]  /*41d0*/  F2FP.PACK_AB R7, RZ, R7 ;  /* 0x00000007ff07723e */ /* 0x000fe400000000ff */
.L_x_4673:
[----:B------:R-:W-:Y:S05]  /*41e0*/  BSYNC B1 ;  /* 0x0000000000017941 */ /* 0x000fea0003800000 */
.L_x_4672:
        /* <DEDUP_REMOVED lines=33> */
.L_x_4690:
[----:B------:R-:W-:Y:S01]  /*4400*/  FSETP.GEU.FTZ.AND P0, PT, R14, -R11, PT ;  /* 0x8000000b0e00720b */ /* 0x000fe20003f1e000 */
[----:B------:R-:W-:-:S12]  /*4410*/  FADD.FTZ R8, R8, -1 ;  /* 0xbf80000008087421 */ /* 0x000fd80000010000 */
[----:B------:R-:W-:Y:S02]  /*4420*/  @!P0 FADD.FTZ R8, R8, -1 ;  /* 0xbf80000008088421 */ /* 0x000fe40000010000 */
.L_x_4689:
[----:B------:R-:W-:Y:S05]  /*4430*/  BSYNC B2 ;  /* 0x0000000000027941 */ /* 0x000fea0003800000 */
.L_x_4688:
[----:B------:R-:W-:Y:S01]  /*4440*/  FFMA.FTZ R9, -R11, R8, R9 ;  /* 0x000000080b097223 */ /* 0x000fe20000010109 */
[----:B------:R-:W-:Y:S05]  /*4450*/  BRA `(.L_x_4686) ;  /* 0x000001f000007947 */ /* 0x000fea0003800000 */
.L_x_4687:
        /* <DEDUP_REMOVED lines=15> */
.L_x_4693:
        /* <DEDUP_REMOVED lines=13> */
.L_x_4692:
[----:B------:R-:W-:Y:S05]  /*4620*/  BSYNC B2 ;  /* 0x0000000000027941 */ /* 0x000fea0003800000 */
.L_x_4691:
[----:B------:R-:W-:-:S04]  /*4630*/  FMUL.FTZ R11, R11, 1.1920928955078125e-07 ;  /* 0x340000000b0b7820 */ /* 0x000fc80000410000 */
[----:B0-----:R-:W-:Y:S02]  /*4640*/  FMUL.FTZ R9, R8, R11 ;  /* 0x0000000b08097220 */ /* 0x001fe40000410000 */
.L_x_4686:
[----:B------:R-:W-:Y:S05]  /*4650*/  BSYNC B0 ;  /* 0x0000000000007941 */ /* 0x000fea0003800000 */
.L_x_4685:
[C---:B------:R-:W-:Y:S02]  /*4660*/  FSETP.GTU.FTZ.AND P0, PT, |R9|.reuse, +INF , PT ;  /* 0x7f8000000900780b */ /* 0x040fe40003f1c200 */
[----:B------:R-:W-:-:S04]  /*4670*/  LOP3.LUT R28, R9, 0x80000000, R28, 0xb8, !PT ;  /* 0x80000000091c7812 */ /* 0x000fc800078eb81c */
[----:B0-----:R-:W-:-:S04]  /*4680*/  FSEL R8, R9, R28, P0 ;  /* 0x0000001c09087208 */ /* 0x001fc80000000000 */
[----:B------:R-:W-:Y:S02]  /*4690*/  F2FP.PACK_AB R8, RZ, R8 ;  /* 0x00000008ff08723e */ /* 0x000fe400000000ff */
.L_x_4684:
[----:B------:R-:W-:Y:S05]  /*46a0*/  BSYNC B1 ;  /* 0x0000000000017941 */ /* 0x000fea0003800000 */
.L_x_4683:
        /* <DEDUP_REMOVED lines=33> */
.L_x_4701:
[----:B------:R-:W-:Y:S01]  /*48c0*/  FSETP.GEU.FTZ.AND P0, PT, R15, -R14, PT ;  /* 0x8000000e0f00720b */ /* 0x000fe20003f1e000 */
[----:B------:R-:W-:-:S12]  /*48d0*/  FADD.FTZ R9, R9, -1 ;  /* 0xbf80000009097421 */ /* 0x000fd80000010000 */
[----:B------:R-:W-:Y:S02]  /*48e0*/  @!P0 FADD.FTZ R9, R9, -1 ;  /* 0xbf80000009098421 */ /* 0x000fe40000010000 */
.L_x_4700:
[----:B------:R-:W-:Y:S05]  /*48f0*/  BSYNC B2 ;  /* 0x0000000000027941 */ /* 0x000fea0003800000 */
.L_x_4699:
[----:B------:R-:W-:Y:S01]  /*4900*/  FFMA.FTZ R10, -R14, R9, R10 ;  /* 0x000000090e0a7223 */ /* 0x000fe2000001010a */
[----:B------:R-:W-:Y:S05]  /*4910*/  BRA `(.L_x_4697) ;  /* 0x000001f000007947 */ /* 0x000fea0003800000 */
.L_x_4698:
        /* <DEDUP_REMOVED lines=15> */
.L_x_4704:
        /* <DEDUP_REMOVED lines=13> */
.L_x_4703:
[----:B------:R-:W-:Y:S05]  /*4ae0*/  BSYNC B2 ;  /* 0x0000000000027941 */ /* 0x000fea0003800000 */
.L_x_4702:
[----:B------:R-:W-:-:S04]  /*4af0*/  FMUL.FTZ R14, R14, 1.1920928955078125e-07 ;  /* 0x340000000e0e7820 */ /* 0x000fc80000410000 */
[----:B-1----:R-:W-:Y:S02]  /*4b00*/  FMUL.FTZ R10, R9, R14 ;  /* 0x0000000e090a7220 */ /* 0x002fe40000410000 */
.L_x_4697:
[----:B------:R-:W-:Y:S05]  /*4b10*/  BSYNC B0 ;  /* 0x0000000000007941 */ /* 0x000fea0003800000 */
.L_x_4696:
[C---:B------:R-:W-:Y:S02]  /*4b20*/  FSETP.GTU.FTZ.AND P0, PT, |R10|.reuse, +INF , PT ;  /* 0x7f8000000a00780b */ /* 0x040fe40003f1c200 */
[----:B------:R-:W-:-:S04]  /*4b30*/  LOP3.LUT R27, R10, 0x80000000, R27, 0xb8, !PT ;  /* 0x800000000a1b7812 */ /* 0x000fc800078eb81b */
[----:B------:R-:W-:-:S04]  /*4b40*/  FSEL R9, R10, R27, P0 ;  /* 0x0000001b0a097208 */ /* 0x000fc80000000000 */
[----:B------:R-:W-:Y:S02]  /*4b50*/  F2FP.PACK_AB R9, RZ, R9 ;  /* 0x00000009ff09723e */ /* 0x000fe400000000ff */
.L_x_4695:
[----:B------:R-:W-:Y:S05]  /*4b60*/  BSYNC B1 ;  /* 0x0000000000017941 */ /* 0x000fea0003800000 */
.L_x_4694:
        /* <DEDUP_REMOVED lines=33> */
.L_x_4712:
[----:B------:R-:W-:Y:S01]  /*4d80*/  FSETP.GEU.FTZ.AND P0, PT, R15, -R17, PT ;  /* 0x800000110f00720b */ /* 0x000fe20003f1e000 */
[----:B------:R-:W-:-:S12]  /*4d90*/  FADD.FTZ R11, R11, -1 ;  /* 0xbf8000000b0b7421 */ /* 0x000fd80000010000 */
[----:B------:R-:W-:Y:S02]  /*4da0*/  @!P0 FADD.FTZ R11, R11, -1 ;  /* 0xbf8000000b0b8421 */ /* 0x000fe40000010000 */
.L_x_4711:
[----:B------:R-:W-:Y:S05]  /*4db0*/  BSYNC B2 ;  /* 0x0000000000027941 */ /* 0x000fea0003800000 */
.L_x_4710:
[----:B------:R-:W-:Y:S01]  /*4dc0*/  FFMA.FTZ R10, -R17, R11, R10 ;  /* 0x0000000b110a7223 */ /* 0x000fe2000001010a */
[----:B------:R-:W-:Y:S05]  /*4dd0*/  BRA `(.L_x_4708) ;  /* 0x000001f000007947 */ /* 0x000fea0003800000 */
.L_x_4709:
        /* <DEDUP_REMOVED lines=15> */
.L_x_4715:
        /* <DEDUP_REMOVED lines=13> */
.L_x_4714:
[----:B------:R-:W-:Y:S05]  /*4fa0*/  BSYNC B2 ;  /* 0x0000000000027941 */ /* 0x000fea0003800000 */
.L_x_4713:
[----:B------:R-:W-:-:S04]  /*4fb0*/  FMUL.FTZ R11, R11, 1.1920928955078125e-07 ;  /* 0x340000000b0b7820 */ /* 0x000fc80000410000 */
[----:B------:R-:W-:Y:S02]  /*4fc0*/  FMUL.FTZ R10, R10, R11 ;  /* 0x0000000b0a0a7220 */ /* 0x000fe40000410000 */
.L_x_4708:
[----:B------:R-:W-:Y:S05]  /*4fd0*/  BSYNC B0 ;  /* 0x0000000000007941 */ /* 0x000fea0003800000 */
.L_x_4707:
[C---:B------:R-:W-:Y:S02]  /*4fe0*/  FSETP.GTU.FTZ.AND P0, PT, |R10|.reuse, +INF , PT ;  /* 0x7f8000000a00780b */ /* 0x040fe40003f1c200 */
[----:B------:R-:W-:-:S04]  /*4ff0*/  LOP3.LUT R23, R10, 0x80000000, R23, 0xb8, !PT ;  /* 0x800000000a177812 */ /* 0x000fc800078eb817 */
[----:B------:R-:W-:-:S04]  /*5000*/  FSEL R10, R10, R23, P0 ;  /* 0x000000170a0a7208 */ /* 0x000fc80000000000 */
[----:B------:R-:W-:Y:S02]  /*5010*/  F2FP.PACK_AB R10, RZ, R10 ;  /* 0x0000000aff0a723e */ /* 0x000fe400000000ff */
.L_x_4706:
[----:B------:R-:W-:Y:S05]  /*5020*/  BSYNC B1 ;  /* 0x0000000000017941 */ /* 0x000fea0003800000 */
.L_x_4705:
        /* <DEDUP_REMOVED lines=16> */
.L_x_4718:
[----:B------:R-:W-:-:S13]  /*5130*/  ISETP.GE.AND P0, PT, R13, R12, PT ;  /* 0x0000000c0d00720c */ /* 0x000fda0003f06270 */
[----:B------:R-:W-:Y:S05]  /*5140*/  @P0 BRA `(.L_x_4720) ;  /* 0x000000c000000947 */ /* 0x000fea0003800000 */
[----:B--2---:R-:W-:Y:S01]  /*5150*/  IMAD.IADD R2, R0, 0x1, R13 ;  /* 0x0000000100027824 */ /* 0x004fe200078e020d */
[----:B------:R-:W-:Y:S01]  /*5160*/  IADD3 R13, R13, 0x80, RZ ;  /* 0x000000800d0d7810 */ /* 0x000fe20007ffe0ff */
[----:B------:R-:W-:-:S04]  /*5170*/  IMAD.MOV.U32 R3, RZ, RZ, 0x2 ;  /* 0x00000002ff037424 */ /* 0x000fc800078e00ff */
[----:B------:R-:W-:-:S05]  /*5180*/  IMAD.WIDE.U32 R2, R2, R3, c[0x0][0x168] ;  /* 0x00005a0002027625 */ /* 0x000fca00078e0003 */
[----:B------:R2:W-:Y:S02]  /*5190*/  STG.E.U16 [R2.64], R5 ;  /* 0x0000000502007986 */ /* 0x0005e4000c101504 */
.L_x_4719:
[----:B------:R-:W-:-:S13]  /*51a0*/  ISETP.GE.AND P0, PT, R13, R12, PT ;  /* 0x0000000c0d00720c */ /* 0x000fda0003f06270 */
[----:B------:R-:W-:Y:S05]  /*51b0*/  @P0 BRA `(.L_x_4721) ;  /* 0x000000c000000947 */ /* 0x000fea0003800000 */
[----:B--2---:R-:W-:Y:S01]  /*51c0*/  IMAD.IADD R2, R0, 0x1, R13 ;  /* 0x0000000100027824 */ /* 0x004fe200078e020d */
[----:B------:R-:W-:Y:S01]  /*51d0*/  IADD3 R13, R13, 0x80, RZ ;  /* 0x000000800d0d7810 */ /* 0x000fe20007ffe0ff */
[----:B------:R-:W-:-:S04]  /*51e0*/  IMAD.MOV.U32 R3, RZ, RZ, 0x2 ;  /* 0x00000002ff037424 */ /* 0x000fc800078e00ff */
[----:B------:R-:W-:-:S05]  /*51f0*/  IMAD.WIDE.U32 R2, R2, R3, c[0x0][0x168] ;  /* 0x00005a0002027625 */ /* 0x000fca00078e0003 */
[----:B------:R2:W-:Y:S02]  /*5200*/  STG.E.U16 [R2.64], R6 ;  /* 0x0000000602007986 */ /* 0x0005e4000c101504 */
.L_x_4720:
[----:B------:R-:W-:-:S13]  /*5210*/  ISETP.GE.AND P0, PT, R13, R12, PT ;  /* 0x0000000c0d00720c */ /* 0x000fda0003f06270 */
[----:B------:R-:W-:Y:S05]  /*5220*/  @P0 BRA `(.L_x_4722) ;  /* 0x000000d000000947 */ /* 0x000fea0003800000 */
[----:B--2---:R-:W-:Y:S01]  /*5230*/  HFMA2.MMA R3, -RZ, RZ, 0, 1.1920928955078125e-07 ;  /* 0x00000002ff037435 */ /* 0x004fe200000001ff */
[----:B------:R-:W-:Y:S01]  /*5240*/  IMAD.IADD R2, R0, 0x1, R13 ;  /* 0x0000000100027824 */ /* 0x000fe200078e020d */
[----:B------:R-:W-:-:S08]  /*5250*/  IADD3 R13, R13, 0x80, RZ ;  /* 0x000000800d0d7810 */ /* 0x000fd00007ffe0ff */
[----:B------:R-:W-:-:S05]  /*5260*/  IMAD.WIDE.U32 R2, R2, R3, c[0x0][0x168] ;  /* 0x00005a0002027625 */ /* 0x000fca00078e0003 */
[----:B------:R2:W-:Y:S02]  /*5270*/  STG.E.U16 [R2.64], R7 ;  /* 0x0000000702007986 */ /* 0x0005e4000c101504 */
.L_x_4721:
        /* <DEDUP_REMOVED lines=8> */
.L_x_4722:
[----:B------:R-:W-:Y:S05]  /*5300*/  BSYNC B1 ;  /* 0x0000000000017941 */ /* 0x000fea0003800000 */
.L_x_4717:
[----:B------:R-:W-:-:S13]  /*5310*/  ISETP.GE.AND P0, PT, R13, R12, PT ;  /* 0x0000000c0d00720c */ /* 0x000fda0003f06270 */
[----:B--2---:R-:W-:Y:S01]  /*5320*/  @!P0 IMAD.IADD R2, R0, 0x1, R13 ;  /* 0x0000000100028824 */ /* 0x004fe200078e020d */
[----:B------:R-:W-:Y:S01]  /*5330*/  @!P0 IADD3 R13, R13, 0x80, RZ ;  /* 0x000000800d0d8810 */ /* 0x000fe20007ffe0ff */
[----:B------:R-:W-:-:S04]  /*5340*/  @!P0 IMAD.MOV.U32 R3, RZ, RZ, 0x2 ;  /* 0x00000002ff038424 */ /* 0x000fc800078e00ff */
[----:B------:R-:W-:-:S05]  /*5350*/  @!P0 IMAD.WIDE.U32 R2, R2, R3, c[0x0][0x168] ;  /* 0x00005a0002028625 */ /* 0x000fca00078e0003 */
[----:B------:R2:W-:Y:S02]  /*5360*/  @!P0 STG.E.U16 [R2.64], R9 ;  /* 0x0000000902008986 */ /* 0x0005e4000c101504 */
.L_x_4723:
[----:B------:R-:W-:Y:S05]  /*5370*/  BSYNC B0 ;  /* 0x0000000000007941 */ /* 0x000fea0003800000 */
.L_x_4716:
        /* <DEDUP_REMOVED lines=8> */
.L_x_4724:
        /* <DEDUP_REMOVED lines=16> */
.L_x_50543:


//--------------------- .text._ZN2at6native29vectorized_elementwise_kernelILi8ENS0_13BinaryFunctorIN3c104HalfES4_S4_ZZZNS0_16fmod_kernel_cudaERNS_18TensorIteratorBaseEENKUlvE0_clEvENKUlvE1_clEvEUlS4_S4_E_EESt5arrayIPcLm3EEEEviT0_T1_ --------------------------
	.section	.text._ZN2at6native29vectorized_elementwise_kernelILi8ENS0_13BinaryFunctorIN3c104HalfES4_S4_ZZZNS0_16fmod_kernel_cudaERNS_18TensorIteratorBaseEENKUlvE0_clEvENKUlvE1_clEvEUlS4_S4_E_EESt5arrayIPcLm3EEEEviT0_T1_,"ax",@progbits
	.sectioninfo	@"SHI_REGISTERS=4"
	.align	128
        .global         _ZN2at6native29vectorized_elementwise_kernelILi8ENS0_13BinaryFunctorIN3c104HalfES4_S4_ZZZNS0_16fmod_kernel_cudaERNS_18TensorIteratorBaseEENKUlvE0_clEvENKUlvE1_clEvEUlS4_S4_E_EESt5arrayIPcLm3EEEEviT0_T1_
        .type           _ZN2at6native29vectorized_elementwise_kernelILi8ENS0_13BinaryFunctorIN3c104HalfES4_S4_ZZZNS0_16fmod_kernel_cudaERNS_18TensorIteratorBaseEENKUlvE0_clEvENKUlvE1_clEvEUlS4_S4_E_EESt5arrayIPcLm3EEEEviT0_T1_,@function
        .size           _ZN2at6native29vectorized_elementwise_kernelILi8ENS0_13BinaryFunctorIN3c104HalfES4_S4_ZZZNS0_16fmod_kernel_cudaERNS_18TensorIteratorBaseEENKUlvE0_clEvENKUlvE1_clEvEUlS4_S4_E_EESt5arrayIPcLm3EEEEviT0_T1_,(.L_x_50544 - _ZN2at6native29vectorized_elementwise_kernelILi8ENS0_13BinaryFunctorIN3c104HalfES4_S4_ZZZNS0_16fmod_kernel_cudaERNS_18TensorIteratorBaseEENKUlvE0_clEvENKUlvE1_clEvEUlS4_S4_E_EESt5arrayIPcLm3EEEEviT0_T1_)
        .other          _ZN2at6native29vectorized_elementwise_kernelILi8ENS0_13BinaryFunctorIN3c104HalfES4_S4_ZZZNS0_16fmod_kernel_cudaERNS_18TensorIteratorBaseEENKUlvE0_clEvENKUlvE1_clEvEUlS4_S4_E_EESt5arrayIPcLm3EEEEviT0_T1_,@"STO_CUDA_ENTRY STV_DEFAULT"
_ZN2at6native29vectorized_elementwise_kernelILi8ENS0_13BinaryFunctorIN3c104HalfES4_S4_ZZZNS0_16fmod_kernel_cudaERNS_18TensorIteratorBaseEENKUlvE0_clEvENKUlvE1_clEvEUlS4_S4_E_EESt5arrayIPcLm3EEEEviT0_T1_:
.text._ZN2at6native29vectorized_elementwise_kernelILi8ENS0_13BinaryFunctorIN3c104HalfES4_S4_ZZZNS0_16fmod_kernel_cudaERNS_18TensorIteratorBaseEENKUlvE0_clEvENKUlvE1_clEvEUlS4_S4_E_EESt5arrayIPcLm3EEEEviT0_T1_:
[----:B------:R-:W-:Y:S02]  /*0000*/  MOV R1, c[0x0][0x28] ;  /* 0x00000a0000017a02 */ /* 0x000fe40000000f00 */
[----:B------:R-:W-:Y:S05]  /*0010*/  EXIT ;  /* 0x000000000000794d */ /* 0x000fea0003800000 */
.L_x_4725:
        /* <DEDUP_REMOVED lines=14> */
.L_x_50544:


//--------------------- .text._ZN2at6native18elementwise_kernelILi128ELi4EZNS0_15gpu_kernel_implINS0_13BUnaryFunctorIN3c104HalfES5_S5_ZZZNS0_16fmod_kernel_cudaERNS_18TensorIteratorBaseEENKUlvE0_clEvENKUlvE1_clEvEUlS5_S5_E_EEEEvS7_RKT_EUliE_EEviT1_ --------------------------
	.section	.text._ZN2at6native18elementwise_kernelILi128ELi4EZNS0_15gpu_kernel_implINS0_13BUnaryFunctorIN3c104HalfES5_S5_ZZZNS0_16fmod_kernel_cudaERNS_18TensorIteratorBaseEENKUlvE0_clEvENKUlvE1_clEvEUlS5_S5_E_EEEEvS7_RKT_EUliE_EEviT1_,"ax",@progbits
	.sectioninfo	@"SHI_REGISTERS=26"
	.align	128
        .global         _ZN2at6native18elementwise_kernelILi128ELi4EZNS0_15gpu_kernel_implINS0_13BUnaryFunctorIN3c104HalfES5_S5_ZZZNS0_16fmod_kernel_cudaERNS_18TensorIteratorBaseEENKUlvE0_clEvENKUlvE1_clEvEUlS5_S5_E_EEEEvS7_RKT_EUliE_EEviT1_
        .type           _ZN2at6native18elementwise_kernelILi128ELi4EZNS0_15gpu_kernel_implINS0_13BUnaryFunctorIN3c104HalfES5_S5_ZZZNS0_16fmod_kernel_cudaERNS_18TensorIteratorBaseEENKUlvE0_clEvENKUlvE1_clEvEUlS5_S5_E_EEEEvS7_RKT_EUliE_EEviT1_,@function
        .size           _ZN2at6native18elementwise_kernelILi128ELi4EZNS0_15gpu_kernel_implINS0_13BUnaryFunctorIN3c104HalfES5_S5_ZZZNS0_16fmod_kernel_cudaERNS_18TensorIteratorBaseEENKUlvE0_clEvENKUlvE1_clEvEUlS5_S5_E_EEEEvS7_RKT_EUliE_EEviT1_,(.L_x_50545 - _ZN2at6native18elementwise_kernelILi128ELi4EZNS0_15gpu_kernel_implINS0_13BUnaryFunctorIN3c104HalfES5_S5_ZZZNS0_16fmod_kernel_cudaERNS_18TensorIteratorBaseEENKUlvE0_clEvENKUlvE1_clEvEUlS5_S5_E_EEEEvS7_RKT_EUliE_EEviT1_)
        .other          _ZN2at6native18elementwise_kernelILi128ELi4EZNS0_15gpu_kernel_implINS0_13BUnaryFunctorIN3c104HalfES5_S5_ZZZNS0_16fmod_kernel_cudaERNS_18TensorIteratorBaseEENKUlvE0_clEvENKUlvE1_clEvEUlS5_S5_E_EEEEvS7_RKT_EUliE_EEviT1_,@"STO_CUDA_ENTRY STV_DEFAULT"
_ZN2at6native18elementwise_kernelILi128ELi4EZNS0_15gpu_kernel_implINS0_13BUnaryFunctorIN3c104HalfES5_S5_ZZZNS0_16fmod_kernel_cudaERNS_18TensorIteratorBaseEENKUlvE0_clEvENKUlvE1_clEvEUlS5_S5_E_EEEEvS7_RKT_EUliE_EEviT1_:
.text._ZN2at6native18elementwise_kernelILi128ELi4EZNS0_15gpu_kernel_implINS0_13BUnaryFunctorIN3c104HalfES5_S5_ZZZNS0_16fmod_kernel_cudaERNS_18TensorIteratorBaseEENKUlvE0_clEvENKUlvE1_clEvEUlS5_S5_E_EEEEvS7_RKT_EUliE_EEviT1_:
        /* <DEDUP_REMOVED lines=236> */
.L_x_4728:
        /* <DEDUP_REMOVED lines=20> */
.L_x_4732:
[----:B------:R-:W2:Y:S02]  /*1000*/  LDG.E.U8 R2, [R2.64] ;  /* 0x0000002402027981 */ /* 0x000ea4000c1e1100 */
[----:B--2---:R-:W0:Y:S02]  /*1010*/  I2F.U16 R0, R2 ;  /* 0x0000000200007306 */ /* 0x004e240000101000 */
[----:B0-----:R-:W-:Y:S01]  /*1020*/  F2FP.PACK_AB R0, RZ, R0 ;  /* 0x00000000ff00723e */ /* 0x001fe200000000ff */
[----:B------:R-:W-:Y:S05]  /*1030*/  BRA `(.L_x_4734) ;  /* 0x00000e1000007947 */ /* 0x000fea0003800000 */
.L_x_4731:
        /* <DEDUP_REMOVED lines=10> */
.L_x_4736:
[----:B------:R-:W2:Y:S02]  /*10e0*/  LDG.E R2, [R2.64] ;  /* 0x0000002402027981 */ /* 0x000ea4000c1e1900 */
[----:B--2---:R-:W0:Y:S02]  /*10f0*/  I2F R0, R2 ;  /* 0x0000000200007306 */ /* 0x004e240000201400 */
[----:B0-----:R-:W-:Y:S01]  /*1100*/  F2FP.PACK_AB R0, RZ, R0 ;  /* 0x00000000ff00723e */ /* 0x001fe200000000ff */
[----:B------:R-:W-:Y:S05]  /*1110*/  BRA `(.L_x_4734) ;  /* 0x00000d3000007947 */ /* 0x000fea0003800000 */
.L_x_4735:
[----:B------:R-:W2:Y:S02]  /*1120*/  LDG.E.U16 R2, [R2.64] ;  /* 0x0000002402027981 */ /* 0x000ea4000c1e1500 */
[----:B--2---:R-:W0:Y:S02]  /*1130*/  I2F.S16 R0, R2 ;  /* 0x0000000200007306 */ /* 0x004e240000101400 */
[----:B0-----:R-:W-:Y:S01]  /*1140*/  F2FP.PACK_AB R0, RZ, R0 ;  /* 0x00000000ff00723e */ /* 0x001fe200000000ff */
[----:B------:R-:W-:Y:S05]  /*1150*/  BRA `(.L_x_4734) ;  /* 0x00000cf000007947 */ /* 0x000fea0003800000 */
.L_x_4730:
        /* <DEDUP_REMOVED lines=9> */
.L_x_4738:
[----:B------:R0:W5:Y:S01]  /*11f0*/  LDG.E.U16 R0, [R2.64] ;  /* 0x0000002402007981 */ /* 0x000162000c1e1500 */
[----:B------:R-:W-:Y:S05]  /*1200*/  BRA `(.L_x_4734) ;  /* 0x00000c4000007947 */ /* 0x000fea0003800000 */
.L_x_4737:
        /* <DEDUP_REMOVED lines=9> */
.L_x_4740:
[----:B------:R0:W5:Y:S01]  /*12a0*/  LDG.E.U16 R0, [R2.64] ;  /* 0x0000002402007981 */ /* 0x000162000c1e1500 */
[----:B------:R-:W-:Y:S05]  /*12b0*/  BRA `(.L_x_4734) ;  /* 0x00000b9000007947 */ /* 0x000fea0003800000 */
.L_x_4739:
[----:B------:R-:W2:Y:S02]  /*12c0*/  LDG.E.64 R2, [R2.64] ;  /* 0x0000002402027981 */ /* 0x000ea4000c1e1b00 */
[----:B--2---:R-:W0:Y:S01]  /*12d0*/  F2F.F32.F64 R0, R2 ;  /* 0x0000000200007310 */ /* 0x004e220000301000 */
[----:B------:R-:W0:-:S14]  /*12e0*/  DSETP.GEU.AND P0, PT, |R2|, c[0x2][0x0], PT ;  /* 0x008000000200762a */ /* 0x000e1c0003f0e200 */
[----:B0-----:R-:W-:-:S05]  /*12f0*/  @!P0 FMUL R0, R0, 1.175494350822287508e-38 ;  /* 0x0080000000008820 */ /* 0x001fca0000400000 */
[----:B------:R-:W-:Y:S01]  /*1300*/  F2FP.PACK_AB R0, RZ, R0 ;  /* 0x00000000ff00723e */ /* 0x000fe200000000ff */
[----:B------:R-:W-:Y:S05]  /*1310*/  BRA `(.L_x_4734) ;  /* 0x00000b3000007947 */ /* 0x000fea0003800000 */
.L_x_4729:
        /* <DEDUP_REMOVED lines=13> */
.L_x_4743:
[----:B------:R-:W2:Y:S02]  /*13f0*/  LDG.E.64 R2, [R2.64] ;  /* 0x0000002402027981 */ /* 0x000ea4000c1e1b00 */
[----:B--2---:R-:W0:Y:S01]  /*1400*/  F2F.F32.F64 R0, R2 ;  /* 0x0000000200007310 */ /* 0x004e220000301000 */
[----:B------:R-:W0:-:S14]  /*1410*/  DSETP.GEU.AND P0, PT, |R2|, c[0x2][0x0], PT ;  /* 0x008000000200762a */ /* 0x000e1c0003f0e200 */
[----:B0-----:R-:W-:-:S05]  /*1420*/  @!P0 FMUL R0, R0, 1.175494350822287508e-38 ;  /* 0x0080000000008820 */ /* 0x001fca0000400000 */
[----:B------:R-:W-:Y:S01]  /*1430*/  F2FP.PACK_AB R0, RZ, R0 ;  /* 0x00000000ff00723e */ /* 0x000fe200000000ff */
[----:B------:R-:W-:Y:S05]  /*1440*/  BRA `(.L_x_4734) ;  /* 0x00000a0000007947 */ /* 0x000fea0003800000 */
.L_x_4742:
        /* <DEDUP_REMOVED lines=28> */
.L_x_4745:
        /* <DEDUP_REMOVED lines=15> */
.L_x_4744:
[----:B------:R-:W2:Y:S02]  /*1700*/  LDG.E.U16 R0, [R2.64] ;  /* 0x0000002402007981 */ /* 0x000ea4000c1e1500 */
[----:B--2---:R-:W-:-:S04]  /*1710*/  PRMT R0, RZ, 0x5410, R0 ;  /* 0x00005410ff007816 */ /* 0x004fc80000000000 */
[----:B------:R-:W-:Y:S01]  /*1720*/  F2FP.PACK_AB R0, RZ, R0 ;  /* 0x00000000ff00723e */ /* 0x000fe200000000ff */
[----:B------:R-:W-:Y:S05]  /*1730*/  BRA `(.L_x_4734) ;  /* 0x0000071000007947 */ /* 0x000fea0003800000 */
.L_x_4741:
        /* <DEDUP_REMOVED lines=12> */
.L_x_4748:
        /* <DEDUP_REMOVED lines=21> */
.L_x_4752:
[----:B------:R-:W-:Y:S05]  /*1950*/  BSYNC B1 ;  /* 0x0000000000017941 */ /* 0x000fea0003800000 */
.L_x_4751:
[----:B------:R-:W-:Y:S01]  /*1960*/  LEA R3, R0, 0x3b800000, 0x17 ;  /* 0x3b80000000037811 */ /* 0x000fe200078eb8ff */
[----:B------:R-:W-:-:S05]  /*1970*/  IMAD.SHL.U32 R0, R2, 0x100000, RZ ;  /* 0x0010000002007824 */ /* 0x000fca00078e00ff */
[----:B------:R-:W-:Y:S02]  /*1980*/  LOP3.LUT R0, R3, R0, R4, 0xfe, !PT ;  /* 0x0000000003007212 */ /* 0x000fe400078efe04 */
.L_x_4750:
[----:B------:R-:W-:Y:S05]  /*1990*/  BSYNC B0 ;  /* 0x0000000000007941 */ /* 0x000fea0003800000 */
.L_x_4749:
[----:B------:R-:W-:Y:S01]  /*19a0*/  F2FP.PACK_AB R0, RZ, R0 ;  /* 0x00000000ff00723e */ /* 0x000fe200000000ff */
[----:B------:R-:W-:Y:S05]  /*19b0*/  BRA `(.L_x_4734) ;  /* 0x0000049000007947 */ /* 0x000fea0003800000 */
.L_x_4747:
        /* <DEDUP_REMOVED lines=21> */
.L_x_4756:
[----:B------:R-:W-:Y:S05]  /*1b10*/  BSYNC B1 ;  /* 0x0000000000017941 */ /* 0x000fea0003800000 */
.L_x_4755:
[----:B------:R-:W-:Y:S01]  /*1b20*/  LEA R3, R0, 0x37800000, 0x17 ;  /* 0x3780000000037811 */ /* 0x000fe200078eb8ff */
[----:B------:R-:W-:-:S05]  /*1b30*/  IMAD.SHL.U32 R0, R2, 0x200000, RZ ;  /* 0x0020000002007824 */ /* 0x000fca00078e00ff */
[----:B------:R-:W-:Y:S02]  /*1b40*/  LOP3.LUT R0, R3, R0, R4, 0xfe, !PT ;  /* 0x0000000003007212 */ /* 0x000fe400078efe04 */
.L_x_4754:
[----:B------:R-:W-:Y:S05]  /*1b50*/  BSYNC B0 ;  /* 0x0000000000007941 */ /* 0x000fea0003800000 */
.L_x_4753:
[----:B------:R-:W-:Y:S01]  /*1b60*/  F2FP.PACK_AB R0, RZ, R0 ;  /* 0x00000000ff00723e */ /* 0x000fe200000000ff */
[----:B------:R-:W-:Y:S05]  /*1b70*/  BRA `(.L_x_4734) ;  /* 0x000002d000007947 */ /* 0x000fea0003800000 */
.L_x_4746:
        /* <DEDUP_REMOVED lines=14> */
.L_x_4760:
[----:B------:R-:W-:Y:S05]  /*1c60*/  BSYNC B0 ;  /* 0x0000000000007941 */ /* 0x000fea0003800000 */
.L_x_4759:
[----:B------:R-:W-:Y:S01]  /*1c70*/  F2FP.PACK_AB R0, RZ, R0 ;  /* 0x00000000ff00723e */ /* 0x000fe200000000ff */
[----:B------:R-:W-:Y:S05]  /*1c80*/  BRA `(.L_x_4734) ;  /* 0x000001c000007947 */ /* 0x000fea0003800000 */
.L_x_4733:
        /* <DEDUP_REMOVED lines=21> */
.L_x_4758:
[----:B------:R-:W2:Y:S02]  /*1de0*/  LDG.E.64 R2, [R2.64] ;  /* 0x0000002402027981 */ /* 0x000ea4000c1e1b00 */
[----:B--2---:R-:W0:Y:S02]  /*1df0*/  I2F.U64 R0, R2 ;  /* 0x0000000200007312 */ /* 0x004e240000301000 */
[----:B0-----:R-:W-:Y:S01]  /*1e00*/  F2FP.PACK_AB R0, RZ, R0 ;  /* 0x00000000ff00723e */ /* 0x001fe200000000ff */
[----:B------:R-:W-:Y:S05]  /*1e10*/  BRA `(.L_x_4734) ;  /* 0x0000003000007947 */ /* 0x000fea0003800000 */
.L_x_4757:
[----:B------:R-:W2:Y:S02]  /*1e20*/  LDG.E R2, [R2.64] ;  /* 0x0000002402027981 */ /* 0x000ea4000c1e1900 */
[----:B--2---:R-:W0:Y:S02]  /*1e30*/  I2F.U32 R0, R2 ;  /* 0x0000000200007306 */ /* 0x004e240000201000 */
[----:B0-----:R-:W-:-:S06]  /*1e40*/  F2FP.PACK_AB R0, RZ, R0 ;  /* 0x00000000ff00723e */ /* 0x001fcc00000000ff */
.L_x_4734:
[----:B0-----:R-:W0:Y:S01]  /*1e50*/  LDC.U16 R3, c[0x0][0x372] ;  /* 0x0000dc80ff037b82 */ /* 0x001e220000000400 */
[----:B-----5:R-:W-:Y:S01]  /*1e60*/  HADD2.F32 R0, -RZ, R0.H0_H0 ;  /* 0x20000000ff007230 */ /* 0x020fe20000004100 */
[----:B------:R-:W-:Y:S04]  /*1e70*/  BSSY B0, `(.L_x_4761) ;  /* 0x0000041000007945 */ /* 0x000fe80003800000 */
[----:B------:R-:W-:Y:S01]  /*1e80*/  FADD.FTZ R5, |R0|, -RZ ;  /* 0x800000ff00057221 */ /* 0x000fe20000010200 */
[----:B0-----:R-:W-:-:S05]  /*1e90*/  HADD2.F32 R3, -RZ, R3.H0_H0 ;  /* 0x20000003ff037230 */ /* 0x001fca0000004100 */
        /* <DEDUP_REMOVED lines=25> */
.L_x_4766:
[----:B------:R-:W-:Y:S01]  /*2030*/  FSETP.GEU.FTZ.AND P0, PT, R7, -R2, PT ;  /* 0x800000020700720b */ /* 0x000fe20003f1e000 */
[----:B------:R-:W-:-:S12]  /*2040*/  FADD.FTZ R4, R4, -1 ;  /* 0xbf80000004047421 */ /* 0x000fd80000010000 */
[----:B------:R-:W-:Y:S02]  /*2050*/  @!P0 FADD.FTZ R4, R4, -1 ;  /* 0xbf80000004048421 */ /* 0x000fe40000010000 */
.L_x_4765:
[----:B------:R-:W-:Y:S05]  /*2060*/  BSYNC B1 ;  /* 0x0000000000017941 */ /* 0x000fea0003800000 */
.L_x_4764:
[----:B------:R-:W-:Y:S01]  /*2070*/  FFMA.FTZ R5, -R2, R4, R5 ;  /* 0x0000000402057223 */ /* 0x000fe20000010105 */
[----:B------:R-:W-:Y:S05]  /*2080*/  BRA `(.L_x_4762) ;  /* 0x000001f000007947 */ /* 0x000fea0003800000 */
.L_x_4763:
        /* <DEDUP_REMOVED lines=15> */
.L_x_4769:
        /* <DEDUP_REMOVED lines=13> */
.L_x_4768:
[----:B------:R-:W-:Y:S05]  /*2250*/  BSYNC B1 ;  /* 0x0000000000017941 */ /* 0x000fea0003800000 */
.L_x_4767:
[----:B0-----:R-:W-:-:S04]  /*2260*/  FMUL.FTZ R2, R3, 1.1920928955078125e-07 ;  /* 0x3400000003027820 */ /* 0x001fc80000410000 */
[----:B------:R-:W-:Y:S02]  /*2270*/  FMUL.FTZ R5, R9, R2 ;  /* 0x0000000209057220 */ /* 0x000fe40000410000 */
.L_x_4762:
[----:B------:R-:W-:Y:S05]  /*2280*/  BSYNC B0 ;  /* 0x0000000000007941 */ /* 0x000fea0003800000 */
.L_x_4761:
[----:B------:R-:W0:Y:S01]  /*2290*/  LDC.U8 R3, c[0x0][0x374] ;  /* 0x0000dd00ff037b82 */ /* 0x000e220000000000 */
        /* <DEDUP_REMOVED lines=19> */
.L_x_4773:
[----:B------:R-:W-:-:S06]  /*23d0*/  HADD2.F32 R3, -RZ, R0.H0_H0 ;  /* 0x20000000ff037230 */ /* 0x000fcc0000004100 */
[----:B------:R-:W0:Y:S02]  /*23e0*/  F2I.S64.TRUNC R2, R3 ;  /* 0x0000000300027311 */ /* 0x000e24000020d900 */
[----:B0-----:R0:W-:Y:S01]  /*23f0*/  STG.E.U8 [R16.64], R2 ;  /* 0x0000000210007986 */ /* 0x0011e2000c101124 */
[----:B------:R-:W-:Y:S05]  /*2400*/  BRA `(.L_x_4775) ;  /* 0x00000e4000007947 */ /* 0x000fea0003800000 */
.L_x_4772:
        /* <DEDUP_REMOVED lines=10> */
.L_x_4777:
[----:B------:R-:W-:-:S04]  /*24b0*/  HADD2.F32 R0, -RZ, R0.H0_H0 ;  /* 0x20000000ff007230 */ /* 0x000fc80000004100 */
[----:B------:R-:W0:Y:S02]  /*24c0*/  F2I.FTZ.TRUNC.NTZ R3, R0 ;  /* 0x0000000000037305 */ /* 0x000e24000021f100 */
[----:B0-----:R0:W-:Y:S01]  /*24d0*/  STG.E [R16.64], R3 ;  /* 0x0000000310007986 */ /* 0x0011e2000c101924 */
[----:B------:R-:W-:Y:S05]  /*24e0*/  BRA `(.L_x_4775) ;  /* 0x00000d6000007947 */ /* 0x000fea0003800000 */
.L_x_4776:
[----:B------:R-:W-:-:S04]  /*24f0*/  HADD2.F32 R0, -RZ, R0.H0_H0 ;  /* 0x20000000ff007230 */ /* 0x000fc80000004100 */
[----:B------:R-:W0:Y:S02]  /*2500*/  F2I.FTZ.TRUNC.NTZ R3, R0 ;  /* 0x0000000000037305 */ /* 0x000e24000021f100 */
[----:B0-----:R0:W-:Y:S01]  /*2510*/  STG.E.U16 [R16.64], R3 ;  /* 0x0000000310007986 */ /* 0x0011e2000c101524 */
[----:B------:R-:W-:Y:S05]  /*2520*/  BRA `(.L_x_4775) ;  /* 0x00000d2000007947 */ /* 0x000fea0003800000 */
.L_x_4771:
        /* <DEDUP_REMOVED lines=9> */
.L_x_4779:
[----:B------:R0:W-:Y:S01]  /*25c0*/  STG.E.U16 [R16.64], R0 ;  /* 0x0000000010007986 */ /* 0x0001e2000c101524 */
[----:B------:R-:W-:Y:S05]  /*25d0*/  BRA `(.L_x_4775) ;  /* 0x00000c7000007947 */ /* 0x000fea0003800000 */
.L_x_4778:
        /* <DEDUP_REMOVED lines=10> */
.L_x_4781:
[----:B------:R-:W-:-:S05]  /*2680*/  HADD2.F32 R0, -RZ, R0.H0_H0 ;  /* 0x20000000ff007230 */ /* 0x000fca0000004100 */
[----:B------:R-:W-:-:S04]  /*2690*/  F2FP.PACK_AB R0, RZ, R0 ;  /* 0x00000000ff00723e */ /* 0x000fc800000000ff */
[----:B------:R-:W-:-:S05]  /*26a0*/  PRMT R0, R0, 0x5410, RZ ;  /* 0x0000541000007816 */ /* 0x000fca00000000ff */
[----:B------:R0:W-:Y:S01]  /*26b0*/  STG.E [R16.64], R0 ;  /* 0x0000000010007986 */ /* 0x0001e2000c101924 */
[----:B------:R-:W-:Y:S05]  /*26c0*/  BRA `(.L_x_4775) ;  /* 0x00000b8000007947 */ /* 0x000fea0003800000 */
.L_x_4780:
[----:B------:R-:W-:-:S05]  /*26d0*/  HADD2.F32 R2, -RZ, R0.H0_H0 ;  /* 0x20000000ff027230 */ /* 0x000fca0000004100 */
[----:B------:R-:W-:-:S06]  /*26e0*/  FMUL.FTZ R2, R2, 1 ;  /* 0x3f80000002027820 */ /* 0x000fcc0000410000 */
[----:B------:R-:W0:Y:S02]  /*26f0*/  F2F.F64.F32 R2, R2 ;  /* 0x0000000200027310 */ /* 0x000e240000201800 */
[----:B0-----:R0:W-:Y:S01]  /*2700*/  STG.E.64 [R16.64], R2 ;  /* 0x0000000210007986 */ /* 0x0011e2000c101b24 */
[----:B------:R-:W-:Y:S05]  /*2710*/  BRA `(.L_x_4775) ;  /* 0x00000b3000007947 */ /* 0x000fea0003800000 */
.L_x_4770:
        /* <DEDUP_REMOVED lines=13> */
.L_x_4784:
[----:B------:R-:W-:Y:S01]  /*27f0*/  HADD2.F32 R0, -RZ, R0.H0_H0 ;  /* 0x20000000ff007230 */ /* 0x000fe20000004100 */
[----:B------:R-:W-:-:S04]  /*2800*/  CS2R R6, SRZ ;  /* 0x0000000000067805 */ /* 0x000fc8000001ff00 */
[----:B------:R-:W-:-:S04]  /*2810*/  FMUL.FTZ R0, R0, 1 ;  /* 0x3f80000000007820 */ /* 0x000fc80000410000 */
[----:B------:R-:W0:Y:S02]  /*2820*/  F2F.F64.F32 R4, R0 ;  /* 0x0000000000047310 */ /* 0x000e240000201800 */
[----:B0-----:R0:W-:Y:S01]  /*2830*/  STG.E.128 [R16.64], R4 ;  /* 0x0000000410007986 */ /* 0x0011e2000c101d24 */
[----:B------:R-:W-:Y:S05]  /*2840*/  BRA `(.L_x_4775) ;  /* 0x00000a0000007947 */ /* 0x000fea0003800000 */
.L_x_4783:
        /* <DEDUP_REMOVED lines=21> */
.L_x_4788:
[----:B------:R-:W-:Y:S05]  /*29a0*/  BSYNC B0 ;  /* 0x0000000000007941 */ /* 0x000fea0003800000 */
.L_x_4787:
[----:B------:R-:W-:-:S05]  /*29b0*/  LOP3.LUT R3, R0, R3, RZ, 0xfc, !PT ;  /* 0x0000000300037212 */ /* 0x000fca00078efcff */
[----:B------:R0:W-:Y:S01]  /*29c0*/  STG.E.U8 [R16.64], R3 ;  /* 0x0000000310007986 */ /* 0x0001e2000c101124 */
[----:B------:R-:W-:Y:S05]  /*29d0*/  BRA `(.L_x_4775) ;  /* 0x0000087000007947 */ /* 0x000fea0003800000 */
.L_x_4786:
        /* <DEDUP_REMOVED lines=13> */
.L_x_4790:
[----:B------:R-:W-:Y:S01]  /*2ab0*/  IMAD.MOV.U32 R0, RZ, RZ, 0x7f ;  /* 0x0000007fff007424 */ /* 0x000fe200078e00ff */
[----:B------:R-:W-:-:S04]  /*2ac0*/  ISETP.GT.U32.AND P0, PT, R2, 0x7f800000, PT ;  /* 0x7f8000000200780c */ /* 0x000fc80003f04070 */
[----:B------:R-:W-:-:S04]  /*2ad0*/  SEL R0, R0, 0x7c, P0 ;  /* 0x0000007c00007807 */ /* 0x000fc80000000000 */
.L_x_4791:
[----:B------:R-:W-:Y:S05]  /*2ae0*/  BSYNC B0 ;  /* 0x0000000000007941 */ /* 0x000fea0003800000 */
.L_x_4789:
[----:B------:R-:W-:-:S04]  /*2af0*/  LOP3.LUT R2, R3, 0x80000000, RZ, 0xc0, !PT ;  /* 0x8000000003027812 */ /* 0x000fc800078ec0ff */
[----:B------:R-:W-:-:S04]  /*2b00*/  SHF.R.U32.HI R3, RZ, 0x18, R2 ;  /* 0x00000018ff037819 */ /* 0x000fc80000011602 */
[----:B------:R-:W-:-:S05]  /*2b10*/  LOP3.LUT R3, R0, R3, RZ, 0xfc, !PT ;  /* 0x0000000300037212 */ /* 0x000fca00078efcff */
[----:B------:R0:W-:Y:S01]  /*2b20*/  STG.E.U8 [R16.64], R3 ;  /* 0x0000000310007986 */ /* 0x0001e2000c101124 */
[----:B------:R-:W-:Y:S05]  /*2b30*/  BRA `(.L_x_4775) ;  /* 0x0000071000007947 */ /* 0x000fea0003800000 */
.L_x_4785:
[----:B------:R-:W-:-:S05]  /*2b40*/  HADD2.F32 R0, -RZ, R0.H0_H0 ;  /* 0x20000000ff007230 */ /* 0x000fca0000004100 */
[----:B------:R-:W-:-:S05]  /*2b50*/  F2FP.BF16.PACK_AB R0, RZ, R0 ;  /* 0x00000000ff00723e */ /* 0x000fca00000010ff */
[----:B------:R0:W-:Y:S01]  /*2b60*/  STG.E.U16 [R16.64], R0 ;  /* 0x0000000010007986 */ /* 0x0001e2000c101524 */
[----:B------:R-:W-:Y:S05]  /*2b70*/  BRA `(.L_x_4775) ;  /* 0x000006d000007947 */ /* 0x000fea0003800000 */
.L_x_4782:
        /* <DEDUP_REMOVED lines=12> */
.L_x_4794:
        /* <DEDUP_REMOVED lines=17> */
.L_x_4797:
[----:B------:R-:W-:-:S04]  /*2d50*/  LOP3.LUT R2, R3, 0x80000000, RZ, 0xc0, !PT ;  /* 0x8000000003027812 */ /* 0x000fc800078ec0ff */
[----:B------:R-:W-:-:S04]  /*2d60*/  SHF.R.U32.HI R3, RZ, 0x18, R2 ;  /* 0x00000018ff037819 */ /* 0x000fc80000011602 */
[----:B------:R-:W-:-:S04]  /*2d70*/  LOP3.LUT R0, R0, R3, RZ, 0xfc, !PT ;  /* 0x0000000300007212 */ /* 0x000fc800078efcff */
[----:B------:R-:W-:Y:S02]  /*2d80*/  PRMT R8, R0, 0x7610, R8 ;  /* 0x0000761000087816 */ /* 0x000fe40000000008 */
.L_x_4796:
[----:B------:R-:W-:Y:S05]  /*2d90*/  BSYNC B0 ;  /* 0x0000000000007941 */ /* 0x000fea0003800000 */
.L_x_4795:
[----:B------:R0:W-:Y:S01]  /*2da0*/  STG.E.U8 [R16.64], R8 ;  /* 0x0000000810007986 */ /* 0x0001e2000c101124 */
[----:B------:R-:W-:Y:S05]  /*2db0*/  BRA `(.L_x_4775) ;  /* 0x0000049000007947 */ /* 0x000fea0003800000 */
.L_x_4793:
        /* <DEDUP_REMOVED lines=17> */
.L_x_4800:
[----:B------:R-:W-:-:S04]  /*2ed0*/  LOP3.LUT R2, R3, 0x80000000, RZ, 0xc0, !PT ;  /* 0x8000000003027812 */ /* 0x000fc800078ec0ff */
[----:B------:R-:W-:-:S04]  /*2ee0*/  SHF.R.U32.HI R3, RZ, 0x18, R2 ;  /* 0x00000018ff037819 */ /* 0x000fc80000011602 */
[----:B------:R-:W-:-:S04]  /*2ef0*/  LOP3.LUT R0, R0, R3, RZ, 0xfc, !PT ;  /* 0x0000000300007212 */ /* 0x000fc800078efcff */
[----:B------:R-:W-:Y:S02]  /*2f00*/  PRMT R8, R0, 0x7610, R8 ;  /* 0x0000761000087816 */ /* 0x000fe40000000008 */
.L_x_4799:
[----:B------:R-:W-:Y:S05]  /*2f10*/  BSYNC B0 ;  /* 0x0000000000007941 */ /* 0x000fea0003800000 */
.L_x_4798:
[----:B------:R0:W-:Y:S01]  /*2f20*/  STG.E.U8 [R16.64], R8 ;  /* 0x0000000810007986 */ /* 0x0001e2000c101124 */
[----:B------:R-:W-:Y:S05]  /*2f30*/  BRA `(.L_x_4775) ;  /* 0x0000031000007947 */ /* 0x000fea0003800000 */
.L_x_4792:
        /* <DEDUP_REMOVED lines=22> */
.L_x_4774:
        /* <DEDUP_REMOVED lines=20> */
.L_x_4802:
[----:B------:R-:W-:-:S06]  /*31e0*/  HADD2.F32 R2, -RZ, R0.H0_H0 ;  /* 0x20000000ff027230 */ /* 0x000fcc0000004100 */
[----:B------:R-:W0:Y:S02]  /*31f0*/  F2I.U64.TRUNC R2, R2 ;  /* 0x0000000200027311 */ /* 0x000e24000020d800 */
[----:B0-----:R0:W-:Y:S01]  /*3200*/  STG.E.64 [R16.64], R2 ;  /* 0x0000000210007986 */ /* 0x0011e2000c101b24 */
[----:B------:R-:W-:Y:S05]  /*3210*/  BRA `(.L_x_4775) ;  /* 0x0000003000007947 */ /* 0x000fea0003800000 */
.L_x_4801:
[----:B------:R-:W-:-:S04]  /*3220*/  HADD2.F32 R0, -RZ, R0.H0_H0 ;  /* 0x20000000ff007230 */ /* 0x000fc80000004100 */
[----:B------:R-:W0:Y:S02]  /*3230*/  F2I.FTZ.U32.TRUNC.NTZ R3, R0 ;  /* 0x0000000000037305 */ /* 0x000e24000021f000 */
[----:B0-----:R0:W-:Y:S02]  /*3240*/  STG.E [R16.64], R3 ;  /* 0x0000000310007986 */ /* 0x0011e4000c101924 */
.L_x_4775:
[----:B------:R-:W-:-:S05]  /*3250*/  IMAD R18, R18, 0x200, R23 ;  /* 0x0000020012127824 */ /* 0x000fca00078e0217 */
[----:B------:R-:W-:Y:S02]  /*3260*/  IADD3 R19, R18, 0x80, RZ ;  /* 0x0000008012137810 */ /* 0x000fe40007ffe0ff */
.L_x_4727:
[----:B------:R-:W-:Y:S05]  /*3270*/  BSYNC B6 ;  /* 0x0000000000067941 */ /* 0x000fea0003800000 */
.L_x_4726:
        /* <DEDUP_REMOVED lines=231> */
.L_x_4805:
        /* <DEDUP_REMOVED lines=20> */
.L_x_4809:
[----:B------:R-:W2:Y:S02]  /*4230*/  LDG.E.U8 R2, [R2.64] ;  /* 0x0000002402027981 */ /* 0x000ea4000c1e1100 */
[----:B--2---:R-:W0:Y:S02]  /*4240*/  I2F.U16 R0, R2 ;  /* 0x0000000200007306 */ /* 0x004e240000101000 */
[----:B0-----:R-:W-:Y:S01]  /*4250*/  F2FP.PACK_AB R0, RZ, R0 ;  /* 0x00000000ff00723e */ /* 0x001fe200000000ff */
[----:B------:R-:W-:Y:S05]  /*4260*/  BRA `(.L_x_4811) ;  /* 0x00000e1000007947 */ /* 0x000fea0003800000 */
.L_x_4808:
        /* <DEDUP_REMOVED lines=10> */
.L_x_4813:
[----:B------:R-:W2:Y:S02]  /*4310*/  LDG.E R2, [R2.64] ;  /* 0x0000002402027981 */ /* 0x000ea4000c1e1900 */
[----:B--2---:R-:W0:Y:S02]  /*4320*/  I2F R0, R2 ;  /* 0x0000000200007306 */ /* 0x004e240000201400 */
[----:B0-----:R-:W-:Y:S01]  /*4330*/  F2FP.PACK_AB R0, RZ, R0 ;  /* 0x00000000ff00723e */ /* 0x001fe200000000ff */
[----:B------:R-:W-:Y:S05]  /*4340*/  BRA `(.L_x_4811) ;  /* 0x00000d3000007947 */ /* 0x000fea0003800000 */
.L_x_4812:
[----:B------:R-:W2:Y:S02]  /*4350*/  LDG.E.U16 R2, [R2.64] ;  /* 0x0000002402027981 */ /* 0x000ea4000c1e1500 */
[----:B--2---:R-:W0:Y:S02]  /*4360*/  I2F.S16 R0, R2 ;  /* 0x0000000200007306 */ /* 0x004e240000101400 */
[----:B0-----:R-:W-:Y:S01]  /*4370*/  F2FP.PACK_AB R0, RZ, R0 ;  /* 0x00000000ff00723e */ /* 0x001fe200000000ff */
[----:B------:R-:W-:Y:S05]  /*4380*/  BRA `(.L_x_4811) ;  /* 0x00000cf000007947 */ /* 0x000fea0003800000 */
.L_x_4807:
        /* <DEDUP_REMOVED lines=9> */
.L_x_4815:
[----:B------:R0:W5:Y:S01]  /*4420*/  LDG.E.U16 R0, [R2.64] ;  /* 0x0000002402007981 */ /* 0x000162000c1e1500 */
[----:B------:R-:W-:Y:S05]  /*4430*/  BRA `(.L_x_4811) ;  /* 0x00000c4000007947 */ /* 0x000fea0003800000 */
.L_x_4814:
        /* <DEDUP_REMOVED lines=9> */
.L_x_4817:
[----:B------:R0:W5:Y:S01]  /*44d0*/  LDG.E.U16 R0, [R2.64] ;  /* 0x0000002402007981 */ /* 0x000162000c1e1500 */
[----:B------:R-:W-:Y:S05]  /*44e0*/  BRA `(.L_x_4811) ;  /* 0x00000b9000007947 */ /* 0x000fea0003800000 */
.L_x_4816:
[----:B------:R-:W2:Y:S02]  /*44f0*/  LDG.E.64 R2, [R2.64] ;  /* 0x0000002402027981 */ /* 0x000ea4000c1e1b00 */
[----:B--2---:R-:W0:Y:S01]  /*4500*/  F2F.F32.F64 R0, R2 ;  /* 0x0000000200007310 */ /* 0x004e220000301000 */
[----:B------:R-:W0:-:S14]  /*4510*/  DSETP.GEU.AND P0, PT, |R2|, c[0x2][0x0], PT ;  /* 0x008000000200762a */ /* 0x000e1c0003f0e200 */
[----:B0-----:R-:W-:-:S05]  /*4520*/  @!P0 FMUL R0, R0, 1.175494350822287508e-38 ;  /* 0x0080000000008820 */ /* 0x001fca0000400000 */
[----:B------:R-:W-:Y:S01]  /*4530*/  F2FP.PACK_AB R0, RZ, R0 ;  /* 0x00000000ff00723e */ /* 0x000fe200000000ff */
[----:B------:R-:W-:Y:S05]  /*4540*/  BRA `(.L_x_4811) ;  /* 0x00000b3000007947 */ /* 0x000fea0003800000 */
.L_x_4806:
        /* <DEDUP_REMOVED lines=13> */
.L_x_4820:
[----:B------:R-:W2:Y:S02]  /*4620*/  LDG.E.64 R2, [R2.64] ;  /* 0x0000002402027981 */ /* 0x000ea4000c1e1b00 */
[----:B--2---:R-:W0:Y:S01]  /*4630*/  F2F.F32.F64 R0, R2 ;  /* 0x0000000200007310 */ /* 0x004e220000301000 */
[----:B------:R-:W0:-:S14]  /*4640*/  DSETP.GEU.AND P0, PT, |R2|, c[0x2][0x0], PT ;  /* 0x008000000200762a */ /* 0x000e1c0003f0e200 */
[----:B0-----:R-:W-:-:S05]  /*4650*/  @!P0 FMUL R0, R0, 1.175494350822287508e-38 ;  /* 0x0080000000008820 */ /* 0x001fca0000400000 */
[----:B------:R-:W-:Y:S01]  /*4660*/  F2FP.PACK_AB R0, RZ, R0 ;  /* 0x00000000ff00723e */ /* 0x000fe200000000ff */
[----:B------:R-:W-:Y:S05]  /*4670*/  BRA `(.L_x_4811) ;  /* 0x00000a0000007947 */ /* 0x000fea0003800000 */
.L_x_4819:
        /* <DEDUP_REMOVED lines=28> */
.L_x_4822:
        /* <DEDUP_REMOVED lines=15> */
.L_x_4821:
[----:B------:R-:W2:Y:S02]  /*4930*/  LDG.E.U16 R0, [R2.64] ;  /* 0x0000002402007981 */ /* 0x000ea4000c1e1500 */
[----:B--2---:R-:W-:-:S04]  /*4940*/  PRMT R0, RZ, 0x5410, R0 ;  /* 0x00005410ff007816 */ /* 0x004fc80000000000 */
[----:B------:R-:W-:Y:S01]  /*4950*/  F2FP.PACK_AB R0, RZ, R0 ;  /* 0x00000000ff00723e */ /* 0x000fe200000000ff */
[----:B------:R-:W-:Y:S05]  /*4960*/  BRA `(.L_x_4811) ;  /* 0x0000071000007947 */ /* 0x000fea0003800000 */
.L_x_4818:
        /* <DEDUP_REMOVED lines=12> */
.L_x_4825:
        /* <DEDUP_REMOVED lines=21> */
.L_x_4829:
[----:B------:R-:W-:Y:S05]  /*4b80*/  BSYNC B1 ;  /* 0x0000000000017941 */ /* 0x000fea0003800000 */
.L_x_4828:
[----:B------:R-:W-:Y:S01]  /*4b90*/  LEA R3, R0, 0x3b800000, 0x17 ;  /* 0x3b80000000037811 */ /* 0x000fe200078eb8ff */
[----:B------:R-:W-:-:S05]  /*4ba0*/  IMAD.SHL.U32 R0, R2, 0x100000, RZ ;  /* 0x0010000002007824 */ /* 0x000fca00078e00ff */
[----:B------:R-:W-:Y:S02]  /*4bb0*/  LOP3.LUT R0, R3, R0, R4, 0xfe, !PT ;  /* 0x0000000003007212 */ /* 0x000fe400078efe04 */
.L_x_4827:
[----:B------:R-:W-:Y:S05]  /*4bc0*/  BSYNC B0 ;  /* 0x0000000000007941 */ /* 0x000fea0003800000 */
.L_x_4826:
[----:B------:R-:W-:Y:S01]  /*4bd0*/  F2FP.PACK_AB R0, RZ, R0 ;  /* 0x00000000ff00723e */ /* 0x000fe200000000ff */
[----:B------:R-:W-:Y:S05]  /*4be0*/  BRA `(.L_x_4811) ;  /* 0x0000049000007947 */ /* 0x000fea0003800000 */
.L_x_4824:
        /* <DEDUP_REMOVED lines=21> */
.L_x_4833:
[----:B------:R-:W-:Y:S05]  /*4d40*/  BSYNC B1 ;  /* 0x0000000000017941 */ /* 0x000fea0003800000 */
.L_x_4832:
[----:B------:R-:W-:Y:S01]  /*4d50*/  LEA R3, R0, 0x37800000, 0x17 ;  /* 0x3780000000037811 */ /* 0x000fe200078eb8ff */
[----:B------:R-:W-:-:S05]  /*4d60*/  IMAD.SHL.U32 R0, R2, 0x200000, RZ ;  /* 0x0020000002007824 */ /* 0x000fca00078e00ff */
[----:B------:R-:W-:Y:S02]  /*4d70*/  LOP3.LUT R0, R3, R0, R4, 0xfe, !PT ;  /* 0x0000000003007212 */ /* 0x000fe400078efe04 */
.L_x_4831:
[----:B------:R-:W-:Y:S05]  /*4d80*/  BSYNC B0 ;  /* 0x0000000000007941 */ /* 0x000fea0003800000 */
.L_x_4830:
[----:B------:R-:W-:Y:S01]  /*4d90*/  F2FP.PACK_AB R0, RZ, R0 ;  /* 0x00000000ff00723e */ /* 0x000fe200000000ff */
[----:B------:R-:W-:Y:S05]  /*4da0*/  BRA `(.L_x_4811) ;  /* 0x000002d000007947 */ /* 0x000fea0003800000 */
.L_x_4823:
        /* <DEDUP_REMOVED lines=14> */
.L_x_4837:
[----:B------:R-:W-:Y:S05]  /*4e90*/  BSYNC B0 ;  /* 0x0000000000007941 */ /* 0x000fea0003800000 */
.L_x_4836:
[----:B------:R-:W-:Y:S01]  /*4ea0*/  F2FP.PACK_AB R0, RZ, R0 ;  /* 0x00000000ff00723e */ /* 0x000fe200000000ff */
[----:B------:R-:W-:Y:S05]  /*4eb0*/  BRA `(.L_x_4811) ;  /* 0x000001c000007947 */ /* 0x000fea0003800000 */
.L_x_4810:
        /* <DEDUP_REMOVED lines=21> */
.L_x_4835:
[----:B------:R-:W2:Y:S02]  /*5010*/  LDG.E.64 R2, [R2.64] ;  /* 0x0000002402027981 */ /* 0x000ea4000c1e1b00 */
[----:B--2---:R-:W0:Y:S02]  /*5020*/  I2F.U64 R0, R2 ;  /* 0x0000000200007312 */ /* 0x004e240000301000 */
[----:B0-----:R-:W-:Y:S01]  /*5030*/  F2FP.PACK_AB R0, RZ, R0 ;  /* 0x00000000ff00723e */ /* 0x001fe200000000ff */
[----:B------:R-:W-:Y:S05]  /*5040*/  BRA `(.L_x_4811) ;  /* 0x0000003000007947 */ /* 0x000fea0003800000 */
.L_x_4834:
[----:B------:R-:W2:Y:S02]  /*5050*/  LDG.E R2, [R2.64] ;  /* 0x0000002402027981 */ /* 0x000ea4000c1e1900 */
[----:B--2---:R-:W0:Y:S02]  /*5060*/  I2F.U32 R0, R2 ;  /* 0x0000000200007306 */ /* 0x004e240000201000 */
[----:B0-----:R-:W-:-:S06]  /*5070*/  F2FP.PACK_AB R0, RZ, R0 ;  /* 0x00000000ff00723e */ /* 0x001fcc00000000ff */
.L_x_4811:
        /* <DEDUP_REMOVED lines=30> */
.L_x_4843:
[----:B------:R-:W-:Y:S01]  /*5260*/  FSETP.GEU.FTZ.AND P0, PT, R4, -R7, PT ;  /* 0x800000070400720b */ /* 0x000fe20003f1e000 */
[----:B------:R-:W-:-:S12]  /*5270*/  FADD.FTZ R2, R2, -1 ;  /* 0xbf80000002027421 */ /* 0x000fd80000010000 */
[----:B------:R-:W-:Y:S02]  /*5280*/  @!P0 FADD.FTZ R2, R2, -1 ;  /* 0xbf80000002028421 */ /* 0x000fe40000010000 */
.L_x_4842:
[----:B------:R-:W-:Y:S05]  /*5290*/  BSYNC B1 ;  /* 0x0000000000017941 */ /* 0x000fea0003800000 */
.L_x_4841:
[----:B------:R-:W-:Y:S01]  /*52a0*/  FFMA.FTZ R3, -R7, R2, R3 ;  /* 0x0000000207037223 */ /* 0x000fe20000010103 */
[----:B------:R-:W-:Y:S05]  /*52b0*/  BRA `(.L_x_4839) ;  /* 0x000001f000007947 */ /* 0x000fea0003800000 */
.L_x_4840:
        /* <DEDUP_REMOVED lines=15> */
.L_x_4846:
        /* <DEDUP_REMOVED lines=13> */
.L_x_4845:
[----:B------:R-:W-:Y:S05]  /*5480*/  BSYNC B1 ;  /* 0x0000000000017941 */ /* 0x000fea0003800000 */
.L_x_4844:
[----:B------:R-:W-:-:S04]  /*5490*/  FMUL.FTZ R2, R2, 1.1920928955078125e-07 ;  /* 0x3400000002027820 */ /* 0x000fc80000410000 */
[----:B------:R-:W-:Y:S02]  /*54a0*/  FMUL.FTZ R3, R7, R2 ;  /* 0x0000000207037220 */ /* 0x000fe40000410000 */
.L_x_4839:
[----:B------:R-:W-:Y:S05]  /*54b0*/  BSYNC B0 ;  /* 0x0000000000007941 */ /* 0x000fea0003800000 */
.L_x_4838:
[----:B------:R-:W1:Y:S01]  /*54c0*/  LDC.U8 R4, c[0x0][0x374] ;  /* 0x0000dd00ff047b82 */ /* 0x000e620000000000 */
[C---:B------:R-:W-:Y:S02]  /*54d0*/  FSETP.GTU.FTZ.AND P0, PT, |R3|.reuse, +INF , PT ;  /* 0x7f8000000300780b */ /* 0x040fe40003f1c200 */
[----:B------:R-:W-:-:S04]  /*54e0*/  LOP3.LUT R0, R3, 0x80000000, R0, 0xb8, !PT ;  /* 0x8000000003007812 */ /* 0x000fc800078eb800 */
[----:B------:R-:W-:-:S04]  /*54f0*/  FSEL R0, R3, R0, P0 ;  /* 0x0000000003007208 */ /* 0x000fc80000000000 */
[----:B------:R-:W-:Y:S02]  /*5500*/  F2FP.PACK_AB R0, RZ, R0 ;  /* 0x00000000ff00723e */ /* 0x000fe400000000ff */
        /* <DEDUP_REMOVED lines=12> */
[----:B------:R-:W1:Y:S02]  /*55d0*/  F2I.FTZ.TRUNC.NTZ R3, R0 ;  /* 0x0000000000037305 */ /* 0x000e64000021f100 */
[----:B-1----:R1:W-:Y:S01]  /*55e0*/  STG.E.U8 [R16.64], R3 ;  /* 0x0000000310007986 */ /* 0x0023e2000c101124 */
[----:B------:R-:W-:Y:S05]  /*55f0*/  BRA `(.L_x_4852) ;  /* 0x00000e8000007947 */ /* 0x000fea0003800000 */
.L_x_4850:
[----:B------:R-:W-:-:S06]  /*5600*/  HADD2.F32 R3, -RZ, R0.H0_H0 ;  /* 0x20000000ff037230 */ /* 0x000fcc0000004100 */
[----:B------:R-:W1:Y:S02]  /*5610*/  F2I.S64.TRUNC R2, R3 ;  /* 0x0000000300027311 */ /* 0x000e64000020d900 */
[----:B-1----:R1:W-:Y:S01]  /*5620*/  STG.E.U8 [R16.64], R2 ;  /* 0x0000000210007986 */ /* 0x0023e2000c101124 */
[----:B------:R-:W-:Y:S05]  /*5630*/  BRA `(.L_x_4852) ;  /* 0x00000e4000007947 */ /* 0x000fea0003800000 */
.L_x_4849:
[----:B------:R-:W-:-:S13]  /*5640*/  ISETP.NE.AND P0, PT, R2, 0x2, PT ;  /* 0x000000020200780c */ /* 0x000fda0003f05270 */
[----:B------:R-:W-:Y:S05]  /*5650*/  @!P0 BRA `(.L_x_4853) ;  /* 0x000000c000008947 */ /* 0x000fea0003800000 */
[----:B------:R-:W-:-:S13]  /*5660*/  ISETP.NE.AND P0, PT, R2, 0x3, PT ;  /* 0x000000030200780c */ /* 0x000fda0003f05270 */
[----:B------:R-:W-:Y:S05]  /*5670*/  @!P0 BRA `(.L_x_4854) ;  /* 0x0000006000008947 */ /* 0x000fea0003800000 */
[----:B------:R-:W-:-:S13]  /*5680*/  ISETP.NE.AND P0, PT, R2, 0x4, PT ;  /* 0x000000040200780c */ /* 0x000fda0003f05270 */
[----:B------:R-:W-:Y:S05]  /*5690*/  @P0 BRA `(.L_x_4851) ;  /* 0x00000c3000000947 */ /* 0x000fea0003800000 */
[----:B------:R-:W-:-:S06]  /*56a0*/  HADD2.F32 R2, -RZ, R0.H0_H0 ;  /* 0x20000000ff027230 */ /* 0x000fcc0000004100 */
[----:B------:R-:W1:Y:S02]  /*56b0*/  F2I.S64.TRUNC R2, R2 ;  /* 0x0000000200027311 */ /* 0x000e64000020d900 */
[----:B-1----:R1:W-:Y:S01]  /*56c0*/  STG.E.64 [R16.64], R2 ;  /* 0x0000000210007986 */ /* 0x0023e2000c101b24 */
[----:B------:R-:W-:Y:S05]  /*56d0*/  BRA `(.L_x_4852) ;  /* 0x00000da000007947 */ /* 0x000fea0003800000 */
.L_x_4854:
[----:B------:R-:W-:-:S04]  /*56e0*/  HADD2.F32 R0, -RZ, R0.H0_H0 ;  /* 0x20000000ff007230 */ /* 0x000fc80000004100 */
[----:B------:R-:W1:Y:S02]  /*56f0*/  F2I.FTZ.TRUNC.NTZ R3, R0 ;  /* 0x0000000000037305 */ /* 0x000e64000021f100 */
[----:B-1----:R1:W-:Y:S01]  /*5700*/  STG.E [R16.64], R3 ;  /* 0x0000000310007986 */ /* 0x0023e2000c101924 */
[----:B------:R-:W-:Y:S05]  /*5710*/  BRA `(.L_x_4852) ;  /* 0x00000d6000007947 */ /* 0x000fea0003800000 */
.L_x_4853:
[----:B------:R-:W-:-:S04]  /*5720*/  HADD2.F32 R0, -RZ, R0.H0_H0 ;  /* 0x20000000ff007230 */ /* 0x000fc80000004100 */
[----:B------:R-:W1:Y:S02]  /*5730*/  F2I.FTZ.TRUNC.NTZ R3, R0 ;  /* 0x0000000000037305 */ /* 0x000e64000021f100 */
[----:B-1----:R1:W-:Y:S01]  /*5740*/  STG.E.U16 [R16.64], R3 ;  /* 0x0000000310007986 */ /* 0x0023e2000c101524 */
[----:B------:R-:W-:Y:S05]  /*5750*/  BRA `(.L_x_4852) ;  /* 0x00000d2000007947 */ /* 0x000fea0003800000 */
.L_x_4848:
        /* <DEDUP_REMOVED lines=9> */
.L_x_4856:
[----:B------:R1:W-:Y:S01]  /*57f0*/  STG.E.U16 [R16.64], R0 ;  /* 0x0000000010007986 */ /* 0x0003e2000c101524 */
[----:B------:R-:W-:Y:S05]  /*5800*/  BRA `(.L_x_4852) ;  /* 0x00000c7000007947 */ /* 0x000fea0003800000 */
.L_x_4855:
        /* <DEDUP_REMOVED lines=10> */
.L_x_4858:
[----:B------:R-:W-:-:S05]  /*58b0*/  HADD2.F32 R0, -RZ, R0.H0_H0 ;  /* 0x20000000ff007230 */ /* 0x000fca0000004100 */
[----:B------:R-:W-:-:S04]  /*58c0*/  F2FP.PACK_AB R0, RZ, R0 ;  /* 0x00000000ff00723e */ /* 0x000fc800000000ff */
[----:B------:R-:W-:-:S05]  /*58d0*/  PRMT R0, R0, 0x5410, RZ ;  /* 0x0000541000007816 */ /* 0x000fca00000000ff */
[----:B------:R1:W-:Y:S01]  /*58e0*/  STG.E [R16.64], R0 ;  /* 0x0000000010007986 */ /* 0x0003e2000c101924 */
[----:B------:R-:W-:Y:S05]  /*58f0*/  BRA `(.L_x_4852) ;  /* 0x00000b8000007947 */ /* 0x000fea0003800000 */
.L_x_4857:
[----:B------:R-:W-:-:S05]  /*5900*/  HADD2.F32 R2, -RZ, R0.H0_H0 ;  /* 0x20000000ff027230 */ /* 0x000fca0000004100 */
[----:B------:R-:W-:-:S06]  /*5910*/  FMUL.FTZ R2, R2, 1 ;  /* 0x3f80000002027820 */ /* 0x000fcc0000410000 */
[----:B------:R-:W1:Y:S02]  /*5920*/  F2F.F64.F32 R2, R2 ;  /* 0x0000000200027310 */ /* 0x000e640000201800 */
[----:B-1----:R1:W-:Y:S01]  /*5930*/  STG.E.64 [R16.64], R2 ;  /* 0x0000000210007986 */ /* 0x0023e2000c101b24 */
[----:B------:R-:W-:Y:S05]  /*5940*/  BRA `(.L_x_4852) ;  /* 0x00000b3000007947 */ /* 0x000fea0003800000 */
.L_x_4847:
        /* <DEDUP_REMOVED lines=13> */
.L_x_4861:
[----:B------:R-:W-:Y:S01]  /*5a20*/  HADD2.F32 R0, -RZ, R0.H0_H0 ;  /* 0x20000000ff007230 */ /* 0x000fe20000004100 */
[----:B------:R-:W-:-:S04]  /*5a30*/  CS2R R6, SRZ ;  /* 0x0000000000067805 */ /* 0x000fc8000001ff00 */
[----:B------:R-:W-:-:S04]  /*5a40*/  FMUL.FTZ R0, R0, 1 ;  /* 0x3f80000000007820 */ /* 0x000fc80000410000 */
[----:B------:R-:W1:Y:S02]  /*5a50*/  F2F.F64.F32 R4, R0 ;  /* 0x0000000000047310 */ /* 0x000e640000201800 */
[----:B-1----:R1:W-:Y:S01]  /*5a60*/  STG.E.128 [R16.64], R4 ;  /* 0x0000000410007986 */ /* 0x0023e2000c101d24 */
[----:B------:R-:W-:Y:S05]  /*5a70*/  BRA `(.L_x_4852) ;  /* 0x00000a0000007947 */ /* 0x000fea0003800000 */
.L_x_4860:
        /* <DEDUP_REMOVED lines=21> */
.L_x_4865:
[----:B------:R-:W-:Y:S05]  /*5bd0*/  BSYNC B0 ;  /* 0x0000000000007941 */ /* 0x000fea0003800000 */
.L_x_4864:
[----:B------:R-:W-:-:S05]  /*5be0*/  LOP3.LUT R3, R0, R3, RZ, 0xfc, !PT ;  /* 0x0000000300037212 */ /* 0x000fca00078efcff */
[----:B------:R1:W-:Y:S01]  /*5bf0*/  STG.E.U8 [R16.64], R3 ;  /* 0x0000000310007986 */ /* 0x0003e2000c101124 */
[----:B------:R-:W-:Y:S05]  /*5c00*/  BRA `(.L_x_4852) ;  /* 0x0000087000007947 */ /* 0x000fea0003800000 */
.L_x_4863:
        /* <DEDUP_REMOVED lines=13> */
.L_x_4867:
[----:B------:R-:W-:Y:S01]  /*5ce0*/  IMAD.MOV.U32 R0, RZ, RZ, 0x7f ;  /* 0x0000007fff007424 */ /* 0x000fe200078e00ff */
[----:B------:R-:W-:-:S04]  /*5cf0*/  ISETP.GT.U32.AND P0, PT, R2, 0x7f800000, PT ;  /* 0x7f8000000200780c */ /* 0x000fc80003f04070 */
[----:B------:R-:W-:-:S04]  /*5d00*/  SEL R0, R0, 0x7c, P0 ;  /* 0x0000007c00007807 */ /* 0x000fc80000000000 */
.L_x_4868:
[----:B------:R-:W-:Y:S05]  /*5d10*/  BSYNC B0 ;  /* 0x0000000000007941 */ /* 0x000fea0003800000 */
.L_x_4866:
[----:B------:R-:W-:-:S04]  /*5d20*/  LOP3.LUT R2, R3, 0x80000000, RZ, 0xc0, !PT ;  /* 0x8000000003027812 */ /* 0x000fc800078ec0ff */
[----:B------:R-:W-:-:S04]  /*5d30*/  SHF.R.U32.HI R3, RZ, 0x18, R2 ;  /* 0x00000018ff037819 */ /* 0x000fc80000011602 */
[----:B------:R-:W-:-:S05]  /*5d40*/  LOP3.LUT R3, R0, R3, RZ, 0xfc, !PT ;  /* 0x0000000300037212 */ /* 0x000fca00078efcff */
[----:B------:R1:W-:Y:S01]  /*5d50*/  STG.E.U8 [R16.64], R3 ;  /* 0x0000000310007986 */ /* 0x0003e2000c101124 */
[----:B------:R-:W-:Y:S05]  /*5d60*/  BRA `(.L_x_4852) ;  /* 0x0000071000007947 */ /* 0x000fea0003800000 */
.L_x_4862:
[----:B------:R-:W-:-:S05]  /*5d70*/  HADD2.F32 R0, -RZ, R0.H0_H0 ;  /* 0x20000000ff007230 */ /* 0x000fca0000004100 */
[----:B------:R-:W-:-:S05]  /*5d80*/  F2FP.BF16.PACK_AB R0, RZ, R0 ;  /* 0x00000000ff00723e */ /* 0x000fca00000010ff */
[----:B------:R1:W-:Y:S01]  /*5d90*/  STG.E.U16 [R16.64], R0 ;  /* 0x0000000010007986 */ /* 0x0003e2000c101524 */
[----:B------:R-:W-:Y:S05]  /*5da0*/  BRA `(.L_x_4852) ;  /* 0x000006d000007947 */ /* 0x000fea0003800000 */
.L_x_4859:
        /* <DEDUP_REMOVED lines=9> */
[----:B------:R-:W1:Y:S02]  /*5e40*/  F2I.FTZ.U32.TRUNC.NTZ R3, R3 ;  /* 0x0000000300037305 */ /* 0x000e64000021f000 */
[----:B-1----:R1:W-:Y:S01]  /*5e50*/  STG.E.U16 [R16.64], R3 ;  /* 0x0000000310007986 */ /* 0x0023e2000c101524 */
[----:B------:R-:W-:Y:S05]  /*5e60*/  BRA `(.L_x_4852) ;  /* 0x0000061000007947 */ /* 0x000fea0003800000 */
.L_x_4871:
[----:B------:R-:W-:Y:S01]  /*5e70*/  HADD2.F32 R3, -RZ, R0.H0_H0 ;  /* 0x20000000ff037230 */ /* 0x000fe20000004100 */
[----:B------:R-:W-:Y:S01]  /*5e80*/  BSSY B0, `(.L_x_4872) ;  /* 0x0000014000007945 */ /* 0x000fe20003800000 */
[----:B0-----:R-:W-:-:S03]  /*5e90*/  IMAD.MOV.U32 R8, RZ, RZ, 0x80 ;  /* 0x00000080ff087424 */ /* 0x001fc600078e00ff */
        /* <DEDUP_REMOVED lines=14> */
.L_x_4874:
[----:B------:R-:W-:-:S04]  /*5f80*/  LOP3.LUT R2, R3, 0x80000000, RZ, 0xc0, !PT ;  /* 0x8000000003027812 */ /* 0x000fc800078ec0ff */
[----:B------:R-:W-:-:S04]  /*5f90*/  SHF.R.U32.HI R3, RZ, 0x18, R2 ;  /* 0x00000018ff037819 */ /* 0x000fc80000011602 */
[----:B------:R-:W-:-:S04]  /*5fa0*/  LOP3.LUT R0, R0, R3, RZ, 0xfc, !PT ;  /* 0x0000000300007212 */ /* 0x000fc800078efcff */
[----:B------:R-:W-:Y:S02]  /*5fb0*/  PRMT R8, R0, 0x7610, R8 ;  /* 0x0000761000087816 */ /* 0x000fe40000000008 */
.L_x_4873:
[----:B------:R-:W-:Y:S05]  /*5fc0*/  BSYNC B0 ;  /* 0x0000000000007941 */ /* 0x000fea0003800000 */
.L_x_4872:
[----:B------:R0:W-:Y:S01]  /*5fd0*/  STG.E.U8 [R16.64], R8 ;  /* 0x0000000810007986 */ /* 0x0001e2000c101124 */
[----:B------:R-:W-:Y:S05]  /*5fe0*/  BRA `(.L_x_4852) ;  /* 0x0000049000007947 */ /* 0x000fea0003800000 */
.L_x_4870:
        /* <DEDUP_REMOVED lines=17> */
.L_x_4877:
[----:B------:R-:W-:-:S04]  /*6100*/  LOP3.LUT R2, R3, 0x80000000, RZ, 0xc0, !PT ;  /* 0x8000000003027812 */ /* 0x000fc800078ec0ff */
[----:B------:R-:W-:-:S04]  /*6110*/  SHF.R.U32.HI R3, RZ, 0x18, R2 ;  /* 0x00000018ff037819 */ /* 0x000fc80000011602 */
[----:B------:R-:W-:-:S04]  /*6120*/  LOP3.LUT R0, R0, R3, RZ, 0xfc, !PT ;  /* 0x0000000300007212 */ /* 0x000fc800078efcff */
[----:B------:R-:W-:Y:S02]  /*6130*/  PRMT R8, R0, 0x7610, R8 ;  /* 0x0000761000087816 */ /* 0x000fe40000000008 */
.L_x_4876:
[----:B------:R-:W-:Y:S05]  /*6140*/  BSYNC B0 ;  /* 0x0000000000007941 */ /* 0x000fea0003800000 */
.L_x_4875:
[----:B------:R0:W-:Y:S01]  /*6150*/  STG.E.U8 [R16.64], R8 ;  /* 0x0000000810007986 */ /* 0x0001e2000c101124 */
[----:B------:R-:W-:Y:S05]  /*6160*/  BRA `(.L_x_4852) ;  /* 0x0000031000007947 */ /* 0x000fea0003800000 */
.L_x_4869:
        /* <DEDUP_REMOVED lines=22> */
.L_x_4851:
        /* <DEDUP_REMOVED lines=20> */
.L_x_4879:
[----:B------:R-:W-:-:S06]  /*6410*/  HADD2.F32 R2, -RZ, R0.H0_H0 ;  /* 0x20000000ff027230 */ /* 0x000fcc0000004100 */
[----:B------:R-:W1:Y:S02]  /*6420*/  F2I.U64.TRUNC R2, R2 ;  /* 0x0000000200027311 */ /* 0x000e64000020d800 */
[----:B-1----:R1:W-:Y:S01]  /*6430*/  STG.E.64 [R16.64], R2 ;  /* 0x0000000210007986 */ /* 0x0023e2000c101b24 */
[----:B------:R-:W-:Y:S05]  /*6440*/  BRA `(.L_x_4852) ;  /* 0x0000003000007947 */ /* 0x000fea0003800000 */
.L_x_4878:
[----:B------:R-:W-:-:S04]  /*6450*/  HADD2.F32 R0, -RZ, R0.H0_H0 ;  /* 0x20000000ff007230 */ /* 0x000fc80000004100 */
[----:B------:R-:W1:Y:S02]  /*6460*/  F2I.FTZ.U32.TRUNC.NTZ R3, R0 ;  /* 0x0000000000037305 */ /* 0x000e64000021f000 */
[----:B-1----:R1:W-:Y:S02]  /*6470*/  STG.E [R16.64], R3 ;  /* 0x0000000310007986 */ /* 0x0023e4000c101924 */
.L_x_4852:
        /* <DEDUP_REMOVED lines=231> */
.L_x_4880:
        /* <DEDUP_REMOVED lines=20> */
.L_x_4884:
[----:B------:R-:W2:Y:S02]  /*7430*/  LDG.E.U8 R2, [R2.64] ;  /* 0x0000002402027981 */ /* 0x000ea4000c1e1100 */
[----:B--2---:R-:W0:Y:S02]  /*7440*/  I2F.U16 R0, R2 ;  /* 0x0000000200007306 */ /* 0x004e240000101000 */
[----:B0-----:R-:W-:Y:S01]  /*7450*/  F2FP.PACK_AB R0, RZ, R0 ;  /* 0x00000000ff00723e */ /* 0x001fe200000000ff */
[----:B------:R-:W-:Y:S05]  /*7460*/  BRA `(.L_x_4886) ;  /* 0x00000e1000007947 */ /* 0x000fea0003800000 */
.L_x_4883:
        /* <DEDUP_REMOVED lines=10> */
.L_x_4888:
[----:B------:R-:W2:Y:S02]  /*7510*/  LDG.E R2, [R2.64] ;  /* 0x0000002402027981 */ /* 0x000ea4000c1e1900 */
[----:B--2---:R-:W0:Y:S02]  /*7520*/  I2F R0, R2 ;  /* 0x0000000200007306 */ /* 0x004e240000201400 */
[----:B0-----:R-:W-:Y:S01]  /*7530*/  F2FP.PACK_AB R0, RZ, R0 ;  /* 0x00000000ff00723e */ /* 0x001fe200000000ff */
[----:B------:R-:W-:Y:S05]  /*7540*/  BRA `(.L_x_4886) ;  /* 0x00000d3000007947 */ /* 0x000fea0003800000 */
.L_x_4887:
[----:B------:R-:W2:Y:S02]  /*7550*/  LDG.E.U16 R2, [R2.64] ;  /* 0x0000002402027981 */ /* 0x000ea4000c1e1500 */
[----:B--2---:R-:W0:Y:S02]  /*7560*/  I2F.S16 R0, R2 ;  /* 0x0000000200007306 */ /* 0x004e240000101400 */
[----:B0-----:R-:W-:Y:S01]  /*7570*/  F2FP.PACK_AB R0, RZ, R0 ;  /* 0x00000000ff00723e */ /* 0x001fe200000000ff */
[----:B------:R-:W-:Y:S05]  /*7580*/  BRA `(.L_x_4886) ;  /* 0x00000cf000007947 */ /* 0x000fea0003800000 */
.L_x_4882:
        /* <DEDUP_REMOVED lines=9> */
.L_x_4890:
[----:B------:R0:W5:Y:S01]  /*7620*/  LDG.E.U16 R0, [R2.64] ;  /* 0x0000002402007981 */ /* 0x000162000c1e1500 */
[----:B------:R-:W-:Y:S05]  /*7630*/  BRA `(.L_x_4886) ;  /* 0x00000c4000007947 */ /* 0x000fea0003800000 */
.L_x_4889:
        /* <DEDUP_REMOVED lines=9> */
.L_x_4892:
[----:B------:R0:W5:Y:S01]  /*76d0*/  LDG.E.U16 R0, [R2.64] ;  /* 0x0000002402007981 */ /* 0x000162000c1e1500 */
[----:B------:R-:W-:Y:S05]  /*76e0*/  BRA `(.L_x_4886) ;  /* 0x00000b9000007947 */ /* 0x000fea0003800000 */
.L_x_4891:
[----:B------:R-:W2:Y:S02]  /*76f0*/  LDG.E.64 R2, [R2.64] ;  /* 0x0000002402027981 */ /* 0x000ea4000c1e1b00 */
[----:B--2---:R-:W0:Y:S01]  /*7700*/  F2F.F32.F64 R0, R2 ;  /* 0x0000000200007310 */ /* 0x004e220000301000 */
[----:B------:R-:W0:-:S14]  /*7710*/  DSETP.GEU.AND P0, PT, |R2|, c[0x2][0x0], PT ;  /* 0x008000000200762a */ /* 0x000e1c0003f0e200 */
[----:B0-----:R-:W-:-:S05]  /*7720*/  @!P0 FMUL R0, R0, 1.175494350822287508e-38 ;  /* 0x0080000000008820 */ /* 0x001fca0000400000 */
[----:B------:R-:W-:Y:S01]  /*7730*/  F2FP.PACK_AB R0, RZ, R0 ;  /* 0x00000000ff00723e */ /* 0x000fe200000000ff */
[----:B------:R-:W-:Y:S05]  /*7740*/  BRA `(.L_x_4886) ;  /* 0x00000b3000007947 */ /* 0x000fea0003800000 */
.L_x_4881:
        /* <DEDUP_REMOVED lines=13> */
.L_x_4895:
[----:B------:R-:W2:Y:S02]  /*7820*/  LDG.E.64 R2, [R2.64] ;  /* 0x0000002402027981 */ /* 0x000ea4000c1e1b00 */
[----:B--2---:R-:W0:Y:S01]  /*7830*/  F2F.F32.F64 R0, R2 ;  /* 0x0000000200007310 */ /* 0x004e220000301000 */
[----:B------:R-:W0:-:S14]  /*7840*/  DSETP.GEU.AND P0, PT, |R2|, c[0x2][0x0], PT ;  /* 0x008000000200762a */ /* 0x000e1c0003f0e200 */
[----:B0-----:R-:W-:-:S05]  /*7850*/  @!P0 FMUL R0, R0, 1.175494350822287508e-38 ;  /* 0x0080000000008820 */ /* 0x001fca0000400000 */
[----:B------:R-:W-:Y:S01]  /*7860*/  F2FP.PACK_AB R0, RZ, R0 ;  /* 0x00000000ff00723e */ /* 0x000fe200000000ff */
[----:B------:R-:W-:Y:S05]  /*7870*/  BRA `(.L_x_4886) ;  /* 0x00000a0000007947 */ /* 0x000fea0003800000 */
.L_x_4894:
        /* <DEDUP_REMOVED lines=28> */
.L_x_4897:
        /* <DEDUP_REMOVED lines=15> */
.L_x_4896:
[----:B------:R-:W2:Y:S02]  /*7b30*/  LDG.E.U16 R0, [R2.64] ;  /* 0x0000002402007981 */ /* 0x000ea4000c1e1500 */
[----:B--2---:R-:W-:-:S04]  /*7b40*/  PRMT R0, RZ, 0x5410, R0 ;  /* 0x00005410ff007816 */ /* 0x004fc80000000000 */
[----:B------:R-:W-:Y:S01]  /*7b50*/  F2FP.PACK_AB R0, RZ, R0 ;  /* 0x00000000ff00723e */ /* 0x000fe200000000ff */
[----:B------:R-:W-:Y:S05]  /*7b60*/  BRA `(.L_x_4886) ;  /* 0x0000071000007947 */ /* 0x000fea0003800000 */
.L_x_4893:
        /* <DEDUP_REMOVED lines=12> */
.L_x_4900:
        /* <DEDUP_REMOVED lines=21> */
.L_x_4904:
[----:B------:R-:W-:Y:S05]  /*7d80*/  BSYNC B1 ;  /* 0x0000000000017941 */ /* 0x000fea0003800000 */
.L_x_4903:
[----:B------:R-:W-:Y:S01]  /*7d90*/  LEA R3, R0, 0x3b800000, 0x17 ;  /* 0x3b80000000037811 */ /* 0x000fe200078eb8ff */
[----:B------:R-:W-:-:S05]  /*7da0*/  IMAD.SHL.U32 R0, R2, 0x100000, RZ ;  /* 0x0010000002007824 */ /* 0x000fca00078e00ff */
[----:B------:R-:W-:Y:S02]  /*7db0*/  LOP3.LUT R0, R3, R0, R4, 0xfe, !PT ;  /* 0x0000000003007212 */ /* 0x000fe400078efe04 */
.L_x_4902:
[----:B------:R-:W-:Y:S05]  /*7dc0*/  BSYNC B0 ;  /* 0x0000000000007941 */ /* 0x000fea0003800000 */
.L_x_4901:
[----:B------:R-:W-:Y:S01]  /*7dd0*/  F2FP.PACK_AB R0, RZ, R0 ;  /* 0x00000000ff00723e */ /* 0x000fe200000000ff */
[----:B------:R-:W-:Y:S05]  /*7de0*/  BRA `(.L_x_4886) ;  /* 0x0000049000007947 */ /* 0x000fea0003800000 */
.L_x_4899:
        /* <DEDUP_REMOVED lines=21> */
.L_x_4908:
[----:B------:R-:W-:Y:S05]  /*7f40*/  BSYNC B1 ;  /* 0x0000000000017941 */ /* 0x000fea0003800000 */
.L_x_4907:
[----:B------:R-:W-:Y:S01]  /*7f50*/  LEA R3, R0, 0x37800000, 0x17 ;  /* 0x3780000000037811 */ /* 0x000fe200078eb8ff */
[----:B------:R-:W-:-:S05]  /*7f60*/  IMAD.SHL.U32 R0, R2, 0x200000, RZ ;  /* 0x0020000002007824 */ /* 0x000fca00078e00ff */
[----:B------:R-:W-:Y:S02]  /*7f70*/  LOP3.LUT R0, R3, R0, R4, 0xfe, !PT ;  /* 0x0000000003007212 */ /* 0x000fe400078efe04 */
.L_x_4906:
[----:B------:R-:W-:Y:S05]  /*7f80*/  BSYNC B0 ;  /* 0x0000000000007941 */ /* 0x000fea0003800000 */
.L_x_4905:
[----:B------:R-:W-:Y:S01]  /*7f90*/  F2FP.PACK_AB R0, RZ, R0 ;  /* 0x00000000ff00723e */ /* 0x000fe200000000ff */
[----:B------:R-:W-:Y:S05]  /*7fa0*/  BRA `(.L_x_4886) ;  /* 0x000002d000007947 */ /* 0x000fea0003800000 */
.L_x_4898:
        /* <DEDUP_REMOVED lines=14> */
.L_x_4912:
[----:B------:R-:W-:Y:S05]  /*8090*/  BSYNC B0 ;  /* 0x0000000000007941 */ /* 0x000fea0003800000 */
.L_x_4911:
[----:B------:R-:W-:Y:S01]  /*80a0*/  F2FP.PACK_AB R0, RZ, R0 ;  /* 0x00000000ff00723e */ /* 0x000fe200000000ff */
[----:B------:R-:W-:Y:S05]  /*80b0*/  BRA `(.L_x_4886) ;  /* 0x000001c000007947 */ /* 0x000fea0003800000 */
.L_x_4885:
        /* <DEDUP_REMOVED lines=21> */
.L_x_4910:
[----:B------:R-:W2:Y:S02]  /*8210*/  LDG.E.64 R2, [R2.64] ;  /* 0x0000002402027981 */ /* 0x000ea4000c1e1b00 */
[----:B--2---:R-:W0:Y:S02]  /*8220*/  I2F.U64 R0, R2 ;  /* 0x0000000200007312 */ /* 0x004e240000301000 */
[----:B0-----:R-:W-:Y:S01]  /*8230*/  F2FP.PACK_AB R0, RZ, R0 ;  /* 0x00000000ff00723e */ /* 0x001fe200000000ff */
[----:B------:R-:W-:Y:S05]  /*8240*/  BRA `(.L_x_4886) ;  /* 0x0000003000007947 */ /* 0x000fea0003800000 */
.L_x_4909:
[----:B------:R-:W2:Y:S02]  /*8250*/  LDG.E R2, [R2.64] ;  /* 0x0000002402027981 */ /* 0x000ea4000c1e1900 */
[----:B--2---:R-:W0:Y:S02]  /*8260*/  I2F.U32 R0, R2 ;  /* 0x0000000200007306 */ /* 0x004e240000201000 */
[----:B0-----:R-:W-:-:S06]  /*8270*/  F2FP.PACK_AB R0, RZ, R0 ;  /* 0x00000000ff00723e */ /* 0x001fcc00000000ff */
.L_x_4886:
        /* <DEDUP_REMOVED lines=30> */
.L_x_4918:
[----:B------:R-:W-:Y:S01]  /*8460*/  FSETP.GEU.FTZ.AND P0, PT, R4, -R7, PT ;  /* 0x800000070400720b */ /* 0x000fe20003f1e000 */
[----:B------:R-:W-:-:S12]  /*8470*/  FADD.FTZ R2, R2, -1 ;  /* 0xbf80000002027421 */ /* 0x000fd80000010000 */
[----:B------:R-:W-:Y:S02]  /*8480*/  @!P0 FADD.FTZ R2, R2, -1 ;  /* 0xbf80000002028421 */ /* 0x000fe40000010000 */
.L_x_4917:
[----:B------:R-:W-:Y:S05]  /*8490*/  BSYNC B1 ;  /* 0x0000000000017941 */ /* 0x000fea0003800000 */
.L_x_4916:
[----:B------:R-:W-:Y:S01]  /*84a0*/  FFMA.FTZ R3, -R7, R2, R3 ;  /* 0x0000000207037223 */ /* 0x000fe20000010103 */
[----:B------:R-:W-:Y:S05]  /*84b0*/  BRA `(.L_x_4914) ;  /* 0x000001f000007947 */ /* 0x000fea0003800000 */
.L_x_4915:
        /* <DEDUP_REMOVED lines=15> */
.L_x_4921:
        /* <DEDUP_REMOVED lines=13> */
.L_x_4920:
[----:B------:R-:W-:Y:S05]  /*8680*/  BSYNC B1 ;  /* 0x0000000000017941 */ /* 0x000fea0003800000 */
.L_x_4919:
[----:B------:R-:W-:-:S04]  /*8690*/  FMUL.FTZ R2, R2, 1.1920928955078125e-07 ;  /* 0x3400000002027820 */ /* 0x000fc80000410000 */
[----:B------:R-:W-:Y:S02]  /*86a0*/  FMUL.FTZ R3, R7, R2 ;  /* 0x0000000207037220 */ /* 0x000fe40000410000 */
.L_x_4914:
[----:B------:R-:W-:Y:S05]  /*86b0*/  BSYNC B0 ;  /* 0x0000000000007941 */ /* 0x000fea0003800000 */
.L_x_4913:
        /* <DEDUP_REMOVED lines=20> */
.L_x_4925:
[----:B------:R-:W-:-:S06]  /*8800*/  HADD2.F32 R3, -RZ, R0.H0_H0 ;  /* 0x20000000ff037230 */ /* 0x000fcc0000004100 */
[----:B------:R-:W1:Y:S02]  /*8810*/  F2I.S64.TRUNC R2, R3 ;  /* 0x0000000300027311 */ /* 0x000e64000020d900 */
[----:B-1----:R1:W-:Y:S01]  /*8820*/  STG.E.U8 [R16.64], R2 ;  /* 0x0000000210007986 */ /* 0x0023e2000c101124 */
[----:B------:R-:W-:Y:S05]  /*8830*/  BRA `(.L_x_4927) ;  /* 0x00000e4000007947 */ /* 0x000fea0003800000 */
.L_x_4924:
        /* <DEDUP_REMOVED lines=10> */
.L_x_4929:
[----:B------:R-:W-:-:S04]  /*88e0*/  HADD2.F32 R0, -RZ, R0.H0_H0 ;  /* 0x20000000ff007230 */ /* 0x000fc80000004100 */
[----:B------:R-:W1:Y:S02]  /*88f0*/  F2I.FTZ.TRUNC.NTZ R3, R0 ;  /* 0x0000000000037305 */ /* 0x000e64000021f100 */
[----:B-1----:R1:W-:Y:S01]  /*8900*/  STG.E [R16.64], R3 ;  /* 0x0000000310007986 */ /* 0x0023e2000c101924 */
[----:B------:R-:W-:Y:S05]  /*8910*/  BRA `(.L_x_4927) ;  /* 0x00000d6000007947 */ /* 0x000fea0003800000 */
.L_x_4928:
[----:B------:R-:W-:-:S04]  /*8920*/  HADD2.F32 R0, -RZ, R0.H0_H0 ;  /* 0x20000000ff007230 */ /* 0x000fc80000004100 */
[----:B------:R-:W1:Y:S02]  /*8930*/  F2I.FTZ.TRUNC.NTZ R3, R0 ;  /* 0x0000000000037305 */ /* 0x000e64000021f100 */
[----:B-1----:R1:W-:Y:S01]  /*8940*/  STG.E.U16 [R16.64], R3 ;  /* 0x0000000310007986 */ /* 0x0023e2000c101524 */
[----:B------:R-:W-:Y:S05]  /*8950*/  BRA `(.L_x_4927) ;  /* 0x00000d2000007947 */ /* 0x000fea0003800000 */
.L_x_4923:
        /* <DEDUP_REMOVED lines=9> */
.L_x_4931:
[----:B------:R1:W-:Y:S01]  /*89f0*/  STG.E.U16 [R16.64], R0 ;  /* 0x0000000010007986 */ /* 0x0003e2000c101524 */
[----:B------:R-:W-:Y:S05]  /*8a00*/  BRA `(.L_x_4927) ;  /* 0x00000c7000007947 */ /* 0x000fea0003800000 */
.L_x_4930:
        /* <DEDUP_REMOVED lines=10> */
.L_x_4933:
[----:B------:R-:W-:-:S05]  /*8ab0*/  HADD2.F32 R0, -RZ, R0.H0_H0 ;  /* 0x20000000ff007230 */ /* 0x000fca0000004100 */
[----:B------:R-:W-:-:S04]  /*8ac0*/  F2FP.PACK_AB R0, RZ, R0 ;  /* 0x00000000ff00723e */ /* 0x000fc800000000ff */
[----:B------:R-:W-:-:S05]  /*8ad0*/  PRMT R0, R0, 0x5410, RZ ;  /* 0x0000541000007816 */ /* 0x000fca00000000ff */
[----:B------:R1:W-:Y:S01]  /*8ae0*/  STG.E [R16.64], R0 ;  /* 0x0000000010007986 */ /* 0x0003e2000c101924 */
[----:B------:R-:W-:Y:S05]  /*8af0*/  BRA `(.L_x_4927) ;  /* 0x00000b8000007947 */ /* 0x000fea0003800000 */
.L_x_4932:
[----:B------:R-:W-:-:S05]  /*8b00*/  HADD2.F32 R2, -RZ, R0.H0_H0 ;  /* 0x20000000ff027230 */ /* 0x000fca0000004100 */
[----:B------:R-:W-:-:S06]  /*8b10*/  FMUL.FTZ R2, R2, 1 ;  /* 0x3f80000002027820 */ /* 0x000fcc0000410000 */
[----:B------:R-:W1:Y:S02]  /*8b20*/  F2F.F64.F32 R2, R2 ;  /* 0x0000000200027310 */ /* 0x000e640000201800 */
[----:B-1----:R1:W-:Y:S01]  /*8b30*/  STG.E.64 [R16.64], R2 ;  /* 0x0000000210007986 */ /* 0x0023e2000c101b24 */
[----:B------:R-:W-:Y:S05]  /*8b40*/  BRA `(.L_x_4927) ;  /* 0x00000b3000007947 */ /* 0x000fea0003800000 */
.L_x_4922:
        /* <DEDUP_REMOVED lines=13> */
.L_x_4936:
[----:B------:R-:W-:Y:S01]  /*8c20*/  HADD2.F32 R0, -RZ, R0.H0_H0 ;  /* 0x20000000ff007230 */ /* 0x000fe20000004100 */
[----:B------:R-:W-:-:S04]  /*8c30*/  CS2R R6, SRZ ;  /* 0x0000000000067805 */ /* 0x000fc8000001ff00 */
[----:B------:R-:W-:-:S04]  /*8c40*/  FMUL.FTZ R0, R0, 1 ;  /* 0x3f80000000007820 */ /* 0x000fc80000410000 */
[----:B------:R-:W1:Y:S02]  /*8c50*/  F2F.F64.F32 R4, R0 ;  /* 0x0000000000047310 */ /* 0x000e640000201800 */
[----:B-1----:R1:W-:Y:S01]  /*8c60*/  STG.E.128 [R16.64], R4 ;  /* 0x0000000410007986 */ /* 0x0023e2000c101d24 */
[----:B------:R-:W-:Y:S05]  /*8c70*/  BRA `(.L_x_4927) ;  /* 0x00000a0000007947 */ /* 0x000fea0003800000 */
.L_x_4935:
        /* <DEDUP_REMOVED lines=21> */
.L_x_4940:
[----:B------:R-:W-:Y:S05]  /*8dd0*/  BSYNC B0 ;  /* 0x0000000000007941 */ /* 0x000fea0003800000 */
.L_x_4939:
[----:B------:R-:W-:-:S05]  /*8de0*/  LOP3.LUT R3, R0, R3, RZ, 0xfc, !PT ;  /* 0x0000000300037212 */ /* 0x000fca00078efcff */
[----:B------:R1:W-:Y:S01]  /*8df0*/  STG.E.U8 [R16.64], R3 ;  /* 0x0000000310007986 */ /* 0x0003e2000c101124 */
[----:B------:R-:W-:Y:S05]  /*8e00*/  BRA `(.L_x_4927) ;  /* 0x0000087000007947 */ /* 0x000fea0003800000 */
.L_x_4938:
        /* <DEDUP_REMOVED lines=13> */
.L_x_4942:
[----:B------:R-:W-:Y:S01]  /*8ee0*/  IMAD.MOV.U32 R0, RZ, RZ, 0x7f ;  /* 0x0000007fff007424 */ /* 0x000fe200078e00ff */
[----:B------:R-:W-:-:S04]  /*8ef0*/  ISETP.GT.U32.AND P0, PT, R2, 0x7f800000, PT ;  /* 0x7f8000000200780c */ /* 0x000fc80003f04070 */
[----:B------:R-:W-:-:S04]  /*8f00*/  SEL R0, R0, 0x7c, P0 ;  /* 0x0000007c00007807 */ /* 0x000fc80000000000 */
.L_x_4943:
[----:B------:R-:W-:Y:S05]  /*8f10*/  BSYNC B0 ;  /* 0x0000000000007941 */ /* 0x000fea0003800000 */
.L_x_4941:
[----:B------:R-:W-:-:S04]  /*8f20*/  LOP3.LUT R2, R3, 0x80000000, RZ, 0xc0, !PT ;  /* 0x8000000003027812 */ /* 0x000fc800078ec0ff */
[----:B------:R-:W-:-:S04]  /*8f30*/  SHF.R.U32.HI R3, RZ, 0x18, R2 ;  /* 0x00000018ff037819 */ /* 0x000fc80000011602 */
[----:B------:R-:W-:-:S05]  /*8f40*/  LOP3.LUT R3, R0, R3, RZ, 0xfc, !PT ;  /* 0x0000000300037212 */ /* 0x000fca00078efcff */
[----:B------:R1:W-:Y:S01]  /*8f50*/  STG.E.U8 [R16.64], R3 ;  /* 0x0000000310007986 */ /* 0x0003e2000c101124 */
[----:B------:R-:W-:Y:S05]  /*8f60*/  BRA `(.L_x_4927) ;  /* 0x0000071000007947 */ /* 0x000fea0003800000 */
.L_x_4937:
[----:B------:R-:W-:-:S05]  /*8f70*/  HADD2.F32 R0, -RZ, R0.H0_H0 ;  /* 0x20000000ff007230 */ /* 0x000fca0000004100 */
[----:B------:R-:W-:-:S05]  /*8f80*/  F2FP.BF16.PACK_AB R0, RZ, R0 ;  /* 0x00000000ff00723e */ /* 0x000fca00000010ff */
[----:B------:R1:W-:Y:S01]  /*8f90*/  STG.E.U16 [R16.64], R0 ;  /* 0x0000000010007986 */ /* 0x0003e2000c101524 */
[----:B------:R-:W-:Y:S05]  /*8fa0*/  BRA `(.L_x_4927) ;  /* 0x000006d000007947 */ /* 0x000fea0003800000 */
.L_x_4934:
        /* <DEDUP_REMOVED lines=12> */
.L_x_4946:
        /* <DEDUP_REMOVED lines=17> */
.L_x_4949:
[----:B------:R-:W-:-:S04]  /*9180*/  LOP3.LUT R2, R3, 0x80000000, RZ, 0xc0, !PT ;  /* 0x8000000003027812 */ /* 0x000fc800078ec0ff */
[----:B------:R-:W-:-:S04]  /*9190*/  SHF.R.U32.HI R3, RZ, 0x18, R2 ;  /* 0x00000018ff037819 */ /* 0x000fc80000011602 */
[----:B------:R-:W-:-:S04]  /*91a0*/  LOP3.LUT R0, R0, R3, RZ, 0xfc, !PT ;  /* 0x0000000300007212 */ /* 0x000fc800078efcff */
[----:B------:R-:W-:Y:S02]  /*91b0*/  PRMT R8, R0, 0x7610, R8 ;  /* 0x0000761000087816 */ /* 0x000fe40000000008 */
.L_x_4948:
[----:B------:R-:W-:Y:S05]  /*91c0*/  BSYNC B0 ;  /* 0x0000000000007941 */ /* 0x000fea0003800000 */
.L_x_4947:
[----:B------:R0:W-:Y:S01]  /*91d0*/  STG.E.U8 [R16.64], R8 ;  /* 0x0000000810007986 */ /* 0x0001e2000c101124 */
[----:B------:R-:W-:Y:S05]  /*91e0*/  BRA `(.L_x_4927) ;  /* 0x0000049000007947 */ /* 0x000fea0003800000 */
.L_x_4945:
        /* <DEDUP_REMOVED lines=17> */
.L_x_4952:
[----:B------:R-:W-:-:S04]  /*9300*/  LOP3.LUT R2, R3, 0x80000000, RZ, 0xc0, !PT ;  /* 0x8000000003027812 */ /* 0x000fc800078ec0ff */
[----:B------:R-:W-:-:S04]  /*9310*/  SHF.R.U32.HI R3, RZ, 0x18, R2 ;  /* 0x00000018ff037819 */ /* 0x000fc80000011602 */
[----:B------:R-:W-:-:S04]  /*9320*/  LOP3.LUT R0, R0, R3, RZ, 0xfc, !PT ;  /* 0x0000000300007212 */ /* 0x000fc800078efcff */
[----:B------:R-:W-:Y:S02]  /*9330*/  PRMT R8, R0, 0x7610, R8 ;  /* 0x0000761000087816 */ /* 0x000fe40000000008 */
.L_x_4951:
[----:B------:R-:W-:Y:S05]  /*9340*/  BSYNC B0 ;  /* 0x0000000000007941 */ /* 0x000fea0003800000 */
.L_x_4950:
[----:B------:R0:W-:Y:S01]  /*9350*/  STG.E.U8 [R16.64], R8 ;  /* 0x0000000810007986 */ /* 0x0001e2000c101124 */
[----:B------:R-:W-:Y:S05]  /*9360*/  BRA `(.L_x_4927) ;  /* 0x0000031000007947 */ /* 0x000fea0003800000 */
.L_x_4944:
        /* <DEDUP_REMOVED lines=22> */
.L_x_4926:
        /* <DEDUP_REMOVED lines=20> */
.L_x_4954:
[----:B------:R-:W-:-:S06]  /*9610*/  HADD2.F32 R2, -RZ, R0.H0_H0 ;  /* 0x20000000ff027230 */ /* 0x000fcc0000004100 */
[----:B------:R-:W1:Y:S02]  /*9620*/  F2I.U64.TRUNC R2, R2 ;  /* 0x0000000200027311 */ /* 0x000e64000020d800 */
[----:B-1----:R1:W-:Y:S01]  /*9630*/  STG.E.64 [R16.64], R2 ;  /* 0x0000000210007986 */ /* 0x0023e2000c101b24 */
[----:B------:R-:W-:Y:S05]  /*9640*/  BRA `(.L_x_4927) ;  /* 0x0000003000007947 */ /* 0x000fea0003800000 */
.L_x_4953:
[----:B------:R-:W-:-:S04]  /*9650*/  HADD2.F32 R0, -RZ, R0.H0_H0 ;  /* 0x20000000ff007230 */ /* 0x000fc80000004100 */
[----:B------:R-:W1:Y:S02]  /*9660*/  F2I.FTZ.U32.TRUNC.NTZ R3, R0 ;  /* 0x0000000000037305 */ /* 0x000e64000021f000 */
[----:B-1----:R1:W-:Y:S02]  /*9670*/  STG.E [R16.64], R3 ;  /* 0x0000000310007986 */ /* 0x0023e4000c101924 */
.L_x_4927:
[----:B------:R-:W-:Y:S02]  /*9680*/  IADD3 R19, R19, 0x80, RZ ;  /* 0x0000008013137810 */ /* 0x000fe40007ffe0ff */
.L_x_4804:
[----:B------:R-:W-:Y:S05]  /*9690*/  BSYNC B6 ;  /* 0x0000000000067941 */ /* 0x000fea0003800000 */
.L_x_4803:
        /* <DEDUP_REMOVED lines=230> */
.L_x_4955:
        /* <DEDUP_REMOVED lines=20> */
.L_x_4959:
[----:B------:R-:W2:Y:S02]  /*a640*/  LDG.E.U8 R2, [R2.64] ;  /* 0x0000002402027981 */ /* 0x000ea4000c1e1100 */
[----:B--2---:R-:W0:Y:S02]  /*a650*/  I2F.U16 R0, R2 ;  /* 0x0000000200007306 */ /* 0x004e240000101000 */
[----:B0-----:R-:W-:Y:S01]  /*a660*/  F2FP.PACK_AB R0, RZ, R0 ;  /* 0x00000000ff00723e */ /* 0x001fe200000000ff */
[----:B------:R-:W-:Y:S05]  /*a670*/  BRA `(.L_x_4961) ;  /* 0x00000e1000007947 */ /* 0x000fea0003800000 */
.L_x_4958:
        /* <DEDUP_REMOVED lines=10> */
.L_x_4963:
[----:B------:R-:W2:Y:S02]  /*a720*/  LDG.E R2, [R2.64] ;  /* 0x0000002402027981 */ /* 0x000ea4000c1e1900 */
[----:B--2---:R-:W0:Y:S02]  /*a730*/  I2F R0, R2 ;  /* 0x0000000200007306 */ /* 0x004e240000201400 */
[----:B0-----:R-:W-:Y:S01]  /*a740*/  F2FP.PACK_AB R0, RZ, R0 ;  /* 0x00000000ff00723e */ /* 0x001fe200000000ff */
[----:B------:R-:W-:Y:S05]  /*a750*/  BRA `(.L_x_4961) ;  /* 0x00000d3000007947 */ /* 0x000fea0003800000 */
.L_x_4962:
[----:B------:R-:W2:Y:S02]  /*a760*/  LDG.E.U16 R2, [R2.64] ;  /* 0x0000002402027981 */ /* 0x000ea4000c1e1500 */
[----:B--2---:R-:W0:Y:S02]  /*a770*/  I2F.S16 R0, R2 ;  /* 0x0000000200007306 */ /* 0x004e240000101400 */
[----:B0-----:R-:W-:Y:S01]  /*a780*/  F2FP.PACK_AB R0, RZ, R0 ;  /* 0x00000000ff00723e */ /* 0x001fe200000000ff */
[----:B------:R-:W-:Y:S05]  /*a790*/  BRA `(.L_x_4961) ;  /* 0x00000cf000007947 */ /* 0x000fea0003800000 */
.L_x_4957:
        /* <DEDUP_REMOVED lines=9> */
.L_x_4965:
[----:B------:R0:W5:Y:S01]  /*a830*/  LDG.E.U16 R0, [R2.64] ;  /* 0x0000002402007981 */ /* 0x000162000c1e1500 */
[----:B------:R-:W-:Y:S05]  /*a840*/  BRA `(.L_x_4961) ;  /* 0x00000c4000007947 */ /* 0x000fea0003800000 */
.L_x_4964:
        /* <DEDUP_REMOVED lines=9> */
.L_x_4967:
[----:B------:R0:W5:Y:S01]  /*a8e0*/  LDG.E.U16 R0, [R2.64] ;  /* 0x0000002402007981 */ /* 0x000162000c1e1500 */
[----:B------:R-:W-:Y:S05]  /*a8f0*/  BRA `(.L_x_4961) ;  /* 0x00000b9000007947 */ /* 0x000fea0003800000 */
.L_x_4966:
[----:B------:R-:W2:Y:S02]  /*a900*/  LDG.E.64 R2, [R2.64] ;  /* 0x0000002402027981 */ /* 0x000ea4000c1e1b00 */
[----:B--2---:R-:W0:Y:S01]  /*a910*/  F2F.F32.F64 R0, R2 ;  /* 0x0000000200007310 */ /* 0x004e220000301000 */
[----:B------:R-:W0:-:S14]  /*a920*/  DSETP.GEU.AND P0, PT, |R2|, c[0x2][0x0], PT ;  /* 0x008000000200762a */ /* 0x000e1c0003f0e200 */
[----:B0-----:R-:W-:-:S05]  /*a930*/  @!P0 FMUL R0, R0, 1.175494350822287508e-38 ;  /* 0x0080000000008820 */ /* 0x001fca0000400000 */
[----:B------:R-:W-:Y:S01]  /*a940*/  F2FP.PACK_AB R0, RZ, R0 ;  /* 0x00000000ff00723e */ /* 0x000fe200000000ff */
[----:B------:R-:W-:Y:S05]  /*a950*/  BRA `(.L_x_4961) ;  /* 0x00000b3000007947 */ /* 0x000fea0003800000 */
.L_x_4956:
        /* <DEDUP_REMOVED lines=13> */
.L_x_4970:
[----:B------:R-:W2:Y:S02]  /*aa30*/  LDG.E.64 R2, [R2.64] ;  /* 0x0000002402027981 */ /* 0x000ea4000c1e1b00 */
[----:B--2---:R-:W0:Y:S01]  /*aa40*/  F2F.F32.F64 R0, R2 ;  /* 0x0000000200007310 */ /* 0x004e220000301000 */
[----:B------:R-:W0:-:S14]  /*aa50*/  DSETP.GEU.AND P0, PT, |R2|, c[0x2][0x0], PT ;  /* 0x008000000200762a */ /* 0x000e1c0003f0e200 */
[----:B0-----:R-:W-:-:S05]  /*aa60*/  @!P0 FMUL R0, R0, 1.175494350822287508e-38 ;  /* 0x0080000000008820 */ /* 0x001fca0000400000 */
[----:B------:R-:W-:Y:S01]  /*aa70*/  F2FP.PACK_AB R0, RZ, R0 ;  /* 0x00000000ff00723e */ /* 0x000fe200000000ff */
[----:B------:R-:W-:Y:S05]  /*aa80*/  BRA `(.L_x_4961) ;  /* 0x00000a0000007947 */ /* 0x000fea0003800000 */
.L_x_4969:
        /* <DEDUP_REMOVED lines=28> */
.L_x_4972:
        /* <DEDUP_REMOVED lines=15> */
.L_x_4971:
[----:B------:R-:W2:Y:S02]  /*ad40*/  LDG.E.U16 R0, [R2.64] ;  /* 0x0000002402007981 */ /* 0x000ea4000c1e1500 */
[----:B--2---:R-:W-:-:S04]  /*ad50*/  PRMT R0, RZ, 0x5410, R0 ;  /* 0x00005410ff007816 */ /* 0x004fc80000000000 */
[----:B------:R-:W-:Y:S01]  /*ad60*/  F2FP.PACK_AB R0, RZ, R0 ;  /* 0x00000000ff00723e */ /* 0x000fe200000000ff */
[----:B------:R-:W-:Y:S05]  /*ad70*/  BRA `(.L_x_4961) ;  /* 0x0000071000007947 */ /* 0x000fea0003800000 */
.L_x_4968:
        /* <DEDUP_REMOVED lines=12> */
.L_x_4975:
        /* <DEDUP_REMOVED lines=21> */
.L_x_4979:
[----:B------:R-:W-:Y:S05]  /*af90*/  BSYNC B1 ;  /* 0x0000000000017941 */ /* 0x000fea0003800000 */
.L_x_4978:
[----:B------:R-:W-:Y:S01]  /*afa0*/  LEA R3, R0, 0x3b800000, 0x17 ;  /* 0x3b80000000037811 */ /* 0x000fe200078eb8ff */
[----:B------:R-:W-:-:S05]  /*afb0*/  IMAD.SHL.U32 R0, R2, 0x100000, RZ ;  /* 0x0010000002007824 */ /* 0x000fca00078e00ff */
[----:B------:R-:W-:Y:S02]  /*afc0*/  LOP3.LUT R0, R3, R0, R4, 0xfe, !PT ;  /* 0x0000000003007212 */ /* 0x000fe400078efe04 */
.L_x_4977:
[----:B------:R-:W-:Y:S05]  /*afd0*/  BSYNC B0 ;  /* 0x0000000000007941 */ /* 0x000fea0003800000 */
.L_x_4976:
[----:B------:R-:W-:Y:S01]  /*afe0*/  F2FP.PACK_AB R0, RZ, R0 ;  /* 0x00000000ff00723e */ /* 0x000fe200000000ff */
[----:B------:R-:W-:Y:S05]  /*aff0*/  BRA `(.L_x_4961) ;  /* 0x0000049000007947 */ /* 0x000fea0003800000 */
.L_x_4974:
        /* <DEDUP_REMOVED lines=21> */
.L_x_4983:
[----:B------:R-:W-:Y:S05]  /*b150*/  BSYNC B1 ;  /* 0x0000000000017941 */ /* 0x000fea0003800000 */
.L_x_4982:
[----:B------:R-:W-:Y:S01]  /*b160*/  LEA R3, R0, 0x37800000, 0x17 ;  /* 0x3780000000037811 */ /* 0x000fe200078eb8ff */
[----:B------:R-:W-:-:S05]  /*b170*/  IMAD.SHL.U32 R0, R2, 0x200000, RZ ;  /* 0x0020000002007824 */ /* 0x000fca00078e00ff */
[----:B------:R-:W-:Y:S02]  /*b180*/  LOP3.LUT R0, R3, R0, R4, 0xfe, !PT ;  /* 0x0000000003007212 */ /* 0x000fe400078efe04 */
.L_x_4981:
[----:B------:R-:W-:Y:S05]  /*b190*/  BSYNC B0 ;  /* 0x0000000000007941 */ /* 0x000fea0003800000 */
.L_x_4980:
[----:B------:R-:W-:Y:S01]  /*b1a0*/  F2FP.PACK_AB R0, RZ, R0 ;  /* 0x00000000ff00723e */ /* 0x000fe200000000ff */
[----:B------:R-:W-:Y:S05]  /*b1b0*/  BRA `(.L_x_4961) ;  /* 0x000002d000007947 */ /* 0x000fea0003800000 */
.L_x_4973:
        /* <DEDUP_REMOVED lines=14> */
.L_x_4987:
[----:B------:R-:W-:Y:S05]  /*b2a0*/  BSYNC B0 ;  /* 0x0000000000007941 */ /* 0x000fea0003800000 */
.L_x_4986:
[----:B------:R-:W-:Y:S01]  /*b2b0*/  F2FP.PACK_AB R0, RZ, R0 ;  /* 0x00000000ff00723e */ /* 0x000fe200000000ff */
[----:B------:R-:W-:Y:S05]  /*b2c0*/  BRA `(.L_x_4961) ;  /* 0x000001c000007947 */ /* 0x000fea0003800000 */
.L_x_4960:
        /* <DEDUP_REMOVED lines=21> */
.L_x_4985:
[----:B------:R-:W2:Y:S02]  /*b420*/  LDG.E.64 R2, [R2.64] ;  /* 0x0000002402027981 */ /* 0x000ea4000c1e1b00 */
[----:B--2---:R-:W0:Y:S02]  /*b430*/  I2F.U64 R0, R2 ;  /* 0x0000000200007312 */ /* 0x004e240000301000 */
[----:B0-----:R-:W-:Y:S01]  /*b440*/  F2FP.PACK_AB R0, RZ, R0 ;  /* 0x00000000ff00723e */ /* 0x001fe200000000ff */
[----:B------:R-:W-:Y:S05]  /*b450*/  BRA `(.L_x_4961) ;  /* 0x0000003000007947 */ /* 0x000fea0003800000 */
.L_x_4984:
[----:B------:R-:W2:Y:S02]  /*b460*/  LDG.E R2, [R2.64] ;  /* 0x0000002402027981 */ /* 0x000ea4000c1e1900 */
[----:B--2---:R-:W0:Y:S02]  /*b470*/  I2F.U32 R0, R2 ;  /* 0x0000000200007306 */ /* 0x004e240000201000 */
[----:B0-----:R-:W-:-:S06]  /*b480*/  F2FP.PACK_AB R0, RZ, R0 ;  /* 0x00000000ff00723e */ /* 0x001fcc00000000ff */
.L_x_4961:
        /* <DEDUP_REMOVED lines=30> */
.L_x_4993:
[----:B------:R-:W-:Y:S01]  /*b670*/  FSETP.GEU.FTZ.AND P0, PT, R4, -R7, PT ;  /* 0x800000070400720b */ /* 0x000fe20003f1e000 */
[----:B------:R-:W-:-:S12]  /*b680*/  FADD.FTZ R2, R2, -1 ;  /* 0xbf80000002027421 */ /* 0x000fd80000010000 */
[----:B------:R-:W-:Y:S02]  /*b690*/  @!P0 FADD.FTZ R2, R2, -1 ;  /* 0xbf80000002028421 */ /* 0x000fe40000010000 */
.L_x_4992:
[----:B------:R-:W-:Y:S05]  /*b6a0*/  BSYNC B1 ;  /* 0x0000000000017941 */ /* 0x000fea0003800000 */
.L_x_4991:
[----:B------:R-:W-:Y:S01]  /*b6b0*/  FFMA.FTZ R3, -R7, R2, R3 ;  /* 0x0000000207037223 */ /* 0x000fe20000010103 */
[----:B------:R-:W-:Y:S05]  /*b6c0*/  BRA `(.L_x_4989) ;  /* 0x000001f000007947 */ /* 0x000fea0003800000 */
.L_x_4990:
        /* <DEDUP_REMOVED lines=15> */
.L_x_4996:
        /* <DEDUP_REMOVED lines=13> */
.L_x_4995:
[----:B------:R-:W-:Y:S05]  /*b890*/  BSYNC B1 ;  /* 0x0000000000017941 */ /* 0x000fea0003800000 */
.L_x_4994:
[----:B------:R-:W-:-:S04]  /*b8a0*/  FMUL.FTZ R2, R2, 1.1920928955078125e-07 ;  /* 0x3400000002027820 */ /* 0x000fc80000410000 */
[----:B------:R-:W-:Y:S02]  /*b8b0*/  FMUL.FTZ R3, R7, R2 ;  /* 0x0000000207037220 */ /* 0x000fe40000410000 */
.L_x_4989:
[----:B------:R-:W-:Y:S05]  /*b8c0*/  BSYNC B0 ;  /* 0x0000000000007941 */ /* 0x000fea0003800000 */
.L_x_4988:
        /* <DEDUP_REMOVED lines=18> */
[----:B-1----:R-:W-:Y:S01]  /*b9f0*/  STG.E.U8 [R16.64], R3 ;  /* 0x0000000310007986 */ /* 0x002fe2000c101124 */
[----:B------:R-:W-:Y:S05]  /*ba00*/  EXIT ;  /* 0x000000000000794d */ /* 0x000fea0003800000 */
.L_x_5000:
[----:B------:R-:W-:-:S06]  /*ba10*/  HADD2.F32 R3, -RZ, R0.H0_H0 ;  /* 0x20000000ff037230 */ /* 0x000fcc0000004100 */
[----:B------:R-:W1:Y:S02]  /*ba20*/  F2I.S64.TRUNC R2, R3 ;  /* 0x0000000300027311 */ /* 0x000e64000020d900 */
[----:B-1----:R-:W-:Y:S01]  /*ba30*/  STG.E.U8 [R16.64], R2 ;  /* 0x0000000210007986 */ /* 0x002fe2000c101124 */
[----:B------:R-:W-:Y:S05]  /*ba40*/  EXIT ;  /* 0x000000000000794d */ /* 0x000fea0003800000 */
.L_x_4999:
        /* <DEDUP_REMOVED lines=8> */
[----:B-1----:R-:W-:Y:S01]  /*bad0*/  STG.E.64 [R16.64], R2 ;  /* 0x0000000210007986 */ /* 0x002fe2000c101b24 */
[----:B------:R-:W-:Y:S05]  /*bae0*/  EXIT ;  /* 0x000000000000794d */ /* 0x000fea0003800000 */
.L_x_5003:
[----:B------:R-:W-:-:S04]  /*baf0*/  HADD2.F32 R0, -RZ, R0.H0_H0 ;  /* 0x20000000ff007230 */ /* 0x000fc80000004100 */
[----:B------:R-:W1:Y:S02]  /*bb00*/  F2I.FTZ.TRUNC.NTZ R3, R0 ;  /* 0x0000000000037305 */ /* 0x000e64000021f100 */
[----:B-1----:R-:W-:Y:S01]  /*bb10*/  STG.E [R16.64], R3 ;  /* 0x0000000310007986 */ /* 0x002fe2000c101924 */
[----:B------:R-:W-:Y:S05]  /*bb20*/  EXIT ;  /* 0x000000000000794d */ /* 0x000fea0003800000 */
.L_x_5002:
[----:B------:R-:W-:-:S04]  /*bb30*/  HADD2.F32 R0, -RZ, R0.H0_H0 ;  /* 0x20000000ff007230 */ /* 0x000fc80000004100 */
[----:B------:R-:W1:Y:S02]  /*bb40*/  F2I.FTZ.TRUNC.NTZ R3, R0 ;  /* 0x0000000000037305 */ /* 0x000e64000021f100 */
[----:B-1----:R-:W-:Y:S01]  /*bb50*/  STG.E.U16 [R16.64], R3 ;  /* 0x0000000310007986 */ /* 0x002fe2000c101524 */
[----:B------:R-:W-:Y:S05]  /*bb60*/  EXIT ;  /* 0x000000000000794d */ /* 0x000fea0003800000 */
.L_x_4998:
        /* <DEDUP_REMOVED lines=9> */
.L_x_5005:
[----:B------:R-:W-:Y:S01]  /*bc00*/  STG.E.U16 [R16.64], R0 ;  /* 0x0000000010007986 */ /* 0x000fe2000c101524 */
[----:B------:R-:W-:Y:S05]  /*bc10*/  EXIT ;  /* 0x000000000000794d */ /* 0x000fea0003800000 */
.L_x_5004:
        /* <DEDUP_REMOVED lines=10> */
.L_x_5007:
[----:B------:R-:W-:-:S05]  /*bcc0*/  HADD2.F32 R0, -RZ, R0.H0_H0 ;  /* 0x20000000ff007230 */ /* 0x000fca0000004100 */
[----:B------:R-:W-:-:S04]  /*bcd0*/  F2FP.PACK_AB R0, RZ, R0 ;  /* 0x00000000ff00723e */ /* 0x000fc800000000ff */
[----:B------:R-:W-:-:S05]  /*bce0*/  PRMT R0, R0, 0x5410, RZ ;  /* 0x0000541000007816 */ /* 0x000fca00000000ff */
[----:B------:R-:W-:Y:S01]  /*bcf0*/  STG.E [R16.64], R0 ;  /* 0x0000000010007986 */ /* 0x000fe2000c101924 */
[----:B------:R-:W-:Y:S05]  /*bd00*/  EXIT ;  /* 0x000000000000794d */ /* 0x000fea0003800000 */
.L_x_5006:
[----:B------:R-:W-:-:S05]  /*bd10*/  HADD2.F32 R2, -RZ, R0.H0_H0 ;  /* 0x20000000ff027230 */ /* 0x000fca0000004100 */
[----:B------:R-:W-:-:S06]  /*bd20*/  FMUL.FTZ R2, R2, 1 ;  /* 0x3f80000002027820 */ /* 0x000fcc0000410000 */
[----:B------:R-:W1:Y:S02]  /*bd30*/  F2F.F64.F32 R2, R2 ;  /* 0x0000000200027310 */ /* 0x000e640000201800 */
[----:B-1----:R-:W-:Y:S01]  /*bd40*/  STG.E.64 [R16.64], R2 ;  /* 0x0000000210007986 */ /* 0x002fe2000c101b24 */
[----:B------:R-:W-:Y:S05]  /*bd50*/  EXIT ;  /* 0x000000000000794d */ /* 0x000fea0003800000 */
.L_x_4997:
        /* <DEDUP_REMOVED lines=13> */
.L_x_5010:
[----:B------:R-:W-:Y:S01]  /*be30*/  HADD2.F32 R0, -RZ, R0.H0_H0 ;  /* 0x20000000ff007230 */ /* 0x000fe20000004100 */
[----:B------:R-:W-:-:S04]  /*be40*/  CS2R R6, SRZ ;  /* 0x0000000000067805 */ /* 0x000fc8000001ff00 */
[----:B------:R-:W-:-:S04]  /*be50*/  FMUL.FTZ R0, R0, 1 ;  /* 0x3f80000000007820 */ /* 0x000fc80000410000 */
[----:B------:R-:W1:Y:S02]  /*be60*/  F2F.F64.F32 R4, R0 ;  /* 0x0000000000047310 */ /* 0x000e640000201800 */
[----:B-1----:R-:W-:Y:S01]  /*be70*/  STG.E.128 [R16.64], R4 ;  /* 0x0000000410007986 */ /* 0x002fe2000c101d24 */
[----:B------:R-:W-:Y:S05]  /*be80*/  EXIT ;  /* 0x000000000000794d */ /* 0x000fea0003800000 */
.L_x_5009:
        /* <DEDUP_REMOVED lines=21> */
.L_x_5014:
[----:B------:R-:W-:Y:S05]  /*bfe0*/  BSYNC B0 ;  /* 0x0000000000007941 */ /* 0x000fea0003800000 */
.L_x_5013:
[----:B------:R-:W-:-:S05]  /*bff0*/  LOP3.LUT R3, R0, R3, RZ, 0xfc, !PT ;  /* 0x0000000300037212 */ /* 0x000fca00078efcff */
[----:B------:R-:W-:Y:S01]  /*c000*/  STG.E.U8 [R16.64], R3 ;  /* 0x0000000310007986 */ /* 0x000fe2000c101124 */
[----:B------:R-:W-:Y:S05]  /*c010*/  EXIT ;  /* 0x000000000000794d */ /* 0x000fea0003800000 */
.L_x_5012:
        /* <DEDUP_REMOVED lines=13> */
.L_x_5016:
[----:B------:R-:W-:Y:S01]  /*c0f0*/  IMAD.MOV.U32 R0, RZ, RZ, 0x7f ;  /* 0x0000007fff007424 */ /* 0x000fe200078e00ff */
[----:B------:R-:W-:-:S04]  /*c100*/  ISETP.GT.U32.AND P0, PT, R2, 0x7f800000, PT ;  /* 0x7f8000000200780c */ /* 0x000fc80003f04070 */
[----:B------:R-:W-:-:S04]  /*c110*/  SEL R0, R0, 0x7c, P0 ;  /* 0x0000007c00007807 */ /* 0x000fc80000000000 */
.L_x_5017:
[----:B------:R-:W-:Y:S05]  /*c120*/  BSYNC B0 ;  /* 0x0000000000007941 */ /* 0x000fea0003800000 */
.L_x_5015:
[----:B------:R-:W-:-:S04]  /*c130*/  LOP3.LUT R2, R3, 0x80000000, RZ, 0xc0, !PT ;  /* 0x8000000003027812 */ /* 0x000fc800078ec0ff */
[----:B------:R-:W-:-:S04]  /*c140*/  SHF.R.U32.HI R3, RZ, 0x18, R2 ;  /* 0x00000018ff037819 */ /* 0x000fc80000011602 */
[----:B------:R-:W-:-:S05]  /*c150*/  LOP3.LUT R3, R0, R3, RZ, 0xfc, !PT ;  /* 0x0000000300037212 */ /* 0x000fca00078efcff */
[----:B------:R-:W-:Y:S01]  /*c160*/  STG.E.U8 [R16.64], R3 ;  /* 0x0000000310007986 */ /* 0x000fe2000c101124 */
[----:B------:R-:W-:Y:S05]  /*c170*/  EXIT ;  /* 0x000000000000794d */ /* 0x000fea0003800000 */
.L_x_5011:
[----:B------:R-:W-:-:S05]  /*c180*/  HADD2.F32 R0, -RZ, R0.H0_H0 ;  /* 0x20000000ff007230 */ /* 0x000fca0000004100 */
[----:B------:R-:W-:-:S05]  /*c190*/  F2FP.BF16.PACK_AB R0, RZ, R0 ;  /* 0x00000000ff00723e */ /* 0x000fca00000010ff */
[----:B------:R-:W-:Y:S01]  /*c1a0*/  STG.E.U16 [R16.64], R0 ;  /* 0x0000000010007986 */ /* 0x000fe2000c101524 */
[----:B------:R-:W-:Y:S05]  /*c1b0*/  EXIT ;  /* 0x000000000000794d */ /* 0x000fea0003800000 */
.L_x_5008:
        /* <DEDUP_REMOVED lines=10> */
[----:B-1----:R-:W-:Y:S01]  /*c260*/  STG.E.U16 [R16.64], R3 ;  /* 0x0000000310007986 */ /* 0x002fe2000c101524 */
[----:B------:R-:W-:Y:S05]  /*c270*/  EXIT ;  /* 0x000000000000794d */ /* 0x000fea0003800000 */
.L_x_5020:
        /* <DEDUP_REMOVED lines=17> */
.L_x_5023:
[----:B------:R-:W-:-:S04]  /*c390*/  LOP3.LUT R2, R3, 0x80000000, RZ, 0xc0, !PT ;  /* 0x8000000003027812 */ /* 0x000fc800078ec0ff */
[----:B------:R-:W-:-:S04]  /*c3a0*/  SHF.R.U32.HI R3, RZ, 0x18, R2 ;  /* 0x00000018ff037819 */ /* 0x000fc80000011602 */
[----:B------:R-:W-:-:S04]  /*c3b0*/  LOP3.LUT R0, R0, R3, RZ, 0xfc, !PT ;  /* 0x0000000300007212 */ /* 0x000fc800078efcff */
[----:B------:R-:W-:Y:S02]  /*c3c0*/  PRMT R8, R0, 0x7610, R8 ;  /* 0x0000761000087816 */ /* 0x000fe40000000008 */
.L_x_5022:
[----:B------:R-:W-:Y:S05]  /*c3d0*/  BSYNC B0 ;  /* 0x0000000000007941 */ /* 0x000fea0003800000 */
.L_x_5021:
[----:B------:R-:W-:Y:S01]  /*c3e0*/  STG.E.U8 [R16.64], R8 ;  /* 0x0000000810007986 */ /* 0x000fe2000c101124 */
[----:B------:R-:W-:Y:S05]  /*c3f0*/  EXIT ;  /* 0x000000000000794d */ /* 0x000fea0003800000 */
.L_x_5019:
        /* <DEDUP_REMOVED lines=17> */
.L_x_5026:
[----:B------:R-:W-:-:S04]  /*c510*/  LOP3.LUT R2, R3, 0x80000000, RZ, 0xc0, !PT ;  /* 0x8000000003027812 */ /* 0x000fc800078ec0ff */
[----:B------:R-:W-:-:S04]  /*c520*/  SHF.R.U32.HI R3, RZ, 0x18, R2 ;  /* 0x00000018ff037819 */ /* 0x000fc80000011602 */
[----:B------:R-:W-:-:S04]  /*c530*/  LOP3.LUT R0, R0, R3, RZ, 0xfc, !PT ;  /* 0x0000000300007212 */ /* 0x000fc800078efcff */
[----:B------:R-:W-:Y:S02]  /*c540*/  PRMT R8, R0, 0x7610, R8 ;  /* 0x0000761000087816 */ /* 0x000fe40000000008 */
.L_x_5025:
[----:B------:R-:W-:Y:S05]  /*c550*/  BSYNC B0 ;  /* 0x0000000000007941 */ /* 0x000fea0003800000 */
.L_x_5024:
[----:B------:R-:W-:Y:S01]  /*c560*/  STG.E.U8 [R16.64], R8 ;  /* 0x0000000810007986 */ /* 0x000fe2000c101124 */
[----:B------:R-:W-:Y:S05]  /*c570*/  EXIT ;  /* 0x000000000000794d */ /* 0x000fea0003800000 */
.L_x_5018:
        /* <DEDUP_REMOVED lines=22> */
.L_x_5001:
        /* <DEDUP_REMOVED lines=20> */
.L_x_5028:
[----:B------:R-:W-:-:S06]  /*c820*/  HADD2.F32 R2, -RZ, R0.H0_H0 ;  /* 0x20000000ff027230 */ /* 0x000fcc0000004100 */
[----:B------:R-:W1:Y:S02]  /*c830*/  F2I.U64.TRUNC R2, R2 ;  /* 0x0000000200027311 */ /* 0x000e64000020d800 */
[----:B-1----:R-:W-:Y:S01]  /*c840*/  STG.E.64 [R16.64], R2 ;  /* 0x0000000210007986 */ /* 0x002fe2000c101b24 */
[----:B------:R-:W-:Y:S05]  /*c850*/  EXIT ;  /* 0x000000000000794d */ /* 0x000fea0003800000 */
.L_x_5027:
[----:B------:R-:W-:-:S04]  /*c860*/  HADD2.F32 R0, -RZ, R0.H0_H0 ;  /* 0x20000000ff007230 */ /* 0x000fc80000004100 */
[----:B------:R-:W1:Y:S02]  /*c870*/  F2I.FTZ.U32.TRUNC.NTZ R3, R0 ;  /* 0x0000000000037305 */ /* 0x000e64000021f000 */
[----:B-1----:R-:W-:Y:S01]  /*c880*/  STG.E [R16.64], R3 ;  /* 0x0000000310007986 */ /* 0x002fe2000c101924 */
[----:B------:R-:W-:Y:S05]  /*c890*/  EXIT ;  /* 0x000000000000794d */ /* 0x000fea0003800000 */
.L_x_5029:
        /* <DEDUP_REMOVED lines=14> */
.L_x_50545:


//--------------------- .text._ZN2at6native27unrolled_elementwise_kernelINS0_13BUnaryFunctorIN3c104HalfES4_S4_ZZZNS0_16fmod_kernel_cudaERNS_18TensorIteratorBaseEENKUlvE0_clEvENKUlvE1_clEvEUlS4_S4_E_EESt5arrayIPcLm2EELi4E23TrivialOffsetCalculatorILi1EjESF_NS0_6memory12LoadWithCastILi1EEENSG_13StoreWithCastILi1EEEEEviT_T0_T2_T3_T4_T5_ --------------------------
	.section	.text._ZN2at6native27unrolled_elementwise_kernelINS0_13BUnaryFunctorIN3c104HalfES4_S4_ZZZNS0_16fmod_kernel_cudaERNS_18TensorIteratorBaseEENKUlvE0_clEvENKUlvE1_clEvEUlS4_S4_E_EESt5arrayIPcLm2EELi4E23TrivialOffsetCalculatorILi1EjESF_NS0_6memory12LoadWithCastILi1EEENSG_13StoreWithCastILi1EEEEEviT_T0_T2_T3_T4_T5_,"ax",@progbits
	.sectioninfo	@"SHI_REGISTERS=29"
	.align	128
        .global         _ZN2at6native27unrolled_elementwise_kernelINS0_13BUnaryFunctorIN3c104HalfES4_S4_ZZZNS0_16fmod_kernel_cudaERNS_18TensorIteratorBaseEENKUlvE0_clEvENKUlvE1_clEvEUlS4_S4_E_EESt5arrayIPcLm2EELi4E23TrivialOffsetCalculatorILi1EjESF_NS0_6memory12LoadWithCastILi1EEENSG_13StoreWithCastILi1EEEEEviT_T0_T2_T3_T4_T5_
        .type           _ZN2at6native27unrolled_elementwise_kernelINS0_13BUnaryFunctorIN3c104HalfES4_S4_ZZZNS0_16fmod_kernel_cudaERNS_18TensorIteratorBaseEENKUlvE0_clEvENKUlvE1_clEvEUlS4_S4_E_EESt5arrayIPcLm2EELi4E23TrivialOffsetCalculatorILi1EjESF_NS0_6memory12LoadWithCastILi1EEENSG_13StoreWithCastILi1EEEEEviT_T0_T2_T3_T4_T5_,@function
        .size           _ZN2at6native27unrolled_elementwise_kernelINS0_13BUnaryFunctorIN3c104HalfES4_S4_ZZZNS0_16fmod_kernel_cudaERNS_18TensorIteratorBaseEENKUlvE0_clEvENKUlvE1_clEvEUlS4_S4_E_EESt5arrayIPcLm2EELi4E23TrivialOffsetCalculatorILi1EjESF_NS0_6memory12LoadWithCastILi1EEENSG_13StoreWithCastILi1EEEEEviT_T0_T2_T3_T4_T5_,(.L_x_50546 - _ZN2at6native27unrolled_elementwise_kernelINS0_13BUnaryFunctorIN3c104HalfES4_S4_ZZZNS0_16fmod_kernel_cudaERNS_18TensorIteratorBaseEENKUlvE0_clEvENKUlvE1_clEvEUlS4_S4_E_EESt5arrayIPcLm2EELi4E23TrivialOffsetCalculatorILi1EjESF_NS0_6memory12LoadWithCastILi1EEENSG_13StoreWithCastILi1EEEEEviT_T0_T2_T3_T4_T5_)
        .other          _ZN2at6native27unrolled_elementwise_kernelINS0_13BUnaryFunctorIN3c104HalfES4_S4_ZZZNS0_16fmod_kernel_cudaERNS_18TensorIteratorBaseEENKUlvE0_clEvENKUlvE1_clEvEUlS4_S4_E_EESt5arrayIPcLm2EELi4E23TrivialOffsetCalculatorILi1EjESF_NS0_6memory12LoadWithCastILi1EEENSG_13StoreWithCastILi1EEEEEviT_T0_T2_T3_T4_T5_,@"STO_CUDA_ENTRY STV_DEFAULT"
_ZN2at6native27unrolled_elementwise_kernelINS0_13BUnaryFunctorIN3c104HalfES4_S4_ZZZNS0_16fmod_kernel_cudaERNS_18TensorIteratorBaseEENKUlvE0_clEvENKUlvE1_clEvEUlS4_S4_E_EESt5arrayIPcLm2EELi4E23TrivialOffsetCalculatorILi1EjESF_NS0_6memory12LoadWithCastILi1EEENSG_13StoreWithCastILi1EEEEEviT_T0_T2_T3_T4_T5_:
.text._ZN2at6native27unrolled_elementwise_kernelINS0_13BUnaryFunctorIN3c104HalfES4_S4_ZZZNS0_16fmod_kernel_cudaERNS_18TensorIteratorBaseEENKUlvE0_clEvENKUlvE1_clEvEUlS4_S4_E_EESt5arrayIPcLm2EELi4E23TrivialOffsetCalculatorILi1EjESF_NS0_6memory12LoadWithCastILi1EEENSG_13StoreWithCastILi1EEEEEviT_T0_T2_T3_T4_T5_:
        /* <DEDUP_REMOVED lines=34> */
.L_x_5035:
[----:B------:R-:W2:Y:S02]  /*0220*/  LDG.E.U8 R2, [R2.64] ;  /* 0x0000002402027981 */ /* 0x000ea4000c1e1100 */
[----:B--2---:R-:W0:Y:S02]  /*0230*/  I2F.U16 R0, R2 ;  /* 0x0000000200007306 */ /* 0x004e240000101000 */
[----:B0-----:R-:W-:-:S04]  /*0240*/  F2FP.PACK_AB R0, RZ, R0 ;  /* 0x00000000ff00723e */ /* 0x001fc800000000ff */
[----:B------:R-:W-:Y:S01]  /*0250*/  PRMT R23, R0, 0x7610, R23 ;  /* 0x0000761000177816 */ /* 0x000fe20000000017 */
[----:B------:R-:W-:Y:S05]  /*0260*/  BRA `(.L_x_5037) ;  /* 0x00000ed000007947 */ /* 0x000fea0003800000 */
.L_x_5034:
        /* <DEDUP_REMOVED lines=11> */
.L_x_5039:
[----:B------:R-:W2:Y:S02]  /*0320*/  LDG.E R2, [R2.64] ;  /* 0x0000002402027981 */ /* 0x000ea4000c1e1900 */
[----:B--2---:R-:W0:Y:S02]  /*0330*/  I2F R0, R2 ;  /* 0x0000000200007306 */ /* 0x004e240000201400 */
[----:B0-----:R-:W-:-:S04]  /*0340*/  F2FP.PACK_AB R0, RZ, R0 ;  /* 0x00000000ff00723e */ /* 0x001fc800000000ff */
[----:B------:R-:W-:Y:S01]  /*0350*/  PRMT R23, R0, 0x7610, R23 ;  /* 0x0000761000177816 */ /* 0x000fe20000000017 */
[----:B------:R-:W-:Y:S05]  /*0360*/  BRA `(.L_x_5037) ;  /* 0x00000dd000007947 */ /* 0x000fea0003800000 */
.L_x_5038:
[----:B------:R-:W2:Y:S02]  /*0370*/  LDG.E.U16 R2, [R2.64] ;  /* 0x0000002402027981 */ /* 0x000ea4000c1e1500 */
[----:B--2---:R-:W0:Y:S02]  /*0380*/  I2F.S16 R0, R2 ;  /* 0x0000000200007306 */ /* 0x004e240000101400 */
[----:B0-----:R-:W-:-:S04]  /*0390*/  F2FP.PACK_AB R0, RZ, R0 ;  /* 0x00000000ff00723e */ /* 0x001fc800000000ff */
[----:B------:R-:W-:Y:S01]  /*03a0*/  PRMT R23, R0, 0x7610, R23 ;  /* 0x0000761000177816 */ /* 0x000fe20000000017 */
[----:B------:R-:W-:Y:S05]  /*03b0*/  BRA `(.L_x_5037) ;  /* 0x00000d8000007947 */ /* 0x000fea0003800000 */
.L_x_5033:
        /* <DEDUP_REMOVED lines=9> */
.L_x_5041:
[----:B------:R0:W5:Y:S01]  /*0450*/  LDG.E.U16 R23, [R2.64] ;  /* 0x0000002402177981 */ /* 0x000162000c1e1500 */
[----:B------:R-:W-:Y:S05]  /*0460*/  BRA `(.L_x_5037) ;  /* 0x00000cd000007947 */ /* 0x000fea0003800000 */
.L_x_5040:
        /* <DEDUP_REMOVED lines=9> */
.L_x_5043:
[----:B------:R0:W5:Y:S01]  /*0500*/  LDG.E.U16 R23, [R2.64] ;  /* 0x0000002402177981 */ /* 0x000162000c1e1500 */
[----:B------:R-:W-:Y:S05]  /*0510*/  BRA `(.L_x_5037) ;  /* 0x00000c2000007947 */ /* 0x000fea0003800000 */
.L_x_5042:
[----:B------:R-:W2:Y:S02]  /*0520*/  LDG.E.64 R2, [R2.64] ;  /* 0x0000002402027981 */ /* 0x000ea4000c1e1b00 */
[----:B--2---:R-:W0:Y:S01]  /*0530*/  F2F.F32.F64 R0, R2 ;  /* 0x0000000200007310 */ /* 0x004e220000301000 */
[----:B------:R-:W0:-:S14]  /*0540*/  DSETP.GEU.AND P0, PT, |R2|, c[0x2][0x0], PT ;  /* 0x008000000200762a */ /* 0x000e1c0003f0e200 */
[----:B0-----:R-:W-:-:S05]  /*0550*/  @!P0 FMUL R0, R0, 1.175494350822287508e-38 ;  /* 0x0080000000008820 */ /* 0x001fca0000400000 */
[----:B------:R-:W-:-:S04]  /*0560*/  F2FP.PACK_AB R0, RZ, R0 ;  /* 0x00000000ff00723e */ /* 0x000fc800000000ff */
[----:B------:R-:W-:Y:S01]  /*0570*/  PRMT R23, R0, 0x7610, R23 ;  /* 0x0000761000177816 */ /* 0x000fe20000000017 */
[----:B------:R-:W-:Y:S05]  /*0580*/  BRA `(.L_x_5037) ;  /* 0x00000bb000007947 */ /* 0x000fea0003800000 */
.L_x_5032:
        /* <DEDUP_REMOVED lines=14> */
.L_x_5046:
[----:B------:R-:W2:Y:S02]  /*0670*/  LDG.E.64 R2, [R2.64] ;  /* 0x0000002402027981 */ /* 0x000ea4000c1e1b00 */
[----:B--2---:R-:W0:Y:S01]  /*0680*/  F2F.F32.F64 R0, R2 ;  /* 0x0000000200007310 */ /* 0x004e220000301000 */
[----:B------:R-:W0:-:S14]  /*0690*/  DSETP.GEU.AND P0, PT, |R2|, c[0x2][0x0], PT ;  /* 0x008000000200762a */ /* 0x000e1c0003f0e200 */
[----:B0-----:R-:W-:-:S05]  /*06a0*/  @!P0 FMUL R0, R0, 1.175494350822287508e-38 ;  /* 0x0080000000008820 */ /* 0x001fca0000400000 */
[----:B------:R-:W-:-:S04]  /*06b0*/  F2FP.PACK_AB R0, RZ, R0 ;  /* 0x00000000ff00723e */ /* 0x000fc800000000ff */
[----:B------:R-:W-:Y:S01]  /*06c0*/  PRMT R23, R0, 0x7610, R23 ;  /* 0x0000761000177816 */ /* 0x000fe20000000017 */
[----:B------:R-:W-:Y:S05]  /*06d0*/  BRA `(.L_x_5037) ;  /* 0x00000a6000007947 */ /* 0x000fea0003800000 */
.L_x_5045:
        /* <DEDUP_REMOVED lines=28> */
.L_x_5048:
        /* <DEDUP_REMOVED lines=15> */
.L_x_5047:
[----:B------:R-:W2:Y:S02]  /*0990*/  LDG.E.U16 R0, [R2.64] ;  /* 0x0000002402007981 */ /* 0x000ea4000c1e1500 */
[----:B--2---:R-:W-:-:S04]  /*09a0*/  PRMT R0, RZ, 0x5410, R0 ;  /* 0x00005410ff007816 */ /* 0x004fc80000000000 */
[----:B------:R-:W-:-:S04]  /*09b0*/  F2FP.PACK_AB R0, RZ, R0 ;  /* 0x00000000ff00723e */ /* 0x000fc800000000ff */
[----:B------:R-:W-:Y:S01]  /*09c0*/  PRMT R23, R0, 0x7610, R23 ;  /* 0x0000761000177816 */ /* 0x000fe20000000017 */
[----:B------:R-:W-:Y:S05]  /*09d0*/  BRA `(.L_x_5037) ;  /* 0x0000076000007947 */ /* 0x000fea0003800000 */
.L_x_5044:
        /* <DEDUP_REMOVED lines=12> */
.L_x_5051:
        /* <DEDUP_REMOVED lines=21> */
.L_x_5055:
[----:B------:R-:W-:Y:S05]  /*0bf0*/  BSYNC B1 ;  /* 0x0000000000017941 */ /* 0x000fea0003800000 */
.L_x_5054:
[----:B------:R-:W-:Y:S01]  /*0c00*/  LEA R3, R0, 0x3b800000, 0x17 ;  /* 0x3b80000000037811 */ /* 0x000fe200078eb8ff */
[----:B------:R-:W-:-:S05]  /*0c10*/  IMAD.SHL.U32 R0, R2, 0x100000, RZ ;  /* 0x0010000002007824 */ /* 0x000fca00078e00ff */
[----:B------:R-:W-:Y:S02]  /*0c20*/  LOP3.LUT R0, R3, R0, R4, 0xfe, !PT ;  /* 0x0000000003007212 */ /* 0x000fe400078efe04 */
.L_x_5053:
[----:B------:R-:W-:Y:S05]  /*0c30*/  BSYNC B0 ;  /* 0x0000000000007941 */ /* 0x000fea0003800000 */
.L_x_5052:
[----:B------:R-:W-:-:S04]  /*0c40*/  F2FP.PACK_AB R0, RZ, R0 ;  /* 0x00000000ff00723e */ /* 0x000fc800000000ff */
[----:B------:R-:W-:Y:S01]  /*0c50*/  PRMT R23, R0, 0x7610, R23 ;  /* 0x0000761000177816 */ /* 0x000fe20000000017 */
[----:B------:R-:W-:Y:S05]  /*0c60*/  BRA `(.L_x_5037) ;  /* 0x000004d000007947 */ /* 0x000fea0003800000 */
.L_x_5050:
        /* <DEDUP_REMOVED lines=21> */
.L_x_5059:
[----:B------:R-:W-:Y:S05]  /*0dc0*/  BSYNC B1 ;  /* 0x0000000000017941 */ /* 0x000fea0003800000 */
.L_x_5058:
[----:B------:R-:W-:Y:S01]  /*0dd0*/  LEA R3, R0, 0x37800000, 0x17 ;  /* 0x3780000000037811 */ /* 0x000fe200078eb8ff */
[----:B------:R-:W-:-:S05]  /*0de0*/  IMAD.SHL.U32 R0, R2, 0x200000, RZ ;  /* 0x0020000002007824 */ /* 0x000fca00078e00ff */
[----:B------:R-:W-:Y:S02]  /*0df0*/  LOP3.LUT R0, R3, R0, R4, 0xfe, !PT ;  /* 0x0000000003007212 */ /* 0x000fe400078efe04 */
.L_x_5057:
[----:B------:R-:W-:Y:S05]  /*0e00*/  BSYNC B0 ;  /* 0x0000000000007941 */ /* 0x000fea0003800000 */
.L_x_5056:
[----:B------:R-:W-:-:S04]  /*0e10*/  F2FP.PACK_AB R0, RZ, R0 ;  /* 0x00000000ff00723e */ /* 0x000fc800000000ff */
[----:B------:R-:W-:Y:S01]  /*0e20*/  PRMT R23, R0, 0x7610, R23 ;  /* 0x0000761000177816 */ /* 0x000fe20000000017 */
[----:B------:R-:W-:Y:S05]  /*0e30*/  BRA `(.L_x_5037) ;  /* 0x0000030000007947 */ /* 0x000fea0003800000 */
.L_x_5049:
        /* <DEDUP_REMOVED lines=14> */
.L_x_5063:
[----:B------:R-:W-:Y:S05]  /*0f20*/  BSYNC B0 ;  /* 0x0000000000007941 */ /* 0x000fea0003800000 */
.L_x_5062:
[----:B------:R-:W-:-:S04]  /*0f30*/  F2FP.PACK_AB R0, RZ, R0 ;  /* 0x00000000ff00723e */ /* 0x000fc800000000ff */
[----:B------:R-:W-:Y:S01]  /*0f40*/  PRMT R23, R0, 0x7610, R23 ;  /* 0x0000761000177816 */ /* 0x000fe20000000017 */
[----:B------:R-:W-:Y:S05]  /*0f50*/  BRA `(.L_x_5037) ;  /* 0x000001e000007947 */ /* 0x000fea0003800000 */
.L_x_5036:
        /* <DEDUP_REMOVED lines=21> */
.L_x_5061:
[----:B------:R-:W2:Y:S02]  /*10b0*/  LDG.E.64 R2, [R2.64] ;  /* 0x0000002402027981 */ /* 0x000ea4000c1e1b00 */
[----:B--2---:R-:W0:Y:S02]  /*10c0*/  I2F.U64 R0, R2 ;  /* 0x0000000200007312 */ /* 0x004e240000301000 */
[----:B0-----:R-:W-:-:S04]  /*10d0*/  F2FP.PACK_AB R0, RZ, R0 ;  /* 0x00000000ff00723e */ /* 0x001fc800000000ff */
[----:B------:R-:W-:Y:S01]  /*10e0*/  PRMT R23, R0, 0x7610, R23 ;  /* 0x0000761000177816 */ /* 0x000fe20000000017 */
[----:B------:R-:W-:Y:S05]  /*10f0*/  BRA `(.L_x_5037) ;  /* 0x0000004000007947 */ /* 0x000fea0003800000 */
.L_x_5060:
[----:B------:R-:W2:Y:S02]  /*1100*/  LDG.E R2, [R2.64] ;  /* 0x0000002402027981 */ /* 0x000ea4000c1e1900 */
[----:B--2---:R-:W0:Y:S02]  /*1110*/  I2F.U32 R0, R2 ;  /* 0x0000000200007306 */ /* 0x004e240000201000 */
[----:B0-----:R-:W-:-:S04]  /*1120*/  F2FP.PACK_AB R0, RZ, R0 ;  /* 0x00000000ff00723e */ /* 0x001fc800000000ff */
[----:B------:R-:W-:Y:S02]  /*1130*/  PRMT R23, R0, 0x7610, R23 ;  /* 0x0000761000177816 */ /* 0x000fe40000000017 */
.L_x_5037:
[----:B------:R-:W-:-:S05]  /*1140*/  IADD3 R17, R17, 0x80, RZ ;  /* 0x0000008011117810 */ /* 0x000fca0007ffe0ff */
.L_x_5031:
[----:B-1----:R-:W-:Y:S05]  /*1150*/  BSYNC B6 ;  /* 0x0000000000067941 */ /* 0x002fea0003800000 */
.L_x_5030:
        /* <DEDUP_REMOVED lines=24> */
.L_x_5069:
[----:B------:R-:W2:Y:S02]  /*12e0*/  LDG.E.U8 R2, [R2.64] ;  /* 0x0000002402027981 */ /* 0x000ea4000c1e1100 */
[----:B--2---:R-:W0:Y:S02]  /*12f0*/  I2F.U16 R0, R2 ;  /* 0x0000000200007306 */ /* 0x004e240000101000 */
[----:B0-----:R-:W-:-:S04]  /*1300*/  F2FP.PACK_AB R0, RZ, R0 ;  /* 0x00000000ff00723e */ /* 0x001fc800000000ff */
[----:B------:R-:W-:Y:S01]  /*1310*/  PRMT R19, R0, 0x7610, R19 ;  /* 0x0000761000137816 */ /* 0x000fe20000000013 */
[----:B------:R-:W-:Y:S05]  /*1320*/  BRA `(.L_x_5071) ;  /* 0x00000ed000007947 */ /* 0x000fea0003800000 */
.L_x_5068:
        /* <DEDUP_REMOVED lines=11> */
.L_x_5073:
[----:B------:R-:W2:Y:S02]  /*13e0*/  LDG.E R2, [R2.64] ;  /* 0x0000002402027981 */ /* 0x000ea4000c1e1900 */
[----:B--2---:R-:W0:Y:S02]  /*13f0*/  I2F R0, R2 ;  /* 0x0000000200007306 */ /* 0x004e240000201400 */
[----:B0-----:R-:W-:-:S04]  /*1400*/  F2FP.PACK_AB R0, RZ, R0 ;  /* 0x00000000ff00723e */ /* 0x001fc800000000ff */
[----:B------:R-:W-:Y:S01]  /*1410*/  PRMT R19, R0, 0x7610, R19 ;  /* 0x0000761000137816 */ /* 0x000fe20000000013 */
[----:B------:R-:W-:Y:S05]  /*1420*/  BRA `(.L_x_5071) ;  /* 0x00000dd000007947 */ /* 0x000fea0003800000 */
.L_x_5072:
[----:B------:R-:W2:Y:S02]  /*1430*/  LDG.E.U16 R2, [R2.64] ;  /* 0x0000002402027981 */ /* 0x000ea4000c1e1500 */
[----:B--2---:R-:W0:Y:S02]  /*1440*/  I2F.S16 R0, R2 ;  /* 0x0000000200007306 */ /* 0x004e240000101400 */
[----:B0-----:R-:W-:-:S04]  /*1450*/  F2FP.PACK_AB R0, RZ, R0 ;  /* 0x00000000ff00723e */ /* 0x001fc800000000ff */
[----:B------:R-:W-:Y:S01]  /*1460*/  PRMT R19, R0, 0x7610, R19 ;  /* 0x0000761000137816 */ /* 0x000fe20000000013 */
[----:B------:R-:W-:Y:S05]  /*1470*/  BRA `(.L_x_5071) ;  /* 0x00000d8000007947 */ /* 0x000fea0003800000 */
.L_x_5067:
        /* <DEDUP_REMOVED lines=9> */
.L_x_5075:
[----:B------:R0:W5:Y:S01]  /*1510*/  LDG.E.U16 R19, [R2.64] ;  /* 0x0000002402137981 */ /* 0x000162000c1e1500 */
[----:B------:R-:W-:Y:S05]  /*1520*/  BRA `(.L_x_5071) ;  /* 0x00000cd000007947 */ /* 0x000fea0003800000 */
.L_x_5074:
        /* <DEDUP_REMOVED lines=9> */
.L_x_5077:
[----:B------:R0:W5:Y:S01]  /*15c0*/  LDG.E.U16 R19, [R2.64] ;  /* 0x0000002402137981 */ /* 0x000162000c1e1500 */
[----:B------:R-:W-:Y:S05]  /*15d0*/  BRA `(.L_x_5071) ;  /* 0x00000c2000007947 */ /* 0x000fea0003800000 */
.L_x_5076:
[----:B------:R-:W2:Y:S02]  /*15e0*/  LDG.E.64 R2, [R2.64] ;  /* 0x0000002402027981 */ /* 0x000ea4000c1e1b00 */
[----:B--2---:R-:W0:Y:S01]  /*15f0*/  F2F.F32.F64 R0, R2 ;  /* 0x0000000200007310 */ /* 0x004e220000301000 */
[----:B------:R-:W0:-:S14]  /*1600*/  DSETP.GEU.AND P0, PT, |R2|, c[0x2][0x0], PT ;  /* 0x008000000200762a */ /* 0x000e1c0003f0e200 */
[----:B0-----:R-:W-:-:S05]  /*1610*/  @!P0 FMUL R0, R0, 1.175494350822287508e-38 ;  /* 0x0080000000008820 */ /* 0x001fca0000400000 */
[----:B------:R-:W-:-:S04]  /*1620*/  F2FP.PACK_AB R0, RZ, R0 ;  /* 0x00000000ff00723e */ /* 0x000fc800000000ff */
[----:B------:R-:W-:Y:S01]  /*1630*/  PRMT R19, R0, 0x7610, R19 ;  /* 0x0000761000137816 */ /* 0x000fe20000000013 */
[----:B------:R-:W-:Y:S05]  /*1640*/  BRA `(.L_x_5071) ;  /* 0x00000bb000007947 */ /* 0x000fea0003800000 */
.L_x_5066:
        /* <DEDUP_REMOVED lines=14> */
.L_x_5080:
[----:B------:R-:W2:Y:S02]  /*1730*/  LDG.E.64 R2, [R2.64] ;  /* 0x0000002402027981 */ /* 0x000ea4000c1e1b00 */
[----:B--2---:R-:W0:Y:S01]  /*1740*/  F2F.F32.F64 R0, R2 ;  /* 0x0000000200007310 */ /* 0x004e220000301000 */
[----:B------:R-:W0:-:S14]  /*1750*/  DSETP.GEU.AND P0, PT, |R2|, c[0x2][0x0], PT ;  /* 0x008000000200762a */ /* 0x000e1c0003f0e200 */
[----:B0-----:R-:W-:-:S05]  /*1760*/  @!P0 FMUL R0, R0, 1.175494350822287508e-38 ;  /* 0x0080000000008820 */ /* 0x001fca0000400000 */
[----:B------:R-:W-:-:S04]  /*1770*/  F2FP.PACK_AB R0, RZ, R0 ;  /* 0x00000000ff00723e */ /* 0x000fc800000000ff */
[----:B------:R-:W-:Y:S01]  /*1780*/  PRMT R19, R0, 0x7610, R19 ;  /* 0x0000761000137816 */ /* 0x000fe20000000013 */
[----:B------:R-:W-:Y:S05]  /*1790*/  BRA `(.L_x_5071) ;  /* 0x00000a6000007947 */ /* 0x000fea0003800000 */
.L_x_5079:
        /* <DEDUP_REMOVED lines=28> */
.L_x_5082:
        /* <DEDUP_REMOVED lines=15> */
.L_x_5081:
[----:B------:R-:W2:Y:S02]  /*1a50*/  LDG.E.U16 R0, [R2.64] ;  /* 0x0000002402007981 */ /* 0x000ea4000c1e1500 */
[----:B--2---:R-:W-:-:S04]  /*1a60*/  PRMT R0, RZ, 0x5410, R0 ;  /* 0x00005410ff007816 */ /* 0x004fc80000000000 */
[----:B------:R-:W-:-:S04]  /*1a70*/  F2FP.PACK_AB R0, RZ, R0 ;  /* 0x00000000ff00723e */ /* 0x000fc800000000ff */
[----:B------:R-:W-:Y:S01]  /*1a80*/  PRMT R19, R0, 0x7610, R19 ;  /* 0x0000761000137816 */ /* 0x000fe20000000013 */
[----:B------:R-:W-:Y:S05]  /*1a90*/  BRA `(.L_x_5071) ;  /* 0x0000076000007947 */ /* 0x000fea0003800000 */
.L_x_5078:
        /* <DEDUP_REMOVED lines=12> */
.L_x_5085:
        /* <DEDUP_REMOVED lines=21> */
.L_x_5089:
[----:B------:R-:W-:Y:S05]  /*1cb0*/  BSYNC B1 ;  /* 0x0000000000017941 */ /* 0x000fea0003800000 */
.L_x_5088:
[----:B------:R-:W-:Y:S01]  /*1cc0*/  LEA R3, R0, 0x3b800000, 0x17 ;  /* 0x3b80000000037811 */ /* 0x000fe200078eb8ff */
[----:B------:R-:W-:-:S05]  /*1cd0*/  IMAD.SHL.U32 R0, R2, 0x100000, RZ ;  /* 0x0010000002007824 */ /* 0x000fca00078e00ff */
[----:B------:R-:W-:Y:S02]  /*1ce0*/  LOP3.LUT R0, R3, R0, R4, 0xfe, !PT ;  /* 0x0000000003007212 */ /* 0x000fe400078efe04 */
.L_x_5087:
[----:B------:R-:W-:Y:S05]  /*1cf0*/  BSYNC B0 ;  /* 0x0000000000007941 */ /* 0x000fea0003800000 */
.L_x_5086:
[----:B------:R-:W-:-:S04]  /*1d00*/  F2FP.PACK_AB R0, RZ, R0 ;  /* 0x00000000ff00723e */ /* 0x000fc800000000ff */
[----:B------:R-:W-:Y:S01]  /*1d10*/  PRMT R19, R0, 0x7610, R19 ;  /* 0x0000761000137816 */ /* 0x000fe20000000013 */
[----:B------:R-:W-:Y:S05]  /*1d20*/  BRA `(.L_x_5071) ;  /* 0x000004d000007947 */ /* 0x000fea0003800000 */
.L_x_5084:
        /* <DEDUP_REMOVED lines=21> */
.L_x_5093:
[----:B------:R-:W-:Y:S05]  /*1e80*/  BSYNC B1 ;  /* 0x0000000000017941 */ /* 0x000fea0003800000 */
.L_x_5092:
[----:B------:R-:W-:Y:S01]  /*1e90*/  LEA R3, R0, 0x37800000, 0x17 ;  /* 0x3780000000037811 */ /* 0x000fe200078eb8ff */
[----:B------:R-:W-:-:S05]  /*1ea0*/  IMAD.SHL.U32 R0, R2, 0x200000, RZ ;  /* 0x0020000002007824 */ /* 0x000fca00078e00ff */
[----:B------:R-:W-:Y:S02]  /*1eb0*/  LOP3.LUT R0, R3, R0, R4, 0xfe, !PT ;  /* 0x0000000003007212 */ /* 0x000fe400078efe04 */
.L_x_5091:
[----:B------:R-:W-:Y:S05]  /*1ec0*/  BSYNC B0 ;  /* 0x0000000000007941 */ /* 0x000fea0003800000 */
.L_x_5090:
[----:B------:R-:W-:-:S04]  /*1ed0*/  F2FP.PACK_AB R0, RZ, R0 ;  /* 0x00000000ff00723e */ /* 0x000fc800000000ff */
[----:B------:R-:W-:Y:S01]  /*1ee0*/  PRMT R19, R0, 0x7610, R19 ;  /* 0x0000761000137816 */ /* 0x000fe20000000013 */
[----:B------:R-:W-:Y:S05]  /*1ef0*/  BRA `(.L_x_5071) ;  /* 0x0000030000007947 */ /* 0x000fea0003800000 */
.L_x_5083:
        /* <DEDUP_REMOVED lines=14> */
.L_x_5097:
[----:B------:R-:W-:Y:S05]  /*1fe0*/  BSYNC B0 ;  /* 0x0000000000007941 */ /* 0x000fea0003800000 */
.L_x_5096:
[----:B------:R-:W-:-:S04]  /*1ff0*/  F2FP.PACK_AB R0, RZ, R0 ;  /* 0x00000000ff00723e */ /* 0x000fc800000000ff */
[----:B------:R-:W-:Y:S01]  /*2000*/  PRMT R19, R0, 0x7610, R19 ;  /* 0x0000761000137816 */ /* 0x000fe20000000013 */
[----:B------:R-:W-:Y:S05]  /*2010*/  BRA `(.L_x_5071) ;  /* 0x000001e000007947 */ /* 0x000fea0003800000 */
.L_x_5070:
        /* <DEDUP_REMOVED lines=21> */
.L_x_5095:
[----:B------:R-:W2:Y:S02]  /*2170*/  LDG.E.64 R2, [R2.64] ;  /* 0x0000002402027981 */ /* 0x000ea4000c1e1b00 */
[----:B--2---:R-:W0:Y:S02]  /*2180*/  I2F.U64 R0, R2 ;  /* 0x0000000200007312 */ /* 0x004e240000301000 */
[----:B0-----:R-:W-:-:S04]  /*2190*/  F2FP.PACK_AB R0, RZ, R0 ;  /* 0x00000000ff00723e */ /* 0x001fc800000000ff */
[----:B------:R-:W-:Y:S01]  /*21a0*/  PRMT R19, R0, 0x7610, R19 ;  /* 0x0000761000137816 */ /* 0x000fe20000000013 */
[----:B------:R-:W-:Y:S05]  /*21b0*/  BRA `(.L_x_5071) ;  /* 0x0000004000007947 */ /* 0x000fea0003800000 */
.L_x_5094:
[----:B------:R-:W2:Y:S02]  /*21c0*/  LDG.E R2, [R2.64] ;  /* 0x0000002402027981 */ /* 0x000ea4000c1e1900 */
[----:B--2---:R-:W0:Y:S02]  /*21d0*/  I2F.U32 R0, R2 ;  /* 0x0000000200007306 */ /* 0x004e240000201000 */
[----:B0-----:R-:W-:-:S04]  /*21e0*/  F2FP.PACK_AB R0, RZ, R0 ;  /* 0x00000000ff00723e */ /* 0x001fc800000000ff */
[----:B------:R-:W-:Y:S02]  /*21f0*/  PRMT R19, R0, 0x7610, R19 ;  /* 0x0000761000137816 */ /* 0x000fe40000000013 */
.L_x_5071:
[----:B------:R-:W-:-:S05]  /*2200*/  IADD3 R17, R17, 0x80, RZ ;  /* 0x0000008011117810 */ /* 0x000fca0007ffe0ff */
.L_x_5065:
[----:B------:R-:W-:Y:S05]  /*2210*/  BSYNC B6 ;  /* 0x0000000000067941 */ /* 0x000fea0003800000 */
.L_x_5064:
        /* <DEDUP_REMOVED lines=26> */
.L_x_5103:
[----:B------:R-:W2:Y:S02]  /*23c0*/  LDG.E.U8 R2, [R2.64] ;  /* 0x0000002402027981 */ /* 0x000ea4000c1e1100 */
[----:B--2---:R-:W0:Y:S02]  /*23d0*/  I2F.U16 R0, R2 ;  /* 0x0000000200007306 */ /* 0x004e240000101000 */
[----:B0-----:R-:W-:-:S04]  /*23e0*/  F2FP.PACK_AB R0, RZ, R0 ;  /* 0x00000000ff00723e */ /* 0x001fc800000000ff */
[----:B------:R-:W-:Y:S01]  /*23f0*/  PRMT R26, R0, 0x7610, R26 ;  /* 0x00007610001a7816 */ /* 0x000fe2000000001a */
[----:B------:R-:W-:Y:S05]  /*2400*/  BRA `(.L_x_5105) ;  /* 0x00000ed000007947 */ /* 0x000fea0003800000 */
.L_x_5102:
        /* <DEDUP_REMOVED lines=11> */
.L_x_5107:
[----:B------:R-:W2:Y:S02]  /*24c0*/  LDG.E R2, [R2.64] ;  /* 0x0000002402027981 */ /* 0x000ea4000c1e1900 */
[----:B--2---:R-:W0:Y:S02]  /*24d0*/  I2F R0, R2 ;  /* 0x0000000200007306 */ /* 0x004e240000201400 */
[----:B0-----:R-:W-:-:S04]  /*24e0*/  F2FP.PACK_AB R0, RZ, R0 ;  /* 0x00000000ff00723e */ /* 0x001fc800000000ff */
[----:B------:R-:W-:Y:S01]  /*24f0*/  PRMT R26, R0, 0x7610, R26 ;  /* 0x00007610001a7816 */ /* 0x000fe2000000001a */
[----:B------:R-:W-:Y:S05]  /*2500*/  BRA `(.L_x_5105) ;  /* 0x00000dd000007947 */ /* 0x000fea0003800000 */
.L_x_5106:
[----:B------:R-:W2:Y:S02]  /*2510*/  LDG.E.U16 R2, [R2.64] ;  /* 0x0000002402027981 */ /* 0x000ea4000c1e1500 */
[----:B--2---:R-:W0:Y:S02]  /*2520*/  I2F.S16 R0, R2 ;  /* 0x0000000200007306 */ /* 0x004e240000101400 */
[----:B0-----:R-:W-:-:S04]  /*2530*/  F2FP.PACK_AB R0, RZ, R0 ;  /* 0x00000000ff00723e */ /* 0x001fc800000000ff */
[----:B------:R-:W-:Y:S01]  /*2540*/  PRMT R26, R0, 0x7610, R26 ;  /* 0x00007610001a7816 */ /* 0x000fe2000000001a */
[----:B------:R-:W-:Y:S05]  /*2550*/  BRA `(.L_x_5105) ;  /* 0x00000d8000007947 */ /* 0x000fea0003800000 */
.L_x_5101:
        /* <DEDUP_REMOVED lines=9> */
.L_x_5109:
[----:B------:R0:W5:Y:S01]  /*25f0*/  LDG.E.U16 R26, [R2.64] ;  /* 0x00000024021a7981 */ /* 0x000162000c1e1500 */
[----:B------:R-:W-:Y:S05]  /*2600*/  BRA `(.L_x_5105) ;  /* 0x00000cd000007947 */ /* 0x000fea0003800000 */
.L_x_5108:
        /* <DEDUP_REMOVED lines=9> */
.L_x_5111:
[----:B------:R0:W5:Y:S01]  /*26a0*/  LDG.E.U16 R26, [R2.64] ;  /* 0x00000024021a7981 */ /* 0x000162000c1e1500 */
[----:B------:R-:W-:Y:S05]  /*26b0*/  BRA `(.L_x_5105) ;  /* 0x00000c2000007947 */ /* 0x000fea0003800000 */
.L_x_5110:
[----:B------:R-:W2:Y:S02]  /*26c0*/  LDG.E.64 R2, [R2.64] ;  /* 0x0000002402027981 */ /* 0x000ea4000c1e1b00 */
[----:B--2---:R-:W0:Y:S01]  /*26d0*/  F2F.F32.F64 R0, R2 ;  /* 0x0000000200007310 */ /* 0x004e220000301000 */
[----:B------:R-:W0:-:S14]  /*26e0*/  DSETP.GEU.AND P0, PT, |R2|, c[0x2][0x0], PT ;  /* 0x008000000200762a */ /* 0x000e1c0003f0e200 */
[----:B0-----:R-:W-:-:S05]  /*26f0*/  @!P0 FMUL R0, R0, 1.175494350822287508e-38 ;  /* 0x0080000000008820 */ /* 0x001fca0000400000 */
[----:B------:R-:W-:-:S04]  /*2700*/  F2FP.PACK_AB R0, RZ, R0 ;  /* 0x00000000ff00723e */ /* 0x000fc800000000ff */
[----:B------:R-:W-:Y:S01]  /*2710*/  PRMT R26, R0, 0x7610, R26 ;  /* 0x00007610001a7816 */ /* 0x000fe2000000001a */
[----:B------:R-:W-:Y:S05]  /*2720*/  BRA `(.L_x_5105) ;  /* 0x00000bb000007947 */ /* 0x000fea0003800000 */
.L_x_5100:
        /* <DEDUP_REMOVED lines=14> */
.L_x_5114:
[----:B------:R-:W2:Y:S02]  /*2810*/  LDG.E.64 R2, [R2.64] ;  /* 0x0000002402027981 */ /* 0x000ea4000c1e1b00 */
[----:B--2---:R-:W0:Y:S01]  /*2820*/  F2F.F32.F64 R0, R2 ;  /* 0x0000000200007310 */ /* 0x004e220000301000 */
[----:B------:R-:W0:-:S14]  /*2830*/  DSETP.GEU.AND P0, PT, |R2|, c[0x2][0x0], PT ;  /* 0x008000000200762a */ /* 0x000e1c0003f0e200 */
[----:B0-----:R-:W-:-:S05]  /*2840*/  @!P0 FMUL R0, R0, 1.175494350822287508e-38 ;  /* 0x0080000000008820 */ /* 0x001fca0000400000 */
[----:B------:R-:W-:-:S04]  /*2850*/  F2FP.PACK_AB R0, RZ, R0 ;  /* 0x00000000ff00723e */ /* 0x000fc800000000ff */
[----:B------:R-:W-:Y:S01]  /*2860*/  PRMT R26, R0, 0x7610, R26 ;  /* 0x00007610001a7816 */ /* 0x000fe2000000001a */
[----:B------:R-:W-:Y:S05]  /*2870*/  BRA `(.L_x_5105) ;  /* 0x00000a6000007947 */ /* 0x000fea0003800000 */
.L_x_5113:
        /* <DEDUP_REMOVED lines=28> */
.L_x_5116:
        /* <DEDUP_REMOVED lines=15> */
.L_x_5115:
[----:B------:R-:W2:Y:S02]  /*2b30*/  LDG.E.U16 R0, [R2.64] ;  /* 0x0000002402007981 */ /* 0x000ea4000c1e1500 */
[----:B--2---:R-:W-:-:S04]  /*2b40*/  PRMT R0, RZ, 0x5410, R0 ;  /* 0x00005410ff007816 */ /* 0x004fc80000000000 */
[----:B------:R-:W-:-:S04]  /*2b50*/  F2FP.PACK_AB R0, RZ, R0 ;  /* 0x00000000ff00723e */ /* 0x000fc800000000ff */
[----:B------:R-:W-:Y:S01]  /*2b60*/  PRMT R26, R0, 0x7610, R26 ;  /* 0x00007610001a7816 */ /* 0x000fe2000000001a */
[----:B------:R-:W-:Y:S05]  /*2b70*/  BRA `(.L_x_5105) ;  /* 0x0000076000007947 */ /* 0x000fea0003800000 */
.L_x_5112:
        /* <DEDUP_REMOVED lines=12> */
.L_x_5119:
        /* <DEDUP_REMOVED lines=21> */
.L_x_5123:
[----:B------:R-:W-:Y:S05]  /*2d90*/  BSYNC B1 ;  /* 0x0000000000017941 */ /* 0x000fea0003800000 */
.L_x_5122:
[----:B------:R-:W-:Y:S01]  /*2da0*/  LEA R3, R0, 0x3b800000, 0x17 ;  /* 0x3b80000000037811 */ /* 0x000fe200078eb8ff */
[----:B------:R-:W-:-:S05]  /*2db0*/  IMAD.SHL.U32 R0, R2, 0x100000, RZ ;  /* 0x0010000002007824 */ /* 0x000fca00078e00ff */
[----:B------:R-:W-:Y:S02]  /*2dc0*/  LOP3.LUT R0, R3, R0, R4, 0xfe, !PT ;  /* 0x0000000003007212 */ /* 0x000fe400078efe04 */
.L_x_5121:
[----:B------:R-:W-:Y:S05]  /*2dd0*/  BSYNC B0 ;  /* 0x0000000000007941 */ /* 0x000fea0003800000 */
.L_x_5120:
[----:B------:R-:W-:-:S04]  /*2de0*/  F2FP.PACK_AB R0, RZ, R0 ;  /* 0x00000000ff00723e */ /* 0x000fc800000000ff */
[----:B------:R-:W-:Y:S01]  /*2df0*/  PRMT R26, R0, 0x7610, R26 ;  /* 0x00007610001a7816 */ /* 0x000fe2000000001a */
[----:B------:R-:W-:Y:S05]  /*2e00*/  BRA `(.L_x_5105) ;  /* 0x000004d000007947 */ /* 0x000fea0003800000 */
.L_x_5118:
        /* <DEDUP_REMOVED lines=21> */
.L_x_5127:
[----:B------:R-:W-:Y:S05]  /*2f60*/  BSYNC B1 ;  /* 0x0000000000017941 */ /* 0x000fea0003800000 */
.L_x_5126:
[----:B------:R-:W-:Y:S01]  /*2f70*/  LEA R3, R0, 0x37800000, 0x17 ;  /* 0x3780000000037811 */ /* 0x000fe200078eb8ff */
[----:B------:R-:W-:-:S05]  /*2f80*/  IMAD.SHL.U32 R0, R2, 0x200000, RZ ;  /* 0x0020000002007824 */ /* 0x000fca00078e00ff */
[----:B------:R-:W-:Y:S02]  /*2f90*/  LOP3.LUT R0, R3, R0, R4, 0xfe, !PT ;  /* 0x0000000003007212 */ /* 0x000fe400078efe04 */
.L_x_5125:
[----:B------:R-:W-:Y:S05]  /*2fa0*/  BSYNC B0 ;  /* 0x0000000000007941 */ /* 0x000fea0003800000 */
.L_x_5124:
[----:B------:R-:W-:-:S04]  /*2fb0*/  F2FP.PACK_AB R0, RZ, R0 ;  /* 0x00000000ff00723e */ /* 0x000fc800000000ff */
[----:B------:R-:W-:Y:S01]  /*2fc0*/  PRMT R26, R0, 0x7610, R26 ;  /* 0x00007610001a7816 */ /* 0x000fe2000000001a */
[----:B------:R-:W-:Y:S05]  /*2fd0*/  BRA `(.L_x_5105) ;  /* 0x0000030000007947 */ /* 0x000fea0003800000 */
.L_x_5117:
        /* <DEDUP_REMOVED lines=14> */
.L_x_5131:
[----:B------:R-:W-:Y:S05]  /*30c0*/  BSYNC B0 ;  /* 0x0000000000007941 */ /* 0x000fea0003800000 */
.L_x_5130:
[----:B------:R-:W-:-:S04]  /*30d0*/  F2FP.PACK_AB R0, RZ, R0 ;  /* 0x00000000ff00723e */ /* 0x000fc800000000ff */
[----:B------:R-:W-:Y:S01]  /*30e0*/  PRMT R26, R0, 0x7610, R26 ;  /* 0x00007610001a7816 */ /* 0x000fe2000000001a */
[----:B------:R-:W-:Y:S05]  /*30f0*/  BRA `(.L_x_5105) ;  /* 0x000001e000007947 */ /* 0x000fea0003800000 */
.L_x_5104:
        /* <DEDUP_REMOVED lines=21> */
.L_x_5129:
[----:B------:R-:W2:Y:S02]  /*3250*/  LDG.E.64 R2, [R2.64] ;  /* 0x0000002402027981 */ /* 0x000ea4000c1e1b00 */
[----:B--2---:R-:W0:Y:S02]  /*3260*/  I2F.U64 R0, R2 ;  /* 0x0000000200007312 */ /* 0x004e240000301000 */
[----:B0-----:R-:W-:-:S04]  /*3270*/  F2FP.PACK_AB R0, RZ, R0 ;  /* 0x00000000ff00723e */ /* 0x001fc800000000ff */
[----:B------:R-:W-:Y:S01]  /*3280*/  PRMT R26, R0, 0x7610, R26 ;  /* 0x00007610001a7816 */ /* 0x000fe2000000001a */
[----:B------:R-:W-:Y:S05]  /*3290*/  BRA `(.L_x_5105) ;  /* 0x0000004000007947 */ /* 0x000fea0003800000 */
.L_x_5128:
[----:B------:R-:W2:Y:S02]  /*32a0*/  LDG.E R2, [R2.64] ;  /* 0x0000002402027981 */ /* 0x000ea4000c1e1900 */
[----:B--2---:R-:W0:Y:S02]  /*32b0*/  I2F.U32 R0, R2 ;  /* 0x0000000200007306 */ /* 0x004e240000201000 */
[----:B0-----:R-:W-:-:S04]  /*32c0*/  F2FP.PACK_AB R0, RZ, R0 ;  /* 0x00000000ff00723e */ /* 0x001fc800000000ff */
[----:B------:R-:W-:Y:S02]  /*32d0*/  PRMT R26, R0, 0x7610, R26 ;  /* 0x00007610001a7816 */ /* 0x000fe4000000001a */
.L_x_5105:
[----:B------:R-:W-:-:S05]  /*32e0*/  IADD3 R17, R17, 0x80, RZ ;  /* 0x0000008011117810 */ /* 0x000fca0007ffe0ff */
.L_x_5099:
[----:B------:R-:W-:Y:S05]  /*32f0*/  BSYNC B6 ;  /* 0x0000000000067941 */ /* 0x000fea0003800000 */
.L_x_5098:
        /* <DEDUP_REMOVED lines=23> */
.L_x_5137:
[----:B------:R-:W2:Y:S02]  /*3470*/  LDG.E.U8 R2, [R2.64] ;  /* 0x0000002402027981 */ /* 0x000ea4000c1e1100 */
[----:B--2---:R-:W0:Y:S02]  /*3480*/  I2F.U16 R0, R2 ;  /* 0x0000000200007306 */ /* 0x004e240000101000 */
[----:B0-----:R-:W-:-:S04]  /*3490*/  F2FP.PACK_AB R0, RZ, R0 ;  /* 0x00000000ff00723e */ /* 0x001fc800000000ff */
[----:B------:R-:W-:Y:S01]  /*34a0*/  PRMT R24, R0, 0x7610, R24 ;  /* 0x0000761000187816 */ /* 0x000fe20000000018 */
[----:B------:R-:W-:Y:S05]  /*34b0*/  BRA `(.L_x_5133) ;  /* 0x00000ed000007947 */ /* 0x000fea0003800000 */
.L_x_5136:
        /* <DEDUP_REMOVED lines=11> */
.L_x_5140:
[----:B------:R-:W2:Y:S02]  /*3570*/  LDG.E R2, [R2.64] ;  /* 0x0000002402027981 */ /* 0x000ea4000c1e1900 */
[----:B--2---:R-:W0:Y:S02]  /*3580*/  I2F R0, R2 ;  /* 0x0000000200007306 */ /* 0x004e240000201400 */
[----:B0-----:R-:W-:-:S04]  /*3590*/  F2FP.PACK_AB R0, RZ, R0 ;  /* 0x00000000ff00723e */ /* 0x001fc800000000ff */
[----:B------:R-:W-:Y:S01]  /*35a0*/  PRMT R24, R0, 0x7610, R24 ;  /* 0x0000761000187816 */ /* 0x000fe20000000018 */
[----:B------:R-:W-:Y:S05]  /*35b0*/  BRA `(.L_x_5133) ;  /* 0x00000dd000007947 */ /* 0x000fea0003800000 */
.L_x_5139:
[----:B------:R-:W2:Y:S02]  /*35c0*/  LDG.E.U16 R2, [R2.64] ;  /* 0x0000002402027981 */ /* 0x000ea4000c1e1500 */
[----:B--2---:R-:W0:Y:S02]  /*35d0*/  I2F.S16 R0, R2 ;  /* 0x0000000200007306 */ /* 0x004e240000101400 */
[----:B0-----:R-:W-:-:S04]  /*35e0*/  F2FP.PACK_AB R0, RZ, R0 ;  /* 0x00000000ff00723e */ /* 0x001fc800000000ff */
[----:B------:R-:W-:Y:S01]  /*35f0*/  PRMT R24, R0, 0x7610, R24 ;  /* 0x0000761000187816 */ /* 0x000fe20000000018 */
[----:B------:R-:W-:Y:S05]  /*3600*/  BRA `(.L_x_5133) ;  /* 0x00000d8000007947 */ /* 0x000fea0003800000 */
.L_x_5135:
        /* <DEDUP_REMOVED lines=9> */
.L_x_5142:
[----:B------:R0:W5:Y:S01]  /*36a0*/  LDG.E.U16 R24, [R2.64] ;  /* 0x0000002402187981 */ /* 0x000162000c1e1500 */
[----:B------:R-:W-:Y:S05]  /*36b0*/  BRA `(.L_x_5133) ;  /* 0x00000cd000007947 */ /* 0x000fea0003800000 */
.L_x_5141:
        /* <DEDUP_REMOVED lines=9> */
.L_x_5144:
[----:B------:R0:W5:Y:S01]  /*3750*/  LDG.E.U16 R24, [R2.64] ;  /* 0x0000002402187981 */ /* 0x000162000c1e1500 */
[----:B------:R-:W-:Y:S05]  /*3760*/  BRA `(.L_x_5133) ;  /* 0x00000c2000007947 */ /* 0x000fea0003800000 */
.L_x_5143:
[----:B------:R-:W2:Y:S02]  /*3770*/  LDG.E.64 R2, [R2.64] ;  /* 0x0000002402027981 */ /* 0x000ea4000c1e1b00 */
[----:B--2---:R-:W0:Y:S01]  /*3780*/  F2F.F32.F64 R0, R2 ;  /* 0x0000000200007310 */ /* 0x004e220000301000 */
[----:B------:R-:W0:-:S14]  /*3790*/  DSETP.GEU.AND P0, PT, |R2|, c[0x2][0x0], PT ;  /* 0x008000000200762a */ /* 0x000e1c0003f0e200 */
[----:B0-----:R-:W-:-:S05]  /*37a0*/  @!P0 FMUL R0, R0, 1.175494350822287508e-38 ;  /* 0x0080000000008820 */ /* 0x001fca0000400000 */
[----:B------:R-:W-:-:S04]  /*37b0*/  F2FP.PACK_AB R0, RZ, R0 ;  /* 0x00000000ff00723e */ /* 0x000fc800000000ff */
[----:B------:R-:W-:Y:S01]  /*37c0*/  PRMT R24, R0, 0x7610, R24 ;  /* 0x0000761000187816 */ /* 0x000fe20000000018 */
[----:B------:R-:W-:Y:S05]  /*37d0*/  BRA `(.L_x_5133) ;  /* 0x00000bb000007947 */ /* 0x000fea0003800000 */
.L_x_5134:
        /* <DEDUP_REMOVED lines=14> */
.L_x_5147:
[----:B------:R-:W2:Y:S02]  /*38c0*/  LDG.E.64 R2, [R2.64] ;  /* 0x0000002402027981 */ /* 0x000ea4000c1e1b00 */
[----:B--2---:R-:W0:Y:S01]  /*38d0*/  F2F.F32.F64 R0, R2 ;  /* 0x0000000200007310 */ /* 0x004e220000301000 */
[----:B------:R-:W0:-:S14]  /*38e0*/  DSETP.GEU.AND P0, PT, |R2|, c[0x2][0x0], PT ;  /* 0x008000000200762a */ /* 0x000e1c0003f0e200 */
[----:B0-----:R-:W-:-:S05]  /*38f0*/  @!P0 FMUL R0, R0, 1.175494350822287508e-38 ;  /* 0x0080000000008820 */ /* 0x001fca0000400000 */
[----:B------:R-:W-:-:S04]  /*3900*/  F2FP.PACK_AB R0, RZ, R0 ;  /* 0x00000000ff00723e */ /* 0x000fc800000000ff */
[----:B------:R-:W-:Y:S01]  /*3910*/  PRMT R24, R0, 0x7610, R24 ;  /* 0x0000761000187816 */ /* 0x000fe20000000018 */
[----:B------:R-:W-:Y:S05]  /*3920*/  BRA `(.L_x_5133) ;  /* 0x00000a6000007947 */ /* 0x000fea0003800000 */
.L_x_5146:
        /* <DEDUP_REMOVED lines=28> */
.L_x_5149:
        /* <DEDUP_REMOVED lines=15> */
.L_x_5148:
[----:B------:R-:W2:Y:S02]  /*3be0*/  LDG.E.U16 R0, [R2.64] ;  /* 0x0000002402007981 */ /* 0x000ea4000c1e1500 */
[----:B--2---:R-:W-:-:S04]  /*3bf0*/  PRMT R0, RZ, 0x5410, R0 ;  /* 0x00005410ff007816 */ /* 0x004fc80000000000 */
[----:B------:R-:W-:-:S04]  /*3c00*/  F2FP.PACK_AB R0, RZ, R0 ;  /* 0x00000000ff00723e */ /* 0x000fc800000000ff */
[----:B------:R-:W-:Y:S01]  /*3c10*/  PRMT R24, R0, 0x7610, R24 ;  /* 0x0000761000187816 */ /* 0x000fe20000000018 */
[----:B------:R-:W-:Y:S05]  /*3c20*/  BRA `(.L_x_5133) ;  /* 0x0000076000007947 */ /* 0x000fea0003800000 */
.L_x_5145:
        /* <DEDUP_REMOVED lines=12> */
.L_x_5152:
        /* <DEDUP_REMOVED lines=21> */
.L_x_5156:
[----:B------:R-:W-:Y:S05]  /*3e40*/  BSYNC B1 ;  /* 0x0000000000017941 */ /* 0x000fea0003800000 */
.L_x_5155:
[----:B------:R-:W-:Y:S01]  /*3e50*/  LEA R3, R0, 0x3b800000, 0x17 ;  /* 0x3b80000000037811 */ /* 0x000fe200078eb8ff */
[----:B------:R-:W-:-:S05]  /*3e60*/  IMAD.SHL.U32 R0, R2, 0x100000, RZ ;  /* 0x0010000002007824 */ /* 0x000fca00078e00ff */
[----:B------:R-:W-:Y:S02]  /*3e70*/  LOP3.LUT R0, R3, R0, R4, 0xfe, !PT ;  /* 0x0000000003007212 */ /* 0x000fe400078efe04 */
.L_x_5154:
[----:B------:R-:W-:Y:S05]  /*3e80*/  BSYNC B0 ;  /* 0x0000000000007941 */ /* 0x000fea0003800000 */
.L_x_5153:
[----:B------:R-:W-:-:S04]  /*3e90*/  F2FP.PACK_AB R0, RZ, R0 ;  /* 0x00000000ff00723e */ /* 0x000fc800000000ff */
[----:B------:R-:W-:Y:S01]  /*3ea0*/  PRMT R24, R0, 0x7610, R24 ;  /* 0x0000761000187816 */ /* 0x000fe20000000018 */
[----:B------:R-:W-:Y:S05]  /*3eb0*/  BRA `(.L_x_5133) ;  /* 0x000004d000007947 */ /* 0x000fea0003800000 */
.L_x_5151:
        /* <DEDUP_REMOVED lines=21> */
.L_x_5160:
[----:B------:R-:W-:Y:S05]  /*4010*/  BSYNC B1 ;  /* 0x0000000000017941 */ /* 0x000fea0003800000 */
.L_x_5159:
[----:B------:R-:W-:Y:S01]  /*4020*/  LEA R3, R0, 0x37800000, 0x17 ;  /* 0x3780000000037811 */ /* 0x000fe200078eb8ff */
[----:B------:R-:W-:-:S05]  /*4030*/  IMAD.SHL.U32 R0, R2, 0x200000, RZ ;  /* 0x0020000002007824 */ /* 0x000fca00078e00ff */
[----:B------:R-:W-:Y:S02]  /*4040*/  LOP3.LUT R0, R3, R0, R4, 0xfe, !PT ;  /* 0x0000000003007212 */ /* 0x000fe400078efe04 */
.L_x_5158:
[----:B------:R-:W-:Y:S05]  /*4050*/  BSYNC B0 ;  /* 0x0000000000007941 */ /* 0x000fea0003800000 */
.L_x_5157:
[----:B------:R-:W-:-:S04]  /*4060*/  F2FP.PACK_AB R0, RZ, R0 ;  /* 0x00000000ff00723e */ /* 0x000fc800000000ff */
[----:B------:R-:W-:Y:S01]  /*4070*/  PRMT R24, R0, 0x7610, R24 ;  /* 0x0000761000187816 */ /* 0x000fe20000000018 */
[----:B------:R-:W-:Y:S05]  /*4080*/  BRA `(.L_x_5133) ;  /* 0x0000030000007947 */ /* 0x000fea0003800000 */
.L_x_5150:
        /* <DEDUP_REMOVED lines=14> */
.L_x_5164:
[----:B------:R-:W-:Y:S05]  /*4170*/  BSYNC B0 ;  /* 0x0000000000007941 */ /* 0x000fea0003800000 */
.L_x_5163:
[----:B------:R-:W-:-:S04]  /*4180*/  F2FP.PACK_AB R0, RZ, R0 ;  /* 0x00000000ff00723e */ /* 0x000fc800000000ff */
[----:B------:R-:W-:Y:S01]  /*4190*/  PRMT R24, R0, 0x7610, R24 ;  /* 0x0000761000187816 */ /* 0x000fe20000000018 */
[----:B------:R-:W-:Y:S05]  /*41a0*/  BRA `(.L_x_5133) ;  /* 0x000001e000007947 */ /* 0x000fea0003800000 */
.L_x_5138:
        /* <DEDUP_REMOVED lines=21> */
.L_x_5162:
[----:B------:R-:W2:Y:S02]  /*4300*/  LDG.E.64 R2, [R2.64] ;  /* 0x0000002402027981 */ /* 0x000ea4000c1e1b00 */
[----:B--2---:R-:W0:Y:S02]  /*4310*/  I2F.U64 R0, R2 ;  /* 0x0000000200007312 */ /* 0x004e240000301000 */
[----:B0-----:R-:W-:-:S04]  /*4320*/  F2FP.PACK_AB R0, RZ, R0 ;  /* 0x00000000ff00723e */ /* 0x001fc800000000ff */
[----:B------:R-:W-:Y:S01]  /*4330*/  PRMT R24, R0, 0x7610, R24 ;  /* 0x0000761000187816 */ /* 0x000fe20000000018 */
[----:B------:R-:W-:Y:S05]  /*4340*/  BRA `(.L_x_5133) ;  /* 0x0000004000007947 */ /* 0x000fea0003800000 */
.L_x_5161:
[----:B------:R-:W2:Y:S02]  /*4350*/  LDG.E R2, [R2.64] ;  /* 0x0000002402027981 */ /* 0x000ea4000c1e1900 */
[----:B--2---:R-:W0:Y:S02]  /*4360*/  I2F.U32 R0, R2 ;  /* 0x0000000200007306 */ /* 0x004e240000201000 */
[----:B0-----:R-:W-:-:S04]  /*4370*/  F2FP.PACK_AB R0, RZ, R0 ;  /* 0x00000000ff00723e */ /* 0x001fc800000000ff */
[----:B------:R-:W-:Y:S02]  /*4380*/  PRMT R24, R0, 0x7610, R24 ;  /* 0x0000761000187816 */ /* 0x000fe40000000018 */
.L_x_5133:
[----:B------:R-:W-:Y:S05]  /*4390*/  BSYNC B6 ;  /* 0x0000000000067941 */ /* 0x000fea0003800000 */
.L_x_5132:
[----:B------:R-:W-:Y:S01]  /*43a0*/  ISETP.NE.AND P0, PT, R25, RZ, PT ;  /* 0x000000ff1900720c */ /* 0x000fe20003f05270 */
[----:B------:R-:W-:-:S12]  /*43b0*/  BSSY B1, `(.L_x_5165) ;  /* 0x000004a000017945 */ /* 0x000fd80003800000 */
[----:B------:R-:W-:Y:S05]  /*43c0*/  @P0 BRA `(.L_x_5166) ;  /* 0x0000048000000947 */ /* 0x000fea0003800000 */
[----:B------:R-:W1:Y:S01]  /*43d0*/  LDC.U16 R0, c[0x0][0x166] ;  /* 0x00005980ff007b82 */ /* 0x000e620000000400 */
[----:B-----5:R-:W-:Y:S01]  /*43e0*/  HADD2.F32 R23, -RZ, R23.H0_H0 ;  /* 0x20000017ff177230 */ /* 0x020fe20000004100 */
[----:B------:R-:W-:Y:S04]  /*43f0*/  BSSY B0, `(.L_x_5167) ;  /* 0x0000041000007945 */ /* 0x000fe80003800000 */
[----:B0-----:R-:W-:Y:S01]  /*4400*/  FADD.FTZ R3, |R23|, -RZ ;  /* 0x800000ff17037221 */ /* 0x001fe20000010200 */
[----:B-1----:R-:W-:-:S05]  /*4410*/  HADD2.F32 R0, -RZ, R0.H0_H0 ;  /* 0x20000000ff007230 */ /* 0x002fca0000004100 */
        /* <DEDUP_REMOVED lines=25> */
.L_x_5172:
[----:B------:R-:W-:Y:S01]  /*45b0*/  FSETP.GEU.FTZ.AND P0, PT, R7, -R2, PT ;  /* 0x800000020700720b */ /* 0x000fe20003f1e000 */
[----:B------:R-:W-:-:S12]  /*45c0*/  FADD.FTZ R4, R4, -1 ;  /* 0xbf80000004047421 */ /* 0x000fd80000010000 */
[----:B------:R-:W-:Y:S02]  /*45d0*/  @!P0 FADD.FTZ R4, R4, -1 ;  /* 0xbf80000004048421 */ /* 0x000fe40000010000 */
.L_x_5171:
[----:B------:R-:W-:Y:S05]  /*45e0*/  BSYNC B2 ;  /* 0x0000000000027941 */ /* 0x000fea0003800000 */
.L_x_5170:
[----:B------:R-:W-:Y:S01]  /*45f0*/  FFMA.FTZ R3, -R2, R4, R3 ;  /* 0x0000000402037223 */ /* 0x000fe20000010103 */
[----:B------:R-:W-:Y:S05]  /*4600*/  BRA `(.L_x_5168) ;  /* 0x000001f000007947 */ /* 0x000fea0003800000 */
.L_x_5169:
        /* <DEDUP_REMOVED lines=15> */
.L_x_5175:
        /* <DEDUP_REMOVED lines=13> */
.L_x_5174:
[----:B------:R-:W-:Y:S05]  /*47d0*/  BSYNC B2 ;  /* 0x0000000000027941 */ /* 0x000fea0003800000 */
.L_x_5173:
[----:B------:R-:W-:-:S04]  /*47e0*/  FMUL.FTZ R3, R0, 1.1920928955078125e-07 ;  /* 0x3400000000037820 */ /* 0x000fc80000410000 */
[----:B------:R-:W-:Y:S02]  /*47f0*/  FMUL.FTZ R3, R8, R3 ;  /* 0x0000000308037220 */ /* 0x000fe40000410000 */
.L_x_5168:
[----:B------:R-:W-:Y:S05]  /*4800*/  BSYNC B0 ;  /* 0x0000000000007941 */ /* 0x000fea0003800000 */
.L_x_5167:
[C---:B------:R-:W-:Y:S02]  /*4810*/  FSETP.GTU.FTZ.AND P0, PT, |R3|.reuse, +INF , PT ;  /* 0x7f8000000300780b */ /* 0x040fe40003f1c200 */
[----:B------:R-:W-:-:S04]  /*4820*/  LOP3.LUT R0, R3, 0x80000000, R23, 0xb8, !PT ;  /* 0x8000000003007812 */ /* 0x000fc800078eb817 */
[----:B------:R-:W-:-:S04]  /*4830*/  FSEL R0, R3, R0, P0 ;  /* 0x0000000003007208 */ /* 0x000fc80000000000 */
[----:B------:R-:W-:Y:S02]  /*4840*/  F2FP.PACK_AB R0, RZ, R0 ;  /* 0x00000000ff00723e */ /* 0x000fe400000000ff */
.L_x_5166:
[----:B------:R-:W-:Y:S05]  /*4850*/  BSYNC B1 ;  /* 0x0000000000017941 */ /* 0x000fea0003800000 */
.L_x_5165:
[----:B-----5:R-:W1:Y:S01]  /*4860*/  S2R R23, SR_TID.X ;  /* 0x0000000000177919 */ /* 0x020e620000002100 */
[----:B------:R-:W-:Y:S01]  /*4870*/  BSSY B1, `(.L_x_5176) ;  /* 0x000004c000017945 */ /* 0x000fe20003800000 */
[----:B-1----:R-:W-:-:S04]  /*4880*/  IADD3 R9, R23, 0x80, RZ ;  /* 0x0000008017097810 */ /* 0x002fc80007ffe0ff */
[----:B------:R-:W-:-:S13]  /*4890*/  ISETP.GE.AND P0, PT, R9, R22, PT ;  /* 0x000000160900720c */ /* 0x000fda0003f06270 */
[----:B------:R-:W-:Y:S05]  /*48a0*/  @P0 BRA `(.L_x_5177) ;  /* 0x0000048000000947 */ /* 0x000fea0003800000 */
[----:B0-----:R-:W0:Y:S01]  /*48b0*/  LDC.U16 R2, c[0x0][0x166] ;  /* 0x00005980ff027b82 */ /* 0x001e220000000400 */
[----:B------:R-:W-:Y:S01]  /*48c0*/  HADD2.F32 R19, -RZ, R19.H0_H0 ;  /* 0x20000013ff137230 */ /* 0x000fe20000004100 */
        /* <DEDUP_REMOVED lines=28> */
.L_x_5183:
[----:B------:R-:W-:Y:S01]  /*4a90*/  FSETP.GEU.FTZ.AND P0, PT, R4, -R7, PT ;  /* 0x800000070400720b */ /* 0x000fe20003f1e000 */
[----:B------:R-:W-:-:S12]  /*4aa0*/  FADD.FTZ R3, R3, -1 ;  /* 0xbf80000003037421 */ /* 0x000fd80000010000 */
[----:B------:R-:W-:Y:S02]  /*4ab0*/  @!P0 FADD.FTZ R3, R3, -1 ;  /* 0xbf80000003038421 */ /* 0x000fe40000010000 */
.L_x_5182:
[----:B------:R-:W-:Y:S05]  /*4ac0*/  BSYNC B2 ;  /* 0x0000000000027941 */ /* 0x000fea0003800000 */
.L_x_5181:
[----:B------:R-:W-:Y:S01]  /*4ad0*/  FFMA.FTZ R2, -R7, R3, R2 ;  /* 0x0000000307027223 */ /* 0x000fe20000010102 */
[----:B------:R-:W-:Y:S05]  /*4ae0*/  BRA `(.L_x_5179) ;  /* 0x000001f000007947 */ /* 0x000fea0003800000 */
.L_x_5180:
        /* <DEDUP_REMOVED lines=15> */
.L_x_5186:
        /* <DEDUP_REMOVED lines=13> */
.L_x_5185:
[----:B------:R-:W-:Y:S05]  /*4cb0*/  BSYNC B2 ;  /* 0x0000000000027941 */ /* 0x000fea0003800000 */
.L_x_5184:
[----:B------:R-:W-:-:S04]  /*4cc0*/  FMUL.FTZ R2, R3, 1.1920928955078125e-07 ;  /* 0x3400000003027820 */ /* 0x000fc80000410000 */
[----:B------:R-:W-:Y:S02]  /*4cd0*/  FMUL.FTZ R2, R7, R2 ;  /* 0x0000000207027220 */ /* 0x000fe40000410000 */
.L_x_5179:
[----:B------:R-:W-:Y:S05]  /*4ce0*/  BSYNC B0 ;  /* 0x0000000000007941 */ /* 0x000fea0003800000 */
.L_x_5178:
[C---:B------:R-:W-:Y:S02]  /*4cf0*/  FSETP.GTU.FTZ.AND P0, PT, |R2|.reuse, +INF , PT ;  /* 0x7f8000000200780b */ /* 0x040fe40003f1c200 */
[----:B------:R-:W-:-:S04]  /*4d00*/  LOP3.LUT R19, R2, 0x80000000, R19, 0xb8, !PT ;  /* 0x8000000002137812 */ /* 0x000fc800078eb813 */
[----:B------:R-:W-:-:S04]  /*4d10*/  FSEL R25, R2, R19, P0 ;  /* 0x0000001302197208 */ /* 0x000fc80000000000 */
[----:B------:R-:W-:Y:S02]  /*4d20*/  F2FP.PACK_AB R25, RZ, R25 ;  /* 0x00000019ff19723e */ /* 0x000fe400000000ff */
.L_x_5177:
[----:B------:R-:W-:Y:S05]  /*4d30*/  BSYNC B1 ;  /* 0x0000000000017941 */ /* 0x000fea0003800000 */
.L_x_5176:
[----:B0-----:R-:W-:Y:S01]  /*4d40*/  IADD3 R3, R23, 0x100, RZ ;  /* 0x0000010017037810 */ /* 0x001fe20007ffe0ff */
[----:B------:R-:W-:Y:S03]  /*4d50*/  BSSY B1, `(.L_x_5187) ;  /* 0x000004b000017945 */ /* 0x000fe60003800000 */
[----:B------:R-:W-:-:S13]  /*4d60*/  ISETP.GE.AND P0, PT, R3, R22, PT ;  /* 0x000000160300720c */ /* 0x000fda0003f06270 */
[----:B------:R-:W-:Y:S05]  /*4d70*/  @P0 BRA `(.L_x_5188) ;  /* 0x0000048000000947 */ /* 0x000fea0003800000 */
[----:B------:R-:W0:Y:S01]  /*4d80*/  LDC.U16 R2, c[0x0][0x166] ;  /* 0x00005980ff027b82 */ /* 0x000e220000000400 */
[----:B------:R-:W-:Y:S01]  /*4d90*/  HADD2.F32 R26, -RZ, R26.H0_H0 ;  /* 0x2000001aff1a7230 */ /* 0x000fe20000004100 */
        /* <DEDUP_REMOVED lines=28> */
.L_x_5194:
[----:B------:R-:W-:Y:S01]  /*4f60*/  FSETP.GEU.FTZ.AND P0, PT, R4, -R7, PT ;  /* 0x800000070400720b */ /* 0x000fe20003f1e000 */
[----:B------:R-:W-:-:S12]  /*4f70*/  FADD.FTZ R2, R2, -1 ;  /* 0xbf80000002027421 */ /* 0x000fd80000010000 */
[----:B------:R-:W-:Y:S02]  /*4f80*/  @!P0 FADD.FTZ R2, R2, -1 ;  /* 0xbf80000002028421 */ /* 0x000fe40000010000 */
.L_x_5193:
[----:B------:R-:W-:Y:S05]  /*4f90*/  BSYNC B2 ;  /* 0x0000000000027941 */ /* 0x000fea0003800000 */
.L_x_5192:
[----:B------:R-:W-:Y:S01]  /*4fa0*/  FFMA.FTZ R3, -R7, R2, R3 ;  /* 0x0000000207037223 */ /* 0x000fe20000010103 */
[----:B------:R-:W-:Y:S05]  /*4fb0*/  BRA `(.L_x_5190) ;  /* 0x000001f000007947 */ /* 0x000fea0003800000 */
.L_x_5191:
        /* <DEDUP_REMOVED lines=15> */
.L_x_5197:
        /* <DEDUP_REMOVED lines=13> */
.L_x_5196:
[----:B------:R-:W-:Y:S05]  /*5180*/  BSYNC B2 ;  /* 0x0000000000027941 */ /* 0x000fea0003800000 */
.L_x_5195:
[----:B------:R-:W-:-:S04]  /*5190*/  FMUL.FTZ R2, R2, 1.1920928955078125e-07 ;  /* 0x3400000002027820 */ /* 0x000fc80000410000 */
[----:B------:R-:W-:Y:S02]  /*51a0*/  FMUL.FTZ R3, R7, R2 ;  /* 0x0000000207037220 */ /* 0x000fe40000410000 */
.L_x_5190:
[----:B------:R-:W-:Y:S05]  /*51b0*/  BSYNC B0 ;  /* 0x0000000000007941 */ /* 0x000fea0003800000 */
.L_x_5189:
[C---:B------:R-:W-:Y:S02]  /*51c0*/  FSETP.GTU.FTZ.AND P0, PT, |R3|.reuse, +INF , PT ;  /* 0x7f8000000300780b */ /* 0x040fe40003f1c200 */
[----:B------:R-:W-:-:S04]  /*51d0*/  LOP3.LUT R26, R3, 0x80000000, R26, 0xb8, !PT ;  /* 0x80000000031a7812 */ /* 0x000fc800078eb81a */
[----:B------:R-:W-:-:S04]  /*51e0*/  FSEL R18, R3, R26, P0 ;  /* 0x0000001a03127208 */ /* 0x000fc80000000000 */
[----:B------:R-:W-:Y:S02]  /*51f0*/  F2FP.PACK_AB R18, RZ, R18 ;  /* 0x00000012ff12723e */ /* 0x000fe400000000ff */
.L_x_5188:
[----:B------:R-:W-:Y:S05]  /*5200*/  BSYNC B1 ;  /* 0x0000000000017941 */ /* 0x000fea0003800000 */
.L_x_5187:
[----:B------:R-:W-:Y:S01]  /*5210*/  IADD3 R3, R23, 0x180, RZ ;  /* 0x0000018017037810 */ /* 0x000fe20007ffe0ff */
[----:B------:R-:W-:Y:S03]  /*5220*/  BSSY B1, `(.L_x_5198) ;  /* 0x000004b000017945 */ /* 0x000fe60003800000 */
[----:B------:R-:W-:-:S13]  /*5230*/  ISETP.GE.AND P0, PT, R3, R22, PT ;  /* 0x000000160300720c */ /* 0x000fda0003f06270 */
[----:B------:R-:W-:Y:S05]  /*5240*/  @P0 BRA `(.L_x_5199) ;  /* 0x0000048000000947 */ /* 0x000fea0003800000 */
[----:B------:R-:W1:Y:S01]  /*5250*/  LDC.U16 R2, c[0x0][0x166] ;  /* 0x00005980ff027b82 */ /* 0x000e620000000400 */
[----:B------:R-:W-:Y:S01]  /*5260*/  HADD2.F32 R24, -RZ, R24.H0_H0 ;  /* 0x20000018ff187230 */ /* 0x000fe20000004100 */
[----:B------:R-:W-:Y:S04]  /*5270*/  BSSY B0, `(.L_x_5200) ;  /* 0x0000041000007945 */ /* 0x000fe80003800000 */
[----:B------:R-:W-:Y:S01]  /*5280*/  FADD.FTZ R3, |R24|, -RZ ;  /* 0x800000ff18037221 */ /* 0x000fe20000010200 */
        /* <DEDUP_REMOVED lines=26> */
.L_x_5205:
[----:B------:R-:W-:Y:S01]  /*5430*/  FSETP.GEU.FTZ.AND P0, PT, R4, -R7, PT ;  /* 0x800000070400720b */ /* 0x000fe20003f1e000 */
[----:B------:R-:W-:-:S12]  /*5440*/  FADD.FTZ R2, R2, -1 ;  /* 0xbf80000002027421 */ /* 0x000fd80000010000 */
[----:B------:R-:W-:Y:S02]  /*5450*/  @!P0 FADD.FTZ R2, R2, -1 ;  /* 0xbf80000002028421 */ /* 0x000fe40000010000 */
.L_x_5204:
[----:B------:R-:W-:Y:S05]  /*5460*/  BSYNC B2 ;  /* 0x0000000000027941 */ /* 0x000fea0003800000 */
.L_x_5203:
[----:B------:R-:W-:Y:S01]  /*5470*/  FFMA.FTZ R3, -R7, R2, R3 ;  /* 0x0000000207037223 */ /* 0x000fe20000010103 */
[----:B------:R-:W-:Y:S05]  /*5480*/  BRA `(.L_x_5201) ;  /* 0x000001f000007947 */ /* 0x000fea0003800000 */
.L_x_5202:
        /* <DEDUP_REMOVED lines=15> */
.L_x_5208:
        /* <DEDUP_REMOVED lines=13> */
.L_x_5207:
[----:B------:R-:W-:Y:S05]  /*5650*/  BSYNC B2 ;  /* 0x0000000000027941 */ /* 0x000fea0003800000 */
.L_x_5206:
[----:B------:R-:W-:-:S04]  /*5660*/  FMUL.FTZ R2, R2, 1.1920928955078125e-07 ;  /* 0x3400000002027820 */ /* 0x000fc80000410000 */
[----:B------:R-:W-:Y:S02]  /*5670*/  FMUL.FTZ R3, R7, R2 ;  /* 0x0000000207037220 */ /* 0x000fe40000410000 */
.L_x_5201:
[----:B------:R-:W-:Y:S05]  /*5680*/  BSYNC B0 ;  /* 0x0000000000007941 */ /* 0x000fea0003800000 */
.L_x_5200:
[C---:B------:R-:W-:Y:S02]  /*5690*/  FSETP.GTU.FTZ.AND P0, PT, |R3|.reuse, +INF , PT ;  /* 0x7f8000000300780b */ /* 0x040fe40003f1c200 */
[----:B------:R-:W-:-:S04]  /*56a0*/  LOP3.LUT R24, R3, 0x80000000, R24, 0xb8, !PT ;  /* 0x8000000003187812 */ /* 0x000fc800078eb818 */
[----:B------:R-:W-:-:S04]  /*56b0*/  FSEL R19, R3, R24, P0 ;  /* 0x0000001803137208 */ /* 0x000fc80000000000 */
[----:B------:R-:W-:Y:S02]  /*56c0*/  F2FP.PACK_AB R19, RZ, R19 ;  /* 0x00000013ff13723e */ /* 0x000fe400000000ff */
.L_x_5199:
[----:B------:R-:W-:Y:S05]  /*56d0*/  BSYNC B1 ;  /* 0x0000000000017941 */ /* 0x000fea0003800000 */
.L_x_5198:
        /* <DEDUP_REMOVED lines=20> */
[----:B------:R-:W-:Y:S01]  /*5820*/  HADD2.F32 R0, -RZ, R0.H0_H0 ;  /* 0x20000000ff007230 */ /* 0x000fe20000004100 */
[----:B------:R-:W-:-:S03]  /*5830*/  IMAD.MOV.U32 R23, RZ, RZ, R9 ;  /* 0x000000ffff177224 */ /* 0x000fc600078e0009 */
[----:B------:R-:W1:Y:S02]  /*5840*/  F2I.FTZ.TRUNC.NTZ R5, R0 ;  /* 0x0000000000057305 */ /* 0x000e64000021f100 */
[----:B-1----:R1:W-:Y:S01]  /*5850*/  STG.E.U8 [R2.64], R5 ;  /* 0x0000000502007986 */ /* 0x0023e2000c101124 */
[----:B------:R-:W-:Y:S05]  /*5860*/  BRA `(.L_x_5217) ;  /* 0x00000fd000007947 */ /* 0x000fea0003800000 */
.L_x_5215:
[----:B------:R-:W-:Y:S01]  /*5870*/  HADD2.F32 R5, -RZ, R0.H0_H0 ;  /* 0x20000000ff057230 */ /* 0x000fe20000004100 */
[----:B------:R-:W-:-:S05]  /*5880*/  IMAD.MOV.U32 R23, RZ, RZ, R9 ;  /* 0x000000ffff177224 */ /* 0x000fca00078e0009 */
[----:B------:R-:W1:Y:S02]  /*5890*/  F2I.S64.TRUNC R4, R5 ;  /* 0x0000000500047311 */ /* 0x000e64000020d900 */
[----:B-1----:R1:W-:Y:S01]  /*58a0*/  STG.E.U8 [R2.64], R4 ;  /* 0x0000000402007986 */ /* 0x0023e2000c101124 */
[----:B------:R-:W-:Y:S05]  /*58b0*/  BRA `(.L_x_5217) ;  /* 0x00000f8000007947 */ /* 0x000fea0003800000 */
.L_x_5214:
[----:B------:R-:W-:-:S13]  /*58c0*/  ISETP.NE.AND P0, PT, R4, 0x2, PT ;  /* 0x000000020400780c */ /* 0x000fda0003f05270 */
[----:B------:R-:W-:Y:S05]  /*58d0*/  @!P0 BRA `(.L_x_5218) ;  /* 0x000000e000008947 */ /* 0x000fea0003800000 */
[----:B------:R-:W-:-:S13]  /*58e0*/  ISETP.NE.AND P0, PT, R4, 0x3, PT ;  /* 0x000000030400780c */ /* 0x000fda0003f05270 */
[----:B------:R-:W-:Y:S05]  /*58f0*/  @!P0 BRA `(.L_x_5219) ;  /* 0x0000007000008947 */ /* 0x000fea0003800000 */
[----:B------:R-:W-:-:S13]  /*5900*/  ISETP.NE.AND P0, PT, R4, 0x4, PT ;  /* 0x000000040400780c */ /* 0x000fda0003f05270 */
[----:B------:R-:W-:Y:S05]  /*5910*/  @P0 BRA `(.L_x_5216) ;  /* 0x00000d4000000947 */ /* 0x000fea0003800000 */
[----:B------:R-:W-:Y:S01]  /*5920*/  HADD2.F32 R4, -RZ, R0.H0_H0 ;  /* 0x20000000ff047230 */ /* 0x000fe20000004100 */
[----:B------:R-:W-:-:S05]  /*5930*/  IMAD.MOV.U32 R23, RZ, RZ, R9 ;  /* 0x000000ffff177224 */ /* 0x000fca00078e0009 */
[----:B------:R-:W1:Y:S02]  /*5940*/  F2I.S64.TRUNC R4, R4 ;  /* 0x0000000400047311 */ /* 0x000e64000020d900 */
[----:B-1----:R1:W-:Y:S01]  /*5950*/  STG.E.64 [R2.64], R4 ;  /* 0x0000000402007986 */ /* 0x0023e2000c101b24 */
[----:B------:R-:W-:Y:S05]  /*5960*/  BRA `(.L_x_5217) ;  /* 0x00000ed000007947 */ /* 0x000fea0003800000 */
.L_x_5219:
[----:B------:R-:W-:Y:S01]  /*5970*/  HADD2.F32 R0, -RZ, R0.H0_H0 ;  /* 0x20000000ff007230 */ /* 0x000fe20000004100 */
[----:B------:R-:W-:-:S03]  /*5980*/  IMAD.MOV.U32 R23, RZ, RZ, R9 ;  /* 0x000000ffff177224 */ /* 0x000fc600078e0009 */
[----:B------:R-:W1:Y:S02]  /*5990*/  F2I.FTZ.TRUNC.NTZ R5, R0 ;  /* 0x0000000000057305 */ /* 0x000e64000021f100 */
[----:B-1----:R1:W-:Y:S01]  /*59a0*/  STG.E [R2.64], R5 ;  /* 0x0000000502007986 */ /* 0x0023e2000c101924 */
[----:B------:R-:W-:Y:S05]  /*59b0*/  BRA `(.L_x_5217) ;  /* 0x00000e8000007947 */ /* 0x000fea0003800000 */
.L_x_5218:
[----:B------:R-:W-:Y:S01]  /*59c0*/  HADD2.F32 R0, -RZ, R0.H0_H0 ;  /* 0x20000000ff007230 */ /* 0x000fe20000004100 */
[----:B------:R-:W-:-:S03]  /*59d0*/  IMAD.MOV.U32 R23, RZ, RZ, R9 ;  /* 0x000000ffff177224 */ /* 0x000fc600078e0009 */
[----:B------:R-:W1:Y:S02]  /*59e0*/  F2I.FTZ.TRUNC.NTZ R5, R0 ;  /* 0x0000000000057305 */ /* 0x000e64000021f100 */
[----:B-1----:R1:W-:Y:S01]  /*59f0*/  STG.E.U16 [R2.64], R5 ;  /* 0x0000000502007986 */ /* 0x0023e2000c101524 */
[----:B------:R-:W-:Y:S05]  /*5a00*/  BRA `(.L_x_5217) ;  /* 0x00000e3000007947 */ /* 0x000fea0003800000 */
.L_x_5213:
[----:B------:R-:W-:-:S13]  /*5a10*/  ISETP.GT.AND P0, PT, R4, 0x6, PT ;  /* 0x000000060400780c */ /* 0x000fda0003f04270 */
[----:B------:R-:W-:Y:S05]  /*5a20*/  @P0 BRA `(.L_x_5220) ;  /* 0x000000b000000947 */ /* 0x000fea0003800000 */
[----:B------:R-:W-:-:S13]  /*5a30*/  ISETP.NE.AND P0, PT, R4, 0x5, PT ;  /* 0x000000050400780c */ /* 0x000fda0003f05270 */
[----:B------:R-:W-:Y:S05]  /*5a40*/  @!P0 BRA `(.L_x_5221) ;  /* 0x0000006000008947 */ /* 0x000fea0003800000 */
[----:B------:R-:W-:-:S13]  /*5a50*/  ISETP.NE.AND P0, PT, R4, 0x6, PT ;  /* 0x000000060400780c */ /* 0x000fda0003f05270 */
[----:B------:R-:W-:Y:S05]  /*5a60*/  @P0 BRA `(.L_x_5216) ;  /* 0x00000bf000000947 */ /* 0x000fea0003800000 */
[----:B------:R-:W-:Y:S01]  /*5a70*/  HADD2.F32 R5, -RZ, R0.H0_H0 ;  /* 0x20000000ff057230 */ /* 0x000fe20000004100 */
[----:B------:R-:W-:-:S04]  /*5a80*/  IMAD.MOV.U32 R23, RZ, RZ, R9 ;  /* 0x000000ffff177224 */ /* 0x000fc800078e0009 */
[----:B------:R1:W-:Y:S01]  /*5a90*/  STG.E [R2.64], R5 ;  /* 0x0000000502007986 */ /* 0x0003e2000c101924 */
[----:B------:R-:W-:Y:S05]  /*5aa0*/  BRA `(.L_x_5217) ;  /* 0x00000d9000007947 */ /* 0x000fea0003800000 */
.L_x_5221:
[----:B------:R1:W-:Y:S01]  /*5ab0*/  STG.E.U16 [R2.64], R0 ;  /* 0x0000000002007986 */ /* 0x0003e2000c101524 */
[----:B------:R-:W-:Y:S01]  /*5ac0*/  IMAD.MOV.U32 R23, RZ, RZ, R9 ;  /* 0x000000ffff177224 */ /* 0x000fe200078e0009 */
[----:B------:R-:W-:Y:S05]  /*5ad0*/  BRA `(.L_x_5217) ;  /* 0x00000d6000007947 */ /* 0x000fea0003800000 */
.L_x_5220:
[----:B------:R-:W-:-:S13]  /*5ae0*/  ISETP.NE.AND P0, PT, R4, 0x7, PT ;  /* 0x000000070400780c */ /* 0x000fda0003f05270 */
[----:B------:R-:W-:Y:S05]  /*5af0*/  @!P0 BRA `(.L_x_5222) ;  /* 0x000000f000008947 */ /* 0x000fea0003800000 */
[----:B------:R-:W-:-:S13]  /*5b00*/  ISETP.NE.AND P0, PT, R4, 0x8, PT ;  /* 0x000000080400780c */ /* 0x000fda0003f05270 */
[----:B------:R-:W-:Y:S05]  /*5b10*/  @!P0 BRA `(.L_x_5223) ;  /* 0x0000007000008947 */ /* 0x000fea0003800000 */
[----:B------:R-:W-:-:S13]  /*5b20*/  ISETP.NE.AND P0, PT, R4, 0x9, PT ;  /* 0x000000090400780c */ /* 0x000fda0003f05270 */
[----:B------:R-:W-:Y:S05]  /*5b30*/  @P0 BRA `(.L_x_5216) ;  /* 0x00000b2000000947 */ /* 0x000fea0003800000 */
[----:B------:R-:W-:Y:S01]  /*5b40*/  HADD2.F32 R4, -RZ, R0.H0_H0 ;  /* 0x20000000ff047230 */ /* 0x000fe20000004100 */
[----:B------:R-:W-:Y:S02]  /*5b50*/  IMAD.MOV.U32 R5, RZ, RZ, RZ ;  /* 0x000000ffff057224 */ /* 0x000fe400078e00ff */
[----:B------:R-:W-:-:S03]  /*5b60*/  IMAD.MOV.U32 R23, RZ, RZ, R9 ;  /* 0x000000ffff177224 */ /* 0x000fc600078e0009 */
[----:B------:R1:W-:Y:S01]  /*5b70*/  STG.E.64 [R2.64], R4 ;  /* 0x0000000402007986 */ /* 0x0003e2000c101b24 */
[----:B------:R-:W-:Y:S05]  /*5b80*/  BRA `(.L_x_5217) ;  /* 0x00000cb000007947 */ /* 0x000fea0003800000 */
.L_x_5223:
[----:B------:R-:W-:Y:S01]  /*5b90*/  HADD2.F32 R0, -RZ, R0.H0_H0 ;  /* 0x20000000ff007230 */ /* 0x000fe20000004100 */
[----:B------:R-:W-:-:S04]  /*5ba0*/  IMAD.MOV.U32 R23, RZ, RZ, R9 ;  /* 0x000000ffff177224 */ /* 0x000fc800078e0009 */
[----:B------:R-:W-:-:S04]  /*5bb0*/  F2FP.PACK_AB R0, RZ, R0 ;  /* 0x00000000ff00723e */ /* 0x000fc800000000ff */
[----:B------:R-:W-:-:S05]  /*5bc0*/  PRMT R0, R0, 0x5410, RZ ;  /* 0x0000541000007816 */ /* 0x000fca00000000ff */
[----:B------:R1:W-:Y:S01]  /*5bd0*/  STG.E [R2.64], R0 ;  /* 0x0000000002007986 */ /* 0x0003e2000c101924 */
[----:B------:R-:W-:Y:S05]  /*5be0*/  BRA `(.L_x_5217) ;  /* 0x00000c5000007947 */ /* 0x000fea0003800000 */
.L_x_5222:
[----:B------:R-:W-:Y:S01]  /*5bf0*/  HADD2.F32 R4, -RZ, R0.H0_H0 ;  /* 0x20000000ff047230 */ /* 0x000fe20000004100 */
[----:B------:R-:W-:-:S04]  /*5c00*/  IMAD.MOV.U32 R23, RZ, RZ, R9 ;  /* 0x000000ffff177224 */ /* 0x000fc800078e0009 */
[----:B------:R-:W-:-:S06]  /*5c10*/  FMUL.FTZ R4, R4, 1 ;  /* 0x3f80000004047820 */ /* 0x000fcc0000410000 */
[----:B------:R-:W1:Y:S02]  /*5c20*/  F2F.F64.F32 R4, R4 ;  /* 0x0000000400047310 */ /* 0x000e640000201800 */
[----:B-1----:R1:W-:Y:S01]  /*5c30*/  STG.E.64 [R2.64], R4 ;  /* 0x0000000402007986 */ /* 0x0023e2000c101b24 */
[----:B------:R-:W-:Y:S05]  /*5c40*/  BRA `(.L_x_5217) ;  /* 0x00000bf000007947 */ /* 0x000fea0003800000 */
.L_x_5212:
        /* <DEDUP_REMOVED lines=10> */
[----:B------:R-:W-:-:S04]  /*5cf0*/  FSETP.NEU.FTZ.AND P0, PT, R0, RZ, PT ;  /* 0x000000ff0000720b */ /* 0x000fc80003f1d000 */
[----:B------:R-:W-:-:S05]  /*5d00*/  SEL R5, RZ, 0x1, !P0 ;  /* 0x00000001ff057807 */ /* 0x000fca0004000000 */
[----:B------:R1:W-:Y:S01]  /*5d10*/  STG.E.U8 [R2.64], R5 ;  /* 0x0000000502007986 */ /* 0x0003e2000c101124 */
[----:B------:R-:W-:Y:S05]  /*5d20*/  BRA `(.L_x_5217) ;  /* 0x00000b1000007947 */ /* 0x000fea0003800000 */
.L_x_5226:
[----:B------:R-:W-:Y:S01]  /*5d30*/  HADD2.F32 R0, -RZ, R0.H0_H0 ;  /* 0x20000000ff007230 */ /* 0x000fe20000004100 */
[----:B------:R-:W-:Y:S01]  /*5d40*/  CS2R R6, SRZ ;  /* 0x0000000000067805 */ /* 0x000fe2000001ff00 */
[----:B------:R-:W-:-:S03]  /*5d50*/  IMAD.MOV.U32 R23, RZ, RZ, R9 ;  /* 0x000000ffff177224 */ /* 0x000fc600078e0009 */
[----:B------:R-:W-:-:S04]  /*5d60*/  FMUL.FTZ R0, R0, 1 ;  /* 0x3f80000000007820 */ /* 0x000fc80000410000 */
[----:B------:R-:W1:Y:S02]  /*5d70*/  F2F.F64.F32 R4, R0 ;  /* 0x0000000000047310 */ /* 0x000e640000201800 */
[----:B-1----:R1:W-:Y:S01]  /*5d80*/  STG.E.128 [R2.64], R4 ;  /* 0x0000000402007986 */ /* 0x0023e2000c101d24 */
[----:B------:R-:W-:Y:S05]  /*5d90*/  BRA `(.L_x_5217) ;  /* 0x00000aa000007947 */ /* 0x000fea0003800000 */
.L_x_5225:
        /* <DEDUP_REMOVED lines=21> */
.L_x_5230:
[----:B------:R-:W-:Y:S05]  /*5ef0*/  BSYNC B0 ;  /* 0x0000000000007941 */ /* 0x000fea0003800000 */
.L_x_5229:
[----:B------:R-:W-:Y:S01]  /*5f00*/  LOP3.LUT R5, R0, R5, RZ, 0xfc, !PT ;  /* 0x0000000500057212 */ /* 0x000fe200078efcff */
[----:B------:R-:W-:-:S04]  /*5f10*/  IMAD.MOV.U32 R23, RZ, RZ, R9 ;  /* 0x000000ffff177224 */ /* 0x000fc800078e0009 */
[----:B------:R1:W-:Y:S01]  /*5f20*/  STG.E.U8 [R2.64], R5 ;  /* 0x0000000502007986 */ /* 0x0003e2000c101124 */
[----:B------:R-:W-:Y:S05]  /*5f30*/  BRA `(.L_x_5217) ;  /* 0x0000090000007947 */ /* 0x000fea0003800000 */
.L_x_5228:
        /* <DEDUP_REMOVED lines=13> */
.L_x_5232:
[----:B------:R-:W-:Y:S01]  /*6010*/  IMAD.MOV.U32 R0, RZ, RZ, 0x7f ;  /* 0x0000007fff007424 */ /* 0x000fe200078e00ff */
[----:B------:R-:W-:-:S04]  /*6020*/  ISETP.GT.U32.AND P0, PT, R4, 0x7f800000, PT ;  /* 0x7f8000000400780c */ /* 0x000fc80003f04070 */
[----:B------:R-:W-:-:S04]  /*6030*/  SEL R0, R0, 0x7c, P0 ;  /* 0x0000007c00007807 */ /* 0x000fc80000000000 */
.L_x_5233:
[----:B------:R-:W-:Y:S05]  /*6040*/  BSYNC B0 ;  /* 0x0000000000007941 */ /* 0x000fea0003800000 */
.L_x_5231:
[----:B------:R-:W-:Y:S01]  /*6050*/  LOP3.LUT R4, R5, 0x80000000, RZ, 0xc0, !PT ;  /* 0x8000000005047812 */ /* 0x000fe200078ec0ff */
[----:B------:R-:W-:-:S03]  /*6060*/  IMAD.MOV.U32 R23, RZ, RZ, R9 ;  /* 0x000000ffff177224 */ /* 0x000fc600078e0009 */
[----:B------:R-:W-:-:S04]  /*6070*/  SHF.R.U32.HI R5, RZ, 0x18, R4 ;  /* 0x00000018ff057819 */ /* 0x000fc80000011604 */
[----:B------:R-:W-:-:S05]  /*6080*/  LOP3.LUT R5, R0, R5, RZ, 0xfc, !PT ;  /* 0x0000000500057212 */ /* 0x000fca00078efcff */
[----:B------:R1:W-:Y:S01]  /*6090*/  STG.E.U8 [R2.64], R5 ;  /* 0x0000000502007986 */ /* 0x0003e2000c101124 */
[----:B------:R-:W-:Y:S05]  /*60a0*/  BRA `(.L_x_5217) ;  /* 0x0000079000007947 */ /* 0x000fea0003800000 */
.L_x_5227:
[----:B------:R-:W-:Y:S01]  /*60b0*/  HADD2.F32 R0, -RZ, R0.H0_H0 ;  /* 0x20000000ff007230 */ /* 0x000fe20000004100 */
[----:B------:R-:W-:-:S04]  /*60c0*/  IMAD.MOV.U32 R23, RZ, RZ, R9 ;  /* 0x000000ffff177224 */ /* 0x000fc800078e0009 */
[----:B------:R-:W-:-:S05]  /*60d0*/  F2FP.BF16.PACK_AB R0, RZ, R0 ;  /* 0x00000000ff00723e */ /* 0x000fca00000010ff */
[----:B------:R1:W-:Y:S01]  /*60e0*/  STG.E.U16 [R2.64], R0 ;  /* 0x0000000002007986 */ /* 0x0003e2000c101524 */
[----:B------:R-:W-:Y:S05]  /*60f0*/  BRA `(.L_x_5217) ;  /* 0x0000074000007947 */ /* 0x000fea0003800000 */
.L_x_5224:
        /* <DEDUP_REMOVED lines=10> */
[----:B------:R-:W1:Y:S02]  /*61a0*/  F2I.FTZ.U32.TRUNC.NTZ R5, R5 ;  /* 0x0000000500057305 */ /* 0x000e64000021f000 */
[----:B-1----:R1:W-:Y:S01]  /*61b0*/  STG.E.U16 [R2.64], R5 ;  /* 0x0000000502007986 */ /* 0x0023e2000c101524 */
[----:B------:R-:W-:Y:S05]  /*61c0*/  BRA `(.L_x_5217) ;  /* 0x0000067000007947 */ /* 0x000fea0003800000 */
.L_x_5236:
        /* <DEDUP_REMOVED lines=17> */
.L_x_5239:
[----:B------:R-:W-:-:S04]  /*62e0*/  LOP3.LUT R0, R7, 0x80000000, RZ, 0xc0, !PT ;  /* 0x8000000007007812 */ /* 0x000fc800078ec0ff */
[----:B------:R-:W-:-:S04]  /*62f0*/  SHF.R.U32.HI R5, RZ, 0x18, R0 ;  /* 0x00000018ff057819 */ /* 0x000fc80000011600 */
[----:B------:R-:W-:-:S04]  /*6300*/  LOP3.LUT R4, R4, R5, RZ, 0xfc, !PT ;  /* 0x0000000504047212 */ /* 0x000fc800078efcff */
[----:B------:R-:W-:Y:S02]  /*6310*/  PRMT R0, R4, 0x7610, R0 ;  /* 0x0000761004007816 */ /* 0x000fe40000000000 */
.L_x_5238:
[----:B------:R-:W-:Y:S05]  /*6320*/  BSYNC B0 ;  /* 0x0000000000007941 */ /* 0x000fea0003800000 */
.L_x_5237:
[----:B------:R1:W-:Y:S01]  /*6330*/  STG.E.U8 [R2.64], R0 ;  /* 0x0000000002007986 */ /* 0x0003e2000c101124 */
[----:B------:R-:W-:Y:S01]  /*6340*/  IMAD.MOV.U32 R23, RZ, RZ, R9 ;  /* 0x000000ffff177224 */ /* 0x000fe200078e0009 */
[----:B------:R-:W-:Y:S05]  /*6350*/  BRA `(.L_x_5217) ;  /* 0x000004e000007947 */ /* 0x000fea0003800000 */
.L_x_5235:
        /* <DEDUP_REMOVED lines=17> */
.L_x_5242:
[----:B------:R-:W-:-:S04]  /*6470*/  LOP3.LUT R0, R7, 0x80000000, RZ, 0xc0, !PT ;  /* 0x8000000007007812 */ /* 0x000fc800078ec0ff */
[----:B------:R-:W-:-:S04]  /*6480*/  SHF.R.U32.HI R5, RZ, 0x18, R0 ;  /* 0x00000018ff057819 */ /* 0x000fc80000011600 */
[----:B------:R-:W-:-:S04]  /*6490*/  LOP3.LUT R4, R4, R5, RZ, 0xfc, !PT ;  /* 0x0000000504047212 */ /* 0x000fc800078efcff */
[----:B------:R-:W-:Y:S02]  /*64a0*/  PRMT R0, R4, 0x7610, R0 ;  /* 0x0000761004007816 */ /* 0x000fe40000000000 */
.L_x_5241:
[----:B------:R-:W-:Y:S05]  /*64b0*/  BSYNC B0 ;  /* 0x0000000000007941 */ /* 0x000fea0003800000 */
.L_x_5240:
[----:B------:R1:W-:Y:S01]  /*64c0*/  STG.E.U8 [R2.64], R0 ;  /* 0x0000000002007986 */ /* 0x0003e2000c101124 */
[----:B------:R-:W-:Y:S01]  /*64d0*/  IMAD.MOV.U32 R23, RZ, RZ, R9 ;  /* 0x000000ffff177224 */ /* 0x000fe200078e0009 */
[----:B------:R-:W-:Y:S05]  /*64e0*/  BRA `(.L_x_5217) ;  /* 0x0000035000007947 */ /* 0x000fea0003800000 */
.L_x_5234:
        /* <DEDUP_REMOVED lines=23> */
.L_x_5216:
        /* <DEDUP_REMOVED lines=21> */
.L_x_5244:
[----:B------:R-:W-:Y:S01]  /*67b0*/  HADD2.F32 R4, -RZ, R0.H0_H0 ;  /* 0x20000000ff047230 */ /* 0x000fe20000004100 */
[----:B------:R-:W-:-:S05]  /*67c0*/  IMAD.MOV.U32 R23, RZ, RZ, R9 ;  /* 0x000000ffff177224 */ /* 0x000fca00078e0009 */
[----:B------:R-:W1:Y:S02]  /*67d0*/  F2I.U64.TRUNC R4, R4 ;  /* 0x0000000400047311 */ /* 0x000e64000020d800 */
[----:B-1----:R1:W-:Y:S01]  /*67e0*/  STG.E.64 [R2.64], R4 ;  /* 0x0000000402007986 */ /* 0x0023e2000c101b24 */
[----:B------:R-:W-:Y:S05]  /*67f0*/  BRA `(.L_x_5217) ;  /* 0x0000004000007947 */ /* 0x000fea0003800000 */
.L_x_5243:
[----:B------:R-:W-:Y:S01]  /*6800*/  HADD2.F32 R0, -RZ, R0.H0_H0 ;  /* 0x20000000ff007230 */ /* 0x000fe20000004100 */
[----:B------:R-:W-:-:S03]  /*6810*/  IMAD.MOV.U32 R23, RZ, RZ, R9 ;  /* 0x000000ffff177224 */ /* 0x000fc600078e0009 */
[----:B------:R-:W1:Y:S02]  /*6820*/  F2I.FTZ.U32.TRUNC.NTZ R5, R0 ;  /* 0x0000000000057305 */ /* 0x000e64000021f000 */
[----:B-1----:R1:W-:Y:S02]  /*6830*/  STG.E [R2.64], R5 ;  /* 0x0000000502007986 */ /* 0x0023e4000c101924 */
.L_x_5217:
        /* <DEDUP_REMOVED lines=20> */
[----:B------:R-:W1:Y:S02]  /*6980*/  F2I.FTZ.TRUNC.NTZ R25, R25 ;  /* 0x0000001900197305 */ /* 0x000e64000021f100 */
[----:B-1----:R1:W-:Y:S01]  /*6990*/  STG.E.U8 [R2.64], R25 ;  /* 0x0000001902007986 */ /* 0x0023e2000c101124 */
[----:B------:R-:W-:Y:S05]  /*69a0*/  BRA `(.L_x_5251) ;  /* 0x00000e8000007947 */ /* 0x000fea0003800000 */
.L_x_5249:
[----:B------:R-:W-:-:S06]  /*69b0*/  HADD2.F32 R5, -RZ, R25.H0_H0 ;  /* 0x20000019ff057230 */ /* 0x000fcc0000004100 */
[----:B------:R-:W1:Y:S02]  /*69c0*/  F2I.S64.TRUNC R4, R5 ;  /* 0x0000000500047311 */ /* 0x000e64000020d900 */
[----:B-1----:R1:W-:Y:S01]  /*69d0*/  STG.E.U8 [R2.64], R4 ;  /* 0x0000000402007986 */ /* 0x0023e2000c101124 */
[----:B------:R-:W-:Y:S05]  /*69e0*/  BRA `(.L_x_5251) ;  /* 0x00000e4000007947 */ /* 0x000fea0003800000 */
.L_x_5248:
        /* <DEDUP_REMOVED lines=10> */
.L_x_5253:
[----:B------:R-:W-:-:S06]  /*6a90*/  HADD2.F32 R25, -RZ, R25.H0_H0 ;  /* 0x20000019ff197230 */ /* 0x000fcc0000004100 */
[----:B------:R-:W1:Y:S02]  /*6aa0*/  F2I.FTZ.TRUNC.NTZ R25, R25 ;  /* 0x0000001900197305 */ /* 0x000e64000021f100 */
[----:B-1----:R1:W-:Y:S01]  /*6ab0*/  STG.E [R2.64], R25 ;  /* 0x0000001902007986 */ /* 0x0023e2000c101924 */
[----:B------:R-:W-:Y:S05]  /*6ac0*/  BRA `(.L_x_5251) ;  /* 0x00000d6000007947 */ /* 0x000fea0003800000 */
.L_x_5252:
[----:B------:R-:W-:-:S06]  /*6ad0*/  HADD2.F32 R25, -RZ, R25.H0_H0 ;  /* 0x20000019ff197230 */ /* 0x000fcc0000004100 */
[----:B------:R-:W1:Y:S02]  /*6ae0*/  F2I.FTZ.TRUNC.NTZ R25, R25 ;  /* 0x0000001900197305 */ /* 0x000e64000021f100 */
[----:B-1----:R1:W-:Y:S01]  /*6af0*/  STG.E.U16 [R2.64], R25 ;  /* 0x0000001902007986 */ /* 0x0023e2000c101524 */
[----:B------:R-:W-:Y:S05]  /*6b00*/  BRA `(.L_x_5251) ;  /* 0x00000d2000007947 */ /* 0x000fea0003800000 */
.L_x_5247:
        /* <DEDUP_REMOVED lines=9> */
.L_x_5255:
[----:B------:R1:W-:Y:S01]  /*6ba0*/  STG.E.U16 [R2.64], R25 ;  /* 0x0000001902007986 */ /* 0x0003e2000c101524 */
[----:B------:R-:W-:Y:S05]  /*6bb0*/  BRA `(.L_x_5251) ;  /* 0x00000c7000007947 */ /* 0x000fea0003800000 */
.L_x_5254:
        /* <DEDUP_REMOVED lines=10> */
.L_x_5257:
[----:B------:R-:W-:-:S05]  /*6c60*/  HADD2.F32 R0, -RZ, R25.H0_H0 ;  /* 0x20000019ff007230 */ /* 0x000fca0000004100 */
[----:B------:R-:W-:-:S04]  /*6c70*/  F2FP.PACK_AB R0, RZ, R0 ;  /* 0x00000000ff00723e */ /* 0x000fc800000000ff */
[----:B------:R-:W-:-:S05]  /*6c80*/  PRMT R0, R0, 0x5410, RZ ;  /* 0x0000541000007816 */ /* 0x000fca00000000ff */
[----:B------:R1:W-:Y:S01]  /*6c90*/  STG.E [R2.64], R0 ;  /* 0x0000000002007986 */ /* 0x0003e2000c101924 */
[----:B------:R-:W-:Y:S05]  /*6ca0*/  BRA `(.L_x_5251) ;  /* 0x00000b8000007947 */ /* 0x000fea0003800000 */
.L_x_5256:
[----:B------:R-:W-:-:S05]  /*6cb0*/  HADD2.F32 R4, -RZ, R25.H0_H0 ;  /* 0x20000019ff047230 */ /* 0x000fca0000004100 */
[----:B------:R-:W-:-:S06]  /*6cc0*/  FMUL.FTZ R4, R4, 1 ;  /* 0x3f80000004047820 */ /* 0x000fcc0000410000 */
[----:B------:R-:W1:Y:S02]  /*6cd0*/  F2F.F64.F32 R4, R4 ;  /* 0x0000000400047310 */ /* 0x000e640000201800 */
[----:B-1----:R1:W-:Y:S01]  /*6ce0*/  STG.E.64 [R2.64], R4 ;  /* 0x0000000402007986 */ /* 0x0023e2000c101b24 */
[----:B------:R-:W-:Y:S05]  /*6cf0*/  BRA `(.L_x_5251) ;  /* 0x00000b3000007947 */ /* 0x000fea0003800000 */
.L_x_5246:
        /* <DEDUP_REMOVED lines=13> */
.L_x_5260:
[----:B------:R-:W-:Y:S01]  /*6dd0*/  HADD2.F32 R25, -RZ, R25.H0_H0 ;  /* 0x20000019ff197230 */ /* 0x000fe20000004100 */
[----:B------:R-:W-:-:S04]  /*6de0*/  CS2R R6, SRZ ;  /* 0x0000000000067805 */ /* 0x000fc8000001ff00 */
[----:B------:R-:W-:-:S06]  /*6df0*/  FMUL.FTZ R4, R25, 1 ;  /* 0x3f80000019047820 */ /* 0x000fcc0000410000 */
[----:B------:R-:W1:Y:S02]  /*6e00*/  F2F.F64.F32 R4, R4 ;  /* 0x0000000400047310 */ /* 0x000e640000201800 */
[----:B-1----:R1:W-:Y:S01]  /*6e10*/  STG.E.128 [R2.64], R4 ;  /* 0x0000000402007986 */ /* 0x0023e2000c101d24 */
[----:B------:R-:W-:Y:S05]  /*6e20*/  BRA `(.L_x_5251) ;  /* 0x00000a0000007947 */ /* 0x000fea0003800000 */
.L_x_5259:
        /* <DEDUP_REMOVED lines=21> */
.L_x_5264:
[----:B------:R-:W-:Y:S05]  /*6f80*/  BSYNC B0 ;  /* 0x0000000000007941 */ /* 0x000fea0003800000 */
.L_x_5263:
[----:B------:R-:W-:-:S05]  /*6f90*/  LOP3.LUT R5, R0, R5, RZ, 0xfc, !PT ;  /* 0x0000000500057212 */ /* 0x000fca00078efcff */
[----:B------:R1:W-:Y:S01]  /*6fa0*/  STG.E.U8 [R2.64], R5 ;  /* 0x0000000502007986 */ /* 0x0003e2000c101124 */
[----:B------:R-:W-:Y:S05]  /*6fb0*/  BRA `(.L_x_5251) ;  /* 0x0000087000007947 */ /* 0x000fea0003800000 */
.L_x_5262:
        /* <DEDUP_REMOVED lines=13> */
.L_x_5266:
[----:B------:R-:W-:Y:S01]  /*7090*/  IMAD.MOV.U32 R0, RZ, RZ, 0x7f ;  /* 0x0000007fff007424 */ /* 0x000fe200078e00ff */
[----:B------:R-:W-:-:S04]  /*70a0*/  ISETP.GT.U32.AND P0, PT, R4, 0x7f800000, PT ;  /* 0x7f8000000400780c */ /* 0x000fc80003f04070 */
[----:B------:R-:W-:-:S04]  /*70b0*/  SEL R0, R0, 0x7c, P0 ;  /* 0x0000007c00007807 */ /* 0x000fc80000000000 */
.L_x_5267:
[----:B------:R-:W-:Y:S05]  /*70c0*/  BSYNC B0 ;  /* 0x0000000000007941 */ /* 0x000fea0003800000 */
.L_x_5265:
[----:B------:R-:W-:-:S04]  /*70d0*/  LOP3.LUT R4, R25, 0x80000000, RZ, 0xc0, !PT ;  /* 0x8000000019047812 */ /* 0x000fc800078ec0ff */
[----:B------:R-:W-:-:S04]  /*70e0*/  SHF.R.U32.HI R5, RZ, 0x18, R4 ;  /* 0x00000018ff057819 */ /* 0x000fc80000011604 */
[----:B------:R-:W-:-:S05]  /*70f0*/  LOP3.LUT R5, R0, R5, RZ, 0xfc, !PT ;  /* 0x0000000500057212 */ /* 0x000fca00078efcff */
[----:B------:R1:W-:Y:S01]  /*7100*/  STG.E.U8 [R2.64], R5 ;  /* 0x0000000502007986 */ /* 0x0003e2000c101124 */
[----:B------:R-:W-:Y:S05]  /*7110*/  BRA `(.L_x_5251) ;  /* 0x0000071000007947 */ /* 0x000fea0003800000 */
.L_x_5261:
[----:B------:R-:W-:-:S05]  /*7120*/  HADD2.F32 R0, -RZ, R25.H0_H0 ;  /* 0x20000019ff007230 */ /* 0x000fca0000004100 */
[----:B------:R-:W-:-:S05]  /*7130*/  F2FP.BF16.PACK_AB R0, RZ, R0 ;  /* 0x00000000ff00723e */ /* 0x000fca00000010ff */
[----:B------:R1:W-:Y:S01]  /*7140*/  STG.E.U16 [R2.64], R0 ;  /* 0x0000000002007986 */ /* 0x0003e2000c101524 */
[----:B------:R-:W-:Y:S05]  /*7150*/  BRA `(.L_x_5251) ;  /* 0x000006d000007947 */ /* 0x000fea0003800000 */
.L_x_5258:
        /* <DEDUP_REMOVED lines=12> */
.L_x_5270:
        /* <DEDUP_REMOVED lines=17> */
.L_x_5273:
[----:B------:R-:W-:-:S04]  /*7330*/  LOP3.LUT R0, R25, 0x80000000, RZ, 0xc0, !PT ;  /* 0x8000000019007812 */ /* 0x000fc800078ec0ff */
[----:B------:R-:W-:-:S04]  /*7340*/  SHF.R.U32.HI R5, RZ, 0x18, R0 ;  /* 0x00000018ff057819 */ /* 0x000fc80000011600 */
[----:B------:R-:W-:-:S04]  /*7350*/  LOP3.LUT R4, R4, R5, RZ, 0xfc, !PT ;  /* 0x0000000504047212 */ /* 0x000fc800078efcff */
[----:B------:R-:W-:Y:S02]  /*7360*/  PRMT R0, R4, 0x7610, R0 ;  /* 0x0000761004007816 */ /* 0x000fe40000000000 */
.L_x_5272:
[----:B------:R-:W-:Y:S05]  /*7370*/  BSYNC B0 ;  /* 0x0000000000007941 */ /* 0x000fea0003800000 */
.L_x_5271:
[----:B------:R1:W-:Y:S01]  /*7380*/  STG.E.U8 [R2.64], R0 ;  /* 0x0000000002007986 */ /* 0x0003e2000c101124 */
[----:B------:R-:W-:Y:S05]  /*7390*/  BRA `(.L_x_5251) ;  /* 0x0000049000007947 */ /* 0x000fea0003800000 */
.L_x_5269:
        /* <DEDUP_REMOVED lines=17> */
.L_x_5276:
[----:B------:R-:W-:-:S04]  /*74b0*/  LOP3.LUT R0, R25, 0x80000000, RZ, 0xc0, !PT ;  /* 0x8000000019007812 */ /* 0x000fc800078ec0ff */
[----:B------:R-:W-:-:S04]  /*74c0*/  SHF.R.U32.HI R5, RZ, 0x18, R0 ;  /* 0x00000018ff057819 */ /* 0x000fc80000011600 */
[----:B------:R-:W-:-:S04]  /*74d0*/  LOP3.LUT R4, R4, R5, RZ, 0xfc, !PT ;  /* 0x0000000504047212 */ /* 0x000fc800078efcff */
[----:B------:R-:W-:Y:S02]  /*74e0*/  PRMT R0, R4, 0x7610, R0 ;  /* 0x0000761004007816 */ /* 0x000fe40000000000 */
.L_x_5275:
[----:B------:R-:W-:Y:S05]  /*74f0*/  BSYNC B0 ;  /* 0x0000000000007941 */ /* 0x000fea0003800000 */
.L_x_5274:
[----:B------:R1:W-:Y:S01]  /*7500*/  STG.E.U8 [R2.64], R0 ;  /* 0x0000000002007986 */ /* 0x0003e2000c101124 */
[----:B------:R-:W-:Y:S05]  /*7510*/  BRA `(.L_x_5251) ;  /* 0x0000031000007947 */ /* 0x000fea0003800000 */
.L_x_5268:
        /* <DEDUP_REMOVED lines=22> */
.L_x_5250:
        /* <DEDUP_REMOVED lines=20> */
.L_x_5278:
[----:B------:R-:W-:-:S06]  /*77c0*/  HADD2.F32 R4, -RZ, R25.H0_H0 ;  /* 0x20000019ff047230 */ /* 0x000fcc0000004100 */
[----:B------:R-:W1:Y:S02]  /*77d0*/  F2I.U64.TRUNC R4, R4 ;  /* 0x0000000400047311 */ /* 0x000e64000020d800 */
[----:B-1----:R1:W-:Y:S01]  /*77e0*/  STG.E.64 [R2.64], R4 ;  /* 0x0000000402007986 */ /* 0x0023e2000c101b24 */
[----:B------:R-:W-:Y:S05]  /*77f0*/  BRA `(.L_x_5251) ;  /* 0x0000003000007947 */ /* 0x000fea0003800000 */
.L_x_5277:
[----:B------:R-:W-:-:S06]  /*7800*/  HADD2.F32 R25, -RZ, R25.H0_H0 ;  /* 0x20000019ff197230 */ /* 0x000fcc0000004100 */
[----:B------:R-:W1:Y:S02]  /*7810*/  F2I.FTZ.U32.TRUNC.NTZ R25, R25 ;  /* 0x0000001900197305 */ /* 0x000e64000021f000 */
[----:B-1----:R1:W-:Y:S02]  /*7820*/  STG.E [R2.64], R25 ;  /* 0x0000001902007986 */ /* 0x0023e4000c101924 */
.L_x_5251:
[----:B------:R-:W-:-:S04]  /*7830*/  IADD3 R23, R23, 0x80, RZ ;  /* 0x0000008017177810 */ /* 0x000fc80007ffe0ff */
.L_x_5211:
[----:B------:R-:W-:-:S13]  /*7840*/  ISETP.GE.AND P0, PT, R23, R22, PT ;  /* 0x000000161700720c */ /* 0x000fda0003f06270 */
[----:B------:R-:W-:Y:S01]  /*7850*/  @P0 BREAK B6 ;  /* 0x0000000000060942 */ /* 0x000fe20003800000 */
[----:B------:R-:W-:Y:S05]  /*7860*/  @P0 BRA `(.L_x_5245) ;  /* 0x00000fe000000947 */ /* 0x000fea0003800000 */
[----:B------:R-:W-:Y:S05]  /*7870*/  BSYNC B6 ;  /* 0x0000000000067941 */ /* 0x000fea0003800000 */
.L_x_5210:
        /* <DEDUP_REMOVED lines=20> */
.L_x_5282:
[----:B------:R-:W-:-:S06]  /*79c0*/  HADD2.F32 R5, -RZ, R18.H0_H0 ;  /* 0x20000012ff057230 */ /* 0x000fcc0000004100 */
[----:B------:R-:W1:Y:S02]  /*79d0*/  F2I.S64.TRUNC R4, R5 ;  /* 0x0000000500047311 */ /* 0x000e64000020d900 */
[----:B-1----:R1:W-:Y:S01]  /*79e0*/  STG.E.U8 [R2.64], R4 ;  /* 0x0000000402007986 */ /* 0x0023e2000c101124 */
[----:B------:R-:W-:Y:S05]  /*79f0*/  BRA `(.L_x_5284) ;  /* 0x00000e4000007947 */ /* 0x000fea0003800000 */
.L_x_5281:
        /* <DEDUP_REMOVED lines=10> */
.L_x_5286:
[----:B------:R-:W-:-:S04]  /*7aa0*/  HADD2.F32 R18, -RZ, R18.H0_H0 ;  /* 0x20000012ff127230 */ /* 0x000fc80000004100 */
[----:B------:R-:W1:Y:S02]  /*7ab0*/  F2I.FTZ.TRUNC.NTZ R5, R18 ;  /* 0x0000001200057305 */ /* 0x000e64000021f100 */
[----:B-1----:R1:W-:Y:S01]  /*7ac0*/  STG.E [R2.64], R5 ;  /* 0x0000000502007986 */ /* 0x0023e2000c101924 */
[----:B------:R-:W-:Y:S05]  /*7ad0*/  BRA `(.L_x_5284) ;  /* 0x00000d6000007947 */ /* 0x000fea0003800000 */
.L_x_5285:
[----:B------:R-:W-:-:S04]  /*7ae0*/  HADD2.F32 R18, -RZ, R18.H0_H0 ;  /* 0x20000012ff127230 */ /* 0x000fc80000004100 */
[----:B------:R-:W1:Y:S02]  /*7af0*/  F2I.FTZ.TRUNC.NTZ R5, R18 ;  /* 0x0000001200057305 */ /* 0x000e64000021f100 */
[----:B-1----:R1:W-:Y:S01]  /*7b00*/  STG.E.U16 [R2.64], R5 ;  /* 0x0000000502007986 */ /* 0x0023e2000c101524 */
[----:B------:R-:W-:Y:S05]  /*7b10*/  BRA `(.L_x_5284) ;  /* 0x00000d2000007947 */ /* 0x000fea0003800000 */
.L_x_5280:
        /* <DEDUP_REMOVED lines=9> */
.L_x_5288:
[----:B------:R1:W-:Y:S01]  /*7bb0*/  STG.E.U16 [R2.64], R18 ;  /* 0x0000001202007986 */ /* 0x0003e2000c101524 */
[----:B------:R-:W-:Y:S05]  /*7bc0*/  BRA `(.L_x_5284) ;  /* 0x00000c7000007947 */ /* 0x000fea0003800000 */
.L_x_5287:
        /* <DEDUP_REMOVED lines=10> */
.L_x_5290:
[----:B------:R-:W-:-:S05]  /*7c70*/  HADD2.F32 R0, -RZ, R18.H0_H0 ;  /* 0x20000012ff007230 */ /* 0x000fca0000004100 */
[----:B------:R-:W-:-:S04]  /*7c80*/  F2FP.PACK_AB R0, RZ, R0 ;  /* 0x00000000ff00723e */ /* 0x000fc800000000ff */
[----:B------:R-:W-:-:S05]  /*7c90*/  PRMT R0, R0, 0x5410, RZ ;  /* 0x0000541000007816 */ /* 0x000fca00000000ff */
[----:B------:R1:W-:Y:S01]  /*7ca0*/  STG.E [R2.64], R0 ;  /* 0x0000000002007986 */ /* 0x0003e2000c101924 */
[----:B------:R-:W-:Y:S05]  /*7cb0*/  BRA `(.L_x_5284) ;  /* 0x00000b8000007947 */ /* 0x000fea0003800000 */
.L_x_5289:
[----:B------:R-:W-:-:S05]  /*7cc0*/  HADD2.F32 R4, -RZ, R18.H0_H0 ;  /* 0x20000012ff047230 */ /* 0x000fca0000004100 */
[----:B------:R-:W-:-:S06]  /*7cd0*/  FMUL.FTZ R4, R4, 1 ;  /* 0x3f80000004047820 */ /* 0x000fcc0000410000 */
[----:B------:R-:W1:Y:S02]  /*7ce0*/  F2F.F64.F32 R4, R4 ;  /* 0x0000000400047310 */ /* 0x000e640000201800 */
[----:B-1----:R1:W-:Y:S01]  /*7cf0*/  STG.E.64 [R2.64], R4 ;  /* 0x0000000402007986 */ /* 0x0023e2000c101b24 */
[----:B------:R-:W-:Y:S05]  /*7d00*/  BRA `(.L_x_5284) ;  /* 0x00000b3000007947 */ /* 0x000fea0003800000 */
.L_x_5279:
        /* <DEDUP_REMOVED lines=13> */
.L_x_5293:
[----:B------:R-:W-:Y:S01]  /*7de0*/  HADD2.F32 R18, -RZ, R18.H0_H0 ;  /* 0x20000012ff127230 */ /* 0x000fe20000004100 */
[----:B------:R-:W-:-:S04]  /*7df0*/  CS2R R6, SRZ ;  /* 0x0000000000067805 */ /* 0x000fc8000001ff00 */
[----:B------:R-:W-:-:S06]  /*7e00*/  FMUL.FTZ R4, R18, 1 ;  /* 0x3f80000012047820 */ /* 0x000fcc0000410000 */
[----:B------:R-:W1:Y:S02]  /*7e10*/  F2F.F64.F32 R4, R4 ;  /* 0x0000000400047310 */ /* 0x000e640000201800 */
[----:B-1----:R1:W-:Y:S01]  /*7e20*/  STG.E.128 [R2.64], R4 ;  /* 0x0000000402007986 */ /* 0x0023e2000c101d24 */
[----:B------:R-:W-:Y:S05]  /*7e30*/  BRA `(.L_x_5284) ;  /* 0x00000a0000007947 */ /* 0x000fea0003800000 */
.L_x_5292:
        /* <DEDUP_REMOVED lines=21> */
.L_x_5297:
[----:B------:R-:W-:Y:S05]  /*7f90*/  BSYNC B0 ;  /* 0x0000000000007941 */ /* 0x000fea0003800000 */
.L_x_5296:
[----:B------:R-:W-:-:S05]  /*7fa0*/  LOP3.LUT R5, R0, R5, RZ, 0xfc, !PT ;  /* 0x0000000500057212 */ /* 0x000fca00078efcff */
[----:B------:R1:W-:Y:S01]  /*7fb0*/  STG.E.U8 [R2.64], R5 ;  /* 0x0000000502007986 */ /* 0x0003e2000c101124 */
[----:B------:R-:W-:Y:S05]  /*7fc0*/  BRA `(.L_x_5284) ;  /* 0x0000087000007947 */ /* 0x000fea0003800000 */
.L_x_5295:
        /* <DEDUP_REMOVED lines=13> */
.L_x_5299:
[----:B------:R-:W-:Y:S01]  /*80a0*/  IMAD.MOV.U32 R0, RZ, RZ, 0x7f ;  /* 0x0000007fff007424 */ /* 0x000fe200078e00ff */
[----:B------:R-:W-:-:S04]  /*80b0*/  ISETP.GT.U32.AND P0, PT, R4, 0x7f800000, PT ;  /* 0x7f8000000400780c */ /* 0x000fc80003f04070 */
[----:B------:R-:W-:-:S04]  /*80c0*/  SEL R0, R0, 0x7c, P0 ;  /* 0x0000007c00007807 */ /* 0x000fc80000000000 */
.L_x_5300:
[----:B------:R-:W-:Y:S05]  /*80d0*/  BSYNC B0 ;  /* 0x0000000000007941 */ /* 0x000fea0003800000 */
.L_x_5298:
[----:B------:R-:W-:-:S04]  /*80e0*/  LOP3.LUT R4, R5, 0x80000000, RZ, 0xc0, !PT ;  /* 0x8000000005047812 */ /* 0x000fc800078ec0ff */
[----:B------:R-:W-:-:S04]  /*80f0*/  SHF.R.U32.HI R5, RZ, 0x18, R4 ;  /* 0x00000018ff057819 */ /* 0x000fc80000011604 */
[----:B------:R-:W-:-:S05]  /*8100*/  LOP3.LUT R5, R0, R5, RZ, 0xfc, !PT ;  /* 0x0000000500057212 */ /* 0x000fca00078efcff */
[----:B------:R1:W-:Y:S01]  /*8110*/  STG.E.U8 [R2.64], R5 ;  /* 0x0000000502007986 */ /* 0x0003e2000c101124 */
[----:B------:R-:W-:Y:S05]  /*8120*/  BRA `(.L_x_5284) ;  /* 0x0000071000007947 */ /* 0x000fea0003800000 */
.L_x_5294:
[----:B------:R-:W-:-:S05]  /*8130*/  HADD2.F32 R0, -RZ, R18.H0_H0 ;  /* 0x20000012ff007230 */ /* 0x000fca0000004100 */
[----:B------:R-:W-:-:S05]  /*8140*/  F2FP.BF16.PACK_AB R0, RZ, R0 ;  /* 0x00000000ff00723e */ /* 0x000fca00000010ff */
[----:B------:R1:W-:Y:S01]  /*8150*/  STG.E.U16 [R2.64], R0 ;  /* 0x0000000002007986 */ /* 0x0003e2000c101524 */
[----:B------:R-:W-:Y:S05]  /*8160*/  BRA `(.L_x_5284) ;  /* 0x000006d000007947 */ /* 0x000fea0003800000 */
.L_x_5291:
        /* <DEDUP_REMOVED lines=12> */
.L_x_5303:
        /* <DEDUP_REMOVED lines=17> */
.L_x_5306:
[----:B------:R-:W-:-:S04]  /*8340*/  LOP3.LUT R0, R7, 0x80000000, RZ, 0xc0, !PT ;  /* 0x8000000007007812 */ /* 0x000fc800078ec0ff */
[----:B------:R-:W-:-:S04]  /*8350*/  SHF.R.U32.HI R5, RZ, 0x18, R0 ;  /* 0x00000018ff057819 */ /* 0x000fc80000011600 */
[----:B------:R-:W-:-:S04]  /*8360*/  LOP3.LUT R4, R4, R5, RZ, 0xfc, !PT ;  /* 0x0000000504047212 */ /* 0x000fc800078efcff */
[----:B------:R-:W-:Y:S02]  /*8370*/  PRMT R0, R4, 0x7610, R0 ;  /* 0x0000761004007816 */ /* 0x000fe40000000000 */
.L_x_5305:
[----:B------:R-:W-:Y:S05]  /*8380*/  BSYNC B0 ;  /* 0x0000000000007941 */ /* 0x000fea0003800000 */
.L_x_5304:
[----:B------:R1:W-:Y:S01]  /*8390*/  STG.E.U8 [R2.64], R0 ;  /* 0x0000000002007986 */ /* 0x0003e2000c101124 */
[----:B------:R-:W-:Y:S05]  /*83a0*/  BRA `(.L_x_5284) ;  /* 0x0000049000007947 */ /* 0x000fea0003800000 */
.L_x_5302:
        /* <DEDUP_REMOVED lines=17> */
.L_x_5309:
[----:B------:R-:W-:-:S04]  /*84c0*/  LOP3.LUT R0, R7, 0x80000000, RZ, 0xc0, !PT ;  /* 0x8000000007007812 */ /* 0x000fc800078ec0ff */
[----:B------:R-:W-:-:S04]  /*84d0*/  SHF.R.U32.HI R5, RZ, 0x18, R0 ;  /* 0x00000018ff057819 */ /* 0x000fc80000011600 */
[----:B------:R-:W-:-:S04]  /*84e0*/  LOP3.LUT R4, R4, R5, RZ, 0xfc, !PT ;  /* 0x0000000504047212 */ /* 0x000fc800078efcff */
[----:B------:R-:W-:Y:S02]  /*84f0*/  PRMT R0, R4, 0x7610, R0 ;  /* 0x0000761004007816 */ /* 0x000fe40000000000 */
.L_x_5308:
[----:B------:R-:W-:Y:S05]  /*8500*/  BSYNC B0 ;  /* 0x0000000000007941 */ /* 0x000fea0003800000 */
.L_x_5307:
[----:B------:R1:W-:Y:S01]  /*8510*/  STG.E.U8 [R2.64], R0 ;  /* 0x0000000002007986 */ /* 0x0003e2000c101124 */
[----:B------:R-:W-:Y:S05]  /*8520*/  BRA `(.L_x_5284) ;  /* 0x0000031000007947 */ /* 0x000fea0003800000 */
.L_x_5301:
        /* <DEDUP_REMOVED lines=22> */
.L_x_5283:
        /* <DEDUP_REMOVED lines=20> */
.L_x_5311:
[----:B------:R-:W-:-:S06]  /*87d0*/  HADD2.F32 R4, -RZ, R18.H0_H0 ;  /* 0x20000012ff047230 */ /* 0x000fcc0000004100 */
[----:B------:R-:W1:Y:S02]  /*87e0*/  F2I.U64.TRUNC R4, R4 ;  /* 0x0000000400047311 */ /* 0x000e64000020d800 */
[----:B-1----:R1:W-:Y:S01]  /*87f0*/  STG.E.64 [R2.64], R4 ;  /* 0x0000000402007986 */ /* 0x0023e2000c101b24 */
[----:B------:R-:W-:Y:S05]  /*8800*/  BRA `(.L_x_5284) ;  /* 0x0000003000007947 */ /* 0x000fea0003800000 */
.L_x_5310:
[----:B------:R-:W-:-:S04]  /*8810*/  HADD2.F32 R18, -RZ, R18.H0_H0 ;  /* 0x20000012ff127230 */ /* 0x000fc80000004100 */
[----:B------:R-:W1:Y:S02]  /*8820*/  F2I.FTZ.U32.TRUNC.NTZ R5, R18 ;  /* 0x0000001200057305 */ /* 0x000e64000021f000 */
[----:B-1----:R1:W-:Y:S02]  /*8830*/  STG.E [R2.64], R5 ;  /* 0x0000000502007986 */ /* 0x0023e4000c101924 */
.L_x_5284:
[----:B------:R-:W-:Y:S02]  /*8840*/  IADD3 R23, R23, 0x80, RZ ;  /* 0x0000008017177810 */ /* 0x000fe40007ffe0ff */
.L_x_5245:
[----:B------:R-:W-:Y:S05]  /*8850*/  BSYNC B7 ;  /* 0x0000000000077941 */ /* 0x000fea0003800000 */
.L_x_5209:
        /* <DEDUP_REMOVED lines=19> */
[----:B-1----:R-:W-:Y:S01]  /*8990*/  STG.E.U8 [R2.64], R19 ;  /* 0x0000001302007986 */ /* 0x002fe2000c101124 */
[----:B------:R-:W-:Y:S05]  /*89a0*/  EXIT ;  /* 0x000000000000794d */ /* 0x000fea0003800000 */
.L_x_5315:
[----:B------:R-:W-:-:S06]  /*89b0*/  HADD2.F32 R5, -RZ, R19.H0_H0 ;  /* 0x20000013ff057230 */ /* 0x000fcc0000004100 */
[----:B------:R-:W1:Y:S02]  /*89c0*/  F2I.S64.TRUNC R4, R5 ;  /* 0x0000000500047311 */ /* 0x000e64000020d900 */
[----:B-1----:R-:W-:Y:S01]  /*89d0*/  STG.E.U8 [R2.64], R4 ;  /* 0x0000000402007986 */ /* 0x002fe2000c101124 */
[----:B------:R-:W-:Y:S05]  /*89e0*/  EXIT ;  /* 0x000000000000794d */ /* 0x000fea0003800000 */
.L_x_5314:
        /* <DEDUP_REMOVED lines=10> */
.L_x_5318:
[----:B------:R-:W-:-:S06]  /*8a90*/  HADD2.F32 R19, -RZ, R19.H0_H0 ;  /* 0x20000013ff137230 */ /* 0x000fcc0000004100 */
[----:B------:R-:W1:Y:S02]  /*8aa0*/  F2I.FTZ.TRUNC.NTZ R19, R19 ;  /* 0x0000001300137305 */ /* 0x000e64000021f100 */
[----:B-1----:R-:W-:Y:S01]  /*8ab0*/  STG.E [R2.64], R19 ;  /* 0x0000001302007986 */ /* 0x002fe2000c101924 */
[----:B------:R-:W-:Y:S05]  /*8ac0*/  EXIT ;  /* 0x000000000000794d */ /* 0x000fea0003800000 */
.L_x_5317:
[----:B------:R-:W-:-:S06]  /*8ad0*/  HADD2.F32 R19, -RZ, R19.H0_H0 ;  /* 0x20000013ff137230 */ /* 0x000fcc0000004100 */
[----:B------:R-:W1:Y:S02]  /*8ae0*/  F2I.FTZ.TRUNC.NTZ R19, R19 ;  /* 0x0000001300137305 */ /* 0x000e64000021f100 */
[----:B-1----:R-:W-:Y:S01]  /*8af0*/  STG.E.U16 [R2.64], R19 ;  /* 0x0000001302007986 */ /* 0x002fe2000c101524 */
[----:B------:R-:W-:Y:S05]  /*8b00*/  EXIT ;  /* 0x000000000000794d */ /* 0x000fea0003800000 */
.L_x_5313:
        /* <DEDUP_REMOVED lines=9> */
.L_x_5320:
[----:B------:R-:W-:Y:S01]  /*8ba0*/  STG.E.U16 [R2.64], R19 ;  /* 0x0000001302007986 */ /* 0x000fe2000c101524 */
[----:B------:R-:W-:Y:S05]  /*8bb0*/  EXIT ;  /* 0x000000000000794d */ /* 0x000fea0003800000 */
.L_x_5319:
        /* <DEDUP_REMOVED lines=10> */
.L_x_5322:
[----:B------:R-:W-:-:S05]  /*8c60*/  HADD2.F32 R0, -RZ, R19.H0_H0 ;  /* 0x20000013ff007230 */ /* 0x000fca0000004100 */
[----:B------:R-:W-:-:S04]  /*8c70*/  F2FP.PACK_AB R0, RZ, R0 ;  /* 0x00000000ff00723e */ /* 0x000fc800000000ff */
[----:B------:R-:W-:-:S05]  /*8c80*/  PRMT R0, R0, 0x5410, RZ ;  /* 0x0000541000007816 */ /* 0x000fca00000000ff */
[----:B------:R-:W-:Y:S01]  /*8c90*/  STG.E [R2.64], R0 ;  /* 0x0000000002007986 */ /* 0x000fe2000c101924 */
[----:B------:R-:W-:Y:S05]  /*8ca0*/  EXIT ;  /* 0x000000000000794d */ /* 0x000fea0003800000 */
.L_x_5321:
[----:B------:R-:W-:-:S05]  /*8cb0*/  HADD2.F32 R4, -RZ, R19.H0_H0 ;  /* 0x20000013ff047230 */ /* 0x000fca0000004100 */
[----:B------:R-:W-:-:S06]  /*8cc0*/  FMUL.FTZ R4, R4, 1 ;  /* 0x3f80000004047820 */ /* 0x000fcc0000410000 */
[----:B------:R-:W1:Y:S02]  /*8cd0*/  F2F.F64.F32 R4, R4 ;  /* 0x0000000400047310 */ /* 0x000e640000201800 */
[----:B-1----:R-:W-:Y:S01]  /*8ce0*/  STG.E.64 [R2.64], R4 ;  /* 0x0000000402007986 */ /* 0x002fe2000c101b24 */
[----:B------:R-:W-:Y:S05]  /*8cf0*/  EXIT ;  /* 0x000000000000794d */ /* 0x000fea0003800000 */
.L_x_5312:
        /* <DEDUP_REMOVED lines=13> */
.L_x_5325:
[----:B------:R-:W-:Y:S01]  /*8dd0*/  HADD2.F32 R19, -RZ, R19.H0_H0 ;  /* 0x20000013ff137230 */ /* 0x000fe20000004100 */
[----:B------:R-:W-:-:S04]  /*8de0*/  CS2R R6, SRZ ;  /* 0x0000000000067805 */ /* 0x000fc8000001ff00 */
[----:B------:R-:W-:-:S06]  /*8df0*/  FMUL.FTZ R4, R19, 1 ;  /* 0x3f80000013047820 */ /* 0x000fcc0000410000 */
[----:B------:R-:W1:Y:S02]  /*8e00*/  F2F.F64.F32 R4, R4 ;  /* 0x0000000400047310 */ /* 0x000e640000201800 */
[----:B-1----:R-:W-:Y:S01]  /*8e10*/  STG.E.128 [R2.64], R4 ;  /* 0x0000000402007986 */ /* 0x002fe2000c101d24 */
[----:B------:R-:W-:Y:S05]  /*8e20*/  EXIT ;  /* 0x000000000000794d */ /* 0x000fea0003800000 */
.L_x_5324:
        /* <DEDUP_REMOVED lines=21> */
.L_x_5329:
[----:B------:R-:W-:Y:S05]  /*8f80*/  BSYNC B0 ;  /* 0x0000000000007941 */ /* 0x000fea0003800000 */
.L_x_5328:
[----:B------:R-:W-:-:S05]  /*8f90*/  LOP3.LUT R5, R0, R5, RZ, 0xfc, !PT ;  /* 0x0000000500057212 */ /* 0x000fca00078efcff */
[----:B------:R-:W-:Y:S01]  /*8fa0*/  STG.E.U8 [R2.64], R5 ;  /* 0x0000000502007986 */ /* 0x000fe2000c101124 */
[----:B------:R-:W-:Y:S05]  /*8fb0*/  EXIT ;  /* 0x000000000000794d */ /* 0x000fea0003800000 */
.L_x_5327:
        /* <DEDUP_REMOVED lines=13> */
.L_x_5331:
[----:B------:R-:W-:Y:S01]  /*9090*/  IMAD.MOV.U32 R0, RZ, RZ, 0x7f ;  /* 0x0000007fff007424 */ /* 0x000fe200078e00ff */
[----:B------:R-:W-:-:S04]  /*90a0*/  ISETP.GT.U32.AND P0, PT, R4, 0x7f800000, PT ;  /* 0x7f8000000400780c */ /* 0x000fc80003f04070 */
[----:B------:R-:W-:-:S04]  /*90b0*/  SEL R0, R0, 0x7c, P0 ;  /* 0x0000007c00007807 */ /* 0x000fc80000000000 */
.L_x_5332:
[----:B------:R-:W-:Y:S05]  /*90c0*/  BSYNC B0 ;  /* 0x0000000000007941 */ /* 0x000fea0003800000 */
.L_x_5330:
[----:B------:R-:W-:-:S04]  /*90d0*/  LOP3.LUT R4, R19, 0x80000000, RZ, 0xc0, !PT ;  /* 0x8000000013047812 */ /* 0x000fc800078ec0ff */
[----:B------:R-:W-:-:S04]  /*90e0*/  SHF.R.U32.HI R5, RZ, 0x18, R4 ;  /* 0x00000018ff057819 */ /* 0x000fc80000011604 */
[----:B------:R-:W-:-:S05]  /*90f0*/  LOP3.LUT R5, R0, R5, RZ, 0xfc, !PT ;  /* 0x0000000500057212 */ /* 0x000fca00078efcff */
[----:B------:R-:W-:Y:S01]  /*9100*/  STG.E.U8 [R2.64], R5 ;  /* 0x0000000502007986 */ /* 0x000fe2000c101124 */
[----:B------:R-:W-:Y:S05]  /*9110*/  EXIT ;  /* 0x000000000000794d */ /* 0x000fea0003800000 */
.L_x_5326:
[----:B------:R-:W-:-:S05]  /*9120*/  HADD2.F32 R0, -RZ, R19.H0_H0 ;  /* 0x20000013ff007230 */ /* 0x000fca0000004100 */
[----:B------:R-:W-:-:S05]  /*9130*/  F2FP.BF16.PACK_AB R0, RZ, R0 ;  /* 0x00000000ff00723e */ /* 0x000fca00000010ff */
[----:B------:R-:W-:Y:S01]  /*9140*/  STG.E.U16 [R2.64], R0 ;  /* 0x0000000002007986 */ /* 0x000fe2000c101524 */
[----:B------:R-:W-:Y:S05]  /*9150*/  EXIT ;  /* 0x000000000000794d */ /* 0x000fea0003800000 */
.L_x_5323:
        /* <DEDUP_REMOVED lines=12> */
.L_x_5335:
        /* <DEDUP_REMOVED lines=17> */
.L_x_5338:
[----:B------:R-:W-:-:S04]  /*9330*/  LOP3.LUT R0, R19, 0x80000000, RZ, 0xc0, !PT ;  /* 0x8000000013007812 */ /* 0x000fc800078ec0ff */
[----:B------:R-:W-:-:S04]  /*9340*/  SHF.R.U32.HI R5, RZ, 0x18, R0 ;  /* 0x00000018ff057819 */ /* 0x000fc80000011600 */
[----:B------:R-:W-:-:S04]  /*9350*/  LOP3.LUT R4, R4, R5, RZ, 0xfc, !PT ;  /* 0x0000000504047212 */ /* 0x000fc800078efcff */
[----:B------:R-:W-:Y:S02]  /*9360*/  PRMT R0, R4, 0x7610, R0 ;  /* 0x0000761004007816 */ /* 0x000fe40000000000 */
.L_x_5337:
[----:B------:R-:W-:Y:S05]  /*9370*/  BSYNC B0 ;  /* 0x0000000000007941 */ /* 0x000fea0003800000 */
.L_x_5336:
[----:B------:R-:W-:Y:S01]  /*9380*/  STG.E.U8 [R2.64], R0 ;  /* 0x0000000002007986 */ /* 0x000fe2000c101124 */
[----:B------:R-:W-:Y:S05]  /*9390*/  EXIT ;  /* 0x000000000000794d */ /* 0x000fea0003800000 */
.L_x_5334:
        /* <DEDUP_REMOVED lines=17> */
.L_x_5341:
[----:B------:R-:W-:-:S04]  /*94b0*/  LOP3.LUT R0, R19, 0x80000000, RZ, 0xc0, !PT ;  /* 0x8000000013007812 */ /* 0x000fc800078ec0ff */
[----:B------:R-:W-:-:S04]  /*94c0*/  SHF.R.U32.HI R5, RZ, 0x18, R0 ;  /* 0x00000018ff057819 */ /* 0x000fc80000011600 */
[----:B------:R-:W-:-:S04]  /*94d0*/  LOP3.LUT R4, R4, R5, RZ, 0xfc, !PT ;  /* 0x0000000504047212 */ /* 0x000fc800078efcff */
[----:B------:R-:W-:Y:S02]  /*94e0*/  PRMT R0, R4, 0x7610, R0 ;  /* 0x0000761004007816 */ /* 0x000fe40000000000 */
.L_x_5340:
[----:B------:R-:W-:Y:S05]  /*94f0*/  BSYNC B0 ;  /* 0x0000000000007941 */ /* 0x000fea0003800000 */
.L_x_5339:
[----:B------:R-:W-:Y:S01]  /*9500*/  STG.E.U8 [R2.64], R0 ;  /* 0x0000000002007986 */ /* 0x000fe2000c101124 */
[----:B------:R-:W-:Y:S05]  /*9510*/  EXIT ;  /* 0x000000000000794d */ /* 0x000fea0003800000 */
.L_x_5333:
        /* <DEDUP_REMOVED lines=22> */
.L_x_5316:
        /* <DEDUP_REMOVED lines=20> */
.L_x_5343:
[----:B------:R-:W-:-:S06]  /*97c0*/  HADD2.F32 R4, -RZ, R19.H0_H0 ;  /* 0x20000013ff047230 */ /* 0x000fcc0000004100 */
[----:B------:R-:W1:Y:S02]  /*97d0*/  F2I.U64.TRUNC R4, R4 ;  /* 0x0000000400047311 */ /* 0x000e64000020d800 */
[----:B-1----:R-:W-:Y:S01]  /*97e0*/  STG.E.64 [R2.64], R4 ;  /* 0x0000000402007986 */ /* 0x002fe2000c101b24 */
[----:B------:R-:W-:Y:S05]  /*97f0*/  EXIT ;  /* 0x000000000000794d */ /* 0x000fea0003800000 */
.L_x_5342:
[----:B------:R-:W-:-:S06]  /*9800*/  HADD2.F32 R19, -RZ, R19.H0_H0 ;  /* 0x20000013ff137230 */ /* 0x000fcc0000004100 */
[----:B------:R-:W1:Y:S02]  /*9810*/  F2I.FTZ.U32.TRUNC.NTZ R19, R19 ;  /* 0x0000001300137305 */ /* 0x000e64000021f000 */
[----:B-1----:R-:W-:Y:S01]  /*9820*/  STG.E [R2.64], R19 ;  /* 0x0000001302007986 */ /* 0x002fe2000c101924 */
[----:B------:R-:W-:Y:S05]  /*9830*/  EXIT ;  /* 0x000000000000794d */ /* 0x000fea0003800000 */
.L_x_5344:
        /* <DEDUP_REMOVED lines=12> */
.L_x_50546:


//--------------------- .text._ZN2at6native18elementwise_kernelILi128ELi4EZNS0_22gpu_kernel_impl_nocastINS0_13BUnaryFunctorIN3c104HalfES5_S5_ZZZNS0_16fmod_kernel_cudaERNS_18TensorIteratorBaseEENKUlvE0_clEvENKUlvE1_clEvEUlS5_S5_E_EEEEvS7_RKT_EUliE_EEviT1_ --------------------------
	.section	.text._ZN2at6native18elementwise_kernelILi128ELi4EZNS0_22gpu_kernel_impl_nocastINS0_13BUnaryFunctorIN3c104HalfES5_S5_ZZZNS0_16fmod_kernel_cudaERNS_18TensorIteratorBaseEENKUlvE0_clEvENKUlvE1_clEvEUlS5_S5_E_EEEEvS7_RKT_EUliE_EEviT1_,"ax",@progbits
	.sectioninfo	@"SHI_REGISTERS=15"
	.align	128
        .global         _ZN2at6native18elementwise_kernelILi128ELi4EZNS0_22gpu_kernel_impl_nocastINS0_13BUnaryFunctorIN3c104HalfES5_S5_ZZZNS0_16fmod_kernel_cudaERNS_18TensorIteratorBaseEENKUlvE0_clEvENKUlvE1_clEvEUlS5_S5_E_EEEEvS7_RKT_EUliE_EEviT1_
        .type           _ZN2at6native18elementwise_kernelILi128ELi4EZNS0_22gpu_kernel_impl_nocastINS0_13BUnaryFunctorIN3c104HalfES5_S5_ZZZNS0_16fmod_kernel_cudaERNS_18TensorIteratorBaseEENKUlvE0_clEvENKUlvE1_clEvEUlS5_S5_E_EEEEvS7_RKT_EUliE_EEviT1_,@function
        .size           _ZN2at6native18elementwise_kernelILi128ELi4EZNS0_22gpu_kernel_impl_nocastINS0_13BUnaryFunctorIN3c104HalfES5_S5_ZZZNS0_16fmod_kernel_cudaERNS_18TensorIteratorBaseEENKUlvE0_clEvENKUlvE1_clEvEUlS5_S5_E_EEEEvS7_RKT_EUliE_EEviT1_,(.L_x_50547 - _ZN2at6native18elementwise_kernelILi128ELi4EZNS0_22gpu_kernel_impl_nocastINS0_13BUnaryFunctorIN3c104HalfES5_S5_ZZZNS0_16fmod_kernel_cudaERNS_18TensorIteratorBaseEENKUlvE0_clEvENKUlvE1_clEvEUlS5_S5_E_EEEEvS7_RKT_EUliE_EEviT1_)
        .other          _ZN2at6native18elementwise_kernelILi128ELi4EZNS0_22gpu_kernel_impl_nocastINS0_13BUnaryFunctorIN3c104HalfES5_S5_ZZZNS0_16fmod_kernel_cudaERNS_18TensorIteratorBaseEENKUlvE0_clEvENKUlvE1_clEvEUlS5_S5_E_EEEEvS7_RKT_EUliE_EEviT1_,@"STO_CUDA_ENTRY STV_DEFAULT"
_ZN2at6native18elementwise_kernelILi128ELi4EZNS0_22gpu_kernel_impl_nocastINS0_13BUnaryFunctorIN3c104HalfES5_S5_ZZZNS0_16fmod_kernel_cudaERNS_18TensorIteratorBaseEENKUlvE0_clEvENKUlvE1_clEvEUlS5_S5_E_EEEEvS7_RKT_EUliE_EEviT1_:
.text._ZN2at6native18elementwise_kernelILi128ELi4EZNS0_22gpu_kernel_impl_nocastINS0_13BUnaryFunctorIN3c104HalfES5_S5_ZZZNS0_16fmod_kernel_cudaERNS_18TensorIteratorBaseEENKUlvE0_clEvENKUlvE1_clEvEUlS5_S5_E_EEEEvS7_RKT_EUliE_EEviT1_:
        /* <DEDUP_REMOVED lines=220> */
[----:B------:R-:W-:Y:S02]  /*0dc0*/  ISETP.NE.AND P0, PT, R8, 0x18, PT ;  /* 0x000000180800780c */ /* 0x000fe40003f05270 */
[----:B------:R-:W-:-:S05]  /*0dd0*/  MOV R4, RZ ;  /* 0x000000ff00047202 */ /* 0x000fca0000000f00 */
        /* <DEDUP_REMOVED lines=13> */
.L_x_5347:
[----:B------:R-:W-:-:S05]  /*0eb0*/  IADD3 R6, P0, R3, c[0x0][0x368], RZ ;  /* 0x0000da0003067a10 */ /* 0x000fca0007f1e0ff */
[----:B------:R-:W-:-:S05]  /*0ec0*/  IMAD.X R7, RZ, RZ, c[0x0][0x36c], P0 ;  /* 0x0000db00ff077624 */ /* 0x000fca00000e06ff */
[----:B------:R-:W2:Y:S01]  /*0ed0*/  LDG.E.U16 R4, [R6.64] ;  /* 0x0000000406047981 */ /* 0x000ea2000c1e1500 */
[----:B------:R-:W0:Y:S01]  /*0ee0*/  LDC.U16 R5, c[0x0][0x372] ;  /* 0x0000dc80ff057b82 */ /* 0x000e220000000400 */
[----:B------:R-:W-:Y:S01]  /*0ef0*/  IADD3 R2, P1, R2, c[0x0][0x360], RZ ;  /* 0x0000d80002027a10 */ /* 0x000fe20007f3e0ff */
[----:B------:R-:W-:Y:S03]  /*0f00*/  BSSY B0, `(.L_x_5348) ;  /* 0x0000043000007945 */ /* 0x000fe60003800000 */
[----:B------:R-:W-:Y:S01]  /*0f10*/  IADD3.X R3, RZ, c[0x0][0x364], RZ, P1, !PT ;  /* 0x0000d900ff037a10 */ /* 0x000fe20000ffe4ff */
[----:B0-----:R-:W-:Y:S02]  /*0f20*/  HADD2.F32 R5, -RZ, R5.H0_H0 ;  /* 0x20000005ff057230 */ /* 0x001fe40000004100 */
[----:B--2---:R-:W-:-:S05]  /*0f30*/  HADD2.F32 R4, -RZ, R4.H0_H0 ;  /* 0x20000004ff047230 */ /* 0x004fca0000004100 */
        /* <DEDUP_REMOVED lines=26> */
.L_x_5353:
[----:B------:R-:W-:Y:S01]  /*10e0*/  FSETP.GEU.FTZ.AND P0, PT, R11, -R6, PT ;  /* 0x800000060b00720b */ /* 0x000fe20003f1e000 */
[----:B------:R-:W-:-:S12]  /*10f0*/  FADD.FTZ R7, R7, -1 ;  /* 0xbf80000007077421 */ /* 0x000fd80000010000 */
[----:B------:R-:W-:Y:S02]  /*1100*/  @!P0 FADD.FTZ R7, R7, -1 ;  /* 0xbf80000007078421 */ /* 0x000fe40000010000 */
.L_x_5352:
[----:B------:R-:W-:Y:S05]  /*1110*/  BSYNC B2 ;  /* 0x0000000000027941 */ /* 0x000fea0003800000 */
.L_x_5351:
[----:B------:R-:W-:Y:S01]  /*1120*/  FFMA.FTZ R9, -R6, R7, R9 ;  /* 0x0000000706097223 */ /* 0x000fe20000010109 */
[----:B------:R-:W-:Y:S05]  /*1130*/  BRA `(.L_x_5349) ;  /* 0x000001f000007947 */ /* 0x000fea0003800000 */
.L_x_5350:
        /* <DEDUP_REMOVED lines=15> */
.L_x_5356:
        /* <DEDUP_REMOVED lines=13> */
.L_x_5355:
[----:B------:R-:W-:Y:S05]  /*1300*/  BSYNC B2 ;  /* 0x0000000000027941 */ /* 0x000fea0003800000 */
.L_x_5354:
[----:B------:R-:W-:-:S04]  /*1310*/  FMUL.FTZ R5, R5, 1.1920928955078125e-07 ;  /* 0x3400000005057820 */ /* 0x000fc80000410000 */
[----:B------:R-:W-:Y:S02]  /*1320*/  FMUL.FTZ R9, R12, R5 ;  /* 0x000000050c097220 */ /* 0x000fe40000410000 */
.L_x_5349:
[----:B------:R-:W-:Y:S05]  /*1330*/  BSYNC B0 ;  /* 0x0000000000007941 */ /* 0x000fea0003800000 */
.L_x_5348:
[C---:B------:R-:W-:Y:S02]  /*1340*/  FSETP.GTU.FTZ.AND P0, PT, |R9|.reuse, +INF , PT ;  /* 0x7f8000000900780b */ /* 0x040fe40003f1c200 */
[C---:B------:R-:W-:Y:S02]  /*1350*/  LOP3.LUT R4, R9.reuse, 0x80000000, R4, 0xb8, !PT ;  /* 0x8000000009047812 */ /* 0x040fe400078eb804 */
[----:B------:R-:W-:Y:S02]  /*1360*/  IADD3 R0, R0, 0x80, RZ ;  /* 0x0000008000007810 */ /* 0x000fe40007ffe0ff */
[----:B------:R-:W-:-:S04]  /*1370*/  FSEL R4, R9, R4, P0 ;  /* 0x0000000409047208 */ /* 0x000fc80000000000 */
[----:B------:R-:W-:-:S05]  /*1380*/  F2FP.PACK_AB R4, RZ, R4 ;  /* 0x00000004ff04723e */ /* 0x000fca00000000ff */
[----:B------:R1:W-:Y:S02]  /*1390*/  STG.E.U16 [R2.64], R4 ;  /* 0x0000000402007986 */ /* 0x0003e4000c101504 */
.L_x_5346:
[----:B------:R-:W-:Y:S05]  /*13a0*/  BSYNC B1 ;  /* 0x0000000000017941 */ /* 0x000fea0003800000 */
.L_x_5345:
[----:B------:R-:W-:Y:S01]  /*13b0*/  ISETP.GE.AND P0, PT, R0, c[0x0][0x160], PT ;  /* 0x0000580000007a0c */ /* 0x000fe20003f06270 */
[----:B------:R-:W-:-:S12]  /*13c0*/  BSSY B0, `(.L_x_5357) ;  /* 0x0000268000007945 */ /* 0x000fd80003800000 */
[----:B------:R-:W-:Y:S05]  /*13d0*/  @P0 BRA `(.L_x_5358) ;  /* 0x0000266000000947 */ /* 0x000fea0003800000 */
[----:B------:R-:W-:Y:S01]  /*13e0*/  ISETP.NE.AND P0, PT, RZ, c[0x0][0x168], PT ;  /* 0x00005a00ff007a0c */ /* 0x000fe20003f05270 */
[----:B-1----:R-:W-:-:S12]  /*13f0*/  CS2R R2, SRZ ;  /* 0x0000000000027805 */ /* 0x002fd8000001ff00 */
[----:B------:R-:W-:Y:S05]  /*1400*/  @!P0 BRA `(.L_x_5359) ;  /* 0x00000e0000008947 */ /* 0x000fea0003800000 */
[----:B------:R-:W-:Y:S02]  /*1410*/  MOV R2, RZ ;  /* 0x000000ff00027202 */ /* 0x000fe40000000f00 */
[----:B------:R-:W-:Y:S02]  /*1420*/  MOV R3, R0 ;  /* 0x0000000000037202 */ /* 0x000fe40000000f00 */
[----:B------:R-:W-:-:S03]  /*1430*/  MOV R8, c[0x0][0x168] ;  /* 0x00005a0000087a02 */ /* 0x000fc60000000f00 */
[----:B------:R-:W-:Y:S01]  /*1440*/  IMAD.HI.U32 R4, R0, c[0x0][0x170], R2 ;  /* 0x00005c0000047a27 */ /* 0x000fe200078e0002 */
[----:B------:R-:W-:-:S04]  /*1450*/  ISETP.NE.AND P0, PT, R8, 0x1, PT ;  /* 0x000000010800780c */ /* 0x000fc80003f05270 */
[----:B------:R-:W-:-:S05]  /*1460*/  SHF.R.U32.HI R5, RZ, c[0x0][0x174], R4 ;  /* 0x00005d00ff057a19 */ /* 0x000fca0000011604 */
[----:B------:R-:W-:-:S04]  /*1470*/  IMAD.MOV R3, RZ, RZ, -R5 ;  /* 0x000000ffff037224 */ /* 0x000fc800078e0a05 */
[----:B------:R-:W-:-:S04]  /*1480*/  IMAD R3, R3, c[0x0][0x16c], R0 ;  /* 0x00005b0003037a24 */ /* 0x000fc800078e0200 */
[C---:B------:R-:W-:Y:S02]  /*1490*/  IMAD R2, R3.reuse, c[0x0][0x298], RZ ;  /* 0x0000a60003027a24 */ /* 0x040fe400078e02ff */
[----:B------:R-:W-:Y:S01]  /*14a0*/  IMAD R3, R3, c[0x0][0x29c], RZ ;  /* 0x0000a70003037a24 */ /* 0x000fe200078e02ff */
[----:B------:R-:W-:Y:S05]  /*14b0*/  @!P0 BRA `(.L_x_5359) ;  /* 0x00000d5000008947 */ /* 0x000fea0003800000 */
[----:B------:R-:W-:Y:S01]  /*14c0*/  HFMA2.MMA R4, -RZ, RZ, 0, 0 ;  /* 0x00000000ff047435 */ /* 0x000fe200000001ff */
[----:B------:R-:W-:-:S09]  /*14d0*/  ISETP.NE.AND P0, PT, R8, 0x2, PT ;  /* 0x000000020800780c */ /* 0x000fd20003f05270 */
[----:B0-----:R-:W-:-:S05]  /*14e0*/  IMAD.HI.U32 R6, R5, c[0x0][0x17c], R4 ;  /* 0x00005f0005067a27 */ /* 0x001fca00078e0004 */
        /* <DEDUP_REMOVED lines=210> */
.L_x_5359:
[----:B0-----:R-:W-:-:S04]  /*2210*/  IADD3 R6, P0, R3, c[0x0][0x368], RZ ;  /* 0x0000da0003067a10 */ /* 0x001fc80007f1e0ff */
[----:B------:R-:W-:-:S05]  /*2220*/  IADD3.X R7, RZ, c[0x0][0x36c], RZ, P0, !PT ;  /* 0x0000db00ff077a10 */ /* 0x000fca00007fe4ff */
[----:B------:R-:W2:Y:S01]  /*2230*/  LDG.E.U16 R4, [R6.64] ;  /* 0x0000000406047981 */ /* 0x000ea2000c1e1500 */
[----:B------:R-:W0:Y:S01]  /*2240*/  LDC.U16 R3, c[0x0][0x372] ;  /* 0x0000dc80ff037b82 */ /* 0x000e220000000400 */
[----:B------:R-:W-:Y:S01]  /*2250*/  IADD3 R2, P1, R2, c[0x0][0x360], RZ ;  /* 0x0000d80002027a10 */ /* 0x000fe20007f3e0ff */
[----:B------:R-:W-:Y:S01]  /*2260*/  BSSY B1, `(.L_x_5360) ;  /* 0x0000043000017945 */ /* 0x000fe20003800000 */
[----:B0-----:R-:W-:Y:S02]  /*2270*/  HADD2.F32 R8, -RZ, R3.H0_H0 ;  /* 0x20000003ff087230 */ /* 0x001fe40000004100 */
[----:B------:R-:W-:Y:S01]  /*2280*/  IADD3.X R3, RZ, c[0x0][0x364], RZ, P1, !PT ;  /* 0x0000d900ff037a10 */ /* 0x000fe20000ffe4ff */
        /* <DEDUP_REMOVED lines=27> */
.L_x_5365:
[----:B------:R-:W-:Y:S01]  /*2440*/  FSETP.GEU.FTZ.AND P0, PT, R7, -R10, PT ;  /* 0x8000000a0700720b */ /* 0x000fe20003f1e000 */
[----:B------:R-:W-:-:S12]  /*2450*/  FADD.FTZ R6, R6, -1 ;  /* 0xbf80000006067421 */ /* 0x000fd80000010000 */
[----:B------:R-:W-:Y:S02]  /*2460*/  @!P0 FADD.FTZ R6, R6, -1 ;  /* 0xbf80000006068421 */ /* 0x000fe40000010000 */
.L_x_5364:
[----:B------:R-:W-:Y:S05]  /*2470*/  BSYNC B2 ;  /* 0x0000000000027941 */ /* 0x000fea0003800000 */
.L_x_5363:
[----:B------:R-:W-:Y:S01]  /*2480*/  FFMA.FTZ R5, -R10, R6, R5 ;  /* 0x000000060a057223 */ /* 0x000fe20000010105 */
[----:B------:R-:W-:Y:S05]  /*2490*/  BRA `(.L_x_5361) ;  /* 0x000001f000007947 */ /* 0x000fea0003800000 */
.L_x_5362:
        /* <DEDUP_REMOVED lines=15> */
.L_x_5368:
        /* <DEDUP_REMOVED lines=13> */
.L_x_5367:
[----:B------:R-:W-:Y:S05]  /*2660*/  BSYNC B2 ;  /* 0x0000000000027941 */ /* 0x000fea0003800000 */
.L_x_5366:
[----:B------:R-:W-:-:S04]  /*2670*/  FMUL.FTZ R5, R6, 1.1920928955078125e-07 ;  /* 0x3400000006057820 */ /* 0x000fc80000410000 */
[----:B------:R-:W-:Y:S02]  /*2680*/  FMUL.FTZ R5, R10, R5 ;  /* 0x000000050a057220 */ /* 0x000fe40000410000 */
.L_x_5361:
[----:B------:R-:W-:Y:S05]  /*2690*/  BSYNC B1 ;  /* 0x0000000000017941 */ /* 0x000fea0003800000 */
.L_x_5360:
[C---:B------:R-:W-:Y:S02]  /*26a0*/  FSETP.GTU.FTZ.AND P0, PT, |R5|.reuse, +INF , PT ;  /* 0x7f8000000500780b */ /* 0x040fe40003f1c200 */
[C---:B------:R-:W-:Y:S02]  /*26b0*/  LOP3.LUT R4, R5.reuse, 0x80000000, R4, 0xb8, !PT ;  /* 0x8000000005047812 */ /* 0x040fe400078eb804 */
[----:B------:R-:W-:Y:S02]  /*26c0*/  IADD3 R0, R0, 0x80, RZ ;  /* 0x0000008000007810 */ /* 0x000fe40007ffe0ff */
[----:B------:R-:W-:Y:S02]  /*26d0*/  FSEL R4, R5, R4, P0 ;  /* 0x0000000405047208 */ /* 0x000fe40000000000 */
[----:B------:R-:W-:Y:S02]  /*26e0*/  ISETP.GE.AND P0, PT, R0, c[0x0][0x160], PT ;  /* 0x0000580000007a0c */ /* 0x000fe40003f06270 */
[----:B------:R-:W-:-:S05]  /*26f0*/  F2FP.PACK_AB R4, RZ, R4 ;  /* 0x00000004ff04723e */ /* 0x000fca00000000ff */
[----:B------:R1:W-:Y:S06]  /*2700*/  STG.E.U16 [R2.64], R4 ;  /* 0x0000000402007986 */ /* 0x0003ec000c101504 */
[----:B------:R-:W-:Y:S05]  /*2710*/  @P0 BRA `(.L_x_5358) ;  /* 0x0000132000000947 */ /* 0x000fea0003800000 */
[----:B------:R-:W-:Y:S01]  /*2720*/  ISETP.NE.AND P0, PT, RZ, c[0x0][0x168], PT ;  /* 0x00005a00ff007a0c */ /* 0x000fe20003f05270 */
[----:B-1----:R-:W-:-:S12]  /*2730*/  CS2R R2, SRZ ;  /* 0x0000000000027805 */ /* 0x002fd8000001ff00 */
[----:B------:R-:W-:Y:S05]  /*2740*/  @!P0 BRA `(.L_x_5369) ;  /* 0x00000e0000008947 */ /* 0x000fea0003800000 */
[----:B------:R-:W-:Y:S01]  /*2750*/  MOV R2, RZ ;  /* 0x000000ff00027202 */ /* 0x000fe20000000f00 */
[----:B------:R-:W-:Y:S01]  /*2760*/  IMAD.MOV.U32 R8, RZ, RZ, c[0x0][0x168] ;  /* 0x00005a00ff087624 */ /* 0x000fe200078e00ff */
[----:B------:R-:W-:-:S04]  /*2770*/  MOV R3, R0 ;  /* 0x0000000000037202 */ /* 0x000fc80000000f00 */
[----:B------:R-:W-:Y:S01]  /*2780*/  ISETP.NE.AND P0, PT, R8, 0x1, PT ;  /* 0x000000010800780c */ /* 0x000fe20003f05270 */
[----:B------:R-:W-:-:S05]  /*2790*/  IMAD.HI.U32 R4, R0, c[0x0][0x170], R2 ;  /* 0x00005c0000047a27 */ /* 0x000fca00078e0002 */
[----:B------:R-:W-:-:S04]  /*27a0*/  SHF.R.U32.HI R5, RZ, c[0x0][0x174], R4 ;  /* 0x00005d00ff057a19 */ /* 0x000fc80000011604 */
[----:B------:R-:W-:-:S05]  /*27b0*/  IADD3 R3, -R5, RZ, RZ ;  /* 0x000000ff05037210 */ /* 0x000fca0007ffe1ff */
[----:B------:R-:W-:-:S04]  /*27c0*/  IMAD R3, R3, c[0x0][0x16c], R0 ;  /* 0x00005b0003037a24 */ /* 0x000fc800078e0200 */
[C---:B------:R-:W-:Y:S02]  /*27d0*/  IMAD R2, R3.reuse, c[0x0][0x298], RZ ;  /* 0x0000a60003027a24 */ /* 0x040fe400078e02ff */
[----:B------:R-:W-:Y:S01]  /*27e0*/  IMAD R3, R3, c[0x0][0x29c], RZ ;  /* 0x0000a70003037a24 */ /* 0x000fe200078e02ff */
        /* <DEDUP_REMOVED lines=203> */
[----:B------:R-:W-:-:S03]  /*34a0*/  @P0 MOV R6, RZ ;  /* 0x000000ff00060202 */ /* 0x000fc60000000f00 */
[--C-:B------:R-:W-:Y:S02]  /*34b0*/  IMAD.MOV R9, RZ, RZ, -R7.reuse ;  /* 0x000000ffff097224 */ /* 0x100fe400078e0a07 */
        /* <DEDUP_REMOVED lines=9> */
.L_x_5369:
[----:B------:R-:W-:-:S04]  /*3550*/  IADD3 R6, P0, R3, c[0x0][0x368], RZ ;  /* 0x0000da0003067a10 */ /* 0x000fc80007f1e0ff */
[----:B------:R-:W-:-:S05]  /*3560*/  IADD3.X R7, RZ, c[0x0][0x36c], RZ, P0, !PT ;  /* 0x0000db00ff077a10 */ /* 0x000fca00007fe4ff */
[----:B------:R-:W2:Y:S01]  /*3570*/  LDG.E.U16 R4, [R6.64] ;  /* 0x0000000406047981 */ /* 0x000ea2000c1e1500 */
[----:B------:R-:W1:Y:S01]  /*3580*/  LDC.U16 R3, c[0x0][0x372] ;  /* 0x0000dc80ff037b82 */ /* 0x000e620000000400 */
[----:B------:R-:W-:Y:S01]  /*3590*/  IADD3 R2, P1, R2, c[0x0][0x360], RZ ;  /* 0x0000d80002027a10 */ /* 0x000fe20007f3e0ff */
[----:B------:R-:W-:Y:S01]  /*35a0*/  BSSY B1, `(.L_x_5370) ;  /* 0x0000043000017945 */ /* 0x000fe20003800000 */
[----:B-1----:R-:W-:Y:S02]  /*35b0*/  HADD2.F32 R8, -RZ, R3.H0_H0 ;  /* 0x20000003ff087230 */ /* 0x002fe40000004100 */
[----:B------:R-:W-:Y:S01]  /*35c0*/  IADD3.X R3, RZ, c[0x0][0x364], RZ, P1, !PT ;  /* 0x0000d900ff037a10 */ /* 0x000fe20000ffe4ff */
[----:B--2---:R-:W-:-:S05]  /*35d0*/  HADD2.F32 R4, -RZ, R4.H0_H0 ;  /* 0x20000004ff047230 */ /* 0x004fca0000004100 */
        /* <DEDUP_REMOVED lines=26> */
.L_x_5375:
[----:B------:R-:W-:Y:S01]  /*3780*/  FSETP.GEU.FTZ.AND P0, PT, R7, -R10, PT ;  /* 0x8000000a0700720b */ /* 0x000fe20003f1e000 */
[----:B------:R-:W-:-:S12]  /*3790*/  FADD.FTZ R6, R6, -1 ;  /* 0xbf80000006067421 */ /* 0x000fd80000010000 */
[----:B------:R-:W-:Y:S02]  /*37a0*/  @!P0 FADD.FTZ R6, R6, -1 ;  /* 0xbf80000006068421 */ /* 0x000fe40000010000 */
.L_x_5374:
[----:B------:R-:W-:Y:S05]  /*37b0*/  BSYNC B2 ;  /* 0x0000000000027941 */ /* 0x000fea0003800000 */
.L_x_5373:
[----:B------:R-:W-:Y:S01]  /*37c0*/  FFMA.FTZ R5, -R10, R6, R5 ;  /* 0x000000060a057223 */ /* 0x000fe20000010105 */
[----:B------:R-:W-:Y:S05]  /*37d0*/  BRA `(.L_x_5371) ;  /* 0x000001f000007947 */ /* 0x000fea0003800000 */
.L_x_5372:
        /* <DEDUP_REMOVED lines=15> */
.L_x_5378:
        /* <DEDUP_REMOVED lines=13> */
.L_x_5377:
[----:B------:R-:W-:Y:S05]  /*39a0*/  BSYNC B2 ;  /* 0x0000000000027941 */ /* 0x000fea0003800000 */
.L_x_5376:
[----:B------:R-:W-:-:S04]  /*39b0*/  FMUL.FTZ R5, R6, 1.1920928955078125e-07 ;  /* 0x3400000006057820 */ /* 0x000fc80000410000 */
[----:B------:R-:W-:Y:S02]  /*39c0*/  FMUL.FTZ R5, R10, R5 ;  /* 0x000000050a057220 */ /* 0x000fe40000410000 */
.L_x_5371:
[----:B------:R-:W-:Y:S05]  /*39d0*/  BSYNC B1 ;  /* 0x0000000000017941 */ /* 0x000fea0003800000 */
.L_x_5370:
[C---:B------:R-:W-:Y:S02]  /*39e0*/  FSETP.GTU.FTZ.AND P0, PT, |R5|.reuse, +INF , PT ;  /* 0x7f8000000500780b */ /* 0x040fe40003f1c200 */
[C---:B------:R-:W-:Y:S02]  /*39f0*/  LOP3.LUT R4, R5.reuse, 0x80000000, R4, 0xb8, !PT ;  /* 0x8000000005047812 */ /* 0x040fe400078eb804 */
[----:B------:R-:W-:Y:S02]  /*3a00*/  IADD3 R0, R0, 0x80, RZ ;  /* 0x0000008000007810 */ /* 0x000fe40007ffe0ff */
[----:B------:R-:W-:-:S04]  /*3a10*/  FSEL R4, R5, R4, P0 ;  /* 0x0000000405047208 */ /* 0x000fc80000000000 */
[----:B------:R-:W-:-:S05]  /*3a20*/  F2FP.PACK_AB R4, RZ, R4 ;  /* 0x00000004ff04723e */ /* 0x000fca00000000ff */
[----:B------:R1:W-:Y:S02]  /*3a30*/  STG.E.U16 [R2.64], R4 ;  /* 0x0000000402007986 */ /* 0x0003e4000c101504 */
.L_x_5358:
[----:B------:R-:W-:Y:S05]  /*3a40*/  BSYNC B0 ;  /* 0x0000000000007941 */ /* 0x000fea0003800000 */
.L_x_5357:
[----:B------:R-:W-:-:S13]  /*3a50*/  ISETP.GE.AND P0, PT, R0, c[0x0][0x160], PT ;  /* 0x0000580000007a0c */ /* 0x000fda0003f06270 */
[----:B------:R-:W-:Y:S05]  /*3a60*/  @P0 EXIT ;  /* 0x000000000000094d */ /* 0x000fea0003800000 */
[----:B------:R-:W-:Y:S01]  /*3a70*/  ISETP.NE.AND P0, PT, RZ, c[0x0][0x168], PT ;  /* 0x00005a00ff007a0c */ /* 0x000fe20003f05270 */
[----:B-1----:R-:W-:-:S12]  /*3a80*/  CS2R R2, SRZ ;  /* 0x0000000000027805 */ /* 0x002fd8000001ff00 */
[----:B------:R-:W-:Y:S05]  /*3a90*/  @!P0 BRA `(.L_x_5379) ;  /* 0x00000e0000008947 */ /* 0x000fea0003800000 */
[----:B------:R-:W-:Y:S01]  /*3aa0*/  HFMA2.MMA R2, -RZ, RZ, 0, 0 ;  /* 0x00000000ff027435 */ /* 0x000fe200000001ff */
[----:B------:R-:W-:Y:S01]  /*3ab0*/  IMAD.MOV.U32 R3, RZ, RZ, R0 ;  /* 0x000000ffff037224 */ /* 0x000fe200078e0000 */
[----:B------:R-:W-:-:S04]  /*3ac0*/  MOV R8, c[0x0][0x168] ;  /* 0x00005a0000087a02 */ /* 0x000fc80000000f00 */
[----:B------:R-:W-:-:S04]  /*3ad0*/  ISETP.NE.AND P0, PT, R8, 0x1, PT ;  /* 0x000000010800780c */ /* 0x000fc80003f05270 */
        /* <DEDUP_REMOVED lines=208> */
[----:B------:R-:W-:Y:S01]  /*47e0*/  SHF.R.U32.HI R7, RZ, c[0x0][0x288], R6 ;  /* 0x0000a200ff077a19 */ /* 0x000fe20000011606 */
[----:B------:R-:W-:-:S03]  /*47f0*/  @P0 IMAD.MOV.U32 R6, RZ, RZ, RZ ;  /* 0x000000ffff060224 */ /* 0x000fc600078e00ff */
[C---:B------:R-:W-:Y:S01]  /*4800*/  IADD3 R4, -R7.reuse, RZ, RZ ;  /* 0x000000ff07047210 */ /* 0x040fe20007ffe1ff */
[----:B------:R-:W-:-:S04]  /*4810*/  @P0 IMAD.HI.U32 R0, R7, c[0x0][0x290], R6 ;  /* 0x0000a40007000a27 */ /* 0x000fc800078e0006 */
[----:B------:R-:W-:Y:S01]  /*4820*/  IMAD R4, R4, c[0x0][0x280], R5 ;  /* 0x0000a00004047a24 */ /* 0x000fe200078e0205 */
[----:B------:R-:W-:-:S03]  /*4830*/  @P0 SHF.R.U32.HI R0, RZ, c[0x0][0x294], R0 ;  /* 0x0000a500ff000a19 */ /* 0x000fc60000011600 */
[----:B------:R-:W-:Y:S01]  /*4840*/  IMAD R2, R4, c[0x0][0x350], R2 ;  /* 0x0000d40004027a24 */ /* 0x000fe200078e0202 */
[----:B------:R-:W-:Y:S01]  /*4850*/  @P0 IADD3 R6, -R0, RZ, RZ ;  /* 0x000000ff00060210 */ /* 0x000fe20007ffe1ff */
[----:B------:R-:W-:-:S04]  /*4860*/  IMAD R3, R4, c[0x0][0x354], R3 ;  /* 0x0000d50004037a24 */ /* 0x000fc800078e0203 */
[----:B------:R-:W-:-:S04]  /*4870*/  @P0 IMAD R6, R6, c[0x0][0x28c], R7 ;  /* 0x0000a30006060a24 */ /* 0x000fc800078e0207 */
[C---:B------:R-:W-:Y:S02]  /*4880*/  @P0 IMAD R2, R6.reuse, c[0x0][0x358], R2 ;  /* 0x0000d60006020a24 */ /* 0x040fe400078e0202 */
[----:B------:R-:W-:-:S05]  /*4890*/  @P0 IMAD R3, R6, c[0x0][0x35c], R3 ;  /* 0x0000d70006030a24 */ /* 0x000fca00078e0203 */
.L_x_5379:
[----:B------:R-:W-:-:S04]  /*48a0*/  IADD3 R4, P0, R3, c[0x0][0x368], RZ ;  /* 0x0000da0003047a10 */ /* 0x000fc80007f1e0ff */
[----:B------:R-:W-:-:S05]  /*48b0*/  IADD3.X R5, RZ, c[0x0][0x36c], RZ, P0, !PT ;  /* 0x0000db00ff057a10 */ /* 0x000fca00007fe4ff */
[----:B------:R-:W2:Y:S01]  /*48c0*/  LDG.E.U16 R0, [R4.64] ;  /* 0x0000000404007981 */ /* 0x000ea2000c1e1500 */
[----:B------:R-:W1:Y:S01]  /*48d0*/  LDC.U16 R3, c[0x0][0x372] ;  /* 0x0000dc80ff037b82 */ /* 0x000e620000000400 */
[----:B------:R-:W-:Y:S01]  /*48e0*/  IADD3 R2, P1, R2, c[0x0][0x360], RZ ;  /* 0x0000d80002027a10 */ /* 0x000fe20007f3e0ff */
[----:B------:R-:W-:Y:S01]  /*48f0*/  BSSY B0, `(.L_x_5380) ;  /* 0x0000043000007945 */ /* 0x000fe20003800000 */
[----:B01----:R-:W-:Y:S02]  /*4900*/  HADD2.F32 R6, -RZ, R3.H0_H0 ;  /* 0x20000003ff067230 */ /* 0x003fe40000004100 */
        /* <DEDUP_REMOVED lines=28> */
.L_x_5385:
[----:B------:R-:W-:Y:S01]  /*4ad0*/  FSETP.GEU.FTZ.AND P0, PT, R5, -R8, PT ;  /* 0x800000080500720b */ /* 0x000fe20003f1e000 */
[----:B------:R-:W-:-:S12]  /*4ae0*/  FADD.FTZ R4, R4, -1 ;  /* 0xbf80000004047421 */ /* 0x000fd80000010000 */
[----:B------:R-:W-:Y:S02]  /*4af0*/  @!P0 FADD.FTZ R4, R4, -1 ;  /* 0xbf80000004048421 */ /* 0x000fe40000010000 */
.L_x_5384:
[----:B------:R-:W-:Y:S05]  /*4b00*/  BSYNC B1 ;  /* 0x0000000000017941 */ /* 0x000fea0003800000 */
.L_x_5383:
[----:B------:R-:W-:Y:S01]  /*4b10*/  FFMA.FTZ R7, -R8, R4, R7 ;  /* 0x0000000408077223 */ /* 0x000fe20000010107 */
[----:B------:R-:W-:Y:S05]  /*4b20*/  BRA `(.L_x_5381) ;  /* 0x000001f000007947 */ /* 0x000fea0003800000 */
.L_x_5382:
        /* <DEDUP_REMOVED lines=15> */
.L_x_5388:
        /* <DEDUP_REMOVED lines=13> */
.L_x_5387:
[----:B------:R-:W-:Y:S05]  /*4cf0*/  BSYNC B1 ;  /* 0x0000000000017941 */ /* 0x000fea0003800000 */
.L_x_5386:
[----:B------:R-:W-:-:S04]  /*4d00*/  FMUL.FTZ R4, R4, 1.1920928955078125e-07 ;  /* 0x3400000004047820 */ /* 0x000fc80000410000 */
[----:B------:R-:W-:Y:S02]  /*4d10*/  FMUL.FTZ R7, R9, R4 ;  /* 0x0000000409077220 */ /* 0x000fe40000410000 */
.L_x_5381:
[----:B------:R-:W-:Y:S05]  /*4d20*/  BSYNC B0 ;  /* 0x0000000000007941 */ /* 0x000fea0003800000 */
.L_x_5380:
[C---:B------:R-:W-:Y:S02]  /*4d30*/  FSETP.GTU.FTZ.AND P0, PT, |R7|.reuse, +INF , PT ;  /* 0x7f8000000700780b */ /* 0x040fe40003f1c200 */
[----:B------:R-:W-:-:S04]  /*4d40*/  LOP3.LUT R0, R7, 0x80000000, R0, 0xb8, !PT ;  /* 0x8000000007007812 */ /* 0x000fc800078eb800 */
[----:B------:R-:W-:-:S04]  /*4d50*/  FSEL R0, R7, R0, P0 ;  /* 0x0000000007007208 */ /* 0x000fc80000000000 */
[----:B------:R-:W-:-:S05]  /*4d60*/  F2FP.PACK_AB R0, RZ, R0 ;  /* 0x00000000ff00723e */ /* 0x000fca00000000ff */
[----:B------:R-:W-:Y:S01]  /*4d70*/  STG.E.U16 [R2.64], R0 ;  /* 0x0000000002007986 */ /* 0x000fe2000c101504 */
[----:B------:R-:W-:Y:S05]  /*4d80*/  EXIT ;  /* 0x000000000000794d */ /* 0x000fea0003800000 */
.L_x_5389:
        /* <DEDUP_REMOVED lines=15> */
.L_x_50547:


//--------------------- .text._ZN2at6native27unrolled_elementwise_kernelINS0_13BUnaryFunctorIN3c104HalfES4_S4_ZZZNS0_16fmod_kernel_cudaERNS_18TensorIteratorBaseEENKUlvE0_clEvENKUlvE1_clEvEUlS4_S4_E_EESt5arrayIPcLm2EELi4E23TrivialOffsetCalculatorILi1EjESF_NS0_6memory15LoadWithoutCastENSG_16StoreWithoutCastEEEviT_T0_T2_T3_T4_T5_ --------------------------
	.section	.text._ZN2at6native27unrolled_elementwise_kernelINS0_13BUnaryFunctorIN3c104HalfES4_S4_ZZZNS0_16fmod_kernel_cudaERNS_18TensorIteratorBaseEENKUlvE0_clEvENKUlvE1_clEvEUlS4_S4_E_EESt5arrayIPcLm2EELi4E23TrivialOffsetCalculatorILi1EjESF_NS0_6memory15LoadWithoutCastENSG_16StoreWithoutCastEEEviT_T0_T2_T3_T4_T5_,"ax",@progbits
	.sectioninfo	@"SHI_REGISTERS=19"
	.align	128
        .global         _ZN2at6native27unrolled_elementwise_kernelINS0_13BUnaryFunctorIN3c104HalfES4_S4_ZZZNS0_16fmod_kernel_cudaERNS_18TensorIteratorBaseEENKUlvE0_clEvENKUlvE1_clEvEUlS4_S4_E_EESt5arrayIPcLm2EELi4E23TrivialOffsetCalculatorILi1EjESF_NS0_6memory15LoadWithoutCastENSG_16StoreWithoutCastEEEviT_T0_T2_T3_T4_T5_
        .type           _ZN2at6native27unrolled_elementwise_kernelINS0_13BUnaryFunctorIN3c104HalfES4_S4_ZZZNS0_16fmod_kernel_cudaERNS_18TensorIteratorBaseEENKUlvE0_clEvENKUlvE1_clEvEUlS4_S4_E_EESt5arrayIPcLm2EELi4E23TrivialOffsetCalculatorILi1EjESF_NS0_6memory15LoadWithoutCastENSG_16StoreWithoutCastEEEviT_T0_T2_T3_T4_T5_,@function
        .size           _ZN2at6native27unrolled_elementwise_kernelINS0_13BUnaryFunctorIN3c104HalfES4_S4_ZZZNS0_16fmod_kernel_cudaERNS_18TensorIteratorBaseEENKUlvE0_clEvENKUlvE1_clEvEUlS4_S4_E_EESt5arrayIPcLm2EELi4E23TrivialOffsetCalculatorILi1EjESF_NS0_6memory15LoadWithoutCastENSG_16StoreWithoutCastEEEviT_T0_T2_T3_T4_T5_,(.L_x_50548 - _ZN2at6native27unrolled_elementwise_kernelINS0_13BUnaryFunctorIN3c104HalfES4_S4_ZZZNS0_16fmod_kernel_cudaERNS_18TensorIteratorBaseEENKUlvE0_clEvENKUlvE1_clEvEUlS4_S4_E_EESt5arrayIPcLm2EELi4E23TrivialOffsetCalculatorILi1EjESF_NS0_6memory15LoadWithoutCastENSG_16StoreWithoutCastEEEviT_T0_T2_T3_T4_T5_)
        .other          _ZN2at6native27unrolled_elementwise_kernelINS0_13BUnaryFunctorIN3c104HalfES4_S4_ZZZNS0_16fmod_kernel_cudaERNS_18TensorIteratorBaseEENKUlvE0_clEvENKUlvE1_clEvEUlS4_S4_E_EESt5arrayIPcLm2EELi4E23TrivialOffsetCalculatorILi1EjESF_NS0_6memory15LoadWithoutCastENSG_16StoreWithoutCastEEEviT_T0_T2_T3_T4_T5_,@"STO_CUDA_ENTRY STV_DEFAULT"
_ZN2at6native27unrolled_elementwise_kernelINS0_13BUnaryFunctorIN3c104HalfES4_S4_ZZZNS0_16fmod_kernel_cudaERNS_18TensorIteratorBaseEENKUlvE0_clEvENKUlvE1_clEvEUlS4_S4_E_EESt5arrayIPcLm2EELi4E23TrivialOffsetCalculatorILi1EjESF_NS0_6memory15LoadWithoutCastENSG_16StoreWithoutCastEEEviT_T0_T2_T3_T4_T5_:
.text._ZN2at6native27unrolled_elementwise_kernelINS0_13BUnaryFunctorIN3c104HalfES4_S4_ZZZNS0_16fmod_kernel_cudaERNS_18TensorIteratorBaseEENKUlvE0_clEvENKUlvE1_clEvEUlS4_S4_E_EESt5arrayIPcLm2EELi4E23TrivialOffsetCalculatorILi1EjESF_NS0_6memory15LoadWithoutCastENSG_16StoreWithoutCastEEEviT_T0_T2_T3_T4_T5_:
        /* <DEDUP_REMOVED lines=30> */
[----:B------:R-:W-:Y:S01]  /*01e0*/  @!P1 MOV R13, 0x2 ;  /* 0x00000002000d9802 */ /* 0x000fe20000000f00 */
[----:B------:R-:W-:-:S04]  /*01f0*/  @!P1 IMAD R12, R2, 0x200, R7 ;  /* 0x00000200020c9824 */ /* 0x000fc800078e0207 */
[----:B------:R-:W-:-:S05]  /*0200*/  @!P1 IMAD.WIDE.U32 R12, R12, R13, c[0x0][0x170] ;  /* 0x00005c000c0c9625 */ /* 0x000fca00078e000d */
[----:B------:R0:W5:Y:S01]  /*0210*/  @!P1 LDG.E.U16 R4, [R12.64] ;  /* 0x000000040c049981 */ /* 0x000162000c1e1500 */
[----:B------:R-:W-:Y:S01]  /*0220*/  BSSY B1, `(.L_x_5390) ;  /* 0x000004a000017945 */ /* 0x000fe20003800000 */
[----:B------:R-:W-:Y:S05]  /*0230*/  @P2 BRA `(.L_x_5391) ;  /* 0x0000048000002947 */ /* 0x000fea0003800000 */
        /* <DEDUP_REMOVED lines=30> */
.L_x_5397:
[----:B------:R-:W-:Y:S01]  /*0420*/  FSETP.GEU.FTZ.AND P0, PT, R13, -R9, PT ;  /* 0x800000090d00720b */ /* 0x000fe20003f1e000 */
[----:B------:R-:W-:-:S12]  /*0430*/  FADD.FTZ R11, R11, -1 ;  /* 0xbf8000000b0b7421 */ /* 0x000fd80000010000 */
[----:B------:R-:W-:Y:S02]  /*0440*/  @!P0 FADD.FTZ R11, R11, -1 ;  /* 0xbf8000000b0b8421 */ /* 0x000fe40000010000 */
.L_x_5396:
[----:B------:R-:W-:Y:S05]  /*0450*/  BSYNC B2 ;  /* 0x0000000000027941 */ /* 0x000fea0003800000 */
.L_x_5395:
[----:B------:R-:W-:Y:S01]  /*0460*/  FFMA.FTZ R10, -R9, R11, R10 ;  /* 0x0000000b090a7223 */ /* 0x000fe2000001010a */
[----:B------:R-:W-:Y:S05]  /*0470*/  BRA `(.L_x_5393) ;  /* 0x000001f000007947 */ /* 0x000fea0003800000 */
.L_x_5394:
        /* <DEDUP_REMOVED lines=15> */
.L_x_5400:
        /* <DEDUP_REMOVED lines=13> */
.L_x_5399:
[----:B------:R-:W-:Y:S05]  /*0640*/  BSYNC B2 ;  /* 0x0000000000027941 */ /* 0x000fea0003800000 */
.L_x_5398:
[----:B------:R-:W-:-:S04]  /*0650*/  FMUL.FTZ R8, R8, 1.1920928955078125e-07 ;  /* 0x3400000008087820 */ /* 0x000fc80000410000 */
[----:B------:R-:W-:Y:S02]  /*0660*/  FMUL.FTZ R10, R15, R8 ;  /* 0x000000080f0a7220 */ /* 0x000fe40000410000 */
.L_x_5393:
[----:B------:R-:W-:Y:S05]  /*0670*/  BSYNC B0 ;  /* 0x0000000000007941 */ /* 0x000fea0003800000 */
.L_x_5392:
[C---:B------:R-:W-:Y:S02]  /*0680*/  FSETP.GTU.FTZ.AND P0, PT, |R10|.reuse, +INF , PT ;  /* 0x7f8000000a00780b */ /* 0x040fe40003f1c200 */
[----:B------:R-:W-:-:S04]  /*0690*/  LOP3.LUT R7, R10, 0x80000000, R7, 0xb8, !PT ;  /* 0x800000000a077812 */ /* 0x000fc800078eb807 */
[----:B------:R-:W-:-:S04]  /*06a0*/  FSEL R8, R10, R7, P0 ;  /* 0x000000070a087208 */ /* 0x000fc80000000000 */
[----:B------:R-:W-:Y:S02]  /*06b0*/  F2FP.PACK_AB R8, RZ, R8 ;  /* 0x00000008ff08723e */ /* 0x000fe400000000ff */
.L_x_5391:
[----:B------:R-:W-:Y:S05]  /*06c0*/  BSYNC B1 ;  /* 0x0000000000017941 */ /* 0x000fea0003800000 */
.L_x_5390:
[----:B------:R-:W-:Y:S01]  /*06d0*/  IADD3 R7, R3, 0x80, RZ ;  /* 0x0000008003077810 */ /* 0x000fe20007ffe0ff */
[----:B------:R-:W-:Y:S03]  /*06e0*/  BSSY B1, `(.L_x_5401) ;  /* 0x000004b000017945 */ /* 0x000fe60003800000 */
[----:B------:R-:W-:-:S13]  /*06f0*/  ISETP.GE.AND P0, PT, R7, R0, PT ;  /* 0x000000000700720c */ /* 0x000fda0003f06270 */
[----:B------:R-:W-:Y:S05]  /*0700*/  @P0 BRA `(.L_x_5402) ;  /* 0x0000048000000947 */ /* 0x000fea0003800000 */
[----:B0-----:R-:W0:Y:S01]  /*0710*/  LDC.U16 R9, c[0x0][0x166] ;  /* 0x00005980ff097b82 */ /* 0x001e220000000400 */
        /* <DEDUP_REMOVED lines=29> */
.L_x_5408:
[----:B------:R-:W-:Y:S01]  /*08f0*/  FSETP.GEU.FTZ.AND P0, PT, R11, -R14, PT ;  /* 0x8000000e0b00720b */ /* 0x000fe20003f1e000 */
[----:B------:R-:W-:-:S12]  /*0900*/  FADD.FTZ R10, R10, -1 ;  /* 0xbf8000000a0a7421 */ /* 0x000fd80000010000 */
[----:B------:R-:W-:Y:S02]  /*0910*/  @!P0 FADD.FTZ R10, R10, -1 ;  /* 0xbf8000000a0a8421 */ /* 0x000fe40000010000 */
.L_x_5407:
[----:B------:R-:W-:Y:S05]  /*0920*/  BSYNC B2 ;  /* 0x0000000000027941 */ /* 0x000fea0003800000 */
.L_x_5406:
[----:B------:R-:W-:Y:S01]  /*0930*/  FFMA.FTZ R9, -R14, R10, R9 ;  /* 0x0000000a0e097223 */ /* 0x000fe20000010109 */
[----:B------:R-:W-:Y:S05]  /*0940*/  BRA `(.L_x_5404) ;  /* 0x000001f000007947 */ /* 0x000fea0003800000 */
.L_x_5405:
        /* <DEDUP_REMOVED lines=15> */
.L_x_5411:
        /* <DEDUP_REMOVED lines=13> */
.L_x_5410:
[----:B------:R-:W-:Y:S05]  /*0b10*/  BSYNC B2 ;  /* 0x0000000000027941 */ /* 0x000fea0003800000 */
.L_x_5409:
[----:B------:R-:W-:-:S04]  /*0b20*/  FMUL.FTZ R9, R10, 1.1920928955078125e-07 ;  /* 0x340000000a097820 */ /* 0x000fc80000410000 */
[----:B------:R-:W-:Y:S02]  /*0b30*/  FMUL.FTZ R9, R14, R9 ;  /* 0x000000090e097220 */ /* 0x000fe40000410000 */
.L_x_5404:
[----:B------:R-:W-:Y:S05]  /*0b40*/  BSYNC B0 ;  /* 0x0000000000007941 */ /* 0x000fea0003800000 */
.L_x_5403:
[C---:B------:R-:W-:Y:S02]  /*0b50*/  FSETP.GTU.FTZ.AND P0, PT, |R9|.reuse, +INF , PT ;  /* 0x7f8000000900780b */ /* 0x040fe40003f1c200 */
[----:B------:R-:W-:-:S04]  /*0b60*/  LOP3.LUT R6, R9, 0x80000000, R6, 0xb8, !PT ;  /* 0x8000000009067812 */ /* 0x000fc800078eb806 */
[----:B------:R-:W-:-:S04]  /*0b70*/  FSEL R6, R9, R6, P0 ;  /* 0x0000000609067208 */ /* 0x000fc80000000000 */
[----:B------:R-:W-:Y:S02]  /*0b80*/  F2FP.PACK_AB R6, RZ, R6 ;  /* 0x00000006ff06723e */ /* 0x000fe400000000ff */
.L_x_5402:
[----:B------:R-:W-:Y:S05]  /*0b90*/  BSYNC B1 ;  /* 0x0000000000017941 */ /* 0x000fea0003800000 */
.L_x_5401:
[----:B0-----:R-:W-:Y:S01]  /*0ba0*/  IADD3 R9, R3, 0x100, RZ ;  /* 0x0000010003097810 */ /* 0x001fe20007ffe0ff */
[----:B------:R-:W-:Y:S03]  /*0bb0*/  BSSY B1, `(.L_x_5412) ;  /* 0x000004b000017945 */ /* 0x000fe60003800000 */
[----:B------:R-:W-:-:S13]  /*0bc0*/  ISETP.GE.AND P0, PT, R9, R0, PT ;  /* 0x000000000900720c */ /* 0x000fda0003f06270 */
[----:B------:R-:W-:Y:S05]  /*0bd0*/  @P0 BRA `(.L_x_5413) ;  /* 0x0000048000000947 */ /* 0x000fea0003800000 */
[----:B------:R-:W0:Y:S01]  /*0be0*/  LDC.U16 R9, c[0x0][0x166] ;  /* 0x00005980ff097b82 */ /* 0x000e220000000400 */
        /* <DEDUP_REMOVED lines=29> */
.L_x_5419:
[----:B------:R-:W-:Y:S01]  /*0dc0*/  FSETP.GEU.FTZ.AND P0, PT, R11, -R14, PT ;  /* 0x8000000e0b00720b */ /* 0x000fe20003f1e000 */
[----:B------:R-:W-:-:S12]  /*0dd0*/  FADD.FTZ R9, R9, -1 ;  /* 0xbf80000009097421 */ /* 0x000fd80000010000 */
[----:B------:R-:W-:Y:S02]  /*0de0*/  @!P0 FADD.FTZ R9, R9, -1 ;  /* 0xbf80000009098421 */ /* 0x000fe40000010000 */
.L_x_5418:
[----:B------:R-:W-:Y:S05]  /*0df0*/  BSYNC B2 ;  /* 0x0000000000027941 */ /* 0x000fea0003800000 */
.L_x_5417:
[----:B------:R-:W-:Y:S01]  /*0e00*/  FFMA.FTZ R10, -R14, R9, R10 ;  /* 0x000000090e0a7223 */ /* 0x000fe2000001010a */
[----:B------:R-:W-:Y:S05]  /*0e10*/  BRA `(.L_x_5415) ;  /* 0x000001f000007947 */ /* 0x000fea0003800000 */
.L_x_5416:
        /* <DEDUP_REMOVED lines=15> */
.L_x_5422:
        /* <DEDUP_REMOVED lines=13> */
.L_x_5421:
[----:B------:R-:W-:Y:S05]  /*0fe0*/  BSYNC B2 ;  /* 0x0000000000027941 */ /* 0x000fea0003800000 */
.L_x_5420:
[----:B------:R-:W-:-:S04]  /*0ff0*/  FMUL.FTZ R9, R9, 1.1920928955078125e-07 ;  /* 0x3400000009097820 */ /* 0x000fc80000410000 */
[----:B------:R-:W-:Y:S02]  /*1000*/  FMUL.FTZ R10, R14, R9 ;  /* 0x000000090e0a7220 */ /* 0x000fe40000410000 */
.L_x_5415:
[----:B------:R-:W-:Y:S05]  /*1010*/  BSYNC B0 ;  /* 0x0000000000007941 */ /* 0x000fea0003800000 */
.L_x_5414:
[C---:B------:R-:W-:Y:S02]  /*1020*/  FSETP.GTU.FTZ.AND P0, PT, |R10|.reuse, +INF , PT ;  /* 0x7f8000000a00780b */ /* 0x040fe40003f1c200 */
[----:B------:R-:W-:-:S04]  /*1030*/  LOP3.LUT R5, R10, 0x80000000, R5, 0xb8, !PT ;  /* 0x800000000a057812 */ /* 0x000fc800078eb805 */
[----:B------:R-:W-:-:S04]  /*1040*/  FSEL R5, R10, R5, P0 ;  /* 0x000000050a057208 */ /* 0x000fc80000000000 */
[----:B------:R-:W-:Y:S02]  /*1050*/  F2FP.PACK_AB R5, RZ, R5 ;  /* 0x00000005ff05723e */ /* 0x000fe400000000ff */
.L_x_5413:
[----:B------:R-:W-:Y:S05]  /*1060*/  BSYNC B1 ;  /* 0x0000000000017941 */ /* 0x000fea0003800000 */
.L_x_5412:
[----:B------:R-:W-:Y:S01]  /*1070*/  IADD3 R9, R3, 0x180, RZ ;  /* 0x0000018003097810 */ /* 0x000fe20007ffe0ff */
[----:B------:R-:W-:Y:S03]  /*1080*/  BSSY B1, `(.L_x_5423) ;  /* 0x000004b000017945 */ /* 0x000fe60003800000 */
[----:B------:R-:W-:-:S13]  /*1090*/  ISETP.GE.AND P0, PT, R9, R0, PT ;  /* 0x000000000900720c */ /* 0x000fda0003f06270 */
[----:B------:R-:W-:Y:S05]  /*10a0*/  @P0 BRA `(.L_x_5424) ;  /* 0x0000048000000947 */ /* 0x000fea0003800000 */
[----:B------:R-:W1:Y:S01]  /*10b0*/  LDC.U16 R9, c[0x0][0x166] ;  /* 0x00005980ff097b82 */ /* 0x000e620000000400 */
[----:B-----5:R-:W-:Y:S01]  /*10c0*/  HADD2.F32 R4, -RZ, R4.H0_H0 ;  /* 0x20000004ff047230 */ /* 0x020fe20000004100 */
[----:B------:R-:W-:Y:S01]  /*10d0*/  BSSY B0, `(.L_x_5425) ;  /* 0x0000041000007945 */ /* 0x000fe20003800000 */
[----:B-1----:R-:W-:-:S03]  /*10e0*/  HADD2.F32 R12, -RZ, R9.H0_H0 ;  /* 0x20000009ff0c7230 */ /* 0x002fc60000004100 */
        /* <DEDUP_REMOVED lines=26> */
.L_x_5430:
[----:B------:R-:W-:Y:S01]  /*1290*/  FSETP.GEU.FTZ.AND P0, PT, R11, -R14, PT ;  /* 0x8000000e0b00720b */ /* 0x000fe20003f1e000 */
[----:B------:R-:W-:-:S12]  /*12a0*/  FADD.FTZ R10, R10, -1 ;  /* 0xbf8000000a0a7421 */ /* 0x000fd80000010000 */
[----:B------:R-:W-:Y:S02]  /*12b0*/  @!P0 FADD.FTZ R10, R10, -1 ;  /* 0xbf8000000a0a8421 */ /* 0x000fe40000010000 */
.L_x_5429:
[----:B------:R-:W-:Y:S05]  /*12c0*/  BSYNC B2 ;  /* 0x0000000000027941 */ /* 0x000fea0003800000 */
.L_x_5428:
[----:B------:R-:W-:Y:S01]  /*12d0*/  FFMA.FTZ R9, -R14, R10, R9 ;  /* 0x0000000a0e097223 */ /* 0x000fe20000010109 */
[----:B------:R-:W-:Y:S05]  /*12e0*/  BRA `(.L_x_5426) ;  /* 0x000001f000007947 */ /* 0x000fea0003800000 */
.L_x_5427:
        /* <DEDUP_REMOVED lines=15> */
.L_x_5433:
        /* <DEDUP_REMOVED lines=13> */
.L_x_5432:
[----:B------:R-:W-:Y:S05]  /*14b0*/  BSYNC B2 ;  /* 0x0000000000027941 */ /* 0x000fea0003800000 */
.L_x_5431:
[----:B------:R-:W-:-:S04]  /*14c0*/  FMUL.FTZ R9, R10, 1.1920928955078125e-07 ;  /* 0x340000000a097820 */ /* 0x000fc80000410000 */
[----:B------:R-:W-:Y:S02]  /*14d0*/  FMUL.FTZ R9, R14, R9 ;  /* 0x000000090e097220 */ /* 0x000fe40000410000 */
.L_x_5426:
[----:B------:R-:W-:Y:S05]  /*14e0*/  BSYNC B0 ;  /* 0x0000000000007941 */ /* 0x000fea0003800000 */
.L_x_5425:
[C---:B------:R-:W-:Y:S02]  /*14f0*/  FSETP.GTU.FTZ.AND P0, PT, |R9|.reuse, +INF , PT ;  /* 0x7f8000000900780b */ /* 0x040fe40003f1c200 */
[----:B------:R-:W-:-:S04]  /*1500*/  LOP3.LUT R4, R9, 0x80000000, R4, 0xb8, !PT ;  /* 0x8000000009047812 */ /* 0x000fc800078eb804 */
[----:B------:R-:W-:-:S04]  /*1510*/  FSEL R4, R9, R4, P0 ;  /* 0x0000000409047208 */ /* 0x000fc80000000000 */
[----:B------:R-:W-:Y:S02]  /*1520*/  F2FP.PACK_AB R10, RZ, R4 ;  /* 0x00000004ff0a723e */ /* 0x000fe400000000ff */
.L_x_5424:
[----:B------:R-:W-:Y:S05]  /*1530*/  BSYNC B1 ;  /* 0x0000000000017941 */ /* 0x000fea0003800000 */
.L_x_5423:
        /* <DEDUP_REMOVED lines=13> */
[----:B-1----:R-:W-:Y:S01]  /*1610*/  LEA R7, R2, R3, 0x9 ;  /* 0x0000000302077211 */ /* 0x002fe200078e48ff */
[----:B------:R-:W-:Y:S01]  /*1620*/  IMAD.MOV.U32 R4, RZ, RZ, 0x2 ;  /* 0x00000002ff047424 */ /* 0x000fe200078e00ff */
[----:B------:R-:W-:-:S02]  /*1630*/  PRMT R8, R6, 0x7610, R8 ;  /* 0x0000761006087816 */ /* 0x000fc40000000008 */
[----:B------:R-:W-:Y:S01]  /*1640*/  IADD3 R3, R3, 0x80, RZ ;  /* 0x0000008003037810 */ /* 0x000fe20007ffe0ff */
[----:B------:R-:W-:-:S05]  /*1650*/  IMAD.WIDE.U32 R6, R7, R4, c[0x0][0x168] ;  /* 0x00005a0007067625 */ /* 0x000fca00078e0004 */
[----:B------:R1:W-:Y:S02]  /*1660*/  STG.E.U16 [R6.64], R8 ;  /* 0x0000000806007986 */ /* 0x0003e4000c101504 */
.L_x_5436:
[----:B------:R-:W-:Y:S05]  /*1670*/  BSYNC B1 ;  /* 0x0000000000017941 */ /* 0x000fea0003800000 */
.L_x_5435:
[----:B------:R-:W-:Y:S02]  /*1680*/  ISETP.GE.AND P0, PT, R3, R0, PT ;  /* 0x000000000300720c */ /* 0x000fe40003f06270 */
[----:B-1---5:R-:W-:-:S11]  /*1690*/  PRMT R6, R5, 0x7610, R6 ;  /* 0x0000761005067816 */ /* 0x022fd60000000006 */
[----:B------:R-:W-:Y:S01]  /*16a0*/  @!P0 IMAD R4, R2, 0x200, R3 ;  /* 0x0000020002048824 */ /* 0x000fe200078e0203 */
[----:B------:R-:W-:Y:S01]  /*16b0*/  @!P0 IADD3 R3, R3, 0x80, RZ ;  /* 0x0000008003038810 */ /* 0x000fe20007ffe0ff */
[----:B------:R-:W-:-:S04]  /*16c0*/  @!P0 IMAD.MOV.U32 R7, RZ, RZ, 0x2 ;  /* 0x00000002ff078424 */ /* 0x000fc800078e00ff */
[----:B------:R-:W-:-:S05]  /*16d0*/  @!P0 IMAD.WIDE.U32 R4, R4, R7, c[0x0][0x168] ;  /* 0x00005a0004048625 */ /* 0x000fca00078e0007 */
[----:B------:R1:W-:Y:S02]  /*16e0*/  @!P0 STG.E.U16 [R4.64], R6 ;  /* 0x0000000604008986 */ /* 0x0003e4000c101504 */
.L_x_5437:
[----:B-1----:R-:W-:Y:S05]  /*16f0*/  BSYNC B0 ;  /* 0x0000000000007941 */ /* 0x002fea0003800000 */
.L_x_5434:
        /* <DEDUP_REMOVED lines=8> */
.L_x_5438:
        /* <DEDUP_REMOVED lines=16> */
.L_x_50548:


//--------------------- .text._ZN2at6native29vectorized_elementwise_kernelILi2ENS0_13BUnaryFunctorIN3c104HalfES4_S4_ZZZNS0_16fmod_kernel_cudaERNS_18TensorIteratorBaseEENKUlvE0_clEvENKUlvE1_clEvEUlS4_S4_E_EESt5arrayIPcLm2EEEEviT0_T1_ --------------------------
	.section	.text._ZN2at6native29vectorized_elementwise_kernelILi2ENS0_13BUnaryFunctorIN3c104HalfES4_S4_ZZZNS0_16fmod_kernel_cudaERNS_18TensorIteratorBaseEENKUlvE0_clEvENKUlvE1_clEvEUlS4_S4_E_EESt5arrayIPcLm2EEEEviT0_T1_,"ax",@progbits
	.sectioninfo	@"SHI_REGISTERS=30"
	.align	128
        .global         _ZN2at6native29vectorized_elementwise_kernelILi2ENS0_13BUnaryFunctorIN3c104HalfES4_S4_ZZZNS0_16fmod_kernel_cudaERNS_18TensorIteratorBaseEENKUlvE0_clEvENKUlvE1_clEvEUlS4_S4_E_EESt5arrayIPcLm2EEEEviT0_T1_
        .type           _ZN2at6native29vectorized_elementwise_kernelILi2ENS0_13BUnaryFunctorIN3c104HalfES4_S4_ZZZNS0_16fmod_kernel_cudaERNS_18TensorIteratorBaseEENKUlvE0_clEvENKUlvE1_clEvEUlS4_S4_E_EESt5arrayIPcLm2EEEEviT0_T1_,@function
        .size           _ZN2at6native29vectorized_elementwise_kernelILi2ENS0_13BUnaryFunctorIN3c104HalfES4_S4_ZZZNS0_16fmod_kernel_cudaERNS_18TensorIteratorBaseEENKUlvE0_clEvENKUlvE1_clEvEUlS4_S4_E_EESt5arrayIPcLm2EEEEviT0_T1_,(.L_x_50549 - _ZN2at6native29vectorized_elementwise_kernelILi2ENS0_13BUnaryFunctorIN3c104HalfES4_S4_ZZZNS0_16fmod_kernel_cudaERNS_18TensorIteratorBaseEENKUlvE0_clEvENKUlvE1_clEvEUlS4_S4_E_EESt5arrayIPcLm2EEEEviT0_T1_)
        .other          _ZN2at6native29vectorized_elementwise_kernelILi2ENS0_13BUnaryFunctorIN3c104HalfES4_S4_ZZZNS0_16fmod_kernel_cudaERNS_18TensorIteratorBaseEENKUlvE0_clEvENKUlvE1_clEvEUlS4_S4_E_EESt5arrayIPcLm2EEEEviT0_T1_,@"STO_CUDA_ENTRY STV_DEFAULT"
_ZN2at6native29vectorized_elementwise_kernelILi2ENS0_13BUnaryFunctorIN3c104HalfES4_S4_ZZZNS0_16fmod_kernel_cudaERNS_18TensorIteratorBaseEENKUlvE0_clEvENKUlvE1_clEvEUlS4_S4_E_EESt5arrayIPcLm2EEEEviT0_T1_:
.text._ZN2at6native29vectorized_elementwise_kernelILi2ENS0_13BUnaryFunctorIN3c104HalfES4_S4_ZZZNS0_16fmod_kernel_cudaERNS_18TensorIteratorBaseEENKUlvE0_clEvENKUlvE1_clEvEUlS4_S4_E_EESt5arrayIPcLm2EEEEviT0_T1_:
        /* <DEDUP_REMOVED lines=11> */
[----:B------:R-:W2:Y:S04]  /*00b0*/  LDG.E R6, [R14.64] ;  /* 0x000000040e067981 */ /* 0x000ea8000c1e1900 */
[----:B------:R0:W5:Y:S04]  /*00c0*/  LDG.E R10, [R14.64+0x200] ;  /* 0x000200040e0a7981 */ /* 0x000168000c1e1900 */
[----:B------:R0:W5:Y:S04]  /*00d0*/  LDG.E R9, [R14.64+0x400] ;  /* 0x000400040e097981 */ /* 0x000168000c1e1900 */
[----:B------:R0:W5:Y:S01]  /*00e0*/  LDG.E R8, [R14.64+0x600] ;  /* 0x000600040e087981 */ /* 0x000162000c1e1900 */
[----:B------:R-:W1:Y:S01]  /*00f0*/  LDC.U16 R3, c[0x0][0x166] ;  /* 0x00005980ff037b82 */ /* 0x000e620000000400 */
[----:B------:R-:W-:Y:S01]  /*0100*/  BSSY B0, `(.L_x_5440) ;  /* 0x0000042000007945 */ /* 0x000fe20003800000 */
[----:B-1----:R-:W-:-:S05]  /*0110*/  HADD2.F32 R3, -RZ, R3.H0_H0 ;  /* 0x20000003ff037230 */ /* 0x002fca0000004100 */
[----:B------:R-:W-:Y:S01]  /*0120*/  FADD.FTZ R2, |R3|, -RZ ;  /* 0x800000ff03027221 */ /* 0x000fe20000010200 */
[----:B--2---:R-:W-:-:S05]  /*0130*/  HADD2.F32 R12, -RZ, R6.H0_H0 ;  /* 0x20000006ff0c7230 */ /* 0x004fca0000004100 */
[C---:B------:R-:W-:Y:S01]  /*0140*/  FSETP.GEU.FTZ.AND P0, PT, |R12|.reuse, |R3|, PT ;  /* 0x400000030c00720b */ /* 0x040fe20003f1e200 */
[----:B------:R-:W-:-:S12]  /*0150*/  FADD.FTZ R7, |R12|, -RZ ;  /* 0x800000ff0c077221 */ /* 0x000fd80000010200 */
[----:B------:R-:W-:Y:S05]  /*0160*/  @!P0 BRA `(.L_x_5441) ;  /* 0x000003b000008947 */ /* 0x000fea0003800000 */
[----:B0-----:R-:W-:-:S05]  /*0170*/  FMUL.FTZ R14, |R3|, 8388608 ;  /* 0x4b000000030e7820 */ /* 0x001fca0000410200 */
        /* <DEDUP_REMOVED lines=21> */
.L_x_5445:
[----:B------:R-:W-:Y:S01]  /*02d0*/  FSETP.GEU.FTZ.AND P0, PT, R14, -R2, PT ;  /* 0x800000020e00720b */ /* 0x000fe20003f1e000 */
[----:B------:R-:W-:-:S12]  /*02e0*/  FADD.FTZ R11, R11, -1 ;  /* 0xbf8000000b0b7421 */ /* 0x000fd80000010000 */
[----:B------:R-:W-:Y:S02]  /*02f0*/  @!P0 FADD.FTZ R11, R11, -1 ;  /* 0xbf8000000b0b8421 */ /* 0x000fe40000010000 */
.L_x_5444:
[----:B------:R-:W-:Y:S05]  /*0300*/  BSYNC B1 ;  /* 0x0000000000017941 */ /* 0x000fea0003800000 */
.L_x_5443:
[----:B------:R-:W-:Y:S01]  /*0310*/  FFMA.FTZ R7, -R2, R11, R7 ;  /* 0x0000000b02077223 */ /* 0x000fe20000010107 */
[----:B------:R-:W-:Y:S05]  /*0320*/  BRA `(.L_x_5441) ;  /* 0x000001f000007947 */ /* 0x000fea0003800000 */
.L_x_5442:
        /* <DEDUP_REMOVED lines=15> */
.L_x_5448:
        /* <DEDUP_REMOVED lines=13> */
.L_x_5447:
[----:B------:R-:W-:Y:S05]  /*04f0*/  BSYNC B1 ;  /* 0x0000000000017941 */ /* 0x000fea0003800000 */
.L_x_5446:
[----:B0-----:R-:W-:-:S04]  /*0500*/  FMUL.FTZ R14, R11, 1.1920928955078125e-07 ;  /* 0x340000000b0e7820 */ /* 0x001fc80000410000 */
[----:B------:R-:W-:Y:S02]  /*0510*/  FMUL.FTZ R7, R17, R14 ;  /* 0x0000000e11077220 */ /* 0x000fe40000410000 */
.L_x_5441:
[----:B0-----:R-:W-:Y:S05]  /*0520*/  BSYNC B0 ;  /* 0x0000000000007941 */ /* 0x001fea0003800000 */
.L_x_5440:
[----:B------:R-:W-:Y:S01]  /*0530*/  HADD2.F32 R6, -RZ, R6.H1_H1 ;  /* 0x30000006ff067230 */ /* 0x000fe20000004100 */
[C---:B------:R-:W-:Y:S01]  /*0540*/  FSETP.GTU.FTZ.AND P0, PT, |R7|.reuse, +INF , PT ;  /* 0x7f8000000700780b */ /* 0x040fe20003f1c200 */
[----:B------:R-:W-:Y:S01]  /*0550*/  BSSY B0, `(.L_x_5449) ;  /* 0x0000041000007945 */ /* 0x000fe20003800000 */
[C---:B------:R-:W-:Y:S02]  /*0560*/  LOP3.LUT R12, R7.reuse, 0x80000000, R12, 0xb8, !PT ;  /* 0x80000000070c7812 */ /* 0x040fe400078eb80c */
[C---:B------:R-:W-:Y:S01]  /*0570*/  FSETP.GEU.FTZ.AND P1, PT, |R6|.reuse, |R3|, PT ;  /* 0x400000030600720b */ /* 0x040fe20003f3e200 */
[----:B------:R-:W-:Y:S01]  /*0580*/  FADD.FTZ R11, |R6|, -RZ ;  /* 0x800000ff060b7221 */ /* 0x000fe20000010200 */
[----:B------:R-:W-:-:S11]  /*0590*/  FSEL R7, R7, R12, P0 ;  /* 0x0000000c07077208 */ /* 0x000fd60000000000 */
        /* <DEDUP_REMOVED lines=23> */
.L_x_5454:
[----:B------:R-:W-:Y:S01]  /*0710*/  FSETP.GEU.FTZ.AND P0, PT, R13, -R2, PT ;  /* 0x800000020d00720b */ /* 0x000fe20003f1e000 */
[----:B------:R-:W-:-:S12]  /*0720*/  FADD.FTZ R12, R12, -1 ;  /* 0xbf8000000c0c7421 */ /* 0x000fd80000010000 */
[----:B------:R-:W-:Y:S02]  /*0730*/  @!P0 FADD.FTZ R12, R12, -1 ;  /* 0xbf8000000c0c8421 */ /* 0x000fe40000010000 */
.L_x_5453:
[----:B------:R-:W-:Y:S05]  /*0740*/  BSYNC B1 ;  /* 0x0000000000017941 */ /* 0x000fea0003800000 */
.L_x_5452:
[----:B------:R-:W-:Y:S01]  /*0750*/  FFMA.FTZ R11, -R2, R12, R11 ;  /* 0x0000000c020b7223 */ /* 0x000fe2000001010b */
[----:B------:R-:W-:Y:S05]  /*0760*/  BRA `(.L_x_5450) ;  /* 0x000001f000007947 */ /* 0x000fea0003800000 */
.L_x_5451:
        /* <DEDUP_REMOVED lines=15> */
.L_x_5457:
        /* <DEDUP_REMOVED lines=13> */
.L_x_5456:
[----:B------:R-:W-:Y:S05]  /*0930*/  BSYNC B1 ;  /* 0x0000000000017941 */ /* 0x000fea0003800000 */
.L_x_5455:
[----:B------:R-:W-:-:S04]  /*0940*/  FMUL.FTZ R11, R12, 1.1920928955078125e-07 ;  /* 0x340000000c0b7820 */ /* 0x000fc80000410000 */
[----:B------:R-:W-:Y:S02]  /*0950*/  FMUL.FTZ R11, R16, R11 ;  /* 0x0000000b100b7220 */ /* 0x000fe40000410000 */
.L_x_5450:
[----:B------:R-:W-:Y:S05]  /*0960*/  BSYNC B0 ;  /* 0x0000000000007941 */ /* 0x000fea0003800000 */
.L_x_5449:
[----:B-----5:R-:W-:Y:S01]  /*0970*/  HADD2.F32 R12, -RZ, R10.H0_H0 ;  /* 0x2000000aff0c7230 */ /* 0x020fe20000004100 */
[C---:B------:R-:W-:Y:S01]  /*0980*/  FSETP.GTU.FTZ.AND P0, PT, |R11|.reuse, +INF , PT ;  /* 0x7f8000000b00780b */ /* 0x040fe20003f1c200 */
[----:B------:R-:W-:Y:S01]  /*0990*/  BSSY B0, `(.L_x_5458) ;  /* 0x0000041000007945 */ /* 0x000fe20003800000 */
[C---:B------:R-:W-:Y:S02]  /*09a0*/  LOP3.LUT R6, R11.reuse, 0x80000000, R6, 0xb8, !PT ;  /* 0x800000000b067812 */ /* 0x040fe400078eb806 */
[C---:B------:R-:W-:Y:S02]  /*09b0*/  FSETP.GEU.FTZ.AND P1, PT, |R12|.reuse, |R3|, PT ;  /* 0x400000030c00720b */ /* 0x040fe40003f3e200 */
[----:B------:R-:W-:Y:S01]  /*09c0*/  FSEL R6, R11, R6, P0 ;  /* 0x000000060b067208 */ /* 0x000fe20000000000 */
[----:B------:R-:W-:-:S10]  /*09d0*/  FADD.FTZ R11, |R12|, -RZ ;  /* 0x800000ff0c0b7221 */ /* 0x000fd40000010200 */
        /* <DEDUP_REMOVED lines=23> */
.L_x_5463:
[----:B------:R-:W-:Y:S01]  /*0b50*/  FSETP.GEU.FTZ.AND P0, PT, R15, -R2, PT ;  /* 0x800000020f00720b */ /* 0x000fe20003f1e000 */
[----:B------:R-:W-:-:S12]  /*0b60*/  FADD.FTZ R14, R14, -1 ;  /* 0xbf8000000e0e7421 */ /* 0x000fd80000010000 */
[----:B------:R-:W-:Y:S02]  /*0b70*/  @!P0 FADD.FTZ R14, R14, -1 ;  /* 0xbf8000000e0e8421 */ /* 0x000fe40000010000 */
.L_x_5462:
[----:B------:R-:W-:Y:S05]  /*0b80*/  BSYNC B1 ;  /* 0x0000000000017941 */ /* 0x000fea0003800000 */
.L_x_5461:
[----:B------:R-:W-:Y:S01]  /*0b90*/  FFMA.FTZ R11, -R2, R14, R11 ;  /* 0x0000000e020b7223 */ /* 0x000fe2000001010b */
[----:B------:R-:W-:Y:S05]  /*0ba0*/  BRA `(.L_x_5459) ;  /* 0x000001f000007947 */ /* 0x000fea0003800000 */
.L_x_5460:
        /* <DEDUP_REMOVED lines=15> */
.L_x_5466:
        /* <DEDUP_REMOVED lines=13> */
.L_x_5465:
[----:B------:R-:W-:Y:S05]  /*0d70*/  BSYNC B1 ;  /* 0x0000000000017941 */ /* 0x000fea0003800000 */
.L_x_5464:
[----:B------:R-:W-:-:S04]  /*0d80*/  FMUL.FTZ R14, R13, 1.1920928955078125e-07 ;  /* 0x340000000d0e7820 */ /* 0x000fc80000410000 */
[----:B------:R-:W-:Y:S02]  /*0d90*/  FMUL.FTZ R11, R11, R14 ;  /* 0x0000000e0b0b7220 */ /* 0x000fe40000410000 */
.L_x_5459:
[----:B------:R-:W-:Y:S05]  /*0da0*/  BSYNC B0 ;  /* 0x0000000000007941 */ /* 0x000fea0003800000 */
.L_x_5458:
[----:B------:R-:W-:Y:S01]  /*0db0*/  HADD2.F32 R14, -RZ, R10.H1_H1 ;  /* 0x3000000aff0e7230 */ /* 0x000fe20000004100 */
        /* <DEDUP_REMOVED lines=29> */
.L_x_5472:
[----:B------:R-:W-:Y:S01]  /*0f90*/  FSETP.GEU.FTZ.AND P0, PT, R13, -R2, PT ;  /* 0x800000020d00720b */ /* 0x000fe20003f1e000 */
[----:B------:R-:W-:-:S12]  /*0fa0*/  FADD.FTZ R12, R12, -1 ;  /* 0xbf8000000c0c7421 */ /* 0x000fd80000010000 */
[----:B------:R-:W-:Y:S02]  /*0fb0*/  @!P0 FADD.FTZ R12, R12, -1 ;  /* 0xbf8000000c0c8421 */ /* 0x000fe40000010000 */
.L_x_5471:
[----:B------:R-:W-:Y:S05]  /*0fc0*/  BSYNC B1 ;  /* 0x0000000000017941 */ /* 0x000fea0003800000 */
.L_x_5470:
[----:B------:R-:W-:Y:S01]  /*0fd0*/  FFMA.FTZ R11, -R2, R12, R11 ;  /* 0x0000000c020b7223 */ /* 0x000fe2000001010b */
[----:B------:R-:W-:Y:S05]  /*0fe0*/  BRA `(.L_x_5468) ;  /* 0x000001f000007947 */ /* 0x000fea0003800000 */
.L_x_5469:
        /* <DEDUP_REMOVED lines=15> */
.L_x_5475:
        /* <DEDUP_REMOVED lines=13> */
.L_x_5474:
[----:B------:R-:W-:Y:S05]  /*11b0*/  BSYNC B1 ;  /* 0x0000000000017941 */ /* 0x000fea0003800000 */
.L_x_5473:
[----:B------:R-:W-:-:S04]  /*11c0*/  FMUL.FTZ R12, R12, 1.1920928955078125e-07 ;  /* 0x340000000c0c7820 */ /* 0x000fc80000410000 */
[----:B------:R-:W-:Y:S02]  /*11d0*/  FMUL.FTZ R11, R11, R12 ;  /* 0x0000000c0b0b7220 */ /* 0x000fe40000410000 */
.L_x_5468:
[----:B------:R-:W-:Y:S05]  /*11e0*/  BSYNC B0 ;  /* 0x0000000000007941 */ /* 0x000fea0003800000 */
.L_x_5467:
[----:B------:R-:W-:Y:S01]  /*11f0*/  HADD2.F32 R12, -RZ, R9.H0_H0 ;  /* 0x20000009ff0c7230 */ /* 0x000fe20000004100 */
        /* <DEDUP_REMOVED lines=29> */
.L_x_5481:
[----:B------:R-:W-:Y:S01]  /*13d0*/  FSETP.GEU.FTZ.AND P0, PT, R15, -R2, PT ;  /* 0x800000020f00720b */ /* 0x000fe20003f1e000 */
[----:B------:R-:W-:-:S12]  /*13e0*/  FADD.FTZ R14, R14, -1 ;  /* 0xbf8000000e0e7421 */ /* 0x000fd80000010000 */
[----:B------:R-:W-:Y:S02]  /*13f0*/  @!P0 FADD.FTZ R14, R14, -1 ;  /* 0xbf8000000e0e8421 */ /* 0x000fe40000010000 */
.L_x_5480:
[----:B------:R-:W-:Y:S05]  /*1400*/  BSYNC B1 ;  /* 0x0000000000017941 */ /* 0x000fea0003800000 */
.L_x_5479:
[----:B------:R-:W-:Y:S01]  /*1410*/  FFMA.FTZ R13, -R2, R14, R13 ;  /* 0x0000000e020d7223 */ /* 0x000fe2000001010d */
[----:B------:R-:W-:Y:S05]  /*1420*/  BRA `(.L_x_5477) ;  /* 0x000001f000007947 */ /* 0x000fea0003800000 */
.L_x_5478:
        /* <DEDUP_REMOVED lines=15> */
.L_x_5484:
        /* <DEDUP_REMOVED lines=13> */
.L_x_5483:
[----:B------:R-:W-:Y:S05]  /*15f0*/  BSYNC B1 ;  /* 0x0000000000017941 */ /* 0x000fea0003800000 */
.L_x_5482:
[----:B------:R-:W-:-:S04]  /*1600*/  FMUL.FTZ R14, R14, 1.1920928955078125e-07 ;  /* 0x340000000e0e7820 */ /* 0x000fc80000410000 */
[----:B------:R-:W-:Y:S02]  /*1610*/  FMUL.FTZ R13, R13, R14 ;  /* 0x0000000e0d0d7220 */ /* 0x000fe40000410000 */
.L_x_5477:
[----:B------:R-:W-:Y:S05]  /*1620*/  BSYNC B0 ;  /* 0x0000000000007941 */ /* 0x000fea0003800000 */
.L_x_5476:
        /* <DEDUP_REMOVED lines=30> */
.L_x_5490:
[----:B------:R-:W-:Y:S01]  /*1810*/  FSETP.GEU.FTZ.AND P0, PT, R15, -R2, PT ;  /* 0x800000020f00720b */ /* 0x000fe20003f1e000 */
[----:B------:R-:W-:-:S12]  /*1820*/  FADD.FTZ R12, R12, -1 ;  /* 0xbf8000000c0c7421 */ /* 0x000fd80000010000 */
[----:B------:R-:W-:Y:S02]  /*1830*/  @!P0 FADD.FTZ R12, R12, -1 ;  /* 0xbf8000000c0c8421 */ /* 0x000fe40000010000 */
.L_x_5489:
[----:B------:R-:W-:Y:S05]  /*1840*/  BSYNC B1 ;  /* 0x0000000000017941 */ /* 0x000fea0003800000 */
.L_x_5488:
[----:B------:R-:W-:Y:S01]  /*1850*/  FFMA.FTZ R13, -R2, R12, R13 ;  /* 0x0000000c020d7223 */ /* 0x000fe2000001010d */
[----:B------:R-:W-:Y:S05]  /*1860*/  BRA `(.L_x_5486) ;  /* 0x000001f000007947 */ /* 0x000fea0003800000 */
.L_x_5487:
        /* <DEDUP_REMOVED lines=15> */
.L_x_5493:
        /* <DEDUP_REMOVED lines=13> */
.L_x_5492:
[----:B------:R-:W-:Y:S05]  /*1a30*/  BSYNC B1 ;  /* 0x0000000000017941 */ /* 0x000fea0003800000 */
.L_x_5491:
[----:B------:R-:W-:-:S04]  /*1a40*/  FMUL.FTZ R13, R13, 1.1920928955078125e-07 ;  /* 0x340000000d0d7820 */ /* 0x000fc80000410000 */
[----:B------:R-:W-:Y:S02]  /*1a50*/  FMUL.FTZ R13, R12, R13 ;  /* 0x0000000d0c0d7220 */ /* 0x000fe40000410000 */
.L_x_5486:
[----:B------:R-:W-:Y:S05]  /*1a60*/  BSYNC B0 ;  /* 0x0000000000007941 */ /* 0x000fea0003800000 */
.L_x_5485:
[----:B------:R-:W-:Y:S01]  /*1a70*/  HADD2.F32 R16, -RZ, R8.H0_H0 ;  /* 0x20000008ff107230 */ /* 0x000fe20000004100 */
[C---:B------:R-:W-:Y:S01]  /*1a80*/  FSETP.GTU.FTZ.AND P0, PT, |R13|.reuse, +INF , PT ;  /* 0x7f8000000d00780b */ /* 0x040fe20003f1c200 */
[----:B------:R-:W-:Y:S01]  /*1a90*/  BSSY B0, `(.L_x_5494) ;  /* 0x0000041000007945 */ /* 0x000fe20003800000 */
[C---:B------:R-:W-:Y:S02]  /*1aa0*/  LOP3.LUT R12, R13.reuse, 0x80000000, R14, 0xb8, !PT ;  /* 0x800000000d0c7812 */ /* 0x040fe400078eb80e */
[C---:B------:R-:W-:Y:S02]  /*1ab0*/  FSETP.GEU.FTZ.AND P1, PT, |R16|.reuse, |R3|, PT ;  /* 0x400000031000720b */ /* 0x040fe40003f3e200 */
[----:B------:R-:W-:Y:S01]  /*1ac0*/  FSEL R12, R13, R12, P0 ;  /* 0x0000000c0d0c7208 */ /* 0x000fe20000000000 */
[----:B------:R-:W-:-:S10]  /*1ad0*/  FADD.FTZ R13, |R16|, -RZ ;  /* 0x800000ff100d7221 */ /* 0x000fd40000010200 */
        /* <DEDUP_REMOVED lines=23> */
.L_x_5499:
[----:B------:R-:W-:Y:S01]  /*1c50*/  FSETP.GEU.FTZ.AND P0, PT, R15, -R2, PT ;  /* 0x800000020f00720b */ /* 0x000fe20003f1e000 */
[----:B------:R-:W-:-:S12]  /*1c60*/  FADD.FTZ R14, R14, -1 ;  /* 0xbf8000000e0e7421 */ /* 0x000fd80000010000 */
[----:B------:R-:W-:Y:S02]  /*1c70*/  @!P0 FADD.FTZ R14, R14, -1 ;  /* 0xbf8000000e0e8421 */ /* 0x000fe40000010000 */
.L_x_5498:
[----:B------:R-:W-:Y:S05]  /*1c80*/  BSYNC B1 ;  /* 0x0000000000017941 */ /* 0x000fea0003800000 */
.L_x_5497:
[----:B------:R-:W-:Y:S01]  /*1c90*/  FFMA.FTZ R13, -R2, R14, R13 ;  /* 0x0000000e020d7223 */ /* 0x000fe2000001010d */
[----:B------:R-:W-:Y:S05]  /*1ca0*/  BRA `(.L_x_5495) ;  /* 0x000001f000007947 */ /* 0x000fea0003800000 */
.L_x_5496:
        /* <DEDUP_REMOVED lines=15> */
.L_x_5502:
        /* <DEDUP_REMOVED lines=13> */
.L_x_5501:
[----:B------:R-:W-:Y:S05]  /*1e70*/  BSYNC B1 ;  /* 0x0000000000017941 */ /* 0x000fea0003800000 */
.L_x_5500:
[----:B------:R-:W-:-:S04]  /*1e80*/  FMUL.FTZ R14, R14, 1.1920928955078125e-07 ;  /* 0x340000000e0e7820 */ /* 0x000fc80000410000 */
[----:B------:R-:W-:Y:S02]  /*1e90*/  FMUL.FTZ R13, R13, R14 ;  /* 0x0000000e0d0d7220 */ /* 0x000fe40000410000 */
.L_x_5495:
[----:B------:R-:W-:Y:S05]  /*1ea0*/  BSYNC B0 ;  /* 0x0000000000007941 */ /* 0x000fea0003800000 */
.L_x_5494:
        /* <DEDUP_REMOVED lines=30> */
.L_x_5508:
[----:B------:R-:W-:Y:S01]  /*2090*/  FSETP.GEU.FTZ.AND P0, PT, R17, -R2, PT ;  /* 0x800000021100720b */ /* 0x000fe20003f1e000 */
[----:B------:R-:W-:-:S12]  /*20a0*/  FADD.FTZ R14, R14, -1 ;  /* 0xbf8000000e0e7421 */ /* 0x000fd80000010000 */
[----:B------:R-:W-:Y:S02]  /*20b0*/  @!P0 FADD.FTZ R14, R14, -1 ;  /* 0xbf8000000e0e8421 */ /* 0x000fe40000010000 */
.L_x_5507:
[----:B------:R-:W-:Y:S05]  /*20c0*/  BSYNC B1 ;  /* 0x0000000000017941 */ /* 0x000fea0003800000 */
.L_x_5506:
[----:B------:R-:W-:Y:S01]  /*20d0*/  FFMA.FTZ R15, -R2, R14, R15 ;  /* 0x0000000e020f7223 */ /* 0x000fe2000001010f */
[----:B------:R-:W-:Y:S05]  /*20e0*/  BRA `(.L_x_5504) ;  /* 0x000001f000007947 */ /* 0x000fea0003800000 */
.L_x_5505:
        /* <DEDUP_REMOVED lines=15> */
.L_x_5511:
        /* <DEDUP_REMOVED lines=13> */
.L_x_5510:
[----:B------:R-:W-:Y:S05]  /*22b0*/  BSYNC B1 ;  /* 0x0000000000017941 */ /* 0x000fea0003800000 */
.L_x_5509:
[----:B------:R-:W-:-:S04]  /*22c0*/  FMUL.FTZ R2, R2, 1.1920928955078125e-07 ;  /* 0x3400000002027820 */ /* 0x000fc80000410000 */
[----:B------:R-:W-:Y:S02]  /*22d0*/  FMUL.FTZ R15, R15, R2 ;  /* 0x000000020f0f7220 */ /* 0x000fe40000410000 */
.L_x_5504:
[----:B------:R-:W-:Y:S05]  /*22e0*/  BSYNC B0 ;  /* 0x0000000000007941 */ /* 0x000fea0003800000 */
.L_x_5503:
[C---:B------:R-:W-:Y:S01]  /*22f0*/  FSETP.GTU.FTZ.AND P0, PT, |R15|.reuse, +INF , PT ;  /* 0x7f8000000f00780b */ /* 0x040fe20003f1c200 */
        /* <DEDUP_REMOVED lines=13> */
.L_x_5439:
        /* <DEDUP_REMOVED lines=45> */
[----:B0-----:R-:W-:Y:S01]  /*26a0*/  @!P6 IADD3 R10, R0, R7, RZ ;  /* 0x00000007000ae210 */ /* 0x001fe20007ffe0ff */
[----:B------:R-:W-:Y:S01]  /*26b0*/  @!P6 IMAD.MOV.U32 R11, RZ, RZ, 0x2 ;  /* 0x00000002ff0be424 */ /* 0x000fe200078e00ff */
[----:B------:R-:W-:Y:S01]  /*26c0*/  PRMT R14, RZ, 0x7610, R14 ;  /* 0x00007610ff0e7816 */ /* 0x000fe2000000000e */
[----:B------:R-:W-:Y:S01]  /*26d0*/  @!P3 IMAD.WIDE.U32 R4, R4, R9, c[0x0][0x170] ;  /* 0x00005c000404b625 */ /* 0x000fe200078e0009 */
[----:B------:R2:W5:Y:S03]  /*26e0*/  @!P4 LDG.E.U16 R19, [R2.64] ;  /* 0x000000040213c981 */ /* 0x000566000c1e1500 */
        /* <DEDUP_REMOVED lines=9> */
[----:B--2---:R-:W0:Y:S01]  /*2780*/  LDC.U16 R2, c[0x0][0x166] ;  /* 0x00005980ff027b82 */ /* 0x004e220000000400 */
        /* <DEDUP_REMOVED lines=29> */
.L_x_5519:
[----:B------:R-:W-:Y:S01]  /*2960*/  FSETP.GEU.FTZ.AND P0, PT, R4, -R7, PT ;  /* 0x800000070400720b */ /* 0x000fe20003f1e000 */
[----:B------:R-:W-:-:S12]  /*2970*/  FADD.FTZ R3, R3, -1 ;  /* 0xbf80000003037421 */ /* 0x000fd80000010000 */
[----:B------:R-:W-:Y:S02]  /*2980*/  @!P0 FADD.FTZ R3, R3, -1 ;  /* 0xbf80000003038421 */ /* 0x000fe40000010000 */
.L_x_5518:
[----:B------:R-:W-:Y:S05]  /*2990*/  BSYNC B2 ;  /* 0x0000000000027941 */ /* 0x000fea0003800000 */
.L_x_5517:
[----:B------:R-:W-:Y:S01]  /*29a0*/  FFMA.FTZ R2, -R7, R3, R2 ;  /* 0x0000000307027223 */ /* 0x000fe20000010102 */
[----:B------:R-:W-:Y:S05]  /*29b0*/  BRA `(.L_x_5515) ;  /* 0x000001f000007947 */ /* 0x000fea0003800000 */
.L_x_5516:
        /* <DEDUP_REMOVED lines=15> */
.L_x_5522:
        /* <DEDUP_REMOVED lines=13> */
.L_x_5521:
[----:B------:R-:W-:Y:S05]  /*2b80*/  BSYNC B2 ;  /* 0x0000000000027941 */ /* 0x000fea0003800000 */
.L_x_5520:
[----:B------:R-:W-:-:S04]  /*2b90*/  FMUL.FTZ R3, R3, 1.1920928955078125e-07 ;  /* 0x3400000003037820 */ /* 0x000fc80000410000 */
[----:B------:R-:W-:Y:S02]  /*2ba0*/  FMUL.FTZ R2, R2, R3 ;  /* 0x0000000302027220 */ /* 0x000fe40000410000 */
.L_x_5515:
[----:B------:R-:W-:Y:S05]  /*2bb0*/  BSYNC B0 ;  /* 0x0000000000007941 */ /* 0x000fea0003800000 */
.L_x_5514:
[C---:B------:R-:W-:Y:S02]  /*2bc0*/  FSETP.GTU.FTZ.AND P0, PT, |R2|.reuse, +INF , PT ;  /* 0x7f8000000200780b */ /* 0x040fe40003f1c200 */
[----:B------:R-:W-:-:S04]  /*2bd0*/  LOP3.LUT R21, R2, 0x80000000, R21, 0xb8, !PT ;  /* 0x8000000002157812 */ /* 0x000fc800078eb815 */
[----:B------:R-:W-:-:S04]  /*2be0*/  FSEL R2, R2, R21, P0 ;  /* 0x0000001502027208 */ /* 0x000fc80000000000 */
[----:B------:R-:W-:Y:S02]  /*2bf0*/  F2FP.PACK_AB R2, RZ, R2 ;  /* 0x00000002ff02723e */ /* 0x000fe400000000ff */
.L_x_5513:
[----:B------:R-:W-:Y:S05]  /*2c00*/  BSYNC B1 ;  /* 0x0000000000017941 */ /* 0x000fea0003800000 */
.L_x_5512:
[----:B--2---:R-:W-:Y:S01]  /*2c10*/  IADD3 R3, R13, 0x80, RZ ;  /* 0x000000800d037810 */ /* 0x004fe20007ffe0ff */
[----:B------:R-:W-:Y:S03]  /*2c20*/  BSSY B1, `(.L_x_5523) ;  /* 0x000004b000017945 */ /* 0x000fe60003800000 */
[----:B------:R-:W-:-:S13]  /*2c30*/  ISETP.GE.AND P0, PT, R3, R12, PT ;  /* 0x0000000c0300720c */ /* 0x000fda0003f06270 */
[----:B------:R-:W-:Y:S05]  /*2c40*/  @P0 BRA `(.L_x_5524) ;  /* 0x0000048000000947 */ /* 0x000fea0003800000 */
[----:B------:R-:W1:Y:S01]  /*2c50*/  LDC.U16 R4, c[0x0][0x166] ;  /* 0x00005980ff047b82 */ /* 0x000e620000000400 */
[----:B-----5:R-:W-:Y:S01]  /*2c60*/  HADD2.F32 R20, -RZ, R20.H0_H0 ;  /* 0x20000014ff147230 */ /* 0x020fe20000004100 */
[----:B------:R-:W-:Y:S04]  /*2c70*/  BSSY B0, `(.L_x_5525) ;  /* 0x0000041000007945 */ /* 0x000fe80003800000 */
[----:B------:R-:W-:Y:S01]  /*2c80*/  FADD.FTZ R5, |R20|, -RZ ;  /* 0x800000ff14057221 */ /* 0x000fe20000010200 */
[----:B-1----:R-:W-:-:S05]  /*2c90*/  HADD2.F32 R7, -RZ, R4.H0_H0 ;  /* 0x20000004ff077230 */ /* 0x002fca0000004100 */
        /* <DEDUP_REMOVED lines=25> */
.L_x_5530:
[----:B------:R-:W-:Y:S01]  /*2e30*/  FSETP.GEU.FTZ.AND P0, PT, R6, -R9, PT ;  /* 0x800000090600720b */ /* 0x000fe20003f1e000 */
[----:B------:R-:W-:-:S12]  /*2e40*/  FADD.FTZ R4, R4, -1 ;  /* 0xbf80000004047421 */ /* 0x000fd80000010000 */
[----:B------:R-:W-:Y:S02]  /*2e50*/  @!P0 FADD.FTZ R4, R4, -1 ;  /* 0xbf80000004048421 */ /* 0x000fe40000010000 */
.L_x_5529:
[----:B------:R-:W-:Y:S05]  /*2e60*/  BSYNC B2 ;  /* 0x0000000000027941 */ /* 0x000fea0003800000 */
.L_x_5528:
[----:B------:R-:W-:Y:S01]  /*2e70*/  FFMA.FTZ R5, -R9, R4, R5 ;  /* 0x0000000409057223 */ /* 0x000fe20000010105 */
[----:B------:R-:W-:Y:S05]  /*2e80*/  BRA `(.L_x_5526) ;  /* 0x000001f000007947 */ /* 0x000fea0003800000 */
.L_x_5527:
        /* <DEDUP_REMOVED lines=15> */
.L_x_5533:
        /* <DEDUP_REMOVED lines=13> */
.L_x_5532:
[----:B------:R-:W-:Y:S05]  /*3050*/  BSYNC B2 ;  /* 0x0000000000027941 */ /* 0x000fea0003800000 */
.L_x_5531:
[----:B------:R-:W-:-:S04]  /*3060*/  FMUL.FTZ R4, R4, 1.1920928955078125e-07 ;  /* 0x3400000004047820 */ /* 0x000fc80000410000 */
[----:B------:R-:W-:Y:S02]  /*3070*/  FMUL.FTZ R5, R5, R4 ;  /* 0x0000000405057220 */ /* 0x000fe40000410000 */
.L_x_5526:
[----:B------:R-:W-:Y:S05]  /*3080*/  BSYNC B0 ;  /* 0x0000000000007941 */ /* 0x000fea0003800000 */
.L_x_5525:
[C---:B------:R-:W-:Y:S02]  /*3090*/  FSETP.GTU.FTZ.AND P0, PT, |R5|.reuse, +INF , PT ;  /* 0x7f8000000500780b */ /* 0x040fe40003f1c200 */
[----:B------:R-:W-:-:S04]  /*30a0*/  LOP3.LUT R20, R5, 0x80000000, R20, 0xb8, !PT ;  /* 0x8000000005147812 */ /* 0x000fc800078eb814 */
[----:B------:R-:W-:-:S04]  /*30b0*/  FSEL R4, R5, R20, P0 ;  /* 0x0000001405047208 */ /* 0x000fc80000000000 */
[----:B------:R-:W-:Y:S02]  /*30c0*/  F2FP.PACK_AB R4, RZ, R4 ;  /* 0x00000004ff04723e */ /* 0x000fe400000000ff */
.L_x_5524:
[----:B------:R-:W-:Y:S05]  /*30d0*/  BSYNC B1 ;  /* 0x0000000000017941 */ /* 0x000fea0003800000 */
.L_x_5523:
[----:B------:R-:W-:Y:S01]  /*30e0*/  IADD3 R5, R13, 0x100, RZ ;  /* 0x000001000d057810 */ /* 0x000fe20007ffe0ff */
[----:B------:R-:W-:Y:S03]  /*30f0*/  BSSY B1, `(.L_x_5534) ;  /* 0x000004b000017945 */ /* 0x000fe60003800000 */
[----:B------:R-:W-:-:S13]  /*3100*/  ISETP.GE.AND P0, PT, R5, R12, PT ;  /* 0x0000000c0500720c */ /* 0x000fda0003f06270 */
[----:B------:R-:W-:Y:S05]  /*3110*/  @P0 BRA `(.L_x_5535) ;  /* 0x0000048000000947 */ /* 0x000fea0003800000 */
[----:B------:R-:W1:Y:S01]  /*3120*/  LDC.U16 R5, c[0x0][0x166] ;  /* 0x00005980ff057b82 */ /* 0x000e620000000400 */
[----:B-----5:R-:W-:Y:S01]  /*3130*/  HADD2.F32 R18, -RZ, R18.H0_H0 ;  /* 0x20000012ff127230 */ /* 0x020fe20000004100 */
[----:B------:R-:W-:Y:S01]  /*3140*/  BSSY B0, `(.L_x_5536) ;  /* 0x0000041000007945 */ /* 0x000fe20003800000 */
[----:B01----:R-:W-:-:S03]  /*3150*/  HADD2.F32 R8, -RZ, R5.H0_H0 ;  /* 0x20000005ff087230 */ /* 0x003fc60000004100 */
        /* <DEDUP_REMOVED lines=26> */
.L_x_5541:
[----:B------:R-:W-:Y:S01]  /*3300*/  FSETP.GEU.FTZ.AND P0, PT, R7, -R10, PT ;  /* 0x8000000a0700720b */ /* 0x000fe20003f1e000 */
[----:B------:R-:W-:-:S12]  /*3310*/  FADD.FTZ R6, R6, -1 ;  /* 0xbf80000006067421 */ /* 0x000fd80000010000 */
[----:B------:R-:W-:Y:S02]  /*3320*/  @!P0 FADD.FTZ R6, R6, -1 ;  /* 0xbf80000006068421 */ /* 0x000fe40000010000 */
.L_x_5540:
[----:B------:R-:W-:Y:S05]  /*3330*/  BSYNC B2 ;  /* 0x0000000000027941 */ /* 0x000fea0003800000 */
.L_x_5539:
[----:B------:R-:W-:Y:S01]  /*3340*/  FFMA.FTZ R5, -R10, R6, R5 ;  /* 0x000000060a057223 */ /* 0x000fe20000010105 */
[----:B------:R-:W-:Y:S05]  /*3350*/  BRA `(.L_x_5537) ;  /* 0x000001f000007947 */ /* 0x000fea0003800000 */
.L_x_5538:
        /* <DEDUP_REMOVED lines=15> */
.L_x_5544:
        /* <DEDUP_REMOVED lines=13> */
.L_x_5543:
[----:B------:R-:W-:Y:S05]  /*3520*/  BSYNC B2 ;  /* 0x0000000000027941 */ /* 0x000fea0003800000 */
.L_x_5542:
[----:B------:R-:W-:-:S04]  /*3530*/  FMUL.FTZ R6, R6, 1.1920928955078125e-07 ;  /* 0x3400000006067820 */ /* 0x000fc80000410000 */
[----:B------:R-:W-:Y:S02]  /*3540*/  FMUL.FTZ R5, R5, R6 ;  /* 0x0000000605057220 */ /* 0x000fe40000410000 */
.L_x_5537:
[----:B------:R-:W-:Y:S05]  /*3550*/  BSYNC B0 ;  /* 0x0000000000007941 */ /* 0x000fea0003800000 */
.L_x_5536:
[C---:B------:R-:W-:Y:S02]  /*3560*/  FSETP.GTU.FTZ.AND P0, PT, |R5|.reuse, +INF , PT ;  /* 0x7f8000000500780b */ /* 0x040fe40003f1c200 */
[----:B------:R-:W-:-:S04]  /*3570*/  LOP3.LUT R18, R5, 0x80000000, R18, 0xb8, !PT ;  /* 0x8000000005127812 */ /* 0x000fc800078eb812 */
[----:B------:R-:W-:-:S04]  /*3580*/  FSEL R5, R5, R18, P0 ;  /* 0x0000001205057208 */ /* 0x000fc80000000000 */
[----:B------:R-:W-:Y:S02]  /*3590*/  F2FP.PACK_AB R5, RZ, R5 ;  /* 0x00000005ff05723e */ /* 0x000fe400000000ff */
.L_x_5535:
[----:B------:R-:W-:Y:S05]  /*35a0*/  BSYNC B1 ;  /* 0x0000000000017941 */ /* 0x000fea0003800000 */
.L_x_5534:
        /* <DEDUP_REMOVED lines=34> */
.L_x_5552:
[----:B------:R-:W-:Y:S01]  /*37d0*/  FSETP.GEU.FTZ.AND P0, PT, R8, -R11, PT ;  /* 0x8000000b0800720b */ /* 0x000fe20003f1e000 */
[----:B------:R-:W-:-:S12]  /*37e0*/  FADD.FTZ R7, R7, -1 ;  /* 0xbf80000007077421 */ /* 0x000fd80000010000 */
[----:B------:R-:W-:Y:S02]  /*37f0*/  @!P0 FADD.FTZ R7, R7, -1 ;  /* 0xbf80000007078421 */ /* 0x000fe40000010000 */
.L_x_5551:
[----:B------:R-:W-:Y:S05]  /*3800*/  BSYNC B2 ;  /* 0x0000000000027941 */ /* 0x000fea0003800000 */
.L_x_5550:
[----:B------:R-:W-:Y:S01]  /*3810*/  FFMA.FTZ R6, -R11, R7, R6 ;  /* 0x000000070b067223 */ /* 0x000fe20000010106 */
[----:B------:R-:W-:Y:S05]  /*3820*/  BRA `(.L_x_5548) ;  /* 0x000001f000007947 */ /* 0x000fea0003800000 */
.L_x_5549:
        /* <DEDUP_REMOVED lines=15> */
.L_x_5555:
        /* <DEDUP_REMOVED lines=13> */
.L_x_5554:
[----:B------:R-:W-:Y:S05]  /*39f0*/  BSYNC B2 ;  /* 0x0000000000027941 */ /* 0x000fea0003800000 */
.L_x_5553:
[----:B------:R-:W-:-:S04]  /*3a00*/  FMUL.FTZ R7, R7, 1.1920928955078125e-07 ;  /* 0x3400000007077820 */ /* 0x000fc80000410000 */
[----:B------:R-:W-:Y:S02]  /*3a10*/  FMUL.FTZ R6, R6, R7 ;  /* 0x0000000706067220 */ /* 0x000fe40000410000 */
.L_x_5548:
[----:B------:R-:W-:Y:S05]  /*3a20*/  BSYNC B0 ;  /* 0x0000000000007941 */ /* 0x000fea0003800000 */
.L_x_5547:
[C---:B------:R-:W-:Y:S02]  /*3a30*/  FSETP.GTU.FTZ.AND P0, PT, |R6|.reuse, +INF , PT ;  /* 0x7f8000000600780b */ /* 0x040fe40003f1c200 */
[----:B------:R-:W-:-:S04]  /*3a40*/  LOP3.LUT R19, R6, 0x80000000, R19, 0xb8, !PT ;  /* 0x8000000006137812 */ /* 0x000fc800078eb813 */
[----:B------:R-:W-:-:S04]  /*3a50*/  FSEL R6, R6, R19, P0 ;  /* 0x0000001306067208 */ /* 0x000fc80000000000 */
[----:B------:R-:W-:Y:S02]  /*3a60*/  F2FP.PACK_AB R6, RZ, R6 ;  /* 0x00000006ff06723e */ /* 0x000fe400000000ff */
.L_x_5546:
[----:B------:R-:W-:Y:S05]  /*3a70*/  BSYNC B1 ;  /* 0x0000000000017941 */ /* 0x000fea0003800000 */
.L_x_5545:
[----:B------:R-:W-:Y:S01]  /*3a80*/  IADD3 R7, R13, 0x200, RZ ;  /* 0x000002000d077810 */ /* 0x000fe20007ffe0ff */
[----:B------:R-:W-:Y:S03]  /*3a90*/  BSSY B1, `(.L_x_5556) ;  /* 0x000004b000017945 */ /* 0x000fe60003800000 */
[----:B------:R-:W-:-:S13]  /*3aa0*/  ISETP.GE.AND P0, PT, R7, R12, PT ;  /* 0x0000000c0700720c */ /* 0x000fda0003f06270 */
        /* <DEDUP_REMOVED lines=31> */
.L_x_5563:
[----:B------:R-:W-:Y:S01]  /*3ca0*/  FSETP.GEU.FTZ.AND P0, PT, R9, -R18, PT ;  /* 0x800000120900720b */ /* 0x000fe20003f1e000 */
[----:B------:R-:W-:-:S12]  /*3cb0*/  FADD.FTZ R7, R7, -1 ;  /* 0xbf80000007077421 */ /* 0x000fd80000010000 */
[----:B------:R-:W-:Y:S02]  /*3cc0*/  @!P0 FADD.FTZ R7, R7, -1 ;  /* 0xbf80000007078421 */ /* 0x000fe40000010000 */
.L_x_5562:
[----:B------:R-:W-:Y:S05]  /*3cd0*/  BSYNC B2 ;  /* 0x0000000000027941 */ /* 0x000fea0003800000 */
.L_x_5561:
[----:B------:R-:W-:Y:S01]  /*3ce0*/  FFMA.FTZ R8, -R18, R7, R8 ;  /* 0x0000000712087223 */ /* 0x000fe20000010108 */
[----:B------:R-:W-:Y:S05]  /*3cf0*/  BRA `(.L_x_5559) ;  /* 0x000001f000007947 */ /* 0x000fea0003800000 */
.L_x_5560:
        /* <DEDUP_REMOVED lines=15> */
.L_x_5566:
        /* <DEDUP_REMOVED lines=13> */
.L_x_5565:
[----:B------:R-:W-:Y:S05]  /*3ec0*/  BSYNC B2 ;  /* 0x0000000000027941 */ /* 0x000fea0003800000 */
.L_x_5564:
[----:B------:R-:W-:-:S04]  /*3ed0*/  FMUL.FTZ R7, R7, 1.1920928955078125e-07 ;  /* 0x3400000007077820 */ /* 0x000fc80000410000 */
[----:B------:R-:W-:Y:S02]  /*3ee0*/  FMUL.FTZ R8, R8, R7 ;  /* 0x0000000708087220 */ /* 0x000fe40000410000 */
.L_x_5559:
[----:B------:R-:W-:Y:S05]  /*3ef0*/  BSYNC B0 ;  /* 0x0000000000007941 */ /* 0x000fea0003800000 */
.L_x_5558:
[C---:B------:R-:W-:Y:S02]  /*3f00*/  FSETP.GTU.FTZ.AND P0, PT, |R8|.reuse, +INF , PT ;  /* 0x7f8000000800780b */ /* 0x040fe40003f1c200 */
[----:B------:R-:W-:-:S04]  /*3f10*/  LOP3.LUT R17, R8, 0x80000000, R17, 0xb8, !PT ;  /* 0x8000000008117812 */ /* 0x000fc800078eb811 */
[----:B------:R-:W-:-:S04]  /*3f20*/  FSEL R7, R8, R17, P0 ;  /* 0x0000001108077208 */ /* 0x000fc80000000000 */
[----:B------:R-:W-:Y:S02]  /*3f30*/  F2FP.PACK_AB R7, RZ, R7 ;  /* 0x00000007ff07723e */ /* 0x000fe400000000ff */
.L_x_5557:
[----:B------:R-:W-:Y:S05]  /*3f40*/  BSYNC B1 ;  /* 0x0000000000017941 */ /* 0x000fea0003800000 */
.L_x_5556:
[----:B------:R-:W-:Y:S01]  /*3f50*/  IADD3 R9, R13, 0x280, RZ ;  /* 0x000002800d097810 */ /* 0x000fe20007ffe0ff */
[----:B------:R-:W-:Y:S03]  /*3f60*/  BSSY B1, `(.L_x_5567) ;  /* 0x000004b000017945 */ /* 0x000fe60003800000 */
[----:B------:R-:W-:-:S13]  /*3f70*/  ISETP.GE.AND P0, PT, R9, R12, PT ;  /* 0x0000000c0900720c */ /* 0x000fda0003f06270 */
        /* <DEDUP_REMOVED lines=31> */
.L_x_5574:
[----:B------:R-:W-:Y:S01]  /*4170*/  FSETP.GEU.FTZ.AND P0, PT, R10, -R17, PT ;  /* 0x800000110a00720b */ /* 0x000fe20003f1e000 */
[----:B------:R-:W-:-:S12]  /*4180*/  FADD.FTZ R8, R8, -1 ;  /* 0xbf80000008087421 */ /* 0x000fd80000010000 */
[----:B------:R-:W-:Y:S02]  /*4190*/  @!P0 FADD.FTZ R8, R8, -1 ;  /* 0xbf80000008088421 */ /* 0x000fe40000010000 */
.L_x_5573:
[----:B------:R-:W-:Y:S05]  /*41a0*/  BSYNC B2 ;  /* 0x0000000000027941 */ /* 0x000fea0003800000 */
.L_x_5572:
[----:B------:R-:W-:Y:S01]  /*41b0*/  FFMA.FTZ R9, -R17, R8, R9 ;  /* 0x0000000811097223 */ /* 0x000fe20000010109 */
[----:B------:R-:W-:Y:S05]  /*41c0*/  BRA `(.L_x_5570) ;  /* 0x000001f000007947 */ /* 0x000fea0003800000 */
.L_x_5571:
        /* <DEDUP_REMOVED lines=15> */
.L_x_5577:
        /* <DEDUP_REMOVED lines=13> */
.L_x_5576:
[----:B------:R-:W-:Y:S05]  /*4390*/  BSYNC B2 ;  /* 0x0000000000027941 */ /* 0x000fea0003800000 */
.L_x_5575:
[----:B------:R-:W-:-:S04]  /*43a0*/  FMUL.FTZ R8, R8, 1.1920928955078125e-07 ;  /* 0x3400000008087820 */ /* 0x000fc80000410000 */
[----:B------:R-:W-:Y:S02]  /*43b0*/  FMUL.FTZ R9, R9, R8 ;  /* 0x0000000809097220 */ /* 0x000fe40000410000 */
.L_x_5570:
[----:B------:R-:W-:Y:S05]  /*43c0*/  BSYNC B0 ;  /* 0x0000000000007941 */ /* 0x000fea0003800000 */
.L_x_5569:
[C---:B------:R-:W-:Y:S02]  /*43d0*/  FSETP.GTU.FTZ.AND P0, PT, |R9|.reuse, +INF , PT ;  /* 0x7f8000000900780b */ /* 0x040fe40003f1c200 */
[----:B------:R-:W-:-:S04]  /*43e0*/  LOP3.LUT R16, R9, 0x80000000, R16, 0xb8, !PT ;  /* 0x8000000009107812 */ /* 0x000fc800078eb810 */
[----:B------:R-:W-:-:S04]  /*43f0*/  FSEL R8, R9, R16, P0 ;  /* 0x0000001009087208 */ /* 0x000fc80000000000 */
[----:B------:R-:W-:Y:S02]  /*4400*/  F2FP.PACK_AB R8, RZ, R8 ;  /* 0x00000008ff08723e */ /* 0x000fe400000000ff */
.L_x_5568:
[----:B------:R-:W-:Y:S05]  /*4410*/  BSYNC B1 ;  /* 0x0000000000017941 */ /* 0x000fea0003800000 */
.L_x_5567:
        /* <DEDUP_REMOVED lines=34> */
.L_x_5585:
[----:B------:R-:W-:Y:S01]  /*4640*/  FSETP.GEU.FTZ.AND P0, PT, R11, -R18, PT ;  /* 0x800000120b00720b */ /* 0x000fe20003f1e000 */
[----:B------:R-:W-:-:S12]  /*4650*/  FADD.FTZ R9, R9, -1 ;  /* 0xbf80000009097421 */ /* 0x000fd80000010000 */
[----:B------:R-:W-:Y:S02]  /*4660*/  @!P0 FADD.FTZ R9, R9, -1 ;  /* 0xbf80000009098421 */ /* 0x000fe40000010000 */
.L_x_5584:
[----:B------:R-:W-:Y:S05]  /*4670*/  BSYNC B2 ;  /* 0x0000000000027941 */ /* 0x000fea0003800000 */
.L_x_5583:
[----:B------:R-:W-:Y:S01]  /*4680*/  FFMA.FTZ R10, -R18, R9, R10 ;  /* 0x00000009120a7223 */ /* 0x000fe2000001010a */
[----:B------:R-:W-:Y:S05]  /*4690*/  BRA `(.L_x_5581) ;  /* 0x000001f000007947 */ /* 0x000fea0003800000 */
.L_x_5582:
        /* <DEDUP_REMOVED lines=15> */
.L_x_5588:
        /* <DEDUP_REMOVED lines=13> */
.L_x_5587:
[----:B------:R-:W-:Y:S05]  /*4860*/  BSYNC B2 ;  /* 0x0000000000027941 */ /* 0x000fea0003800000 */
.L_x_5586:
[----:B------:R-:W-:-:S04]  /*4870*/  FMUL.FTZ R9, R9, 1.1920928955078125e-07 ;  /* 0x3400000009097820 */ /* 0x000fc80000410000 */
[----:B------:R-:W-:Y:S02]  /*4880*/  FMUL.FTZ R10, R10, R9 ;  /* 0x000000090a0a7220 */ /* 0x000fe40000410000 */
.L_x_5581:
[----:B------:R-:W-:Y:S05]  /*4890*/  BSYNC B0 ;  /* 0x0000000000007941 */ /* 0x000fea0003800000 */
.L_x_5580:
[C---:B------:R-:W-:Y:S02]  /*48a0*/  FSETP.GTU.FTZ.AND P0, PT, |R10|.reuse, +INF , PT ;  /* 0x7f8000000a00780b */ /* 0x040fe40003f1c200 */
[----:B------:R-:W-:-:S04]  /*48b0*/  LOP3.LUT R15, R10, 0x80000000, R15, 0xb8, !PT ;  /* 0x800000000a0f7812 */ /* 0x000fc800078eb80f */
[----:B------:R-:W-:-:S04]  /*48c0*/  FSEL R9, R10, R15, P0 ;  /* 0x0000000f0a097208 */ /* 0x000fc80000000000 */
[----:B------:R-:W-:Y:S02]  /*48d0*/  F2FP.PACK_AB R9, RZ, R9 ;  /* 0x00000009ff09723e */ /* 0x000fe400000000ff */
.L_x_5579:
[----:B------:R-:W-:Y:S05]  /*48e0*/  BSYNC B1 ;  /* 0x0000000000017941 */ /* 0x000fea0003800000 */
.L_x_5578:
        /* <DEDUP_REMOVED lines=34> */
.L_x_5596:
[----:B------:R-:W-:Y:S01]  /*4b10*/  FSETP.GEU.FTZ.AND P0, PT, R15, -R18, PT ;  /* 0x800000120f00720b */ /* 0x000fe20003f1e000 */
[----:B------:R-:W-:-:S12]  /*4b20*/  FADD.FTZ R10, R10, -1 ;  /* 0xbf8000000a0a7421 */ /* 0x000fd80000010000 */
[----:B------:R-:W-:Y:S02]  /*4b30*/  @!P0 FADD.FTZ R10, R10, -1 ;  /* 0xbf8000000a0a8421 */ /* 0x000fe40000010000 */
.L_x_5595:
[----:B------:R-:W-:Y:S05]  /*4b40*/  BSYNC B2 ;  /* 0x0000000000027941 */ /* 0x000fea0003800000 */
.L_x_5594:
[----:B------:R-:W-:Y:S01]  /*4b50*/  FFMA.FTZ R11, -R18, R10, R11 ;  /* 0x0000000a120b7223 */ /* 0x000fe2000001010b */
[----:B------:R-:W-:Y:S05]  /*4b60*/  BRA `(.L_x_5592) ;  /* 0x000001f000007947 */ /* 0x000fea0003800000 */
.L_x_5593:
        /* <DEDUP_REMOVED lines=15> */
.L_x_5599:
        /* <DEDUP_REMOVED lines=13> */
.L_x_5598:
[----:B------:R-:W-:Y:S05]  /*4d30*/  BSYNC B2 ;  /* 0x0000000000027941 */ /* 0x000fea0003800000 */
.L_x_5597:
[----:B------:R-:W-:-:S04]  /*4d40*/  FMUL.FTZ R10, R10, 1.1920928955078125e-07 ;  /* 0x340000000a0a7820 */ /* 0x000fc80000410000 */
[----:B------:R-:W-:Y:S02]  /*4d50*/  FMUL.FTZ R11, R11, R10 ;  /* 0x0000000a0b0b7220 */ /* 0x000fe40000410000 */
.L_x_5592:
[----:B------:R-:W-:Y:S05]  /*4d60*/  BSYNC B0 ;  /* 0x0000000000007941 */ /* 0x000fea0003800000 */
.L_x_5591:
[C---:B------:R-:W-:Y:S02]  /*4d70*/  FSETP.GTU.FTZ.AND P0, PT, |R11|.reuse, +INF , PT ;  /* 0x7f8000000b00780b */ /* 0x040fe40003f1c200 */
[----:B------:R-:W-:-:S04]  /*4d80*/  LOP3.LUT R14, R11, 0x80000000, R14, 0xb8, !PT ;  /* 0x800000000b0e7812 */ /* 0x000fc800078eb80e */
[----:B------:R-:W-:-:S04]  /*4d90*/  FSEL R10, R11, R14, P0 ;  /* 0x0000000e0b0a7208 */ /* 0x000fc80000000000 */
[----:B------:R-:W-:Y:S02]  /*4da0*/  F2FP.PACK_AB R10, RZ, R10 ;  /* 0x0000000aff0a723e */ /* 0x000fe400000000ff */
.L_x_5590:
[----:B------:R-:W-:Y:S05]  /*4db0*/  BSYNC B1 ;  /* 0x0000000000017941 */ /* 0x000fea0003800000 */
.L_x_5589:
        /* <DEDUP_REMOVED lines=16> */
.L_x_5602:
[----:B------:R-:W-:-:S13]  /*4ec0*/  ISETP.GE.AND P0, PT, R13, R12, PT ;  /* 0x0000000c0d00720c */ /* 0x000fda0003f06270 */
[----:B------:R-:W-:Y:S05]  /*4ed0*/  @P0 BRA `(.L_x_5604) ;  /* 0x000000c000000947 */ /* 0x000fea0003800000 */
[----:B-1----:R-:W-:Y:S01]  /*4ee0*/  IMAD.IADD R2, R0, 0x1, R13 ;  /* 0x0000000100027824 */ /* 0x002fe200078e020d */
[----:B------:R-:W-:Y:S01]  /*4ef0*/  IADD3 R13, R13, 0x80, RZ ;  /* 0x000000800d0d7810 */ /* 0x000fe20007ffe0ff */
[----:B------:R-:W-:-:S04]  /*4f00*/  IMAD.MOV.U32 R3, RZ, RZ, 0x2 ;  /* 0x00000002ff037424 */ /* 0x000fc800078e00ff */
[----:B------:R-:W-:-:S05]  /*4f10*/  IMAD.WIDE.U32 R2, R2, R3, c[0x0][0x168] ;  /* 0x00005a0002027625 */ /* 0x000fca00078e0003 */
[----:B------:R1:W-:Y:S02]  /*4f20*/  STG.E.U16 [R2.64], R5 ;  /* 0x0000000502007986 */ /* 0x0003e4000c101504 */
.L_x_5603:
[----:B------:R-:W-:-:S13]  /*4f30*/  ISETP.GE.AND P0, PT, R13, R12, PT ;  /* 0x0000000c0d00720c */ /* 0x000fda0003f06270 */
[----:B------:R-:W-:Y:S05]  /*4f40*/  @P0 BRA `(.L_x_5605) ;  /* 0x000000c000000947 */ /* 0x000fea0003800000 */
[----:B-1----:R-:W-:Y:S01]  /*4f50*/  IMAD.IADD R2, R0, 0x1, R13 ;  /* 0x0000000100027824 */ /* 0x002fe200078e020d */
[----:B------:R-:W-:Y:S01]  /*4f60*/  IADD3 R13, R13, 0x80, RZ ;  /* 0x000000800d0d7810 */ /* 0x000fe20007ffe0ff */
[----:B------:R-:W-:-:S04]  /*4f70*/  IMAD.MOV.U32 R3, RZ, RZ, 0x2 ;  /* 0x00000002ff037424 */ /* 0x000fc800078e00ff */
[----:B------:R-:W-:-:S05]  /*4f80*/  IMAD.WIDE.U32 R2, R2, R3, c[0x0][0x168] ;  /* 0x00005a0002027625 */ /* 0x000fca00078e0003 */
[----:B------:R1:W-:Y:S02]  /*4f90*/  STG.E.U16 [R2.64], R6 ;  /* 0x0000000602007986 */ /* 0x0003e4000c101504 */
.L_x_5604:
[----:B------:R-:W-:-:S13]  /*4fa0*/  ISETP.GE.AND P0, PT, R13, R12, PT ;  /* 0x0000000c0d00720c */ /* 0x000fda0003f06270 */
[----:B------:R-:W-:Y:S05]  /*4fb0*/  @P0 BRA `(.L_x_5606) ;  /* 0x000000d000000947 */ /* 0x000fea0003800000 */
[----:B-1----:R-:W-:Y:S01]  /*4fc0*/  IMAD.IADD R2, R0, 0x1, R13 ;  /* 0x0000000100027824 */ /* 0x002fe200078e020d */
[----:B------:R-:W-:Y:S01]  /*4fd0*/  IADD3 R13, R13, 0x80, RZ ;  /* 0x000000800d0d7810 */ /* 0x000fe20007ffe0ff */
[----:B------:R-:W-:-:S04]  /*4fe0*/  IMAD.MOV.U32 R3, RZ, RZ, 0x2 ;  /* 0x00000002ff037424 */ /* 0x000fc800078e00ff */
[----:B------:R-:W-:-:S05]  /*4ff0*/  IMAD.WIDE.U32 R2, R2, R3, c[0x0][0x168] ;  /* 0x00005a0002027625 */ /* 0x000fca00078e0003 */
[----:B------:R1:W-:Y:S02]  /*5000*/  STG.E.U16 [R2.64], R7 ;  /* 0x0000000702007986 */ /* 0x0003e4000c101504 */
.L_x_5605:
        /* <DEDUP_REMOVED lines=8> */
.L_x_5606:
[----:B------:R-:W-:Y:S05]  /*5090*/  BSYNC B1 ;  /* 0x0000000000017941 */ /* 0x000fea0003800000 */
.L_x_5601:
[----:B------:R-:W-:-:S13]  /*50a0*/  ISETP.GE.AND P0, PT, R13, R12, PT ;  /* 0x0000000c0d00720c */ /* 0x000fda0003f06270 */
[----:B-1----:R-:W-:Y:S01]  /*50b0*/  @!P0 IMAD.IADD R2, R0, 0x1, R13 ;  /* 0x0000000100028824 */ /* 0x002fe200078e020d */
[----:B------:R-:W-:Y:S01]  /*50c0*/  @!P0 IADD3 R13, R13, 0x80, RZ ;  /* 0x000000800d0d8810 */ /* 0x000fe20007ffe0ff */
[----:B------:R-:W-:-:S04]  /*50d0*/  @!P0 IMAD.MOV.U32 R3, RZ, RZ, 0x2 ;  /* 0x00000002ff038424 */ /* 0x000fc800078e00ff */
[----:B------:R-:W-:-:S05]  /*50e0*/  @!P0 IMAD.WIDE.U32 R2, R2, R3, c[0x0][0x168] ;  /* 0x00005a0002028625 */ /* 0x000fca00078e0003 */
[----:B------:R1:W-:Y:S02]  /*50f0*/  @!P0 STG.E.U16 [R2.64], R9 ;  /* 0x0000000902008986 */ /* 0x0003e4000c101504 */
.L_x_5607:
[----:B------:R-:W-:Y:S05]  /*5100*/  BSYNC B0 ;  /* 0x0000000000007941 */ /* 0x000fea0003800000 */
.L_x_5600:
        /* <DEDUP_REMOVED lines=8> */
.L_x_5608:
        /* <DEDUP_REMOVED lines=15> */
.L_x_50549:


//--------------------- .text._ZN2at6native29vectorized_elementwise_kernelILi4ENS0_13BUnaryFunctorIN3c104HalfES4_S4_ZZZNS0_16fmod_kernel_cudaERNS_18TensorIteratorBaseEENKUlvE0_clEvENKUlvE1_clEvEUlS4_S4_E_EESt5arrayIPcLm2EEEEviT0_T1_ --------------------------
	.section	.text._ZN2at6native29vectorized_elementwise_kernelILi4ENS0_13BUnaryFunctorIN3c104HalfES4_S4_ZZZNS0_16fmod_kernel_cudaERNS_18TensorIteratorBaseEENKUlvE0_clEvENKUlvE1_clEvEUlS4_S4_E_EESt5arrayIPcLm2EEEEviT0_T1_,"ax",@progbits
	.sectioninfo	@"SHI_REGISTERS=30"
	.align	128
        .global         _ZN2at6native29vectorized_elementwise_kernelILi4ENS0_13BUnaryFunctorIN3c104HalfES4_S4_ZZZNS0_16fmod_kernel_cudaERNS_18TensorIteratorBaseEENKUlvE0_clEvENKUlvE1_clEvEUlS4_S4_E_EESt5arrayIPcLm2EEEEviT0_T1_
        .type           _ZN2at6native29vectorized_elementwise_kernelILi4ENS0_13BUnaryFunctorIN3c104HalfES4_S4_ZZZNS0_16fmod_kernel_cudaERNS_18TensorIteratorBaseEENKUlvE0_clEvENKUlvE1_clEvEUlS4_S4_E_EESt5arrayIPcLm2EEEEviT0_T1_,@function
        .size           _ZN2at6native29vectorized_elementwise_kernelILi4ENS0_13BUnaryFunctorIN3c104HalfES4_S4_ZZZNS0_16fmod_kernel_cudaERNS_18TensorIteratorBaseEENKUlvE0_clEvENKUlvE1_clEvEUlS4_S4_E_EESt5arrayIPcLm2EEEEviT0_T1_,(.L_x_50550 - _ZN2at6native29vectorized_elementwise_kernelILi4ENS0_13BUnaryFunctorIN3c104HalfES4_S4_ZZZNS0_16fmod_kernel_cudaERNS_18TensorIteratorBaseEENKUlvE0_clEvENKUlvE1_clEvEUlS4_S4_E_EESt5arrayIPcLm2EEEEviT0_T1_)
        .other          _ZN2at6native29vectorized_elementwise_kernelILi4ENS0_13BUnaryFunctorIN3c104HalfES4_S4_ZZZNS0_16fmod_kernel_cudaERNS_18TensorIteratorBaseEENKUlvE0_clEvENKUlvE1_clEvEUlS4_S4_E_EESt5arrayIPcLm2EEEEviT0_T1_,@"STO_CUDA_ENTRY STV_DEFAULT"
_ZN2at6native29vectorized_elementwise_kernelILi4ENS0_13BUnaryFunctorIN3c104HalfES4_S4_ZZZNS0_16fmod_kernel_cudaERNS_18TensorIteratorBaseEENKUlvE0_clEvENKUlvE1_clEvEUlS4_S4_E_EESt5arrayIPcLm2EEEEviT0_T1_:
.text._ZN2at6native29vectorized_elementwise_kernelILi4ENS0_13BUnaryFunctorIN3c104HalfES4_S4_ZZZNS0_16fmod_kernel_cudaERNS_18TensorIteratorBaseEENKUlvE0_clEvENKUlvE1_clEvEUlS4_S4_E_EESt5arrayIPcLm2EEEEviT0_T1_:
        /* <DEDUP_REMOVED lines=11> */
[----:B------:R-:W2:Y:S04]  /*00b0*/  LDG.E.64 R10, [R12.64] ;  /* 0x000000040c0a7981 */ /* 0x000ea8000c1e1b00 */
[----:B------:R0:W5:Y:S01]  /*00c0*/  LDG.E.64 R2, [R12.64+0x400] ;  /* 0x000400040c027981 */ /* 0x000162000c1e1b00 */
        /* <DEDUP_REMOVED lines=30> */
.L_x_5615:
[----:B------:R-:W-:Y:S01]  /*02b0*/  FSETP.GEU.FTZ.AND P0, PT, R14, -R4, PT ;  /* 0x800000040e00720b */ /* 0x000fe20003f1e000 */
[----:B------:R-:W-:-:S12]  /*02c0*/  FADD.FTZ R12, R12, -1 ;  /* 0xbf8000000c0c7421 */ /* 0x000fd80000010000 */
[----:B------:R-:W-:Y:S02]  /*02d0*/  @!P0 FADD.FTZ R12, R12, -1 ;  /* 0xbf8000000c0c8421 */ /* 0x000fe40000010000 */
.L_x_5614:
[----:B------:R-:W-:Y:S05]  /*02e0*/  BSYNC B1 ;  /* 0x0000000000017941 */ /* 0x000fea0003800000 */
.L_x_5613:
[----:B------:R-:W-:Y:S01]  /*02f0*/  FFMA.FTZ R9, -R4, R12, R9 ;  /* 0x0000000c04097223 */ /* 0x000fe20000010109 */
[----:B------:R-:W-:Y:S05]  /*0300*/  BRA `(.L_x_5611) ;  /* 0x000001f000007947 */ /* 0x000fea0003800000 */
.L_x_5612:
        /* <DEDUP_REMOVED lines=15> */
.L_x_5618:
        /* <DEDUP_REMOVED lines=13> */
.L_x_5617:
[----:B------:R-:W-:Y:S05]  /*04d0*/  BSYNC B1 ;  /* 0x0000000000017941 */ /* 0x000fea0003800000 */
.L_x_5616:
[----:B------:R-:W-:-:S04]  /*04e0*/  FMUL.FTZ R13, R13, 1.1920928955078125e-07 ;  /* 0x340000000d0d7820 */ /* 0x000fc80000410000 */
[----:B------:R-:W-:Y:S02]  /*04f0*/  FMUL.FTZ R9, R18, R13 ;  /* 0x0000000d12097220 */ /* 0x000fe40000410000 */
.L_x_5611:
[----:B0-----:R-:W-:Y:S05]  /*0500*/  BSYNC B0 ;  /* 0x0000000000007941 */ /* 0x001fea0003800000 */
.L_x_5610:
        /* <DEDUP_REMOVED lines=30> */
.L_x_5624:
[----:B------:R-:W-:Y:S01]  /*06f0*/  FSETP.GEU.FTZ.AND P0, PT, R15, -R4, PT ;  /* 0x800000040f00720b */ /* 0x000fe20003f1e000 */
[----:B------:R-:W-:-:S12]  /*0700*/  FADD.FTZ R8, R8, -1 ;  /* 0xbf80000008087421 */ /* 0x000fd80000010000 */
[----:B------:R-:W-:Y:S02]  /*0710*/  @!P0 FADD.FTZ R8, R8, -1 ;  /* 0xbf80000008088421 */ /* 0x000fe40000010000 */
.L_x_5623:
[----:B------:R-:W-:Y:S05]  /*0720*/  BSYNC B1 ;  /* 0x0000000000017941 */ /* 0x000fea0003800000 */
.L_x_5622:
[----:B------:R-:W-:Y:S01]  /*0730*/  FFMA.FTZ R13, -R4, R8, R13 ;  /* 0x00000008040d7223 */ /* 0x000fe2000001010d */
[----:B------:R-:W-:Y:S05]  /*0740*/  BRA `(.L_x_5620) ;  /* 0x000001f000007947 */ /* 0x000fea0003800000 */
.L_x_5621:
        /* <DEDUP_REMOVED lines=15> */
.L_x_5627:
        /* <DEDUP_REMOVED lines=13> */
.L_x_5626:
[----:B------:R-:W-:Y:S05]  /*0910*/  BSYNC B1 ;  /* 0x0000000000017941 */ /* 0x000fea0003800000 */
.L_x_5625:
[----:B------:R-:W-:-:S04]  /*0920*/  FMUL.FTZ R13, R8, 1.1920928955078125e-07 ;  /* 0x34000000080d7820 */ /* 0x000fc80000410000 */
[----:B------:R-:W-:Y:S02]  /*0930*/  FMUL.FTZ R13, R16, R13 ;  /* 0x0000000d100d7220 */ /* 0x000fe40000410000 */
.L_x_5620:
[----:B------:R-:W-:Y:S05]  /*0940*/  BSYNC B0 ;  /* 0x0000000000007941 */ /* 0x000fea0003800000 */
.L_x_5619:
        /* <DEDUP_REMOVED lines=30> */
.L_x_5633:
[----:B------:R-:W-:Y:S01]  /*0b30*/  FSETP.GEU.FTZ.AND P0, PT, R15, -R4, PT ;  /* 0x800000040f00720b */ /* 0x000fe20003f1e000 */
[----:B------:R-:W-:-:S12]  /*0b40*/  FADD.FTZ R10, R10, -1 ;  /* 0xbf8000000a0a7421 */ /* 0x000fd80000010000 */
[----:B------:R-:W-:Y:S02]  /*0b50*/  @!P0 FADD.FTZ R10, R10, -1 ;  /* 0xbf8000000a0a8421 */ /* 0x000fe40000010000 */
.L_x_5632:
[----:B------:R-:W-:Y:S05]  /*0b60*/  BSYNC B1 ;  /* 0x0000000000017941 */ /* 0x000fea0003800000 */
.L_x_5631:
[----:B------:R-:W-:Y:S01]  /*0b70*/  FFMA.FTZ R13, -R4, R10, R13 ;  /* 0x0000000a040d7223 */ /* 0x000fe2000001010d */
[----:B------:R-:W-:Y:S05]  /*0b80*/  BRA `(.L_x_5629) ;  /* 0x000001f000007947 */ /* 0x000fea0003800000 */
.L_x_5630:
        /* <DEDUP_REMOVED lines=15> */
.L_x_5636:
        /* <DEDUP_REMOVED lines=13> */
.L_x_5635:
[----:B------:R-:W-:Y:S05]  /*0d50*/  BSYNC B1 ;  /* 0x0000000000017941 */ /* 0x000fea0003800000 */
.L_x_5634:
[----:B------:R-:W-:-:S04]  /*0d60*/  FMUL.FTZ R13, R13, 1.1920928955078125e-07 ;  /* 0x340000000d0d7820 */ /* 0x000fc80000410000 */
[----:B------:R-:W-:Y:S02]  /*0d70*/  FMUL.FTZ R13, R10, R13 ;  /* 0x0000000d0a0d7220 */ /* 0x000fe40000410000 */
.L_x_5629:
[----:B------:R-:W-:Y:S05]  /*0d80*/  BSYNC B0 ;  /* 0x0000000000007941 */ /* 0x000fea0003800000 */
.L_x_5628:
        /* <DEDUP_REMOVED lines=30> */
.L_x_5642:
[----:B------:R-:W-:Y:S01]  /*0f70*/  FSETP.GEU.FTZ.AND P0, PT, R13, -R4, PT ;  /* 0x800000040d00720b */ /* 0x000fe20003f1e000 */
[----:B------:R-:W-:-:S12]  /*0f80*/  FADD.FTZ R12, R12, -1 ;  /* 0xbf8000000c0c7421 */ /* 0x000fd80000010000 */
[----:B------:R-:W-:Y:S02]  /*0f90*/  @!P0 FADD.FTZ R12, R12, -1 ;  /* 0xbf8000000c0c8421 */ /* 0x000fe40000010000 */
.L_x_5641:
[----:B------:R-:W-:Y:S05]  /*0fa0*/  BSYNC B1 ;  /* 0x0000000000017941 */ /* 0x000fea0003800000 */
.L_x_5640:
[----:B------:R-:W-:Y:S01]  /*0fb0*/  FFMA.FTZ R11, -R4, R12, R11 ;  /* 0x0000000c040b7223 */ /* 0x000fe2000001010b */
[----:B------:R-:W-:Y:S05]  /*0fc0*/  BRA `(.L_x_5638) ;  /* 0x000001f000007947 */ /* 0x000fea0003800000 */
.L_x_5639:
        /* <DEDUP_REMOVED lines=15> */
.L_x_5645:
        /* <DEDUP_REMOVED lines=13> */
.L_x_5644:
[----:B------:R-:W-:Y:S05]  /*1190*/  BSYNC B1 ;  /* 0x0000000000017941 */ /* 0x000fea0003800000 */
.L_x_5643:
[----:B------:R-:W-:-:S04]  /*11a0*/  FMUL.FTZ R12, R12, 1.1920928955078125e-07 ;  /* 0x340000000c0c7820 */ /* 0x000fc80000410000 */
[----:B------:R-:W-:Y:S02]  /*11b0*/  FMUL.FTZ R11, R11, R12 ;  /* 0x0000000c0b0b7220 */ /* 0x000fe40000410000 */
.L_x_5638:
[----:B------:R-:W-:Y:S05]  /*11c0*/  BSYNC B0 ;  /* 0x0000000000007941 */ /* 0x000fea0003800000 */
.L_x_5637:
[----:B-----5:R-:W-:Y:S01]  /*11d0*/  HADD2.F32 R12, -RZ, R2.H0_H0 ;  /* 0x20000002ff0c7230 */ /* 0x020fe20000004100 */
        /* <DEDUP_REMOVED lines=29> */
.L_x_5651:
[----:B------:R-:W-:Y:S01]  /*13b0*/  FSETP.GEU.FTZ.AND P0, PT, R15, -R4, PT ;  /* 0x800000040f00720b */ /* 0x000fe20003f1e000 */
[----:B------:R-:W-:-:S12]  /*13c0*/  FADD.FTZ R14, R14, -1 ;  /* 0xbf8000000e0e7421 */ /* 0x000fd80000010000 */
[----:B------:R-:W-:Y:S02]  /*13d0*/  @!P0 FADD.FTZ R14, R14, -1 ;  /* 0xbf8000000e0e8421 */ /* 0x000fe40000010000 */
.L_x_5650:
[----:B------:R-:W-:Y:S05]  /*13e0*/  BSYNC B1 ;  /* 0x0000000000017941 */ /* 0x000fea0003800000 */
.L_x_5649:
[----:B------:R-:W-:Y:S01]  /*13f0*/  FFMA.FTZ R13, -R4, R14, R13 ;  /* 0x0000000e040d7223 */ /* 0x000fe2000001010d */
[----:B------:R-:W-:Y:S05]  /*1400*/  BRA `(.L_x_5647) ;  /* 0x000001f000007947 */ /* 0x000fea0003800000 */
.L_x_5648:
        /* <DEDUP_REMOVED lines=15> */
.L_x_5654:
        /* <DEDUP_REMOVED lines=13> */
.L_x_5653:
[----:B------:R-:W-:Y:S05]  /*15d0*/  BSYNC B1 ;  /* 0x0000000000017941 */ /* 0x000fea0003800000 */
.L_x_5652:
[----:B------:R-:W-:-:S04]  /*15e0*/  FMUL.FTZ R14, R14, 1.1920928955078125e-07 ;  /* 0x340000000e0e7820 */ /* 0x000fc80000410000 */
[----:B------:R-:W-:Y:S02]  /*15f0*/  FMUL.FTZ R13, R13, R14 ;  /* 0x0000000e0d0d7220 */ /* 0x000fe40000410000 */
.L_x_5647:
[----:B------:R-:W-:Y:S05]  /*1600*/  BSYNC B0 ;  /* 0x0000000000007941 */ /* 0x000fea0003800000 */
.L_x_5646:
        /* <DEDUP_REMOVED lines=30> */
.L_x_5660:
[----:B------:R-:W-:Y:S01]  /*17f0*/  FSETP.GEU.FTZ.AND P0, PT, R15, -R4, PT ;  /* 0x800000040f00720b */ /* 0x000fe20003f1e000 */
[----:B------:R-:W-:-:S12]  /*1800*/  FADD.FTZ R12, R12, -1 ;  /* 0xbf8000000c0c7421 */ /* 0x000fd80000010000 */
[----:B------:R-:W-:Y:S02]  /*1810*/  @!P0 FADD.FTZ R12, R12, -1 ;  /* 0xbf8000000c0c8421 */ /* 0x000fe40000010000 */
.L_x_5659:
[----:B------:R-:W-:Y:S05]  /*1820*/  BSYNC B1 ;  /* 0x0000000000017941 */ /* 0x000fea0003800000 */
.L_x_5658:
[----:B------:R-:W-:Y:S01]  /*1830*/  FFMA.FTZ R13, -R4, R12, R13 ;  /* 0x0000000c040d7223 */ /* 0x000fe2000001010d */
[----:B------:R-:W-:Y:S05]  /*1840*/  BRA `(.L_x_5656) ;  /* 0x000001f000007947 */ /* 0x000fea0003800000 */
.L_x_5657:
        /* <DEDUP_REMOVED lines=15> */
.L_x_5663:
        /* <DEDUP_REMOVED lines=13> */
.L_x_5662:
[----:B------:R-:W-:Y:S05]  /*1a10*/  BSYNC B1 ;  /* 0x0000000000017941 */ /* 0x000fea0003800000 */
.L_x_5661:
[----:B------:R-:W-:-:S04]  /*1a20*/  FMUL.FTZ R13, R13, 1.1920928955078125e-07 ;  /* 0x340000000d0d7820 */ /* 0x000fc80000410000 */
[----:B------:R-:W-:Y:S02]  /*1a30*/  FMUL.FTZ R13, R12, R13 ;  /* 0x0000000d0c0d7220 */ /* 0x000fe40000410000 */
.L_x_5656:
[----:B------:R-:W-:Y:S05]  /*1a40*/  BSYNC B0 ;  /* 0x0000000000007941 */ /* 0x000fea0003800000 */
.L_x_5655:
        /* <DEDUP_REMOVED lines=8> */
[----:B-1----:R-:W-:-:S05]  /*1ad0*/  FMUL.FTZ R18, |R5|, 8388608 ;  /* 0x4b00000005127820 */ /* 0x002fca0000410200 */
[----:B------:R-:W-:-:S13]  /*1ae0*/  FSETP.GTU.FTZ.AND P0, PT, R15, R18, PT ;  /* 0x000000120f00720b */ /* 0x000fda0003f1c000 */
[----:B------:R-:W-:Y:S05]  /*1af0*/  @P0 BRA `(.L_x_5666) ;  /* 0x0000019000000947 */ /* 0x000fea0003800000 */
[----:B------:R-:W1:Y:S01]  /*1b00*/  MUFU.RCP R14, R4 ;  /* 0x00000004000e7308 */ /* 0x000e620000001000 */
[----:B0-----:R-:W-:Y:S01]  /*1b10*/  FADD.FTZ R17, -R4, -RZ ;  /* 0x800000ff04117221 */ /* 0x001fe20000010100 */
[----:B------:R-:W-:Y:S01]  /*1b20*/  BSSY B1, `(.L_x_5667) ;  /* 0x0000014000017945 */ /* 0x000fe20003800000 */
        /* <DEDUP_REMOVED lines=16> */
.L_x_5669:
[----:B------:R-:W-:Y:S01]  /*1c30*/  FSETP.GEU.FTZ.AND P0, PT, R17, -R4, PT ;  /* 0x800000041100720b */ /* 0x000fe20003f1e000 */
[----:B------:R-:W-:-:S12]  /*1c40*/  FADD.FTZ R14, R14, -1 ;  /* 0xbf8000000e0e7421 */ /* 0x000fd80000010000 */
[----:B------:R-:W-:Y:S02]  /*1c50*/  @!P0 FADD.FTZ R14, R14, -1 ;  /* 0xbf8000000e0e8421 */ /* 0x000fe40000010000 */
.L_x_5668:
[----:B------:R-:W-:Y:S05]  /*1c60*/  BSYNC B1 ;  /* 0x0000000000017941 */ /* 0x000fea0003800000 */
.L_x_5667:
[----:B------:R-:W-:Y:S01]  /*1c70*/  FFMA.FTZ R15, -R4, R14, R15 ;  /* 0x0000000e040f7223 */ /* 0x000fe2000001010f */
[----:B------:R-:W-:Y:S05]  /*1c80*/  BRA `(.L_x_5665) ;  /* 0x000001f000007947 */ /* 0x000fea0003800000 */
.L_x_5666:
        /* <DEDUP_REMOVED lines=15> */
.L_x_5672:
[----:B------:R-:W-:-:S05]  /*1d80*/  IMNMX.U32 R17, R16, 0xb800000, PT ;  /* 0x0b80000010117817 */ /* 0x000fca0003800000 */
[----:B------:R-:W-:Y:S02]  /*1d90*/  IMAD.IADD R15, R17, 0x1, R15 ;  /* 0x00000001110f7824 */ /* 0x000fe400078e020f */
[----:B------:R-:W-:Y:S02]  /*1da0*/  IMAD.IADD R16, R16, 0x1, -R17 ;  /* 0x0000000110107824 */ /* 0x000fe400078e0a11 */
[----:B-1----:R-:W-:-:S03]  /*1db0*/  FFMA.FTZ R18, R22, R15, -RZ ;  /* 0x0000000f16127223 */ /* 0x002fc600000108ff */
[----:B------:R-:W-:Y:S01]  /*1dc0*/  ISETP.NE.AND P1, PT, R16, RZ, PT ;  /* 0x000000ff1000720c */ /* 0x000fe20003f25270 */
[----:B--2---:R-:W-:-:S04]  /*1dd0*/  FFMA.FTZ R19, -R20, R18, R15 ;  /* 0x0000001214137223 */ /* 0x004fc8000001010f */
[----:B------:R-:W-:-:S04]  /*1de0*/  FFMA.FTZ R18, R22, R19, R18 ;  /* 0x0000001316127223 */ /* 0x000fc80000010012 */
[----:B------:R-:W-:-:S04]  /*1df0*/  FFMA.FTZ R19, -R20, R18, R15 ;  /* 0x0000001214137223 */ /* 0x000fc8000001010f */
[----:B------:R-:W-:-:S04]  /*1e00*/  FFMA.FTZ.RZ R19, R22, R19, R18 ;  /* 0x0000001316137223 */ /* 0x000fc8000001c012 */
[----:B------:R-:W1:Y:S02]  /*1e10*/  FRND.TRUNC R18, R19 ;  /* 0x0000001300127307 */ /* 0x000e64000020d000 */
[----:B-1----:R-:W-:-:S05]  /*1e20*/  FFMA.FTZ R15, -R20, R18, R15 ;  /* 0x00000012140f7223 */ /* 0x002fca000001010f */
[----:B------:R-:W-:-:S13]  /*1e30*/  ISETP.NE.AND P0, PT, R15, RZ, PT ;  /* 0x000000ff0f00720c */ /* 0x000fda0003f05270 */
[----:B------:R-:W-:Y:S05]  /*1e40*/  @P0 BRA P1, `(.L_x_5672) ;  /* 0xffffff3000000947 */ /* 0x000fea000083ffff */
.L_x_5671:
[----:B------:R-:W-:Y:S05]  /*1e50*/  BSYNC B1 ;  /* 0x0000000000017941 */ /* 0x000fea0003800000 */
.L_x_5670:
[----:B------:R-:W-:-:S04]  /*1e60*/  FMUL.FTZ R15, R15, 1.1920928955078125e-07 ;  /* 0x340000000f0f7820 */ /* 0x000fc80000410000 */
[----:B------:R-:W-:Y:S02]  /*1e70*/  FMUL.FTZ R15, R14, R15 ;  /* 0x0000000f0e0f7220 */ /* 0x000fe40000410000 */
.L_x_5665:
[----:B------:R-:W-:Y:S05]  /*1e80*/  BSYNC B0 ;  /* 0x0000000000007941 */ /* 0x000fea0003800000 */
.L_x_5664:
        /* <DEDUP_REMOVED lines=30> */
.L_x_5678:
[----:B------:R-:W-:Y:S01]  /*2070*/  FSETP.GEU.FTZ.AND P0, PT, R17, -R4, PT ;  /* 0x800000041100720b */ /* 0x000fe20003f1e000 */
[----:B------:R-:W-:-:S12]  /*2080*/  FADD.FTZ R12, R12, -1 ;  /* 0xbf8000000c0c7421 */ /* 0x000fd80000010000 */
[----:B------:R-:W-:Y:S02]  /*2090*/  @!P0 FADD.FTZ R12, R12, -1 ;  /* 0xbf8000000c0c8421 */ /* 0x000fe40000010000 */
.L_x_5677:
[----:B------:R-:W-:Y:S05]  /*20a0*/  BSYNC B1 ;  /* 0x0000000000017941 */ /* 0x000fea0003800000 */
.L_x_5676:
[----:B------:R-:W-:Y:S01]  /*20b0*/  FFMA.FTZ R15, -R4, R12, R15 ;  /* 0x0000000c040f7223 */ /* 0x000fe2000001010f */
[----:B------:R-:W-:Y:S05]  /*20c0*/  BRA `(.L_x_5674) ;  /* 0x000001f000007947 */ /* 0x000fea0003800000 */
.L_x_5675:
        /* <DEDUP_REMOVED lines=15> */
.L_x_5681:
        /* <DEDUP_REMOVED lines=13> */
.L_x_5680:
[----:B------:R-:W-:Y:S05]  /*2290*/  BSYNC B1 ;  /* 0x0000000000017941 */ /* 0x000fea0003800000 */
.L_x_5679:
[----:B------:R-:W-:-:S04]  /*22a0*/  FMUL.FTZ R4, R4, 1.1920928955078125e-07 ;  /* 0x3400000004047820 */ /* 0x000fc80000410000 */
[----:B------:R-:W-:Y:S02]  /*22b0*/  FMUL.FTZ R15, R15, R4 ;  /* 0x000000040f0f7220 */ /* 0x000fe40000410000 */
.L_x_5674:
[----:B------:R-:W-:Y:S05]  /*22c0*/  BSYNC B0 ;  /* 0x0000000000007941 */ /* 0x000fea0003800000 */
.L_x_5673:
        /* <DEDUP_REMOVED lines=12> */
.L_x_5609:
        /* <DEDUP_REMOVED lines=89> */
.L_x_5689:
[----:B------:R-:W-:Y:S01]  /*2920*/  FSETP.GEU.FTZ.AND P0, PT, R4, -R7, PT ;  /* 0x800000070400720b */ /* 0x000fe20003f1e000 */
[----:B------:R-:W-:-:S12]  /*2930*/  FADD.FTZ R3, R3, -1 ;  /* 0xbf80000003037421 */ /* 0x000fd80000010000 */
[----:B------:R-:W-:Y:S02]  /*2940*/  @!P0 FADD.FTZ R3, R3, -1 ;  /* 0xbf80000003038421 */ /* 0x000fe40000010000 */
.L_x_5688:
[----:B------:R-:W-:Y:S05]  /*2950*/  BSYNC B2 ;  /* 0x0000000000027941 */ /* 0x000fea0003800000 */
.L_x_5687:
[----:B------:R-:W-:Y:S01]  /*2960*/  FFMA.FTZ R2, -R7, R3, R2 ;  /* 0x0000000307027223 */ /* 0x000fe20000010102 */
[----:B------:R-:W-:Y:S05]  /*2970*/  BRA `(.L_x_5685) ;  /* 0x000001f000007947 */ /* 0x000fea0003800000 */
.L_x_5686:
        /* <DEDUP_REMOVED lines=15> */
.L_x_5692:
        /* <DEDUP_REMOVED lines=13> */
.L_x_5691:
[----:B------:R-:W-:Y:S05]  /*2b40*/  BSYNC B2 ;  /* 0x0000000000027941 */ /* 0x000fea0003800000 */
.L_x_5690:
[----:B------:R-:W-:-:S04]  /*2b50*/  FMUL.FTZ R3, R3, 1.1920928955078125e-07 ;  /* 0x3400000003037820 */ /* 0x000fc80000410000 */
[----:B------:R-:W-:Y:S02]  /*2b60*/  FMUL.FTZ R2, R2, R3 ;  /* 0x0000000302027220 */ /* 0x000fe40000410000 */
.L_x_5685:
[----:B------:R-:W-:Y:S05]  /*2b70*/  BSYNC B0 ;  /* 0x0000000000007941 */ /* 0x000fea0003800000 */
.L_x_5684:
[C---:B------:R-:W-:Y:S02]  /*2b80*/  FSETP.GTU.FTZ.AND P0, PT, |R2|.reuse, +INF , PT ;  /* 0x7f8000000200780b */ /* 0x040fe40003f1c200 */
[----:B------:R-:W-:-:S04]  /*2b90*/  LOP3.LUT R21, R2, 0x80000000, R21, 0xb8, !PT ;  /* 0x8000000002157812 */ /* 0x000fc800078eb815 */
[----:B------:R-:W-:-:S04]  /*2ba0*/  FSEL R2, R2, R21, P0 ;  /* 0x0000001502027208 */ /* 0x000fc80000000000 */
[----:B------:R-:W-:Y:S02]  /*2bb0*/  F2FP.PACK_AB R2, RZ, R2 ;  /* 0x00000002ff02723e */ /* 0x000fe400000000ff */
.L_x_5683:
[----:B------:R-:W-:Y:S05]  /*2bc0*/  BSYNC B1 ;  /* 0x0000000000017941 */ /* 0x000fea0003800000 */
.L_x_5682:
        /* <DEDUP_REMOVED lines=34> */
.L_x_5700:
[----:B------:R-:W-:Y:S01]  /*2df0*/  FSETP.GEU.FTZ.AND P0, PT, R6, -R9, PT ;  /* 0x800000090600720b */ /* 0x000fe20003f1e000 */
[----:B------:R-:W-:-:S12]  /*2e00*/  FADD.FTZ R4, R4, -1 ;  /* 0xbf80000004047421 */ /* 0x000fd80000010000 */
[----:B------:R-:W-:Y:S02]  /*2e10*/  @!P0 FADD.FTZ R4, R4, -1 ;  /* 0xbf80000004048421 */ /* 0x000fe40000010000 */
.L_x_5699:
[----:B------:R-:W-:Y:S05]  /*2e20*/  BSYNC B2 ;  /* 0x0000000000027941 */ /* 0x000fea0003800000 */
.L_x_5698:
[----:B------:R-:W-:Y:S01]  /*2e30*/  FFMA.FTZ R5, -R9, R4, R5 ;  /* 0x0000000409057223 */ /* 0x000fe20000010105 */
[----:B------:R-:W-:Y:S05]  /*2e40*/  BRA `(.L_x_5696) ;  /* 0x000001f000007947 */ /* 0x000fea0003800000 */
.L_x_5697:
        /* <DEDUP_REMOVED lines=15> */
.L_x_5703:
        /* <DEDUP_REMOVED lines=13> */
.L_x_5702:
[----:B------:R-:W-:Y:S05]  /*3010*/  BSYNC B2 ;  /* 0x0000000000027941 */ /* 0x000fea0003800000 */
.L_x_5701:
[----:B------:R-:W-:-:S04]  /*3020*/  FMUL.FTZ R4, R4, 1.1920928955078125e-07 ;  /* 0x3400000004047820 */ /* 0x000fc80000410000 */
[----:B------:R-:W-:Y:S02]  /*3030*/  FMUL.FTZ R5, R5, R4 ;  /* 0x0000000405057220 */ /* 0x000fe40000410000 */
.L_x_5696:
[----:B------:R-:W-:Y:S05]  /*3040*/  BSYNC B0 ;  /* 0x0000000000007941 */ /* 0x000fea0003800000 */
.L_x_5695:
[C---:B------:R-:W-:Y:S02]  /*3050*/  FSETP.GTU.FTZ.AND P0, PT, |R5|.reuse, +INF , PT ;  /* 0x7f8000000500780b */ /* 0x040fe40003f1c200 */
[----:B------:R-:W-:-:S04]  /*3060*/  LOP3.LUT R20, R5, 0x80000000, R20, 0xb8, !PT ;  /* 0x8000000005147812 */ /* 0x000fc800078eb814 */
[----:B------:R-:W-:-:S04]  /*3070*/  FSEL R4, R5, R20, P0 ;  /* 0x0000001405047208 */ /* 0x000fc80000000000 */
[----:B------:R-:W-:Y:S02]  /*3080*/  F2FP.PACK_AB R4, RZ, R4 ;  /* 0x00000004ff04723e */ /* 0x000fe400000000ff */
.L_x_5694:
[----:B------:R-:W-:Y:S05]  /*3090*/  BSYNC B1 ;  /* 0x0000000000017941 */ /* 0x000fea0003800000 */
.L_x_5693:
        /* <DEDUP_REMOVED lines=34> */
.L_x_5711:
[----:B------:R-:W-:Y:S01]  /*32c0*/  FSETP.GEU.FTZ.AND P0, PT, R7, -R10, PT ;  /* 0x8000000a0700720b */ /* 0x000fe20003f1e000 */
[----:B------:R-:W-:-:S12]  /*32d0*/  FADD.FTZ R6, R6, -1 ;  /* 0xbf80000006067421 */ /* 0x000fd80000010000 */
[----:B------:R-:W-:Y:S02]  /*32e0*/  @!P0 FADD.FTZ R6, R6, -1 ;  /* 0xbf80000006068421 */ /* 0x000fe40000010000 */
.L_x_5710:
[----:B------:R-:W-:Y:S05]  /*32f0*/  BSYNC B2 ;  /* 0x0000000000027941 */ /* 0x000fea0003800000 */
.L_x_5709:
[----:B------:R-:W-:Y:S01]  /*3300*/  FFMA.FTZ R5, -R10, R6, R5 ;  /* 0x000000060a057223 */ /* 0x000fe20000010105 */
[----:B------:R-:W-:Y:S05]  /*3310*/  BRA `(.L_x_5707) ;  /* 0x000001f000007947 */ /* 0x000fea0003800000 */
.L_x_5708:
        /* <DEDUP_REMOVED lines=15> */
.L_x_5714:
        /* <DEDUP_REMOVED lines=13> */
.L_x_5713:
[----:B------:R-:W-:Y:S05]  /*34e0*/  BSYNC B2 ;  /* 0x0000000000027941 */ /* 0x000fea0003800000 */
.L_x_5712:
[----:B------:R-:W-:-:S04]  /*34f0*/  FMUL.FTZ R6, R6, 1.1920928955078125e-07 ;  /* 0x3400000006067820 */ /* 0x000fc80000410000 */
[----:B------:R-:W-:Y:S02]  /*3500*/  FMUL.FTZ R5, R5, R6 ;  /* 0x0000000605057220 */ /* 0x000fe40000410000 */
.L_x_5707:
[----:B------:R-:W-:Y:S05]  /*3510*/  BSYNC B0 ;  /* 0x0000000000007941 */ /* 0x000fea0003800000 */
.L_x_5706:
[C---:B------:R-:W-:Y:S02]  /*3520*/  FSETP.GTU.FTZ.AND P0, PT, |R5|.reuse, +INF , PT ;  /* 0x7f8000000500780b */ /* 0x040fe40003f1c200 */
[----:B------:R-:W-:-:S04]  /*3530*/  LOP3.LUT R18, R5, 0x80000000, R18, 0xb8, !PT ;  /* 0x8000000005127812 */ /* 0x000fc800078eb812 */
[----:B------:R-:W-:-:S04]  /*3540*/  FSEL R5, R5, R18, P0 ;  /* 0x0000001205057208 */ /* 0x000fc80000000000 */
[----:B------:R-:W-:Y:S02]  /*3550*/  F2FP.PACK_AB R5, RZ, R5 ;  /* 0x00000005ff05723e */ /* 0x000fe400000000ff */
.L_x_5705:
[----:B------:R-:W-:Y:S05]  /*3560*/  BSYNC B1 ;  /* 0x0000000000017941 */ /* 0x000fea0003800000 */
.L_x_5704:
        /* <DEDUP_REMOVED lines=34> */
.L_x_5722:
[----:B------:R-:W-:Y:S01]  /*3790*/  FSETP.GEU.FTZ.AND P0, PT, R8, -R11, PT ;  /* 0x8000000b0800720b */ /* 0x000fe20003f1e000 */
[----:B------:R-:W-:-:S12]  /*37a0*/  FADD.FTZ R7, R7, -1 ;  /* 0xbf80000007077421 */ /* 0x000fd80000010000 */
[----:B------:R-:W-:Y:S02]  /*37b0*/  @!P0 FADD.FTZ R7, R7, -1 ;  /* 0xbf80000007078421 */ /* 0x000fe40000010000 */
.L_x_5721:
[----:B------:R-:W-:Y:S05]  /*37c0*/  BSYNC B2 ;  /* 0x0000000000027941 */ /* 0x000fea0003800000 */
.L_x_5720:
[----:B------:R-:W-:Y:S01]  /*37d0*/  FFMA.FTZ R6, -R11, R7, R6 ;  /* 0x000000070b067223 */ /* 0x000fe20000010106 */
[----:B------:R-:W-:Y:S05]  /*37e0*/  BRA `(.L_x_5718) ;  /* 0x000001f000007947 */ /* 0x000fea0003800000 */
.L_x_5719:
        /* <DEDUP_REMOVED lines=15> */
.L_x_5725:
        /* <DEDUP_REMOVED lines=13> */
.L_x_5724:
[----:B------:R-:W-:Y:S05]  /*39b0*/  BSYNC B2 ;  /* 0x0000000000027941 */ /* 0x000fea0003800000 */
.L_x_5723:
[----:B------:R-:W-:-:S04]  /*39c0*/  FMUL.FTZ R7, R7, 1.1920928955078125e-07 ;  /* 0x3400000007077820 */ /* 0x000fc80000410000 */
[----:B------:R-:W-:Y:S02]  /*39d0*/  FMUL.FTZ R6, R6, R7 ;  /* 0x0000000706067220 */ /* 0x000fe40000410000 */
.L_x_5718:
[----:B------:R-:W-:Y:S05]  /*39e0*/  BSYNC B0 ;  /* 0x0000000000007941 */ /* 0x000fea0003800000 */
.L_x_5717:
[C---:B------:R-:W-:Y:S02]  /*39f0*/  FSETP.GTU.FTZ.AND P0, PT, |R6|.reuse, +INF , PT ;  /* 0x7f8000000600780b */ /* 0x040fe40003f1c200 */
[----:B------:R-:W-:-:S04]  /*3a00*/  LOP3.LUT R19, R6, 0x80000000, R19, 0xb8, !PT ;  /* 0x8000000006137812 */ /* 0x000fc800078eb813 */
[----:B------:R-:W-:-:S04]  /*3a10*/  FSEL R6, R6, R19, P0 ;  /* 0x0000001306067208 */ /* 0x000fc80000000000 */
[----:B------:R-:W-:Y:S02]  /*3a20*/  F2FP.PACK_AB R6, RZ, R6 ;  /* 0x00000006ff06723e */ /* 0x000fe400000000ff */
.L_x_5716:
[----:B------:R-:W-:Y:S05]  /*3a30*/  BSYNC B1 ;  /* 0x0000000000017941 */ /* 0x000fea0003800000 */
.L_x_5715:
        /* <DEDUP_REMOVED lines=34> */
.L_x_5733:
[----:B------:R-:W-:Y:S01]  /*3c60*/  FSETP.GEU.FTZ.AND P0, PT, R9, -R18, PT ;  /* 0x800000120900720b */ /* 0x000fe20003f1e000 */
[----:B------:R-:W-:-:S12]  /*3c70*/  FADD.FTZ R7, R7, -1 ;  /* 0xbf80000007077421 */ /* 0x000fd80000010000 */
[----:B------:R-:W-:Y:S02]  /*3c80*/  @!P0 FADD.FTZ R7, R7, -1 ;  /* 0xbf80000007078421 */ /* 0x000fe40000010000 */
.L_x_5732:
[----:B------:R-:W-:Y:S05]  /*3c90*/  BSYNC B2 ;  /* 0x0000000000027941 */ /* 0x000fea0003800000 */
.L_x_5731:
[----:B------:R-:W-:Y:S01]  /*3ca0*/  FFMA.FTZ R8, -R18, R7, R8 ;  /* 0x0000000712087223 */ /* 0x000fe20000010108 */
[----:B------:R-:W-:Y:S05]  /*3cb0*/  BRA `(.L_x_5729) ;  /* 0x000001f000007947 */ /* 0x000fea0003800000 */
.L_x_5730:
        /* <DEDUP_REMOVED lines=15> */
.L_x_5736:
        /* <DEDUP_REMOVED lines=13> */
.L_x_5735:
[----:B------:R-:W-:Y:S05]  /*3e80*/  BSYNC B2 ;  /* 0x0000000000027941 */ /* 0x000fea0003800000 */
.L_x_5734:
[----:B------:R-:W-:-:S04]  /*3e90*/  FMUL.FTZ R7, R7, 1.1920928955078125e-07 ;  /* 0x3400000007077820 */ /* 0x000fc80000410000 */
[----:B------:R-:W-:Y:S02]  /*3ea0*/  FMUL.FTZ R8, R8, R7 ;  /* 0x0000000708087220 */ /* 0x000fe40000410000 */
.L_x_5729:
[----:B------:R-:W-:Y:S05]  /*3eb0*/  BSYNC B0 ;  /* 0x0000000000007941 */ /* 0x000fea0003800000 */
.L_x_5728:
[C---:B------:R-:W-:Y:S02]  /*3ec0*/  FSETP.GTU.FTZ.AND P0, PT, |R8|.reuse, +INF , PT ;  /* 0x7f8000000800780b */ /* 0x040fe40003f1c200 */
[----:B------:R-:W-:-:S04]  /*3ed0*/  LOP3.LUT R17, R8, 0x80000000, R17, 0xb8, !PT ;  /* 0x8000000008117812 */ /* 0x000fc800078eb811 */
[----:B------:R-:W-:-:S04]  /*3ee0*/  FSEL R7, R8, R17, P0 ;  /* 0x0000001108077208 */ /* 0x000fc80000000000 */
[----:B------:R-:W-:Y:S02]  /*3ef0*/  F2FP.PACK_AB R7, RZ, R7 ;  /* 0x00000007ff07723e */ /* 0x000fe400000000ff */
.L_x_5727:
[----:B------:R-:W-:Y:S05]  /*3f00*/  BSYNC B1 ;  /* 0x0000000000017941 */ /* 0x000fea0003800000 */
.L_x_5726:
        /* <DEDUP_REMOVED lines=34> */
.L_x_5744:
[----:B------:R-:W-:Y:S01]  /*4130*/  FSETP.GEU.FTZ.AND P0, PT, R10, -R17, PT ;  /* 0x800000110a00720b */ /* 0x000fe20003f1e000 */
[----:B------:R-:W-:-:S12]  /*4140*/  FADD.FTZ R8, R8, -1 ;  /* 0xbf80000008087421 */ /* 0x000fd80000010000 */
[----:B------:R-:W-:Y:S02]  /*4150*/  @!P0 FADD.FTZ R8, R8, -1 ;  /* 0xbf80000008088421 */ /* 0x000fe40000010000 */
.L_x_5743:
[----:B------:R-:W-:Y:S05]  /*4160*/  BSYNC B2 ;  /* 0x0000000000027941 */ /* 0x000fea0003800000 */
.L_x_5742:
[----:B------:R-:W-:Y:S01]  /*4170*/  FFMA.FTZ R9, -R17, R8, R9 ;  /* 0x0000000811097223 */ /* 0x000fe20000010109 */
[----:B------:R-:W-:Y:S05]  /*4180*/  BRA `(.L_x_5740) ;  /* 0x000001f000007947 */ /* 0x000fea0003800000 */
.L_x_5741:
        /* <DEDUP_REMOVED lines=15> */
.L_x_5747:
        /* <DEDUP_REMOVED lines=13> */
.L_x_5746:
[----:B------:R-:W-:Y:S05]  /*4350*/  BSYNC B2 ;  /* 0x0000000000027941 */ /* 0x000fea0003800000 */
.L_x_5745:
[----:B------:R-:W-:-:S04]  /*4360*/  FMUL.FTZ R8, R8, 1.1920928955078125e-07 ;  /* 0x3400000008087820 */ /* 0x000fc80000410000 */
[----:B------:R-:W-:Y:S02]  /*4370*/  FMUL.FTZ R9, R9, R8 ;  /* 0x0000000809097220 */ /* 0x000fe40000410000 */
.L_x_5740:
[----:B------:R-:W-:Y:S05]  /*4380*/  BSYNC B0 ;  /* 0x0000000000007941 */ /* 0x000fea0003800000 */
.L_x_5739:
[C---:B------:R-:W-:Y:S02]  /*4390*/  FSETP.GTU.FTZ.AND P0, PT, |R9|.reuse, +INF , PT ;  /* 0x7f8000000900780b */ /* 0x040fe40003f1c200 */
[----:B------:R-:W-:-:S04]  /*43a0*/  LOP3.LUT R16, R9, 0x80000000, R16, 0xb8, !PT ;  /* 0x8000000009107812 */ /* 0x000fc800078eb810 */
[----:B------:R-:W-:-:S04]  /*43b0*/  FSEL R8, R9, R16, P0 ;  /* 0x0000001009087208 */ /* 0x000fc80000000000 */
[----:B------:R-:W-:Y:S02]  /*43c0*/  F2FP.PACK_AB R8, RZ, R8 ;  /* 0x00000008ff08723e */ /* 0x000fe400000000ff */
.L_x_5738:
[----:B------:R-:W-:Y:S05]  /*43d0*/  BSYNC B1 ;  /* 0x0000000000017941 */ /* 0x000fea0003800000 */
.L_x_5737:
        /* <DEDUP_REMOVED lines=34> */
.L_x_5755:
[----:B------:R-:W-:Y:S01]  /*4600*/  FSETP.GEU.FTZ.AND P0, PT, R11, -R18, PT ;  /* 0x800000120b00720b */ /* 0x000fe20003f1e000 */
[----:B------:R-:W-:-:S12]  /*4610*/  FADD.FTZ R9, R9, -1 ;  /* 0xbf80000009097421 */ /* 0x000fd80000010000 */
[----:B------:R-:W-:Y:S02]  /*4620*/  @!P0 FADD.FTZ R9, R9, -1 ;  /* 0xbf80000009098421 */ /* 0x000fe40000010000 */
.L_x_5754:
[----:B------:R-:W-:Y:S05]  /*4630*/  BSYNC B2 ;  /* 0x0000000000027941 */ /* 0x000fea0003800000 */
.L_x_5753:
[----:B------:R-:W-:Y:S01]  /*4640*/  FFMA.FTZ R10, -R18, R9, R10 ;  /* 0x00000009120a7223 */ /* 0x000fe2000001010a */
[----:B------:R-:W-:Y:S05]  /*4650*/  BRA `(.L_x_5751) ;  /* 0x000001f000007947 */ /* 0x000fea0003800000 */
.L_x_5752:
        /* <DEDUP_REMOVED lines=15> */
.L_x_5758:
        /* <DEDUP_REMOVED lines=13> */
.L_x_5757:
[----:B------:R-:W-:Y:S05]  /*4820*/  BSYNC B2 ;  /* 0x0000000000027941 */ /* 0x000fea0003800000 */
.L_x_5756:
[----:B------:R-:W-:-:S04]  /*4830*/  FMUL.FTZ R9, R9, 1.1920928955078125e-07 ;  /* 0x3400000009097820 */ /* 0x000fc80000410000 */
[----:B------:R-:W-:Y:S02]  /*4840*/  FMUL.FTZ R10, R10, R9 ;  /* 0x000000090a0a7220 */ /* 0x000fe40000410000 */
.L_x_5751:
[----:B------:R-:W-:Y:S05]  /*4850*/  BSYNC B0 ;  /* 0x0000000000007941 */ /* 0x000fea0003800000 */
.L_x_5750:
[C---:B------:R-:W-:Y:S02]  /*4860*/  FSETP.GTU.FTZ.AND P0, PT, |R10|.reuse, +INF , PT ;  /* 0x7f8000000a00780b */ /* 0x040fe40003f1c200 */
[----:B------:R-:W-:-:S04]  /*4870*/  LOP3.LUT R15, R10, 0x80000000, R15, 0xb8, !PT ;  /* 0x800000000a0f7812 */ /* 0x000fc800078eb80f */
[----:B------:R-:W-:-:S04]  /*4880*/  FSEL R9, R10, R15, P0 ;  /* 0x0000000f0a097208 */ /* 0x000fc80000000000 */
[----:B------:R-:W-:Y:S02]  /*4890*/  F2FP.PACK_AB R9, RZ, R9 ;  /* 0x00000009ff09723e */ /* 0x000fe400000000ff */
.L_x_5749:
[----:B------:R-:W-:Y:S05]  /*48a0*/  BSYNC B1 ;  /* 0x0000000000017941 */ /* 0x000fea0003800000 */
.L_x_5748:
        /* <DEDUP_REMOVED lines=34> */
.L_x_5766:
[----:B------:R-:W-:Y:S01]  /*4ad0*/  FSETP.GEU.FTZ.AND P0, PT, R15, -R18, PT ;  /* 0x800000120f00720b */ /* 0x000fe20003f1e000 */
[----:B------:R-:W-:-:S12]  /*4ae0*/  FADD.FTZ R10, R10, -1 ;  /* 0xbf8000000a0a7421 */ /* 0x000fd80000010000 */
[----:B------:R-:W-:Y:S02]  /*4af0*/  @!P0 FADD.FTZ R10, R10, -1 ;  /* 0xbf8000000a0a8421 */ /* 0x000fe40000010000 */
.L_x_5765:
[----:B------:R-:W-:Y:S05]  /*4b00*/  BSYNC B2 ;  /* 0x0000000000027941 */ /* 0x000fea0003800000 */
.L_x_5764:
[----:B------:R-:W-:Y:S01]  /*4b10*/  FFMA.FTZ R11, -R18, R10, R11 ;  /* 0x0000000a120b7223 */ /* 0x000fe2000001010b */
[----:B------:R-:W-:Y:S05]  /*4b20*/  BRA `(.L_x_5762) ;  /* 0x000001f000007947 */ /* 0x000fea0003800000 */
.L_x_5763:
        /* <DEDUP_REMOVED lines=15> */
.L_x_5769:
        /* <DEDUP_REMOVED lines=13> */
.L_x_5768:
[----:B------:R-:W-:Y:S05]  /*4cf0*/  BSYNC B2 ;  /* 0x0000000000027941 */ /* 0x000fea0003800000 */
.L_x_5767:
[----:B------:R-:W-:-:S04]  /*4d00*/  FMUL.FTZ R10, R10, 1.1920928955078125e-07 ;  /* 0x340000000a0a7820 */ /* 0x000fc80000410000 */
[----:B------:R-:W-:Y:S02]  /*4d10*/  FMUL.FTZ R11, R11, R10 ;  /* 0x0000000a0b0b7220 */ /* 0x000fe40000410000 */
.L_x_5762:
[----:B------:R-:W-:Y:S05]  /*4d20*/  BSYNC B0 ;  /* 0x0000000000007941 */ /* 0x000fea0003800000 */
.L_x_5761:
[C---:B------:R-:W-:Y:S02]  /*4d30*/  FSETP.GTU.FTZ.AND P0, PT, |R11|.reuse, +INF , PT ;  /* 0x7f8000000b00780b */ /* 0x040fe40003f1c200 */
[----:B------:R-:W-:-:S04]  /*4d40*/  LOP3.LUT R14, R11, 0x80000000, R14, 0xb8, !PT ;  /* 0x800000000b0e7812 */ /* 0x000fc800078eb80e */
[----:B------:R-:W-:-:S04]  /*4d50*/  FSEL R10, R11, R14, P0 ;  /* 0x0000000e0b0a7208 */ /* 0x000fc80000000000 */
[----:B------:R-:W-:Y:S02]  /*4d60*/  F2FP.PACK_AB R10, RZ, R10 ;  /* 0x0000000aff0a723e */ /* 0x000fe400000000ff */
.L_x_5760:
[----:B------:R-:W-:Y:S05]  /*4d70*/  BSYNC B1 ;  /* 0x0000000000017941 */ /* 0x000fea0003800000 */
.L_x_5759:
        /* <DEDUP_REMOVED lines=16> */
.L_x_5772:
[----:B------:R-:W-:-:S13]  /*4e80*/  ISETP.GE.AND P0, PT, R13, R12, PT ;  /* 0x0000000c0d00720c */ /* 0x000fda0003f06270 */
[----:B------:R-:W-:Y:S05]  /*4e90*/  @P0 BRA `(.L_x_5774) ;  /* 0x000000c000000947 */ /* 0x000fea0003800000 */
[----:B-1----:R-:W-:Y:S01]  /*4ea0*/  IMAD.IADD R2, R0, 0x1, R13 ;  /* 0x0000000100027824 */ /* 0x002fe200078e020d */
[----:B------:R-:W-:Y:S01]  /*4eb0*/  IADD3 R13, R13, 0x80, RZ ;  /* 0x000000800d0d7810 */ /* 0x000fe20007ffe0ff */
[----:B------:R-:W-:-:S04]  /*4ec0*/  IMAD.MOV.U32 R3, RZ, RZ, 0x2 ;  /* 0x00000002ff037424 */ /* 0x000fc800078e00ff */
[----:B------:R-:W-:-:S05]  /*4ed0*/  IMAD.WIDE.U32 R2, R2, R3, c[0x0][0x168] ;  /* 0x00005a0002027625 */ /* 0x000fca00078e0003 */
[----:B------:R1:W-:Y:S02]  /*4ee0*/  STG.E.U16 [R2.64], R5 ;  /* 0x0000000502007986 */ /* 0x0003e4000c101504 */
.L_x_5773:
[----:B------:R-:W-:-:S13]  /*4ef0*/  ISETP.GE.AND P0, PT, R13, R12, PT ;  /* 0x0000000c0d00720c */ /* 0x000fda0003f06270 */
[----:B------:R-:W-:Y:S05]  /*4f00*/  @P0 BRA `(.L_x_5775) ;  /* 0x000000c000000947 */ /* 0x000fea0003800000 */
[----:B-1----:R-:W-:Y:S01]  /*4f10*/  IMAD.IADD R2, R0, 0x1, R13 ;  /* 0x0000000100027824 */ /* 0x002fe200078e020d */
[----:B------:R-:W-:Y:S01]  /*4f20*/  IADD3 R13, R13, 0x80, RZ ;  /* 0x000000800d0d7810 */ /* 0x000fe20007ffe0ff */
[----:B------:R-:W-:-:S04]  /*4f30*/  IMAD.MOV.U32 R3, RZ, RZ, 0x2 ;  /* 0x00000002ff037424 */ /* 0x000fc800078e00ff */
[----:B------:R-:W-:-:S05]  /*4f40*/  IMAD.WIDE.U32 R2, R2, R3, c[0x0][0x168] ;  /* 0x00005a0002027625 */ /* 0x000fca00078e0003 */
[----:B------:R1:W-:Y:S02]  /*4f50*/  STG.E.U16 [R2.64], R6 ;  /* 0x0000000602007986 */ /* 0x0003e4000c101504 */
.L_x_5774:
[----:B------:R-:W-:-:S13]  /*4f60*/  ISETP.GE.AND P0, PT, R13, R12, PT ;  /* 0x0000000c0d00720c */ /* 0x000fda0003f06270 */
[----:B------:R-:W-:Y:S05]  /*4f70*/  @P0 BRA `(.L_x_5776) ;  /* 0x000000d000000947 */ /* 0x000fea0003800000 */
[----:B-1----:R-:W-:Y:S01]  /*4f80*/  IMAD.IADD R2, R0, 0x1, R13 ;  /* 0x0000000100027824 */ /* 0x002fe200078e020d */
[----:B------:R-:W-:Y:S01]  /*4f90*/  IADD3 R13, R13, 0x80, RZ ;  /* 0x000000800d0d7810 */ /* 0x000fe20007ffe0ff */
[----:B------:R-:W-:-:S04]  /*4fa0*/  IMAD.MOV.U32 R3, RZ, RZ, 0x2 ;  /* 0x00000002ff037424 */ /* 0x000fc800078e00ff */
[----:B------:R-:W-:-:S05]  /*4fb0*/  IMAD.WIDE.U32 R2, R2, R3, c[0x0][0x168] ;  /* 0x00005a0002027625 */ /* 0x000fca00078e0003 */
[----:B------:R1:W-:Y:S02]  /*4fc0*/  STG.E.U16 [R2.64], R7 ;  /* 0x0000000702007986 */ /* 0x0003e4000c101504 */
.L_x_5775:
        /* <DEDUP_REMOVED lines=8> */
.L_x_5776:
[----:B------:R-:W-:Y:S05]  /*5050*/  BSYNC B1 ;  /* 0x0000000000017941 */ /* 0x000fea0003800000 */
.L_x_5771:
[----:B------:R-:W-:-:S13]  /*5060*/  ISETP.GE.AND P0, PT, R13, R12, PT ;  /* 0x0000000c0d00720c */ /* 0x000fda0003f06270 */
[----:B-1----:R-:W-:Y:S01]  /*5070*/  @!P0 IMAD.IADD R2, R0, 0x1, R13 ;  /* 0x0000000100028824 */ /* 0x002fe200078e020d */
[----:B------:R-:W-:Y:S01]  /*5080*/  @!P0 IADD3 R13, R13, 0x80, RZ ;  /* 0x000000800d0d8810 */ /* 0x000fe20007ffe0ff */
[----:B------:R-:W-:-:S04]  /*5090*/  @!P0 IMAD.MOV.U32 R3, RZ, RZ, 0x2 ;  /* 0x00000002ff038424 */ /* 0x000fc800078e00ff */
[----:B------:R-:W-:-:S05]  /*50a0*/  @!P0 IMAD.WIDE.U32 R2, R2, R3, c[0x0][0x168] ;  /* 0x00005a0002028625 */ /* 0x000fca00078e0003 */
[----:B------:R1:W-:Y:S02]  /*50b0*/  @!P0 STG.E.U16 [R2.64], R9 ;  /* 0x0000000902008986 */ /* 0x0003e4000c101504 */
.L_x_5777:
[----:B------:R-:W-:Y:S05]  /*50c0*/  BSYNC B0 ;  /* 0x0000000000007941 */ /* 0x000fea0003800000 */
.L_x_5770:
        /* <DEDUP_REMOVED lines=8> */
.L_x_5778:
        /* <DEDUP_REMOVED lines=11> */
.L_x_50550:


//--------------------- .text._ZN2at6native29vectorized_elementwise_kernelILi8ENS0_13BUnaryFunctorIN3c104HalfES4_S4_ZZZNS0_16fmod_kernel_cudaERNS_18TensorIteratorBaseEENKUlvE0_clEvENKUlvE1_clEvEUlS4_S4_E_EESt5arrayIPcLm2EEEEviT0_T1_ --------------------------
	.section	.text._ZN2at6native29vectorized_elementwise_kernelILi8ENS0_13BUnaryFunctorIN3c104HalfES4_S4_ZZZNS0_16fmod_kernel_cudaERNS_18TensorIteratorBaseEENKUlvE0_clEvENKUlvE1_clEvEUlS4_S4_E_EESt5arrayIPcLm2EEEEviT0_T1_,"ax",@progbits
	.sectioninfo	@"SHI_REGISTERS=4"
	.align	128
        .global         _ZN2at6native29vectorized_elementwise_kernelILi8ENS0_13BUnaryFunctorIN3c104HalfES4_S4_ZZZNS0_16fmod_kernel_cudaERNS_18TensorIteratorBaseEENKUlvE0_clEvENKUlvE1_clEvEUlS4_S4_E_EESt5arrayIPcLm2EEEEviT0_T1_
        .type           _ZN2at6native29vectorized_elementwise_kernelILi8ENS0_13BUnaryFunctorIN3c104HalfES4_S4_ZZZNS0_16fmod_kernel_cudaERNS_18TensorIteratorBaseEENKUlvE0_clEvENKUlvE1_clEvEUlS4_S4_E_EESt5arrayIPcLm2EEEEviT0_T1_,@function
        .size           _ZN2at6native29vectorized_elementwise_kernelILi8ENS0_13BUnaryFunctorIN3c104HalfES4_S4_ZZZNS0_16fmod_kernel_cudaERNS_18TensorIteratorBaseEENKUlvE0_clEvENKUlvE1_clEvEUlS4_S4_E_EESt5arrayIPcLm2EEEEviT0_T1_,(.L_x_50551 - _ZN2at6native29vectorized_elementwise_kernelILi8ENS0_13BUnaryFunctorIN3c104HalfES4_S4_ZZZNS0_16fmod_kernel_cudaERNS_18TensorIteratorBaseEENKUlvE0_clEvENKUlvE1_clEvEUlS4_S4_E_EESt5arrayIPcLm2EEEEviT0_T1_)
        .other          _ZN2at6native29vectorized_elementwise_kernelILi8ENS0_13BUnaryFunctorIN3c104HalfES4_S4_ZZZNS0_16fmod_kernel_cudaERNS_18TensorIteratorBaseEENKUlvE0_clEvENKUlvE1_clEvEUlS4_S4_E_EESt5arrayIPcLm2EEEEviT0_T1_,@"STO_CUDA_ENTRY STV_DEFAULT"
_ZN2at6native29vectorized_elementwise_kernelILi8ENS0_13BUnaryFunctorIN3c104HalfES4_S4_ZZZNS0_16fmod_kernel_cudaERNS_18TensorIteratorBaseEENKUlvE0_clEvENKUlvE1_clEvEUlS4_S4_E_EESt5arrayIPcLm2EEEEviT0_T1_:
.text._ZN2at6native29vectorized_elementwise_kernelILi8ENS0_13BUnaryFunctorIN3c104HalfES4_S4_ZZZNS0_16fmod_kernel_cudaERNS_18TensorIteratorBaseEENKUlvE0_clEvENKUlvE1_clEvEUlS4_S4_E_EESt5arrayIPcLm2EEEEviT0_T1_:
[----:B------:R-:W-:Y:S02]  /*0000*/  MOV R1, c[0x0][0x28] ;  /* 0x00000a0000017a02 */ /* 0x000fe40000000f00 */
[----:B------:R-:W-:Y:S05]  /*0010*/  EXIT ;  /* 0x000000000000794d */ /* 0x000fea0003800000 */
.L_x_5779:
        /* <DEDUP_REMOVED lines=14> */
.L_x_50551:


//--------------------- .text._ZN2at6native18elementwise_kernelILi128ELi4EZNS0_15gpu_kernel_implINS0_13AUnaryFunctorIN3c104HalfES5_S5_ZZZNS0_16fmod_kernel_cudaERNS_18TensorIteratorBaseEENKUlvE0_clEvENKUlvE1_clEvEUlS5_S5_E_EEEEvS7_RKT_EUliE_EEviT1_ --------------------------
	.section	.text._ZN2at6native18elementwise_kernelILi128ELi4EZNS0_15gpu_kernel_implINS0_13AUnaryFunctorIN3c104HalfES5_S5_ZZZNS0_16fmod_kernel_cudaERNS_18TensorIteratorBaseEENKUlvE0_clEvENKUlvE1_clEvEUlS5_S5_E_EEEEvS7_RKT_EUliE_EEviT1_,"ax",@progbits
	.sectioninfo	@"SHI_REGISTERS=26"
	.align	128
        .global         _ZN2at6native18elementwise_kernelILi128ELi4EZNS0_15gpu_kernel_implINS0_13AUnaryFunctorIN3c104HalfES5_S5_ZZZNS0_16fmod_kernel_cudaERNS_18TensorIteratorBaseEENKUlvE0_clEvENKUlvE1_clEvEUlS5_S5_E_EEEEvS7_RKT_EUliE_EEviT1_
        .type           _ZN2at6native18elementwise_kernelILi128ELi4EZNS0_15gpu_kernel_implINS0_13AUnaryFunctorIN3c104HalfES5_S5_ZZZNS0_16fmod_kernel_cudaERNS_18TensorIteratorBaseEENKUlvE0_clEvENKUlvE1_clEvEUlS5_S5_E_EEEEvS7_RKT_EUliE_EEviT1_,@function
        .size           _ZN2at6native18elementwise_kernelILi128ELi4EZNS0_15gpu_kernel_implINS0_13AUnaryFunctorIN3c104HalfES5_S5_ZZZNS0_16fmod_kernel_cudaERNS_18TensorIteratorBaseEENKUlvE0_clEvENKUlvE1_clEvEUlS5_S5_E_EEEEvS7_RKT_EUliE_EEviT1_,(.L_x_50552 - _ZN2at6native18elementwise_kernelILi128ELi4EZNS0_15gpu_kernel_implINS0_13AUnaryFunctorIN3c104HalfES5_S5_ZZZNS0_16fmod_kernel_cudaERNS_18TensorIteratorBaseEENKUlvE0_clEvENKUlvE1_clEvEUlS5_S5_E_EEEEvS7_RKT_EUliE_EEviT1_)
        .other          _ZN2at6native18elementwise_kernelILi128ELi4EZNS0_15gpu_kernel_implINS0_13AUnaryFunctorIN3c104HalfES5_S5_ZZZNS0_16fmod_kernel_cudaERNS_18TensorIteratorBaseEENKUlvE0_clEvENKUlvE1_clEvEUlS5_S5_E_EEEEvS7_RKT_EUliE_EEviT1_,@"STO_CUDA_ENTRY STV_DEFAULT"
_ZN2at6native18elementwise_kernelILi128ELi4EZNS0_15gpu_kernel_implINS0_13AUnaryFunctorIN3c104HalfES5_S5_ZZZNS0_16fmod_kernel_cudaERNS_18TensorIteratorBaseEENKUlvE0_clEvENKUlvE1_clEvEUlS5_S5_E_EEEEvS7_RKT_EUliE_EEviT1_:
.text._ZN2at6native18elementwise_kernelILi128ELi4EZNS0_15gpu_kernel_implINS0_13AUnaryFunctorIN3c104HalfES5_S5_ZZZNS0_16fmod_kernel_cudaERNS_18TensorIteratorBaseEENKUlvE0_clEvENKUlvE1_clEvEUlS5_S5_E_EEEEvS7_RKT_EUliE_EEviT1_:
        /* <DEDUP_REMOVED lines=236> */
.L_x_5782:
        /* <DEDUP_REMOVED lines=20> */
.L_x_5786:
[----:B------:R-:W2:Y:S02]  /*1000*/  LDG.E.U8 R2, [R2.64] ;  /* 0x0000002402027981 */ /* 0x000ea4000c1e1100 */
[----:B--2---:R-:W0:Y:S02]  /*1010*/  I2F.U16 R0, R2 ;  /* 0x0000000200007306 */ /* 0x004e240000101000 */
[----:B0-----:R-:W-:Y:S01]  /*1020*/  F2FP.PACK_AB R0, RZ, R0 ;  /* 0x00000000ff00723e */ /* 0x001fe200000000ff */
[----:B------:R-:W-:Y:S05]  /*1030*/  BRA `(.L_x_5788) ;  /* 0x00000e1000007947 */ /* 0x000fea0003800000 */
.L_x_5785:
        /* <DEDUP_REMOVED lines=10> */
.L_x_5790:
[----:B------:R-:W2:Y:S02]  /*10e0*/  LDG.E R2, [R2.64] ;  /* 0x0000002402027981 */ /* 0x000ea4000c1e1900 */
[----:B--2---:R-:W0:Y:S02]  /*10f0*/  I2F R0, R2 ;  /* 0x0000000200007306 */ /* 0x004e240000201400 */
[----:B0-----:R-:W-:Y:S01]  /*1100*/  F2FP.PACK_AB R0, RZ, R0 ;  /* 0x00000000ff00723e */ /* 0x001fe200000000ff */
[----:B------:R-:W-:Y:S05]  /*1110*/  BRA `(.L_x_5788) ;  /* 0x00000d3000007947 */ /* 0x000fea0003800000 */
.L_x_5789:
[----:B------:R-:W2:Y:S02]  /*1120*/  LDG.E.U16 R2, [R2.64] ;  /* 0x0000002402027981 */ /* 0x000ea4000c1e1500 */
[----:B--2---:R-:W0:Y:S02]  /*1130*/  I2F.S16 R0, R2 ;  /* 0x0000000200007306 */ /* 0x004e240000101400 */
[----:B0-----:R-:W-:Y:S01]  /*1140*/  F2FP.PACK_AB R0, RZ, R0 ;  /* 0x00000000ff00723e */ /* 0x001fe200000000ff */
[----:B------:R-:W-:Y:S05]  /*1150*/  BRA `(.L_x_5788) ;  /* 0x00000cf000007947 */ /* 0x000fea0003800000 */
.L_x_5784:
        /* <DEDUP_REMOVED lines=9> */
.L_x_5792:
[----:B------:R0:W5:Y:S01]  /*11f0*/  LDG.E.U16 R0, [R2.64] ;  /* 0x0000002402007981 */ /* 0x000162000c1e1500 */
[----:B------:R-:W-:Y:S05]  /*1200*/  BRA `(.L_x_5788) ;  /* 0x00000c4000007947 */ /* 0x000fea0003800000 */
.L_x_5791:
        /* <DEDUP_REMOVED lines=9> */
.L_x_5794:
[----:B------:R0:W5:Y:S01]  /*12a0*/  LDG.E.U16 R0, [R2.64] ;  /* 0x0000002402007981 */ /* 0x000162000c1e1500 */
[----:B------:R-:W-:Y:S05]  /*12b0*/  BRA `(.L_x_5788) ;  /* 0x00000b9000007947 */ /* 0x000fea0003800000 */
.L_x_5793:
[----:B------:R-:W2:Y:S02]  /*12c0*/  LDG.E.64 R2, [R2.64] ;  /* 0x0000002402027981 */ /* 0x000ea4000c1e1b00 */
[----:B--2---:R-:W0:Y:S01]  /*12d0*/  F2F.F32.F64 R0, R2 ;  /* 0x0000000200007310 */ /* 0x004e220000301000 */
[----:B------:R-:W0:-:S14]  /*12e0*/  DSETP.GEU.AND P0, PT, |R2|, c[0x2][0x0], PT ;  /* 0x008000000200762a */ /* 0x000e1c0003f0e200 */
[----:B0-----:R-:W-:-:S05]  /*12f0*/  @!P0 FMUL R0, R0, 1.175494350822287508e-38 ;  /* 0x0080000000008820 */ /* 0x001fca0000400000 */
[----:B------:R-:W-:Y:S01]  /*1300*/  F2FP.PACK_AB R0, RZ, R0 ;  /* 0x00000000ff00723e */ /* 0x000fe200000000ff */
[----:B------:R-:W-:Y:S05]  /*1310*/  BRA `(.L_x_5788) ;  /* 0x00000b3000007947 */ /* 0x000fea0003800000 */
.L_x_5783:
        /* <DEDUP_REMOVED lines=13> */
.L_x_5797:
[----:B------:R-:W2:Y:S02]  /*13f0*/  LDG.E.64 R2, [R2.64] ;  /* 0x0000002402027981 */ /* 0x000ea4000c1e1b00 */
[----:B--2---:R-:W0:Y:S01]  /*1400*/  F2F.F32.F64 R0, R2 ;  /* 0x0000000200007310 */ /* 0x004e220000301000 */
[----:B------:R-:W0:-:S14]  /*1410*/  DSETP.GEU.AND P0, PT, |R2|, c[0x2][0x0], PT ;  /* 0x008000000200762a */ /* 0x000e1c0003f0e200 */
[----:B0-----:R-:W-:-:S05]  /*1420*/  @!P0 FMUL R0, R0, 1.175494350822287508e-38 ;  /* 0x0080000000008820 */ /* 0x001fca0000400000 */
[----:B------:R-:W-:Y:S01]  /*1430*/  F2FP.PACK_AB R0, RZ, R0 ;  /* 0x00000000ff00723e */ /* 0x000fe200000000ff */
[----:B------:R-:W-:Y:S05]  /*1440*/  BRA `(.L_x_5788) ;  /* 0x00000a0000007947 */ /* 0x000fea0003800000 */
.L_x_5796:
        /* <DEDUP_REMOVED lines=28> */
.L_x_5799:
        /* <DEDUP_REMOVED lines=15> */
.L_x_5798:
[----:B------:R-:W2:Y:S02]  /*1700*/  LDG.E.U16 R0, [R2.64] ;  /* 0x0000002402007981 */ /* 0x000ea4000c1e1500 */
[----:B--2---:R-:W-:-:S04]  /*1710*/  PRMT R0, RZ, 0x5410, R0 ;  /* 0x00005410ff007816 */ /* 0x004fc80000000000 */
[----:B------:R-:W-:Y:S01]  /*1720*/  F2FP.PACK_AB R0, RZ, R0 ;  /* 0x00000000ff00723e */ /* 0x000fe200000000ff */
[----:B------:R-:W-:Y:S05]  /*1730*/  BRA `(.L_x_5788) ;  /* 0x0000071000007947 */ /* 0x000fea0003800000 */
.L_x_5795:
        /* <DEDUP_REMOVED lines=12> */
.L_x_5802:
        /* <DEDUP_REMOVED lines=21> */
.L_x_5806:
[----:B------:R-:W-:Y:S05]  /*1950*/  BSYNC B1 ;  /* 0x0000000000017941 */ /* 0x000fea0003800000 */
.L_x_5805:
[----:B------:R-:W-:Y:S01]  /*1960*/  LEA R3, R0, 0x3b800000, 0x17 ;  /* 0x3b80000000037811 */ /* 0x000fe200078eb8ff */
[----:B------:R-:W-:-:S05]  /*1970*/  IMAD.SHL.U32 R0, R2, 0x100000, RZ ;  /* 0x0010000002007824 */ /* 0x000fca00078e00ff */
[----:B------:R-:W-:Y:S02]  /*1980*/  LOP3.LUT R0, R3, R0, R4, 0xfe, !PT ;  /* 0x0000000003007212 */ /* 0x000fe400078efe04 */
.L_x_5804:
[----:B------:R-:W-:Y:S05]  /*1990*/  BSYNC B0 ;  /* 0x0000000000007941 */ /* 0x000fea0003800000 */
.L_x_5803:
[----:B------:R-:W-:Y:S01]  /*19a0*/  F2FP.PACK_AB R0, RZ, R0 ;  /* 0x00000000ff00723e */ /* 0x000fe200000000ff */
[----:B------:R-:W-:Y:S05]  /*19b0*/  BRA `(.L_x_5788) ;  /* 0x0000049000007947 */ /* 0x000fea0003800000 */
.L_x_5801:
        /* <DEDUP_REMOVED lines=21> */
.L_x_5810:
[----:B------:R-:W-:Y:S05]  /*1b10*/  BSYNC B1 ;  /* 0x0000000000017941 */ /* 0x000fea0003800000 */
.L_x_5809:
[----:B------:R-:W-:Y:S01]  /*1b20*/  LEA R3, R0, 0x37800000, 0x17 ;  /* 0x3780000000037811 */ /* 0x000fe200078eb8ff */
[----:B------:R-:W-:-:S05]  /*1b30*/  IMAD.SHL.U32 R0, R2, 0x200000, RZ ;  /* 0x0020000002007824 */ /* 0x000fca00078e00ff */
[----:B------:R-:W-:Y:S02]  /*1b40*/  LOP3.LUT R0, R3, R0, R4, 0xfe, !PT ;  /* 0x0000000003007212 */ /* 0x000fe400078efe04 */
.L_x_5808:
[----:B------:R-:W-:Y:S05]  /*1b50*/  BSYNC B0 ;  /* 0x0000000000007941 */ /* 0x000fea0003800000 */
.L_x_5807:
[----:B------:R-:W-:Y:S01]  /*1b60*/  F2FP.PACK_AB R0, RZ, R0 ;  /* 0x00000000ff00723e */ /* 0x000fe200000000ff */
[----:B------:R-:W-:Y:S05]  /*1b70*/  BRA `(.L_x_5788) ;  /* 0x000002d000007947 */ /* 0x000fea0003800000 */
.L_x_5800:
        /* <DEDUP_REMOVED lines=14> */
.L_x_5814:
[----:B------:R-:W-:Y:S05]  /*1c60*/  BSYNC B0 ;  /* 0x0000000000007941 */ /* 0x000fea0003800000 */
.L_x_5813:
[----:B------:R-:W-:Y:S01]  /*1c70*/  F2FP.PACK_AB R0, RZ, R0 ;  /* 0x00000000ff00723e */ /* 0x000fe200000000ff */
[----:B------:R-:W-:Y:S05]  /*1c80*/  BRA `(.L_x_5788) ;  /* 0x000001c000007947 */ /* 0x000fea0003800000 */
.L_x_5787:
        /* <DEDUP_REMOVED lines=21> */
.L_x_5812:
[----:B------:R-:W2:Y:S02]  /*1de0*/  LDG.E.64 R2, [R2.64] ;  /* 0x0000002402027981 */ /* 0x000ea4000c1e1b00 */
[----:B--2---:R-:W0:Y:S02]  /*1df0*/  I2F.U64 R0, R2 ;  /* 0x0000000200007312 */ /* 0x004e240000301000 */
[----:B0-----:R-:W-:Y:S01]  /*1e00*/  F2FP.PACK_AB R0, RZ, R0 ;  /* 0x00000000ff00723e */ /* 0x001fe200000000ff */
[----:B------:R-:W-:Y:S05]  /*1e10*/  BRA `(.L_x_5788) ;  /* 0x0000003000007947 */ /* 0x000fea0003800000 */
.L_x_5811:
[----:B------:R-:W2:Y:S02]  /*1e20*/  LDG.E R2, [R2.64] ;  /* 0x0000002402027981 */ /* 0x000ea4000c1e1900 */
[----:B--2---:R-:W0:Y:S02]  /*1e30*/  I2F.U32 R0, R2 ;  /* 0x0000000200007306 */ /* 0x004e240000201000 */
[----:B0-----:R-:W-:-:S06]  /*1e40*/  F2FP.PACK_AB R0, RZ, R0 ;  /* 0x00000000ff00723e */ /* 0x001fcc00000000ff */
.L_x_5788:
[----:B0-----:R-:W0:Y:S01]  /*1e50*/  LDC.U16 R2, c[0x0][0x372] ;  /* 0x0000dc80ff027b82 */ /* 0x001e220000000400 */
[----:B-----5:R-:W-:Y:S01]  /*1e60*/  HADD2.F32 R5, -RZ, R0.H0_H0 ;  /* 0x20000000ff057230 */ /* 0x020fe20000004100 */
[----:B------:R-:W-:Y:S01]  /*1e70*/  BSSY B0, `(.L_x_5815) ;  /* 0x0000041000007945 */ /* 0x000fe20003800000 */
[----:B0-----:R-:W-:-:S05]  /*1e80*/  HADD2.F32 R0, -RZ, R2.H0_H0 ;  /* 0x20000002ff007230 */ /* 0x001fca0000004100 */
        /* <DEDUP_REMOVED lines=26> */
.L_x_5820:
[----:B------:R-:W-:Y:S01]  /*2030*/  FSETP.GEU.FTZ.AND P0, PT, R7, -R6, PT ;  /* 0x800000060700720b */ /* 0x000fe20003f1e000 */
[----:B------:R-:W-:-:S12]  /*2040*/  FADD.FTZ R2, R2, -1 ;  /* 0xbf80000002027421 */ /* 0x000fd80000010000 */
[----:B------:R-:W-:Y:S02]  /*2050*/  @!P0 FADD.FTZ R2, R2, -1 ;  /* 0xbf80000002028421 */ /* 0x000fe40000010000 */
.L_x_5819:
[----:B------:R-:W-:Y:S05]  /*2060*/  BSYNC B1 ;  /* 0x0000000000017941 */ /* 0x000fea0003800000 */
.L_x_5818:
[----:B------:R-:W-:Y:S01]  /*2070*/  FFMA.FTZ R3, -R6, R2, R3 ;  /* 0x0000000206037223 */ /* 0x000fe20000010103 */
[----:B------:R-:W-:Y:S05]  /*2080*/  BRA `(.L_x_5816) ;  /* 0x000001f000007947 */ /* 0x000fea0003800000 */
.L_x_5817:
        /* <DEDUP_REMOVED lines=15> */
.L_x_5823:
        /* <DEDUP_REMOVED lines=13> */
.L_x_5822:
[----:B------:R-:W-:Y:S05]  /*2250*/  BSYNC B1 ;  /* 0x0000000000017941 */ /* 0x000fea0003800000 */
.L_x_5821:
[----:B------:R-:W-:-:S04]  /*2260*/  FMUL.FTZ R2, R2, 1.1920928955078125e-07 ;  /* 0x3400000002027820 */ /* 0x000fc80000410000 */
[----:B------:R-:W-:Y:S02]  /*2270*/  FMUL.FTZ R3, R7, R2 ;  /* 0x0000000207037220 */ /* 0x000fe40000410000 */
.L_x_5816:
[----:B------:R-:W-:Y:S05]  /*2280*/  BSYNC B0 ;  /* 0x0000000000007941 */ /* 0x000fea0003800000 */
.L_x_5815:
        /* <DEDUP_REMOVED lines=20> */
.L_x_5827:
[----:B------:R-:W-:-:S06]  /*23d0*/  HADD2.F32 R3, -RZ, R0.H0_H0 ;  /* 0x20000000ff037230 */ /* 0x000fcc0000004100 */
[----:B------:R-:W1:Y:S02]  /*23e0*/  F2I.S64.TRUNC R2, R3 ;  /* 0x0000000300027311 */ /* 0x000e64000020d900 */
[----:B-1----:R1:W-:Y:S01]  /*23f0*/  STG.E.U8 [R16.64], R2 ;  /* 0x0000000210007986 */ /* 0x0023e2000c101124 */
[----:B------:R-:W-:Y:S05]  /*2400*/  BRA `(.L_x_5829) ;  /* 0x00000e4000007947 */ /* 0x000fea0003800000 */
.L_x_5826:
        /* <DEDUP_REMOVED lines=10> */
.L_x_5831:
[----:B------:R-:W-:-:S04]  /*24b0*/  HADD2.F32 R0, -RZ, R0.H0_H0 ;  /* 0x20000000ff007230 */ /* 0x000fc80000004100 */
[----:B------:R-:W1:Y:S02]  /*24c0*/  F2I.FTZ.TRUNC.NTZ R3, R0 ;  /* 0x0000000000037305 */ /* 0x000e64000021f100 */
[----:B-1----:R1:W-:Y:S01]  /*24d0*/  STG.E [R16.64], R3 ;  /* 0x0000000310007986 */ /* 0x0023e2000c101924 */
[----:B------:R-:W-:Y:S05]  /*24e0*/  BRA `(.L_x_5829) ;  /* 0x00000d6000007947 */ /* 0x000fea0003800000 */
.L_x_5830:
[----:B------:R-:W-:-:S04]  /*24f0*/  HADD2.F32 R0, -RZ, R0.H0_H0 ;  /* 0x20000000ff007230 */ /* 0x000fc80000004100 */
[----:B------:R-:W1:Y:S02]  /*2500*/  F2I.FTZ.TRUNC.NTZ R3, R0 ;  /* 0x0000000000037305 */ /* 0x000e64000021f100 */
[----:B-1----:R1:W-:Y:S01]  /*2510*/  STG.E.U16 [R16.64], R3 ;  /* 0x0000000310007986 */ /* 0x0023e2000c101524 */
[----:B------:R-:W-:Y:S05]  /*2520*/  BRA `(.L_x_5829) ;  /* 0x00000d2000007947 */ /* 0x000fea0003800000 */
.L_x_5825:
        /* <DEDUP_REMOVED lines=9> */
.L_x_5833:
[----:B------:R1:W-:Y:S01]  /*25c0*/  STG.E.U16 [R16.64], R0 ;  /* 0x0000000010007986 */ /* 0x0003e2000c101524 */
[----:B------:R-:W-:Y:S05]  /*25d0*/  BRA `(.L_x_5829) ;  /* 0x00000c7000007947 */ /* 0x000fea0003800000 */
.L_x_5832:
        /* <DEDUP_REMOVED lines=10> */
.L_x_5835:
[----:B------:R-:W-:-:S05]  /*2680*/  HADD2.F32 R0, -RZ, R0.H0_H0 ;  /* 0x20000000ff007230 */ /* 0x000fca0000004100 */
[----:B------:R-:W-:-:S04]  /*2690*/  F2FP.PACK_AB R0, RZ, R0 ;  /* 0x00000000ff00723e */ /* 0x000fc800000000ff */
[----:B------:R-:W-:-:S05]  /*26a0*/  PRMT R0, R0, 0x5410, RZ ;  /* 0x0000541000007816 */ /* 0x000fca00000000ff */
[----:B------:R1:W-:Y:S01]  /*26b0*/  STG.E [R16.64], R0 ;  /* 0x0000000010007986 */ /* 0x0003e2000c101924 */
[----:B------:R-:W-:Y:S05]  /*26c0*/  BRA `(.L_x_5829) ;  /* 0x00000b8000007947 */ /* 0x000fea0003800000 */
.L_x_5834:
[----:B------:R-:W-:-:S05]  /*26d0*/  HADD2.F32 R2, -RZ, R0.H0_H0 ;  /* 0x20000000ff027230 */ /* 0x000fca0000004100 */
[----:B------:R-:W-:-:S06]  /*26e0*/  FMUL.FTZ R2, R2, 1 ;  /* 0x3f80000002027820 */ /* 0x000fcc0000410000 */
[----:B------:R-:W1:Y:S02]  /*26f0*/  F2F.F64.F32 R2, R2 ;  /* 0x0000000200027310 */ /* 0x000e640000201800 */
[----:B-1----:R1:W-:Y:S01]  /*2700*/  STG.E.64 [R16.64], R2 ;  /* 0x0000000210007986 */ /* 0x0023e2000c101b24 */
[----:B------:R-:W-:Y:S05]  /*2710*/  BRA `(.L_x_5829) ;  /* 0x00000b3000007947 */ /* 0x000fea0003800000 */
.L_x_5824:
        /* <DEDUP_REMOVED lines=13> */
.L_x_5838:
[----:B------:R-:W-:Y:S01]  /*27f0*/  HADD2.F32 R0, -RZ, R0.H0_H0 ;  /* 0x20000000ff007230 */ /* 0x000fe20000004100 */
[----:B------:R-:W-:-:S04]  /*2800*/  CS2R R6, SRZ ;  /* 0x0000000000067805 */ /* 0x000fc8000001ff00 */
[----:B------:R-:W-:-:S04]  /*2810*/  FMUL.FTZ R0, R0, 1 ;  /* 0x3f80000000007820 */ /* 0x000fc80000410000 */
[----:B------:R-:W1:Y:S02]  /*2820*/  F2F.F64.F32 R4, R0 ;  /* 0x0000000000047310 */ /* 0x000e640000201800 */
[----:B-1----:R1:W-:Y:S01]  /*2830*/  STG.E.128 [R16.64], R4 ;  /* 0x0000000410007986 */ /* 0x0023e2000c101d24 */
[----:B------:R-:W-:Y:S05]  /*2840*/  BRA `(.L_x_5829) ;  /* 0x00000a0000007947 */ /* 0x000fea0003800000 */
.L_x_5837:
        /* <DEDUP_REMOVED lines=21> */
.L_x_5842:
[----:B------:R-:W-:Y:S05]  /*29a0*/  BSYNC B0 ;  /* 0x0000000000007941 */ /* 0x000fea0003800000 */
.L_x_5841:
[----:B------:R-:W-:-:S05]  /*29b0*/  LOP3.LUT R3, R0, R3, RZ, 0xfc, !PT ;  /* 0x0000000300037212 */ /* 0x000fca00078efcff */
[----:B------:R1:W-:Y:S01]  /*29c0*/  STG.E.U8 [R16.64], R3 ;  /* 0x0000000310007986 */ /* 0x0003e2000c101124 */
[----:B------:R-:W-:Y:S05]  /*29d0*/  BRA `(.L_x_5829) ;  /* 0x0000087000007947 */ /* 0x000fea0003800000 */
.L_x_5840:
        /* <DEDUP_REMOVED lines=13> */
.L_x_5844:
[----:B------:R-:W-:Y:S01]  /*2ab0*/  IMAD.MOV.U32 R0, RZ, RZ, 0x7f ;  /* 0x0000007fff007424 */ /* 0x000fe200078e00ff */
[----:B------:R-:W-:-:S04]  /*2ac0*/  ISETP.GT.U32.AND P0, PT, R2, 0x7f800000, PT ;  /* 0x7f8000000200780c */ /* 0x000fc80003f04070 */
[----:B------:R-:W-:-:S04]  /*2ad0*/  SEL R0, R0, 0x7c, P0 ;  /* 0x0000007c00007807 */ /* 0x000fc80000000000 */
.L_x_5845:
[----:B------:R-:W-:Y:S05]  /*2ae0*/  BSYNC B0 ;  /* 0x0000000000007941 */ /* 0x000fea0003800000 */
.L_x_5843:
[----:B------:R-:W-:-:S04]  /*2af0*/  LOP3.LUT R2, R3, 0x80000000, RZ, 0xc0, !PT ;  /* 0x8000000003027812 */ /* 0x000fc800078ec0ff */
[----:B------:R-:W-:-:S04]  /*2b00*/  SHF.R.U32.HI R3, RZ, 0x18, R2 ;  /* 0x00000018ff037819 */ /* 0x000fc80000011602 */
[----:B------:R-:W-:-:S05]  /*2b10*/  LOP3.LUT R3, R0, R3, RZ, 0xfc, !PT ;  /* 0x0000000300037212 */ /* 0x000fca00078efcff */
[----:B------:R1:W-:Y:S01]  /*2b20*/  STG.E.U8 [R16.64], R3 ;  /* 0x0000000310007986 */ /* 0x0003e2000c101124 */
[----:B------:R-:W-:Y:S05]  /*2b30*/  BRA `(.L_x_5829) ;  /* 0x0000071000007947 */ /* 0x000fea0003800000 */
.L_x_5839:
[----:B------:R-:W-:-:S05]  /*2b40*/  HADD2.F32 R0, -RZ, R0.H0_H0 ;  /* 0x20000000ff007230 */ /* 0x000fca0000004100 */
[----:B------:R-:W-:-:S05]  /*2b50*/  F2FP.BF16.PACK_AB R0, RZ, R0 ;  /* 0x00000000ff00723e */ /* 0x000fca00000010ff */
[----:B------:R1:W-:Y:S01]  /*2b60*/  STG.E.U16 [R16.64], R0 ;  /* 0x0000000010007986 */ /* 0x0003e2000c101524 */
[----:B------:R-:W-:Y:S05]  /*2b70*/  BRA `(.L_x_5829) ;  /* 0x000006d000007947 */ /* 0x000fea0003800000 */
.L_x_5836:
        /* <DEDUP_REMOVED lines=12> */
.L_x_5848:
        /* <DEDUP_REMOVED lines=17> */
.L_x_5851:
[----:B------:R-:W-:-:S04]  /*2d50*/  LOP3.LUT R2, R3, 0x80000000, RZ, 0xc0, !PT ;  /* 0x8000000003027812 */ /* 0x000fc800078ec0ff */
[----:B------:R-:W-:-:S04]  /*2d60*/  SHF.R.U32.HI R3, RZ, 0x18, R2 ;  /* 0x00000018ff037819 */ /* 0x000fc80000011602 */
[----:B------:R-:W-:-:S04]  /*2d70*/  LOP3.LUT R0, R0, R3, RZ, 0xfc, !PT ;  /* 0x0000000300007212 */ /* 0x000fc800078efcff */
[----:B------:R-:W-:Y:S02]  /*2d80*/  PRMT R8, R0, 0x7610, R8 ;  /* 0x0000761000087816 */ /* 0x000fe40000000008 */
.L_x_5850:
[----:B------:R-:W-:Y:S05]  /*2d90*/  BSYNC B0 ;  /* 0x0000000000007941 */ /* 0x000fea0003800000 */
.L_x_5849:
[----:B------:R0:W-:Y:S01]  /*2da0*/  STG.E.U8 [R16.64], R8 ;  /* 0x0000000810007986 */ /* 0x0001e2000c101124 */
[----:B------:R-:W-:Y:S05]  /*2db0*/  BRA `(.L_x_5829) ;  /* 0x0000049000007947 */ /* 0x000fea0003800000 */
.L_x_5847:
        /* <DEDUP_REMOVED lines=17> */
.L_x_5854:
[----:B------:R-:W-:-:S04]  /*2ed0*/  LOP3.LUT R2, R3, 0x80000000, RZ, 0xc0, !PT ;  /* 0x8000000003027812 */ /* 0x000fc800078ec0ff */
[----:B------:R-:W-:-:S04]  /*2ee0*/  SHF.R.U32.HI R3, RZ, 0x18, R2 ;  /* 0x00000018ff037819 */ /* 0x000fc80000011602 */
[----:B------:R-:W-:-:S04]  /*2ef0*/  LOP3.LUT R0, R0, R3, RZ, 0xfc, !PT ;  /* 0x0000000300007212 */ /* 0x000fc800078efcff */
[----:B------:R-:W-:Y:S02]  /*2f00*/  PRMT R8, R0, 0x7610, R8 ;  /* 0x0000761000087816 */ /* 0x000fe40000000008 */
.L_x_5853:
[----:B------:R-:W-:Y:S05]  /*2f10*/  BSYNC B0 ;  /* 0x0000000000007941 */ /* 0x000fea0003800000 */
.L_x_5852:
[----:B------:R0:W-:Y:S01]  /*2f20*/  STG.E.U8 [R16.64], R8 ;  /* 0x0000000810007986 */ /* 0x0001e2000c101124 */
[----:B------:R-:W-:Y:S05]  /*2f30*/  BRA `(.L_x_5829) ;  /* 0x0000031000007947 */ /* 0x000fea0003800000 */
.L_x_5846:
        /* <DEDUP_REMOVED lines=22> */
.L_x_5828:
        /* <DEDUP_REMOVED lines=20> */
.L_x_5856:
[----:B------:R-:W-:-:S06]  /*31e0*/  HADD2.F32 R2, -RZ, R0.H0_H0 ;  /* 0x20000000ff027230 */ /* 0x000fcc0000004100 */
[----:B------:R-:W1:Y:S02]  /*31f0*/  F2I.U64.TRUNC R2, R2 ;  /* 0x0000000200027311 */ /* 0x000e64000020d800 */
[----:B-1----:R1:W-:Y:S01]  /*3200*/  STG.E.64 [R16.64], R2 ;  /* 0x0000000210007986 */ /* 0x0023e2000c101b24 */
[----:B------:R-:W-:Y:S05]  /*3210*/  BRA `(.L_x_5829) ;  /* 0x0000003000007947 */ /* 0x000fea0003800000 */
.L_x_5855:
[----:B------:R-:W-:-:S04]  /*3220*/  HADD2.F32 R0, -RZ, R0.H0_H0 ;  /* 0x20000000ff007230 */ /* 0x000fc80000004100 */
[----:B------:R-:W1:Y:S02]  /*3230*/  F2I.FTZ.U32.TRUNC.NTZ R3, R0 ;  /* 0x0000000000037305 */ /* 0x000e64000021f000 */
[----:B-1----:R1:W-:Y:S02]  /*3240*/  STG.E [R16.64], R3 ;  /* 0x0000000310007986 */ /* 0x0023e4000c101924 */
.L_x_5829:
[----:B------:R-:W-:-:S05]  /*3250*/  IMAD R18, R18, 0x200, R23 ;  /* 0x0000020012127824 */ /* 0x000fca00078e0217 */
[----:B------:R-:W-:Y:S02]  /*3260*/  IADD3 R19, R18, 0x80, RZ ;  /* 0x0000008012137810 */ /* 0x000fe40007ffe0ff */
.L_x_5781:
[----:B------:R-:W-:Y:S05]  /*3270*/  BSYNC B6 ;  /* 0x0000000000067941 */ /* 0x000fea0003800000 */
.L_x_5780:
        /* <DEDUP_REMOVED lines=231> */
.L_x_5859:
        /* <DEDUP_REMOVED lines=20> */
.L_x_5863:
[----:B------:R-:W2:Y:S02]  /*4230*/  LDG.E.U8 R2, [R2.64] ;  /* 0x0000002402027981 */ /* 0x000ea4000c1e1100 */
[----:B--2---:R-:W0:Y:S02]  /*4240*/  I2F.U16 R0, R2 ;  /* 0x0000000200007306 */ /* 0x004e240000101000 */
[----:B0-----:R-:W-:Y:S01]  /*4250*/  F2FP.PACK_AB R0, RZ, R0 ;  /* 0x00000000ff00723e */ /* 0x001fe200000000ff */
[----:B------:R-:W-:Y:S05]  /*4260*/  BRA `(.L_x_5865) ;  /* 0x00000e1000007947 */ /* 0x000fea0003800000 */
.L_x_5862:
        /* <DEDUP_REMOVED lines=10> */
.L_x_5867:
[----:B------:R-:W2:Y:S02]  /*4310*/  LDG.E R2, [R2.64] ;  /* 0x0000002402027981 */ /* 0x000ea4000c1e1900 */
[----:B--2---:R-:W0:Y:S02]  /*4320*/  I2F R0, R2 ;  /* 0x0000000200007306 */ /* 0x004e240000201400 */
[----:B0-----:R-:W-:Y:S01]  /*4330*/  F2FP.PACK_AB R0, RZ, R0 ;  /* 0x00000000ff00723e */ /* 0x001fe200000000ff */
[----:B------:R-:W-:Y:S05]  /*4340*/  BRA `(.L_x_5865) ;  /* 0x00000d3000007947 */ /* 0x000fea0003800000 */
.L_x_5866:
[----:B------:R-:W2:Y:S02]  /*4350*/  LDG.E.U16 R2, [R2.64] ;  /* 0x0000002402027981 */ /* 0x000ea4000c1e1500 */
[----:B--2---:R-:W0:Y:S02]  /*4360*/  I2F.S16 R0, R2 ;  /* 0x0000000200007306 */ /* 0x004e240000101400 */
[----:B0-----:R-:W-:Y:S01]  /*4370*/  F2FP.PACK_AB R0, RZ, R0 ;  /* 0x00000000ff00723e */ /* 0x001fe200000000ff */
[----:B------:R-:W-:Y:S05]  /*4380*/  BRA `(.L_x_5865) ;  /* 0x00000cf000007947 */ /* 0x000fea0003800000 */
.L_x_5861:
        /* <DEDUP_REMOVED lines=9> */
.L_x_5869:
[----:B------:R0:W5:Y:S01]  /*4420*/  LDG.E.U16 R0, [R2.64] ;  /* 0x0000002402007981 */ /* 0x000162000c1e1500 */
[----:B------:R-:W-:Y:S05]  /*4430*/  BRA `(.L_x_5865) ;  /* 0x00000c4000007947 */ /* 0x000fea0003800000 */
.L_x_5868:
        /* <DEDUP_REMOVED lines=9> */
.L_x_5871:
[----:B------:R0:W5:Y:S01]  /*44d0*/  LDG.E.U16 R0, [R2.64] ;  /* 0x0000002402007981 */ /* 0x000162000c1e1500 */
[----:B------:R-:W-:Y:S05]  /*44e0*/  BRA `(.L_x_5865) ;  /* 0x00000b9000007947 */ /* 0x000fea0003800000 */
.L_x_5870:
[----:B------:R-:W2:Y:S02]  /*44f0*/  LDG.E.64 R2, [R2.64] ;  /* 0x0000002402027981 */ /* 0x000ea4000c1e1b00 */
[----:B--2---:R-:W0:Y:S01]  /*4500*/  F2F.F32.F64 R0, R2 ;  /* 0x0000000200007310 */ /* 0x004e220000301000 */
[----:B------:R-:W0:-:S14]  /*4510*/  DSETP.GEU.AND P0, PT, |R2|, c[0x2][0x0], PT ;  /* 0x008000000200762a */ /* 0x000e1c0003f0e200 */
[----:B0-----:R-:W-:-:S05]  /*4520*/  @!P0 FMUL R0, R0, 1.175494350822287508e-38 ;  /* 0x0080000000008820 */ /* 0x001fca0000400000 */
[----:B------:R-:W-:Y:S01]  /*4530*/  F2FP.PACK_AB R0, RZ, R0 ;  /* 0x00000000ff00723e */ /* 0x000fe200000000ff */
[----:B------:R-:W-:Y:S05]  /*4540*/  BRA `(.L_x_5865) ;  /* 0x00000b3000007947 */ /* 0x000fea0003800000 */
.L_x_5860:
        /* <DEDUP_REMOVED lines=13> */
.L_x_5874:
[----:B------:R-:W2:Y:S02]  /*4620*/  LDG.E.64 R2, [R2.64] ;  /* 0x0000002402027981 */ /* 0x000ea4000c1e1b00 */
[----:B--2---:R-:W0:Y:S01]  /*4630*/  F2F.F32.F64 R0, R2 ;  /* 0x0000000200007310 */ /* 0x004e220000301000 */
[----:B------:R-:W0:-:S14]  /*4640*/  DSETP.GEU.AND P0, PT, |R2|, c[0x2][0x0], PT ;  /* 0x008000000200762a */ /* 0x000e1c0003f0e200 */
[----:B0-----:R-:W-:-:S05]  /*4650*/  @!P0 FMUL R0, R0, 1.175494350822287508e-38 ;  /* 0x0080000000008820 */ /* 0x001fca0000400000 */
[----:B------:R-:W-:Y:S01]  /*4660*/  F2FP.PACK_AB R0, RZ, R0 ;  /* 0x00000000ff00723e */ /* 0x000fe200000000ff */
[----:B------:R-:W-:Y:S05]  /*4670*/  BRA `(.L_x_5865) ;  /* 0x00000a0000007947 */ /* 0x000fea0003800000 */
.L_x_5873:
        /* <DEDUP_REMOVED lines=28> */
.L_x_5876:
        /* <DEDUP_REMOVED lines=15> */
.L_x_5875:
[----:B------:R-:W2:Y:S02]  /*4930*/  LDG.E.U16 R0, [R2.64] ;  /* 0x0000002402007981 */ /* 0x000ea4000c1e1500 */
[----:B--2---:R-:W-:-:S04]  /*4940*/  PRMT R0, RZ, 0x5410, R0 ;  /* 0x00005410ff007816 */ /* 0x004fc80000000000 */
[----:B------:R-:W-:Y:S01]  /*4950*/  F2FP.PACK_AB R0, RZ, R0 ;  /* 0x00000000ff00723e */ /* 0x000fe200000000ff */
[----:B------:R-:W-:Y:S05]  /*4960*/  BRA `(.L_x_5865) ;  /* 0x0000071000007947 */ /* 0x000fea0003800000 */
.L_x_5872:
        /* <DEDUP_REMOVED lines=12> */
.L_x_5879:
        /* <DEDUP_REMOVED lines=21> */
.L_x_5883:
[----:B------:R-:W-:Y:S05]  /*4b80*/  BSYNC B1 ;  /* 0x0000000000017941 */ /* 0x000fea0003800000 */
.L_x_5882:
[----:B------:R-:W-:Y:S01]  /*4b90*/  LEA R3, R0, 0x3b800000, 0x17 ;  /* 0x3b80000000037811 */ /* 0x000fe200078eb8ff */
[----:B------:R-:W-:-:S05]  /*4ba0*/  IMAD.SHL.U32 R0, R2, 0x100000, RZ ;  /* 0x0010000002007824 */ /* 0x000fca00078e00ff */
[----:B------:R-:W-:Y:S02]  /*4bb0*/  LOP3.LUT R0, R3, R0, R4, 0xfe, !PT ;  /* 0x0000000003007212 */ /* 0x000fe400078efe04 */
.L_x_5881:
[----:B------:R-:W-:Y:S05]  /*4bc0*/  BSYNC B0 ;  /* 0x0000000000007941 */ /* 0x000fea0003800000 */
.L_x_5880:
[----:B------:R-:W-:Y:S01]  /*4bd0*/  F2FP.PACK_AB R0, RZ, R0 ;  /* 0x00000000ff00723e */ /* 0x000fe200000000ff */
[----:B------:R-:W-:Y:S05]  /*4be0*/  BRA `(.L_x_5865) ;  /* 0x0000049000007947 */ /* 0x000fea0003800000 */
.L_x_5878:
        /* <DEDUP_REMOVED lines=21> */
.L_x_5887:
[----:B------:R-:W-:Y:S05]  /*4d40*/  BSYNC B1 ;  /* 0x0000000000017941 */ /* 0x000fea0003800000 */
.L_x_5886:
[----:B------:R-:W-:Y:S01]  /*4d50*/  LEA R3, R0, 0x37800000, 0x17 ;  /* 0x3780000000037811 */ /* 0x000fe200078eb8ff */
[----:B------:R-:W-:-:S05]  /*4d60*/  IMAD.SHL.U32 R0, R2, 0x200000, RZ ;  /* 0x0020000002007824 */ /* 0x000fca00078e00ff */
[----:B------:R-:W-:Y:S02]  /*4d70*/  LOP3.LUT R0, R3, R0, R4, 0xfe, !PT ;  /* 0x0000000003007212 */ /* 0x000fe400078efe04 */
.L_x_5885:
[----:B------:R-:W-:Y:S05]  /*4d80*/  BSYNC B0 ;  /* 0x0000000000007941 */ /* 0x000fea0003800000 */
.L_x_5884:
[----:B------:R-:W-:Y:S01]  /*4d90*/  F2FP.PACK_AB R0, RZ, R0 ;  /* 0x00000000ff00723e */ /* 0x000fe200000000ff */
[----:B------:R-:W-:Y:S05]  /*4da0*/  BRA `(.L_x_5865) ;  /* 0x000002d000007947 */ /* 0x000fea0003800000 */
.L_x_5877:
        /* <DEDUP_REMOVED lines=14> */
.L_x_5891:
[----:B------:R-:W-:Y:S05]  /*4e90*/  BSYNC B0 ;  /* 0x0000000000007941 */ /* 0x000fea0003800000 */
.L_x_5890:
[----:B------:R-:W-:Y:S01]  /*4ea0*/  F2FP.PACK_AB R0, RZ, R0 ;  /* 0x00000000ff00723e */ /* 0x000fe200000000ff */
[----:B------:R-:W-:Y:S05]  /*4eb0*/  BRA `(.L_x_5865) ;  /* 0x000001c000007947 */ /* 0x000fea0003800000 */
.L_x_5864:
        /* <DEDUP_REMOVED lines=21> */
.L_x_5889:
[----:B------:R-:W2:Y:S02]  /*5010*/  LDG.E.64 R2, [R2.64] ;  /* 0x0000002402027981 */ /* 0x000ea4000c1e1b00 */
[----:B--2---:R-:W0:Y:S02]  /*5020*/  I2F.U64 R0, R2 ;  /* 0x0000000200007312 */ /* 0x004e240000301000 */
[----:B0-----:R-:W-:Y:S01]  /*5030*/  F2FP.PACK_AB R0, RZ, R0 ;  /* 0x00000000ff00723e */ /* 0x001fe200000000ff */
[----:B------:R-:W-:Y:S05]  /*5040*/  BRA `(.L_x_5865) ;  /* 0x0000003000007947 */ /* 0x000fea0003800000 */
.L_x_5888:
[----:B------:R-:W2:Y:S02]  /*5050*/  LDG.E R2, [R2.64] ;  /* 0x0000002402027981 */ /* 0x000ea4000c1e1900 */
[----:B--2---:R-:W0:Y:S02]  /*5060*/  I2F.U32 R0, R2 ;  /* 0x0000000200007306 */ /* 0x004e240000201000 */
[----:B0-----:R-:W-:-:S06]  /*5070*/  F2FP.PACK_AB R0, RZ, R0 ;  /* 0x00000000ff00723e */ /* 0x001fcc00000000ff */
.L_x_5865:
        /* <DEDUP_REMOVED lines=30> */
.L_x_5897:
[----:B------:R-:W-:Y:S01]  /*5260*/  FSETP.GEU.FTZ.AND P0, PT, R7, -R6, PT ;  /* 0x800000060700720b */ /* 0x000fe20003f1e000 */
[----:B------:R-:W-:-:S12]  /*5270*/  FADD.FTZ R2, R2, -1 ;  /* 0xbf80000002027421 */ /* 0x000fd80000010000 */
[----:B------:R-:W-:Y:S02]  /*5280*/  @!P0 FADD.FTZ R2, R2, -1 ;  /* 0xbf80000002028421 */ /* 0x000fe40000010000 */
.L_x_5896:
[----:B------:R-:W-:Y:S05]  /*5290*/  BSYNC B1 ;  /* 0x0000000000017941 */ /* 0x000fea0003800000 */
.L_x_5895:
[----:B------:R-:W-:Y:S01]  /*52a0*/  FFMA.FTZ R3, -R6, R2, R3 ;  /* 0x0000000206037223 */ /* 0x000fe20000010103 */
[----:B------:R-:W-:Y:S05]  /*52b0*/  BRA `(.L_x_5893) ;  /* 0x000001f000007947 */ /* 0x000fea0003800000 */
.L_x_5894:
        /* <DEDUP_REMOVED lines=15> */
.L_x_5900:
        /* <DEDUP_REMOVED lines=13> */
.L_x_5899:
[----:B------:R-:W-:Y:S05]  /*5480*/  BSYNC B1 ;  /* 0x0000000000017941 */ /* 0x000fea0003800000 */
.L_x_5898:
[----:B------:R-:W-:-:S04]  /*5490*/  FMUL.FTZ R2, R2, 1.1920928955078125e-07 ;  /* 0x3400000002027820 */ /* 0x000fc80000410000 */
[----:B------:R-:W-:Y:S02]  /*54a0*/  FMUL.FTZ R3, R7, R2 ;  /* 0x0000000207037220 */ /* 0x000fe40000410000 */
.L_x_5893:
[----:B------:R-:W-:Y:S05]  /*54b0*/  BSYNC B0 ;  /* 0x0000000000007941 */ /* 0x000fea0003800000 */
.L_x_5892:
        /* <DEDUP_REMOVED lines=20> */
.L_x_5904:
[----:B------:R-:W-:-:S06]  /*5600*/  HADD2.F32 R3, -RZ, R0.H0_H0 ;  /* 0x20000000ff037230 */ /* 0x000fcc0000004100 */
[----:B------:R-:W1:Y:S02]  /*5610*/  F2I.S64.TRUNC R2, R3 ;  /* 0x0000000300027311 */ /* 0x000e64000020d900 */
[----:B-1----:R1:W-:Y:S01]  /*5620*/  STG.E.U8 [R16.64], R2 ;  /* 0x0000000210007986 */ /* 0x0023e2000c101124 */
[----:B------:R-:W-:Y:S05]  /*5630*/  BRA `(.L_x_5906) ;  /* 0x00000e4000007947 */ /* 0x000fea0003800000 */
.L_x_5903:
        /* <DEDUP_REMOVED lines=10> */
.L_x_5908:
[----:B------:R-:W-:-:S04]  /*56e0*/  HADD2.F32 R0, -RZ, R0.H0_H0 ;  /* 0x20000000ff007230 */ /* 0x000fc80000004100 */
[----:B------:R-:W1:Y:S02]  /*56f0*/  F2I.FTZ.TRUNC.NTZ R3, R0 ;  /* 0x0000000000037305 */ /* 0x000e64000021f100 */
[----:B-1----:R1:W-:Y:S01]  /*5700*/  STG.E [R16.64], R3 ;  /* 0x0000000310007986 */ /* 0x0023e2000c101924 */
[----:B------:R-:W-:Y:S05]  /*5710*/  BRA `(.L_x_5906) ;  /* 0x00000d6000007947 */ /* 0x000fea0003800000 */
.L_x_5907:
[----:B------:R-:W-:-:S04]  /*5720*/  HADD2.F32 R0, -RZ, R0.H0_H0 ;  /* 0x20000000ff007230 */ /* 0x000fc80000004100 */
[----:B------:R-:W1:Y:S02]  /*5730*/  F2I.FTZ.TRUNC.NTZ R3, R0 ;  /* 0x0000000000037305 */ /* 0x000e64000021f100 */
[----:B-1----:R1:W-:Y:S01]  /*5740*/  STG.E.U16 [R16.64], R3 ;  /* 0x0000000310007986 */ /* 0x0023e2000c101524 */
[----:B------:R-:W-:Y:S05]  /*5750*/  BRA `(.L_x_5906) ;  /* 0x00000d2000007947 */ /* 0x000fea0003800000 */
.L_x_5902:
        /* <DEDUP_REMOVED lines=9> */
.L_x_5910:
[----:B------:R1:W-:Y:S01]  /*57f0*/  STG.E.U16 [R16.64], R0 ;  /* 0x0000000010007986 */ /* 0x0003e2000c101524 */
[----:B------:R-:W-:Y:S05]  /*5800*/  BRA `(.L_x_5906) ;  /* 0x00000c7000007947 */ /* 0x000fea0003800000 */
.L_x_5909:
        /* <DEDUP_REMOVED lines=10> */
.L_x_5912:
[----:B------:R-:W-:-:S05]  /*58b0*/  HADD2.F32 R0, -RZ, R0.H0_H0 ;  /* 0x20000000ff007230 */ /* 0x000fca0000004100 */
[----:B------:R-:W-:-:S04]  /*58c0*/  F2FP.PACK_AB R0, RZ, R0 ;  /* 0x00000000ff00723e */ /* 0x000fc800000000ff */
[----:B------:R-:W-:-:S05]  /*58d0*/  PRMT R0, R0, 0x5410, RZ ;  /* 0x0000541000007816 */ /* 0x000fca00000000ff */
[----:B------:R1:W-:Y:S01]  /*58e0*/  STG.E [R16.64], R0 ;  /* 0x0000000010007986 */ /* 0x0003e2000c101924 */
[----:B------:R-:W-:Y:S05]  /*58f0*/  BRA `(.L_x_5906) ;  /* 0x00000b8000007947 */ /* 0x000fea0003800000 */
.L_x_5911:
[----:B------:R-:W-:-:S05]  /*5900*/  HADD2.F32 R2, -RZ, R0.H0_H0 ;  /* 0x20000000ff027230 */ /* 0x000fca0000004100 */
[----:B------:R-:W-:-:S06]  /*5910*/  FMUL.FTZ R2, R2, 1 ;  /* 0x3f80000002027820 */ /* 0x000fcc0000410000 */
[----:B------:R-:W1:Y:S02]  /*5920*/  F2F.F64.F32 R2, R2 ;  /* 0x0000000200027310 */ /* 0x000e640000201800 */
[----:B-1----:R1:W-:Y:S01]  /*5930*/  STG.E.64 [R16.64], R2 ;  /* 0x0000000210007986 */ /* 0x0023e2000c101b24 */
[----:B------:R-:W-:Y:S05]  /*5940*/  BRA `(.L_x_5906) ;  /* 0x00000b3000007947 */ /* 0x000fea0003800000 */
.L_x_5901:
        /* <DEDUP_REMOVED lines=13> */
.L_x_5915:
[----:B------:R-:W-:Y:S01]  /*5a20*/  HADD2.F32 R0, -RZ, R0.H0_H0 ;  /* 0x20000000ff007230 */ /* 0x000fe20000004100 */
[----:B------:R-:W-:-:S04]  /*5a30*/  CS2R R6, SRZ ;  /* 0x0000000000067805 */ /* 0x000fc8000001ff00 */
[----:B------:R-:W-:-:S04]  /*5a40*/  FMUL.FTZ R0, R0, 1 ;  /* 0x3f80000000007820 */ /* 0x000fc80000410000 */
[----:B------:R-:W1:Y:S02]  /*5a50*/  F2F.F64.F32 R4, R0 ;  /* 0x0000000000047310 */ /* 0x000e640000201800 */
[----:B-1----:R1:W-:Y:S01]  /*5a60*/  STG.E.128 [R16.64], R4 ;  /* 0x0000000410007986 */ /* 0x0023e2000c101d24 */
[----:B------:R-:W-:Y:S05]  /*5a70*/  BRA `(.L_x_5906) ;  /* 0x00000a0000007947 */ /* 0x000fea0003800000 */
.L_x_5914:
        /* <DEDUP_REMOVED lines=21> */
.L_x_5919:
[----:B------:R-:W-:Y:S05]  /*5bd0*/  BSYNC B0 ;  /* 0x0000000000007941 */ /* 0x000fea0003800000 */
.L_x_5918:
[----:B------:R-:W-:-:S05]  /*5be0*/  LOP3.LUT R3, R0, R3, RZ, 0xfc, !PT ;  /* 0x0000000300037212 */ /* 0x000fca00078efcff */
[----:B------:R1:W-:Y:S01]  /*5bf0*/  STG.E.U8 [R16.64], R3 ;  /* 0x0000000310007986 */ /* 0x0003e2000c101124 */
[----:B------:R-:W-:Y:S05]  /*5c00*/  BRA `(.L_x_5906) ;  /* 0x0000087000007947 */ /* 0x000fea0003800000 */
.L_x_5917:
        /* <DEDUP_REMOVED lines=13> */
.L_x_5921:
[----:B------:R-:W-:Y:S01]  /*5ce0*/  IMAD.MOV.U32 R0, RZ, RZ, 0x7f ;  /* 0x0000007fff007424 */ /* 0x000fe200078e00ff */
[----:B------:R-:W-:-:S04]  /*5cf0*/  ISETP.GT.U32.AND P0, PT, R2, 0x7f800000, PT ;  /* 0x7f8000000200780c */ /* 0x000fc80003f04070 */
[----:B------:R-:W-:-:S04]  /*5d00*/  SEL R0, R0, 0x7c, P0 ;  /* 0x0000007c00007807 */ /* 0x000fc80000000000 */
.L_x_5922:
[----:B------:R-:W-:Y:S05]  /*5d10*/  BSYNC B0 ;  /* 0x0000000000007941 */ /* 0x000fea0003800000 */
.L_x_5920:
[----:B------:R-:W-:-:S04]  /*5d20*/  LOP3.LUT R2, R3, 0x80000000, RZ, 0xc0, !PT ;  /* 0x8000000003027812 */ /* 0x000fc800078ec0ff */
[----:B------:R-:W-:-:S04]  /*5d30*/  SHF.R.U32.HI R3, RZ, 0x18, R2 ;  /* 0x00000018ff037819 */ /* 0x000fc80000011602 */
[----:B------:R-:W-:-:S05]  /*5d40*/  LOP3.LUT R3, R0, R3, RZ, 0xfc, !PT ;  /* 0x0000000300037212 */ /* 0x000fca00078efcff */
[----:B------:R1:W-:Y:S01]  /*5d50*/  STG.E.U8 [R16.64], R3 ;  /* 0x0000000310007986 */ /* 0x0003e2000c101124 */
[----:B------:R-:W-:Y:S05]  /*5d60*/  BRA `(.L_x_5906) ;  /* 0x0000071000007947 */ /* 0x000fea0003800000 */
.L_x_5916:
[----:B------:R-:W-:-:S05]  /*5d70*/  HADD2.F32 R0, -RZ, R0.H0_H0 ;  /* 0x20000000ff007230 */ /* 0x000fca0000004100 */
[----:B------:R-:W-:-:S05]  /*5d80*/  F2FP.BF16.PACK_AB R0, RZ, R0 ;  /* 0x00000000ff00723e */ /* 0x000fca00000010ff */
[----:B------:R1:W-:Y:S01]  /*5d90*/  STG.E.U16 [R16.64], R0 ;  /* 0x0000000010007986 */ /* 0x0003e2000c101524 */
[----:B------:R-:W-:Y:S05]  /*5da0*/  BRA `(.L_x_5906) ;  /* 0x000006d000007947 */ /* 0x000fea0003800000 */
.L_x_5913:
        /* <DEDUP_REMOVED lines=12> */
.L_x_5925:
        /* <DEDUP_REMOVED lines=17> */
.L_x_5928:
[----:B------:R-:W-:-:S04]  /*5f80*/  LOP3.LUT R2, R3, 0x80000000, RZ, 0xc0, !PT ;  /* 0x8000000003027812 */ /* 0x000fc800078ec0ff */
[----:B------:R-:W-:-:S04]  /*5f90*/  SHF.R.U32.HI R3, RZ, 0x18, R2 ;  /* 0x00000018ff037819 */ /* 0x000fc80000011602 */
[----:B------:R-:W-:-:S04]  /*5fa0*/  LOP3.LUT R0, R0, R3, RZ, 0xfc, !PT ;  /* 0x0000000300007212 */ /* 0x000fc800078efcff */
[----:B------:R-:W-:Y:S02]  /*5fb0*/  PRMT R8, R0, 0x7610, R8 ;  /* 0x0000761000087816 */ /* 0x000fe40000000008 */
.L_x_5927:
[----:B------:R-:W-:Y:S05]  /*5fc0*/  BSYNC B0 ;  /* 0x0000000000007941 */ /* 0x000fea0003800000 */
.L_x_5926:
[----:B------:R0:W-:Y:S01]  /*5fd0*/  STG.E.U8 [R16.64], R8 ;  /* 0x0000000810007986 */ /* 0x0001e2000c101124 */
[----:B------:R-:W-:Y:S05]  /*5fe0*/  BRA `(.L_x_5906) ;  /* 0x0000049000007947 */ /* 0x000fea0003800000 */
.L_x_5924:
        /* <DEDUP_REMOVED lines=17> */
.L_x_5931:
[----:B------:R-:W-:-:S04]  /*6100*/  LOP3.LUT R2, R3, 0x80000000, RZ, 0xc0, !PT ;  /* 0x8000000003027812 */ /* 0x000fc800078ec0ff */
[----:B------:R-:W-:-:S04]  /*6110*/  SHF.R.U32.HI R3, RZ, 0x18, R2 ;  /* 0x00000018ff037819 */ /* 0x000fc80000011602 */
[----:B------:R-:W-:-:S04]  /*6120*/  LOP3.LUT R0, R0, R3, RZ, 0xfc, !PT ;  /* 0x0000000300007212 */ /* 0x000fc800078efcff */
[----:B------:R-:W-:Y:S02]  /*6130*/  PRMT R8, R0, 0x7610, R8 ;  /* 0x0000761000087816 */ /* 0x000fe40000000008 */
.L_x_5930:
[----:B------:R-:W-:Y:S05]  /*6140*/  BSYNC B0 ;  /* 0x0000000000007941 */ /* 0x000fea0003800000 */
.L_x_5929:
[----:B------:R0:W-:Y:S01]  /*6150*/  STG.E.U8 [R16.64], R8 ;  /* 0x0000000810007986 */ /* 0x0001e2000c101124 */
[----:B------:R-:W-:Y:S05]  /*6160*/  BRA `(.L_x_5906) ;  /* 0x0000031000007947 */ /* 0x000fea0003800000 */
.L_x_5923:
        /* <DEDUP_REMOVED lines=22> */
.L_x_5905:
        /* <DEDUP_REMOVED lines=20> */
.L_x_5933:
[----:B------:R-:W-:-:S06]  /*6410*/  HADD2.F32 R2, -RZ, R0.H0_H0 ;  /* 0x20000000ff027230 */ /* 0x000fcc0000004100 */
[----:B------:R-:W1:Y:S02]  /*6420*/  F2I.U64.TRUNC R2, R2 ;  /* 0x0000000200027311 */ /* 0x000e64000020d800 */
[----:B-1----:R1:W-:Y:S01]  /*6430*/  STG.E.64 [R16.64], R2 ;  /* 0x0000000210007986 */ /* 0x0023e2000c101b24 */
[----:B------:R-:W-:Y:S05]  /*6440*/  BRA `(.L_x_5906) ;  /* 0x0000003000007947 */ /* 0x000fea0003800000 */
.L_x_5932:
[----:B------:R-:W-:-:S04]  /*6450*/  HADD2.F32 R0, -RZ, R0.H0_H0 ;  /* 0x20000000ff007230 */ /* 0x000fc80000004100 */
[----:B------:R-:W1:Y:S02]  /*6460*/  F2I.FTZ.U32.TRUNC.NTZ R3, R0 ;  /* 0x0000000000037305 */ /* 0x000e64000021f000 */
[----:B-1----:R1:W-:Y:S02]  /*6470*/  STG.E [R16.64], R3 ;  /* 0x0000000310007986 */ /* 0x0023e4000c101924 */
.L_x_5906:
        /* <DEDUP_REMOVED lines=231> */
.L_x_5934:
        /* <DEDUP_REMOVED lines=20> */
.L_x_5938:
[----:B------:R-:W2:Y:S02]  /*7430*/  LDG.E.U8 R2, [R2.64] ;  /* 0x0000002402027981 */ /* 0x000ea4000c1e1100 */
[----:B--2---:R-:W0:Y:S02]  /*7440*/  I2F.U16 R0, R2 ;  /* 0x0000000200007306 */ /* 0x004e240000101000 */
[----:B0-----:R-:W-:Y:S01]  /*7450*/  F2FP.PACK_AB R0, RZ, R0 ;  /* 0x00000000ff00723e */ /* 0x001fe200000000ff */
[----:B------:R-:W-:Y:S05]  /*7460*/  BRA `(.L_x_5940) ;  /* 0x00000e1000007947 */ /* 0x000fea0003800000 */
.L_x_5937:
        /* <DEDUP_REMOVED lines=10> */
.L_x_5942:
[----:B------:R-:W2:Y:S02]  /*7510*/  LDG.E R2, [R2.64] ;  /* 0x0000002402027981 */ /* 0x000ea4000c1e1900 */
[----:B--2---:R-:W0:Y:S02]  /*7520*/  I2F R0, R2 ;  /* 0x0000000200007306 */ /* 0x004e240000201400 */
[----:B0-----:R-:W-:Y:S01]  /*7530*/  F2FP.PACK_AB R0, RZ, R0 ;  /* 0x00000000ff00723e */ /* 0x001fe200000000ff */
[----:B------:R-:W-:Y:S05]  /*7540*/  BRA `(.L_x_5940) ;  /* 0x00000d3000007947 */ /* 0x000fea0003800000 */
.L_x_5941:
[----:B------:R-:W2:Y:S02]  /*7550*/  LDG.E.U16 R2, [R2.64] ;  /* 0x0000002402027981 */ /* 0x000ea4000c1e1500 */
[----:B--2---:R-:W0:Y:S02]  /*7560*/  I2F.S16 R0, R2 ;  /* 0x0000000200007306 */ /* 0x004e240000101400 */
[----:B0-----:R-:W-:Y:S01]  /*7570*/  F2FP.PACK_AB R0, RZ, R0 ;  /* 0x00000000ff00723e */ /* 0x001fe200000000ff */
[----:B------:R-:W-:Y:S05]  /*7580*/  BRA `(.L_x_5940) ;  /* 0x00000cf000007947 */ /* 0x000fea0003800000 */
.L_x_5936:
        /* <DEDUP_REMOVED lines=9> */
.L_x_5944:
[----:B------:R0:W5:Y:S01]  /*7620*/  LDG.E.U16 R0, [R2.64] ;  /* 0x0000002402007981 */ /* 0x000162000c1e1500 */
[----:B------:R-:W-:Y:S05]  /*7630*/  BRA `(.L_x_5940) ;  /* 0x00000c4000007947 */ /* 0x000fea0003800000 */
.L_x_5943:
        /* <DEDUP_REMOVED lines=9> */
.L_x_5946:
[----:B------:R0:W5:Y:S01]  /*76d0*/  LDG.E.U16 R0, [R2.64] ;  /* 0x0000002402007981 */ /* 0x000162000c1e1500 */
[----:B------:R-:W-:Y:S05]  /*76e0*/  BRA `(.L_x_5940) ;  /* 0x00000b9000007947 */ /* 0x000fea0003800000 */
.L_x_5945:
[----:B------:R-:W2:Y:S02]  /*76f0*/  LDG.E.64 R2, [R2.64] ;  /* 0x0000002402027981 */ /* 0x000ea4000c1e1b00 */
[----:B--2---:R-:W0:Y:S01]  /*7700*/  F2F.F32.F64 R0, R2 ;  /* 0x0000000200007310 */ /* 0x004e220000301000 */
[----:B------:R-:W0:-:S14]  /*7710*/  DSETP.GEU.AND P0, PT, |R2|, c[0x2][0x0], PT ;  /* 0x008000000200762a */ /* 0x000e1c0003f0e200 */
[----:B0-----:R-:W-:-:S05]  /*7720*/  @!P0 FMUL R0, R0, 1.175494350822287508e-38 ;  /* 0x0080000000008820 */ /* 0x001fca0000400000 */
[----:B------:R-:W-:Y:S01]  /*7730*/  F2FP.PACK_AB R0, RZ, R0 ;  /* 0x00000000ff00723e */ /* 0x000fe200000000ff */
[----:B------:R-:W-:Y:S05]  /*7740*/  BRA `(.L_x_5940) ;  /* 0x00000b3000007947 */ /* 0x000fea0003800000 */
.L_x_5935:
        /* <DEDUP_REMOVED lines=13> */
.L_x_5949:
[----:B------:R-:W2:Y:S02]  /*7820*/  LDG.E.64 R2, [R2.64] ;  /* 0x0000002402027981 */ /* 0x000ea4000c1e1b00 */
[----:B--2---:R-:W0:Y:S01]  /*7830*/  F2F.F32.F64 R0, R2 ;  /* 0x0000000200007310 */ /* 0x004e220000301000 */
[----:B------:R-:W0:-:S14]  /*7840*/  DSETP.GEU.AND P0, PT, |R2|, c[0x2][0x0], PT ;  /* 0x008000000200762a */ /* 0x000e1c0003f0e200 */
[----:B0-----:R-:W-:-:S05]  /*7850*/  @!P0 FMUL R0, R0, 1.175494350822287508e-38 ;  /* 0x0080000000008820 */ /* 0x001fca0000400000 */
[----:B------:R-:W-:Y:S01]  /*7860*/  F2FP.PACK_AB R0, RZ, R0 ;  /* 0x00000000ff00723e */ /* 0x000fe200000000ff */
[----:B------:R-:W-:Y:S05]  /*7870*/  BRA `(.L_x_5940) ;  /* 0x00000a0000007947 */ /* 0x000fea0003800000 */
.L_x_5948:
        /* <DEDUP_REMOVED lines=28> */
.L_x_5951:
        /* <DEDUP_REMOVED lines=15> */
.L_x_5950:
[----:B------:R-:W2:Y:S02]  /*7b30*/  LDG.E.U16 R0, [R2.64] ;  /* 0x0000002402007981 */ /* 0x000ea4000c1e1500 */
[----:B--2---:R-:W-:-:S04]  /*7b40*/  PRMT R0, RZ, 0x5410, R0 ;  /* 0x00005410ff007816 */ /* 0x004fc80000000000 */
[----:B------:R-:W-:Y:S01]  /*7b50*/  F2FP.PACK_AB R0, RZ, R0 ;  /* 0x00000000ff00723e */ /* 0x000fe200000000ff */
[----:B------:R-:W-:Y:S05]  /*7b60*/  BRA `(.L_x_5940) ;  /* 0x0000071000007947 */ /* 0x000fea0003800000 */
.L_x_5947:
        /* <DEDUP_REMOVED lines=12> */
.L_x_5954:
        /* <DEDUP_REMOVED lines=21> */
.L_x_5958:
[----:B------:R-:W-:Y:S05]  /*7d80*/  BSYNC B1 ;  /* 0x0000000000017941 */ /* 0x000fea0003800000 */
.L_x_5957:
[----:B------:R-:W-:Y:S01]  /*7d90*/  LEA R3, R0, 0x3b800000, 0x17 ;  /* 0x3b80000000037811 */ /* 0x000fe200078eb8ff */
[----:B------:R-:W-:-:S05]  /*7da0*/  IMAD.SHL.U32 R0, R2, 0x100000, RZ ;  /* 0x0010000002007824 */ /* 0x000fca00078e00ff */
[----:B------:R-:W-:Y:S02]  /*7db0*/  LOP3.LUT R0, R3, R0, R4, 0xfe, !PT ;  /* 0x0000000003007212 */ /* 0x000fe400078efe04 */
.L_x_5956:
[----:B------:R-:W-:Y:S05]  /*7dc0*/  BSYNC B0 ;  /* 0x0000000000007941 */ /* 0x000fea0003800000 */
.L_x_5955:
[----:B------:R-:W-:Y:S01]  /*7dd0*/  F2FP.PACK_AB R0, RZ, R0 ;  /* 0x00000000ff00723e */ /* 0x000fe200000000ff */
[----:B------:R-:W-:Y:S05]  /*7de0*/  BRA `(.L_x_5940) ;  /* 0x0000049000007947 */ /* 0x000fea0003800000 */
.L_x_5953:
        /* <DEDUP_REMOVED lines=21> */
.L_x_5962:
[----:B------:R-:W-:Y:S05]  /*7f40*/  BSYNC B1 ;  /* 0x0000000000017941 */ /* 0x000fea0003800000 */
.L_x_5961:
[----:B------:R-:W-:Y:S01]  /*7f50*/  LEA R3, R0, 0x37800000, 0x17 ;  /* 0x3780000000037811 */ /* 0x000fe200078eb8ff */
[----:B------:R-:W-:-:S05]  /*7f60*/  IMAD.SHL.U32 R0, R2, 0x200000, RZ ;  /* 0x0020000002007824 */ /* 0x000fca00078e00ff */
[----:B------:R-:W-:Y:S02]  /*7f70*/  LOP3.LUT R0, R3, R0, R4, 0xfe, !PT ;  /* 0x0000000003007212 */ /* 0x000fe400078efe04 */
.L_x_5960:
[----:B------:R-:W-:Y:S05]  /*7f80*/  BSYNC B0 ;  /* 0x0000000000007941 */ /* 0x000fea0003800000 */
.L_x_5959:
[----:B------:R-:W-:Y:S01]  /*7f90*/  F2FP.PACK_AB R0, RZ, R0 ;  /* 0x00000000ff00723e */ /* 0x000fe200000000ff */
[----:B------:R-:W-:Y:S05]  /*7fa0*/  BRA `(.L_x_5940) ;  /* 0x000002d000007947 */ /* 0x000fea0003800000 */
.L_x_5952:
        /* <DEDUP_REMOVED lines=14> */
.L_x_5966:
[----:B------:R-:W-:Y:S05]  /*8090*/  BSYNC B0 ;  /* 0x0000000000007941 */ /* 0x000fea0003800000 */
.L_x_5965:
[----:B------:R-:W-:Y:S01]  /*80a0*/  F2FP.PACK_AB R0, RZ, R0 ;  /* 0x00000000ff00723e */ /* 0x000fe200000000ff */
[----:B------:R-:W-:Y:S05]  /*80b0*/  BRA `(.L_x_5940) ;  /* 0x000001c000007947 */ /* 0x000fea0003800000 */
.L_x_5939:
        /* <DEDUP_REMOVED lines=21> */
.L_x_5964:
[----:B------:R-:W2:Y:S02]  /*8210*/  LDG.E.64 R2, [R2.64] ;  /* 0x0000002402027981 */ /* 0x000ea4000c1e1b00 */
[----:B--2---:R-:W0:Y:S02]  /*8220*/  I2F.U64 R0, R2 ;  /* 0x0000000200007312 */ /* 0x004e240000301000 */
[----:B0-----:R-:W-:Y:S01]  /*8230*/  F2FP.PACK_AB R0, RZ, R0 ;  /* 0x00000000ff00723e */ /* 0x001fe200000000ff */
[----:B------:R-:W-:Y:S05]  /*8240*/  BRA `(.L_x_5940) ;  /* 0x0000003000007947 */ /* 0x000fea0003800000 */
.L_x_5963:
[----:B------:R-:W2:Y:S02]  /*8250*/  LDG.E R2, [R2.64] ;  /* 0x0000002402027981 */ /* 0x000ea4000c1e1900 */
[----:B--2---:R-:W0:Y:S02]  /*8260*/  I2F.U32 R0, R2 ;  /* 0x0000000200007306 */ /* 0x004e240000201000 */
[----:B0-----:R-:W-:-:S06]  /*8270*/  F2FP.PACK_AB R0, RZ, R0 ;  /* 0x00000000ff00723e */ /* 0x001fcc00000000ff */
.L_x_5940:
        /* <DEDUP_REMOVED lines=30> */
.L_x_5972:
[----:B------:R-:W-:Y:S01]  /*8460*/  FSETP.GEU.FTZ.AND P0, PT, R7, -R6, PT ;  /* 0x800000060700720b */ /* 0x000fe20003f1e000 */
[----:B------:R-:W-:-:S12]  /*8470*/  FADD.FTZ R2, R2, -1 ;  /* 0xbf80000002027421 */ /* 0x000fd80000010000 */
[----:B------:R-:W-:Y:S02]  /*8480*/  @!P0 FADD.FTZ R2, R2, -1 ;  /* 0xbf80000002028421 */ /* 0x000fe40000010000 */
.L_x_5971:
[----:B------:R-:W-:Y:S05]  /*8490*/  BSYNC B1 ;  /* 0x0000000000017941 */ /* 0x000fea0003800000 */
.L_x_5970:
[----:B------:R-:W-:Y:S01]  /*84a0*/  FFMA.FTZ R3, -R6, R2, R3 ;  /* 0x0000000206037223 */ /* 0x000fe20000010103 */
[----:B------:R-:W-:Y:S05]  /*84b0*/  BRA `(.L_x_5968) ;  /* 0x000001f000007947 */ /* 0x000fea0003800000 */
.L_x_5969:
        /* <DEDUP_REMOVED lines=15> */
.L_x_5975:
        /* <DEDUP_REMOVED lines=13> */
.L_x_5974:
[----:B------:R-:W-:Y:S05]  /*8680*/  BSYNC B1 ;  /* 0x0000000000017941 */ /* 0x000fea0003800000 */
.L_x_5973:
[----:B------:R-:W-:-:S04]  /*8690*/  FMUL.FTZ R2, R2, 1.1920928955078125e-07 ;  /* 0x3400000002027820 */ /* 0x000fc80000410000 */
[----:B------:R-:W-:Y:S02]  /*86a0*/  FMUL.FTZ R3, R7, R2 ;  /* 0x0000000207037220 */ /* 0x000fe40000410000 */
.L_x_5968:
[----:B------:R-:W-:Y:S05]  /*86b0*/  BSYNC B0 ;  /* 0x0000000000007941 */ /* 0x000fea0003800000 */
.L_x_5967:
        /* <DEDUP_REMOVED lines=20> */
.L_x_5979:
[----:B------:R-:W-:-:S06]  /*8800*/  HADD2.F32 R3, -RZ, R0.H0_H0 ;  /* 0x20000000ff037230 */ /* 0x000fcc0000004100 */
[----:B------:R-:W1:Y:S02]  /*8810*/  F2I.S64.TRUNC R2, R3 ;  /* 0x0000000300027311 */ /* 0x000e64000020d900 */
[----:B-1----:R1:W-:Y:S01]  /*8820*/  STG.E.U8 [R16.64], R2 ;  /* 0x0000000210007986 */ /* 0x0023e2000c101124 */
[----:B------:R-:W-:Y:S05]  /*8830*/  BRA `(.L_x_5981) ;  /* 0x00000e4000007947 */ /* 0x000fea0003800000 */
.L_x_5978:
        /* <DEDUP_REMOVED lines=10> */
.L_x_5983:
[----:B------:R-:W-:-:S04]  /*88e0*/  HADD2.F32 R0, -RZ, R0.H0_H0 ;  /* 0x20000000ff007230 */ /* 0x000fc80000004100 */
[----:B------:R-:W1:Y:S02]  /*88f0*/  F2I.FTZ.TRUNC.NTZ R3, R0 ;  /* 0x0000000000037305 */ /* 0x000e64000021f100 */
[----:B-1----:R1:W-:Y:S01]  /*8900*/  STG.E [R16.64], R3 ;  /* 0x0000000310007986 */ /* 0x0023e2000c101924 */
[----:B------:R-:W-:Y:S05]  /*8910*/  BRA `(.L_x_5981) ;  /* 0x00000d6000007947 */ /* 0x000fea0003800000 */
.L_x_5982:
[----:B------:R-:W-:-:S04]  /*8920*/  HADD2.F32 R0, -RZ, R0.H0_H0 ;  /* 0x20000000ff007230 */ /* 0x000fc80000004100 */
[----:B------:R-:W1:Y:S02]  /*8930*/  F2I.FTZ.TRUNC.NTZ R3, R0 ;  /* 0x0000000000037305 */ /* 0x000e64000021f100 */
[----:B-1----:R1:W-:Y:S01]  /*8940*/  STG.E.U16 [R16.64], R3 ;  /* 0x0000000310007986 */ /* 0x0023e2000c101524 */
[----:B------:R-:W-:Y:S05]  /*8950*/  BRA `(.L_x_5981) ;  /* 0x00000d2000007947 */ /* 0x000fea0003800000 */
.L_x_5977:
        /* <DEDUP_REMOVED lines=9> */
.L_x_5985:
[----:B------:R1:W-:Y:S01]  /*89f0*/  STG.E.U16 [R16.64], R0 ;  /* 0x0000000010007986 */ /* 0x0003e2000c101524 */
[----:B------:R-:W-:Y:S05]  /*8a00*/  BRA `(.L_x_5981) ;  /* 0x00000c7000007947 */ /* 0x000fea0003800000 */
.L_x_5984:
        /* <DEDUP_REMOVED lines=10> */
.L_x_5987:
[----:B------:R-:W-:-:S05]  /*8ab0*/  HADD2.F32 R0, -RZ, R0.H0_H0 ;  /* 0x20000000ff007230 */ /* 0x000fca0000004100 */
[----:B------:R-:W-:-:S04]  /*8ac0*/  F2FP.PACK_AB R0, RZ, R0 ;  /* 0x00000000ff00723e */ /* 0x000fc800000000ff */
[----:B------:R-:W-:-:S05]  /*8ad0*/  PRMT R0, R0, 0x5410, RZ ;  /* 0x0000541000007816 */ /* 0x000fca00000000ff */
[----:B------:R1:W-:Y:S01]  /*8ae0*/  STG.E [R16.64], R0 ;  /* 0x0000000010007986 */ /* 0x0003e2000c101924 */
[----:B------:R-:W-:Y:S05]  /*8af0*/  BRA `(.L_x_5981) ;  /* 0x00000b8000007947 */ /* 0x000fea0003800000 */
.L_x_5986:
[----:B------:R-:W-:-:S05]  /*8b00*/  HADD2.F32 R2, -RZ, R0.H0_H0 ;  /* 0x20000000ff027230 */ /* 0x000fca0000004100 */
[----:B------:R-:W-:-:S06]  /*8b10*/  FMUL.FTZ R2, R2, 1 ;  /* 0x3f80000002027820 */ /* 0x000fcc0000410000 */
[----:B------:R-:W1:Y:S02]  /*8b20*/  F2F.F64.F32 R2, R2 ;  /* 0x0000000200027310 */ /* 0x000e640000201800 */
[----:B-1----:R1:W-:Y:S01]  /*8b30*/  STG.E.64 [R16.64], R2 ;  /* 0x0000000210007986 */ /* 0x0023e2000c101b24 */
[----:B------:R-:W-:Y:S05]  /*8b40*/  BRA `(.L_x_5981) ;  /* 0x00000b3000007947 */ /* 0x000fea0003800000 */
.L_x_5976:
        /* <DEDUP_REMOVED lines=13> */
.L_x_5990:
[----:B------:R-:W-:Y:S01]  /*8c20*/  HADD2.F32 R0, -RZ, R0.H0_H0 ;  /* 0x20000000ff007230 */ /* 0x000fe20000004100 */
[----:B------:R-:W-:-:S04]  /*8c30*/  CS2R R6, SRZ ;  /* 0x0000000000067805 */ /* 0x000fc8000001ff00 */
[----:B------:R-:W-:-:S04]  /*8c40*/  FMUL.FTZ R0, R0, 1 ;  /* 0x3f80000000007820 */ /* 0x000fc80000410000 */
[----:B------:R-:W1:Y:S02]  /*8c50*/  F2F.F64.F32 R4, R0 ;  /* 0x0000000000047310 */ /* 0x000e640000201800 */
[----:B-1----:R1:W-:Y:S01]  /*8c60*/  STG.E.128 [R16.64], R4 ;  /* 0x0000000410007986 */ /* 0x0023e2000c101d24 */
[----:B------:R-:W-:Y:S05]  /*8c70*/  BRA `(.L_x_5981) ;  /* 0x00000a0000007947 */ /* 0x000fea0003800000 */
.L_x_5989:
        /* <DEDUP_REMOVED lines=21> */
.L_x_5994:
[----:B------:R-:W-:Y:S05]  /*8dd0*/  BSYNC B0 ;  /* 0x0000000000007941 */ /* 0x000fea0003800000 */
.L_x_5993:
[----:B------:R-:W-:-:S05]  /*8de0*/  LOP3.LUT R3, R0, R3, RZ, 0xfc, !PT ;  /* 0x0000000300037212 */ /* 0x000fca00078efcff */
[----:B------:R1:W-:Y:S01]  /*8df0*/  STG.E.U8 [R16.64], R3 ;  /* 0x0000000310007986 */ /* 0x0003e2000c101124 */
[----:B------:R-:W-:Y:S05]  /*8e00*/  BRA `(.L_x_5981) ;  /* 0x0000087000007947 */ /* 0x000fea0003800000 */
.L_x_5992:
        /* <DEDUP_REMOVED lines=13> */
.L_x_5996:
[----:B------:R-:W-:Y:S01]  /*8ee0*/  IMAD.MOV.U32 R0, RZ, RZ, 0x7f ;  /* 0x0000007fff007424 */ /* 0x000fe200078e00ff */
[----:B------:R-:W-:-:S04]  /*8ef0*/  ISETP.GT.U32.AND P0, PT, R2, 0x7f800000, PT ;  /* 0x7f8000000200780c */ /* 0x000fc80003f04070 */
[----:B------:R-:W-:-:S04]  /*8f00*/  SEL R0, R0, 0x7c, P0 ;  /* 0x0000007c00007807 */ /* 0x000fc80000000000 */
.L_x_5997:
[----:B------:R-:W-:Y:S05]  /*8f10*/  BSYNC B0 ;  /* 0x0000000000007941 */ /* 0x000fea0003800000 */
.L_x_5995:
[----:B------:R-:W-:-:S04]  /*8f20*/  LOP3.LUT R2, R3, 0x80000000, RZ, 0xc0, !PT ;  /* 0x8000000003027812 */ /* 0x000fc800078ec0ff */
[----:B------:R-:W-:-:S04]  /*8f30*/  SHF.R.U32.HI R3, RZ, 0x18, R2 ;  /* 0x00000018ff037819 */ /* 0x000fc80000011602 */
[----:B------:R-:W-:-:S05]  /*8f40*/  LOP3.LUT R3, R0, R3, RZ, 0xfc, !PT ;  /* 0x0000000300037212 */ /* 0x000fca00078efcff */
[----:B------:R1:W-:Y:S01]  /*8f50*/  STG.E.U8 [R16.64], R3 ;  /* 0x0000000310007986 */ /* 0x0003e2000c101124 */
[----:B------:R-:W-:Y:S05]  /*8f60*/  BRA `(.L_x_5981) ;  /* 0x0000071000007947 */ /* 0x000fea0003800000 */
.L_x_5991:
[----:B------:R-:W-:-:S05]  /*8f70*/  HADD2.F32 R0, -RZ, R0.H0_H0 ;  /* 0x20000000ff007230 */ /* 0x000fca0000004100 */
[----:B------:R-:W-:-:S05]  /*8f80*/  F2FP.BF16.PACK_AB R0, RZ, R0 ;  /* 0x00000000ff00723e */ /* 0x000fca00000010ff */
[----:B------:R1:W-:Y:S01]  /*8f90*/  STG.E.U16 [R16.64], R0 ;  /* 0x0000000010007986 */ /* 0x0003e2000c101524 */
[----:B------:R-:W-:Y:S05]  /*8fa0*/  BRA `(.L_x_5981) ;  /* 0x000006d000007947 */ /* 0x000fea0003800000 */
.L_x_5988:
        /* <DEDUP_REMOVED lines=12> */
.L_x_6000:
        /* <DEDUP_REMOVED lines=17> */
.L_x_6003:
[----:B------:R-:W-:-:S04]  /*9180*/  LOP3.LUT R2, R3, 0x80000000, RZ, 0xc0, !PT ;  /* 0x8000000003027812 */ /* 0x000fc800078ec0ff */
[----:B------:R-:W-:-:S04]  /*9190*/  SHF.R.U32.HI R3, RZ, 0x18, R2 ;  /* 0x00000018ff037819 */ /* 0x000fc80000011602 */
[----:B------:R-:W-:-:S04]  /*91a0*/  LOP3.LUT R0, R0, R3, RZ, 0xfc, !PT ;  /* 0x0000000300007212 */ /* 0x000fc800078efcff */
[----:B------:R-:W-:Y:S02]  /*91b0*/  PRMT R8, R0, 0x7610, R8 ;  /* 0x0000761000087816 */ /* 0x000fe40000000008 */
.L_x_6002:
[----:B------:R-:W-:Y:S05]  /*91c0*/  BSYNC B0 ;  /* 0x0000000000007941 */ /* 0x000fea0003800000 */
.L_x_6001:
[----:B------:R0:W-:Y:S01]  /*91d0*/  STG.E.U8 [R16.64], R8 ;  /* 0x0000000810007986 */ /* 0x0001e2000c101124 */
[----:B------:R-:W-:Y:S05]  /*91e0*/  BRA `(.L_x_5981) ;  /* 0x0000049000007947 */ /* 0x000fea0003800000 */
.L_x_5999:
        /* <DEDUP_REMOVED lines=17> */
.L_x_6006:
[----:B------:R-:W-:-:S04]  /*9300*/  LOP3.LUT R2, R3, 0x80000000, RZ, 0xc0, !PT ;  /* 0x8000000003027812 */ /* 0x000fc800078ec0ff */
[----:B------:R-:W-:-:S04]  /*9310*/  SHF.R.U32.HI R3, RZ, 0x18, R2 ;  /* 0x00000018ff037819 */ /* 0x000fc80000011602 */
[----:B------:R-:W-:-:S04]  /*9320*/  LOP3.LUT R0, R0, R3, RZ, 0xfc, !PT ;  /* 0x0000000300007212 */ /* 0x000fc800078efcff */
[----:B------:R-:W-:Y:S02]  /*9330*/  PRMT R8, R0, 0x7610, R8 ;  /* 0x0000761000087816 */ /* 0x000fe40000000008 */
.L_x_6005:
[----:B------:R-:W-:Y:S05]  /*9340*/  BSYNC B0 ;  /* 0x0000000000007941 */ /* 0x000fea0003800000 */
.L_x_6004:
[----:B------:R0:W-:Y:S01]  /*9350*/  STG.E.U8 [R16.64], R8 ;  /* 0x0000000810007986 */ /* 0x0001e2000c101124 */
[----:B------:R-:W-:Y:S05]  /*9360*/  BRA `(.L_x_5981) ;  /* 0x0000031000007947 */ /* 0x000fea0003800000 */
.L_x_5998:
        /* <DEDUP_REMOVED lines=22> */
.L_x_5980:
        /* <DEDUP_REMOVED lines=20> */
.L_x_6008:
[----:B------:R-:W-:-:S06]  /*9610*/  HADD2.F32 R2, -RZ, R0.H0_H0 ;  /* 0x20000000ff027230 */ /* 0x000fcc0000004100 */
[----:B------:R-:W1:Y:S02]  /*9620*/  F2I.U64.TRUNC R2, R2 ;  /* 0x0000000200027311 */ /* 0x000e64000020d800 */
[----:B-1----:R1:W-:Y:S01]  /*9630*/  STG.E.64 [R16.64], R2 ;  /* 0x0000000210007986 */ /* 0x0023e2000c101b24 */
[----:B------:R-:W-:Y:S05]  /*9640*/  BRA `(.L_x_5981) ;  /* 0x0000003000007947 */ /* 0x000fea0003800000 */
.L_x_6007:
[----:B------:R-:W-:-:S04]  /*9650*/  HADD2.F32 R0, -RZ, R0.H0_H0 ;  /* 0x20000000ff007230 */ /* 0x000fc80000004100 */
[----:B------:R-:W1:Y:S02]  /*9660*/  F2I.FTZ.U32.TRUNC.NTZ R3, R0 ;  /* 0x0000000000037305 */ /* 0x000e64000021f000 */
[----:B-1----:R1:W-:Y:S02]  /*9670*/  STG.E [R16.64], R3 ;  /* 0x0000000310007986 */ /* 0x0023e4000c101924 */
.L_x_5981:
[----:B------:R-:W-:Y:S02]  /*9680*/  IADD3 R19, R19, 0x80, RZ ;  /* 0x0000008013137810 */ /* 0x000fe40007ffe0ff */
.L_x_5858:
[----:B------:R-:W-:Y:S05]  /*9690*/  BSYNC B6 ;  /* 0x0000000000067941 */ /* 0x000fea0003800000 */
.L_x_5857:
        /* <DEDUP_REMOVED lines=230> */
.L_x_6009:
        /* <DEDUP_REMOVED lines=20> */
.L_x_6013:
[----:B------:R-:W2:Y:S02]  /*a640*/  LDG.E.U8 R2, [R2.64] ;  /* 0x0000002402027981 */ /* 0x000ea4000c1e1100 */
[----:B--2---:R-:W0:Y:S02]  /*a650*/  I2F.U16 R0, R2 ;  /* 0x0000000200007306 */ /* 0x004e240000101000 */
[----:B0-----:R-:W-:Y:S01]  /*a660*/  F2FP.PACK_AB R0, RZ, R0 ;  /* 0x00000000ff00723e */ /* 0x001fe200000000ff */
[----:B------:R-:W-:Y:S05]  /*a670*/  BRA `(.L_x_6015) ;  /* 0x00000e1000007947 */ /* 0x000fea0003800000 */
.L_x_6012:
        /* <DEDUP_REMOVED lines=10> */
.L_x_6017:
[----:B------:R-:W2:Y:S02]  /*a720*/  LDG.E R2, [R2.64] ;  /* 0x0000002402027981 */ /* 0x000ea4000c1e1900 */
[----:B--2---:R-:W0:Y:S02]  /*a730*/  I2F R0, R2 ;  /* 0x0000000200007306 */ /* 0x004e240000201400 */
[----:B0-----:R-:W-:Y:S01]  /*a740*/  F2FP.PACK_AB R0, RZ, R0 ;  /* 0x00000000ff00723e */ /* 0x001fe200000000ff */
[----:B------:R-:W-:Y:S05]  /*a750*/  BRA `(.L_x_6015) ;  /* 0x00000d3000007947 */ /* 0x000fea0003800000 */
.L_x_6016:
[----:B------:R-:W2:Y:S02]  /*a760*/  LDG.E.U16 R2, [R2.64] ;  /* 0x0000002402027981 */ /* 0x000ea4000c1e1500 */
[----:B--2---:R-:W0:Y:S02]  /*a770*/  I2F.S16 R0, R2 ;  /* 0x0000000200007306 */ /* 0x004e240000101400 */
[----:B0-----:R-:W-:Y:S01]  /*a780*/  F2FP.PACK_AB R0, RZ, R0 ;  /* 0x00000000ff00723e */ /* 0x001fe200000000ff */
[----:B------:R-:W-:Y:S05]  /*a790*/  BRA `(.L_x_6015) ;  /* 0x00000cf000007947 */ /* 0x000fea0003800000 */
.L_x_6011:
        /* <DEDUP_REMOVED lines=9> */
.L_x_6019:
[----:B------:R0:W5:Y:S01]  /*a830*/  LDG.E.U16 R0, [R2.64] ;  /* 0x0000002402007981 */ /* 0x000162000c1e1500 */
[----:B------:R-:W-:Y:S05]  /*a840*/  BRA `(.L_x_6015) ;  /* 0x00000c4000007947 */ /* 0x000fea0003800000 */
.L_x_6018:
        /* <DEDUP_REMOVED lines=9> */
.L_x_6021:
[----:B------:R0:W5:Y:S01]  /*a8e0*/  LDG.E.U16 R0, [R2.64] ;  /* 0x0000002402007981 */ /* 0x000162000c1e1500 */
[----:B------:R-:W-:Y:S05]  /*a8f0*/  BRA `(.L_x_6015) ;  /* 0x00000b9000007947 */ /* 0x000fea0003800000 */
.L_x_6020:
[----:B------:R-:W2:Y:S02]  /*a900*/  LDG.E.64 R2, [R2.64] ;  /* 0x0000002402027981 */ /* 0x000ea4000c1e1b00 */
[----:B--2---:R-:W0:Y:S01]  /*a910*/  F2F.F32.F64 R0, R2 ;  /* 0x0000000200007310 */ /* 0x004e220000301000 */
[----:B------:R-:W0:-:S14]  /*a920*/  DSETP.GEU.AND P0, PT, |R2|, c[0x2][0x0], PT ;  /* 0x008000000200762a */ /* 0x000e1c0003f0e200 */
[----:B0-----:R-:W-:-:S05]  /*a930*/  @!P0 FMUL R0, R0, 1.175494350822287508e-38 ;  /* 0x0080000000008820 */ /* 0x001fca0000400000 */
[----:B------:R-:W-:Y:S01]  /*a940*/  F2FP.PACK_AB R0, RZ, R0 ;  /* 0x00000000ff00723e */ /* 0x000fe200000000ff */
[----:B------:R-:W-:Y:S05]  /*a950*/  BRA `(.L_x_6015) ;  /* 0x00000b3000007947 */ /* 0x000fea0003800000 */
.L_x_6010:
        /* <DEDUP_REMOVED lines=13> */
.L_x_6024:
[----:B------:R-:W2:Y:S02]  /*aa30*/  LDG.E.64 R2, [R2.64] ;  /* 0x0000002402027981 */ /* 0x000ea4000c1e1b00 */
[----:B--2---:R-:W0:Y:S01]  /*aa40*/  F2F.F32.F64 R0, R2 ;  /* 0x0000000200007310 */ /* 0x004e220000301000 */
[----:B------:R-:W0:-:S14]  /*aa50*/  DSETP.GEU.AND P0, PT, |R2|, c[0x2][0x0], PT ;  /* 0x008000000200762a */ /* 0x000e1c0003f0e200 */
[----:B0-----:R-:W-:-:S05]  /*aa60*/  @!P0 FMUL R0, R0, 1.175494350822287508e-38 ;  /* 0x0080000000008820 */ /* 0x001fca0000400000 */
[----:B------:R-:W-:Y:S01]  /*aa70*/  F2FP.PACK_AB R0, RZ, R0 ;  /* 0x00000000ff00723e */ /* 0x000fe200000000ff */
[----:B------:R-:W-:Y:S05]  /*aa80*/  BRA `(.L_x_6015) ;  /* 0x00000a0000007947 */ /* 0x000fea0003800000 */
.L_x_6023:
        /* <DEDUP_REMOVED lines=28> */
.L_x_6026:
        /* <DEDUP_REMOVED lines=15> */
.L_x_6025:
[----:B------:R-:W2:Y:S02]  /*ad40*/  LDG.E.U16 R0, [R2.64] ;  /* 0x0000002402007981 */ /* 0x000ea4000c1e1500 */
[----:B--2---:R-:W-:-:S04]  /*ad50*/  PRMT R0, RZ, 0x5410, R0 ;  /* 0x00005410ff007816 */ /* 0x004fc80000000000 */
[----:B------:R-:W-:Y:S01]  /*ad60*/  F2FP.PACK_AB R0, RZ, R0 ;  /* 0x00000000ff00723e */ /* 0x000fe200000000ff */
[----:B------:R-:W-:Y:S05]  /*ad70*/  BRA `(.L_x_6015) ;  /* 0x0000071000007947 */ /* 0x000fea0003800000 */
.L_x_6022:
        /* <DEDUP_REMOVED lines=12> */
.L_x_6029:
        /* <DEDUP_REMOVED lines=21> */
.L_x_6033:
[----:B------:R-:W-:Y:S05]  /*af90*/  BSYNC B1 ;  /* 0x0000000000017941 */ /* 0x000fea0003800000 */
.L_x_6032:
[----:B------:R-:W-:Y:S01]  /*afa0*/  LEA R3, R0, 0x3b800000, 0x17 ;  /* 0x3b80000000037811 */ /* 0x000fe200078eb8ff */
[----:B------:R-:W-:-:S05]  /*afb0*/  IMAD.SHL.U32 R0, R2, 0x100000, RZ ;  /* 0x0010000002007824 */ /* 0x000fca00078e00ff */
[----:B------:R-:W-:Y:S02]  /*afc0*/  LOP3.LUT R0, R3, R0, R4, 0xfe, !PT ;  /* 0x0000000003007212 */ /* 0x000fe400078efe04 */
.L_x_6031:
[----:B------:R-:W-:Y:S05]  /*afd0*/  BSYNC B0 ;  /* 0x0000000000007941 */ /* 0x000fea0003800000 */
.L_x_6030:
[----:B------:R-:W-:Y:S01]  /*afe0*/  F2FP.PACK_AB R0, RZ, R0 ;  /* 0x00000000ff00723e */ /* 0x000fe200000000ff */
[----:B------:R-:W-:Y:S05]  /*aff0*/  BRA `(.L_x_6015) ;  /* 0x0000049000007947 */ /* 0x000fea0003800000 */
.L_x_6028:
        /* <DEDUP_REMOVED lines=21> */
.L_x_6037:
[----:B------:R-:W-:Y:S05]  /*b150*/  BSYNC B1 ;  /* 0x0000000000017941 */ /* 0x000fea0003800000 */
.L_x_6036:
[----:B------:R-:W-:Y:S01]  /*b160*/  LEA R3, R0, 0x37800000, 0x17 ;  /* 0x3780000000037811 */ /* 0x000fe200078eb8ff */
[----:B------:R-:W-:-:S05]  /*b170*/  IMAD.SHL.U32 R0, R2, 0x200000, RZ ;  /* 0x0020000002007824 */ /* 0x000fca00078e00ff */
[----:B------:R-:W-:Y:S02]  /*b180*/  LOP3.LUT R0, R3, R0, R4, 0xfe, !PT ;  /* 0x0000000003007212 */ /* 0x000fe400078efe04 */
.L_x_6035:
[----:B------:R-:W-:Y:S05]  /*b190*/  BSYNC B0 ;  /* 0x0000000000007941 */ /* 0x000fea0003800000 */
.L_x_6034:
[----:B------:R-:W-:Y:S01]  /*b1a0*/  F2FP.PACK_AB R0, RZ, R0 ;  /* 0x00000000ff00723e */ /* 0x000fe200000000ff */
[----:B------:R-:W-:Y:S05]  /*b1b0*/  BRA `(.L_x_6015) ;  /* 0x000002d000007947 */ /* 0x000fea0003800000 */
.L_x_6027:
        /* <DEDUP_REMOVED lines=14> */
.L_x_6041:
[----:B------:R-:W-:Y:S05]  /*b2a0*/  BSYNC B0 ;  /* 0x0000000000007941 */ /* 0x000fea0003800000 */
.L_x_6040:
[----:B------:R-:W-:Y:S01]  /*b2b0*/  F2FP.PACK_AB R0, RZ, R0 ;  /* 0x00000000ff00723e */ /* 0x000fe200000000ff */
[----:B------:R-:W-:Y:S05]  /*b2c0*/  BRA `(.L_x_6015) ;  /* 0x000001c000007947 */ /* 0x000fea0003800000 */
.L_x_6014:
        /* <DEDUP_REMOVED lines=21> */
.L_x_6039:
[----:B------:R-:W2:Y:S02]  /*b420*/  LDG.E.64 R2, [R2.64] ;  /* 0x0000002402027981 */ /* 0x000ea4000c1e1b00 */
[----:B--2---:R-:W0:Y:S02]  /*b430*/  I2F.U64 R0, R2 ;  /* 0x0000000200007312 */ /* 0x004e240000301000 */
[----:B0-----:R-:W-:Y:S01]  /*b440*/  F2FP.PACK_AB R0, RZ, R0 ;  /* 0x00000000ff00723e */ /* 0x001fe200000000ff */
[----:B------:R-:W-:Y:S05]  /*b450*/  BRA `(.L_x_6015) ;  /* 0x0000003000007947 */ /* 0x000fea0003800000 */
.L_x_6038:
[----:B------:R-:W2:Y:S02]  /*b460*/  LDG.E R2, [R2.64] ;  /* 0x0000002402027981 */ /* 0x000ea4000c1e1900 */
[----:B--2---:R-:W0:Y:S02]  /*b470*/  I2F.U32 R0, R2 ;  /* 0x0000000200007306 */ /* 0x004e240000201000 */
[----:B0-----:R-:W-:-:S06]  /*b480*/  F2FP.PACK_AB R0, RZ, R0 ;  /* 0x00000000ff00723e */ /* 0x001fcc00000000ff */
.L_x_6015:
        /* <DEDUP_REMOVED lines=30> */
.L_x_6047:
[----:B------:R-:W-:Y:S01]  /*b670*/  FSETP.GEU.FTZ.AND P0, PT, R7, -R6, PT ;  /* 0x800000060700720b */ /* 0x000fe20003f1e000 */
[----:B------:R-:W-:-:S12]  /*b680*/  FADD.FTZ R2, R2, -1 ;  /* 0xbf80000002027421 */ /* 0x000fd80000010000 */
[----:B------:R-:W-:Y:S02]  /*b690*/  @!P0 FADD.FTZ R2, R2, -1 ;  /* 0xbf80000002028421 */ /* 0x000fe40000010000 */
.L_x_6046:
[----:B------:R-:W-:Y:S05]  /*b6a0*/  BSYNC B1 ;  /* 0x0000000000017941 */ /* 0x000fea0003800000 */
.L_x_6045:
[----:B------:R-:W-:Y:S01]  /*b6b0*/  FFMA.FTZ R3, -R6, R2, R3 ;  /* 0x0000000206037223 */ /* 0x000fe20000010103 */
[----:B------:R-:W-:Y:S05]  /*b6c0*/  BRA `(.L_x_6043) ;  /* 0x000001f000007947 */ /* 0x000fea0003800000 */
.L_x_6044:
        /* <DEDUP_REMOVED lines=15> */
.L_x_6050:
        /* <DEDUP_REMOVED lines=13> */
.L_x_6049:
[----:B------:R-:W-:Y:S05]  /*b890*/  BSYNC B1 ;  /* 0x0000000000017941 */ /* 0x000fea0003800000 */
.L_x_6048:
[----:B------:R-:W-:-:S04]  /*b8a0*/  FMUL.FTZ R2, R2, 1.1920928955078125e-07 ;  /* 0x3400000002027820 */ /* 0x000fc80000410000 */
[----:B------:R-:W-:Y:S02]  /*b8b0*/  FMUL.FTZ R3, R7, R2 ;  /* 0x0000000207037220 */ /* 0x000fe40000410000 */
.L_x_6043:
[----:B------:R-:W-:Y:S05]  /*b8c0*/  BSYNC B0 ;  /* 0x0000000000007941 */ /* 0x000fea0003800000 */
.L_x_6042:
        /* <DEDUP_REMOVED lines=20> */
.L_x_6054:
[----:B------:R-:W-:-:S06]  /*ba10*/  HADD2.F32 R3, -RZ, R0.H0_H0 ;  /* 0x20000000ff037230 */ /* 0x000fcc0000004100 */
[----:B------:R-:W1:Y:S02]  /*ba20*/  F2I.S64.TRUNC R2, R3 ;  /* 0x0000000300027311 */ /* 0x000e64000020d900 */
[----:B-1----:R-:W-:Y:S01]  /*ba30*/  STG.E.U8 [R16.64], R2 ;  /* 0x0000000210007986 */ /* 0x002fe2000c101124 */
[----:B------:R-:W-:Y:S05]  /*ba40*/  EXIT ;  /* 0x000000000000794d */ /* 0x000fea0003800000 */
.L_x_6053:
        /* <DEDUP_REMOVED lines=10> */
.L_x_6057:
[----:B------:R-:W-:-:S04]  /*baf0*/  HADD2.F32 R0, -RZ, R0.H0_H0 ;  /* 0x20000000ff007230 */ /* 0x000fc80000004100 */
[----:B------:R-:W1:Y:S02]  /*bb00*/  F2I.FTZ.TRUNC.NTZ R3, R0 ;  /* 0x0000000000037305 */ /* 0x000e64000021f100 */
[----:B-1----:R-:W-:Y:S01]  /*bb10*/  STG.E [R16.64], R3 ;  /* 0x0000000310007986 */ /* 0x002fe2000c101924 */
[----:B------:R-:W-:Y:S05]  /*bb20*/  EXIT ;  /* 0x000000000000794d */ /* 0x000fea0003800000 */
.L_x_6056:
[----:B------:R-:W-:-:S04]  /*bb30*/  HADD2.F32 R0, -RZ, R0.H0_H0 ;  /* 0x20000000ff007230 */ /* 0x000fc80000004100 */
[----:B------:R-:W1:Y:S02]  /*bb40*/  F2I.FTZ.TRUNC.NTZ R3, R0 ;  /* 0x0000000000037305 */ /* 0x000e64000021f100 */
[----:B-1----:R-:W-:Y:S01]  /*bb50*/  STG.E.U16 [R16.64], R3 ;  /* 0x0000000310007986 */ /* 0x002fe2000c101524 */
[----:B------:R-:W-:Y:S05]  /*bb60*/  EXIT ;  /* 0x000000000000794d */ /* 0x000fea0003800000 */
.L_x_6052:
        /* <DEDUP_REMOVED lines=9> */
.L_x_6059:
[----:B------:R-:W-:Y:S01]  /*bc00*/  STG.E.U16 [R16.64], R0 ;  /* 0x0000000010007986 */ /* 0x000fe2000c101524 */
[----:B------:R-:W-:Y:S05]  /*bc10*/  EXIT ;  /* 0x000000000000794d */ /* 0x000fea0003800000 */
.L_x_6058:
        /* <DEDUP_REMOVED lines=10> */
.L_x_6061:
[----:B------:R-:W-:-:S05]  /*bcc0*/  HADD2.F32 R0, -RZ, R0.H0_H0 ;  /* 0x20000000ff007230 */ /* 0x000fca0000004100 */
[----:B------:R-:W-:-:S04]  /*bcd0*/  F2FP.PACK_AB R0, RZ, R0 ;  /* 0x00000000ff00723e */ /* 0x000fc800000000ff */
[----:B------:R-:W-:-:S05]  /*bce0*/  PRMT R0, R0, 0x5410, RZ ;  /* 0x0000541000007816 */ /* 0x000fca00000000ff */
[----:B------:R-:W-:Y:S01]  /*bcf0*/  STG.E [R16.64], R0 ;  /* 0x0000000010007986 */ /* 0x000fe2000c101924 */
[----:B------:R-:W-:Y:S05]  /*bd00*/  EXIT ;  /* 0x000000000000794d */ /* 0x000fea0003800000 */
.L_x_6060:
[----:B------:R-:W-:-:S05]  /*bd10*/  HADD2.F32 R2, -RZ, R0.H0_H0 ;  /* 0x20000000ff027230 */ /* 0x000fca0000004100 */
[----:B------:R-:W-:-:S06]  /*bd20*/  FMUL.FTZ R2, R2, 1 ;  /* 0x3f80000002027820 */ /* 0x000fcc0000410000 */
[----:B------:R-:W1:Y:S02]  /*bd30*/  F2F.F64.F32 R2, R2 ;  /* 0x0000000200027310 */ /* 0x000e640000201800 */
[----:B-1----:R-:W-:Y:S01]  /*bd40*/  STG.E.64 [R16.64], R2 ;  /* 0x0000000210007986 */ /* 0x002fe2000c101b24 */
[----:B------:R-:W-:Y:S05]  /*bd50*/  EXIT ;  /* 0x000000000000794d */ /* 0x000fea0003800000 */
.L_x_6051:
        /* <DEDUP_REMOVED lines=13> */
.L_x_6064:
[----:B------:R-:W-:Y:S01]  /*be30*/  HADD2.F32 R0, -RZ, R0.H0_H0 ;  /* 0x20000000ff007230 */ /* 0x000fe20000004100 */
[----:B------:R-:W-:-:S04]  /*be40*/  CS2R R6, SRZ ;  /* 0x0000000000067805 */ /* 0x000fc8000001ff00 */
[----:B------:R-:W-:-:S04]  /*be50*/  FMUL.FTZ R0, R0, 1 ;  /* 0x3f80000000007820 */ /* 0x000fc80000410000 */
[----:B------:R-:W1:Y:S02]  /*be60*/  F2F.F64.F32 R4, R0 ;  /* 0x0000000000047310 */ /* 0x000e640000201800 */
[----:B-1----:R-:W-:Y:S01]  /*be70*/  STG.E.128 [R16.64], R4 ;  /* 0x0000000410007986 */ /* 0x002fe2000c101d24 */
[----:B------:R-:W-:Y:S05]  /*be80*/  EXIT ;  /* 0x000000000000794d */ /* 0x000fea0003800000 */
.L_x_6063:
        /* <DEDUP_REMOVED lines=21> */
.L_x_6068:
[----:B------:R-:W-:Y:S05]  /*bfe0*/  BSYNC B0 ;  /* 0x0000000000007941 */ /* 0x000fea0003800000 */
.L_x_6067:
[----:B------:R-:W-:-:S05]  /*bff0*/  LOP3.LUT R3, R0, R3, RZ, 0xfc, !PT ;  /* 0x0000000300037212 */ /* 0x000fca00078efcff */
[----:B------:R-:W-:Y:S01]  /*c000*/  STG.E.U8 [R16.64], R3 ;  /* 0x0000000310007986 */ /* 0x000fe2000c101124 */
[----:B------:R-:W-:Y:S05]  /*c010*/  EXIT ;  /* 0x000000000000794d */ /* 0x000fea0003800000 */
.L_x_6066:
        /* <DEDUP_REMOVED lines=13> */
.L_x_6070:
[----:B------:R-:W-:Y:S01]  /*c0f0*/  IMAD.MOV.U32 R0, RZ, RZ, 0x7f ;  /* 0x0000007fff007424 */ /* 0x000fe200078e00ff */
[----:B------:R-:W-:-:S04]  /*c100*/  ISETP.GT.U32.AND P0, PT, R2, 0x7f800000, PT ;  /* 0x7f8000000200780c */ /* 0x000fc80003f04070 */
[----:B------:R-:W-:-:S04]  /*c110*/  SEL R0, R0, 0x7c, P0 ;  /* 0x0000007c00007807 */ /* 0x000fc80000000000 */
.L_x_6071:
[----:B------:R-:W-:Y:S05]  /*c120*/  BSYNC B0 ;  /* 0x0000000000007941 */ /* 0x000fea0003800000 */
.L_x_6069:
[----:B------:R-:W-:-:S04]  /*c130*/  LOP3.LUT R2, R3, 0x80000000, RZ, 0xc0, !PT ;  /* 0x8000000003027812 */ /* 0x000fc800078ec0ff */
[----:B------:R-:W-:-:S04]  /*c140*/  SHF.R.U32.HI R3, RZ, 0x18, R2 ;  /* 0x00000018ff037819 */ /* 0x000fc80000011602 */
[----:B------:R-:W-:-:S05]  /*c150*/  LOP3.LUT R3, R0, R3, RZ, 0xfc, !PT ;  /* 0x0000000300037212 */ /* 0x000fca00078efcff */
[----:B------:R-:W-:Y:S01]  /*c160*/  STG.E.U8 [R16.64], R3 ;  /* 0x0000000310007986 */ /* 0x000fe2000c101124 */
[----:B------:R-:W-:Y:S05]  /*c170*/  EXIT ;  /* 0x000000000000794d */ /* 0x000fea0003800000 */
.L_x_6065:
[----:B------:R-:W-:-:S05]  /*c180*/  HADD2.F32 R0, -RZ, R0.H0_H0 ;  /* 0x20000000ff007230 */ /* 0x000fca0000004100 */
[----:B------:R-:W-:-:S05]  /*c190*/  F2FP.BF16.PACK_AB R0, RZ, R0 ;  /* 0x00000000ff00723e */ /* 0x000fca00000010ff */
[----:B------:R-:W-:Y:S01]  /*c1a0*/  STG.E.U16 [R16.64], R0 ;  /* 0x0000000010007986 */ /* 0x000fe2000c101524 */
[----:B------:R-:W-:Y:S05]  /*c1b0*/  EXIT ;  /* 0x000000000000794d */ /* 0x000fea0003800000 */
.L_x_6062:
        /* <DEDUP_REMOVED lines=12> */
.L_x_6074:
        /* <DEDUP_REMOVED lines=17> */
.L_x_6077:
[----:B------:R-:W-:-:S04]  /*c390*/  LOP3.LUT R2, R3, 0x80000000, RZ, 0xc0, !PT ;  /* 0x8000000003027812 */ /* 0x000fc800078ec0ff */
[----:B------:R-:W-:-:S04]  /*c3a0*/  SHF.R.U32.HI R3, RZ, 0x18, R2 ;  /* 0x00000018ff037819 */ /* 0x000fc80000011602 */
[----:B------:R-:W-:-:S04]  /*c3b0*/  LOP3.LUT R0, R0, R3, RZ, 0xfc, !PT ;  /* 0x0000000300007212 */ /* 0x000fc800078efcff */
[----:B------:R-:W-:Y:S02]  /*c3c0*/  PRMT R8, R0, 0x7610, R8 ;  /* 0x0000761000087816 */ /* 0x000fe40000000008 */
.L_x_6076:
[----:B------:R-:W-:Y:S05]  /*c3d0*/  BSYNC B0 ;  /* 0x0000000000007941 */ /* 0x000fea0003800000 */
.L_x_6075:
[----:B------:R-:W-:Y:S01]  /*c3e0*/  STG.E.U8 [R16.64], R8 ;  /* 0x0000000810007986 */ /* 0x000fe2000c101124 */
[----:B------:R-:W-:Y:S05]  /*c3f0*/  EXIT ;  /* 0x000000000000794d */ /* 0x000fea0003800000 */
.L_x_6073:
        /* <DEDUP_REMOVED lines=17> */
.L_x_6080:
[----:B------:R-:W-:-:S04]  /*c510*/  LOP3.LUT R2, R3, 0x80000000, RZ, 0xc0, !PT ;  /* 0x8000000003027812 */ /* 0x000fc800078ec0ff */
[----:B------:R-:W-:-:S04]  /*c520*/  SHF.R.U32.HI R3, RZ, 0x18, R2 ;  /* 0x00000018ff037819 */ /* 0x000fc80000011602 */
[----:B------:R-:W-:-:S04]  /*c530*/  LOP3.LUT R0, R0, R3, RZ, 0xfc, !PT ;  /* 0x0000000300007212 */ /* 0x000fc800078efcff */
[----:B------:R-:W-:Y:S02]  /*c540*/  PRMT R8, R0, 0x7610, R8 ;  /* 0x0000761000087816 */ /* 0x000fe40000000008 */
.L_x_6079:
[----:B------:R-:W-:Y:S05]  /*c550*/  BSYNC B0 ;  /* 0x0000000000007941 */ /* 0x000fea0003800000 */
.L_x_6078:
[----:B------:R-:W-:Y:S01]  /*c560*/  STG.E.U8 [R16.64], R8 ;  /* 0x0000000810007986 */ /* 0x000fe2000c101124 */
[----:B------:R-:W-:Y:S05]  /*c570*/  EXIT ;  /* 0x000000000000794d */ /* 0x000fea0003800000 */
.L_x_6072:
        /* <DEDUP_REMOVED lines=22> */
.L_x_6055:
        /* <DEDUP_REMOVED lines=20> */
.L_x_6082:
[----:B------:R-:W-:-:S06]  /*c820*/  HADD2.F32 R2, -RZ, R0.H0_H0 ;  /* 0x20000000ff027230 */ /* 0x000fcc0000004100 */
[----:B------:R-:W1:Y:S02]  /*c830*/  F2I.U64.TRUNC R2, R2 ;  /* 0x0000000200027311 */ /* 0x000e64000020d800 */
[----:B-1----:R-:W-:Y:S01]  /*c840*/  STG.E.64 [R16.64], R2 ;  /* 0x0000000210007986 */ /* 0x002fe2000c101b24 */
[----:B------:R-:W-:Y:S05]  /*c850*/  EXIT ;  /* 0x000000000000794d */ /* 0x000fea0003800000 */
.L_x_6081:
[----:B------:R-:W-:-:S04]  /*c860*/  HADD2.F32 R0, -RZ, R0.H0_H0 ;  /* 0x20000000ff007230 */ /* 0x000fc80000004100 */
[----:B------:R-:W1:Y:S02]  /*c870*/  F2I.FTZ.U32.TRUNC.NTZ R3, R0 ;  /* 0x0000000000037305 */ /* 0x000e64000021f000 */
[----:B-1----:R-:W-:Y:S01]  /*c880*/  STG.E [R16.64], R3 ;  /* 0x0000000310007986 */ /* 0x002fe2000c101924 */
[----:B------:R-:W-:Y:S05]  /*c890*/  EXIT ;  /* 0x000000000000794d */ /* 0x000fea0003800000 */
.L_x_6083:
        /* <DEDUP_REMOVED lines=14> */
.L_x_50552:


//--------------------- .text._ZN2at6native27unrolled_elementwise_kernelINS0_13AUnaryFunctorIN3c104HalfES4_S4_ZZZNS0_16fmod_kernel_cudaERNS_18TensorIteratorBaseEENKUlvE0_clEvENKUlvE1_clEvEUlS4_S4_E_EESt5arrayIPcLm2EELi4E23TrivialOffsetCalculatorILi1EjESF_NS0_6memory12LoadWithCastILi1EEENSG_13StoreWithCastILi1EEEEEviT_T0_T2_T3_T4_T5_ --------------------------
	.section	.text._ZN2at6native27unrolled_elementwise_kernelINS0_13AUnaryFunctorIN3c104HalfES4_S4_ZZZNS0_16fmod_kernel_cudaERNS_18TensorIteratorBaseEENKUlvE0_clEvENKUlvE1_clEvEUlS4_S4_E_EESt5arrayIPcLm2EELi4E23TrivialOffsetCalculatorILi1EjESF_NS0_6memory12LoadWithCastILi1EEENSG_13StoreWithCastILi1EEEEEviT_T0_T2_T3_T4_T5_,"ax",@progbits
	.sectioninfo	@"SHI_REGISTERS=29"
	.align	128
        .global         _ZN2at6native27unrolled_elementwise_kernelINS0_13AUnaryFunctorIN3c104HalfES4_S4_ZZZNS0_16fmod_kernel_cudaERNS_18TensorIteratorBaseEENKUlvE0_clEvENKUlvE1_clEvEUlS4_S4_E_EESt5arrayIPcLm2EELi4E23TrivialOffsetCalculatorILi1EjESF_NS0_6memory12LoadWithCastILi1EEENSG_13StoreWithCastILi1EEEEEviT_T0_T2_T3_T4_T5_
        .type           _ZN2at6native27unrolled_elementwise_kernelINS0_13AUnaryFunctorIN3c104HalfES4_S4_ZZZNS0_16fmod_kernel_cudaERNS_18TensorIteratorBaseEENKUlvE0_clEvENKUlvE1_clEvEUlS4_S4_E_EESt5arrayIPcLm2EELi4E23TrivialOffsetCalculatorILi1EjESF_NS0_6memory12LoadWithCastILi1EEENSG_13StoreWithCastILi1EEEEEviT_T0_T2_T3_T4_T5_,@function
        .size           _ZN2at6native27unrolled_elementwise_kernelINS0_13AUnaryFunctorIN3c104HalfES4_S4_ZZZNS0_16fmod_kernel_cudaERNS_18TensorIteratorBaseEENKUlvE0_clEvENKUlvE1_clEvEUlS4_S4_E_EESt5arrayIPcLm2EELi4E23TrivialOffsetCalculatorILi1EjESF_NS0_6memory12LoadWithCastILi1EEENSG_13StoreWithCastILi1EEEEEviT_T0_T2_T3_T4_T5_,(.L_x_50553 - _ZN2at6native27unrolled_elementwise_kernelINS0_13AUnaryFunctorIN3c104HalfES4_S4_ZZZNS0_16fmod_kernel_cudaERNS_18TensorIteratorBaseEENKUlvE0_clEvENKUlvE1_clEvEUlS4_S4_E_EESt5arrayIPcLm2EELi4E23TrivialOffsetCalculatorILi1EjESF_NS0_6memory12LoadWithCastILi1EEENSG_13StoreWithCastILi1EEEEEviT_T0_T2_T3_T4_T5_)
        .other          _ZN2at6native27unrolled_elementwise_kernelINS0_13AUnaryFunctorIN3c104HalfES4_S4_ZZZNS0_16fmod_kernel_cudaERNS_18TensorIteratorBaseEENKUlvE0_clEvENKUlvE1_clEvEUlS4_S4_E_EESt5arrayIPcLm2EELi4E23TrivialOffsetCalculatorILi1EjESF_NS0_6memory12LoadWithCastILi1EEENSG_13StoreWithCastILi1EEEEEviT_T0_T2_T3_T4_T5_,@"STO_CUDA_ENTRY STV_DEFAULT"
_ZN2at6native27unrolled_elementwise_kernelINS0_13AUnaryFunctorIN3c104HalfES4_S4_ZZZNS0_16fmod_kernel_cudaERNS_18TensorIteratorBaseEENKUlvE0_clEvENKUlvE1_clEvEUlS4_S4_E_EESt5arrayIPcLm2EELi4E23TrivialOffsetCalculatorILi1EjESF_NS0_6memory12LoadWithCastILi1EEENSG_13StoreWithCastILi1EEEEEviT_T0_T2_T3_T4_T5_:
.text._ZN2at6native27unrolled_elementwise_kernelINS0_13AUnaryFunctorIN3c104HalfES4_S4_ZZZNS0_16fmod_kernel_cudaERNS_18TensorIteratorBaseEENKUlvE0_clEvENKUlvE1_clEvEUlS4_S4_E_EESt5arrayIPcLm2EELi4E23TrivialOffsetCalculatorILi1EjESF_NS0_6memory12LoadWithCastILi1EEENSG_13StoreWithCastILi1EEEEEviT_T0_T2_T3_T4_T5_:
        /* <DEDUP_REMOVED lines=34> */
.L_x_6089:
[----:B------:R-:W2:Y:S02]  /*0220*/  LDG.E.U8 R2, [R2.64] ;  /* 0x0000002402027981 */ /* 0x000ea4000c1e1100 */
[----:B--2---:R-:W0:Y:S02]  /*0230*/  I2F.U16 R0, R2 ;  /* 0x0000000200007306 */ /* 0x004e240000101000 */
[----:B0-----:R-:W-:-:S04]  /*0240*/  F2FP.PACK_AB R0, RZ, R0 ;  /* 0x00000000ff00723e */ /* 0x001fc800000000ff */
[----:B------:R-:W-:Y:S01]  /*0250*/  PRMT R23, R0, 0x7610, R23 ;  /* 0x0000761000177816 */ /* 0x000fe20000000017 */
[----:B------:R-:W-:Y:S05]  /*0260*/  BRA `(.L_x_6091) ;  /* 0x00000ed000007947 */ /* 0x000fea0003800000 */
.L_x_6088:
        /* <DEDUP_REMOVED lines=11> */
.L_x_6093:
[----:B------:R-:W2:Y:S02]  /*0320*/  LDG.E R2, [R2.64] ;  /* 0x0000002402027981 */ /* 0x000ea4000c1e1900 */
[----:B--2---:R-:W0:Y:S02]  /*0330*/  I2F R0, R2 ;  /* 0x0000000200007306 */ /* 0x004e240000201400 */
[----:B0-----:R-:W-:-:S04]  /*0340*/  F2FP.PACK_AB R0, RZ, R0 ;  /* 0x00000000ff00723e */ /* 0x001fc800000000ff */
[----:B------:R-:W-:Y:S01]  /*0350*/  PRMT R23, R0, 0x7610, R23 ;  /* 0x0000761000177816 */ /* 0x000fe20000000017 */
[----:B------:R-:W-:Y:S05]  /*0360*/  BRA `(.L_x_6091) ;  /* 0x00000dd000007947 */ /* 0x000fea0003800000 */
.L_x_6092:
[----:B------:R-:W2:Y:S02]  /*0370*/  LDG.E.U16 R2, [R2.64] ;  /* 0x0000002402027981 */ /* 0x000ea4000c1e1500 */
[----:B--2---:R-:W0:Y:S02]  /*0380*/  I2F.S16 R0, R2 ;  /* 0x0000000200007306 */ /* 0x004e240000101400 */
[----:B0-----:R-:W-:-:S04]  /*0390*/  F2FP.PACK_AB R0, RZ, R0 ;  /* 0x00000000ff00723e */ /* 0x001fc800000000ff */
[----:B------:R-:W-:Y:S01]  /*03a0*/  PRMT R23, R0, 0x7610, R23 ;  /* 0x0000761000177816 */ /* 0x000fe20000000017 */
[----:B------:R-:W-:Y:S05]  /*03b0*/  BRA `(.L_x_6091) ;  /* 0x00000d8000007947 */ /* 0x000fea0003800000 */
.L_x_6087:
        /* <DEDUP_REMOVED lines=9> */
.L_x_6095:
[----:B------:R0:W5:Y:S01]  /*0450*/  LDG.E.U16 R23, [R2.64] ;  /* 0x0000002402177981 */ /* 0x000162000c1e1500 */
[----:B------:R-:W-:Y:S05]  /*0460*/  BRA `(.L_x_6091) ;  /* 0x00000cd000007947 */ /* 0x000fea0003800000 */
.L_x_6094:
        /* <DEDUP_REMOVED lines=9> */
.L_x_6097:
[----:B------:R0:W5:Y:S01]  /*0500*/  LDG.E.U16 R23, [R2.64] ;  /* 0x0000002402177981 */ /* 0x000162000c1e1500 */
[----:B------:R-:W-:Y:S05]  /*0510*/  BRA `(.L_x_6091) ;  /* 0x00000c2000007947 */ /* 0x000fea0003800000 */
.L_x_6096:
[----:B------:R-:W2:Y:S02]  /*0520*/  LDG.E.64 R2, [R2.64] ;  /* 0x0000002402027981 */ /* 0x000ea4000c1e1b00 */
[----:B--2---:R-:W0:Y:S01]  /*0530*/  F2F.F32.F64 R0, R2 ;  /* 0x0000000200007310 */ /* 0x004e220000301000 */
[----:B------:R-:W0:-:S14]  /*0540*/  DSETP.GEU.AND P0, PT, |R2|, c[0x2][0x0], PT ;  /* 0x008000000200762a */ /* 0x000e1c0003f0e200 */
[----:B0-----:R-:W-:-:S05]  /*0550*/  @!P0 FMUL R0, R0, 1.175494350822287508e-38 ;  /* 0x0080000000008820 */ /* 0x001fca0000400000 */
[----:B------:R-:W-:-:S04]  /*0560*/  F2FP.PACK_AB R0, RZ, R0 ;  /* 0x00000000ff00723e */ /* 0x000fc800000000ff */
[----:B------:R-:W-:Y:S01]  /*0570*/  PRMT R23, R0, 0x7610, R23 ;  /* 0x0000761000177816 */ /* 0x000fe20000000017 */
[----:B------:R-:W-:Y:S05]  /*0580*/  BRA `(.L_x_6091) ;  /* 0x00000bb000007947 */ /* 0x000fea0003800000 */
.L_x_6086:
        /* <DEDUP_REMOVED lines=14> */
.L_x_6100:
[----:B------:R-:W2:Y:S02]  /*0670*/  LDG.E.64 R2, [R2.64] ;  /* 0x0000002402027981 */ /* 0x000ea4000c1e1b00 */
[----:B--2---:R-:W0:Y:S01]  /*0680*/  F2F.F32.F64 R0, R2 ;  /* 0x0000000200007310 */ /* 0x004e220000301000 */
[----:B------:R-:W0:-:S14]  /*0690*/  DSETP.GEU.AND P0, PT, |R2|, c[0x2][0x0], PT ;  /* 0x008000000200762a */ /* 0x000e1c0003f0e200 */
[----:B0-----:R-:W-:-:S05]  /*06a0*/  @!P0 FMUL R0, R0, 1.175494350822287508e-38 ;  /* 0x0080000000008820 */ /* 0x001fca0000400000 */
[----:B------:R-:W-:-:S04]  /*06b0*/  F2FP.PACK_AB R0, RZ, R0 ;  /* 0x00000000ff00723e */ /* 0x000fc800000000ff */
[----:B------:R-:W-:Y:S01]  /*06c0*/  PRMT R23, R0, 0x7610, R23 ;  /* 0x0000761000177816 */ /* 0x000fe20000000017 */
[----:B------:R-:W-:Y:S05]  /*06d0*/  BRA `(.L_x_6091) ;  /* 0x00000a6000007947 */ /* 0x000fea0003800000 */
.L_x_6099:
        /* <DEDUP_REMOVED lines=28> */
.L_x_6102:
        /* <DEDUP_REMOVED lines=15> */
.L_x_6101:
[----:B------:R-:W2:Y:S02]  /*0990*/  LDG.E.U16 R0, [R2.64] ;  /* 0x0000002402007981 */ /* 0x000ea4000c1e1500 */
[----:B--2---:R-:W-:-:S04]  /*09a0*/  PRMT R0, RZ, 0x5410, R0 ;  /* 0x00005410ff007816 */ /* 0x004fc80000000000 */
[----:B------:R-:W-:-:S04]  /*09b0*/  F2FP.PACK_AB R0, RZ, R0 ;  /* 0x00000000ff00723e */ /* 0x000fc800000000ff */
[----:B------:R-:W-:Y:S01]  /*09c0*/  PRMT R23, R0, 0x7610, R23 ;  /* 0x0000761000177816 */ /* 0x000fe20000000017 */
[----:B------:R-:W-:Y:S05]  /*09d0*/  BRA `(.L_x_6091) ;  /* 0x0000076000007947 */ /* 0x000fea0003800000 */
.L_x_6098:
        /* <DEDUP_REMOVED lines=12> */
.L_x_6105:
        /* <DEDUP_REMOVED lines=21> */
.L_x_6109:
[----:B------:R-:W-:Y:S05]  /*0bf0*/  BSYNC B1 ;  /* 0x0000000000017941 */ /* 0x000fea0003800000 */
.L_x_6108:
[----:B------:R-:W-:Y:S01]  /*0c00*/  LEA R3, R0, 0x3b800000, 0x17 ;  /* 0x3b80000000037811 */ /* 0x000fe200078eb8ff */
[----:B------:R-:W-:-:S05]  /*0c10*/  IMAD.SHL.U32 R0, R2, 0x100000, RZ ;  /* 0x0010000002007824 */ /* 0x000fca00078e00ff */
[----:B------:R-:W-:Y:S02]  /*0c20*/  LOP3.LUT R0, R3, R0, R4, 0xfe, !PT ;  /* 0x0000000003007212 */ /* 0x000fe400078efe04 */
.L_x_6107:
[----:B------:R-:W-:Y:S05]  /*0c30*/  BSYNC B0 ;  /* 0x0000000000007941 */ /* 0x000fea0003800000 */
.L_x_6106:
[----:B------:R-:W-:-:S04]  /*0c40*/  F2FP.PACK_AB R0, RZ, R0 ;  /* 0x00000000ff00723e */ /* 0x000fc800000000ff */
[----:B------:R-:W-:Y:S01]  /*0c50*/  PRMT R23, R0, 0x7610, R23 ;  /* 0x0000761000177816 */ /* 0x000fe20000000017 */
[----:B------:R-:W-:Y:S05]  /*0c60*/  BRA `(.L_x_6091) ;  /* 0x000004d000007947 */ /* 0x000fea0003800000 */
.L_x_6104:
        /* <DEDUP_REMOVED lines=21> */
.L_x_6113:
[----:B------:R-:W-:Y:S05]  /*0dc0*/  BSYNC B1 ;  /* 0x0000000000017941 */ /* 0x000fea0003800000 */
.L_x_6112:
[----:B------:R-:W-:Y:S01]  /*0dd0*/  LEA R3, R0, 0x37800000, 0x17 ;  /* 0x3780000000037811 */ /* 0x000fe200078eb8ff */
[----:B------:R-:W-:-:S05]  /*0de0*/  IMAD.SHL.U32 R0, R2, 0x200000, RZ ;  /* 0x0020000002007824 */ /* 0x000fca00078e00ff */
[----:B------:R-:W-:Y:S02]  /*0df0*/  LOP3.LUT R0, R3, R0, R4, 0xfe, !PT ;  /* 0x0000000003007212 */ /* 0x000fe400078efe04 */
.L_x_6111:
[----:B------:R-:W-:Y:S05]  /*0e00*/  BSYNC B0 ;  /* 0x0000000000007941 */ /* 0x000fea0003800000 */
.L_x_6110:
[----:B------:R-:W-:-:S04]  /*0e10*/  F2FP.PACK_AB R0, RZ, R0 ;  /* 0x00000000ff00723e */ /* 0x000fc800000000ff */
[----:B------:R-:W-:Y:S01]  /*0e20*/  PRMT R23, R0, 0x7610, R23 ;  /* 0x0000761000177816 */ /* 0x000fe20000000017 */
[----:B------:R-:W-:Y:S05]  /*0e30*/  BRA `(.L_x_6091) ;  /* 0x0000030000007947 */ /* 0x000fea0003800000 */
.L_x_6103:
        /* <DEDUP_REMOVED lines=14> */
.L_x_6117:
[----:B------:R-:W-:Y:S05]  /*0f20*/  BSYNC B0 ;  /* 0x0000000000007941 */ /* 0x000fea0003800000 */
.L_x_6116:
[----:B------:R-:W-:-:S04]  /*0f30*/  F2FP.PACK_AB R0, RZ, R0 ;  /* 0x00000000ff00723e */ /* 0x000fc800000000ff */
[----:B------:R-:W-:Y:S01]  /*0f40*/  PRMT R23, R0, 0x7610, R23 ;  /* 0x0000761000177816 */ /* 0x000fe20000000017 */
[----:B------:R-:W-:Y:S05]  /*0f50*/  BRA `(.L_x_6091) ;  /* 0x000001e000007947 */ /* 0x000fea0003800000 */
.L_x_6090:
        /* <DEDUP_REMOVED lines=21> */
.L_x_6115:
[----:B------:R-:W2:Y:S02]  /*10b0*/  LDG.E.64 R2, [R2.64] ;  /* 0x0000002402027981 */ /* 0x000ea4000c1e1b00 */
[----:B--2---:R-:W0:Y:S02]  /*10c0*/  I2F.U64 R0, R2 ;  /* 0x0000000200007312 */ /* 0x004e240000301000 */
[----:B0-----:R-:W-:-:S04]  /*10d0*/  F2FP.PACK_AB R0, RZ, R0 ;  /* 0x00000000ff00723e */ /* 0x001fc800000000ff */
[----:B------:R-:W-:Y:S01]  /*10e0*/  PRMT R23, R0, 0x7610, R23 ;  /* 0x0000761000177816 */ /* 0x000fe20000000017 */
[----:B------:R-:W-:Y:S05]  /*10f0*/  BRA `(.L_x_6091) ;  /* 0x0000004000007947 */ /* 0x000fea0003800000 */
.L_x_6114:
[----:B------:R-:W2:Y:S02]  /*1100*/  LDG.E R2, [R2.64] ;  /* 0x0000002402027981 */ /* 0x000ea4000c1e1900 */
[----:B--2---:R-:W0:Y:S02]  /*1110*/  I2F.U32 R0, R2 ;  /* 0x0000000200007306 */ /* 0x004e240000201000 */
[----:B0-----:R-:W-:-:S04]  /*1120*/  F2FP.PACK_AB R0, RZ, R0 ;  /* 0x00000000ff00723e */ /* 0x001fc800000000ff */
[----:B------:R-:W-:Y:S02]  /*1130*/  PRMT R23, R0, 0x7610, R23 ;  /* 0x0000761000177816 */ /* 0x000fe40000000017 */
.L_x_6091:
[----:B------:R-:W-:-:S05]  /*1140*/  IADD3 R17, R17, 0x80, RZ ;  /* 0x0000008011117810 */ /* 0x000fca0007ffe0ff */
.L_x_6085:
[----:B-1----:R-:W-:Y:S05]  /*1150*/  BSYNC B6 ;  /* 0x0000000000067941 */ /* 0x002fea0003800000 */
.L_x_6084:
        /* <DEDUP_REMOVED lines=24> */
.L_x_6123:
[----:B------:R-:W2:Y:S02]  /*12e0*/  LDG.E.U8 R2, [R2.64] ;  /* 0x0000002402027981 */ /* 0x000ea4000c1e1100 */
[----:B--2---:R-:W0:Y:S02]  /*12f0*/  I2F.U16 R0, R2 ;  /* 0x0000000200007306 */ /* 0x004e240000101000 */
[----:B0-----:R-:W-:-:S04]  /*1300*/  F2FP.PACK_AB R0, RZ, R0 ;  /* 0x00000000ff00723e */ /* 0x001fc800000000ff */
[----:B------:R-:W-:Y:S01]  /*1310*/  PRMT R19, R0, 0x7610, R19 ;  /* 0x0000761000137816 */ /* 0x000fe20000000013 */
[----:B------:R-:W-:Y:S05]  /*1320*/  BRA `(.L_x_6125) ;  /* 0x00000ed000007947 */ /* 0x000fea0003800000 */
.L_x_6122:
        /* <DEDUP_REMOVED lines=11> */
.L_x_6127:
[----:B------:R-:W2:Y:S02]  /*13e0*/  LDG.E R2, [R2.64] ;  /* 0x0000002402027981 */ /* 0x000ea4000c1e1900 */
[----:B--2---:R-:W0:Y:S02]  /*13f0*/  I2F R0, R2 ;  /* 0x0000000200007306 */ /* 0x004e240000201400 */
[----:B0-----:R-:W-:-:S04]  /*1400*/  F2FP.PACK_AB R0, RZ, R0 ;  /* 0x00000000ff00723e */ /* 0x001fc800000000ff */
[----:B------:R-:W-:Y:S01]  /*1410*/  PRMT R19, R0, 0x7610, R19 ;  /* 0x0000761000137816 */ /* 0x000fe20000000013 */
[----:B------:R-:W-:Y:S05]  /*1420*/  BRA `(.L_x_6125) ;  /* 0x00000dd000007947 */ /* 0x000fea0003800000 */
.L_x_6126:
[----:B------:R-:W2:Y:S02]  /*1430*/  LDG.E.U16 R2, [R2.64] ;  /* 0x0000002402027981 */ /* 0x000ea4000c1e1500 */
[----:B--2---:R-:W0:Y:S02]  /*1440*/  I2F.S16 R0, R2 ;  /* 0x0000000200007306 */ /* 0x004e240000101400 */
[----:B0-----:R-:W-:-:S04]  /*1450*/  F2FP.PACK_AB R0, RZ, R0 ;  /* 0x00000000ff00723e */ /* 0x001fc800000000ff */
[----:B------:R-:W-:Y:S01]  /*1460*/  PRMT R19, R0, 0x7610, R19 ;  /* 0x0000761000137816 */ /* 0x000fe20000000013 */
[----:B------:R-:W-:Y:S05]  /*1470*/  BRA `(.L_x_6125) ;  /* 0x00000d8000007947 */ /* 0x000fea0003800000 */
.L_x_6121:
        /* <DEDUP_REMOVED lines=9> */
.L_x_6129:
[----:B------:R0:W5:Y:S01]  /*1510*/  LDG.E.U16 R19, [R2.64] ;  /* 0x0000002402137981 */ /* 0x000162000c1e1500 */
[----:B------:R-:W-:Y:S05]  /*1520*/  BRA `(.L_x_6125) ;  /* 0x00000cd000007947 */ /* 0x000fea0003800000 */
.L_x_6128:
        /* <DEDUP_REMOVED lines=9> */
.L_x_6131:
[----:B------:R0:W5:Y:S01]  /*15c0*/  LDG.E.U16 R19, [R2.64] ;  /* 0x0000002402137981 */ /* 0x000162000c1e1500 */
[----:B------:R-:W-:Y:S05]  /*15d0*/  BRA `(.L_x_6125) ;  /* 0x00000c2000007947 */ /* 0x000fea0003800000 */
.L_x_6130:
[----:B------:R-:W2:Y:S02]  /*15e0*/  LDG.E.64 R2, [R2.64] ;  /* 0x0000002402027981 */ /* 0x000ea4000c1e1b00 */
[----:B--2---:R-:W0:Y:S01]  /*15f0*/  F2F.F32.F64 R0, R2 ;  /* 0x0000000200007310 */ /* 0x004e220000301000 */
[----:B------:R-:W0:-:S14]  /*1600*/  DSETP.GEU.AND P0, PT, |R2|, c[0x2][0x0], PT ;  /* 0x008000000200762a */ /* 0x000e1c0003f0e200 */
[----:B0-----:R-:W-:-:S05]  /*1610*/  @!P0 FMUL R0, R0, 1.175494350822287508e-38 ;  /* 0x0080000000008820 */ /* 0x001fca0000400000 */
[----:B------:R-:W-:-:S04]  /*1620*/  F2FP.PACK_AB R0, RZ, R0 ;  /* 0x00000000ff00723e */ /* 0x000fc800000000ff */
[----:B------:R-:W-:Y:S01]  /*1630*/  PRMT R19, R0, 0x7610, R19 ;  /* 0x0000761000137816 */ /* 0x000fe20000000013 */
[----:B------:R-:W-:Y:S05]  /*1640*/  BRA `(.L_x_6125) ;  /* 0x00000bb000007947 */ /* 0x000fea0003800000 */
.L_x_6120:
        /* <DEDUP_REMOVED lines=14> */
.L_x_6134:
[----:B------:R-:W2:Y:S02]  /*1730*/  LDG.E.64 R2, [R2.64] ;  /* 0x0000002402027981 */ /* 0x000ea4000c1e1b00 */
[----:B--2---:R-:W0:Y:S01]  /*1740*/  F2F.F32.F64 R0, R2 ;  /* 0x0000000200007310 */ /* 0x004e220000301000 */
[----:B------:R-:W0:-:S14]  /*1750*/  DSETP.GEU.AND P0, PT, |R2|, c[0x2][0x0], PT ;  /* 0x008000000200762a */ /* 0x000e1c0003f0e200 */
[----:B0-----:R-:W-:-:S05]  /*1760*/  @!P0 FMUL R0, R0, 1.175494350822287508e-38 ;  /* 0x0080000000008820 */ /* 0x001fca0000400000 */
[----:B------:R-:W-:-:S04]  /*1770*/  F2FP.PACK_AB R0, RZ, R0 ;  /* 0x00000000ff00723e */ /* 0x000fc800000000ff */
[----:B------:R-:W-:Y:S01]  /*1780*/  PRMT R19, R0, 0x7610, R19 ;  /* 0x0000761000137816 */ /* 0x000fe20000000013 */
[----:B------:R-:W-:Y:S05]  /*1790*/  BRA `(.L_x_6125) ;  /* 0x00000a6000007947 */ /* 0x000fea0003800000 */
.L_x_6133:
        /* <DEDUP_REMOVED lines=28> */
.L_x_6136:
        /* <DEDUP_REMOVED lines=15> */
.L_x_6135:
[----:B------:R-:W2:Y:S02]  /*1a50*/  LDG.E.U16 R0, [R2.64] ;  /* 0x0000002402007981 */ /* 0x000ea4000c1e1500 */
[----:B--2---:R-:W-:-:S04]  /*1a60*/  PRMT R0, RZ, 0x5410, R0 ;  /* 0x00005410ff007816 */ /* 0x004fc80000000000 */
[----:B------:R-:W-:-:S04]  /*1a70*/  F2FP.PACK_AB R0, RZ, R0 ;  /* 0x00000000ff00723e */ /* 0x000fc800000000ff */
[----:B------:R-:W-:Y:S01]  /*1a80*/  PRMT R19, R0, 0x7610, R19 ;  /* 0x0000761000137816 */ /* 0x000fe20000000013 */
[----:B------:R-:W-:Y:S05]  /*1a90*/  BRA `(.L_x_6125) ;  /* 0x0000076000007947 */ /* 0x000fea0003800000 */
.L_x_6132:
        /* <DEDUP_REMOVED lines=12> */
.L_x_6139:
        /* <DEDUP_REMOVED lines=21> */
.L_x_6143:
[----:B------:R-:W-:Y:S05]  /*1cb0*/  BSYNC B1 ;  /* 0x0000000000017941 */ /* 0x000fea0003800000 */
.L_x_6142:
[----:B------:R-:W-:Y:S01]  /*1cc0*/  LEA R3, R0, 0x3b800000, 0x17 ;  /* 0x3b80000000037811 */ /* 0x000fe200078eb8ff */
[----:B------:R-:W-:-:S05]  /*1cd0*/  IMAD.SHL.U32 R0, R2, 0x100000, RZ ;  /* 0x0010000002007824 */ /* 0x000fca00078e00ff */
[----:B------:R-:W-:Y:S02]  /*1ce0*/  LOP3.LUT R0, R3, R0, R4, 0xfe, !PT ;  /* 0x0000000003007212 */ /* 0x000fe400078efe04 */
.L_x_6141:
[----:B------:R-:W-:Y:S05]  /*1cf0*/  BSYNC B0 ;  /* 0x0000000000007941 */ /* 0x000fea0003800000 */
.L_x_6140:
[----:B------:R-:W-:-:S04]  /*1d00*/  F2FP.PACK_AB R0, RZ, R0 ;  /* 0x00000000ff00723e */ /* 0x000fc800000000ff */
[----:B------:R-:W-:Y:S01]  /*1d10*/  PRMT R19, R0, 0x7610, R19 ;  /* 0x0000761000137816 */ /* 0x000fe20000000013 */
[----:B------:R-:W-:Y:S05]  /*1d20*/  BRA `(.L_x_6125) ;  /* 0x000004d000007947 */ /* 0x000fea0003800000 */
.L_x_6138:
        /* <DEDUP_REMOVED lines=21> */
.L_x_6147:
[----:B------:R-:W-:Y:S05]  /*1e80*/  BSYNC B1 ;  /* 0x0000000000017941 */ /* 0x000fea0003800000 */
.L_x_6146:
[----:B------:R-:W-:Y:S01]  /*1e90*/  LEA R3, R0, 0x37800000, 0x17 ;  /* 0x3780000000037811 */ /* 0x000fe200078eb8ff */
[----:B------:R-:W-:-:S05]  /*1ea0*/  IMAD.SHL.U32 R0, R2, 0x200000, RZ ;  /* 0x0020000002007824 */ /* 0x000fca00078e00ff */
[----:B------:R-:W-:Y:S02]  /*1eb0*/  LOP3.LUT R0, R3, R0, R4, 0xfe, !PT ;  /* 0x0000000003007212 */ /* 0x000fe400078efe04 */
.L_x_6145:
[----:B------:R-:W-:Y:S05]  /*1ec0*/  BSYNC B0 ;  /* 0x0000000000007941 */ /* 0x000fea0003800000 */
.L_x_6144:
[----:B------:R-:W-:-:S04]  /*1ed0*/  F2FP.PACK_AB R0, RZ, R0 ;  /* 0x00000000ff00723e */ /* 0x000fc800000000ff */
[----:B------:R-:W-:Y:S01]  /*1ee0*/  PRMT R19, R0, 0x7610, R19 ;  /* 0x0000761000137816 */ /* 0x000fe20000000013 */
[----:B------:R-:W-:Y:S05]  /*1ef0*/  BRA `(.L_x_6125) ;  /* 0x0000030000007947 */ /* 0x000fea0003800000 */
.L_x_6137:
        /* <DEDUP_REMOVED lines=14> */
.L_x_6151:
[----:B------:R-:W-:Y:S05]  /*1fe0*/  BSYNC B0 ;  /* 0x0000000000007941 */ /* 0x000fea0003800000 */
.L_x_6150:
[----:B------:R-:W-:-:S04]  /*1ff0*/  F2FP.PACK_AB R0, RZ, R0 ;  /* 0x00000000ff00723e */ /* 0x000fc800000000ff */
[----:B------:R-:W-:Y:S01]  /*2000*/  PRMT R19, R0, 0x7610, R19 ;  /* 0x0000761000137816 */ /* 0x000fe20000000013 */
[----:B------:R-:W-:Y:S05]  /*2010*/  BRA `(.L_x_6125) ;  /* 0x000001e000007947 */ /* 0x000fea0003800000 */
.L_x_6124:
        /* <DEDUP_REMOVED lines=21> */
.L_x_6149:
[----:B------:R-:W2:Y:S02]  /*2170*/  LDG.E.64 R2, [R2.64] ;  /* 0x0000002402027981 */ /* 0x000ea4000c1e1b00 */
[----:B--2---:R-:W0:Y:S02]  /*2180*/  I2F.U64 R0, R2 ;  /* 0x0000000200007312 */ /* 0x004e240000301000 */
[----:B0-----:R-:W-:-:S04]  /*2190*/  F2FP.PACK_AB R0, RZ, R0 ;  /* 0x00000000ff00723e */ /* 0x001fc800000000ff */
[----:B------:R-:W-:Y:S01]  /*21a0*/  PRMT R19, R0, 0x7610, R19 ;  /* 0x0000761000137816 */ /* 0x000fe20000000013 */
[----:B------:R-:W-:Y:S05]  /*21b0*/  BRA `(.L_x_6125) ;  /* 0x0000004000007947 */ /* 0x000fea0003800000 */
.L_x_6148:
[----:B------:R-:W2:Y:S02]  /*21c0*/  LDG.E R2, [R2.64] ;  /* 0x0000002402027981 */ /* 0x000ea4000c1e1900 */
[----:B--2---:R-:W0:Y:S02]  /*21d0*/  I2F.U32 R0, R2 ;  /* 0x0000000200007306 */ /* 0x004e240000201000 */
[----:B0-----:R-:W-:-:S04]  /*21e0*/  F2FP.PACK_AB R0, RZ, R0 ;  /* 0x00000000ff00723e */ /* 0x001fc800000000ff */
[----:B------:R-:W-:Y:S02]  /*21f0*/  PRMT R19, R0, 0x7610, R19 ;  /* 0x0000761000137816 */ /* 0x000fe40000000013 */
.L_x_6125:
[----:B------:R-:W-:-:S05]  /*2200*/  IADD3 R17, R17, 0x80, RZ ;  /* 0x0000008011117810 */ /* 0x000fca0007ffe0ff */
.L_x_6119:
[----:B------:R-:W-:Y:S05]  /*2210*/  BSYNC B6 ;  /* 0x0000000000067941 */ /* 0x000fea0003800000 */
.L_x_6118:
        /* <DEDUP_REMOVED lines=26> */
.L_x_6157:
[----:B------:R-:W2:Y:S02]  /*23c0*/  LDG.E.U8 R2, [R2.64] ;  /* 0x0000002402027981 */ /* 0x000ea4000c1e1100 */
[----:B--2---:R-:W0:Y:S02]  /*23d0*/  I2F.U16 R0, R2 ;  /* 0x0000000200007306 */ /* 0x004e240000101000 */
[----:B0-----:R-:W-:-:S04]  /*23e0*/  F2FP.PACK_AB R0, RZ, R0 ;  /* 0x00000000ff00723e */ /* 0x001fc800000000ff */
[----:B------:R-:W-:Y:S01]  /*23f0*/  PRMT R26, R0, 0x7610, R26 ;  /* 0x00007610001a7816 */ /* 0x000fe2000000001a */
[----:B------:R-:W-:Y:S05]  /*2400*/  BRA `(.L_x_6159) ;  /* 0x00000ed000007947 */ /* 0x000fea0003800000 */
.L_x_6156:
        /* <DEDUP_REMOVED lines=11> */
.L_x_6161:
[----:B------:R-:W2:Y:S02]  /*24c0*/  LDG.E R2, [R2.64] ;  /* 0x0000002402027981 */ /* 0x000ea4000c1e1900 */
[----:B--2---:R-:W0:Y:S02]  /*24d0*/  I2F R0, R2 ;  /* 0x0000000200007306 */ /* 0x004e240000201400 */
[----:B0-----:R-:W-:-:S04]  /*24e0*/  F2FP.PACK_AB R0, RZ, R0 ;  /* 0x00000000ff00723e */ /* 0x001fc800000000ff */
[----:B------:R-:W-:Y:S01]  /*24f0*/  PRMT R26, R0, 0x7610, R26 ;  /* 0x00007610001a7816 */ /* 0x000fe2000000001a */
[----:B------:R-:W-:Y:S05]  /*2500*/  BRA `(.L_x_6159) ;  /* 0x00000dd000007947 */ /* 0x000fea0003800000 */
.L_x_6160:
[----:B------:R-:W2:Y:S02]  /*2510*/  LDG.E.U16 R2, [R2.64] ;  /* 0x0000002402027981 */ /* 0x000ea4000c1e1500 */
[----:B--2---:R-:W0:Y:S02]  /*2520*/  I2F.S16 R0, R2 ;  /* 0x0000000200007306 */ /* 0x004e240000101400 */
[----:B0-----:R-:W-:-:S04]  /*2530*/  F2FP.PACK_AB R0, RZ, R0 ;  /* 0x00000000ff00723e */ /* 0x001fc800000000ff */
[----:B------:R-:W-:Y:S01]  /*2540*/  PRMT R26, R0, 0x7610, R26 ;  /* 0x00007610001a7816 */ /* 0x000fe2000000001a */
[----:B------:R-:W-:Y:S05]  /*2550*/  BRA `(.L_x_6159) ;  /* 0x00000d8000007947 */ /* 0x000fea0003800000 */
.L_x_6155:
        /* <DEDUP_REMOVED lines=9> */
.L_x_6163:
[----:B------:R0:W5:Y:S01]  /*25f0*/  LDG.E.U16 R26, [R2.64] ;  /* 0x00000024021a7981 */ /* 0x000162000c1e1500 */
[----:B------:R-:W-:Y:S05]  /*2600*/  BRA `(.L_x_6159) ;  /* 0x00000cd000007947 */ /* 0x000fea0003800000 */
.L_x_6162:
        /* <DEDUP_REMOVED lines=9> */
.L_x_6165:
[----:B------:R0:W5:Y:S01]  /*26a0*/  LDG.E.U16 R26, [R2.64] ;  /* 0x00000024021a7981 */ /* 0x000162000c1e1500 */
[----:B------:R-:W-:Y:S05]  /*26b0*/  BRA `(.L_x_6159) ;  /* 0x00000c2000007947 */ /* 0x000fea0003800000 */
.L_x_6164:
[----:B------:R-:W2:Y:S02]  /*26c0*/  LDG.E.64 R2, [R2.64] ;  /* 0x0000002402027981 */ /* 0x000ea4000c1e1b00 */
[----:B--2---:R-:W0:Y:S01]  /*26d0*/  F2F.F32.F64 R0, R2 ;  /* 0x0000000200007310 */ /* 0x004e220000301000 */
[----:B------:R-:W0:-:S14]  /*26e0*/  DSETP.GEU.AND P0, PT, |R2|, c[0x2][0x0], PT ;  /* 0x008000000200762a */ /* 0x000e1c0003f0e200 */
[----:B0-----:R-:W-:-:S05]  /*26f0*/  @!P0 FMUL R0, R0, 1.175494350822287508e-38 ;  /* 0x0080000000008820 */ /* 0x001fca0000400000 */
[----:B------:R-:W-:-:S04]  /*2700*/  F2FP.PACK_AB R0, RZ, R0 ;  /* 0x00000000ff00723e */ /* 0x000fc800000000ff */
[----:B------:R-:W-:Y:S01]  /*2710*/  PRMT R26, R0, 0x7610, R26 ;  /* 0x00007610001a7816 */ /* 0x000fe2000000001a */
[----:B------:R-:W-:Y:S05]  /*2720*/  BRA `(.L_x_6159) ;  /* 0x00000bb000007947 */ /* 0x000fea0003800000 */
.L_x_6154:
        /* <DEDUP_REMOVED lines=14> */
.L_x_6168:
[----:B------:R-:W2:Y:S02]  /*2810*/  LDG.E.64 R2, [R2.64] ;  /* 0x0000002402027981 */ /* 0x000ea4000c1e1b00 */
[----:B--2---:R-:W0:Y:S01]  /*2820*/  F2F.F32.F64 R0, R2 ;  /* 0x0000000200007310 */ /* 0x004e220000301000 */
[----:B------:R-:W0:-:S14]  /*2830*/  DSETP.GEU.AND P0, PT, |R2|, c[0x2][0x0], PT ;  /* 0x008000000200762a */ /* 0x000e1c0003f0e200 */
[----:B0-----:R-:W-:-:S05]  /*2840*/  @!P0 FMUL R0, R0, 1.175494350822287508e-38 ;  /* 0x0080000000008820 */ /* 0x001fca0000400000 */
[----:B------:R-:W-:-:S04]  /*2850*/  F2FP.PACK_AB R0, RZ, R0 ;  /* 0x00000000ff00723e */ /* 0x000fc800000000ff */
[----:B------:R-:W-:Y:S01]  /*2860*/  PRMT R26, R0, 0x7610, R26 ;  /* 0x00007610001a7816 */ /* 0x000fe2000000001a */
[----:B------:R-:W-:Y:S05]  /*2870*/  BRA `(.L_x_6159) ;  /* 0x00000a6000007947 */ /* 0x000fea0003800000 */
.L_x_6167:
        /* <DEDUP_REMOVED lines=28> */
.L_x_6170:
        /* <DEDUP_REMOVED lines=15> */
.L_x_6169:
[----:B------:R-:W2:Y:S02]  /*2b30*/  LDG.E.U16 R0, [R2.64] ;  /* 0x0000002402007981 */ /* 0x000ea4000c1e1500 */
[----:B--2---:R-:W-:-:S04]  /*2b40*/  PRMT R0, RZ, 0x5410, R0 ;  /* 0x00005410ff007816 */ /* 0x004fc80000000000 */
[----:B------:R-:W-:-:S04]  /*2b50*/  F2FP.PACK_AB R0, RZ, R0 ;  /* 0x00000000ff00723e */ /* 0x000fc800000000ff */
[----:B------:R-:W-:Y:S01]  /*2b60*/  PRMT R26, R0, 0x7610, R26 ;  /* 0x00007610001a7816 */ /* 0x000fe2000000001a */
[----:B------:R-:W-:Y:S05]  /*2b70*/  BRA `(.L_x_6159) ;  /* 0x0000076000007947 */ /* 0x000fea0003800000 */
.L_x_6166:
        /* <DEDUP_REMOVED lines=12> */
.L_x_6173:
        /* <DEDUP_REMOVED lines=21> */
.L_x_6177:
[----:B------:R-:W-:Y:S05]  /*2d90*/  BSYNC B1 ;  /* 0x0000000000017941 */ /* 0x000fea0003800000 */
.L_x_6176:
[----:B------:R-:W-:Y:S01]  /*2da0*/  LEA R3, R0, 0x3b800000, 0x17 ;  /* 0x3b80000000037811 */ /* 0x000fe200078eb8ff */
[----:B------:R-:W-:-:S05]  /*2db0*/  IMAD.SHL.U32 R0, R2, 0x100000, RZ ;  /* 0x0010000002007824 */ /* 0x000fca00078e00ff */
[----:B------:R-:W-:Y:S02]  /*2dc0*/  LOP3.LUT R0, R3, R0, R4, 0xfe, !PT ;  /* 0x0000000003007212 */ /* 0x000fe400078efe04 */
.L_x_6175:
[----:B------:R-:W-:Y:S05]  /*2dd0*/  BSYNC B0 ;  /* 0x0000000000007941 */ /* 0x000fea0003800000 */
.L_x_6174:
[----:B------:R-:W-:-:S04]  /*2de0*/  F2FP.PACK_AB R0, RZ, R0 ;  /* 0x00000000ff00723e */ /* 0x000fc800000000ff */
[----:B------:R-:W-:Y:S01]  /*2df0*/  PRMT R26, R0, 0x7610, R26 ;  /* 0x00007610001a7816 */ /* 0x000fe2000000001a */
[----:B------:R-:W-:Y:S05]  /*2e00*/  BRA `(.L_x_6159) ;  /* 0x000004d000007947 */ /* 0x000fea0003800000 */
.L_x_6172:
        /* <DEDUP_REMOVED lines=21> */
.L_x_6181:
[----:B------:R-:W-:Y:S05]  /*2f60*/  BSYNC B1 ;  /* 0x0000000000017941 */ /* 0x000fea0003800000 */
.L_x_6180:
[----:B------:R-:W-:Y:S01]  /*2f70*/  LEA R3, R0, 0x37800000, 0x17 ;  /* 0x3780000000037811 */ /* 0x000fe200078eb8ff */
[----:B------:R-:W-:-:S05]  /*2f80*/  IMAD.SHL.U32 R0, R2, 0x200000, RZ ;  /* 0x0020000002007824 */ /* 0x000fca00078e00ff */
[----:B------:R-:W-:Y:S02]  /*2f90*/  LOP3.LUT R0, R3, R0, R4, 0xfe, !PT ;  /* 0x0000000003007212 */ /* 0x000fe400078efe04 */
.L_x_6179:
[----:B------:R-:W-:Y:S05]  /*2fa0*/  BSYNC B0 ;  /* 0x0000000000007941 */ /* 0x000fea0003800000 */
.L_x_6178:
[----:B------:R-:W-:-:S04]  /*2fb0*/  F2FP.PACK_AB R0, RZ, R0 ;  /* 0x00000000ff00723e */ /* 0x000fc800000000ff */
[----:B------:R-:W-:Y:S01]  /*2fc0*/  PRMT R26, R0, 0x7610, R26 ;  /* 0x00007610001a7816 */ /* 0x000fe2000000001a */
[----:B------:R-:W-:Y:S05]  /*2fd0*/  BRA `(.L_x_6159) ;  /* 0x0000030000007947 */ /* 0x000fea0003800000 */
.L_x_6171:
        /* <DEDUP_REMOVED lines=14> */
.L_x_6185:
[----:B------:R-:W-:Y:S05]  /*30c0*/  BSYNC B0 ;  /* 0x0000000000007941 */ /* 0x000fea0003800000 */
.L_x_6184:
[----:B------:R-:W-:-:S04]  /*30d0*/  F2FP.PACK_AB R0, RZ, R0 ;  /* 0x00000000ff00723e */ /* 0x000fc800000000ff */
[----:B------:R-:W-:Y:S01]  /*30e0*/  PRMT R26, R0, 0x7610, R26 ;  /* 0x00007610001a7816 */ /* 0x000fe2000000001a */
[----:B------:R-:W-:Y:S05]  /*30f0*/  BRA `(.L_x_6159) ;  /* 0x000001e000007947 */ /* 0x000fea0003800000 */
.L_x_6158:
        /* <DEDUP_REMOVED lines=21> */
.L_x_6183:
[----:B------:R-:W2:Y:S02]  /*3250*/  LDG.E.64 R2, [R2.64] ;  /* 0x0000002402027981 */ /* 0x000ea4000c1e1b00 */
[----:B--2---:R-:W0:Y:S02]  /*3260*/  I2F.U64 R0, R2 ;  /* 0x0000000200007312 */ /* 0x004e240000301000 */
[----:B0-----:R-:W-:-:S04]  /*3270*/  F2FP.PACK_AB R0, RZ, R0 ;  /* 0x00000000ff00723e */ /* 0x001fc800000000ff */
[----:B------:R-:W-:Y:S01]  /*3280*/  PRMT R26, R0, 0x7610, R26 ;  /* 0x00007610001a7816 */ /* 0x000fe2000000001a */
[----:B------:R-:W-:Y:S05]  /*3290*/  BRA `(.L_x_6159) ;  /* 0x0000004000007947 */ /* 0x000fea0003800000 */
.L_x_6182:
[----:B------:R-:W2:Y:S02]  /*32a0*/  LDG.E R2, [R2.64] ;  /* 0x0000002402027981 */ /* 0x000ea4000c1e1900 */
[----:B--2---:R-:W0:Y:S02]  /*32b0*/  I2F.U32 R0, R2 ;  /* 0x0000000200007306 */ /* 0x004e240000201000 */
[----:B0-----:R-:W-:-:S04]  /*32c0*/  F2FP.PACK_AB R0, RZ, R0 ;  /* 0x00000000ff00723e */ /* 0x001fc800000000ff */
[----:B------:R-:W-:Y:S02]  /*32d0*/  PRMT R26, R0, 0x7610, R26 ;  /* 0x00007610001a7816 */ /* 0x000fe4000000001a */
.L_x_6159:
[----:B------:R-:W-:-:S05]  /*32e0*/  IADD3 R17, R17, 0x80, RZ ;  /* 0x0000008011117810 */ /* 0x000fca0007ffe0ff */
.L_x_6153:
[----:B------:R-:W-:Y:S05]  /*32f0*/  BSYNC B6 ;  /* 0x0000000000067941 */ /* 0x000fea0003800000 */
.L_x_6152:
        /* <DEDUP_REMOVED lines=23> */
.L_x_6191:
[----:B------:R-:W2:Y:S02]  /*3470*/  LDG.E.U8 R2, [R2.64] ;  /* 0x0000002402027981 */ /* 0x000ea4000c1e1100 */
[----:B--2---:R-:W0:Y:S02]  /*3480*/  I2F.U16 R0, R2 ;  /* 0x0000000200007306 */ /* 0x004e240000101000 */
[----:B0-----:R-:W-:-:S04]  /*3490*/  F2FP.PACK_AB R0, RZ, R0 ;  /* 0x00000000ff00723e */ /* 0x001fc800000000ff */
[----:B------:R-:W-:Y:S01]  /*34a0*/  PRMT R24, R0, 0x7610, R24 ;  /* 0x0000761000187816 */ /* 0x000fe20000000018 */
[----:B------:R-:W-:Y:S05]  /*34b0*/  BRA `(.L_x_6187) ;  /* 0x00000ed000007947 */ /* 0x000fea0003800000 */
.L_x_6190:
        /* <DEDUP_REMOVED lines=11> */
.L_x_6194:
[----:B------:R-:W2:Y:S02]  /*3570*/  LDG.E R2, [R2.64] ;  /* 0x0000002402027981 */ /* 0x000ea4000c1e1900 */
[----:B--2---:R-:W0:Y:S02]  /*3580*/  I2F R0, R2 ;  /* 0x0000000200007306 */ /* 0x004e240000201400 */
[----:B0-----:R-:W-:-:S04]  /*3590*/  F2FP.PACK_AB R0, RZ, R0 ;  /* 0x00000000ff00723e */ /* 0x001fc800000000ff */
[----:B------:R-:W-:Y:S01]  /*35a0*/  PRMT R24, R0, 0x7610, R24 ;  /* 0x0000761000187816 */ /* 0x000fe20000000018 */
[----:B------:R-:W-:Y:S05]  /*35b0*/  BRA `(.L_x_6187) ;  /* 0x00000dd000007947 */ /* 0x000fea0003800000 */
.L_x_6193:
[----:B------:R-:W2:Y:S02]  /*35c0*/  LDG.E.U16 R2, [R2.64] ;  /* 0x0000002402027981 */ /* 0x000ea4000c1e1500 */
[----:B--2---:R-:W0:Y:S02]  /*35d0*/  I2F.S16 R0, R2 ;  /* 0x0000000200007306 */ /* 0x004e240000101400 */
[----:B0-----:R-:W-:-:S04]  /*35e0*/  F2FP.PACK_AB R0, RZ, R0 ;  /* 0x00000000ff00723e */ /* 0x001fc800000000ff */
[----:B------:R-:W-:Y:S01]  /*35f0*/  PRMT R24, R0, 0x7610, R24 ;  /* 0x0000761000187816 */ /* 0x000fe20000000018 */
[----:B------:R-:W-:Y:S05]  /*3600*/  BRA `(.L_x_6187) ;  /* 0x00000d8000007947 */ /* 0x000fea0003800000 */
.L_x_6189:
        /* <DEDUP_REMOVED lines=9> */
.L_x_6196:
[----:B------:R0:W5:Y:S01]  /*36a0*/  LDG.E.U16 R24, [R2.64] ;  /* 0x0000002402187981 */ /* 0x000162000c1e1500 */
[----:B------:R-:W-:Y:S05]  /*36b0*/  BRA `(.L_x_6187) ;  /* 0x00000cd000007947 */ /* 0x000fea0003800000 */
.L_x_6195:
        /* <DEDUP_REMOVED lines=9> */
.L_x_6198:
[----:B------:R0:W5:Y:S01]  /*3750*/  LDG.E.U16 R24, [R2.64] ;  /* 0x0000002402187981 */ /* 0x000162000c1e1500 */
[----:B------:R-:W-:Y:S05]  /*3760*/  BRA `(.L_x_6187) ;  /* 0x00000c2000007947 */ /* 0x000fea0003800000 */
.L_x_6197:
[----:B------:R-:W2:Y:S02]  /*3770*/  LDG.E.64 R2, [R2.64] ;  /* 0x0000002402027981 */ /* 0x000ea4000c1e1b00 */
[----:B--2---:R-:W0:Y:S01]  /*3780*/  F2F.F32.F64 R0, R2 ;  /* 0x0000000200007310 */ /* 0x004e220000301000 */
[----:B------:R-:W0:-:S14]  /*3790*/  DSETP.GEU.AND P0, PT, |R2|, c[0x2][0x0], PT ;  /* 0x008000000200762a */ /* 0x000e1c0003f0e200 */
[----:B0-----:R-:W-:-:S05]  /*37a0*/  @!P0 FMUL R0, R0, 1.175494350822287508e-38 ;  /* 0x0080000000008820 */ /* 0x001fca0000400000 */
[----:B------:R-:W-:-:S04]  /*37b0*/  F2FP.PACK_AB R0, RZ, R0 ;  /* 0x00000000ff00723e */ /* 0x000fc800000000ff */
[----:B------:R-:W-:Y:S01]  /*37c0*/  PRMT R24, R0, 0x7610, R24 ;  /* 0x0000761000187816 */ /* 0x000fe20000000018 */
[----:B------:R-:W-:Y:S05]  /*37d0*/  BRA `(.L_x_6187) ;  /* 0x00000bb000007947 */ /* 0x000fea0003800000 */
.L_x_6188:
        /* <DEDUP_REMOVED lines=14> */
.L_x_6201:
[----:B------:R-:W2:Y:S02]  /*38c0*/  LDG.E.64 R2, [R2.64] ;  /* 0x0000002402027981 */ /* 0x000ea4000c1e1b00 */
[----:B--2---:R-:W0:Y:S01]  /*38d0*/  F2F.F32.F64 R0, R2 ;  /* 0x0000000200007310 */ /* 0x004e220000301000 */
[----:B------:R-:W0:-:S14]  /*38e0*/  DSETP.GEU.AND P0, PT, |R2|, c[0x2][0x0], PT ;  /* 0x008000000200762a */ /* 0x000e1c0003f0e200 */
[----:B0-----:R-:W-:-:S05]  /*38f0*/  @!P0 FMUL R0, R0, 1.175494350822287508e-38 ;  /* 0x0080000000008820 */ /* 0x001fca0000400000 */
[----:B------:R-:W-:-:S04]  /*3900*/  F2FP.PACK_AB R0, RZ, R0 ;  /* 0x00000000ff00723e */ /* 0x000fc800000000ff */
[----:B------:R-:W-:Y:S01]  /*3910*/  PRMT R24, R0, 0x7610, R24 ;  /* 0x0000761000187816 */ /* 0x000fe20000000018 */
[----:B------:R-:W-:Y:S05]  /*3920*/  BRA `(.L_x_6187) ;  /* 0x00000a6000007947 */ /* 0x000fea0003800000 */
.L_x_6200:
        /* <DEDUP_REMOVED lines=28> */
.L_x_6203:
        /* <DEDUP_REMOVED lines=15> */
.L_x_6202:
[----:B------:R-:W2:Y:S02]  /*3be0*/  LDG.E.U16 R0, [R2.64] ;  /* 0x0000002402007981 */ /* 0x000ea4000c1e1500 */
[----:B--2---:R-:W-:-:S04]  /*3bf0*/  PRMT R0, RZ, 0x5410, R0 ;  /* 0x00005410ff007816 */ /* 0x004fc80000000000 */
[----:B------:R-:W-:-:S04]  /*3c00*/  F2FP.PACK_AB R0, RZ, R0 ;  /* 0x00000000ff00723e */ /* 0x000fc800000000ff */
[----:B------:R-:W-:Y:S01]  /*3c10*/  PRMT R24, R0, 0x7610, R24 ;  /* 0x0000761000187816 */ /* 0x000fe20000000018 */
[----:B------:R-:W-:Y:S05]  /*3c20*/  BRA `(.L_x_6187) ;  /* 0x0000076000007947 */ /* 0x000fea0003800000 */
.L_x_6199:
        /* <DEDUP_REMOVED lines=12> */
.L_x_6206:
        /* <DEDUP_REMOVED lines=21> */
.L_x_6210:
[----:B------:R-:W-:Y:S05]  /*3e40*/  BSYNC B1 ;  /* 0x0000000000017941 */ /* 0x000fea0003800000 */
.L_x_6209:
[----:B------:R-:W-:Y:S01]  /*3e50*/  LEA R3, R0, 0x3b800000, 0x17 ;  /* 0x3b80000000037811 */ /* 0x000fe200078eb8ff */
[----:B------:R-:W-:-:S05]  /*3e60*/  IMAD.SHL.U32 R0, R2, 0x100000, RZ ;  /* 0x0010000002007824 */ /* 0x000fca00078e00ff */
[----:B------:R-:W-:Y:S02]  /*3e70*/  LOP3.LUT R0, R3, R0, R4, 0xfe, !PT ;  /* 0x0000000003007212 */ /* 0x000fe400078efe04 */
.L_x_6208:
[----:B------:R-:W-:Y:S05]  /*3e80*/  BSYNC B0 ;  /* 0x0000000000007941 */ /* 0x000fea0003800000 */
.L_x_6207:
[----:B------:R-:W-:-:S04]  /*3e90*/  F2FP.PACK_AB R0, RZ, R0 ;  /* 0x00000000ff00723e */ /* 0x000fc800000000ff */
[----:B------:R-:W-:Y:S01]  /*3ea0*/  PRMT R24, R0, 0x7610, R24 ;  /* 0x0000761000187816 */ /* 0x000fe20000000018 */
[----:B------:R-:W-:Y:S05]  /*3eb0*/  BRA `(.L_x_6187) ;  /* 0x000004d000007947 */ /* 0x000fea0003800000 */
.L_x_6205:
        /* <DEDUP_REMOVED lines=21> */
.L_x_6214:
[----:B------:R-:W-:Y:S05]  /*4010*/  BSYNC B1 ;  /* 0x0000000000017941 */ /* 0x000fea0003800000 */
.L_x_6213:
[----:B------:R-:W-:Y:S01]  /*4020*/  LEA R3, R0, 0x37800000, 0x17 ;  /* 0x3780000000037811 */ /* 0x000fe200078eb8ff */
[----:B------:R-:W-:-:S05]  /*4030*/  IMAD.SHL.U32 R0, R2, 0x200000, RZ ;  /* 0x0020000002007824 */ /* 0x000fca00078e00ff */
[----:B------:R-:W-:Y:S02]  /*4040*/  LOP3.LUT R0, R3, R0, R4, 0xfe, !PT ;  /* 0x0000000003007212 */ /* 0x000fe400078efe04 */
.L_x_6212:
[----:B------:R-:W-:Y:S05]  /*4050*/  BSYNC B0 ;  /* 0x0000000000007941 */ /* 0x000fea0003800000 */
.L_x_6211:
[----:B------:R-:W-:-:S04]  /*4060*/  F2FP.PACK_AB R0, RZ, R0 ;  /* 0x00000000ff00723e */ /* 0x000fc800000000ff */
[----:B------:R-:W-:Y:S01]  /*4070*/  PRMT R24, R0, 0x7610, R24 ;  /* 0x0000761000187816 */ /* 0x000fe20000000018 */
[----:B------:R-:W-:Y:S05]  /*4080*/  BRA `(.L_x_6187) ;  /* 0x0000030000007947 */ /* 0x000fea0003800000 */
.L_x_6204:
        /* <DEDUP_REMOVED lines=14> */
.L_x_6218:
[----:B------:R-:W-:Y:S05]  /*4170*/  BSYNC B0 ;  /* 0x0000000000007941 */ /* 0x000fea0003800000 */
.L_x_6217:
[----:B------:R-:W-:-:S04]  /*4180*/  F2FP.PACK_AB R0, RZ, R0 ;  /* 0x00000000ff00723e */ /* 0x000fc800000000ff */
[----:B------:R-:W-:Y:S01]  /*4190*/  PRMT R24, R0, 0x7610, R24 ;  /* 0x0000761000187816 */ /* 0x000fe20000000018 */
[----:B------:R-:W-:Y:S05]  /*41a0*/  BRA `(.L_x_6187) ;  /* 0x000001e000007947 */ /* 0x000fea0003800000 */
.L_x_6192:
        /* <DEDUP_REMOVED lines=21> */
.L_x_6216:
[----:B------:R-:W2:Y:S02]  /*4300*/  LDG.E.64 R2, [R2.64] ;  /* 0x0000002402027981 */ /* 0x000ea4000c1e1b00 */
[----:B--2---:R-:W0:Y:S02]  /*4310*/  I2F.U64 R0, R2 ;  /* 0x0000000200007312 */ /* 0x004e240000301000 */
[----:B0-----:R-:W-:-:S04]  /*4320*/  F2FP.PACK_AB R0, RZ, R0 ;  /* 0x00000000ff00723e */ /* 0x001fc800000000ff */
[----:B------:R-:W-:Y:S01]  /*4330*/  PRMT R24, R0, 0x7610, R24 ;  /* 0x0000761000187816 */ /* 0x000fe20000000018 */
[----:B------:R-:W-:Y:S05]  /*4340*/  BRA `(.L_x_6187) ;  /* 0x0000004000007947 */ /* 0x000fea0003800000 */
.L_x_6215:
[----:B------:R-:W2:Y:S02]  /*4350*/  LDG.E R2, [R2.64] ;  /* 0x0000002402027981 */ /* 0x000ea4000c1e1900 */
[----:B--2---:R-:W0:Y:S02]  /*4360*/  I2F.U32 R0, R2 ;  /* 0x0000000200007306 */ /* 0x004e240000201000 */
[----:B0-----:R-:W-:-:S04]  /*4370*/  F2FP.PACK_AB R0, RZ, R0 ;  /* 0x00000000ff00723e */ /* 0x001fc800000000ff */
[----:B------:R-:W-:Y:S02]  /*4380*/  PRMT R24, R0, 0x7610, R24 ;  /* 0x0000761000187816 */ /* 0x000fe40000000018 */
.L_x_6187:
[----:B------:R-:W-:Y:S05]  /*4390*/  BSYNC B6 ;  /* 0x0000000000067941 */ /* 0x000fea0003800000 */
.L_x_6186:
[----:B------:R-:W-:Y:S01]  /*43a0*/  ISETP.NE.AND P0, PT, R25, RZ, PT ;  /* 0x000000ff1900720c */ /* 0x000fe20003f05270 */
[----:B------:R-:W-:-:S12]  /*43b0*/  BSSY B1, `(.L_x_6219) ;  /* 0x000004a000017945 */ /* 0x000fd80003800000 */
[----:B------:R-:W-:Y:S05]  /*43c0*/  @P0 BRA `(.L_x_6220) ;  /* 0x0000048000000947 */ /* 0x000fea0003800000 */
[----:B------:R-:W1:Y:S01]  /*43d0*/  LDC.U16 R0, c[0x0][0x166] ;  /* 0x00005980ff007b82 */ /* 0x000e620000000400 */
[----:B-----5:R-:W-:Y:S01]  /*43e0*/  HADD2.F32 R23, -RZ, R23.H0_H0 ;  /* 0x20000017ff177230 */ /* 0x020fe20000004100 */
[----:B------:R-:W-:Y:S01]  /*43f0*/  BSSY B0, `(.L_x_6221) ;  /* 0x0000041000007945 */ /* 0x000fe20003800000 */
[----:B-1----:R-:W-:-:S05]  /*4400*/  HADD2.F32 R0, -RZ, R0.H0_H0 ;  /* 0x20000000ff007230 */ /* 0x002fca0000004100 */
        /* <DEDUP_REMOVED lines=26> */
.L_x_6226:
[----:B------:R-:W-:Y:S01]  /*45b0*/  FSETP.GEU.FTZ.AND P0, PT, R6, -R5, PT ;  /* 0x800000050600720b */ /* 0x000fe20003f1e000 */
[----:B------:R-:W-:-:S12]  /*45c0*/  FADD.FTZ R2, R2, -1 ;  /* 0xbf80000002027421 */ /* 0x000fd80000010000 */
[----:B------:R-:W-:Y:S02]  /*45d0*/  @!P0 FADD.FTZ R2, R2, -1 ;  /* 0xbf80000002028421 */ /* 0x000fe40000010000 */
.L_x_6225:
[----:B------:R-:W-:Y:S05]  /*45e0*/  BSYNC B2 ;  /* 0x0000000000027941 */ /* 0x000fea0003800000 */
.L_x_6224:
[----:B------:R-:W-:Y:S01]  /*45f0*/  FFMA.FTZ R3, -R5, R2, R3 ;  /* 0x0000000205037223 */ /* 0x000fe20000010103 */
[----:B------:R-:W-:Y:S05]  /*4600*/  BRA `(.L_x_6222) ;  /* 0x000001f000007947 */ /* 0x000fea0003800000 */
.L_x_6223:
        /* <DEDUP_REMOVED lines=15> */
.L_x_6229:
        /* <DEDUP_REMOVED lines=13> */
.L_x_6228:
[----:B------:R-:W-:Y:S05]  /*47d0*/  BSYNC B2 ;  /* 0x0000000000027941 */ /* 0x000fea0003800000 */
.L_x_6227:
[----:B------:R-:W-:-:S04]  /*47e0*/  FMUL.FTZ R2, R2, 1.1920928955078125e-07 ;  /* 0x3400000002027820 */ /* 0x000fc80000410000 */
[----:B------:R-:W-:Y:S02]  /*47f0*/  FMUL.FTZ R3, R7, R2 ;  /* 0x0000000207037220 */ /* 0x000fe40000410000 */
.L_x_6222:
[----:B------:R-:W-:Y:S05]  /*4800*/  BSYNC B0 ;  /* 0x0000000000007941 */ /* 0x000fea0003800000 */
.L_x_6221:
[C---:B------:R-:W-:Y:S02]  /*4810*/  FSETP.GTU.FTZ.AND P0, PT, |R3|.reuse, +INF , PT ;  /* 0x7f8000000300780b */ /* 0x040fe40003f1c200 */
[----:B------:R-:W-:-:S04]  /*4820*/  LOP3.LUT R0, R3, 0x80000000, R0, 0xb8, !PT ;  /* 0x8000000003007812 */ /* 0x000fc800078eb800 */
[----:B------:R-:W-:-:S04]  /*4830*/  FSEL R0, R3, R0, P0 ;  /* 0x0000000003007208 */ /* 0x000fc80000000000 */
[----:B------:R-:W-:Y:S02]  /*4840*/  F2FP.PACK_AB R0, RZ, R0 ;  /* 0x00000000ff00723e */ /* 0x000fe400000000ff */
.L_x_6220:
[----:B------:R-:W-:Y:S05]  /*4850*/  BSYNC B1 ;  /* 0x0000000000017941 */ /* 0x000fea0003800000 */
.L_x_6219:
        /* <DEDUP_REMOVED lines=35> */
.L_x_6237:
[----:B------:R-:W-:Y:S01]  /*4a90*/  FSETP.GEU.FTZ.AND P0, PT, R6, -R7, PT ;  /* 0x800000070600720b */ /* 0x000fe20003f1e000 */
[----:B------:R-:W-:-:S12]  /*4aa0*/  FADD.FTZ R4, R4, -1 ;  /* 0xbf80000004047421 */ /* 0x000fd80000010000 */
[----:B------:R-:W-:Y:S02]  /*4ab0*/  @!P0 FADD.FTZ R4, R4, -1 ;  /* 0xbf80000004048421 */ /* 0x000fe40000010000 */
.L_x_6236:
[----:B------:R-:W-:Y:S05]  /*4ac0*/  BSYNC B2 ;  /* 0x0000000000027941 */ /* 0x000fea0003800000 */
.L_x_6235:
[----:B------:R-:W-:Y:S01]  /*4ad0*/  FFMA.FTZ R3, -R7, R4, R3 ;  /* 0x0000000407037223 */ /* 0x000fe20000010103 */
[----:B------:R-:W-:Y:S05]  /*4ae0*/  BRA `(.L_x_6233) ;  /* 0x000001f000007947 */ /* 0x000fea0003800000 */
.L_x_6234:
        /* <DEDUP_REMOVED lines=15> */
.L_x_6240:
        /* <DEDUP_REMOVED lines=13> */
.L_x_6239:
[----:B------:R-:W-:Y:S05]  /*4cb0*/  BSYNC B2 ;  /* 0x0000000000027941 */ /* 0x000fea0003800000 */
.L_x_6238:
[----:B------:R-:W-:-:S04]  /*4cc0*/  FMUL.FTZ R3, R4, 1.1920928955078125e-07 ;  /* 0x3400000004037820 */ /* 0x000fc80000410000 */
[----:B------:R-:W-:Y:S02]  /*4cd0*/  FMUL.FTZ R3, R8, R3 ;  /* 0x0000000308037220 */ /* 0x000fe40000410000 */
.L_x_6233:
[----:B------:R-:W-:Y:S05]  /*4ce0*/  BSYNC B0 ;  /* 0x0000000000007941 */ /* 0x000fea0003800000 */
.L_x_6232:
[C---:B------:R-:W-:Y:S02]  /*4cf0*/  FSETP.GTU.FTZ.AND P0, PT, |R3|.reuse, +INF , PT ;  /* 0x7f8000000300780b */ /* 0x040fe40003f1c200 */
[----:B------:R-:W-:-:S04]  /*4d00*/  LOP3.LUT R2, R3, 0x80000000, R2, 0xb8, !PT ;  /* 0x8000000003027812 */ /* 0x000fc800078eb802 */
[----:B------:R-:W-:-:S04]  /*4d10*/  FSEL R25, R3, R2, P0 ;  /* 0x0000000203197208 */ /* 0x000fc80000000000 */
[----:B------:R-:W-:Y:S02]  /*4d20*/  F2FP.PACK_AB R25, RZ, R25 ;  /* 0x00000019ff19723e */ /* 0x000fe400000000ff */
.L_x_6231:
[----:B------:R-:W-:Y:S05]  /*4d30*/  BSYNC B1 ;  /* 0x0000000000017941 */ /* 0x000fea0003800000 */
.L_x_6230:
[----:B0-----:R-:W-:Y:S01]  /*4d40*/  IADD3 R3, R23, 0x100, RZ ;  /* 0x0000010017037810 */ /* 0x001fe20007ffe0ff */
[----:B------:R-:W-:Y:S03]  /*4d50*/  BSSY B1, `(.L_x_6241) ;  /* 0x000004b000017945 */ /* 0x000fe60003800000 */
[----:B------:R-:W-:-:S13]  /*4d60*/  ISETP.GE.AND P0, PT, R3, R22, PT ;  /* 0x000000160300720c */ /* 0x000fda0003f06270 */
[----:B------:R-:W-:Y:S05]  /*4d70*/  @P0 BRA `(.L_x_6242) ;  /* 0x0000048000000947 */ /* 0x000fea0003800000 */
[----:B------:R-:W0:Y:S01]  /*4d80*/  LDC.U16 R2, c[0x0][0x166] ;  /* 0x00005980ff027b82 */ /* 0x000e220000000400 */
        /* <DEDUP_REMOVED lines=29> */
.L_x_6248:
[----:B------:R-:W-:Y:S01]  /*4f60*/  FSETP.GEU.FTZ.AND P0, PT, R6, -R8, PT ;  /* 0x800000080600720b */ /* 0x000fe20003f1e000 */
[----:B------:R-:W-:-:S12]  /*4f70*/  FADD.FTZ R4, R4, -1 ;  /* 0xbf80000004047421 */ /* 0x000fd80000010000 */
[----:B------:R-:W-:Y:S02]  /*4f80*/  @!P0 FADD.FTZ R4, R4, -1 ;  /* 0xbf80000004048421 */ /* 0x000fe40000010000 */
.L_x_6247:
[----:B------:R-:W-:Y:S05]  /*4f90*/  BSYNC B2 ;  /* 0x0000000000027941 */ /* 0x000fea0003800000 */
.L_x_6246:
[----:B------:R-:W-:Y:S01]  /*4fa0*/  FFMA.FTZ R3, -R8, R4, R3 ;  /* 0x0000000408037223 */ /* 0x000fe20000010103 */
[----:B------:R-:W-:Y:S05]  /*4fb0*/  BRA `(.L_x_6244) ;  /* 0x000001f000007947 */ /* 0x000fea0003800000 */
.L_x_6245:
        /* <DEDUP_REMOVED lines=15> */
.L_x_6251:
        /* <DEDUP_REMOVED lines=13> */
.L_x_6250:
[----:B------:R-:W-:Y:S05]  /*5180*/  BSYNC B2 ;  /* 0x0000000000027941 */ /* 0x000fea0003800000 */
.L_x_6249:
[----:B------:R-:W-:-:S04]  /*5190*/  FMUL.FTZ R3, R4, 1.1920928955078125e-07 ;  /* 0x3400000004037820 */ /* 0x000fc80000410000 */
[----:B------:R-:W-:Y:S02]  /*51a0*/  FMUL.FTZ R3, R8, R3 ;  /* 0x0000000308037220 */ /* 0x000fe40000410000 */
.L_x_6244:
[----:B------:R-:W-:Y:S05]  /*51b0*/  BSYNC B0 ;  /* 0x0000000000007941 */ /* 0x000fea0003800000 */
.L_x_6243:
[C---:B------:R-:W-:Y:S02]  /*51c0*/  FSETP.GTU.FTZ.AND P0, PT, |R3|.reuse, +INF , PT ;  /* 0x7f8000000300780b */ /* 0x040fe40003f1c200 */
[----:B------:R-:W-:-:S04]  /*51d0*/  LOP3.LUT R2, R3, 0x80000000, R2, 0xb8, !PT ;  /* 0x8000000003027812 */ /* 0x000fc800078eb802 */
[----:B------:R-:W-:-:S04]  /*51e0*/  FSEL R18, R3, R2, P0 ;  /* 0x0000000203127208 */ /* 0x000fc80000000000 */
[----:B------:R-:W-:Y:S02]  /*51f0*/  F2FP.PACK_AB R18, RZ, R18 ;  /* 0x00000012ff12723e */ /* 0x000fe400000000ff */
.L_x_6242:
[----:B------:R-:W-:Y:S05]  /*5200*/  BSYNC B1 ;  /* 0x0000000000017941 */ /* 0x000fea0003800000 */
.L_x_6241:
[----:B------:R-:W-:Y:S01]  /*5210*/  IADD3 R3, R23, 0x180, RZ ;  /* 0x0000018017037810 */ /* 0x000fe20007ffe0ff */
[----:B------:R-:W-:Y:S03]  /*5220*/  BSSY B1, `(.L_x_6252) ;  /* 0x000004b000017945 */ /* 0x000fe60003800000 */
[----:B------:R-:W-:-:S13]  /*5230*/  ISETP.GE.AND P0, PT, R3, R22, PT ;  /* 0x000000160300720c */ /* 0x000fda0003f06270 */
[----:B------:R-:W-:Y:S05]  /*5240*/  @P0 BRA `(.L_x_6253) ;  /* 0x0000048000000947 */ /* 0x000fea0003800000 */
[----:B------:R-:W1:Y:S01]  /*5250*/  LDC.U16 R2, c[0x0][0x166] ;  /* 0x00005980ff027b82 */ /* 0x000e620000000400 */
[----:B------:R-:W-:Y:S01]  /*5260*/  HADD2.F32 R7, -RZ, R24.H0_H0 ;  /* 0x20000018ff077230 */ /* 0x000fe20000004100 */
[----:B------:R-:W-:Y:S01]  /*5270*/  BSSY B0, `(.L_x_6254) ;  /* 0x0000041000007945 */ /* 0x000fe20003800000 */
[----:B-1----:R-:W-:-:S05]  /*5280*/  HADD2.F32 R2, -RZ, R2.H0_H0 ;  /* 0x20000002ff027230 */ /* 0x002fca0000004100 */
        /* <DEDUP_REMOVED lines=26> */
.L_x_6259:
[----:B------:R-:W-:Y:S01]  /*5430*/  FSETP.GEU.FTZ.AND P0, PT, R6, -R8, PT ;  /* 0x800000080600720b */ /* 0x000fe20003f1e000 */
[----:B------:R-:W-:-:S12]  /*5440*/  FADD.FTZ R4, R4, -1 ;  /* 0xbf80000004047421 */ /* 0x000fd80000010000 */
[----:B------:R-:W-:Y:S02]  /*5450*/  @!P0 FADD.FTZ R4, R4, -1 ;  /* 0xbf80000004048421 */ /* 0x000fe40000010000 */
.L_x_6258:
[----:B------:R-:W-:Y:S05]  /*5460*/  BSYNC B2 ;  /* 0x0000000000027941 */ /* 0x000fea0003800000 */
.L_x_6257:
[----:B------:R-:W-:Y:S01]  /*5470*/  FFMA.FTZ R3, -R8, R4, R3 ;  /* 0x0000000408037223 */ /* 0x000fe20000010103 */
[----:B------:R-:W-:Y:S05]  /*5480*/  BRA `(.L_x_6255) ;  /* 0x000001f000007947 */ /* 0x000fea0003800000 */
.L_x_6256:
        /* <DEDUP_REMOVED lines=15> */
.L_x_6262:
        /* <DEDUP_REMOVED lines=13> */
.L_x_6261:
[----:B------:R-:W-:Y:S05]  /*5650*/  BSYNC B2 ;  /* 0x0000000000027941 */ /* 0x000fea0003800000 */
.L_x_6260:
[----:B------:R-:W-:-:S04]  /*5660*/  FMUL.FTZ R3, R4, 1.1920928955078125e-07 ;  /* 0x3400000004037820 */ /* 0x000fc80000410000 */
[----:B------:R-:W-:Y:S02]  /*5670*/  FMUL.FTZ R3, R8, R3 ;  /* 0x0000000308037220 */ /* 0x000fe40000410000 */
.L_x_6255:
[----:B------:R-:W-:Y:S05]  /*5680*/  BSYNC B0 ;  /* 0x0000000000007941 */ /* 0x000fea0003800000 */
.L_x_6254:
[C---:B------:R-:W-:Y:S02]  /*5690*/  FSETP.GTU.FTZ.AND P0, PT, |R3|.reuse, +INF , PT ;  /* 0x7f8000000300780b */ /* 0x040fe40003f1c200 */
[----:B------:R-:W-:-:S04]  /*56a0*/  LOP3.LUT R2, R3, 0x80000000, R2, 0xb8, !PT ;  /* 0x8000000003027812 */ /* 0x000fc800078eb802 */
[----:B------:R-:W-:-:S04]  /*56b0*/  FSEL R19, R3, R2, P0 ;  /* 0x0000000203137208 */ /* 0x000fc80000000000 */
[----:B------:R-:W-:Y:S02]  /*56c0*/  F2FP.PACK_AB R19, RZ, R19 ;  /* 0x00000013ff13723e */ /* 0x000fe400000000ff */
.L_x_6253:
[----:B------:R-:W-:Y:S05]  /*56d0*/  BSYNC B1 ;  /* 0x0000000000017941 */ /* 0x000fea0003800000 */
.L_x_6252:
        /* <DEDUP_REMOVED lines=25> */
.L_x_6269:
[----:B------:R-:W-:Y:S01]  /*5870*/  HADD2.F32 R5, -RZ, R0.H0_H0 ;  /* 0x20000000ff057230 */ /* 0x000fe20000004100 */
[----:B------:R-:W-:-:S05]  /*5880*/  IMAD.MOV.U32 R23, RZ, RZ, R9 ;  /* 0x000000ffff177224 */ /* 0x000fca00078e0009 */
[----:B------:R-:W1:Y:S02]  /*5890*/  F2I.S64.TRUNC R4, R5 ;  /* 0x0000000500047311 */ /* 0x000e64000020d900 */
[----:B-1----:R1:W-:Y:S01]  /*58a0*/  STG.E.U8 [R2.64], R4 ;  /* 0x0000000402007986 */ /* 0x0023e2000c101124 */
[----:B------:R-:W-:Y:S05]  /*58b0*/  BRA `(.L_x_6271) ;  /* 0x00000f8000007947 */ /* 0x000fea0003800000 */
.L_x_6268:
        /* <DEDUP_REMOVED lines=11> */
.L_x_6273:
[----:B------:R-:W-:Y:S01]  /*5970*/  HADD2.F32 R0, -RZ, R0.H0_H0 ;  /* 0x20000000ff007230 */ /* 0x000fe20000004100 */
[----:B------:R-:W-:-:S03]  /*5980*/  IMAD.MOV.U32 R23, RZ, RZ, R9 ;  /* 0x000000ffff177224 */ /* 0x000fc600078e0009 */
[----:B------:R-:W1:Y:S02]  /*5990*/  F2I.FTZ.TRUNC.NTZ R5, R0 ;  /* 0x0000000000057305 */ /* 0x000e64000021f100 */
[----:B-1----:R1:W-:Y:S01]  /*59a0*/  STG.E [R2.64], R5 ;  /* 0x0000000502007986 */ /* 0x0023e2000c101924 */
[----:B------:R-:W-:Y:S05]  /*59b0*/  BRA `(.L_x_6271) ;  /* 0x00000e8000007947 */ /* 0x000fea0003800000 */
.L_x_6272:
[----:B------:R-:W-:Y:S01]  /*59c0*/  HADD2.F32 R0, -RZ, R0.H0_H0 ;  /* 0x20000000ff007230 */ /* 0x000fe20000004100 */
[----:B------:R-:W-:-:S03]  /*59d0*/  IMAD.MOV.U32 R23, RZ, RZ, R9 ;  /* 0x000000ffff177224 */ /* 0x000fc600078e0009 */
[----:B------:R-:W1:Y:S02]  /*59e0*/  F2I.FTZ.TRUNC.NTZ R5, R0 ;  /* 0x0000000000057305 */ /* 0x000e64000021f100 */
[----:B-1----:R1:W-:Y:S01]  /*59f0*/  STG.E.U16 [R2.64], R5 ;  /* 0x0000000502007986 */ /* 0x0023e2000c101524 */
[----:B------:R-:W-:Y:S05]  /*5a00*/  BRA `(.L_x_6271) ;  /* 0x00000e3000007947 */ /* 0x000fea0003800000 */
.L_x_6267:
        /* <DEDUP_REMOVED lines=10> */
.L_x_6275:
[----:B------:R1:W-:Y:S01]  /*5ab0*/  STG.E.U16 [R2.64], R0 ;  /* 0x0000000002007986 */ /* 0x0003e2000c101524 */
[----:B------:R-:W-:Y:S01]  /*5ac0*/  IMAD.MOV.U32 R23, RZ, RZ, R9 ;  /* 0x000000ffff177224 */ /* 0x000fe200078e0009 */
[----:B------:R-:W-:Y:S05]  /*5ad0*/  BRA `(.L_x_6271) ;  /* 0x00000d6000007947 */ /* 0x000fea0003800000 */
.L_x_6274:
        /* <DEDUP_REMOVED lines=11> */
.L_x_6277:
[----:B------:R-:W-:Y:S01]  /*5b90*/  HADD2.F32 R0, -RZ, R0.H0_H0 ;  /* 0x20000000ff007230 */ /* 0x000fe20000004100 */
[----:B------:R-:W-:-:S04]  /*5ba0*/  IMAD.MOV.U32 R23, RZ, RZ, R9 ;  /* 0x000000ffff177224 */ /* 0x000fc800078e0009 */
[----:B------:R-:W-:-:S04]  /*5bb0*/  F2FP.PACK_AB R0, RZ, R0 ;  /* 0x00000000ff00723e */ /* 0x000fc800000000ff */
[----:B------:R-:W-:-:S05]  /*5bc0*/  PRMT R0, R0, 0x5410, RZ ;  /* 0x0000541000007816 */ /* 0x000fca00000000ff */
[----:B------:R1:W-:Y:S01]  /*5bd0*/  STG.E [R2.64], R0 ;  /* 0x0000000002007986 */ /* 0x0003e2000c101924 */
[----:B------:R-:W-:Y:S05]  /*5be0*/  BRA `(.L_x_6271) ;  /* 0x00000c5000007947 */ /* 0x000fea0003800000 */
.L_x_6276:
[----:B------:R-:W-:Y:S01]  /*5bf0*/  HADD2.F32 R4, -RZ, R0.H0_H0 ;  /* 0x20000000ff047230 */ /* 0x000fe20000004100 */
[----:B------:R-:W-:-:S04]  /*5c00*/  IMAD.MOV.U32 R23, RZ, RZ, R9 ;  /* 0x000000ffff177224 */ /* 0x000fc800078e0009 */
[----:B------:R-:W-:-:S06]  /*5c10*/  FMUL.FTZ R4, R4, 1 ;  /* 0x3f80000004047820 */ /* 0x000fcc0000410000 */
[----:B------:R-:W1:Y:S02]  /*5c20*/  F2F.F64.F32 R4, R4 ;  /* 0x0000000400047310 */ /* 0x000e640000201800 */
[----:B-1----:R1:W-:Y:S01]  /*5c30*/  STG.E.64 [R2.64], R4 ;  /* 0x0000000402007986 */ /* 0x0023e2000c101b24 */
[----:B------:R-:W-:Y:S05]  /*5c40*/  BRA `(.L_x_6271) ;  /* 0x00000bf000007947 */ /* 0x000fea0003800000 */
.L_x_6266:
        /* <DEDUP_REMOVED lines=14> */
.L_x_6280:
[----:B------:R-:W-:Y:S01]  /*5d30*/  HADD2.F32 R0, -RZ, R0.H0_H0 ;  /* 0x20000000ff007230 */ /* 0x000fe20000004100 */
[----:B------:R-:W-:Y:S01]  /*5d40*/  CS2R R6, SRZ ;  /* 0x0000000000067805 */ /* 0x000fe2000001ff00 */
[----:B------:R-:W-:-:S03]  /*5d50*/  IMAD.MOV.U32 R23, RZ, RZ, R9 ;  /* 0x000000ffff177224 */ /* 0x000fc600078e0009 */
[----:B------:R-:W-:-:S04]  /*5d60*/  FMUL.FTZ R0, R0, 1 ;  /* 0x3f80000000007820 */ /* 0x000fc80000410000 */
[----:B------:R-:W1:Y:S02]  /*5d70*/  F2F.F64.F32 R4, R0 ;  /* 0x0000000000047310 */ /* 0x000e640000201800 */
[----:B-1----:R1:W-:Y:S01]  /*5d80*/  STG.E.128 [R2.64], R4 ;  /* 0x0000000402007986 */ /* 0x0023e2000c101d24 */
[----:B------:R-:W-:Y:S05]  /*5d90*/  BRA `(.L_x_6271) ;  /* 0x00000aa000007947 */ /* 0x000fea0003800000 */
.L_x_6279:
        /* <DEDUP_REMOVED lines=21> */
.L_x_6284:
[----:B------:R-:W-:Y:S05]  /*5ef0*/  BSYNC B0 ;  /* 0x0000000000007941 */ /* 0x000fea0003800000 */
.L_x_6283:
[----:B------:R-:W-:Y:S01]  /*5f00*/  LOP3.LUT R5, R0, R5, RZ, 0xfc, !PT ;  /* 0x0000000500057212 */ /* 0x000fe200078efcff */
[----:B------:R-:W-:-:S04]  /*5f10*/  IMAD.MOV.U32 R23, RZ, RZ, R9 ;  /* 0x000000ffff177224 */ /* 0x000fc800078e0009 */
[----:B------:R1:W-:Y:S01]  /*5f20*/  STG.E.U8 [R2.64], R5 ;  /* 0x0000000502007986 */ /* 0x0003e2000c101124 */
[----:B------:R-:W-:Y:S05]  /*5f30*/  BRA `(.L_x_6271) ;  /* 0x0000090000007947 */ /* 0x000fea0003800000 */
.L_x_6282:
        /* <DEDUP_REMOVED lines=13> */
.L_x_6286:
[----:B------:R-:W-:Y:S01]  /*6010*/  IMAD.MOV.U32 R0, RZ, RZ, 0x7f ;  /* 0x0000007fff007424 */ /* 0x000fe200078e00ff */
[----:B------:R-:W-:-:S04]  /*6020*/  ISETP.GT.U32.AND P0, PT, R4, 0x7f800000, PT ;  /* 0x7f8000000400780c */ /* 0x000fc80003f04070 */
[----:B------:R-:W-:-:S04]  /*6030*/  SEL R0, R0, 0x7c, P0 ;  /* 0x0000007c00007807 */ /* 0x000fc80000000000 */
.L_x_6287:
[----:B------:R-:W-:Y:S05]  /*6040*/  BSYNC B0 ;  /* 0x0000000000007941 */ /* 0x000fea0003800000 */
.L_x_6285:
[----:B------:R-:W-:Y:S01]  /*6050*/  LOP3.LUT R4, R5, 0x80000000, RZ, 0xc0, !PT ;  /* 0x8000000005047812 */ /* 0x000fe200078ec0ff */
[----:B------:R-:W-:-:S03]  /*6060*/  IMAD.MOV.U32 R23, RZ, RZ, R9 ;  /* 0x000000ffff177224 */ /* 0x000fc600078e0009 */
[----:B------:R-:W-:-:S04]  /*6070*/  SHF.R.U32.HI R5, RZ, 0x18, R4 ;  /* 0x00000018ff057819 */ /* 0x000fc80000011604 */
[----:B------:R-:W-:-:S05]  /*6080*/  LOP3.LUT R5, R0, R5, RZ, 0xfc, !PT ;  /* 0x0000000500057212 */ /* 0x000fca00078efcff */
[----:B------:R1:W-:Y:S01]  /*6090*/  STG.E.U8 [R2.64], R5 ;  /* 0x0000000502007986 */ /* 0x0003e2000c101124 */
[----:B------:R-:W-:Y:S05]  /*60a0*/  BRA `(.L_x_6271) ;  /* 0x0000079000007947 */ /* 0x000fea0003800000 */
.L_x_6281:
[----:B------:R-:W-:Y:S01]  /*60b0*/  HADD2.F32 R0, -RZ, R0.H0_H0 ;  /* 0x20000000ff007230 */ /* 0x000fe20000004100 */
[----:B------:R-:W-:-:S04]  /*60c0*/  IMAD.MOV.U32 R23, RZ, RZ, R9 ;  /* 0x000000ffff177224 */ /* 0x000fc800078e0009 */
[----:B------:R-:W-:-:S05]  /*60d0*/  F2FP.BF16.PACK_AB R0, RZ, R0 ;  /* 0x00000000ff00723e */ /* 0x000fca00000010ff */
[----:B------:R1:W-:Y:S01]  /*60e0*/  STG.E.U16 [R2.64], R0 ;  /* 0x0000000002007986 */ /* 0x0003e2000c101524 */
[----:B------:R-:W-:Y:S05]  /*60f0*/  BRA `(.L_x_6271) ;  /* 0x0000074000007947 */ /* 0x000fea0003800000 */
.L_x_6278:
        /* <DEDUP_REMOVED lines=13> */
.L_x_6290:
        /* <DEDUP_REMOVED lines=17> */
.L_x_6293:
[----:B------:R-:W-:-:S04]  /*62e0*/  LOP3.LUT R0, R7, 0x80000000, RZ, 0xc0, !PT ;  /* 0x8000000007007812 */ /* 0x000fc800078ec0ff */
[----:B------:R-:W-:-:S04]  /*62f0*/  SHF.R.U32.HI R5, RZ, 0x18, R0 ;  /* 0x00000018ff057819 */ /* 0x000fc80000011600 */
[----:B------:R-:W-:-:S04]  /*6300*/  LOP3.LUT R4, R4, R5, RZ, 0xfc, !PT ;  /* 0x0000000504047212 */ /* 0x000fc800078efcff */
[----:B------:R-:W-:Y:S02]  /*6310*/  PRMT R0, R4, 0x7610, R0 ;  /* 0x0000761004007816 */ /* 0x000fe40000000000 */
.L_x_6292:
[----:B------:R-:W-:Y:S05]  /*6320*/  BSYNC B0 ;  /* 0x0000000000007941 */ /* 0x000fea0003800000 */
.L_x_6291:
[----:B------:R1:W-:Y:S01]  /*6330*/  STG.E.U8 [R2.64], R0 ;  /* 0x0000000002007986 */ /* 0x0003e2000c101124 */
[----:B------:R-:W-:Y:S01]  /*6340*/  IMAD.MOV.U32 R23, RZ, RZ, R9 ;  /* 0x000000ffff177224 */ /* 0x000fe200078e0009 */
[----:B------:R-:W-:Y:S05]  /*6350*/  BRA `(.L_x_6271) ;  /* 0x000004e000007947 */ /* 0x000fea0003800000 */
.L_x_6289:
        /* <DEDUP_REMOVED lines=17> */
.L_x_6296:
[----:B------:R-:W-:-:S04]  /*6470*/  LOP3.LUT R0, R7, 0x80000000, RZ, 0xc0, !PT ;  /* 0x8000000007007812 */ /* 0x000fc800078ec0ff */
[----:B------:R-:W-:-:S04]  /*6480*/  SHF.R.U32.HI R5, RZ, 0x18, R0 ;  /* 0x00000018ff057819 */ /* 0x000fc80000011600 */
[----:B------:R-:W-:-:S04]  /*6490*/  LOP3.LUT R4, R4, R5, RZ, 0xfc, !PT ;  /* 0x0000000504047212 */ /* 0x000fc800078efcff */
[----:B------:R-:W-:Y:S02]  /*64a0*/  PRMT R0, R4, 0x7610, R0 ;  /* 0x0000761004007816 */ /* 0x000fe40000000000 */
.L_x_6295:
[----:B------:R-:W-:Y:S05]  /*64b0*/  BSYNC B0 ;  /* 0x0000000000007941 */ /* 0x000fea0003800000 */
.L_x_6294:
[----:B------:R1:W-:Y:S01]  /*64c0*/  STG.E.U8 [R2.64], R0 ;  /* 0x0000000002007986 */ /* 0x0003e2000c101124 */
[----:B------:R-:W-:Y:S01]  /*64d0*/  IMAD.MOV.U32 R23, RZ, RZ, R9 ;  /* 0x000000ffff177224 */ /* 0x000fe200078e0009 */
[----:B------:R-:W-:Y:S05]  /*64e0*/  BRA `(.L_x_6271) ;  /* 0x0000035000007947 */ /* 0x000fea0003800000 */
.L_x_6288:
        /* <DEDUP_REMOVED lines=23> */
.L_x_6270:
        /* <DEDUP_REMOVED lines=21> */
.L_x_6298:
[----:B------:R-:W-:Y:S01]  /*67b0*/  HADD2.F32 R4, -RZ, R0.H0_H0 ;  /* 0x20000000ff047230 */ /* 0x000fe20000004100 */
[----:B------:R-:W-:-:S05]  /*67c0*/  IMAD.MOV.U32 R23, RZ, RZ, R9 ;  /* 0x000000ffff177224 */ /* 0x000fca00078e0009 */
[----:B------:R-:W1:Y:S02]  /*67d0*/  F2I.U64.TRUNC R4, R4 ;  /* 0x0000000400047311 */ /* 0x000e64000020d800 */
[----:B-1----:R1:W-:Y:S01]  /*67e0*/  STG.E.64 [R2.64], R4 ;  /* 0x0000000402007986 */ /* 0x0023e2000c101b24 */
[----:B------:R-:W-:Y:S05]  /*67f0*/  BRA `(.L_x_6271) ;  /* 0x0000004000007947 */ /* 0x000fea0003800000 */
.L_x_6297:
[----:B------:R-:W-:Y:S01]  /*6800*/  HADD2.F32 R0, -RZ, R0.H0_H0 ;  /* 0x20000000ff007230 */ /* 0x000fe20000004100 */
[----:B------:R-:W-:-:S03]  /*6810*/  IMAD.MOV.U32 R23, RZ, RZ, R9 ;  /* 0x000000ffff177224 */ /* 0x000fc600078e0009 */
[----:B------:R-:W1:Y:S02]  /*6820*/  F2I.FTZ.U32.TRUNC.NTZ R5, R0 ;  /* 0x0000000000057305 */ /* 0x000e64000021f000 */
[----:B-1----:R1:W-:Y:S02]  /*6830*/  STG.E [R2.64], R5 ;  /* 0x0000000502007986 */ /* 0x0023e4000c101924 */
.L_x_6271:
        /* <DEDUP_REMOVED lines=23> */
.L_x_6303:
[----:B------:R-:W-:-:S06]  /*69b0*/  HADD2.F32 R5, -RZ, R25.H0_H0 ;  /* 0x20000019ff057230 */ /* 0x000fcc0000004100 */
[----:B------:R-:W1:Y:S02]  /*69c0*/  F2I.S64.TRUNC R4, R5 ;  /* 0x0000000500047311 */ /* 0x000e64000020d900 */
[----:B-1----:R1:W-:Y:S01]  /*69d0*/  STG.E.U8 [R2.64], R4 ;  /* 0x0000000402007986 */ /* 0x0023e2000c101124 */
[----:B------:R-:W-:Y:S05]  /*69e0*/  BRA `(.L_x_6305) ;  /* 0x00000e4000007947 */ /* 0x000fea0003800000 */
.L_x_6302:
        /* <DEDUP_REMOVED lines=10> */
.L_x_6307:
[----:B------:R-:W-:-:S06]  /*6a90*/  HADD2.F32 R25, -RZ, R25.H0_H0 ;  /* 0x20000019ff197230 */ /* 0x000fcc0000004100 */
[----:B------:R-:W1:Y:S02]  /*6aa0*/  F2I.FTZ.TRUNC.NTZ R25, R25 ;  /* 0x0000001900197305 */ /* 0x000e64000021f100 */
[----:B-1----:R1:W-:Y:S01]  /*6ab0*/  STG.E [R2.64], R25 ;  /* 0x0000001902007986 */ /* 0x0023e2000c101924 */
[----:B------:R-:W-:Y:S05]  /*6ac0*/  BRA `(.L_x_6305) ;  /* 0x00000d6000007947 */ /* 0x000fea0003800000 */
.L_x_6306:
[----:B------:R-:W-:-:S06]  /*6ad0*/  HADD2.F32 R25, -RZ, R25.H0_H0 ;  /* 0x20000019ff197230 */ /* 0x000fcc0000004100 */
[----:B------:R-:W1:Y:S02]  /*6ae0*/  F2I.FTZ.TRUNC.NTZ R25, R25 ;  /* 0x0000001900197305 */ /* 0x000e64000021f100 */
[----:B-1----:R1:W-:Y:S01]  /*6af0*/  STG.E.U16 [R2.64], R25 ;  /* 0x0000001902007986 */ /* 0x0023e2000c101524 */
[----:B------:R-:W-:Y:S05]  /*6b00*/  BRA `(.L_x_6305) ;  /* 0x00000d2000007947 */ /* 0x000fea0003800000 */
.L_x_6301:
        /* <DEDUP_REMOVED lines=9> */
.L_x_6309:
[----:B------:R1:W-:Y:S01]  /*6ba0*/  STG.E.U16 [R2.64], R25 ;  /* 0x0000001902007986 */ /* 0x0003e2000c101524 */
[----:B------:R-:W-:Y:S05]  /*6bb0*/  BRA `(.L_x_6305) ;  /* 0x00000c7000007947 */ /* 0x000fea0003800000 */
.L_x_6308:
        /* <DEDUP_REMOVED lines=10> */
.L_x_6311:
[----:B------:R-:W-:-:S05]  /*6c60*/  HADD2.F32 R0, -RZ, R25.H0_H0 ;  /* 0x20000019ff007230 */ /* 0x000fca0000004100 */
[----:B------:R-:W-:-:S04]  /*6c70*/  F2FP.PACK_AB R0, RZ, R0 ;  /* 0x00000000ff00723e */ /* 0x000fc800000000ff */
[----:B------:R-:W-:-:S05]  /*6c80*/  PRMT R0, R0, 0x5410, RZ ;  /* 0x0000541000007816 */ /* 0x000fca00000000ff */
[----:B------:R1:W-:Y:S01]  /*6c90*/  STG.E [R2.64], R0 ;  /* 0x0000000002007986 */ /* 0x0003e2000c101924 */
[----:B------:R-:W-:Y:S05]  /*6ca0*/  BRA `(.L_x_6305) ;  /* 0x00000b8000007947 */ /* 0x000fea0003800000 */
.L_x_6310:
[----:B------:R-:W-:-:S05]  /*6cb0*/  HADD2.F32 R4, -RZ, R25.H0_H0 ;  /* 0x20000019ff047230 */ /* 0x000fca0000004100 */
[----:B------:R-:W-:-:S06]  /*6cc0*/  FMUL.FTZ R4, R4, 1 ;  /* 0x3f80000004047820 */ /* 0x000fcc0000410000 */
[----:B------:R-:W1:Y:S02]  /*6cd0*/  F2F.F64.F32 R4, R4 ;  /* 0x0000000400047310 */ /* 0x000e640000201800 */
[----:B-1----:R1:W-:Y:S01]  /*6ce0*/  STG.E.64 [R2.64], R4 ;  /* 0x0000000402007986 */ /* 0x0023e2000c101b24 */
[----:B------:R-:W-:Y:S05]  /*6cf0*/  BRA `(.L_x_6305) ;  /* 0x00000b3000007947 */ /* 0x000fea0003800000 */
.L_x_6300:
        /* <DEDUP_REMOVED lines=13> */
.L_x_6314:
[----:B------:R-:W-:Y:S01]  /*6dd0*/  HADD2.F32 R25, -RZ, R25.H0_H0 ;  /* 0x20000019ff197230 */ /* 0x000fe20000004100 */
[----:B------:R-:W-:-:S04]  /*6de0*/  CS2R R6, SRZ ;  /* 0x0000000000067805 */ /* 0x000fc8000001ff00 */
[----:B------:R-:W-:-:S06]  /*6df0*/  FMUL.FTZ R4, R25, 1 ;  /* 0x3f80000019047820 */ /* 0x000fcc0000410000 */
[----:B------:R-:W1:Y:S02]  /*6e00*/  F2F.F64.F32 R4, R4 ;  /* 0x0000000400047310 */ /* 0x000e640000201800 */
[----:B-1----:R1:W-:Y:S01]  /*6e10*/  STG.E.128 [R2.64], R4 ;  /* 0x0000000402007986 */ /* 0x0023e2000c101d24 */
[----:B------:R-:W-:Y:S05]  /*6e20*/  BRA `(.L_x_6305) ;  /* 0x00000a0000007947 */ /* 0x000fea0003800000 */
.L_x_6313:
        /* <DEDUP_REMOVED lines=21> */
.L_x_6318:
[----:B------:R-:W-:Y:S05]  /*6f80*/  BSYNC B0 ;  /* 0x0000000000007941 */ /* 0x000fea0003800000 */
.L_x_6317:
[----:B------:R-:W-:-:S05]  /*6f90*/  LOP3.LUT R5, R0, R5, RZ, 0xfc, !PT ;  /* 0x0000000500057212 */ /* 0x000fca00078efcff */
[----:B------:R1:W-:Y:S01]  /*6fa0*/  STG.E.U8 [R2.64], R5 ;  /* 0x0000000502007986 */ /* 0x0003e2000c101124 */
[----:B------:R-:W-:Y:S05]  /*6fb0*/  BRA `(.L_x_6305) ;  /* 0x0000087000007947 */ /* 0x000fea0003800000 */
.L_x_6316:
        /* <DEDUP_REMOVED lines=13> */
.L_x_6320:
[----:B------:R-:W-:Y:S01]  /*7090*/  IMAD.MOV.U32 R0, RZ, RZ, 0x7f ;  /* 0x0000007fff007424 */ /* 0x000fe200078e00ff */
[----:B------:R-:W-:-:S04]  /*70a0*/  ISETP.GT.U32.AND P0, PT, R4, 0x7f800000, PT ;  /* 0x7f8000000400780c */ /* 0x000fc80003f04070 */
[----:B------:R-:W-:-:S04]  /*70b0*/  SEL R0, R0, 0x7c, P0 ;  /* 0x0000007c00007807 */ /* 0x000fc80000000000 */
.L_x_6321:
[----:B------:R-:W-:Y:S05]  /*70c0*/  BSYNC B0 ;  /* 0x0000000000007941 */ /* 0x000fea0003800000 */
.L_x_6319:
[----:B------:R-:W-:-:S04]  /*70d0*/  LOP3.LUT R4, R25, 0x80000000, RZ, 0xc0, !PT ;  /* 0x8000000019047812 */ /* 0x000fc800078ec0ff */
[----:B------:R-:W-:-:S04]  /*70e0*/  SHF.R.U32.HI R5, RZ, 0x18, R4 ;  /* 0x00000018ff057819 */ /* 0x000fc80000011604 */
[----:B------:R-:W-:-:S05]  /*70f0*/  LOP3.LUT R5, R0, R5, RZ, 0xfc, !PT ;  /* 0x0000000500057212 */ /* 0x000fca00078efcff */
[----:B------:R1:W-:Y:S01]  /*7100*/  STG.E.U8 [R2.64], R5 ;  /* 0x0000000502007986 */ /* 0x0003e2000c101124 */
[----:B------:R-:W-:Y:S05]  /*7110*/  BRA `(.L_x_6305) ;  /* 0x0000071000007947 */ /* 0x000fea0003800000 */
.L_x_6315:
[----:B------:R-:W-:-:S05]  /*7120*/  HADD2.F32 R0, -RZ, R25.H0_H0 ;  /* 0x20000019ff007230 */ /* 0x000fca0000004100 */
[----:B------:R-:W-:-:S05]  /*7130*/  F2FP.BF16.PACK_AB R0, RZ, R0 ;  /* 0x00000000ff00723e */ /* 0x000fca00000010ff */
[----:B------:R1:W-:Y:S01]  /*7140*/  STG.E.U16 [R2.64], R0 ;  /* 0x0000000002007986 */ /* 0x0003e2000c101524 */
[----:B------:R-:W-:Y:S05]  /*7150*/  BRA `(.L_x_6305) ;  /* 0x000006d000007947 */ /* 0x000fea0003800000 */
.L_x_6312:
        /* <DEDUP_REMOVED lines=12> */
.L_x_6324:
        /* <DEDUP_REMOVED lines=17> */
.L_x_6327:
[----:B------:R-:W-:-:S04]  /*7330*/  LOP3.LUT R0, R25, 0x80000000, RZ, 0xc0, !PT ;  /* 0x8000000019007812 */ /* 0x000fc800078ec0ff */
[----:B------:R-:W-:-:S04]  /*7340*/  SHF.R.U32.HI R5, RZ, 0x18, R0 ;  /* 0x00000018ff057819 */ /* 0x000fc80000011600 */
[----:B------:R-:W-:-:S04]  /*7350*/  LOP3.LUT R4, R4, R5, RZ, 0xfc, !PT ;  /* 0x0000000504047212 */ /* 0x000fc800078efcff */
[----:B------:R-:W-:Y:S02]  /*7360*/  PRMT R0, R4, 0x7610, R0 ;  /* 0x0000761004007816 */ /* 0x000fe40000000000 */
.L_x_6326:
[----:B------:R-:W-:Y:S05]  /*7370*/  BSYNC B0 ;  /* 0x0000000000007941 */ /* 0x000fea0003800000 */
.L_x_6325:
[----:B------:R1:W-:Y:S01]  /*7380*/  STG.E.U8 [R2.64], R0 ;  /* 0x0000000002007986 */ /* 0x0003e2000c101124 */
[----:B------:R-:W-:Y:S05]  /*7390*/  BRA `(.L_x_6305) ;  /* 0x0000049000007947 */ /* 0x000fea0003800000 */
.L_x_6323:
        /* <DEDUP_REMOVED lines=17> */
.L_x_6330:
[----:B------:R-:W-:-:S04]  /*74b0*/  LOP3.LUT R0, R25, 0x80000000, RZ, 0xc0, !PT ;  /* 0x8000000019007812 */ /* 0x000fc800078ec0ff */
[----:B------:R-:W-:-:S04]  /*74c0*/  SHF.R.U32.HI R5, RZ, 0x18, R0 ;  /* 0x00000018ff057819 */ /* 0x000fc80000011600 */
[----:B------:R-:W-:-:S04]  /*74d0*/  LOP3.LUT R4, R4, R5, RZ, 0xfc, !PT ;  /* 0x0000000504047212 */ /* 0x000fc800078efcff */
[----:B------:R-:W-:Y:S02]  /*74e0*/  PRMT R0, R4, 0x7610, R0 ;  /* 0x0000761004007816 */ /* 0x000fe40000000000 */
.L_x_6329:
[----:B------:R-:W-:Y:S05]  /*74f0*/  BSYNC B0 ;  /* 0x0000000000007941 */ /* 0x000fea0003800000 */
.L_x_6328:
[----:B------:R1:W-:Y:S01]  /*7500*/  STG.E.U8 [R2.64], R0 ;  /* 0x0000000002007986 */ /* 0x0003e2000c101124 */
[----:B------:R-:W-:Y:S05]  /*7510*/  BRA `(.L_x_6305) ;  /* 0x0000031000007947 */ /* 0x000fea0003800000 */
.L_x_6322:
        /* <DEDUP_REMOVED lines=22> */
.L_x_6304:
        /* <DEDUP_REMOVED lines=20> */
.L_x_6332:
[----:B------:R-:W-:-:S06]  /*77c0*/  HADD2.F32 R4, -RZ, R25.H0_H0 ;  /* 0x20000019ff047230 */ /* 0x000fcc0000004100 */
[----:B------:R-:W1:Y:S02]  /*77d0*/  F2I.U64.TRUNC R4, R4 ;  /* 0x0000000400047311 */ /* 0x000e64000020d800 */
[----:B-1----:R1:W-:Y:S01]  /*77e0*/  STG.E.64 [R2.64], R4 ;  /* 0x0000000402007986 */ /* 0x0023e2000c101b24 */
[----:B------:R-:W-:Y:S05]  /*77f0*/  BRA `(.L_x_6305) ;  /* 0x0000003000007947 */ /* 0x000fea0003800000 */
.L_x_6331:
[----:B------:R-:W-:-:S06]  /*7800*/  HADD2.F32 R25, -RZ, R25.H0_H0 ;  /* 0x20000019ff197230 */ /* 0x000fcc0000004100 */
[----:B------:R-:W1:Y:S02]  /*7810*/  F2I.FTZ.U32.TRUNC.NTZ R25, R25 ;  /* 0x0000001900197305 */ /* 0x000e64000021f000 */
[----:B-1----:R1:W-:Y:S02]  /*7820*/  STG.E [R2.64], R25 ;  /* 0x0000001902007986 */ /* 0x0023e4000c101924 */
.L_x_6305:
[----:B------:R-:W-:-:S04]  /*7830*/  IADD3 R23, R23, 0x80, RZ ;  /* 0x0000008017177810 */ /* 0x000fc80007ffe0ff */
.L_x_6265:
[----:B------:R-:W-:-:S13]  /*7840*/  ISETP.GE.AND P0, PT, R23, R22, PT ;  /* 0x000000161700720c */ /* 0x000fda0003f06270 */
[----:B------:R-:W-:Y:S01]  /*7850*/  @P0 BREAK B6 ;  /* 0x0000000000060942 */ /* 0x000fe20003800000 */
[----:B------:R-:W-:Y:S05]  /*7860*/  @P0 BRA `(.L_x_6299) ;  /* 0x00000fe000000947 */ /* 0x000fea0003800000 */
[----:B------:R-:W-:Y:S05]  /*7870*/  BSYNC B6 ;  /* 0x0000000000067941 */ /* 0x000fea0003800000 */
.L_x_6264:
        /* <DEDUP_REMOVED lines=20> */
.L_x_6336:
[----:B------:R-:W-:-:S06]  /*79c0*/  HADD2.F32 R5, -RZ, R18.H0_H0 ;  /* 0x20000012ff057230 */ /* 0x000fcc0000004100 */
[----:B------:R-:W1:Y:S02]  /*79d0*/  F2I.S64.TRUNC R4, R5 ;  /* 0x0000000500047311 */ /* 0x000e64000020d900 */
[----:B-1----:R1:W-:Y:S01]  /*79e0*/  STG.E.U8 [R2.64], R4 ;  /* 0x0000000402007986 */ /* 0x0023e2000c101124 */
[----:B------:R-:W-:Y:S05]  /*79f0*/  BRA `(.L_x_6338) ;  /* 0x00000e4000007947 */ /* 0x000fea0003800000 */
.L_x_6335:
        /* <DEDUP_REMOVED lines=10> */
.L_x_6340:
[----:B------:R-:W-:-:S04]  /*7aa0*/  HADD2.F32 R18, -RZ, R18.H0_H0 ;  /* 0x20000012ff127230 */ /* 0x000fc80000004100 */
[----:B------:R-:W1:Y:S02]  /*7ab0*/  F2I.FTZ.TRUNC.NTZ R5, R18 ;  /* 0x0000001200057305 */ /* 0x000e64000021f100 */
[----:B-1----:R1:W-:Y:S01]  /*7ac0*/  STG.E [R2.64], R5 ;  /* 0x0000000502007986 */ /* 0x0023e2000c101924 */
[----:B------:R-:W-:Y:S05]  /*7ad0*/  BRA `(.L_x_6338) ;  /* 0x00000d6000007947 */ /* 0x000fea0003800000 */
.L_x_6339:
[----:B------:R-:W-:-:S04]  /*7ae0*/  HADD2.F32 R18, -RZ, R18.H0_H0 ;  /* 0x20000012ff127230 */ /* 0x000fc80000004100 */
[----:B------:R-:W1:Y:S02]  /*7af0*/  F2I.FTZ.TRUNC.NTZ R5, R18 ;  /* 0x0000001200057305 */ /* 0x000e64000021f100 */
[----:B-1----:R1:W-:Y:S01]  /*7b00*/  STG.E.U16 [R2.64], R5 ;  /* 0x0000000502007986 */ /* 0x0023e2000c101524 */
[----:B------:R-:W-:Y:S05]  /*7b10*/  BRA `(.L_x_6338) ;  /* 0x00000d2000007947 */ /* 0x000fea0003800000 */
.L_x_6334:
        /* <DEDUP_REMOVED lines=9> */
.L_x_6342:
[----:B------:R1:W-:Y:S01]  /*7bb0*/  STG.E.U16 [R2.64], R18 ;  /* 0x0000001202007986 */ /* 0x0003e2000c101524 */
[----:B------:R-:W-:Y:S05]  /*7bc0*/  BRA `(.L_x_6338) ;  /* 0x00000c7000007947 */ /* 0x000fea0003800000 */
.L_x_6341:
        /* <DEDUP_REMOVED lines=10> */
.L_x_6344:
[----:B------:R-:W-:-:S05]  /*7c70*/  HADD2.F32 R0, -RZ, R18.H0_H0 ;  /* 0x20000012ff007230 */ /* 0x000fca0000004100 */
[----:B------:R-:W-:-:S04]  /*7c80*/  F2FP.PACK_AB R0, RZ, R0 ;  /* 0x00000000ff00723e */ /* 0x000fc800000000ff */
[----:B------:R-:W-:-:S05]  /*7c90*/  PRMT R0, R0, 0x5410, RZ ;  /* 0x0000541000007816 */ /* 0x000fca00000000ff */
[----:B------:R1:W-:Y:S01]  /*7ca0*/  STG.E [R2.64], R0 ;  /* 0x0000000002007986 */ /* 0x0003e2000c101924 */
[----:B------:R-:W-:Y:S05]  /*7cb0*/  BRA `(.L_x_6338) ;  /* 0x00000b8000007947 */ /* 0x000fea0003800000 */
.L_x_6343:
[----:B------:R-:W-:-:S05]  /*7cc0*/  HADD2.F32 R4, -RZ, R18.H0_H0 ;  /* 0x20000012ff047230 */ /* 0x000fca0000004100 */
[----:B------:R-:W-:-:S06]  /*7cd0*/  FMUL.FTZ R4, R4, 1 ;  /* 0x3f80000004047820 */ /* 0x000fcc0000410000 */
[----:B------:R-:W1:Y:S02]  /*7ce0*/  F2F.F64.F32 R4, R4 ;  /* 0x0000000400047310 */ /* 0x000e640000201800 */
[----:B-1----:R1:W-:Y:S01]  /*7cf0*/  STG.E.64 [R2.64], R4 ;  /* 0x0000000402007986 */ /* 0x0023e2000c101b24 */
[----:B------:R-:W-:Y:S05]  /*7d00*/  BRA `(.L_x_6338) ;  /* 0x00000b3000007947 */ /* 0x000fea0003800000 */
.L_x_6333:
        /* <DEDUP_REMOVED lines=13> */
.L_x_6347:
[----:B------:R-:W-:Y:S01]  /*7de0*/  HADD2.F32 R18, -RZ, R18.H0_H0 ;  /* 0x20000012ff127230 */ /* 0x000fe20000004100 */
[----:B------:R-:W-:-:S04]  /*7df0*/  CS2R R6, SRZ ;  /* 0x0000000000067805 */ /* 0x000fc8000001ff00 */
[----:B------:R-:W-:-:S06]  /*7e00*/  FMUL.FTZ R4, R18, 1 ;  /* 0x3f80000012047820 */ /* 0x000fcc0000410000 */
[----:B------:R-:W1:Y:S02]  /*7e10*/  F2F.F64.F32 R4, R4 ;  /* 0x0000000400047310 */ /* 0x000e640000201800 */
[----:B-1----:R1:W-:Y:S01]  /*7e20*/  STG.E.128 [R2.64], R4 ;  /* 0x0000000402007986 */ /* 0x0023e2000c101d24 */
[----:B------:R-:W-:Y:S05]  /*7e30*/  BRA `(.L_x_6338) ;  /* 0x00000a0000007947 */ /* 0x000fea0003800000 */
.L_x_6346:
        /* <DEDUP_REMOVED lines=21> */
.L_x_6351:
[----:B------:R-:W-:Y:S05]  /*7f90*/  BSYNC B0 ;  /* 0x0000000000007941 */ /* 0x000fea0003800000 */
.L_x_6350:
[----:B------:R-:W-:-:S05]  /*7fa0*/  LOP3.LUT R5, R0, R5, RZ, 0xfc, !PT ;  /* 0x0000000500057212 */ /* 0x000fca00078efcff */
[----:B------:R1:W-:Y:S01]  /*7fb0*/  STG.E.U8 [R2.64], R5 ;  /* 0x0000000502007986 */ /* 0x0003e2000c101124 */
[----:B------:R-:W-:Y:S05]  /*7fc0*/  BRA `(.L_x_6338) ;  /* 0x0000087000007947 */ /* 0x000fea0003800000 */
.L_x_6349:
        /* <DEDUP_REMOVED lines=13> */
.L_x_6353:
[----:B------:R-:W-:Y:S01]  /*80a0*/  IMAD.MOV.U32 R0, RZ, RZ, 0x7f ;  /* 0x0000007fff007424 */ /* 0x000fe200078e00ff */
[----:B------:R-:W-:-:S04]  /*80b0*/  ISETP.GT.U32.AND P0, PT, R4, 0x7f800000, PT ;  /* 0x7f8000000400780c */ /* 0x000fc80003f04070 */
[----:B------:R-:W-:-:S04]  /*80c0*/  SEL R0, R0, 0x7c, P0 ;  /* 0x0000007c00007807 */ /* 0x000fc80000000000 */
.L_x_6354:
[----:B------:R-:W-:Y:S05]  /*80d0*/  BSYNC B0 ;  /* 0x0000000000007941 */ /* 0x000fea0003800000 */
.L_x_6352:
[----:B------:R-:W-:-:S04]  /*80e0*/  LOP3.LUT R4, R5, 0x80000000, RZ, 0xc0, !PT ;  /* 0x8000000005047812 */ /* 0x000fc800078ec0ff */
[----:B------:R-:W-:-:S04]  /*80f0*/  SHF.R.U32.HI R5, RZ, 0x18, R4 ;  /* 0x00000018ff057819 */ /* 0x000fc80000011604 */
[----:B------:R-:W-:-:S05]  /*8100*/  LOP3.LUT R5, R0, R5, RZ, 0xfc, !PT ;  /* 0x0000000500057212 */ /* 0x000fca00078efcff */
[----:B------:R1:W-:Y:S01]  /*8110*/  STG.E.U8 [R2.64], R5 ;  /* 0x0000000502007986 */ /* 0x0003e2000c101124 */
[----:B------:R-:W-:Y:S05]  /*8120*/  BRA `(.L_x_6338) ;  /* 0x0000071000007947 */ /* 0x000fea0003800000 */
.L_x_6348:
[----:B------:R-:W-:-:S05]  /*8130*/  HADD2.F32 R0, -RZ, R18.H0_H0 ;  /* 0x20000012ff007230 */ /* 0x000fca0000004100 */
[----:B------:R-:W-:-:S05]  /*8140*/  F2FP.BF16.PACK_AB R0, RZ, R0 ;  /* 0x00000000ff00723e */ /* 0x000fca00000010ff */
[----:B------:R1:W-:Y:S01]  /*8150*/  STG.E.U16 [R2.64], R0 ;  /* 0x0000000002007986 */ /* 0x0003e2000c101524 */
[----:B------:R-:W-:Y:S05]  /*8160*/  BRA `(.L_x_6338) ;  /* 0x000006d000007947 */ /* 0x000fea0003800000 */
.L_x_6345:
        /* <DEDUP_REMOVED lines=12> */
.L_x_6357:
        /* <DEDUP_REMOVED lines=17> */
.L_x_6360:
[----:B------:R-:W-:-:S04]  /*8340*/  LOP3.LUT R0, R7, 0x80000000, RZ, 0xc0, !PT ;  /* 0x8000000007007812 */ /* 0x000fc800078ec0ff */
[----:B------:R-:W-:-:S04]  /*8350*/  SHF.R.U32.HI R5, RZ, 0x18, R0 ;  /* 0x00000018ff057819 */ /* 0x000fc80000011600 */
[----:B------:R-:W-:-:S04]  /*8360*/  LOP3.LUT R4, R4, R5, RZ, 0xfc, !PT ;  /* 0x0000000504047212 */ /* 0x000fc800078efcff */
[----:B------:R-:W-:Y:S02]  /*8370*/  PRMT R0, R4, 0x7610, R0 ;  /* 0x0000761004007816 */ /* 0x000fe40000000000 */
.L_x_6359:
[----:B------:R-:W-:Y:S05]  /*8380*/  BSYNC B0 ;  /* 0x0000000000007941 */ /* 0x000fea0003800000 */
.L_x_6358:
[----:B------:R1:W-:Y:S01]  /*8390*/  STG.E.U8 [R2.64], R0 ;  /* 0x0000000002007986 */ /* 0x0003e2000c101124 */
[----:B------:R-:W-:Y:S05]  /*83a0*/  BRA `(.L_x_6338) ;  /* 0x0000049000007947 */ /* 0x000fea0003800000 */
.L_x_6356:
        /* <DEDUP_REMOVED lines=17> */
.L_x_6363:
[----:B------:R-:W-:-:S04]  /*84c0*/  LOP3.LUT R0, R7, 0x80000000, RZ, 0xc0, !PT ;  /* 0x8000000007007812 */ /* 0x000fc800078ec0ff */
[----:B------:R-:W-:-:S04]  /*84d0*/  SHF.R.U32.HI R5, RZ, 0x18, R0 ;  /* 0x00000018ff057819 */ /* 0x000fc80000011600 */
[----:B------:R-:W-:-:S04]  /*84e0*/  LOP3.LUT R4, R4, R5, RZ, 0xfc, !PT ;  /* 0x0000000504047212 */ /* 0x000fc800078efcff */
[----:B------:R-:W-:Y:S02]  /*84f0*/  PRMT R0, R4, 0x7610, R0 ;  /* 0x0000761004007816 */ /* 0x000fe40000000000 */
.L_x_6362:
[----:B------:R-:W-:Y:S05]  /*8500*/  BSYNC B0 ;  /* 0x0000000000007941 */ /* 0x000fea0003800000 */
.L_x_6361:
[----:B------:R1:W-:Y:S01]  /*8510*/  STG.E.U8 [R2.64], R0 ;  /* 0x0000000002007986 */ /* 0x0003e2000c101124 */
[----:B------:R-:W-:Y:S05]  /*8520*/  BRA `(.L_x_6338) ;  /* 0x0000031000007947 */ /* 0x000fea0003800000 */
.L_x_6355:
        /* <DEDUP_REMOVED lines=22> */
.L_x_6337:
        /* <DEDUP_REMOVED lines=20> */
.L_x_6365:
[----:B------:R-:W-:-:S06]  /*87d0*/  HADD2.F32 R4, -RZ, R18.H0_H0 ;  /* 0x20000012ff047230 */ /* 0x000fcc0000004100 */
[----:B------:R-:W1:Y:S02]  /*87e0*/  F2I.U64.TRUNC R4, R4 ;  /* 0x0000000400047311 */ /* 0x000e64000020d800 */
[----:B-1----:R1:W-:Y:S01]  /*87f0*/  STG.E.64 [R2.64], R4 ;  /* 0x0000000402007986 */ /* 0x0023e2000c101b24 */
[----:B------:R-:W-:Y:S05]  /*8800*/  BRA `(.L_x_6338) ;  /* 0x0000003000007947 */ /* 0x000fea0003800000 */
.L_x_6364:
[----:B------:R-:W-:-:S04]  /*8810*/  HADD2.F32 R18, -RZ, R18.H0_H0 ;  /* 0x20000012ff127230 */ /* 0x000fc80000004100 */
[----:B------:R-:W1:Y:S02]  /*8820*/  F2I.FTZ.U32.TRUNC.NTZ R5, R18 ;  /* 0x0000001200057305 */ /* 0x000e64000021f000 */
[----:B-1----:R1:W-:Y:S02]  /*8830*/  STG.E [R2.64], R5 ;  /* 0x0000000502007986 */ /* 0x0023e4000c101924 */
.L_x_6338:
[----:B------:R-:W-:Y:S02]  /*8840*/  IADD3 R23, R23, 0x80, RZ ;  /* 0x0000008017177810 */ /* 0x000fe40007ffe0ff */
.L_x_6299:
[----:B------:R-:W-:Y:S05]  /*8850*/  BSYNC B7 ;  /* 0x0000000000077941 */ /* 0x000fea0003800000 */
.L_x_6263:
        /* <DEDUP_REMOVED lines=21> */
.L_x_6369:
[----:B------:R-:W-:-:S06]  /*89b0*/  HADD2.F32 R5, -RZ, R19.H0_H0 ;  /* 0x20000013ff057230 */ /* 0x000fcc0000004100 */
[----:B------:R-:W1:Y:S02]  /*89c0*/  F2I.S64.TRUNC R4, R5 ;  /* 0x0000000500047311 */ /* 0x000e64000020d900 */
[----:B-1----:R-:W-:Y:S01]  /*89d0*/  STG.E.U8 [R2.64], R4 ;  /* 0x0000000402007986 */ /* 0x002fe2000c101124 */
[----:B------:R-:W-:Y:S05]  /*89e0*/  EXIT ;  /* 0x000000000000794d */ /* 0x000fea0003800000 */
.L_x_6368:
        /* <DEDUP_REMOVED lines=10> */
.L_x_6372:
[----:B------:R-:W-:-:S06]  /*8a90*/  HADD2.F32 R19, -RZ, R19.H0_H0 ;  /* 0x20000013ff137230 */ /* 0x000fcc0000004100 */
[----:B------:R-:W1:Y:S02]  /*8aa0*/  F2I.FTZ.TRUNC.NTZ R19, R19 ;  /* 0x0000001300137305 */ /* 0x000e64000021f100 */
[----:B-1----:R-:W-:Y:S01]  /*8ab0*/  STG.E [R2.64], R19 ;  /* 0x0000001302007986 */ /* 0x002fe2000c101924 */
[----:B------:R-:W-:Y:S05]  /*8ac0*/  EXIT ;  /* 0x000000000000794d */ /* 0x000fea0003800000 */
.L_x_6371:
[----:B------:R-:W-:-:S06]  /*8ad0*/  HADD2.F32 R19, -RZ, R19.H0_H0 ;  /* 0x20000013ff137230 */ /* 0x000fcc0000004100 */
[----:B------:R-:W1:Y:S02]  /*8ae0*/  F2I.FTZ.TRUNC.NTZ R19, R19 ;  /* 0x0000001300137305 */ /* 0x000e64000021f100 */
[----:B-1----:R-:W-:Y:S01]  /*8af0*/  STG.E.U16 [R2.64], R19 ;  /* 0x0000001302007986 */ /* 0x002fe2000c101524 */
[----:B------:R-:W-:Y:S05]  /*8b00*/  EXIT ;  /* 0x000000000000794d */ /* 0x000fea0003800000 */
.L_x_6367:
        /* <DEDUP_REMOVED lines=9> */
.L_x_6374:
[----:B------:R-:W-:Y:S01]  /*8ba0*/  STG.E.U16 [R2.64], R19 ;  /* 0x0000001302007986 */ /* 0x000fe2000c101524 */
[----:B------:R-:W-:Y:S05]  /*8bb0*/  EXIT ;  /* 0x000000000000794d */ /* 0x000fea0003800000 */
.L_x_6373:
        /* <DEDUP_REMOVED lines=10> */
.L_x_6376:
[----:B------:R-:W-:-:S05]  /*8c60*/  HADD2.F32 R0, -RZ, R19.H0_H0 ;  /* 0x20000013ff007230 */ /* 0x000fca0000004100 */
[----:B------:R-:W-:-:S04]  /*8c70*/  F2FP.PACK_AB R0, RZ, R0 ;  /* 0x00000000ff00723e */ /* 0x000fc800000000ff */
[----:B------:R-:W-:-:S05]  /*8c80*/  PRMT R0, R0, 0x5410, RZ ;  /* 0x0000541000007816 */ /* 0x000fca00000000ff */
[----:B------:R-:W-:Y:S01]  /*8c90*/  STG.E [R2.64], R0 ;  /* 0x0000000002007986 */ /* 0x000fe2000c101924 */
[----:B------:R-:W-:Y:S05]  /*8ca0*/  EXIT ;  /* 0x000000000000794d */ /* 0x000fea0003800000 */
.L_x_6375:
[----:B------:R-:W-:-:S05]  /*8cb0*/  HADD2.F32 R4, -RZ, R19.H0_H0 ;  /* 0x20000013ff047230 */ /* 0x000fca0000004100 */
[----:B------:R-:W-:-:S06]  /*8cc0*/  FMUL.FTZ R4, R4, 1 ;  /* 0x3f80000004047820 */ /* 0x000fcc0000410000 */
[----:B------:R-:W1:Y:S02]  /*8cd0*/  F2F.F64.F32 R4, R4 ;  /* 0x0000000400047310 */ /* 0x000e640000201800 */
[----:B-1----:R-:W-:Y:S01]  /*8ce0*/  STG.E.64 [R2.64], R4 ;  /* 0x0000000402007986 */ /* 0x002fe2000c101b24 */
[----:B------:R-:W-:Y:S05]  /*8cf0*/  EXIT ;  /* 0x000000000000794d */ /* 0x000fea0003800000 */
.L_x_6366:
        /* <DEDUP_REMOVED lines=13> */
.L_x_6379:
[----:B------:R-:W-:Y:S01]  /*8dd0*/  HADD2.F32 R19, -RZ, R19.H0_H0 ;  /* 0x20000013ff137230 */ /* 0x000fe20000004100 */
[----:B------:R-:W-:-:S04]  /*8de0*/  CS2R R6, SRZ ;  /* 0x0000000000067805 */ /* 0x000fc8000001ff00 */
[----:B------:R-:W-:-:S06]  /*8df0*/  FMUL.FTZ R4, R19, 1 ;  /* 0x3f80000013047820 */ /* 0x000fcc0000410000 */
[----:B------:R-:W1:Y:S02]  /*8e00*/  F2F.F64.F32 R4, R4 ;  /* 0x0000000400047310 */ /* 0x000e640000201800 */
[----:B-1----:R-:W-:Y:S01]  /*8e10*/  STG.E.128 [R2.64], R4 ;  /* 0x0000000402007986 */ /* 0x002fe2000c101d24 */
[----:B------:R-:W-:Y:S05]  /*8e20*/  EXIT ;  /* 0x000000000000794d */ /* 0x000fea0003800000 */
.L_x_6378:
        /* <DEDUP_REMOVED lines=21> */
.L_x_6383:
[----:B------:R-:W-:Y:S05]  /*8f80*/  BSYNC B0 ;  /* 0x0000000000007941 */ /* 0x000fea0003800000 */
.L_x_6382:
[----:B------:R-:W-:-:S05]  /*8f90*/  LOP3.LUT R5, R0, R5, RZ, 0xfc, !PT ;  /* 0x0000000500057212 */ /* 0x000fca00078efcff */
[----:B------:R-:W-:Y:S01]  /*8fa0*/  STG.E.U8 [R2.64], R5 ;  /* 0x0000000502007986 */ /* 0x000fe2000c101124 */
[----:B------:R-:W-:Y:S05]  /*8fb0*/  EXIT ;  /* 0x000000000000794d */ /* 0x000fea0003800000 */
.L_x_6381:
        /* <DEDUP_REMOVED lines=13> */
.L_x_6385:
[----:B------:R-:W-:Y:S01]  /*9090*/  IMAD.MOV.U32 R0, RZ, RZ, 0x7f ;  /* 0x0000007fff007424 */ /* 0x000fe200078e00ff */
[----:B------:R-:W-:-:S04]  /*90a0*/  ISETP.GT.U32.AND P0, PT, R4, 0x7f800000, PT ;  /* 0x7f8000000400780c */ /* 0x000fc80003f04070 */
[----:B------:R-:W-:-:S04]  /*90b0*/  SEL R0, R0, 0x7c, P0 ;  /* 0x0000007c00007807 */ /* 0x000fc80000000000 */
.L_x_6386:
[----:B------:R-:W-:Y:S05]  /*90c0*/  BSYNC B0 ;  /* 0x0000000000007941 */ /* 0x000fea0003800000 */
.L_x_6384:
[----:B------:R-:W-:-:S04]  /*90d0*/  LOP3.LUT R4, R19, 0x80000000, RZ, 0xc0, !PT ;  /* 0x8000000013047812 */ /* 0x000fc800078ec0ff */
[----:B------:R-:W-:-:S04]  /*90e0*/  SHF.R.U32.HI R5, RZ, 0x18, R4 ;  /* 0x00000018ff057819 */ /* 0x000fc80000011604 */
[----:B------:R-:W-:-:S05]  /*90f0*/  LOP3.LUT R5, R0, R5, RZ, 0xfc, !PT ;  /* 0x0000000500057212 */ /* 0x000fca00078efcff */
[----:B------:R-:W-:Y:S01]  /*9100*/  STG.E.U8 [R2.64], R5 ;  /* 0x0000000502007986 */ /* 0x000fe2000c101124 */
[----:B------:R-:W-:Y:S05]  /*9110*/  EXIT ;  /* 0x000000000000794d */ /* 0x000fea0003800000 */
.L_x_6380:
[----:B------:R-:W-:-:S05]  /*9120*/  HADD2.F32 R0, -RZ, R19.H0_H0 ;  /* 0x20000013ff007230 */ /* 0x000fca0000004100 */
[----:B------:R-:W-:-:S05]  /*9130*/  F2FP.BF16.PACK_AB R0, RZ, R0 ;  /* 0x00000000ff00723e */ /* 0x000fca00000010ff */
[----:B------:R-:W-:Y:S01]  /*9140*/  STG.E.U16 [R2.64], R0 ;  /* 0x0000000002007986 */ /* 0x000fe2000c101524 */
[----:B------:R-:W-:Y:S05]  /*9150*/  EXIT ;  /* 0x000000000000794d */ /* 0x000fea0003800000 */
.L_x_6377:
        /* <DEDUP_REMOVED lines=12> */
.L_x_6389:
        /* <DEDUP_REMOVED lines=17> */
.L_x_6392:
[----:B------:R-:W-:-:S04]  /*9330*/  LOP3.LUT R0, R19, 0x80000000, RZ, 0xc0, !PT ;  /* 0x8000000013007812 */ /* 0x000fc800078ec0ff */
[----:B------:R-:W-:-:S04]  /*9340*/  SHF.R.U32.HI R5, RZ, 0x18, R0 ;  /* 0x00000018ff057819 */ /* 0x000fc80000011600 */
[----:B------:R-:W-:-:S04]  /*9350*/  LOP3.LUT R4, R4, R5, RZ, 0xfc, !PT ;  /* 0x0000000504047212 */ /* 0x000fc800078efcff */
[----:B------:R-:W-:Y:S02]  /*9360*/  PRMT R0, R4, 0x7610, R0 ;  /* 0x0000761004007816 */ /* 0x000fe40000000000 */
.L_x_6391:
[----:B------:R-:W-:Y:S05]  /*9370*/  BSYNC B0 ;  /* 0x0000000000007941 */ /* 0x000fea0003800000 */
.L_x_6390:
[----:B------:R-:W-:Y:S01]  /*9380*/  STG.E.U8 [R2.64], R0 ;  /* 0x0000000002007986 */ /* 0x000fe2000c101124 */
[----:B------:R-:W-:Y:S05]  /*9390*/  EXIT ;  /* 0x000000000000794d */ /* 0x000fea0003800000 */
.L_x_6388:
        /* <DEDUP_REMOVED lines=17> */
.L_x_6395:
[----:B------:R-:W-:-:S04]  /*94b0*/  LOP3.LUT R0, R19, 0x80000000, RZ, 0xc0, !PT ;  /* 0x8000000013007812 */ /* 0x000fc800078ec0ff */
[----:B------:R-:W-:-:S04]  /*94c0*/  SHF.R.U32.HI R5, RZ, 0x18, R0 ;  /* 0x00000018ff057819 */ /* 0x000fc80000011600 */
[----:B------:R-:W-:-:S04]  /*94d0*/  LOP3.LUT R4, R4, R5, RZ, 0xfc, !PT ;  /* 0x0000000504047212 */ /* 0x000fc800078efcff */
[----:B------:R-:W-:Y:S02]  /*94e0*/  PRMT R0, R4, 0x7610, R0 ;  /* 0x0000761004007816 */ /* 0x000fe40000000000 */
.L_x_6394:
[----:B------:R-:W-:Y:S05]  /*94f0*/  BSYNC B0 ;  /* 0x0000000000007941 */ /* 0x000fea0003800000 */
.L_x_6393:
[----:B------:R-:W-:Y:S01]  /*9500*/  STG.E.U8 [R2.64], R0 ;  /* 0x0000000002007986 */ /* 0x000fe2000c101124 */
[----:B------:R-:W-:Y:S05]  /*9510*/  EXIT ;  /* 0x000000000000794d */ /* 0x000fea0003800000 */
.L_x_6387:
        /* <DEDUP_REMOVED lines=22> */
.L_x_6370:
        /* <DEDUP_REMOVED lines=20> */
.L_x_6397:
[----:B------:R-:W-:-:S06]  /*97c0*/  HADD2.F32 R4, -RZ, R19.H0_H0 ;  /* 0x20000013ff047230 */ /* 0x000fcc0000004100 */
[----:B------:R-:W1:Y:S02]  /*97d0*/  F2I.U64.TRUNC R4, R4 ;  /* 0x0000000400047311 */ /* 0x000e64000020d800 */
[----:B-1----:R-:W-:Y:S01]  /*97e0*/  STG.E.64 [R2.64], R4 ;  /* 0x0000000402007986 */ /* 0x002fe2000c101b24 */
[----:B------:R-:W-:Y:S05]  /*97f0*/  EXIT ;  /* 0x000000000000794d */ /* 0x000fea0003800000 */
.L_x_6396:
[----:B------:R-:W-:-:S06]  /*9800*/  HADD2.F32 R19, -RZ, R19.H0_H0 ;  /* 0x20000013ff137230 */ /* 0x000fcc0000004100 */
[----:B------:R-:W1:Y:S02]  /*9810*/  F2I.FTZ.U32.TRUNC.NTZ R19, R19 ;  /* 0x0000001300137305 */ /* 0x000e64000021f000 */
[----:B-1----:R-:W-:Y:S01]  /*9820*/  STG.E [R2.64], R19 ;  /* 0x0000001302007986 */ /* 0x002fe2000c101924 */
[----:B------:R-:W-:Y:S05]  /*9830*/  EXIT ;  /* 0x000000000000794d */ /* 0x000fea0003800000 */
.L_x_6398:
        /* <DEDUP_REMOVED lines=12> */
.L_x_50553:


//--------------------- .text._ZN2at6native18elementwise_kernelILi128ELi4EZNS0_22gpu_kernel_impl_nocastINS0_13AUnaryFunctorIN3c104HalfES5_S5_ZZZNS0_16fmod_kernel_cudaERNS_18TensorIteratorBaseEENKUlvE0_clEvENKUlvE1_clEvEUlS5_S5_E_EEEEvS7_RKT_EUliE_EEviT1_ --------------------------
	.section	.text._ZN2at6native18elementwise_kernelILi128ELi4EZNS0_22gpu_kernel_impl_nocastINS0_13AUnaryFunctorIN3c104HalfES5_S5_ZZZNS0_16fmod_kernel_cudaERNS_18TensorIteratorBaseEENKUlvE0_clEvENKUlvE1_clEvEUlS5_S5_E_EEEEvS7_RKT_EUliE_EEviT1_,"ax",@progbits
	.sectioninfo	@"SHI_REGISTERS=16"
	.align	128
        .global         _ZN2at6native18elementwise_kernelILi128ELi4EZNS0_22gpu_kernel_impl_nocastINS0_13AUnaryFunctorIN3c104HalfES5_S5_ZZZNS0_16fmod_kernel_cudaERNS_18TensorIteratorBaseEENKUlvE0_clEvENKUlvE1_clEvEUlS5_S5_E_EEEEvS7_RKT_EUliE_EEviT1_
        .type           _ZN2at6native18elementwise_kernelILi128ELi4EZNS0_22gpu_kernel_impl_nocastINS0_13AUnaryFunctorIN3c104HalfES5_S5_ZZZNS0_16fmod_kernel_cudaERNS_18TensorIteratorBaseEENKUlvE0_clEvENKUlvE1_clEvEUlS5_S5_E_EEEEvS7_RKT_EUliE_EEviT1_,@function
        .size           _ZN2at6native18elementwise_kernelILi128ELi4EZNS0_22gpu_kernel_impl_nocastINS0_13AUnaryFunctorIN3c104HalfES5_S5_ZZZNS0_16fmod_kernel_cudaERNS_18TensorIteratorBaseEENKUlvE0_clEvENKUlvE1_clEvEUlS5_S5_E_EEEEvS7_RKT_EUliE_EEviT1_,(.L_x_50554 - _ZN2at6native18elementwise_kernelILi128ELi4EZNS0_22gpu_kernel_impl_nocastINS0_13AUnaryFunctorIN3c104HalfES5_S5_ZZZNS0_16fmod_kernel_cudaERNS_18TensorIteratorBaseEENKUlvE0_clEvENKUlvE1_clEvEUlS5_S5_E_EEEEvS7_RKT_EUliE_EEviT1_)
        .other          _ZN2at6native18elementwise_kernelILi128ELi4EZNS0_22gpu_kernel_impl_nocastINS0_13AUnaryFunctorIN3c104HalfES5_S5_ZZZNS0_16fmod_kernel_cudaERNS_18TensorIteratorBaseEENKUlvE0_clEvENKUlvE1_clEvEUlS5_S5_E_EEEEvS7_RKT_EUliE_EEviT1_,@"STO_CUDA_ENTRY STV_DEFAULT"
_ZN2at6native18elementwise_kernelILi128ELi4EZNS0_22gpu_kernel_impl_nocastINS0_13AUnaryFunctorIN3c104HalfES5_S5_ZZZNS0_16fmod_kernel_cudaERNS_18TensorIteratorBaseEENKUlvE0_clEvENKUlvE1_clEvEUlS5_S5_E_EEEEvS7_RKT_EUliE_EEviT1_:
.text._ZN2at6native18elementwise_kernelILi128ELi4EZNS0_22gpu_kernel_impl_nocastINS0_13AUnaryFunctorIN3c104HalfES5_S5_ZZZNS0_16fmod_kernel_cudaERNS_18TensorIteratorBaseEENKUlvE0_clEvENKUlvE1_clEvEUlS5_S5_E_EEEEvS7_RKT_EUliE_EEviT1_:
        /* <DEDUP_REMOVED lines=235> */
.L_x_6401:
[----:B------:R-:W-:-:S05]  /*0eb0*/  IADD3 R6, P0, R3, c[0x0][0x368], RZ ;  /* 0x0000da0003067a10 */ /* 0x000fca0007f1e0ff */
[----:B------:R-:W-:-:S05]  /*0ec0*/  IMAD.X R7, RZ, RZ, c[0x0][0x36c], P0 ;  /* 0x0000db00ff077624 */ /* 0x000fca00000e06ff */
[----:B------:R-:W2:Y:S01]  /*0ed0*/  LDG.E.U16 R6, [R6.64] ;  /* 0x0000000406067981 */ /* 0x000ea2000c1e1500 */
[----:B------:R-:W0:Y:S01]  /*0ee0*/  LDC.U16 R4, c[0x0][0x372] ;  /* 0x0000dc80ff047b82 */ /* 0x000e220000000400 */
[----:B------:R-:W-:Y:S01]  /*0ef0*/  IADD3 R2, P1, R2, c[0x0][0x360], RZ ;  /* 0x0000d80002027a10 */ /* 0x000fe20007f3e0ff */
[----:B------:R-:W-:Y:S03]  /*0f00*/  BSSY B0, `(.L_x_6402) ;  /* 0x0000043000007945 */ /* 0x000fe60003800000 */
[----:B------:R-:W-:Y:S01]  /*0f10*/  IADD3.X R3, RZ, c[0x0][0x364], RZ, P1, !PT ;  /* 0x0000d900ff037a10 */ /* 0x000fe20000ffe4ff */
[----:B0-----:R-:W-:-:S05]  /*0f20*/  HADD2.F32 R4, -RZ, R4.H0_H0 ;  /* 0x20000004ff047230 */ /* 0x001fca0000004100 */
[----:B------:R-:W-:Y:S01]  /*0f30*/  FADD.FTZ R5, |R4|, -RZ ;  /* 0x800000ff04057221 */ /* 0x000fe20000010200 */
[----:B--2---:R-:W-:-:S05]  /*0f40*/  HADD2.F32 R9, -RZ, R6.H0_H0 ;  /* 0x20000006ff097230 */ /* 0x004fca0000004100 */
        /* <DEDUP_REMOVED lines=25> */
.L_x_6407:
[----:B------:R-:W-:Y:S01]  /*10e0*/  FSETP.GEU.FTZ.AND P0, PT, R8, -R10, PT ;  /* 0x8000000a0800720b */ /* 0x000fe20003f1e000 */
[----:B------:R-:W-:-:S12]  /*10f0*/  FADD.FTZ R6, R6, -1 ;  /* 0xbf80000006067421 */ /* 0x000fd80000010000 */
[----:B------:R-:W-:Y:S02]  /*1100*/  @!P0 FADD.FTZ R6, R6, -1 ;  /* 0xbf80000006068421 */ /* 0x000fe40000010000 */
.L_x_6406:
[----:B------:R-:W-:Y:S05]  /*1110*/  BSYNC B2 ;  /* 0x0000000000027941 */ /* 0x000fea0003800000 */
.L_x_6405:
[----:B------:R-:W-:Y:S01]  /*1120*/  FFMA.FTZ R5, -R10, R6, R5 ;  /* 0x000000060a057223 */ /* 0x000fe20000010105 */
[----:B------:R-:W-:Y:S05]  /*1130*/  BRA `(.L_x_6403) ;  /* 0x000001f000007947 */ /* 0x000fea0003800000 */
.L_x_6404:
        /* <DEDUP_REMOVED lines=15> */
.L_x_6410:
        /* <DEDUP_REMOVED lines=13> */
.L_x_6409:
[----:B------:R-:W-:Y:S05]  /*1300*/  BSYNC B2 ;  /* 0x0000000000027941 */ /* 0x000fea0003800000 */
.L_x_6408:
[----:B------:R-:W-:-:S04]  /*1310*/  FMUL.FTZ R5, R6, 1.1920928955078125e-07 ;  /* 0x3400000006057820 */ /* 0x000fc80000410000 */
[----:B------:R-:W-:Y:S02]  /*1320*/  FMUL.FTZ R5, R10, R5 ;  /* 0x000000050a057220 */ /* 0x000fe40000410000 */
.L_x_6403:
[----:B------:R-:W-:Y:S05]  /*1330*/  BSYNC B0 ;  /* 0x0000000000007941 */ /* 0x000fea0003800000 */
.L_x_6402:
[C---:B------:R-:W-:Y:S02]  /*1340*/  FSETP.GTU.FTZ.AND P0, PT, |R5|.reuse, +INF , PT ;  /* 0x7f8000000500780b */ /* 0x040fe40003f1c200 */
[C---:B------:R-:W-:Y:S02]  /*1350*/  LOP3.LUT R4, R5.reuse, 0x80000000, R4, 0xb8, !PT ;  /* 0x8000000005047812 */ /* 0x040fe400078eb804 */
[----:B------:R-:W-:Y:S02]  /*1360*/  IADD3 R0, R0, 0x80, RZ ;  /* 0x0000008000007810 */ /* 0x000fe40007ffe0ff */
[----:B------:R-:W-:-:S04]  /*1370*/  FSEL R4, R5, R4, P0 ;  /* 0x0000000405047208 */ /* 0x000fc80000000000 */
[----:B------:R-:W-:-:S05]  /*1380*/  F2FP.PACK_AB R4, RZ, R4 ;  /* 0x00000004ff04723e */ /* 0x000fca00000000ff */
[----:B------:R1:W-:Y:S02]  /*1390*/  STG.E.U16 [R2.64], R4 ;  /* 0x0000000402007986 */ /* 0x0003e4000c101504 */
.L_x_6400:
[----:B------:R-:W-:Y:S05]  /*13a0*/  BSYNC B1 ;  /* 0x0000000000017941 */ /* 0x000fea0003800000 */
.L_x_6399:
        /* <DEDUP_REMOVED lines=230> */
.L_x_6413:
[----:B------:R-:W-:-:S04]  /*2210*/  IADD3 R6, P0, R3, c[0x0][0x368], RZ ;  /* 0x0000da0003067a10 */ /* 0x000fc80007f1e0ff */
[----:B------:R-:W-:-:S05]  /*2220*/  IADD3.X R7, RZ, c[0x0][0x36c], RZ, P0, !PT ;  /* 0x0000db00ff077a10 */ /* 0x000fca00007fe4ff */
[----:B------:R-:W2:Y:S01]  /*2230*/  LDG.E.U16 R6, [R6.64] ;  /* 0x0000000406067981 */ /* 0x000ea2000c1e1500 */
[----:B------:R-:W1:Y:S01]  /*2240*/  LDC.U16 R4, c[0x0][0x372] ;  /* 0x0000dc80ff047b82 */ /* 0x000e620000000400 */
[----:B------:R-:W-:Y:S01]  /*2250*/  IADD3 R2, P1, R2, c[0x0][0x360], RZ ;  /* 0x0000d80002027a10 */ /* 0x000fe20007f3e0ff */
[----:B------:R-:W-:Y:S03]  /*2260*/  BSSY B1, `(.L_x_6414) ;  /* 0x0000043000017945 */ /* 0x000fe60003800000 */
[----:B------:R-:W-:Y:S01]  /*2270*/  IADD3.X R3, RZ, c[0x0][0x364], RZ, P1, !PT ;  /* 0x0000d900ff037a10 */ /* 0x000fe20000ffe4ff */
[----:B-1----:R-:W-:-:S05]  /*2280*/  HADD2.F32 R4, -RZ, R4.H0_H0 ;  /* 0x20000004ff047230 */ /* 0x002fca0000004100 */
        /* <DEDUP_REMOVED lines=27> */
.L_x_6419:
[----:B------:R-:W-:Y:S01]  /*2440*/  FSETP.GEU.FTZ.AND P0, PT, R8, -R10, PT ;  /* 0x8000000a0800720b */ /* 0x000fe20003f1e000 */
[----:B------:R-:W-:-:S12]  /*2450*/  FADD.FTZ R6, R6, -1 ;  /* 0xbf80000006067421 */ /* 0x000fd80000010000 */
[----:B------:R-:W-:Y:S02]  /*2460*/  @!P0 FADD.FTZ R6, R6, -1 ;  /* 0xbf80000006068421 */ /* 0x000fe40000010000 */
.L_x_6418:
[----:B------:R-:W-:Y:S05]  /*2470*/  BSYNC B2 ;  /* 0x0000000000027941 */ /* 0x000fea0003800000 */
.L_x_6417:
[----:B------:R-:W-:Y:S01]  /*2480*/  FFMA.FTZ R5, -R10, R6, R5 ;  /* 0x000000060a057223 */ /* 0x000fe20000010105 */
[----:B------:R-:W-:Y:S05]  /*2490*/  BRA `(.L_x_6415) ;  /* 0x000001f000007947 */ /* 0x000fea0003800000 */
.L_x_6416:
        /* <DEDUP_REMOVED lines=15> */
.L_x_6422:
        /* <DEDUP_REMOVED lines=13> */
.L_x_6421:
[----:B------:R-:W-:Y:S05]  /*2660*/  BSYNC B2 ;  /* 0x0000000000027941 */ /* 0x000fea0003800000 */
.L_x_6420:
[----:B------:R-:W-:-:S04]  /*2670*/  FMUL.FTZ R5, R6, 1.1920928955078125e-07 ;  /* 0x3400000006057820 */ /* 0x000fc80000410000 */
[----:B------:R-:W-:Y:S02]  /*2680*/  FMUL.FTZ R5, R10, R5 ;  /* 0x000000050a057220 */ /* 0x000fe40000410000 */
.L_x_6415:
[----:B------:R-:W-:Y:S05]  /*2690*/  BSYNC B1 ;  /* 0x0000000000017941 */ /* 0x000fea0003800000 */
.L_x_6414:
        /* <DEDUP_REMOVED lines=235> */
.L_x_6423:
        /* <DEDUP_REMOVED lines=35> */
.L_x_6429:
[----:B------:R-:W-:Y:S01]  /*3780*/  FSETP.GEU.FTZ.AND P0, PT, R8, -R10, PT ;  /* 0x8000000a0800720b */ /* 0x000fe20003f1e000 */
[----:B------:R-:W-:-:S12]  /*3790*/  FADD.FTZ R6, R6, -1 ;  /* 0xbf80000006067421 */ /* 0x000fd80000010000 */
[----:B------:R-:W-:Y:S02]  /*37a0*/  @!P0 FADD.FTZ R6, R6, -1 ;  /* 0xbf80000006068421 */ /* 0x000fe40000010000 */
.L_x_6428:
[----:B------:R-:W-:Y:S05]  /*37b0*/  BSYNC B2 ;  /* 0x0000000000027941 */ /* 0x000fea0003800000 */
.L_x_6427:
[----:B------:R-:W-:Y:S01]  /*37c0*/  FFMA.FTZ R5, -R10, R6, R5 ;  /* 0x000000060a057223 */ /* 0x000fe20000010105 */
[----:B------:R-:W-:Y:S05]  /*37d0*/  BRA `(.L_x_6425) ;  /* 0x000001f000007947 */ /* 0x000fea0003800000 */
.L_x_6426:
        /* <DEDUP_REMOVED lines=15> */
.L_x_6432:
        /* <DEDUP_REMOVED lines=13> */
.L_x_6431:
[----:B------:R-:W-:Y:S05]  /*39a0*/  BSYNC B2 ;  /* 0x0000000000027941 */ /* 0x000fea0003800000 */
.L_x_6430:
[----:B------:R-:W-:-:S04]  /*39b0*/  FMUL.FTZ R5, R6, 1.1920928955078125e-07 ;  /* 0x3400000006057820 */ /* 0x000fc80000410000 */
[----:B------:R-:W-:Y:S02]  /*39c0*/  FMUL.FTZ R5, R10, R5 ;  /* 0x000000050a057220 */ /* 0x000fe40000410000 */
.L_x_6425:
[----:B------:R-:W-:Y:S05]  /*39d0*/  BSYNC B1 ;  /* 0x0000000000017941 */ /* 0x000fea0003800000 */
.L_x_6424:
[C---:B------:R-:W-:Y:S02]  /*39e0*/  FSETP.GTU.FTZ.AND P0, PT, |R5|.reuse, +INF , PT ;  /* 0x7f8000000500780b */ /* 0x040fe40003f1c200 */
[C---:B------:R-:W-:Y:S02]  /*39f0*/  LOP3.LUT R4, R5.reuse, 0x80000000, R4, 0xb8, !PT ;  /* 0x8000000005047812 */ /* 0x040fe400078eb804 */
[----:B------:R-:W-:Y:S02]  /*3a00*/  IADD3 R0, R0, 0x80, RZ ;  /* 0x0000008000007810 */ /* 0x000fe40007ffe0ff */
[----:B------:R-:W-:-:S04]  /*3a10*/  FSEL R4, R5, R4, P0 ;  /* 0x0000000405047208 */ /* 0x000fc80000000000 */
[----:B------:R-:W-:-:S05]  /*3a20*/  F2FP.PACK_AB R4, RZ, R4 ;  /* 0x00000004ff04723e */ /* 0x000fca00000000ff */
[----:B------:R1:W-:Y:S02]  /*3a30*/  STG.E.U16 [R2.64], R4 ;  /* 0x0000000402007986 */ /* 0x0003e4000c101504 */
.L_x_6412:
[----:B------:R-:W-:Y:S05]  /*3a40*/  BSYNC B0 ;  /* 0x0000000000007941 */ /* 0x000fea0003800000 */
.L_x_6411:
        /* <DEDUP_REMOVED lines=229> */
.L_x_6433:
        /* <DEDUP_REMOVED lines=35> */
.L_x_6439:
[----:B------:R-:W-:Y:S01]  /*4ad0*/  FSETP.GEU.FTZ.AND P0, PT, R6, -R8, PT ;  /* 0x800000080600720b */ /* 0x000fe20003f1e000 */
[----:B------:R-:W-:-:S12]  /*4ae0*/  FADD.FTZ R4, R4, -1 ;  /* 0xbf80000004047421 */ /* 0x000fd80000010000 */
[----:B------:R-:W-:Y:S02]  /*4af0*/  @!P0 FADD.FTZ R4, R4, -1 ;  /* 0xbf80000004048421 */ /* 0x000fe40000010000 */
.L_x_6438:
[----:B------:R-:W-:Y:S05]  /*4b00*/  BSYNC B1 ;  /* 0x0000000000017941 */ /* 0x000fea0003800000 */
.L_x_6437:
[----:B------:R-:W-:Y:S01]  /*4b10*/  FFMA.FTZ R7, -R8, R4, R7 ;  /* 0x0000000408077223 */ /* 0x000fe20000010107 */
[----:B------:R-:W-:Y:S05]  /*4b20*/  BRA `(.L_x_6435) ;  /* 0x000001f000007947 */ /* 0x000fea0003800000 */
.L_x_6436:
        /* <DEDUP_REMOVED lines=15> */
.L_x_6442:
        /* <DEDUP_REMOVED lines=13> */
.L_x_6441:
[----:B------:R-:W-:Y:S05]  /*4cf0*/  BSYNC B1 ;  /* 0x0000000000017941 */ /* 0x000fea0003800000 */
.L_x_6440:
[----:B------:R-:W-:-:S04]  /*4d00*/  FMUL.FTZ R4, R4, 1.1920928955078125e-07 ;  /* 0x3400000004047820 */ /* 0x000fc80000410000 */
[----:B------:R-:W-:Y:S02]  /*4d10*/  FMUL.FTZ R7, R9, R4 ;  /* 0x0000000409077220 */ /* 0x000fe40000410000 */
.L_x_6435:
[----:B------:R-:W-:Y:S05]  /*4d20*/  BSYNC B0 ;  /* 0x0000000000007941 */ /* 0x000fea0003800000 */
.L_x_6434:
[C---:B------:R-:W-:Y:S02]  /*4d30*/  FSETP.GTU.FTZ.AND P0, PT, |R7|.reuse, +INF , PT ;  /* 0x7f8000000700780b */ /* 0x040fe40003f1c200 */
[----:B------:R-:W-:-:S04]  /*4d40*/  LOP3.LUT R0, R7, 0x80000000, R0, 0xb8, !PT ;  /* 0x8000000007007812 */ /* 0x000fc800078eb800 */
[----:B------:R-:W-:-:S04]  /*4d50*/  FSEL R0, R7, R0, P0 ;  /* 0x0000000007007208 */ /* 0x000fc80000000000 */
[----:B------:R-:W-:-:S05]  /*4d60*/  F2FP.PACK_AB R0, RZ, R0 ;  /* 0x00000000ff00723e */ /* 0x000fca00000000ff */
[----:B------:R-:W-:Y:S01]  /*4d70*/  STG.E.U16 [R2.64], R0 ;  /* 0x0000000002007986 */ /* 0x000fe2000c101504 */
[----:B------:R-:W-:Y:S05]  /*4d80*/  EXIT ;  /* 0x000000000000794d */ /* 0x000fea0003800000 */
.L_x_6443:
        /* <DEDUP_REMOVED lines=15> */
.L_x_50554:


//--------------------- .text._ZN2at6native27unrolled_elementwise_kernelINS0_13AUnaryFunctorIN3c104HalfES4_S4_ZZZNS0_16fmod_kernel_cudaERNS_18TensorIteratorBaseEENKUlvE0_clEvENKUlvE1_clEvEUlS4_S4_E_EESt5arrayIPcLm2EELi4E23TrivialOffsetCalculatorILi1EjESF_NS0_6memory15LoadWithoutCastENSG_16StoreWithoutCastEEEviT_T0_T2_T3_T4_T5_ --------------------------
	.section	.text._ZN2at6native27unrolled_elementwise_kernelINS0_13AUnaryFunctorIN3c104HalfES4_S4_ZZZNS0_16fmod_kernel_cudaERNS_18TensorIteratorBaseEENKUlvE0_clEvENKUlvE1_clEvEUlS4_S4_E_EESt5arrayIPcLm2EELi4E23TrivialOffsetCalculatorILi1EjESF_NS0_6memory15LoadWithoutCastENSG_16StoreWithoutCastEEEviT_T0_T2_T3_T4_T5_,"ax",@progbits
	.sectioninfo	@"SHI_REGISTERS=20"
	.align	128
        .global         _ZN2at6native27unrolled_elementwise_kernelINS0_13AUnaryFunctorIN3c104HalfES4_S4_ZZZNS0_16fmod_kernel_cudaERNS_18TensorIteratorBaseEENKUlvE0_clEvENKUlvE1_clEvEUlS4_S4_E_EESt5arrayIPcLm2EELi4E23TrivialOffsetCalculatorILi1EjESF_NS0_6memory15LoadWithoutCastENSG_16StoreWithoutCastEEEviT_T0_T2_T3_T4_T5_
        .type           _ZN2at6native27unrolled_elementwise_kernelINS0_13AUnaryFunctorIN3c104HalfES4_S4_ZZZNS0_16fmod_kernel_cudaERNS_18TensorIteratorBaseEENKUlvE0_clEvENKUlvE1_clEvEUlS4_S4_E_EESt5arrayIPcLm2EELi4E23TrivialOffsetCalculatorILi1EjESF_NS0_6memory15LoadWithoutCastENSG_16StoreWithoutCastEEEviT_T0_T2_T3_T4_T5_,@function
        .size           _ZN2at6native27unrolled_elementwise_kernelINS0_13AUnaryFunctorIN3c104HalfES4_S4_ZZZNS0_16fmod_kernel_cudaERNS_18TensorIteratorBaseEENKUlvE0_clEvENKUlvE1_clEvEUlS4_S4_E_EESt5arrayIPcLm2EELi4E23TrivialOffsetCalculatorILi1EjESF_NS0_6memory15LoadWithoutCastENSG_16StoreWithoutCastEEEviT_T0_T2_T3_T4_T5_,(.L_x_50555 - _ZN2at6native27unrolled_elementwise_kernelINS0_13AUnaryFunctorIN3c104HalfES4_S4_ZZZNS0_16fmod_kernel_cudaERNS_18TensorIteratorBaseEENKUlvE0_clEvENKUlvE1_clEvEUlS4_S4_E_EESt5arrayIPcLm2EELi4E23TrivialOffsetCalculatorILi1EjESF_NS0_6memory15LoadWithoutCastENSG_16StoreWithoutCastEEEviT_T0_T2_T3_T4_T5_)
        .other          _ZN2at6native27unrolled_elementwise_kernelINS0_13AUnaryFunctorIN3c104HalfES4_S4_ZZZNS0_16fmod_kernel_cudaERNS_18TensorIteratorBaseEENKUlvE0_clEvENKUlvE1_clEvEUlS4_S4_E_EESt5arrayIPcLm2EELi4E23TrivialOffsetCalculatorILi1EjESF_NS0_6memory15LoadWithoutCastENSG_16StoreWithoutCastEEEviT_T0_T2_T3_T4_T5_,@"STO_CUDA_ENTRY STV_DEFAULT"
_ZN2at6native27unrolled_elementwise_kernelINS0_13AUnaryFunctorIN3c104HalfES4_S4_ZZZNS0_16fmod_kernel_cudaERNS_18TensorIteratorBaseEENKUlvE0_clEvENKUlvE1_clEvEUlS4_S4_E_EESt5arrayIPcLm2EELi4E23TrivialOffsetCalculatorILi1EjESF_NS0_6memory15LoadWithoutCastENSG_16StoreWithoutCastEEEviT_T0_T2_T3_T4_T5_:
.text._ZN2at6native27unrolled_elementwise_kernelINS0_13AUnaryFunctorIN3c104HalfES4_S4_ZZZNS0_16fmod_kernel_cudaERNS_18TensorIteratorBaseEENKUlvE0_clEvENKUlvE1_clEvEUlS4_S4_E_EESt5arrayIPcLm2EELi4E23TrivialOffsetCalculatorILi1EjESF_NS0_6memory15LoadWithoutCastENSG_16StoreWithoutCastEEEviT_T0_T2_T3_T4_T5_:
        /* <DEDUP_REMOVED lines=66> */
.L_x_6451:
[----:B------:R-:W-:Y:S01]  /*0420*/  FSETP.GEU.FTZ.AND P0, PT, R11, -R12, PT ;  /* 0x8000000c0b00720b */ /* 0x000fe20003f1e000 */
[----:B------:R-:W-:-:S12]  /*0430*/  FADD.FTZ R9, R9, -1 ;  /* 0xbf80000009097421 */ /* 0x000fd80000010000 */
[----:B------:R-:W-:Y:S02]  /*0440*/  @!P0 FADD.FTZ R9, R9, -1 ;  /* 0xbf80000009098421 */ /* 0x000fe40000010000 */
.L_x_6450:
[----:B------:R-:W-:Y:S05]  /*0450*/  BSYNC B2 ;  /* 0x0000000000027941 */ /* 0x000fea0003800000 */
.L_x_6449:
[----:B------:R-:W-:Y:S01]  /*0460*/  FFMA.FTZ R8, -R12, R9, R8 ;  /* 0x000000090c087223 */ /* 0x000fe20000010108 */
[----:B------:R-:W-:Y:S05]  /*0470*/  BRA `(.L_x_6447) ;  /* 0x000001f000007947 */ /* 0x000fea0003800000 */
.L_x_6448:
        /* <DEDUP_REMOVED lines=15> */
.L_x_6454:
        /* <DEDUP_REMOVED lines=13> */
.L_x_6453:
[----:B------:R-:W-:Y:S05]  /*0640*/  BSYNC B2 ;  /* 0x0000000000027941 */ /* 0x000fea0003800000 */
.L_x_6452:
[----:B------:R-:W-:-:S04]  /*0650*/  FMUL.FTZ R8, R9, 1.1920928955078125e-07 ;  /* 0x3400000009087820 */ /* 0x000fc80000410000 */
[----:B------:R-:W-:Y:S02]  /*0660*/  FMUL.FTZ R8, R13, R8 ;  /* 0x000000080d087220 */ /* 0x000fe40000410000 */
.L_x_6447:
[----:B------:R-:W-:Y:S05]  /*0670*/  BSYNC B0 ;  /* 0x0000000000007941 */ /* 0x000fea0003800000 */
.L_x_6446:
[C---:B------:R-:W-:Y:S02]  /*0680*/  FSETP.GTU.FTZ.AND P0, PT, |R8|.reuse, +INF , PT ;  /* 0x7f8000000800780b */ /* 0x040fe40003f1c200 */
[----:B------:R-:W-:-:S04]  /*0690*/  LOP3.LUT R7, R8, 0x80000000, R7, 0xb8, !PT ;  /* 0x8000000008077812 */ /* 0x000fc800078eb807 */
[----:B------:R-:W-:-:S04]  /*06a0*/  FSEL R8, R8, R7, P0 ;  /* 0x0000000708087208 */ /* 0x000fc80000000000 */
[----:B------:R-:W-:Y:S02]  /*06b0*/  F2FP.PACK_AB R8, RZ, R8 ;  /* 0x00000008ff08723e */ /* 0x000fe400000000ff */
.L_x_6445:
[----:B------:R-:W-:Y:S05]  /*06c0*/  BSYNC B1 ;  /* 0x0000000000017941 */ /* 0x000fea0003800000 */
.L_x_6444:
[----:B------:R-:W-:Y:S01]  /*06d0*/  IADD3 R7, R3, 0x80, RZ ;  /* 0x0000008003077810 */ /* 0x000fe20007ffe0ff */
[----:B------:R-:W-:Y:S03]  /*06e0*/  BSSY B1, `(.L_x_6455) ;  /* 0x000004b000017945 */ /* 0x000fe60003800000 */
[----:B------:R-:W-:-:S13]  /*06f0*/  ISETP.GE.AND P0, PT, R7, R0, PT ;  /* 0x000000000700720c */ /* 0x000fda0003f06270 */
[----:B------:R-:W-:Y:S05]  /*0700*/  @P0 BRA `(.L_x_6456) ;  /* 0x0000048000000947 */ /* 0x000fea0003800000 */
        /* <DEDUP_REMOVED lines=30> */
.L_x_6462:
[----:B------:R-:W-:Y:S01]  /*08f0*/  FSETP.GEU.FTZ.AND P0, PT, R12, -R14, PT ;  /* 0x8000000e0c00720b */ /* 0x000fe20003f1e000 */
[----:B------:R-:W-:-:S12]  /*0900*/  FADD.FTZ R10, R10, -1 ;  /* 0xbf8000000a0a7421 */ /* 0x000fd80000010000 */
[----:B------:R-:W-:Y:S02]  /*0910*/  @!P0 FADD.FTZ R10, R10, -1 ;  /* 0xbf8000000a0a8421 */ /* 0x000fe40000010000 */
.L_x_6461:
[----:B------:R-:W-:Y:S05]  /*0920*/  BSYNC B2 ;  /* 0x0000000000027941 */ /* 0x000fea0003800000 */
.L_x_6460:
[----:B------:R-:W-:Y:S01]  /*0930*/  FFMA.FTZ R9, -R14, R10, R9 ;  /* 0x0000000a0e097223 */ /* 0x000fe20000010109 */
[----:B------:R-:W-:Y:S05]  /*0940*/  BRA `(.L_x_6458) ;  /* 0x000001f000007947 */ /* 0x000fea0003800000 */
.L_x_6459:
        /* <DEDUP_REMOVED lines=15> */
.L_x_6465:
        /* <DEDUP_REMOVED lines=13> */
.L_x_6464:
[----:B------:R-:W-:Y:S05]  /*0b10*/  BSYNC B2 ;  /* 0x0000000000027941 */ /* 0x000fea0003800000 */
.L_x_6463:
[----:B------:R-:W-:-:S04]  /*0b20*/  FMUL.FTZ R9, R10, 1.1920928955078125e-07 ;  /* 0x340000000a097820 */ /* 0x000fc80000410000 */
[----:B------:R-:W-:Y:S02]  /*0b30*/  FMUL.FTZ R9, R14, R9 ;  /* 0x000000090e097220 */ /* 0x000fe40000410000 */
.L_x_6458:
[----:B------:R-:W-:Y:S05]  /*0b40*/  BSYNC B0 ;  /* 0x0000000000007941 */ /* 0x000fea0003800000 */
.L_x_6457:
[C---:B------:R-:W-:Y:S02]  /*0b50*/  FSETP.GTU.FTZ.AND P0, PT, |R9|.reuse, +INF , PT ;  /* 0x7f8000000900780b */ /* 0x040fe40003f1c200 */
[----:B------:R-:W-:-:S04]  /*0b60*/  LOP3.LUT R6, R9, 0x80000000, R6, 0xb8, !PT ;  /* 0x8000000009067812 */ /* 0x000fc800078eb806 */
[----:B------:R-:W-:-:S04]  /*0b70*/  FSEL R6, R9, R6, P0 ;  /* 0x0000000609067208 */ /* 0x000fc80000000000 */
[----:B------:R-:W-:Y:S02]  /*0b80*/  F2FP.PACK_AB R6, RZ, R6 ;  /* 0x00000006ff06723e */ /* 0x000fe400000000ff */
.L_x_6456:
[----:B------:R-:W-:Y:S05]  /*0b90*/  BSYNC B1 ;  /* 0x0000000000017941 */ /* 0x000fea0003800000 */
.L_x_6455:
[----:B0-----:R-:W-:Y:S01]  /*0ba0*/  IADD3 R9, R3, 0x100, RZ ;  /* 0x0000010003097810 */ /* 0x001fe20007ffe0ff */
[----:B------:R-:W-:Y:S03]  /*0bb0*/  BSSY B1, `(.L_x_6466) ;  /* 0x000004b000017945 */ /* 0x000fe60003800000 */
[----:B------:R-:W-:-:S13]  /*0bc0*/  ISETP.GE.AND P0, PT, R9, R0, PT ;  /* 0x000000000900720c */ /* 0x000fda0003f06270 */
[----:B------:R-:W-:Y:S05]  /*0bd0*/  @P0 BRA `(.L_x_6467) ;  /* 0x0000048000000947 */ /* 0x000fea0003800000 */
[----:B------:R-:W0:Y:S01]  /*0be0*/  LDC.U16 R9, c[0x0][0x166] ;  /* 0x00005980ff097b82 */ /* 0x000e220000000400 */
        /* <DEDUP_REMOVED lines=29> */
.L_x_6473:
[----:B------:R-:W-:Y:S01]  /*0dc0*/  FSETP.GEU.FTZ.AND P0, PT, R14, -R13, PT ;  /* 0x8000000d0e00720b */ /* 0x000fe20003f1e000 */
[----:B------:R-:W-:-:S12]  /*0dd0*/  FADD.FTZ R9, R9, -1 ;  /* 0xbf80000009097421 */ /* 0x000fd80000010000 */
[----:B------:R-:W-:Y:S02]  /*0de0*/  @!P0 FADD.FTZ R9, R9, -1 ;  /* 0xbf80000009098421 */ /* 0x000fe40000010000 */
.L_x_6472:
[----:B------:R-:W-:Y:S05]  /*0df0*/  BSYNC B2 ;  /* 0x0000000000027941 */ /* 0x000fea0003800000 */
.L_x_6471:
[----:B------:R-:W-:Y:S01]  /*0e00*/  FFMA.FTZ R10, -R13, R9, R10 ;  /* 0x000000090d0a7223 */ /* 0x000fe2000001010a */
[----:B------:R-:W-:Y:S05]  /*0e10*/  BRA `(.L_x_6469) ;  /* 0x000001f000007947 */ /* 0x000fea0003800000 */
.L_x_6470:
        /* <DEDUP_REMOVED lines=15> */
.L_x_6476:
        /* <DEDUP_REMOVED lines=13> */
.L_x_6475:
[----:B------:R-:W-:Y:S05]  /*0fe0*/  BSYNC B2 ;  /* 0x0000000000027941 */ /* 0x000fea0003800000 */
.L_x_6474:
[----:B------:R-:W-:-:S04]  /*0ff0*/  FMUL.FTZ R9, R9, 1.1920928955078125e-07 ;  /* 0x3400000009097820 */ /* 0x000fc80000410000 */
[----:B------:R-:W-:Y:S02]  /*1000*/  FMUL.FTZ R10, R14, R9 ;  /* 0x000000090e0a7220 */ /* 0x000fe40000410000 */
.L_x_6469:
[----:B------:R-:W-:Y:S05]  /*1010*/  BSYNC B0 ;  /* 0x0000000000007941 */ /* 0x000fea0003800000 */
.L_x_6468:
[C---:B------:R-:W-:Y:S02]  /*1020*/  FSETP.GTU.FTZ.AND P0, PT, |R10|.reuse, +INF , PT ;  /* 0x7f8000000a00780b */ /* 0x040fe40003f1c200 */
[----:B------:R-:W-:-:S04]  /*1030*/  LOP3.LUT R5, R10, 0x80000000, R5, 0xb8, !PT ;  /* 0x800000000a057812 */ /* 0x000fc800078eb805 */
[----:B------:R-:W-:-:S04]  /*1040*/  FSEL R5, R10, R5, P0 ;  /* 0x000000050a057208 */ /* 0x000fc80000000000 */
[----:B------:R-:W-:Y:S02]  /*1050*/  F2FP.PACK_AB R5, RZ, R5 ;  /* 0x00000005ff05723e */ /* 0x000fe400000000ff */
.L_x_6467:
[----:B------:R-:W-:Y:S05]  /*1060*/  BSYNC B1 ;  /* 0x0000000000017941 */ /* 0x000fea0003800000 */
.L_x_6466:
[----:B------:R-:W-:Y:S01]  /*1070*/  IADD3 R9, R3, 0x180, RZ ;  /* 0x0000018003097810 */ /* 0x000fe20007ffe0ff */
[----:B------:R-:W-:Y:S03]  /*1080*/  BSSY B1, `(.L_x_6477) ;  /* 0x000004b000017945 */ /* 0x000fe60003800000 */
[----:B------:R-:W-:-:S13]  /*1090*/  ISETP.GE.AND P0, PT, R9, R0, PT ;  /* 0x000000000900720c */ /* 0x000fda0003f06270 */
[----:B------:R-:W-:Y:S05]  /*10a0*/  @P0 BRA `(.L_x_6478) ;  /* 0x0000048000000947 */ /* 0x000fea0003800000 */
[----:B------:R-:W1:Y:S01]  /*10b0*/  LDC.U16 R9, c[0x0][0x166] ;  /* 0x00005980ff097b82 */ /* 0x000e620000000400 */
[----:B-----5:R-:W-:Y:S01]  /*10c0*/  HADD2.F32 R13, -RZ, R4.H0_H0 ;  /* 0x20000004ff0d7230 */ /* 0x020fe20000004100 */
        /* <DEDUP_REMOVED lines=28> */
.L_x_6484:
[----:B------:R-:W-:Y:S01]  /*1290*/  FSETP.GEU.FTZ.AND P0, PT, R12, -R14, PT ;  /* 0x8000000e0c00720b */ /* 0x000fe20003f1e000 */
[----:B------:R-:W-:-:S12]  /*12a0*/  FADD.FTZ R10, R10, -1 ;  /* 0xbf8000000a0a7421 */ /* 0x000fd80000010000 */
[----:B------:R-:W-:Y:S02]  /*12b0*/  @!P0 FADD.FTZ R10, R10, -1 ;  /* 0xbf8000000a0a8421 */ /* 0x000fe40000010000 */
.L_x_6483:
[----:B------:R-:W-:Y:S05]  /*12c0*/  BSYNC B2 ;  /* 0x0000000000027941 */ /* 0x000fea0003800000 */
.L_x_6482:
[----:B------:R-:W-:Y:S01]  /*12d0*/  FFMA.FTZ R9, -R14, R10, R9 ;  /* 0x0000000a0e097223 */ /* 0x000fe20000010109 */
[----:B------:R-:W-:Y:S05]  /*12e0*/  BRA `(.L_x_6480) ;  /* 0x000001f000007947 */ /* 0x000fea0003800000 */
.L_x_6481:
        /* <DEDUP_REMOVED lines=15> */
.L_x_6487:
        /* <DEDUP_REMOVED lines=13> */
.L_x_6486:
[----:B------:R-:W-:Y:S05]  /*14b0*/  BSYNC B2 ;  /* 0x0000000000027941 */ /* 0x000fea0003800000 */
.L_x_6485:
[----:B------:R-:W-:-:S04]  /*14c0*/  FMUL.FTZ R9, R10, 1.1920928955078125e-07 ;  /* 0x340000000a097820 */ /* 0x000fc80000410000 */
[----:B------:R-:W-:Y:S02]  /*14d0*/  FMUL.FTZ R9, R14, R9 ;  /* 0x000000090e097220 */ /* 0x000fe40000410000 */
.L_x_6480:
[----:B------:R-:W-:Y:S05]  /*14e0*/  BSYNC B0 ;  /* 0x0000000000007941 */ /* 0x000fea0003800000 */
.L_x_6479:
[C---:B------:R-:W-:Y:S02]  /*14f0*/  FSETP.GTU.FTZ.AND P0, PT, |R9|.reuse, +INF , PT ;  /* 0x7f8000000900780b */ /* 0x040fe40003f1c200 */
[----:B------:R-:W-:-:S04]  /*1500*/  LOP3.LUT R4, R9, 0x80000000, R4, 0xb8, !PT ;  /* 0x8000000009047812 */ /* 0x000fc800078eb804 */
[----:B------:R-:W-:-:S04]  /*1510*/  FSEL R4, R9, R4, P0 ;  /* 0x0000000409047208 */ /* 0x000fc80000000000 */
[----:B------:R-:W-:Y:S02]  /*1520*/  F2FP.PACK_AB R10, RZ, R4 ;  /* 0x00000004ff0a723e */ /* 0x000fe400000000ff */
.L_x_6478:
[----:B------:R-:W-:Y:S05]  /*1530*/  BSYNC B1 ;  /* 0x0000000000017941 */ /* 0x000fea0003800000 */
.L_x_6477:
        /* <DEDUP_REMOVED lines=19> */
.L_x_6490:
[----:B------:R-:W-:Y:S05]  /*1670*/  BSYNC B1 ;  /* 0x0000000000017941 */ /* 0x000fea0003800000 */
.L_x_6489:
[----:B------:R-:W-:Y:S02]  /*1680*/  ISETP.GE.AND P0, PT, R3, R0, PT ;  /* 0x000000000300720c */ /* 0x000fe40003f06270 */
[----:B-1---5:R-:W-:-:S11]  /*1690*/  PRMT R6, R5, 0x7610, R6 ;  /* 0x0000761005067816 */ /* 0x022fd60000000006 */
[----:B------:R-:W-:Y:S01]  /*16a0*/  @!P0 IMAD R4, R2, 0x200, R3 ;  /* 0x0000020002048824 */ /* 0x000fe200078e0203 */
[----:B------:R-:W-:Y:S01]  /*16b0*/  @!P0 IADD3 R3, R3, 0x80, RZ ;  /* 0x0000008003038810 */ /* 0x000fe20007ffe0ff */
[----:B------:R-:W-:-:S04]  /*16c0*/  @!P0 IMAD.MOV.U32 R7, RZ, RZ, 0x2 ;  /* 0x00000002ff078424 */ /* 0x000fc800078e00ff */
[----:B------:R-:W-:-:S05]  /*16d0*/  @!P0 IMAD.WIDE.U32 R4, R4, R7, c[0x0][0x168] ;  /* 0x00005a0004048625 */ /* 0x000fca00078e0007 */
[----:B------:R1:W-:Y:S02]  /*16e0*/  @!P0 STG.E.U16 [R4.64], R6 ;  /* 0x0000000604008986 */ /* 0x0003e4000c101504 */
.L_x_6491:
[----:B-1----:R-:W-:Y:S05]  /*16f0*/  BSYNC B0 ;  /* 0x0000000000007941 */ /* 0x002fea0003800000 */
.L_x_6488:
        /* <DEDUP_REMOVED lines=8> */
.L_x_6492:
        /* <DEDUP_REMOVED lines=16> */
.L_x_50555:


//--------------------- .text._ZN2at6native29vectorized_elementwise_kernelILi2ENS0_13AUnaryFunctorIN3c104HalfES4_S4_ZZZNS0_16fmod_kernel_cudaERNS_18TensorIteratorBaseEENKUlvE0_clEvENKUlvE1_clEvEUlS4_S4_E_EESt5arrayIPcLm2EEEEviT0_T1_ --------------------------
	.section	.text._ZN2at6native29vectorized_elementwise_kernelILi2ENS0_13AUnaryFunctorIN3c104HalfES4_S4_ZZZNS0_16fmod_kernel_cudaERNS_18TensorIteratorBaseEENKUlvE0_clEvENKUlvE1_clEvEUlS4_S4_E_EESt5arrayIPcLm2EEEEviT0_T1_,"ax",@progbits
	.sectioninfo	@"SHI_REGISTERS=30"
	.align	128
        .global         _ZN2at6native29vectorized_elementwise_kernelILi2ENS0_13AUnaryFunctorIN3c104HalfES4_S4_ZZZNS0_16fmod_kernel_cudaERNS_18TensorIteratorBaseEENKUlvE0_clEvENKUlvE1_clEvEUlS4_S4_E_EESt5arrayIPcLm2EEEEviT0_T1_
        .type           _ZN2at6native29vectorized_elementwise_kernelILi2ENS0_13AUnaryFunctorIN3c104HalfES4_S4_ZZZNS0_16fmod_kernel_cudaERNS_18TensorIteratorBaseEENKUlvE0_clEvENKUlvE1_clEvEUlS4_S4_E_EESt5arrayIPcLm2EEEEviT0_T1_,@function
        .size           _ZN2at6native29vectorized_elementwise_kernelILi2ENS0_13AUnaryFunctorIN3c104HalfES4_S4_ZZZNS0_16fmod_kernel_cudaERNS_18TensorIteratorBaseEENKUlvE0_clEvENKUlvE1_clEvEUlS4_S4_E_EESt5arrayIPcLm2EEEEviT0_T1_,(.L_x_50556 - _ZN2at6native29vectorized_elementwise_kernelILi2ENS0_13AUnaryFunctorIN3c104HalfES4_S4_ZZZNS0_16fmod_kernel_cudaERNS_18TensorIteratorBaseEENKUlvE0_clEvENKUlvE1_clEvEUlS4_S4_E_EESt5arrayIPcLm2EEEEviT0_T1_)
        .other          _ZN2at6native29vectorized_elementwise_kernelILi2ENS0_13AUnaryFunctorIN3c104HalfES4_S4_ZZZNS0_16fmod_kernel_cudaERNS_18TensorIteratorBaseEENKUlvE0_clEvENKUlvE1_clEvEUlS4_S4_E_EESt5arrayIPcLm2EEEEviT0_T1_,@"STO_CUDA_ENTRY STV_DEFAULT"
_ZN2at6native29vectorized_elementwise_kernelILi2ENS0_13AUnaryFunctorIN3c104HalfES4_S4_ZZZNS0_16fmod_kernel_cudaERNS_18TensorIteratorBaseEENKUlvE0_clEvENKUlvE1_clEvEUlS4_S4_E_EESt5arrayIPcLm2EEEEviT0_T1_:
.text._ZN2at6native29vectorized_elementwise_kernelILi2ENS0_13AUnaryFunctorIN3c104HalfES4_S4_ZZZNS0_16fmod_kernel_cudaERNS_18TensorIteratorBaseEENKUlvE0_clEvENKUlvE1_clEvEUlS4_S4_E_EESt5arrayIPcLm2EEEEviT0_T1_:
        /* <DEDUP_REMOVED lines=18> */
[----:B------:R-:W-:-:S04]  /*0120*/  FADD.FTZ R5, |R4|, -RZ ;  /* 0x800000ff04057221 */ /* 0x000fc80000010200 */
[----:B------:R-:W-:Y:S01]  /*0130*/  IMAD.MOV.U32 R15, RZ, RZ, R5 ;  /* 0x000000ffff0f7224 */ /* 0x000fe200078e0005 */
[----:B--2---:R-:W-:-:S05]  /*0140*/  HADD2.F32 R13, -RZ, R9.H0_H0 ;  /* 0x20000009ff0d7230 */ /* 0x004fca0000004100 */
        /* <DEDUP_REMOVED lines=25> */
.L_x_6499:
[----:B------:R-:W-:Y:S01]  /*02e0*/  FSETP.GEU.FTZ.AND P0, PT, R17, -R10, PT ;  /* 0x8000000a1100720b */ /* 0x000fe20003f1e000 */
[----:B------:R-:W-:-:S12]  /*02f0*/  FADD.FTZ R11, R11, -1 ;  /* 0xbf8000000b0b7421 */ /* 0x000fd80000010000 */
[----:B------:R-:W-:Y:S02]  /*0300*/  @!P0 FADD.FTZ R11, R11, -1 ;  /* 0xbf8000000b0b8421 */ /* 0x000fe40000010000 */
.L_x_6498:
[----:B------:R-:W-:Y:S05]  /*0310*/  BSYNC B1 ;  /* 0x0000000000017941 */ /* 0x000fea0003800000 */
.L_x_6497:
[----:B------:R-:W-:Y:S01]  /*0320*/  FFMA.FTZ R15, -R10, R11, R15 ;  /* 0x0000000b0a0f7223 */ /* 0x000fe2000001010f */
[----:B------:R-:W-:Y:S05]  /*0330*/  BRA `(.L_x_6495) ;  /* 0x000001f000007947 */ /* 0x000fea0003800000 */
.L_x_6496:
        /* <DEDUP_REMOVED lines=15> */
.L_x_6502:
        /* <DEDUP_REMOVED lines=13> */
.L_x_6501:
[----:B------:R-:W-:Y:S05]  /*0500*/  BSYNC B1 ;  /* 0x0000000000017941 */ /* 0x000fea0003800000 */
.L_x_6500:
[----:B0-----:R-:W-:-:S04]  /*0510*/  FMUL.FTZ R10, R11, 1.1920928955078125e-07 ;  /* 0x340000000b0a7820 */ /* 0x001fc80000410000 */
[----:B------:R-:W-:Y:S02]  /*0520*/  FMUL.FTZ R15, R17, R10 ;  /* 0x0000000a110f7220 */ /* 0x000fe40000410000 */
.L_x_6495:
[----:B0-----:R-:W-:Y:S05]  /*0530*/  BSYNC B0 ;  /* 0x0000000000007941 */ /* 0x001fea0003800000 */
.L_x_6494:
[----:B------:R-:W-:Y:S01]  /*0540*/  HADD2.F32 R11, -RZ, R9.H1_H1 ;  /* 0x30000009ff0b7230 */ /* 0x000fe20000004100 */
[C---:B------:R-:W-:Y:S01]  /*0550*/  FSETP.GTU.FTZ.AND P0, PT, |R15|.reuse, +INF , PT ;  /* 0x7f8000000f00780b */ /* 0x040fe20003f1c200 */
[----:B------:R-:W-:Y:S01]  /*0560*/  BSSY B0, `(.L_x_6503) ;  /* 0x0000042000007945 */ /* 0x000fe20003800000 */
[C---:B------:R-:W-:Y:S01]  /*0570*/  LOP3.LUT R10, R15.reuse, 0x80000000, R4, 0xb8, !PT ;  /* 0x800000000f0a7812 */ /* 0x040fe200078eb804 */
[----:B------:R-:W-:Y:S01]  /*0580*/  IMAD.MOV.U32 R13, RZ, RZ, R5 ;  /* 0x000000ffff0d7224 */ /* 0x000fe200078e0005 */
        /* <DEDUP_REMOVED lines=26> */
.L_x_6508:
[----:B------:R-:W-:Y:S01]  /*0730*/  FSETP.GEU.FTZ.AND P0, PT, R15, -R10, PT ;  /* 0x8000000a0f00720b */ /* 0x000fe20003f1e000 */
[----:B------:R-:W-:-:S12]  /*0740*/  FADD.FTZ R12, R12, -1 ;  /* 0xbf8000000c0c7421 */ /* 0x000fd80000010000 */
[----:B------:R-:W-:Y:S02]  /*0750*/  @!P0 FADD.FTZ R12, R12, -1 ;  /* 0xbf8000000c0c8421 */ /* 0x000fe40000010000 */
.L_x_6507:
[----:B------:R-:W-:Y:S05]  /*0760*/  BSYNC B1 ;  /* 0x0000000000017941 */ /* 0x000fea0003800000 */
.L_x_6506:
[----:B------:R-:W-:Y:S01]  /*0770*/  FFMA.FTZ R13, -R10, R12, R13 ;  /* 0x0000000c0a0d7223 */ /* 0x000fe2000001010d */
[----:B------:R-:W-:Y:S05]  /*0780*/  BRA `(.L_x_6504) ;  /* 0x000001f000007947 */ /* 0x000fea0003800000 */
.L_x_6505:
        /* <DEDUP_REMOVED lines=15> */
.L_x_6511:
        /* <DEDUP_REMOVED lines=13> */
.L_x_6510:
[----:B------:R-:W-:Y:S05]  /*0950*/  BSYNC B1 ;  /* 0x0000000000017941 */ /* 0x000fea0003800000 */
.L_x_6509:
[----:B0-----:R-:W-:-:S04]  /*0960*/  FMUL.FTZ R10, R11, 1.1920928955078125e-07 ;  /* 0x340000000b0a7820 */ /* 0x001fc80000410000 */
[----:B------:R-:W-:Y:S02]  /*0970*/  FMUL.FTZ R13, R17, R10 ;  /* 0x0000000a110d7220 */ /* 0x000fe40000410000 */
.L_x_6504:
[----:B------:R-:W-:Y:S05]  /*0980*/  BSYNC B0 ;  /* 0x0000000000007941 */ /* 0x000fea0003800000 */
.L_x_6503:
[----:B-----5:R-:W-:Y:S01]  /*0990*/  HADD2.F32 R15, -RZ, R8.H0_H0 ;  /* 0x20000008ff0f7230 */ /* 0x020fe20000004100 */
        /* <DEDUP_REMOVED lines=30> */
.L_x_6517:
[----:B------:R-:W-:Y:S01]  /*0b80*/  FSETP.GEU.FTZ.AND P0, PT, R17, -R12, PT ;  /* 0x8000000c1100720b */ /* 0x000fe20003f1e000 */
[----:B------:R-:W-:-:S12]  /*0b90*/  FADD.FTZ R13, R13, -1 ;  /* 0xbf8000000d0d7421 */ /* 0x000fd80000010000 */
[----:B------:R-:W-:Y:S02]  /*0ba0*/  @!P0 FADD.FTZ R13, R13, -1 ;  /* 0xbf8000000d0d8421 */ /* 0x000fe40000010000 */
.L_x_6516:
[----:B------:R-:W-:Y:S05]  /*0bb0*/  BSYNC B1 ;  /* 0x0000000000017941 */ /* 0x000fea0003800000 */
.L_x_6515:
[----:B------:R-:W-:Y:S01]  /*0bc0*/  FFMA.FTZ R11, -R12, R13, R11 ;  /* 0x0000000d0c0b7223 */ /* 0x000fe2000001010b */
[----:B------:R-:W-:Y:S05]  /*0bd0*/  BRA `(.L_x_6513) ;  /* 0x000001f000007947 */ /* 0x000fea0003800000 */
.L_x_6514:
        /* <DEDUP_REMOVED lines=15> */
.L_x_6520:
        /* <DEDUP_REMOVED lines=13> */
.L_x_6519:
[----:B------:R-:W-:Y:S05]  /*0da0*/  BSYNC B1 ;  /* 0x0000000000017941 */ /* 0x000fea0003800000 */
.L_x_6518:
[----:B------:R-:W-:-:S04]  /*0db0*/  FMUL.FTZ R13, R13, 1.1920928955078125e-07 ;  /* 0x340000000d0d7820 */ /* 0x000fc80000410000 */
[----:B------:R-:W-:Y:S02]  /*0dc0*/  FMUL.FTZ R11, R18, R13 ;  /* 0x0000000d120b7220 */ /* 0x000fe40000410000 */
.L_x_6513:
[----:B------:R-:W-:Y:S05]  /*0dd0*/  BSYNC B0 ;  /* 0x0000000000007941 */ /* 0x000fea0003800000 */
.L_x_6512:
        /* <DEDUP_REMOVED lines=31> */
.L_x_6526:
[----:B------:R-:W-:Y:S01]  /*0fd0*/  FSETP.GEU.FTZ.AND P0, PT, R17, -R12, PT ;  /* 0x8000000c1100720b */ /* 0x000fe20003f1e000 */
[----:B------:R-:W-:-:S12]  /*0fe0*/  FADD.FTZ R11, R11, -1 ;  /* 0xbf8000000b0b7421 */ /* 0x000fd80000010000 */
[----:B------:R-:W-:Y:S02]  /*0ff0*/  @!P0 FADD.FTZ R11, R11, -1 ;  /* 0xbf8000000b0b8421 */ /* 0x000fe40000010000 */
.L_x_6525:
[----:B------:R-:W-:Y:S05]  /*1000*/  BSYNC B1 ;  /* 0x0000000000017941 */ /* 0x000fea0003800000 */
.L_x_6524:
[----:B------:R-:W-:Y:S01]  /*1010*/  FFMA.FTZ R15, -R12, R11, R15 ;  /* 0x0000000b0c0f7223 */ /* 0x000fe2000001010f */
[----:B------:R-:W-:Y:S05]  /*1020*/  BRA `(.L_x_6522) ;  /* 0x000001f000007947 */ /* 0x000fea0003800000 */
.L_x_6523:
        /* <DEDUP_REMOVED lines=15> */
.L_x_6529:
        /* <DEDUP_REMOVED lines=13> */
.L_x_6528:
[----:B------:R-:W-:Y:S05]  /*11f0*/  BSYNC B1 ;  /* 0x0000000000017941 */ /* 0x000fea0003800000 */
.L_x_6527:
[----:B------:R-:W-:-:S04]  /*1200*/  FMUL.FTZ R11, R11, 1.1920928955078125e-07 ;  /* 0x340000000b0b7820 */ /* 0x000fc80000410000 */
[----:B------:R-:W-:Y:S02]  /*1210*/  FMUL.FTZ R15, R18, R11 ;  /* 0x0000000b120f7220 */ /* 0x000fe40000410000 */
.L_x_6522:
[----:B------:R-:W-:Y:S05]  /*1220*/  BSYNC B0 ;  /* 0x0000000000007941 */ /* 0x000fea0003800000 */
.L_x_6521:
[----:B------:R-:W-:Y:S01]  /*1230*/  HADD2.F32 R17, -RZ, R7.H0_H0 ;  /* 0x20000007ff117230 */ /* 0x000fe20000004100 */
[C---:B------:R-:W-:Y:S01]  /*1240*/  FSETP.GTU.FTZ.AND P0, PT, |R15|.reuse, +INF , PT ;  /* 0x7f8000000f00780b */ /* 0x040fe20003f1c200 */
[----:B------:R-:W-:Y:S01]  /*1250*/  BSSY B0, `(.L_x_6530) ;  /* 0x0000042000007945 */ /* 0x000fe20003800000 */
[C---:B0-----:R-:W-:Y:S01]  /*1260*/  LOP3.LUT R12, R15.reuse, 0x80000000, R4, 0xb8, !PT ;  /* 0x800000000f0c7812 */ /* 0x041fe200078eb804 */
        /* <DEDUP_REMOVED lines=27> */
.L_x_6535:
[----:B------:R-:W-:Y:S01]  /*1420*/  FSETP.GEU.FTZ.AND P0, PT, R16, -R12, PT ;  /* 0x8000000c1000720b */ /* 0x000fe20003f1e000 */
[----:B------:R-:W-:-:S12]  /*1430*/  FADD.FTZ R14, R14, -1 ;  /* 0xbf8000000e0e7421 */ /* 0x000fd80000010000 */
[----:B------:R-:W-:Y:S02]  /*1440*/  @!P0 FADD.FTZ R14, R14, -1 ;  /* 0xbf8000000e0e8421 */ /* 0x000fe40000010000 */
.L_x_6534:
[----:B------:R-:W-:Y:S05]  /*1450*/  BSYNC B1 ;  /* 0x0000000000017941 */ /* 0x000fea0003800000 */
.L_x_6533:
[----:B------:R-:W-:Y:S01]  /*1460*/  FFMA.FTZ R13, -R12, R14, R13 ;  /* 0x0000000e0c0d7223 */ /* 0x000fe2000001010d */
[----:B------:R-:W-:Y:S05]  /*1470*/  BRA `(.L_x_6531) ;  /* 0x000001f000007947 */ /* 0x000fea0003800000 */
.L_x_6532:
        /* <DEDUP_REMOVED lines=15> */
.L_x_6538:
        /* <DEDUP_REMOVED lines=13> */
.L_x_6537:
[----:B------:R-:W-:Y:S05]  /*1640*/  BSYNC B1 ;  /* 0x0000000000017941 */ /* 0x000fea0003800000 */
.L_x_6536:
[----:B------:R-:W-:-:S04]  /*1650*/  FMUL.FTZ R13, R13, 1.1920928955078125e-07 ;  /* 0x340000000d0d7820 */ /* 0x000fc80000410000 */
[----:B------:R-:W-:Y:S02]  /*1660*/  FMUL.FTZ R13, R12, R13 ;  /* 0x0000000d0c0d7220 */ /* 0x000fe40000410000 */
.L_x_6531:
[----:B------:R-:W-:Y:S05]  /*1670*/  BSYNC B0 ;  /* 0x0000000000007941 */ /* 0x000fea0003800000 */
.L_x_6530:
        /* <DEDUP_REMOVED lines=31> */
.L_x_6544:
[----:B------:R-:W-:Y:S01]  /*1870*/  FSETP.GEU.FTZ.AND P0, PT, R19, -R12, PT ;  /* 0x8000000c1300720b */ /* 0x000fe20003f1e000 */
[----:B------:R-:W-:-:S12]  /*1880*/  FADD.FTZ R13, R13, -1 ;  /* 0xbf8000000d0d7421 */ /* 0x000fd80000010000 */
[----:B------:R-:W-:Y:S02]  /*1890*/  @!P0 FADD.FTZ R13, R13, -1 ;  /* 0xbf8000000d0d8421 */ /* 0x000fe40000010000 */
.L_x_6543:
[----:B------:R-:W-:Y:S05]  /*18a0*/  BSYNC B1 ;  /* 0x0000000000017941 */ /* 0x000fea0003800000 */
.L_x_6542:
[----:B------:R-:W-:Y:S01]  /*18b0*/  FFMA.FTZ R15, -R12, R13, R15 ;  /* 0x0000000d0c0f7223 */ /* 0x000fe2000001010f */
[----:B------:R-:W-:Y:S05]  /*18c0*/  BRA `(.L_x_6540) ;  /* 0x000001f000007947 */ /* 0x000fea0003800000 */
.L_x_6541:
        /* <DEDUP_REMOVED lines=15> */
.L_x_6547:
        /* <DEDUP_REMOVED lines=13> */
.L_x_6546:
[----:B------:R-:W-:Y:S05]  /*1a90*/  BSYNC B1 ;  /* 0x0000000000017941 */ /* 0x000fea0003800000 */
.L_x_6545:
[----:B------:R-:W-:-:S04]  /*1aa0*/  FMUL.FTZ R13, R13, 1.1920928955078125e-07 ;  /* 0x340000000d0d7820 */ /* 0x000fc80000410000 */
[----:B------:R-:W-:Y:S02]  /*1ab0*/  FMUL.FTZ R15, R12, R13 ;  /* 0x0000000d0c0f7220 */ /* 0x000fe40000410000 */
.L_x_6540:
[----:B------:R-:W-:Y:S05]  /*1ac0*/  BSYNC B0 ;  /* 0x0000000000007941 */ /* 0x000fea0003800000 */
.L_x_6539:
[----:B------:R-:W-:Y:S01]  /*1ad0*/  HADD2.F32 R17, -RZ, R6.H0_H0 ;  /* 0x20000006ff117230 */ /* 0x000fe20000004100 */
        /* <DEDUP_REMOVED lines=30> */
.L_x_6553:
[----:B------:R-:W-:Y:S01]  /*1cc0*/  FSETP.GEU.FTZ.AND P0, PT, R19, -R14, PT ;  /* 0x8000000e1300720b */ /* 0x000fe20003f1e000 */
[----:B------:R-:W-:-:S12]  /*1cd0*/  FADD.FTZ R15, R15, -1 ;  /* 0xbf8000000f0f7421 */ /* 0x000fd80000010000 */
[----:B------:R-:W-:Y:S02]  /*1ce0*/  @!P0 FADD.FTZ R15, R15, -1 ;  /* 0xbf8000000f0f8421 */ /* 0x000fe40000010000 */
.L_x_6552:
[----:B------:R-:W-:Y:S05]  /*1cf0*/  BSYNC B1 ;  /* 0x0000000000017941 */ /* 0x000fea0003800000 */
.L_x_6551:
[----:B------:R-:W-:Y:S01]  /*1d00*/  FFMA.FTZ R13, -R14, R15, R13 ;  /* 0x0000000f0e0d7223 */ /* 0x000fe2000001010d */
[----:B------:R-:W-:Y:S05]  /*1d10*/  BRA `(.L_x_6549) ;  /* 0x000001f000007947 */ /* 0x000fea0003800000 */
.L_x_6550:
        /* <DEDUP_REMOVED lines=15> */
.L_x_6556:
        /* <DEDUP_REMOVED lines=13> */
.L_x_6555:
[----:B------:R-:W-:Y:S05]  /*1ee0*/  BSYNC B1 ;  /* 0x0000000000017941 */ /* 0x000fea0003800000 */
.L_x_6554:
[----:B0-----:R-:W-:-:S04]  /*1ef0*/  FMUL.FTZ R14, R15, 1.1920928955078125e-07 ;  /* 0x340000000f0e7820 */ /* 0x001fc80000410000 */
[----:B------:R-:W-:Y:S02]  /*1f00*/  FMUL.FTZ R13, R13, R14 ;  /* 0x0000000e0d0d7220 */ /* 0x000fe40000410000 */
.L_x_6549:
[----:B------:R-:W-:Y:S05]  /*1f10*/  BSYNC B0 ;  /* 0x0000000000007941 */ /* 0x000fea0003800000 */
.L_x_6548:
[----:B------:R-:W-:Y:S01]  /*1f20*/  HADD2.F32 R15, -RZ, R6.H1_H1 ;  /* 0x30000006ff0f7230 */ /* 0x000fe20000004100 */
[C---:B------:R-:W-:Y:S01]  /*1f30*/  FSETP.GTU.FTZ.AND P0, PT, |R13|.reuse, +INF , PT ;  /* 0x7f8000000d00780b */ /* 0x040fe20003f1c200 */
[----:B------:R-:W-:Y:S01]  /*1f40*/  BSSY B0, `(.L_x_6557) ;  /* 0x0000041000007945 */ /* 0x000fe20003800000 */
[C---:B------:R-:W-:Y:S02]  /*1f50*/  LOP3.LUT R6, R13.reuse, 0x80000000, R4, 0xb8, !PT ;  /* 0x800000000d067812 */ /* 0x040fe400078eb804 */
        /* <DEDUP_REMOVED lines=26> */
.L_x_6562:
[----:B------:R-:W-:Y:S01]  /*2100*/  FSETP.GEU.FTZ.AND P0, PT, R17, -R6, PT ;  /* 0x800000061100720b */ /* 0x000fe20003f1e000 */
[----:B------:R-:W-:-:S12]  /*2110*/  FADD.FTZ R14, R14, -1 ;  /* 0xbf8000000e0e7421 */ /* 0x000fd80000010000 */
[----:B------:R-:W-:Y:S02]  /*2120*/  @!P0 FADD.FTZ R14, R14, -1 ;  /* 0xbf8000000e0e8421 */ /* 0x000fe40000010000 */
.L_x_6561:
[----:B------:R-:W-:Y:S05]  /*2130*/  BSYNC B1 ;  /* 0x0000000000017941 */ /* 0x000fea0003800000 */
.L_x_6560:
[----:B------:R-:W-:Y:S01]  /*2140*/  FFMA.FTZ R5, -R6, R14, R5 ;  /* 0x0000000e06057223 */ /* 0x000fe20000010105 */
[----:B------:R-:W-:Y:S05]  /*2150*/  BRA `(.L_x_6558) ;  /* 0x000001f000007947 */ /* 0x000fea0003800000 */
.L_x_6559:
        /* <DEDUP_REMOVED lines=15> */
.L_x_6565:
        /* <DEDUP_REMOVED lines=13> */
.L_x_6564:
[----:B------:R-:W-:Y:S05]  /*2320*/  BSYNC B1 ;  /* 0x0000000000017941 */ /* 0x000fea0003800000 */
.L_x_6563:
[----:B------:R-:W-:-:S04]  /*2330*/  FMUL.FTZ R14, R14, 1.1920928955078125e-07 ;  /* 0x340000000e0e7820 */ /* 0x000fc80000410000 */
[----:B------:R-:W-:Y:S02]  /*2340*/  FMUL.FTZ R5, R5, R14 ;  /* 0x0000000e05057220 */ /* 0x000fe40000410000 */
.L_x_6558:
[----:B------:R-:W-:Y:S05]  /*2350*/  BSYNC B0 ;  /* 0x0000000000007941 */ /* 0x000fea0003800000 */
.L_x_6557:
[C---:B------:R-:W-:Y:S01]  /*2360*/  FSETP.GTU.FTZ.AND P0, PT, |R5|.reuse, +INF , PT ;  /* 0x7f8000000500780b */ /* 0x040fe20003f1c200 */
[----:B0-----:R-:W-:Y:S01]  /*2370*/  IMAD.WIDE.U32 R14, R0, R3, c[0x0][0x168] ;  /* 0x00005a00000e7625 */ /* 0x001fe200078e0003 */
        /* <DEDUP_REMOVED lines=12> */
.L_x_6493:
        /* <DEDUP_REMOVED lines=40> */
[----:B------:R-:W-:Y:S01]  /*26c0*/  @!P4 IMAD.MOV.U32 R24, RZ, RZ, 0x2 ;  /* 0x00000002ff18c424 */ /* 0x000fe200078e00ff */
[----:B------:R-:W-:Y:S01]  /*26d0*/  @!P1 MOV R27, 0x2 ;  /* 0x00000002001b9802 */ /* 0x000fe20000000f00 */
[----:B------:R-:W-:Y:S02]  /*26e0*/  @!P3 IMAD.MOV.U32 R9, RZ, RZ, 0x2 ;  /* 0x00000002ff09b424 */ /* 0x000fe400078e00ff */
[----:B------:R-:W-:Y:S01]  /*26f0*/  @!P2 IMAD.MOV.U32 R25, RZ, RZ, 0x2 ;  /* 0x00000002ff19a424 */ /* 0x000fe200078e00ff */
[----:B------:R-:W-:Y:S01]  /*2700*/  PRMT R14, RZ, 0x7610, R14 ;  /* 0x00007610ff0e7816 */ /* 0x000fe2000000000e */
[----:B-1----:R-:W-:-:S06]  /*2710*/  @!P4 IMAD.WIDE.U32 R2, R5, R24, c[0x0][0x170] ;  /* 0x00005c000502c625 */ /* 0x002fcc00078e0018 */
        /* <DEDUP_REMOVED lines=43> */
.L_x_6573:
[----:B------:R-:W-:Y:S01]  /*29d0*/  FSETP.GEU.FTZ.AND P0, PT, R6, -R7, PT ;  /* 0x800000070600720b */ /* 0x000fe20003f1e000 */
[----:B------:R-:W-:-:S12]  /*29e0*/  FADD.FTZ R4, R4, -1 ;  /* 0xbf80000004047421 */ /* 0x000fd80000010000 */
[----:B------:R-:W-:Y:S02]  /*29f0*/  @!P0 FADD.FTZ R4, R4, -1 ;  /* 0xbf80000004048421 */ /* 0x000fe40000010000 */
.L_x_6572:
[----:B------:R-:W-:Y:S05]  /*2a00*/  BSYNC B2 ;  /* 0x0000000000027941 */ /* 0x000fea0003800000 */
.L_x_6571:
[----:B------:R-:W-:Y:S01]  /*2a10*/  FFMA.FTZ R3, -R7, R4, R3 ;  /* 0x0000000407037223 */ /* 0x000fe20000010103 */
[----:B------:R-:W-:Y:S05]  /*2a20*/  BRA `(.L_x_6569) ;  /* 0x000001f000007947 */ /* 0x000fea0003800000 */
.L_x_6570:
        /* <DEDUP_REMOVED lines=15> */
.L_x_6576:
        /* <DEDUP_REMOVED lines=13> */
.L_x_6575:
[----:B------:R-:W-:Y:S05]  /*2bf0*/  BSYNC B2 ;  /* 0x0000000000027941 */ /* 0x000fea0003800000 */
.L_x_6574:
[----:B------:R-:W-:-:S04]  /*2c00*/  FMUL.FTZ R4, R4, 1.1920928955078125e-07 ;  /* 0x3400000004047820 */ /* 0x000fc80000410000 */
[----:B------:R-:W-:Y:S02]  /*2c10*/  FMUL.FTZ R3, R3, R4 ;  /* 0x0000000403037220 */ /* 0x000fe40000410000 */
.L_x_6569:
[----:B------:R-:W-:Y:S05]  /*2c20*/  BSYNC B0 ;  /* 0x0000000000007941 */ /* 0x000fea0003800000 */
.L_x_6568:
[C---:B------:R-:W-:Y:S02]  /*2c30*/  FSETP.GTU.FTZ.AND P0, PT, |R3|.reuse, +INF , PT ;  /* 0x7f8000000300780b */ /* 0x040fe40003f1c200 */
[----:B------:R-:W-:-:S04]  /*2c40*/  LOP3.LUT R2, R3, 0x80000000, R2, 0xb8, !PT ;  /* 0x8000000003027812 */ /* 0x000fc800078eb802 */
[----:B------:R-:W-:-:S04]  /*2c50*/  FSEL R2, R3, R2, P0 ;  /* 0x0000000203027208 */ /* 0x000fc80000000000 */
[----:B------:R-:W-:Y:S02]  /*2c60*/  F2FP.PACK_AB R2, RZ, R2 ;  /* 0x00000002ff02723e */ /* 0x000fe400000000ff */
.L_x_6567:
[----:B------:R-:W-:Y:S05]  /*2c70*/  BSYNC B1 ;  /* 0x0000000000017941 */ /* 0x000fea0003800000 */
.L_x_6566:
[----:B--2---:R-:W-:Y:S01]  /*2c80*/  IADD3 R3, R13, 0x80, RZ ;  /* 0x000000800d037810 */ /* 0x004fe20007ffe0ff */
[----:B------:R-:W-:Y:S03]  /*2c90*/  BSSY B1, `(.L_x_6577) ;  /* 0x000004b000017945 */ /* 0x000fe60003800000 */
[----:B------:R-:W-:-:S13]  /*2ca0*/  ISETP.GE.AND P0, PT, R3, R12, PT ;  /* 0x0000000c0300720c */ /* 0x000fda0003f06270 */
[----:B------:R-:W-:Y:S05]  /*2cb0*/  @P0 BRA `(.L_x_6578) ;  /* 0x0000048000000947 */ /* 0x000fea0003800000 */
[----:B------:R-:W1:Y:S01]  /*2cc0*/  LDC.U16 R4, c[0x0][0x166] ;  /* 0x00005980ff047b82 */ /* 0x000e620000000400 */
[----:B0----5:R-:W-:Y:S01]  /*2cd0*/  HADD2.F32 R9, -RZ, R20.H0_H0 ;  /* 0x20000014ff097230 */ /* 0x021fe20000004100 */
        /* <DEDUP_REMOVED lines=28> */
.L_x_6584:
[----:B------:R-:W-:Y:S01]  /*2ea0*/  FSETP.GEU.FTZ.AND P0, PT, R8, -R10, PT ;  /* 0x8000000a0800720b */ /* 0x000fe20003f1e000 */
[----:B------:R-:W-:-:S12]  /*2eb0*/  FADD.FTZ R6, R6, -1 ;  /* 0xbf80000006067421 */ /* 0x000fd80000010000 */
[----:B------:R-:W-:Y:S02]  /*2ec0*/  @!P0 FADD.FTZ R6, R6, -1 ;  /* 0xbf80000006068421 */ /* 0x000fe40000010000 */
.L_x_6583:
[----:B------:R-:W-:Y:S05]  /*2ed0*/  BSYNC B2 ;  /* 0x0000000000027941 */ /* 0x000fea0003800000 */
.L_x_6582:
[----:B------:R-:W-:Y:S01]  /*2ee0*/  FFMA.FTZ R5, -R10, R6, R5 ;  /* 0x000000060a057223 */ /* 0x000fe20000010105 */
[----:B------:R-:W-:Y:S05]  /*2ef0*/  BRA `(.L_x_6580) ;  /* 0x000001f000007947 */ /* 0x000fea0003800000 */
.L_x_6581:
        /* <DEDUP_REMOVED lines=15> */
.L_x_6587:
        /* <DEDUP_REMOVED lines=13> */
.L_x_6586:
[----:B------:R-:W-:Y:S05]  /*30c0*/  BSYNC B2 ;  /* 0x0000000000027941 */ /* 0x000fea0003800000 */
.L_x_6585:
[----:B------:R-:W-:-:S04]  /*30d0*/  FMUL.FTZ R6, R6, 1.1920928955078125e-07 ;  /* 0x3400000006067820 */ /* 0x000fc80000410000 */
[----:B------:R-:W-:Y:S02]  /*30e0*/  FMUL.FTZ R5, R5, R6 ;  /* 0x0000000605057220 */ /* 0x000fe40000410000 */
.L_x_6580:
[----:B------:R-:W-:Y:S05]  /*30f0*/  BSYNC B0 ;  /* 0x0000000000007941 */ /* 0x000fea0003800000 */
.L_x_6579:
[C---:B------:R-:W-:Y:S02]  /*3100*/  FSETP.GTU.FTZ.AND P0, PT, |R5|.reuse, +INF , PT ;  /* 0x7f8000000500780b */ /* 0x040fe40003f1c200 */
[----:B------:R-:W-:-:S04]  /*3110*/  LOP3.LUT R4, R5, 0x80000000, R4, 0xb8, !PT ;  /* 0x8000000005047812 */ /* 0x000fc800078eb804 */
[----:B------:R-:W-:-:S04]  /*3120*/  FSEL R4, R5, R4, P0 ;  /* 0x0000000405047208 */ /* 0x000fc80000000000 */
[----:B------:R-:W-:Y:S02]  /*3130*/  F2FP.PACK_AB R4, RZ, R4 ;  /* 0x00000004ff04723e */ /* 0x000fe400000000ff */
.L_x_6578:
[----:B------:R-:W-:Y:S05]  /*3140*/  BSYNC B1 ;  /* 0x0000000000017941 */ /* 0x000fea0003800000 */
.L_x_6577:
        /* <DEDUP_REMOVED lines=34> */
.L_x_6595:
[----:B------:R-:W-:Y:S01]  /*3370*/  FSETP.GEU.FTZ.AND P0, PT, R9, -R10, PT ;  /* 0x8000000a0900720b */ /* 0x000fe20003f1e000 */
[----:B------:R-:W-:-:S12]  /*3380*/  FADD.FTZ R7, R7, -1 ;  /* 0xbf80000007077421 */ /* 0x000fd80000010000 */
[----:B------:R-:W-:Y:S02]  /*3390*/  @!P0 FADD.FTZ R7, R7, -1 ;  /* 0xbf80000007078421 */ /* 0x000fe40000010000 */
.L_x_6594:
[----:B------:R-:W-:Y:S05]  /*33a0*/  BSYNC B2 ;  /* 0x0000000000027941 */ /* 0x000fea0003800000 */
.L_x_6593:
[----:B------:R-:W-:Y:S01]  /*33b0*/  FFMA.FTZ R6, -R10, R7, R6 ;  /* 0x000000070a067223 */ /* 0x000fe20000010106 */
[----:B------:R-:W-:Y:S05]  /*33c0*/  BRA `(.L_x_6591) ;  /* 0x000001f000007947 */ /* 0x000fea0003800000 */
.L_x_6592:
        /* <DEDUP_REMOVED lines=15> */
.L_x_6598:
        /* <DEDUP_REMOVED lines=13> */
.L_x_6597:
[----:B------:R-:W-:Y:S05]  /*3590*/  BSYNC B2 ;  /* 0x0000000000027941 */ /* 0x000fea0003800000 */
.L_x_6596:
[----:B------:R-:W-:-:S04]  /*35a0*/  FMUL.FTZ R7, R7, 1.1920928955078125e-07 ;  /* 0x3400000007077820 */ /* 0x000fc80000410000 */
[----:B------:R-:W-:Y:S02]  /*35b0*/  FMUL.FTZ R6, R6, R7 ;  /* 0x0000000706067220 */ /* 0x000fe40000410000 */
.L_x_6591:
[----:B------:R-:W-:Y:S05]  /*35c0*/  BSYNC B0 ;  /* 0x0000000000007941 */ /* 0x000fea0003800000 */
.L_x_6590:
[C---:B------:R-:W-:Y:S02]  /*35d0*/  FSETP.GTU.FTZ.AND P0, PT, |R6|.reuse, +INF , PT ;  /* 0x7f8000000600780b */ /* 0x040fe40003f1c200 */
[----:B------:R-:W-:-:S04]  /*35e0*/  LOP3.LUT R5, R6, 0x80000000, R5, 0xb8, !PT ;  /* 0x8000000006057812 */ /* 0x000fc800078eb805 */
[----:B------:R-:W-:-:S04]  /*35f0*/  FSEL R5, R6, R5, P0 ;  /* 0x0000000506057208 */ /* 0x000fc80000000000 */
[----:B------:R-:W-:Y:S02]  /*3600*/  F2FP.PACK_AB R5, RZ, R5 ;  /* 0x00000005ff05723e */ /* 0x000fe400000000ff */
.L_x_6589:
[----:B------:R-:W-:Y:S05]  /*3610*/  BSYNC B1 ;  /* 0x0000000000017941 */ /* 0x000fea0003800000 */
.L_x_6588:
        /* <DEDUP_REMOVED lines=34> */
.L_x_6606:
[----:B------:R-:W-:Y:S01]  /*3840*/  FSETP.GEU.FTZ.AND P0, PT, R10, -R11, PT ;  /* 0x8000000b0a00720b */ /* 0x000fe20003f1e000 */
[----:B------:R-:W-:-:S12]  /*3850*/  FADD.FTZ R8, R8, -1 ;  /* 0xbf80000008087421 */ /* 0x000fd80000010000 */
[----:B------:R-:W-:Y:S02]  /*3860*/  @!P0 FADD.FTZ R8, R8, -1 ;  /* 0xbf80000008088421 */ /* 0x000fe40000010000 */
.L_x_6605:
[----:B------:R-:W-:Y:S05]  /*3870*/  BSYNC B2 ;  /* 0x0000000000027941 */ /* 0x000fea0003800000 */
.L_x_6604:
[----:B------:R-:W-:Y:S01]  /*3880*/  FFMA.FTZ R7, -R11, R8, R7 ;  /* 0x000000080b077223 */ /* 0x000fe20000010107 */
[----:B------:R-:W-:Y:S05]  /*3890*/  BRA `(.L_x_6602) ;  /* 0x000001f000007947 */ /* 0x000fea0003800000 */
.L_x_6603:
        /* <DEDUP_REMOVED lines=15> */
.L_x_6609:
        /* <DEDUP_REMOVED lines=13> */
.L_x_6608:
[----:B------:R-:W-:Y:S05]  /*3a60*/  BSYNC B2 ;  /* 0x0000000000027941 */ /* 0x000fea0003800000 */
.L_x_6607:
[----:B------:R-:W-:-:S04]  /*3a70*/  FMUL.FTZ R8, R8, 1.1920928955078125e-07 ;  /* 0x3400000008087820 */ /* 0x000fc80000410000 */
[----:B------:R-:W-:Y:S02]  /*3a80*/  FMUL.FTZ R7, R7, R8 ;  /* 0x0000000807077220 */ /* 0x000fe40000410000 */
.L_x_6602:
[----:B------:R-:W-:Y:S05]  /*3a90*/  BSYNC B0 ;  /* 0x0000000000007941 */ /* 0x000fea0003800000 */
.L_x_6601:
[C---:B------:R-:W-:Y:S02]  /*3aa0*/  FSETP.GTU.FTZ.AND P0, PT, |R7|.reuse, +INF , PT ;  /* 0x7f8000000700780b */ /* 0x040fe40003f1c200 */
[----:B------:R-:W-:-:S04]  /*3ab0*/  LOP3.LUT R6, R7, 0x80000000, R6, 0xb8, !PT ;  /* 0x8000000007067812 */ /* 0x000fc800078eb806 */
[----:B------:R-:W-:-:S04]  /*3ac0*/  FSEL R6, R7, R6, P0 ;  /* 0x0000000607067208 */ /* 0x000fc80000000000 */
[----:B------:R-:W-:Y:S02]  /*3ad0*/  F2FP.PACK_AB R6, RZ, R6 ;  /* 0x00000006ff06723e */ /* 0x000fe400000000ff */
.L_x_6600:
[----:B------:R-:W-:Y:S05]  /*3ae0*/  BSYNC B1 ;  /* 0x0000000000017941 */ /* 0x000fea0003800000 */
.L_x_6599:
[----:B------:R-:W-:Y:S01]  /*3af0*/  IADD3 R7, R13, 0x200, RZ ;  /* 0x000002000d077810 */ /* 0x000fe20007ffe0ff */
        /* <DEDUP_REMOVED lines=33> */
.L_x_6617:
[----:B------:R-:W-:Y:S01]  /*3d10*/  FSETP.GEU.FTZ.AND P0, PT, R11, -R17, PT ;  /* 0x800000110b00720b */ /* 0x000fe20003f1e000 */
[----:B------:R-:W-:-:S12]  /*3d20*/  FADD.FTZ R9, R9, -1 ;  /* 0xbf80000009097421 */ /* 0x000fd80000010000 */
[----:B------:R-:W-:Y:S02]  /*3d30*/  @!P0 FADD.FTZ R9, R9, -1 ;  /* 0xbf80000009098421 */ /* 0x000fe40000010000 */
.L_x_6616:
[----:B------:R-:W-:Y:S05]  /*3d40*/  BSYNC B2 ;  /* 0x0000000000027941 */ /* 0x000fea0003800000 */
.L_x_6615:
[----:B------:R-:W-:Y:S01]  /*3d50*/  FFMA.FTZ R8, -R17, R9, R8 ;  /* 0x0000000911087223 */ /* 0x000fe20000010108 */
[----:B------:R-:W-:Y:S05]  /*3d60*/  BRA `(.L_x_6613) ;  /* 0x000001f000007947 */ /* 0x000fea0003800000 */
.L_x_6614:
        /* <DEDUP_REMOVED lines=15> */
.L_x_6620:
        /* <DEDUP_REMOVED lines=13> */
.L_x_6619:
[----:B------:R-:W-:Y:S05]  /*3f30*/  BSYNC B2 ;  /* 0x0000000000027941 */ /* 0x000fea0003800000 */
.L_x_6618:
[----:B------:R-:W-:-:S04]  /*3f40*/  FMUL.FTZ R9, R9, 1.1920928955078125e-07 ;  /* 0x3400000009097820 */ /* 0x000fc80000410000 */
[----:B------:R-:W-:Y:S02]  /*3f50*/  FMUL.FTZ R8, R8, R9 ;  /* 0x0000000908087220 */ /* 0x000fe40000410000 */
.L_x_6613:
[----:B------:R-:W-:Y:S05]  /*3f60*/  BSYNC B0 ;  /* 0x0000000000007941 */ /* 0x000fea0003800000 */
.L_x_6612:
[C---:B------:R-:W-:Y:S02]  /*3f70*/  FSETP.GTU.FTZ.AND P0, PT, |R8|.reuse, +INF , PT ;  /* 0x7f8000000800780b */ /* 0x040fe40003f1c200 */
[----:B------:R-:W-:-:S04]  /*3f80*/  LOP3.LUT R7, R8, 0x80000000, R7, 0xb8, !PT ;  /* 0x8000000008077812 */ /* 0x000fc800078eb807 */
[----:B------:R-:W-:-:S04]  /*3f90*/  FSEL R7, R8, R7, P0 ;  /* 0x0000000708077208 */ /* 0x000fc80000000000 */
[----:B------:R-:W-:Y:S02]  /*3fa0*/  F2FP.PACK_AB R7, RZ, R7 ;  /* 0x00000007ff07723e */ /* 0x000fe400000000ff */
.L_x_6611:
[----:B------:R-:W-:Y:S05]  /*3fb0*/  BSYNC B1 ;  /* 0x0000000000017941 */ /* 0x000fea0003800000 */
.L_x_6610:
        /* <DEDUP_REMOVED lines=34> */
.L_x_6628:
[----:B------:R-:W-:Y:S01]  /*41e0*/  FSETP.GEU.FTZ.AND P0, PT, R16, -R18, PT ;  /* 0x800000121000720b */ /* 0x000fe20003f1e000 */
[----:B------:R-:W-:-:S12]  /*41f0*/  FADD.FTZ R10, R10, -1 ;  /* 0xbf8000000a0a7421 */ /* 0x000fd80000010000 */
[----:B------:R-:W-:Y:S02]  /*4200*/  @!P0 FADD.FTZ R10, R10, -1 ;  /* 0xbf8000000a0a8421 */ /* 0x000fe40000010000 */
.L_x_6627:
[----:B------:R-:W-:Y:S05]  /*4210*/  BSYNC B2 ;  /* 0x0000000000027941 */ /* 0x000fea0003800000 */
.L_x_6626:
[----:B------:R-:W-:Y:S01]  /*4220*/  FFMA.FTZ R9, -R18, R10, R9 ;  /* 0x0000000a12097223 */ /* 0x000fe20000010109 */
[----:B------:R-:W-:Y:S05]  /*4230*/  BRA `(.L_x_6624) ;  /* 0x000001f000007947 */ /* 0x000fea0003800000 */
.L_x_6625:
        /* <DEDUP_REMOVED lines=15> */
.L_x_6631:
        /* <DEDUP_REMOVED lines=13> */
.L_x_6630:
[----:B------:R-:W-:Y:S05]  /*4400*/  BSYNC B2 ;  /* 0x0000000000027941 */ /* 0x000fea0003800000 */
.L_x_6629:
[----:B------:R-:W-:-:S04]  /*4410*/  FMUL.FTZ R10, R10, 1.1920928955078125e-07 ;  /* 0x340000000a0a7820 */ /* 0x000fc80000410000 */
[----:B------:R-:W-:Y:S02]  /*4420*/  FMUL.FTZ R9, R9, R10 ;  /* 0x0000000a09097220 */ /* 0x000fe40000410000 */
.L_x_6624:
[----:B------:R-:W-:Y:S05]  /*4430*/  BSYNC B0 ;  /* 0x0000000000007941 */ /* 0x000fea0003800000 */
.L_x_6623:
[C---:B------:R-:W-:Y:S02]  /*4440*/  FSETP.GTU.FTZ.AND P0, PT, |R9|.reuse, +INF , PT ;  /* 0x7f8000000900780b */ /* 0x040fe40003f1c200 */
[----:B------:R-:W-:-:S04]  /*4450*/  LOP3.LUT R8, R9, 0x80000000, R8, 0xb8, !PT ;  /* 0x8000000009087812 */ /* 0x000fc800078eb808 */
[----:B------:R-:W-:-:S04]  /*4460*/  FSEL R8, R9, R8, P0 ;  /* 0x0000000809087208 */ /* 0x000fc80000000000 */
[----:B------:R-:W-:Y:S02]  /*4470*/  F2FP.PACK_AB R8, RZ, R8 ;  /* 0x00000008ff08723e */ /* 0x000fe400000000ff */
.L_x_6622:
[----:B------:R-:W-:Y:S05]  /*4480*/  BSYNC B1 ;  /* 0x0000000000017941 */ /* 0x000fea0003800000 */
.L_x_6621:
        /* <DEDUP_REMOVED lines=34> */
.L_x_6639:
[----:B------:R-:W-:Y:S01]  /*46b0*/  FSETP.GEU.FTZ.AND P0, PT, R18, -R17, PT ;  /* 0x800000111200720b */ /* 0x000fe20003f1e000 */
[----:B------:R-:W-:-:S12]  /*46c0*/  FADD.FTZ R11, R11, -1 ;  /* 0xbf8000000b0b7421 */ /* 0x000fd80000010000 */
[----:B------:R-:W-:Y:S02]  /*46d0*/  @!P0 FADD.FTZ R11, R11, -1 ;  /* 0xbf8000000b0b8421 */ /* 0x000fe40000010000 */
.L_x_6638:
[----:B------:R-:W-:Y:S05]  /*46e0*/  BSYNC B2 ;  /* 0x0000000000027941 */ /* 0x000fea0003800000 */
.L_x_6637:
[----:B------:R-:W-:Y:S01]  /*46f0*/  FFMA.FTZ R10, -R17, R11, R10 ;  /* 0x0000000b110a7223 */ /* 0x000fe2000001010a */
[----:B------:R-:W-:Y:S05]  /*4700*/  BRA `(.L_x_6635) ;  /* 0x000001f000007947 */ /* 0x000fea0003800000 */
.L_x_6636:
        /* <DEDUP_REMOVED lines=15> */
.L_x_6642:
        /* <DEDUP_REMOVED lines=13> */
.L_x_6641:
[----:B------:R-:W-:Y:S05]  /*48d0*/  BSYNC B2 ;  /* 0x0000000000027941 */ /* 0x000fea0003800000 */
.L_x_6640:
[----:B------:R-:W-:-:S04]  /*48e0*/  FMUL.FTZ R11, R11, 1.1920928955078125e-07 ;  /* 0x340000000b0b7820 */ /* 0x000fc80000410000 */
[----:B------:R-:W-:Y:S02]  /*48f0*/  FMUL.FTZ R10, R10, R11 ;  /* 0x0000000b0a0a7220 */ /* 0x000fe40000410000 */
.L_x_6635:
[----:B------:R-:W-:Y:S05]  /*4900*/  BSYNC B0 ;  /* 0x0000000000007941 */ /* 0x000fea0003800000 */
.L_x_6634:
[C---:B------:R-:W-:Y:S02]  /*4910*/  FSETP.GTU.FTZ.AND P0, PT, |R10|.reuse, +INF , PT ;  /* 0x7f8000000a00780b */ /* 0x040fe40003f1c200 */
[----:B------:R-:W-:-:S04]  /*4920*/  LOP3.LUT R9, R10, 0x80000000, R9, 0xb8, !PT ;  /* 0x800000000a097812 */ /* 0x000fc800078eb809 */
[----:B------:R-:W-:-:S04]  /*4930*/  FSEL R9, R10, R9, P0 ;  /* 0x000000090a097208 */ /* 0x000fc80000000000 */
[----:B------:R-:W-:Y:S02]  /*4940*/  F2FP.PACK_AB R9, RZ, R9 ;  /* 0x00000009ff09723e */ /* 0x000fe400000000ff */
.L_x_6633:
[----:B------:R-:W-:Y:S05]  /*4950*/  BSYNC B1 ;  /* 0x0000000000017941 */ /* 0x000fea0003800000 */
.L_x_6632:
        /* <DEDUP_REMOVED lines=34> */
.L_x_6650:
[----:B------:R-:W-:Y:S01]  /*4b80*/  FSETP.GEU.FTZ.AND P0, PT, R16, -R18, PT ;  /* 0x800000121000720b */ /* 0x000fe20003f1e000 */
[----:B------:R-:W-:-:S12]  /*4b90*/  FADD.FTZ R14, R14, -1 ;  /* 0xbf8000000e0e7421 */ /* 0x000fd80000010000 */
[----:B------:R-:W-:Y:S02]  /*4ba0*/  @!P0 FADD.FTZ R14, R14, -1 ;  /* 0xbf8000000e0e8421 */ /* 0x000fe40000010000 */
.L_x_6649:
[----:B------:R-:W-:Y:S05]  /*4bb0*/  BSYNC B2 ;  /* 0x0000000000027941 */ /* 0x000fea0003800000 */
.L_x_6648:
[----:B------:R-:W-:Y:S01]  /*4bc0*/  FFMA.FTZ R11, -R18, R14, R11 ;  /* 0x0000000e120b7223 */ /* 0x000fe2000001010b */
[----:B------:R-:W-:Y:S05]  /*4bd0*/  BRA `(.L_x_6646) ;  /* 0x000001f000007947 */ /* 0x000fea0003800000 */
.L_x_6647:
        /* <DEDUP_REMOVED lines=15> */
.L_x_6653:
        /* <DEDUP_REMOVED lines=13> */
.L_x_6652:
[----:B------:R-:W-:Y:S05]  /*4da0*/  BSYNC B2 ;  /* 0x0000000000027941 */ /* 0x000fea0003800000 */
.L_x_6651:
[----:B------:R-:W-:-:S04]  /*4db0*/  FMUL.FTZ R14, R14, 1.1920928955078125e-07 ;  /* 0x340000000e0e7820 */ /* 0x000fc80000410000 */
[----:B------:R-:W-:Y:S02]  /*4dc0*/  FMUL.FTZ R11, R11, R14 ;  /* 0x0000000e0b0b7220 */ /* 0x000fe40000410000 */
.L_x_6646:
[----:B------:R-:W-:Y:S05]  /*4dd0*/  BSYNC B0 ;  /* 0x0000000000007941 */ /* 0x000fea0003800000 */
.L_x_6645:
[C---:B------:R-:W-:Y:S02]  /*4de0*/  FSETP.GTU.FTZ.AND P0, PT, |R11|.reuse, +INF , PT ;  /* 0x7f8000000b00780b */ /* 0x040fe40003f1c200 */
[----:B------:R-:W-:-:S04]  /*4df0*/  LOP3.LUT R10, R11, 0x80000000, R10, 0xb8, !PT ;  /* 0x800000000b0a7812 */ /* 0x000fc800078eb80a */
[----:B------:R-:W-:-:S04]  /*4e00*/  FSEL R10, R11, R10, P0 ;  /* 0x0000000a0b0a7208 */ /* 0x000fc80000000000 */
[----:B------:R-:W-:Y:S02]  /*4e10*/  F2FP.PACK_AB R10, RZ, R10 ;  /* 0x0000000aff0a723e */ /* 0x000fe400000000ff */
.L_x_6644:
[----:B------:R-:W-:Y:S05]  /*4e20*/  BSYNC B1 ;  /* 0x0000000000017941 */ /* 0x000fea0003800000 */
.L_x_6643:
        /* <DEDUP_REMOVED lines=11> */
[----:B-1----:R-:W-:Y:S01]  /*4ee0*/  IADD3 R2, R0, R13, RZ ;  /* 0x0000000d00027210 */ /* 0x002fe20007ffe0ff */
[----:B------:R-:W-:Y:S01]  /*4ef0*/  IMAD.MOV.U32 R3, RZ, RZ, 0x2 ;  /* 0x00000002ff037424 */ /* 0x000fe200078e00ff */
[----:B------:R-:W-:-:S03]  /*4f00*/  IADD3 R13, R13, 0x80, RZ ;  /* 0x000000800d0d7810 */ /* 0x000fc60007ffe0ff */
[----:B------:R-:W-:-:S05]  /*4f10*/  IMAD.WIDE.U32 R2, R2, R3, c[0x0][0x168] ;  /* 0x00005a0002027625 */ /* 0x000fca00078e0003 */
[----:B------:R1:W-:Y:S02]  /*4f20*/  STG.E.U16 [R2.64], R4 ;  /* 0x0000000402007986 */ /* 0x0003e4000c101504 */
.L_x_6656:
[----:B------:R-:W-:-:S13]  /*4f30*/  ISETP.GE.AND P0, PT, R13, R12, PT ;  /* 0x0000000c0d00720c */ /* 0x000fda0003f06270 */
[----:B------:R-:W-:Y:S05]  /*4f40*/  @P0 BRA `(.L_x_6658) ;  /* 0x000000c000000947 */ /* 0x000fea0003800000 */
[----:B-1----:R-:W-:Y:S01]  /*4f50*/  IMAD.IADD R2, R0, 0x1, R13 ;  /* 0x0000000100027824 */ /* 0x002fe200078e020d */
[----:B------:R-:W-:Y:S01]  /*4f60*/  IADD3 R13, R13, 0x80, RZ ;  /* 0x000000800d0d7810 */ /* 0x000fe20007ffe0ff */
[----:B------:R-:W-:-:S04]  /*4f70*/  IMAD.MOV.U32 R3, RZ, RZ, 0x2 ;  /* 0x00000002ff037424 */ /* 0x000fc800078e00ff */
[----:B------:R-:W-:-:S05]  /*4f80*/  IMAD.WIDE.U32 R2, R2, R3, c[0x0][0x168] ;  /* 0x00005a0002027625 */ /* 0x000fca00078e0003 */
[----:B------:R1:W-:Y:S02]  /*4f90*/  STG.E.U16 [R2.64], R5 ;  /* 0x0000000502007986 */ /* 0x0003e4000c101504 */
.L_x_6657:
[----:B------:R-:W-:-:S13]  /*4fa0*/  ISETP.GE.AND P0, PT, R13, R12, PT ;  /* 0x0000000c0d00720c */ /* 0x000fda0003f06270 */
[----:B------:R-:W-:Y:S05]  /*4fb0*/  @P0 BRA `(.L_x_6659) ;  /* 0x000000c000000947 */ /* 0x000fea0003800000 */
[----:B-1----:R-:W-:Y:S01]  /*4fc0*/  IMAD.IADD R2, R0, 0x1, R13 ;  /* 0x0000000100027824 */ /* 0x002fe200078e020d */
[----:B------:R-:W-:Y:S01]  /*4fd0*/  IADD3 R13, R13, 0x80, RZ ;  /* 0x000000800d0d7810 */ /* 0x000fe20007ffe0ff */
[----:B------:R-:W-:-:S04]  /*4fe0*/  IMAD.MOV.U32 R3, RZ, RZ, 0x2 ;  /* 0x00000002ff037424 */ /* 0x000fc800078e00ff */
[----:B------:R-:W-:-:S05]  /*4ff0*/  IMAD.WIDE.U32 R2, R2, R3, c[0x0][0x168] ;  /* 0x00005a0002027625 */ /* 0x000fca00078e0003 */
[----:B------:R1:W-:Y:S02]  /*5000*/  STG.E.U16 [R2.64], R6 ;  /* 0x0000000602007986 */ /* 0x0003e4000c101504 */
.L_x_6658:
[----:B------:R-:W-:-:S13]  /*5010*/  ISETP.GE.AND P0, PT, R13, R12, PT ;  /* 0x0000000c0d00720c */ /* 0x000fda0003f06270 */
[----:B------:R-:W-:Y:S05]  /*5020*/  @P0 BRA `(.L_x_6660) ;  /* 0x000000d000000947 */ /* 0x000fea0003800000 */
[----:B-1----:R-:W-:Y:S01]  /*5030*/  IMAD.IADD R2, R0, 0x1, R13 ;  /* 0x0000000100027824 */ /* 0x002fe200078e020d */
[----:B------:R-:W-:Y:S01]  /*5040*/  IADD3 R13, R13, 0x80, RZ ;  /* 0x000000800d0d7810 */ /* 0x000fe20007ffe0ff */
[----:B------:R-:W-:-:S04]  /*5050*/  IMAD.MOV.U32 R3, RZ, RZ, 0x2 ;  /* 0x00000002ff037424 */ /* 0x000fc800078e00ff */
[----:B------:R-:W-:-:S05]  /*5060*/  IMAD.WIDE.U32 R2, R2, R3, c[0x0][0x168] ;  /* 0x00005a0002027625 */ /* 0x000fca00078e0003 */
[----:B------:R1:W-:Y:S02]  /*5070*/  STG.E.U16 [R2.64], R7 ;  /* 0x0000000702007986 */ /* 0x0003e4000c101504 */
.L_x_6659:
        /* <DEDUP_REMOVED lines=8> */
.L_x_6660:
[----:B------:R-:W-:Y:S05]  /*5100*/  BSYNC B1 ;  /* 0x0000000000017941 */ /* 0x000fea0003800000 */
.L_x_6655:
[----:B------:R-:W-:-:S13]  /*5110*/  ISETP.GE.AND P0, PT, R13, R12, PT ;  /* 0x0000000c0d00720c */ /* 0x000fda0003f06270 */
[----:B-1----:R-:W-:Y:S01]  /*5120*/  @!P0 IMAD.IADD R2, R0, 0x1, R13 ;  /* 0x0000000100028824 */ /* 0x002fe200078e020d */
[----:B------:R-:W-:Y:S01]  /*5130*/  @!P0 IADD3 R13, R13, 0x80, RZ ;  /* 0x000000800d0d8810 */ /* 0x000fe20007ffe0ff */
[----:B------:R-:W-:-:S04]  /*5140*/  @!P0 IMAD.MOV.U32 R3, RZ, RZ, 0x2 ;  /* 0x00000002ff038424 */ /* 0x000fc800078e00ff */
[----:B------:R-:W-:-:S05]  /*5150*/  @!P0 IMAD.WIDE.U32 R2, R2, R3, c[0x0][0x168] ;  /* 0x00005a0002028625 */ /* 0x000fca00078e0003 */
[----:B------:R1:W-:Y:S02]  /*5160*/  @!P0 STG.E.U16 [R2.64], R9 ;  /* 0x0000000902008986 */ /* 0x0003e4000c101504 */
.L_x_6661:
[----:B------:R-:W-:Y:S05]  /*5170*/  BSYNC B0 ;  /* 0x0000000000007941 */ /* 0x000fea0003800000 */
.L_x_6654:
        /* <DEDUP_REMOVED lines=8> */
.L_x_6662:
        /* <DEDUP_REMOVED lines=16> */
.L_x_50556:


//--------------------- .text._ZN2at6native29vectorized_elementwise_kernelILi4ENS0_13AUnaryFunctorIN3c104HalfES4_S4_ZZZNS0_16fmod_kernel_cudaERNS_18TensorIteratorBaseEENKUlvE0_clEvENKUlvE1_clEvEUlS4_S4_E_EESt5arrayIPcLm2EEEEviT0_T1_ --------------------------
	.section	.text._ZN2at6native29vectorized_elementwise_kernelILi4ENS0_13AUnaryFunctorIN3c104HalfES4_S4_ZZZNS0_16fmod_kernel_cudaERNS_18TensorIteratorBaseEENKUlvE0_clEvENKUlvE1_clEvEUlS4_S4_E_EESt5arrayIPcLm2EEEEviT0_T1_,"ax",@progbits
	.sectioninfo	@"SHI_REGISTERS=30"
	.align	128
        .global         _ZN2at6native29vectorized_elementwise_kernelILi4ENS0_13AUnaryFunctorIN3c104HalfES4_S4_ZZZNS0_16fmod_kernel_cudaERNS_18TensorIteratorBaseEENKUlvE0_clEvENKUlvE1_clEvEUlS4_S4_E_EESt5arrayIPcLm2EEEEviT0_T1_
        .type           _ZN2at6native29vectorized_elementwise_kernelILi4ENS0_13AUnaryFunctorIN3c104HalfES4_S4_ZZZNS0_16fmod_kernel_cudaERNS_18TensorIteratorBaseEENKUlvE0_clEvENKUlvE1_clEvEUlS4_S4_E_EESt5arrayIPcLm2EEEEviT0_T1_,@function
        .size           _ZN2at6native29vectorized_elementwise_kernelILi4ENS0_13AUnaryFunctorIN3c104HalfES4_S4_ZZZNS0_16fmod_kernel_cudaERNS_18TensorIteratorBaseEENKUlvE0_clEvENKUlvE1_clEvEUlS4_S4_E_EESt5arrayIPcLm2EEEEviT0_T1_,(.L_x_50557 - _ZN2at6native29vectorized_elementwise_kernelILi4ENS0_13AUnaryFunctorIN3c104HalfES4_S4_ZZZNS0_16fmod_kernel_cudaERNS_18TensorIteratorBaseEENKUlvE0_clEvENKUlvE1_clEvEUlS4_S4_E_EESt5arrayIPcLm2EEEEviT0_T1_)
        .other          _ZN2at6native29vectorized_elementwise_kernelILi4ENS0_13AUnaryFunctorIN3c104HalfES4_S4_ZZZNS0_16fmod_kernel_cudaERNS_18TensorIteratorBaseEENKUlvE0_clEvENKUlvE1_clEvEUlS4_S4_E_EESt5arrayIPcLm2EEEEviT0_T1_,@"STO_CUDA_ENTRY STV_DEFAULT"
_ZN2at6native29vectorized_elementwise_kernelILi4ENS0_13AUnaryFunctorIN3c104HalfES4_S4_ZZZNS0_16fmod_kernel_cudaERNS_18TensorIteratorBaseEENKUlvE0_clEvENKUlvE1_clEvEUlS4_S4_E_EESt5arrayIPcLm2EEEEviT0_T1_:
.text._ZN2at6native29vectorized_elementwise_kernelILi4ENS0_13AUnaryFunctorIN3c104HalfES4_S4_ZZZNS0_16fmod_kernel_cudaERNS_18TensorIteratorBaseEENKUlvE0_clEvENKUlvE1_clEvEUlS4_S4_E_EESt5arrayIPcLm2EEEEviT0_T1_:
        /* <DEDUP_REMOVED lines=44> */
.L_x_6669:
[----:B------:R-:W-:Y:S01]  /*02c0*/  FSETP.GEU.FTZ.AND P0, PT, R17, -R10, PT ;  /* 0x8000000a1100720b */ /* 0x000fe20003f1e000 */
[----:B------:R-:W-:-:S12]  /*02d0*/  FADD.FTZ R11, R11, -1 ;  /* 0xbf8000000b0b7421 */ /* 0x000fd80000010000 */
[----:B------:R-:W-:Y:S02]  /*02e0*/  @!P0 FADD.FTZ R11, R11, -1 ;  /* 0xbf8000000b0b8421 */ /* 0x000fe40000010000 */
.L_x_6668:
[----:B------:R-:W-:Y:S05]  /*02f0*/  BSYNC B1 ;  /* 0x0000000000017941 */ /* 0x000fea0003800000 */
.L_x_6667:
[----:B------:R-:W-:Y:S01]  /*0300*/  FFMA.FTZ R15, -R10, R11, R15 ;  /* 0x0000000b0a0f7223 */ /* 0x000fe2000001010f */
[----:B------:R-:W-:Y:S05]  /*0310*/  BRA `(.L_x_6665) ;  /* 0x000001f000007947 */ /* 0x000fea0003800000 */
.L_x_6666:
        /* <DEDUP_REMOVED lines=15> */
.L_x_6672:
        /* <DEDUP_REMOVED lines=13> */
.L_x_6671:
[----:B------:R-:W-:Y:S05]  /*04e0*/  BSYNC B1 ;  /* 0x0000000000017941 */ /* 0x000fea0003800000 */
.L_x_6670:
[----:B0-----:R-:W-:-:S04]  /*04f0*/  FMUL.FTZ R10, R11, 1.1920928955078125e-07 ;  /* 0x340000000b0a7820 */ /* 0x001fc80000410000 */
[----:B------:R-:W-:Y:S02]  /*0500*/  FMUL.FTZ R15, R17, R10 ;  /* 0x0000000a110f7220 */ /* 0x000fe40000410000 */
.L_x_6665:
[----:B0-----:R-:W-:Y:S05]  /*0510*/  BSYNC B0 ;  /* 0x0000000000007941 */ /* 0x001fea0003800000 */
.L_x_6664:
        /* <DEDUP_REMOVED lines=31> */
.L_x_6678:
[----:B------:R-:W-:Y:S01]  /*0710*/  FSETP.GEU.FTZ.AND P0, PT, R15, -R10, PT ;  /* 0x8000000a0f00720b */ /* 0x000fe20003f1e000 */
[----:B------:R-:W-:-:S12]  /*0720*/  FADD.FTZ R12, R12, -1 ;  /* 0xbf8000000c0c7421 */ /* 0x000fd80000010000 */
[----:B------:R-:W-:Y:S02]  /*0730*/  @!P0 FADD.FTZ R12, R12, -1 ;  /* 0xbf8000000c0c8421 */ /* 0x000fe40000010000 */
.L_x_6677:
[----:B------:R-:W-:Y:S05]  /*0740*/  BSYNC B1 ;  /* 0x0000000000017941 */ /* 0x000fea0003800000 */
.L_x_6676:
[----:B------:R-:W-:Y:S01]  /*0750*/  FFMA.FTZ R11, -R10, R12, R11 ;  /* 0x0000000c0a0b7223 */ /* 0x000fe2000001010b */
[----:B------:R-:W-:Y:S05]  /*0760*/  BRA `(.L_x_6674) ;  /* 0x000001f000007947 */ /* 0x000fea0003800000 */
.L_x_6675:
        /* <DEDUP_REMOVED lines=15> */
.L_x_6681:
        /* <DEDUP_REMOVED lines=13> */
.L_x_6680:
[----:B------:R-:W-:Y:S05]  /*0930*/  BSYNC B1 ;  /* 0x0000000000017941 */ /* 0x000fea0003800000 */
.L_x_6679:
[----:B------:R-:W-:-:S04]  /*0940*/  FMUL.FTZ R12, R12, 1.1920928955078125e-07 ;  /* 0x340000000c0c7820 */ /* 0x000fc80000410000 */
[----:B------:R-:W-:Y:S02]  /*0950*/  FMUL.FTZ R11, R17, R12 ;  /* 0x0000000c110b7220 */ /* 0x000fe40000410000 */
.L_x_6674:
[----:B------:R-:W-:Y:S05]  /*0960*/  BSYNC B0 ;  /* 0x0000000000007941 */ /* 0x000fea0003800000 */
.L_x_6673:
        /* <DEDUP_REMOVED lines=31> */
.L_x_6687:
[----:B------:R-:W-:Y:S01]  /*0b60*/  FSETP.GEU.FTZ.AND P0, PT, R17, -R10, PT ;  /* 0x8000000a1100720b */ /* 0x000fe20003f1e000 */
[----:B------:R-:W-:-:S12]  /*0b70*/  FADD.FTZ R12, R12, -1 ;  /* 0xbf8000000c0c7421 */ /* 0x000fd80000010000 */
[----:B------:R-:W-:Y:S02]  /*0b80*/  @!P0 FADD.FTZ R12, R12, -1 ;  /* 0xbf8000000c0c8421 */ /* 0x000fe40000010000 */
.L_x_6686:
[----:B------:R-:W-:Y:S05]  /*0b90*/  BSYNC B1 ;  /* 0x0000000000017941 */ /* 0x000fea0003800000 */
.L_x_6685:
[----:B------:R-:W-:Y:S01]  /*0ba0*/  FFMA.FTZ R13, -R10, R12, R13 ;  /* 0x0000000c0a0d7223 */ /* 0x000fe2000001010d */
[----:B------:R-:W-:Y:S05]  /*0bb0*/  BRA `(.L_x_6683) ;  /* 0x000001f000007947 */ /* 0x000fea0003800000 */
.L_x_6684:
        /* <DEDUP_REMOVED lines=15> */
.L_x_6690:
        /* <DEDUP_REMOVED lines=13> */
.L_x_6689:
[----:B------:R-:W-:Y:S05]  /*0d80*/  BSYNC B1 ;  /* 0x0000000000017941 */ /* 0x000fea0003800000 */
.L_x_6688:
[----:B------:R-:W-:-:S04]  /*0d90*/  FMUL.FTZ R13, R12, 1.1920928955078125e-07 ;  /* 0x340000000c0d7820 */ /* 0x000fc80000410000 */
[----:B------:R-:W-:Y:S02]  /*0da0*/  FMUL.FTZ R13, R18, R13 ;  /* 0x0000000d120d7220 */ /* 0x000fe40000410000 */
.L_x_6683:
[----:B------:R-:W-:Y:S05]  /*0db0*/  BSYNC B0 ;  /* 0x0000000000007941 */ /* 0x000fea0003800000 */
.L_x_6682:
[----:B------:R-:W-:Y:S01]  /*0dc0*/  HADD2.F32 R17, -RZ, R9.H1_H1 ;  /* 0x30000009ff117230 */ /* 0x000fe20000004100 */
        /* <DEDUP_REMOVED lines=30> */
.L_x_6696:
[----:B------:R-:W-:Y:S01]  /*0fb0*/  FSETP.GEU.FTZ.AND P0, PT, R14, -R10, PT ;  /* 0x8000000a0e00720b */ /* 0x000fe20003f1e000 */
[----:B------:R-:W-:-:S12]  /*0fc0*/  FADD.FTZ R12, R12, -1 ;  /* 0xbf8000000c0c7421 */ /* 0x000fd80000010000 */
[----:B------:R-:W-:Y:S02]  /*0fd0*/  @!P0 FADD.FTZ R12, R12, -1 ;  /* 0xbf8000000c0c8421 */ /* 0x000fe40000010000 */
.L_x_6695:
[----:B------:R-:W-:Y:S05]  /*0fe0*/  BSYNC B1 ;  /* 0x0000000000017941 */ /* 0x000fea0003800000 */
.L_x_6694:
[----:B------:R-:W-:Y:S01]  /*0ff0*/  FFMA.FTZ R15, -R10, R12, R15 ;  /* 0x0000000c0a0f7223 */ /* 0x000fe2000001010f */
[----:B------:R-:W-:Y:S05]  /*1000*/  BRA `(.L_x_6692) ;  /* 0x000001f000007947 */ /* 0x000fea0003800000 */
.L_x_6693:
        /* <DEDUP_REMOVED lines=15> */
.L_x_6699:
        /* <DEDUP_REMOVED lines=13> */
.L_x_6698:
[----:B------:R-:W-:Y:S05]  /*11d0*/  BSYNC B1 ;  /* 0x0000000000017941 */ /* 0x000fea0003800000 */
.L_x_6697:
[----:B------:R-:W-:-:S04]  /*11e0*/  FMUL.FTZ R15, R12, 1.1920928955078125e-07 ;  /* 0x340000000c0f7820 */ /* 0x000fc80000410000 */
[----:B------:R-:W-:Y:S02]  /*11f0*/  FMUL.FTZ R15, R16, R15 ;  /* 0x0000000f100f7220 */ /* 0x000fe40000410000 */
.L_x_6692:
[----:B------:R-:W-:Y:S05]  /*1200*/  BSYNC B0 ;  /* 0x0000000000007941 */ /* 0x000fea0003800000 */
.L_x_6691:
[----:B-----5:R-:W-:Y:S01]  /*1210*/  HADD2.F32 R17, -RZ, R2.H0_H0 ;  /* 0x20000002ff117230 */ /* 0x020fe20000004100 */
        /* <DEDUP_REMOVED lines=30> */
.L_x_6705:
[----:B------:R-:W-:Y:S01]  /*1400*/  FSETP.GEU.FTZ.AND P0, PT, R16, -R12, PT ;  /* 0x8000000c1000720b */ /* 0x000fe20003f1e000 */
[----:B------:R-:W-:-:S12]  /*1410*/  FADD.FTZ R14, R14, -1 ;  /* 0xbf8000000e0e7421 */ /* 0x000fd80000010000 */
[----:B------:R-:W-:Y:S02]  /*1420*/  @!P0 FADD.FTZ R14, R14, -1 ;  /* 0xbf8000000e0e8421 */ /* 0x000fe40000010000 */
.L_x_6704:
[----:B------:R-:W-:Y:S05]  /*1430*/  BSYNC B1 ;  /* 0x0000000000017941 */ /* 0x000fea0003800000 */
.L_x_6703:
[----:B------:R-:W-:Y:S01]  /*1440*/  FFMA.FTZ R13, -R12, R14, R13 ;  /* 0x0000000e0c0d7223 */ /* 0x000fe2000001010d */
[----:B------:R-:W-:Y:S05]  /*1450*/  BRA `(.L_x_6701) ;  /* 0x000001f000007947 */ /* 0x000fea0003800000 */
.L_x_6702:
        /* <DEDUP_REMOVED lines=15> */
.L_x_6708:
        /* <DEDUP_REMOVED lines=13> */
.L_x_6707:
[----:B------:R-:W-:Y:S05]  /*1620*/  BSYNC B1 ;  /* 0x0000000000017941 */ /* 0x000fea0003800000 */
.L_x_6706:
[----:B------:R-:W-:-:S04]  /*1630*/  FMUL.FTZ R13, R13, 1.1920928955078125e-07 ;  /* 0x340000000d0d7820 */ /* 0x000fc80000410000 */
[----:B------:R-:W-:Y:S02]  /*1640*/  FMUL.FTZ R13, R12, R13 ;  /* 0x0000000d0c0d7220 */ /* 0x000fe40000410000 */
.L_x_6701:
[----:B------:R-:W-:Y:S05]  /*1650*/  BSYNC B0 ;  /* 0x0000000000007941 */ /* 0x000fea0003800000 */
.L_x_6700:
        /* <DEDUP_REMOVED lines=31> */
.L_x_6714:
[----:B------:R-:W-:Y:S01]  /*1850*/  FSETP.GEU.FTZ.AND P0, PT, R19, -R12, PT ;  /* 0x8000000c1300720b */ /* 0x000fe20003f1e000 */
[----:B------:R-:W-:-:S12]  /*1860*/  FADD.FTZ R13, R13, -1 ;  /* 0xbf8000000d0d7421 */ /* 0x000fd80000010000 */
[----:B------:R-:W-:Y:S02]  /*1870*/  @!P0 FADD.FTZ R13, R13, -1 ;  /* 0xbf8000000d0d8421 */ /* 0x000fe40000010000 */
.L_x_6713:
[----:B------:R-:W-:Y:S05]  /*1880*/  BSYNC B1 ;  /* 0x0000000000017941 */ /* 0x000fea0003800000 */
.L_x_6712:
[----:B------:R-:W-:Y:S01]  /*1890*/  FFMA.FTZ R15, -R12, R13, R15 ;  /* 0x0000000d0c0f7223 */ /* 0x000fe2000001010f */
[----:B------:R-:W-:Y:S05]  /*18a0*/  BRA `(.L_x_6710) ;  /* 0x000001f000007947 */ /* 0x000fea0003800000 */
.L_x_6711:
        /* <DEDUP_REMOVED lines=15> */
.L_x_6717:
        /* <DEDUP_REMOVED lines=13> */
.L_x_6716:
[----:B------:R-:W-:Y:S05]  /*1a70*/  BSYNC B1 ;  /* 0x0000000000017941 */ /* 0x000fea0003800000 */
.L_x_6715:
[----:B------:R-:W-:-:S04]  /*1a80*/  FMUL.FTZ R13, R13, 1.1920928955078125e-07 ;  /* 0x340000000d0d7820 */ /* 0x000fc80000410000 */
[----:B------:R-:W-:Y:S02]  /*1a90*/  FMUL.FTZ R15, R12, R13 ;  /* 0x0000000d0c0f7220 */ /* 0x000fe40000410000 */
.L_x_6710:
[----:B------:R-:W-:Y:S05]  /*1aa0*/  BSYNC B0 ;  /* 0x0000000000007941 */ /* 0x000fea0003800000 */
.L_x_6709:
        /* <DEDUP_REMOVED lines=31> */
.L_x_6723:
[----:B------:R-:W-:Y:S01]  /*1ca0*/  FSETP.GEU.FTZ.AND P0, PT, R16, -R12, PT ;  /* 0x8000000c1000720b */ /* 0x000fe20003f1e000 */
[----:B------:R-:W-:-:S12]  /*1cb0*/  FADD.FTZ R14, R14, -1 ;  /* 0xbf8000000e0e7421 */ /* 0x000fd80000010000 */
[----:B------:R-:W-:Y:S02]  /*1cc0*/  @!P0 FADD.FTZ R14, R14, -1 ;  /* 0xbf8000000e0e8421 */ /* 0x000fe40000010000 */
.L_x_6722:
[----:B------:R-:W-:Y:S05]  /*1cd0*/  BSYNC B1 ;  /* 0x0000000000017941 */ /* 0x000fea0003800000 */
.L_x_6721:
[----:B------:R-:W-:Y:S01]  /*1ce0*/  FFMA.FTZ R17, -R12, R14, R17 ;  /* 0x0000000e0c117223 */ /* 0x000fe20000010111 */
[----:B------:R-:W-:Y:S05]  /*1cf0*/  BRA `(.L_x_6719) ;  /* 0x000001f000007947 */ /* 0x000fea0003800000 */
.L_x_6720:
        /* <DEDUP_REMOVED lines=15> */
.L_x_6726:
        /* <DEDUP_REMOVED lines=13> */
.L_x_6725:
[----:B------:R-:W-:Y:S05]  /*1ec0*/  BSYNC B1 ;  /* 0x0000000000017941 */ /* 0x000fea0003800000 */
.L_x_6724:
[----:B------:R-:W-:-:S04]  /*1ed0*/  FMUL.FTZ R15, R15, 1.1920928955078125e-07 ;  /* 0x340000000f0f7820 */ /* 0x000fc80000410000 */
[----:B------:R-:W-:Y:S02]  /*1ee0*/  FMUL.FTZ R17, R12, R15 ;  /* 0x0000000f0c117220 */ /* 0x000fe40000410000 */
.L_x_6719:
[----:B------:R-:W-:Y:S05]  /*1ef0*/  BSYNC B0 ;  /* 0x0000000000007941 */ /* 0x000fea0003800000 */
.L_x_6718:
        /* <DEDUP_REMOVED lines=30> */
.L_x_6732:
[----:B------:R-:W-:Y:S01]  /*20e0*/  FSETP.GEU.FTZ.AND P0, PT, R16, -R12, PT ;  /* 0x8000000c1000720b */ /* 0x000fe20003f1e000 */
[----:B------:R-:W-:-:S12]  /*20f0*/  FADD.FTZ R14, R14, -1 ;  /* 0xbf8000000e0e7421 */ /* 0x000fd80000010000 */
[----:B------:R-:W-:Y:S02]  /*2100*/  @!P0 FADD.FTZ R14, R14, -1 ;  /* 0xbf8000000e0e8421 */ /* 0x000fe40000010000 */
.L_x_6731:
[----:B------:R-:W-:Y:S05]  /*2110*/  BSYNC B1 ;  /* 0x0000000000017941 */ /* 0x000fea0003800000 */
.L_x_6730:
[----:B------:R-:W-:Y:S01]  /*2120*/  FFMA.FTZ R7, -R12, R14, R7 ;  /* 0x0000000e0c077223 */ /* 0x000fe20000010107 */
[----:B------:R-:W-:Y:S05]  /*2130*/  BRA `(.L_x_6728) ;  /* 0x000001f000007947 */ /* 0x000fea0003800000 */
.L_x_6729:
        /* <DEDUP_REMOVED lines=15> */
.L_x_6735:
        /* <DEDUP_REMOVED lines=13> */
.L_x_6734:
[----:B------:R-:W-:Y:S05]  /*2300*/  BSYNC B1 ;  /* 0x0000000000017941 */ /* 0x000fea0003800000 */
.L_x_6733:
[----:B0-----:R-:W-:-:S04]  /*2310*/  FMUL.FTZ R12, R7, 1.1920928955078125e-07 ;  /* 0x34000000070c7820 */ /* 0x001fc80000410000 */
[----:B------:R-:W-:Y:S02]  /*2320*/  FMUL.FTZ R7, R3, R12 ;  /* 0x0000000c03077220 */ /* 0x000fe40000410000 */
.L_x_6728:
[----:B------:R-:W-:Y:S05]  /*2330*/  BSYNC B0 ;  /* 0x0000000000007941 */ /* 0x000fea0003800000 */
.L_x_6727:
[C---:B------:R-:W-:Y:S01]  /*2340*/  FSETP.GTU.FTZ.AND P0, PT, |R7|.reuse, +INF , PT ;  /* 0x7f8000000700780b */ /* 0x040fe20003f1c200 */
[----:B0-----:R-:W-:Y:S01]  /*2350*/  IMAD.WIDE.U32 R14, R0, R5, c[0x0][0x168] ;  /* 0x00005a00000e7625 */ /* 0x001fe200078e0005 */
[----:B------:R-:W-:Y:S02]  /*2360*/  LOP3.LUT R6, R7, 0x80000000, R6, 0xb8, !PT ;  /* 0x8000000007067812 */ /* 0x000fe400078eb806 */
        /* <DEDUP_REMOVED lines=9> */
.L_x_6663:
        /* <DEDUP_REMOVED lines=89> */
.L_x_6743:
[----:B------:R-:W-:Y:S01]  /*2990*/  FSETP.GEU.FTZ.AND P0, PT, R6, -R7, PT ;  /* 0x800000070600720b */ /* 0x000fe20003f1e000 */
[----:B------:R-:W-:-:S12]  /*29a0*/  FADD.FTZ R4, R4, -1 ;  /* 0xbf80000004047421 */ /* 0x000fd80000010000 */
[----:B------:R-:W-:Y:S02]  /*29b0*/  @!P0 FADD.FTZ R4, R4, -1 ;  /* 0xbf80000004048421 */ /* 0x000fe40000010000 */
.L_x_6742:
[----:B------:R-:W-:Y:S05]  /*29c0*/  BSYNC B2 ;  /* 0x0000000000027941 */ /* 0x000fea0003800000 */
.L_x_6741:
[----:B------:R-:W-:Y:S01]  /*29d0*/  FFMA.FTZ R3, -R7, R4, R3 ;  /* 0x0000000407037223 */ /* 0x000fe20000010103 */
[----:B------:R-:W-:Y:S05]  /*29e0*/  BRA `(.L_x_6739) ;  /* 0x000001f000007947 */ /* 0x000fea0003800000 */
.L_x_6740:
        /* <DEDUP_REMOVED lines=15> */
.L_x_6746:
        /* <DEDUP_REMOVED lines=13> */
.L_x_6745:
[----:B------:R-:W-:Y:S05]  /*2bb0*/  BSYNC B2 ;  /* 0x0000000000027941 */ /* 0x000fea0003800000 */
.L_x_6744:
[----:B------:R-:W-:-:S04]  /*2bc0*/  FMUL.FTZ R4, R4, 1.1920928955078125e-07 ;  /* 0x3400000004047820 */ /* 0x000fc80000410000 */
[----:B------:R-:W-:Y:S02]  /*2bd0*/  FMUL.FTZ R3, R3, R4 ;  /* 0x0000000403037220 */ /* 0x000fe40000410000 */
.L_x_6739:
[----:B------:R-:W-:Y:S05]  /*2be0*/  BSYNC B0 ;  /* 0x0000000000007941 */ /* 0x000fea0003800000 */
.L_x_6738:
[C---:B------:R-:W-:Y:S02]  /*2bf0*/  FSETP.GTU.FTZ.AND P0, PT, |R3|.reuse, +INF , PT ;  /* 0x7f8000000300780b */ /* 0x040fe40003f1c200 */
[----:B------:R-:W-:-:S04]  /*2c00*/  LOP3.LUT R2, R3, 0x80000000, R2, 0xb8, !PT ;  /* 0x8000000003027812 */ /* 0x000fc800078eb802 */
[----:B------:R-:W-:-:S04]  /*2c10*/  FSEL R2, R3, R2, P0 ;  /* 0x0000000203027208 */ /* 0x000fc80000000000 */
[----:B------:R-:W-:Y:S02]  /*2c20*/  F2FP.PACK_AB R2, RZ, R2 ;  /* 0x00000002ff02723e */ /* 0x000fe400000000ff */
.L_x_6737:
[----:B------:R-:W-:Y:S05]  /*2c30*/  BSYNC B1 ;  /* 0x0000000000017941 */ /* 0x000fea0003800000 */
.L_x_6736:
        /* <DEDUP_REMOVED lines=34> */
.L_x_6754:
[----:B------:R-:W-:Y:S01]  /*2e60*/  FSETP.GEU.FTZ.AND P0, PT, R8, -R10, PT ;  /* 0x8000000a0800720b */ /* 0x000fe20003f1e000 */
[----:B------:R-:W-:-:S12]  /*2e70*/  FADD.FTZ R6, R6, -1 ;  /* 0xbf80000006067421 */ /* 0x000fd80000010000 */
[----:B------:R-:W-:Y:S02]  /*2e80*/  @!P0 FADD.FTZ R6, R6, -1 ;  /* 0xbf80000006068421 */ /* 0x000fe40000010000 */
.L_x_6753:
[----:B------:R-:W-:Y:S05]  /*2e90*/  BSYNC B2 ;  /* 0x0000000000027941 */ /* 0x000fea0003800000 */
.L_x_6752:
[----:B------:R-:W-:Y:S01]  /*2ea0*/  FFMA.FTZ R5, -R10, R6, R5 ;  /* 0x000000060a057223 */ /* 0x000fe20000010105 */
[----:B------:R-:W-:Y:S05]  /*2eb0*/  BRA `(.L_x_6750) ;  /* 0x000001f000007947 */ /* 0x000fea0003800000 */
.L_x_6751:
        /* <DEDUP_REMOVED lines=15> */
.L_x_6757:
        /* <DEDUP_REMOVED lines=13> */
.L_x_6756:
[----:B------:R-:W-:Y:S05]  /*3080*/  BSYNC B2 ;  /* 0x0000000000027941 */ /* 0x000fea0003800000 */
.L_x_6755:
[----:B------:R-:W-:-:S04]  /*3090*/  FMUL.FTZ R6, R6, 1.1920928955078125e-07 ;  /* 0x3400000006067820 */ /* 0x000fc80000410000 */
[----:B------:R-:W-:Y:S02]  /*30a0*/  FMUL.FTZ R5, R5, R6 ;  /* 0x0000000605057220 */ /* 0x000fe40000410000 */
.L_x_6750:
[----:B------:R-:W-:Y:S05]  /*30b0*/  BSYNC B0 ;  /* 0x0000000000007941 */ /* 0x000fea0003800000 */
.L_x_6749:
[C---:B------:R-:W-:Y:S02]  /*30c0*/  FSETP.GTU.FTZ.AND P0, PT, |R5|.reuse, +INF , PT ;  /* 0x7f8000000500780b */ /* 0x040fe40003f1c200 */
[----:B------:R-:W-:-:S04]  /*30d0*/  LOP3.LUT R4, R5, 0x80000000, R4, 0xb8, !PT ;  /* 0x8000000005047812 */ /* 0x000fc800078eb804 */
[----:B------:R-:W-:-:S04]  /*30e0*/  FSEL R4, R5, R4, P0 ;  /* 0x0000000405047208 */ /* 0x000fc80000000000 */
[----:B------:R-:W-:Y:S02]  /*30f0*/  F2FP.PACK_AB R4, RZ, R4 ;  /* 0x00000004ff04723e */ /* 0x000fe400000000ff */
.L_x_6748:
[----:B------:R-:W-:Y:S05]  /*3100*/  BSYNC B1 ;  /* 0x0000000000017941 */ /* 0x000fea0003800000 */
.L_x_6747:
        /* <DEDUP_REMOVED lines=34> */
.L_x_6765:
[----:B------:R-:W-:Y:S01]  /*3330*/  FSETP.GEU.FTZ.AND P0, PT, R9, -R10, PT ;  /* 0x8000000a0900720b */ /* 0x000fe20003f1e000 */
[----:B------:R-:W-:-:S12]  /*3340*/  FADD.FTZ R7, R7, -1 ;  /* 0xbf80000007077421 */ /* 0x000fd80000010000 */
[----:B------:R-:W-:Y:S02]  /*3350*/  @!P0 FADD.FTZ R7, R7, -1 ;  /* 0xbf80000007078421 */ /* 0x000fe40000010000 */
.L_x_6764:
[----:B------:R-:W-:Y:S05]  /*3360*/  BSYNC B2 ;  /* 0x0000000000027941 */ /* 0x000fea0003800000 */
.L_x_6763:
[----:B------:R-:W-:Y:S01]  /*3370*/  FFMA.FTZ R6, -R10, R7, R6 ;  /* 0x000000070a067223 */ /* 0x000fe20000010106 */
[----:B------:R-:W-:Y:S05]  /*3380*/  BRA `(.L_x_6761) ;  /* 0x000001f000007947 */ /* 0x000fea0003800000 */
.L_x_6762:
        /* <DEDUP_REMOVED lines=15> */
.L_x_6768:
        /* <DEDUP_REMOVED lines=13> */
.L_x_6767:
[----:B------:R-:W-:Y:S05]  /*3550*/  BSYNC B2 ;  /* 0x0000000000027941 */ /* 0x000fea0003800000 */
.L_x_6766:
[----:B------:R-:W-:-:S04]  /*3560*/  FMUL.FTZ R7, R7, 1.1920928955078125e-07 ;  /* 0x3400000007077820 */ /* 0x000fc80000410000 */
[----:B------:R-:W-:Y:S02]  /*3570*/  FMUL.FTZ R6, R6, R7 ;  /* 0x0000000706067220 */ /* 0x000fe40000410000 */
.L_x_6761:
[----:B------:R-:W-:Y:S05]  /*3580*/  BSYNC B0 ;  /* 0x0000000000007941 */ /* 0x000fea0003800000 */
.L_x_6760:
[C---:B------:R-:W-:Y:S02]  /*3590*/  FSETP.GTU.FTZ.AND P0, PT, |R6|.reuse, +INF , PT ;  /* 0x7f8000000600780b */ /* 0x040fe40003f1c200 */
[----:B------:R-:W-:-:S04]  /*35a0*/  LOP3.LUT R5, R6, 0x80000000, R5, 0xb8, !PT ;  /* 0x8000000006057812 */ /* 0x000fc800078eb805 */
[----:B------:R-:W-:-:S04]  /*35b0*/  FSEL R5, R6, R5, P0 ;  /* 0x0000000506057208 */ /* 0x000fc80000000000 */
[----:B------:R-:W-:Y:S02]  /*35c0*/  F2FP.PACK_AB R5, RZ, R5 ;  /* 0x00000005ff05723e */ /* 0x000fe400000000ff */
.L_x_6759:
[----:B------:R-:W-:Y:S05]  /*35d0*/  BSYNC B1 ;  /* 0x0000000000017941 */ /* 0x000fea0003800000 */
.L_x_6758:
        /* <DEDUP_REMOVED lines=34> */
.L_x_6776:
[----:B------:R-:W-:Y:S01]  /*3800*/  FSETP.GEU.FTZ.AND P0, PT, R10, -R11, PT ;  /* 0x8000000b0a00720b */ /* 0x000fe20003f1e000 */
[----:B------:R-:W-:-:S12]  /*3810*/  FADD.FTZ R8, R8, -1 ;  /* 0xbf80000008087421 */ /* 0x000fd80000010000 */
[----:B------:R-:W-:Y:S02]  /*3820*/  @!P0 FADD.FTZ R8, R8, -1 ;  /* 0xbf80000008088421 */ /* 0x000fe40000010000 */
.L_x_6775:
[----:B------:R-:W-:Y:S05]  /*3830*/  BSYNC B2 ;  /* 0x0000000000027941 */ /* 0x000fea0003800000 */
.L_x_6774:
[----:B------:R-:W-:Y:S01]  /*3840*/  FFMA.FTZ R7, -R11, R8, R7 ;  /* 0x000000080b077223 */ /* 0x000fe20000010107 */
[----:B------:R-:W-:Y:S05]  /*3850*/  BRA `(.L_x_6772) ;  /* 0x000001f000007947 */ /* 0x000fea0003800000 */
.L_x_6773:
        /* <DEDUP_REMOVED lines=15> */
.L_x_6779:
        /* <DEDUP_REMOVED lines=13> */
.L_x_6778:
[----:B------:R-:W-:Y:S05]  /*3a20*/  BSYNC B2 ;  /* 0x0000000000027941 */ /* 0x000fea0003800000 */
.L_x_6777:
[----:B------:R-:W-:-:S04]  /*3a30*/  FMUL.FTZ R8, R8, 1.1920928955078125e-07 ;  /* 0x3400000008087820 */ /* 0x000fc80000410000 */
[----:B------:R-:W-:Y:S02]  /*3a40*/  FMUL.FTZ R7, R7, R8 ;  /* 0x0000000807077220 */ /* 0x000fe40000410000 */
.L_x_6772:
[----:B------:R-:W-:Y:S05]  /*3a50*/  BSYNC B0 ;  /* 0x0000000000007941 */ /* 0x000fea0003800000 */
.L_x_6771:
[C---:B------:R-:W-:Y:S02]  /*3a60*/  FSETP.GTU.FTZ.AND P0, PT, |R7|.reuse, +INF , PT ;  /* 0x7f8000000700780b */ /* 0x040fe40003f1c200 */
[----:B------:R-:W-:-:S04]  /*3a70*/  LOP3.LUT R6, R7, 0x80000000, R6, 0xb8, !PT ;  /* 0x8000000007067812 */ /* 0x000fc800078eb806 */
[----:B------:R-:W-:-:S04]  /*3a80*/  FSEL R6, R7, R6, P0 ;  /* 0x0000000607067208 */ /* 0x000fc80000000000 */
[----:B------:R-:W-:Y:S02]  /*3a90*/  F2FP.PACK_AB R6, RZ, R6 ;  /* 0x00000006ff06723e */ /* 0x000fe400000000ff */
.L_x_6770:
[----:B------:R-:W-:Y:S05]  /*3aa0*/  BSYNC B1 ;  /* 0x0000000000017941 */ /* 0x000fea0003800000 */
.L_x_6769:
        /* <DEDUP_REMOVED lines=34> */
.L_x_6787:
[----:B------:R-:W-:Y:S01]  /*3cd0*/  FSETP.GEU.FTZ.AND P0, PT, R11, -R17, PT ;  /* 0x800000110b00720b */ /* 0x000fe20003f1e000 */
[----:B------:R-:W-:-:S12]  /*3ce0*/  FADD.FTZ R9, R9, -1 ;  /* 0xbf80000009097421 */ /* 0x000fd80000010000 */
[----:B------:R-:W-:Y:S02]  /*3cf0*/  @!P0 FADD.FTZ R9, R9, -1 ;  /* 0xbf80000009098421 */ /* 0x000fe40000010000 */
.L_x_6786:
[----:B------:R-:W-:Y:S05]  /*3d00*/  BSYNC B2 ;  /* 0x0000000000027941 */ /* 0x000fea0003800000 */
.L_x_6785:
[----:B------:R-:W-:Y:S01]  /*3d10*/  FFMA.FTZ R8, -R17, R9, R8 ;  /* 0x0000000911087223 */ /* 0x000fe20000010108 */
[----:B------:R-:W-:Y:S05]  /*3d20*/  BRA `(.L_x_6783) ;  /* 0x000001f000007947 */ /* 0x000fea0003800000 */
.L_x_6784:
        /* <DEDUP_REMOVED lines=15> */
.L_x_6790:
        /* <DEDUP_REMOVED lines=13> */
.L_x_6789:
[----:B------:R-:W-:Y:S05]  /*3ef0*/  BSYNC B2 ;  /* 0x0000000000027941 */ /* 0x000fea0003800000 */
.L_x_6788:
[----:B------:R-:W-:-:S04]  /*3f00*/  FMUL.FTZ R9, R9, 1.1920928955078125e-07 ;  /* 0x3400000009097820 */ /* 0x000fc80000410000 */
[----:B------:R-:W-:Y:S02]  /*3f10*/  FMUL.FTZ R8, R8, R9 ;  /* 0x0000000908087220 */ /* 0x000fe40000410000 */
.L_x_6783:
[----:B------:R-:W-:Y:S05]  /*3f20*/  BSYNC B0 ;  /* 0x0000000000007941 */ /* 0x000fea0003800000 */
.L_x_6782:
[C---:B------:R-:W-:Y:S02]  /*3f30*/  FSETP.GTU.FTZ.AND P0, PT, |R8|.reuse, +INF , PT ;  /* 0x7f8000000800780b */ /* 0x040fe40003f1c200 */
[----:B------:R-:W-:-:S04]  /*3f40*/  LOP3.LUT R7, R8, 0x80000000, R7, 0xb8, !PT ;  /* 0x8000000008077812 */ /* 0x000fc800078eb807 */
[----:B------:R-:W-:-:S04]  /*3f50*/  FSEL R7, R8, R7, P0 ;  /* 0x0000000708077208 */ /* 0x000fc80000000000 */
[----:B------:R-:W-:Y:S02]  /*3f60*/  F2FP.PACK_AB R7, RZ, R7 ;  /* 0x00000007ff07723e */ /* 0x000fe400000000ff */
.L_x_6781:
[----:B------:R-:W-:Y:S05]  /*3f70*/  BSYNC B1 ;  /* 0x0000000000017941 */ /* 0x000fea0003800000 */
.L_x_6780:
        /* <DEDUP_REMOVED lines=34> */
.L_x_6798:
[----:B------:R-:W-:Y:S01]  /*41a0*/  FSETP.GEU.FTZ.AND P0, PT, R16, -R18, PT ;  /* 0x800000121000720b */ /* 0x000fe20003f1e000 */
[----:B------:R-:W-:-:S12]  /*41b0*/  FADD.FTZ R10, R10, -1 ;  /* 0xbf8000000a0a7421 */ /* 0x000fd80000010000 */
[----:B------:R-:W-:Y:S02]  /*41c0*/  @!P0 FADD.FTZ R10, R10, -1 ;  /* 0xbf8000000a0a8421 */ /* 0x000fe40000010000 */
.L_x_6797:
[----:B------:R-:W-:Y:S05]  /*41d0*/  BSYNC B2 ;  /* 0x0000000000027941 */ /* 0x000fea0003800000 */
.L_x_6796:
[----:B------:R-:W-:Y:S01]  /*41e0*/  FFMA.FTZ R9, -R18, R10, R9 ;  /* 0x0000000a12097223 */ /* 0x000fe20000010109 */
[----:B------:R-:W-:Y:S05]  /*41f0*/  BRA `(.L_x_6794) ;  /* 0x000001f000007947 */ /* 0x000fea0003800000 */
.L_x_6795:
        /* <DEDUP_REMOVED lines=15> */
.L_x_6801:
        /* <DEDUP_REMOVED lines=13> */
.L_x_6800:
[----:B------:R-:W-:Y:S05]  /*43c0*/  BSYNC B2 ;  /* 0x0000000000027941 */ /* 0x000fea0003800000 */
.L_x_6799:
[----:B------:R-:W-:-:S04]  /*43d0*/  FMUL.FTZ R10, R10, 1.1920928955078125e-07 ;  /* 0x340000000a0a7820 */ /* 0x000fc80000410000 */
[----:B------:R-:W-:Y:S02]  /*43e0*/  FMUL.FTZ R9, R9, R10 ;  /* 0x0000000a09097220 */ /* 0x000fe40000410000 */
.L_x_6794:
[----:B------:R-:W-:Y:S05]  /*43f0*/  BSYNC B0 ;  /* 0x0000000000007941 */ /* 0x000fea0003800000 */
.L_x_6793:
[C---:B------:R-:W-:Y:S02]  /*4400*/  FSETP.GTU.FTZ.AND P0, PT, |R9|.reuse, +INF , PT ;  /* 0x7f8000000900780b */ /* 0x040fe40003f1c200 */
[----:B------:R-:W-:-:S04]  /*4410*/  LOP3.LUT R8, R9, 0x80000000, R8, 0xb8, !PT ;  /* 0x8000000009087812 */ /* 0x000fc800078eb808 */
[----:B------:R-:W-:-:S04]  /*4420*/  FSEL R8, R9, R8, P0 ;  /* 0x0000000809087208 */ /* 0x000fc80000000000 */
[----:B------:R-:W-:Y:S02]  /*4430*/  F2FP.PACK_AB R8, RZ, R8 ;  /* 0x00000008ff08723e */ /* 0x000fe400000000ff */
.L_x_6792:
[----:B------:R-:W-:Y:S05]  /*4440*/  BSYNC B1 ;  /* 0x0000000000017941 */ /* 0x000fea0003800000 */
.L_x_6791:
        /* <DEDUP_REMOVED lines=34> */
.L_x_6809:
[----:B------:R-:W-:Y:S01]  /*4670*/  FSETP.GEU.FTZ.AND P0, PT, R18, -R17, PT ;  /* 0x800000111200720b */ /* 0x000fe20003f1e000 */
[----:B------:R-:W-:-:S12]  /*4680*/  FADD.FTZ R11, R11, -1 ;  /* 0xbf8000000b0b7421 */ /* 0x000fd80000010000 */
[----:B------:R-:W-:Y:S02]  /*4690*/  @!P0 FADD.FTZ R11, R11, -1 ;  /* 0xbf8000000b0b8421 */ /* 0x000fe40000010000 */
.L_x_6808:
[----:B------:R-:W-:Y:S05]  /*46a0*/  BSYNC B2 ;  /* 0x0000000000027941 */ /* 0x000fea0003800000 */
.L_x_6807:
[----:B------:R-:W-:Y:S01]  /*46b0*/  FFMA.FTZ R10, -R17, R11, R10 ;  /* 0x0000000b110a7223 */ /* 0x000fe2000001010a */
[----:B------:R-:W-:Y:S05]  /*46c0*/  BRA `(.L_x_6805) ;  /* 0x000001f000007947 */ /* 0x000fea0003800000 */
.L_x_6806:
        /* <DEDUP_REMOVED lines=15> */
.L_x_6812:
        /* <DEDUP_REMOVED lines=13> */
.L_x_6811:
[----:B------:R-:W-:Y:S05]  /*4890*/  BSYNC B2 ;  /* 0x0000000000027941 */ /* 0x000fea0003800000 */
.L_x_6810:
[----:B------:R-:W-:-:S04]  /*48a0*/  FMUL.FTZ R11, R11, 1.1920928955078125e-07 ;  /* 0x340000000b0b7820 */ /* 0x000fc80000410000 */
[----:B------:R-:W-:Y:S02]  /*48b0*/  FMUL.FTZ R10, R10, R11 ;  /* 0x0000000b0a0a7220 */ /* 0x000fe40000410000 */
.L_x_6805:
[----:B------:R-:W-:Y:S05]  /*48c0*/  BSYNC B0 ;  /* 0x0000000000007941 */ /* 0x000fea0003800000 */
.L_x_6804:
[C---:B------:R-:W-:Y:S02]  /*48d0*/  FSETP.GTU.FTZ.AND P0, PT, |R10|.reuse, +INF , PT ;  /* 0x7f8000000a00780b */ /* 0x040fe40003f1c200 */
[----:B------:R-:W-:-:S04]  /*48e0*/  LOP3.LUT R9, R10, 0x80000000, R9, 0xb8, !PT ;  /* 0x800000000a097812 */ /* 0x000fc800078eb809 */
[----:B------:R-:W-:-:S04]  /*48f0*/  FSEL R9, R10, R9, P0 ;  /* 0x000000090a097208 */ /* 0x000fc80000000000 */
[----:B------:R-:W-:Y:S02]  /*4900*/  F2FP.PACK_AB R9, RZ, R9 ;  /* 0x00000009ff09723e */ /* 0x000fe400000000ff */
.L_x_6803:
[----:B------:R-:W-:Y:S05]  /*4910*/  BSYNC B1 ;  /* 0x0000000000017941 */ /* 0x000fea0003800000 */
.L_x_6802:
        /* <DEDUP_REMOVED lines=34> */
.L_x_6820:
[----:B------:R-:W-:Y:S01]  /*4b40*/  FSETP.GEU.FTZ.AND P0, PT, R16, -R18, PT ;  /* 0x800000121000720b */ /* 0x000fe20003f1e000 */
[----:B------:R-:W-:-:S12]  /*4b50*/  FADD.FTZ R14, R14, -1 ;  /* 0xbf8000000e0e7421 */ /* 0x000fd80000010000 */
[----:B------:R-:W-:Y:S02]  /*4b60*/  @!P0 FADD.FTZ R14, R14, -1 ;  /* 0xbf8000000e0e8421 */ /* 0x000fe40000010000 */
.L_x_6819:
[----:B------:R-:W-:Y:S05]  /*4b70*/  BSYNC B2 ;  /* 0x0000000000027941 */ /* 0x000fea0003800000 */
.L_x_6818:
[----:B------:R-:W-:Y:S01]  /*4b80*/  FFMA.FTZ R11, -R18, R14, R11 ;  /* 0x0000000e120b7223 */ /* 0x000fe2000001010b */
[----:B------:R-:W-:Y:S05]  /*4b90*/  BRA `(.L_x_6816) ;  /* 0x000001f000007947 */ /* 0x000fea0003800000 */
.L_x_6817:
        /* <DEDUP_REMOVED lines=15> */
.L_x_6823:
        /* <DEDUP_REMOVED lines=13> */
.L_x_6822:
[----:B------:R-:W-:Y:S05]  /*4d60*/  BSYNC B2 ;  /* 0x0000000000027941 */ /* 0x000fea0003800000 */
.L_x_6821:
[----:B------:R-:W-:-:S04]  /*4d70*/  FMUL.FTZ R14, R14, 1.1920928955078125e-07 ;  /* 0x340000000e0e7820 */ /* 0x000fc80000410000 */
[----:B------:R-:W-:Y:S02]  /*4d80*/  FMUL.FTZ R11, R11, R14 ;  /* 0x0000000e0b0b7220 */ /* 0x000fe40000410000 */
.L_x_6816:
[----:B------:R-:W-:Y:S05]  /*4d90*/  BSYNC B0 ;  /* 0x0000000000007941 */ /* 0x000fea0003800000 */
.L_x_6815:
[C---:B------:R-:W-:Y:S02]  /*4da0*/  FSETP.GTU.FTZ.AND P0, PT, |R11|.reuse, +INF , PT ;  /* 0x7f8000000b00780b */ /* 0x040fe40003f1c200 */
[----:B------:R-:W-:-:S04]  /*4db0*/  LOP3.LUT R10, R11, 0x80000000, R10, 0xb8, !PT ;  /* 0x800000000b0a7812 */ /* 0x000fc800078eb80a */
[----:B------:R-:W-:-:S04]  /*4dc0*/  FSEL R10, R11, R10, P0 ;  /* 0x0000000a0b0a7208 */ /* 0x000fc80000000000 */
[----:B------:R-:W-:Y:S02]  /*4dd0*/  F2FP.PACK_AB R10, RZ, R10 ;  /* 0x0000000aff0a723e */ /* 0x000fe400000000ff */
.L_x_6814:
[----:B------:R-:W-:Y:S05]  /*4de0*/  BSYNC B1 ;  /* 0x0000000000017941 */ /* 0x000fea0003800000 */
.L_x_6813:
        /* <DEDUP_REMOVED lines=16> */
.L_x_6826:
[----:B------:R-:W-:-:S13]  /*4ef0*/  ISETP.GE.AND P0, PT, R13, R12, PT ;  /* 0x0000000c0d00720c */ /* 0x000fda0003f06270 */
[----:B------:R-:W-:Y:S05]  /*4f00*/  @P0 BRA `(.L_x_6828) ;  /* 0x000000c000000947 */ /* 0x000fea0003800000 */
[----:B-1----:R-:W-:Y:S01]  /*4f10*/  IMAD.IADD R2, R0, 0x1, R13 ;  /* 0x0000000100027824 */ /* 0x002fe200078e020d */
[----:B------:R-:W-:Y:S01]  /*4f20*/  IADD3 R13, R13, 0x80, RZ ;  /* 0x000000800d0d7810 */ /* 0x000fe20007ffe0ff */
[----:B------:R-:W-:-:S04]  /*4f30*/  IMAD.MOV.U32 R3, RZ, RZ, 0x2 ;  /* 0x00000002ff037424 */ /* 0x000fc800078e00ff */
[----:B------:R-:W-:-:S05]  /*4f40*/  IMAD.WIDE.U32 R2, R2, R3, c[0x0][0x168] ;  /* 0x00005a0002027625 */ /* 0x000fca00078e0003 */
[----:B------:R1:W-:Y:S02]  /*4f50*/  STG.E.U16 [R2.64], R5 ;  /* 0x0000000502007986 */ /* 0x0003e4000c101504 */
.L_x_6827:
[----:B------:R-:W-:-:S13]  /*4f60*/  ISETP.GE.AND P0, PT, R13, R12, PT ;  /* 0x0000000c0d00720c */ /* 0x000fda0003f06270 */
[----:B------:R-:W-:Y:S05]  /*4f70*/  @P0 BRA `(.L_x_6829) ;  /* 0x000000c000000947 */ /* 0x000fea0003800000 */
[----:B-1----:R-:W-:Y:S01]  /*4f80*/  IMAD.IADD R2, R0, 0x1, R13 ;  /* 0x0000000100027824 */ /* 0x002fe200078e020d */
[----:B------:R-:W-:Y:S01]  /*4f90*/  IADD3 R13, R13, 0x80, RZ ;  /* 0x000000800d0d7810 */ /* 0x000fe20007ffe0ff */
[----:B------:R-:W-:-:S04]  /*4fa0*/  IMAD.MOV.U32 R3, RZ, RZ, 0x2 ;  /* 0x00000002ff037424 */ /* 0x000fc800078e00ff */
[----:B------:R-:W-:-:S05]  /*4fb0*/  IMAD.WIDE.U32 R2, R2, R3, c[0x0][0x168] ;  /* 0x00005a0002027625 */ /* 0x000fca00078e0003 */
[----:B------:R1:W-:Y:S02]  /*4fc0*/  STG.E.U16 [R2.64], R6 ;  /* 0x0000000602007986 */ /* 0x0003e4000c101504 */
.L_x_6828:
[----:B------:R-:W-:-:S13]  /*4fd0*/  ISETP.GE.AND P0, PT, R13, R12, PT ;  /* 0x0000000c0d00720c */ /* 0x000fda0003f06270 */
[----:B------:R-:W-:Y:S05]  /*4fe0*/  @P0 BRA `(.L_x_6830) ;  /* 0x000000d000000947 */ /* 0x000fea0003800000 */
[----:B-1----:R-:W-:Y:S01]  /*4ff0*/  IMAD.IADD R2, R0, 0x1, R13 ;  /* 0x0000000100027824 */ /* 0x002fe200078e020d */
[----:B------:R-:W-:Y:S01]  /*5000*/  IADD3 R13, R13, 0x80, RZ ;  /* 0x000000800d0d7810 */ /* 0x000fe20007ffe0ff */
[----:B------:R-:W-:-:S04]  /*5010*/  IMAD.MOV.U32 R3, RZ, RZ, 0x2 ;  /* 0x00000002ff037424 */ /* 0x000fc800078e00ff */
[----:B------:R-:W-:-:S05]  /*5020*/  IMAD.WIDE.U32 R2, R2, R3, c[0x0][0x168] ;  /* 0x00005a0002027625 */ /* 0x000fca00078e0003 */
[----:B------:R1:W-:Y:S02]  /*5030*/  STG.E.U16 [R2.64], R7 ;  /* 0x0000000702007986 */ /* 0x0003e4000c101504 */
.L_x_6829:
        /* <DEDUP_REMOVED lines=8> */
.L_x_6830:
[----:B------:R-:W-:Y:S05]  /*50c0*/  BSYNC B1 ;  /* 0x0000000000017941 */ /* 0x000fea0003800000 */
.L_x_6825:
[----:B------:R-:W-:-:S13]  /*50d0*/  ISETP.GE.AND P0, PT, R13, R12, PT ;  /* 0x0000000c0d00720c */ /* 0x000fda0003f06270 */
[----:B-1----:R-:W-:Y:S01]  /*50e0*/  @!P0 IMAD.IADD R2, R0, 0x1, R13 ;  /* 0x0000000100028824 */ /* 0x002fe200078e020d */
[----:B------:R-:W-:Y:S01]  /*50f0*/  @!P0 IADD3 R13, R13, 0x80, RZ ;  /* 0x000000800d0d8810 */ /* 0x000fe20007ffe0ff */
[----:B------:R-:W-:-:S04]  /*5100*/  @!P0 IMAD.MOV.U32 R3, RZ, RZ, 0x2 ;  /* 0x00000002ff038424 */ /* 0x000fc800078e00ff */
[----:B------:R-:W-:-:S05]  /*5110*/  @!P0 IMAD.WIDE.U32 R2, R2, R3, c[0x0][0x168] ;  /* 0x00005a0002028625 */ /* 0x000fca00078e0003 */
[----:B------:R1:W-:Y:S02]  /*5120*/  @!P0 STG.E.U16 [R2.64], R9 ;  /* 0x0000000902008986 */ /* 0x0003e4000c101504 */
.L_x_6831:
[----:B------:R-:W-:Y:S05]  /*5130*/  BSYNC B0 ;  /* 0x0000000000007941 */ /* 0x000fea0003800000 */
.L_x_6824:
        /* <DEDUP_REMOVED lines=8> */
.L_x_6832:
        /* <DEDUP_REMOVED lines=12> */
.L_x_50557:


//--------------------- .text._ZN2at6native29vectorized_elementwise_kernelILi8ENS0_13AUnaryFunctorIN3c104HalfES4_S4_ZZZNS0_16fmod_kernel_cudaERNS_18TensorIteratorBaseEENKUlvE0_clEvENKUlvE1_clEvEUlS4_S4_E_EESt5arrayIPcLm2EEEEviT0_T1_ --------------------------
	.section	.text._ZN2at6native29vectorized_elementwise_kernelILi8ENS0_13AUnaryFunctorIN3c104HalfES4_S4_ZZZNS0_16fmod_kernel_cudaERNS_18TensorIteratorBaseEENKUlvE0_clEvENKUlvE1_clEvEUlS4_S4_E_EESt5arrayIPcLm2EEEEviT0_T1_,"ax",@progbits
	.sectioninfo	@"SHI_REGISTERS=4"
	.align	128
        .global         _ZN2at6native29vectorized_elementwise_kernelILi8ENS0_13AUnaryFunctorIN3c104HalfES4_S4_ZZZNS0_16fmod_kernel_cudaERNS_18TensorIteratorBaseEENKUlvE0_clEvENKUlvE1_clEvEUlS4_S4_E_EESt5arrayIPcLm2EEEEviT0_T1_
        .type           _ZN2at6native29vectorized_elementwise_kernelILi8ENS0_13AUnaryFunctorIN3c104HalfES4_S4_ZZZNS0_16fmod_kernel_cudaERNS_18TensorIteratorBaseEENKUlvE0_clEvENKUlvE1_clEvEUlS4_S4_E_EESt5arrayIPcLm2EEEEviT0_T1_,@function
        .size           _ZN2at6native29vectorized_elementwise_kernelILi8ENS0_13AUnaryFunctorIN3c104HalfES4_S4_ZZZNS0_16fmod_kernel_cudaERNS_18TensorIteratorBaseEENKUlvE0_clEvENKUlvE1_clEvEUlS4_S4_E_EESt5arrayIPcLm2EEEEviT0_T1_,(.L_x_50558 - _ZN2at6native29vectorized_elementwise_kernelILi8ENS0_13AUnaryFunctorIN3c104HalfES4_S4_ZZZNS0_16fmod_kernel_cudaERNS_18TensorIteratorBaseEENKUlvE0_clEvENKUlvE1_clEvEUlS4_S4_E_EESt5arrayIPcLm2EEEEviT0_T1_)
        .other          _ZN2at6native29vectorized_elementwise_kernelILi8ENS0_13AUnaryFunctorIN3c104HalfES4_S4_ZZZNS0_16fmod_kernel_cudaERNS_18TensorIteratorBaseEENKUlvE0_clEvENKUlvE1_clEvEUlS4_S4_E_EESt5arrayIPcLm2EEEEviT0_T1_,@"STO_CUDA_ENTRY STV_DEFAULT"
_ZN2at6native29vectorized_elementwise_kernelILi8ENS0_13AUnaryFunctorIN3c104HalfES4_S4_ZZZNS0_16fmod_kernel_cudaERNS_18TensorIteratorBaseEENKUlvE0_clEvENKUlvE1_clEvEUlS4_S4_E_EESt5arrayIPcLm2EEEEviT0_T1_:
.text._ZN2at6native29vectorized_elementwise_kernelILi8ENS0_13AUnaryFunctorIN3c104HalfES4_S4_ZZZNS0_16fmod_kernel_cudaERNS_18TensorIteratorBaseEENKUlvE0_clEvENKUlvE1_clEvEUlS4_S4_E_EESt5arrayIPcLm2EEEEviT0_T1_:
[----:B------:R-:W-:Y:S02]  /*0000*/  MOV R1, c[0x0][0x28] ;  /* 0x00000a0000017a02 */ /* 0x000fe40000000f00 */
[----:B------:R-:W-:Y:S05]  /*0010*/  EXIT ;  /* 0x000000000000794d */ /* 0x000fea0003800000 */
.L_x_6833:
        /* <DEDUP_REMOVED lines=14> */
.L_x_50558:


//--------------------- .text._ZN2at6native18elementwise_kernelILi128ELi4EZNS0_15gpu_kernel_implINS0_13BinaryFunctorIfffZZZNS0_16fmod_kernel_cudaERNS_18TensorIteratorBaseEENKUlvE0_clEvENKUlvE0_clEvEUlffE_EEEEvS5_RKT_EUliE_EEviT1_ --------------------------
	.section	.text._ZN2at6native18elementwise_kernelILi128ELi4EZNS0_15gpu_kernel_implINS0_13BinaryFunctorIfffZZZNS0_16fmod_kernel_cudaERNS_18TensorIteratorBaseEENKUlvE0_clEvENKUlvE0_clEvEUlffE_EEEEvS5_RKT_EUliE_EEviT1_,"ax",@progbits
	.sectioninfo	@"SHI_REGISTERS=26"
	.align	128
        .global         _ZN2at6native18elementwise_kernelILi128ELi4EZNS0_15gpu_kernel_implINS0_13BinaryFunctorIfffZZZNS0_16fmod_kernel_cudaERNS_18TensorIteratorBaseEENKUlvE0_clEvENKUlvE0_clEvEUlffE_EEEEvS5_RKT_EUliE_EEviT1_
        .type           _ZN2at6native18elementwise_kernelILi128ELi4EZNS0_15gpu_kernel_implINS0_13BinaryFunctorIfffZZZNS0_16fmod_kernel_cudaERNS_18TensorIteratorBaseEENKUlvE0_clEvENKUlvE0_clEvEUlffE_EEEEvS5_RKT_EUliE_EEviT1_,@function
        .size           _ZN2at6native18elementwise_kernelILi128ELi4EZNS0_15gpu_kernel_implINS0_13BinaryFunctorIfffZZZNS0_16fmod_kernel_cudaERNS_18TensorIteratorBaseEENKUlvE0_clEvENKUlvE0_clEvEUlffE_EEEEvS5_RKT_EUliE_EEviT1_,(.L_x_50559 - _ZN2at6native18elementwise_kernelILi128ELi4EZNS0_15gpu_kernel_implINS0_13BinaryFunctorIfffZZZNS0_16fmod_kernel_cudaERNS_18TensorIteratorBaseEENKUlvE0_clEvENKUlvE0_clEvEUlffE_EEEEvS5_RKT_EUliE_EEviT1_)
        .other          _ZN2at6native18elementwise_kernelILi128ELi4EZNS0_15gpu_kernel_implINS0_13BinaryFunctorIfffZZZNS0_16fmod_kernel_cudaERNS_18TensorIteratorBaseEENKUlvE0_clEvENKUlvE0_clEvEUlffE_EEEEvS5_RKT_EUliE_EEviT1_,@"STO_CUDA_ENTRY STV_DEFAULT"
_ZN2at6native18elementwise_kernelILi128ELi4EZNS0_15gpu_kernel_implINS0_13BinaryFunctorIfffZZZNS0_16fmod_kernel_cudaERNS_18TensorIteratorBaseEENKUlvE0_clEvENKUlvE0_clEvEUlffE_EEEEvS5_RKT_EUliE_EEviT1_:
.text._ZN2at6native18elementwise_kernelILi128ELi4EZNS0_15gpu_kernel_implINS0_13BinaryFunctorIfffZZZNS0_16fmod_kernel_cudaERNS_18TensorIteratorBaseEENKUlvE0_clEvENKUlvE0_clEvEUlffE_EEEEvS5_RKT_EUliE_EEviT1_:
        /* <DEDUP_REMOVED lines=262> */
.L_x_6836:
[----:B------:R-:W0:Y:S01]  /*1060*/  LDC.U8 R5, c[0x0][0x3e2] ;  /* 0x0000f880ff057b82 */ /* 0x000e220000000000 */
[----:B------:R-:W-:Y:S01]  /*1070*/  IADD3 R16, P1, R16, c[0x0][0x3c8], RZ ;  /* 0x0000f20010107a10 */ /* 0x000fe20007f3e0ff */
[----:B------:R-:W-:Y:S01]  /*1080*/  BSSY B6, `(.L_x_6837) ;  /* 0x00000df000067945 */ /* 0x000fe20003800000 */
        /* <DEDUP_REMOVED lines=15> */
[----:B--2---:R0:W1:Y:S01]  /*1180*/  I2F.S16 R23, R2 ;  /* 0x0000000200177306 */ /* 0x0040620000101400 */
[----:B------:R-:W-:Y:S05]  /*1190*/  BRA `(.L_x_6843) ;  /* 0x00000cd000007947 */ /* 0x000fea0003800000 */
.L_x_6841:
[----:B------:R-:W2:Y:S02]  /*11a0*/  LDG.E.U8 R2, [R2.64] ;  /* 0x0000002402027981 */ /* 0x000ea4000c1e1100 */
[----:B--2---:R0:W1:Y:S01]  /*11b0*/  I2F.U16 R23, R2 ;  /* 0x0000000200177306 */ /* 0x0040620000101000 */
[----:B------:R-:W-:Y:S05]  /*11c0*/  BRA `(.L_x_6843) ;  /* 0x00000ca000007947 */ /* 0x000fea0003800000 */
.L_x_6840:
[----:B------:R-:W-:-:S13]  /*11d0*/  ISETP.NE.AND P0, PT, R4, 0x2, PT ;  /* 0x000000020400780c */ /* 0x000fda0003f05270 */
[----:B------:R-:W-:Y:S05]  /*11e0*/  @!P0 BRA `(.L_x_6844) ;  /* 0x000000a000008947 */ /* 0x000fea0003800000 */
[----:B------:R-:W-:-:S13]  /*11f0*/  ISETP.NE.AND P0, PT, R4, 0x3, PT ;  /* 0x000000030400780c */ /* 0x000fda0003f05270 */
[----:B------:R-:W-:Y:S05]  /*1200*/  @!P0 BRA `(.L_x_6845) ;  /* 0x0000005000008947 */ /* 0x000fea0003800000 */
[----:B------:R-:W-:-:S13]  /*1210*/  ISETP.NE.AND P0, PT, R4, 0x4, PT ;  /* 0x000000040400780c */ /* 0x000fda0003f05270 */
[----:B------:R-:W-:Y:S05]  /*1220*/  @P0 BRA `(.L_x_6842) ;  /* 0x00000aa000000947 */ /* 0x000fea0003800000 */
[----:B------:R-:W2:Y:S02]  /*1230*/  LDG.E.64 R2, [R2.64] ;  /* 0x0000002402027981 */ /* 0x000ea4000c1e1b00 */
[----:B--2---:R0:W1:Y:S01]  /*1240*/  I2F.S64 R23, R2 ;  /* 0x0000000200177312 */ /* 0x0040620000301400 */
[----:B------:R-:W-:Y:S05]  /*1250*/  BRA `(.L_x_6843) ;  /* 0x00000c1000007947 */ /* 0x000fea0003800000 */
.L_x_6845:
[----:B------:R-:W2:Y:S02]  /*1260*/  LDG.E R2, [R2.64] ;  /* 0x0000002402027981 */ /* 0x000ea4000c1e1900 */
[----:B--2---:R0:W1:Y:S01]  /*1270*/  I2F R23, R2 ;  /* 0x0000000200177306 */ /* 0x0040620000201400 */
[----:B------:R-:W-:Y:S05]  /*1280*/  BRA `(.L_x_6843) ;  /* 0x00000be000007947 */ /* 0x000fea0003800000 */
.L_x_6844:
[----:B------:R-:W2:Y:S02]  /*1290*/  LDG.E.U16 R2, [R2.64] ;  /* 0x0000002402027981 */ /* 0x000ea4000c1e1500 */
[----:B--2---:R0:W1:Y:S01]  /*12a0*/  I2F.S16 R23, R2 ;  /* 0x0000000200177306 */ /* 0x0040620000101400 */
[----:B------:R-:W-:Y:S05]  /*12b0*/  BRA `(.L_x_6843) ;  /* 0x00000bb000007947 */ /* 0x000fea0003800000 */
.L_x_6839:
[----:B------:R-:W-:-:S13]  /*12c0*/  ISETP.GT.AND P0, PT, R4, 0x6, PT ;  /* 0x000000060400780c */ /* 0x000fda0003f04270 */
[----:B------:R-:W-:Y:S05]  /*12d0*/  @P0 BRA `(.L_x_6846) ;  /* 0x0000009000000947 */ /* 0x000fea0003800000 */
[----:B------:R-:W-:-:S13]  /*12e0*/  ISETP.NE.AND P0, PT, R4, 0x5, PT ;  /* 0x000000050400780c */ /* 0x000fda0003f05270 */
[----:B------:R-:W-:Y:S05]  /*12f0*/  @!P0 BRA `(.L_x_6847) ;  /* 0x0000004000008947 */ /* 0x000fea0003800000 */
[----:B------:R-:W-:-:S13]  /*1300*/  ISETP.NE.AND P0, PT, R4, 0x6, PT ;  /* 0x000000060400780c */ /* 0x000fda0003f05270 */
[----:B------:R-:W-:Y:S05]  /*1310*/  @P0 BRA `(.L_x_6842) ;  /* 0x000009b000000947 */ /* 0x000fea0003800000 */
[----:B------:R0:W5:Y:S01]  /*1320*/  LDG.E R23, [R2.64] ;  /* 0x0000002402177981 */ /* 0x000162000c1e1900 */
[----:B------:R-:W-:Y:S05]  /*1330*/  BRA `(.L_x_6843) ;  /* 0x00000b3000007947 */ /* 0x000fea0003800000 */
.L_x_6847:
[----:B------:R-:W2:Y:S02]  /*1340*/  LDG.E.U16 R2, [R2.64] ;  /* 0x0000002402027981 */ /* 0x000ea4000c1e1500 */
[----:B--2---:R-:W-:Y:S01]  /*1350*/  HADD2.F32 R23, -RZ, R2.H0_H0 ;  /* 0x20000002ff177230 */ /* 0x004fe20000004100 */
[----:B------:R-:W-:Y:S05]  /*1360*/  BRA `(.L_x_6843) ;  /* 0x00000b0000007947 */ /* 0x000fea0003800000 */
.L_x_6846:
[----:B------:R-:W-:-:S13]  /*1370*/  ISETP.NE.AND P0, PT, R4, 0x7, PT ;  /* 0x000000070400780c */ /* 0x000fda0003f05270 */
[----:B------:R-:W-:Y:S05]  /*1380*/  @!P0 BRA `(.L_x_6848) ;  /* 0x0000009000008947 */ /* 0x000fea0003800000 */
[----:B------:R-:W-:-:S13]  /*1390*/  ISETP.NE.AND P0, PT, R4, 0x8, PT ;  /* 0x000000080400780c */ /* 0x000fda0003f05270 */
[----:B------:R-:W-:Y:S05]  /*13a0*/  @!P0 BRA `(.L_x_6849) ;  /* 0x0000004000008947 */ /* 0x000fea0003800000 */
[----:B------:R-:W-:-:S13]  /*13b0*/  ISETP.NE.AND P0, PT, R4, 0x9, PT ;  /* 0x000000090400780c */ /* 0x000fda0003f05270 */
[----:B------:R-:W-:Y:S05]  /*13c0*/  @P0 BRA `(.L_x_6842) ;  /* 0x0000090000000947 */ /* 0x000fea0003800000 */
[----:B------:R0:W5:Y:S01]  /*13d0*/  LDG.E R23, [R2.64] ;  /* 0x0000002402177981 */ /* 0x000162000c1e1900 */
[----:B------:R-:W-:Y:S05]  /*13e0*/  BRA `(.L_x_6843) ;  /* 0x00000a8000007947 */ /* 0x000fea0003800000 */
.L_x_6849:
[----:B------:R-:W2:Y:S02]  /*13f0*/  LDG.E.U16 R2, [R2.64] ;  /* 0x0000002402027981 */ /* 0x000ea4000c1e1500 */
[----:B--2---:R-:W-:Y:S01]  /*1400*/  HADD2.F32 R23, -RZ, R2.H0_H0 ;  /* 0x20000002ff177230 */ /* 0x004fe20000004100 */
[----:B------:R-:W-:Y:S05]  /*1410*/  BRA `(.L_x_6843) ;  /* 0x00000a5000007947 */ /* 0x000fea0003800000 */
.L_x_6848:
[----:B------:R-:W2:Y:S02]  /*1420*/  LDG.E.64 R2, [R2.64] ;  /* 0x0000002402027981 */ /* 0x000ea4000c1e1b00 */
[----:B--2---:R-:W0:Y:S01]  /*1430*/  F2F.F32.F64 R23, R2 ;  /* 0x0000000200177310 */ /* 0x004e220000301000 */
[----:B------:R-:W0:-:S14]  /*1440*/  DSETP.GEU.AND P0, PT, |R2|, c[0x2][0x0], PT ;  /* 0x008000000200762a */ /* 0x000e1c0003f0e200 */
[----:B0-----:R-:W-:Y:S01]  /*1450*/  @!P0 FMUL R23, R23, 1.175494350822287508e-38 ;  /* 0x0080000017178820 */ /* 0x001fe20000400000 */
[----:B------:R-:W-:Y:S05]  /*1460*/  BRA `(.L_x_6843) ;  /* 0x00000a0000007947 */ /* 0x000fea0003800000 */
.L_x_6838:
        /* <DEDUP_REMOVED lines=10> */
[----:B------:R-:W-:Y:S01]  /*1510*/  FSEL R23, RZ, 1, !P0 ;  /* 0x3f800000ff177808 */ /* 0x000fe20004000000 */
[----:B------:R-:W-:Y:S05]  /*1520*/  BRA `(.L_x_6843) ;  /* 0x0000094000007947 */ /* 0x000fea0003800000 */
.L_x_6852:
[----:B------:R-:W2:Y:S02]  /*1530*/  LDG.E.64 R2, [R2.64] ;  /* 0x0000002402027981 */ /* 0x000ea4000c1e1b00 */
[----:B--2---:R-:W0:Y:S01]  /*1540*/  F2F.F32.F64 R23, R2 ;  /* 0x0000000200177310 */ /* 0x004e220000301000 */
[----:B------:R-:W0:-:S14]  /*1550*/  DSETP.GEU.AND P0, PT, |R2|, c[0x2][0x0], PT ;  /* 0x008000000200762a */ /* 0x000e1c0003f0e200 */
[----:B0-----:R-:W-:Y:S01]  /*1560*/  @!P0 FMUL R23, R23, 1.175494350822287508e-38 ;  /* 0x0080000017178820 */ /* 0x001fe20000400000 */
[----:B------:R-:W-:Y:S05]  /*1570*/  BRA `(.L_x_6843) ;  /* 0x000008f000007947 */ /* 0x000fea0003800000 */
.L_x_6851:
        /* <DEDUP_REMOVED lines=11> */
[----:B------:R-:W-:-:S04]  /*1630*/  IADD3 R2, R0, -0x1, RZ ;  /* 0xffffffff00027810 */ /* 0x000fc80007ffe0ff */
[----:B------:R-:W-:Y:S02]  /*1640*/  SHF.R.S32.HI R2, RZ, 0x1f, R2 ;  /* 0x0000001fff027819 */ /* 0x000fe40000011402 */
[----:B0-----:R-:W-:-:S04]  /*1650*/  IADD3 R4, -R4, 0x1f, RZ ;  /* 0x0000001f04047810 */ /* 0x001fc80007ffe1ff */
[C---:B------:R-:W-:Y:S02]  /*1660*/  ISETP.GT.U32.AND P0, PT, R4.reuse, 0x4, PT ;  /* 0x000000040400780c */ /* 0x040fe40003f04070 */
[----:B------:R-:W-:-:S04]  /*1670*/  IADD3 R4, R4, -0x4, RZ ;  /* 0xfffffffc04047810 */ /* 0x000fc80007ffe0ff */
[----:B------:R-:W-:Y:S02]  /*1680*/  SEL R5, R4, RZ, P0 ;  /* 0x000000ff04057207 */ /* 0x000fe40000000000 */
[----:B------:R-:W-:-:S03]  /*1690*/  IADD3 R4, R0, 0x1000000, RZ ;  /* 0x0100000000047810 */ /* 0x000fc60007ffe0ff */
[----:B------:R-:W-:Y:S01]  /*16a0*/  IMAD R6, R5, R6, 0x3c000000 ;  /* 0x3c00000005067424 */ /* 0x000fe200078e0206 */
[----:B------:R-:W-:Y:S02]  /*16b0*/  SHF.L.U32 R5, R0, R5, RZ ;  /* 0x0000000500057219 */ /* 0x000fe400000006ff */
[----:B------:R-:W-:Y:S02]  /*16c0*/  SHF.R.S32.HI R4, RZ, 0x8, R4 ;  /* 0x00000008ff047819 */ /* 0x000fe40000011404 */
[----:B------:R-:W-:-:S04]  /*16d0*/  LEA.HI R5, R5, R6, RZ, 0x1c ;  /* 0x0000000605057211 */ /* 0x000fc800078fe0ff */
[----:B------:R-:W-:-:S04]  /*16e0*/  LOP3.LUT R5, R5, 0x7f800000, R4, 0xf8, !PT ;  /* 0x7f80000005057812 */ /* 0x000fc800078ef804 */
[----:B------:R-:W-:-:S04]  /*16f0*/  LOP3.LUT R2, R5, R2, RZ, 0x30, !PT ;  /* 0x0000000205027212 */ /* 0x000fc800078e30ff */
[----:B------:R-:W-:Y:S01]  /*1700*/  LOP3.LUT R23, R2, 0x80000000, R23, 0xf8, !PT ;  /* 0x8000000002177812 */ /* 0x000fe200078ef817 */
[----:B------:R-:W-:Y:S05]  /*1710*/  BRA `(.L_x_6843) ;  /* 0x0000075000007947 */ /* 0x000fea0003800000 */
.L_x_6854:
        /* <DEDUP_REMOVED lines=11> */
[----:B------:R-:W-:Y:S01]  /*17d0*/  LOP3.LUT R23, R23, 0x80000000, R0, 0xf8, !PT ;  /* 0x8000000017177812 */ /* 0x000fe200078ef800 */
[----:B------:R-:W-:Y:S05]  /*17e0*/  BRA `(.L_x_6843) ;  /* 0x0000068000007947 */ /* 0x000fea0003800000 */
.L_x_6853:
[----:B------:R-:W2:Y:S02]  /*17f0*/  LDG.E.U16 R2, [R2.64] ;  /* 0x0000002402027981 */ /* 0x000ea4000c1e1500 */
[----:B--2---:R-:W-:Y:S01]  /*1800*/  PRMT R23, RZ, 0x5410, R2 ;  /* 0x00005410ff177816 */ /* 0x004fe20000000002 */
[----:B------:R-:W-:Y:S05]  /*1810*/  BRA `(.L_x_6843) ;  /* 0x0000065000007947 */ /* 0x000fea0003800000 */
.L_x_6850:
        /* <DEDUP_REMOVED lines=9> */
[----:B--2---:R0:W1:Y:S01]  /*18b0*/  I2F.U16 R23, R2 ;  /* 0x0000000200177306 */ /* 0x0040620000101000 */
[----:B------:R-:W-:Y:S05]  /*18c0*/  BRA `(.L_x_6843) ;  /* 0x000005a000007947 */ /* 0x000fea0003800000 */
.L_x_6857:
[----:B------:R-:W2:Y:S01]  /*18d0*/  LDG.E.U8 R2, [R2.64] ;  /* 0x0000002402027981 */ /* 0x000ea2000c1e1100 */
        /* <DEDUP_REMOVED lines=19> */
.L_x_6859:
[----:B------:R-:W-:Y:S05]  /*1a10*/  BSYNC B0 ;  /* 0x0000000000007941 */ /* 0x000fea0003800000 */
.L_x_6858:
[----:B------:R-:W-:Y:S01]  /*1a20*/  IMAD.SHL.U32 R2, R2, 0x100000, RZ ;  /* 0x0010000002027824 */ /* 0x000fe200078e00ff */
[----:B------:R-:W-:-:S04]  /*1a30*/  LEA R0, R0, 0x3b800000, 0x17 ;  /* 0x3b80000000007811 */ /* 0x000fc800078eb8ff */
[----:B------:R-:W-:Y:S01]  /*1a40*/  LOP3.LUT R23, R0, R2, R23, 0xfe, !PT ;  /* 0x0000000200177212 */ /* 0x000fe200078efe17 */
[----:B------:R-:W-:Y:S05]  /*1a50*/  BRA `(.L_x_6843) ;  /* 0x0000041000007947 */ /* 0x000fea0003800000 */
.L_x_6856:
        /* <DEDUP_REMOVED lines=20> */
.L_x_6861:
[----:B------:R-:W-:Y:S05]  /*1ba0*/  BSYNC B0 ;  /* 0x0000000000007941 */ /* 0x000fea0003800000 */
.L_x_6860:
[----:B------:R-:W-:Y:S01]  /*1bb0*/  IMAD.SHL.U32 R2, R2, 0x200000, RZ ;  /* 0x0020000002027824 */ /* 0x000fe200078e00ff */
[----:B------:R-:W-:-:S04]  /*1bc0*/  LEA R0, R0, 0x37800000, 0x17 ;  /* 0x3780000000007811 */ /* 0x000fc800078eb8ff */
[----:B------:R-:W-:Y:S01]  /*1bd0*/  LOP3.LUT R23, R0, R2, R23, 0xfe, !PT ;  /* 0x0000000200177212 */ /* 0x000fe200078efe17 */
[----:B------:R-:W-:Y:S05]  /*1be0*/  BRA `(.L_x_6843) ;  /* 0x0000028000007947 */ /* 0x000fea0003800000 */
.L_x_6855:
[----:B------:R-:W-:-:S13]  /*1bf0*/  ISETP.NE.AND P0, PT, R4, 0x1c, PT ;  /* 0x0000001c0400780c */ /* 0x000fda0003f05270 */
[----:B------:R-:W-:Y:S05]  /*1c00*/  @!P0 BRA `(.L_x_6862) ;  /* 0x0000024000008947 */ /* 0x000fea0003800000 */
[----:B------:R-:W-:-:S13]  /*1c10*/  ISETP.NE.AND P0, PT, R4, 0x1d, PT ;  /* 0x0000001d0400780c */ /* 0x000fda0003f05270 */
[----:B------:R-:W-:Y:S05]  /*1c20*/  @!P0 BRA `(.L_x_6863) ;  /* 0x000001f000008947 */ /* 0x000fea0003800000 */
[----:B------:R-:W-:-:S13]  /*1c30*/  ISETP.NE.AND P0, PT, R4, 0x2c, PT ;  /* 0x0000002c0400780c */ /* 0x000fda0003f05270 */
[----:B------:R-:W-:Y:S05]  /*1c40*/  @P0 BRA `(.L_x_6842) ;  /* 0x0000008000000947 */ /* 0x000fea0003800000 */
[----:B------:R-:W2:Y:S01]  /*1c50*/  LDG.E.U8 R2, [R2.64] ;  /* 0x0000002402027981 */ /* 0x000ea2000c1e1100 */
[----:B------:R-:W-:Y:S01]  /*1c60*/  IMAD.MOV.U32 R23, RZ, RZ, 0x400000 ;  /* 0x00400000ff177424 */ /* 0x000fe200078e00ff */
[----:B--2---:R-:W-:-:S13]  /*1c70*/  ISETP.NE.AND P0, PT, R2, RZ, PT ;  /* 0x000000ff0200720c */ /* 0x004fda0003f05270 */
[----:B------:R-:W-:Y:S05]  /*1c80*/  @!P0 BRA `(.L_x_6843) ;  /* 0x000001e000008947 */ /* 0x000fea0003800000 */
[----:B------:R-:W-:-:S13]  /*1c90*/  ISETP.NE.AND P0, PT, R2, 0xff, PT ;  /* 0x000000ff0200780c */ /* 0x000fda0003f05270 */
[----:B------:R-:W-:Y:S02]  /*1ca0*/  @!P0 IMAD.MOV.U32 R23, RZ, RZ, 0x7f800001 ;  /* 0x7f800001ff178424 */ /* 0x000fe400078e00ff */
[----:B------:R-:W-:Y:S01]  /*1cb0*/  @P0 IMAD.SHL.U32 R23, R2, 0x800000, RZ ;  /* 0x0080000002170824 */ /* 0x000fe200078e00ff */
[----:B------:R-:W-:Y:S05]  /*1cc0*/  BRA `(.L_x_6843) ;  /* 0x000001a000007947 */ /* 0x000fea0003800000 */
.L_x_6842:
        /* <DEDUP_REMOVED lines=19> */
[----:B------:R-:W-:Y:S01]  /*1e00*/  IMAD.MOV.U32 R23, RZ, RZ, RZ ;  /* 0x000000ffff177224 */ /* 0x000fe200078e00ff */
[----:B------:R-:W-:Y:S05]  /*1e10*/  BRA `(.L_x_6843) ;  /* 0x0000005000007947 */ /* 0x000fea0003800000 */
.L_x_6863:
[----:B------:R-:W2:Y:S02]  /*1e20*/  LDG.E.64 R2, [R2.64] ;  /* 0x0000002402027981 */ /* 0x000ea4000c1e1b00 */
[----:B--2---:R0:W1:Y:S01]  /*1e30*/  I2F.U64 R23, R2 ;  /* 0x0000000200177312 */ /* 0x0040620000301000 */
[----:B------:R-:W-:Y:S05]  /*1e40*/  BRA `(.L_x_6843) ;  /* 0x0000002000007947 */ /* 0x000fea0003800000 */
.L_x_6862:
[----:B------:R-:W2:Y:S02]  /*1e50*/  LDG.E R2, [R2.64] ;  /* 0x0000002402027981 */ /* 0x000ea4000c1e1900 */
[----:B--2---:R0:W1:Y:S02]  /*1e60*/  I2F.U32 R23, R2 ;  /* 0x0000000200177306 */ /* 0x0040640000201000 */
.L_x_6843:
[----:B------:R-:W-:Y:S05]  /*1e70*/  BSYNC B6 ;  /* 0x0000000000067941 */ /* 0x000fea0003800000 */
.L_x_6837:
[----:B------:R-:W2:Y:S01]  /*1e80*/  LDC.U8 R4, c[0x0][0x3e3] ;  /* 0x0000f8c0ff047b82 */ /* 0x000ea20000000000 */
[----:B0-----:R-:W-:Y:S01]  /*1e90*/  IADD3 R2, P1, R22, c[0x0][0x3d8], RZ ;  /* 0x0000f60016027a10 */ /* 0x001fe20007f3e0ff */
[----:B------:R-:W-:Y:S04]  /*1ea0*/  BSSY B6, `(.L_x_6864) ;  /* 0x00000dd000067945 */ /* 0x000fe80003800000 */
[----:B------:R-:W-:Y:S01]  /*1eb0*/  IMAD.X R3, RZ, RZ, c[0x0][0x3dc], P1 ;  /* 0x0000f700ff037624 */ /* 0x000fe200008e06ff */
[----:B--2---:R-:W-:-:S04]  /*1ec0*/  PRMT R0, R4, 0x9910, RZ ;  /* 0x0000991004007816 */ /* 0x004fc800000000ff */
        /* <DEDUP_REMOVED lines=11> */
[----:B--2---:R-:W0:Y:S01]  /*1f80*/  I2F.S16 R0, R0 ;  /* 0x0000000000007306 */ /* 0x004e220000101400 */
[----:B------:R-:W-:Y:S05]  /*1f90*/  BRA `(.L_x_6870) ;  /* 0x00000cd000007947 */ /* 0x000fea0003800000 */
.L_x_6868:
[----:B------:R-:W2:Y:S02]  /*1fa0*/  LDG.E.U8 R0, [R2.64] ;  /* 0x0000002402007981 */ /* 0x000ea4000c1e1100 */
[----:B--2---:R-:W0:Y:S01]  /*1fb0*/  I2F.U16 R0, R0 ;  /* 0x0000000000007306 */ /* 0x004e220000101000 */
[----:B------:R-:W-:Y:S05]  /*1fc0*/  BRA `(.L_x_6870) ;  /* 0x00000ca000007947 */ /* 0x000fea0003800000 */
.L_x_6867:
[----:B------:R-:W-:-:S13]  /*1fd0*/  ISETP.NE.AND P0, PT, R0, 0x2, PT ;  /* 0x000000020000780c */ /* 0x000fda0003f05270 */
[----:B------:R-:W-:Y:S05]  /*1fe0*/  @!P0 BRA `(.L_x_6871) ;  /* 0x000000a000008947 */ /* 0x000fea0003800000 */
[----:B------:R-:W-:-:S13]  /*1ff0*/  ISETP.NE.AND P0, PT, R0, 0x3, PT ;  /* 0x000000030000780c */ /* 0x000fda0003f05270 */
[----:B------:R-:W-:Y:S05]  /*2000*/  @!P0 BRA `(.L_x_6872) ;  /* 0x0000005000008947 */ /* 0x000fea0003800000 */
[----:B------:R-:W-:-:S13]  /*2010*/  ISETP.NE.AND P0, PT, R0, 0x4, PT ;  /* 0x000000040000780c */ /* 0x000fda0003f05270 */
[----:B------:R-:W-:Y:S05]  /*2020*/  @P0 BRA `(.L_x_6869) ;  /* 0x00000aa000000947 */ /* 0x000fea0003800000 */
[----:B------:R-:W2:Y:S02]  /*2030*/  LDG.E.64 R2, [R2.64] ;  /* 0x0000002402027981 */ /* 0x000ea4000c1e1b00 */
[----:B--2---:R0:W2:Y:S01]  /*2040*/  I2F.S64 R0, R2 ;  /* 0x0000000200007312 */ /* 0x0040a20000301400 */
[----:B------:R-:W-:Y:S05]  /*2050*/  BRA `(.L_x_6870) ;  /* 0x00000c1000007947 */ /* 0x000fea0003800000 */
.L_x_6872:
[----:B------:R-:W2:Y:S02]  /*2060*/  LDG.E R0, [R2.64] ;  /* 0x0000002402007981 */ /* 0x000ea4000c1e1900 */
[----:B--2---:R-:W0:Y:S01]  /*2070*/  I2F R0, R0 ;  /* 0x0000000000007306 */ /* 0x004e220000201400 */
[----:B------:R-:W-:Y:S05]  /*2080*/  BRA `(.L_x_6870) ;  /* 0x00000be000007947 */ /* 0x000fea0003800000 */
.L_x_6871:
[----:B------:R-:W2:Y:S02]  /*2090*/  LDG.E.U16 R0, [R2.64] ;  /* 0x0000002402007981 */ /* 0x000ea4000c1e1500 */
[----:B--2---:R-:W0:Y:S01]  /*20a0*/  I2F.S16 R0, R0 ;  /* 0x0000000000007306 */ /* 0x004e220000101400 */
[----:B------:R-:W-:Y:S05]  /*20b0*/  BRA `(.L_x_6870) ;  /* 0x00000bb000007947 */ /* 0x000fea0003800000 */
.L_x_6866:
        /* <DEDUP_REMOVED lines=8> */
.L_x_6874:
[----:B------:R-:W2:Y:S02]  /*2140*/  LDG.E.U16 R0, [R2.64] ;  /* 0x0000002402007981 */ /* 0x000ea4000c1e1500 */
[----:B--2---:R-:W-:Y:S01]  /*2150*/  HADD2.F32 R0, -RZ, R0.H0_H0 ;  /* 0x20000000ff007230 */ /* 0x004fe20000004100 */
[----:B------:R-:W-:Y:S05]  /*2160*/  BRA `(.L_x_6870) ;  /* 0x00000b0000007947 */ /* 0x000fea0003800000 */
.L_x_6873:
        /* <DEDUP_REMOVED lines=8> */
.L_x_6876:
[----:B------:R-:W2:Y:S02]  /*21f0*/  LDG.E.U16 R0, [R2.64] ;  /* 0x0000002402007981 */ /* 0x000ea4000c1e1500 */
[----:B--2---:R-:W-:Y:S01]  /*2200*/  HADD2.F32 R0, -RZ, R0.H0_H0 ;  /* 0x20000000ff007230 */ /* 0x004fe20000004100 */
[----:B------:R-:W-:Y:S05]  /*2210*/  BRA `(.L_x_6870) ;  /* 0x00000a5000007947 */ /* 0x000fea0003800000 */
.L_x_6875:
[----:B------:R-:W2:Y:S02]  /*2220*/  LDG.E.64 R2, [R2.64] ;  /* 0x0000002402027981 */ /* 0x000ea4000c1e1b00 */
[----:B--2---:R-:W0:Y:S01]  /*2230*/  F2F.F32.F64 R0, R2 ;  /* 0x0000000200007310 */ /* 0x004e220000301000 */
[----:B------:R-:W0:-:S14]  /*2240*/  DSETP.GEU.AND P0, PT, |R2|, c[0x2][0x0], PT ;  /* 0x008000000200762a */ /* 0x000e1c0003f0e200 */
[----:B0-----:R-:W-:Y:S01]  /*2250*/  @!P0 FMUL R0, R0, 1.175494350822287508e-38 ;  /* 0x0080000000008820 */ /* 0x001fe20000400000 */
[----:B------:R-:W-:Y:S05]  /*2260*/  BRA `(.L_x_6870) ;  /* 0x00000a0000007947 */ /* 0x000fea0003800000 */
.L_x_6865:
        /* <DEDUP_REMOVED lines=12> */
.L_x_6879:
[----:B------:R-:W2:Y:S02]  /*2330*/  LDG.E.64 R2, [R2.64] ;  /* 0x0000002402027981 */ /* 0x000ea4000c1e1b00 */
[----:B--2---:R-:W0:Y:S01]  /*2340*/  F2F.F32.F64 R0, R2 ;  /* 0x0000000200007310 */ /* 0x004e220000301000 */
[----:B------:R-:W0:-:S14]  /*2350*/  DSETP.GEU.AND P0, PT, |R2|, c[0x2][0x0], PT ;  /* 0x008000000200762a */ /* 0x000e1c0003f0e200 */
[----:B0-----:R-:W-:Y:S01]  /*2360*/  @!P0 FMUL R0, R0, 1.175494350822287508e-38 ;  /* 0x0080000000008820 */ /* 0x001fe20000400000 */
[----:B------:R-:W-:Y:S05]  /*2370*/  BRA `(.L_x_6870) ;  /* 0x000008f000007947 */ /* 0x000fea0003800000 */
.L_x_6878:
        /* <DEDUP_REMOVED lines=24> */
[----:B------:R-:W-:Y:S01]  /*2500*/  LOP3.LUT R0, R5, 0x80000000, R0, 0xf8, !PT ;  /* 0x8000000005007812 */ /* 0x000fe200078ef800 */
[----:B------:R-:W-:Y:S05]  /*2510*/  BRA `(.L_x_6870) ;  /* 0x0000075000007947 */ /* 0x000fea0003800000 */
.L_x_6881:
        /* <DEDUP_REMOVED lines=11> */
[----:B------:R-:W-:Y:S01]  /*25d0*/  LOP3.LUT R0, R4, 0x80000000, R5, 0xf8, !PT ;  /* 0x8000000004007812 */ /* 0x000fe200078ef805 */
[----:B------:R-:W-:Y:S05]  /*25e0*/  BRA `(.L_x_6870) ;  /* 0x0000068000007947 */ /* 0x000fea0003800000 */
.L_x_6880:
[----:B------:R-:W2:Y:S02]  /*25f0*/  LDG.E.U16 R0, [R2.64] ;  /* 0x0000002402007981 */ /* 0x000ea4000c1e1500 */
[----:B--2---:R-:W-:Y:S01]  /*2600*/  PRMT R0, RZ, 0x5410, R0 ;  /* 0x00005410ff007816 */ /* 0x004fe20000000000 */
[----:B------:R-:W-:Y:S05]  /*2610*/  BRA `(.L_x_6870) ;  /* 0x0000065000007947 */ /* 0x000fea0003800000 */
.L_x_6877:
        /* <DEDUP_REMOVED lines=9> */
[----:B--2---:R-:W0:Y:S01]  /*26b0*/  I2F.U16 R0, R0 ;  /* 0x0000000000007306 */ /* 0x004e220000101000 */
[----:B------:R-:W-:Y:S05]  /*26c0*/  BRA `(.L_x_6870) ;  /* 0x000005a000007947 */ /* 0x000fea0003800000 */
.L_x_6884:
        /* <DEDUP_REMOVED lines=20> */
.L_x_6886:
[----:B------:R-:W-:Y:S05]  /*2810*/  BSYNC B0 ;  /* 0x0000000000007941 */ /* 0x000fea0003800000 */
.L_x_6885:
[----:B------:R-:W-:Y:S01]  /*2820*/  LEA R3, R0, 0x3b800000, 0x17 ;  /* 0x3b80000000037811 */ /* 0x000fe200078eb8ff */
[----:B------:R-:W-:-:S05]  /*2830*/  IMAD.SHL.U32 R0, R2, 0x100000, RZ ;  /* 0x0010000002007824 */ /* 0x000fca00078e00ff */
[----:B------:R-:W-:Y:S01]  /*2840*/  LOP3.LUT R0, R3, R0, R4, 0xfe, !PT ;  /* 0x0000000003007212 */ /* 0x000fe200078efe04 */
[----:B------:R-:W-:Y:S05]  /*2850*/  BRA `(.L_x_6870) ;  /* 0x0000041000007947 */ /* 0x000fea0003800000 */
.L_x_6883:
        /* <DEDUP_REMOVED lines=20> */
.L_x_6888:
[----:B------:R-:W-:Y:S05]  /*29a0*/  BSYNC B0 ;  /* 0x0000000000007941 */ /* 0x000fea0003800000 */
.L_x_6887:
[----:B------:R-:W-:Y:S01]  /*29b0*/  LEA R3, R0, 0x37800000, 0x17 ;  /* 0x3780000000037811 */ /* 0x000fe200078eb8ff */
[----:B------:R-:W-:-:S05]  /*29c0*/  IMAD.SHL.U32 R0, R2, 0x200000, RZ ;  /* 0x0020000002007824 */ /* 0x000fca00078e00ff */
[----:B------:R-:W-:Y:S01]  /*29d0*/  LOP3.LUT R0, R3, R0, R4, 0xfe, !PT ;  /* 0x0000000003007212 */ /* 0x000fe200078efe04 */
[----:B------:R-:W-:Y:S05]  /*29e0*/  BRA `(.L_x_6870) ;  /* 0x0000028000007947 */ /* 0x000fea0003800000 */
.L_x_6882:
        /* <DEDUP_REMOVED lines=14> */
.L_x_6869:
        /* <DEDUP_REMOVED lines=18> */
[----:B01---5:R-:W-:Y:S05]  /*2bf0*/  CALL.ABS.NOINC R2 ;  /* 0x0000000002007343 */ /* 0x023fea0003c00000 */
[----:B------:R-:W-:Y:S01]  /*2c00*/  IMAD.MOV.U32 R0, RZ, RZ, RZ ;  /* 0x000000ffff007224 */ /* 0x000fe200078e00ff */
[----:B------:R-:W-:Y:S05]  /*2c10*/  BRA `(.L_x_6870) ;  /* 0x0000005000007947 */ /* 0x000fea0003800000 */
.L_x_6890:
[----:B------:R-:W2:Y:S02]  /*2c20*/  LDG.E.64 R2, [R2.64] ;  /* 0x0000002402027981 */ /* 0x000ea4000c1e1b00 */
[----:B--2---:R0:W2:Y:S01]  /*2c30*/  I2F.U64 R0, R2 ;  /* 0x0000000200007312 */ /* 0x0040a20000301000 */
[----:B------:R-:W-:Y:S05]  /*2c40*/  BRA `(.L_x_6870) ;  /* 0x0000002000007947 */ /* 0x000fea0003800000 */
.L_x_6889:
[----:B------:R-:W2:Y:S02]  /*2c50*/  LDG.E R0, [R2.64] ;  /* 0x0000002402007981 */ /* 0x000ea4000c1e1900 */
[----:B--2---:R-:W0:Y:S02]  /*2c60*/  I2F.U32 R0, R0 ;  /* 0x0000000000007306 */ /* 0x004e240000201000 */
.L_x_6870:
[----:B------:R-:W-:Y:S05]  /*2c70*/  BSYNC B6 ;  /* 0x0000000000067941 */ /* 0x000fea0003800000 */
.L_x_6864:
[C---:B012--5:R-:W-:Y:S01]  /*2c80*/  FSETP.GEU.FTZ.AND P0, PT, |R23|.reuse, |R0|, PT ;  /* 0x400000001700720b */ /* 0x067fe20003f1e200 */
[----:B------:R-:W-:Y:S01]  /*2c90*/  BSSY B0, `(.L_x_6891) ;  /* 0x000003f000007945 */ /* 0x000fe20003800000 */
[----:B------:R-:W-:-:S11]  /*2ca0*/  FADD.FTZ R2, |R23|, -RZ ;  /* 0x800000ff17027221 */ /* 0x000fd60000010200 */
        /* <DEDUP_REMOVED lines=24> */
.L_x_6896:
[----:B------:R-:W-:Y:S01]  /*2e30*/  FSETP.GEU.FTZ.AND P0, PT, R5, -R6, PT ;  /* 0x800000060500720b */ /* 0x000fe20003f1e000 */
[----:B------:R-:W-:-:S12]  /*2e40*/  FADD.FTZ R3, R3, -1 ;  /* 0xbf80000003037421 */ /* 0x000fd80000010000 */
[----:B------:R-:W-:Y:S02]  /*2e50*/  @!P0 FADD.FTZ R3, R3, -1 ;  /* 0xbf80000003038421 */ /* 0x000fe40000010000 */
.L_x_6895:
[----:B------:R-:W-:Y:S05]  /*2e60*/  BSYNC B1 ;  /* 0x0000000000017941 */ /* 0x000fea0003800000 */
.L_x_6894:
[----:B------:R-:W-:Y:S01]  /*2e70*/  FFMA.FTZ R2, -R6, R3, R2 ;  /* 0x0000000306027223 */ /* 0x000fe20000010102 */
[----:B------:R-:W-:Y:S05]  /*2e80*/  BRA `(.L_x_6892) ;  /* 0x000001f000007947 */ /* 0x000fea0003800000 */
.L_x_6893:
        /* <DEDUP_REMOVED lines=15> */
.L_x_6899:
        /* <DEDUP_REMOVED lines=13> */
.L_x_6898:
[----:B------:R-:W-:Y:S05]  /*3050*/  BSYNC B1 ;  /* 0x0000000000017941 */ /* 0x000fea0003800000 */
.L_x_6897:
[----:B------:R-:W-:-:S04]  /*3060*/  FMUL.FTZ R3, R0, 1.1920928955078125e-07 ;  /* 0x3400000000037820 */ /* 0x000fc80000410000 */
[----:B------:R-:W-:Y:S02]  /*3070*/  FMUL.FTZ R2, R6, R3 ;  /* 0x0000000306027220 */ /* 0x000fe40000410000 */
.L_x_6892:
[----:B------:R-:W-:Y:S05]  /*3080*/  BSYNC B0 ;  /* 0x0000000000007941 */ /* 0x000fea0003800000 */
.L_x_6891:
[----:B------:R-:W1:Y:S01]  /*3090*/  LDC.U8 R3, c[0x0][0x3e1] ;  /* 0x0000f840ff037b82 */ /* 0x000e620000000000 */
[C---:B------:R-:W-:Y:S02]  /*30a0*/  FSETP.GTU.FTZ.AND P0, PT, |R2|.reuse, +INF , PT ;  /* 0x7f8000000200780b */ /* 0x040fe40003f1c200 */
[----:B------:R-:W-:-:S04]  /*30b0*/  LOP3.LUT R23, R2, 0x80000000, R23, 0xb8, !PT ;  /* 0x8000000002177812 */ /* 0x000fc800078eb817 */
[----:B------:R-:W-:Y:S02]  /*30c0*/  FSEL R2, R2, R23, P0 ;  /* 0x0000001702027208 */ /* 0x000fe40000000000 */
        /* <DEDUP_REMOVED lines=11> */
[----:B------:R-:W1:Y:S02]  /*3180*/  F2I.FTZ.TRUNC.NTZ R3, R2 ;  /* 0x0000000200037305 */ /* 0x000e64000021f100 */
[----:B-1----:R1:W-:Y:S01]  /*3190*/  STG.E.U8 [R16.64], R3 ;  /* 0x0000000310007986 */ /* 0x0023e2000c101124 */
[----:B------:R-:W-:Y:S05]  /*31a0*/  BRA `(.L_x_6905) ;  /* 0x00000d7000007947 */ /* 0x000fea0003800000 */
.L_x_6903:
[----:B------:R-:W1:Y:S02]  /*31b0*/  F2I.S64.TRUNC R2, R2 ;  /* 0x0000000200027311 */ /* 0x000e64000020d900 */
[----:B-1----:R-:W-:-:S05]  /*31c0*/  IMAD.MOV.U32 R5, RZ, RZ, R2 ;  /* 0x000000ffff057224 */ /* 0x002fca00078e0002 */
[----:B------:R1:W-:Y:S01]  /*31d0*/  STG.E.U8 [R16.64], R5 ;  /* 0x0000000510007986 */ /* 0x0003e2000c101124 */
[----:B------:R-:W-:Y:S05]  /*31e0*/  BRA `(.L_x_6905) ;  /* 0x00000d3000007947 */ /* 0x000fea0003800000 */
.L_x_6902:
[----:B------:R-:W-:-:S13]  /*31f0*/  ISETP.NE.AND P0, PT, R0, 0x2, PT ;  /* 0x000000020000780c */ /* 0x000fda0003f05270 */
[----:B------:R-:W-:Y:S05]  /*3200*/  @!P0 BRA `(.L_x_6906) ;  /* 0x000000a000008947 */ /* 0x000fea0003800000 */
[----:B------:R-:W-:-:S13]  /*3210*/  ISETP.NE.AND P0, PT, R0, 0x3, PT ;  /* 0x000000030000780c */ /* 0x000fda0003f05270 */
[----:B------:R-:W-:Y:S05]  /*3220*/  @!P0 BRA `(.L_x_6907) ;  /* 0x0000005000008947 */ /* 0x000fea0003800000 */
[----:B------:R-:W-:-:S13]  /*3230*/  ISETP.NE.AND P0, PT, R0, 0x4, PT ;  /* 0x000000040000780c */ /* 0x000fda0003f05270 */
[----:B------:R-:W-:Y:S05]  /*3240*/  @P0 BRA `(.L_x_6904) ;  /* 0x00000b4000000947 */ /* 0x000fea0003800000 */
[----:B------:R-:W1:Y:S02]  /*3250*/  F2I.S64.TRUNC R2, R2 ;  /* 0x0000000200027311 */ /* 0x000e64000020d900 */
[----:B-1----:R1:W-:Y:S01]  /*3260*/  STG.E.64 [R16.64], R2 ;  /* 0x0000000210007986 */ /* 0x0023e2000c101b24 */
[----:B------:R-:W-:Y:S05]  /*3270*/  BRA `(.L_x_6905) ;  /* 0x00000ca000007947 */ /* 0x000fea0003800000 */
.L_x_6907:
[----:B------:R-:W1:Y:S02]  /*3280*/  F2I.FTZ.TRUNC.NTZ R3, R2 ;  /* 0x0000000200037305 */ /* 0x000e64000021f100 */
[----:B-1----:R1:W-:Y:S01]  /*3290*/  STG.E [R16.64], R3 ;  /* 0x0000000310007986 */ /* 0x0023e2000c101924 */
[----:B------:R-:W-:Y:S05]  /*32a0*/  BRA `(.L_x_6905) ;  /* 0x00000c7000007947 */ /* 0x000fea0003800000 */
.L_x_6906:
[----:B------:R-:W1:Y:S02]  /*32b0*/  F2I.FTZ.TRUNC.NTZ R3, R2 ;  /* 0x0000000200037305 */ /* 0x000e64000021f100 */
[----:B-1----:R1:W-:Y:S01]  /*32c0*/  STG.E.U16 [R16.64], R3 ;  /* 0x0000000310007986 */ /* 0x0023e2000c101524 */
[----:B------:R-:W-:Y:S05]  /*32d0*/  BRA `(.L_x_6905) ;  /* 0x00000c4000007947 */ /* 0x000fea0003800000 */
.L_x_6901:
[----:B------:R-:W-:-:S13]  /*32e0*/  ISETP.GT.AND P0, PT, R0, 0x6, PT ;  /* 0x000000060000780c */ /* 0x000fda0003f04270 */
[----:B------:R-:W-:Y:S05]  /*32f0*/  @P0 BRA `(.L_x_6908) ;  /* 0x0000009000000947 */ /* 0x000fea0003800000 */
[----:B------:R-:W-:-:S13]  /*3300*/  ISETP.NE.AND P0, PT, R0, 0x5, PT ;  /* 0x000000050000780c */ /* 0x000fda0003f05270 */
[----:B------:R-:W-:Y:S05]  /*3310*/  @!P0 BRA `(.L_x_6909) ;  /* 0x0000004000008947 */ /* 0x000fea0003800000 */
[----:B------:R-:W-:-:S13]  /*3320*/  ISETP.NE.AND P0, PT, R0, 0x6, PT ;  /* 0x000000060000780c */ /* 0x000fda0003f05270 */
[----:B------:R-:W-:Y:S05]  /*3330*/  @P0 BRA `(.L_x_6904) ;  /* 0x00000a5000000947 */ /* 0x000fea0003800000 */
[----:B------:R1:W-:Y:S01]  /*3340*/  STG.E [R16.64], R2 ;  /* 0x0000000210007986 */ /* 0x0003e2000c101924 */
[----:B------:R-:W-:Y:S05]  /*3350*/  BRA `(.L_x_6905) ;  /* 0x00000bc000007947 */ /* 0x000fea0003800000 */
.L_x_6909:
[----:B------:R-:W-:-:S05]  /*3360*/  F2FP.PACK_AB R2, RZ, R2 ;  /* 0x00000002ff02723e */ /* 0x000fca00000000ff */
[----:B------:R1:W-:Y:S01]  /*3370*/  STG.E.U16 [R16.64], R2 ;  /* 0x0000000210007986 */ /* 0x0003e2000c101524 */
[----:B------:R-:W-:Y:S05]  /*3380*/  BRA `(.L_x_6905) ;  /* 0x00000b9000007947 */ /* 0x000fea0003800000 */
.L_x_6908:
[----:B------:R-:W-:-:S13]  /*3390*/  ISETP.NE.AND P0, PT, R0, 0x7, PT ;  /* 0x000000070000780c */ /* 0x000fda0003f05270 */
[----:B------:R-:W-:Y:S05]  /*33a0*/  @!P0 BRA `(.L_x_6910) ;  /* 0x000000b000008947 */ /* 0x000fea0003800000 */
[----:B------:R-:W-:-:S13]  /*33b0*/  ISETP.NE.AND P0, PT, R0, 0x8, PT ;  /* 0x000000080000780c */ /* 0x000fda0003f05270 */
[----:B------:R-:W-:Y:S05]  /*33c0*/  @!P0 BRA `(.L_x_6911) ;  /* 0x0000005000008947 */ /* 0x000fea0003800000 */
[----:B------:R-:W-:-:S13]  /*33d0*/  ISETP.NE.AND P0, PT, R0, 0x9, PT ;  /* 0x000000090000780c */ /* 0x000fda0003f05270 */
[----:B------:R-:W-:Y:S05]  /*33e0*/  @P0 BRA `(.L_x_6904) ;  /* 0x000009a000000947 */ /* 0x000fea0003800000 */
[----:B------:R-:W-:-:S05]  /*33f0*/  IMAD.MOV.U32 R3, RZ, RZ, RZ ;  /* 0x000000ffff037224 */ /* 0x000fca00078e00ff */
[----:B------:R1:W-:Y:S01]  /*3400*/  STG.E.64 [R16.64], R2 ;  /* 0x0000000210007986 */ /* 0x0003e2000c101b24 */
[----:B------:R-:W-:Y:S05]  /*3410*/  BRA `(.L_x_6905) ;  /* 0x00000b0000007947 */ /* 0x000fea0003800000 */
.L_x_6911:
[----:B------:R-:W-:-:S04]  /*3420*/  F2FP.PACK_AB R3, RZ, R2 ;  /* 0x00000002ff03723e */ /* 0x000fc800000000ff */
[----:B------:R-:W-:-:S05]  /*3430*/  PRMT R3, R3, 0x5410, RZ ;  /* 0x0000541003037816 */ /* 0x000fca00000000ff */
[----:B------:R1:W-:Y:S01]  /*3440*/  STG.E [R16.64], R3 ;  /* 0x0000000310007986 */ /* 0x0003e2000c101924 */
[----:B------:R-:W-:Y:S05]  /*3450*/  BRA `(.L_x_6905) ;  /* 0x00000ac000007947 */ /* 0x000fea0003800000 */
.L_x_6910:
[----:B------:R-:W-:-:S06]  /*3460*/  FMUL.FTZ R2, R2, 1 ;  /* 0x3f80000002027820 */ /* 0x000fcc0000410000 */
[----:B------:R-:W1:Y:S02]  /*3470*/  F2F.F64.F32 R2, R2 ;  /* 0x0000000200027310 */ /* 0x000e640000201800 */
[----:B-1----:R1:W-:Y:S01]  /*3480*/  STG.E.64 [R16.64], R2 ;  /* 0x0000000210007986 */ /* 0x0023e2000c101b24 */
[----:B------:R-:W-:Y:S05]  /*3490*/  BRA `(.L_x_6905) ;  /* 0x00000a8000007947 */ /* 0x000fea0003800000 */
.L_x_6900:
        /* <DEDUP_REMOVED lines=8> */
[----:B------:R-:W-:-:S04]  /*3520*/  FSETP.NEU.FTZ.AND P0, PT, R2, RZ, PT ;  /* 0x000000ff0200720b */ /* 0x000fc80003f1d000 */
[----:B------:R-:W-:-:S05]  /*3530*/  SEL R3, RZ, 0x1, !P0 ;  /* 0x00000001ff037807 */ /* 0x000fca0004000000 */
[----:B------:R1:W-:Y:S01]  /*3540*/  STG.E.U8 [R16.64], R3 ;  /* 0x0000000310007986 */ /* 0x0003e2000c101124 */
[----:B------:R-:W-:Y:S05]  /*3550*/  BRA `(.L_x_6905) ;  /* 0x000009c000007947 */ /* 0x000fea0003800000 */
.L_x_6914:
[----:B------:R-:W-:Y:S01]  /*3560*/  FMUL.FTZ R4, R2, 1 ;  /* 0x3f80000002047820 */ /* 0x000fe20000410000 */
[----:B0-----:R-:W-:-:S05]  /*3570*/  CS2R R6, SRZ ;  /* 0x0000000000067805 */ /* 0x001fca000001ff00 */
[----:B------:R-:W0:Y:S02]  /*3580*/  F2F.F64.F32 R4, R4 ;  /* 0x0000000400047310 */ /* 0x000e240000201800 */
[----:B0-----:R0:W-:Y:S01]  /*3590*/  STG.E.128 [R16.64], R4 ;  /* 0x0000000410007986 */ /* 0x0011e2000c101d24 */
[----:B------:R-:W-:Y:S05]  /*35a0*/  BRA `(.L_x_6905) ;  /* 0x0000097000007947 */ /* 0x000fea0003800000 */
.L_x_6913:
[----:B------:R-:W-:-:S13]  /*35b0*/  ISETP.NE.AND P0, PT, R0, 0xf, PT ;  /* 0x0000000f0000780c */ /* 0x000fda0003f05270 */
[----:B------:R-:W-:Y:S05]  /*35c0*/  @!P0 BRA `(.L_x_6915) ;  /* 0x000002b000008947 */ /* 0x000fea0003800000 */
[----:B------:R-:W-:-:S13]  /*35d0*/  ISETP.NE.AND P0, PT, R0, 0x17, PT ;  /* 0x000000170000780c */ /* 0x000fda0003f05270 */
[----:B------:R-:W-:Y:S05]  /*35e0*/  @!P0 BRA `(.L_x_6916) ;  /* 0x0000014000008947 */ /* 0x000fea0003800000 */
[----:B------:R-:W-:-:S13]  /*35f0*/  ISETP.NE.AND P0, PT, R0, 0x18, PT ;  /* 0x000000180000780c */ /* 0x000fda0003f05270 */
[----:B------:R-:W-:Y:S05]  /*3600*/  @P0 BRA `(.L_x_6904) ;  /* 0x0000078000000947 */ /* 0x000fea0003800000 */
[C---:B------:R-:W-:Y:S01]  /*3610*/  LOP3.LUT R4, R2.reuse, 0x7fffffff, RZ, 0xc0, !PT ;  /* 0x7fffffff02047812 */ /* 0x040fe200078ec0ff */
[----:B------:R-:W-:Y:S01]  /*3620*/  BSSY B0, `(.L_x_6917) ;  /* 0x000000d000007945 */ /* 0x000fe20003800000 */
[----:B------:R-:W-:Y:S02]  /*3630*/  LOP3.LUT R0, R2, 0x80000000, RZ, 0xc0, !PT ;  /* 0x8000000002007812 */ /* 0x000fe400078ec0ff */
[----:B------:R-:W-:Y:S02]  /*3640*/  ISETP.GT.U32.AND P0, PT, R4, 0x43efffff, PT ;  /* 0x43efffff0400780c */ /* 0x000fe40003f04070 */
[----:B------:R-:W-:Y:S01]  /*3650*/  SHF.R.U32.HI R5, RZ, 0x18, R0 ;  /* 0x00000018ff057819 */ /* 0x000fe20000011600 */
[----:B------:R-:W-:-:S10]  /*3660*/  IMAD.MOV.U32 R0, RZ, RZ, 0x7f ;  /* 0x0000007fff007424 */ /* 0x000fd400078e00ff */
[----:B------:R-:W-:Y:S05]  /*3670*/  @P0 BRA `(.L_x_6918) ;  /* 0x0000007000000947 */ /* 0x000fea0003800000 */
[----:B------:R-:W-:-:S13]  /*3680*/  ISETP.GE.U32.AND P0, PT, R4, 0x3c800000, PT ;  /* 0x3c8000000400780c */ /* 0x000fda0003f06070 */
[----:B------:R-:W-:-:S04]  /*3690*/  @P0 SHF.R.U32.HI R0, RZ, 0x14, R2 ;  /* 0x00000014ff000819 */ /* 0x000fc80000011602 */
[----:B------:R-:W-:-:S04]  /*36a0*/  @P0 LOP3.LUT R3, R0, 0x1, RZ, 0xc0, !PT ;  /* 0x0000000100030812 */ /* 0x000fc800078ec0ff */
[----:B------:R-:W-:Y:S01]  /*36b0*/  @P0 IADD3 R3, R2, 0x407ffff, R3 ;  /* 0x0407ffff02030810 */ /* 0x000fe20007ffe003 */
[----:B------:R-:W-:-:S03]  /*36c0*/  @!P0 FADD.FTZ R2, R4, 16384 ;  /* 0x4680000004028421 */ /* 0x000fc60000010000 */
[----:B------:R-:W-:Y:S02]  /*36d0*/  @P0 SHF.R.U32.HI R0, RZ, 0x14, R3 ;  /* 0x00000014ff000819 */ /* 0x000fe40000011603 */
[----:B------:R-:W-:Y:S02]  /*36e0*/  @!P0 IADD3 R0, R2, -0x46800000, RZ ;  /* 0xb980000002008810 */ /* 0x000fe40007ffe0ff */
.L_x_6918:
[----:B------:R-:W-:Y:S05]  /*36f0*/  BSYNC B0 ;  /* 0x0000000000007941 */ /* 0x000fea0003800000 */
.L_x_6917:
[----:B------:R-:W-:-:S05]  /*3700*/  LOP3.LUT R5, R0, R5, RZ, 0xfc, !PT ;  /* 0x0000000500057212 */ /* 0x000fca00078efcff */
[----:B------:R1:W-:Y:S01]  /*3710*/  STG.E.U8 [R16.64], R5 ;  /* 0x0000000510007986 */ /* 0x0003e2000c101124 */
[----:B------:R-:W-:Y:S05]  /*3720*/  BRA `(.L_x_6905) ;  /* 0x000007f000007947 */ /* 0x000fea0003800000 */
.L_x_6916:
[----:B------:R-:W-:Y:S01]  /*3730*/  LOP3.LUT R4, R2, 0x7fffffff, RZ, 0xc0, !PT ;  /* 0x7fffffff02047812 */ /* 0x000fe200078ec0ff */
[----:B------:R-:W-:Y:S03]  /*3740*/  BSSY B0, `(.L_x_6919) ;  /* 0x000000e000007945 */ /* 0x000fe60003800000 */
[----:B------:R-:W-:-:S13]  /*3750*/  ISETP.GT.U32.AND P0, PT, R4, 0x477fffff, PT ;  /* 0x477fffff0400780c */ /* 0x000fda0003f04070 */
[----:B------:R-:W-:Y:S05]  /*3760*/  @P0 BRA `(.L_x_6920) ;  /* 0x0000008000000947 */ /* 0x000fea0003800000 */
[----:B------:R-:W-:-:S13]  /*3770*/  ISETP.GE.U32.AND P0, PT, R4, 0x38800000, PT ;  /* 0x388000000400780c */ /* 0x000fda0003f06070 */
[----:B------:R-:W-:-:S04]  /*3780*/  @P0 SHF.R.U32.HI R0, RZ, 0x15, R2 ;  /* 0x00000015ff000819 */ /* 0x000fc80000011602 */
[----:B------:R-:W-:-:S04]  /*3790*/  @P0 LOP3.LUT R3, R0, 0x1, RZ, 0xc0, !PT ;  /* 0x0000000100030812 */ /* 0x000fc800078ec0ff */
[----:B------:R-:W-:Y:S01]  /*37a0*/  @P0 IADD3 R0, R2, 0x80fffff, R3 ;  /* 0x080fffff02000810 */ /* 0x000fe20007ffe003 */
[----:B------:R-:W-:-:S03]  /*37b0*/  @!P0 FADD.FTZ R3, R4, 128 ;  /* 0x4300000004038421 */ /* 0x000fc60000010000 */
[----:B------:R-:W-:Y:S02]  /*37c0*/  @P0 SHF.R.U32.HI R0, RZ, 0x15, R0 ;  /* 0x00000015ff000819 */ /* 0x000fe40000011600 */
[----:B------:R-:W-:Y:S01]  /*37d0*/  @!P0 IADD3 R0, R3, -0x43000000, RZ ;  /* 0xbd00000003008810 */ /* 0x000fe20007ffe0ff */
[----:B------:R-:W-:Y:S05]  /*37e0*/  BRA `(.L_x_6921) ;  /* 0x0000003000007947 */ /* 0x000fea0003800000 */
.L_x_6920:
[----:B------:R-:W-:Y:S01]  /*37f0*/  IMAD.MOV.U32 R0, RZ, RZ, 0x7f ;  /* 0x0000007fff007424 */ /* 0x000fe200078e00ff */
[----:B------:R-:W-:-:S04]  /*3800*/  ISETP.GT.U32.AND P0, PT, R4, 0x7f800000, PT ;  /* 0x7f8000000400780c */ /* 0x000fc80003f04070 */
[----:B------:R-:W-:-:S04]  /*3810*/  SEL R0, R0, 0x7c, P0 ;  /* 0x0000007c00007807 */ /* 0x000fc80000000000 */
.L_x_6921:
[----:B------:R-:W-:Y:S05]  /*3820*/  BSYNC B0 ;  /* 0x0000000000007941 */ /* 0x000fea0003800000 */
.L_x_6919:
[----:B------:R-:W-:-:S04]  /*3830*/  LOP3.LUT R2, R2, 0x80000000, RZ, 0xc0, !PT ;  /* 0x8000000002027812 */ /* 0x000fc800078ec0ff */
[----:B------:R-:W-:-:S04]  /*3840*/  SHF.R.U32.HI R3, RZ, 0x18, R2 ;  /* 0x00000018ff037819 */ /* 0x000fc80000011602 */
[----:B------:R-:W-:-:S05]  /*3850*/  LOP3.LUT R3, R0, R3, RZ, 0xfc, !PT ;  /* 0x0000000300037212 */ /* 0x000fca00078efcff */
[----:B------:R1:W-:Y:S01]  /*3860*/  STG.E.U8 [R16.64], R3 ;  /* 0x0000000310007986 */ /* 0x0003e2000c101124 */
[----:B------:R-:W-:Y:S05]  /*3870*/  BRA `(.L_x_6905) ;  /* 0x000006a000007947 */ /* 0x000fea0003800000 */
.L_x_6915:
[----:B------:R-:W-:-:S05]  /*3880*/  F2FP.BF16.PACK_AB R2, RZ, R2 ;  /* 0x00000002ff02723e */ /* 0x000fca00000010ff */
[----:B------:R1:W-:Y:S01]  /*3890*/  STG.E.U16 [R16.64], R2 ;  /* 0x0000000210007986 */ /* 0x0003e2000c101524 */
[----:B------:R-:W-:Y:S05]  /*38a0*/  BRA `(.L_x_6905) ;  /* 0x0000067000007947 */ /* 0x000fea0003800000 */
.L_x_6912:
        /* <DEDUP_REMOVED lines=8> */
[----:B------:R-:W1:Y:S02]  /*3930*/  F2I.FTZ.U32.TRUNC.NTZ R3, R2 ;  /* 0x0000000200037305 */ /* 0x000e64000021f000 */
[----:B-1----:R1:W-:Y:S01]  /*3940*/  STG.E.U16 [R16.64], R3 ;  /* 0x0000000310007986 */ /* 0x0023e2000c101524 */
[----:B------:R-:W-:Y:S05]  /*3950*/  BRA `(.L_x_6905) ;  /* 0x000005c000007947 */ /* 0x000fea0003800000 */
.L_x_6924:
[----:B------:R-:W-:Y:S01]  /*3960*/  LOP3.LUT R3, R2, 0x7fffffff, RZ, 0xc0, !PT ;  /* 0x7fffffff02037812 */ /* 0x000fe200078ec0ff */
[----:B------:R-:W-:Y:S01]  /*3970*/  BSSY B0, `(.L_x_6925) ;  /* 0x0000013000007945 */ /* 0x000fe20003800000 */
[----:B------:R-:W-:Y:S02]  /*3980*/  IMAD.MOV.U32 R8, RZ, RZ, 0x80 ;  /* 0x00000080ff087424 */ /* 0x000fe400078e00ff */
        /* <DEDUP_REMOVED lines=13> */
.L_x_6927:
[----:B------:R-:W-:-:S04]  /*3a60*/  LOP3.LUT R2, R2, 0x80000000, RZ, 0xc0, !PT ;  /* 0x8000000002027812 */ /* 0x000fc800078ec0ff */
[----:B------:R-:W-:-:S04]  /*3a70*/  SHF.R.U32.HI R3, RZ, 0x18, R2 ;  /* 0x00000018ff037819 */ /* 0x000fc80000011602 */
[----:B------:R-:W-:-:S04]  /*3a80*/  LOP3.LUT R0, R0, R3, RZ, 0xfc, !PT ;  /* 0x0000000300007212 */ /* 0x000fc800078efcff */
[----:B------:R-:W-:Y:S02]  /*3a90*/  PRMT R8, R0, 0x7610, R8 ;  /* 0x0000761000087816 */ /* 0x000fe40000000008 */
.L_x_6926:
[----:B------:R-:W-:Y:S05]  /*3aa0*/  BSYNC B0 ;  /* 0x0000000000007941 */ /* 0x000fea0003800000 */
.L_x_6925:
[----:B------:R1:W-:Y:S01]  /*3ab0*/  STG.E.U8 [R16.64], R8 ;  /* 0x0000000810007986 */ /* 0x0003e2000c101124 */
[----:B------:R-:W-:Y:S05]  /*3ac0*/  BRA `(.L_x_6905) ;  /* 0x0000045000007947 */ /* 0x000fea0003800000 */
.L_x_6923:
        /* <DEDUP_REMOVED lines=16> */
.L_x_6930:
[----:B------:R-:W-:-:S04]  /*3bd0*/  LOP3.LUT R2, R2, 0x80000000, RZ, 0xc0, !PT ;  /* 0x8000000002027812 */ /* 0x000fc800078ec0ff */
[----:B------:R-:W-:-:S04]  /*3be0*/  SHF.R.U32.HI R3, RZ, 0x18, R2 ;  /* 0x00000018ff037819 */ /* 0x000fc80000011602 */
[----:B------:R-:W-:-:S04]  /*3bf0*/  LOP3.LUT R0, R0, R3, RZ, 0xfc, !PT ;  /* 0x0000000300007212 */ /* 0x000fc800078efcff */
[----:B------:R-:W-:Y:S02]  /*3c00*/  PRMT R8, R0, 0x7610, R8 ;  /* 0x0000761000087816 */ /* 0x000fe40000000008 */
.L_x_6929:
[----:B------:R-:W-:Y:S05]  /*3c10*/  BSYNC B0 ;  /* 0x0000000000007941 */ /* 0x000fea0003800000 */
.L_x_6928:
[----:B------:R1:W-:Y:S01]  /*3c20*/  STG.E.U8 [R16.64], R8 ;  /* 0x0000000810007986 */ /* 0x0003e2000c101124 */
[----:B------:R-:W-:Y:S05]  /*3c30*/  BRA `(.L_x_6905) ;  /* 0x000002e000007947 */ /* 0x000fea0003800000 */
.L_x_6922:
[----:B------:R-:W-:-:S13]  /*3c40*/  ISETP.NE.AND P0, PT, R0, 0x1c, PT ;  /* 0x0000001c0000780c */ /* 0x000fda0003f05270 */
[----:B------:R-:W-:Y:S05]  /*3c50*/  @!P0 BRA `(.L_x_6931) ;  /* 0x000002a000008947 */ /* 0x000fea0003800000 */
[----:B------:R-:W-:-:S13]  /*3c60*/  ISETP.NE.AND P0, PT, R0, 0x1d, PT ;  /* 0x0000001d0000780c */ /* 0x000fda0003f05270 */
[----:B------:R-:W-:Y:S05]  /*3c70*/  @!P0 BRA `(.L_x_6932) ;  /* 0x0000025000008947 */ /* 0x000fea0003800000 */
[----:B------:R-:W-:-:S13]  /*3c80*/  ISETP.NE.AND P0, PT, R0, 0x2c, PT ;  /* 0x0000002c0000780c */ /* 0x000fda0003f05270 */
[----:B------:R-:W-:Y:S05]  /*3c90*/  @P0 BRA `(.L_x_6904) ;  /* 0x000000f000000947 */ /* 0x000fea0003800000 */
[----:B------:R-:W-:Y:S02]  /*3ca0*/  SHF.R.U32.HI R4, RZ, 0x17, R2 ;  /* 0x00000017ff047819 */ /* 0x000fe40000011602 */
[----:B------:R-:W-:Y:S02]  /*3cb0*/  PLOP3.LUT P0, PT, PT, PT, PT, 0x80, 0x0 ;  /* 0x000000000000781c */ /* 0x000fe40003f0f070 */
        /* <DEDUP_REMOVED lines=13> */
.L_x_6904:
[----:B------:R-:W-:Y:S01]  /*3d90*/  MOV R2, 0x0 ;  /* 0x0000000000027802 */ /* 0x000fe20000000f00 */
[----:B------:R-:W-:Y:S02]  /*3da0*/  IMAD.MOV.U32 R4, RZ, RZ, c[0x4][0x178] ;  /* 0x01005e00ff047624 */ /* 0x000fe400078e00ff */
[----:B------:R-:W-:Y:S02]  /*3db0*/  IMAD.MOV.U32 R5, RZ, RZ, c[0x4][0x17c] ;  /* 0x01005f00ff057624 */ /* 0x000fe400078e00ff */
[----:B------:R-:W-:Y:S01]  /*3dc0*/  IMAD.MOV.U32 R6, RZ, RZ, c[0x4][0x180] ;  /* 0x01006000ff067624 */ /* 0x000fe200078e00ff */
[----:B------:R-:W1:Y:S01]  /*3dd0*/  LDC.64 R2, c[0x4][R2] ;  /* 0x0100000002027b82 */ /* 0x000e620000000a00 */
[----:B0-----:R-:W-:Y:S02]  /*3de0*/  IMAD.MOV.U32 R7, RZ, RZ, c[0x4][0x184] ;  /* 0x01006100ff077624 */ /* 0x001fe400078e00ff */
        /* <DEDUP_REMOVED lines=14> */
.L_x_6932:
[----:B------:R-:W1:Y:S02]  /*3ed0*/  F2I.U64.TRUNC R2, R2 ;  /* 0x0000000200027311 */ /* 0x000e64000020d800 */
[----:B-1----:R1:W-:Y:S01]  /*3ee0*/  STG.E.64 [R16.64], R2 ;  /* 0x0000000210007986 */ /* 0x0023e2000c101b24 */
[----:B------:R-:W-:Y:S05]  /*3ef0*/  BRA `(.L_x_6905) ;  /* 0x0000002000007947 */ /* 0x000fea0003800000 */
.L_x_6931:
[----:B------:R-:W1:Y:S02]  /*3f00*/  F2I.FTZ.U32.TRUNC.NTZ R3, R2 ;  /* 0x0000000200037305 */ /* 0x000e64000021f000 */
[----:B-1----:R1:W-:Y:S02]  /*3f10*/  STG.E [R16.64], R3 ;  /* 0x0000000310007986 */ /* 0x0023e4000c101924 */
.L_x_6905:
[----:B------:R-:W-:-:S05]  /*3f20*/  IMAD R18, R19, 0x200, R18 ;  /* 0x0000020013127824 */ /* 0x000fca00078e0212 */
[----:B------:R-:W-:Y:S02]  /*3f30*/  IADD3 R23, R18, 0x80, RZ ;  /* 0x0000008012177810 */ /* 0x000fe40007ffe0ff */
.L_x_6835:
[----:B------:R-:W-:Y:S05]  /*3f40*/  BSYNC B7 ;  /* 0x0000000000077941 */ /* 0x000fea0003800000 */
.L_x_6834:
[----:B------:R-:W-:Y:S01]  /*3f50*/  ISETP.GE.AND P0, PT, R23, c[0x0][0x160], PT ;  /* 0x0000580017007a0c */ /* 0x000fe20003f06270 */
[----:B------:R-:W-:-:S12]  /*3f60*/  BSSY B7, `(.L_x_6933) ;  /* 0x00007dc000077945 */ /* 0x000fd80003800000 */
[----:B------:R-:W-:Y:S05]  /*3f70*/  @P0 BRA `(.L_x_6934) ;  /* 0x00007da000000947 */ /* 0x000fea0003800000 */
[----:B------:R-:W-:Y:S01]  /*3f80*/  ISETP.NE.AND P0, PT, RZ, c[0x0][0x168], PT ;  /* 0x00005a00ff007a0c */ /* 0x000fe20003f05270 */
[----:B------:R-:W-:Y:S02]  /*3f90*/  IMAD.MOV.U32 R18, RZ, RZ, RZ ;  /* 0x000000ffff127224 */ /* 0x000fe400078e00ff */
[----:B------:R-:W-:Y:S02]  /*3fa0*/  IMAD.MOV.U32 R0, RZ, RZ, RZ ;  /* 0x000000ffff007224 */ /* 0x000fe400078e00ff */
[----:B01----:R-:W-:-:S08]  /*3fb0*/  IMAD.MOV.U32 R16, RZ, RZ, RZ ;  /* 0x000000ffff107224 */ /* 0x003fd000078e00ff */
        /* <DEDUP_REMOVED lines=251> */
.L_x_6935:
        /* <DEDUP_REMOVED lines=20> */
.L_x_6940:
[----:B------:R-:W2:Y:S02]  /*50b0*/  LDG.E.U8 R2, [R2.64] ;  /* 0x0000002402027981 */ /* 0x000ea4000c1e1100 */
[----:B--2---:R0:W1:Y:S01]  /*50c0*/  I2F.U16 R19, R2 ;  /* 0x0000000200137306 */ /* 0x0040620000101000 */
[----:B------:R-:W-:Y:S05]  /*50d0*/  BRA `(.L_x_6942) ;  /* 0x00000ca000007947 */ /* 0x000fea0003800000 */
.L_x_6939:
        /* <DEDUP_REMOVED lines=9> */
.L_x_6944:
[----:B------:R-:W2:Y:S02]  /*5170*/  LDG.E R2, [R2.64] ;  /* 0x0000002402027981 */ /* 0x000ea4000c1e1900 */
[----:B--2---:R0:W1:Y:S01]  /*5180*/  I2F R19, R2 ;  /* 0x0000000200137306 */ /* 0x0040620000201400 */
[----:B------:R-:W-:Y:S05]  /*5190*/  BRA `(.L_x_6942) ;  /* 0x00000be000007947 */ /* 0x000fea0003800000 */
.L_x_6943:
[----:B------:R-:W2:Y:S02]  /*51a0*/  LDG.E.U16 R2, [R2.64] ;  /* 0x0000002402027981 */ /* 0x000ea4000c1e1500 */
[----:B--2---:R0:W1:Y:S01]  /*51b0*/  I2F.S16 R19, R2 ;  /* 0x0000000200137306 */ /* 0x0040620000101400 */
[----:B------:R-:W-:Y:S05]  /*51c0*/  BRA `(.L_x_6942) ;  /* 0x00000bb000007947 */ /* 0x000fea0003800000 */
.L_x_6938:
        /* <DEDUP_REMOVED lines=8> */
.L_x_6946:
[----:B------:R-:W2:Y:S02]  /*5250*/  LDG.E.U16 R2, [R2.64] ;  /* 0x0000002402027981 */ /* 0x000ea4000c1e1500 */
[----:B--2---:R-:W-:Y:S01]  /*5260*/  HADD2.F32 R19, -RZ, R2.H0_H0 ;  /* 0x20000002ff137230 */ /* 0x004fe20000004100 */
[----:B------:R-:W-:Y:S05]  /*5270*/  BRA `(.L_x_6942) ;  /* 0x00000b0000007947 */ /* 0x000fea0003800000 */
.L_x_6945:
        /* <DEDUP_REMOVED lines=8> */
.L_x_6948:
[----:B------:R-:W2:Y:S02]  /*5300*/  LDG.E.U16 R2, [R2.64] ;  /* 0x0000002402027981 */ /* 0x000ea4000c1e1500 */
[----:B--2---:R-:W-:Y:S01]  /*5310*/  HADD2.F32 R19, -RZ, R2.H0_H0 ;  /* 0x20000002ff137230 */ /* 0x004fe20000004100 */
[----:B------:R-:W-:Y:S05]  /*5320*/  BRA `(.L_x_6942) ;  /* 0x00000a5000007947 */ /* 0x000fea0003800000 */
.L_x_6947:
[----:B------:R-:W2:Y:S02]  /*5330*/  LDG.E.64 R2, [R2.64] ;  /* 0x0000002402027981 */ /* 0x000ea4000c1e1b00 */
[----:B--2---:R-:W0:Y:S01]  /*5340*/  F2F.F32.F64 R19, R2 ;  /* 0x0000000200137310 */ /* 0x004e220000301000 */
[----:B------:R-:W0:-:S14]  /*5350*/  DSETP.GEU.AND P0, PT, |R2|, c[0x2][0x0], PT ;  /* 0x008000000200762a */ /* 0x000e1c0003f0e200 */
[----:B0-----:R-:W-:Y:S01]  /*5360*/  @!P0 FMUL R19, R19, 1.175494350822287508e-38 ;  /* 0x0080000013138820 */ /* 0x001fe20000400000 */
[----:B------:R-:W-:Y:S05]  /*5370*/  BRA `(.L_x_6942) ;  /* 0x00000a0000007947 */ /* 0x000fea0003800000 */
.L_x_6937:
        /* <DEDUP_REMOVED lines=12> */
.L_x_6951:
[----:B------:R-:W2:Y:S02]  /*5440*/  LDG.E.64 R2, [R2.64] ;  /* 0x0000002402027981 */ /* 0x000ea4000c1e1b00 */
[----:B--2---:R-:W0:Y:S01]  /*5450*/  F2F.F32.F64 R19, R2 ;  /* 0x0000000200137310 */ /* 0x004e220000301000 */
[----:B------:R-:W0:-:S14]  /*5460*/  DSETP.GEU.AND P0, PT, |R2|, c[0x2][0x0], PT ;  /* 0x008000000200762a */ /* 0x000e1c0003f0e200 */
[----:B0-----:R-:W-:Y:S01]  /*5470*/  @!P0 FMUL R19, R19, 1.175494350822287508e-38 ;  /* 0x0080000013138820 */ /* 0x001fe20000400000 */
[----:B------:R-:W-:Y:S05]  /*5480*/  BRA `(.L_x_6942) ;  /* 0x000008f000007947 */ /* 0x000fea0003800000 */
.L_x_6950:
        /* <DEDUP_REMOVED lines=26> */
.L_x_6953:
        /* <DEDUP_REMOVED lines=13> */
.L_x_6952:
[----:B------:R-:W2:Y:S02]  /*5700*/  LDG.E.U16 R2, [R2.64] ;  /* 0x0000002402027981 */ /* 0x000ea4000c1e1500 */
[----:B--2---:R-:W-:Y:S01]  /*5710*/  PRMT R19, RZ, 0x5410, R2 ;  /* 0x00005410ff137816 */ /* 0x004fe20000000002 */
[----:B------:R-:W-:Y:S05]  /*5720*/  BRA `(.L_x_6942) ;  /* 0x0000065000007947 */ /* 0x000fea0003800000 */
.L_x_6949:
        /* <DEDUP_REMOVED lines=11> */
.L_x_6956:
        /* <DEDUP_REMOVED lines=20> */
.L_x_6958:
[----:B------:R-:W-:Y:S05]  /*5920*/  BSYNC B0 ;  /* 0x0000000000007941 */ /* 0x000fea0003800000 */
.L_x_6957:
[----:B------:R-:W-:Y:S01]  /*5930*/  IMAD.SHL.U32 R2, R2, 0x100000, RZ ;  /* 0x0010000002027824 */ /* 0x000fe200078e00ff */
[----:B------:R-:W-:-:S04]  /*5940*/  LEA R0, R0, 0x3b800000, 0x17 ;  /* 0x3b80000000007811 */ /* 0x000fc800078eb8ff */
[----:B------:R-:W-:Y:S01]  /*5950*/  LOP3.LUT R19, R0, R2, R19, 0xfe, !PT ;  /* 0x0000000200137212 */ /* 0x000fe200078efe13 */
[----:B------:R-:W-:Y:S05]  /*5960*/  BRA `(.L_x_6942) ;  /* 0x0000041000007947 */ /* 0x000fea0003800000 */
.L_x_6955:
        /* <DEDUP_REMOVED lines=20> */
.L_x_6960:
[----:B------:R-:W-:Y:S05]  /*5ab0*/  BSYNC B0 ;  /* 0x0000000000007941 */ /* 0x000fea0003800000 */
.L_x_6959:
[----:B------:R-:W-:Y:S01]  /*5ac0*/  IMAD.SHL.U32 R2, R2, 0x200000, RZ ;  /* 0x0020000002027824 */ /* 0x000fe200078e00ff */
[----:B------:R-:W-:-:S04]  /*5ad0*/  LEA R0, R0, 0x37800000, 0x17 ;  /* 0x3780000000007811 */ /* 0x000fc800078eb8ff */
[----:B------:R-:W-:Y:S01]  /*5ae0*/  LOP3.LUT R19, R0, R2, R19, 0xfe, !PT ;  /* 0x0000000200137212 */ /* 0x000fe200078efe13 */
[----:B------:R-:W-:Y:S05]  /*5af0*/  BRA `(.L_x_6942) ;  /* 0x0000028000007947 */ /* 0x000fea0003800000 */
.L_x_6954:
        /* <DEDUP_REMOVED lines=14> */
.L_x_6941:
        /* <DEDUP_REMOVED lines=21> */
.L_x_6962:
[----:B------:R-:W2:Y:S02]  /*5d30*/  LDG.E.64 R2, [R2.64] ;  /* 0x0000002402027981 */ /* 0x000ea4000c1e1b00 */
[----:B--2---:R0:W1:Y:S01]  /*5d40*/  I2F.U64 R19, R2 ;  /* 0x0000000200137312 */ /* 0x0040620000301000 */
[----:B------:R-:W-:Y:S05]  /*5d50*/  BRA `(.L_x_6942) ;  /* 0x0000002000007947 */ /* 0x000fea0003800000 */
.L_x_6961:
[----:B------:R-:W2:Y:S02]  /*5d60*/  LDG.E R2, [R2.64] ;  /* 0x0000002402027981 */ /* 0x000ea4000c1e1900 */
[----:B--2---:R0:W1:Y:S02]  /*5d70*/  I2F.U32 R19, R2 ;  /* 0x0000000200137306 */ /* 0x0040640000201000 */
.L_x_6942:
[----:B------:R-:W-:Y:S05]  /*5d80*/  BSYNC B6 ;  /* 0x0000000000067941 */ /* 0x000fea0003800000 */
.L_x_6936:
        /* <DEDUP_REMOVED lines=18> */
.L_x_6967:
[----:B------:R-:W2:Y:S02]  /*5eb0*/  LDG.E.U8 R0, [R2.64] ;  /* 0x0000002402007981 */ /* 0x000ea4000c1e1100 */
[----:B--2---:R-:W0:Y:S01]  /*5ec0*/  I2F.U16 R0, R0 ;  /* 0x0000000000007306 */ /* 0x004e220000101000 */
[----:B------:R-:W-:Y:S05]  /*5ed0*/  BRA `(.L_x_6969) ;  /* 0x00000ca000007947 */ /* 0x000fea0003800000 */
.L_x_6966:
        /* <DEDUP_REMOVED lines=9> */
.L_x_6971:
[----:B------:R-:W2:Y:S02]  /*5f70*/  LDG.E R0, [R2.64] ;  /* 0x0000002402007981 */ /* 0x000ea4000c1e1900 */
[----:B--2---:R-:W0:Y:S01]  /*5f80*/  I2F R0, R0 ;  /* 0x0000000000007306 */ /* 0x004e220000201400 */
[----:B------:R-:W-:Y:S05]  /*5f90*/  BRA `(.L_x_6969) ;  /* 0x00000be000007947 */ /* 0x000fea0003800000 */
.L_x_6970:
[----:B------:R-:W2:Y:S02]  /*5fa0*/  LDG.E.U16 R0, [R2.64] ;  /* 0x0000002402007981 */ /* 0x000ea4000c1e1500 */
[----:B--2---:R-:W0:Y:S01]  /*5fb0*/  I2F.S16 R0, R0 ;  /* 0x0000000000007306 */ /* 0x004e220000101400 */
[----:B------:R-:W-:Y:S05]  /*5fc0*/  BRA `(.L_x_6969) ;  /* 0x00000bb000007947 */ /* 0x000fea0003800000 */
.L_x_6965:
        /* <DEDUP_REMOVED lines=8> */
.L_x_6973:
[----:B------:R-:W2:Y:S02]  /*6050*/  LDG.E.U16 R0, [R2.64] ;  /* 0x0000002402007981 */ /* 0x000ea4000c1e1500 */
[----:B--2---:R-:W-:Y:S01]  /*6060*/  HADD2.F32 R0, -RZ, R0.H0_H0 ;  /* 0x20000000ff007230 */ /* 0x004fe20000004100 */
[----:B------:R-:W-:Y:S05]  /*6070*/  BRA `(.L_x_6969) ;  /* 0x00000b0000007947 */ /* 0x000fea0003800000 */
.L_x_6972:
        /* <DEDUP_REMOVED lines=8> */
.L_x_6975:
[----:B------:R-:W2:Y:S02]  /*6100*/  LDG.E.U16 R0, [R2.64] ;  /* 0x0000002402007981 */ /* 0x000ea4000c1e1500 */
[----:B--2---:R-:W-:Y:S01]  /*6110*/  HADD2.F32 R0, -RZ, R0.H0_H0 ;  /* 0x20000000ff007230 */ /* 0x004fe20000004100 */
[----:B------:R-:W-:Y:S05]  /*6120*/  BRA `(.L_x_6969) ;  /* 0x00000a5000007947 */ /* 0x000fea0003800000 */
.L_x_6974:
[----:B------:R-:W2:Y:S02]  /*6130*/  LDG.E.64 R2, [R2.64] ;  /* 0x0000002402027981 */ /* 0x000ea4000c1e1b00 */
[----:B--2---:R-:W0:Y:S01]  /*6140*/  F2F.F32.F64 R0, R2 ;  /* 0x0000000200007310 */ /* 0x004e220000301000 */
[----:B------:R-:W0:-:S14]  /*6150*/  DSETP.GEU.AND P0, PT, |R2|, c[0x2][0x0], PT ;  /* 0x008000000200762a */ /* 0x000e1c0003f0e200 */
[----:B0-----:R-:W-:Y:S01]  /*6160*/  @!P0 FMUL R0, R0, 1.175494350822287508e-38 ;  /* 0x0080000000008820 */ /* 0x001fe20000400000 */
[----:B------:R-:W-:Y:S05]  /*6170*/  BRA `(.L_x_6969) ;  /* 0x00000a0000007947 */ /* 0x000fea0003800000 */
.L_x_6964:
        /* <DEDUP_REMOVED lines=12> */
.L_x_6978:
[----:B------:R-:W2:Y:S02]  /*6240*/  LDG.E.64 R2, [R2.64] ;  /* 0x0000002402027981 */ /* 0x000ea4000c1e1b00 */
[----:B--2---:R-:W0:Y:S01]  /*6250*/  F2F.F32.F64 R0, R2 ;  /* 0x0000000200007310 */ /* 0x004e220000301000 */
[----:B------:R-:W0:-:S14]  /*6260*/  DSETP.GEU.AND P0, PT, |R2|, c[0x2][0x0], PT ;  /* 0x008000000200762a */ /* 0x000e1c0003f0e200 */
[----:B0-----:R-:W-:Y:S01]  /*6270*/  @!P0 FMUL R0, R0, 1.175494350822287508e-38 ;  /* 0x0080000000008820 */ /* 0x001fe20000400000 */
[----:B------:R-:W-:Y:S05]  /*6280*/  BRA `(.L_x_6969) ;  /* 0x000008f000007947 */ /* 0x000fea0003800000 */
.L_x_6977:
        /* <DEDUP_REMOVED lines=26> */
.L_x_6980:
        /* <DEDUP_REMOVED lines=13> */
.L_x_6979:
[----:B------:R-:W2:Y:S02]  /*6500*/  LDG.E.U16 R0, [R2.64] ;  /* 0x0000002402007981 */ /* 0x000ea4000c1e1500 */
[----:B--2---:R-:W-:Y:S01]  /*6510*/  PRMT R0, RZ, 0x5410, R0 ;  /* 0x00005410ff007816 */ /* 0x004fe20000000000 */
[----:B------:R-:W-:Y:S05]  /*6520*/  BRA `(.L_x_6969) ;  /* 0x0000065000007947 */ /* 0x000fea0003800000 */
.L_x_6976:
        /* <DEDUP_REMOVED lines=11> */
.L_x_6983:
        /* <DEDUP_REMOVED lines=20> */
.L_x_6985:
[----:B------:R-:W-:Y:S05]  /*6720*/  BSYNC B0 ;  /* 0x0000000000007941 */ /* 0x000fea0003800000 */
.L_x_6984:
[----:B------:R-:W-:Y:S01]  /*6730*/  LEA R3, R0, 0x3b800000, 0x17 ;  /* 0x3b80000000037811 */ /* 0x000fe200078eb8ff */
[----:B------:R-:W-:-:S05]  /*6740*/  IMAD.SHL.U32 R0, R2, 0x100000, RZ ;  /* 0x0010000002007824 */ /* 0x000fca00078e00ff */
[----:B------:R-:W-:Y:S01]  /*6750*/  LOP3.LUT R0, R3, R0, R4, 0xfe, !PT ;  /* 0x0000000003007212 */ /* 0x000fe200078efe04 */
[----:B------:R-:W-:Y:S05]  /*6760*/  BRA `(.L_x_6969) ;  /* 0x0000041000007947 */ /* 0x000fea0003800000 */
.L_x_6982:
        /* <DEDUP_REMOVED lines=20> */
.L_x_6987:
[----:B------:R-:W-:Y:S05]  /*68b0*/  BSYNC B0 ;  /* 0x0000000000007941 */ /* 0x000fea0003800000 */
.L_x_6986:
[----:B------:R-:W-:Y:S01]  /*68c0*/  LEA R3, R0, 0x37800000, 0x17 ;  /* 0x3780000000037811 */ /* 0x000fe200078eb8ff */
[----:B------:R-:W-:-:S05]  /*68d0*/  IMAD.SHL.U32 R0, R2, 0x200000, RZ ;  /* 0x0020000002007824 */ /* 0x000fca00078e00ff */
[----:B------:R-:W-:Y:S01]  /*68e0*/  LOP3.LUT R0, R3, R0, R4, 0xfe, !PT ;  /* 0x0000000003007212 */ /* 0x000fe200078efe04 */
[----:B------:R-:W-:Y:S05]  /*68f0*/  BRA `(.L_x_6969) ;  /* 0x0000028000007947 */ /* 0x000fea0003800000 */
.L_x_6981:
        /* <DEDUP_REMOVED lines=14> */
.L_x_6968:
        /* <DEDUP_REMOVED lines=21> */
.L_x_6989:
[----:B------:R-:W2:Y:S02]  /*6b30*/  LDG.E.64 R2, [R2.64] ;  /* 0x0000002402027981 */ /* 0x000ea4000c1e1b00 */
[----:B--2---:R0:W2:Y:S01]  /*6b40*/  I2F.U64 R0, R2 ;  /* 0x0000000200007312 */ /* 0x0040a20000301000 */
[----:B------:R-:W-:Y:S05]  /*6b50*/  BRA `(.L_x_6969) ;  /* 0x0000002000007947 */ /* 0x000fea0003800000 */
.L_x_6988:
[----:B------:R-:W2:Y:S02]  /*6b60*/  LDG.E R0, [R2.64] ;  /* 0x0000002402007981 */ /* 0x000ea4000c1e1900 */
[----:B--2---:R-:W0:Y:S02]  /*6b70*/  I2F.U32 R0, R0 ;  /* 0x0000000000007306 */ /* 0x004e240000201000 */
.L_x_6969:
[----:B------:R-:W-:Y:S05]  /*6b80*/  BSYNC B6 ;  /* 0x0000000000067941 */ /* 0x000fea0003800000 */
.L_x_6963:
        /* <DEDUP_REMOVED lines=27> */
.L_x_6995:
[----:B------:R-:W-:Y:S01]  /*6d40*/  FSETP.GEU.FTZ.AND P0, PT, R5, -R6, PT ;  /* 0x800000060500720b */ /* 0x000fe20003f1e000 */
[----:B------:R-:W-:-:S12]  /*6d50*/  FADD.FTZ R3, R3, -1 ;  /* 0xbf80000003037421 */ /* 0x000fd80000010000 */
[----:B------:R-:W-:Y:S02]  /*6d60*/  @!P0 FADD.FTZ R3, R3, -1 ;  /* 0xbf80000003038421 */ /* 0x000fe40000010000 */
.L_x_6994:
[----:B------:R-:W-:Y:S05]  /*6d70*/  BSYNC B1 ;  /* 0x0000000000017941 */ /* 0x000fea0003800000 */
.L_x_6993:
[----:B------:R-:W-:Y:S01]  /*6d80*/  FFMA.FTZ R2, -R6, R3, R2 ;  /* 0x0000000306027223 */ /* 0x000fe20000010102 */
[----:B------:R-:W-:Y:S05]  /*6d90*/  BRA `(.L_x_6991) ;  /* 0x000001f000007947 */ /* 0x000fea0003800000 */
.L_x_6992:
        /* <DEDUP_REMOVED lines=15> */
.L_x_6998:
        /* <DEDUP_REMOVED lines=13> */
.L_x_6997:
[----:B------:R-:W-:Y:S05]  /*6f60*/  BSYNC B1 ;  /* 0x0000000000017941 */ /* 0x000fea0003800000 */
.L_x_6996:
[----:B------:R-:W-:-:S04]  /*6f70*/  FMUL.FTZ R3, R0, 1.1920928955078125e-07 ;  /* 0x3400000000037820 */ /* 0x000fc80000410000 */
[----:B------:R-:W-:Y:S02]  /*6f80*/  FMUL.FTZ R2, R6, R3 ;  /* 0x0000000306027220 */ /* 0x000fe40000410000 */
.L_x_6991:
[----:B------:R-:W-:Y:S05]  /*6f90*/  BSYNC B0 ;  /* 0x0000000000007941 */ /* 0x000fea0003800000 */
.L_x_6990:
        /* <DEDUP_REMOVED lines=18> */
.L_x_7002:
[----:B------:R-:W1:Y:S02]  /*70c0*/  F2I.S64.TRUNC R2, R2 ;  /* 0x0000000200027311 */ /* 0x000e64000020d900 */
[----:B-1----:R-:W-:-:S05]  /*70d0*/  IMAD.MOV.U32 R5, RZ, RZ, R2 ;  /* 0x000000ffff057224 */ /* 0x002fca00078e0002 */
[----:B------:R1:W-:Y:S01]  /*70e0*/  STG.E.U8 [R16.64], R5 ;  /* 0x0000000510007986 */ /* 0x0003e2000c101124 */
[----:B------:R-:W-:Y:S05]  /*70f0*/  BRA `(.L_x_7004) ;  /* 0x00000d3000007947 */ /* 0x000fea0003800000 */
.L_x_7001:
        /* <DEDUP_REMOVED lines=9> */
.L_x_7006:
[----:B------:R-:W1:Y:S02]  /*7190*/  F2I.FTZ.TRUNC.NTZ R3, R2 ;  /* 0x0000000200037305 */ /* 0x000e64000021f100 */
[----:B-1----:R1:W-:Y:S01]  /*71a0*/  STG.E [R16.64], R3 ;  /* 0x0000000310007986 */ /* 0x0023e2000c101924 */
[----:B------:R-:W-:Y:S05]  /*71b0*/  BRA `(.L_x_7004) ;  /* 0x00000c7000007947 */ /* 0x000fea0003800000 */
.L_x_7005:
[----:B------:R-:W1:Y:S02]  /*71c0*/  F2I.FTZ.TRUNC.NTZ R3, R2 ;  /* 0x0000000200037305 */ /* 0x000e64000021f100 */
[----:B-1----:R1:W-:Y:S01]  /*71d0*/  STG.E.U16 [R16.64], R3 ;  /* 0x0000000310007986 */ /* 0x0023e2000c101524 */
[----:B------:R-:W-:Y:S05]  /*71e0*/  BRA `(.L_x_7004) ;  /* 0x00000c4000007947 */ /* 0x000fea0003800000 */
.L_x_7000:
        /* <DEDUP_REMOVED lines=8> */
.L_x_7008:
[----:B------:R-:W-:-:S05]  /*7270*/  F2FP.PACK_AB R2, RZ, R2 ;  /* 0x00000002ff02723e */ /* 0x000fca00000000ff */
[----:B------:R1:W-:Y:S01]  /*7280*/  STG.E.U16 [R16.64], R2 ;  /* 0x0000000210007986 */ /* 0x0003e2000c101524 */
[----:B------:R-:W-:Y:S05]  /*7290*/  BRA `(.L_x_7004) ;  /* 0x00000b9000007947 */ /* 0x000fea0003800000 */
.L_x_7007:
        /* <DEDUP_REMOVED lines=9> */
.L_x_7010:
[----:B------:R-:W-:-:S04]  /*7330*/  F2FP.PACK_AB R3, RZ, R2 ;  /* 0x00000002ff03723e */ /* 0x000fc800000000ff */
[----:B------:R-:W-:-:S05]  /*7340*/  PRMT R3, R3, 0x5410, RZ ;  /* 0x0000541003037816 */ /* 0x000fca00000000ff */
[----:B------:R1:W-:Y:S01]  /*7350*/  STG.E [R16.64], R3 ;  /* 0x0000000310007986 */ /* 0x0003e2000c101924 */
[----:B------:R-:W-:Y:S05]  /*7360*/  BRA `(.L_x_7004) ;  /* 0x00000ac000007947 */ /* 0x000fea0003800000 */
.L_x_7009:
[----:B------:R-:W-:-:S06]  /*7370*/  FMUL.FTZ R2, R2, 1 ;  /* 0x3f80000002027820 */ /* 0x000fcc0000410000 */
[----:B------:R-:W1:Y:S02]  /*7380*/  F2F.F64.F32 R2, R2 ;  /* 0x0000000200027310 */ /* 0x000e640000201800 */
[----:B-1----:R1:W-:Y:S01]  /*7390*/  STG.E.64 [R16.64], R2 ;  /* 0x0000000210007986 */ /* 0x0023e2000c101b24 */
[----:B------:R-:W-:Y:S05]  /*73a0*/  BRA `(.L_x_7004) ;  /* 0x00000a8000007947 */ /* 0x000fea0003800000 */
.L_x_6999:
        /* <DEDUP_REMOVED lines=12> */
.L_x_7013:
[----:B------:R-:W-:Y:S01]  /*7470*/  FMUL.FTZ R4, R2, 1 ;  /* 0x3f80000002047820 */ /* 0x000fe20000410000 */
[----:B0-----:R-:W-:-:S05]  /*7480*/  CS2R R6, SRZ ;  /* 0x0000000000067805 */ /* 0x001fca000001ff00 */
[----:B------:R-:W0:Y:S02]  /*7490*/  F2F.F64.F32 R4, R4 ;  /* 0x0000000400047310 */ /* 0x000e240000201800 */
[----:B0-----:R0:W-:Y:S01]  /*74a0*/  STG.E.128 [R16.64], R4 ;  /* 0x0000000410007986 */ /* 0x0011e2000c101d24 */
[----:B------:R-:W-:Y:S05]  /*74b0*/  BRA `(.L_x_7004) ;  /* 0x0000097000007947 */ /* 0x000fea0003800000 */
.L_x_7012:
        /* <DEDUP_REMOVED lines=20> */
.L_x_7017:
[----:B------:R-:W-:Y:S05]  /*7600*/  BSYNC B0 ;  /* 0x0000000000007941 */ /* 0x000fea0003800000 */
.L_x_7016:
[----:B------:R-:W-:-:S05]  /*7610*/  LOP3.LUT R5, R0, R5, RZ, 0xfc, !PT ;  /* 0x0000000500057212 */ /* 0x000fca00078efcff */
[----:B------:R1:W-:Y:S01]  /*7620*/  STG.E.U8 [R16.64], R5 ;  /* 0x0000000510007986 */ /* 0x0003e2000c101124 */
[----:B------:R-:W-:Y:S05]  /*7630*/  BRA `(.L_x_7004) ;  /* 0x000007f000007947 */ /* 0x000fea0003800000 */
.L_x_7015:
        /* <DEDUP_REMOVED lines=12> */
.L_x_7019:
[----:B------:R-:W-:Y:S01]  /*7700*/  IMAD.MOV.U32 R0, RZ, RZ, 0x7f ;  /* 0x0000007fff007424 */ /* 0x000fe200078e00ff */
[----:B------:R-:W-:-:S04]  /*7710*/  ISETP.GT.U32.AND P0, PT, R4, 0x7f800000, PT ;  /* 0x7f8000000400780c */ /* 0x000fc80003f04070 */
[----:B------:R-:W-:-:S04]  /*7720*/  SEL R0, R0, 0x7c, P0 ;  /* 0x0000007c00007807 */ /* 0x000fc80000000000 */
.L_x_7020:
[----:B------:R-:W-:Y:S05]  /*7730*/  BSYNC B0 ;  /* 0x0000000000007941 */ /* 0x000fea0003800000 */
.L_x_7018:
[----:B------:R-:W-:-:S04]  /*7740*/  LOP3.LUT R2, R2, 0x80000000, RZ, 0xc0, !PT ;  /* 0x8000000002027812 */ /* 0x000fc800078ec0ff */
[----:B------:R-:W-:-:S04]  /*7750*/  SHF.R.U32.HI R3, RZ, 0x18, R2 ;  /* 0x00000018ff037819 */ /* 0x000fc80000011602 */
[----:B------:R-:W-:-:S05]  /*7760*/  LOP3.LUT R3, R0, R3, RZ, 0xfc, !PT ;  /* 0x0000000300037212 */ /* 0x000fca00078efcff */
[----:B------:R1:W-:Y:S01]  /*7770*/  STG.E.U8 [R16.64], R3 ;  /* 0x0000000310007986 */ /* 0x0003e2000c101124 */
[----:B------:R-:W-:Y:S05]  /*7780*/  BRA `(.L_x_7004) ;  /* 0x000006a000007947 */ /* 0x000fea0003800000 */
.L_x_7014:
[----:B------:R-:W-:-:S05]  /*7790*/  F2FP.BF16.PACK_AB R2, RZ, R2 ;  /* 0x00000002ff02723e */ /* 0x000fca00000010ff */
[----:B------:R1:W-:Y:S01]  /*77a0*/  STG.E.U16 [R16.64], R2 ;  /* 0x0000000210007986 */ /* 0x0003e2000c101524 */
[----:B------:R-:W-:Y:S05]  /*77b0*/  BRA `(.L_x_7004) ;  /* 0x0000067000007947 */ /* 0x000fea0003800000 */
.L_x_7011:
        /* <DEDUP_REMOVED lines=11> */
.L_x_7023:
        /* <DEDUP_REMOVED lines=16> */
.L_x_7026:
[----:B------:R-:W-:-:S04]  /*7970*/  LOP3.LUT R2, R2, 0x80000000, RZ, 0xc0, !PT ;  /* 0x8000000002027812 */ /* 0x000fc800078ec0ff */
[----:B------:R-:W-:-:S04]  /*7980*/  SHF.R.U32.HI R3, RZ, 0x18, R2 ;  /* 0x00000018ff037819 */ /* 0x000fc80000011602 */
[----:B------:R-:W-:-:S04]  /*7990*/  LOP3.LUT R0, R0, R3, RZ, 0xfc, !PT ;  /* 0x0000000300007212 */ /* 0x000fc800078efcff */
[----:B------:R-:W-:Y:S02]  /*79a0*/  PRMT R8, R0, 0x7610, R8 ;  /* 0x0000761000087816 */ /* 0x000fe40000000008 */
.L_x_7025:
[----:B------:R-:W-:Y:S05]  /*79b0*/  BSYNC B0 ;  /* 0x0000000000007941 */ /* 0x000fea0003800000 */
.L_x_7024:
[----:B------:R1:W-:Y:S01]  /*79c0*/  STG.E.U8 [R16.64], R8 ;  /* 0x0000000810007986 */ /* 0x0003e2000c101124 */
[----:B------:R-:W-:Y:S05]  /*79d0*/  BRA `(.L_x_7004) ;  /* 0x0000045000007947 */ /* 0x000fea0003800000 */
.L_x_7022:
        /* <DEDUP_REMOVED lines=16> */
.L_x_7029:
[----:B------:R-:W-:-:S04]  /*7ae0*/  LOP3.LUT R2, R2, 0x80000000, RZ, 0xc0, !PT ;  /* 0x8000000002027812 */ /* 0x000fc800078ec0ff */
[----:B------:R-:W-:-:S04]  /*7af0*/  SHF.R.U32.HI R3, RZ, 0x18, R2 ;  /* 0x00000018ff037819 */ /* 0x000fc80000011602 */
[----:B------:R-:W-:-:S04]  /*7b00*/  LOP3.LUT R0, R0, R3, RZ, 0xfc, !PT ;  /* 0x0000000300007212 */ /* 0x000fc800078efcff */
[----:B------:R-:W-:Y:S02]  /*7b10*/  PRMT R8, R0, 0x7610, R8 ;  /* 0x0000761000087816 */ /* 0x000fe40000000008 */
.L_x_7028:
[----:B------:R-:W-:Y:S05]  /*7b20*/  BSYNC B0 ;  /* 0x0000000000007941 */ /* 0x000fea0003800000 */
.L_x_7027:
[----:B------:R1:W-:Y:S01]  /*7b30*/  STG.E.U8 [R16.64], R8 ;  /* 0x0000000810007986 */ /* 0x0003e2000c101124 */
[----:B------:R-:W-:Y:S05]  /*7b40*/  BRA `(.L_x_7004) ;  /* 0x000002e000007947 */ /* 0x000fea0003800000 */
.L_x_7021:
        /* <DEDUP_REMOVED lines=21> */
.L_x_7003:
        /* <DEDUP_REMOVED lines=20> */
.L_x_7031:
[----:B------:R-:W1:Y:S02]  /*7de0*/  F2I.U64.TRUNC R2, R2 ;  /* 0x0000000200027311 */ /* 0x000e64000020d800 */
[----:B-1----:R1:W-:Y:S01]  /*7df0*/  STG.E.64 [R16.64], R2 ;  /* 0x0000000210007986 */ /* 0x0023e2000c101b24 */
[----:B------:R-:W-:Y:S05]  /*7e00*/  BRA `(.L_x_7004) ;  /* 0x0000002000007947 */ /* 0x000fea0003800000 */
.L_x_7030:
[----:B------:R-:W1:Y:S02]  /*7e10*/  F2I.FTZ.U32.TRUNC.NTZ R3, R2 ;  /* 0x0000000200037305 */ /* 0x000e64000021f000 */
[----:B-1----:R1:W-:Y:S02]  /*7e20*/  STG.E [R16.64], R3 ;  /* 0x0000000310007986 */ /* 0x0023e4000c101924 */
.L_x_7004:
[----:B------:R-:W-:-:S04]  /*7e30*/  IADD3 R23, R23, 0x80, RZ ;  /* 0x0000008017177810 */ /* 0x000fc80007ffe0ff */
[----:B------:R-:W-:-:S13]  /*7e40*/  ISETP.GE.AND P0, PT, R23, c[0x0][0x160], PT ;  /* 0x0000580017007a0c */ /* 0x000fda0003f06270 */
        /* <DEDUP_REMOVED lines=256> */
.L_x_7032:
        /* <DEDUP_REMOVED lines=20> */
.L_x_7037:
[----:B------:R-:W2:Y:S02]  /*8f90*/  LDG.E.U8 R2, [R2.64] ;  /* 0x0000002402027981 */ /* 0x000ea4000c1e1100 */
[----:B--2---:R0:W1:Y:S01]  /*8fa0*/  I2F.U16 R19, R2 ;  /* 0x0000000200137306 */ /* 0x0040620000101000 */
[----:B------:R-:W-:Y:S05]  /*8fb0*/  BRA `(.L_x_7039) ;  /* 0x00000ca000007947 */ /* 0x000fea0003800000 */
.L_x_7036:
        /* <DEDUP_REMOVED lines=9> */
.L_x_7041:
[----:B------:R-:W2:Y:S02]  /*9050*/  LDG.E R2, [R2.64] ;  /* 0x0000002402027981 */ /* 0x000ea4000c1e1900 */
[----:B--2---:R0:W1:Y:S01]  /*9060*/  I2F R19, R2 ;  /* 0x0000000200137306 */ /* 0x0040620000201400 */
[----:B------:R-:W-:Y:S05]  /*9070*/  BRA `(.L_x_7039) ;  /* 0x00000be000007947 */ /* 0x000fea0003800000 */
.L_x_7040:
[----:B------:R-:W2:Y:S02]  /*9080*/  LDG.E.U16 R2, [R2.64] ;  /* 0x0000002402027981 */ /* 0x000ea4000c1e1500 */
[----:B--2---:R0:W1:Y:S01]  /*9090*/  I2F.S16 R19, R2 ;  /* 0x0000000200137306 */ /* 0x0040620000101400 */
[----:B------:R-:W-:Y:S05]  /*90a0*/  BRA `(.L_x_7039) ;  /* 0x00000bb000007947 */ /* 0x000fea0003800000 */
.L_x_7035:
        /* <DEDUP_REMOVED lines=8> */
.L_x_7043:
[----:B------:R-:W2:Y:S02]  /*9130*/  LDG.E.U16 R2, [R2.64] ;  /* 0x0000002402027981 */ /* 0x000ea4000c1e1500 */
[----:B--2---:R-:W-:Y:S01]  /*9140*/  HADD2.F32 R19, -RZ, R2.H0_H0 ;  /* 0x20000002ff137230 */ /* 0x004fe20000004100 */
[----:B------:R-:W-:Y:S05]  /*9150*/  BRA `(.L_x_7039) ;  /* 0x00000b0000007947 */ /* 0x000fea0003800000 */
.L_x_7042:
        /* <DEDUP_REMOVED lines=8> */
.L_x_7045:
[----:B------:R-:W2:Y:S02]  /*91e0*/  LDG.E.U16 R2, [R2.64] ;  /* 0x0000002402027981 */ /* 0x000ea4000c1e1500 */
[----:B--2---:R-:W-:Y:S01]  /*91f0*/  HADD2.F32 R19, -RZ, R2.H0_H0 ;  /* 0x20000002ff137230 */ /* 0x004fe20000004100 */
[----:B------:R-:W-:Y:S05]  /*9200*/  BRA `(.L_x_7039) ;  /* 0x00000a5000007947 */ /* 0x000fea0003800000 */
.L_x_7044:
[----:B------:R-:W2:Y:S02]  /*9210*/  LDG.E.64 R2, [R2.64] ;  /* 0x0000002402027981 */ /* 0x000ea4000c1e1b00 */
[----:B--2---:R-:W0:Y:S01]  /*9220*/  F2F.F32.F64 R19, R2 ;  /* 0x0000000200137310 */ /* 0x004e220000301000 */
[----:B------:R-:W0:-:S14]  /*9230*/  DSETP.GEU.AND P0, PT, |R2|, c[0x2][0x0], PT ;  /* 0x008000000200762a */ /* 0x000e1c0003f0e200 */
[----:B0-----:R-:W-:Y:S01]  /*9240*/  @!P0 FMUL R19, R19, 1.175494350822287508e-38 ;  /* 0x0080000013138820 */ /* 0x001fe20000400000 */
[----:B------:R-:W-:Y:S05]  /*9250*/  BRA `(.L_x_7039) ;  /* 0x00000a0000007947 */ /* 0x000fea0003800000 */
.L_x_7034:
        /* <DEDUP_REMOVED lines=12> */
.L_x_7048:
[----:B------:R-:W2:Y:S02]  /*9320*/  LDG.E.64 R2, [R2.64] ;  /* 0x0000002402027981 */ /* 0x000ea4000c1e1b00 */
[----:B--2---:R-:W0:Y:S01]  /*9330*/  F2F.F32.F64 R19, R2 ;  /* 0x0000000200137310 */ /* 0x004e220000301000 */
[----:B------:R-:W0:-:S14]  /*9340*/  DSETP.GEU.AND P0, PT, |R2|, c[0x2][0x0], PT ;  /* 0x008000000200762a */ /* 0x000e1c0003f0e200 */
[----:B0-----:R-:W-:Y:S01]  /*9350*/  @!P0 FMUL R19, R19, 1.175494350822287508e-38 ;  /* 0x0080000013138820 */ /* 0x001fe20000400000 */
[----:B------:R-:W-:Y:S05]  /*9360*/  BRA `(.L_x_7039) ;  /* 0x000008f000007947 */ /* 0x000fea0003800000 */
.L_x_7047:
        /* <DEDUP_REMOVED lines=26> */
.L_x_7050:
        /* <DEDUP_REMOVED lines=13> */
.L_x_7049:
[----:B------:R-:W2:Y:S02]  /*95e0*/  LDG.E.U16 R2, [R2.64] ;  /* 0x0000002402027981 */ /* 0x000ea4000c1e1500 */
[----:B--2---:R-:W-:Y:S01]  /*95f0*/  PRMT R19, RZ, 0x5410, R2 ;  /* 0x00005410ff137816 */ /* 0x004fe20000000002 */
[----:B------:R-:W-:Y:S05]  /*9600*/  BRA `(.L_x_7039) ;  /* 0x0000065000007947 */ /* 0x000fea0003800000 */
.L_x_7046:
        /* <DEDUP_REMOVED lines=11> */
.L_x_7053:
        /* <DEDUP_REMOVED lines=20> */
.L_x_7055:
[----:B------:R-:W-:Y:S05]  /*9800*/  BSYNC B0 ;  /* 0x0000000000007941 */ /* 0x000fea0003800000 */
.L_x_7054:
[----:B------:R-:W-:Y:S01]  /*9810*/  IMAD.SHL.U32 R2, R2, 0x100000, RZ ;  /* 0x0010000002027824 */ /* 0x000fe200078e00ff */
[----:B------:R-:W-:-:S04]  /*9820*/  LEA R0, R0, 0x3b800000, 0x17 ;  /* 0x3b80000000007811 */ /* 0x000fc800078eb8ff */
[----:B------:R-:W-:Y:S01]  /*9830*/  LOP3.LUT R19, R0, R2, R19, 0xfe, !PT ;  /* 0x0000000200137212 */ /* 0x000fe200078efe13 */
[----:B------:R-:W-:Y:S05]  /*9840*/  BRA `(.L_x_7039) ;  /* 0x0000041000007947 */ /* 0x000fea0003800000 */
.L_x_7052:
        /* <DEDUP_REMOVED lines=20> */
.L_x_7057:
[----:B------:R-:W-:Y:S05]  /*9990*/  BSYNC B0 ;  /* 0x0000000000007941 */ /* 0x000fea0003800000 */
.L_x_7056:
[----:B------:R-:W-:Y:S01]  /*99a0*/  IMAD.SHL.U32 R2, R2, 0x200000, RZ ;  /* 0x0020000002027824 */ /* 0x000fe200078e00ff */
[----:B------:R-:W-:-:S04]  /*99b0*/  LEA R0, R0, 0x37800000, 0x17 ;  /* 0x3780000000007811 */ /* 0x000fc800078eb8ff */
[----:B------:R-:W-:Y:S01]  /*99c0*/  LOP3.LUT R19, R0, R2, R19, 0xfe, !PT ;  /* 0x0000000200137212 */ /* 0x000fe200078efe13 */
[----:B------:R-:W-:Y:S05]  /*99d0*/  BRA `(.L_x_7039) ;  /* 0x0000028000007947 */ /* 0x000fea0003800000 */
.L_x_7051:
        /* <DEDUP_REMOVED lines=14> */
.L_x_7038:
        /* <DEDUP_REMOVED lines=21> */
.L_x_7059:
[----:B------:R-:W2:Y:S02]  /*9c10*/  LDG.E.64 R2, [R2.64] ;  /* 0x0000002402027981 */ /* 0x000ea4000c1e1b00 */
[----:B--2---:R0:W1:Y:S01]  /*9c20*/  I2F.U64 R19, R2 ;  /* 0x0000000200137312 */ /* 0x0040620000301000 */
[----:B------:R-:W-:Y:S05]  /*9c30*/  BRA `(.L_x_7039) ;  /* 0x0000002000007947 */ /* 0x000fea0003800000 */
.L_x_7058:
[----:B------:R-:W2:Y:S02]  /*9c40*/  LDG.E R2, [R2.64] ;  /* 0x0000002402027981 */ /* 0x000ea4000c1e1900 */
[----:B--2---:R0:W1:Y:S02]  /*9c50*/  I2F.U32 R19, R2 ;  /* 0x0000000200137306 */ /* 0x0040640000201000 */
.L_x_7039:
[----:B------:R-:W-:Y:S05]  /*9c60*/  BSYNC B6 ;  /* 0x0000000000067941 */ /* 0x000fea0003800000 */
.L_x_7033:
        /* <DEDUP_REMOVED lines=18> */
.L_x_7064:
[----:B------:R-:W2:Y:S02]  /*9d90*/  LDG.E.U8 R0, [R2.64] ;  /* 0x0000002402007981 */ /* 0x000ea4000c1e1100 */
[----:B--2---:R-:W0:Y:S01]  /*9da0*/  I2F.U16 R0, R0 ;  /* 0x0000000000007306 */ /* 0x004e220000101000 */
[----:B------:R-:W-:Y:S05]  /*9db0*/  BRA `(.L_x_7066) ;  /* 0x00000ca000007947 */ /* 0x000fea0003800000 */
.L_x_7063:
        /* <DEDUP_REMOVED lines=9> */
.L_x_7068:
[----:B------:R-:W2:Y:S02]  /*9e50*/  LDG.E R0, [R2.64] ;  /* 0x0000002402007981 */ /* 0x000ea4000c1e1900 */
[----:B--2---:R-:W0:Y:S01]  /*9e60*/  I2F R0, R0 ;  /* 0x0000000000007306 */ /* 0x004e220000201400 */
[----:B------:R-:W-:Y:S05]  /*9e70*/  BRA `(.L_x_7066) ;  /* 0x00000be000007947 */ /* 0x000fea0003800000 */
.L_x_7067:
[----:B------:R-:W2:Y:S02]  /*9e80*/  LDG.E.U16 R0, [R2.64] ;  /* 0x0000002402007981 */ /* 0x000ea4000c1e1500 */
[----:B--2---:R-:W0:Y:S01]  /*9e90*/  I2F.S16 R0, R0 ;  /* 0x0000000000007306 */ /* 0x004e220000101400 */
[----:B------:R-:W-:Y:S05]  /*9ea0*/  BRA `(.L_x_7066) ;  /* 0x00000bb000007947 */ /* 0x000fea0003800000 */
.L_x_7062:
        /* <DEDUP_REMOVED lines=8> */
.L_x_7070:
[----:B------:R-:W2:Y:S02]  /*9f30*/  LDG.E.U16 R0, [R2.64] ;  /* 0x0000002402007981 */ /* 0x000ea4000c1e1500 */
[----:B--2---:R-:W-:Y:S01]  /*9f40*/  HADD2.F32 R0, -RZ, R0.H0_H0 ;  /* 0x20000000ff007230 */ /* 0x004fe20000004100 */
[----:B------:R-:W-:Y:S05]  /*9f50*/  BRA `(.L_x_7066) ;  /* 0x00000b0000007947 */ /* 0x000fea0003800000 */
.L_x_7069:
        /* <DEDUP_REMOVED lines=8> */
.L_x_7072:
[----:B------:R-:W2:Y:S02]  /*9fe0*/  LDG.E.U16 R0, [R2.64] ;  /* 0x0000002402007981 */ /* 0x000ea4000c1e1500 */
[----:B--2---:R-:W-:Y:S01]  /*9ff0*/  HADD2.F32 R0, -RZ, R0.H0_H0 ;  /* 0x20000000ff007230 */ /* 0x004fe20000004100 */
[----:B------:R-:W-:Y:S05]  /*a000*/  BRA `(.L_x_7066) ;  /* 0x00000a5000007947 */ /* 0x000fea0003800000 */
.L_x_7071:
[----:B------:R-:W2:Y:S02]  /*a010*/  LDG.E.64 R2, [R2.64] ;  /* 0x0000002402027981 */ /* 0x000ea4000c1e1b00 */
[----:B--2---:R-:W0:Y:S01]  /*a020*/  F2F.F32.F64 R0, R2 ;  /* 0x0000000200007310 */ /* 0x004e220000301000 */
[----:B------:R-:W0:-:S14]  /*a030*/  DSETP.GEU.AND P0, PT, |R2|, c[0x2][0x0], PT ;  /* 0x008000000200762a */ /* 0x000e1c0003f0e200 */
[----:B0-----:R-:W-:Y:S01]  /*a040*/  @!P0 FMUL R0, R0, 1.175494350822287508e-38 ;  /* 0x0080000000008820 */ /* 0x001fe20000400000 */
[----:B------:R-:W-:Y:S05]  /*a050*/  BRA `(.L_x_7066) ;  /* 0x00000a0000007947 */ /* 0x000fea0003800000 */
.L_x_7061:
        /* <DEDUP_REMOVED lines=12> */
.L_x_7075:
[----:B------:R-:W2:Y:S02]  /*a120*/  LDG.E.64 R2, [R2.64] ;  /* 0x0000002402027981 */ /* 0x000ea4000c1e1b00 */
[----:B--2---:R-:W0:Y:S01]  /*a130*/  F2F.F32.F64 R0, R2 ;  /* 0x0000000200007310 */ /* 0x004e220000301000 */
[----:B------:R-:W0:-:S14]  /*a140*/  DSETP.GEU.AND P0, PT, |R2|, c[0x2][0x0], PT ;  /* 0x008000000200762a */ /* 0x000e1c0003f0e200 */
[----:B0-----:R-:W-:Y:S01]  /*a150*/  @!P0 FMUL R0, R0, 1.175494350822287508e-38 ;  /* 0x0080000000008820 */ /* 0x001fe20000400000 */
[----:B------:R-:W-:Y:S05]  /*a160*/  BRA `(.L_x_7066) ;  /* 0x000008f000007947 */ /* 0x000fea0003800000 */
.L_x_7074:
        /* <DEDUP_REMOVED lines=26> */
.L_x_7077:
        /* <DEDUP_REMOVED lines=13> */
.L_x_7076:
[----:B------:R-:W2:Y:S02]  /*a3e0*/  LDG.E.U16 R0, [R2.64] ;  /* 0x0000002402007981 */ /* 0x000ea4000c1e1500 */
[----:B--2---:R-:W-:Y:S01]  /*a3f0*/  PRMT R0, RZ, 0x5410, R0 ;  /* 0x00005410ff007816 */ /* 0x004fe20000000000 */
[----:B------:R-:W-:Y:S05]  /*a400*/  BRA `(.L_x_7066) ;  /* 0x0000065000007947 */ /* 0x000fea0003800000 */
.L_x_7073:
        /* <DEDUP_REMOVED lines=11> */
.L_x_7080:
        /* <DEDUP_REMOVED lines=20> */
.L_x_7082:
[----:B------:R-:W-:Y:S05]  /*a600*/  BSYNC B0 ;  /* 0x0000000000007941 */ /* 0x000fea0003800000 */
.L_x_7081:
[----:B------:R-:W-:Y:S01]  /*a610*/  LEA R3, R0, 0x3b800000, 0x17 ;  /* 0x3b80000000037811 */ /* 0x000fe200078eb8ff */
[----:B------:R-:W-:-:S05]  /*a620*/  IMAD.SHL.U32 R0, R2, 0x100000, RZ ;  /* 0x0010000002007824 */ /* 0x000fca00078e00ff */
[----:B------:R-:W-:Y:S01]  /*a630*/  LOP3.LUT R0, R3, R0, R4, 0xfe, !PT ;  /* 0x0000000003007212 */ /* 0x000fe200078efe04 */
[----:B------:R-:W-:Y:S05]  /*a640*/  BRA `(.L_x_7066) ;  /* 0x0000041000007947 */ /* 0x000fea0003800000 */
.L_x_7079:
        /* <DEDUP_REMOVED lines=20> */
.L_x_7084:
[----:B------:R-:W-:Y:S05]  /*a790*/  BSYNC B0 ;  /* 0x0000000000007941 */ /* 0x000fea0003800000 */
.L_x_7083:
[----:B------:R-:W-:Y:S01]  /*a7a0*/  LEA R3, R0, 0x37800000, 0x17 ;  /* 0x3780000000037811 */ /* 0x000fe200078eb8ff */
[----:B------:R-:W-:-:S05]  /*a7b0*/  IMAD.SHL.U32 R0, R2, 0x200000, RZ ;  /* 0x0020000002007824 */ /* 0x000fca00078e00ff */
[----:B------:R-:W-:Y:S01]  /*a7c0*/  LOP3.LUT R0, R3, R0, R4, 0xfe, !PT ;  /* 0x0000000003007212 */ /* 0x000fe200078efe04 */
[----:B------:R-:W-:Y:S05]  /*a7d0*/  BRA `(.L_x_7066) ;  /* 0x0000028000007947 */ /* 0x000fea0003800000 */
.L_x_7078:
        /* <DEDUP_REMOVED lines=14> */
.L_x_7065:
        /* <DEDUP_REMOVED lines=21> */
.L_x_7086:
[----:B------:R-:W2:Y:S02]  /*aa10*/  LDG.E.64 R2, [R2.64] ;  /* 0x0000002402027981 */ /* 0x000ea4000c1e1b00 */
[----:B--2---:R0:W2:Y:S01]  /*aa20*/  I2F.U64 R0, R2 ;  /* 0x0000000200007312 */ /* 0x0040a20000301000 */
[----:B------:R-:W-:Y:S05]  /*aa30*/  BRA `(.L_x_7066) ;  /* 0x0000002000007947 */ /* 0x000fea0003800000 */
.L_x_7085:
[----:B------:R-:W2:Y:S02]  /*aa40*/  LDG.E R0, [R2.64] ;  /* 0x0000002402007981 */ /* 0x000ea4000c1e1900 */
[----:B--2---:R-:W0:Y:S02]  /*aa50*/  I2F.U32 R0, R0 ;  /* 0x0000000000007306 */ /* 0x004e240000201000 */
.L_x_7066:
[----:B------:R-:W-:Y:S05]  /*aa60*/  BSYNC B6 ;  /* 0x0000000000067941 */ /* 0x000fea0003800000 */
.L_x_7060:
        /* <DEDUP_REMOVED lines=27> */
.L_x_7092:
[----:B------:R-:W-:Y:S01]  /*ac20*/  FSETP.GEU.FTZ.AND P0, PT, R5, -R6, PT ;  /* 0x800000060500720b */ /* 0x000fe20003f1e000 */
[----:B------:R-:W-:-:S12]  /*ac30*/  FADD.FTZ R3, R3, -1 ;  /* 0xbf80000003037421 */ /* 0x000fd80000010000 */
[----:B------:R-:W-:Y:S02]  /*ac40*/  @!P0 FADD.FTZ R3, R3, -1 ;  /* 0xbf80000003038421 */ /* 0x000fe40000010000 */
.L_x_7091:
[----:B------:R-:W-:Y:S05]  /*ac50*/  BSYNC B1 ;  /* 0x0000000000017941 */ /* 0x000fea0003800000 */
.L_x_7090:
[----:B------:R-:W-:Y:S01]  /*ac60*/  FFMA.FTZ R2, -R6, R3, R2 ;  /* 0x0000000306027223 */ /* 0x000fe20000010102 */
[----:B------:R-:W-:Y:S05]  /*ac70*/  BRA `(.L_x_7088) ;  /* 0x000001f000007947 */ /* 0x000fea0003800000 */
.L_x_7089:
        /* <DEDUP_REMOVED lines=15> */
.L_x_7095:
        /* <DEDUP_REMOVED lines=13> */
.L_x_7094:
[----:B------:R-:W-:Y:S05]  /*ae40*/  BSYNC B1 ;  /* 0x0000000000017941 */ /* 0x000fea0003800000 */
.L_x_7093:
[----:B------:R-:W-:-:S04]  /*ae50*/  FMUL.FTZ R3, R0, 1.1920928955078125e-07 ;  /* 0x3400000000037820 */ /* 0x000fc80000410000 */
[----:B------:R-:W-:Y:S02]  /*ae60*/  FMUL.FTZ R2, R6, R3 ;  /* 0x0000000306027220 */ /* 0x000fe40000410000 */
.L_x_7088:
[----:B------:R-:W-:Y:S05]  /*ae70*/  BSYNC B0 ;  /* 0x0000000000007941 */ /* 0x000fea0003800000 */
.L_x_7087:
        /* <DEDUP_REMOVED lines=18> */
.L_x_7099:
[----:B------:R-:W1:Y:S02]  /*afa0*/  F2I.S64.TRUNC R2, R2 ;  /* 0x0000000200027311 */ /* 0x000e64000020d900 */
[----:B-1----:R-:W-:-:S05]  /*afb0*/  IMAD.MOV.U32 R5, RZ, RZ, R2 ;  /* 0x000000ffff057224 */ /* 0x002fca00078e0002 */
[----:B------:R1:W-:Y:S01]  /*afc0*/  STG.E.U8 [R16.64], R5 ;  /* 0x0000000510007986 */ /* 0x0003e2000c101124 */
[----:B------:R-:W-:Y:S05]  /*afd0*/  BRA `(.L_x_7101) ;  /* 0x00000d3000007947 */ /* 0x000fea0003800000 */
.L_x_7098:
        /* <DEDUP_REMOVED lines=9> */
.L_x_7103:
[----:B------:R-:W1:Y:S02]  /*b070*/  F2I.FTZ.TRUNC.NTZ R3, R2 ;  /* 0x0000000200037305 */ /* 0x000e64000021f100 */
[----:B-1----:R1:W-:Y:S01]  /*b080*/  STG.E [R16.64], R3 ;  /* 0x0000000310007986 */ /* 0x0023e2000c101924 */
[----:B------:R-:W-:Y:S05]  /*b090*/  BRA `(.L_x_7101) ;  /* 0x00000c7000007947 */ /* 0x000fea0003800000 */
.L_x_7102:
[----:B------:R-:W1:Y:S02]  /*b0a0*/  F2I.FTZ.TRUNC.NTZ R3, R2 ;  /* 0x0000000200037305 */ /* 0x000e64000021f100 */
[----:B-1----:R1:W-:Y:S01]  /*b0b0*/  STG.E.U16 [R16.64], R3 ;  /* 0x0000000310007986 */ /* 0x0023e2000c101524 */
[----:B------:R-:W-:Y:S05]  /*b0c0*/  BRA `(.L_x_7101) ;  /* 0x00000c4000007947 */ /* 0x000fea0003800000 */
.L_x_7097:
        /* <DEDUP_REMOVED lines=8> */
.L_x_7105:
[----:B------:R-:W-:-:S05]  /*b150*/  F2FP.PACK_AB R2, RZ, R2 ;  /* 0x00000002ff02723e */ /* 0x000fca00000000ff */
[----:B------:R1:W-:Y:S01]  /*b160*/  STG.E.U16 [R16.64], R2 ;  /* 0x0000000210007986 */ /* 0x0003e2000c101524 */
[----:B------:R-:W-:Y:S05]  /*b170*/  BRA `(.L_x_7101) ;  /* 0x00000b9000007947 */ /* 0x000fea0003800000 */
.L_x_7104:
        /* <DEDUP_REMOVED lines=9> */
.L_x_7107:
[----:B------:R-:W-:-:S04]  /*b210*/  F2FP.PACK_AB R3, RZ, R2 ;  /* 0x00000002ff03723e */ /* 0x000fc800000000ff */
[----:B------:R-:W-:-:S05]  /*b220*/  PRMT R3, R3, 0x5410, RZ ;  /* 0x0000541003037816 */ /* 0x000fca00000000ff */
[----:B------:R1:W-:Y:S01]  /*b230*/  STG.E [R16.64], R3 ;  /* 0x0000000310007986 */ /* 0x0003e2000c101924 */
[----:B------:R-:W-:Y:S05]  /*b240*/  BRA `(.L_x_7101) ;  /* 0x00000ac000007947 */ /* 0x000fea0003800000 */
.L_x_7106:
[----:B------:R-:W-:-:S06]  /*b250*/  FMUL.FTZ R2, R2, 1 ;  /* 0x3f80000002027820 */ /* 0x000fcc0000410000 */
[----:B------:R-:W1:Y:S02]  /*b260*/  F2F.F64.F32 R2, R2 ;  /* 0x0000000200027310 */ /* 0x000e640000201800 */
[----:B-1----:R1:W-:Y:S01]  /*b270*/  STG.E.64 [R16.64], R2 ;  /* 0x0000000210007986 */ /* 0x0023e2000c101b24 */
[----:B------:R-:W-:Y:S05]  /*b280*/  BRA `(.L_x_7101) ;  /* 0x00000a8000007947 */ /* 0x000fea0003800000 */
.L_x_7096:
        /* <DEDUP_REMOVED lines=12> */
.L_x_7110:
[----:B------:R-:W-:Y:S01]  /*b350*/  FMUL.FTZ R4, R2, 1 ;  /* 0x3f80000002047820 */ /* 0x000fe20000410000 */
[----:B0-----:R-:W-:-:S05]  /*b360*/  CS2R R6, SRZ ;  /* 0x0000000000067805 */ /* 0x001fca000001ff00 */
[----:B------:R-:W0:Y:S02]  /*b370*/  F2F.F64.F32 R4, R4 ;  /* 0x0000000400047310 */ /* 0x000e240000201800 */
[----:B0-----:R0:W-:Y:S01]  /*b380*/  STG.E.128 [R16.64], R4 ;  /* 0x0000000410007986 */ /* 0x0011e2000c101d24 */
[----:B------:R-:W-:Y:S05]  /*b390*/  BRA `(.L_x_7101) ;  /* 0x0000097000007947 */ /* 0x000fea0003800000 */
.L_x_7109:
        /* <DEDUP_REMOVED lines=20> */
.L_x_7114:
[----:B------:R-:W-:Y:S05]  /*b4e0*/  BSYNC B0 ;  /* 0x0000000000007941 */ /* 0x000fea0003800000 */
.L_x_7113:
[----:B------:R-:W-:-:S05]  /*b4f0*/  LOP3.LUT R5, R0, R5, RZ, 0xfc, !PT ;  /* 0x0000000500057212 */ /* 0x000fca00078efcff */
[----:B------:R1:W-:Y:S01]  /*b500*/  STG.E.U8 [R16.64], R5 ;  /* 0x0000000510007986 */ /* 0x0003e2000c101124 */
[----:B------:R-:W-:Y:S05]  /*b510*/  BRA `(.L_x_7101) ;  /* 0x000007f000007947 */ /* 0x000fea0003800000 */
.L_x_7112:
        /* <DEDUP_REMOVED lines=12> */
.L_x_7116:
[----:B------:R-:W-:Y:S01]  /*b5e0*/  IMAD.MOV.U32 R0, RZ, RZ, 0x7f ;  /* 0x0000007fff007424 */ /* 0x000fe200078e00ff */
[----:B------:R-:W-:-:S04]  /*b5f0*/  ISETP.GT.U32.AND P0, PT, R4, 0x7f800000, PT ;  /* 0x7f8000000400780c */ /* 0x000fc80003f04070 */
[----:B------:R-:W-:-:S04]  /*b600*/  SEL R0, R0, 0x7c, P0 ;  /* 0x0000007c00007807 */ /* 0x000fc80000000000 */
.L_x_7117:
[----:B------:R-:W-:Y:S05]  /*b610*/  BSYNC B0 ;  /* 0x0000000000007941 */ /* 0x000fea0003800000 */
.L_x_7115:
[----:B------:R-:W-:-:S04]  /*b620*/  LOP3.LUT R2, R2, 0x80000000, RZ, 0xc0, !PT ;  /* 0x8000000002027812 */ /* 0x000fc800078ec0ff */
[----:B------:R-:W-:-:S04]  /*b630*/  SHF.R.U32.HI R3, RZ, 0x18, R2 ;  /* 0x00000018ff037819 */ /* 0x000fc80000011602 */
[----:B------:R-:W-:-:S05]  /*b640*/  LOP3.LUT R3, R0, R3, RZ, 0xfc, !PT ;  /* 0x0000000300037212 */ /* 0x000fca00078efcff */
[----:B------:R1:W-:Y:S01]  /*b650*/  STG.E.U8 [R16.64], R3 ;  /* 0x0000000310007986 */ /* 0x0003e2000c101124 */
[----:B------:R-:W-:Y:S05]  /*b660*/  BRA `(.L_x_7101) ;  /* 0x000006a000007947 */ /* 0x000fea0003800000 */
.L_x_7111:
[----:B------:R-:W-:-:S05]  /*b670*/  F2FP.BF16.PACK_AB R2, RZ, R2 ;  /* 0x00000002ff02723e */ /* 0x000fca00000010ff */
[----:B------:R1:W-:Y:S01]  /*b680*/  STG.E.U16 [R16.64], R2 ;  /* 0x0000000210007986 */ /* 0x0003e2000c101524 */
[----:B------:R-:W-:Y:S05]  /*b690*/  BRA `(.L_x_7101) ;  /* 0x0000067000007947 */ /* 0x000fea0003800000 */
.L_x_7108:
        /* <DEDUP_REMOVED lines=11> */
.L_x_7120:
        /* <DEDUP_REMOVED lines=16> */
.L_x_7123:
[----:B------:R-:W-:-:S04]  /*b850*/  LOP3.LUT R2, R2, 0x80000000, RZ, 0xc0, !PT ;  /* 0x8000000002027812 */ /* 0x000fc800078ec0ff */
[----:B------:R-:W-:-:S04]  /*b860*/  SHF.R.U32.HI R3, RZ, 0x18, R2 ;  /* 0x00000018ff037819 */ /* 0x000fc80000011602 */
[----:B------:R-:W-:-:S04]  /*b870*/  LOP3.LUT R0, R0, R3, RZ, 0xfc, !PT ;  /* 0x0000000300007212 */ /* 0x000fc800078efcff */
[----:B------:R-:W-:Y:S02]  /*b880*/  PRMT R8, R0, 0x7610, R8 ;  /* 0x0000761000087816 */ /* 0x000fe40000000008 */
.L_x_7122:
[----:B------:R-:W-:Y:S05]  /*b890*/  BSYNC B0 ;  /* 0x0000000000007941 */ /* 0x000fea0003800000 */
.L_x_7121:
[----:B------:R1:W-:Y:S01]  /*b8a0*/  STG.E.U8 [R16.64], R8 ;  /* 0x0000000810007986 */ /* 0x0003e2000c101124 */
[----:B------:R-:W-:Y:S05]  /*b8b0*/  BRA `(.L_x_7101) ;  /* 0x0000045000007947 */ /* 0x000fea0003800000 */
.L_x_7119:
        /* <DEDUP_REMOVED lines=16> */
.L_x_7126:
[----:B------:R-:W-:-:S04]  /*b9c0*/  LOP3.LUT R2, R2, 0x80000000, RZ, 0xc0, !PT ;  /* 0x8000000002027812 */ /* 0x000fc800078ec0ff */
[----:B------:R-:W-:-:S04]  /*b9d0*/  SHF.R.U32.HI R3, RZ, 0x18, R2 ;  /* 0x00000018ff037819 */ /* 0x000fc80000011602 */
[----:B------:R-:W-:-:S04]  /*b9e0*/  LOP3.LUT R0, R0, R3, RZ, 0xfc, !PT ;  /* 0x0000000300007212 */ /* 0x000fc800078efcff */
[----:B------:R-:W-:Y:S02]  /*b9f0*/  PRMT R8, R0, 0x7610, R8 ;  /* 0x0000761000087816 */ /* 0x000fe40000000008 */
.L_x_7125:
[----:B------:R-:W-:Y:S05]  /*ba00*/  BSYNC B0 ;  /* 0x0000000000007941 */ /* 0x000fea0003800000 */
.L_x_7124:
[----:B------:R1:W-:Y:S01]  /*ba10*/  STG.E.U8 [R16.64], R8 ;  /* 0x0000000810007986 */ /* 0x0003e2000c101124 */
[----:B------:R-:W-:Y:S05]  /*ba20*/  BRA `(.L_x_7101) ;  /* 0x000002e000007947 */ /* 0x000fea0003800000 */
.L_x_7118:
        /* <DEDUP_REMOVED lines=21> */
.L_x_7100:
        /* <DEDUP_REMOVED lines=20> */
.L_x_7128:
[----:B------:R-:W1:Y:S02]  /*bcc0*/  F2I.U64.TRUNC R2, R2 ;  /* 0x0000000200027311 */ /* 0x000e64000020d800 */
[----:B-1----:R1:W-:Y:S01]  /*bcd0*/  STG.E.64 [R16.64], R2 ;  /* 0x0000000210007986 */ /* 0x0023e2000c101b24 */
[----:B------:R-:W-:Y:S05]  /*bce0*/  BRA `(.L_x_7101) ;  /* 0x0000002000007947 */ /* 0x000fea0003800000 */
.L_x_7127:
[----:B------:R-:W1:Y:S02]  /*bcf0*/  F2I.FTZ.U32.TRUNC.NTZ R3, R2 ;  /* 0x0000000200037305 */ /* 0x000e64000021f000 */
[----:B-1----:R1:W-:Y:S02]  /*bd00*/  STG.E [R16.64], R3 ;  /* 0x0000000310007986 */ /* 0x0023e4000c101924 */
.L_x_7101:
[----:B------:R-:W-:Y:S02]  /*bd10*/  IADD3 R23, R23, 0x80, RZ ;  /* 0x0000008017177810 */ /* 0x000fe40007ffe0ff */
.L_x_6934:
[----:B------:R-:W-:Y:S05]  /*bd20*/  BSYNC B7 ;  /* 0x0000000000077941 */ /* 0x000fea0003800000 */
.L_x_6933:
[----:B------:R-:W-:-:S13]  /*bd30*/  ISETP.GE.AND P0, PT, R23, c[0x0][0x160], PT ;  /* 0x0000580017007a0c */ /* 0x000fda0003f06270 */
[----:B------:R-:W-:Y:S05]  /*bd40*/  @P0 EXIT ;  /* 0x000000000000094d */ /* 0x000fea0003800000 */
        /* <DEDUP_REMOVED lines=255> */
.L_x_7129:
        /* <DEDUP_REMOVED lines=20> */
.L_x_7134:
[----:B------:R-:W2:Y:S02]  /*ce80*/  LDG.E.U8 R2, [R2.64] ;  /* 0x0000002402027981 */ /* 0x000ea4000c1e1100 */
[----:B--2---:R0:W1:Y:S01]  /*ce90*/  I2F.U16 R19, R2 ;  /* 0x0000000200137306 */ /* 0x0040620000101000 */
[----:B------:R-:W-:Y:S05]  /*cea0*/  BRA `(.L_x_7136) ;  /* 0x00000ca000007947 */ /* 0x000fea0003800000 */
.L_x_7133:
        /* <DEDUP_REMOVED lines=9> */
.L_x_7138:
[----:B------:R-:W2:Y:S02]  /*cf40*/  LDG.E R2, [R2.64] ;  /* 0x0000002402027981 */ /* 0x000ea4000c1e1900 */
[----:B--2---:R0:W1:Y:S01]  /*cf50*/  I2F R19, R2 ;  /* 0x0000000200137306 */ /* 0x0040620000201400 */
[----:B------:R-:W-:Y:S05]  /*cf60*/  BRA `(.L_x_7136) ;  /* 0x00000be000007947 */ /* 0x000fea0003800000 */
.L_x_7137:
[----:B------:R-:W2:Y:S02]  /*cf70*/  LDG.E.U16 R2, [R2.64] ;  /* 0x0000002402027981 */ /* 0x000ea4000c1e1500 */
[----:B--2---:R0:W1:Y:S01]  /*cf80*/  I2F.S16 R19, R2 ;  /* 0x0000000200137306 */ /* 0x0040620000101400 */
[----:B------:R-:W-:Y:S05]  /*cf90*/  BRA `(.L_x_7136) ;  /* 0x00000bb000007947 */ /* 0x000fea0003800000 */
.L_x_7132:
        /* <DEDUP_REMOVED lines=8> */
.L_x_7140:
[----:B------:R-:W2:Y:S02]  /*d020*/  LDG.E.U16 R2, [R2.64] ;  /* 0x0000002402027981 */ /* 0x000ea4000c1e1500 */
[----:B--2---:R-:W-:Y:S01]  /*d030*/  HADD2.F32 R19, -RZ, R2.H0_H0 ;  /* 0x20000002ff137230 */ /* 0x004fe20000004100 */
[----:B------:R-:W-:Y:S05]  /*d040*/  BRA `(.L_x_7136) ;  /* 0x00000b0000007947 */ /* 0x000fea0003800000 */
.L_x_7139:
        /* <DEDUP_REMOVED lines=8> */
.L_x_7142:
[----:B------:R-:W2:Y:S02]  /*d0d0*/  LDG.E.U16 R2, [R2.64] ;  /* 0x0000002402027981 */ /* 0x000ea4000c1e1500 */
[----:B--2---:R-:W-:Y:S01]  /*d0e0*/  HADD2.F32 R19, -RZ, R2.H0_H0 ;  /* 0x20000002ff137230 */ /* 0x004fe20000004100 */
[----:B------:R-:W-:Y:S05]  /*d0f0*/  BRA `(.L_x_7136) ;  /* 0x00000a5000007947 */ /* 0x000fea0003800000 */
.L_x_7141:
[----:B------:R-:W2:Y:S02]  /*d100*/  LDG.E.64 R2, [R2.64] ;  /* 0x0000002402027981 */ /* 0x000ea4000c1e1b00 */
[----:B--2---:R-:W0:Y:S01]  /*d110*/  F2F.F32.F64 R19, R2 ;  /* 0x0000000200137310 */ /* 0x004e220000301000 */
[----:B------:R-:W0:-:S14]  /*d120*/  DSETP.GEU.AND P0, PT, |R2|, c[0x2][0x0], PT ;  /* 0x008000000200762a */ /* 0x000e1c0003f0e200 */
[----:B0-----:R-:W-:Y:S01]  /*d130*/  @!P0 FMUL R19, R19, 1.175494350822287508e-38 ;  /* 0x0080000013138820 */ /* 0x001fe20000400000 */
[----:B------:R-:W-:Y:S05]  /*d140*/  BRA `(.L_x_7136) ;  /* 0x00000a0000007947 */ /* 0x000fea0003800000 */
.L_x_7131:
        /* <DEDUP_REMOVED lines=12> */
.L_x_7145:
[----:B------:R-:W2:Y:S02]  /*d210*/  LDG.E.64 R2, [R2.64] ;  /* 0x0000002402027981 */ /* 0x000ea4000c1e1b00 */
[----:B--2---:R-:W0:Y:S01]  /*d220*/  F2F.F32.F64 R19, R2 ;  /* 0x0000000200137310 */ /* 0x004e220000301000 */
[----:B------:R-:W0:-:S14]  /*d230*/  DSETP.GEU.AND P0, PT, |R2|, c[0x2][0x0], PT ;  /* 0x008000000200762a */ /* 0x000e1c0003f0e200 */
[----:B0-----:R-:W-:Y:S01]  /*d240*/  @!P0 FMUL R19, R19, 1.175494350822287508e-38 ;  /* 0x0080000013138820 */ /* 0x001fe20000400000 */
[----:B------:R-:W-:Y:S05]  /*d250*/  BRA `(.L_x_7136) ;  /* 0x000008f000007947 */ /* 0x000fea0003800000 */
.L_x_7144:
        /* <DEDUP_REMOVED lines=26> */
.L_x_7147:
        /* <DEDUP_REMOVED lines=13> */
.L_x_7146:
[----:B------:R-:W2:Y:S02]  /*d4d0*/  LDG.E.U16 R2, [R2.64] ;  /* 0x0000002402027981 */ /* 0x000ea4000c1e1500 */
[----:B--2---:R-:W-:Y:S01]  /*d4e0*/  PRMT R19, RZ, 0x5410, R2 ;  /* 0x00005410ff137816 */ /* 0x004fe20000000002 */
[----:B------:R-:W-:Y:S05]  /*d4f0*/  BRA `(.L_x_7136) ;  /* 0x0000065000007947 */ /* 0x000fea0003800000 */
.L_x_7143:
        /* <DEDUP_REMOVED lines=11> */
.L_x_7150:
        /* <DEDUP_REMOVED lines=20> */
.L_x_7152:
[----:B------:R-:W-:Y:S05]  /*d6f0*/  BSYNC B0 ;  /* 0x0000000000007941 */ /* 0x000fea0003800000 */
.L_x_7151:
[----:B------:R-:W-:Y:S01]  /*d700*/  IMAD.SHL.U32 R2, R2, 0x100000, RZ ;  /* 0x0010000002027824 */ /* 0x000fe200078e00ff */
[----:B------:R-:W-:-:S04]  /*d710*/  LEA R0, R0, 0x3b800000, 0x17 ;  /* 0x3b80000000007811 */ /* 0x000fc800078eb8ff */
[----:B------:R-:W-:Y:S01]  /*d720*/  LOP3.LUT R19, R0, R2, R19, 0xfe, !PT ;  /* 0x0000000200137212 */ /* 0x000fe200078efe13 */
[----:B------:R-:W-:Y:S05]  /*d730*/  BRA `(.L_x_7136) ;  /* 0x0000041000007947 */ /* 0x000fea0003800000 */
.L_x_7149:
        /* <DEDUP_REMOVED lines=20> */
.L_x_7154:
[----:B------:R-:W-:Y:S05]  /*d880*/  BSYNC B0 ;  /* 0x0000000000007941 */ /* 0x000fea0003800000 */
.L_x_7153:
[----:B------:R-:W-:Y:S01]  /*d890*/  IMAD.SHL.U32 R2, R2, 0x200000, RZ ;  /* 0x0020000002027824 */ /* 0x000fe200078e00ff */
[----:B------:R-:W-:-:S04]  /*d8a0*/  LEA R0, R0, 0x37800000, 0x17 ;  /* 0x3780000000007811 */ /* 0x000fc800078eb8ff */
[----:B------:R-:W-:Y:S01]  /*d8b0*/  LOP3.LUT R19, R0, R2, R19, 0xfe, !PT ;  /* 0x0000000200137212 */ /* 0x000fe200078efe13 */
[----:B------:R-:W-:Y:S05]  /*d8c0*/  BRA `(.L_x_7136) ;  /* 0x0000028000007947 */ /* 0x000fea0003800000 */
.L_x_7148:
        /* <DEDUP_REMOVED lines=14> */
.L_x_7135:
        /* <DEDUP_REMOVED lines=21> */
.L_x_7156:
[----:B------:R-:W2:Y:S02]  /*db00*/  LDG.E.64 R2, [R2.64] ;  /* 0x0000002402027981 */ /* 0x000ea4000c1e1b00 */
[----:B--2---:R0:W1:Y:S01]  /*db10*/  I2F.U64 R19, R2 ;  /* 0x0000000200137312 */ /* 0x0040620000301000 */
[----:B------:R-:W-:Y:S05]  /*db20*/  BRA `(.L_x_7136) ;  /* 0x0000002000007947 */ /* 0x000fea0003800000 */
.L_x_7155:
[----:B------:R-:W2:Y:S02]  /*db30*/  LDG.E R2, [R2.64] ;  /* 0x0000002402027981 */ /* 0x000ea4000c1e1900 */
[----:B--2---:R0:W1:Y:S02]  /*db40*/  I2F.U32 R19, R2 ;  /* 0x0000000200137306 */ /* 0x0040640000201000 */
.L_x_7136:
[----:B------:R-:W-:Y:S05]  /*db50*/  BSYNC B6 ;  /* 0x0000000000067941 */ /* 0x000fea0003800000 */
.L_x_7130:
        /* <DEDUP_REMOVED lines=18> */
.L_x_7161:
[----:B------:R-:W2:Y:S02]  /*dc80*/  LDG.E.U8 R0, [R2.64] ;  /* 0x0000002402007981 */ /* 0x000ea4000c1e1100 */
[----:B--2---:R-:W0:Y:S01]  /*dc90*/  I2F.U16 R0, R0 ;  /* 0x0000000000007306 */ /* 0x004e220000101000 */
[----:B------:R-:W-:Y:S05]  /*dca0*/  BRA `(.L_x_7163) ;  /* 0x00000ca000007947 */ /* 0x000fea0003800000 */
.L_x_7160:
        /* <DEDUP_REMOVED lines=9> */
.L_x_7165:
[----:B------:R-:W2:Y:S02]  /*dd40*/  LDG.E R0, [R2.64] ;  /* 0x0000002402007981 */ /* 0x000ea4000c1e1900 */
[----:B--2---:R-:W0:Y:S01]  /*dd50*/  I2F R0, R0 ;  /* 0x0000000000007306 */ /* 0x004e220000201400 */
[----:B------:R-:W-:Y:S05]  /*dd60*/  BRA `(.L_x_7163) ;  /* 0x00000be000007947 */ /* 0x000fea0003800000 */
.L_x_7164:
[----:B------:R-:W2:Y:S02]  /*dd70*/  LDG.E.U16 R0, [R2.64] ;  /* 0x0000002402007981 */ /* 0x000ea4000c1e1500 */
[----:B--2---:R-:W0:Y:S01]  /*dd80*/  I2F.S16 R0, R0 ;  /* 0x0000000000007306 */ /* 0x004e220000101400 */
[----:B------:R-:W-:Y:S05]  /*dd90*/  BRA `(.L_x_7163) ;  /* 0x00000bb000007947 */ /* 0x000fea0003800000 */
.L_x_7159:
        /* <DEDUP_REMOVED lines=8> */
.L_x_7167:
[----:B------:R-:W2:Y:S02]  /*de20*/  LDG.E.U16 R0, [R2.64] ;  /* 0x0000002402007981 */ /* 0x000ea4000c1e1500 */
[----:B--2---:R-:W-:Y:S01]  /*de30*/  HADD2.F32 R0, -RZ, R0.H0_H0 ;  /* 0x20000000ff007230 */ /* 0x004fe20000004100 */
[----:B------:R-:W-:Y:S05]  /*de40*/  BRA `(.L_x_7163) ;  /* 0x00000b0000007947 */ /* 0x000fea0003800000 */
.L_x_7166:
        /* <DEDUP_REMOVED lines=8> */
.L_x_7169:
[----:B------:R-:W2:Y:S02]  /*ded0*/  LDG.E.U16 R0, [R2.64] ;  /* 0x0000002402007981 */ /* 0x000ea4000c1e1500 */
[----:B--2---:R-:W-:Y:S01]  /*dee0*/  HADD2.F32 R0, -RZ, R0.H0_H0 ;  /* 0x20000000ff007230 */ /* 0x004fe20000004100 */
[----:B------:R-:W-:Y:S05]  /*def0*/  BRA `(.L_x_7163) ;  /* 0x00000a5000007947 */ /* 0x000fea0003800000 */
.L_x_7168:
[----:B------:R-:W2:Y:S02]  /*df00*/  LDG.E.64 R2, [R2.64] ;  /* 0x0000002402027981 */ /* 0x000ea4000c1e1b00 */
[----:B--2---:R-:W0:Y:S01]  /*df10*/  F2F.F32.F64 R0, R2 ;  /* 0x0000000200007310 */ /* 0x004e220000301000 */
[----:B------:R-:W0:-:S14]  /*df20*/  DSETP.GEU.AND P0, PT, |R2|, c[0x2][0x0], PT ;  /* 0x008000000200762a */ /* 0x000e1c0003f0e200 */
[----:B0-----:R-:W-:Y:S01]  /*df30*/  @!P0 FMUL R0, R0, 1.175494350822287508e-38 ;  /* 0x0080000000008820 */ /* 0x001fe20000400000 */
[----:B------:R-:W-:Y:S05]  /*df40*/  BRA `(.L_x_7163) ;  /* 0x00000a0000007947 */ /* 0x000fea0003800000 */
.L_x_7158:
        /* <DEDUP_REMOVED lines=12> */
.L_x_7172:
[----:B------:R-:W2:Y:S02]  /*e010*/  LDG.E.64 R2, [R2.64] ;  /* 0x0000002402027981 */ /* 0x000ea4000c1e1b00 */
[----:B--2---:R-:W0:Y:S01]  /*e020*/  F2F.F32.F64 R0, R2 ;  /* 0x0000000200007310 */ /* 0x004e220000301000 */
[----:B------:R-:W0:-:S14]  /*e030*/  DSETP.GEU.AND P0, PT, |R2|, c[0x2][0x0], PT ;  /* 0x008000000200762a */ /* 0x000e1c0003f0e200 */
[----:B0-----:R-:W-:Y:S01]  /*e040*/  @!P0 FMUL R0, R0, 1.175494350822287508e-38 ;  /* 0x0080000000008820 */ /* 0x001fe20000400000 */
[----:B------:R-:W-:Y:S05]  /*e050*/  BRA `(.L_x_7163) ;  /* 0x000008f000007947 */ /* 0x000fea0003800000 */
.L_x_7171:
        /* <DEDUP_REMOVED lines=26> */
.L_x_7174:
        /* <DEDUP_REMOVED lines=13> */
.L_x_7173:
[----:B------:R-:W2:Y:S02]  /*e2d0*/  LDG.E.U16 R0, [R2.64] ;  /* 0x0000002402007981 */ /* 0x000ea4000c1e1500 */
[----:B--2---:R-:W-:Y:S01]  /*e2e0*/  PRMT R0, RZ, 0x5410, R0 ;  /* 0x00005410ff007816 */ /* 0x004fe20000000000 */
[----:B------:R-:W-:Y:S05]  /*e2f0*/  BRA `(.L_x_7163) ;  /* 0x0000065000007947 */ /* 0x000fea0003800000 */
.L_x_7170:
        /* <DEDUP_REMOVED lines=11> */
.L_x_7177:
        /* <DEDUP_REMOVED lines=20> */
.L_x_7179:
[----:B------:R-:W-:Y:S05]  /*e4f0*/  BSYNC B0 ;  /* 0x0000000000007941 */ /* 0x000fea0003800000 */
.L_x_7178:
[----:B------:R-:W-:Y:S01]  /*e500*/  LEA R3, R0, 0x3b800000, 0x17 ;  /* 0x3b80000000037811 */ /* 0x000fe200078eb8ff */
[----:B------:R-:W-:-:S05]  /*e510*/  IMAD.SHL.U32 R0, R2, 0x100000, RZ ;  /* 0x0010000002007824 */ /* 0x000fca00078e00ff */
[----:B------:R-:W-:Y:S01]  /*e520*/  LOP3.LUT R0, R3, R0, R4, 0xfe, !PT ;  /* 0x0000000003007212 */ /* 0x000fe200078efe04 */
[----:B------:R-:W-:Y:S05]  /*e530*/  BRA `(.L_x_7163) ;  /* 0x0000041000007947 */ /* 0x000fea0003800000 */
.L_x_7176:
        /* <DEDUP_REMOVED lines=20> */
.L_x_7181:
[----:B------:R-:W-:Y:S05]  /*e680*/  BSYNC B0 ;  /* 0x0000000000007941 */ /* 0x000fea0003800000 */
.L_x_7180:
[----:B------:R-:W-:Y:S01]  /*e690*/  LEA R3, R0, 0x37800000, 0x17 ;  /* 0x3780000000037811 */ /* 0x000fe200078eb8ff */
[----:B------:R-:W-:-:S05]  /*e6a0*/  IMAD.SHL.U32 R0, R2, 0x200000, RZ ;  /* 0x0020000002007824 */ /* 0x000fca00078e00ff */
[----:B------:R-:W-:Y:S01]  /*e6b0*/  LOP3.LUT R0, R3, R0, R4, 0xfe, !PT ;  /* 0x0000000003007212 */ /* 0x000fe200078efe04 */
[----:B------:R-:W-:Y:S05]  /*e6c0*/  BRA `(.L_x_7163) ;  /* 0x0000028000007947 */ /* 0x000fea0003800000 */
.L_x_7175:
        /* <DEDUP_REMOVED lines=14> */
.L_x_7162:
        /* <DEDUP_REMOVED lines=21> */
.L_x_7183:
[----:B------:R-:W2:Y:S02]  /*e900*/  LDG.E.64 R2, [R2.64] ;  /* 0x0000002402027981 */ /* 0x000ea4000c1e1b00 */
[----:B--2---:R0:W2:Y:S01]  /*e910*/  I2F.U64 R0, R2 ;  /* 0x0000000200007312 */ /* 0x0040a20000301000 */
[----:B------:R-:W-:Y:S05]  /*e920*/  BRA `(.L_x_7163) ;  /* 0x0000002000007947 */ /* 0x000fea0003800000 */
.L_x_7182:
[----:B------:R-:W2:Y:S02]  /*e930*/  LDG.E R0, [R2.64] ;  /* 0x0000002402007981 */ /* 0x000ea4000c1e1900 */
[----:B--2---:R-:W0:Y:S02]  /*e940*/  I2F.U32 R0, R0 ;  /* 0x0000000000007306 */ /* 0x004e240000201000 */
.L_x_7163:
[----:B------:R-:W-:Y:S05]  /*e950*/  BSYNC B6 ;  /* 0x0000000000067941 */ /* 0x000fea0003800000 */
.L_x_7157:
        /* <DEDUP_REMOVED lines=27> */
.L_x_7189:
[----:B------:R-:W-:Y:S01]  /*eb10*/  FSETP.GEU.FTZ.AND P0, PT, R5, -R6, PT ;  /* 0x800000060500720b */ /* 0x000fe20003f1e000 */
[----:B------:R-:W-:-:S12]  /*eb20*/  FADD.FTZ R3, R3, -1 ;  /* 0xbf80000003037421 */ /* 0x000fd80000010000 */
[----:B------:R-:W-:Y:S02]  /*eb30*/  @!P0 FADD.FTZ R3, R3, -1 ;  /* 0xbf80000003038421 */ /* 0x000fe40000010000 */
.L_x_7188:
[----:B------:R-:W-:Y:S05]  /*eb40*/  BSYNC B1 ;  /* 0x0000000000017941 */ /* 0x000fea0003800000 */
.L_x_7187:
[----:B------:R-:W-:Y:S01]  /*eb50*/  FFMA.FTZ R2, -R6, R3, R2 ;  /* 0x0000000306027223 */ /* 0x000fe20000010102 */
[----:B------:R-:W-:Y:S05]  /*eb60*/  BRA `(.L_x_7185) ;  /* 0x000001f000007947 */ /* 0x000fea0003800000 */
.L_x_7186:
        /* <DEDUP_REMOVED lines=15> */
.L_x_7192:
        /* <DEDUP_REMOVED lines=13> */
.L_x_7191:
[----:B------:R-:W-:Y:S05]  /*ed30*/  BSYNC B1 ;  /* 0x0000000000017941 */ /* 0x000fea0003800000 */
.L_x_7190:
[----:B------:R-:W-:-:S04]  /*ed40*/  FMUL.FTZ R3, R0, 1.1920928955078125e-07 ;  /* 0x3400000000037820 */ /* 0x000fc80000410000 */
[----:B------:R-:W-:Y:S02]  /*ed50*/  FMUL.FTZ R2, R6, R3 ;  /* 0x0000000306027220 */ /* 0x000fe40000410000 */
.L_x_7185:
[----:B------:R-:W-:Y:S05]  /*ed60*/  BSYNC B0 ;  /* 0x0000000000007941 */ /* 0x000fea0003800000 */
.L_x_7184:
        /* <DEDUP_REMOVED lines=16> */
[----:B-1----:R-:W-:Y:S01]  /*ee70*/  STG.E.U8 [R16.64], R3 ;  /* 0x0000000310007986 */ /* 0x002fe2000c101124 */
[----:B------:R-:W-:Y:S05]  /*ee80*/  EXIT ;  /* 0x000000000000794d */ /* 0x000fea0003800000 */
.L_x_7196:
[----:B------:R-:W1:Y:S02]  /*ee90*/  F2I.S64.TRUNC R2, R2 ;  /* 0x0000000200027311 */ /* 0x000e64000020d900 */
[----:B-1----:R-:W-:-:S05]  /*eea0*/  IMAD.MOV.U32 R5, RZ, RZ, R2 ;  /* 0x000000ffff057224 */ /* 0x002fca00078e0002 */
[----:B------:R-:W-:Y:S01]  /*eeb0*/  STG.E.U8 [R16.64], R5 ;  /* 0x0000000510007986 */ /* 0x000fe2000c101124 */
[----:B------:R-:W-:Y:S05]  /*eec0*/  EXIT ;  /* 0x000000000000794d */ /* 0x000fea0003800000 */
.L_x_7195:
[----:B------:R-:W-:-:S13]  /*eed0*/  ISETP.NE.AND P0, PT, R0, 0x2, PT ;  /* 0x000000020000780c */ /* 0x000fda0003f05270 */
[----:B------:R-:W-:Y:S05]  /*eee0*/  @!P0 BRA `(.L_x_7198) ;  /* 0x000000a000008947 */ /* 0x000fea0003800000 */
[----:B------:R-:W-:-:S13]  /*eef0*/  ISETP.NE.AND P0, PT, R0, 0x3, PT ;  /* 0x000000030000780c */ /* 0x000fda0003f05270 */
[----:B------:R-:W-:Y:S05]  /*ef00*/  @!P0 BRA `(.L_x_7199) ;  /* 0x0000005000008947 */ /* 0x000fea0003800000 */
[----:B------:R-:W-:-:S13]  /*ef10*/  ISETP.NE.AND P0, PT, R0, 0x4, PT ;  /* 0x000000040000780c */ /* 0x000fda0003f05270 */
[----:B------:R-:W-:Y:S05]  /*ef20*/  @P0 BRA `(.L_x_7197) ;  /* 0x00000b4000000947 */ /* 0x000fea0003800000 */
[----:B------:R-:W1:Y:S02]  /*ef30*/  F2I.S64.TRUNC R2, R2 ;  /* 0x0000000200027311 */ /* 0x000e64000020d900 */
[----:B-1----:R-:W-:Y:S01]  /*ef40*/  STG.E.64 [R16.64], R2 ;  /* 0x0000000210007986 */ /* 0x002fe2000c101b24 */
[----:B------:R-:W-:Y:S05]  /*ef50*/  EXIT ;  /* 0x000000000000794d */ /* 0x000fea0003800000 */
.L_x_7199:
[----:B------:R-:W1:Y:S02]  /*ef60*/  F2I.FTZ.TRUNC.NTZ R3, R2 ;  /* 0x0000000200037305 */ /* 0x000e64000021f100 */
[----:B-1----:R-:W-:Y:S01]  /*ef70*/  STG.E [R16.64], R3 ;  /* 0x0000000310007986 */ /* 0x002fe2000c101924 */
[----:B------:R-:W-:Y:S05]  /*ef80*/  EXIT ;  /* 0x000000000000794d */ /* 0x000fea0003800000 */
.L_x_7198:
[----:B------:R-:W1:Y:S02]  /*ef90*/  F2I.FTZ.TRUNC.NTZ R3, R2 ;  /* 0x0000000200037305 */ /* 0x000e64000021f100 */
[----:B-1----:R-:W-:Y:S01]  /*efa0*/  STG.E.U16 [R16.64], R3 ;  /* 0x0000000310007986 */ /* 0x002fe2000c101524 */
[----:B------:R-:W-:Y:S05]  /*efb0*/  EXIT ;  /* 0x000000000000794d */ /* 0x000fea0003800000 */
.L_x_7194:
[----:B------:R-:W-:-:S13]  /*efc0*/  ISETP.GT.AND P0, PT, R0, 0x6, PT ;  /* 0x000000060000780c */ /* 0x000fda0003f04270 */
[----:B------:R-:W-:Y:S05]  /*efd0*/  @P0 BRA `(.L_x_7200) ;  /* 0x0000009000000947 */ /* 0x000fea0003800000 */
[----:B------:R-:W-:-:S13]  /*efe0*/  ISETP.NE.AND P0, PT, R0, 0x5, PT ;  /* 0x000000050000780c */ /* 0x000fda0003f05270 */
[----:B------:R-:W-:Y:S05]  /*eff0*/  @!P0 BRA `(.L_x_7201) ;  /* 0x0000004000008947 */ /* 0x000fea0003800000 */
[----:B------:R-:W-:-:S13]  /*f000*/  ISETP.NE.AND P0, PT, R0, 0x6, PT ;  /* 0x000000060000780c */ /* 0x000fda0003f05270 */
[----:B------:R-:W-:Y:S05]  /*f010*/  @P0 BRA `(.L_x_7197) ;  /* 0x00000a5000000947 */ /* 0x000fea0003800000 */
[----:B------:R-:W-:Y:S01]  /*f020*/  STG.E [R16.64], R2 ;  /* 0x0000000210007986 */ /* 0x000fe2000c101924 */
[----:B------:R-:W-:Y:S05]  /*f030*/  EXIT ;  /* 0x000000000000794d */ /* 0x000fea0003800000 */
.L_x_7201:
[----:B------:R-:W-:-:S05]  /*f040*/  F2FP.PACK_AB R2, RZ, R2 ;  /* 0x00000002ff02723e */ /* 0x000fca00000000ff */
[----:B------:R-:W-:Y:S01]  /*f050*/  STG.E.U16 [R16.64], R2 ;  /* 0x0000000210007986 */ /* 0x000fe2000c101524 */
[----:B------:R-:W-:Y:S05]  /*f060*/  EXIT ;  /* 0x000000000000794d */ /* 0x000fea0003800000 */
.L_x_7200:
[----:B------:R-:W-:-:S13]  /*f070*/  ISETP.NE.AND P0, PT, R0, 0x7, PT ;  /* 0x000000070000780c */ /* 0x000fda0003f05270 */
[----:B------:R-:W-:Y:S05]  /*f080*/  @!P0 BRA `(.L_x_7202) ;  /* 0x000000b000008947 */ /* 0x000fea0003800000 */
[----:B------:R-:W-:-:S13]  /*f090*/  ISETP.NE.AND P0, PT, R0, 0x8, PT ;  /* 0x000000080000780c */ /* 0x000fda0003f05270 */
[----:B------:R-:W-:Y:S05]  /*f0a0*/  @!P0 BRA `(.L_x_7203) ;  /* 0x0000005000008947 */ /* 0x000fea0003800000 */
[----:B------:R-:W-:-:S13]  /*f0b0*/  ISETP.NE.AND P0, PT, R0, 0x9, PT ;  /* 0x000000090000780c */ /* 0x000fda0003f05270 */
[----:B------:R-:W-:Y:S05]  /*f0c0*/  @P0 BRA `(.L_x_7197) ;  /* 0x000009a000000947 */ /* 0x000fea0003800000 */
[----:B------:R-:W-:-:S05]  /*f0d0*/  IMAD.MOV.U32 R3, RZ, RZ, RZ ;  /* 0x000000ffff037224 */ /* 0x000fca00078e00ff */
[----:B------:R-:W-:Y:S01]  /*f0e0*/  STG.E.64 [R16.64], R2 ;  /* 0x0000000210007986 */ /* 0x000fe2000c101b24 */
[----:B------:R-:W-:Y:S05]  /*f0f0*/  EXIT ;  /* 0x000000000000794d */ /* 0x000fea0003800000 */
.L_x_7203:
[----:B------:R-:W-:-:S04]  /*f100*/  F2FP.PACK_AB R3, RZ, R2 ;  /* 0x00000002ff03723e */ /* 0x000fc800000000ff */
[----:B------:R-:W-:-:S05]  /*f110*/  PRMT R3, R3, 0x5410, RZ ;  /* 0x0000541003037816 */ /* 0x000fca00000000ff */
[----:B------:R-:W-:Y:S01]  /*f120*/  STG.E [R16.64], R3 ;  /* 0x0000000310007986 */ /* 0x000fe2000c101924 */
[----:B------:R-:W-:Y:S05]  /*f130*/  EXIT ;  /* 0x000000000000794d */ /* 0x000fea0003800000 */
.L_x_7202:
[----:B------:R-:W-:-:S06]  /*f140*/  FMUL.FTZ R2, R2, 1 ;  /* 0x3f80000002027820 */ /* 0x000fcc0000410000 */
[----:B------:R-:W1:Y:S02]  /*f150*/  F2F.F64.F32 R2, R2 ;  /* 0x0000000200027310 */ /* 0x000e640000201800 */
[----:B-1----:R-:W-:Y:S01]  /*f160*/  STG.E.64 [R16.64], R2 ;  /* 0x0000000210007986 */ /* 0x002fe2000c101b24 */
[----:B------:R-:W-:Y:S05]  /*f170*/  EXIT ;  /* 0x000000000000794d */ /* 0x000fea0003800000 */
.L_x_7193:
        /* <DEDUP_REMOVED lines=10> */
[----:B------:R-:W-:Y:S01]  /*f220*/  STG.E.U8 [R16.64], R3 ;  /* 0x0000000310007986 */ /* 0x000fe2000c101124 */
[----:B------:R-:W-:Y:S05]  /*f230*/  EXIT ;  /* 0x000000000000794d */ /* 0x000fea0003800000 */
.L_x_7206:
[----:B------:R-:W-:Y:S01]  /*f240*/  FMUL.FTZ R4, R2, 1 ;  /* 0x3f80000002047820 */ /* 0x000fe20000410000 */
[----:B0-----:R-:W-:-:S05]  /*f250*/  CS2R R6, SRZ ;  /* 0x0000000000067805 */ /* 0x001fca000001ff00 */
[----:B------:R-:W0:Y:S02]  /*f260*/  F2F.F64.F32 R4, R4 ;  /* 0x0000000400047310 */ /* 0x000e240000201800 */
[----:B0-----:R-:W-:Y:S01]  /*f270*/  STG.E.128 [R16.64], R4 ;  /* 0x0000000410007986 */ /* 0x001fe2000c101d24 */
[----:B------:R-:W-:Y:S05]  /*f280*/  EXIT ;  /* 0x000000000000794d */ /* 0x000fea0003800000 */
.L_x_7205:
        /* <DEDUP_REMOVED lines=20> */
.L_x_7210:
[----:B------:R-:W-:Y:S05]  /*f3d0*/  BSYNC B0 ;  /* 0x0000000000007941 */ /* 0x000fea0003800000 */
.L_x_7209:
[----:B------:R-:W-:-:S05]  /*f3e0*/  LOP3.LUT R5, R0, R5, RZ, 0xfc, !PT ;  /* 0x0000000500057212 */ /* 0x000fca00078efcff */
[----:B------:R-:W-:Y:S01]  /*f3f0*/  STG.E.U8 [R16.64], R5 ;  /* 0x0000000510007986 */ /* 0x000fe2000c101124 */
[----:B------:R-:W-:Y:S05]  /*f400*/  EXIT ;  /* 0x000000000000794d */ /* 0x000fea0003800000 */
.L_x_7208:
        /* <DEDUP_REMOVED lines=12> */
.L_x_7212:
[----:B------:R-:W-:Y:S01]  /*f4d0*/  IMAD.MOV.U32 R0, RZ, RZ, 0x7f ;  /* 0x0000007fff007424 */ /* 0x000fe200078e00ff */
[----:B------:R-:W-:-:S04]  /*f4e0*/  ISETP.GT.U32.AND P0, PT, R4, 0x7f800000, PT ;  /* 0x7f8000000400780c */ /* 0x000fc80003f04070 */
[----:B------:R-:W-:-:S04]  /*f4f0*/  SEL R0, R0, 0x7c, P0 ;  /* 0x0000007c00007807 */ /* 0x000fc80000000000 */
.L_x_7213:
[----:B------:R-:W-:Y:S05]  /*f500*/  BSYNC B0 ;  /* 0x0000000000007941 */ /* 0x000fea0003800000 */
.L_x_7211:
[----:B------:R-:W-:-:S04]  /*f510*/  LOP3.LUT R2, R2, 0x80000000, RZ, 0xc0, !PT ;  /* 0x8000000002027812 */ /* 0x000fc800078ec0ff */
[----:B------:R-:W-:-:S04]  /*f520*/  SHF.R.U32.HI R3, RZ, 0x18, R2 ;  /* 0x00000018ff037819 */ /* 0x000fc80000011602 */
[----:B------:R-:W-:-:S05]  /*f530*/  LOP3.LUT R3, R0, R3, RZ, 0xfc, !PT ;  /* 0x0000000300037212 */ /* 0x000fca00078efcff */
[----:B------:R-:W-:Y:S01]  /*f540*/  STG.E.U8 [R16.64], R3 ;  /* 0x0000000310007986 */ /* 0x000fe2000c101124 */
[----:B------:R-:W-:Y:S05]  /*f550*/  EXIT ;  /* 0x000000000000794d */ /* 0x000fea0003800000 */
.L_x_7207:
[----:B------:R-:W-:-:S05]  /*f560*/  F2FP.BF16.PACK_AB R2, RZ, R2 ;  /* 0x00000002ff02723e */ /* 0x000fca00000010ff */
[----:B------:R-:W-:Y:S01]  /*f570*/  STG.E.U16 [R16.64], R2 ;  /* 0x0000000210007986 */ /* 0x000fe2000c101524 */
[----:B------:R-:W-:Y:S05]  /*f580*/  EXIT ;  /* 0x000000000000794d */ /* 0x000fea0003800000 */
.L_x_7204:
        /* <DEDUP_REMOVED lines=9> */
[----:B-1----:R-:W-:Y:S01]  /*f620*/  STG.E.U16 [R16.64], R3 ;  /* 0x0000000310007986 */ /* 0x002fe2000c101524 */
[----:B------:R-:W-:Y:S05]  /*f630*/  EXIT ;  /* 0x000000000000794d */ /* 0x000fea0003800000 */
.L_x_7216:
        /* <DEDUP_REMOVED lines=16> */
.L_x_7219:
[----:B------:R-:W-:-:S04]  /*f740*/  LOP3.LUT R2, R2, 0x80000000, RZ, 0xc0, !PT ;  /* 0x8000000002027812 */ /* 0x000fc800078ec0ff */
[----:B------:R-:W-:-:S04]  /*f750*/  SHF.R.U32.HI R3, RZ, 0x18, R2 ;  /* 0x00000018ff037819 */ /* 0x000fc80000011602 */
[----:B------:R-:W-:-:S04]  /*f760*/  LOP3.LUT R0, R0, R3, RZ, 0xfc, !PT ;  /* 0x0000000300007212 */ /* 0x000fc800078efcff */
[----:B------:R-:W-:Y:S02]  /*f770*/  PRMT R8, R0, 0x7610, R8 ;  /* 0x0000761000087816 */ /* 0x000fe40000000008 */
.L_x_7218:
[----:B------:R-:W-:Y:S05]  /*f780*/  BSYNC B0 ;  /* 0x0000000000007941 */ /* 0x000fea0003800000 */
.L_x_7217:
[----:B------:R-:W-:Y:S01]  /*f790*/  STG.E.U8 [R16.64], R8 ;  /* 0x0000000810007986 */ /* 0x000fe2000c101124 */
[----:B------:R-:W-:Y:S05]  /*f7a0*/  EXIT ;  /* 0x000000000000794d */ /* 0x000fea0003800000 */
.L_x_7215:
        /* <DEDUP_REMOVED lines=16> */
.L_x_7222:
[----:B------:R-:W-:-:S04]  /*f8b0*/  LOP3.LUT R2, R2, 0x80000000, RZ, 0xc0, !PT ;  /* 0x8000000002027812 */ /* 0x000fc800078ec0ff */
[----:B------:R-:W-:-:S04]  /*f8c0*/  SHF.R.U32.HI R3, RZ, 0x18, R2 ;  /* 0x00000018ff037819 */ /* 0x000fc80000011602 */
[----:B------:R-:W-:-:S04]  /*f8d0*/  LOP3.LUT R0, R0, R3, RZ, 0xfc, !PT ;  /* 0x0000000300007212 */ /* 0x000fc800078efcff */
[----:B------:R-:W-:Y:S02]  /*f8e0*/  PRMT R8, R0, 0x7610, R8 ;  /* 0x0000761000087816 */ /* 0x000fe40000000008 */
.L_x_7221:
[----:B------:R-:W-:Y:S05]  /*f8f0*/  BSYNC B0 ;  /* 0x0000000000007941 */ /* 0x000fea0003800000 */
.L_x_7220:
[----:B------:R-:W-:Y:S01]  /*f900*/  STG.E.U8 [R16.64], R8 ;  /* 0x0000000810007986 */ /* 0x000fe2000c101124 */
[----:B------:R-:W-:Y:S05]  /*f910*/  EXIT ;  /* 0x000000000000794d */ /* 0x000fea0003800000 */
.L_x_7214:
        /* <DEDUP_REMOVED lines=21> */
.L_x_7197:
        /* <DEDUP_REMOVED lines=20> */
.L_x_7224:
[----:B------:R-:W1:Y:S02]  /*fbb0*/  F2I.U64.TRUNC R2, R2 ;  /* 0x0000000200027311 */ /* 0x000e64000020d800 */
[----:B-1----:R-:W-:Y:S01]  /*fbc0*/  STG.E.64 [R16.64], R2 ;  /* 0x0000000210007986 */ /* 0x002fe2000c101b24 */
[----:B------:R-:W-:Y:S05]  /*fbd0*/  EXIT ;  /* 0x000000000000794d */ /* 0x000fea0003800000 */
.L_x_7223:
[----:B------:R-:W1:Y:S02]  /*fbe0*/  F2I.FTZ.U32.TRUNC.NTZ R3, R2 ;  /* 0x0000000200037305 */ /* 0x000e64000021f000 */
[----:B-1----:R-:W-:Y:S01]  /*fbf0*/  STG.E [R16.64], R3 ;  /* 0x0000000310007986 */ /* 0x002fe2000c101924 */
[----:B------:R-:W-:Y:S05]  /*fc00*/  EXIT ;  /* 0x000000000000794d */ /* 0x000fea0003800000 */
.L_x_7225:
        /* <DEDUP_REMOVED lines=15> */
.L_x_50559:


//--------------------- .text._ZN2at6native27unrolled_elementwise_kernelINS0_13BinaryFunctorIfffZZZNS0_16fmod_kernel_cudaERNS_18TensorIteratorBaseEENKUlvE0_clEvENKUlvE0_clEvEUlffE_EESt5arrayIPcLm3EELi4E23TrivialOffsetCalculatorILi2EjESC_ILi1EjENS0_6memory12LoadWithCastILi2EEENSF_13StoreWithCastILi1EEEEEviT_T0_T2_T3_T4_T5_ --------------------------
	.section	.text._ZN2at6native27unrolled_elementwise_kernelINS0_13BinaryFunctorIfffZZZNS0_16fmod_kernel_cudaERNS_18TensorIteratorBaseEENKUlvE0_clEvENKUlvE0_clEvEUlffE_EESt5arrayIPcLm3EELi4E23TrivialOffsetCalculatorILi2EjESC_ILi1EjENS0_6memory12LoadWithCastILi2EEENSF_13StoreWithCastILi1EEEEEviT_T0_T2_T3_T4_T5_,"ax",@progbits
	.sectioninfo	@"SHI_REGISTERS=32"
	.align	128
        .global         _ZN2at6native27unrolled_elementwise_kernelINS0_13BinaryFunctorIfffZZZNS0_16fmod_kernel_cudaERNS_18TensorIteratorBaseEENKUlvE0_clEvENKUlvE0_clEvEUlffE_EESt5arrayIPcLm3EELi4E23TrivialOffsetCalculatorILi2EjESC_ILi1EjENS0_6memory12LoadWithCastILi2EEENSF_13StoreWithCastILi1EEEEEviT_T0_T2_T3_T4_T5_
        .type           _ZN2at6native27unrolled_elementwise_kernelINS0_13BinaryFunctorIfffZZZNS0_16fmod_kernel_cudaERNS_18TensorIteratorBaseEENKUlvE0_clEvENKUlvE0_clEvEUlffE_EESt5arrayIPcLm3EELi4E23TrivialOffsetCalculatorILi2EjESC_ILi1EjENS0_6memory12LoadWithCastILi2EEENSF_13StoreWithCastILi1EEEEEviT_T0_T2_T3_T4_T5_,@function
        .size           _ZN2at6native27unrolled_elementwise_kernelINS0_13BinaryFunctorIfffZZZNS0_16fmod_kernel_cudaERNS_18TensorIteratorBaseEENKUlvE0_clEvENKUlvE0_clEvEUlffE_EESt5arrayIPcLm3EELi4E23TrivialOffsetCalculatorILi2EjESC_ILi1EjENS0_6memory12LoadWithCastILi2EEENSF_13StoreWithCastILi1EEEEEviT_T0_T2_T3_T4_T5_,(.L_x_50560 - _ZN2at6native27unrolled_elementwise_kernelINS0_13BinaryFunctorIfffZZZNS0_16fmod_kernel_cudaERNS_18TensorIteratorBaseEENKUlvE0_clEvENKUlvE0_clEvEUlffE_EESt5arrayIPcLm3EELi4E23TrivialOffsetCalculatorILi2EjESC_ILi1EjENS0_6memory12LoadWithCastILi2EEENSF_13StoreWithCastILi1EEEEEviT_T0_T2_T3_T4_T5_)
        .other          _ZN2at6native27unrolled_elementwise_kernelINS0_13BinaryFunctorIfffZZZNS0_16fmod_kernel_cudaERNS_18TensorIteratorBaseEENKUlvE0_clEvENKUlvE0_clEvEUlffE_EESt5arrayIPcLm3EELi4E23TrivialOffsetCalculatorILi2EjESC_ILi1EjENS0_6memory12LoadWithCastILi2EEENSF_13StoreWithCastILi1EEEEEviT_T0_T2_T3_T4_T5_,@"STO_CUDA_ENTRY STV_DEFAULT"
_ZN2at6native27unrolled_elementwise_kernelINS0_13BinaryFunctorIfffZZZNS0_16fmod_kernel_cudaERNS_18TensorIteratorBaseEENKUlvE0_clEvENKUlvE0_clEvEUlffE_EESt5arrayIPcLm3EELi4E23TrivialOffsetCalculatorILi2EjESC_ILi1EjENS0_6memory12LoadWithCastILi2EEENSF_13StoreWithCastILi1EEEEEviT_T0_T2_T3_T4_T5_:
.text._ZN2at6native27unrolled_elementwise_kernelINS0_13BinaryFunctorIfffZZZNS0_16fmod_kernel_cudaERNS_18TensorIteratorBaseEENKUlvE0_clEvENKUlvE0_clEvEUlffE_EESt5arrayIPcLm3EELi4E23TrivialOffsetCalculatorILi2EjESC_ILi1EjENS0_6memory12LoadWithCastILi2EEENSF_13StoreWithCastILi1EEEEEviT_T0_T2_T3_T4_T5_:
[----:B------:R-:W-:Y:S02]  /*0000*/  IMAD.MOV.U32 R1, RZ, RZ, c[0x0][0x28] ;  /* 0x00000a00ff017624 */ /* 0x000fe400078e00ff */
[----:B------:R-:W0:Y:S01]  /*0010*/  S2R R2, SR_CTAID.X ;  /* 0x0000000000027919 */ /* 0x000e220000002500 */
[----:B------:R-:W-:Y:S01]  /*0020*/  IMAD.MOV.U32 R3, RZ, RZ, -0x200 ;  /* 0xfffffe00ff037424 */ /* 0x000fe200078e00ff */
[----:B------:R-:W1:Y:S01]  /*0030*/  LDC.U8 R29, c[0x0][0x184] ;  /* 0x00006100ff1d7b82 */ /* 0x000e620000000000 */
[----:B------:R-:W-:Y:S01]  /*0040*/  ULDC.64 UR36, c[0x0][0x118] ;  /* 0x0000460000247ab9 */ /* 0x000fe20000000a00 */
[----:B------:R-:W2:Y:S01]  /*0050*/  S2R R25, SR_TID.X ;  /* 0x0000000000197919 */ /* 0x000ea20000002100 */
[----:B------:R-:W-:Y:S01]  /*0060*/  BSSY B7, `(.L_x_7226) ;  /* 0x00001cb000077945 */ /* 0x000fe20003800000 */
[----:B------:R-:W-:Y:S01]  /*0070*/  CS2R R26, SRZ ;  /* 0x00000000001a7805 */ /* 0x000fe2000001ff00 */
[----:B------:R-:W-:-:S03]  /*0080*/  IMAD.MOV.U32 R19, RZ, RZ, RZ ;  /* 0x000000ffff137224 */ /* 0x000fc600078e00ff */
[----:B------:R-:W3:Y:S01]  /*0090*/  LDC.U8 R28, c[0x0][0x185] ;  /* 0x00006140ff1c7b82 */ /* 0x000ee20000000000 */
[----:B0-----:R-:W-:-:S05]  /*00a0*/  IMAD R16, R2, R3, c[0x0][0x160] ;  /* 0x0000580002107624 */ /* 0x001fca00078e0203 */
[----:B--2---:R-:W-:-:S13]  /*00b0*/  ISETP.GE.AND P0, PT, R25, R16, PT ;  /* 0x000000101900720c */ /* 0x004fda0003f06270 */
[----:B------:R-:W-:Y:S05]  /*00c0*/  @P0 BRA `(.L_x_7227) ;  /* 0x00001c4000000947 */ /* 0x000fea0003800000 */
[----:B-1-3--:R-:W-:Y:S01]  /*00d0*/  PRMT R0, R29, 0x9910, RZ ;  /* 0x000099101d007816 */ /* 0x00afe200000000ff */
[----:B------:R-:W-:Y:S01]  /*00e0*/  IMAD R25, R2, 0x200, R25 ;  /* 0x0000020002197824 */ /* 0x000fe200078e0219 */
[----:B------:R-:W-:Y:S02]  /*00f0*/  BSSY B6, `(.L_x_7228) ;  /* 0x00000df000067945 */ /* 0x000fe40003800000 */
        /* <DEDUP_REMOVED lines=16> */
.L_x_7232:
[----:B------:R-:W2:Y:S02]  /*0200*/  LDG.E.U8 R4, [R4.64] ;  /* 0x0000002404047981 */ /* 0x000ea4000c1e1100 */
[----:B--2---:R0:W1:Y:S01]  /*0210*/  I2F.U16 R26, R4 ;  /* 0x00000004001a7306 */ /* 0x0040620000101000 */
[----:B------:R-:W-:Y:S05]  /*0220*/  BRA `(.L_x_7234) ;  /* 0x00000cb000007947 */ /* 0x000fea0003800000 */
.L_x_7231:
        /* <DEDUP_REMOVED lines=9> */
.L_x_7236:
[----:B------:R-:W2:Y:S02]  /*02c0*/  LDG.E R4, [R4.64] ;  /* 0x0000002404047981 */ /* 0x000ea4000c1e1900 */
[----:B--2---:R0:W1:Y:S01]  /*02d0*/  I2F R26, R4 ;  /* 0x00000004001a7306 */ /* 0x0040620000201400 */
[----:B------:R-:W-:Y:S05]  /*02e0*/  BRA `(.L_x_7234) ;  /* 0x00000bf000007947 */ /* 0x000fea0003800000 */
.L_x_7235:
[----:B------:R-:W2:Y:S02]  /*02f0*/  LDG.E.U16 R4, [R4.64] ;  /* 0x0000002404047981 */ /* 0x000ea4000c1e1500 */
[----:B--2---:R0:W1:Y:S01]  /*0300*/  I2F.S16 R26, R4 ;  /* 0x00000004001a7306 */ /* 0x0040620000101400 */
[----:B------:R-:W-:Y:S05]  /*0310*/  BRA `(.L_x_7234) ;  /* 0x00000bc000007947 */ /* 0x000fea0003800000 */
.L_x_7230:
        /* <DEDUP_REMOVED lines=8> */
.L_x_7238:
[----:B------:R-:W2:Y:S02]  /*03a0*/  LDG.E.U16 R4, [R4.64] ;  /* 0x0000002404047981 */ /* 0x000ea4000c1e1500 */
[----:B--2---:R-:W-:Y:S01]  /*03b0*/  HADD2.F32 R26, -RZ, R4.H0_H0 ;  /* 0x20000004ff1a7230 */ /* 0x004fe20000004100 */
[----:B------:R-:W-:Y:S05]  /*03c0*/  BRA `(.L_x_7234) ;  /* 0x00000b1000007947 */ /* 0x000fea0003800000 */
.L_x_7237:
        /* <DEDUP_REMOVED lines=8> */
.L_x_7240:
[----:B------:R-:W2:Y:S02]  /*0450*/  LDG.E.U16 R4, [R4.64] ;  /* 0x0000002404047981 */ /* 0x000ea4000c1e1500 */
[----:B--2---:R-:W-:Y:S01]  /*0460*/  HADD2.F32 R26, -RZ, R4.H0_H0 ;  /* 0x20000004ff1a7230 */ /* 0x004fe20000004100 */
[----:B------:R-:W-:Y:S05]  /*0470*/  BRA `(.L_x_7234) ;  /* 0x00000a6000007947 */ /* 0x000fea0003800000 */
.L_x_7239:
[----:B------:R-:W2:Y:S02]  /*0480*/  LDG.E.64 R4, [R4.64] ;  /* 0x0000002404047981 */ /* 0x000ea4000c1e1b00 */
[----:B--2---:R-:W0:Y:S01]  /*0490*/  F2F.F32.F64 R26, R4 ;  /* 0x00000004001a7310 */ /* 0x004e220000301000 */
[----:B------:R-:W0:-:S14]  /*04a0*/  DSETP.GEU.AND P0, PT, |R4|, c[0x2][0x0], PT ;  /* 0x008000000400762a */ /* 0x000e1c0003f0e200 */
[----:B0-----:R-:W-:Y:S01]  /*04b0*/  @!P0 FMUL R26, R26, 1.175494350822287508e-38 ;  /* 0x008000001a1a8820 */ /* 0x001fe20000400000 */
[----:B------:R-:W-:Y:S05]  /*04c0*/  BRA `(.L_x_7234) ;  /* 0x00000a1000007947 */ /* 0x000fea0003800000 */
.L_x_7229:
        /* <DEDUP_REMOVED lines=12> */
.L_x_7243:
[----:B------:R-:W2:Y:S02]  /*0590*/  LDG.E.64 R4, [R4.64] ;  /* 0x0000002404047981 */ /* 0x000ea4000c1e1b00 */
[----:B--2---:R-:W0:Y:S01]  /*05a0*/  F2F.F32.F64 R26, R4 ;  /* 0x00000004001a7310 */ /* 0x004e220000301000 */
[----:B------:R-:W0:-:S14]  /*05b0*/  DSETP.GEU.AND P0, PT, |R4|, c[0x2][0x0], PT ;  /* 0x008000000400762a */ /* 0x000e1c0003f0e200 */
[----:B0-----:R-:W-:Y:S01]  /*05c0*/  @!P0 FMUL R26, R26, 1.175494350822287508e-38 ;  /* 0x008000001a1a8820 */ /* 0x001fe20000400000 */
[----:B------:R-:W-:Y:S05]  /*05d0*/  BRA `(.L_x_7234) ;  /* 0x0000090000007947 */ /* 0x000fea0003800000 */
.L_x_7242:
        /* <DEDUP_REMOVED lines=24> */
[----:B------:R-:W-:Y:S01]  /*0760*/  LOP3.LUT R26, R3, 0x80000000, R26, 0xf8, !PT ;  /* 0x80000000031a7812 */ /* 0x000fe200078ef81a */
[----:B------:R-:W-:Y:S05]  /*0770*/  BRA `(.L_x_7234) ;  /* 0x0000076000007947 */ /* 0x000fea0003800000 */
.L_x_7245:
[----:B------:R-:W2:Y:S02]  /*0780*/  LDG.E.U8 R4, [R4.64] ;  /* 0x0000002404047981 */ /* 0x000ea4000c1e1100 */
[----:B--2---:R-:W-:-:S05]  /*0790*/  IMAD.SHL.U32 R0, R4, 0x2000000, RZ ;  /* 0x0200000004007824 */ /* 0x004fca00078e00ff */
[----:B------:R-:W-:-:S13]  /*07a0*/  ISETP.GE.U32.AND P0, PT, R0, 0x8000000, PT ;  /* 0x080000000000780c */ /* 0x000fda0003f06070 */
[C---:B------:R-:W-:Y:S02]  /*07b0*/  @P0 IMAD.SHL.U32 R3, R4.reuse, 0x200000, RZ ;  /* 0x0020000004030824 */ /* 0x040fe400078e00ff */
[----:B------:R-:W-:-:S03]  /*07c0*/  @!P0 IMAD.SHL.U32 R0, R4, 0x100, RZ ;  /* 0x0000010004008824 */ /* 0x000fc600078e00ff */
[----:B------:R-:W-:Y:S02]  /*07d0*/  @P0 LOP3.LUT R3, R3, 0xfe00000, RZ, 0xc0, !PT ;  /* 0x0fe0000003030812 */ /* 0x000fe400078ec0ff */
        /* <DEDUP_REMOVED lines=8> */
.L_x_7244:
[----:B------:R-:W2:Y:S02]  /*0860*/  LDG.E.U16 R4, [R4.64] ;  /* 0x0000002404047981 */ /* 0x000ea4000c1e1500 */
[----:B--2---:R-:W-:Y:S01]  /*0870*/  PRMT R26, RZ, 0x5410, R4 ;  /* 0x00005410ff1a7816 */ /* 0x004fe20000000004 */
[----:B------:R-:W-:Y:S05]  /*0880*/  BRA `(.L_x_7234) ;  /* 0x0000065000007947 */ /* 0x000fea0003800000 */
.L_x_7241:
        /* <DEDUP_REMOVED lines=11> */
.L_x_7248:
        /* <DEDUP_REMOVED lines=20> */
.L_x_7250:
[----:B------:R-:W-:Y:S05]  /*0a80*/  BSYNC B0 ;  /* 0x0000000000007941 */ /* 0x000fea0003800000 */
.L_x_7249:
[----:B------:R-:W-:Y:S01]  /*0a90*/  IMAD.SHL.U32 R3, R3, 0x100000, RZ ;  /* 0x0010000003037824 */ /* 0x000fe200078e00ff */
[----:B------:R-:W-:-:S04]  /*0aa0*/  LEA R5, R0, 0x3b800000, 0x17 ;  /* 0x3b80000000057811 */ /* 0x000fc800078eb8ff */
[----:B------:R-:W-:Y:S01]  /*0ab0*/  LOP3.LUT R26, R5, R3, R26, 0xfe, !PT ;  /* 0x00000003051a7212 */ /* 0x000fe200078efe1a */
[----:B------:R-:W-:Y:S05]  /*0ac0*/  BRA `(.L_x_7234) ;  /* 0x0000041000007947 */ /* 0x000fea0003800000 */
.L_x_7247:
        /* <DEDUP_REMOVED lines=20> */
.L_x_7252:
[----:B------:R-:W-:Y:S05]  /*0c10*/  BSYNC B0 ;  /* 0x0000000000007941 */ /* 0x000fea0003800000 */
.L_x_7251:
[----:B------:R-:W-:Y:S01]  /*0c20*/  IMAD.SHL.U32 R3, R3, 0x200000, RZ ;  /* 0x0020000003037824 */ /* 0x000fe200078e00ff */
[----:B------:R-:W-:-:S04]  /*0c30*/  LEA R5, R0, 0x37800000, 0x17 ;  /* 0x3780000000057811 */ /* 0x000fc800078eb8ff */
[----:B------:R-:W-:Y:S01]  /*0c40*/  LOP3.LUT R26, R5, R3, R26, 0xfe, !PT ;  /* 0x00000003051a7212 */ /* 0x000fe200078efe1a */
[----:B------:R-:W-:Y:S05]  /*0c50*/  BRA `(.L_x_7234) ;  /* 0x0000028000007947 */ /* 0x000fea0003800000 */
.L_x_7246:
        /* <DEDUP_REMOVED lines=14> */
.L_x_7233:
        /* <DEDUP_REMOVED lines=21> */
.L_x_7254:
[----:B------:R-:W2:Y:S02]  /*0e90*/  LDG.E.64 R4, [R4.64] ;  /* 0x0000002404047981 */ /* 0x000ea4000c1e1b00 */
[----:B--2---:R0:W1:Y:S01]  /*0ea0*/  I2F.U64 R26, R4 ;  /* 0x00000004001a7312 */ /* 0x0040620000301000 */
[----:B------:R-:W-:Y:S05]  /*0eb0*/  BRA `(.L_x_7234) ;  /* 0x0000002000007947 */ /* 0x000fea0003800000 */
.L_x_7253:
[----:B------:R-:W2:Y:S02]  /*0ec0*/  LDG.E R4, [R4.64] ;  /* 0x0000002404047981 */ /* 0x000ea4000c1e1900 */
[----:B--2---:R0:W1:Y:S02]  /*0ed0*/  I2F.U32 R26, R4 ;  /* 0x00000004001a7306 */ /* 0x0040640000201000 */
.L_x_7234:
[----:B------:R-:W-:Y:S05]  /*0ee0*/  BSYNC B6 ;  /* 0x0000000000067941 */ /* 0x000fea0003800000 */
.L_x_7228:
[----:B------:R-:W-:Y:S01]  /*0ef0*/  PRMT R0, R28, 0x9910, RZ ;  /* 0x000099101c007816 */ /* 0x000fe200000000ff */
[----:B0-----:R-:W-:Y:S01]  /*0f00*/  IMAD R4, R25, c[0x0][0x18c], RZ ;  /* 0x0000630019047a24 */ /* 0x001fe200078e02ff */
[----:B------:R-:W-:Y:S02]  /*0f10*/  BSSY B6, `(.L_x_7255) ;  /* 0x00000dd000067945 */ /* 0x000fe40003800000 */
[----:B------:R-:W-:-:S02]  /*0f20*/  ISETP.GT.AND P0, PT, R0, 0x9, PT ;  /* 0x000000090000780c */ /* 0x000fc40003f04270 */
        /* <DEDUP_REMOVED lines=12> */
[----:B--2---:R0:W2:Y:S01]  /*0ff0*/  I2F.S16 R19, R4 ;  /* 0x0000000400137306 */ /* 0x0040a20000101400 */
[----:B------:R-:W-:Y:S05]  /*1000*/  BRA `(.L_x_7261) ;  /* 0x00000cd000007947 */ /* 0x000fea0003800000 */
.L_x_7259:
[----:B------:R-:W2:Y:S02]  /*1010*/  LDG.E.U8 R4, [R4.64] ;  /* 0x0000002404047981 */ /* 0x000ea4000c1e1100 */
[----:B--2---:R0:W2:Y:S01]  /*1020*/  I2F.U16 R19, R4 ;  /* 0x0000000400137306 */ /* 0x0040a20000101000 */
[----:B------:R-:W-:Y:S05]  /*1030*/  BRA `(.L_x_7261) ;  /* 0x00000ca000007947 */ /* 0x000fea0003800000 */
.L_x_7258:
        /* <DEDUP_REMOVED lines=9> */
.L_x_7263:
[----:B------:R-:W2:Y:S02]  /*10d0*/  LDG.E R4, [R4.64] ;  /* 0x0000002404047981 */ /* 0x000ea4000c1e1900 */
[----:B--2---:R0:W2:Y:S01]  /*10e0*/  I2F R19, R4 ;  /* 0x0000000400137306 */ /* 0x0040a20000201400 */
[----:B------:R-:W-:Y:S05]  /*10f0*/  BRA `(.L_x_7261) ;  /* 0x00000be000007947 */ /* 0x000fea0003800000 */
.L_x_7262:
[----:B------:R-:W2:Y:S02]  /*1100*/  LDG.E.U16 R4, [R4.64] ;  /* 0x0000002404047981 */ /* 0x000ea4000c1e1500 */
[----:B--2---:R0:W2:Y:S01]  /*1110*/  I2F.S16 R19, R4 ;  /* 0x0000000400137306 */ /* 0x0040a20000101400 */
[----:B------:R-:W-:Y:S05]  /*1120*/  BRA `(.L_x_7261) ;  /* 0x00000bb000007947 */ /* 0x000fea0003800000 */
.L_x_7257:
        /* <DEDUP_REMOVED lines=8> */
.L_x_7265:
[----:B------:R-:W2:Y:S02]  /*11b0*/  LDG.E.U16 R4, [R4.64] ;  /* 0x0000002404047981 */ /* 0x000ea4000c1e1500 */
[----:B--2---:R-:W-:Y:S01]  /*11c0*/  HADD2.F32 R19, -RZ, R4.H0_H0 ;  /* 0x20000004ff137230 */ /* 0x004fe20000004100 */
[----:B------:R-:W-:Y:S05]  /*11d0*/  BRA `(.L_x_7261) ;  /* 0x00000b0000007947 */ /* 0x000fea0003800000 */
.L_x_7264:
        /* <DEDUP_REMOVED lines=8> */
.L_x_7267:
[----:B------:R-:W2:Y:S02]  /*1260*/  LDG.E.U16 R4, [R4.64] ;  /* 0x0000002404047981 */ /* 0x000ea4000c1e1500 */
[----:B--2---:R-:W-:Y:S01]  /*1270*/  HADD2.F32 R19, -RZ, R4.H0_H0 ;  /* 0x20000004ff137230 */ /* 0x004fe20000004100 */
[----:B------:R-:W-:Y:S05]  /*1280*/  BRA `(.L_x_7261) ;  /* 0x00000a5000007947 */ /* 0x000fea0003800000 */
.L_x_7266:
[----:B------:R-:W2:Y:S02]  /*1290*/  LDG.E.64 R4, [R4.64] ;  /* 0x0000002404047981 */ /* 0x000ea4000c1e1b00 */
[----:B--2---:R-:W0:Y:S01]  /*12a0*/  F2F.F32.F64 R19, R4 ;  /* 0x0000000400137310 */ /* 0x004e220000301000 */
[----:B------:R-:W0:-:S14]  /*12b0*/  DSETP.GEU.AND P0, PT, |R4|, c[0x2][0x0], PT ;  /* 0x008000000400762a */ /* 0x000e1c0003f0e200 */
[----:B0-----:R-:W-:Y:S01]  /*12c0*/  @!P0 FMUL R19, R19, 1.175494350822287508e-38 ;  /* 0x0080000013138820 */ /* 0x001fe20000400000 */
[----:B------:R-:W-:Y:S05]  /*12d0*/  BRA `(.L_x_7261) ;  /* 0x00000a0000007947 */ /* 0x000fea0003800000 */
.L_x_7256:
        /* <DEDUP_REMOVED lines=12> */
.L_x_7270:
[----:B------:R-:W2:Y:S02]  /*13a0*/  LDG.E.64 R4, [R4.64] ;  /* 0x0000002404047981 */ /* 0x000ea4000c1e1b00 */
[----:B--2---:R-:W0:Y:S01]  /*13b0*/  F2F.F32.F64 R19, R4 ;  /* 0x0000000400137310 */ /* 0x004e220000301000 */
[----:B------:R-:W0:-:S14]  /*13c0*/  DSETP.GEU.AND P0, PT, |R4|, c[0x2][0x0], PT ;  /* 0x008000000400762a */ /* 0x000e1c0003f0e200 */
[----:B0-----:R-:W-:Y:S01]  /*13d0*/  @!P0 FMUL R19, R19, 1.175494350822287508e-38 ;  /* 0x0080000013138820 */ /* 0x001fe20000400000 */
[----:B------:R-:W-:Y:S05]  /*13e0*/  BRA `(.L_x_7261) ;  /* 0x000008f000007947 */ /* 0x000fea0003800000 */
.L_x_7269:
        /* <DEDUP_REMOVED lines=26> */
.L_x_7272:
        /* <DEDUP_REMOVED lines=13> */
.L_x_7271:
[----:B------:R-:W2:Y:S02]  /*1660*/  LDG.E.U16 R4, [R4.64] ;  /* 0x0000002404047981 */ /* 0x000ea4000c1e1500 */
[----:B--2---:R-:W-:Y:S01]  /*1670*/  PRMT R19, RZ, 0x5410, R4 ;  /* 0x00005410ff137816 */ /* 0x004fe20000000004 */
[----:B------:R-:W-:Y:S05]  /*1680*/  BRA `(.L_x_7261) ;  /* 0x0000065000007947 */ /* 0x000fea0003800000 */
.L_x_7268:
        /* <DEDUP_REMOVED lines=9> */
[----:B--2---:R0:W2:Y:S01]  /*1720*/  I2F.U16 R19, R4 ;  /* 0x0000000400137306 */ /* 0x0040a20000101000 */
[----:B------:R-:W-:Y:S05]  /*1730*/  BRA `(.L_x_7261) ;  /* 0x000005a000007947 */ /* 0x000fea0003800000 */
.L_x_7275:
        /* <DEDUP_REMOVED lines=20> */
.L_x_7277:
[----:B------:R-:W-:Y:S05]  /*1880*/  BSYNC B0 ;  /* 0x0000000000007941 */ /* 0x000fea0003800000 */
.L_x_7276:
[----:B------:R-:W-:Y:S01]  /*1890*/  IMAD.SHL.U32 R3, R3, 0x100000, RZ ;  /* 0x0010000003037824 */ /* 0x000fe200078e00ff */
[----:B------:R-:W-:-:S04]  /*18a0*/  LEA R0, R0, 0x3b800000, 0x17 ;  /* 0x3b80000000007811 */ /* 0x000fc800078eb8ff */
[----:B------:R-:W-:Y:S01]  /*18b0*/  LOP3.LUT R19, R0, R3, R19, 0xfe, !PT ;  /* 0x0000000300137212 */ /* 0x000fe200078efe13 */
[----:B------:R-:W-:Y:S05]  /*18c0*/  BRA `(.L_x_7261) ;  /* 0x0000041000007947 */ /* 0x000fea0003800000 */
.L_x_7274:
        /* <DEDUP_REMOVED lines=20> */
.L_x_7279:
[----:B------:R-:W-:Y:S05]  /*1a10*/  BSYNC B0 ;  /* 0x0000000000007941 */ /* 0x000fea0003800000 */
.L_x_7278:
[----:B------:R-:W-:Y:S01]  /*1a20*/  IMAD.SHL.U32 R3, R3, 0x200000, RZ ;  /* 0x0020000003037824 */ /* 0x000fe200078e00ff */
[----:B------:R-:W-:-:S04]  /*1a30*/  LEA R0, R0, 0x37800000, 0x17 ;  /* 0x3780000000007811 */ /* 0x000fc800078eb8ff */
[----:B------:R-:W-:Y:S01]  /*1a40*/  LOP3.LUT R19, R0, R3, R19, 0xfe, !PT ;  /* 0x0000000300137212 */ /* 0x000fe200078efe13 */
[----:B------:R-:W-:Y:S05]  /*1a50*/  BRA `(.L_x_7261) ;  /* 0x0000028000007947 */ /* 0x000fea0003800000 */
.L_x_7273:
        /* <DEDUP_REMOVED lines=14> */
.L_x_7260:
        /* <DEDUP_REMOVED lines=21> */
.L_x_7281:
[----:B------:R-:W2:Y:S02]  /*1c90*/  LDG.E.64 R4, [R4.64] ;  /* 0x0000002404047981 */ /* 0x000ea4000c1e1b00 */
[----:B--2---:R0:W2:Y:S01]  /*1ca0*/  I2F.U64 R19, R4 ;  /* 0x0000000400137312 */ /* 0x0040a20000301000 */
[----:B------:R-:W-:Y:S05]  /*1cb0*/  BRA `(.L_x_7261) ;  /* 0x0000002000007947 */ /* 0x000fea0003800000 */
.L_x_7280:
[----:B------:R-:W2:Y:S02]  /*1cc0*/  LDG.E R4, [R4.64] ;  /* 0x0000002404047981 */ /* 0x000ea4000c1e1900 */
[----:B--2---:R0:W2:Y:S02]  /*1cd0*/  I2F.U32 R19, R4 ;  /* 0x0000000400137306 */ /* 0x0040a40000201000 */
.L_x_7261:
[----:B------:R-:W-:Y:S05]  /*1ce0*/  BSYNC B6 ;  /* 0x0000000000067941 */ /* 0x000fea0003800000 */
.L_x_7255:
[----:B------:R-:W3:Y:S02]  /*1cf0*/  S2R R25, SR_TID.X ;  /* 0x0000000000197919 */ /* 0x000ee40000002100 */
[----:B---3--:R-:W-:Y:S02]  /*1d00*/  IADD3 R25, R25, 0x80, RZ ;  /* 0x0000008019197810 */ /* 0x008fe40007ffe0ff */
.L_x_7227:
[----:B-1-3--:R-:W-:Y:S05]  /*1d10*/  BSYNC B7 ;  /* 0x0000000000077941 */ /* 0x00afea0003800000 */
.L_x_7226:
[----:B------:R-:W-:Y:S01]  /*1d20*/  ISETP.GE.AND P0, PT, R25, R16, PT ;  /* 0x000000101900720c */ /* 0x000fe20003f06270 */
[----:B------:R-:W-:Y:S01]  /*1d30*/  BSSY B7, `(.L_x_7282) ;  /* 0x00001c5000077945 */ /* 0x000fe20003800000 */
[----:B------:R-:W-:-:S11]  /*1d40*/  IMAD.MOV.U32 R18, RZ, RZ, RZ ;  /* 0x000000ffff127224 */ /* 0x000fd600078e00ff */
[----:B------:R-:W-:Y:S05]  /*1d50*/  @P0 BRA `(.L_x_7283) ;  /* 0x00001c2000000947 */ /* 0x000fea0003800000 */
[----:B------:R-:W-:Y:S01]  /*1d60*/  PRMT R0, R29, 0x9910, RZ ;  /* 0x000099101d007816 */ /* 0x000fe200000000ff */
[----:B------:R-:W-:Y:S01]  /*1d70*/  IMAD R17, R2, 0x200, R25 ;  /* 0x0000020002117824 */ /* 0x000fe200078e0219 */
[----:B------:R-:W-:Y:S02]  /*1d80*/  BSSY B6, `(.L_x_7284) ;  /* 0x00000de000067945 */ /* 0x000fe40003800000 */
        /* <DEDUP_REMOVED lines=13> */
[----:B------:R-:W3:Y:S02]  /*1e60*/  LDG.E.S8 R4, [R4.64] ;  /* 0x0000002404047981 */ /* 0x000ee4000c1e1300 */
[----:B---3--:R0:W1:Y:S01]  /*1e70*/  I2F.S16 R27, R4 ;  /* 0x00000004001b7306 */ /* 0x0080620000101400 */
[----:B------:R-:W-:Y:S05]  /*1e80*/  BRA `(.L_x_7290) ;  /* 0x00000cd000007947 */ /* 0x000fea0003800000 */
.L_x_7288:
[----:B------:R-:W3:Y:S02]  /*1e90*/  LDG.E.U8 R4, [R4.64] ;  /* 0x0000002404047981 */ /* 0x000ee4000c1e1100 */
[----:B---3--:R0:W1:Y:S01]  /*1ea0*/  I2F.U16 R27, R4 ;  /* 0x00000004001b7306 */ /* 0x0080620000101000 */
[----:B------:R-:W-:Y:S05]  /*1eb0*/  BRA `(.L_x_7290) ;  /* 0x00000ca000007947 */ /* 0x000fea0003800000 */
.L_x_7287:
[----:B------:R-:W-:-:S13]  /*1ec0*/  ISETP.NE.AND P0, PT, R0, 0x2, PT ;  /* 0x000000020000780c */ /* 0x000fda0003f05270 */
[----:B------:R-:W-:Y:S05]  /*1ed0*/  @!P0 BRA `(.L_x_7291) ;  /* 0x000000a000008947 */ /* 0x000fea0003800000 */
[----:B------:R-:W-:-:S13]  /*1ee0*/  ISETP.NE.AND P0, PT, R0, 0x3, PT ;  /* 0x000000030000780c */ /* 0x000fda0003f05270 */
[----:B------:R-:W-:Y:S05]  /*1ef0*/  @!P0 BRA `(.L_x_7292) ;  /* 0x0000005000008947 */ /* 0x000fea0003800000 */
[----:B------:R-:W-:-:S13]  /*1f00*/  ISETP.NE.AND P0, PT, R0, 0x4, PT ;  /* 0x000000040000780c */ /* 0x000fda0003f05270 */
[----:B------:R-:W-:Y:S05]  /*1f10*/  @P0 BRA `(.L_x_7289) ;  /* 0x00000aa000000947 */ /* 0x000fea0003800000 */
[----:B------:R-:W3:Y:S02]  /*1f20*/  LDG.E.64 R4, [R4.64] ;  /* 0x0000002404047981 */ /* 0x000ee4000c1e1b00 */
[----:B---3--:R0:W1:Y:S01]  /*1f30*/  I2F.S64 R27, R4 ;  /* 0x00000004001b7312 */ /* 0x0080620000301400 */
[----:B------:R-:W-:Y:S05]  /*1f40*/  BRA `(.L_x_7290) ;  /* 0x00000c1000007947 */ /* 0x000fea0003800000 */
.L_x_7292:
[----:B------:R-:W3:Y:S02]  /*1f50*/  LDG.E R4, [R4.64] ;  /* 0x0000002404047981 */ /* 0x000ee4000c1e1900 */
[----:B---3--:R0:W1:Y:S01]  /*1f60*/  I2F R27, R4 ;  /* 0x00000004001b7306 */ /* 0x0080620000201400 */
[----:B------:R-:W-:Y:S05]  /*1f70*/  BRA `(.L_x_7290) ;  /* 0x00000be000007947 */ /* 0x000fea0003800000 */
.L_x_7291:
[----:B------:R-:W3:Y:S02]  /*1f80*/  LDG.E.U16 R4, [R4.64] ;  /* 0x0000002404047981 */ /* 0x000ee4000c1e1500 */
[----:B---3--:R0:W1:Y:S01]  /*1f90*/  I2F.S16 R27, R4 ;  /* 0x00000004001b7306 */ /* 0x0080620000101400 */
[----:B------:R-:W-:Y:S05]  /*1fa0*/  BRA `(.L_x_7290) ;  /* 0x00000bb000007947 */ /* 0x000fea0003800000 */
.L_x_7286:
        /* <DEDUP_REMOVED lines=8> */
.L_x_7294:
[----:B------:R-:W3:Y:S02]  /*2030*/  LDG.E.U16 R4, [R4.64] ;  /* 0x0000002404047981 */ /* 0x000ee4000c1e1500 */
[----:B---3--:R-:W-:Y:S01]  /*2040*/  HADD2.F32 R27, -RZ, R4.H0_H0 ;  /* 0x20000004ff1b7230 */ /* 0x008fe20000004100 */
[----:B------:R-:W-:Y:S05]  /*2050*/  BRA `(.L_x_7290) ;  /* 0x00000b0000007947 */ /* 0x000fea0003800000 */
.L_x_7293:
        /* <DEDUP_REMOVED lines=8> */
.L_x_7296:
[----:B------:R-:W3:Y:S02]  /*20e0*/  LDG.E.U16 R4, [R4.64] ;  /* 0x0000002404047981 */ /* 0x000ee4000c1e1500 */
[----:B---3--:R-:W-:Y:S01]  /*20f0*/  HADD2.F32 R27, -RZ, R4.H0_H0 ;  /* 0x20000004ff1b7230 */ /* 0x008fe20000004100 */
[----:B------:R-:W-:Y:S05]  /*2100*/  BRA `(.L_x_7290) ;  /* 0x00000a5000007947 */ /* 0x000fea0003800000 */
.L_x_7295:
[----:B------:R-:W3:Y:S02]  /*2110*/  LDG.E.64 R4, [R4.64] ;  /* 0x0000002404047981 */ /* 0x000ee4000c1e1b00 */
[----:B---3--:R-:W0:Y:S01]  /*2120*/  F2F.F32.F64 R27, R4 ;  /* 0x00000004001b7310 */ /* 0x008e220000301000 */
[----:B------:R-:W0:-:S14]  /*2130*/  DSETP.GEU.AND P0, PT, |R4|, c[0x2][0x0], PT ;  /* 0x008000000400762a */ /* 0x000e1c0003f0e200 */
[----:B0-----:R-:W-:Y:S01]  /*2140*/  @!P0 FMUL R27, R27, 1.175494350822287508e-38 ;  /* 0x008000001b1b8820 */ /* 0x001fe20000400000 */
[----:B------:R-:W-:Y:S05]  /*2150*/  BRA `(.L_x_7290) ;  /* 0x00000a0000007947 */ /* 0x000fea0003800000 */
.L_x_7285:
        /* <DEDUP_REMOVED lines=8> */
[----:B------:R-:W3:Y:S02]  /*21e0*/  LDG.E.U8 R4, [R4.64] ;  /* 0x0000002404047981 */ /* 0x000ee4000c1e1100 */
[----:B---3--:R-:W-:-:S04]  /*21f0*/  ISETP.NE.AND P0, PT, R4, RZ, PT ;  /* 0x000000ff0400720c */ /* 0x008fc80003f05270 */
[----:B------:R-:W-:Y:S01]  /*2200*/  FSEL R27, RZ, 1, !P0 ;  /* 0x3f800000ff1b7808 */ /* 0x000fe20004000000 */
[----:B------:R-:W-:Y:S05]  /*2210*/  BRA `(.L_x_7290) ;  /* 0x0000094000007947 */ /* 0x000fea0003800000 */
.L_x_7299:
[----:B------:R-:W3:Y:S02]  /*2220*/  LDG.E.64 R4, [R4.64] ;  /* 0x0000002404047981 */ /* 0x000ee4000c1e1b00 */
[----:B---3--:R-:W0:Y:S01]  /*2230*/  F2F.F32.F64 R27, R4 ;  /* 0x00000004001b7310 */ /* 0x008e220000301000 */
[----:B------:R-:W0:-:S14]  /*2240*/  DSETP.GEU.AND P0, PT, |R4|, c[0x2][0x0], PT ;  /* 0x008000000400762a */ /* 0x000e1c0003f0e200 */
[----:B0-----:R-:W-:Y:S01]  /*2250*/  @!P0 FMUL R27, R27, 1.175494350822287508e-38 ;  /* 0x008000001b1b8820 */ /* 0x001fe20000400000 */
[----:B------:R-:W-:Y:S05]  /*2260*/  BRA `(.L_x_7290) ;  /* 0x000008f000007947 */ /* 0x000fea0003800000 */
.L_x_7298:
[----:B------:R-:W-:-:S13]  /*2270*/  ISETP.NE.AND P0, PT, R0, 0xf, PT ;  /* 0x0000000f0000780c */ /* 0x000fda0003f05270 */
[----:B------:R-:W-:Y:S05]  /*2280*/  @!P0 BRA `(.L_x_7300) ;  /* 0x0000025000008947 */ /* 0x000fea0003800000 */
[----:B------:R-:W-:-:S13]  /*2290*/  ISETP.NE.AND P0, PT, R0, 0x17, PT ;  /* 0x000000170000780c */ /* 0x000fda0003f05270 */
[----:B------:R-:W-:Y:S05]  /*22a0*/  @!P0 BRA `(.L_x_7301) ;  /* 0x0000016000008947 */ /* 0x000fea0003800000 */
[----:B------:R-:W-:-:S13]  /*22b0*/  ISETP.NE.AND P0, PT, R0, 0x18, PT ;  /* 0x000000180000780c */ /* 0x000fda0003f05270 */
[----:B------:R-:W-:Y:S05]  /*22c0*/  @P0 BRA `(.L_x_7289) ;  /* 0x000006f000000947 */ /* 0x000fea0003800000 */
[----:B------:R-:W3:Y:S01]  /*22d0*/  LDG.E.U8 R27, [R4.64] ;  /* 0x00000024041b7981 */ /* 0x000ee2000c1e1100 */
[----:B------:R-:W-:Y:S02]  /*22e0*/  IMAD.MOV.U32 R8, RZ, RZ, -0x800000 ;  /* 0xff800000ff087424 */ /* 0x000fe400078e00ff */
[----:B---3--:R-:W-:-:S05]  /*22f0*/  IMAD.SHL.U32 R27, R27, 0x1000000, RZ ;  /* 0x010000001b1b7824 */ /* 0x008fca00078e00ff */
        /* <DEDUP_REMOVED lines=17> */
.L_x_7301:
[----:B------:R-:W3:Y:S02]  /*2410*/  LDG.E.U8 R4, [R4.64] ;  /* 0x0000002404047981 */ /* 0x000ee4000c1e1100 */
[----:B---3--:R-:W-:-:S05]  /*2420*/  IMAD.SHL.U32 R0, R4, 0x2000000, RZ ;  /* 0x0200000004007824 */ /* 0x008fca00078e00ff */
        /* <DEDUP_REMOVED lines=11> */
.L_x_7300:
[----:B------:R-:W3:Y:S02]  /*24e0*/  LDG.E.U16 R4, [R4.64] ;  /* 0x0000002404047981 */ /* 0x000ee4000c1e1500 */
[----:B---3--:R-:W-:Y:S01]  /*24f0*/  PRMT R27, RZ, 0x5410, R4 ;  /* 0x00005410ff1b7816 */ /* 0x008fe20000000004 */
[----:B------:R-:W-:Y:S05]  /*2500*/  BRA `(.L_x_7290) ;  /* 0x0000065000007947 */ /* 0x000fea0003800000 */
.L_x_7297:
        /* <DEDUP_REMOVED lines=8> */
[----:B------:R-:W3:Y:S02]  /*2590*/  LDG.E.U16 R4, [R4.64] ;  /* 0x0000002404047981 */ /* 0x000ee4000c1e1500 */
[----:B---3--:R0:W1:Y:S01]  /*25a0*/  I2F.U16 R27, R4 ;  /* 0x00000004001b7306 */ /* 0x0080620000101000 */
[----:B------:R-:W-:Y:S05]  /*25b0*/  BRA `(.L_x_7290) ;  /* 0x000005a000007947 */ /* 0x000fea0003800000 */
.L_x_7304:
[----:B------:R-:W3:Y:S01]  /*25c0*/  LDG.E.U8 R3, [R4.64] ;  /* 0x0000002404037981 */ /* 0x000ee2000c1e1100 */
[----:B------:R-:W-:Y:S01]  /*25d0*/  IMAD.MOV.U32 R27, RZ, RZ, RZ ;  /* 0x000000ffff1b7224 */ /* 0x000fe200078e00ff */
[----:B---3--:R-:W-:-:S13]  /*25e0*/  ISETP.NE.AND P0, PT, R3, RZ, PT ;  /* 0x000000ff0300720c */ /* 0x008fda0003f05270 */
        /* <DEDUP_REMOVED lines=17> */
.L_x_7306:
[----:B------:R-:W-:Y:S05]  /*2700*/  BSYNC B0 ;  /* 0x0000000000007941 */ /* 0x000fea0003800000 */
.L_x_7305:
[----:B------:R-:W-:Y:S01]  /*2710*/  IMAD.SHL.U32 R3, R3, 0x100000, RZ ;  /* 0x0010000003037824 */ /* 0x000fe200078e00ff */
[----:B------:R-:W-:-:S04]  /*2720*/  LEA R0, R0, 0x3b800000, 0x17 ;  /* 0x3b80000000007811 */ /* 0x000fc800078eb8ff */
[----:B------:R-:W-:Y:S01]  /*2730*/  LOP3.LUT R27, R0, R3, R27, 0xfe, !PT ;  /* 0x00000003001b7212 */ /* 0x000fe200078efe1b */
[----:B------:R-:W-:Y:S05]  /*2740*/  BRA `(.L_x_7290) ;  /* 0x0000041000007947 */ /* 0x000fea0003800000 */
.L_x_7303:
        /* <DEDUP_REMOVED lines=20> */
.L_x_7308:
[----:B------:R-:W-:Y:S05]  /*2890*/  BSYNC B0 ;  /* 0x0000000000007941 */ /* 0x000fea0003800000 */
.L_x_7307:
[----:B------:R-:W-:Y:S01]  /*28a0*/  IMAD.SHL.U32 R3, R3, 0x200000, RZ ;  /* 0x0020000003037824 */ /* 0x000fe200078e00ff */
[----:B------:R-:W-:-:S04]  /*28b0*/  LEA R0, R0, 0x37800000, 0x17 ;  /* 0x3780000000007811 */ /* 0x000fc800078eb8ff */
[----:B------:R-:W-:Y:S01]  /*28c0*/  LOP3.LUT R27, R0, R3, R27, 0xfe, !PT ;  /* 0x00000003001b7212 */ /* 0x000fe200078efe1b */
[----:B------:R-:W-:Y:S05]  /*28d0*/  BRA `(.L_x_7290) ;  /* 0x0000028000007947 */ /* 0x000fea0003800000 */
.L_x_7302:
[----:B------:R-:W-:-:S13]  /*28e0*/  ISETP.NE.AND P0, PT, R0, 0x1c, PT ;  /* 0x0000001c0000780c */ /* 0x000fda0003f05270 */
[----:B------:R-:W-:Y:S05]  /*28f0*/  @!P0 BRA `(.L_x_7309) ;  /* 0x0000024000008947 */ /* 0x000fea0003800000 */
[----:B------:R-:W-:-:S13]  /*2900*/  ISETP.NE.AND P0, PT, R0, 0x1d, PT ;  /* 0x0000001d0000780c */ /* 0x000fda0003f05270 */
[----:B------:R-:W-:Y:S05]  /*2910*/  @!P0 BRA `(.L_x_7310) ;  /* 0x000001f000008947 */ /* 0x000fea0003800000 */
[----:B------:R-:W-:-:S13]  /*2920*/  ISETP.NE.AND P0, PT, R0, 0x2c, PT ;  /* 0x0000002c0000780c */ /* 0x000fda0003f05270 */
[----:B------:R-:W-:Y:S05]  /*2930*/  @P0 BRA `(.L_x_7289) ;  /* 0x0000008000000947 */ /* 0x000fea0003800000 */
[----:B------:R-:W3:Y:S01]  /*2940*/  LDG.E.U8 R4, [R4.64] ;  /* 0x0000002404047981 */ /* 0x000ee2000c1e1100 */
[----:B------:R-:W-:Y:S01]  /*2950*/  IMAD.MOV.U32 R27, RZ, RZ, 0x400000 ;  /* 0x00400000ff1b7424 */ /* 0x000fe200078e00ff */
[----:B---3--:R-:W-:-:S13]  /*2960*/  ISETP.NE.AND P0, PT, R4, RZ, PT ;  /* 0x000000ff0400720c */ /* 0x008fda0003f05270 */
[----:B------:R-:W-:Y:S05]  /*2970*/  @!P0 BRA `(.L_x_7290) ;  /* 0x000001e000008947 */ /* 0x000fea0003800000 */
[----:B------:R-:W-:-:S13]  /*2980*/  ISETP.NE.AND P0, PT, R4, 0xff, PT ;  /* 0x000000ff0400780c */ /* 0x000fda0003f05270 */
[----:B------:R-:W-:Y:S02]  /*2990*/  @!P0 IMAD.MOV.U32 R27, RZ, RZ, 0x7f800001 ;  /* 0x7f800001ff1b8424 */ /* 0x000fe400078e00ff */
[----:B------:R-:W-:Y:S01]  /*29a0*/  @P0 IMAD.SHL.U32 R27, R4, 0x800000, RZ ;  /* 0x00800000041b0824 */ /* 0x000fe200078e00ff */
[----:B------:R-:W-:Y:S05]  /*29b0*/  BRA `(.L_x_7290) ;  /* 0x000001a000007947 */ /* 0x000fea0003800000 */
.L_x_7289:
        /* <DEDUP_REMOVED lines=18> */
[----:B0-2--5:R-:W-:Y:S05]  /*2ae0*/  CALL.ABS.NOINC R14 ;  /* 0x000000000e007343 */ /* 0x025fea0003c00000 */
[----:B------:R-:W-:Y:S01]  /*2af0*/  IMAD.MOV.U32 R27, RZ, RZ, RZ ;  /* 0x000000ffff1b7224 */ /* 0x000fe200078e00ff */
[----:B------:R-:W-:Y:S05]  /*2b00*/  BRA `(.L_x_7290) ;  /* 0x0000005000007947 */ /* 0x000fea0003800000 */
.L_x_7310:
[----:B------:R-:W3:Y:S02]  /*2b10*/  LDG.E.64 R4, [R4.64] ;  /* 0x0000002404047981 */ /* 0x000ee4000c1e1b00 */
[----:B---3--:R0:W1:Y:S01]  /*2b20*/  I2F.U64 R27, R4 ;  /* 0x00000004001b7312 */ /* 0x0080620000301000 */
[----:B------:R-:W-:Y:S05]  /*2b30*/  BRA `(.L_x_7290) ;  /* 0x0000002000007947 */ /* 0x000fea0003800000 */
.L_x_7309:
[----:B------:R-:W3:Y:S02]  /*2b40*/  LDG.E R4, [R4.64] ;  /* 0x0000002404047981 */ /* 0x000ee4000c1e1900 */
[----:B---3--:R0:W1:Y:S02]  /*2b50*/  I2F.U32 R27, R4 ;  /* 0x00000004001b7306 */ /* 0x0080640000201000 */
.L_x_7290:
[----:B------:R-:W-:Y:S05]  /*2b60*/  BSYNC B6 ;  /* 0x0000000000067941 */ /* 0x000fea0003800000 */
.L_x_7284:
        /* <DEDUP_REMOVED lines=16> */
[----:B---3--:R0:W3:Y:S01]  /*2c70*/  I2F.S16 R18, R4 ;  /* 0x0000000400127306 */ /* 0x0080e20000101400 */
[----:B------:R-:W-:Y:S05]  /*2c80*/  BRA `(.L_x_7317) ;  /* 0x00000cd000007947 */ /* 0x000fea0003800000 */
.L_x_7315:
[----:B------:R-:W3:Y:S02]  /*2c90*/  LDG.E.U8 R4, [R4.64] ;  /* 0x0000002404047981 */ /* 0x000ee4000c1e1100 */
[----:B---3--:R0:W3:Y:S01]  /*2ca0*/  I2F.U16 R18, R4 ;  /* 0x0000000400127306 */ /* 0x0080e20000101000 */
[----:B------:R-:W-:Y:S05]  /*2cb0*/  BRA `(.L_x_7317) ;  /* 0x00000ca000007947 */ /* 0x000fea0003800000 */
.L_x_7314:
[----:B------:R-:W-:-:S13]  /*2cc0*/  ISETP.NE.AND P0, PT, R0, 0x2, PT ;  /* 0x000000020000780c */ /* 0x000fda0003f05270 */
[----:B------:R-:W-:Y:S05]  /*2cd0*/  @!P0 BRA `(.L_x_7318) ;  /* 0x000000a000008947 */ /* 0x000fea0003800000 */
[----:B------:R-:W-:-:S13]  /*2ce0*/  ISETP.NE.AND P0, PT, R0, 0x3, PT ;  /* 0x000000030000780c */ /* 0x000fda0003f05270 */
[----:B------:R-:W-:Y:S05]  /*2cf0*/  @!P0 BRA `(.L_x_7319) ;  /* 0x0000005000008947 */ /* 0x000fea0003800000 */
[----:B------:R-:W-:-:S13]  /*2d00*/  ISETP.NE.AND P0, PT, R0, 0x4, PT ;  /* 0x000000040000780c */ /* 0x000fda0003f05270 */
[----:B------:R-:W-:Y:S05]  /*2d10*/  @P0 BRA `(.L_x_7316) ;  /* 0x00000aa000000947 */ /* 0x000fea0003800000 */
[----:B------:R-:W3:Y:S02]  /*2d20*/  LDG.E.64 R4, [R4.64] ;  /* 0x0000002404047981 */ /* 0x000ee4000c1e1b00 */
[----:B---3--:R0:W3:Y:S01]  /*2d30*/  I2F.S64 R18, R4 ;  /* 0x0000000400127312 */ /* 0x0080e20000301400 */
[----:B------:R-:W-:Y:S05]  /*2d40*/  BRA `(.L_x_7317) ;  /* 0x00000c1000007947 */ /* 0x000fea0003800000 */
.L_x_7319:
[----:B------:R-:W3:Y:S02]  /*2d50*/  LDG.E R4, [R4.64] ;  /* 0x0000002404047981 */ /* 0x000ee4000c1e1900 */
[----:B---3--:R0:W3:Y:S01]  /*2d60*/  I2F R18, R4 ;  /* 0x0000000400127306 */ /* 0x0080e20000201400 */
[----:B------:R-:W-:Y:S05]  /*2d70*/  BRA `(.L_x_7317) ;  /* 0x00000be000007947 */ /* 0x000fea0003800000 */
.L_x_7318:
[----:B------:R-:W3:Y:S02]  /*2d80*/  LDG.E.U16 R4, [R4.64] ;  /* 0x0000002404047981 */ /* 0x000ee4000c1e1500 */
[----:B---3--:R0:W3:Y:S01]  /*2d90*/  I2F.S16 R18, R4 ;  /* 0x0000000400127306 */ /* 0x0080e20000101400 */
[----:B------:R-:W-:Y:S05]  /*2da0*/  BRA `(.L_x_7317) ;  /* 0x00000bb000007947 */ /* 0x000fea0003800000 */
.L_x_7313:
        /* <DEDUP_REMOVED lines=8> */
.L_x_7321:
[----:B------:R-:W3:Y:S02]  /*2e30*/  LDG.E.U16 R4, [R4.64] ;  /* 0x0000002404047981 */ /* 0x000ee4000c1e1500 */
[----:B---3--:R-:W-:Y:S01]  /*2e40*/  HADD2.F32 R18, -RZ, R4.H0_H0 ;  /* 0x20000004ff127230 */ /* 0x008fe20000004100 */
[----:B------:R-:W-:Y:S05]  /*2e50*/  BRA `(.L_x_7317) ;  /* 0x00000b0000007947 */ /* 0x000fea0003800000 */
.L_x_7320:
        /* <DEDUP_REMOVED lines=8> */
.L_x_7323:
[----:B------:R-:W3:Y:S02]  /*2ee0*/  LDG.E.U16 R4, [R4.64] ;  /* 0x0000002404047981 */ /* 0x000ee4000c1e1500 */
[----:B---3--:R-:W-:Y:S01]  /*2ef0*/  HADD2.F32 R18, -RZ, R4.H0_H0 ;  /* 0x20000004ff127230 */ /* 0x008fe20000004100 */
[----:B------:R-:W-:Y:S05]  /*2f00*/  BRA `(.L_x_7317) ;  /* 0x00000a5000007947 */ /* 0x000fea0003800000 */
.L_x_7322:
[----:B------:R-:W3:Y:S02]  /*2f10*/  LDG.E.64 R4, [R4.64] ;  /* 0x0000002404047981 */ /* 0x000ee4000c1e1b00 */
[----:B---3--:R-:W0:Y:S01]  /*2f20*/  F2F.F32.F64 R18, R4 ;  /* 0x0000000400127310 */ /* 0x008e220000301000 */
[----:B------:R-:W0:-:S14]  /*2f30*/  DSETP.GEU.AND P0, PT, |R4|, c[0x2][0x0], PT ;  /* 0x008000000400762a */ /* 0x000e1c0003f0e200 */
[----:B0-----:R-:W-:Y:S01]  /*2f40*/  @!P0 FMUL R18, R18, 1.175494350822287508e-38 ;  /* 0x0080000012128820 */ /* 0x001fe20000400000 */
[----:B------:R-:W-:Y:S05]  /*2f50*/  BRA `(.L_x_7317) ;  /* 0x00000a0000007947 */ /* 0x000fea0003800000 */
.L_x_7312:
        /* <DEDUP_REMOVED lines=12> */
.L_x_7326:
[----:B------:R-:W3:Y:S02]  /*3020*/  LDG.E.64 R4, [R4.64] ;  /* 0x0000002404047981 */ /* 0x000ee4000c1e1b00 */
[----:B---3--:R-:W0:Y:S01]  /*3030*/  F2F.F32.F64 R18, R4 ;  /* 0x0000000400127310 */ /* 0x008e220000301000 */
[----:B------:R-:W0:-:S14]  /*3040*/  DSETP.GEU.AND P0, PT, |R4|, c[0x2][0x0], PT ;  /* 0x008000000400762a */ /* 0x000e1c0003f0e200 */
[----:B0-----:R-:W-:Y:S01]  /*3050*/  @!P0 FMUL R18, R18, 1.175494350822287508e-38 ;  /* 0x0080000012128820 */ /* 0x001fe20000400000 */
[----:B------:R-:W-:Y:S05]  /*3060*/  BRA `(.L_x_7317) ;  /* 0x000008f000007947 */ /* 0x000fea0003800000 */
.L_x_7325:
        /* <DEDUP_REMOVED lines=26> */
.L_x_7328:
        /* <DEDUP_REMOVED lines=13> */
.L_x_7327:
[----:B------:R-:W3:Y:S02]  /*32e0*/  LDG.E.U16 R4, [R4.64] ;  /* 0x0000002404047981 */ /* 0x000ee4000c1e1500 */
[----:B---3--:R-:W-:Y:S01]  /*32f0*/  PRMT R18, RZ, 0x5410, R4 ;  /* 0x00005410ff127816 */ /* 0x008fe20000000004 */
[----:B------:R-:W-:Y:S05]  /*3300*/  BRA `(.L_x_7317) ;  /* 0x0000065000007947 */ /* 0x000fea0003800000 */
.L_x_7324:
        /* <DEDUP_REMOVED lines=9> */
[----:B---3--:R0:W3:Y:S01]  /*33a0*/  I2F.U16 R18, R4 ;  /* 0x0000000400127306 */ /* 0x0080e20000101000 */
[----:B------:R-:W-:Y:S05]  /*33b0*/  BRA `(.L_x_7317) ;  /* 0x000005a000007947 */ /* 0x000fea0003800000 */
.L_x_7331:
        /* <DEDUP_REMOVED lines=20> */
.L_x_7333:
[----:B------:R-:W-:Y:S05]  /*3500*/  BSYNC B0 ;  /* 0x0000000000007941 */ /* 0x000fea0003800000 */
.L_x_7332:
[----:B------:R-:W-:Y:S01]  /*3510*/  IMAD.SHL.U32 R3, R3, 0x100000, RZ ;  /* 0x0010000003037824 */ /* 0x000fe200078e00ff */
[----:B------:R-:W-:-:S04]  /*3520*/  LEA R5, R0, 0x3b800000, 0x17 ;  /* 0x3b80000000057811 */ /* 0x000fc800078eb8ff */
[----:B------:R-:W-:Y:S01]  /*3530*/  LOP3.LUT R18, R5, R3, R18, 0xfe, !PT ;  /* 0x0000000305127212 */ /* 0x000fe200078efe12 */
[----:B------:R-:W-:Y:S05]  /*3540*/  BRA `(.L_x_7317) ;  /* 0x0000041000007947 */ /* 0x000fea0003800000 */
.L_x_7330:
        /* <DEDUP_REMOVED lines=20> */
.L_x_7335:
[----:B------:R-:W-:Y:S05]  /*3690*/  BSYNC B0 ;  /* 0x0000000000007941 */ /* 0x000fea0003800000 */
.L_x_7334:
[----:B------:R-:W-:Y:S01]  /*36a0*/  IMAD.SHL.U32 R3, R3, 0x200000, RZ ;  /* 0x0020000003037824 */ /* 0x000fe200078e00ff */
[----:B------:R-:W-:-:S04]  /*36b0*/  LEA R5, R0, 0x37800000, 0x17 ;  /* 0x3780000000057811 */ /* 0x000fc800078eb8ff */
[----:B------:R-:W-:Y:S01]  /*36c0*/  LOP3.LUT R18, R5, R3, R18, 0xfe, !PT ;  /* 0x0000000305127212 */ /* 0x000fe200078efe12 */
[----:B------:R-:W-:Y:S05]  /*36d0*/  BRA `(.L_x_7317) ;  /* 0x0000028000007947 */ /* 0x000fea0003800000 */
.L_x_7329:
        /* <DEDUP_REMOVED lines=14> */
.L_x_7316:
        /* <DEDUP_REMOVED lines=18> */
[----:B012--5:R-:W-:Y:S05]  /*38e0*/  CALL.ABS.NOINC R14 ;  /* 0x000000000e007343 */ /* 0x027fea0003c00000 */
[----:B------:R-:W-:Y:S01]  /*38f0*/  IMAD.MOV.U32 R18, RZ, RZ, RZ ;  /* 0x000000ffff127224 */ /* 0x000fe200078e00ff */
[----:B------:R-:W-:Y:S05]  /*3900*/  BRA `(.L_x_7317) ;  /* 0x0000005000007947 */ /* 0x000fea0003800000 */
.L_x_7337:
[----:B------:R-:W3:Y:S02]  /*3910*/  LDG.E.64 R4, [R4.64] ;  /* 0x0000002404047981 */ /* 0x000ee4000c1e1b00 */
[----:B---3--:R0:W3:Y:S01]  /*3920*/  I2F.U64 R18, R4 ;  /* 0x0000000400127312 */ /* 0x0080e20000301000 */
[----:B------:R-:W-:Y:S05]  /*3930*/  BRA `(.L_x_7317) ;  /* 0x0000002000007947 */ /* 0x000fea0003800000 */
.L_x_7336:
[----:B------:R-:W3:Y:S02]  /*3940*/  LDG.E R4, [R4.64] ;  /* 0x0000002404047981 */ /* 0x000ee4000c1e1900 */
[----:B---3--:R0:W3:Y:S02]  /*3950*/  I2F.U32 R18, R4 ;  /* 0x0000000400127306 */ /* 0x0080e40000201000 */
.L_x_7317:
[----:B------:R-:W-:Y:S05]  /*3960*/  BSYNC B6 ;  /* 0x0000000000067941 */ /* 0x000fea0003800000 */
.L_x_7311:
[----:B------:R-:W-:Y:S02]  /*3970*/  IADD3 R25, R25, 0x80, RZ ;  /* 0x0000008019197810 */ /* 0x000fe40007ffe0ff */
.L_x_7283:
[----:B------:R-:W-:Y:S05]  /*3980*/  BSYNC B7 ;  /* 0x0000000000077941 */ /* 0x000fea0003800000 */
.L_x_7282:
[----:B------:R-:W-:Y:S01]  /*3990*/  ISETP.GE.AND P0, PT, R25, R16, PT ;  /* 0x000000101900720c */ /* 0x000fe20003f06270 */
[----:B------:R-:W-:Y:S01]  /*39a0*/  BSSY B7, `(.L_x_7338) ;  /* 0x00001c6000077945 */ /* 0x000fe20003800000 */
[----:B------:R-:W-:Y:S01]  /*39b0*/  IMAD.MOV.U32 R17, RZ, RZ, RZ ;  /* 0x000000ffff117224 */ /* 0x000fe200078e00ff */
[----:B------:R-:W-:-:S10]  /*39c0*/  CS2R R22, SRZ ;  /* 0x0000000000167805 */ /* 0x000fd4000001ff00 */
        /* <DEDUP_REMOVED lines=17> */
[----:B------:R-:W4:Y:S02]  /*3ae0*/  LDG.E.S8 R4, [R4.64] ;  /* 0x0000002404047981 */ /* 0x000f24000c1e1300 */
[----:B----4-:R0:W4:Y:S01]  /*3af0*/  I2F.S16 R22, R4 ;  /* 0x0000000400167306 */ /* 0x0101220000101400 */
[----:B------:R-:W-:Y:S05]  /*3b00*/  BRA `(.L_x_7346) ;  /* 0x00000cd000007947 */ /* 0x000fea0003800000 */
.L_x_7344:
[----:B------:R-:W4:Y:S02]  /*3b10*/  LDG.E.U8 R4, [R4.64] ;  /* 0x0000002404047981 */ /* 0x000f24000c1e1100 */
[----:B----4-:R0:W4:Y:S01]  /*3b20*/  I2F.U16 R22, R4 ;  /* 0x0000000400167306 */ /* 0x0101220000101000 */
[----:B------:R-:W-:Y:S05]  /*3b30*/  BRA `(.L_x_7346) ;  /* 0x00000ca000007947 */ /* 0x000fea0003800000 */
.L_x_7343:
[----:B------:R-:W-:-:S13]  /*3b40*/  ISETP.NE.AND P0, PT, R0, 0x2, PT ;  /* 0x000000020000780c */ /* 0x000fda0003f05270 */
[----:B------:R-:W-:Y:S05]  /*3b50*/  @!P0 BRA `(.L_x_7347) ;  /* 0x000000a000008947 */ /* 0x000fea0003800000 */
[----:B------:R-:W-:-:S13]  /*3b60*/  ISETP.NE.AND P0, PT, R0, 0x3, PT ;  /* 0x000000030000780c */ /* 0x000fda0003f05270 */
[----:B------:R-:W-:Y:S05]  /*3b70*/  @!P0 BRA `(.L_x_7348) ;  /* 0x0000005000008947 */ /* 0x000fea0003800000 */
[----:B------:R-:W-:-:S13]  /*3b80*/  ISETP.NE.AND P0, PT, R0, 0x4, PT ;  /* 0x000000040000780c */ /* 0x000fda0003f05270 */
[----:B------:R-:W-:Y:S05]  /*3b90*/  @P0 BRA `(.L_x_7345) ;  /* 0x00000aa000000947 */ /* 0x000fea0003800000 */
[----:B------:R-:W4:Y:S02]  /*3ba0*/  LDG.E.64 R4, [R4.64] ;  /* 0x0000002404047981 */ /* 0x000f24000c1e1b00 */
[----:B----4-:R0:W4:Y:S01]  /*3bb0*/  I2F.S64 R22, R4 ;  /* 0x0000000400167312 */ /* 0x0101220000301400 */
[----:B------:R-:W-:Y:S05]  /*3bc0*/  BRA `(.L_x_7346) ;  /* 0x00000c1000007947 */ /* 0x000fea0003800000 */
.L_x_7348:
[----:B------:R-:W4:Y:S02]  /*3bd0*/  LDG.E R4, [R4.64] ;  /* 0x0000002404047981 */ /* 0x000f24000c1e1900 */
[----:B----4-:R0:W4:Y:S01]  /*3be0*/  I2F R22, R4 ;  /* 0x0000000400167306 */ /* 0x0101220000201400 */
[----:B------:R-:W-:Y:S05]  /*3bf0*/  BRA `(.L_x_7346) ;  /* 0x00000be000007947 */ /* 0x000fea0003800000 */
.L_x_7347:
[----:B------:R-:W4:Y:S02]  /*3c00*/  LDG.E.U16 R4, [R4.64] ;  /* 0x0000002404047981 */ /* 0x000f24000c1e1500 */
[----:B----4-:R0:W4:Y:S01]  /*3c10*/  I2F.S16 R22, R4 ;  /* 0x0000000400167306 */ /* 0x0101220000101400 */
[----:B------:R-:W-:Y:S05]  /*3c20*/  BRA `(.L_x_7346) ;  /* 0x00000bb000007947 */ /* 0x000fea0003800000 */
.L_x_7342:
        /* <DEDUP_REMOVED lines=8> */
.L_x_7350:
[----:B------:R-:W4:Y:S02]  /*3cb0*/  LDG.E.U16 R4, [R4.64] ;  /* 0x0000002404047981 */ /* 0x000f24000c1e1500 */
[----:B----4-:R-:W-:Y:S01]  /*3cc0*/  HADD2.F32 R22, -RZ, R4.H0_H0 ;  /* 0x20000004ff167230 */ /* 0x010fe20000004100 */
[----:B------:R-:W-:Y:S05]  /*3cd0*/  BRA `(.L_x_7346) ;  /* 0x00000b0000007947 */ /* 0x000fea0003800000 */
.L_x_7349:
        /* <DEDUP_REMOVED lines=8> */
.L_x_7352:
[----:B------:R-:W4:Y:S02]  /*3d60*/  LDG.E.U16 R4, [R4.64] ;  /* 0x0000002404047981 */ /* 0x000f24000c1e1500 */
[----:B----4-:R-:W-:Y:S01]  /*3d70*/  HADD2.F32 R22, -RZ, R4.H0_H0 ;  /* 0x20000004ff167230 */ /* 0x010fe20000004100 */
[----:B------:R-:W-:Y:S05]  /*3d80*/  BRA `(.L_x_7346) ;  /* 0x00000a5000007947 */ /* 0x000fea0003800000 */
.L_x_7351:
[----:B------:R-:W4:Y:S02]  /*3d90*/  LDG.E.64 R4, [R4.64] ;  /* 0x0000002404047981 */ /* 0x000f24000c1e1b00 */
[----:B----4-:R-:W0:Y:S01]  /*3da0*/  F2F.F32.F64 R22, R4 ;  /* 0x0000000400167310 */ /* 0x010e220000301000 */
[----:B------:R-:W0:-:S14]  /*3db0*/  DSETP.GEU.AND P0, PT, |R4|, c[0x2][0x0], PT ;  /* 0x008000000400762a */ /* 0x000e1c0003f0e200 */
[----:B0-----:R-:W-:Y:S01]  /*3dc0*/  @!P0 FMUL R22, R22, 1.175494350822287508e-38 ;  /* 0x0080000016168820 */ /* 0x001fe20000400000 */
[----:B------:R-:W-:Y:S05]  /*3dd0*/  BRA `(.L_x_7346) ;  /* 0x00000a0000007947 */ /* 0x000fea0003800000 */
.L_x_7341:
        /* <DEDUP_REMOVED lines=8> */
[----:B------:R-:W4:Y:S02]  /*3e60*/  LDG.E.U8 R4, [R4.64] ;  /* 0x0000002404047981 */ /* 0x000f24000c1e1100 */
[----:B----4-:R-:W-:-:S04]  /*3e70*/  ISETP.NE.AND P0, PT, R4, RZ, PT ;  /* 0x000000ff0400720c */ /* 0x010fc80003f05270 */
[----:B------:R-:W-:Y:S01]  /*3e80*/  FSEL R22, RZ, 1, !P0 ;  /* 0x3f800000ff167808 */ /* 0x000fe20004000000 */
[----:B------:R-:W-:Y:S05]  /*3e90*/  BRA `(.L_x_7346) ;  /* 0x0000094000007947 */ /* 0x000fea0003800000 */
.L_x_7355:
[----:B------:R-:W4:Y:S02]  /*3ea0*/  LDG.E.64 R4, [R4.64] ;  /* 0x0000002404047981 */ /* 0x000f24000c1e1b00 */
[----:B----4-:R-:W0:Y:S01]  /*3eb0*/  F2F.F32.F64 R22, R4 ;  /* 0x0000000400167310 */ /* 0x010e220000301000 */
[----:B------:R-:W0:-:S14]  /*3ec0*/  DSETP.GEU.AND P0, PT, |R4|, c[0x2][0x0], PT ;  /* 0x008000000400762a */ /* 0x000e1c0003f0e200 */
[----:B0-----:R-:W-:Y:S01]  /*3ed0*/  @!P0 FMUL R22, R22, 1.175494350822287508e-38 ;  /* 0x0080000016168820 */ /* 0x001fe20000400000 */
[----:B------:R-:W-:Y:S05]  /*3ee0*/  BRA `(.L_x_7346) ;  /* 0x000008f000007947 */ /* 0x000fea0003800000 */
.L_x_7354:
[----:B------:R-:W-:-:S13]  /*3ef0*/  ISETP.NE.AND P0, PT, R0, 0xf, PT ;  /* 0x0000000f0000780c */ /* 0x000fda0003f05270 */
[----:B------:R-:W-:Y:S05]  /*3f00*/  @!P0 BRA `(.L_x_7356) ;  /* 0x0000025000008947 */ /* 0x000fea0003800000 */
[----:B------:R-:W-:-:S13]  /*3f10*/  ISETP.NE.AND P0, PT, R0, 0x17, PT ;  /* 0x000000170000780c */ /* 0x000fda0003f05270 */
[----:B------:R-:W-:Y:S05]  /*3f20*/  @!P0 BRA `(.L_x_7357) ;  /* 0x0000016000008947 */ /* 0x000fea0003800000 */
[----:B------:R-:W-:-:S13]  /*3f30*/  ISETP.NE.AND P0, PT, R0, 0x18, PT ;  /* 0x000000180000780c */ /* 0x000fda0003f05270 */
[----:B------:R-:W-:Y:S05]  /*3f40*/  @P0 BRA `(.L_x_7345) ;  /* 0x000006f000000947 */ /* 0x000fea0003800000 */
[----:B------:R-:W4:Y:S01]  /*3f50*/  LDG.E.U8 R22, [R4.64] ;  /* 0x0000002404167981 */ /* 0x000f22000c1e1100 */
[----:B------:R-:W-:Y:S02]  /*3f60*/  IMAD.MOV.U32 R8, RZ, RZ, -0x800000 ;  /* 0xff800000ff087424 */ /* 0x000fe400078e00ff */
[----:B----4-:R-:W-:-:S05]  /*3f70*/  IMAD.SHL.U32 R22, R22, 0x1000000, RZ ;  /* 0x0100000016167824 */ /* 0x010fca00078e00ff */
        /* <DEDUP_REMOVED lines=17> */
.L_x_7357:
[----:B------:R-:W4:Y:S02]  /*4090*/  LDG.E.U8 R4, [R4.64] ;  /* 0x0000002404047981 */ /* 0x000f24000c1e1100 */
[----:B----4-:R-:W-:-:S05]  /*40a0*/  IMAD.SHL.U32 R0, R4, 0x2000000, RZ ;  /* 0x0200000004007824 */ /* 0x010fca00078e00ff */
        /* <DEDUP_REMOVED lines=11> */
.L_x_7356:
[----:B------:R-:W4:Y:S02]  /*4160*/  LDG.E.U16 R4, [R4.64] ;  /* 0x0000002404047981 */ /* 0x000f24000c1e1500 */
[----:B----4-:R-:W-:Y:S01]  /*4170*/  PRMT R22, RZ, 0x5410, R4 ;  /* 0x00005410ff167816 */ /* 0x010fe20000000004 */
[----:B------:R-:W-:Y:S05]  /*4180*/  BRA `(.L_x_7346) ;  /* 0x0000065000007947 */ /* 0x000fea0003800000 */
.L_x_7353:
        /* <DEDUP_REMOVED lines=8> */
[----:B------:R-:W4:Y:S02]  /*4210*/  LDG.E.U16 R4, [R4.64] ;  /* 0x0000002404047981 */ /* 0x000f24000c1e1500 */
[----:B----4-:R0:W4:Y:S01]  /*4220*/  I2F.U16 R22, R4 ;  /* 0x0000000400167306 */ /* 0x0101220000101000 */
[----:B------:R-:W-:Y:S05]  /*4230*/  BRA `(.L_x_7346) ;  /* 0x000005a000007947 */ /* 0x000fea0003800000 */
.L_x_7360:
[----:B------:R-:W4:Y:S01]  /*4240*/  LDG.E.U8 R3, [R4.64] ;  /* 0x0000002404037981 */ /* 0x000f22000c1e1100 */
[----:B------:R-:W-:Y:S01]  /*4250*/  IMAD.MOV.U32 R22, RZ, RZ, RZ ;  /* 0x000000ffff167224 */ /* 0x000fe200078e00ff */
[----:B----4-:R-:W-:-:S13]  /*4260*/  ISETP.NE.AND P0, PT, R3, RZ, PT ;  /* 0x000000ff0300720c */ /* 0x010fda0003f05270 */
        /* <DEDUP_REMOVED lines=17> */
.L_x_7362:
[----:B------:R-:W-:Y:S05]  /*4380*/  BSYNC B0 ;  /* 0x0000000000007941 */ /* 0x000fea0003800000 */
.L_x_7361:
[----:B------:R-:W-:Y:S01]  /*4390*/  IMAD.SHL.U32 R3, R3, 0x100000, RZ ;  /* 0x0010000003037824 */ /* 0x000fe200078e00ff */
[----:B------:R-:W-:-:S04]  /*43a0*/  LEA R5, R0, 0x3b800000, 0x17 ;  /* 0x3b80000000057811 */ /* 0x000fc800078eb8ff */
[----:B------:R-:W-:Y:S01]  /*43b0*/  LOP3.LUT R22, R5, R3, R22, 0xfe, !PT ;  /* 0x0000000305167212 */ /* 0x000fe200078efe16 */
[----:B------:R-:W-:Y:S05]  /*43c0*/  BRA `(.L_x_7346) ;  /* 0x0000041000007947 */ /* 0x000fea0003800000 */
.L_x_7359:
        /* <DEDUP_REMOVED lines=20> */
.L_x_7364:
[----:B------:R-:W-:Y:S05]  /*4510*/  BSYNC B0 ;  /* 0x0000000000007941 */ /* 0x000fea0003800000 */
.L_x_7363:
[----:B------:R-:W-:Y:S01]  /*4520*/  IMAD.SHL.U32 R3, R3, 0x200000, RZ ;  /* 0x0020000003037824 */ /* 0x000fe200078e00ff */
[----:B------:R-:W-:-:S04]  /*4530*/  LEA R5, R0, 0x37800000, 0x17 ;  /* 0x3780000000057811 */ /* 0x000fc800078eb8ff */
[----:B------:R-:W-:Y:S01]  /*4540*/  LOP3.LUT R22, R5, R3, R22, 0xfe, !PT ;  /* 0x0000000305167212 */ /* 0x000fe200078efe16 */
[----:B------:R-:W-:Y:S05]  /*4550*/  BRA `(.L_x_7346) ;  /* 0x0000028000007947 */ /* 0x000fea0003800000 */
.L_x_7358:
[----:B------:R-:W-:-:S13]  /*4560*/  ISETP.NE.AND P0, PT, R0, 0x1c, PT ;  /* 0x0000001c0000780c */ /* 0x000fda0003f05270 */
[----:B------:R-:W-:Y:S05]  /*4570*/  @!P0 BRA `(.L_x_7365) ;  /* 0x0000024000008947 */ /* 0x000fea0003800000 */
[----:B------:R-:W-:-:S13]  /*4580*/  ISETP.NE.AND P0, PT, R0, 0x1d, PT ;  /* 0x0000001d0000780c */ /* 0x000fda0003f05270 */
[----:B------:R-:W-:Y:S05]  /*4590*/  @!P0 BRA `(.L_x_7366) ;  /* 0x000001f000008947 */ /* 0x000fea0003800000 */
[----:B------:R-:W-:-:S13]  /*45a0*/  ISETP.NE.AND P0, PT, R0, 0x2c, PT ;  /* 0x0000002c0000780c */ /* 0x000fda0003f05270 */
[----:B------:R-:W-:Y:S05]  /*45b0*/  @P0 BRA `(.L_x_7345) ;  /* 0x0000008000000947 */ /* 0x000fea0003800000 */
[----:B------:R-:W4:Y:S01]  /*45c0*/  LDG.E.U8 R4, [R4.64] ;  /* 0x0000002404047981 */ /* 0x000f22000c1e1100 */
[----:B------:R-:W-:Y:S01]  /*45d0*/  IMAD.MOV.U32 R22, RZ, RZ, 0x400000 ;  /* 0x00400000ff167424 */ /* 0x000fe200078e00ff */
[----:B----4-:R-:W-:-:S13]  /*45e0*/  ISETP.NE.AND P0, PT, R4, RZ, PT ;  /* 0x000000ff0400720c */ /* 0x010fda0003f05270 */
[----:B------:R-:W-:Y:S05]  /*45f0*/  @!P0 BRA `(.L_x_7346) ;  /* 0x000001e000008947 */ /* 0x000fea0003800000 */
[----:B------:R-:W-:-:S13]  /*4600*/  ISETP.NE.AND P0, PT, R4, 0xff, PT ;  /* 0x000000ff0400780c */ /* 0x000fda0003f05270 */
[----:B------:R-:W-:Y:S02]  /*4610*/  @!P0 IMAD.MOV.U32 R22, RZ, RZ, 0x7f800001 ;  /* 0x7f800001ff168424 */ /* 0x000fe400078e00ff */
[----:B------:R-:W-:Y:S01]  /*4620*/  @P0 IMAD.SHL.U32 R22, R4, 0x800000, RZ ;  /* 0x0080000004160824 */ /* 0x000fe200078e00ff */
[----:B------:R-:W-:Y:S05]  /*4630*/  BRA `(.L_x_7346) ;  /* 0x000001a000007947 */ /* 0x000fea0003800000 */
.L_x_7345:
        /* <DEDUP_REMOVED lines=18> */
[----:B0123-5:R-:W-:Y:S05]  /*4760*/  CALL.ABS.NOINC R14 ;  /* 0x000000000e007343 */ /* 0x02ffea0003c00000 */
[----:B------:R-:W-:Y:S01]  /*4770*/  IMAD.MOV.U32 R22, RZ, RZ, RZ ;  /* 0x000000ffff167224 */ /* 0x000fe200078e00ff */
[----:B------:R-:W-:Y:S05]  /*4780*/  BRA `(.L_x_7346) ;  /* 0x0000005000007947 */ /* 0x000fea0003800000 */
.L_x_7366:
[----:B------:R-:W4:Y:S02]  /*4790*/  LDG.E.64 R4, [R4.64] ;  /* 0x0000002404047981 */ /* 0x000f24000c1e1b00 */
[----:B----4-:R0:W4:Y:S01]  /*47a0*/  I2F.U64 R22, R4 ;  /* 0x0000000400167312 */ /* 0x0101220000301000 */
[----:B------:R-:W-:Y:S05]  /*47b0*/  BRA `(.L_x_7346) ;  /* 0x0000002000007947 */ /* 0x000fea0003800000 */
.L_x_7365:
[----:B------:R-:W4:Y:S02]  /*47c0*/  LDG.E R4, [R4.64] ;  /* 0x0000002404047981 */ /* 0x000f24000c1e1900 */
[----:B----4-:R0:W4:Y:S02]  /*47d0*/  I2F.U32 R22, R4 ;  /* 0x0000000400167306 */ /* 0x0101240000201000 */
.L_x_7346:
[----:B------:R-:W-:Y:S05]  /*47e0*/  BSYNC B6 ;  /* 0x0000000000067941 */ /* 0x000fea0003800000 */
.L_x_7340:
        /* <DEDUP_REMOVED lines=15> */
[----:B----4-:R-:W4:Y:S02]  /*48e0*/  LDG.E.S8 R4, [R4.64] ;  /* 0x0000002404047981 */ /* 0x010f24000c1e1300 */
[----:B----4-:R0:W4:Y:S01]  /*48f0*/  I2F.S16 R23, R4 ;  /* 0x0000000400177306 */ /* 0x0101220000101400 */
[----:B------:R-:W-:Y:S05]  /*4900*/  BRA `(.L_x_7373) ;  /* 0x00000cd000007947 */ /* 0x000fea0003800000 */
.L_x_7371:
[----:B----4-:R-:W4:Y:S02]  /*4910*/  LDG.E.U8 R4, [R4.64] ;  /* 0x0000002404047981 */ /* 0x010f24000c1e1100 */
[----:B----4-:R0:W4:Y:S01]  /*4920*/  I2F.U16 R23, R4 ;  /* 0x0000000400177306 */ /* 0x0101220000101000 */
[----:B------:R-:W-:Y:S05]  /*4930*/  BRA `(.L_x_7373) ;  /* 0x00000ca000007947 */ /* 0x000fea0003800000 */
.L_x_7370:
[----:B------:R-:W-:-:S13]  /*4940*/  ISETP.NE.AND P0, PT, R0, 0x2, PT ;  /* 0x000000020000780c */ /* 0x000fda0003f05270 */
[----:B------:R-:W-:Y:S05]  /*4950*/  @!P0 BRA `(.L_x_7374) ;  /* 0x000000a000008947 */ /* 0x000fea0003800000 */
[----:B------:R-:W-:-:S13]  /*4960*/  ISETP.NE.AND P0, PT, R0, 0x3, PT ;  /* 0x000000030000780c */ /* 0x000fda0003f05270 */
[----:B------:R-:W-:Y:S05]  /*4970*/  @!P0 BRA `(.L_x_7375) ;  /* 0x0000005000008947 */ /* 0x000fea0003800000 */
[----:B------:R-:W-:-:S13]  /*4980*/  ISETP.NE.AND P0, PT, R0, 0x4, PT ;  /* 0x000000040000780c */ /* 0x000fda0003f05270 */
[----:B------:R-:W-:Y:S05]  /*4990*/  @P0 BRA `(.L_x_7372) ;  /* 0x00000aa000000947 */ /* 0x000fea0003800000 */
[----:B----4-:R-:W4:Y:S02]  /*49a0*/  LDG.E.64 R4, [R4.64] ;  /* 0x0000002404047981 */ /* 0x010f24000c1e1b00 */
[----:B----4-:R0:W4:Y:S01]  /*49b0*/  I2F.S64 R23, R4 ;  /* 0x0000000400177312 */ /* 0x0101220000301400 */
[----:B------:R-:W-:Y:S05]  /*49c0*/  BRA `(.L_x_7373) ;  /* 0x00000c1000007947 */ /* 0x000fea0003800000 */
.L_x_7375:
[----:B----4-:R-:W4:Y:S02]  /*49d0*/  LDG.E R4, [R4.64] ;  /* 0x0000002404047981 */ /* 0x010f24000c1e1900 */
[----:B----4-:R0:W4:Y:S01]  /*49e0*/  I2F R23, R4 ;  /* 0x0000000400177306 */ /* 0x0101220000201400 */
[----:B------:R-:W-:Y:S05]  /*49f0*/  BRA `(.L_x_7373) ;  /* 0x00000be000007947 */ /* 0x000fea0003800000 */
.L_x_7374:
[----:B----4-:R-:W4:Y:S02]  /*4a00*/  LDG.E.U16 R4, [R4.64] ;  /* 0x0000002404047981 */ /* 0x010f24000c1e1500 */
[----:B----4-:R0:W4:Y:S01]  /*4a10*/  I2F.S16 R23, R4 ;  /* 0x0000000400177306 */ /* 0x0101220000101400 */
[----:B------:R-:W-:Y:S05]  /*4a20*/  BRA `(.L_x_7373) ;  /* 0x00000bb000007947 */ /* 0x000fea0003800000 */
.L_x_7369:
        /* <DEDUP_REMOVED lines=8> */
.L_x_7377:
[----:B----4-:R-:W4:Y:S02]  /*4ab0*/  LDG.E.U16 R4, [R4.64] ;  /* 0x0000002404047981 */ /* 0x010f24000c1e1500 */
[----:B----4-:R-:W-:Y:S01]  /*4ac0*/  HADD2.F32 R23, -RZ, R4.H0_H0 ;  /* 0x20000004ff177230 */ /* 0x010fe20000004100 */
[----:B------:R-:W-:Y:S05]  /*4ad0*/  BRA `(.L_x_7373) ;  /* 0x00000b0000007947 */ /* 0x000fea0003800000 */
.L_x_7376:
        /* <DEDUP_REMOVED lines=8> */
.L_x_7379:
[----:B----4-:R-:W4:Y:S02]  /*4b60*/  LDG.E.U16 R4, [R4.64] ;  /* 0x0000002404047981 */ /* 0x010f24000c1e1500 */
[----:B----4-:R-:W-:Y:S01]  /*4b70*/  HADD2.F32 R23, -RZ, R4.H0_H0 ;  /* 0x20000004ff177230 */ /* 0x010fe20000004100 */
[----:B------:R-:W-:Y:S05]  /*4b80*/  BRA `(.L_x_7373) ;  /* 0x00000a5000007947 */ /* 0x000fea0003800000 */
.L_x_7378:
[----:B----4-:R-:W4:Y:S02]  /*4b90*/  LDG.E.64 R4, [R4.64] ;  /* 0x0000002404047981 */ /* 0x010f24000c1e1b00 */
[----:B----4-:R-:W0:Y:S01]  /*4ba0*/  F2F.F32.F64 R23, R4 ;  /* 0x0000000400177310 */ /* 0x010e220000301000 */
[----:B------:R-:W0:-:S14]  /*4bb0*/  DSETP.GEU.AND P0, PT, |R4|, c[0x2][0x0], PT ;  /* 0x008000000400762a */ /* 0x000e1c0003f0e200 */
[----:B0-----:R-:W-:Y:S01]  /*4bc0*/  @!P0 FMUL R23, R23, 1.175494350822287508e-38 ;  /* 0x0080000017178820 */ /* 0x001fe20000400000 */
[----:B------:R-:W-:Y:S05]  /*4bd0*/  BRA `(.L_x_7373) ;  /* 0x00000a0000007947 */ /* 0x000fea0003800000 */
.L_x_7368:
        /* <DEDUP_REMOVED lines=8> */
[----:B----4-:R-:W4:Y:S02]  /*4c60*/  LDG.E.U8 R4, [R4.64] ;  /* 0x0000002404047981 */ /* 0x010f24000c1e1100 */
[----:B----4-:R-:W-:-:S04]  /*4c70*/  ISETP.NE.AND P0, PT, R4, RZ, PT ;  /* 0x000000ff0400720c */ /* 0x010fc80003f05270 */
[----:B------:R-:W-:Y:S01]  /*4c80*/  FSEL R23, RZ, 1, !P0 ;  /* 0x3f800000ff177808 */ /* 0x000fe20004000000 */
[----:B------:R-:W-:Y:S05]  /*4c90*/  BRA `(.L_x_7373) ;  /* 0x0000094000007947 */ /* 0x000fea0003800000 */
.L_x_7382:
[----:B----4-:R-:W4:Y:S02]  /*4ca0*/  LDG.E.64 R4, [R4.64] ;  /* 0x0000002404047981 */ /* 0x010f24000c1e1b00 */
[----:B----4-:R-:W0:Y:S01]  /*4cb0*/  F2F.F32.F64 R23, R4 ;  /* 0x0000000400177310 */ /* 0x010e220000301000 */
[----:B------:R-:W0:-:S14]  /*4cc0*/  DSETP.GEU.AND P0, PT, |R4|, c[0x2][0x0], PT ;  /* 0x008000000400762a */ /* 0x000e1c0003f0e200 */
[----:B0-----:R-:W-:Y:S01]  /*4cd0*/  @!P0 FMUL R23, R23, 1.175494350822287508e-38 ;  /* 0x0080000017178820 */ /* 0x001fe20000400000 */
[----:B------:R-:W-:Y:S05]  /*4ce0*/  BRA `(.L_x_7373) ;  /* 0x000008f000007947 */ /* 0x000fea0003800000 */
.L_x_7381:
[----:B------:R-:W-:-:S13]  /*4cf0*/  ISETP.NE.AND P0, PT, R0, 0xf, PT ;  /* 0x0000000f0000780c */ /* 0x000fda0003f05270 */
[----:B------:R-:W-:Y:S05]  /*4d00*/  @!P0 BRA `(.L_x_7383) ;  /* 0x0000025000008947 */ /* 0x000fea0003800000 */
[----:B------:R-:W-:-:S13]  /*4d10*/  ISETP.NE.AND P0, PT, R0, 0x17, PT ;  /* 0x000000170000780c */ /* 0x000fda0003f05270 */
[----:B------:R-:W-:Y:S05]  /*4d20*/  @!P0 BRA `(.L_x_7384) ;  /* 0x0000016000008947 */ /* 0x000fea0003800000 */
[----:B------:R-:W-:-:S13]  /*4d30*/  ISETP.NE.AND P0, PT, R0, 0x18, PT ;  /* 0x000000180000780c */ /* 0x000fda0003f05270 */
[----:B------:R-:W-:Y:S05]  /*4d40*/  @P0 BRA `(.L_x_7372) ;  /* 0x000006f000000947 */ /* 0x000fea0003800000 */
[----:B----4-:R-:W4:Y:S01]  /*4d50*/  LDG.E.U8 R23, [R4.64] ;  /* 0x0000002404177981 */ /* 0x010f22000c1e1100 */
        /* <DEDUP_REMOVED lines=19> */
.L_x_7384:
[----:B----4-:R-:W4:Y:S02]  /*4e90*/  LDG.E.U8 R4, [R4.64] ;  /* 0x0000002404047981 */ /* 0x010f24000c1e1100 */
        /* <DEDUP_REMOVED lines=12> */
.L_x_7383:
[----:B----4-:R-:W4:Y:S02]  /*4f60*/  LDG.E.U16 R4, [R4.64] ;  /* 0x0000002404047981 */ /* 0x010f24000c1e1500 */
[----:B----4-:R-:W-:Y:S01]  /*4f70*/  PRMT R23, RZ, 0x5410, R4 ;  /* 0x00005410ff177816 */ /* 0x010fe20000000004 */
[----:B------:R-:W-:Y:S05]  /*4f80*/  BRA `(.L_x_7373) ;  /* 0x0000065000007947 */ /* 0x000fea0003800000 */
.L_x_7380:
        /* <DEDUP_REMOVED lines=8> */
[----:B----4-:R-:W4:Y:S02]  /*5010*/  LDG.E.U16 R4, [R4.64] ;  /* 0x0000002404047981 */ /* 0x010f24000c1e1500 */
[----:B----4-:R0:W4:Y:S01]  /*5020*/  I2F.U16 R23, R4 ;  /* 0x0000000400177306 */ /* 0x0101220000101000 */
[----:B------:R-:W-:Y:S05]  /*5030*/  BRA `(.L_x_7373) ;  /* 0x000005a000007947 */ /* 0x000fea0003800000 */
.L_x_7387:
[----:B----4-:R-:W4:Y:S01]  /*5040*/  LDG.E.U8 R3, [R4.64] ;  /* 0x0000002404037981 */ /* 0x010f22000c1e1100 */
        /* <DEDUP_REMOVED lines=19> */
.L_x_7389:
[----:B------:R-:W-:Y:S05]  /*5180*/  BSYNC B0 ;  /* 0x0000000000007941 */ /* 0x000fea0003800000 */
.L_x_7388:
[----:B------:R-:W-:Y:S01]  /*5190*/  IMAD.SHL.U32 R3, R3, 0x100000, RZ ;  /* 0x0010000003037824 */ /* 0x000fe200078e00ff */
[----:B------:R-:W-:-:S04]  /*51a0*/  LEA R0, R0, 0x3b800000, 0x17 ;  /* 0x3b80000000007811 */ /* 0x000fc800078eb8ff */
[----:B------:R-:W-:Y:S01]  /*51b0*/  LOP3.LUT R23, R0, R3, R23, 0xfe, !PT ;  /* 0x0000000300177212 */ /* 0x000fe200078efe17 */
[----:B------:R-:W-:Y:S05]  /*51c0*/  BRA `(.L_x_7373) ;  /* 0x0000041000007947 */ /* 0x000fea0003800000 */
.L_x_7386:
        /* <DEDUP_REMOVED lines=20> */
.L_x_7391:
[----:B------:R-:W-:Y:S05]  /*5310*/  BSYNC B0 ;  /* 0x0000000000007941 */ /* 0x000fea0003800000 */
.L_x_7390:
[----:B------:R-:W-:Y:S01]  /*5320*/  IMAD.SHL.U32 R3, R3, 0x200000, RZ ;  /* 0x0020000003037824 */ /* 0x000fe200078e00ff */
[----:B------:R-:W-:-:S04]  /*5330*/  LEA R0, R0, 0x37800000, 0x17 ;  /* 0x3780000000007811 */ /* 0x000fc800078eb8ff */
[----:B------:R-:W-:Y:S01]  /*5340*/  LOP3.LUT R23, R0, R3, R23, 0xfe, !PT ;  /* 0x0000000300177212 */ /* 0x000fe200078efe17 */
[----:B------:R-:W-:Y:S05]  /*5350*/  BRA `(.L_x_7373) ;  /* 0x0000028000007947 */ /* 0x000fea0003800000 */
.L_x_7385:
[----:B------:R-:W-:-:S13]  /*5360*/  ISETP.NE.AND P0, PT, R0, 0x1c, PT ;  /* 0x0000001c0000780c */ /* 0x000fda0003f05270 */
[----:B------:R-:W-:Y:S05]  /*5370*/  @!P0 BRA `(.L_x_7392) ;  /* 0x0000024000008947 */ /* 0x000fea0003800000 */
[----:B------:R-:W-:-:S13]  /*5380*/  ISETP.NE.AND P0, PT, R0, 0x1d, PT ;  /* 0x0000001d0000780c */ /* 0x000fda0003f05270 */
[----:B------:R-:W-:Y:S05]  /*5390*/  @!P0 BRA `(.L_x_7393) ;  /* 0x000001f000008947 */ /* 0x000fea0003800000 */
[----:B------:R-:W-:-:S13]  /*53a0*/  ISETP.NE.AND P0, PT, R0, 0x2c, PT ;  /* 0x0000002c0000780c */ /* 0x000fda0003f05270 */
[----:B------:R-:W-:Y:S05]  /*53b0*/  @P0 BRA `(.L_x_7372) ;  /* 0x0000008000000947 */ /* 0x000fea0003800000 */
[----:B----4-:R-:W4:Y:S01]  /*53c0*/  LDG.E.U8 R4, [R4.64] ;  /* 0x0000002404047981 */ /* 0x010f22000c1e1100 */
[----:B------:R-:W-:Y:S01]  /*53d0*/  IMAD.MOV.U32 R23, RZ, RZ, 0x400000 ;  /* 0x00400000ff177424 */ /* 0x000fe200078e00ff */
[----:B----4-:R-:W-:-:S13]  /*53e0*/  ISETP.NE.AND P0, PT, R4, RZ, PT ;  /* 0x000000ff0400720c */ /* 0x010fda0003f05270 */
[----:B------:R-:W-:Y:S05]  /*53f0*/  @!P0 BRA `(.L_x_7373) ;  /* 0x000001e000008947 */ /* 0x000fea0003800000 */
[----:B------:R-:W-:-:S13]  /*5400*/  ISETP.NE.AND P0, PT, R4, 0xff, PT ;  /* 0x000000ff0400780c */ /* 0x000fda0003f05270 */
[----:B------:R-:W-:Y:S02]  /*5410*/  @!P0 IMAD.MOV.U32 R23, RZ, RZ, 0x7f800001 ;  /* 0x7f800001ff178424 */ /* 0x000fe400078e00ff */
[----:B------:R-:W-:Y:S01]  /*5420*/  @P0 IMAD.SHL.U32 R23, R4, 0x800000, RZ ;  /* 0x0080000004170824 */ /* 0x000fe200078e00ff */
[----:B------:R-:W-:Y:S05]  /*5430*/  BRA `(.L_x_7373) ;  /* 0x000001a000007947 */ /* 0x000fea0003800000 */
.L_x_7372:
        /* <DEDUP_REMOVED lines=18> */
[----:B012345:R-:W-:Y:S05]  /*5560*/  CALL.ABS.NOINC R14 ;  /* 0x000000000e007343 */ /* 0x03ffea0003c00000 */
[----:B------:R-:W-:Y:S01]  /*5570*/  IMAD.MOV.U32 R23, RZ, RZ, RZ ;  /* 0x000000ffff177224 */ /* 0x000fe200078e00ff */
[----:B------:R-:W-:Y:S05]  /*5580*/  BRA `(.L_x_7373) ;  /* 0x0000005000007947 */ /* 0x000fea0003800000 */
.L_x_7393:
[----:B----4-:R-:W4:Y:S02]  /*5590*/  LDG.E.64 R4, [R4.64] ;  /* 0x0000002404047981 */ /* 0x010f24000c1e1b00 */
[----:B----4-:R0:W4:Y:S01]  /*55a0*/  I2F.U64 R23, R4 ;  /* 0x0000000400177312 */ /* 0x0101220000301000 */
[----:B------:R-:W-:Y:S05]  /*55b0*/  BRA `(.L_x_7373) ;  /* 0x0000002000007947 */ /* 0x000fea0003800000 */
.L_x_7392:
[----:B----4-:R-:W4:Y:S02]  /*55c0*/  LDG.E R4, [R4.64] ;  /* 0x0000002404047981 */ /* 0x010f24000c1e1900 */
[----:B----4-:R0:W4:Y:S02]  /*55d0*/  I2F.U32 R23, R4 ;  /* 0x0000000400177306 */ /* 0x0101240000201000 */
.L_x_7373:
[----:B------:R-:W-:Y:S05]  /*55e0*/  BSYNC B6 ;  /* 0x0000000000067941 */ /* 0x000fea0003800000 */
.L_x_7367:
[----:B------:R-:W-:Y:S02]  /*55f0*/  IADD3 R25, R25, 0x80, RZ ;  /* 0x0000008019197810 */ /* 0x000fe40007ffe0ff */
.L_x_7339:
[----:B------:R-:W-:Y:S05]  /*5600*/  BSYNC B7 ;  /* 0x0000000000077941 */ /* 0x000fea0003800000 */
.L_x_7338:
        /* <DEDUP_REMOVED lines=23> */
.L_x_7400:
[----:B----4-:R-:W4:Y:S02]  /*5780*/  LDG.E.U8 R4, [R4.64] ;  /* 0x0000002404047981 */ /* 0x010f24000c1e1100 */
[----:B----4-:R0:W4:Y:S01]  /*5790*/  I2F.U16 R24, R4 ;  /* 0x0000000400187306 */ /* 0x0101220000101000 */
[----:B------:R-:W-:Y:S05]  /*57a0*/  BRA `(.L_x_7402) ;  /* 0x00000ca000007947 */ /* 0x000fea0003800000 */
.L_x_7399:
        /* <DEDUP_REMOVED lines=9> */
.L_x_7404:
[----:B----4-:R-:W4:Y:S02]  /*5840*/  LDG.E R4, [R4.64] ;  /* 0x0000002404047981 */ /* 0x010f24000c1e1900 */
[----:B----4-:R0:W4:Y:S01]  /*5850*/  I2F R24, R4 ;  /* 0x0000000400187306 */ /* 0x0101220000201400 */
[----:B------:R-:W-:Y:S05]  /*5860*/  BRA `(.L_x_7402) ;  /* 0x00000be000007947 */ /* 0x000fea0003800000 */
.L_x_7403:
[----:B----4-:R-:W4:Y:S02]  /*5870*/  LDG.E.U16 R4, [R4.64] ;  /* 0x0000002404047981 */ /* 0x010f24000c1e1500 */
[----:B----4-:R0:W4:Y:S01]  /*5880*/  I2F.S16 R24, R4 ;  /* 0x0000000400187306 */ /* 0x0101220000101400 */
[----:B------:R-:W-:Y:S05]  /*5890*/  BRA `(.L_x_7402) ;  /* 0x00000bb000007947 */ /* 0x000fea0003800000 */
.L_x_7398:
        /* <DEDUP_REMOVED lines=8> */
.L_x_7406:
[----:B----4-:R-:W4:Y:S02]  /*5920*/  LDG.E.U16 R4, [R4.64] ;  /* 0x0000002404047981 */ /* 0x010f24000c1e1500 */
[----:B----4-:R-:W-:Y:S01]  /*5930*/  HADD2.F32 R24, -RZ, R4.H0_H0 ;  /* 0x20000004ff187230 */ /* 0x010fe20000004100 */
[----:B------:R-:W-:Y:S05]  /*5940*/  BRA `(.L_x_7402) ;  /* 0x00000b0000007947 */ /* 0x000fea0003800000 */
.L_x_7405:
        /* <DEDUP_REMOVED lines=8> */
.L_x_7408:
[----:B----4-:R-:W4:Y:S02]  /*59d0*/  LDG.E.U16 R4, [R4.64] ;  /* 0x0000002404047981 */ /* 0x010f24000c1e1500 */
[----:B----4-:R-:W-:Y:S01]  /*59e0*/  HADD2.F32 R24, -RZ, R4.H0_H0 ;  /* 0x20000004ff187230 */ /* 0x010fe20000004100 */
[----:B------:R-:W-:Y:S05]  /*59f0*/  BRA `(.L_x_7402) ;  /* 0x00000a5000007947 */ /* 0x000fea0003800000 */
.L_x_7407:
[----:B----4-:R-:W4:Y:S02]  /*5a00*/  LDG.E.64 R4, [R4.64] ;  /* 0x0000002404047981 */ /* 0x010f24000c1e1b00 */
[----:B----4-:R-:W0:Y:S01]  /*5a10*/  F2F.F32.F64 R24, R4 ;  /* 0x0000000400187310 */ /* 0x010e220000301000 */
[----:B------:R-:W0:-:S14]  /*5a20*/  DSETP.GEU.AND P0, PT, |R4|, c[0x2][0x0], PT ;  /* 0x008000000400762a */ /* 0x000e1c0003f0e200 */
[----:B0-----:R-:W-:Y:S01]  /*5a30*/  @!P0 FMUL R24, R24, 1.175494350822287508e-38 ;  /* 0x0080000018188820 */ /* 0x001fe20000400000 */
[----:B------:R-:W-:Y:S05]  /*5a40*/  BRA `(.L_x_7402) ;  /* 0x00000a0000007947 */ /* 0x000fea0003800000 */
.L_x_7397:
        /* <DEDUP_REMOVED lines=12> */
.L_x_7411:
[----:B----4-:R-:W4:Y:S02]  /*5b10*/  LDG.E.64 R4, [R4.64] ;  /* 0x0000002404047981 */ /* 0x010f24000c1e1b00 */
[----:B----4-:R-:W0:Y:S01]  /*5b20*/  F2F.F32.F64 R24, R4 ;  /* 0x0000000400187310 */ /* 0x010e220000301000 */
[----:B------:R-:W0:-:S14]  /*5b30*/  DSETP.GEU.AND P0, PT, |R4|, c[0x2][0x0], PT ;  /* 0x008000000400762a */ /* 0x000e1c0003f0e200 */
[----:B0-----:R-:W-:Y:S01]  /*5b40*/  @!P0 FMUL R24, R24, 1.175494350822287508e-38 ;  /* 0x0080000018188820 */ /* 0x001fe20000400000 */
[----:B------:R-:W-:Y:S05]  /*5b50*/  BRA `(.L_x_7402) ;  /* 0x000008f000007947 */ /* 0x000fea0003800000 */
.L_x_7410:
        /* <DEDUP_REMOVED lines=26> */
.L_x_7413:
        /* <DEDUP_REMOVED lines=13> */
.L_x_7412:
[----:B----4-:R-:W4:Y:S02]  /*5dd0*/  LDG.E.U16 R4, [R4.64] ;  /* 0x0000002404047981 */ /* 0x010f24000c1e1500 */
[----:B----4-:R-:W-:Y:S01]  /*5de0*/  PRMT R24, RZ, 0x5410, R4 ;  /* 0x00005410ff187816 */ /* 0x010fe20000000004 */
[----:B------:R-:W-:Y:S05]  /*5df0*/  BRA `(.L_x_7402) ;  /* 0x0000065000007947 */ /* 0x000fea0003800000 */
.L_x_7409:
        /* <DEDUP_REMOVED lines=11> */
.L_x_7416:
        /* <DEDUP_REMOVED lines=20> */
.L_x_7418:
[----:B------:R-:W-:Y:S05]  /*5ff0*/  BSYNC B0 ;  /* 0x0000000000007941 */ /* 0x000fea0003800000 */
.L_x_7417:
[----:B------:R-:W-:Y:S01]  /*6000*/  IMAD.SHL.U32 R3, R3, 0x100000, RZ ;  /* 0x0010000003037824 */ /* 0x000fe200078e00ff */
[----:B------:R-:W-:-:S04]  /*6010*/  LEA R5, R0, 0x3b800000, 0x17 ;  /* 0x3b80000000057811 */ /* 0x000fc800078eb8ff */
[----:B------:R-:W-:Y:S01]  /*6020*/  LOP3.LUT R24, R5, R3, R24, 0xfe, !PT ;  /* 0x0000000305187212 */ /* 0x000fe200078efe18 */
[----:B------:R-:W-:Y:S05]  /*6030*/  BRA `(.L_x_7402) ;  /* 0x0000041000007947 */ /* 0x000fea0003800000 */
.L_x_7415:
        /* <DEDUP_REMOVED lines=20> */
.L_x_7420:
[----:B------:R-:W-:Y:S05]  /*6180*/  BSYNC B0 ;  /* 0x0000000000007941 */ /* 0x000fea0003800000 */
.L_x_7419:
[----:B------:R-:W-:Y:S01]  /*6190*/  IMAD.SHL.U32 R3, R3, 0x200000, RZ ;  /* 0x0020000003037824 */ /* 0x000fe200078e00ff */
[----:B------:R-:W-:-:S04]  /*61a0*/  LEA R5, R0, 0x37800000, 0x17 ;  /* 0x3780000000057811 */ /* 0x000fc800078eb8ff */
[----:B------:R-:W-:Y:S01]  /*61b0*/  LOP3.LUT R24, R5, R3, R24, 0xfe, !PT ;  /* 0x0000000305187212 */ /* 0x000fe200078efe18 */
[----:B------:R-:W-:Y:S05]  /*61c0*/  BRA `(.L_x_7402) ;  /* 0x0000028000007947 */ /* 0x000fea0003800000 */
.L_x_7414:
        /* <DEDUP_REMOVED lines=14> */
.L_x_7401:
        /* <DEDUP_REMOVED lines=21> */
.L_x_7422:
[----:B----4-:R-:W4:Y:S02]  /*6400*/  LDG.E.64 R4, [R4.64] ;  /* 0x0000002404047981 */ /* 0x010f24000c1e1b00 */
[----:B----4-:R0:W4:Y:S01]  /*6410*/  I2F.U64 R24, R4 ;  /* 0x0000000400187312 */ /* 0x0101220000301000 */
[----:B------:R-:W-:Y:S05]  /*6420*/  BRA `(.L_x_7402) ;  /* 0x0000002000007947 */ /* 0x000fea0003800000 */
.L_x_7421:
[----:B----4-:R-:W4:Y:S02]  /*6430*/  LDG.E R4, [R4.64] ;  /* 0x0000002404047981 */ /* 0x010f24000c1e1900 */
[----:B----4-:R0:W4:Y:S02]  /*6440*/  I2F.U32 R24, R4 ;  /* 0x0000000400187306 */ /* 0x0101240000201000 */
.L_x_7402:
[----:B------:R-:W-:Y:S05]  /*6450*/  BSYNC B6 ;  /* 0x0000000000067941 */ /* 0x000fea0003800000 */
.L_x_7396:
        /* <DEDUP_REMOVED lines=17> */
.L_x_7426:
[----:B----4-:R-:W4:Y:S02]  /*6570*/  LDG.E.U8 R4, [R4.64] ;  /* 0x0000002404047981 */ /* 0x010f24000c1e1100 */
[----:B----4-:R0:W4:Y:S01]  /*6580*/  I2F.U16 R17, R4 ;  /* 0x0000000400117306 */ /* 0x0101220000101000 */
[----:B------:R-:W-:Y:S05]  /*6590*/  BRA `(.L_x_7395) ;  /* 0x00000c7000007947 */ /* 0x000fea0003800000 */
.L_x_7425:
        /* <DEDUP_REMOVED lines=9> */
.L_x_7429:
[----:B----4-:R-:W4:Y:S02]  /*6630*/  LDG.E R4, [R4.64] ;  /* 0x0000002404047981 */ /* 0x010f24000c1e1900 */
[----:B----4-:R0:W4:Y:S01]  /*6640*/  I2F R17, R4 ;  /* 0x0000000400117306 */ /* 0x0101220000201400 */
[----:B------:R-:W-:Y:S05]  /*6650*/  BRA `(.L_x_7395) ;  /* 0x00000bb000007947 */ /* 0x000fea0003800000 */
.L_x_7428:
[----:B----4-:R-:W4:Y:S02]  /*6660*/  LDG.E.U16 R4, [R4.64] ;  /* 0x0000002404047981 */ /* 0x010f24000c1e1500 */
[----:B----4-:R0:W4:Y:S01]  /*6670*/  I2F.S16 R17, R4 ;  /* 0x0000000400117306 */ /* 0x0101220000101400 */
[----:B------:R-:W-:Y:S05]  /*6680*/  BRA `(.L_x_7395) ;  /* 0x00000b8000007947 */ /* 0x000fea0003800000 */
.L_x_7424:
        /* <DEDUP_REMOVED lines=8> */
.L_x_7431:
[----:B----4-:R-:W4:Y:S02]  /*6710*/  LDG.E.U16 R4, [R4.64] ;  /* 0x0000002404047981 */ /* 0x010f24000c1e1500 */
[----:B----4-:R-:W-:Y:S01]  /*6720*/  HADD2.F32 R17, -RZ, R4.H0_H0 ;  /* 0x20000004ff117230 */ /* 0x010fe20000004100 */
[----:B------:R-:W-:Y:S05]  /*6730*/  BRA `(.L_x_7395) ;  /* 0x00000ad000007947 */ /* 0x000fea0003800000 */
.L_x_7430:
        /* <DEDUP_REMOVED lines=8> */
.L_x_7433:
[----:B----4-:R-:W4:Y:S02]  /*67c0*/  LDG.E.U16 R4, [R4.64] ;  /* 0x0000002404047981 */ /* 0x010f24000c1e1500 */
[----:B----4-:R-:W-:Y:S01]  /*67d0*/  HADD2.F32 R17, -RZ, R4.H0_H0 ;  /* 0x20000004ff117230 */ /* 0x010fe20000004100 */
[----:B------:R-:W-:Y:S05]  /*67e0*/  BRA `(.L_x_7395) ;  /* 0x00000a2000007947 */ /* 0x000fea0003800000 */
.L_x_7432:
[----:B----4-:R-:W4:Y:S02]  /*67f0*/  LDG.E.64 R4, [R4.64] ;  /* 0x0000002404047981 */ /* 0x010f24000c1e1b00 */
[----:B----4-:R-:W0:Y:S01]  /*6800*/  F2F.F32.F64 R17, R4 ;  /* 0x0000000400117310 */ /* 0x010e220000301000 */
[----:B------:R-:W0:-:S14]  /*6810*/  DSETP.GEU.AND P0, PT, |R4|, c[0x2][0x0], PT ;  /* 0x008000000400762a */ /* 0x000e1c0003f0e200 */
[----:B0-----:R-:W-:Y:S01]  /*6820*/  @!P0 FMUL R17, R17, 1.175494350822287508e-38 ;  /* 0x0080000011118820 */ /* 0x001fe20000400000 */
[----:B------:R-:W-:Y:S05]  /*6830*/  BRA `(.L_x_7395) ;  /* 0x000009d000007947 */ /* 0x000fea0003800000 */
.L_x_7423:
        /* <DEDUP_REMOVED lines=12> */
.L_x_7436:
[----:B----4-:R-:W4:Y:S02]  /*6900*/  LDG.E.64 R4, [R4.64] ;  /* 0x0000002404047981 */ /* 0x010f24000c1e1b00 */
[----:B----4-:R-:W0:Y:S01]  /*6910*/  F2F.F32.F64 R17, R4 ;  /* 0x0000000400117310 */ /* 0x010e220000301000 */
[----:B------:R-:W0:-:S14]  /*6920*/  DSETP.GEU.AND P0, PT, |R4|, c[0x2][0x0], PT ;  /* 0x008000000400762a */ /* 0x000e1c0003f0e200 */
[----:B0-----:R-:W-:Y:S01]  /*6930*/  @!P0 FMUL R17, R17, 1.175494350822287508e-38 ;  /* 0x0080000011118820 */ /* 0x001fe20000400000 */
[----:B------:R-:W-:Y:S05]  /*6940*/  BRA `(.L_x_7395) ;  /* 0x000008c000007947 */ /* 0x000fea0003800000 */
.L_x_7435:
        /* <DEDUP_REMOVED lines=26> */
.L_x_7438:
        /* <DEDUP_REMOVED lines=13> */
.L_x_7437:
[----:B----4-:R-:W4:Y:S02]  /*6bc0*/  LDG.E.U16 R4, [R4.64] ;  /* 0x0000002404047981 */ /* 0x010f24000c1e1500 */
[----:B----4-:R-:W-:Y:S01]  /*6bd0*/  PRMT R17, RZ, 0x5410, R4 ;  /* 0x00005410ff117816 */ /* 0x010fe20000000004 */
[----:B------:R-:W-:Y:S05]  /*6be0*/  BRA `(.L_x_7395) ;  /* 0x0000062000007947 */ /* 0x000fea0003800000 */
.L_x_7434:
        /* <DEDUP_REMOVED lines=11> */
.L_x_7441:
[----:B----4-:R-:W4:Y:S02]  /*6ca0*/  LDG.E.U8 R3, [R4.64] ;  /* 0x0000002404037981 */ /* 0x010f24000c1e1100 */
        /* <DEDUP_REMOVED lines=18> */
.L_x_7443:
[----:B------:R-:W-:Y:S05]  /*6dd0*/  BSYNC B0 ;  /* 0x0000000000007941 */ /* 0x000fea0003800000 */
.L_x_7442:
[----:B------:R-:W-:Y:S01]  /*6de0*/  IMAD.SHL.U32 R3, R3, 0x100000, RZ ;  /* 0x0010000003037824 */ /* 0x000fe200078e00ff */
[----:B------:R-:W-:-:S04]  /*6df0*/  LEA R0, R0, 0x3b800000, 0x17 ;  /* 0x3b80000000007811 */ /* 0x000fc800078eb8ff */
[----:B------:R-:W-:Y:S01]  /*6e00*/  LOP3.LUT R17, R0, R3, R17, 0xfe, !PT ;  /* 0x0000000300117212 */ /* 0x000fe200078efe11 */
[----:B------:R-:W-:Y:S05]  /*6e10*/  BRA `(.L_x_7395) ;  /* 0x000003f000007947 */ /* 0x000fea0003800000 */
.L_x_7440:
        /* <DEDUP_REMOVED lines=19> */
.L_x_7445:
[----:B------:R-:W-:Y:S05]  /*6f50*/  BSYNC B0 ;  /* 0x0000000000007941 */ /* 0x000fea0003800000 */
.L_x_7444:
[----:B------:R-:W-:Y:S01]  /*6f60*/  IMAD.SHL.U32 R3, R3, 0x200000, RZ ;  /* 0x0020000003037824 */ /* 0x000fe200078e00ff */
[----:B------:R-:W-:-:S04]  /*6f70*/  LEA R0, R0, 0x37800000, 0x17 ;  /* 0x3780000000007811 */ /* 0x000fc800078eb8ff */
[----:B------:R-:W-:Y:S01]  /*6f80*/  LOP3.LUT R17, R0, R3, R17, 0xfe, !PT ;  /* 0x0000000300117212 */ /* 0x000fe200078efe11 */
[----:B------:R-:W-:Y:S05]  /*6f90*/  BRA `(.L_x_7395) ;  /* 0x0000027000007947 */ /* 0x000fea0003800000 */
.L_x_7439:
        /* <DEDUP_REMOVED lines=14> */
.L_x_7427:
        /* <DEDUP_REMOVED lines=19> */
[----:B------:R-:W-:Y:S05]  /*71b0*/  BRA `(.L_x_7395) ;  /* 0x0000005000007947 */ /* 0x000fea0003800000 */
.L_x_7447:
[----:B----4-:R-:W4:Y:S02]  /*71c0*/  LDG.E.64 R4, [R4.64] ;  /* 0x0000002404047981 */ /* 0x010f24000c1e1b00 */
[----:B----4-:R0:W4:Y:S01]  /*71d0*/  I2F.U64 R17, R4 ;  /* 0x0000000400117312 */ /* 0x0101220000301000 */
[----:B------:R-:W-:Y:S05]  /*71e0*/  BRA `(.L_x_7395) ;  /* 0x0000002000007947 */ /* 0x000fea0003800000 */
.L_x_7446:
[----:B----4-:R-:W4:Y:S02]  /*71f0*/  LDG.E R4, [R4.64] ;  /* 0x0000002404047981 */ /* 0x010f24000c1e1900 */
[----:B----4-:R0:W4:Y:S02]  /*7200*/  I2F.U32 R17, R4 ;  /* 0x0000000400117306 */ /* 0x0101240000201000 */
.L_x_7395:
[----:B------:R-:W-:Y:S05]  /*7210*/  BSYNC B7 ;  /* 0x0000000000077941 */ /* 0x000fea0003800000 */
.L_x_7394:
[----:B------:R-:W0:Y:S01]  /*7220*/  S2R R25, SR_TID.X ;  /* 0x0000000000197919 */ /* 0x000e220000002100 */
[----:B------:R-:W-:Y:S01]  /*7230*/  BSSY B1, `(.L_x_7448) ;  /* 0x0000047000017945 */ /* 0x000fe20003800000 */
[----:B0-----:R-:W-:-:S13]  /*7240*/  ISETP.GE.AND P1, PT, R25, R16, PT ;  /* 0x000000101900720c */ /* 0x001fda0003f26270 */
[----:B------:R-:W-:Y:S05]  /*7250*/  @P1 BRA `(.L_x_7449) ;  /* 0x0000044000001947 */ /* 0x000fea0003800000 */
[C---:B--2--5:R-:W-:Y:S01]  /*7260*/  FSETP.GEU.FTZ.AND P0, PT, |R26|.reuse, |R19|, PT ;  /* 0x400000131a00720b */ /* 0x064fe20003f1e200 */
        /* <DEDUP_REMOVED lines=26> */
.L_x_7455:
[----:B------:R-:W-:Y:S01]  /*7410*/  FSETP.GEU.FTZ.AND P0, PT, R6, -R5, PT ;  /* 0x800000050600720b */ /* 0x000fe20003f1e000 */
[----:B------:R-:W-:-:S12]  /*7420*/  FADD.FTZ R0, R0, -1 ;  /* 0xbf80000000007421 */ /* 0x000fd80000010000 */
[----:B------:R-:W-:Y:S02]  /*7430*/  @!P0 FADD.FTZ R0, R0, -1 ;  /* 0xbf80000000008421 */ /* 0x000fe40000010000 */
.L_x_7454:
[----:B------:R-:W-:Y:S05]  /*7440*/  BSYNC B2 ;  /* 0x0000000000027941 */ /* 0x000fea0003800000 */
.L_x_7453:
[----:B------:R-:W-:Y:S01]  /*7450*/  FFMA.FTZ R3, -R5, R0, R3 ;  /* 0x0000000005037223 */ /* 0x000fe20000010103 */
[----:B------:R-:W-:Y:S05]  /*7460*/  BRA `(.L_x_7451) ;  /* 0x000001f000007947 */ /* 0x000fea0003800000 */
.L_x_7452:
        /* <DEDUP_REMOVED lines=15> */
.L_x_7458:
        /* <DEDUP_REMOVED lines=13> */
.L_x_7457:
[----:B------:R-:W-:Y:S05]  /*7630*/  BSYNC B2 ;  /* 0x0000000000027941 */ /* 0x000fea0003800000 */
.L_x_7456:
[----:B------:R-:W-:-:S04]  /*7640*/  FMUL.FTZ R3, R3, 1.1920928955078125e-07 ;  /* 0x3400000003037820 */ /* 0x000fc80000410000 */
[----:B------:R-:W-:Y:S02]  /*7650*/  FMUL.FTZ R3, R0, R3 ;  /* 0x0000000300037220 */ /* 0x000fe40000410000 */
.L_x_7451:
[----:B------:R-:W-:Y:S05]  /*7660*/  BSYNC B0 ;  /* 0x0000000000007941 */ /* 0x000fea0003800000 */
.L_x_7450:
[C---:B------:R-:W-:Y:S02]  /*7670*/  FSETP.GTU.FTZ.AND P0, PT, |R3|.reuse, +INF , PT ;  /* 0x7f8000000300780b */ /* 0x040fe40003f1c200 */
[----:B------:R-:W-:-:S04]  /*7680*/  LOP3.LUT R4, R3, 0x80000000, R26, 0xb8, !PT ;  /* 0x8000000003047812 */ /* 0x000fc800078eb81a */
[----:B------:R-:W-:Y:S02]  /*7690*/  FSEL R4, R3, R4, P0 ;  /* 0x0000000403047208 */ /* 0x000fe40000000000 */
.L_x_7449:
[----:B------:R-:W-:Y:S05]  /*76a0*/  BSYNC B1 ;  /* 0x0000000000017941 */ /* 0x000fea0003800000 */
.L_x_7448:
[----:B--2--5:R-:W-:Y:S01]  /*76b0*/  IADD3 R19, R25, 0x80, RZ ;  /* 0x0000008019137810 */ /* 0x024fe20007ffe0ff */
[----:B------:R-:W-:Y:S03]  /*76c0*/  BSSY B1, `(.L_x_7459) ;  /* 0x0000047000017945 */ /* 0x000fe60003800000 */
[----:B------:R-:W-:-:S13]  /*76d0*/  ISETP.GE.AND P0, PT, R19, R16, PT ;  /* 0x000000101300720c */ /* 0x000fda0003f06270 */
[----:B------:R-:W-:Y:S05]  /*76e0*/  @P0 BRA `(.L_x_7460) ;  /* 0x0000044000000947 */ /* 0x000fea0003800000 */
[C---:B-1-3--:R-:W-:Y:S01]  /*76f0*/  FSETP.GEU.FTZ.AND P0, PT, |R27|.reuse, |R18|, PT ;  /* 0x400000121b00720b */ /* 0x04afe20003f1e200 */
        /* <DEDUP_REMOVED lines=26> */
.L_x_7466:
[----:B------:R-:W-:Y:S01]  /*78a0*/  FSETP.GEU.FTZ.AND P0, PT, R7, -R6, PT ;  /* 0x800000060700720b */ /* 0x000fe20003f1e000 */
[----:B------:R-:W-:-:S12]  /*78b0*/  FADD.FTZ R3, R3, -1 ;  /* 0xbf80000003037421 */ /* 0x000fd80000010000 */
[----:B------:R-:W-:Y:S02]  /*78c0*/  @!P0 FADD.FTZ R3, R3, -1 ;  /* 0xbf80000003038421 */ /* 0x000fe40000010000 */
.L_x_7465:
[----:B------:R-:W-:Y:S05]  /*78d0*/  BSYNC B2 ;  /* 0x0000000000027941 */ /* 0x000fea0003800000 */
.L_x_7464:
[----:B------:R-:W-:Y:S01]  /*78e0*/  FFMA.FTZ R0, -R6, R3, R0 ;  /* 0x0000000306007223 */ /* 0x000fe20000010100 */
[----:B------:R-:W-:Y:S05]  /*78f0*/  BRA `(.L_x_7462) ;  /* 0x000001f000007947 */ /* 0x000fea0003800000 */
.L_x_7463:
        /* <DEDUP_REMOVED lines=15> */
.L_x_7469:
        /* <DEDUP_REMOVED lines=13> */
.L_x_7468:
[----:B------:R-:W-:Y:S05]  /*7ac0*/  BSYNC B2 ;  /* 0x0000000000027941 */ /* 0x000fea0003800000 */
.L_x_7467:
[----:B------:R-:W-:-:S04]  /*7ad0*/  FMUL.FTZ R3, R3, 1.1920928955078125e-07 ;  /* 0x3400000003037820 */ /* 0x000fc80000410000 */
[----:B------:R-:W-:Y:S02]  /*7ae0*/  FMUL.FTZ R0, R0, R3 ;  /* 0x0000000300007220 */ /* 0x000fe40000410000 */
.L_x_7462:
[----:B------:R-:W-:Y:S05]  /*7af0*/  BSYNC B0 ;  /* 0x0000000000007941 */ /* 0x000fea0003800000 */
.L_x_7461:
[C---:B------:R-:W-:Y:S02]  /*7b00*/  FSETP.GTU.FTZ.AND P0, PT, |R0|.reuse, +INF , PT ;  /* 0x7f8000000000780b */ /* 0x040fe40003f1c200 */
[----:B------:R-:W-:-:S04]  /*7b10*/  LOP3.LUT R27, R0, 0x80000000, R27, 0xb8, !PT ;  /* 0x80000000001b7812 */ /* 0x000fc800078eb81b */
[----:B------:R-:W-:Y:S02]  /*7b20*/  FSEL R18, R0, R27, P0 ;  /* 0x0000001b00127208 */ /* 0x000fe40000000000 */
.L_x_7460:
[----:B------:R-:W-:Y:S05]  /*7b30*/  BSYNC B1 ;  /* 0x0000000000017941 */ /* 0x000fea0003800000 */
.L_x_7459:
[----:B------:R-:W-:Y:S01]  /*7b40*/  IADD3 R3, R25, 0x100, RZ ;  /* 0x0000010019037810 */ /* 0x000fe20007ffe0ff */
[----:B------:R-:W-:Y:S03]  /*7b50*/  BSSY B1, `(.L_x_7470) ;  /* 0x0000047000017945 */ /* 0x000fe60003800000 */
[----:B------:R-:W-:-:S13]  /*7b60*/  ISETP.GE.AND P0, PT, R3, R16, PT ;  /* 0x000000100300720c */ /* 0x000fda0003f06270 */
[----:B------:R-:W-:Y:S05]  /*7b70*/  @P0 BRA `(.L_x_7471) ;  /* 0x0000044000000947 */ /* 0x000fea0003800000 */
[C---:B----4-:R-:W-:Y:S01]  /*7b80*/  FSETP.GEU.FTZ.AND P0, PT, |R22|.reuse, |R23|, PT ;  /* 0x400000171600720b */ /* 0x050fe20003f1e200 */
        /* <DEDUP_REMOVED lines=8> */
[----:B------:R-:W2:Y:S01]  /*7c10*/  MUFU.RCP R0, R7 ;  /* 0x0000000700007308 */ /* 0x000ea20000001000 */
[----:B------:R-:W-:Y:S02]  /*7c20*/  FADD.FTZ R6, -R7, -RZ ;  /* 0x800000ff07067221 */ /* 0x000fe40000010100 */
        /* <DEDUP_REMOVED lines=16> */
.L_x_7477:
[----:B------:R-:W-:Y:S01]  /*7d30*/  FSETP.GEU.FTZ.AND P0, PT, R6, -R7, PT ;  /* 0x800000070600720b */ /* 0x000fe20003f1e000 */
[----:B------:R-:W-:-:S12]  /*7d40*/  FADD.FTZ R0, R0, -1 ;  /* 0xbf80000000007421 */ /* 0x000fd80000010000 */
[----:B------:R-:W-:Y:S02]  /*7d50*/  @!P0 FADD.FTZ R0, R0, -1 ;  /* 0xbf80000000008421 */ /* 0x000fe40000010000 */
.L_x_7476:
[----:B------:R-:W-:Y:S05]  /*7d60*/  BSYNC B2 ;  /* 0x0000000000027941 */ /* 0x000fea0003800000 */
.L_x_7475:
[----:B------:R-:W-:Y:S01]  /*7d70*/  FFMA.FTZ R3, -R7, R0, R3 ;  /* 0x0000000007037223 */ /* 0x000fe20000010103 */
[----:B------:R-:W-:Y:S05]  /*7d80*/  BRA `(.L_x_7473) ;  /* 0x000001f000007947 */ /* 0x000fea0003800000 */
.L_x_7474:
        /* <DEDUP_REMOVED lines=13> */
[----:B-1----:R-:W-:-:S04]  /*7e60*/  LOP3.LUT R9, R3, 0x3f800000, RZ, 0xfc, !PT ;  /* 0x3f80000003097812 */ /* 0x002fc800078efcff */
[----:B------:R0:W1:Y:S03]  /*7e70*/  MUFU.RCP R11, R9 ;  /* 0x00000009000b7308 */ /* 0x0000660000001000 */
.L_x_7480:
        /* <DEDUP_REMOVED lines=13> */
.L_x_7479:
[----:B------:R-:W-:Y:S05]  /*7f50*/  BSYNC B2 ;  /* 0x0000000000027941 */ /* 0x000fea0003800000 */
.L_x_7478:
[----:B------:R-:W-:-:S04]  /*7f60*/  FMUL.FTZ R3, R0, 1.1920928955078125e-07 ;  /* 0x3400000000037820 */ /* 0x000fc80000410000 */
[----:B------:R-:W-:Y:S02]  /*7f70*/  FMUL.FTZ R3, R8, R3 ;  /* 0x0000000308037220 */ /* 0x000fe40000410000 */
.L_x_7473:
[----:B------:R-:W-:Y:S05]  /*7f80*/  BSYNC B0 ;  /* 0x0000000000007941 */ /* 0x000fea0003800000 */
.L_x_7472:
[C---:B------:R-:W-:Y:S02]  /*7f90*/  FSETP.GTU.FTZ.AND P0, PT, |R3|.reuse, +INF , PT ;  /* 0x7f8000000300780b */ /* 0x040fe40003f1c200 */
[----:B------:R-:W-:-:S04]  /*7fa0*/  LOP3.LUT R22, R3, 0x80000000, R22, 0xb8, !PT ;  /* 0x8000000003167812 */ /* 0x000fc800078eb816 */
[----:B------:R-:W-:Y:S02]  /*7fb0*/  FSEL R22, R3, R22, P0 ;  /* 0x0000001603167208 */ /* 0x000fe40000000000 */
.L_x_7471:
[----:B------:R-:W-:Y:S05]  /*7fc0*/  BSYNC B1 ;  /* 0x0000000000017941 */ /* 0x000fea0003800000 */
.L_x_7470:
        /* <DEDUP_REMOVED lines=31> */
.L_x_7488:
[----:B------:R-:W-:Y:S01]  /*81c0*/  FSETP.GEU.FTZ.AND P0, PT, R6, -R7, PT ;  /* 0x800000070600720b */ /* 0x000fe20003f1e000 */
[----:B------:R-:W-:-:S12]  /*81d0*/  FADD.FTZ R0, R0, -1 ;  /* 0xbf80000000007421 */ /* 0x000fd80000010000 */
[----:B------:R-:W-:Y:S02]  /*81e0*/  @!P0 FADD.FTZ R0, R0, -1 ;  /* 0xbf80000000008421 */ /* 0x000fe40000010000 */
.L_x_7487:
[----:B------:R-:W-:Y:S05]  /*81f0*/  BSYNC B2 ;  /* 0x0000000000027941 */ /* 0x000fea0003800000 */
.L_x_7486:
[----:B------:R-:W-:Y:S01]  /*8200*/  FFMA.FTZ R3, -R7, R0, R3 ;  /* 0x0000000007037223 */ /* 0x000fe20000010103 */
[----:B------:R-:W-:Y:S05]  /*8210*/  BRA `(.L_x_7484) ;  /* 0x000001f000007947 */ /* 0x000fea0003800000 */
.L_x_7485:
        /* <DEDUP_REMOVED lines=15> */
.L_x_7491:
        /* <DEDUP_REMOVED lines=13> */
.L_x_7490:
[----:B------:R-:W-:Y:S05]  /*83e0*/  BSYNC B2 ;  /* 0x0000000000027941 */ /* 0x000fea0003800000 */
.L_x_7489:
[----:B------:R-:W-:-:S04]  /*83f0*/  FMUL.FTZ R3, R0, 1.1920928955078125e-07 ;  /* 0x3400000000037820 */ /* 0x000fc80000410000 */
[----:B------:R-:W-:Y:S02]  /*8400*/  FMUL.FTZ R3, R8, R3 ;  /* 0x0000000308037220 */ /* 0x000fe40000410000 */
.L_x_7484:
[----:B------:R-:W-:Y:S05]  /*8410*/  BSYNC B0 ;  /* 0x0000000000007941 */ /* 0x000fea0003800000 */
.L_x_7483:
[C---:B------:R-:W-:Y:S02]  /*8420*/  FSETP.GTU.FTZ.AND P0, PT, |R3|.reuse, +INF , PT ;  /* 0x7f8000000300780b */ /* 0x040fe40003f1c200 */
[----:B------:R-:W-:-:S04]  /*8430*/  LOP3.LUT R24, R3, 0x80000000, R24, 0xb8, !PT ;  /* 0x8000000003187812 */ /* 0x000fc800078eb818 */
[----:B------:R-:W-:Y:S02]  /*8440*/  FSEL R24, R3, R24, P0 ;  /* 0x0000001803187208 */ /* 0x000fe40000000000 */
.L_x_7482:
[----:B------:R-:W-:Y:S05]  /*8450*/  BSYNC B1 ;  /* 0x0000000000017941 */ /* 0x000fea0003800000 */
.L_x_7481:
[----:B----4-:R-:W2:Y:S01]  /*8460*/  LDC.U8 R17, c[0x0][0x190] ;  /* 0x00006400ff117b82 */ /* 0x010ea20000000000 */
[----:B------:R-:W-:Y:S01]  /*8470*/  BSSY B6, `(.L_x_7492) ;  /* 0x0000101000067945 */ /* 0x000fe20003800000 */
[----:B------:R-:W-:Y:S05]  /*8480*/  @P1 BRA `(.L_x_7493) ;  /* 0x00000ff000001947 */ /* 0x000fea0003800000 */
[----:B--2---:R-:W-:Y:S01]  /*8490*/  PRMT R0, R17, 0x9910, RZ ;  /* 0x0000991011007816 */ /* 0x004fe200000000ff */
[----:B------:R-:W-:-:S03]  /*84a0*/  IMAD R25, R2, 0x200, R25 ;  /* 0x0000020002197824 */ /* 0x000fc600078e0219 */
[----:B------:R-:W-:Y:S01]  /*84b0*/  ISETP.GT.AND P0, PT, R0, 0x9, PT ;  /* 0x000000090000780c */ /* 0x000fe20003f04270 */
[----:B------:R-:W-:-:S05]  /*84c0*/  IMAD R25, R25, c[0x0][0x194], RZ ;  /* 0x0000650019197a24 */ /* 0x000fca00078e02ff */
[----:B0-----:R-:W-:-:S05]  /*84d0*/  IADD3 R8, P1, R25, c[0x0][0x168], RZ ;  /* 0x00005a0019087a10 */ /* 0x001fca0007f3e0ff */
[----:B-1----:R-:W-:Y:S02]  /*84e0*/  IMAD.X R9, RZ, RZ, c[0x0][0x16c], P1 ;  /* 0x00005b00ff097624 */ /* 0x002fe400008e06ff */
        /* <DEDUP_REMOVED lines=9> */
[----:B------:R-:W0:Y:S01]  /*8580*/  F2I.FTZ.TRUNC.NTZ R3, R4 ;  /* 0x0000000400037305 */ /* 0x000e22000021f100 */
[----:B------:R-:W-:Y:S01]  /*8590*/  IMAD.MOV.U32 R25, RZ, RZ, R19 ;  /* 0x000000ffff197224 */ /* 0x000fe200078e0013 */
[----:B0-----:R0:W-:Y:S01]  /*85a0*/  STG.E.U8 [R8.64], R3 ;  /* 0x0000000308007986 */ /* 0x0011e2000c101124 */
[----:B------:R-:W-:Y:S05]  /*85b0*/  BRA `(.L_x_7493) ;  /* 0x00000ec000007947 */ /* 0x000fea0003800000 */
.L_x_7497:
[----:B------:R-:W0:Y:S01]  /*85c0*/  F2I.S64.TRUNC R4, R4 ;  /* 0x0000000400047311 */ /* 0x000e22000020d900 */
[----:B------:R-:W-:Y:S02]  /*85d0*/  IMAD.MOV.U32 R25, RZ, RZ, R19 ;  /* 0x000000ffff197224 */ /* 0x000fe400078e0013 */
[----:B0-----:R-:W-:-:S05]  /*85e0*/  IMAD.MOV.U32 R3, RZ, RZ, R4 ;  /* 0x000000ffff037224 */ /* 0x001fca00078e0004 */
[----:B------:R0:W-:Y:S01]  /*85f0*/  STG.E.U8 [R8.64], R3 ;  /* 0x0000000308007986 */ /* 0x0001e2000c101124 */
[----:B------:R-:W-:Y:S05]  /*8600*/  BRA `(.L_x_7493) ;  /* 0x00000e7000007947 */ /* 0x000fea0003800000 */
.L_x_7496:
[----:B------:R-:W-:-:S13]  /*8610*/  ISETP.NE.AND P0, PT, R0, 0x2, PT ;  /* 0x000000020000780c */ /* 0x000fda0003f05270 */
[----:B------:R-:W-:Y:S05]  /*8620*/  @!P0 BRA `(.L_x_7499) ;  /* 0x000000c000008947 */ /* 0x000fea0003800000 */
[----:B------:R-:W-:-:S13]  /*8630*/  ISETP.NE.AND P0, PT, R0, 0x3, PT ;  /* 0x000000030000780c */ /* 0x000fda0003f05270 */
[----:B------:R-:W-:Y:S05]  /*8640*/  @!P0 BRA `(.L_x_7500) ;  /* 0x0000006000008947 */ /* 0x000fea0003800000 */
[----:B------:R-:W-:-:S13]  /*8650*/  ISETP.NE.AND P0, PT, R0, 0x4, PT ;  /* 0x000000040000780c */ /* 0x000fda0003f05270 */
[----:B------:R-:W-:Y:S05]  /*8660*/  @P0 BRA `(.L_x_7498) ;  /* 0x00000c5000000947 */ /* 0x000fea0003800000 */
[----:B------:R-:W0:Y:S01]  /*8670*/  F2I.S64.TRUNC R4, R4 ;  /* 0x0000000400047311 */ /* 0x000e22000020d900 */
[----:B------:R-:W-:Y:S01]  /*8680*/  IMAD.MOV.U32 R25, RZ, RZ, R19 ;  /* 0x000000ffff197224 */ /* 0x000fe200078e0013 */
[----:B0-----:R0:W-:Y:S01]  /*8690*/  STG.E.64 [R8.64], R4 ;  /* 0x0000000408007986 */ /* 0x0011e2000c101b24 */
[----:B------:R-:W-:Y:S05]  /*86a0*/  BRA `(.L_x_7493) ;  /* 0x00000dd000007947 */ /* 0x000fea0003800000 */
.L_x_7500:
[----:B------:R-:W0:Y:S01]  /*86b0*/  F2I.FTZ.TRUNC.NTZ R3, R4 ;  /* 0x0000000400037305 */ /* 0x000e22000021f100 */
[----:B------:R-:W-:Y:S01]  /*86c0*/  IMAD.MOV.U32 R25, RZ, RZ, R19 ;  /* 0x000000ffff197224 */ /* 0x000fe200078e0013 */
[----:B0-----:R0:W-:Y:S01]  /*86d0*/  STG.E [R8.64], R3 ;  /* 0x0000000308007986 */ /* 0x0011e2000c101924 */
[----:B------:R-:W-:Y:S05]  /*86e0*/  BRA `(.L_x_7493) ;  /* 0x00000d9000007947 */ /* 0x000fea0003800000 */
.L_x_7499:
[----:B------:R-:W0:Y:S01]  /*86f0*/  F2I.FTZ.TRUNC.NTZ R3, R4 ;  /* 0x0000000400037305 */ /* 0x000e22000021f100 */
[----:B------:R-:W-:Y:S01]  /*8700*/  IMAD.MOV.U32 R25, RZ, RZ, R19 ;  /* 0x000000ffff197224 */ /* 0x000fe200078e0013 */
[----:B0-----:R0:W-:Y:S01]  /*8710*/  STG.E.U16 [R8.64], R3 ;  /* 0x0000000308007986 */ /* 0x0011e2000c101524 */
[----:B------:R-:W-:Y:S05]  /*8720*/  BRA `(.L_x_7493) ;  /* 0x00000d5000007947 */ /* 0x000fea0003800000 */
.L_x_7495:
[----:B------:R-:W-:-:S13]  /*8730*/  ISETP.GT.AND P0, PT, R0, 0x6, PT ;  /* 0x000000060000780c */ /* 0x000fda0003f04270 */
[----:B------:R-:W-:Y:S05]  /*8740*/  @P0 BRA `(.L_x_7501) ;  /* 0x000000b000000947 */ /* 0x000fea0003800000 */
[----:B------:R-:W-:-:S13]  /*8750*/  ISETP.NE.AND P0, PT, R0, 0x5, PT ;  /* 0x000000050000780c */ /* 0x000fda0003f05270 */
[----:B------:R-:W-:Y:S05]  /*8760*/  @!P0 BRA `(.L_x_7502) ;  /* 0x0000005000008947 */ /* 0x000fea0003800000 */
[----:B------:R-:W-:-:S13]  /*8770*/  ISETP.NE.AND P0, PT, R0, 0x6, PT ;  /* 0x000000060000780c */ /* 0x000fda0003f05270 */
[----:B------:R-:W-:Y:S05]  /*8780*/  @P0 BRA `(.L_x_7498) ;  /* 0x00000b3000000947 */ /* 0x000fea0003800000 */
[----:B------:R0:W-:Y:S01]  /*8790*/  STG.E [R8.64], R4 ;  /* 0x0000000408007986 */ /* 0x0001e2000c101924 */
[----:B------:R-:W-:Y:S01]  /*87a0*/  IMAD.MOV.U32 R25, RZ, RZ, R19 ;  /* 0x000000ffff197224 */ /* 0x000fe200078e0013 */
[----:B------:R-:W-:Y:S05]  /*87b0*/  BRA `(.L_x_7493) ;  /* 0x00000cc000007947 */ /* 0x000fea0003800000 */
.L_x_7502:
[----:B------:R-:W-:Y:S01]  /*87c0*/  F2FP.PACK_AB R4, RZ, R4 ;  /* 0x00000004ff04723e */ /* 0x000fe200000000ff */
[----:B------:R-:W-:-:S04]  /*87d0*/  IMAD.MOV.U32 R25, RZ, RZ, R19 ;  /* 0x000000ffff197224 */ /* 0x000fc800078e0013 */
[----:B------:R0:W-:Y:S01]  /*87e0*/  STG.E.U16 [R8.64], R4 ;  /* 0x0000000408007986 */ /* 0x0001e2000c101524 */
[----:B------:R-:W-:Y:S05]  /*87f0*/  BRA `(.L_x_7493) ;  /* 0x00000c8000007947 */ /* 0x000fea0003800000 */
.L_x_7501:
[----:B------:R-:W-:-:S13]  /*8800*/  ISETP.NE.AND P0, PT, R0, 0x7, PT ;  /* 0x000000070000780c */ /* 0x000fda0003f05270 */
[----:B------:R-:W-:Y:S05]  /*8810*/  @!P0 BRA `(.L_x_7503) ;  /* 0x000000d000008947 */ /* 0x000fea0003800000 */
[----:B------:R-:W-:-:S13]  /*8820*/  ISETP.NE.AND P0, PT, R0, 0x8, PT ;  /* 0x000000080000780c */ /* 0x000fda0003f05270 */
[----:B------:R-:W-:Y:S05]  /*8830*/  @!P0 BRA `(.L_x_7504) ;  /* 0x0000006000008947 */ /* 0x000fea0003800000 */
[----:B------:R-:W-:-:S13]  /*8840*/  ISETP.NE.AND P0, PT, R0, 0x9, PT ;  /* 0x000000090000780c */ /* 0x000fda0003f05270 */
[----:B------:R-:W-:Y:S05]  /*8850*/  @P0 BRA `(.L_x_7498) ;  /* 0x00000a6000000947 */ /* 0x000fea0003800000 */
[----:B------:R-:W-:Y:S02]  /*8860*/  IMAD.MOV.U32 R5, RZ, RZ, RZ ;  /* 0x000000ffff057224 */ /* 0x000fe400078e00ff */
[----:B------:R-:W-:-:S03]  /*8870*/  IMAD.MOV.U32 R25, RZ, RZ, R19 ;  /* 0x000000ffff197224 */ /* 0x000fc600078e0013 */
[----:B------:R0:W-:Y:S01]  /*8880*/  STG.E.64 [R8.64], R4 ;  /* 0x0000000408007986 */ /* 0x0001e2000c101b24 */
[----:B------:R-:W-:Y:S05]  /*8890*/  BRA `(.L_x_7493) ;  /* 0x00000be000007947 */ /* 0x000fea0003800000 */
.L_x_7504:
[----:B------:R-:W-:Y:S01]  /*88a0*/  F2FP.PACK_AB R3, RZ, R4 ;  /* 0x00000004ff03723e */ /* 0x000fe200000000ff */
[----:B------:R-:W-:-:S03]  /*88b0*/  IMAD.MOV.U32 R25, RZ, RZ, R19 ;  /* 0x000000ffff197224 */ /* 0x000fc600078e0013 */
[----:B------:R-:W-:-:S05]  /*88c0*/  PRMT R3, R3, 0x5410, RZ ;  /* 0x0000541003037816 */ /* 0x000fca00000000ff */
[----:B------:R0:W-:Y:S01]  /*88d0*/  STG.E [R8.64], R3 ;  /* 0x0000000308007986 */ /* 0x0001e2000c101924 */
[----:B------:R-:W-:Y:S05]  /*88e0*/  BRA `(.L_x_7493) ;  /* 0x00000b9000007947 */ /* 0x000fea0003800000 */
.L_x_7503:
[----:B------:R-:W-:Y:S02]  /*88f0*/  FMUL.FTZ R4, R4, 1 ;  /* 0x3f80000004047820 */ /* 0x000fe40000410000 */
[----:B------:R-:W-:-:S04]  /*8900*/  IMAD.MOV.U32 R25, RZ, RZ, R19 ;  /* 0x000000ffff197224 */ /* 0x000fc800078e0013 */
[----:B------:R-:W0:Y:S02]  /*8910*/  F2F.F64.F32 R4, R4 ;  /* 0x0000000400047310 */ /* 0x000e240000201800 */
[----:B0-----:R0:W-:Y:S01]  /*8920*/  STG.E.64 [R8.64], R4 ;  /* 0x0000000408007986 */ /* 0x0011e2000c101b24 */
[----:B------:R-:W-:Y:S05]  /*8930*/  BRA `(.L_x_7493) ;  /* 0x00000b4000007947 */ /* 0x000fea0003800000 */
.L_x_7494:
        /* <DEDUP_REMOVED lines=8> */
[----:B------:R-:W-:Y:S01]  /*89c0*/  FSETP.NEU.FTZ.AND P0, PT, R4, RZ, PT ;  /* 0x000000ff0400720b */ /* 0x000fe20003f1d000 */
[----:B------:R-:W-:-:S03]  /*89d0*/  IMAD.MOV.U32 R25, RZ, RZ, R19 ;  /* 0x000000ffff197224 */ /* 0x000fc600078e0013 */
[----:B------:R-:W-:-:S05]  /*89e0*/  SEL R3, RZ, 0x1, !P0 ;  /* 0x00000001ff037807 */ /* 0x000fca0004000000 */
[----:B------:R0:W-:Y:S01]  /*89f0*/  STG.E.U8 [R8.64], R3 ;  /* 0x0000000308007986 */ /* 0x0001e2000c101124 */
[----:B------:R-:W-:Y:S05]  /*8a00*/  BRA `(.L_x_7493) ;  /* 0x00000a7000007947 */ /* 0x000fea0003800000 */
.L_x_7507:
[----:B------:R-:W-:Y:S01]  /*8a10*/  FMUL.FTZ R4, R4, 1 ;  /* 0x3f80000004047820 */ /* 0x000fe20000410000 */
[----:B------:R-:W-:Y:S01]  /*8a20*/  CS2R R6, SRZ ;  /* 0x0000000000067805 */ /* 0x000fe2000001ff00 */
[----:B------:R-:W-:-:S04]  /*8a30*/  IMAD.MOV.U32 R25, RZ, RZ, R19 ;  /* 0x000000ffff197224 */ /* 0x000fc800078e0013 */
[----:B------:R-:W0:Y:S02]  /*8a40*/  F2F.F64.F32 R4, R4 ;  /* 0x0000000400047310 */ /* 0x000e240000201800 */
[----:B0-----:R0:W-:Y:S01]  /*8a50*/  STG.E.128 [R8.64], R4 ;  /* 0x0000000408007986 */ /* 0x0011e2000c101d24 */
[----:B------:R-:W-:Y:S05]  /*8a60*/  BRA `(.L_x_7493) ;  /* 0x00000a1000007947 */ /* 0x000fea0003800000 */
.L_x_7506:
        /* <DEDUP_REMOVED lines=20> */
.L_x_7511:
[----:B------:R-:W-:Y:S05]  /*8bb0*/  BSYNC B0 ;  /* 0x0000000000007941 */ /* 0x000fea0003800000 */
.L_x_7510:
[----:B------:R-:W-:Y:S01]  /*8bc0*/  LOP3.LUT R5, R0, R5, RZ, 0xfc, !PT ;  /* 0x0000000500057212 */ /* 0x000fe200078efcff */
[----:B------:R-:W-:-:S04]  /*8bd0*/  IMAD.MOV.U32 R25, RZ, RZ, R19 ;  /* 0x000000ffff197224 */ /* 0x000fc800078e0013 */
[----:B------:R0:W-:Y:S01]  /*8be0*/  STG.E.U8 [R8.64], R5 ;  /* 0x0000000508007986 */ /* 0x0001e2000c101124 */
[----:B------:R-:W-:Y:S05]  /*8bf0*/  BRA `(.L_x_7493) ;  /* 0x0000088000007947 */ /* 0x000fea0003800000 */
.L_x_7509:
        /* <DEDUP_REMOVED lines=12> */
.L_x_7513:
[----:B------:R-:W-:Y:S01]  /*8cc0*/  IMAD.MOV.U32 R0, RZ, RZ, 0x7f ;  /* 0x0000007fff007424 */ /* 0x000fe200078e00ff */
[----:B------:R-:W-:-:S04]  /*8cd0*/  ISETP.GT.U32.AND P0, PT, R5, 0x7f800000, PT ;  /* 0x7f8000000500780c */ /* 0x000fc80003f04070 */
[----:B------:R-:W-:-:S04]  /*8ce0*/  SEL R0, R0, 0x7c, P0 ;  /* 0x0000007c00007807 */ /* 0x000fc80000000000 */
.L_x_7514:
[----:B------:R-:W-:Y:S05]  /*8cf0*/  BSYNC B0 ;  /* 0x0000000000007941 */ /* 0x000fea0003800000 */
.L_x_7512:
[----:B------:R-:W-:Y:S01]  /*8d00*/  LOP3.LUT R4, R4, 0x80000000, RZ, 0xc0, !PT ;  /* 0x8000000004047812 */ /* 0x000fe200078ec0ff */
[----:B------:R-:W-:-:S03]  /*8d10*/  IMAD.MOV.U32 R25, RZ, RZ, R19 ;  /* 0x000000ffff197224 */ /* 0x000fc600078e0013 */
[----:B------:R-:W-:-:S04]  /*8d20*/  SHF.R.U32.HI R3, RZ, 0x18, R4 ;  /* 0x00000018ff037819 */ /* 0x000fc80000011604 */
[----:B------:R-:W-:-:S05]  /*8d30*/  LOP3.LUT R3, R0, R3, RZ, 0xfc, !PT ;  /* 0x0000000300037212 */ /* 0x000fca00078efcff */
[----:B------:R0:W-:Y:S01]  /*8d40*/  STG.E.U8 [R8.64], R3 ;  /* 0x0000000308007986 */ /* 0x0001e2000c101124 */
[----:B------:R-:W-:Y:S05]  /*8d50*/  BRA `(.L_x_7493) ;  /* 0x0000072000007947 */ /* 0x000fea0003800000 */
.L_x_7508:
[----:B------:R-:W-:Y:S01]  /*8d60*/  F2FP.BF16.PACK_AB R4, RZ, R4 ;  /* 0x00000004ff04723e */ /* 0x000fe200000010ff */
[----:B------:R-:W-:-:S04]  /*8d70*/  IMAD.MOV.U32 R25, RZ, RZ, R19 ;  /* 0x000000ffff197224 */ /* 0x000fc800078e0013 */
[----:B------:R0:W-:Y:S01]  /*8d80*/  STG.E.U16 [R8.64], R4 ;  /* 0x0000000408007986 */ /* 0x0001e2000c101524 */
[----:B------:R-:W-:Y:S05]  /*8d90*/  BRA `(.L_x_7493) ;  /* 0x000006e000007947 */ /* 0x000fea0003800000 */
.L_x_7505:
        /* <DEDUP_REMOVED lines=8> */
[----:B------:R-:W0:Y:S01]  /*8e20*/  F2I.FTZ.U32.TRUNC.NTZ R3, R4 ;  /* 0x0000000400037305 */ /* 0x000e22000021f000 */
[----:B------:R-:W-:Y:S01]  /*8e30*/  IMAD.MOV.U32 R25, RZ, RZ, R19 ;  /* 0x000000ffff197224 */ /* 0x000fe200078e0013 */
[----:B0-----:R0:W-:Y:S01]  /*8e40*/  STG.E.U16 [R8.64], R3 ;  /* 0x0000000308007986 */ /* 0x0011e2000c101524 */
[----:B------:R-:W-:Y:S05]  /*8e50*/  BRA `(.L_x_7493) ;  /* 0x0000062000007947 */ /* 0x000fea0003800000 */
.L_x_7517:
        /* <DEDUP_REMOVED lines=16> */
.L_x_7520:
[----:B------:R-:W-:-:S04]  /*8f60*/  LOP3.LUT R4, R4, 0x80000000, RZ, 0xc0, !PT ;  /* 0x8000000004047812 */ /* 0x000fc800078ec0ff */
[----:B------:R-:W-:-:S04]  /*8f70*/  SHF.R.U32.HI R4, RZ, 0x18, R4 ;  /* 0x00000018ff047819 */ /* 0x000fc80000011604 */
[----:B------:R-:W-:-:S04]  /*8f80*/  LOP3.LUT R3, R3, R4, RZ, 0xfc, !PT ;  /* 0x0000000403037212 */ /* 0x000fc800078efcff */
[----:B------:R-:W-:Y:S02]  /*8f90*/  PRMT R0, R3, 0x7610, R0 ;  /* 0x0000761003007816 */ /* 0x000fe40000000000 */
.L_x_7519:
[----:B------:R-:W-:Y:S05]  /*8fa0*/  BSYNC B0 ;  /* 0x0000000000007941 */ /* 0x000fea0003800000 */
.L_x_7518:
[----:B------:R0:W-:Y:S01]  /*8fb0*/  STG.E.U8 [R8.64], R0 ;  /* 0x0000000008007986 */ /* 0x0001e2000c101124 */
[----:B------:R-:W-:Y:S01]  /*8fc0*/  IMAD.MOV.U32 R25, RZ, RZ, R19 ;  /* 0x000000ffff197224 */ /* 0x000fe200078e0013 */
[----:B------:R-:W-:Y:S05]  /*8fd0*/  BRA `(.L_x_7493) ;  /* 0x000004a000007947 */ /* 0x000fea0003800000 */
.L_x_7516:
        /* <DEDUP_REMOVED lines=16> */
.L_x_7523:
[----:B------:R-:W-:-:S04]  /*90e0*/  LOP3.LUT R4, R4, 0x80000000, RZ, 0xc0, !PT ;  /* 0x8000000004047812 */ /* 0x000fc800078ec0ff */
[----:B------:R-:W-:-:S04]  /*90f0*/  SHF.R.U32.HI R4, RZ, 0x18, R4 ;  /* 0x00000018ff047819 */ /* 0x000fc80000011604 */
[----:B------:R-:W-:-:S04]  /*9100*/  LOP3.LUT R3, R3, R4, RZ, 0xfc, !PT ;  /* 0x0000000403037212 */ /* 0x000fc800078efcff */
[----:B------:R-:W-:Y:S02]  /*9110*/  PRMT R0, R3, 0x7610, R0 ;  /* 0x0000761003007816 */ /* 0x000fe40000000000 */
.L_x_7522:
[----:B------:R-:W-:Y:S05]  /*9120*/  BSYNC B0 ;  /* 0x0000000000007941 */ /* 0x000fea0003800000 */
.L_x_7521:
[----:B------:R0:W-:Y:S01]  /*9130*/  STG.E.U8 [R8.64], R0 ;  /* 0x0000000008007986 */ /* 0x0001e2000c101124 */
[----:B------:R-:W-:Y:S01]  /*9140*/  IMAD.MOV.U32 R25, RZ, RZ, R19 ;  /* 0x000000ffff197224 */ /* 0x000fe200078e0013 */
[----:B------:R-:W-:Y:S05]  /*9150*/  BRA `(.L_x_7493) ;  /* 0x0000032000007947 */ /* 0x000fea0003800000 */
.L_x_7515:
[----:B------:R-:W-:-:S13]  /*9160*/  ISETP.NE.AND P0, PT, R0, 0x1c, PT ;  /* 0x0000001c0000780c */ /* 0x000fda0003f05270 */
[----:B------:R-:W-:Y:S05]  /*9170*/  @!P0 BRA `(.L_x_7524) ;  /* 0x000002d000008947 */ /* 0x000fea0003800000 */
[----:B------:R-:W-:-:S13]  /*9180*/  ISETP.NE.AND P0, PT, R0, 0x1d, PT ;  /* 0x0000001d0000780c */ /* 0x000fda0003f05270 */
[----:B------:R-:W-:Y:S05]  /*9190*/  @!P0 BRA `(.L_x_7525) ;  /* 0x0000027000008947 */ /* 0x000fea0003800000 */
[----:B------:R-:W-:-:S13]  /*91a0*/  ISETP.NE.AND P0, PT, R0, 0x2c, PT ;  /* 0x0000002c0000780c */ /* 0x000fda0003f05270 */
[----:B------:R-:W-:Y:S05]  /*91b0*/  @P0 BRA `(.L_x_7498) ;  /* 0x0000010000000947 */ /* 0x000fea0003800000 */
[----:B------:R-:W-:Y:S01]  /*91c0*/  SHF.R.U32.HI R5, RZ, 0x17, R4 ;  /* 0x00000017ff057819 */ /* 0x000fe20000011604 */
[----:B------:R-:W-:Y:S01]  /*91d0*/  IMAD.MOV.U32 R25, RZ, RZ, R19 ;  /* 0x000000ffff197224 */ /* 0x000fe200078e0013 */
        /* <DEDUP_REMOVED lines=14> */
.L_x_7498:
        /* <DEDUP_REMOVED lines=18> */
[----:B0--3--:R-:W-:Y:S05]  /*93e0*/  CALL.ABS.NOINC R14 ;  /* 0x000000000e007343 */ /* 0x009fea0003c00000 */
[----:B------:R-:W-:Y:S01]  /*93f0*/  IMAD.MOV.U32 R25, RZ, RZ, R19 ;  /* 0x000000ffff197224 */ /* 0x000fe200078e0013 */
[----:B------:R-:W-:Y:S05]  /*9400*/  BRA `(.L_x_7493) ;  /* 0x0000007000007947 */ /* 0x000fea0003800000 */
.L_x_7525:
[----:B------:R-:W0:Y:S01]  /*9410*/  F2I.U64.TRUNC R4, R4 ;  /* 0x0000000400047311 */ /* 0x000e22000020d800 */
[----:B------:R-:W-:Y:S01]  /*9420*/  IMAD.MOV.U32 R25, RZ, RZ, R19 ;  /* 0x000000ffff197224 */ /* 0x000fe200078e0013 */
[----:B0-----:R0:W-:Y:S01]  /*9430*/  STG.E.64 [R8.64], R4 ;  /* 0x0000000408007986 */ /* 0x0011e2000c101b24 */
[----:B------:R-:W-:Y:S05]  /*9440*/  BRA `(.L_x_7493) ;  /* 0x0000003000007947 */ /* 0x000fea0003800000 */
.L_x_7524:
[----:B------:R-:W0:Y:S01]  /*9450*/  F2I.FTZ.U32.TRUNC.NTZ R3, R4 ;  /* 0x0000000400037305 */ /* 0x000e22000021f000 */
[----:B------:R-:W-:Y:S01]  /*9460*/  IMAD.MOV.U32 R25, RZ, RZ, R19 ;  /* 0x000000ffff197224 */ /* 0x000fe200078e0013 */
[----:B0-----:R0:W-:Y:S06]  /*9470*/  STG.E [R8.64], R3 ;  /* 0x0000000308007986 */ /* 0x0011ec000c101924 */
.L_x_7493:
[----:B------:R-:W-:Y:S05]  /*9480*/  BSYNC B6 ;  /* 0x0000000000067941 */ /* 0x000fea0003800000 */
.L_x_7492:
[----:B------:R-:W-:Y:S01]  /*9490*/  ISETP.GE.AND P0, PT, R25, R16, PT ;  /* 0x000000101900720c */ /* 0x000fe20003f06270 */
[----:B------:R-:W-:-:S12]  /*94a0*/  BSSY B6, `(.L_x_7526) ;  /* 0x00001da000067945 */ /* 0x000fd80003800000 */
[----:B------:R-:W-:Y:S05]  /*94b0*/  @P0 BRA `(.L_x_7527) ;  /* 0x00001d8000000947 */ /* 0x000fea0003800000 */
[----:B0-----:R-:W-:Y:S01]  /*94c0*/  IMAD R0, R2, 0x200, R25 ;  /* 0x0000020002007824 */ /* 0x001fe200078e0219 */
[----:B--2---:R-:W-:-:S03]  /*94d0*/  PRMT R3, R17, 0x9910, RZ ;  /* 0x0000991011037816 */ /* 0x004fc600000000ff */
[----:B------:R-:W-:Y:S02]  /*94e0*/  IMAD R8, R0, c[0x0][0x194], RZ ;  /* 0x0000650000087a24 */ /* 0x000fe400078e02ff */
[----:B------:R-:W-:-:S03]  /*94f0*/  IMAD.MOV.U32 R0, RZ, RZ, R3 ;  /* 0x000000ffff007224 */ /* 0x000fc600078e0003 */
[----:B------:R-:W-:Y:S02]  /*9500*/  IADD3 R8, P0, R8, c[0x0][0x168], RZ ;  /* 0x00005a0008087a10 */ /* 0x000fe40007f1e0ff */
[----:B------:R-:W-:-:S03]  /*9510*/  ISETP.GT.AND P1, PT, R0, 0x9, PT ;  /* 0x000000090000780c */ /* 0x000fc60003f24270 */
[----:B-1----:R-:W-:-:S10]  /*9520*/  IMAD.X R9, RZ, RZ, c[0x0][0x16c], P0 ;  /* 0x00005b00ff097624 */ /* 0x002fd400000e06ff */
        /* <DEDUP_REMOVED lines=9> */
[----:B---3--:R-:W0:Y:S02]  /*95c0*/  F2I.FTZ.TRUNC.NTZ R3, R18 ;  /* 0x0000001200037305 */ /* 0x008e24000021f100 */
[----:B0-----:R0:W-:Y:S01]  /*95d0*/  STG.E.U8 [R8.64], R3 ;  /* 0x0000000308007986 */ /* 0x0011e2000c101124 */
[----:B------:R-:W-:Y:S05]  /*95e0*/  BRA `(.L_x_7533) ;  /* 0x00000d7000007947 */ /* 0x000fea0003800000 */
.L_x_7531:
[----:B---3--:R-:W0:Y:S02]  /*95f0*/  F2I.S64.TRUNC R18, R18 ;  /* 0x0000001200127311 */ /* 0x008e24000020d900 */
[----:B0-----:R-:W-:-:S05]  /*9600*/  IMAD.MOV.U32 R3, RZ, RZ, R18 ;  /* 0x000000ffff037224 */ /* 0x001fca00078e0012 */
[----:B------:R0:W-:Y:S01]  /*9610*/  STG.E.U8 [R8.64], R3 ;  /* 0x0000000308007986 */ /* 0x0001e2000c101124 */
[----:B------:R-:W-:Y:S05]  /*9620*/  BRA `(.L_x_7533) ;  /* 0x00000d3000007947 */ /* 0x000fea0003800000 */
.L_x_7530:
[----:B------:R-:W-:-:S13]  /*9630*/  ISETP.NE.AND P0, PT, R0, 0x2, PT ;  /* 0x000000020000780c */ /* 0x000fda0003f05270 */
[----:B------:R-:W-:Y:S05]  /*9640*/  @!P0 BRA `(.L_x_7534) ;  /* 0x000000a000008947 */ /* 0x000fea0003800000 */
[----:B------:R-:W-:-:S13]  /*9650*/  ISETP.NE.AND P0, PT, R0, 0x3, PT ;  /* 0x000000030000780c */ /* 0x000fda0003f05270 */
[----:B------:R-:W-:Y:S05]  /*9660*/  @!P0 BRA `(.L_x_7535) ;  /* 0x0000005000008947 */ /* 0x000fea0003800000 */
[----:B------:R-:W-:-:S13]  /*9670*/  ISETP.NE.AND P0, PT, R0, 0x4, PT ;  /* 0x000000040000780c */ /* 0x000fda0003f05270 */
[----:B------:R-:W-:Y:S05]  /*9680*/  @P0 BRA `(.L_x_7532) ;  /* 0x00000b4000000947 */ /* 0x000fea0003800000 */
[----:B---3--:R-:W0:Y:S02]  /*9690*/  F2I.S64.TRUNC R18, R18 ;  /* 0x0000001200127311 */ /* 0x008e24000020d900 */
[----:B0-----:R0:W-:Y:S01]  /*96a0*/  STG.E.64 [R8.64], R18 ;  /* 0x0000001208007986 */ /* 0x0011e2000c101b24 */
[----:B------:R-:W-:Y:S05]  /*96b0*/  BRA `(.L_x_7533) ;  /* 0x00000ca000007947 */ /* 0x000fea0003800000 */
.L_x_7535:
[----:B---3--:R-:W0:Y:S02]  /*96c0*/  F2I.FTZ.TRUNC.NTZ R3, R18 ;  /* 0x0000001200037305 */ /* 0x008e24000021f100 */
[----:B0-----:R0:W-:Y:S01]  /*96d0*/  STG.E [R8.64], R3 ;  /* 0x0000000308007986 */ /* 0x0011e2000c101924 */
[----:B------:R-:W-:Y:S05]  /*96e0*/  BRA `(.L_x_7533) ;  /* 0x00000c7000007947 */ /* 0x000fea0003800000 */
.L_x_7534:
[----:B---3--:R-:W0:Y:S02]  /*96f0*/  F2I.FTZ.TRUNC.NTZ R3, R18 ;  /* 0x0000001200037305 */ /* 0x008e24000021f100 */
[----:B0-----:R0:W-:Y:S01]  /*9700*/  STG.E.U16 [R8.64], R3 ;  /* 0x0000000308007986 */ /* 0x0011e2000c101524 */
[----:B------:R-:W-:Y:S05]  /*9710*/  BRA `(.L_x_7533) ;  /* 0x00000c4000007947 */ /* 0x000fea0003800000 */
.L_x_7529:
[----:B------:R-:W-:-:S13]  /*9720*/  ISETP.GT.AND P0, PT, R0, 0x6, PT ;  /* 0x000000060000780c */ /* 0x000fda0003f04270 */
[----:B------:R-:W-:Y:S05]  /*9730*/  @P0 BRA `(.L_x_7536) ;  /* 0x0000009000000947 */ /* 0x000fea0003800000 */
[----:B------:R-:W-:-:S13]  /*9740*/  ISETP.NE.AND P0, PT, R0, 0x5, PT ;  /* 0x000000050000780c */ /* 0x000fda0003f05270 */
[----:B------:R-:W-:Y:S05]  /*9750*/  @!P0 BRA `(.L_x_7537) ;  /* 0x0000004000008947 */ /* 0x000fea0003800000 */
[----:B------:R-:W-:-:S13]  /*9760*/  ISETP.NE.AND P0, PT, R0, 0x6, PT ;  /* 0x000000060000780c */ /* 0x000fda0003f05270 */
[----:B------:R-:W-:Y:S05]  /*9770*/  @P0 BRA `(.L_x_7532) ;  /* 0x00000a5000000947 */ /* 0x000fea0003800000 */
[----:B---3--:R0:W-:Y:S01]  /*9780*/  STG.E [R8.64], R18 ;  /* 0x0000001208007986 */ /* 0x0081e2000c101924 */
[----:B------:R-:W-:Y:S05]  /*9790*/  BRA `(.L_x_7533) ;  /* 0x00000bc000007947 */ /* 0x000fea0003800000 */
.L_x_7537:
[----:B---3--:R-:W-:-:S05]  /*97a0*/  F2FP.PACK_AB R18, RZ, R18 ;  /* 0x00000012ff12723e */ /* 0x008fca00000000ff */
[----:B------:R0:W-:Y:S01]  /*97b0*/  STG.E.U16 [R8.64], R18 ;  /* 0x0000001208007986 */ /* 0x0001e2000c101524 */
[----:B------:R-:W-:Y:S05]  /*97c0*/  BRA `(.L_x_7533) ;  /* 0x00000b9000007947 */ /* 0x000fea0003800000 */
.L_x_7536:
[----:B------:R-:W-:-:S13]  /*97d0*/  ISETP.NE.AND P0, PT, R0, 0x7, PT ;  /* 0x000000070000780c */ /* 0x000fda0003f05270 */
[----:B------:R-:W-:Y:S05]  /*97e0*/  @!P0 BRA `(.L_x_7538) ;  /* 0x000000b000008947 */ /* 0x000fea0003800000 */
[----:B------:R-:W-:-:S13]  /*97f0*/  ISETP.NE.AND P0, PT, R0, 0x8, PT ;  /* 0x000000080000780c */ /* 0x000fda0003f05270 */
[----:B------:R-:W-:Y:S05]  /*9800*/  @!P0 BRA `(.L_x_7539) ;  /* 0x0000005000008947 */ /* 0x000fea0003800000 */
[----:B------:R-:W-:-:S13]  /*9810*/  ISETP.NE.AND P0, PT, R0, 0x9, PT ;  /* 0x000000090000780c */ /* 0x000fda0003f05270 */
[----:B------:R-:W-:Y:S05]  /*9820*/  @P0 BRA `(.L_x_7532) ;  /* 0x000009a000000947 */ /* 0x000fea0003800000 */
[----:B------:R-:W-:-:S05]  /*9830*/  IMAD.MOV.U32 R19, RZ, RZ, RZ ;  /* 0x000000ffff137224 */ /* 0x000fca00078e00ff */
[----:B---3--:R0:W-:Y:S01]  /*9840*/  STG.E.64 [R8.64], R18 ;  /* 0x0000001208007986 */ /* 0x0081e2000c101b24 */
[----:B------:R-:W-:Y:S05]  /*9850*/  BRA `(.L_x_7533) ;  /* 0x00000b0000007947 */ /* 0x000fea0003800000 */
.L_x_7539:
[----:B---3--:R-:W-:-:S04]  /*9860*/  F2FP.PACK_AB R3, RZ, R18 ;  /* 0x00000012ff03723e */ /* 0x008fc800000000ff */
[----:B------:R-:W-:-:S05]  /*9870*/  PRMT R3, R3, 0x5410, RZ ;  /* 0x0000541003037816 */ /* 0x000fca00000000ff */
[----:B------:R0:W-:Y:S01]  /*9880*/  STG.E [R8.64], R3 ;  /* 0x0000000308007986 */ /* 0x0001e2000c101924 */
[----:B------:R-:W-:Y:S05]  /*9890*/  BRA `(.L_x_7533) ;  /* 0x00000ac000007947 */ /* 0x000fea0003800000 */
.L_x_7538:
[----:B---3--:R-:W-:-:S06]  /*98a0*/  FMUL.FTZ R4, R18, 1 ;  /* 0x3f80000012047820 */ /* 0x008fcc0000410000 */
[----:B------:R-:W0:Y:S02]  /*98b0*/  F2F.F64.F32 R4, R4 ;  /* 0x0000000400047310 */ /* 0x000e240000201800 */
[----:B0-----:R0:W-:Y:S01]  /*98c0*/  STG.E.64 [R8.64], R4 ;  /* 0x0000000408007986 */ /* 0x0011e2000c101b24 */
[----:B------:R-:W-:Y:S05]  /*98d0*/  BRA `(.L_x_7533) ;  /* 0x00000a8000007947 */ /* 0x000fea0003800000 */
.L_x_7528:
        /* <DEDUP_REMOVED lines=8> */
[----:B---3--:R-:W-:-:S04]  /*9960*/  FSETP.NEU.FTZ.AND P0, PT, R18, RZ, PT ;  /* 0x000000ff1200720b */ /* 0x008fc80003f1d000 */
[----:B------:R-:W-:-:S05]  /*9970*/  SEL R3, RZ, 0x1, !P0 ;  /* 0x00000001ff037807 */ /* 0x000fca0004000000 */
[----:B------:R0:W-:Y:S01]  /*9980*/  STG.E.U8 [R8.64], R3 ;  /* 0x0000000308007986 */ /* 0x0001e2000c101124 */
[----:B------:R-:W-:Y:S05]  /*9990*/  BRA `(.L_x_7533) ;  /* 0x000009c000007947 */ /* 0x000fea0003800000 */
.L_x_7542:
[----:B---3--:R-:W-:Y:S01]  /*99a0*/  FMUL.FTZ R4, R18, 1 ;  /* 0x3f80000012047820 */ /* 0x008fe20000410000 */
[----:B------:R-:W-:-:S05]  /*99b0*/  CS2R R6, SRZ ;  /* 0x0000000000067805 */ /* 0x000fca000001ff00 */
[----:B------:R-:W0:Y:S02]  /*99c0*/  F2F.F64.F32 R4, R4 ;  /* 0x0000000400047310 */ /* 0x000e240000201800 */
[----:B0-----:R0:W-:Y:S01]  /*99d0*/  STG.E.128 [R8.64], R4 ;  /* 0x0000000408007986 */ /* 0x0011e2000c101d24 */
[----:B------:R-:W-:Y:S05]  /*99e0*/  BRA `(.L_x_7533) ;  /* 0x0000097000007947 */ /* 0x000fea0003800000 */
.L_x_7541:
[----:B------:R-:W-:-:S13]  /*99f0*/  ISETP.NE.AND P0, PT, R0, 0xf, PT ;  /* 0x0000000f0000780c */ /* 0x000fda0003f05270 */
[----:B------:R-:W-:Y:S05]  /*9a00*/  @!P0 BRA `(.L_x_7543) ;  /* 0x000002b000008947 */ /* 0x000fea0003800000 */
[----:B------:R-:W-:-:S13]  /*9a10*/  ISETP.NE.AND P0, PT, R0, 0x17, PT ;  /* 0x000000170000780c */ /* 0x000fda0003f05270 */
[----:B------:R-:W-:Y:S05]  /*9a20*/  @!P0 BRA `(.L_x_7544) ;  /* 0x0000014000008947 */ /* 0x000fea0003800000 */
[----:B------:R-:W-:-:S13]  /*9a30*/  ISETP.NE.AND P0, PT, R0, 0x18, PT ;  /* 0x000000180000780c */ /* 0x000fda0003f05270 */
[----:B------:R-:W-:Y:S05]  /*9a40*/  @P0 BRA `(.L_x_7532) ;  /* 0x0000078000000947 */ /* 0x000fea0003800000 */
[C---:B---3--:R-:W-:Y:S01]  /*9a50*/  LOP3.LUT R4, R18.reuse, 0x7fffffff, RZ, 0xc0, !PT ;  /* 0x7fffffff12047812 */ /* 0x048fe200078ec0ff */
        /* <DEDUP_REMOVED lines=13> */
.L_x_7546:
[----:B------:R-:W-:Y:S05]  /*9b30*/  BSYNC B0 ;  /* 0x0000000000007941 */ /* 0x000fea0003800000 */
.L_x_7545:
[----:B------:R-:W-:-:S05]  /*9b40*/  LOP3.LUT R5, R0, R5, RZ, 0xfc, !PT ;  /* 0x0000000500057212 */ /* 0x000fca00078efcff */
[----:B------:R0:W-:Y:S01]  /*9b50*/  STG.E.U8 [R8.64], R5 ;  /* 0x0000000508007986 */ /* 0x0001e2000c101124 */
[----:B------:R-:W-:Y:S05]  /*9b60*/  BRA `(.L_x_7533) ;  /* 0x000007f000007947 */ /* 0x000fea0003800000 */
.L_x_7544:
[----:B---3--:R-:W-:Y:S01]  /*9b70*/  LOP3.LUT R4, R18, 0x7fffffff, RZ, 0xc0, !PT ;  /* 0x7fffffff12047812 */ /* 0x008fe200078ec0ff */
        /* <DEDUP_REMOVED lines=11> */
.L_x_7548:
[----:B------:R-:W-:Y:S01]  /*9c30*/  IMAD.MOV.U32 R0, RZ, RZ, 0x7f ;  /* 0x0000007fff007424 */ /* 0x000fe200078e00ff */
[----:B------:R-:W-:-:S04]  /*9c40*/  ISETP.GT.U32.AND P0, PT, R4, 0x7f800000, PT ;  /* 0x7f8000000400780c */ /* 0x000fc80003f04070 */
[----:B------:R-:W-:-:S04]  /*9c50*/  SEL R0, R0, 0x7c, P0 ;  /* 0x0000007c00007807 */ /* 0x000fc80000000000 */
.L_x_7549:
[----:B------:R-:W-:Y:S05]  /*9c60*/  BSYNC B0 ;  /* 0x0000000000007941 */ /* 0x000fea0003800000 */
.L_x_7547:
[----:B------:R-:W-:-:S04]  /*9c70*/  LOP3.LUT R18, R18, 0x80000000, RZ, 0xc0, !PT ;  /* 0x8000000012127812 */ /* 0x000fc800078ec0ff */
[----:B------:R-:W-:-:S04]  /*9c80*/  SHF.R.U32.HI R3, RZ, 0x18, R18 ;  /* 0x00000018ff037819 */ /* 0x000fc80000011612 */
[----:B------:R-:W-:-:S05]  /*9c90*/  LOP3.LUT R3, R0, R3, RZ, 0xfc, !PT ;  /* 0x0000000300037212 */ /* 0x000fca00078efcff */
[----:B------:R0:W-:Y:S01]  /*9ca0*/  STG.E.U8 [R8.64], R3 ;  /* 0x0000000308007986 */ /* 0x0001e2000c101124 */
[----:B------:R-:W-:Y:S05]  /*9cb0*/  BRA `(.L_x_7533) ;  /* 0x000006a000007947 */ /* 0x000fea0003800000 */
.L_x_7543:
[----:B---3--:R-:W-:-:S05]  /*9cc0*/  F2FP.BF16.PACK_AB R18, RZ, R18 ;  /* 0x00000012ff12723e */ /* 0x008fca00000010ff */
[----:B------:R0:W-:Y:S01]  /*9cd0*/  STG.E.U16 [R8.64], R18 ;  /* 0x0000001208007986 */ /* 0x0001e2000c101524 */
[----:B------:R-:W-:Y:S05]  /*9ce0*/  BRA `(.L_x_7533) ;  /* 0x0000067000007947 */ /* 0x000fea0003800000 */
.L_x_7540:
        /* <DEDUP_REMOVED lines=8> */
[----:B---3--:R-:W0:Y:S02]  /*9d70*/  F2I.FTZ.U32.TRUNC.NTZ R3, R18 ;  /* 0x0000001200037305 */ /* 0x008e24000021f000 */
[----:B0-----:R0:W-:Y:S01]  /*9d80*/  STG.E.U16 [R8.64], R3 ;  /* 0x0000000308007986 */ /* 0x0011e2000c101524 */
[----:B------:R-:W-:Y:S05]  /*9d90*/  BRA `(.L_x_7533) ;  /* 0x000005c000007947 */ /* 0x000fea0003800000 */
.L_x_7552:
[----:B---3--:R-:W-:Y:S01]  /*9da0*/  LOP3.LUT R3, R18, 0x7fffffff, RZ, 0xc0, !PT ;  /* 0x7fffffff12037812 */ /* 0x008fe200078ec0ff */
        /* <DEDUP_REMOVED lines=15> */
.L_x_7555:
[----:B------:R-:W-:-:S04]  /*9ea0*/  LOP3.LUT R18, R18, 0x80000000, RZ, 0xc0, !PT ;  /* 0x8000000012127812 */ /* 0x000fc800078ec0ff */
[----:B------:R-:W-:-:S04]  /*9eb0*/  SHF.R.U32.HI R3, RZ, 0x18, R18 ;  /* 0x00000018ff037819 */ /* 0x000fc80000011612 */
[----:B------:R-:W-:-:S04]  /*9ec0*/  LOP3.LUT R0, R0, R3, RZ, 0xfc, !PT ;  /* 0x0000000300007212 */ /* 0x000fc800078efcff */
[----:B------:R-:W-:Y:S02]  /*9ed0*/  PRMT R4, R0, 0x7610, R4 ;  /* 0x0000761000047816 */ /* 0x000fe40000000004 */
.L_x_7554:
[----:B------:R-:W-:Y:S05]  /*9ee0*/  BSYNC B0 ;  /* 0x0000000000007941 */ /* 0x000fea0003800000 */
.L_x_7553:
[----:B------:R0:W-:Y:S01]  /*9ef0*/  STG.E.U8 [R8.64], R4 ;  /* 0x0000000408007986 */ /* 0x0001e2000c101124 */
[----:B------:R-:W-:Y:S05]  /*9f00*/  BRA `(.L_x_7533) ;  /* 0x0000045000007947 */ /* 0x000fea0003800000 */
.L_x_7551:
        /* <DEDUP_REMOVED lines=16> */
.L_x_7558:
[----:B------:R-:W-:-:S04]  /*a010*/  LOP3.LUT R18, R18, 0x80000000, RZ, 0xc0, !PT ;  /* 0x8000000012127812 */ /* 0x000fc800078ec0ff */
[----:B------:R-:W-:-:S04]  /*a020*/  SHF.R.U32.HI R3, RZ, 0x18, R18 ;  /* 0x00000018ff037819 */ /* 0x000fc80000011612 */
[----:B------:R-:W-:-:S04]  /*a030*/  LOP3.LUT R0, R0, R3, RZ, 0xfc, !PT ;  /* 0x0000000300007212 */ /* 0x000fc800078efcff */
[----:B------:R-:W-:Y:S02]  /*a040*/  PRMT R4, R0, 0x7610, R4 ;  /* 0x0000761000047816 */ /* 0x000fe40000000004 */
.L_x_7557:
[----:B------:R-:W-:Y:S05]  /*a050*/  BSYNC B0 ;  /* 0x0000000000007941 */ /* 0x000fea0003800000 */
.L_x_7556:
[----:B------:R0:W-:Y:S01]  /*a060*/  STG.E.U8 [R8.64], R4 ;  /* 0x0000000408007986 */ /* 0x0001e2000c101124 */
[----:B------:R-:W-:Y:S05]  /*a070*/  BRA `(.L_x_7533) ;  /* 0x000002e000007947 */ /* 0x000fea0003800000 */
.L_x_7550:
[----:B------:R-:W-:-:S13]  /*a080*/  ISETP.NE.AND P0, PT, R0, 0x1c, PT ;  /* 0x0000001c0000780c */ /* 0x000fda0003f05270 */
[----:B------:R-:W-:Y:S05]  /*a090*/  @!P0 BRA `(.L_x_7559) ;  /* 0x000002a000008947 */ /* 0x000fea0003800000 */
[----:B------:R-:W-:-:S13]  /*a0a0*/  ISETP.NE.AND P0, PT, R0, 0x1d, PT ;  /* 0x0000001d0000780c */ /* 0x000fda0003f05270 */
[----:B------:R-:W-:Y:S05]  /*a0b0*/  @!P0 BRA `(.L_x_7560) ;  /* 0x0000025000008947 */ /* 0x000fea0003800000 */
[----:B------:R-:W-:-:S13]  /*a0c0*/  ISETP.NE.AND P0, PT, R0, 0x2c, PT ;  /* 0x0000002c0000780c */ /* 0x000fda0003f05270 */
[----:B------:R-:W-:Y:S05]  /*a0d0*/  @P0 BRA `(.L_x_7532) ;  /* 0x000000f000000947 */ /* 0x000fea0003800000 */
[----:B---3--:R-:W-:Y:S02]  /*a0e0*/  SHF.R.U32.HI R4, RZ, 0x17, R18 ;  /* 0x00000017ff047819 */ /* 0x008fe40000011612 */
        /* <DEDUP_REMOVED lines=14> */
.L_x_7532:
        /* <DEDUP_REMOVED lines=11> */
[----:B---3--:R-:W-:Y:S01]  /*a280*/  LEPC R18 ;  /* 0x000000000012734e */ /* 0x008fe20000000000 */
        /* <DEDUP_REMOVED lines=8> */
.L_x_7560:
[----:B---3--:R-:W0:Y:S02]  /*a310*/  F2I.U64.TRUNC R18, R18 ;  /* 0x0000001200127311 */ /* 0x008e24000020d800 */
[----:B0-----:R0:W-:Y:S01]  /*a320*/  STG.E.64 [R8.64], R18 ;  /* 0x0000001208007986 */ /* 0x0011e2000c101b24 */
[----:B------:R-:W-:Y:S05]  /*a330*/  BRA `(.L_x_7533) ;  /* 0x0000002000007947 */ /* 0x000fea0003800000 */
.L_x_7559:
[----:B---3--:R-:W0:Y:S02]  /*a340*/  F2I.FTZ.U32.TRUNC.NTZ R3, R18 ;  /* 0x0000001200037305 */ /* 0x008e24000021f000 */
[----:B0-----:R0:W-:Y:S02]  /*a350*/  STG.E [R8.64], R3 ;  /* 0x0000000308007986 */ /* 0x0011e4000c101924 */
.L_x_7533:
[----:B------:R-:W-:-:S04]  /*a360*/  IADD3 R25, R25, 0x80, RZ ;  /* 0x0000008019197810 */ /* 0x000fc80007ffe0ff */
[----:B------:R-:W-:-:S13]  /*a370*/  ISETP.GE.AND P0, PT, R25, R16, PT ;  /* 0x000000101900720c */ /* 0x000fda0003f06270 */
        /* <DEDUP_REMOVED lines=17> */
[----:B------:R-:W0:Y:S02]  /*a490*/  F2I.FTZ.TRUNC.NTZ R3, R22 ;  /* 0x0000001600037305 */ /* 0x000e24000021f100 */
[----:B0-----:R0:W-:Y:S01]  /*a4a0*/  STG.E.U8 [R8.64], R3 ;  /* 0x0000000308007986 */ /* 0x0011e2000c101124 */
[----:B------:R-:W-:Y:S05]  /*a4b0*/  BRA `(.L_x_7566) ;  /* 0x00000d7000007947 */ /* 0x000fea0003800000 */
.L_x_7564:
[----:B------:R-:W0:Y:S02]  /*a4c0*/  F2I.S64.TRUNC R22, R22 ;  /* 0x0000001600167311 */ /* 0x000e24000020d900 */
[----:B0-----:R-:W-:-:S05]  /*a4d0*/  IMAD.MOV.U32 R3, RZ, RZ, R22 ;  /* 0x000000ffff037224 */ /* 0x001fca00078e0016 */
[----:B------:R0:W-:Y:S01]  /*a4e0*/  STG.E.U8 [R8.64], R3 ;  /* 0x0000000308007986 */ /* 0x0001e2000c101124 */
[----:B------:R-:W-:Y:S05]  /*a4f0*/  BRA `(.L_x_7566) ;  /* 0x00000d3000007947 */ /* 0x000fea0003800000 */
.L_x_7563:
[----:B------:R-:W-:-:S13]  /*a500*/  ISETP.NE.AND P0, PT, R0, 0x2, PT ;  /* 0x000000020000780c */ /* 0x000fda0003f05270 */
[----:B------:R-:W-:Y:S05]  /*a510*/  @!P0 BRA `(.L_x_7567) ;  /* 0x000000a000008947 */ /* 0x000fea0003800000 */
[----:B------:R-:W-:-:S13]  /*a520*/  ISETP.NE.AND P0, PT, R0, 0x3, PT ;  /* 0x000000030000780c */ /* 0x000fda0003f05270 */
[----:B------:R-:W-:Y:S05]  /*a530*/  @!P0 BRA `(.L_x_7568) ;  /* 0x0000005000008947 */ /* 0x000fea0003800000 */
[----:B------:R-:W-:-:S13]  /*a540*/  ISETP.NE.AND P0, PT, R0, 0x4, PT ;  /* 0x000000040000780c */ /* 0x000fda0003f05270 */
[----:B------:R-:W-:Y:S05]  /*a550*/  @P0 BRA `(.L_x_7565) ;  /* 0x00000b4000000947 */ /* 0x000fea0003800000 */
[----:B------:R-:W0:Y:S02]  /*a560*/  F2I.S64.TRUNC R22, R22 ;  /* 0x0000001600167311 */ /* 0x000e24000020d900 */
[----:B0-----:R0:W-:Y:S01]  /*a570*/  STG.E.64 [R8.64], R22 ;  /* 0x0000001608007986 */ /* 0x0011e2000c101b24 */
[----:B------:R-:W-:Y:S05]  /*a580*/  BRA `(.L_x_7566) ;  /* 0x00000ca000007947 */ /* 0x000fea0003800000 */
.L_x_7568:
[----:B------:R-:W0:Y:S02]  /*a590*/  F2I.FTZ.TRUNC.NTZ R3, R22 ;  /* 0x0000001600037305 */ /* 0x000e24000021f100 */
[----:B0-----:R0:W-:Y:S01]  /*a5a0*/  STG.E [R8.64], R3 ;  /* 0x0000000308007986 */ /* 0x0011e2000c101924 */
[----:B------:R-:W-:Y:S05]  /*a5b0*/  BRA `(.L_x_7566) ;  /* 0x00000c7000007947 */ /* 0x000fea0003800000 */
.L_x_7567:
[----:B------:R-:W0:Y:S02]  /*a5c0*/  F2I.FTZ.TRUNC.NTZ R3, R22 ;  /* 0x0000001600037305 */ /* 0x000e24000021f100 */
[----:B0-----:R0:W-:Y:S01]  /*a5d0*/  STG.E.U16 [R8.64], R3 ;  /* 0x0000000308007986 */ /* 0x0011e2000c101524 */
[----:B------:R-:W-:Y:S05]  /*a5e0*/  BRA `(.L_x_7566) ;  /* 0x00000c4000007947 */ /* 0x000fea0003800000 */
.L_x_7562:
        /* <DEDUP_REMOVED lines=8> */
.L_x_7570:
[----:B------:R-:W-:-:S05]  /*a670*/  F2FP.PACK_AB R22, RZ, R22 ;  /* 0x00000016ff16723e */ /* 0x000fca00000000ff */
[----:B------:R0:W-:Y:S01]  /*a680*/  STG.E.U16 [R8.64], R22 ;  /* 0x0000001608007986 */ /* 0x0001e2000c101524 */
[----:B------:R-:W-:Y:S05]  /*a690*/  BRA `(.L_x_7566) ;  /* 0x00000b9000007947 */ /* 0x000fea0003800000 */
.L_x_7569:
        /* <DEDUP_REMOVED lines=9> */
.L_x_7572:
[----:B------:R-:W-:-:S04]  /*a730*/  F2FP.PACK_AB R3, RZ, R22 ;  /* 0x00000016ff03723e */ /* 0x000fc800000000ff */
[----:B------:R-:W-:-:S05]  /*a740*/  PRMT R3, R3, 0x5410, RZ ;  /* 0x0000541003037816 */ /* 0x000fca00000000ff */
[----:B------:R0:W-:Y:S01]  /*a750*/  STG.E [R8.64], R3 ;  /* 0x0000000308007986 */ /* 0x0001e2000c101924 */
[----:B------:R-:W-:Y:S05]  /*a760*/  BRA `(.L_x_7566) ;  /* 0x00000ac000007947 */ /* 0x000fea0003800000 */
.L_x_7571:
[----:B------:R-:W-:-:S06]  /*a770*/  FMUL.FTZ R4, R22, 1 ;  /* 0x3f80000016047820 */ /* 0x000fcc0000410000 */
[----:B------:R-:W0:Y:S02]  /*a780*/  F2F.F64.F32 R4, R4 ;  /* 0x0000000400047310 */ /* 0x000e240000201800 */
[----:B0-----:R0:W-:Y:S01]  /*a790*/  STG.E.64 [R8.64], R4 ;  /* 0x0000000408007986 */ /* 0x0011e2000c101b24 */
[----:B------:R-:W-:Y:S05]  /*a7a0*/  BRA `(.L_x_7566) ;  /* 0x00000a8000007947 */ /* 0x000fea0003800000 */
.L_x_7561:
        /* <DEDUP_REMOVED lines=12> */
.L_x_7575:
[----:B------:R-:W-:Y:S01]  /*a870*/  FMUL.FTZ R4, R22, 1 ;  /* 0x3f80000016047820 */ /* 0x000fe20000410000 */
[----:B------:R-:W-:-:S05]  /*a880*/  CS2R R6, SRZ ;  /* 0x0000000000067805 */ /* 0x000fca000001ff00 */
[----:B------:R-:W0:Y:S02]  /*a890*/  F2F.F64.F32 R4, R4 ;  /* 0x0000000400047310 */ /* 0x000e240000201800 */
[----:B0-----:R0:W-:Y:S01]  /*a8a0*/  STG.E.128 [R8.64], R4 ;  /* 0x0000000408007986 */ /* 0x0011e2000c101d24 */
[----:B------:R-:W-:Y:S05]  /*a8b0*/  BRA `(.L_x_7566) ;  /* 0x0000097000007947 */ /* 0x000fea0003800000 */
.L_x_7574:
        /* <DEDUP_REMOVED lines=20> */
.L_x_7579:
[----:B------:R-:W-:Y:S05]  /*aa00*/  BSYNC B0 ;  /* 0x0000000000007941 */ /* 0x000fea0003800000 */
.L_x_7578:
[----:B------:R-:W-:-:S05]  /*aa10*/  LOP3.LUT R5, R0, R5, RZ, 0xfc, !PT ;  /* 0x0000000500057212 */ /* 0x000fca00078efcff */
[----:B------:R0:W-:Y:S01]  /*aa20*/  STG.E.U8 [R8.64], R5 ;  /* 0x0000000508007986 */ /* 0x0001e2000c101124 */
[----:B------:R-:W-:Y:S05]  /*aa30*/  BRA `(.L_x_7566) ;  /* 0x000007f000007947 */ /* 0x000fea0003800000 */
.L_x_7577:
        /* <DEDUP_REMOVED lines=12> */
.L_x_7581:
[----:B------:R-:W-:Y:S01]  /*ab00*/  IMAD.MOV.U32 R0, RZ, RZ, 0x7f ;  /* 0x0000007fff007424 */ /* 0x000fe200078e00ff */
[----:B------:R-:W-:-:S04]  /*ab10*/  ISETP.GT.U32.AND P0, PT, R4, 0x7f800000, PT ;  /* 0x7f8000000400780c */ /* 0x000fc80003f04070 */
[----:B------:R-:W-:-:S04]  /*ab20*/  SEL R0, R0, 0x7c, P0 ;  /* 0x0000007c00007807 */ /* 0x000fc80000000000 */
.L_x_7582:
[----:B------:R-:W-:Y:S05]  /*ab30*/  BSYNC B0 ;  /* 0x0000000000007941 */ /* 0x000fea0003800000 */
.L_x_7580:
[----:B------:R-:W-:-:S04]  /*ab40*/  LOP3.LUT R22, R22, 0x80000000, RZ, 0xc0, !PT ;  /* 0x8000000016167812 */ /* 0x000fc800078ec0ff */
[----:B------:R-:W-:-:S04]  /*ab50*/  SHF.R.U32.HI R3, RZ, 0x18, R22 ;  /* 0x00000018ff037819 */ /* 0x000fc80000011616 */
[----:B------:R-:W-:-:S05]  /*ab60*/  LOP3.LUT R3, R0, R3, RZ, 0xfc, !PT ;  /* 0x0000000300037212 */ /* 0x000fca00078efcff */
[----:B------:R0:W-:Y:S01]  /*ab70*/  STG.E.U8 [R8.64], R3 ;  /* 0x0000000308007986 */ /* 0x0001e2000c101124 */
[----:B------:R-:W-:Y:S05]  /*ab80*/  BRA `(.L_x_7566) ;  /* 0x000006a000007947 */ /* 0x000fea0003800000 */
.L_x_7576:
[----:B------:R-:W-:-:S05]  /*ab90*/  F2FP.BF16.PACK_AB R22, RZ, R22 ;  /* 0x00000016ff16723e */ /* 0x000fca00000010ff */
[----:B------:R0:W-:Y:S01]  /*aba0*/  STG.E.U16 [R8.64], R22 ;  /* 0x0000001608007986 */ /* 0x0001e2000c101524 */
[----:B------:R-:W-:Y:S05]  /*abb0*/  BRA `(.L_x_7566) ;  /* 0x0000067000007947 */ /* 0x000fea0003800000 */
.L_x_7573:
        /* <DEDUP_REMOVED lines=8> */
[----:B------:R-:W0:Y:S02]  /*ac40*/  F2I.FTZ.U32.TRUNC.NTZ R3, R22 ;  /* 0x0000001600037305 */ /* 0x000e24000021f000 */
[----:B0-----:R0:W-:Y:S01]  /*ac50*/  STG.E.U16 [R8.64], R3 ;  /* 0x0000000308007986 */ /* 0x0011e2000c101524 */
[----:B------:R-:W-:Y:S05]  /*ac60*/  BRA `(.L_x_7566) ;  /* 0x000005c000007947 */ /* 0x000fea0003800000 */
.L_x_7585:
        /* <DEDUP_REMOVED lines=16> */
.L_x_7588:
[----:B------:R-:W-:-:S04]  /*ad70*/  LOP3.LUT R22, R22, 0x80000000, RZ, 0xc0, !PT ;  /* 0x8000000016167812 */ /* 0x000fc800078ec0ff */
[----:B------:R-:W-:-:S04]  /*ad80*/  SHF.R.U32.HI R3, RZ, 0x18, R22 ;  /* 0x00000018ff037819 */ /* 0x000fc80000011616 */
[----:B------:R-:W-:-:S04]  /*ad90*/  LOP3.LUT R0, R0, R3, RZ, 0xfc, !PT ;  /* 0x0000000300007212 */ /* 0x000fc800078efcff */
[----:B------:R-:W-:Y:S02]  /*ada0*/  PRMT R4, R0, 0x7610, R4 ;  /* 0x0000761000047816 */ /* 0x000fe40000000004 */
.L_x_7587:
[----:B------:R-:W-:Y:S05]  /*adb0*/  BSYNC B0 ;  /* 0x0000000000007941 */ /* 0x000fea0003800000 */
.L_x_7586:
[----:B------:R0:W-:Y:S01]  /*adc0*/  STG.E.U8 [R8.64], R4 ;  /* 0x0000000408007986 */ /* 0x0001e2000c101124 */
[----:B------:R-:W-:Y:S05]  /*add0*/  BRA `(.L_x_7566) ;  /* 0x0000045000007947 */ /* 0x000fea0003800000 */
.L_x_7584:
        /* <DEDUP_REMOVED lines=16> */
.L_x_7591:
[----:B------:R-:W-:-:S04]  /*aee0*/  LOP3.LUT R22, R22, 0x80000000, RZ, 0xc0, !PT ;  /* 0x8000000016167812 */ /* 0x000fc800078ec0ff */
[----:B------:R-:W-:-:S04]  /*aef0*/  SHF.R.U32.HI R3, RZ, 0x18, R22 ;  /* 0x00000018ff037819 */ /* 0x000fc80000011616 */
[----:B------:R-:W-:-:S04]  /*af00*/  LOP3.LUT R0, R0, R3, RZ, 0xfc, !PT ;  /* 0x0000000300007212 */ /* 0x000fc800078efcff */
[----:B------:R-:W-:Y:S02]  /*af10*/  PRMT R4, R0, 0x7610, R4 ;  /* 0x0000761000047816 */ /* 0x000fe40000000004 */
.L_x_7590:
[----:B------:R-:W-:Y:S05]  /*af20*/  BSYNC B0 ;  /* 0x0000000000007941 */ /* 0x000fea0003800000 */
.L_x_7589:
[----:B------:R0:W-:Y:S01]  /*af30*/  STG.E.U8 [R8.64], R4 ;  /* 0x0000000408007986 */ /* 0x0001e2000c101124 */
[----:B------:R-:W-:Y:S05]  /*af40*/  BRA `(.L_x_7566) ;  /* 0x000002e000007947 */ /* 0x000fea0003800000 */
.L_x_7583:
        /* <DEDUP_REMOVED lines=21> */
.L_x_7565:
        /* <DEDUP_REMOVED lines=20> */
.L_x_7593:
[----:B------:R-:W0:Y:S02]  /*b1e0*/  F2I.U64.TRUNC R22, R22 ;  /* 0x0000001600167311 */ /* 0x000e24000020d800 */
[----:B0-----:R0:W-:Y:S01]  /*b1f0*/  STG.E.64 [R8.64], R22 ;  /* 0x0000001608007986 */ /* 0x0011e2000c101b24 */
[----:B------:R-:W-:Y:S05]  /*b200*/  BRA `(.L_x_7566) ;  /* 0x0000002000007947 */ /* 0x000fea0003800000 */
.L_x_7592:
[----:B------:R-:W0:Y:S02]  /*b210*/  F2I.FTZ.U32.TRUNC.NTZ R3, R22 ;  /* 0x0000001600037305 */ /* 0x000e24000021f000 */
[----:B0-----:R0:W-:Y:S02]  /*b220*/  STG.E [R8.64], R3 ;  /* 0x0000000308007986 */ /* 0x0011e4000c101924 */
.L_x_7566:
[----:B------:R-:W-:Y:S02]  /*b230*/  IADD3 R25, R25, 0x80, RZ ;  /* 0x0000008019197810 */ /* 0x000fe40007ffe0ff */
.L_x_7527:
[----:B------:R-:W-:Y:S05]  /*b240*/  BSYNC B6 ;  /* 0x0000000000067941 */ /* 0x000fea0003800000 */
.L_x_7526:
[----:B------:R-:W-:-:S13]  /*b250*/  ISETP.GE.AND P0, PT, R25, R16, PT ;  /* 0x000000101900720c */ /* 0x000fda0003f06270 */
[----:B------:R-:W-:Y:S05]  /*b260*/  @P0 EXIT ;  /* 0x000000000000094d */ /* 0x000fea0003800000 */
[----:B0-2---:R-:W-:Y:S01]  /*b270*/  PRMT R0, R17, 0x9910, RZ ;  /* 0x0000991011007816 */ /* 0x005fe200000000ff */
        /* <DEDUP_REMOVED lines=15> */
[----:B0-----:R-:W-:Y:S01]  /*b370*/  STG.E.U8 [R2.64], R5 ;  /* 0x0000000502007986 */ /* 0x001fe2000c101124 */
[----:B------:R-:W-:Y:S05]  /*b380*/  EXIT ;  /* 0x000000000000794d */ /* 0x000fea0003800000 */
.L_x_7597:
[----:B------:R-:W0:Y:S02]  /*b390*/  F2I.S64.TRUNC R24, R24 ;  /* 0x0000001800187311 */ /* 0x000e24000020d900 */
[----:B0-----:R-:W-:-:S05]  /*b3a0*/  IMAD.MOV.U32 R5, RZ, RZ, R24 ;  /* 0x000000ffff057224 */ /* 0x001fca00078e0018 */
[----:B------:R-:W-:Y:S01]  /*b3b0*/  STG.E.U8 [R2.64], R5 ;  /* 0x0000000502007986 */ /* 0x000fe2000c101124 */
[----:B------:R-:W-:Y:S05]  /*b3c0*/  EXIT ;  /* 0x000000000000794d */ /* 0x000fea0003800000 */
.L_x_7596:
[----:B------:R-:W-:-:S13]  /*b3d0*/  ISETP.NE.AND P0, PT, R0, 0x2, PT ;  /* 0x000000020000780c */ /* 0x000fda0003f05270 */
[----:B------:R-:W-:Y:S05]  /*b3e0*/  @!P0 BRA `(.L_x_7599) ;  /* 0x000000a000008947 */ /* 0x000fea0003800000 */
[----:B------:R-:W-:-:S13]  /*b3f0*/  ISETP.NE.AND P0, PT, R0, 0x3, PT ;  /* 0x000000030000780c */ /* 0x000fda0003f05270 */
[----:B------:R-:W-:Y:S05]  /*b400*/  @!P0 BRA `(.L_x_7600) ;  /* 0x0000005000008947 */ /* 0x000fea0003800000 */
[----:B------:R-:W-:-:S13]  /*b410*/  ISETP.NE.AND P0, PT, R0, 0x4, PT ;  /* 0x000000040000780c */ /* 0x000fda0003f05270 */
[----:B------:R-:W-:Y:S05]  /*b420*/  @P0 BRA `(.L_x_7598) ;  /* 0x00000b4000000947 */ /* 0x000fea0003800000 */
[----:B------:R-:W0:Y:S02]  /*b430*/  F2I.S64.TRUNC R24, R24 ;  /* 0x0000001800187311 */ /* 0x000e24000020d900 */
[----:B0-----:R-:W-:Y:S01]  /*b440*/  STG.E.64 [R2.64], R24 ;  /* 0x0000001802007986 */ /* 0x001fe2000c101b24 */
[----:B------:R-:W-:Y:S05]  /*b450*/  EXIT ;  /* 0x000000000000794d */ /* 0x000fea0003800000 */
.L_x_7600:
[----:B------:R-:W0:Y:S02]  /*b460*/  F2I.FTZ.TRUNC.NTZ R5, R24 ;  /* 0x0000001800057305 */ /* 0x000e24000021f100 */
[----:B0-----:R-:W-:Y:S01]  /*b470*/  STG.E [R2.64], R5 ;  /* 0x0000000502007986 */ /* 0x001fe2000c101924 */
[----:B------:R-:W-:Y:S05]  /*b480*/  EXIT ;  /* 0x000000000000794d */ /* 0x000fea0003800000 */
.L_x_7599:
[----:B------:R-:W0:Y:S02]  /*b490*/  F2I.FTZ.TRUNC.NTZ R5, R24 ;  /* 0x0000001800057305 */ /* 0x000e24000021f100 */
[----:B0-----:R-:W-:Y:S01]  /*b4a0*/  STG.E.U16 [R2.64], R5 ;  /* 0x0000000502007986 */ /* 0x001fe2000c101524 */
[----:B------:R-:W-:Y:S05]  /*b4b0*/  EXIT ;  /* 0x000000000000794d */ /* 0x000fea0003800000 */
.L_x_7595:
        /* <DEDUP_REMOVED lines=8> */
.L_x_7602:
[----:B------:R-:W-:-:S05]  /*b540*/  F2FP.PACK_AB R24, RZ, R24 ;  /* 0x00000018ff18723e */ /* 0x000fca00000000ff */
[----:B------:R-:W-:Y:S01]  /*b550*/  STG.E.U16 [R2.64], R24 ;  /* 0x0000001802007986 */ /* 0x000fe2000c101524 */
[----:B------:R-:W-:Y:S05]  /*b560*/  EXIT ;  /* 0x000000000000794d */ /* 0x000fea0003800000 */
.L_x_7601:
        /* <DEDUP_REMOVED lines=9> */
.L_x_7604:
[----:B------:R-:W-:-:S04]  /*b600*/  F2FP.PACK_AB R5, RZ, R24 ;  /* 0x00000018ff05723e */ /* 0x000fc800000000ff */
[----:B------:R-:W-:-:S05]  /*b610*/  PRMT R5, R5, 0x5410, RZ ;  /* 0x0000541005057816 */ /* 0x000fca00000000ff */
[----:B------:R-:W-:Y:S01]  /*b620*/  STG.E [R2.64], R5 ;  /* 0x0000000502007986 */ /* 0x000fe2000c101924 */
[----:B------:R-:W-:Y:S05]  /*b630*/  EXIT ;  /* 0x000000000000794d */ /* 0x000fea0003800000 */
.L_x_7603:
[----:B------:R-:W-:-:S06]  /*b640*/  FMUL.FTZ R4, R24, 1 ;  /* 0x3f80000018047820 */ /* 0x000fcc0000410000 */
[----:B------:R-:W0:Y:S02]  /*b650*/  F2F.F64.F32 R4, R4 ;  /* 0x0000000400047310 */ /* 0x000e240000201800 */
[----:B0-----:R-:W-:Y:S01]  /*b660*/  STG.E.64 [R2.64], R4 ;  /* 0x0000000402007986 */ /* 0x001fe2000c101b24 */
[----:B------:R-:W-:Y:S05]  /*b670*/  EXIT ;  /* 0x000000000000794d */ /* 0x000fea0003800000 */
.L_x_7594:
        /* <DEDUP_REMOVED lines=12> */
.L_x_7607:
[----:B------:R-:W-:Y:S01]  /*b740*/  FMUL.FTZ R4, R24, 1 ;  /* 0x3f80000018047820 */ /* 0x000fe20000410000 */
[----:B------:R-:W-:-:S05]  /*b750*/  CS2R R6, SRZ ;  /* 0x0000000000067805 */ /* 0x000fca000001ff00 */
[----:B------:R-:W0:Y:S02]  /*b760*/  F2F.F64.F32 R4, R4 ;  /* 0x0000000400047310 */ /* 0x000e240000201800 */
[----:B0-----:R-:W-:Y:S01]  /*b770*/  STG.E.128 [R2.64], R4 ;  /* 0x0000000402007986 */ /* 0x001fe2000c101d24 */
[----:B------:R-:W-:Y:S05]  /*b780*/  EXIT ;  /* 0x000000000000794d */ /* 0x000fea0003800000 */
.L_x_7606:
        /* <DEDUP_REMOVED lines=20> */
.L_x_7611:
[----:B------:R-:W-:Y:S05]  /*b8d0*/  BSYNC B0 ;  /* 0x0000000000007941 */ /* 0x000fea0003800000 */
.L_x_7610:
[----:B------:R-:W-:-:S05]  /*b8e0*/  LOP3.LUT R7, R0, R7, RZ, 0xfc, !PT ;  /* 0x0000000700077212 */ /* 0x000fca00078efcff */
[----:B------:R-:W-:Y:S01]  /*b8f0*/  STG.E.U8 [R2.64], R7 ;  /* 0x0000000702007986 */ /* 0x000fe2000c101124 */
[----:B------:R-:W-:Y:S05]  /*b900*/  EXIT ;  /* 0x000000000000794d */ /* 0x000fea0003800000 */
.L_x_7609:
[----:B------:R-:W-:Y:S01]  /*b910*/  LOP3.LUT R4, R24, 0x7fffffff, RZ, 0xc0, !PT ;  /* 0x7fffffff18047812 */ /* 0x000fe200078ec0ff */
[----:B------:R-:W-:Y:S03]  /*b920*/  BSSY B0, `(.L_x_7612) ;  /* 0x000000e000007945 */ /* 0x000fe60003800000 */
        /* <DEDUP_REMOVED lines=10> */
.L_x_7613:
[----:B------:R-:W-:Y:S01]  /*b9d0*/  IMAD.MOV.U32 R0, RZ, RZ, 0x7f ;  /* 0x0000007fff007424 */ /* 0x000fe200078e00ff */
[----:B------:R-:W-:-:S04]  /*b9e0*/  ISETP.GT.U32.AND P0, PT, R4, 0x7f800000, PT ;  /* 0x7f8000000400780c */ /* 0x000fc80003f04070 */
[----:B------:R-:W-:-:S04]  /*b9f0*/  SEL R0, R0, 0x7c, P0 ;  /* 0x0000007c00007807 */ /* 0x000fc80000000000 */
.L_x_7614:
[----:B------:R-:W-:Y:S05]  /*ba00*/  BSYNC B0 ;  /* 0x0000000000007941 */ /* 0x000fea0003800000 */
.L_x_7612:
[----:B------:R-:W-:-:S04]  /*ba10*/  LOP3.LUT R24, R24, 0x80000000, RZ, 0xc0, !PT ;  /* 0x8000000018187812 */ /* 0x000fc800078ec0ff */
[----:B------:R-:W-:-:S04]  /*ba20*/  SHF.R.U32.HI R5, RZ, 0x18, R24 ;  /* 0x00000018ff057819 */ /* 0x000fc80000011618 */
[----:B------:R-:W-:-:S05]  /*ba30*/  LOP3.LUT R5, R0, R5, RZ, 0xfc, !PT ;  /* 0x0000000500057212 */ /* 0x000fca00078efcff */
[----:B------:R-:W-:Y:S01]  /*ba40*/  STG.E.U8 [R2.64], R5 ;  /* 0x0000000502007986 */ /* 0x000fe2000c101124 */
[----:B------:R-:W-:Y:S05]  /*ba50*/  EXIT ;  /* 0x000000000000794d */ /* 0x000fea0003800000 */
.L_x_7608:
[----:B------:R-:W-:-:S05]  /*ba60*/  F2FP.BF16.PACK_AB R24, RZ, R24 ;  /* 0x00000018ff18723e */ /* 0x000fca00000010ff */
[----:B------:R-:W-:Y:S01]  /*ba70*/  STG.E.U16 [R2.64], R24 ;  /* 0x0000001802007986 */ /* 0x000fe2000c101524 */
[----:B------:R-:W-:Y:S05]  /*ba80*/  EXIT ;  /* 0x000000000000794d */ /* 0x000fea0003800000 */
.L_x_7605:
        /* <DEDUP_REMOVED lines=9> */
[----:B0-----:R-:W-:Y:S01]  /*bb20*/  STG.E.U16 [R2.64], R5 ;  /* 0x0000000502007986 */ /* 0x001fe2000c101524 */
[----:B------:R-:W-:Y:S05]  /*bb30*/  EXIT ;  /* 0x000000000000794d */ /* 0x000fea0003800000 */
.L_x_7617:
        /* <DEDUP_REMOVED lines=16> */
.L_x_7620:
[----:B------:R-:W-:-:S04]  /*bc40*/  LOP3.LUT R24, R24, 0x80000000, RZ, 0xc0, !PT ;  /* 0x8000000018187812 */ /* 0x000fc800078ec0ff */
[----:B------:R-:W-:-:S04]  /*bc50*/  SHF.R.U32.HI R5, RZ, 0x18, R24 ;  /* 0x00000018ff057819 */ /* 0x000fc80000011618 */
[----:B------:R-:W-:-:S04]  /*bc60*/  LOP3.LUT R4, R4, R5, RZ, 0xfc, !PT ;  /* 0x0000000504047212 */ /* 0x000fc800078efcff */
[----:B------:R-:W-:Y:S02]  /*bc70*/  PRMT R0, R4, 0x7610, R0 ;  /* 0x0000761004007816 */ /* 0x000fe40000000000 */
.L_x_7619:
[----:B------:R-:W-:Y:S05]  /*bc80*/  BSYNC B0 ;  /* 0x0000000000007941 */ /* 0x000fea0003800000 */
.L_x_7618:
[----:B------:R-:W-:Y:S01]  /*bc90*/  STG.E.U8 [R2.64], R0 ;  /* 0x0000000002007986 */ /* 0x000fe2000c101124 */
[----:B------:R-:W-:Y:S05]  /*bca0*/  EXIT ;  /* 0x000000000000794d */ /* 0x000fea0003800000 */
.L_x_7616:
        /* <DEDUP_REMOVED lines=16> */
.L_x_7623:
[----:B------:R-:W-:-:S04]  /*bdb0*/  LOP3.LUT R24, R24, 0x80000000, RZ, 0xc0, !PT ;  /* 0x8000000018187812 */ /* 0x000fc800078ec0ff */
[----:B------:R-:W-:-:S04]  /*bdc0*/  SHF.R.U32.HI R5, RZ, 0x18, R24 ;  /* 0x00000018ff057819 */ /* 0x000fc80000011618 */
[----:B------:R-:W-:-:S04]  /*bdd0*/  LOP3.LUT R4, R4, R5, RZ, 0xfc, !PT ;  /* 0x0000000504047212 */ /* 0x000fc800078efcff */
[----:B------:R-:W-:Y:S02]  /*bde0*/  PRMT R0, R4, 0x7610, R0 ;  /* 0x0000761004007816 */ /* 0x000fe40000000000 */
.L_x_7622:
[----:B------:R-:W-:Y:S05]  /*bdf0*/  BSYNC B0 ;  /* 0x0000000000007941 */ /* 0x000fea0003800000 */
.L_x_7621:
[----:B------:R-:W-:Y:S01]  /*be00*/  STG.E.U8 [R2.64], R0 ;  /* 0x0000000002007986 */ /* 0x000fe2000c101124 */
[----:B------:R-:W-:Y:S05]  /*be10*/  EXIT ;  /* 0x000000000000794d */ /* 0x000fea0003800000 */
.L_x_7615:
        /* <DEDUP_REMOVED lines=21> */
.L_x_7598:
        /* <DEDUP_REMOVED lines=12> */
[----:B-1----:R-:W-:Y:S02]  /*c030*/  MOV R9, 0xc0a0 ;  /* 0x0000c0a000097802 */ /* 0x002fe40000000f00 */
[----:B------:R-:W-:Y:S02]  /*c040*/  MOV R20, 0xc020 ;  /* 0x0000c02000147802 */ /* 0x000fe40000000f00 */
[----:B------:R-:W-:-:S02]  /*c050*/  MOV R21, 0x0 ;  /* 0x0000000000157802 */ /* 0x000fc40000000f00 */
[----:B------:R-:W-:Y:S02]  /*c060*/  MOV R0, 0x0 ;  /* 0x0000000000007802 */ /* 0x000fe40000000f00 */
[----:B------:R-:W-:-:S04]  /*c070*/  IADD3 R20, P0, P1, -R20, R9, R14 ;  /* 0x0000000914147210 */ /* 0x000fc8000791e10e */
[----:B------:R-:W-:-:S04]  /*c080*/  IADD3.X R21, ~R0, R21, R15, P0, P1 ;  /* 0x0000001500157210 */ /* 0x000fc800007e250f */
[----:B0--3--:R-:W-:Y:S05]  /*c090*/  CALL.ABS.NOINC R2 ;  /* 0x0000000002007343 */ /* 0x009fea0003c00000 */
[----:B------:R-:W-:Y:S05]  /*c0a0*/  EXIT ;  /* 0x000000000000794d */ /* 0x000fea0003800000 */
.L_x_7625:
[----:B------:R-:W0:Y:S02]  /*c0b0*/  F2I.U64.TRUNC R24, R24 ;  /* 0x0000001800187311 */ /* 0x000e24000020d800 */
[----:B0-----:R-:W-:Y:S01]  /*c0c0*/  STG.E.64 [R2.64], R24 ;  /* 0x0000001802007986 */ /* 0x001fe2000c101b24 */
[----:B------:R-:W-:Y:S05]  /*c0d0*/  EXIT ;  /* 0x000000000000794d */ /* 0x000fea0003800000 */
.L_x_7624:
[----:B------:R-:W0:Y:S02]  /*c0e0*/  F2I.FTZ.U32.TRUNC.NTZ R5, R24 ;  /* 0x0000001800057305 */ /* 0x000e24000021f000 */
[----:B0-----:R-:W-:Y:S01]  /*c0f0*/  STG.E [R2.64], R5 ;  /* 0x0000000502007986 */ /* 0x001fe2000c101924 */
[----:B------:R-:W-:Y:S05]  /*c100*/  EXIT ;  /* 0x000000000000794d */ /* 0x000fea0003800000 */
.L_x_7626:
        /* <DEDUP_REMOVED lines=15> */
.L_x_50560:


//--------------------- .text._ZN2at6native18elementwise_kernelILi128ELi2EZNS0_22gpu_kernel_impl_nocastINS0_13BinaryFunctorIfffZZZNS0_16fmod_kernel_cudaERNS_18TensorIteratorBaseEENKUlvE0_clEvENKUlvE0_clEvEUlffE_EEEEvS5_RKT_EUliE_EEviT1_ --------------------------
	.section	.text._ZN2at6native18elementwise_kernelILi128ELi2EZNS0_22gpu_kernel_impl_nocastINS0_13BinaryFunctorIfffZZZNS0_16fmod_kernel_cudaERNS_18TensorIteratorBaseEENKUlvE0_clEvENKUlvE0_clEvEUlffE_EEEEvS5_RKT_EUliE_EEviT1_,"ax",@progbits
	.sectioninfo	@"SHI_REGISTERS=16"
	.align	128
        .global         _ZN2at6native18elementwise_kernelILi128ELi2EZNS0_22gpu_kernel_impl_nocastINS0_13BinaryFunctorIfffZZZNS0_16fmod_kernel_cudaERNS_18TensorIteratorBaseEENKUlvE0_clEvENKUlvE0_clEvEUlffE_EEEEvS5_RKT_EUliE_EEviT1_
        .type           _ZN2at6native18elementwise_kernelILi128ELi2EZNS0_22gpu_kernel_impl_nocastINS0_13BinaryFunctorIfffZZZNS0_16fmod_kernel_cudaERNS_18TensorIteratorBaseEENKUlvE0_clEvENKUlvE0_clEvEUlffE_EEEEvS5_RKT_EUliE_EEviT1_,@function
        .size           _ZN2at6native18elementwise_kernelILi128ELi2EZNS0_22gpu_kernel_impl_nocastINS0_13BinaryFunctorIfffZZZNS0_16fmod_kernel_cudaERNS_18TensorIteratorBaseEENKUlvE0_clEvENKUlvE0_clEvEUlffE_EEEEvS5_RKT_EUliE_EEviT1_,(.L_x_50561 - _ZN2at6native18elementwise_kernelILi128ELi2EZNS0_22gpu_kernel_impl_nocastINS0_13BinaryFunctorIfffZZZNS0_16fmod_kernel_cudaERNS_18TensorIteratorBaseEENKUlvE0_clEvENKUlvE0_clEvEUlffE_EEEEvS5_RKT_EUliE_EEviT1_)
        .other          _ZN2at6native18elementwise_kernelILi128ELi2EZNS0_22gpu_kernel_impl_nocastINS0_13BinaryFunctorIfffZZZNS0_16fmod_kernel_cudaERNS_18TensorIteratorBaseEENKUlvE0_clEvENKUlvE0_clEvEUlffE_EEEEvS5_RKT_EUliE_EEviT1_,@"STO_CUDA_ENTRY STV_DEFAULT"
_ZN2at6native18elementwise_kernelILi128ELi2EZNS0_22gpu_kernel_impl_nocastINS0_13BinaryFunctorIfffZZZNS0_16fmod_kernel_cudaERNS_18TensorIteratorBaseEENKUlvE0_clEvENKUlvE0_clEvEUlffE_EEEEvS5_RKT_EUliE_EEviT1_:
.text._ZN2at6native18elementwise_kernelILi128ELi2EZNS0_22gpu_kernel_impl_nocastINS0_13BinaryFunctorIfffZZZNS0_16fmod_kernel_cudaERNS_18TensorIteratorBaseEENKUlvE0_clEvENKUlvE0_clEvEUlffE_EEEEvS5_RKT_EUliE_EEviT1_:
        /* <DEDUP_REMOVED lines=260> */
[----:B------:R-:W-:-:S05]  /*1040*/  @P0 IMAD R4, R9, c[0x0][0x3c0], R4 ;  /* 0x0000f00009040a24 */ /* 0x000fca00078e0204 */
.L_x_7629:
[----:B------:R-:W-:Y:S02]  /*1050*/  IADD3 R6, P1, R4, c[0x0][0x3d8], RZ ;  /* 0x0000f60004067a10 */ /* 0x000fe40007f3e0ff */
[----:B------:R-:W-:Y:S02]  /*1060*/  IADD3 R8, P0, R2, c[0x0][0x3d0], RZ ;  /* 0x0000f40002087a10 */ /* 0x000fe40007f1e0ff */
[----:B------:R-:W-:Y:S02]  /*1070*/  IADD3.X R7, RZ, c[0x0][0x3dc], RZ, P1, !PT ;  /* 0x0000f700ff077a10 */ /* 0x000fe40000ffe4ff */
[----:B------:R-:W-:-:S04]  /*1080*/  IADD3.X R9, RZ, c[0x0][0x3d4], RZ, P0, !PT ;  /* 0x0000f500ff097a10 */ /* 0x000fc800007fe4ff */
[----:B------:R-:W2:Y:S04]  /*1090*/  LDG.E R7, [R6.64] ;  /* 0x0000000406077981 */ /* 0x000ea8000c1e1900 */
[----:B------:R-:W2:Y:S01]  /*10a0*/  LDG.E R2, [R8.64] ;  /* 0x0000000408027981 */ /* 0x000ea2000c1e1900 */
[----:B------:R-:W-:Y:S01]  /*10b0*/  IADD3 R4, P1, R0, c[0x0][0x3c8], RZ ;  /* 0x0000f20000047a10 */ /* 0x000fe20007f3e0ff */
[----:B------:R-:W-:Y:S03]  /*10c0*/  BSSY B0, `(.L_x_7630) ;  /* 0x0000041000007945 */ /* 0x000fe60003800000 */
[----:B------:R-:W-:Y:S02]  /*10d0*/  IADD3.X R5, RZ, c[0x0][0x3cc], RZ, P1, !PT ;  /* 0x0000f300ff057a10 */ /* 0x000fe40000ffe4ff */
[C---:B--2---:R-:W-:Y:S01]  /*10e0*/  FSETP.GEU.FTZ.AND P0, PT, |R2|.reuse, |R7|, PT ;  /* 0x400000070200720b */ /* 0x044fe20003f1e200 */
        /* <DEDUP_REMOVED lines=25> */
.L_x_7635:
[----:B------:R-:W-:Y:S01]  /*1280*/  FSETP.GEU.FTZ.AND P0, PT, R9, -R8, PT ;  /* 0x800000080900720b */ /* 0x000fe20003f1e000 */
[----:B------:R-:W-:-:S12]  /*1290*/  FADD.FTZ R0, R0, -1 ;  /* 0xbf80000000007421 */ /* 0x000fd80000010000 */
[----:B------:R-:W-:Y:S02]  /*12a0*/  @!P0 FADD.FTZ R0, R0, -1 ;  /* 0xbf80000000008421 */ /* 0x000fe40000010000 */
.L_x_7634:
[----:B------:R-:W-:Y:S05]  /*12b0*/  BSYNC B2 ;  /* 0x0000000000027941 */ /* 0x000fea0003800000 */
.L_x_7633:
[----:B------:R-:W-:Y:S01]  /*12c0*/  FFMA.FTZ R11, -R8, R0, R11 ;  /* 0x00000000080b7223 */ /* 0x000fe2000001010b */
[----:B------:R-:W-:Y:S05]  /*12d0*/  BRA `(.L_x_7631) ;  /* 0x000001f000007947 */ /* 0x000fea0003800000 */
.L_x_7632:
        /* <DEDUP_REMOVED lines=15> */
.L_x_7638:
        /* <DEDUP_REMOVED lines=13> */
.L_x_7637:
[----:B------:R-:W-:Y:S05]  /*14a0*/  BSYNC B2 ;  /* 0x0000000000027941 */ /* 0x000fea0003800000 */
.L_x_7636:
[----:B------:R-:W-:-:S04]  /*14b0*/  FMUL.FTZ R0, R0, 1.1920928955078125e-07 ;  /* 0x3400000000007820 */ /* 0x000fc80000410000 */
[----:B------:R-:W-:Y:S02]  /*14c0*/  FMUL.FTZ R11, R11, R0 ;  /* 0x000000000b0b7220 */ /* 0x000fe40000410000 */
.L_x_7631:
[----:B------:R-:W-:Y:S05]  /*14d0*/  BSYNC B0 ;  /* 0x0000000000007941 */ /* 0x000fea0003800000 */
.L_x_7630:
[C---:B------:R-:W-:Y:S02]  /*14e0*/  FSETP.GTU.FTZ.AND P0, PT, |R11|.reuse, +INF , PT ;  /* 0x7f8000000b00780b */ /* 0x040fe40003f1c200 */
[----:B------:R-:W-:Y:S02]  /*14f0*/  LOP3.LUT R2, R11, 0x80000000, R2, 0xb8, !PT ;  /* 0x800000000b027812 */ /* 0x000fe400078eb802 */
[----:B------:R-:W-:Y:S02]  /*1500*/  IADD3 R3, R3, 0x80, RZ ;  /* 0x0000008003037810 */ /* 0x000fe40007ffe0ff */
[----:B------:R-:W-:-:S05]  /*1510*/  FSEL R11, R11, R2, P0 ;  /* 0x000000020b0b7208 */ /* 0x000fca0000000000 */
[----:B------:R1:W-:Y:S02]  /*1520*/  STG.E [R4.64], R11 ;  /* 0x0000000b04007986 */ /* 0x0003e4000c101904 */
.L_x_7628:
[----:B------:R-:W-:Y:S05]  /*1530*/  BSYNC B1 ;  /* 0x0000000000017941 */ /* 0x000fea0003800000 */
.L_x_7627:
        /* <DEDUP_REMOVED lines=255> */
.L_x_7639:
        /* <DEDUP_REMOVED lines=35> */
.L_x_7645:
[----:B------:R-:W-:Y:S01]  /*2760*/  FSETP.GEU.FTZ.AND P0, PT, R6, -R8, PT ;  /* 0x800000080600720b */ /* 0x000fe20003f1e000 */
[----:B------:R-:W-:-:S12]  /*2770*/  FADD.FTZ R0, R0, -1 ;  /* 0xbf80000000007421 */ /* 0x000fd80000010000 */
[----:B------:R-:W-:Y:S02]  /*2780*/  @!P0 FADD.FTZ R0, R0, -1 ;  /* 0xbf80000000008421 */ /* 0x000fe40000010000 */
.L_x_7644:
[----:B------:R-:W-:Y:S05]  /*2790*/  BSYNC B1 ;  /* 0x0000000000017941 */ /* 0x000fea0003800000 */
.L_x_7643:
[----:B------:R-:W-:Y:S01]  /*27a0*/  FFMA.FTZ R9, -R8, R0, R9 ;  /* 0x0000000008097223 */ /* 0x000fe20000010109 */
[----:B------:R-:W-:Y:S05]  /*27b0*/  BRA `(.L_x_7641) ;  /* 0x000001f000007947 */ /* 0x000fea0003800000 */
.L_x_7642:
        /* <DEDUP_REMOVED lines=15> */
.L_x_7648:
        /* <DEDUP_REMOVED lines=13> */
.L_x_7647:
[----:B------:R-:W-:Y:S05]  /*2980*/  BSYNC B1 ;  /* 0x0000000000017941 */ /* 0x000fea0003800000 */
.L_x_7646:
[----:B------:R-:W-:-:S04]  /*2990*/  FMUL.FTZ R0, R0, 1.1920928955078125e-07 ;  /* 0x3400000000007820 */ /* 0x000fc80000410000 */
[----:B------:R-:W-:Y:S02]  /*29a0*/  FMUL.FTZ R9, R9, R0 ;  /* 0x0000000009097220 */ /* 0x000fe40000410000 */
.L_x_7641:
[----:B------:R-:W-:Y:S05]  /*29b0*/  BSYNC B0 ;  /* 0x0000000000007941 */ /* 0x000fea0003800000 */
.L_x_7640:
[C---:B------:R-:W-:Y:S02]  /*29c0*/  FSETP.GTU.FTZ.AND P0, PT, |R9|.reuse, +INF , PT ;  /* 0x7f8000000900780b */ /* 0x040fe40003f1c200 */
[----:B------:R-:W-:-:S04]  /*29d0*/  LOP3.LUT R4, R9, 0x80000000, R4, 0xb8, !PT ;  /* 0x8000000009047812 */ /* 0x000fc800078eb804 */
[----:B------:R-:W-:-:S05]  /*29e0*/  FSEL R9, R9, R4, P0 ;  /* 0x0000000409097208 */ /* 0x000fca0000000000 */
[----:B------:R-:W-:Y:S01]  /*29f0*/  STG.E [R2.64], R9 ;  /* 0x0000000902007986 */ /* 0x000fe2000c101904 */
[----:B------:R-:W-:Y:S05]  /*2a00*/  EXIT ;  /* 0x000000000000794d */ /* 0x000fea0003800000 */
.L_x_7649:
        /* <DEDUP_REMOVED lines=15> */
.L_x_50561:


//--------------------- .text._ZN2at6native27unrolled_elementwise_kernelINS0_13BinaryFunctorIfffZZZNS0_16fmod_kernel_cudaERNS_18TensorIteratorBaseEENKUlvE0_clEvENKUlvE0_clEvEUlffE_EESt5arrayIPcLm3EELi4E23TrivialOffsetCalculatorILi2EjESC_ILi1EjENS0_6memory15LoadWithoutCastENSF_16StoreWithoutCastEEEviT_T0_T2_T3_T4_T5_ --------------------------
	.section	.text._ZN2at6native27unrolled_elementwise_kernelINS0_13BinaryFunctorIfffZZZNS0_16fmod_kernel_cudaERNS_18TensorIteratorBaseEENKUlvE0_clEvENKUlvE0_clEvEUlffE_EESt5arrayIPcLm3EELi4E23TrivialOffsetCalculatorILi2EjESC_ILi1EjENS0_6memory15LoadWithoutCastENSF_16StoreWithoutCastEEEviT_T0_T2_T3_T4_T5_,"ax",@progbits
	.sectioninfo	@"SHI_REGISTERS=28"
	.align	128
        .global         _ZN2at6native27unrolled_elementwise_kernelINS0_13BinaryFunctorIfffZZZNS0_16fmod_kernel_cudaERNS_18TensorIteratorBaseEENKUlvE0_clEvENKUlvE0_clEvEUlffE_EESt5arrayIPcLm3EELi4E23TrivialOffsetCalculatorILi2EjESC_ILi1EjENS0_6memory15LoadWithoutCastENSF_16StoreWithoutCastEEEviT_T0_T2_T3_T4_T5_
        .type           _ZN2at6native27unrolled_elementwise_kernelINS0_13BinaryFunctorIfffZZZNS0_16fmod_kernel_cudaERNS_18TensorIteratorBaseEENKUlvE0_clEvENKUlvE0_clEvEUlffE_EESt5arrayIPcLm3EELi4E23TrivialOffsetCalculatorILi2EjESC_ILi1EjENS0_6memory15LoadWithoutCastENSF_16StoreWithoutCastEEEviT_T0_T2_T3_T4_T5_,@function
        .size           _ZN2at6native27unrolled_elementwise_kernelINS0_13BinaryFunctorIfffZZZNS0_16fmod_kernel_cudaERNS_18TensorIteratorBaseEENKUlvE0_clEvENKUlvE0_clEvEUlffE_EESt5arrayIPcLm3EELi4E23TrivialOffsetCalculatorILi2EjESC_ILi1EjENS0_6memory15LoadWithoutCastENSF_16StoreWithoutCastEEEviT_T0_T2_T3_T4_T5_,(.L_x_50562 - _ZN2at6native27unrolled_elementwise_kernelINS0_13BinaryFunctorIfffZZZNS0_16fmod_kernel_cudaERNS_18TensorIteratorBaseEENKUlvE0_clEvENKUlvE0_clEvEUlffE_EESt5arrayIPcLm3EELi4E23TrivialOffsetCalculatorILi2EjESC_ILi1EjENS0_6memory15LoadWithoutCastENSF_16StoreWithoutCastEEEviT_T0_T2_T3_T4_T5_)
        .other          _ZN2at6native27unrolled_elementwise_kernelINS0_13BinaryFunctorIfffZZZNS0_16fmod_kernel_cudaERNS_18TensorIteratorBaseEENKUlvE0_clEvENKUlvE0_clEvEUlffE_EESt5arrayIPcLm3EELi4E23TrivialOffsetCalculatorILi2EjESC_ILi1EjENS0_6memory15LoadWithoutCastENSF_16StoreWithoutCastEEEviT_T0_T2_T3_T4_T5_,@"STO_CUDA_ENTRY STV_DEFAULT"
_ZN2at6native27unrolled_elementwise_kernelINS0_13BinaryFunctorIfffZZZNS0_16fmod_kernel_cudaERNS_18TensorIteratorBaseEENKUlvE0_clEvENKUlvE0_clEvEUlffE_EESt5arrayIPcLm3EELi4E23TrivialOffsetCalculatorILi2EjESC_ILi1EjENS0_6memory15LoadWithoutCastENSF_16StoreWithoutCastEEEviT_T0_T2_T3_T4_T5_:
.text._ZN2at6native27unrolled_elementwise_kernelINS0_13BinaryFunctorIfffZZZNS0_16fmod_kernel_cudaERNS_18TensorIteratorBaseEENKUlvE0_clEvENKUlvE0_clEvEUlffE_EESt5arrayIPcLm3EELi4E23TrivialOffsetCalculatorILi2EjESC_ILi1EjENS0_6memory15LoadWithoutCastENSF_16StoreWithoutCastEEEviT_T0_T2_T3_T4_T5_:
[----:B------:R-:W-:Y:S02]  /*0000*/  IMAD.MOV.U32 R1, RZ, RZ, c[0x0][0x28] ;  /* 0x00000a00ff017624 */ /* 0x000fe400078e00ff */
[----:B------:R-:W0:Y:S01]  /*0010*/  S2R R0, SR_CTAID.X ;  /* 0x0000000000007919 */ /* 0x000e220000002500 */
[----:B------:R-:W-:Y:S01]  /*0020*/  IMAD.MOV.U32 R3, RZ, RZ, -0x200 ;  /* 0xfffffe00ff037424 */ /* 0x000fe200078e00ff */
[----:B------:R-:W-:Y:S01]  /*0030*/  CS2R R16, SRZ ;  /* 0x0000000000107805 */ /* 0x000fe2000001ff00 */
[----:B------:R-:W-:Y:S01]  /*0040*/  CS2R R14, SRZ ;  /* 0x00000000000e7805 */ /* 0x000fe2000001ff00 */
[----:B------:R-:W1:Y:S01]  /*0050*/  S2R R13, SR_TID.X ;  /* 0x00000000000d7919 */ /* 0x000e620000002100 */
[----:B------:R-:W-:Y:S01]  /*0060*/  ULDC.64 UR4, c[0x0][0x118] ;  /* 0x0000460000047ab9 */ /* 0x000fe20000000a00 */
[----:B0-----:R-:W-:Y:S02]  /*0070*/  IMAD R12, R0, R3, c[0x0][0x160] ;  /* 0x00005800000c7624 */ /* 0x001fe400078e0203 */
[----:B-1----:R-:W-:-:S03]  /*0080*/  IMAD.MOV.U32 R7, RZ, RZ, R13 ;  /* 0x000000ffff077224 */ /* 0x002fc600078e000d */
[----:B------:R-:W-:-:S13]  /*0090*/  ISETP.GE.AND P2, PT, R13, R12, PT ;  /* 0x0000000c0d00720c */ /* 0x000fda0003f46270 */
[----:B------:R-:W-:Y:S01]  /*00a0*/  @!P2 LEA R4, R0, R7, 0x9 ;  /* 0x000000070004a211 */ /* 0x000fe200078e48ff */
[----:B------:R-:W-:Y:S01]  /*00b0*/  @!P2 IMAD.MOV.U32 R5, RZ, RZ, 0x4 ;  /* 0x00000004ff05a424 */ /* 0x000fe200078e00ff */
[----:B------:R-:W-:-:S03]  /*00c0*/  @!P2 IADD3 R7, R7, 0x80, RZ ;  /* 0x000000800707a810 */ /* 0x000fc60007ffe0ff */
[----:B------:R-:W-:Y:S01]  /*00d0*/  @!P2 IMAD.WIDE.U32 R2, R4, R5, c[0x0][0x170] ;  /* 0x00005c000402a625 */ /* 0x000fe200078e0005 */
[----:B------:R-:W-:-:S03]  /*00e0*/  ISETP.GE.AND P0, PT, R7, R12, PT ;  /* 0x0000000c0700720c */ /* 0x000fc60003f06270 */
[----:B------:R-:W-:Y:S01]  /*00f0*/  @!P2 IMAD.WIDE.U32 R4, R4, R5, c[0x0][0x178] ;  /* 0x00005e000404a625 */ /* 0x000fe200078e0005 */
[----:B------:R0:W5:Y:S01]  /*0100*/  @!P2 LDG.E R16, [R2.64] ;  /* 0x000000040210a981 */ /* 0x000162000c1e1900 */
[----:B------:R-:W-:Y:S01]  /*0110*/  CS2R R20, SRZ ;  /* 0x0000000000147805 */ /* 0x000fe2000001ff00 */
[----:B------:R-:W-:Y:S02]  /*0120*/  CS2R R18, SRZ ;  /* 0x0000000000127805 */ /* 0x000fe4000001ff00 */
[----:B------:R1:W5:Y:S05]  /*0130*/  @!P2 LDG.E R15, [R4.64] ;  /* 0x00000004040fa981 */ /* 0x00036a000c1e1900 */
[----:B------:R-:W-:Y:S01]  /*0140*/  @!P0 IMAD R11, R0, 0x200, R7 ;  /* 0x00000200000b8824 */ /* 0x000fe200078e0207 */
[----:B------:R-:W-:Y:S01]  /*0150*/  @!P0 IADD3 R7, R7, 0x80, RZ ;  /* 0x0000008007078810 */ /* 0x000fe20007ffe0ff */
[----:B------:R-:W-:-:S03]  /*0160*/  @!P0 IMAD.MOV.U32 R22, RZ, RZ, 0x4 ;  /* 0x00000004ff168424 */ /* 0x000fc600078e00ff */
[----:B------:R-:W-:Y:S01]  /*0170*/  ISETP.GE.AND P3, PT, R7, R12, PT ;  /* 0x0000000c0700720c */ /* 0x000fe20003f66270 */
[----:B------:R-:W-:-:S04]  /*0180*/  @!P0 IMAD.WIDE.U32 R8, R11, R22, c[0x0][0x170] ;  /* 0x00005c000b088625 */ /* 0x000fc800078e0016 */
[----:B0-----:R-:W-:Y:S01]  /*0190*/  @!P0 IMAD.WIDE.U32 R2, R11, R22, c[0x0][0x178] ;  /* 0x00005e000b028625 */ /* 0x001fe200078e0016 */
[----:B------:R0:W5:Y:S04]  /*01a0*/  @!P0 LDG.E R14, [R8.64] ;  /* 0x00000004080e8981 */ /* 0x000168000c1e1900 */
[----:B------:R2:W5:Y:S03]  /*01b0*/  @!P0 LDG.E R21, [R2.64] ;  /* 0x0000000402158981 */ /* 0x000566000c1e1900 */
[----:B------:R-:W-:Y:S02]  /*01c0*/  @!P3 LEA R6, R0, R7, 0x9 ;  /* 0x000000070006b211 */ /* 0x000fe400078e48ff */
[----:B------:R-:W-:-:S04]  /*01d0*/  @!P3 IADD3 R7, R7, 0x80, RZ ;  /* 0x000000800707b810 */ /* 0x000fc80007ffe0ff */
[----:B------:R-:W-:Y:S01]  /*01e0*/  ISETP.GE.AND P1, PT, R7, R12, PT ;  /* 0x0000000c0700720c */ /* 0x000fe20003f26270 */
[----:B------:R-:W-:-:S04]  /*01f0*/  @!P3 IMAD.MOV.U32 R23, RZ, RZ, 0x4 ;  /* 0x00000004ff17b424 */ /* 0x000fc800078e00ff */
[----:B-1----:R-:W-:-:S05]  /*0200*/  @!P3 IMAD.WIDE.U32 R4, R6, R23, c[0x0][0x170] ;  /* 0x00005c000604b625 */ /* 0x002fca00078e0017 */
[----:B------:R2:W5:Y:S03]  /*0210*/  @!P3 LDG.E R20, [R4.64] ;  /* 0x000000040414b981 */ /* 0x000566000c1e1900 */
[----:B------:R-:W-:Y:S01]  /*0220*/  @!P1 LEA R10, R0, R7, 0x9 ;  /* 0x00000007000a9211 */ /* 0x000fe200078e48ff */
[----:B------:R-:W-:Y:S02]  /*0230*/  @!P1 IMAD.MOV.U32 R25, RZ, RZ, 0x4 ;  /* 0x00000004ff199424 */ /* 0x000fe400078e00ff */
[----:B------:R-:W-:-:S04]  /*0240*/  @!P3 IMAD.WIDE.U32 R6, R6, R23, c[0x0][0x178] ;  /* 0x00005e000606b625 */ /* 0x000fc800078e0017 */
[CC--:B0-----:R-:W-:Y:S01]  /*0250*/  @!P1 IMAD.WIDE.U32 R8, R10.reuse, R25.reuse, c[0x0][0x170] ;  /* 0x00005c000a089625 */ /* 0x0c1fe200078e0019 */
[----:B------:R2:W5:Y:S03]  /*0260*/  @!P3 LDG.E R19, [R6.64] ;  /* 0x000000040613b981 */ /* 0x000566000c1e1900 */
[----:B------:R-:W-:Y:S01]  /*0270*/  @!P1 IMAD.WIDE.U32 R10, R10, R25, c[0x0][0x178] ;  /* 0x00005e000a0a9625 */ /* 0x000fe200078e0019 */
[----:B------:R2:W5:Y:S04]  /*0280*/  @!P1 LDG.E R17, [R8.64] ;  /* 0x0000000408119981 */ /* 0x000568000c1e1900 */
[----:B------:R2:W5:Y:S01]  /*0290*/  @!P1 LDG.E R18, [R10.64] ;  /* 0x000000040a129981 */ /* 0x000562000c1e1900 */
[----:B------:R-:W-:Y:S01]  /*02a0*/  BSSY B1, `(.L_x_7650) ;  /* 0x0000046000017945 */ /* 0x000fe20003800000 */
[----:B------:R-:W-:Y:S05]  /*02b0*/  @P2 BRA `(.L_x_7651) ;  /* 0x0000044000002947 */ /* 0x000fea0003800000 */
[C---:B-----5:R-:W-:Y:S01]  /*02c0*/  FSETP.GEU.FTZ.AND P0, PT, |R16|.reuse, |R15|, PT ;  /* 0x4000000f1000720b */ /* 0x060fe20003f1e200 */
[----:B------:R-:W-:Y:S01]  /*02d0*/  BSSY B0, `(.L_x_7652) ;  /* 0x000003f000007945 */ /* 0x000fe20003800000 */
[----:B--2---:R-:W-:-:S11]  /*02e0*/  FADD.FTZ R3, |R16|, -RZ ;  /* 0x800000ff10037221 */ /* 0x004fd60000010200 */
        /* <DEDUP_REMOVED lines=24> */
.L_x_7657:
[----:B------:R-:W-:Y:S01]  /*0470*/  FSETP.GEU.FTZ.AND P0, PT, R6, -R5, PT ;  /* 0x800000050600720b */ /* 0x000fe20003f1e000 */
[----:B------:R-:W-:-:S12]  /*0480*/  FADD.FTZ R2, R2, -1 ;  /* 0xbf80000002027421 */ /* 0x000fd80000010000 */
[----:B------:R-:W-:Y:S02]  /*0490*/  @!P0 FADD.FTZ R2, R2, -1 ;  /* 0xbf80000002028421 */ /* 0x000fe40000010000 */
.L_x_7656:
[----:B------:R-:W-:Y:S05]  /*04a0*/  BSYNC B2 ;  /* 0x0000000000027941 */ /* 0x000fea0003800000 */
.L_x_7655:
[----:B------:R-:W-:Y:S01]  /*04b0*/  FFMA.FTZ R3, -R5, R2, R3 ;  /* 0x0000000205037223 */ /* 0x000fe20000010103 */
[----:B------:R-:W-:Y:S05]  /*04c0*/  BRA `(.L_x_7653) ;  /* 0x000001f000007947 */ /* 0x000fea0003800000 */
.L_x_7654:
        /* <DEDUP_REMOVED lines=15> */
.L_x_7660:
        /* <DEDUP_REMOVED lines=13> */
.L_x_7659:
[----:B------:R-:W-:Y:S05]  /*0690*/  BSYNC B2 ;  /* 0x0000000000027941 */ /* 0x000fea0003800000 */
.L_x_7658:
[----:B------:R-:W-:-:S04]  /*06a0*/  FMUL.FTZ R2, R2, 1.1920928955078125e-07 ;  /* 0x3400000002027820 */ /* 0x000fc80000410000 */
[----:B------:R-:W-:Y:S02]  /*06b0*/  FMUL.FTZ R3, R7, R2 ;  /* 0x0000000207037220 */ /* 0x000fe40000410000 */
.L_x_7653:
[----:B------:R-:W-:Y:S05]  /*06c0*/  BSYNC B0 ;  /* 0x0000000000007941 */ /* 0x000fea0003800000 */
.L_x_7652:
[C---:B------:R-:W-:Y:S02]  /*06d0*/  FSETP.GTU.FTZ.AND P0, PT, |R3|.reuse, +INF , PT ;  /* 0x7f8000000300780b */ /* 0x040fe40003f1c200 */
[----:B------:R-:W-:-:S04]  /*06e0*/  LOP3.LUT R2, R3, 0x80000000, R16, 0xb8, !PT ;  /* 0x8000000003027812 */ /* 0x000fc800078eb810 */
[----:B------:R-:W-:Y:S02]  /*06f0*/  FSEL R2, R3, R2, P0 ;  /* 0x0000000203027208 */ /* 0x000fe40000000000 */
.L_x_7651:
[----:B------:R-:W-:Y:S05]  /*0700*/  BSYNC B1 ;  /* 0x0000000000017941 */ /* 0x000fea0003800000 */
.L_x_7650:
[----:B--2---:R-:W-:Y:S01]  /*0710*/  IADD3 R3, R13, 0x80, RZ ;  /* 0x000000800d037810 */ /* 0x004fe20007ffe0ff */
[----:B------:R-:W-:Y:S03]  /*0720*/  BSSY B1, `(.L_x_7661) ;  /* 0x0000047000017945 */ /* 0x000fe60003800000 */
[----:B------:R-:W-:-:S13]  /*0730*/  ISETP.GE.AND P0, PT, R3, R12, PT ;  /* 0x0000000c0300720c */ /* 0x000fda0003f06270 */
[----:B------:R-:W-:Y:S05]  /*0740*/  @P0 BRA `(.L_x_7662) ;  /* 0x0000044000000947 */ /* 0x000fea0003800000 */
[C---:B-----5:R-:W-:Y:S01]  /*0750*/  FSETP.GEU.FTZ.AND P0, PT, |R14|.reuse, |R21|, PT ;  /* 0x400000150e00720b */ /* 0x060fe20003f1e200 */
[----:B------:R-:W-:Y:S01]  /*0760*/  BSSY B0, `(.L_x_7663) ;  /* 0x000003f000007945 */ /* 0x000fe20003800000 */
[----:B------:R-:W-:-:S11]  /*0770*/  FADD.FTZ R5, |R14|, -RZ ;  /* 0x800000ff0e057221 */ /* 0x000fd60000010200 */
        /* <DEDUP_REMOVED lines=24> */
.L_x_7668:
[----:B------:R-:W-:Y:S01]  /*0900*/  FSETP.GEU.FTZ.AND P0, PT, R8, -R7, PT ;  /* 0x800000070800720b */ /* 0x000fe20003f1e000 */
[----:B------:R-:W-:-:S12]  /*0910*/  FADD.FTZ R4, R4, -1 ;  /* 0xbf80000004047421 */ /* 0x000fd80000010000 */
[----:B------:R-:W-:Y:S02]  /*0920*/  @!P0 FADD.FTZ R4, R4, -1 ;  /* 0xbf80000004048421 */ /* 0x000fe40000010000 */
.L_x_7667:
[----:B------:R-:W-:Y:S05]  /*0930*/  BSYNC B2 ;  /* 0x0000000000027941 */ /* 0x000fea0003800000 */
.L_x_7666:
[----:B------:R-:W-:Y:S01]  /*0940*/  FFMA.FTZ R5, -R7, R4, R5 ;  /* 0x0000000407057223 */ /* 0x000fe20000010105 */
[----:B------:R-:W-:Y:S05]  /*0950*/  BRA `(.L_x_7664) ;  /* 0x000001f000007947 */ /* 0x000fea0003800000 */
.L_x_7665:
        /* <DEDUP_REMOVED lines=15> */
.L_x_7671:
        /* <DEDUP_REMOVED lines=13> */
.L_x_7670:
[----:B------:R-:W-:Y:S05]  /*0b20*/  BSYNC B2 ;  /* 0x0000000000027941 */ /* 0x000fea0003800000 */
.L_x_7669:
[----:B------:R-:W-:-:S04]  /*0b30*/  FMUL.FTZ R5, R5, 1.1920928955078125e-07 ;  /* 0x3400000005057820 */ /* 0x000fc80000410000 */
[----:B------:R-:W-:Y:S02]  /*0b40*/  FMUL.FTZ R5, R4, R5 ;  /* 0x0000000504057220 */ /* 0x000fe40000410000 */
.L_x_7664:
[----:B------:R-:W-:Y:S05]  /*0b50*/  BSYNC B0 ;  /* 0x0000000000007941 */ /* 0x000fea0003800000 */
.L_x_7663:
[C---:B------:R-:W-:Y:S02]  /*0b60*/  FSETP.GTU.FTZ.AND P0, PT, |R5|.reuse, +INF , PT ;  /* 0x7f8000000500780b */ /* 0x040fe40003f1c200 */
[----:B------:R-:W-:-:S04]  /*0b70*/  LOP3.LUT R4, R5, 0x80000000, R14, 0xb8, !PT ;  /* 0x8000000005047812 */ /* 0x000fc800078eb80e */
[----:B------:R-:W-:Y:S02]  /*0b80*/  FSEL R4, R5, R4, P0 ;  /* 0x0000000405047208 */ /* 0x000fe40000000000 */
.L_x_7662:
[----:B------:R-:W-:Y:S05]  /*0b90*/  BSYNC B1 ;  /* 0x0000000000017941 */ /* 0x000fea0003800000 */
.L_x_7661:
[----:B------:R-:W-:Y:S01]  /*0ba0*/  IADD3 R5, R13, 0x100, RZ ;  /* 0x000001000d057810 */ /* 0x000fe20007ffe0ff */
        /* <DEDUP_REMOVED lines=30> */
.L_x_7679:
[----:B------:R-:W-:Y:S01]  /*0d90*/  FSETP.GEU.FTZ.AND P0, PT, R8, -R9, PT ;  /* 0x800000090800720b */ /* 0x000fe20003f1e000 */
[----:B------:R-:W-:-:S12]  /*0da0*/  FADD.FTZ R6, R6, -1 ;  /* 0xbf80000006067421 */ /* 0x000fd80000010000 */
[----:B------:R-:W-:Y:S02]  /*0db0*/  @!P0 FADD.FTZ R6, R6, -1 ;  /* 0xbf80000006068421 */ /* 0x000fe40000010000 */
.L_x_7678:
[----:B------:R-:W-:Y:S05]  /*0dc0*/  BSYNC B2 ;  /* 0x0000000000027941 */ /* 0x000fea0003800000 */
.L_x_7677:
[----:B------:R-:W-:Y:S01]  /*0dd0*/  FFMA.FTZ R5, -R9, R6, R5 ;  /* 0x0000000609057223 */ /* 0x000fe20000010105 */
[----:B------:R-:W-:Y:S05]  /*0de0*/  BRA `(.L_x_7675) ;  /* 0x000001f000007947 */ /* 0x000fea0003800000 */
.L_x_7676:
        /* <DEDUP_REMOVED lines=15> */
.L_x_7682:
        /* <DEDUP_REMOVED lines=13> */
.L_x_7681:
[----:B------:R-:W-:Y:S05]  /*0fb0*/  BSYNC B2 ;  /* 0x0000000000027941 */ /* 0x000fea0003800000 */
.L_x_7680:
[----:B------:R-:W-:-:S04]  /*0fc0*/  FMUL.FTZ R5, R6, 1.1920928955078125e-07 ;  /* 0x3400000006057820 */ /* 0x000fc80000410000 */
[----:B------:R-:W-:Y:S02]  /*0fd0*/  FMUL.FTZ R5, R10, R5 ;  /* 0x000000050a057220 */ /* 0x000fe40000410000 */
.L_x_7675:
[----:B------:R-:W-:Y:S05]  /*0fe0*/  BSYNC B0 ;  /* 0x0000000000007941 */ /* 0x000fea0003800000 */
.L_x_7674:
[C---:B------:R-:W-:Y:S02]  /*0ff0*/  FSETP.GTU.FTZ.AND P0, PT, |R5|.reuse, +INF , PT ;  /* 0x7f8000000500780b */ /* 0x040fe40003f1c200 */
[----:B------:R-:W-:-:S04]  /*1000*/  LOP3.LUT R20, R5, 0x80000000, R20, 0xb8, !PT ;  /* 0x8000000005147812 */ /* 0x000fc800078eb814 */
[----:B------:R-:W-:Y:S02]  /*1010*/  FSEL R5, R5, R20, P0 ;  /* 0x0000001405057208 */ /* 0x000fe40000000000 */
.L_x_7673:
[----:B------:R-:W-:Y:S05]  /*1020*/  BSYNC B1 ;  /* 0x0000000000017941 */ /* 0x000fea0003800000 */
.L_x_7672:
        /* <DEDUP_REMOVED lines=31> */
.L_x_7690:
[----:B------:R-:W-:Y:S01]  /*1220*/  FSETP.GEU.FTZ.AND P0, PT, R9, -R10, PT ;  /* 0x8000000a0900720b */ /* 0x000fe20003f1e000 */
[----:B------:R-:W-:-:S12]  /*1230*/  FADD.FTZ R7, R7, -1 ;  /* 0xbf80000007077421 */ /* 0x000fd80000010000 */
[----:B------:R-:W-:Y:S02]  /*1240*/  @!P0 FADD.FTZ R7, R7, -1 ;  /* 0xbf80000007078421 */ /* 0x000fe40000010000 */
.L_x_7689:
[----:B------:R-:W-:Y:S05]  /*1250*/  BSYNC B2 ;  /* 0x0000000000027941 */ /* 0x000fea0003800000 */
.L_x_7688:
[----:B------:R-:W-:Y:S01]  /*1260*/  FFMA.FTZ R6, -R10, R7, R6 ;  /* 0x000000070a067223 */ /* 0x000fe20000010106 */
[----:B------:R-:W-:Y:S05]  /*1270*/  BRA `(.L_x_7686) ;  /* 0x000001f000007947 */ /* 0x000fea0003800000 */
.L_x_7687:
        /* <DEDUP_REMOVED lines=15> */
.L_x_7693:
        /* <DEDUP_REMOVED lines=13> */
.L_x_7692:
[----:B------:R-:W-:Y:S05]  /*1440*/  BSYNC B2 ;  /* 0x0000000000027941 */ /* 0x000fea0003800000 */
.L_x_7691:
[----:B------:R-:W-:-:S04]  /*1450*/  FMUL.FTZ R6, R7, 1.1920928955078125e-07 ;  /* 0x3400000007067820 */ /* 0x000fc80000410000 */
[----:B------:R-:W-:Y:S02]  /*1460*/  FMUL.FTZ R6, R11, R6 ;  /* 0x000000060b067220 */ /* 0x000fe40000410000 */
.L_x_7686:
[----:B------:R-:W-:Y:S05]  /*1470*/  BSYNC B0 ;  /* 0x0000000000007941 */ /* 0x000fea0003800000 */
.L_x_7685:
[C---:B------:R-:W-:Y:S02]  /*1480*/  FSETP.GTU.FTZ.AND P0, PT, |R6|.reuse, +INF , PT ;  /* 0x7f8000000600780b */ /* 0x040fe40003f1c200 */
[----:B------:R-:W-:-:S04]  /*1490*/  LOP3.LUT R17, R6, 0x80000000, R17, 0xb8, !PT ;  /* 0x8000000006117812 */ /* 0x000fc800078eb811 */
[----:B------:R-:W-:Y:S02]  /*14a0*/  FSEL R17, R6, R17, P0 ;  /* 0x0000001106117208 */ /* 0x000fe40000000000 */
.L_x_7684:
[----:B------:R-:W-:Y:S05]  /*14b0*/  BSYNC B1 ;  /* 0x0000000000017941 */ /* 0x000fea0003800000 */
.L_x_7683:
[----:B------:R-:W-:Y:S01]  /*14c0*/  ISETP.GE.AND P0, PT, R13, R12, PT ;  /* 0x0000000c0d00720c */ /* 0x000fe20003f06270 */
[----:B------:R-:W-:Y:S01]  /*14d0*/  BSSY B0, `(.L_x_7694) ;  /* 0x0000017000007945 */ /* 0x000fe20003800000 */
[----:B------:R-:W-:Y:S11]  /*14e0*/  BSSY B1, `(.L_x_7695) ;  /* 0x000000f000017945 */ /* 0x000ff60003800000 */
[----:B------:R-:W-:Y:S05]  /*14f0*/  @P0 BRA `(.L_x_7696) ;  /* 0x000000d000000947 */ /* 0x000fea0003800000 */
[----:B------:R-:W-:Y:S01]  /*1500*/  HFMA2.MMA R7, -RZ, RZ, 0, 2.384185791015625e-07 ;  /* 0x00000004ff077435 */ /* 0x000fe200000001ff */
[----:B------:R-:W-:-:S02]  /*1510*/  IMAD R6, R0, 0x200, R13 ;  /* 0x0000020000067824 */ /* 0x000fc400078e020d */
[----:B------:R-:W-:-:S05]  /*1520*/  IMAD.MOV.U32 R13, RZ, RZ, R3 ;  /* 0x000000ffff0d7224 */ /* 0x000fca00078e0003 */
[----:B------:R-:W-:Y:S02]  /*1530*/  ISETP.GE.AND P0, PT, R13, R12, PT ;  /* 0x0000000c0d00720c */ /* 0x000fe40003f06270 */
[----:B------:R-:W-:-:S05]  /*1540*/  IMAD.WIDE.U32 R6, R6, R7, c[0x0][0x168] ;  /* 0x00005a0006067625 */ /* 0x000fca00078e0007 */
[----:B------:R1:W-:Y:S06]  /*1550*/  STG.E [R6.64], R2 ;  /* 0x0000000206007986 */ /* 0x0003ec000c101904 */
[----:B------:R-:W-:Y:S01]  /*1560*/  @P0 BREAK B1 ;  /* 0x0000000000010942 */ /* 0x000fe20003800000 */
[----:B------:R-:W-:Y:S05]  /*1570*/  @P0 BRA `(.L_x_7697) ;  /* 0x000000c000000947 */ /* 0x000fea0003800000 */
[----:B------:R-:W-:Y:S01]  /*1580*/  MOV R3, 0x4 ;  /* 0x0000000400037802 */ /* 0x000fe20000000f00 */
[----:B-1----:R-:W-:Y:S01]  /*1590*/  IMAD R2, R0, 0x200, R13 ;  /* 0x0000020000027824 */ /* 0x002fe200078e020d */
[----:B------:R-:W-:-:S03]  /*15a0*/  IADD3 R13, R13, 0x80, RZ ;  /* 0x000000800d0d7810 */ /* 0x000fc60007ffe0ff */
[----:B------:R-:W-:-:S05]  /*15b0*/  IMAD.WIDE.U32 R2, R2, R3, c[0x0][0x168] ;  /* 0x00005a0002027625 */ /* 0x000fca00078e0003 */
[----:B------:R1:W-:Y:S02]  /*15c0*/  STG.E [R2.64], R4 ;  /* 0x0000000402007986 */ /* 0x0003e4000c101904 */
.L_x_7696:
[----:B------:R-:W-:Y:S05]  /*15d0*/  BSYNC B1 ;  /* 0x0000000000017941 */ /* 0x000fea0003800000 */
.L_x_7695:
[----:B------:R-:W-:-:S13]  /*15e0*/  ISETP.GE.AND P0, PT, R13, R12, PT ;  /* 0x0000000c0d00720c */ /* 0x000fda0003f06270 */
[----:B-1----:R-:W-:Y:S01]  /*15f0*/  @!P0 IMAD R2, R0, 0x200, R13 ;  /* 0x0000020000028824 */ /* 0x002fe200078e020d */
[----:B------:R-:W-:Y:S01]  /*1600*/  @!P0 IADD3 R13, R13, 0x80, RZ ;  /* 0x000000800d0d8810 */ /* 0x000fe20007ffe0ff */
[----:B------:R-:W-:-:S04]  /*1610*/  @!P0 IMAD.MOV.U32 R3, RZ, RZ, 0x4 ;  /* 0x00000004ff038424 */ /* 0x000fc800078e00ff */
[----:B------:R-:W-:-:S05]  /*1620*/  @!P0 IMAD.WIDE.U32 R2, R2, R3, c[0x0][0x168] ;  /* 0x00005a0002028625 */ /* 0x000fca00078e0003 */
[----:B------:R1:W-:Y:S02]  /*1630*/  @!P0 STG.E [R2.64], R5 ;  /* 0x0000000502008986 */ /* 0x0003e4000c101904 */
.L_x_7697:
[----:B------:R-:W-:Y:S05]  /*1640*/  BSYNC B0 ;  /* 0x0000000000007941 */ /* 0x000fea0003800000 */
.L_x_7694:
[----:B------:R-:W-:Y:S01]  /*1650*/  WARPSYNC 0xffffffff ;  /* 0xffffffff00007948 */ /* 0x000fe20003800000 */
[----:B------:R-:W-:-:S13]  /*1660*/  ISETP.GE.AND P0, PT, R13, R12, PT ;  /* 0x0000000c0d00720c */ /* 0x000fda0003f06270 */
[----:B------:R-:W-:Y:S05]  /*1670*/  @P0 EXIT ;  /* 0x000000000000094d */ /* 0x000fea0003800000 */
[----:B-1----:R-:W-:Y:S01]  /*1680*/  LEA R2, R0, R13, 0x9 ;  /* 0x0000000d00027211 */ /* 0x002fe200078e48ff */
[----:B------:R-:W-:-:S04]  /*1690*/  IMAD.MOV.U32 R3, RZ, RZ, 0x4 ;  /* 0x00000004ff037424 */ /* 0x000fc800078e00ff */
[----:B------:R-:W-:-:S05]  /*16a0*/  IMAD.WIDE.U32 R2, R2, R3, c[0x0][0x168] ;  /* 0x00005a0002027625 */ /* 0x000fca00078e0003 */
[----:B-----5:R-:W-:Y:S01]  /*16b0*/  STG.E [R2.64], R17 ;  /* 0x0000001102007986 */ /* 0x020fe2000c101904 */
[----:B------:R-:W-:Y:S05]  /*16c0*/  EXIT ;  /* 0x000000000000794d */ /* 0x000fea0003800000 */
.L_x_7698:
        /* <DEDUP_REMOVED lines=11> */
.L_x_50562:


//--------------------- .text._ZN2at6native29vectorized_elementwise_kernelILi2ENS0_13BinaryFunctorIfffZZZNS0_16fmod_kernel_cudaERNS_18TensorIteratorBaseEENKUlvE0_clEvENKUlvE0_clEvEUlffE_EESt5arrayIPcLm3EEEEviT0_T1_ --------------------------
	.section	.text._ZN2at6native29vectorized_elementwise_kernelILi2ENS0_13BinaryFunctorIfffZZZNS0_16fmod_kernel_cudaERNS_18TensorIteratorBaseEENKUlvE0_clEvENKUlvE0_clEvEUlffE_EESt5arrayIPcLm3EEEEviT0_T1_,"ax",@progbits
	.sectioninfo	@"SHI_REGISTERS=32"
	.align	128
        .global         _ZN2at6native29vectorized_elementwise_kernelILi2ENS0_13BinaryFunctorIfffZZZNS0_16fmod_kernel_cudaERNS_18TensorIteratorBaseEENKUlvE0_clEvENKUlvE0_clEvEUlffE_EESt5arrayIPcLm3EEEEviT0_T1_
        .type           _ZN2at6native29vectorized_elementwise_kernelILi2ENS0_13BinaryFunctorIfffZZZNS0_16fmod_kernel_cudaERNS_18TensorIteratorBaseEENKUlvE0_clEvENKUlvE0_clEvEUlffE_EESt5arrayIPcLm3EEEEviT0_T1_,@function
        .size           _ZN2at6native29vectorized_elementwise_kernelILi2ENS0_13BinaryFunctorIfffZZZNS0_16fmod_kernel_cudaERNS_18TensorIteratorBaseEENKUlvE0_clEvENKUlvE0_clEvEUlffE_EESt5arrayIPcLm3EEEEviT0_T1_,(.L_x_50563 - _ZN2at6native29vectorized_elementwise_kernelILi2ENS0_13BinaryFunctorIfffZZZNS0_16fmod_kernel_cudaERNS_18TensorIteratorBaseEENKUlvE0_clEvENKUlvE0_clEvEUlffE_EESt5arrayIPcLm3EEEEviT0_T1_)
        .other          _ZN2at6native29vectorized_elementwise_kernelILi2ENS0_13BinaryFunctorIfffZZZNS0_16fmod_kernel_cudaERNS_18TensorIteratorBaseEENKUlvE0_clEvENKUlvE0_clEvEUlffE_EESt5arrayIPcLm3EEEEviT0_T1_,@"STO_CUDA_ENTRY STV_DEFAULT"
_ZN2at6native29vectorized_elementwise_kernelILi2ENS0_13BinaryFunctorIfffZZZNS0_16fmod_kernel_cudaERNS_18TensorIteratorBaseEENKUlvE0_clEvENKUlvE0_clEvEUlffE_EESt5arrayIPcLm3EEEEviT0_T1_:
.text._ZN2at6native29vectorized_elementwise_kernelILi2ENS0_13BinaryFunctorIfffZZZNS0_16fmod_kernel_cudaERNS_18TensorIteratorBaseEENKUlvE0_clEvENKUlvE0_clEvEUlffE_EESt5arrayIPcLm3EEEEviT0_T1_:
        /* <DEDUP_REMOVED lines=16> */
[----:B------:R0:W5:Y:S04]  /*0100*/  LDG.E.64 R8, [R22.64+0x800] ;  /* 0x0008000416087981 */ /* 0x000168000c1e1b00 */
[----:B------:R0:W5:Y:S04]  /*0110*/  LDG.E.64 R4, [R22.64+0xc00] ;  /* 0x000c000416047981 */ /* 0x000168000c1e1b00 */
[----:B------:R0:W5:Y:S04]  /*0120*/  LDG.E.64 R10, [R24.64+0x400] ;  /* 0x00040004180a7981 */ /* 0x000168000c1e1b00 */
[----:B------:R0:W5:Y:S04]  /*0130*/  LDG.E.64 R6, [R24.64+0x800] ;  /* 0x0008000418067981 */ /* 0x000168000c1e1b00 */
[----:B------:R0:W5:Y:S01]  /*0140*/  LDG.E.64 R2, [R24.64+0xc00] ;  /* 0x000c000418027981 */ /* 0x000162000c1e1b00 */
[----:B------:R-:W-:Y:S01]  /*0150*/  BSSY B0, `(.L_x_7700) ;  /* 0x0000042000007945 */ /* 0x000fe20003800000 */
[C---:B--2---:R-:W-:Y:S01]  /*0160*/  FADD.FTZ R21, |R16|.reuse, -RZ ;  /* 0x800000ff10157221 */ /* 0x044fe20000010200 */
[----:B---3--:R-:W-:-:S13]  /*0170*/  FSETP.GEU.FTZ.AND P0, PT, |R16|, |R14|, PT ;  /* 0x4000000e1000720b */ /* 0x008fda0003f1e200 */
        /* <DEDUP_REMOVED lines=24> */
.L_x_7705:
[----:B------:R-:W-:Y:S01]  /*0300*/  FSETP.GEU.FTZ.AND P0, PT, R25, -R20, PT ;  /* 0x800000141900720b */ /* 0x000fe20003f1e000 */
[----:B------:R-:W-:-:S12]  /*0310*/  FADD.FTZ R22, R22, -1 ;  /* 0xbf80000016167421 */ /* 0x000fd80000010000 */
[----:B------:R-:W-:Y:S02]  /*0320*/  @!P0 FADD.FTZ R22, R22, -1 ;  /* 0xbf80000016168421 */ /* 0x000fe40000010000 */
.L_x_7704:
[----:B------:R-:W-:Y:S05]  /*0330*/  BSYNC B1 ;  /* 0x0000000000017941 */ /* 0x000fea0003800000 */
.L_x_7703:
[----:B------:R-:W-:Y:S01]  /*0340*/  FFMA.FTZ R21, -R20, R22, R21 ;  /* 0x0000001614157223 */ /* 0x000fe20000010115 */
[----:B------:R-:W-:Y:S05]  /*0350*/  BRA `(.L_x_7701) ;  /* 0x0000021000007947 */ /* 0x000fea0003800000 */
.L_x_7702:
        /* <DEDUP_REMOVED lines=12> */
[----:B------:R-:W-:Y:S01]  /*0420*/  LOP3.LUT R20, R20, 0x7fffff, RZ, 0xc0, !PT ;  /* 0x007fffff14147812 */ /* 0x000fe200078ec0ff */
[----:B------:R-:W-:-:S03]  /*0430*/  IMAD.MOV.U32 R24, RZ, RZ, R23 ;  /* 0x000000ffff187224 */ /* 0x000fc600078e0017 */
[----:B------:R-:W-:-:S04]  /*0440*/  LOP3.LUT R20, R20, 0x3f800000, RZ, 0xfc, !PT ;  /* 0x3f80000014147812 */ /* 0x000fc800078efcff */
[----:B------:R0:W1:Y:S03]  /*0450*/  MUFU.RCP R21, R20 ;  /* 0x0000001400157308 */ /* 0x0000660000001000 */
.L_x_7708:
        /* <DEDUP_REMOVED lines=14> */
.L_x_7707:
[----:B------:R-:W-:Y:S05]  /*0540*/  BSYNC B1 ;  /* 0x0000000000017941 */ /* 0x000fea0003800000 */
.L_x_7706:
[----:B------:R-:W-:-:S04]  /*0550*/  FMUL.FTZ R23, R23, 1.1920928955078125e-07 ;  /* 0x3400000017177820 */ /* 0x000fc80000410000 */
[----:B------:R-:W-:Y:S02]  /*0560*/  FMUL.FTZ R21, R14, R23 ;  /* 0x000000170e157220 */ /* 0x000fe40000410000 */
.L_x_7701:
[----:B0-----:R-:W-:Y:S05]  /*0570*/  BSYNC B0 ;  /* 0x0000000000007941 */ /* 0x001fea0003800000 */
.L_x_7700:
[----:B------:R-:W-:Y:S01]  /*0580*/  FSETP.GEU.FTZ.AND P1, PT, |R17|, |R15|, PT ;  /* 0x4000000f1100720b */ /* 0x000fe20003f3e200 */
[----:B------:R-:W-:Y:S01]  /*0590*/  BSSY B0, `(.L_x_7709) ;  /* 0x0000045000007945 */ /* 0x000fe20003800000 */
[C---:B------:R-:W-:Y:S02]  /*05a0*/  FSETP.GTU.FTZ.AND P0, PT, |R21|.reuse, +INF , PT ;  /* 0x7f8000001500780b */ /* 0x040fe40003f1c200 */
[----:B------:R-:W-:Y:S01]  /*05b0*/  LOP3.LUT R14, R21, 0x80000000, R16, 0xb8, !PT ;  /* 0x80000000150e7812 */ /* 0x000fe200078eb810 */
[----:B------:R-:W-:-:S03]  /*05c0*/  FADD.FTZ R16, |R17|, -RZ ;  /* 0x800000ff11107221 */ /* 0x000fc60000010200 */
[----:B------:R-:W-:-:S05]  /*05d0*/  FSEL R14, R21, R14, P0 ;  /* 0x0000000e150e7208 */ /* 0x000fca0000000000 */
        /* <DEDUP_REMOVED lines=24> */
.L_x_7714:
[----:B------:R-:W-:Y:S01]  /*0760*/  FSETP.GEU.FTZ.AND P0, PT, R24, -R21, PT ;  /* 0x800000151800720b */ /* 0x000fe20003f1e000 */
[----:B------:R-:W-:-:S12]  /*0770*/  FADD.FTZ R20, R20, -1 ;  /* 0xbf80000014147421 */ /* 0x000fd80000010000 */
[----:B------:R-:W-:Y:S02]  /*0780*/  @!P0 FADD.FTZ R20, R20, -1 ;  /* 0xbf80000014148421 */ /* 0x000fe40000010000 */
.L_x_7713:
[----:B------:R-:W-:Y:S05]  /*0790*/  BSYNC B1 ;  /* 0x0000000000017941 */ /* 0x000fea0003800000 */
.L_x_7712:
[----:B------:R-:W-:Y:S01]  /*07a0*/  FFMA.FTZ R16, -R21, R20, R16 ;  /* 0x0000001415107223 */ /* 0x000fe20000010110 */
[----:B------:R-:W-:Y:S05]  /*07b0*/  BRA `(.L_x_7710) ;  /* 0x0000022000007947 */ /* 0x000fea0003800000 */
.L_x_7711:
        /* <DEDUP_REMOVED lines=13> */
[----:B------:R-:W-:Y:S02]  /*0890*/  IMAD.MOV.U32 R25, RZ, RZ, R22 ;  /* 0x000000ffff197224 */ /* 0x000fe400078e0016 */
[----:B------:R-:W-:Y:S01]  /*08a0*/  IMAD.MOV.U32 R21, RZ, RZ, R23 ;  /* 0x000000ffff157224 */ /* 0x000fe200078e0017 */
[----:B------:R-:W-:-:S04]  /*08b0*/  LOP3.LUT R16, R16, 0x3f800000, RZ, 0xfc, !PT ;  /* 0x3f80000010107812 */ /* 0x000fc800078efcff */
[----:B------:R0:W1:Y:S03]  /*08c0*/  MUFU.RCP R20, R16 ;  /* 0x0000001000147308 */ /* 0x0000660000001000 */
.L_x_7717:
        /* <DEDUP_REMOVED lines=14> */
.L_x_7716:
[----:B------:R-:W-:Y:S05]  /*09b0*/  BSYNC B1 ;  /* 0x0000000000017941 */ /* 0x000fea0003800000 */
.L_x_7715:
[----:B------:R-:W-:-:S04]  /*09c0*/  FMUL.FTZ R22, R22, 1.1920928955078125e-07 ;  /* 0x3400000016167820 */ /* 0x000fc80000410000 */
[----:B0-----:R-:W-:Y:S02]  /*09d0*/  FMUL.FTZ R16, R15, R22 ;  /* 0x000000160f107220 */ /* 0x001fe40000410000 */
.L_x_7710:
[----:B------:R-:W-:Y:S05]  /*09e0*/  BSYNC B0 ;  /* 0x0000000000007941 */ /* 0x000fea0003800000 */
.L_x_7709:
[----:B-----5:R-:W-:Y:S01]  /*09f0*/  FSETP.GEU.FTZ.AND P1, PT, |R12|, |R10|, PT ;  /* 0x4000000a0c00720b */ /* 0x020fe20003f3e200 */
        /* <DEDUP_REMOVED lines=29> */
.L_x_7723:
[----:B------:R-:W-:Y:S01]  /*0bd0*/  FSETP.GEU.FTZ.AND P0, PT, R23, -R16, PT ;  /* 0x800000101700720b */ /* 0x000fe20003f1e000 */
[----:B------:R-:W-:-:S12]  /*0be0*/  FADD.FTZ R20, R20, -1 ;  /* 0xbf80000014147421 */ /* 0x000fd80000010000 */
[----:B------:R-:W-:Y:S02]  /*0bf0*/  @!P0 FADD.FTZ R20, R20, -1 ;  /* 0xbf80000014148421 */ /* 0x000fe40000010000 */
.L_x_7722:
[----:B------:R-:W-:Y:S05]  /*0c00*/  BSYNC B1 ;  /* 0x0000000000017941 */ /* 0x000fea0003800000 */
.L_x_7721:
[----:B------:R-:W-:Y:S01]  /*0c10*/  FFMA.FTZ R17, -R16, R20, R17 ;  /* 0x0000001410117223 */ /* 0x000fe20000010111 */
[----:B------:R-:W-:Y:S05]  /*0c20*/  BRA `(.L_x_7719) ;  /* 0x0000022000007947 */ /* 0x000fea0003800000 */
.L_x_7720:
[----:B------:R-:W-:Y:S01]  /*0c30*/  IADD3 R20, R16, -0xb800000, RZ ;  /* 0xf480000010147810 */ /* 0x000fe20007ffe0ff */
[----:B------:R-:W-:Y:S01]  /*0c40*/  BSSY B1, `(.L_x_7724) ;  /* 0x000001e000017945 */ /* 0x000fe20003800000 */
[----:B------:R-:W-:Y:S02]  /*0c50*/  FSETP.GT.FTZ.AND P0, PT, |R10|, RZ, PT ;  /* 0x000000ff0a00720b */ /* 0x000fe40003f14200 */
[----:B------:R-:W-:Y:S02]  /*0c60*/  LOP3.LUT R20, R20, 0xff800000, RZ, 0xc0, !PT ;  /* 0xff80000014147812 */ /* 0x000fe400078ec0ff */
[C---:B------:R-:W-:Y:S02]  /*0c70*/  LOP3.LUT R10, R17.reuse, 0x7fffff, RZ, 0xc0, !PT ;  /* 0x007fffff110a7812 */ /* 0x040fe400078ec0ff */
[C---:B------:R-:W-:Y:S01]  /*0c80*/  ISETP.GT.U32.OR P0, PT, R17.reuse, 0x7f7fffff, !P0 ;  /* 0x7f7fffff1100780c */ /* 0x040fe20004704470 */
[----:B------:R-:W-:Y:S01]  /*0c90*/  IMAD.IADD R20, R17, 0x1, -R20 ;  /* 0x0000000111147824 */ /* 0x000fe200078e0a14 */
[----:B------:R-:W-:-:S04]  /*0ca0*/  LOP3.LUT R17, R16, 0xff800000, RZ, 0xc0, !PT ;  /* 0xff80000010117812 */ /* 0x000fc800078ec0ff */
        /* <DEDUP_REMOVED lines=10> */
.L_x_7726:
        /* <DEDUP_REMOVED lines=13> */
.L_x_7725:
[----:B------:R-:W-:Y:S05]  /*0e20*/  BSYNC B1 ;  /* 0x0000000000017941 */ /* 0x000fea0003800000 */
.L_x_7724:
[----:B------:R-:W-:-:S04]  /*0e30*/  FMUL.FTZ R17, R22, 1.1920928955078125e-07 ;  /* 0x3400000016117820 */ /* 0x000fc80000410000 */
[----:B------:R-:W-:Y:S02]  /*0e40*/  FMUL.FTZ R17, R10, R17 ;  /* 0x000000110a117220 */ /* 0x000fe40000410000 */
.L_x_7719:
[----:B------:R-:W-:Y:S05]  /*0e50*/  BSYNC B0 ;  /* 0x0000000000007941 */ /* 0x000fea0003800000 */
.L_x_7718:
        /* <DEDUP_REMOVED lines=12> */
[----:B------:R-:W1:Y:S02]  /*0f20*/  MUFU.RCP R21, R17 ;  /* 0x0000001100157308 */ /* 0x000e640000001000 */
[----:B01----:R-:W-:Y:S02]  /*0f30*/  FMUL.FTZ R16, R12, R21 ;  /* 0x000000150c107220 */ /* 0x003fe40000410000 */
        /* <DEDUP_REMOVED lines=16> */
.L_x_7732:
[----:B------:R-:W-:Y:S01]  /*1040*/  FSETP.GEU.FTZ.AND P0, PT, R22, -R17, PT ;  /* 0x800000111600720b */ /* 0x000fe20003f1e000 */
[----:B------:R-:W-:-:S12]  /*1050*/  FADD.FTZ R16, R16, -1 ;  /* 0xbf80000010107421 */ /* 0x000fd80000010000 */
[----:B------:R-:W-:Y:S02]  /*1060*/  @!P0 FADD.FTZ R16, R16, -1 ;  /* 0xbf80000010108421 */ /* 0x000fe40000010000 */
.L_x_7731:
[----:B------:R-:W-:Y:S05]  /*1070*/  BSYNC B1 ;  /* 0x0000000000017941 */ /* 0x000fea0003800000 */
.L_x_7730:
[----:B------:R-:W-:Y:S01]  /*1080*/  FFMA.FTZ R12, -R17, R16, R12 ;  /* 0x00000010110c7223 */ /* 0x000fe2000001010c */
[----:B------:R-:W-:Y:S05]  /*1090*/  BRA `(.L_x_7728) ;  /* 0x000001f000007947 */ /* 0x000fea0003800000 */
.L_x_7729:
        /* <DEDUP_REMOVED lines=15> */
.L_x_7735:
        /* <DEDUP_REMOVED lines=13> */
.L_x_7734:
[----:B------:R-:W-:Y:S05]  /*1260*/  BSYNC B1 ;  /* 0x0000000000017941 */ /* 0x000fea0003800000 */
.L_x_7733:
[----:B------:R-:W-:-:S04]  /*1270*/  FMUL.FTZ R20, R20, 1.1920928955078125e-07 ;  /* 0x3400000014147820 */ /* 0x000fc80000410000 */
[----:B0-----:R-:W-:Y:S02]  /*1280*/  FMUL.FTZ R12, R11, R20 ;  /* 0x000000140b0c7220 */ /* 0x001fe40000410000 */
.L_x_7728:
[----:B------:R-:W-:Y:S05]  /*1290*/  BSYNC B0 ;  /* 0x0000000000007941 */ /* 0x000fea0003800000 */
.L_x_7727:
        /* <DEDUP_REMOVED lines=30> */
.L_x_7741:
[----:B------:R-:W-:Y:S01]  /*1480*/  FSETP.GEU.FTZ.AND P0, PT, R21, -R12, PT ;  /* 0x8000000c1500720b */ /* 0x000fe20003f1e000 */
[----:B------:R-:W-:-:S12]  /*1490*/  FADD.FTZ R16, R16, -1 ;  /* 0xbf80000010107421 */ /* 0x000fd80000010000 */
[----:B------:R-:W-:Y:S02]  /*14a0*/  @!P0 FADD.FTZ R16, R16, -1 ;  /* 0xbf80000010108421 */ /* 0x000fe40000010000 */
.L_x_7740:
[----:B------:R-:W-:Y:S05]  /*14b0*/  BSYNC B1 ;  /* 0x0000000000017941 */ /* 0x000fea0003800000 */
.L_x_7739:
[----:B------:R-:W-:Y:S01]  /*14c0*/  FFMA.FTZ R13, -R12, R16, R13 ;  /* 0x000000100c0d7223 */ /* 0x000fe2000001010d */
[----:B------:R-:W-:Y:S05]  /*14d0*/  BRA `(.L_x_7737) ;  /* 0x000001f000007947 */ /* 0x000fea0003800000 */
.L_x_7738:
[----:B0-----:R-:W-:Y:S01]  /*14e0*/  IADD3 R16, R12, -0xb800000, RZ ;  /* 0xf48000000c107810 */ /* 0x001fe20007ffe0ff */
        /* <DEDUP_REMOVED lines=14> */
.L_x_7744:
        /* <DEDUP_REMOVED lines=13> */
.L_x_7743:
[----:B------:R-:W-:Y:S05]  /*16a0*/  BSYNC B1 ;  /* 0x0000000000017941 */ /* 0x000fea0003800000 */
.L_x_7742:
[----:B------:R-:W-:-:S04]  /*16b0*/  FMUL.FTZ R13, R16, 1.1920928955078125e-07 ;  /* 0x34000000100d7820 */ /* 0x000fc80000410000 */
[----:B------:R-:W-:Y:S02]  /*16c0*/  FMUL.FTZ R13, R6, R13 ;  /* 0x0000000d060d7220 */ /* 0x000fe40000410000 */
.L_x_7737:
[----:B------:R-:W-:Y:S05]  /*16d0*/  BSYNC B0 ;  /* 0x0000000000007941 */ /* 0x000fea0003800000 */
.L_x_7736:
        /* <DEDUP_REMOVED lines=30> */
.L_x_7750:
[----:B------:R-:W-:Y:S01]  /*18c0*/  FSETP.GEU.FTZ.AND P0, PT, R20, -R13, PT ;  /* 0x8000000d1400720b */ /* 0x000fe20003f1e000 */
[----:B------:R-:W-:-:S12]  /*18d0*/  FADD.FTZ R12, R12, -1 ;  /* 0xbf8000000c0c7421 */ /* 0x000fd80000010000 */
[----:B------:R-:W-:Y:S02]  /*18e0*/  @!P0 FADD.FTZ R12, R12, -1 ;  /* 0xbf8000000c0c8421 */ /* 0x000fe40000010000 */
.L_x_7749:
[----:B------:R-:W-:Y:S05]  /*18f0*/  BSYNC B1 ;  /* 0x0000000000017941 */ /* 0x000fea0003800000 */
.L_x_7748:
[----:B------:R-:W-:Y:S01]  /*1900*/  FFMA.FTZ R8, -R13, R12, R8 ;  /* 0x0000000c0d087223 */ /* 0x000fe20000010108 */
[----:B------:R-:W-:Y:S05]  /*1910*/  BRA `(.L_x_7746) ;  /* 0x000001f000007947 */ /* 0x000fea0003800000 */
.L_x_7747:
        /* <DEDUP_REMOVED lines=15> */
.L_x_7753:
        /* <DEDUP_REMOVED lines=13> */
.L_x_7752:
[----:B------:R-:W-:Y:S05]  /*1ae0*/  BSYNC B1 ;  /* 0x0000000000017941 */ /* 0x000fea0003800000 */
.L_x_7751:
[----:B------:R-:W-:-:S04]  /*1af0*/  FMUL.FTZ R8, R8, 1.1920928955078125e-07 ;  /* 0x3400000008087820 */ /* 0x000fc80000410000 */
[----:B------:R-:W-:Y:S02]  /*1b00*/  FMUL.FTZ R8, R7, R8 ;  /* 0x0000000807087220 */ /* 0x000fe40000410000 */
.L_x_7746:
[----:B------:R-:W-:Y:S05]  /*1b10*/  BSYNC B0 ;  /* 0x0000000000007941 */ /* 0x000fea0003800000 */
.L_x_7745:
        /* <DEDUP_REMOVED lines=30> */
.L_x_7759:
[----:B------:R-:W-:Y:S01]  /*1d00*/  FSETP.GEU.FTZ.AND P0, PT, R17, -R8, PT ;  /* 0x800000081100720b */ /* 0x000fe20003f1e000 */
[----:B------:R-:W-:-:S12]  /*1d10*/  FADD.FTZ R12, R12, -1 ;  /* 0xbf8000000c0c7421 */ /* 0x000fd80000010000 */
[----:B------:R-:W-:Y:S02]  /*1d20*/  @!P0 FADD.FTZ R12, R12, -1 ;  /* 0xbf8000000c0c8421 */ /* 0x000fe40000010000 */
.L_x_7758:
[----:B------:R-:W-:Y:S05]  /*1d30*/  BSYNC B1 ;  /* 0x0000000000017941 */ /* 0x000fea0003800000 */
.L_x_7757:
[----:B------:R-:W-:Y:S01]  /*1d40*/  FFMA.FTZ R9, -R8, R12, R9 ;  /* 0x0000000c08097223 */ /* 0x000fe20000010109 */
[----:B------:R-:W-:Y:S05]  /*1d50*/  BRA `(.L_x_7755) ;  /* 0x000001f000007947 */ /* 0x000fea0003800000 */
.L_x_7756:
        /* <DEDUP_REMOVED lines=15> */
.L_x_7762:
        /* <DEDUP_REMOVED lines=13> */
.L_x_7761:
[----:B------:R-:W-:Y:S05]  /*1f20*/  BSYNC B1 ;  /* 0x0000000000017941 */ /* 0x000fea0003800000 */
.L_x_7760:
[----:B------:R-:W-:-:S04]  /*1f30*/  FMUL.FTZ R9, R9, 1.1920928955078125e-07 ;  /* 0x3400000009097820 */ /* 0x000fc80000410000 */
[----:B------:R-:W-:Y:S02]  /*1f40*/  FMUL.FTZ R9, R2, R9 ;  /* 0x0000000902097220 */ /* 0x000fe40000410000 */
.L_x_7755:
[----:B------:R-:W-:Y:S05]  /*1f50*/  BSYNC B0 ;  /* 0x0000000000007941 */ /* 0x000fea0003800000 */
.L_x_7754:
        /* <DEDUP_REMOVED lines=30> */
.L_x_7768:
[----:B------:R-:W-:Y:S01]  /*2140*/  FSETP.GEU.FTZ.AND P0, PT, R16, -R9, PT ;  /* 0x800000091000720b */ /* 0x000fe20003f1e000 */
[----:B------:R-:W-:-:S12]  /*2150*/  FADD.FTZ R8, R8, -1 ;  /* 0xbf80000008087421 */ /* 0x000fd80000010000 */
[----:B------:R-:W-:Y:S02]  /*2160*/  @!P0 FADD.FTZ R8, R8, -1 ;  /* 0xbf80000008088421 */ /* 0x000fe40000010000 */
.L_x_7767:
[----:B------:R-:W-:Y:S05]  /*2170*/  BSYNC B1 ;  /* 0x0000000000017941 */ /* 0x000fea0003800000 */
.L_x_7766:
[----:B------:R-:W-:Y:S01]  /*2180*/  FFMA.FTZ R4, -R9, R8, R4 ;  /* 0x0000000809047223 */ /* 0x000fe20000010104 */
[----:B------:R-:W-:Y:S05]  /*2190*/  BRA `(.L_x_7764) ;  /* 0x000001f000007947 */ /* 0x000fea0003800000 */
.L_x_7765:
        /* <DEDUP_REMOVED lines=15> */
.L_x_7771:
        /* <DEDUP_REMOVED lines=13> */
.L_x_7770:
[----:B------:R-:W-:Y:S05]  /*2360*/  BSYNC B1 ;  /* 0x0000000000017941 */ /* 0x000fea0003800000 */
.L_x_7769:
[----:B------:R-:W-:-:S04]  /*2370*/  FMUL.FTZ R4, R4, 1.1920928955078125e-07 ;  /* 0x3400000004047820 */ /* 0x000fc80000410000 */
[----:B------:R-:W-:Y:S02]  /*2380*/  FMUL.FTZ R4, R3, R4 ;  /* 0x0000000403047220 */ /* 0x000fe40000410000 */
.L_x_7764:
[----:B------:R-:W-:Y:S05]  /*2390*/  BSYNC B0 ;  /* 0x0000000000007941 */ /* 0x000fea0003800000 */
.L_x_7763:
[----:B0-----:R-:W-:Y:S01]  /*23a0*/  IMAD.WIDE.U32 R8, R0, R19, c[0x0][0x168] ;  /* 0x00005a0000087625 */ /* 0x001fe200078e0013 */
[C---:B------:R-:W-:Y:S02]  /*23b0*/  LOP3.LUT R3, R4.reuse, 0x80000000, R5, 0xb8, !PT ;  /* 0x8000000004037812 */ /* 0x040fe400078eb805 */
[----:B------:R-:W-:-:S03]  /*23c0*/  FSETP.GTU.FTZ.AND P0, PT, |R4|, +INF , PT ;  /* 0x7f8000000400780b */ /* 0x000fc60003f1c200 */
[----:B------:R-:W-:Y:S01]  /*23d0*/  IMAD.WIDE R8, R18, 0x8, R8 ;  /* 0x0000000812087825 */ /* 0x000fe200078e0208 */
[----:B------:R-:W-:-:S04]  /*23e0*/  FSEL R3, R4, R3, P0 ;  /* 0x0000000304037208 */ /* 0x000fc80000000000 */
[----:B------:R-:W-:Y:S04]  /*23f0*/  STG.E.64 [R8.64], R14 ;  /* 0x0000000e08007986 */ /* 0x000fe8000c101b04 */
[----:B------:R-:W-:Y:S04]  /*2400*/  STG.E.64 [R8.64+0x400], R10 ;  /* 0x0004000a08007986 */ /* 0x000fe8000c101b04 */
[----:B------:R-:W-:Y:S04]  /*2410*/  STG.E.64 [R8.64+0x800], R6 ;  /* 0x0008000608007986 */ /* 0x000fe8000c101b04 */
[----:B------:R-:W-:Y:S01]  /*2420*/  STG.E.64 [R8.64+0xc00], R2 ;  /* 0x000c000208007986 */ /* 0x000fe2000c101b04 */
[----:B------:R-:W-:Y:S05]  /*2430*/  EXIT ;  /* 0x000000000000794d */ /* 0x000fea0003800000 */
.L_x_7699:
[----:B------:R-:W0:Y:S01]  /*2440*/  S2R R13, SR_TID.X ;  /* 0x00000000000d7919 */ /* 0x000e220000002100 */
[----:B------:R-:W-:Y:S01]  /*2450*/  CS2R R16, SRZ ;  /* 0x0000000000107805 */ /* 0x000fe2000001ff00 */
[----:B------:R-:W-:Y:S01]  /*2460*/  CS2R R14, SRZ ;  /* 0x00000000000e7805 */ /* 0x000fe2000001ff00 */
[----:B0-----:R-:W-:-:S02]  /*2470*/  ISETP.GE.AND P0, PT, R13, R12, PT ;  /* 0x0000000c0d00720c */ /* 0x001fc40003f06270 */
[----:B------:R-:W-:-:S11]  /*2480*/  MOV R23, R13 ;  /* 0x0000000d00177202 */ /* 0x000fd60000000f00 */
[----:B------:R-:W-:Y:S01]  /*2490*/  @!P0 IMAD.IADD R4, R0, 0x1, R23 ;  /* 0x0000000100048824 */ /* 0x000fe200078e0217 */
[----:B------:R-:W-:Y:S01]  /*24a0*/  @!P0 IADD3 R23, R23, 0x80, RZ ;  /* 0x0000008017178810 */ /* 0x000fe20007ffe0ff */
[----:B------:R-:W-:-:S03]  /*24b0*/  @!P0 IMAD.MOV.U32 R5, RZ, RZ, 0x4 ;  /* 0x00000004ff058424 */ /* 0x000fc600078e00ff */
[----:B------:R-:W-:Y:S01]  /*24c0*/  ISETP.GE.AND P5, PT, R23, R12, PT ;  /* 0x0000000c1700720c */ /* 0x000fe20003fa6270 */
[----:B------:R-:W-:-:S04]  /*24d0*/  @!P0 IMAD.WIDE.U32 R2, R4, R5, c[0x0][0x170] ;  /* 0x00005c0004028625 */ /* 0x000fc800078e0005 */
[----:B------:R-:W-:Y:S01]  /*24e0*/  @!P0 IMAD.WIDE.U32 R4, R4, R5, c[0x0][0x178] ;  /* 0x00005e0004048625 */ /* 0x000fe200078e0005 */
[----:B------:R0:W5:Y:S01]  /*24f0*/  @!P0 LDG.E R14, [R2.64] ;  /* 0x00000004020e8981 */ /* 0x000162000c1e1900 */
[----:B------:R-:W-:-:S03]  /*2500*/  CS2R R20, SRZ ;  /* 0x0000000000147805 */ /* 0x000fc6000001ff00 */
[----:B------:R1:W5:Y:S03]  /*2510*/  @!P0 LDG.E R15, [R4.64] ;  /* 0x00000004040f8981 */ /* 0x000366000c1e1900 */
[----:B------:R-:W-:Y:S01]  /*2520*/  @!P5 IMAD.IADD R24, R0, 0x1, R23 ;  /* 0x000000010018d824 */ /* 0x000fe200078e0217 */
[----:B------:R-:W-:Y:S01]  /*2530*/  @!P5 IADD3 R23, R23, 0x80, RZ ;  /* 0x000000801717d810 */ /* 0x000fe20007ffe0ff */
[----:B------:R-:W-:-:S03]  /*2540*/  @!P5 IMAD.MOV.U32 R25, RZ, RZ, 0x4 ;  /* 0x00000004ff19d424 */ /* 0x000fc600078e00ff */
[----:B------:R-:W-:Y:S01]  /*2550*/  ISETP.GE.AND P1, PT, R23, R12, PT ;  /* 0x0000000c1700720c */ /* 0x000fe20003f26270 */
[----:B------:R-:W-:-:S04]  /*2560*/  @!P5 IMAD.WIDE.U32 R6, R24, R25, c[0x0][0x170] ;  /* 0x00005c001806d625 */ /* 0x000fc800078e0019 */
[----:B------:R-:W-:Y:S01]  /*2570*/  @!P5 IMAD.WIDE.U32 R24, R24, R25, c[0x0][0x178] ;  /* 0x00005e001818d625 */ /* 0x000fe200078e0019 */
[----:B------:R2:W5:Y:S04]  /*2580*/  @!P5 LDG.E R16, [R6.64] ;  /* 0x000000040610d981 */ /* 0x000568000c1e1900 */
[----:B------:R3:W5:Y:S03]  /*2590*/  @!P5 LDG.E R17, [R24.64] ;  /* 0x000000041811d981 */ /* 0x000766000c1e1900 */
[----:B------:R-:W-:Y:S01]  /*25a0*/  @!P1 IMAD.IADD R9, R0, 0x1, R23 ;  /* 0x0000000100099824 */ /* 0x000fe200078e0217 */
[----:B------:R-:W-:-:S04]  /*25b0*/  @!P1 IADD3 R23, R23, 0x80, RZ ;  /* 0x0000008017179810 */ /* 0x000fc80007ffe0ff */
[----:B------:R-:W-:-:S13]  /*25c0*/  ISETP.GE.AND P2, PT, R23, R12, PT ;  /* 0x0000000c1700720c */ /* 0x000fda0003f46270 */
[----:B------:R-:W-:Y:S02]  /*25d0*/  @!P2 IADD3 R8, R0, R23, RZ ;  /* 0x000000170008a210 */ /* 0x000fe40007ffe0ff */
[----:B------:R-:W-:-:S04]  /*25e0*/  @!P2 IADD3 R23, R23, 0x80, RZ ;  /* 0x000000801717a810 */ /* 0x000fc80007ffe0ff */
[----:B------:R-:W-:-:S13]  /*25f0*/  ISETP.GE.AND P3, PT, R23, R12, PT ;  /* 0x0000000c1700720c */ /* 0x000fda0003f66270 */
[----:B------:R-:W-:Y:S01]  /*2600*/  @!P3 IMAD.IADD R10, R0, 0x1, R23 ;  /* 0x00000001000ab824 */ /* 0x000fe200078e0217 */
[----:B------:R-:W-:-:S04]  /*2610*/  @!P3 IADD3 R23, R23, 0x80, RZ ;  /* 0x000000801717b810 */ /* 0x000fc80007ffe0ff */
[----:B------:R-:W-:Y:S01]  /*2620*/  ISETP.GE.AND P4, PT, R23, R12, PT ;  /* 0x0000000c1700720c */ /* 0x000fe20003f86270 */
[----:B------:R-:W-:Y:S01]  /*2630*/  @!P2 IMAD.MOV.U32 R11, RZ, RZ, 0x4 ;  /* 0x00000004ff0ba424 */ /* 0x000fe200078e00ff */
[----:B------:R-:W-:-:S11]  /*2640*/  @!P1 MOV R22, 0x4 ;  /* 0x0000000400169802 */ /* 0x000fd60000000f00 */
[----:B------:R-:W-:Y:S01]  /*2650*/  @!P4 IMAD.IADD R26, R0, 0x1, R23 ;  /* 0x00000001001ac824 */ /* 0x000fe200078e0217 */
[----:B------:R-:W-:-:S04]  /*2660*/  @!P4 IADD3 R23, R23, 0x80, RZ ;  /* 0x000000801717c810 */ /* 0x000fc80007ffe0ff */
[----:B------:R-:W-:Y:S01]  /*2670*/  ISETP.GE.AND P5, PT, R23, R12, PT ;  /* 0x0000000c1700720c */ /* 0x000fe20003fa6270 */
[----:B0-----:R-:W-:-:S04]  /*2680*/  @!P1 IMAD.WIDE.U32 R2, R9, R22, c[0x0][0x170] ;  /* 0x00005c0009029625 */ /* 0x001fc800078e0016 */
[----:B-1----:R-:W-:-:S04]  /*2690*/  @!P1 IMAD.WIDE.U32 R4, R9, R22, c[0x0][0x178] ;  /* 0x00005e0009049625 */ /* 0x002fc800078e0016 */
[----:B--2---:R-:W-:-:S04]  /*26a0*/  @!P2 IMAD.WIDE.U32 R6, R8, R11, c[0x0][0x170] ;  /* 0x00005c000806a625 */ /* 0x004fc800078e000b */
[----:B------:R-:W-:Y:S01]  /*26b0*/  @!P2 IMAD.WIDE.U32 R8, R8, R11, c[0x0][0x178] ;  /* 0x00005e000808a625 */ /* 0x000fe200078e000b */
[----:B------:R-:W-:Y:S01]  /*26c0*/  CS2R R18, SRZ ;  /* 0x0000000000127805 */ /* 0x000fe2000001ff00 */
[----:B------:R-:W-:Y:S01]  /*26d0*/  HFMA2.MMA R27, -RZ, RZ, 0, 0 ;  /* 0x00000000ff1b7435 */ /* 0x000fe200000001ff */
[----:B------:R-:W-:Y:S01]  /*26e0*/  CS2R R28, SRZ ;  /* 0x00000000001c7805 */ /* 0x000fe2000001ff00 */
[----:B------:R-:W-:Y:S01]  /*26f0*/  IMAD.MOV.U32 R22, RZ, RZ, RZ ;  /* 0x000000ffff167224 */ /* 0x000fe200078e00ff */
[----:B------:R0:W5:Y:S04]  /*2700*/  @!P2 LDG.E R21, [R8.64] ;  /* 0x000000040815a981 */ /* 0x000168000c1e1900 */
[----:B------:R1:W5:Y:S04]  /*2710*/  @!P1 LDG.E R18, [R2.64] ;  /* 0x0000000402129981 */ /* 0x000368000c1e1900 */
[----:B------:R2:W5:Y:S01]  /*2720*/  @!P1 LDG.E R19, [R4.64] ;  /* 0x0000000404139981 */ /* 0x000562000c1e1900 */
[----:B0-----:R-:W-:Y:S01]  /*2730*/  @!P5 IMAD.IADD R8, R0, 0x1, R23 ;  /* 0x000000010008d824 */ /* 0x001fe200078e0217 */
[----:B------:R-:W-:-:S02]  /*2740*/  @!P5 IADD3 R23, R23, 0x80, RZ ;  /* 0x000000801717d810 */ /* 0x000fc40007ffe0ff */
[----:B------:R0:W5:Y:S02]  /*2750*/  @!P2 LDG.E R20, [R6.64] ;  /* 0x000000040614a981 */ /* 0x000164000c1e1900 */
[----:B------:R-:W-:Y:S01]  /*2760*/  ISETP.GE.AND P1, PT, R23, R12, PT ;  /* 0x0000000c1700720c */ /* 0x000fe20003f26270 */
[----:B------:R-:W-:Y:S02]  /*2770*/  @!P3 IMAD.MOV.U32 R11, RZ, RZ, 0x4 ;  /* 0x00000004ff0bb424 */ /* 0x000fe400078e00ff */
[----:B--2---:R-:W-:Y:S02]  /*2780*/  @!P4 IMAD.MOV.U32 R5, RZ, RZ, 0x4 ;  /* 0x00000004ff05c424 */ /* 0x004fe400078e00ff */
[----:B---3--:R-:W-:-:S04]  /*2790*/  @!P3 IMAD.WIDE.U32 R24, R10, R11, c[0x0][0x170] ;  /* 0x00005c000a18b625 */ /* 0x008fc800078e000b */
[----:B-1----:R-:W-:Y:S01]  /*27a0*/  @!P4 IMAD.WIDE.U32 R2, R26, R5, c[0x0][0x170] ;  /* 0x00005c001a02c625 */ /* 0x002fe200078e0005 */
[----:B------:R1:W5:Y:S03]  /*27b0*/  @!P3 LDG.E R27, [R24.64] ;  /* 0x00000004181bb981 */ /* 0x000366000c1e1900 */
[----:B------:R-:W-:Y:S01]  /*27c0*/  @!P3 IMAD.WIDE.U32 R10, R10, R11, c[0x0][0x178] ;  /* 0x00005e000a0ab625 */ /* 0x000fe200078e000b */
[----:B------:R2:W5:Y:S01]  /*27d0*/  @!P4 LDG.E R28, [R2.64] ;  /* 0x00000004021cc981 */ /* 0x000562000c1e1900 */
[----:B------:R-:W-:-:S03]  /*27e0*/  @!P5 MOV R9, 0x4 ;  /* 0x000000040009d802 */ /* 0x000fc60000000f00 */
[----:B------:R3:W5:Y:S01]  /*27f0*/  @!P3 LDG.E R22, [R10.64] ;  /* 0x000000040a16b981 */ /* 0x000762000c1e1900 */
[----:B-1----:R-:W-:Y:S01]  /*2800*/  @!P1 IMAD.IADD R24, R0, 0x1, R23 ;  /* 0x0000000100189824 */ /* 0x002fe200078e0217 */
[----:B--2---:R-:W-:Y:S01]  /*2810*/  @!P1 MOV R3, 0x4 ;  /* 0x0000000400039802 */ /* 0x004fe20000000f00 */
[----:B------:R-:W-:-:S04]  /*2820*/  @!P4 IMAD.WIDE.U32 R4, R26, R5, c[0x0][0x178] ;  /* 0x00005e001a04c625 */ /* 0x000fc800078e0005 */
[CC--:B---3--:R-:W-:Y:S01]  /*2830*/  @!P1 IMAD.WIDE.U32 R10, R24.reuse, R3.reuse, c[0x0][0x170] ;  /* 0x00005c00180a9625 */ /* 0x0c8fe200078e0003 */
[----:B------:R1:W5:Y:S03]  /*2840*/  @!P4 LDG.E R29, [R4.64] ;  /* 0x00000004041dc981 */ /* 0x000366000c1e1900 */
[----:B------:R-:W-:Y:S02]  /*2850*/  @!P1 IMAD.WIDE.U32 R2, R24, R3, c[0x0][0x178] ;  /* 0x00005e0018029625 */ /* 0x000fe400078e0003 */
[----:B------:R-:W-:Y:S02]  /*2860*/  CS2R R24, SRZ ;  /* 0x0000000000187805 */ /* 0x000fe4000001ff00 */
[----:B------:R-:W-:Y:S02]  /*2870*/  IMAD.MOV.U32 R26, RZ, RZ, RZ ;  /* 0x000000ffff1a7224 */ /* 0x000fe400078e00ff */
[----:B0-----:R-:W-:-:S02]  /*2880*/  @!P5 IMAD.WIDE.U32 R6, R8, R9, c[0x0][0x170] ;  /* 0x00005c000806d625 */ /* 0x001fc400078e0009 */
[----:B------:R1:W5:Y:S02]  /*2890*/  @!P1 LDG.E R24, [R2.64] ;  /* 0x0000000402189981 */ /* 0x000364000c1e1900 */
[----:B------:R-:W-:Y:S02]  /*28a0*/  IMAD.MOV.U32 R23, RZ, RZ, RZ ;  /* 0x000000ffff177224 */ /* 0x000fe400078e00ff */
[----:B------:R-:W-:Y:S01]  /*28b0*/  @!P5 IMAD.WIDE.U32 R8, R8, R9, c[0x0][0x178] ;  /* 0x00005e000808d625 */ /* 0x000fe200078e0009 */
[----:B------:R1:W5:Y:S04]  /*28c0*/  @!P5 LDG.E R26, [R6.64] ;  /* 0x00000004061ad981 */ /* 0x000368000c1e1900 */
[----:B------:R1:W5:Y:S04]  /*28d0*/  @!P5 LDG.E R25, [R8.64] ;  /* 0x000000040819d981 */ /* 0x000368000c1e1900 */
[----:B------:R1:W5:Y:S01]  /*28e0*/  @!P1 LDG.E R23, [R10.64] ;  /* 0x000000040a179981 */ /* 0x000362000c1e1900 */
[----:B------:R-:W-:Y:S01]  /*28f0*/  BSSY B1, `(.L_x_7772) ;  /* 0x0000048000017945 */ /* 0x000fe20003800000 */
[----:B------:R-:W-:Y:S05]  /*2900*/  @P0 BRA `(.L_x_7773) ;  /* 0x0000046000000947 */ /* 0x000fea0003800000 */
[C---:B-----5:R-:W-:Y:S01]  /*2910*/  FSETP.GEU.FTZ.AND P0, PT, |R14|.reuse, |R15|, PT ;  /* 0x4000000f0e00720b */ /* 0x060fe20003f1e200 */
[----:B------:R-:W-:Y:S01]  /*2920*/  BSSY B0, `(.L_x_7774) ;  /* 0x0000041000007945 */ /* 0x000fe20003800000 */
[----:B-1----:R-:W-:-:S11]  /*2930*/  FADD.FTZ R2, |R14|, -RZ ;  /* 0x800000ff0e027221 */ /* 0x002fd60000010200 */
        /* <DEDUP_REMOVED lines=24> */
.L_x_7779:
[----:B------:R-:W-:Y:S01]  /*2ac0*/  FSETP.GEU.FTZ.AND P0, PT, R5, -R6, PT ;  /* 0x800000060500720b */ /* 0x000fe20003f1e000 */
[----:B------:R-:W-:-:S12]  /*2ad0*/  FADD.FTZ R3, R3, -1 ;  /* 0xbf80000003037421 */ /* 0x000fd80000010000 */
[----:B------:R-:W-:Y:S02]  /*2ae0*/  @!P0 FADD.FTZ R3, R3, -1 ;  /* 0xbf80000003038421 */ /* 0x000fe40000010000 */
.L_x_7778:
[----:B------:R-:W-:Y:S05]  /*2af0*/  BSYNC B2 ;  /* 0x0000000000027941 */ /* 0x000fea0003800000 */
.L_x_7777:
[----:B------:R-:W-:Y:S01]  /*2b00*/  FFMA.FTZ R2, -R6, R3, R2 ;  /* 0x0000000306027223 */ /* 0x000fe20000010102 */
[----:B------:R-:W-:Y:S05]  /*2b10*/  BRA `(.L_x_7775) ;  /* 0x0000021000007947 */ /* 0x000fea0003800000 */
.L_x_7776:
        /* <DEDUP_REMOVED lines=12> */
[----:B------:R-:W-:Y:S02]  /*2be0*/  LOP3.LUT R3, R3, 0x7fffff, RZ, 0xc0, !PT ;  /* 0x007fffff03037812 */ /* 0x000fe400078ec0ff */
[----:B------:R-:W-:Y:S02]  /*2bf0*/  MOV R7, R6 ;  /* 0x0000000600077202 */ /* 0x000fe40000000f00 */
[----:B------:R-:W-:-:S04]  /*2c00*/  LOP3.LUT R3, R3, 0x3f800000, RZ, 0xfc, !PT ;  /* 0x3f80000003037812 */ /* 0x000fc800078efcff */
[----:B------:R0:W1:Y:S03]  /*2c10*/  MUFU.RCP R4, R3 ;  /* 0x0000000300047308 */ /* 0x0000660000001000 */
.L_x_7782:
        /* <DEDUP_REMOVED lines=14> */
.L_x_7781:
[----:B------:R-:W-:Y:S05]  /*2d00*/  BSYNC B2 ;  /* 0x0000000000027941 */ /* 0x000fea0003800000 */
.L_x_7780:
[----:B0-----:R-:W-:-:S04]  /*2d10*/  FMUL.FTZ R3, R6, 1.1920928955078125e-07 ;  /* 0x3400000006037820 */ /* 0x001fc80000410000 */
[----:B------:R-:W-:Y:S02]  /*2d20*/  FMUL.FTZ R2, R2, R3 ;  /* 0x0000000302027220 */ /* 0x000fe40000410000 */
.L_x_7775:
[----:B------:R-:W-:Y:S05]  /*2d30*/  BSYNC B0 ;  /* 0x0000000000007941 */ /* 0x000fea0003800000 */
.L_x_7774:
[C---:B------:R-:W-:Y:S02]  /*2d40*/  FSETP.GTU.FTZ.AND P0, PT, |R2|.reuse, +INF , PT ;  /* 0x7f8000000200780b */ /* 0x040fe40003f1c200 */
[----:B------:R-:W-:-:S04]  /*2d50*/  LOP3.LUT R3, R2, 0x80000000, R14, 0xb8, !PT ;  /* 0x8000000002037812 */ /* 0x000fc800078eb80e */
[----:B------:R-:W-:Y:S02]  /*2d60*/  FSEL R2, R2, R3, P0 ;  /* 0x0000000302027208 */ /* 0x000fe40000000000 */
.L_x_7773:
[----:B------:R-:W-:Y:S05]  /*2d70*/  BSYNC B1 ;  /* 0x0000000000017941 */ /* 0x000fea0003800000 */
.L_x_7772:
[----:B-1----:R-:W-:Y:S01]  /*2d80*/  IADD3 R3, R13, 0x80, RZ ;  /* 0x000000800d037810 */ /* 0x002fe20007ffe0ff */
        /* <DEDUP_REMOVED lines=30> */
.L_x_7790:
[----:B------:R-:W-:Y:S01]  /*2f70*/  FSETP.GEU.FTZ.AND P0, PT, R8, -R7, PT ;  /* 0x800000070800720b */ /* 0x000fe20003f1e000 */
[----:B------:R-:W-:-:S12]  /*2f80*/  FADD.FTZ R4, R4, -1 ;  /* 0xbf80000004047421 */ /* 0x000fd80000010000 */
[----:B------:R-:W-:Y:S02]  /*2f90*/  @!P0 FADD.FTZ R4, R4, -1 ;  /* 0xbf80000004048421 */ /* 0x000fe40000010000 */
.L_x_7789:
[----:B------:R-:W-:Y:S05]  /*2fa0*/  BSYNC B2 ;  /* 0x0000000000027941 */ /* 0x000fea0003800000 */
.L_x_7788:
[----:B------:R-:W-:Y:S01]  /*2fb0*/  FFMA.FTZ R5, -R7, R4, R5 ;  /* 0x0000000407057223 */ /* 0x000fe20000010105 */
[----:B------:R-:W-:Y:S05]  /*2fc0*/  BRA `(.L_x_7786) ;  /* 0x000001f000007947 */ /* 0x000fea0003800000 */
.L_x_7787:
        /* <DEDUP_REMOVED lines=15> */
.L_x_7793:
        /* <DEDUP_REMOVED lines=13> */
.L_x_7792:
[----:B------:R-:W-:Y:S05]  /*3190*/  BSYNC B2 ;  /* 0x0000000000027941 */ /* 0x000fea0003800000 */
.L_x_7791:
[----:B------:R-:W-:-:S04]  /*31a0*/  FMUL.FTZ R8, R8, 1.1920928955078125e-07 ;  /* 0x3400000008087820 */ /* 0x000fc80000410000 */
[----:B------:R-:W-:Y:S02]  /*31b0*/  FMUL.FTZ R5, R5, R8 ;  /* 0x0000000805057220 */ /* 0x000fe40000410000 */
.L_x_7786:
[----:B------:R-:W-:Y:S05]  /*31c0*/  BSYNC B0 ;  /* 0x0000000000007941 */ /* 0x000fea0003800000 */
.L_x_7785:
[C---:B------:R-:W-:Y:S02]  /*31d0*/  FSETP.GTU.FTZ.AND P0, PT, |R5|.reuse, +INF , PT ;  /* 0x7f8000000500780b */ /* 0x040fe40003f1c200 */
[----:B0-----:R-:W-:-:S04]  /*31e0*/  LOP3.LUT R4, R5, 0x80000000, R16, 0xb8, !PT ;  /* 0x8000000005047812 */ /* 0x001fc800078eb810 */
[----:B------:R-:W-:Y:S02]  /*31f0*/  FSEL R4, R5, R4, P0 ;  /* 0x0000000405047208 */ /* 0x000fe40000000000 */
.L_x_7784:
[----:B------:R-:W-:Y:S05]  /*3200*/  BSYNC B1 ;  /* 0x0000000000017941 */ /* 0x000fea0003800000 */
.L_x_7783:
        /* <DEDUP_REMOVED lines=31> */
.L_x_7801:
[----:B------:R-:W-:Y:S01]  /*3400*/  FSETP.GEU.FTZ.AND P0, PT, R8, -R9, PT ;  /* 0x800000090800720b */ /* 0x000fe20003f1e000 */
[----:B------:R-:W-:-:S12]  /*3410*/  FADD.FTZ R6, R6, -1 ;  /* 0xbf80000006067421 */ /* 0x000fd80000010000 */
[----:B------:R-:W-:Y:S02]  /*3420*/  @!P0 FADD.FTZ R6, R6, -1 ;  /* 0xbf80000006068421 */ /* 0x000fe40000010000 */
.L_x_7800:
[----:B------:R-:W-:Y:S05]  /*3430*/  BSYNC B2 ;  /* 0x0000000000027941 */ /* 0x000fea0003800000 */
.L_x_7799:
[----:B------:R-:W-:Y:S01]  /*3440*/  FFMA.FTZ R5, -R9, R6, R5 ;  /* 0x0000000609057223 */ /* 0x000fe20000010105 */
[----:B------:R-:W-:Y:S05]  /*3450*/  BRA `(.L_x_7797) ;  /* 0x0000021000007947 */ /* 0x000fea0003800000 */
.L_x_7798:
        /* <DEDUP_REMOVED lines=16> */
.L_x_7804:
        /* <DEDUP_REMOVED lines=14> */
.L_x_7803:
[----:B------:R-:W-:Y:S05]  /*3640*/  BSYNC B2 ;  /* 0x0000000000027941 */ /* 0x000fea0003800000 */
.L_x_7802:
[----:B0-----:R-:W-:-:S04]  /*3650*/  FMUL.FTZ R6, R9, 1.1920928955078125e-07 ;  /* 0x3400000009067820 */ /* 0x001fc80000410000 */
[----:B------:R-:W-:Y:S02]  /*3660*/  FMUL.FTZ R5, R5, R6 ;  /* 0x0000000605057220 */ /* 0x000fe40000410000 */
.L_x_7797:
[----:B------:R-:W-:Y:S05]  /*3670*/  BSYNC B0 ;  /* 0x0000000000007941 */ /* 0x000fea0003800000 */
.L_x_7796:
[C---:B------:R-:W-:Y:S02]  /*3680*/  FSETP.GTU.FTZ.AND P0, PT, |R5|.reuse, +INF , PT ;  /* 0x7f8000000500780b */ /* 0x040fe40003f1c200 */
[----:B------:R-:W-:-:S04]  /*3690*/  LOP3.LUT R18, R5, 0x80000000, R18, 0xb8, !PT ;  /* 0x8000000005127812 */ /* 0x000fc800078eb812 */
[----:B------:R-:W-:Y:S02]  /*36a0*/  FSEL R5, R5, R18, P0 ;  /* 0x0000001205057208 */ /* 0x000fe40000000000 */
.L_x_7795:
[----:B------:R-:W-:Y:S05]  /*36b0*/  BSYNC B1 ;  /* 0x0000000000017941 */ /* 0x000fea0003800000 */
.L_x_7794:
        /* <DEDUP_REMOVED lines=31> */
.L_x_7812:
[----:B------:R-:W-:Y:S01]  /*38b0*/  FSETP.GEU.FTZ.AND P0, PT, R10, -R9, PT ;  /* 0x800000090a00720b */ /* 0x000fe20003f1e000 */
[----:B------:R-:W-:-:S12]  /*38c0*/  FADD.FTZ R6, R6, -1 ;  /* 0xbf80000006067421 */ /* 0x000fd80000010000 */
[----:B------:R-:W-:Y:S02]  /*38d0*/  @!P0 FADD.FTZ R6, R6, -1 ;  /* 0xbf80000006068421 */ /* 0x000fe40000010000 */
.L_x_7811:
[----:B------:R-:W-:Y:S05]  /*38e0*/  BSYNC B2 ;  /* 0x0000000000027941 */ /* 0x000fea0003800000 */
.L_x_7810:
[----:B------:R-:W-:Y:S01]  /*38f0*/  FFMA.FTZ R7, -R9, R6, R7 ;  /* 0x0000000609077223 */ /* 0x000fe20000010107 */
[----:B------:R-:W-:Y:S05]  /*3900*/  BRA `(.L_x_7808) ;  /* 0x0000022000007947 */ /* 0x000fea0003800000 */
.L_x_7809:
        /* <DEDUP_REMOVED lines=9> */
[----:B------:R-:W-:-:S03]  /*39a0*/  LOP3.LUT R7, R14, 0xff800000, RZ, 0xc0, !PT ;  /* 0xff8000000e077812 */ /* 0x000fc600078ec0ff */
[----:B------:R-:W-:Y:S01]  /*39b0*/  IMAD.MOV.U32 R11, RZ, RZ, R9 ;  /* 0x000000ffff0b7224 */ /* 0x000fe200078e0009 */
[----:B------:R-:W-:-:S05]  /*39c0*/  FSEL R6, R7, +QNAN , !P0 ;  /* 0x7fffffff07067808 */ /* 0x000fca0004000000 */
[----:B------:R-:W-:Y:S05]  /*39d0*/  @!P1 BRA `(.L_x_7814) ;  /* 0x0000012000009947 */ /* 0x000fea0003800000 */
[----:B------:R-:W-:Y:S01]  /*39e0*/  LOP3.LUT R7, R14, 0x7fffff, RZ, 0xc0, !PT ;  /* 0x007fffff0e077812 */ /* 0x000fe200078ec0ff */
[----:B------:R-:W-:Y:S01]  /*39f0*/  IMAD.MOV.U32 R11, RZ, RZ, R9 ;  /* 0x000000ffff0b7224 */ /* 0x000fe200078e0009 */
[----:B------:R-:W-:Y:S02]  /*3a00*/  MOV R9, R10 ;  /* 0x0000000a00097202 */ /* 0x000fe40000000f00 */
[----:B------:R-:W-:-:S04]  /*3a10*/  LOP3.LUT R7, R7, 0x3f800000, RZ, 0xfc, !PT ;  /* 0x3f80000007077812 */ /* 0x000fc800078efcff */
[----:B------:R0:W1:Y:S03]  /*3a20*/  MUFU.RCP R8, R7 ;  /* 0x0000000700087308 */ /* 0x0000660000001000 */
.L_x_7815:
        /* <DEDUP_REMOVED lines=13> */
.L_x_7814:
[----:B------:R-:W-:Y:S05]  /*3b00*/  BSYNC B2 ;  /* 0x0000000000027941 */ /* 0x000fea0003800000 */
.L_x_7813:
[----:B------:R-:W-:-:S04]  /*3b10*/  FMUL.FTZ R11, R11, 1.1920928955078125e-07 ;  /* 0x340000000b0b7820 */ /* 0x000fc80000410000 */
[----:B0-----:R-:W-:Y:S02]  /*3b20*/  FMUL.FTZ R7, R6, R11 ;  /* 0x0000000b06077220 */ /* 0x001fe40000410000 */
.L_x_7808:
[----:B------:R-:W-:Y:S05]  /*3b30*/  BSYNC B0 ;  /* 0x0000000000007941 */ /* 0x000fea0003800000 */
.L_x_7807:
[C---:B------:R-:W-:Y:S02]  /*3b40*/  FSETP.GTU.FTZ.AND P0, PT, |R7|.reuse, +INF , PT ;  /* 0x7f8000000700780b */ /* 0x040fe40003f1c200 */
[----:B------:R-:W-:-:S04]  /*3b50*/  LOP3.LUT R6, R7, 0x80000000, R20, 0xb8, !PT ;  /* 0x8000000007067812 */ /* 0x000fc800078eb814 */
[----:B------:R-:W-:Y:S02]  /*3b60*/  FSEL R6, R7, R6, P0 ;  /* 0x0000000607067208 */ /* 0x000fe40000000000 */
.L_x_7806:
[----:B------:R-:W-:Y:S05]  /*3b70*/  BSYNC B1 ;  /* 0x0000000000017941 */ /* 0x000fea0003800000 */
.L_x_7805:
        /* <DEDUP_REMOVED lines=31> */
.L_x_7823:
[----:B------:R-:W-:Y:S01]  /*3d70*/  FSETP.GEU.FTZ.AND P0, PT, R11, -R10, PT ;  /* 0x8000000a0b00720b */ /* 0x000fe20003f1e000 */
[----:B------:R-:W-:-:S12]  /*3d80*/  FADD.FTZ R7, R7, -1 ;  /* 0xbf80000007077421 */ /* 0x000fd80000010000 */
[----:B------:R-:W-:Y:S02]  /*3d90*/  @!P0 FADD.FTZ R7, R7, -1 ;  /* 0xbf80000007078421 */ /* 0x000fe40000010000 */
.L_x_7822:
[----:B------:R-:W-:Y:S05]  /*3da0*/  BSYNC B2 ;  /* 0x0000000000027941 */ /* 0x000fea0003800000 */
.L_x_7821:
[----:B------:R-:W-:Y:S01]  /*3db0*/  FFMA.FTZ R8, -R10, R7, R8 ;  /* 0x000000070a087223 */ /* 0x000fe20000010108 */
[----:B------:R-:W-:Y:S05]  /*3dc0*/  BRA `(.L_x_7819) ;  /* 0x0000022000007947 */ /* 0x000fea0003800000 */
.L_x_7820:
        /* <DEDUP_REMOVED lines=18> */
.L_x_7826:
        /* <DEDUP_REMOVED lines=13> */
.L_x_7825:
[----:B------:R-:W-:Y:S05]  /*3fc0*/  BSYNC B2 ;  /* 0x0000000000027941 */ /* 0x000fea0003800000 */
.L_x_7824:
[----:B------:R-:W-:-:S04]  /*3fd0*/  FMUL.FTZ R14, R14, 1.1920928955078125e-07 ;  /* 0x340000000e0e7820 */ /* 0x000fc80000410000 */
[----:B0-----:R-:W-:Y:S02]  /*3fe0*/  FMUL.FTZ R8, R7, R14 ;  /* 0x0000000e07087220 */ /* 0x001fe40000410000 */
.L_x_7819:
[----:B------:R-:W-:Y:S05]  /*3ff0*/  BSYNC B0 ;  /* 0x0000000000007941 */ /* 0x000fea0003800000 */
.L_x_7818:
[C---:B------:R-:W-:Y:S02]  /*4000*/  FSETP.GTU.FTZ.AND P0, PT, |R8|.reuse, +INF , PT ;  /* 0x7f8000000800780b */ /* 0x040fe40003f1c200 */
[----:B------:R-:W-:-:S04]  /*4010*/  LOP3.LUT R7, R8, 0x80000000, R27, 0xb8, !PT ;  /* 0x8000000008077812 */ /* 0x000fc800078eb81b */
[----:B------:R-:W-:Y:S02]  /*4020*/  FSEL R7, R8, R7, P0 ;  /* 0x0000000708077208 */ /* 0x000fe40000000000 */
.L_x_7817:
[----:B------:R-:W-:Y:S05]  /*4030*/  BSYNC B1 ;  /* 0x0000000000017941 */ /* 0x000fea0003800000 */
.L_x_7816:
        /* <DEDUP_REMOVED lines=31> */
.L_x_7834:
[----:B------:R-:W-:Y:S01]  /*4230*/  FSETP.GEU.FTZ.AND P0, PT, R14, -R11, PT ;  /* 0x8000000b0e00720b */ /* 0x000fe20003f1e000 */
[----:B------:R-:W-:-:S12]  /*4240*/  FADD.FTZ R8, R8, -1 ;  /* 0xbf80000008087421 */ /* 0x000fd80000010000 */
[----:B------:R-:W-:Y:S02]  /*4250*/  @!P0 FADD.FTZ R8, R8, -1 ;  /* 0xbf80000008088421 */ /* 0x000fe40000010000 */
.L_x_7833:
[----:B------:R-:W-:Y:S05]  /*4260*/  BSYNC B2 ;  /* 0x0000000000027941 */ /* 0x000fea0003800000 */
.L_x_7832:
[----:B------:R-:W-:Y:S01]  /*4270*/  FFMA.FTZ R9, -R11, R8, R9 ;  /* 0x000000080b097223 */ /* 0x000fe20000010109 */
[----:B------:R-:W-:Y:S05]  /*4280*/  BRA `(.L_x_7830) ;  /* 0x000001f000007947 */ /* 0x000fea0003800000 */
.L_x_7831:
        /* <DEDUP_REMOVED lines=15> */
.L_x_7837:
        /* <DEDUP_REMOVED lines=13> */
.L_x_7836:
[----:B------:R-:W-:Y:S05]  /*4450*/  BSYNC B2 ;  /* 0x0000000000027941 */ /* 0x000fea0003800000 */
.L_x_7835:
[----:B------:R-:W-:-:S04]  /*4460*/  FMUL.FTZ R11, R11, 1.1920928955078125e-07 ;  /* 0x340000000b0b7820 */ /* 0x000fc80000410000 */
[----:B0-----:R-:W-:Y:S02]  /*4470*/  FMUL.FTZ R9, R8, R11 ;  /* 0x0000000b08097220 */ /* 0x001fe40000410000 */
.L_x_7830:
[----:B------:R-:W-:Y:S05]  /*4480*/  BSYNC B0 ;  /* 0x0000000000007941 */ /* 0x000fea0003800000 */
.L_x_7829:
[C---:B------:R-:W-:Y:S02]  /*4490*/  FSETP.GTU.FTZ.AND P0, PT, |R9|.reuse, +INF , PT ;  /* 0x7f8000000900780b */ /* 0x040fe40003f1c200 */
[----:B------:R-:W-:-:S04]  /*44a0*/  LOP3.LUT R8, R9, 0x80000000, R28, 0xb8, !PT ;  /* 0x8000000009087812 */ /* 0x000fc800078eb81c */
[----:B------:R-:W-:Y:S02]  /*44b0*/  FSEL R8, R9, R8, P0 ;  /* 0x0000000809087208 */ /* 0x000fe40000000000 */
.L_x_7828:
[----:B------:R-:W-:Y:S05]  /*44c0*/  BSYNC B1 ;  /* 0x0000000000017941 */ /* 0x000fea0003800000 */
.L_x_7827:
        /* <DEDUP_REMOVED lines=31> */
.L_x_7845:
[----:B------:R-:W-:Y:S01]  /*46c0*/  FSETP.GEU.FTZ.AND P0, PT, R14, -R15, PT ;  /* 0x8000000f0e00720b */ /* 0x000fe20003f1e000 */
[----:B------:R-:W-:-:S12]  /*46d0*/  FADD.FTZ R10, R10, -1 ;  /* 0xbf8000000a0a7421 */ /* 0x000fd80000010000 */
[----:B------:R-:W-:Y:S02]  /*46e0*/  @!P0 FADD.FTZ R10, R10, -1 ;  /* 0xbf8000000a0a8421 */ /* 0x000fe40000010000 */
.L_x_7844:
[----:B------:R-:W-:Y:S05]  /*46f0*/  BSYNC B2 ;  /* 0x0000000000027941 */ /* 0x000fea0003800000 */
.L_x_7843:
[----:B------:R-:W-:Y:S01]  /*4700*/  FFMA.FTZ R9, -R15, R10, R9 ;  /* 0x0000000a0f097223 */ /* 0x000fe20000010109 */
[----:B------:R-:W-:Y:S05]  /*4710*/  BRA `(.L_x_7841) ;  /* 0x000001f000007947 */ /* 0x000fea0003800000 */
.L_x_7842:
        /* <DEDUP_REMOVED lines=15> */
.L_x_7848:
        /* <DEDUP_REMOVED lines=13> */
.L_x_7847:
[----:B------:R-:W-:Y:S05]  /*48e0*/  BSYNC B2 ;  /* 0x0000000000027941 */ /* 0x000fea0003800000 */
.L_x_7846:
[----:B------:R-:W-:-:S04]  /*48f0*/  FMUL.FTZ R14, R14, 1.1920928955078125e-07 ;  /* 0x340000000e0e7820 */ /* 0x000fc80000410000 */
[----:B------:R-:W-:Y:S02]  /*4900*/  FMUL.FTZ R9, R9, R14 ;  /* 0x0000000e09097220 */ /* 0x000fe40000410000 */
.L_x_7841:
[----:B------:R-:W-:Y:S05]  /*4910*/  BSYNC B0 ;  /* 0x0000000000007941 */ /* 0x000fea0003800000 */
.L_x_7840:
[C---:B------:R-:W-:Y:S02]  /*4920*/  FSETP.GTU.FTZ.AND P0, PT, |R9|.reuse, +INF , PT ;  /* 0x7f8000000900780b */ /* 0x040fe40003f1c200 */
[----:B------:R-:W-:-:S04]  /*4930*/  LOP3.LUT R26, R9, 0x80000000, R26, 0xb8, !PT ;  /* 0x80000000091a7812 */ /* 0x000fc800078eb81a */
[----:B------:R-:W-:Y:S02]  /*4940*/  FSEL R9, R9, R26, P0 ;  /* 0x0000001a09097208 */ /* 0x000fe40000000000 */
.L_x_7839:
[----:B------:R-:W-:Y:S05]  /*4950*/  BSYNC B1 ;  /* 0x0000000000017941 */ /* 0x000fea0003800000 */
.L_x_7838:
[----:B------:R-:W-:Y:S01]  /*4960*/  IADD3 R11, R13, 0x380, RZ ;  /* 0x000003800d0b7810 */ /* 0x000fe20007ffe0ff */
[----:B------:R-:W-:Y:S03]  /*4970*/  BSSY B1, `(.L_x_7849) ;  /* 0x0000047000017945 */ /* 0x000fe60003800000 */
[----:B------:R-:W-:-:S13]  /*4980*/  ISETP.GE.AND P0, PT, R11, R12, PT ;  /* 0x0000000c0b00720c */ /* 0x000fda0003f06270 */
[----:B------:R-:W-:Y:S05]  /*4990*/  @P0 BRA `(.L_x_7850) ;  /* 0x0000044000000947 */ /* 0x000fea0003800000 */
[C---:B-----5:R-:W-:Y:S01]  /*49a0*/  FSETP.GEU.FTZ.AND P0, PT, |R23|.reuse, |R24|, PT ;  /* 0x400000181700720b */ /* 0x060fe20003f1e200 */
[----:B------:R-:W-:Y:S01]  /*49b0*/  BSSY B0, `(.L_x_7851) ;  /* 0x000003f000007945 */ /* 0x000fe20003800000 */
[----:B0-----:R-:W-:-:S11]  /*49c0*/  FADD.FTZ R10, |R23|, -RZ ;  /* 0x800000ff170a7221 */ /* 0x001fd60000010200 */
        /* <DEDUP_REMOVED lines=24> */
.L_x_7856:
[----:B------:R-:W-:Y:S01]  /*4b50*/  FSETP.GEU.FTZ.AND P0, PT, R15, -R16, PT ;  /* 0x800000100f00720b */ /* 0x000fe20003f1e000 */
[----:B------:R-:W-:-:S12]  /*4b60*/  FADD.FTZ R11, R11, -1 ;  /* 0xbf8000000b0b7421 */ /* 0x000fd80000010000 */
[----:B------:R-:W-:Y:S02]  /*4b70*/  @!P0 FADD.FTZ R11, R11, -1 ;  /* 0xbf8000000b0b8421 */ /* 0x000fe40000010000 */
.L_x_7855:
[----:B------:R-:W-:Y:S05]  /*4b80*/  BSYNC B2 ;  /* 0x0000000000027941 */ /* 0x000fea0003800000 */
.L_x_7854:
[----:B------:R-:W-:Y:S01]  /*4b90*/  FFMA.FTZ R10, -R16, R11, R10 ;  /* 0x0000000b100a7223 */ /* 0x000fe2000001010a */
[----:B------:R-:W-:Y:S05]  /*4ba0*/  BRA `(.L_x_7852) ;  /* 0x000001f000007947 */ /* 0x000fea0003800000 */
.L_x_7853:
        /* <DEDUP_REMOVED lines=15> */
.L_x_7859:
        /* <DEDUP_REMOVED lines=13> */
.L_x_7858:
[----:B------:R-:W-:Y:S05]  /*4d70*/  BSYNC B2 ;  /* 0x0000000000027941 */ /* 0x000fea0003800000 */
.L_x_7857:
[----:B------:R-:W-:-:S04]  /*4d80*/  FMUL.FTZ R11, R11, 1.1920928955078125e-07 ;  /* 0x340000000b0b7820 */ /* 0x000fc80000410000 */
[----:B------:R-:W-:Y:S02]  /*4d90*/  FMUL.FTZ R10, R10, R11 ;  /* 0x0000000b0a0a7220 */ /* 0x000fe40000410000 */
.L_x_7852:
[----:B------:R-:W-:Y:S05]  /*4da0*/  BSYNC B0 ;  /* 0x0000000000007941 */ /* 0x000fea0003800000 */
.L_x_7851:
[C---:B------:R-:W-:Y:S02]  /*4db0*/  FSETP.GTU.FTZ.AND P0, PT, |R10|.reuse, +INF , PT ;  /* 0x7f8000000a00780b */ /* 0x040fe40003f1c200 */
[----:B------:R-:W-:-:S04]  /*4dc0*/  LOP3.LUT R23, R10, 0x80000000, R23, 0xb8, !PT ;  /* 0x800000000a177812 */ /* 0x000fc800078eb817 */
[----:B------:R-:W-:Y:S02]  /*4dd0*/  FSEL R10, R10, R23, P0 ;  /* 0x000000170a0a7208 */ /* 0x000fe40000000000 */
.L_x_7850:
[----:B------:R-:W-:Y:S05]  /*4de0*/  BSYNC B1 ;  /* 0x0000000000017941 */ /* 0x000fea0003800000 */
.L_x_7849:
[----:B------:R-:W-:Y:S01]  /*4df0*/  ISETP.GE.AND P0, PT, R13, R12, PT ;  /* 0x0000000c0d00720c */ /* 0x000fe20003f06270 */
[----:B------:R-:W-:Y:S01]  /*4e00*/  BSSY B0, `(.L_x_7860) ;  /* 0x0000033000007945 */ /* 0x000fe20003800000 */
[----:B------:R-:W-:Y:S11]  /*4e10*/  BSSY B1, `(.L_x_7861) ;  /* 0x000002b000017945 */ /* 0x000ff60003800000 */
[----:B------:R-:W-:Y:S05]  /*4e20*/  @P0 BRA `(.L_x_7862) ;  /* 0x000000c000000947 */ /* 0x000fea0003800000 */
[----:B-----5:R-:W-:Y:S01]  /*4e30*/  IADD3 R14, R0, R13, RZ ;  /* 0x0000000d000e7210 */ /* 0x020fe20007ffe0ff */
[----:B------:R-:W-:-:S02]  /*4e40*/  IMAD.MOV.U32 R15, RZ, RZ, 0x4 ;  /* 0x00000004ff0f7424 */ /* 0x000fc400078e00ff */
[----:B------:R-:W-:Y:S02]  /*4e50*/  IMAD.MOV.U32 R13, RZ, RZ, R3 ;  /* 0x000000ffff0d7224 */ /* 0x000fe400078e0003 */
[----:B------:R-:W-:-:S03]  /*4e60*/  IMAD.WIDE.U32 R14, R14, R15, c[0x0][0x168] ;  /* 0x00005a000e0e7625 */ /* 0x000fc600078e000f */
[----:B------:R-:W-:Y:S02]  /*4e70*/  ISETP.GE.AND P0, PT, R13, R12, PT ;  /* 0x0000000c0d00720c */ /* 0x000fe40003f06270 */
[----:B------:R1:W-:Y:S11]  /*4e80*/  STG.E [R14.64], R2 ;  /* 0x000000020e007986 */ /* 0x0003f6000c101904 */
[----:B------:R-:W-:Y:S05]  /*4e90*/  @P0 BRA `(.L_x_7863) ;  /* 0x000000c000000947 */ /* 0x000fea0003800000 */
[----:B-1----:R-:W-:Y:S01]  /*4ea0*/  IADD3 R2, R0, R13, RZ ;  /* 0x0000000d00027210 */ /* 0x002fe20007ffe0ff */
[----:B------:R-:W-:Y:S01]  /*4eb0*/  IMAD.MOV.U32 R3, RZ, RZ, 0x4 ;  /* 0x00000004ff037424 */ /* 0x000fe200078e00ff */
[----:B------:R-:W-:-:S03]  /*4ec0*/  IADD3 R13, R13, 0x80, RZ ;  /* 0x000000800d0d7810 */ /* 0x000fc60007ffe0ff */
[----:B------:R-:W-:-:S05]  /*4ed0*/  IMAD.WIDE.U32 R2, R2, R3, c[0x0][0x168] ;  /* 0x00005a0002027625 */ /* 0x000fca00078e0003 */
[----:B------:R1:W-:Y:S02]  /*4ee0*/  STG.E [R2.64], R4 ;  /* 0x0000000402007986 */ /* 0x0003e4000c101904 */
.L_x_7862:
[----:B------:R-:W-:-:S13]  /*4ef0*/  ISETP.GE.AND P0, PT, R13, R12, PT ;  /* 0x0000000c0d00720c */ /* 0x000fda0003f06270 */
[----:B------:R-:W-:Y:S05]  /*4f00*/  @P0 BRA `(.L_x_7864) ;  /* 0x000000c000000947 */ /* 0x000fea0003800000 */
[----:B-1----:R-:W-:Y:S01]  /*4f10*/  HFMA2.MMA R3, -RZ, RZ, 0, 2.384185791015625e-07 ;  /* 0x00000004ff037435 */ /* 0x002fe200000001ff */
[----:B------:R-:W-:Y:S01]  /*4f20*/  IMAD.IADD R2, R0, 0x1, R13 ;  /* 0x0000000100027824 */ /* 0x000fe200078e020d */
[----:B------:R-:W-:-:S08]  /*4f30*/  IADD3 R13, R13, 0x80, RZ ;  /* 0x000000800d0d7810 */ /* 0x000fd00007ffe0ff */
[----:B------:R-:W-:-:S05]  /*4f40*/  IMAD.WIDE.U32 R2, R2, R3, c[0x0][0x168] ;  /* 0x00005a0002027625 */ /* 0x000fca00078e0003 */
[----:B------:R1:W-:Y:S02]  /*4f50*/  STG.E [R2.64], R5 ;  /* 0x0000000502007986 */ /* 0x0003e4000c101904 */
.L_x_7863:
[----:B------:R-:W-:-:S13]  /*4f60*/  ISETP.GE.AND P0, PT, R13, R12, PT ;  /* 0x0000000c0d00720c */ /* 0x000fda0003f06270 */
[----:B------:R-:W-:Y:S05]  /*4f70*/  @P0 BRA `(.L_x_7865) ;  /* 0x000000c000000947 */ /* 0x000fea0003800000 */
[----:B-1----:R-:W-:Y:S01]  /*4f80*/  IMAD.IADD R2, R0, 0x1, R13 ;  /* 0x0000000100027824 */ /* 0x002fe200078e020d */
[----:B------:R-:W-:Y:S01]  /*4f90*/  IADD3 R13, R13, 0x80, RZ ;  /* 0x000000800d0d7810 */ /* 0x000fe20007ffe0ff */
[----:B------:R-:W-:-:S04]  /*4fa0*/  IMAD.MOV.U32 R3, RZ, RZ, 0x4 ;  /* 0x00000004ff037424 */ /* 0x000fc800078e00ff */
[----:B------:R-:W-:-:S05]  /*4fb0*/  IMAD.WIDE.U32 R2, R2, R3, c[0x0][0x168] ;  /* 0x00005a0002027625 */ /* 0x000fca00078e0003 */
[----:B------:R1:W-:Y:S02]  /*4fc0*/  STG.E [R2.64], R6 ;  /* 0x0000000602007986 */ /* 0x0003e4000c101904 */
.L_x_7864:
[----:B------:R-:W-:-:S13]  /*4fd0*/  ISETP.GE.AND P0, PT, R13, R12, PT ;  /* 0x0000000c0d00720c */ /* 0x000fda0003f06270 */
[----:B------:R-:W-:Y:S05]  /*4fe0*/  @P0 BRA `(.L_x_7866) ;  /* 0x000000d000000947 */ /* 0x000fea0003800000 */
[----:B-1----:R-:W-:Y:S01]  /*4ff0*/  IADD3 R2, R0, R13, RZ ;  /* 0x0000000d00027210 */ /* 0x002fe20007ffe0ff */
[----:B------:R-:W-:Y:S01]  /*5000*/  IMAD.MOV.U32 R3, RZ, RZ, 0x4 ;  /* 0x00000004ff037424 */ /* 0x000fe200078e00ff */
[----:B------:R-:W-:-:S03]  /*5010*/  IADD3 R13, R13, 0x80, RZ ;  /* 0x000000800d0d7810 */ /* 0x000fc60007ffe0ff */
[----:B------:R-:W-:-:S05]  /*5020*/  IMAD.WIDE.U32 R2, R2, R3, c[0x0][0x168] ;  /* 0x00005a0002027625 */ /* 0x000fca00078e0003 */
[----:B------:R1:W-:Y:S02]  /*5030*/  STG.E [R2.64], R7 ;  /* 0x0000000702007986 */ /* 0x0003e4000c101904 */
.L_x_7865:
[----:B------:R-:W-:-:S13]  /*5040*/  ISETP.GE.AND P0, PT, R13, R12, PT ;  /* 0x0000000c0d00720c */ /* 0x000fda0003f06270 */
[----:B------:R-:W-:Y:S01]  /*5050*/  @P0 BREAK B1 ;  /* 0x0000000000010942 */ /* 0x000fe20003800000 */
[----:B------:R-:W-:Y:S05]  /*5060*/  @P0 BRA `(.L_x_7867) ;  /* 0x000000c000000947 */ /* 0x000fea0003800000 */
[----:B-1----:R-:W-:Y:S01]  /*5070*/  MOV R3, 0x4 ;  /* 0x0000000400037802 */ /* 0x002fe20000000f00 */
[----:B------:R-:W-:Y:S01]  /*5080*/  IMAD.IADD R2, R0, 0x1, R13 ;  /* 0x0000000100027824 */ /* 0x000fe200078e020d */
[----:B------:R-:W-:-:S03]  /*5090*/  IADD3 R13, R13, 0x80, RZ ;  /* 0x000000800d0d7810 */ /* 0x000fc60007ffe0ff */
[----:B------:R-:W-:-:S05]  /*50a0*/  IMAD.WIDE.U32 R2, R2, R3, c[0x0][0x168] ;  /* 0x00005a0002027625 */ /* 0x000fca00078e0003 */
[----:B------:R1:W-:Y:S02]  /*50b0*/  STG.E [R2.64], R8 ;  /* 0x0000000802007986 */ /* 0x0003e4000c101904 */
.L_x_7866:
[----:B------:R-:W-:Y:S05]  /*50c0*/  BSYNC B1 ;  /* 0x0000000000017941 */ /* 0x000fea0003800000 */
.L_x_7861:
[----:B------:R-:W-:-:S13]  /*50d0*/  ISETP.GE.AND P0, PT, R13, R12, PT ;  /* 0x0000000c0d00720c */ /* 0x000fda0003f06270 */
[----:B-1----:R-:W-:Y:S01]  /*50e0*/  @!P0 IMAD.IADD R2, R0, 0x1, R13 ;  /* 0x0000000100028824 */ /* 0x002fe200078e020d */
[----:B------:R-:W-:Y:S01]  /*50f0*/  @!P0 IADD3 R13, R13, 0x80, RZ ;  /* 0x000000800d0d8810 */ /* 0x000fe20007ffe0ff */
[----:B------:R-:W-:-:S04]  /*5100*/  @!P0 IMAD.MOV.U32 R3, RZ, RZ, 0x4 ;  /* 0x00000004ff038424 */ /* 0x000fc800078e00ff */
[----:B------:R-:W-:-:S05]  /*5110*/  @!P0 IMAD.WIDE.U32 R2, R2, R3, c[0x0][0x168] ;  /* 0x00005a0002028625 */ /* 0x000fca00078e0003 */
[----:B------:R1:W-:Y:S02]  /*5120*/  @!P0 STG.E [R2.64], R9 ;  /* 0x0000000902008986 */ /* 0x0003e4000c101904 */
.L_x_7867:
[----:B------:R-:W-:Y:S05]  /*5130*/  BSYNC B0 ;  /* 0x0000000000007941 */ /* 0x000fea0003800000 */
.L_x_7860:
[----:B------:R-:W-:Y:S01]  /*5140*/  WARPSYNC 0xffffffff ;  /* 0xffffffff00007948 */ /* 0x000fe20003800000 */
[----:B------:R-:W-:-:S13]  /*5150*/  ISETP.GE.AND P0, PT, R13, R12, PT ;  /* 0x0000000c0d00720c */ /* 0x000fda0003f06270 */
[----:B------:R-:W-:Y:S05]  /*5160*/  @P0 EXIT ;  /* 0x000000000000094d */ /* 0x000fea0003800000 */
[----:B-1----:R-:W-:Y:S01]  /*5170*/  IADD3 R2, R0, R13, RZ ;  /* 0x0000000d00027210 */ /* 0x002fe20007ffe0ff */
[----:B------:R-:W-:-:S04]  /*5180*/  IMAD.MOV.U32 R3, RZ, RZ, 0x4 ;  /* 0x00000004ff037424 */ /* 0x000fc800078e00ff */
[----:B------:R-:W-:-:S05]  /*5190*/  IMAD.WIDE.U32 R2, R2, R3, c[0x0][0x168] ;  /* 0x00005a0002027625 */ /* 0x000fca00078e0003 */
[----:B------:R-:W-:Y:S01]  /*51a0*/  STG.E [R2.64], R10 ;  /* 0x0000000a02007986 */ /* 0x000fe2000c101904 */
[----:B------:R-:W-:Y:S05]  /*51b0*/  EXIT ;  /* 0x000000000000794d */ /* 0x000fea0003800000 */
.L_x_7868:
        /* <DEDUP_REMOVED lines=12> */
.L_x_50563:


//--------------------- .text._ZN2at6native29vectorized_elementwise_kernelILi4ENS0_13BinaryFunctorIfffZZZNS0_16fmod_kernel_cudaERNS_18TensorIteratorBaseEENKUlvE0_clEvENKUlvE0_clEvEUlffE_EESt5arrayIPcLm3EEEEviT0_T1_ --------------------------
	.section	.text._ZN2at6native29vectorized_elementwise_kernelILi4ENS0_13BinaryFunctorIfffZZZNS0_16fmod_kernel_cudaERNS_18TensorIteratorBaseEENKUlvE0_clEvENKUlvE0_clEvEUlffE_EESt5arrayIPcLm3EEEEviT0_T1_,"ax",@progbits
	.sectioninfo	@"SHI_REGISTERS=32"
	.align	128
        .global         _ZN2at6native29vectorized_elementwise_kernelILi4ENS0_13BinaryFunctorIfffZZZNS0_16fmod_kernel_cudaERNS_18TensorIteratorBaseEENKUlvE0_clEvENKUlvE0_clEvEUlffE_EESt5arrayIPcLm3EEEEviT0_T1_
        .type           _ZN2at6native29vectorized_elementwise_kernelILi4ENS0_13BinaryFunctorIfffZZZNS0_16fmod_kernel_cudaERNS_18TensorIteratorBaseEENKUlvE0_clEvENKUlvE0_clEvEUlffE_EESt5arrayIPcLm3EEEEviT0_T1_,@function
        .size           _ZN2at6native29vectorized_elementwise_kernelILi4ENS0_13BinaryFunctorIfffZZZNS0_16fmod_kernel_cudaERNS_18TensorIteratorBaseEENKUlvE0_clEvENKUlvE0_clEvEUlffE_EESt5arrayIPcLm3EEEEviT0_T1_,(.L_x_50564 - _ZN2at6native29vectorized_elementwise_kernelILi4ENS0_13BinaryFunctorIfffZZZNS0_16fmod_kernel_cudaERNS_18TensorIteratorBaseEENKUlvE0_clEvENKUlvE0_clEvEUlffE_EESt5arrayIPcLm3EEEEviT0_T1_)
        .other          _ZN2at6native29vectorized_elementwise_kernelILi4ENS0_13BinaryFunctorIfffZZZNS0_16fmod_kernel_cudaERNS_18TensorIteratorBaseEENKUlvE0_clEvENKUlvE0_clEvEUlffE_EESt5arrayIPcLm3EEEEviT0_T1_,@"STO_CUDA_ENTRY STV_DEFAULT"
_ZN2at6native29vectorized_elementwise_kernelILi4ENS0_13BinaryFunctorIfffZZZNS0_16fmod_kernel_cudaERNS_18TensorIteratorBaseEENKUlvE0_clEvENKUlvE0_clEvEUlffE_EESt5arrayIPcLm3EEEEviT0_T1_:
.text._ZN2at6native29vectorized_elementwise_kernelILi4ENS0_13BinaryFunctorIfffZZZNS0_16fmod_kernel_cudaERNS_18TensorIteratorBaseEENKUlvE0_clEvENKUlvE0_clEvEUlffE_EESt5arrayIPcLm3EEEEviT0_T1_:
        /* <DEDUP_REMOVED lines=13> */
[----:B------:R-:W2:Y:S04]  /*00d0*/  LDG.E.128 R12, [R22.64] ;  /* 0x00000004160c7981 */ /* 0x000ea8000c1e1d00 */
[----:B------:R-:W3:Y:S04]  /*00e0*/  LDG.E.128 R16, [R24.64] ;  /* 0x0000000418107981 */ /* 0x000ee8000c1e1d00 */
[----:B------:R0:W5:Y:S04]  /*00f0*/  LDG.E.128 R4, [R22.64+0x800] ;  /* 0x0008000416047981 */ /* 0x000168000c1e1d00 */
[----:B------:R0:W5:Y:S01]  /*0100*/  LDG.E.128 R8, [R24.64+0x800] ;  /* 0x0008000418087981 */ /* 0x000162000c1e1d00 */
        /* <DEDUP_REMOVED lines=27> */
.L_x_7875:
[----:B------:R-:W-:Y:S01]  /*02c0*/  FSETP.GEU.FTZ.AND P0, PT, R25, -R20, PT ;  /* 0x800000141900720b */ /* 0x000fe20003f1e000 */
[----:B------:R-:W-:-:S12]  /*02d0*/  FADD.FTZ R22, R22, -1 ;  /* 0xbf80000016167421 */ /* 0x000fd80000010000 */
[----:B------:R-:W-:Y:S02]  /*02e0*/  @!P0 FADD.FTZ R22, R22, -1 ;  /* 0xbf80000016168421 */ /* 0x000fe40000010000 */
.L_x_7874:
[----:B------:R-:W-:Y:S05]  /*02f0*/  BSYNC B1 ;  /* 0x0000000000017941 */ /* 0x000fea0003800000 */
.L_x_7873:
[----:B------:R-:W-:Y:S01]  /*0300*/  FFMA.FTZ R21, -R20, R22, R21 ;  /* 0x0000001614157223 */ /* 0x000fe20000010115 */
[----:B------:R-:W-:Y:S05]  /*0310*/  BRA `(.L_x_7871) ;  /* 0x0000021000007947 */ /* 0x000fea0003800000 */
.L_x_7872:
        /* <DEDUP_REMOVED lines=16> */
.L_x_7878:
        /* <DEDUP_REMOVED lines=14> */
.L_x_7877:
[----:B------:R-:W-:Y:S05]  /*0500*/  BSYNC B1 ;  /* 0x0000000000017941 */ /* 0x000fea0003800000 */
.L_x_7876:
[----:B------:R-:W-:-:S04]  /*0510*/  FMUL.FTZ R23, R23, 1.1920928955078125e-07 ;  /* 0x3400000017177820 */ /* 0x000fc80000410000 */
[----:B------:R-:W-:Y:S02]  /*0520*/  FMUL.FTZ R21, R16, R23 ;  /* 0x0000001710157220 */ /* 0x000fe40000410000 */
.L_x_7871:
[----:B0-----:R-:W-:Y:S05]  /*0530*/  BSYNC B0 ;  /* 0x0000000000007941 */ /* 0x001fea0003800000 */
.L_x_7870:
[----:B------:R-:W-:Y:S01]  /*0540*/  FSETP.GEU.FTZ.AND P1, PT, |R13|, |R17|, PT ;  /* 0x400000110d00720b */ /* 0x000fe20003f3e200 */
[----:B------:R-:W-:Y:S01]  /*0550*/  BSSY B0, `(.L_x_7879) ;  /* 0x0000045000007945 */ /* 0x000fe20003800000 */
[----:B------:R-:W-:Y:S01]  /*0560*/  FSETP.GTU.FTZ.AND P0, PT, |R21|, +INF , PT ;  /* 0x7f8000001500780b */ /* 0x000fe20003f1c200 */
[----:B------:R-:W-:Y:S01]  /*0570*/  FADD.FTZ R16, |R13|, -RZ ;  /* 0x800000ff0d107221 */ /* 0x000fe20000010200 */
[----:B------:R-:W-:-:S04]  /*0580*/  LOP3.LUT R12, R21, 0x80000000, R12, 0xb8, !PT ;  /* 0x80000000150c7812 */ /* 0x000fc800078eb80c */
        /* <DEDUP_REMOVED lines=25> */
.L_x_7884:
[----:B------:R-:W-:Y:S01]  /*0720*/  FSETP.GEU.FTZ.AND P0, PT, R24, -R21, PT ;  /* 0x800000151800720b */ /* 0x000fe20003f1e000 */
[----:B------:R-:W-:-:S12]  /*0730*/  FADD.FTZ R20, R20, -1 ;  /* 0xbf80000014147421 */ /* 0x000fd80000010000 */
[----:B------:R-:W-:Y:S02]  /*0740*/  @!P0 FADD.FTZ R20, R20, -1 ;  /* 0xbf80000014148421 */ /* 0x000fe40000010000 */
.L_x_7883:
[----:B------:R-:W-:Y:S05]  /*0750*/  BSYNC B1 ;  /* 0x0000000000017941 */ /* 0x000fea0003800000 */
.L_x_7882:
[----:B------:R-:W-:Y:S01]  /*0760*/  FFMA.FTZ R16, -R21, R20, R16 ;  /* 0x0000001415107223 */ /* 0x000fe20000010110 */
[----:B------:R-:W-:Y:S05]  /*0770*/  BRA `(.L_x_7880) ;  /* 0x0000022000007947 */ /* 0x000fea0003800000 */
.L_x_7881:
        /* <DEDUP_REMOVED lines=17> */
.L_x_7887:
        /* <DEDUP_REMOVED lines=14> */
.L_x_7886:
[----:B------:R-:W-:Y:S05]  /*0970*/  BSYNC B1 ;  /* 0x0000000000017941 */ /* 0x000fea0003800000 */
.L_x_7885:
[----:B0-----:R-:W-:-:S04]  /*0980*/  FMUL.FTZ R17, R22, 1.1920928955078125e-07 ;  /* 0x3400000016117820 */ /* 0x001fc80000410000 */
[----:B------:R-:W-:Y:S02]  /*0990*/  FMUL.FTZ R16, R16, R17 ;  /* 0x0000001110107220 */ /* 0x000fe40000410000 */
.L_x_7880:
[----:B------:R-:W-:Y:S05]  /*09a0*/  BSYNC B0 ;  /* 0x0000000000007941 */ /* 0x000fea0003800000 */
.L_x_7879:
        /* <DEDUP_REMOVED lines=30> */
.L_x_7893:
[----:B------:R-:W-:Y:S01]  /*0b90*/  FSETP.GEU.FTZ.AND P0, PT, R23, -R16, PT ;  /* 0x800000101700720b */ /* 0x000fe20003f1e000 */
[----:B------:R-:W-:-:S12]  /*0ba0*/  FADD.FTZ R20, R20, -1 ;  /* 0xbf80000014147421 */ /* 0x000fd80000010000 */
[----:B------:R-:W-:Y:S02]  /*0bb0*/  @!P0 FADD.FTZ R20, R20, -1 ;  /* 0xbf80000014148421 */ /* 0x000fe40000010000 */
.L_x_7892:
[----:B------:R-:W-:Y:S05]  /*0bc0*/  BSYNC B1 ;  /* 0x0000000000017941 */ /* 0x000fea0003800000 */
.L_x_7891:
[----:B------:R-:W-:Y:S01]  /*0bd0*/  FFMA.FTZ R17, -R16, R20, R17 ;  /* 0x0000001410117223 */ /* 0x000fe20000010111 */
[----:B------:R-:W-:Y:S05]  /*0be0*/  BRA `(.L_x_7889) ;  /* 0x0000020000007947 */ /* 0x000fea0003800000 */
.L_x_7890:
        /* <DEDUP_REMOVED lines=12> */
[----:B------:R-:W-:Y:S02]  /*0cb0*/  LOP3.LUT R17, R20, 0x7fffff, RZ, 0xc0, !PT ;  /* 0x007fffff14117812 */ /* 0x000fe400078ec0ff */
[----:B------:R-:W-:Y:S02]  /*0cc0*/  MOV R20, R22 ;  /* 0x0000001600147202 */ /* 0x000fe40000000f00 */
[----:B------:R-:W-:-:S04]  /*0cd0*/  LOP3.LUT R17, R17, 0x3f800000, RZ, 0xfc, !PT ;  /* 0x3f80000011117812 */ /* 0x000fc800078efcff */
[----:B------:R0:W1:Y:S03]  /*0ce0*/  MUFU.RCP R18, R17 ;  /* 0x0000001100127308 */ /* 0x0000660000001000 */
.L_x_7896:
        /* <DEDUP_REMOVED lines=13> */
.L_x_7895:
[----:B------:R-:W-:Y:S05]  /*0dc0*/  BSYNC B1 ;  /* 0x0000000000017941 */ /* 0x000fea0003800000 */
.L_x_7894:
[----:B------:R-:W-:-:S04]  /*0dd0*/  FMUL.FTZ R21, R21, 1.1920928955078125e-07 ;  /* 0x3400000015157820 */ /* 0x000fc80000410000 */
[----:B0-----:R-:W-:Y:S02]  /*0de0*/  FMUL.FTZ R17, R16, R21 ;  /* 0x0000001510117220 */ /* 0x001fe40000410000 */
.L_x_7889:
[----:B------:R-:W-:Y:S05]  /*0df0*/  BSYNC B0 ;  /* 0x0000000000007941 */ /* 0x000fea0003800000 */
.L_x_7888:
        /* <DEDUP_REMOVED lines=30> */
.L_x_7902:
[----:B------:R-:W-:Y:S01]  /*0fe0*/  FSETP.GEU.FTZ.AND P0, PT, R22, -R17, PT ;  /* 0x800000111600720b */ /* 0x000fe20003f1e000 */
[----:B------:R-:W-:-:S12]  /*0ff0*/  FADD.FTZ R18, R18, -1 ;  /* 0xbf80000012127421 */ /* 0x000fd80000010000 */
[----:B------:R-:W-:Y:S02]  /*1000*/  @!P0 FADD.FTZ R18, R18, -1 ;  /* 0xbf80000012128421 */ /* 0x000fe40000010000 */
.L_x_7901:
[----:B------:R-:W-:Y:S05]  /*1010*/  BSYNC B1 ;  /* 0x0000000000017941 */ /* 0x000fea0003800000 */
.L_x_7900:
[----:B------:R-:W-:Y:S01]  /*1020*/  FFMA.FTZ R16, -R17, R18, R16 ;  /* 0x0000001211107223 */ /* 0x000fe20000010110 */
[----:B------:R-:W-:Y:S05]  /*1030*/  BRA `(.L_x_7898) ;  /* 0x000001f000007947 */ /* 0x000fea0003800000 */
.L_x_7899:
        /* <DEDUP_REMOVED lines=15> */
.L_x_7905:
        /* <DEDUP_REMOVED lines=13> */
.L_x_7904:
[----:B------:R-:W-:Y:S05]  /*1200*/  BSYNC B1 ;  /* 0x0000000000017941 */ /* 0x000fea0003800000 */
.L_x_7903:
[----:B------:R-:W-:-:S04]  /*1210*/  FMUL.FTZ R19, R19, 1.1920928955078125e-07 ;  /* 0x3400000013137820 */ /* 0x000fc80000410000 */
[----:B------:R-:W-:Y:S02]  /*1220*/  FMUL.FTZ R16, R16, R19 ;  /* 0x0000001310107220 */ /* 0x000fe40000410000 */
.L_x_7898:
[----:B------:R-:W-:Y:S05]  /*1230*/  BSYNC B0 ;  /* 0x0000000000007941 */ /* 0x000fea0003800000 */
.L_x_7897:
[----:B-----5:R-:W-:Y:S01]  /*1240*/  FSETP.GEU.FTZ.AND P1, PT, |R4|, |R8|, PT ;  /* 0x400000080400720b */ /* 0x020fe20003f3e200 */
[----:B------:R-:W-:Y:S01]  /*1250*/  BSSY B0, `(.L_x_7906) ;  /* 0x0000042000007945 */ /* 0x000fe20003800000 */
[----:B------:R-:W-:Y:S01]  /*1260*/  FSETP.GTU.FTZ.AND P0, PT, |R16|, +INF , PT ;  /* 0x7f8000001000780b */ /* 0x000fe20003f1c200 */
[----:B0-----:R-:W-:Y:S01]  /*1270*/  FADD.FTZ R17, |R4|, -RZ ;  /* 0x800000ff04117221 */ /* 0x001fe20000010200 */
        /* <DEDUP_REMOVED lines=26> */
.L_x_7911:
[----:B------:R-:W-:Y:S01]  /*1420*/  FSETP.GEU.FTZ.AND P0, PT, R21, -R16, PT ;  /* 0x800000101500720b */ /* 0x000fe20003f1e000 */
[----:B------:R-:W-:-:S12]  /*1430*/  FADD.FTZ R18, R18, -1 ;  /* 0xbf80000012127421 */ /* 0x000fd80000010000 */
[----:B------:R-:W-:Y:S02]  /*1440*/  @!P0 FADD.FTZ R18, R18, -1 ;  /* 0xbf80000012128421 */ /* 0x000fe40000010000 */
.L_x_7910:
[----:B------:R-:W-:Y:S05]  /*1450*/  BSYNC B1 ;  /* 0x0000000000017941 */ /* 0x000fea0003800000 */
.L_x_7909:
[----:B------:R-:W-:Y:S01]  /*1460*/  FFMA.FTZ R17, -R16, R18, R17 ;  /* 0x0000001210117223 */ /* 0x000fe20000010111 */
[----:B------:R-:W-:Y:S05]  /*1470*/  BRA `(.L_x_7907) ;  /* 0x000001f000007947 */ /* 0x000fea0003800000 */
.L_x_7908:
        /* <DEDUP_REMOVED lines=15> */
.L_x_7914:
        /* <DEDUP_REMOVED lines=13> */
.L_x_7913:
[----:B------:R-:W-:Y:S05]  /*1640*/  BSYNC B1 ;  /* 0x0000000000017941 */ /* 0x000fea0003800000 */
.L_x_7912:
[----:B------:R-:W-:-:S04]  /*1650*/  FMUL.FTZ R17, R18, 1.1920928955078125e-07 ;  /* 0x3400000012117820 */ /* 0x000fc80000410000 */
[----:B------:R-:W-:Y:S02]  /*1660*/  FMUL.FTZ R17, R8, R17 ;  /* 0x0000001108117220 */ /* 0x000fe40000410000 */
.L_x_7907:
[----:B------:R-:W-:Y:S05]  /*1670*/  BSYNC B0 ;  /* 0x0000000000007941 */ /* 0x000fea0003800000 */
.L_x_7906:
        /* <DEDUP_REMOVED lines=30> */
.L_x_7920:
[----:B------:R-:W-:Y:S01]  /*1860*/  FSETP.GEU.FTZ.AND P0, PT, R20, -R17, PT ;  /* 0x800000111400720b */ /* 0x000fe20003f1e000 */
[----:B------:R-:W-:-:S12]  /*1870*/  FADD.FTZ R16, R16, -1 ;  /* 0xbf80000010107421 */ /* 0x000fd80000010000 */
[----:B------:R-:W-:Y:S02]  /*1880*/  @!P0 FADD.FTZ R16, R16, -1 ;  /* 0xbf80000010108421 */ /* 0x000fe40000010000 */
.L_x_7919:
[----:B------:R-:W-:Y:S05]  /*1890*/  BSYNC B1 ;  /* 0x0000000000017941 */ /* 0x000fea0003800000 */
.L_x_7918:
[----:B------:R-:W-:Y:S01]  /*18a0*/  FFMA.FTZ R8, -R17, R16, R8 ;  /* 0x0000001011087223 */ /* 0x000fe20000010108 */
[----:B------:R-:W-:Y:S05]  /*18b0*/  BRA `(.L_x_7916) ;  /* 0x000001f000007947 */ /* 0x000fea0003800000 */
.L_x_7917:
        /* <DEDUP_REMOVED lines=15> */
.L_x_7923:
        /* <DEDUP_REMOVED lines=13> */
.L_x_7922:
[----:B------:R-:W-:Y:S05]  /*1a80*/  BSYNC B1 ;  /* 0x0000000000017941 */ /* 0x000fea0003800000 */
.L_x_7921:
[----:B------:R-:W-:-:S04]  /*1a90*/  FMUL.FTZ R9, R9, 1.1920928955078125e-07 ;  /* 0x3400000009097820 */ /* 0x000fc80000410000 */
[----:B------:R-:W-:Y:S02]  /*1aa0*/  FMUL.FTZ R8, R8, R9 ;  /* 0x0000000908087220 */ /* 0x000fe40000410000 */
.L_x_7916:
[----:B------:R-:W-:Y:S05]  /*1ab0*/  BSYNC B0 ;  /* 0x0000000000007941 */ /* 0x000fea0003800000 */
.L_x_7915:
[----:B------:R-:W-:Y:S01]  /*1ac0*/  FSETP.GEU.FTZ.AND P1, PT, |R6|, |R10|, PT ;  /* 0x4000000a0600720b */ /* 0x000fe20003f3e200 */
[----:B------:R-:W-:Y:S01]  /*1ad0*/  BSSY B0, `(.L_x_7924) ;  /* 0x0000042000007945 */ /* 0x000fe20003800000 */
[----:B------:R-:W-:Y:S01]  /*1ae0*/  FSETP.GTU.FTZ.AND P0, PT, |R8|, +INF , PT ;  /* 0x7f8000000800780b */ /* 0x000fe20003f1c200 */
[----:B------:R-:W-:Y:S01]  /*1af0*/  FADD.FTZ R9, |R6|, -RZ ;  /* 0x800000ff06097221 */ /* 0x000fe20000010200 */
[----:B------:R-:W-:-:S04]  /*1b00*/  LOP3.LUT R5, R8, 0x80000000, R5, 0xb8, !PT ;  /* 0x8000000008057812 */ /* 0x000fc800078eb805 */
[----:B------:R-:W-:-:S05]  /*1b10*/  FSEL R5, R8, R5, P0 ;  /* 0x0000000508057208 */ /* 0x000fca0000000000 */
        /* <DEDUP_REMOVED lines=24> */
.L_x_7929:
[----:B------:R-:W-:Y:S01]  /*1ca0*/  FSETP.GEU.FTZ.AND P0, PT, R19, -R8, PT ;  /* 0x800000081300720b */ /* 0x000fe20003f1e000 */
[----:B------:R-:W-:-:S12]  /*1cb0*/  FADD.FTZ R16, R16, -1 ;  /* 0xbf80000010107421 */ /* 0x000fd80000010000 */
[----:B------:R-:W-:Y:S02]  /*1cc0*/  @!P0 FADD.FTZ R16, R16, -1 ;  /* 0xbf80000010108421 */ /* 0x000fe40000010000 */
.L_x_7928:
[----:B------:R-:W-:Y:S05]  /*1cd0*/  BSYNC B1 ;  /* 0x0000000000017941 */ /* 0x000fea0003800000 */
.L_x_7927:
[----:B------:R-:W-:Y:S01]  /*1ce0*/  FFMA.FTZ R9, -R8, R16, R9 ;  /* 0x0000001008097223 */ /* 0x000fe20000010109 */
[----:B------:R-:W-:Y:S05]  /*1cf0*/  BRA `(.L_x_7925) ;  /* 0x000001f000007947 */ /* 0x000fea0003800000 */
.L_x_7926:
        /* <DEDUP_REMOVED lines=15> */
.L_x_7932:
        /* <DEDUP_REMOVED lines=13> */
.L_x_7931:
[----:B------:R-:W-:Y:S05]  /*1ec0*/  BSYNC B1 ;  /* 0x0000000000017941 */ /* 0x000fea0003800000 */
.L_x_7930:
[----:B------:R-:W-:-:S04]  /*1ed0*/  FMUL.FTZ R9, R9, 1.1920928955078125e-07 ;  /* 0x3400000009097820 */ /* 0x000fc80000410000 */
[----:B------:R-:W-:Y:S02]  /*1ee0*/  FMUL.FTZ R9, R8, R9 ;  /* 0x0000000908097220 */ /* 0x000fe40000410000 */
.L_x_7925:
[----:B------:R-:W-:Y:S05]  /*1ef0*/  BSYNC B0 ;  /* 0x0000000000007941 */ /* 0x000fea0003800000 */
.L_x_7924:
        /* <DEDUP_REMOVED lines=30> */
.L_x_7938:
[----:B------:R-:W-:Y:S01]  /*20e0*/  FSETP.GEU.FTZ.AND P0, PT, R18, -R9, PT ;  /* 0x800000091200720b */ /* 0x000fe20003f1e000 */
[----:B------:R-:W-:-:S12]  /*20f0*/  FADD.FTZ R10, R10, -1 ;  /* 0xbf8000000a0a7421 */ /* 0x000fd80000010000 */
[----:B------:R-:W-:Y:S02]  /*2100*/  @!P0 FADD.FTZ R10, R10, -1 ;  /* 0xbf8000000a0a8421 */ /* 0x000fe40000010000 */
.L_x_7937:
[----:B------:R-:W-:Y:S05]  /*2110*/  BSYNC B1 ;  /* 0x0000000000017941 */ /* 0x000fea0003800000 */
.L_x_7936:
[----:B------:R-:W-:Y:S01]  /*2120*/  FFMA.FTZ R8, -R9, R10, R8 ;  /* 0x0000000a09087223 */ /* 0x000fe20000010108 */
[----:B------:R-:W-:Y:S05]  /*2130*/  BRA `(.L_x_7934) ;  /* 0x000001f000007947 */ /* 0x000fea0003800000 */
.L_x_7935:
[----:B------:R-:W-:Y:S01]  /*2140*/  IADD3 R10, R9, -0xb800000, RZ ;  /* 0xf4800000090a7810 */ /* 0x000fe20007ffe0ff */
        /* <DEDUP_REMOVED lines=14> */
.L_x_7941:
        /* <DEDUP_REMOVED lines=13> */
.L_x_7940:
[----:B------:R-:W-:Y:S05]  /*2300*/  BSYNC B1 ;  /* 0x0000000000017941 */ /* 0x000fea0003800000 */
.L_x_7939:
[----:B0-----:R-:W-:-:S04]  /*2310*/  FMUL.FTZ R9, R10, 1.1920928955078125e-07 ;  /* 0x340000000a097820 */ /* 0x001fc80000410000 */
[----:B------:R-:W-:Y:S02]  /*2320*/  FMUL.FTZ R8, R8, R9 ;  /* 0x0000000908087220 */ /* 0x000fe40000410000 */
.L_x_7934:
[----:B------:R-:W-:Y:S05]  /*2330*/  BSYNC B0 ;  /* 0x0000000000007941 */ /* 0x000fea0003800000 */
.L_x_7933:
[----:B------:R-:W-:Y:S01]  /*2340*/  IMAD.WIDE.U32 R10, R0, R3, c[0x0][0x168] ;  /* 0x00005a00000a7625 */ /* 0x000fe200078e0003 */
[C---:B------:R-:W-:Y:S02]  /*2350*/  LOP3.LUT R7, R8.reuse, 0x80000000, R7, 0xb8, !PT ;  /* 0x8000000008077812 */ /* 0x040fe400078eb807 */
[----:B------:R-:W-:-:S03]  /*2360*/  FSETP.GTU.FTZ.AND P0, PT, |R8|, +INF , PT ;  /* 0x7f8000000800780b */ /* 0x000fc60003f1c200 */
[----:B------:R-:W-:Y:S01]  /*2370*/  IMAD.WIDE R10, R2, 0x10, R10 ;  /* 0x00000010020a7825 */ /* 0x000fe200078e020a */
[----:B------:R-:W-:-:S04]  /*2380*/  FSEL R7, R8, R7, P0 ;  /* 0x0000000708077208 */ /* 0x000fc80000000000 */
[----:B------:R-:W-:Y:S04]  /*2390*/  STG.E.128 [R10.64], R12 ;  /* 0x0000000c0a007986 */ /* 0x000fe8000c101d04 */
[----:B------:R-:W-:Y:S01]  /*23a0*/  STG.E.128 [R10.64+0x800], R4 ;  /* 0x000800040a007986 */ /* 0x000fe2000c101d04 */
[----:B------:R-:W-:Y:S05]  /*23b0*/  EXIT ;  /* 0x000000000000794d */ /* 0x000fea0003800000 */
.L_x_7869:
[----:B------:R-:W0:Y:S01]  /*23c0*/  S2R R13, SR_TID.X ;  /* 0x00000000000d7919 */ /* 0x000e220000002100 */
[----:B------:R-:W-:Y:S01]  /*23d0*/  CS2R R16, SRZ ;  /* 0x0000000000107805 */ /* 0x000fe2000001ff00 */
[----:B------:R-:W-:Y:S01]  /*23e0*/  CS2R R14, SRZ ;  /* 0x00000000000e7805 */ /* 0x000fe2000001ff00 */
[----:B0-----:R-:W-:Y:S01]  /*23f0*/  ISETP.GE.AND P0, PT, R13, R12, PT ;  /* 0x0000000c0d00720c */ /* 0x001fe20003f06270 */
[----:B------:R-:W-:-:S12]  /*2400*/  IMAD.MOV.U32 R23, RZ, RZ, R13 ;  /* 0x000000ffff177224 */ /* 0x000fd800078e000d */
[----:B------:R-:W-:Y:S01]  /*2410*/  @!P0 IMAD.IADD R4, R0, 0x1, R23 ;  /* 0x0000000100048824 */ /* 0x000fe200078e0217 */
[----:B------:R-:W-:Y:S02]  /*2420*/  @!P0 IADD3 R23, R23, 0x80, RZ ;  /* 0x0000008017178810 */ /* 0x000fe40007ffe0ff */
[----:B------:R-:W-:Y:S02]  /*2430*/  @!P0 MOV R5, 0x4 ;  /* 0x0000000400058802 */ /* 0x000fe40000000f00 */
[----:B------:R-:W-:-:S03]  /*2440*/  ISETP.GE.AND P5, PT, R23, R12, PT ;  /* 0x0000000c1700720c */ /* 0x000fc60003fa6270 */
[----:B------:R-:W-:-:S04]  /*2450*/  @!P0 IMAD.WIDE.U32 R2, R4, R5, c[0x0][0x170] ;  /* 0x00005c0004028625 */ /* 0x000fc800078e0005 */
[----:B------:R-:W-:Y:S01]  /*2460*/  @!P0 IMAD.WIDE.U32 R4, R4, R5, c[0x0][0x178] ;  /* 0x00005e0004048625 */ /* 0x000fe200078e0005 */
[----:B------:R0:W5:Y:S01]  /*2470*/  @!P0 LDG.E R14, [R2.64] ;  /* 0x00000004020e8981 */ /* 0x000162000c1e1900 */
[----:B------:R-:W-:-:S03]  /*2480*/  CS2R R20, SRZ ;  /* 0x0000000000147805 */ /* 0x000fc6000001ff00 */
[----:B------:R1:W5:Y:S01]  /*2490*/  @!P0 LDG.E R15, [R4.64] ;  /* 0x00000004040f8981 */ /* 0x000362000c1e1900 */
[----:B------:R-:W-:Y:S01]  /*24a0*/  @!P5 IADD3 R24, R0, R23, RZ ;  /* 0x000000170018d210 */ /* 0x000fe20007ffe0ff */
[----:B------:R-:W-:Y:S01]  /*24b0*/  @!P5 IMAD.MOV.U32 R25, RZ, RZ, 0x4 ;  /* 0x00000004ff19d424 */ /* 0x000fe200078e00ff */
[----:B------:R-:W-:-:S03]  /*24c0*/  @!P5 IADD3 R23, R23, 0x80, RZ ;  /* 0x000000801717d810 */ /* 0x000fc60007ffe0ff */
[----:B------:R-:W-:Y:S01]  /*24d0*/  @!P5 IMAD.WIDE.U32 R6, R24, R25, c[0x0][0x170] ;  /* 0x00005c001806d625 */ /* 0x000fe200078e0019 */
[----:B------:R-:W-:-:S03]  /*24e0*/  ISETP.GE.AND P1, PT, R23, R12, PT ;  /* 0x0000000c1700720c */ /* 0x000fc60003f26270 */
[----:B------:R-:W-:Y:S01]  /*24f0*/  @!P5 IMAD.WIDE.U32 R24, R24, R25, c[0x0][0x178] ;  /* 0x00005e001818d625 */ /* 0x000fe200078e0019 */
[----:B------:R2:W5:Y:S04]  /*2500*/  @!P5 LDG.E R16, [R6.64] ;  /* 0x000000040610d981 */ /* 0x000568000c1e1900 */
[----:B------:R3:W5:Y:S05]  /*2510*/  @!P5 LDG.E R17, [R24.64] ;  /* 0x000000041811d981 */ /* 0x00076a000c1e1900 */
        /* <DEDUP_REMOVED lines=26> */
[----:B------:R-:W-:Y:S01]  /*26c0*/  @!P5 IADD3 R23, R23, 0x80, RZ ;  /* 0x000000801717d810 */ /* 0x000fe20007ffe0ff */
[----:B------:R-:W-:Y:S01]  /*26d0*/  @!P3 IMAD.MOV.U32 R11, RZ, RZ, 0x4 ;  /* 0x00000004ff0bb424 */ /* 0x000fe200078e00ff */
[----:B------:R0:W5:Y:S02]  /*26e0*/  @!P2 LDG.E R20, [R6.64] ;  /* 0x000000040614a981 */ /* 0x000164000c1e1900 */
[----:B------:R-:W-:Y:S01]  /*26f0*/  ISETP.GE.AND P1, PT, R23, R12, PT ;  /* 0x0000000c1700720c */ /* 0x000fe20003f26270 */
[----:B--2---:R-:W-:-:S02]  /*2700*/  @!P4 IMAD.MOV.U32 R5, RZ, RZ, 0x4 ;  /* 0x00000004ff05c424 */ /* 0x004fc400078e00ff */
[----:B---3--:R-:W-:-:S04]  /*2710*/  @!P3 IMAD.WIDE.U32 R24, R10, R11, c[0x0][0x170] ;  /* 0x00005c000a18b625 */ /* 0x008fc800078e000b */
[----:B-1----:R-:W-:Y:S01]  /*2720*/  @!P4 IMAD.WIDE.U32 R2, R26, R5, c[0x0][0x170] ;  /* 0x00005c001a02c625 */ /* 0x002fe200078e0005 */
[----:B------:R1:W5:Y:S03]  /*2730*/  @!P3 LDG.E R27, [R24.64] ;  /* 0x00000004181bb981 */ /* 0x000366000c1e1900 */
[----:B------:R-:W-:Y:S01]  /*2740*/  @!P3 IMAD.WIDE.U32 R10, R10, R11, c[0x0][0x178] ;  /* 0x00005e000a0ab625 */ /* 0x000fe200078e000b */
[----:B------:R2:W5:Y:S03]  /*2750*/  @!P4 LDG.E R28, [R2.64] ;  /* 0x00000004021cc981 */ /* 0x000566000c1e1900 */
[----:B------:R-:W-:Y:S01]  /*2760*/  @!P5 IMAD.MOV.U32 R9, RZ, RZ, 0x4 ;  /* 0x00000004ff09d424 */ /* 0x000fe200078e00ff */
[----:B------:R3:W5:Y:S01]  /*2770*/  @!P3 LDG.E R22, [R10.64] ;  /* 0x000000040a16b981 */ /* 0x000762000c1e1900 */
[----:B-1----:R-:W-:Y:S01]  /*2780*/  @!P1 IADD3 R24, R0, R23, RZ ;  /* 0x0000001700189210 */ /* 0x002fe20007ffe0ff */
[----:B--2---:R-:W-:-:S02]  /*2790*/  @!P1 IMAD.MOV.U32 R3, RZ, RZ, 0x4 ;  /* 0x00000004ff039424 */ /* 0x004fc400078e00ff */
        /* <DEDUP_REMOVED lines=42> */
.L_x_7949:
[----:B------:R-:W-:Y:S01]  /*2a40*/  FSETP.GEU.FTZ.AND P0, PT, R5, -R6, PT ;  /* 0x800000060500720b */ /* 0x000fe20003f1e000 */
[----:B------:R-:W-:-:S12]  /*2a50*/  FADD.FTZ R3, R3, -1 ;  /* 0xbf80000003037421 */ /* 0x000fd80000010000 */
[----:B------:R-:W-:Y:S02]  /*2a60*/  @!P0 FADD.FTZ R3, R3, -1 ;  /* 0xbf80000003038421 */ /* 0x000fe40000010000 */
.L_x_7948:
[----:B------:R-:W-:Y:S05]  /*2a70*/  BSYNC B2 ;  /* 0x0000000000027941 */ /* 0x000fea0003800000 */
.L_x_7947:
[----:B------:R-:W-:Y:S01]  /*2a80*/  FFMA.FTZ R2, -R6, R3, R2 ;  /* 0x0000000306027223 */ /* 0x000fe20000010102 */
[----:B------:R-:W-:Y:S05]  /*2a90*/  BRA `(.L_x_7945) ;  /* 0x0000021000007947 */ /* 0x000fea0003800000 */
.L_x_7946:
        /* <DEDUP_REMOVED lines=16> */
.L_x_7952:
        /* <DEDUP_REMOVED lines=14> */
.L_x_7951:
[----:B------:R-:W-:Y:S05]  /*2c80*/  BSYNC B2 ;  /* 0x0000000000027941 */ /* 0x000fea0003800000 */
.L_x_7950:
[----:B0-----:R-:W-:-:S04]  /*2c90*/  FMUL.FTZ R3, R6, 1.1920928955078125e-07 ;  /* 0x3400000006037820 */ /* 0x001fc80000410000 */
[----:B------:R-:W-:Y:S02]  /*2ca0*/  FMUL.FTZ R2, R2, R3 ;  /* 0x0000000302027220 */ /* 0x000fe40000410000 */
.L_x_7945:
[----:B------:R-:W-:Y:S05]  /*2cb0*/  BSYNC B0 ;  /* 0x0000000000007941 */ /* 0x000fea0003800000 */
.L_x_7944:
[C---:B------:R-:W-:Y:S02]  /*2cc0*/  FSETP.GTU.FTZ.AND P0, PT, |R2|.reuse, +INF , PT ;  /* 0x7f8000000200780b */ /* 0x040fe40003f1c200 */
[----:B------:R-:W-:-:S04]  /*2cd0*/  LOP3.LUT R3, R2, 0x80000000, R14, 0xb8, !PT ;  /* 0x8000000002037812 */ /* 0x000fc800078eb80e */
[----:B------:R-:W-:Y:S02]  /*2ce0*/  FSEL R2, R2, R3, P0 ;  /* 0x0000000302027208 */ /* 0x000fe40000000000 */
.L_x_7943:
[----:B------:R-:W-:Y:S05]  /*2cf0*/  BSYNC B1 ;  /* 0x0000000000017941 */ /* 0x000fea0003800000 */
.L_x_7942:
        /* <DEDUP_REMOVED lines=31> */
.L_x_7960:
[----:B------:R-:W-:Y:S01]  /*2ef0*/  FSETP.GEU.FTZ.AND P0, PT, R8, -R7, PT ;  /* 0x800000070800720b */ /* 0x000fe20003f1e000 */
[----:B------:R-:W-:-:S12]  /*2f00*/  FADD.FTZ R4, R4, -1 ;  /* 0xbf80000004047421 */ /* 0x000fd80000010000 */
[----:B------:R-:W-:Y:S02]  /*2f10*/  @!P0 FADD.FTZ R4, R4, -1 ;  /* 0xbf80000004048421 */ /* 0x000fe40000010000 */
.L_x_7959:
[----:B------:R-:W-:Y:S05]  /*2f20*/  BSYNC B2 ;  /* 0x0000000000027941 */ /* 0x000fea0003800000 */
.L_x_7958:
[----:B------:R-:W-:Y:S01]  /*2f30*/  FFMA.FTZ R5, -R7, R4, R5 ;  /* 0x0000000407057223 */ /* 0x000fe20000010105 */
[----:B------:R-:W-:Y:S05]  /*2f40*/  BRA `(.L_x_7956) ;  /* 0x000001f000007947 */ /* 0x000fea0003800000 */
.L_x_7957:
        /* <DEDUP_REMOVED lines=15> */
.L_x_7963:
        /* <DEDUP_REMOVED lines=13> */
.L_x_7962:
[----:B------:R-:W-:Y:S05]  /*3110*/  BSYNC B2 ;  /* 0x0000000000027941 */ /* 0x000fea0003800000 */
.L_x_7961:
[----:B------:R-:W-:-:S04]  /*3120*/  FMUL.FTZ R8, R8, 1.1920928955078125e-07 ;  /* 0x3400000008087820 */ /* 0x000fc80000410000 */
[----:B------:R-:W-:Y:S02]  /*3130*/  FMUL.FTZ R5, R5, R8 ;  /* 0x0000000805057220 */ /* 0x000fe40000410000 */
.L_x_7956:
[----:B------:R-:W-:Y:S05]  /*3140*/  BSYNC B0 ;  /* 0x0000000000007941 */ /* 0x000fea0003800000 */
.L_x_7955:
[C---:B------:R-:W-:Y:S02]  /*3150*/  FSETP.GTU.FTZ.AND P0, PT, |R5|.reuse, +INF , PT ;  /* 0x7f8000000500780b */ /* 0x040fe40003f1c200 */
[----:B0-----:R-:W-:-:S04]  /*3160*/  LOP3.LUT R4, R5, 0x80000000, R16, 0xb8, !PT ;  /* 0x8000000005047812 */ /* 0x001fc800078eb810 */
[----:B------:R-:W-:Y:S02]  /*3170*/  FSEL R4, R5, R4, P0 ;  /* 0x0000000405047208 */ /* 0x000fe40000000000 */
.L_x_7954:
[----:B------:R-:W-:Y:S05]  /*3180*/  BSYNC B1 ;  /* 0x0000000000017941 */ /* 0x000fea0003800000 */
.L_x_7953:
        /* <DEDUP_REMOVED lines=31> */
.L_x_7971:
[----:B------:R-:W-:Y:S01]  /*3380*/  FSETP.GEU.FTZ.AND P0, PT, R8, -R9, PT ;  /* 0x800000090800720b */ /* 0x000fe20003f1e000 */
[----:B------:R-:W-:-:S12]  /*3390*/  FADD.FTZ R6, R6, -1 ;  /* 0xbf80000006067421 */ /* 0x000fd80000010000 */
[----:B------:R-:W-:Y:S02]  /*33a0*/  @!P0 FADD.FTZ R6, R6, -1 ;  /* 0xbf80000006068421 */ /* 0x000fe40000010000 */
.L_x_7970:
[----:B------:R-:W-:Y:S05]  /*33b0*/  BSYNC B2 ;  /* 0x0000000000027941 */ /* 0x000fea0003800000 */
.L_x_7969:
[----:B------:R-:W-:Y:S01]  /*33c0*/  FFMA.FTZ R5, -R9, R6, R5 ;  /* 0x0000000609057223 */ /* 0x000fe20000010105 */
[----:B------:R-:W-:Y:S05]  /*33d0*/  BRA `(.L_x_7967) ;  /* 0x0000021000007947 */ /* 0x000fea0003800000 */
.L_x_7968:
        /* <DEDUP_REMOVED lines=16> */
.L_x_7974:
        /* <DEDUP_REMOVED lines=14> */
.L_x_7973:
[----:B------:R-:W-:Y:S05]  /*35c0*/  BSYNC B2 ;  /* 0x0000000000027941 */ /* 0x000fea0003800000 */
.L_x_7972:
[----:B0-----:R-:W-:-:S04]  /*35d0*/  FMUL.FTZ R6, R9, 1.1920928955078125e-07 ;  /* 0x3400000009067820 */ /* 0x001fc80000410000 */
[----:B------:R-:W-:Y:S02]  /*35e0*/  FMUL.FTZ R5, R5, R6 ;  /* 0x0000000605057220 */ /* 0x000fe40000410000 */
.L_x_7967:
[----:B------:R-:W-:Y:S05]  /*35f0*/  BSYNC B0 ;  /* 0x0000000000007941 */ /* 0x000fea0003800000 */
.L_x_7966:
[C---:B------:R-:W-:Y:S02]  /*3600*/  FSETP.GTU.FTZ.AND P0, PT, |R5|.reuse, +INF , PT ;  /* 0x7f8000000500780b */ /* 0x040fe40003f1c200 */
[----:B------:R-:W-:-:S04]  /*3610*/  LOP3.LUT R18, R5, 0x80000000, R18, 0xb8, !PT ;  /* 0x8000000005127812 */ /* 0x000fc800078eb812 */
[----:B------:R-:W-:Y:S02]  /*3620*/  FSEL R5, R5, R18, P0 ;  /* 0x0000001205057208 */ /* 0x000fe40000000000 */
.L_x_7965:
[----:B------:R-:W-:Y:S05]  /*3630*/  BSYNC B1 ;  /* 0x0000000000017941 */ /* 0x000fea0003800000 */
.L_x_7964:
        /* <DEDUP_REMOVED lines=31> */
.L_x_7982:
[----:B------:R-:W-:Y:S01]  /*3830*/  FSETP.GEU.FTZ.AND P0, PT, R10, -R9, PT ;  /* 0x800000090a00720b */ /* 0x000fe20003f1e000 */
[----:B------:R-:W-:-:S12]  /*3840*/  FADD.FTZ R6, R6, -1 ;  /* 0xbf80000006067421 */ /* 0x000fd80000010000 */
[----:B------:R-:W-:Y:S02]  /*3850*/  @!P0 FADD.FTZ R6, R6, -1 ;  /* 0xbf80000006068421 */ /* 0x000fe40000010000 */
.L_x_7981:
[----:B------:R-:W-:Y:S05]  /*3860*/  BSYNC B2 ;  /* 0x0000000000027941 */ /* 0x000fea0003800000 */
.L_x_7980:
[----:B------:R-:W-:Y:S01]  /*3870*/  FFMA.FTZ R7, -R9, R6, R7 ;  /* 0x0000000609077223 */ /* 0x000fe20000010107 */
[----:B------:R-:W-:Y:S05]  /*3880*/  BRA `(.L_x_7978) ;  /* 0x0000022000007947 */ /* 0x000fea0003800000 */
.L_x_7979:
        /* <DEDUP_REMOVED lines=18> */
.L_x_7985:
        /* <DEDUP_REMOVED lines=13> */
.L_x_7984:
[----:B------:R-:W-:Y:S05]  /*3a80*/  BSYNC B2 ;  /* 0x0000000000027941 */ /* 0x000fea0003800000 */
.L_x_7983:
[----:B------:R-:W-:-:S04]  /*3a90*/  FMUL.FTZ R11, R11, 1.1920928955078125e-07 ;  /* 0x340000000b0b7820 */ /* 0x000fc80000410000 */
[----:B0-----:R-:W-:Y:S02]  /*3aa0*/  FMUL.FTZ R7, R6, R11 ;  /* 0x0000000b06077220 */ /* 0x001fe40000410000 */
.L_x_7978:
[----:B------:R-:W-:Y:S05]  /*3ab0*/  BSYNC B0 ;  /* 0x0000000000007941 */ /* 0x000fea0003800000 */
.L_x_7977:
[C---:B------:R-:W-:Y:S02]  /*3ac0*/  FSETP.GTU.FTZ.AND P0, PT, |R7|.reuse, +INF , PT ;  /* 0x7f8000000700780b */ /* 0x040fe40003f1c200 */
[----:B------:R-:W-:-:S04]  /*3ad0*/  LOP3.LUT R6, R7, 0x80000000, R20, 0xb8, !PT ;  /* 0x8000000007067812 */ /* 0x000fc800078eb814 */
[----:B------:R-:W-:Y:S02]  /*3ae0*/  FSEL R6, R7, R6, P0 ;  /* 0x0000000607067208 */ /* 0x000fe40000000000 */
.L_x_7976:
[----:B------:R-:W-:Y:S05]  /*3af0*/  BSYNC B1 ;  /* 0x0000000000017941 */ /* 0x000fea0003800000 */
.L_x_7975:
        /* <DEDUP_REMOVED lines=31> */
.L_x_7993:
[----:B------:R-:W-:Y:S01]  /*3cf0*/  FSETP.GEU.FTZ.AND P0, PT, R11, -R10, PT ;  /* 0x8000000a0b00720b */ /* 0x000fe20003f1e000 */
[----:B------:R-:W-:-:S12]  /*3d00*/  FADD.FTZ R7, R7, -1 ;  /* 0xbf80000007077421 */ /* 0x000fd80000010000 */
[----:B------:R-:W-:Y:S02]  /*3d10*/  @!P0 FADD.FTZ R7, R7, -1 ;  /* 0xbf80000007078421 */ /* 0x000fe40000010000 */
.L_x_7992:
[----:B------:R-:W-:Y:S05]  /*3d20*/  BSYNC B2 ;  /* 0x0000000000027941 */ /* 0x000fea0003800000 */
.L_x_7991:
[----:B------:R-:W-:Y:S01]  /*3d30*/  FFMA.FTZ R8, -R10, R7, R8 ;  /* 0x000000070a087223 */ /* 0x000fe20000010108 */
[----:B------:R-:W-:Y:S05]  /*3d40*/  BRA `(.L_x_7989) ;  /* 0x0000022000007947 */ /* 0x000fea0003800000 */
.L_x_7990:
        /* <DEDUP_REMOVED lines=18> */
.L_x_7996:
        /* <DEDUP_REMOVED lines=13> */
.L_x_7995:
[----:B------:R-:W-:Y:S05]  /*3f40*/  BSYNC B2 ;  /* 0x0000000000027941 */ /* 0x000fea0003800000 */
.L_x_7994:
[----:B------:R-:W-:-:S04]  /*3f50*/  FMUL.FTZ R14, R14, 1.1920928955078125e-07 ;  /* 0x340000000e0e7820 */ /* 0x000fc80000410000 */
[----:B0-----:R-:W-:Y:S02]  /*3f60*/  FMUL.FTZ R8, R7, R14 ;  /* 0x0000000e07087220 */ /* 0x001fe40000410000 */
.L_x_7989:
[----:B------:R-:W-:Y:S05]  /*3f70*/  BSYNC B0 ;  /* 0x0000000000007941 */ /* 0x000fea0003800000 */
.L_x_7988:
[C---:B------:R-:W-:Y:S02]  /*3f80*/  FSETP.GTU.FTZ.AND P0, PT, |R8|.reuse, +INF , PT ;  /* 0x7f8000000800780b */ /* 0x040fe40003f1c200 */
[----:B------:R-:W-:-:S04]  /*3f90*/  LOP3.LUT R7, R8, 0x80000000, R27, 0xb8, !PT ;  /* 0x8000000008077812 */ /* 0x000fc800078eb81b */
[----:B------:R-:W-:Y:S02]  /*3fa0*/  FSEL R7, R8, R7, P0 ;  /* 0x0000000708077208 */ /* 0x000fe40000000000 */
.L_x_7987:
[----:B------:R-:W-:Y:S05]  /*3fb0*/  BSYNC B1 ;  /* 0x0000000000017941 */ /* 0x000fea0003800000 */
.L_x_7986:
        /* <DEDUP_REMOVED lines=31> */
.L_x_8004:
[----:B------:R-:W-:Y:S01]  /*41b0*/  FSETP.GEU.FTZ.AND P0, PT, R14, -R11, PT ;  /* 0x8000000b0e00720b */ /* 0x000fe20003f1e000 */
[----:B------:R-:W-:-:S12]  /*41c0*/  FADD.FTZ R8, R8, -1 ;  /* 0xbf80000008087421 */ /* 0x000fd80000010000 */
[----:B------:R-:W-:Y:S02]  /*41d0*/  @!P0 FADD.FTZ R8, R8, -1 ;  /* 0xbf80000008088421 */ /* 0x000fe40000010000 */
.L_x_8003:
[----:B------:R-:W-:Y:S05]  /*41e0*/  BSYNC B2 ;  /* 0x0000000000027941 */ /* 0x000fea0003800000 */
.L_x_8002:
[----:B------:R-:W-:Y:S01]  /*41f0*/  FFMA.FTZ R9, -R11, R8, R9 ;  /* 0x000000080b097223 */ /* 0x000fe20000010109 */
[----:B------:R-:W-:Y:S05]  /*4200*/  BRA `(.L_x_8000) ;  /* 0x000001f000007947 */ /* 0x000fea0003800000 */
.L_x_8001:
        /* <DEDUP_REMOVED lines=15> */
.L_x_8007:
        /* <DEDUP_REMOVED lines=13> */
.L_x_8006:
[----:B------:R-:W-:Y:S05]  /*43d0*/  BSYNC B2 ;  /* 0x0000000000027941 */ /* 0x000fea0003800000 */
.L_x_8005:
[----:B------:R-:W-:-:S04]  /*43e0*/  FMUL.FTZ R11, R11, 1.1920928955078125e-07 ;  /* 0x340000000b0b7820 */ /* 0x000fc80000410000 */
[----:B0-----:R-:W-:Y:S02]  /*43f0*/  FMUL.FTZ R9, R8, R11 ;  /* 0x0000000b08097220 */ /* 0x001fe40000410000 */
.L_x_8000:
[----:B------:R-:W-:Y:S05]  /*4400*/  BSYNC B0 ;  /* 0x0000000000007941 */ /* 0x000fea0003800000 */
.L_x_7999:
[C---:B------:R-:W-:Y:S02]  /*4410*/  FSETP.GTU.FTZ.AND P0, PT, |R9|.reuse, +INF , PT ;  /* 0x7f8000000900780b */ /* 0x040fe40003f1c200 */
[----:B------:R-:W-:-:S04]  /*4420*/  LOP3.LUT R8, R9, 0x80000000, R28, 0xb8, !PT ;  /* 0x8000000009087812 */ /* 0x000fc800078eb81c */
[----:B------:R-:W-:Y:S02]  /*4430*/  FSEL R8, R9, R8, P0 ;  /* 0x0000000809087208 */ /* 0x000fe40000000000 */
.L_x_7998:
[----:B------:R-:W-:Y:S05]  /*4440*/  BSYNC B1 ;  /* 0x0000000000017941 */ /* 0x000fea0003800000 */
.L_x_7997:
        /* <DEDUP_REMOVED lines=31> */
.L_x_8015:
[----:B------:R-:W-:Y:S01]  /*4640*/  FSETP.GEU.FTZ.AND P0, PT, R14, -R15, PT ;  /* 0x8000000f0e00720b */ /* 0x000fe20003f1e000 */
[----:B------:R-:W-:-:S12]  /*4650*/  FADD.FTZ R10, R10, -1 ;  /* 0xbf8000000a0a7421 */ /* 0x000fd80000010000 */
[----:B------:R-:W-:Y:S02]  /*4660*/  @!P0 FADD.FTZ R10, R10, -1 ;  /* 0xbf8000000a0a8421 */ /* 0x000fe40000010000 */
.L_x_8014:
[----:B------:R-:W-:Y:S05]  /*4670*/  BSYNC B2 ;  /* 0x0000000000027941 */ /* 0x000fea0003800000 */
.L_x_8013:
[----:B------:R-:W-:Y:S01]  /*4680*/  FFMA.FTZ R9, -R15, R10, R9 ;  /* 0x0000000a0f097223 */ /* 0x000fe20000010109 */
[----:B------:R-:W-:Y:S05]  /*4690*/  BRA `(.L_x_8011) ;  /* 0x000001f000007947 */ /* 0x000fea0003800000 */
.L_x_8012:
        /* <DEDUP_REMOVED lines=15> */
.L_x_8018:
        /* <DEDUP_REMOVED lines=13> */
.L_x_8017:
[----:B------:R-:W-:Y:S05]  /*4860*/  BSYNC B2 ;  /* 0x0000000000027941 */ /* 0x000fea0003800000 */
.L_x_8016:
[----:B------:R-:W-:-:S04]  /*4870*/  FMUL.FTZ R14, R14, 1.1920928955078125e-07 ;  /* 0x340000000e0e7820 */ /* 0x000fc80000410000 */
[----:B------:R-:W-:Y:S02]  /*4880*/  FMUL.FTZ R9, R9, R14 ;  /* 0x0000000e09097220 */ /* 0x000fe40000410000 */
.L_x_8011:
[----:B------:R-:W-:Y:S05]  /*4890*/  BSYNC B0 ;  /* 0x0000000000007941 */ /* 0x000fea0003800000 */
.L_x_8010:
[C---:B------:R-:W-:Y:S02]  /*48a0*/  FSETP.GTU.FTZ.AND P0, PT, |R9|.reuse, +INF , PT ;  /* 0x7f8000000900780b */ /* 0x040fe40003f1c200 */
[----:B------:R-:W-:-:S04]  /*48b0*/  LOP3.LUT R26, R9, 0x80000000, R26, 0xb8, !PT ;  /* 0x80000000091a7812 */ /* 0x000fc800078eb81a */
[----:B------:R-:W-:Y:S02]  /*48c0*/  FSEL R9, R9, R26, P0 ;  /* 0x0000001a09097208 */ /* 0x000fe40000000000 */
.L_x_8009:
[----:B------:R-:W-:Y:S05]  /*48d0*/  BSYNC B1 ;  /* 0x0000000000017941 */ /* 0x000fea0003800000 */
.L_x_8008:
        /* <DEDUP_REMOVED lines=31> */
.L_x_8026:
[----:B------:R-:W-:Y:S01]  /*4ad0*/  FSETP.GEU.FTZ.AND P0, PT, R15, -R16, PT ;  /* 0x800000100f00720b */ /* 0x000fe20003f1e000 */
[----:B------:R-:W-:-:S12]  /*4ae0*/  FADD.FTZ R11, R11, -1 ;  /* 0xbf8000000b0b7421 */ /* 0x000fd80000010000 */
[----:B------:R-:W-:Y:S02]  /*4af0*/  @!P0 FADD.FTZ R11, R11, -1 ;  /* 0xbf8000000b0b8421 */ /* 0x000fe40000010000 */
.L_x_8025:
[----:B------:R-:W-:Y:S05]  /*4b00*/  BSYNC B2 ;  /* 0x0000000000027941 */ /* 0x000fea0003800000 */
.L_x_8024:
[----:B------:R-:W-:Y:S01]  /*4b10*/  FFMA.FTZ R10, -R16, R11, R10 ;  /* 0x0000000b100a7223 */ /* 0x000fe2000001010a */
[----:B------:R-:W-:Y:S05]  /*4b20*/  BRA `(.L_x_8022) ;  /* 0x000001f000007947 */ /* 0x000fea0003800000 */
.L_x_8023:
        /* <DEDUP_REMOVED lines=15> */
.L_x_8029:
        /* <DEDUP_REMOVED lines=13> */
.L_x_8028:
[----:B------:R-:W-:Y:S05]  /*4cf0*/  BSYNC B2 ;  /* 0x0000000000027941 */ /* 0x000fea0003800000 */
.L_x_8027:
[----:B------:R-:W-:-:S04]  /*4d00*/  FMUL.FTZ R11, R11, 1.1920928955078125e-07 ;  /* 0x340000000b0b7820 */ /* 0x000fc80000410000 */
[----:B------:R-:W-:Y:S02]  /*4d10*/  FMUL.FTZ R10, R10, R11 ;  /* 0x0000000b0a0a7220 */ /* 0x000fe40000410000 */
.L_x_8022:
[----:B------:R-:W-:Y:S05]  /*4d20*/  BSYNC B0 ;  /* 0x0000000000007941 */ /* 0x000fea0003800000 */
.L_x_8021:
[C---:B------:R-:W-:Y:S02]  /*4d30*/  FSETP.GTU.FTZ.AND P0, PT, |R10|.reuse, +INF , PT ;  /* 0x7f8000000a00780b */ /* 0x040fe40003f1c200 */
[----:B------:R-:W-:-:S04]  /*4d40*/  LOP3.LUT R23, R10, 0x80000000, R23, 0xb8, !PT ;  /* 0x800000000a177812 */ /* 0x000fc800078eb817 */
[----:B------:R-:W-:Y:S02]  /*4d50*/  FSEL R10, R10, R23, P0 ;  /* 0x000000170a0a7208 */ /* 0x000fe40000000000 */
.L_x_8020:
[----:B------:R-:W-:Y:S05]  /*4d60*/  BSYNC B1 ;  /* 0x0000000000017941 */ /* 0x000fea0003800000 */
.L_x_8019:
        /* <DEDUP_REMOVED lines=16> */
.L_x_8032:
[----:B------:R-:W-:-:S13]  /*4e70*/  ISETP.GE.AND P0, PT, R13, R12, PT ;  /* 0x0000000c0d00720c */ /* 0x000fda0003f06270 */
[----:B------:R-:W-:Y:S05]  /*4e80*/  @P0 BRA `(.L_x_8034) ;  /* 0x000000c000000947 */ /* 0x000fea0003800000 */
[----:B-1----:R-:W-:Y:S01]  /*4e90*/  HFMA2.MMA R3, -RZ, RZ, 0, 2.384185791015625e-07 ;  /* 0x00000004ff037435 */ /* 0x002fe200000001ff */
[----:B------:R-:W-:Y:S01]  /*4ea0*/  IMAD.IADD R2, R0, 0x1, R13 ;  /* 0x0000000100027824 */ /* 0x000fe200078e020d */
[----:B------:R-:W-:-:S08]  /*4eb0*/  IADD3 R13, R13, 0x80, RZ ;  /* 0x000000800d0d7810 */ /* 0x000fd00007ffe0ff */
[----:B------:R-:W-:-:S05]  /*4ec0*/  IMAD.WIDE.U32 R2, R2, R3, c[0x0][0x168] ;  /* 0x00005a0002027625 */ /* 0x000fca00078e0003 */
[----:B------:R1:W-:Y:S02]  /*4ed0*/  STG.E [R2.64], R5 ;  /* 0x0000000502007986 */ /* 0x0003e4000c101904 */
.L_x_8033:
[----:B------:R-:W-:-:S13]  /*4ee0*/  ISETP.GE.AND P0, PT, R13, R12, PT ;  /* 0x0000000c0d00720c */ /* 0x000fda0003f06270 */
[----:B------:R-:W-:Y:S05]  /*4ef0*/  @P0 BRA `(.L_x_8035) ;  /* 0x000000c000000947 */ /* 0x000fea0003800000 */
[----:B-1----:R-:W-:Y:S01]  /*4f00*/  IMAD.IADD R2, R0, 0x1, R13 ;  /* 0x0000000100027824 */ /* 0x002fe200078e020d */
[----:B------:R-:W-:Y:S01]  /*4f10*/  IADD3 R13, R13, 0x80, RZ ;  /* 0x000000800d0d7810 */ /* 0x000fe20007ffe0ff */
[----:B------:R-:W-:-:S04]  /*4f20*/  IMAD.MOV.U32 R3, RZ, RZ, 0x4 ;  /* 0x00000004ff037424 */ /* 0x000fc800078e00ff */
[----:B------:R-:W-:-:S05]  /*4f30*/  IMAD.WIDE.U32 R2, R2, R3, c[0x0][0x168] ;  /* 0x00005a0002027625 */ /* 0x000fca00078e0003 */
[----:B------:R1:W-:Y:S02]  /*4f40*/  STG.E [R2.64], R6 ;  /* 0x0000000602007986 */ /* 0x0003e4000c101904 */
.L_x_8034:
[----:B------:R-:W-:-:S13]  /*4f50*/  ISETP.GE.AND P0, PT, R13, R12, PT ;  /* 0x0000000c0d00720c */ /* 0x000fda0003f06270 */
[----:B------:R-:W-:Y:S05]  /*4f60*/  @P0 BRA `(.L_x_8036) ;  /* 0x000000d000000947 */ /* 0x000fea0003800000 */
[----:B-1----:R-:W-:Y:S01]  /*4f70*/  IADD3 R2, R0, R13, RZ ;  /* 0x0000000d00027210 */ /* 0x002fe20007ffe0ff */
[----:B------:R-:W-:Y:S01]  /*4f80*/  IMAD.MOV.U32 R3, RZ, RZ, 0x4 ;  /* 0x00000004ff037424 */ /* 0x000fe200078e00ff */
[----:B------:R-:W-:-:S03]  /*4f90*/  IADD3 R13, R13, 0x80, RZ ;  /* 0x000000800d0d7810 */ /* 0x000fc60007ffe0ff */
[----:B------:R-:W-:-:S05]  /*4fa0*/  IMAD.WIDE.U32 R2, R2, R3, c[0x0][0x168] ;  /* 0x00005a0002027625 */ /* 0x000fca00078e0003 */
[----:B------:R1:W-:Y:S02]  /*4fb0*/  STG.E [R2.64], R7 ;  /* 0x0000000702007986 */ /* 0x0003e4000c101904 */
.L_x_8035:
        /* <DEDUP_REMOVED lines=8> */
.L_x_8036:
[----:B------:R-:W-:Y:S05]  /*5040*/  BSYNC B1 ;  /* 0x0000000000017941 */ /* 0x000fea0003800000 */
.L_x_8031:
[----:B------:R-:W-:-:S13]  /*5050*/  ISETP.GE.AND P0, PT, R13, R12, PT ;  /* 0x0000000c0d00720c */ /* 0x000fda0003f06270 */
[----:B-1----:R-:W-:Y:S01]  /*5060*/  @!P0 IMAD.IADD R2, R0, 0x1, R13 ;  /* 0x0000000100028824 */ /* 0x002fe200078e020d */
[----:B------:R-:W-:Y:S01]  /*5070*/  @!P0 IADD3 R13, R13, 0x80, RZ ;  /* 0x000000800d0d8810 */ /* 0x000fe20007ffe0ff */
[----:B------:R-:W-:-:S04]  /*5080*/  @!P0 IMAD.MOV.U32 R3, RZ, RZ, 0x4 ;  /* 0x00000004ff038424 */ /* 0x000fc800078e00ff */
[----:B------:R-:W-:-:S05]  /*5090*/  @!P0 IMAD.WIDE.U32 R2, R2, R3, c[0x0][0x168] ;  /* 0x00005a0002028625 */ /* 0x000fca00078e0003 */
[----:B------:R1:W-:Y:S02]  /*50a0*/  @!P0 STG.E [R2.64], R9 ;  /* 0x0000000902008986 */ /* 0x0003e4000c101904 */
.L_x_8037:
[----:B------:R-:W-:Y:S05]  /*50b0*/  BSYNC B0 ;  /* 0x0000000000007941 */ /* 0x000fea0003800000 */
.L_x_8030:
        /* <DEDUP_REMOVED lines=8> */
.L_x_8038:
        /* <DEDUP_REMOVED lines=12> */
.L_x_50564:


//--------------------- .text._ZN2at6native29vectorized_elementwise_kernelILi8ENS0_13BinaryFunctorIfffZZZNS0_16fmod_kernel_cudaERNS_18TensorIteratorBaseEENKUlvE0_clEvENKUlvE0_clEvEUlffE_EESt5arrayIPcLm3EEEEviT0_T1_ --------------------------
	.section	.text._ZN2at6native29vectorized_elementwise_kernelILi8ENS0_13BinaryFunctorIfffZZZNS0_16fmod_kernel_cudaERNS_18TensorIteratorBaseEENKUlvE0_clEvENKUlvE0_clEvEUlffE_EESt5arrayIPcLm3EEEEviT0_T1_,"ax",@progbits
	.sectioninfo	@"SHI_REGISTERS=4"
	.align	128
        .global         _ZN2at6native29vectorized_elementwise_kernelILi8ENS0_13BinaryFunctorIfffZZZNS0_16fmod_kernel_cudaERNS_18TensorIteratorBaseEENKUlvE0_clEvENKUlvE0_clEvEUlffE_EESt5arrayIPcLm3EEEEviT0_T1_
        .type           _ZN2at6native29vectorized_elementwise_kernelILi8ENS0_13BinaryFunctorIfffZZZNS0_16fmod_kernel_cudaERNS_18TensorIteratorBaseEENKUlvE0_clEvENKUlvE0_clEvEUlffE_EESt5arrayIPcLm3EEEEviT0_T1_,@function
        .size           _ZN2at6native29vectorized_elementwise_kernelILi8ENS0_13BinaryFunctorIfffZZZNS0_16fmod_kernel_cudaERNS_18TensorIteratorBaseEENKUlvE0_clEvENKUlvE0_clEvEUlffE_EESt5arrayIPcLm3EEEEviT0_T1_,(.L_x_50565 - _ZN2at6native29vectorized_elementwise_kernelILi8ENS0_13BinaryFunctorIfffZZZNS0_16fmod_kernel_cudaERNS_18TensorIteratorBaseEENKUlvE0_clEvENKUlvE0_clEvEUlffE_EESt5arrayIPcLm3EEEEviT0_T1_)
        .other          _ZN2at6native29vectorized_elementwise_kernelILi8ENS0_13BinaryFunctorIfffZZZNS0_16fmod_kernel_cudaERNS_18TensorIteratorBaseEENKUlvE0_clEvENKUlvE0_clEvEUlffE_EESt5arrayIPcLm3EEEEviT0_T1_,@"STO_CUDA_ENTRY STV_DEFAULT"
_ZN2at6native29vectorized_elementwise_kernelILi8ENS0_13BinaryFunctorIfffZZZNS0_16fmod_kernel_cudaERNS_18TensorIteratorBaseEENKUlvE0_clEvENKUlvE0_clEvEUlffE_EESt5arrayIPcLm3EEEEviT0_T1_:
.text._ZN2at6native29vectorized_elementwise_kernelILi8ENS0_13BinaryFunctorIfffZZZNS0_16fmod_kernel_cudaERNS_18TensorIteratorBaseEENKUlvE0_clEvENKUlvE0_clEvEUlffE_EESt5arrayIPcLm3EEEEviT0_T1_:
[----:B------:R-:W-:Y:S02]  /*0000*/  MOV R1, c[0x0][0x28] ;  /* 0x00000a0000017a02 */ /* 0x000fe40000000f00 */
[----:B------:R-:W-:Y:S05]  /*0010*/  EXIT ;  /* 0x000000000000794d */ /* 0x000fea0003800000 */
.L_x_8039:
        /* <DEDUP_REMOVED lines=14> */
.L_x_50565:


//--------------------- .text._ZN2at6native18elementwise_kernelILi128ELi4EZNS0_15gpu_kernel_implINS0_13BUnaryFunctorIfffZZZNS0_16fmod_kernel_cudaERNS_18TensorIteratorBaseEENKUlvE0_clEvENKUlvE0_clEvEUlffE_EEEEvS5_RKT_EUliE_EEviT1_ --------------------------
	.section	.text._ZN2at6native18elementwise_kernelILi128ELi4EZNS0_15gpu_kernel_implINS0_13BUnaryFunctorIfffZZZNS0_16fmod_kernel_cudaERNS_18TensorIteratorBaseEENKUlvE0_clEvENKUlvE0_clEvEUlffE_EEEEvS5_RKT_EUliE_EEviT1_,"ax",@progbits
	.sectioninfo	@"SHI_REGISTERS=26"
	.align	128
        .global         _ZN2at6native18elementwise_kernelILi128ELi4EZNS0_15gpu_kernel_implINS0_13BUnaryFunctorIfffZZZNS0_16fmod_kernel_cudaERNS_18TensorIteratorBaseEENKUlvE0_clEvENKUlvE0_clEvEUlffE_EEEEvS5_RKT_EUliE_EEviT1_
        .type           _ZN2at6native18elementwise_kernelILi128ELi4EZNS0_15gpu_kernel_implINS0_13BUnaryFunctorIfffZZZNS0_16fmod_kernel_cudaERNS_18TensorIteratorBaseEENKUlvE0_clEvENKUlvE0_clEvEUlffE_EEEEvS5_RKT_EUliE_EEviT1_,@function
        .size           _ZN2at6native18elementwise_kernelILi128ELi4EZNS0_15gpu_kernel_implINS0_13BUnaryFunctorIfffZZZNS0_16fmod_kernel_cudaERNS_18TensorIteratorBaseEENKUlvE0_clEvENKUlvE0_clEvEUlffE_EEEEvS5_RKT_EUliE_EEviT1_,(.L_x_50566 - _ZN2at6native18elementwise_kernelILi128ELi4EZNS0_15gpu_kernel_implINS0_13BUnaryFunctorIfffZZZNS0_16fmod_kernel_cudaERNS_18TensorIteratorBaseEENKUlvE0_clEvENKUlvE0_clEvEUlffE_EEEEvS5_RKT_EUliE_EEviT1_)
        .other          _ZN2at6native18elementwise_kernelILi128ELi4EZNS0_15gpu_kernel_implINS0_13BUnaryFunctorIfffZZZNS0_16fmod_kernel_cudaERNS_18TensorIteratorBaseEENKUlvE0_clEvENKUlvE0_clEvEUlffE_EEEEvS5_RKT_EUliE_EEviT1_,@"STO_CUDA_ENTRY STV_DEFAULT"
_ZN2at6native18elementwise_kernelILi128ELi4EZNS0_15gpu_kernel_implINS0_13BUnaryFunctorIfffZZZNS0_16fmod_kernel_cudaERNS_18TensorIteratorBaseEENKUlvE0_clEvENKUlvE0_clEvEUlffE_EEEEvS5_RKT_EUliE_EEviT1_:
.text._ZN2at6native18elementwise_kernelILi128ELi4EZNS0_15gpu_kernel_implINS0_13BUnaryFunctorIfffZZZNS0_16fmod_kernel_cudaERNS_18TensorIteratorBaseEENKUlvE0_clEvENKUlvE0_clEvEUlffE_EEEEvS5_RKT_EUliE_EEviT1_:
        /* <DEDUP_REMOVED lines=236> */
.L_x_8042:
        /* <DEDUP_REMOVED lines=20> */
.L_x_8047:
[----:B------:R-:W2:Y:S02]  /*1000*/  LDG.E.U8 R0, [R2.64] ;  /* 0x0000002402007981 */ /* 0x000ea4000c1e1100 */
[----:B--2---:R-:W0:Y:S01]  /*1010*/  I2F.U16 R0, R0 ;  /* 0x0000000000007306 */ /* 0x004e220000101000 */
[----:B------:R-:W-:Y:S05]  /*1020*/  BRA `(.L_x_8049) ;  /* 0x00000ca000007947 */ /* 0x000fea0003800000 */
.L_x_8046:
        /* <DEDUP_REMOVED lines=9> */
.L_x_8051:
[----:B------:R-:W2:Y:S02]  /*10c0*/  LDG.E R0, [R2.64] ;  /* 0x0000002402007981 */ /* 0x000ea4000c1e1900 */
[----:B--2---:R-:W0:Y:S01]  /*10d0*/  I2F R0, R0 ;  /* 0x0000000000007306 */ /* 0x004e220000201400 */
[----:B------:R-:W-:Y:S05]  /*10e0*/  BRA `(.L_x_8049) ;  /* 0x00000be000007947 */ /* 0x000fea0003800000 */
.L_x_8050:
[----:B------:R-:W2:Y:S02]  /*10f0*/  LDG.E.U16 R0, [R2.64] ;  /* 0x0000002402007981 */ /* 0x000ea4000c1e1500 */
[----:B--2---:R-:W0:Y:S01]  /*1100*/  I2F.S16 R0, R0 ;  /* 0x0000000000007306 */ /* 0x004e220000101400 */
[----:B------:R-:W-:Y:S05]  /*1110*/  BRA `(.L_x_8049) ;  /* 0x00000bb000007947 */ /* 0x000fea0003800000 */
.L_x_8045:
        /* <DEDUP_REMOVED lines=8> */
.L_x_8053:
[----:B------:R-:W2:Y:S02]  /*11a0*/  LDG.E.U16 R0, [R2.64] ;  /* 0x0000002402007981 */ /* 0x000ea4000c1e1500 */
[----:B--2---:R-:W-:Y:S01]  /*11b0*/  HADD2.F32 R0, -RZ, R0.H0_H0 ;  /* 0x20000000ff007230 */ /* 0x004fe20000004100 */
[----:B------:R-:W-:Y:S05]  /*11c0*/  BRA `(.L_x_8049) ;  /* 0x00000b0000007947 */ /* 0x000fea0003800000 */
.L_x_8052:
        /* <DEDUP_REMOVED lines=8> */
.L_x_8055:
[----:B------:R-:W2:Y:S02]  /*1250*/  LDG.E.U16 R0, [R2.64] ;  /* 0x0000002402007981 */ /* 0x000ea4000c1e1500 */
[----:B--2---:R-:W-:Y:S01]  /*1260*/  HADD2.F32 R0, -RZ, R0.H0_H0 ;  /* 0x20000000ff007230 */ /* 0x004fe20000004100 */
[----:B------:R-:W-:Y:S05]  /*1270*/  BRA `(.L_x_8049) ;  /* 0x00000a5000007947 */ /* 0x000fea0003800000 */
.L_x_8054:
[----:B------:R-:W2:Y:S02]  /*1280*/  LDG.E.64 R2, [R2.64] ;  /* 0x0000002402027981 */ /* 0x000ea4000c1e1b00 */
[----:B--2---:R-:W0:Y:S01]  /*1290*/  F2F.F32.F64 R0, R2 ;  /* 0x0000000200007310 */ /* 0x004e220000301000 */
[----:B------:R-:W0:-:S14]  /*12a0*/  DSETP.GEU.AND P0, PT, |R2|, c[0x2][0x0], PT ;  /* 0x008000000200762a */ /* 0x000e1c0003f0e200 */
[----:B0-----:R-:W-:Y:S01]  /*12b0*/  @!P0 FMUL R0, R0, 1.175494350822287508e-38 ;  /* 0x0080000000008820 */ /* 0x001fe20000400000 */
[----:B------:R-:W-:Y:S05]  /*12c0*/  BRA `(.L_x_8049) ;  /* 0x00000a0000007947 */ /* 0x000fea0003800000 */
.L_x_8044:
        /* <DEDUP_REMOVED lines=12> */
.L_x_8058:
[----:B------:R-:W2:Y:S02]  /*1390*/  LDG.E.64 R2, [R2.64] ;  /* 0x0000002402027981 */ /* 0x000ea4000c1e1b00 */
[----:B--2---:R-:W0:Y:S01]  /*13a0*/  F2F.F32.F64 R0, R2 ;  /* 0x0000000200007310 */ /* 0x004e220000301000 */
[----:B------:R-:W0:-:S14]  /*13b0*/  DSETP.GEU.AND P0, PT, |R2|, c[0x2][0x0], PT ;  /* 0x008000000200762a */ /* 0x000e1c0003f0e200 */
[----:B0-----:R-:W-:Y:S01]  /*13c0*/  @!P0 FMUL R0, R0, 1.175494350822287508e-38 ;  /* 0x0080000000008820 */ /* 0x001fe20000400000 */
[----:B------:R-:W-:Y:S05]  /*13d0*/  BRA `(.L_x_8049) ;  /* 0x000008f000007947 */ /* 0x000fea0003800000 */
.L_x_8057:
        /* <DEDUP_REMOVED lines=26> */
.L_x_8060:
        /* <DEDUP_REMOVED lines=13> */
.L_x_8059:
[----:B------:R-:W2:Y:S02]  /*1650*/  LDG.E.U16 R0, [R2.64] ;  /* 0x0000002402007981 */ /* 0x000ea4000c1e1500 */
[----:B--2---:R-:W-:Y:S01]  /*1660*/  PRMT R0, RZ, 0x5410, R0 ;  /* 0x00005410ff007816 */ /* 0x004fe20000000000 */
[----:B------:R-:W-:Y:S05]  /*1670*/  BRA `(.L_x_8049) ;  /* 0x0000065000007947 */ /* 0x000fea0003800000 */
.L_x_8056:
        /* <DEDUP_REMOVED lines=11> */
.L_x_8063:
        /* <DEDUP_REMOVED lines=20> */
.L_x_8065:
[----:B------:R-:W-:Y:S05]  /*1870*/  BSYNC B0 ;  /* 0x0000000000007941 */ /* 0x000fea0003800000 */
.L_x_8064:
[----:B------:R-:W-:Y:S01]  /*1880*/  LEA R3, R0, 0x3b800000, 0x17 ;  /* 0x3b80000000037811 */ /* 0x000fe200078eb8ff */
[----:B------:R-:W-:-:S05]  /*1890*/  IMAD.SHL.U32 R0, R2, 0x100000, RZ ;  /* 0x0010000002007824 */ /* 0x000fca00078e00ff */
[----:B------:R-:W-:Y:S01]  /*18a0*/  LOP3.LUT R0, R3, R0, R4, 0xfe, !PT ;  /* 0x0000000003007212 */ /* 0x000fe200078efe04 */
[----:B------:R-:W-:Y:S05]  /*18b0*/  BRA `(.L_x_8049) ;  /* 0x0000041000007947 */ /* 0x000fea0003800000 */
.L_x_8062:
        /* <DEDUP_REMOVED lines=20> */
.L_x_8067:
[----:B------:R-:W-:Y:S05]  /*1a00*/  BSYNC B0 ;  /* 0x0000000000007941 */ /* 0x000fea0003800000 */
.L_x_8066:
[----:B------:R-:W-:Y:S01]  /*1a10*/  LEA R3, R0, 0x37800000, 0x17 ;  /* 0x3780000000037811 */ /* 0x000fe200078eb8ff */
[----:B------:R-:W-:-:S05]  /*1a20*/  IMAD.SHL.U32 R0, R2, 0x200000, RZ ;  /* 0x0020000002007824 */ /* 0x000fca00078e00ff */
[----:B------:R-:W-:Y:S01]  /*1a30*/  LOP3.LUT R0, R3, R0, R4, 0xfe, !PT ;  /* 0x0000000003007212 */ /* 0x000fe200078efe04 */
[----:B------:R-:W-:Y:S05]  /*1a40*/  BRA `(.L_x_8049) ;  /* 0x0000028000007947 */ /* 0x000fea0003800000 */
.L_x_8061:
        /* <DEDUP_REMOVED lines=14> */
.L_x_8048:
        /* <DEDUP_REMOVED lines=21> */
.L_x_8069:
[----:B------:R-:W2:Y:S02]  /*1c80*/  LDG.E.64 R2, [R2.64] ;  /* 0x0000002402027981 */ /* 0x000ea4000c1e1b00 */
[----:B--2---:R0:W1:Y:S01]  /*1c90*/  I2F.U64 R0, R2 ;  /* 0x0000000200007312 */ /* 0x0040620000301000 */
[----:B------:R-:W-:Y:S05]  /*1ca0*/  BRA `(.L_x_8049) ;  /* 0x0000002000007947 */ /* 0x000fea0003800000 */
.L_x_8068:
[----:B------:R-:W2:Y:S02]  /*1cb0*/  LDG.E R0, [R2.64] ;  /* 0x0000002402007981 */ /* 0x000ea4000c1e1900 */
[----:B--2---:R-:W0:Y:S02]  /*1cc0*/  I2F.U32 R0, R0 ;  /* 0x0000000000007306 */ /* 0x004e240000201000 */
.L_x_8049:
[----:B------:R-:W-:Y:S05]  /*1cd0*/  BSYNC B6 ;  /* 0x0000000000067941 */ /* 0x000fea0003800000 */
.L_x_8043:
[C---:B01---5:R-:W-:Y:S01]  /*1ce0*/  FSETP.GEU.FTZ.AND P0, PT, |R0|.reuse, |c[0x0][0x374]|, PT ;  /* 0x4000dd0000007a0b */ /* 0x063fe20003f1e200 */
[----:B------:R-:W-:Y:S01]  /*1cf0*/  BSSY B0, `(.L_x_8070) ;  /* 0x0000040000007945 */ /* 0x000fe20003800000 */
[----:B------:R-:W-:-:S11]  /*1d00*/  FADD.FTZ R3, |R0|, -RZ ;  /* 0x800000ff00037221 */ /* 0x000fd60000010200 */
[----:B------:R-:W-:Y:S05]  /*1d10*/  @!P0 BRA `(.L_x_8071) ;  /* 0x000003d000008947 */ /* 0x000fea0003800000 */
[----:B------:R-:W-:-:S04]  /*1d20*/  IMAD.MOV.U32 R7, RZ, RZ, c[0x0][0x374] ;  /* 0x0000dd00ff077624 */ /* 0x000fc800078e00ff */
[----:B------:R-:W-:-:S05]  /*1d30*/  FMUL.FTZ R2, |R7|, 8388608 ;  /* 0x4b00000007027820 */ /* 0x000fca0000410200 */
[----:B------:R-:W-:-:S13]  /*1d40*/  FSETP.GTU.FTZ.AND P0, PT, R3, R2, PT ;  /* 0x000000020300720b */ /* 0x000fda0003f1c000 */
[----:B------:R-:W-:Y:S05]  /*1d50*/  @P0 BRA `(.L_x_8072) ;  /* 0x000001a000000947 */ /* 0x000fea0003800000 */
[----:B------:R-:W-:Y:S01]  /*1d60*/  FADD.FTZ R2, -RZ, |c[0x0][0x374]| ;  /* 0x4000dd00ff027621 */ /* 0x000fe20000010100 */
        /* <DEDUP_REMOVED lines=10> */
[----:B------:R-:W-:Y:S02]  /*1e10*/  FADD.FTZ R5, |R7|, |c[0x0][0x374]| ;  /* 0x4000dd0007057621 */ /* 0x000fe40000010200 */
        /* <DEDUP_REMOVED lines=8> */
.L_x_8075:
[----:B------:R-:W-:Y:S01]  /*1ea0*/  FSETP.GEU.FTZ.AND P0, PT, R6, -R2, PT ;  /* 0x800000020600720b */ /* 0x000fe20003f1e000 */
[----:B------:R-:W-:-:S12]  /*1eb0*/  FADD.FTZ R4, R4, -1 ;  /* 0xbf80000004047421 */ /* 0x000fd80000010000 */
[----:B------:R-:W-:Y:S02]  /*1ec0*/  @!P0 FADD.FTZ R4, R4, -1 ;  /* 0xbf80000004048421 */ /* 0x000fe40000010000 */
.L_x_8074:
[----:B------:R-:W-:Y:S05]  /*1ed0*/  BSYNC B1 ;  /* 0x0000000000017941 */ /* 0x000fea0003800000 */
.L_x_8073:
[----:B------:R-:W-:Y:S01]  /*1ee0*/  FFMA.FTZ R3, -R2, R4, R3 ;  /* 0x0000000402037223 */ /* 0x000fe20000010103 */
[----:B------:R-:W-:Y:S05]  /*1ef0*/  BRA `(.L_x_8071) ;  /* 0x000001f000007947 */ /* 0x000fea0003800000 */
.L_x_8072:
[----:B------:R-:W-:Y:S01]  /*1f00*/  IADD3 R4, R2, -0xb800000, RZ ;  /* 0xf480000002047810 */ /* 0x000fe20007ffe0ff */
[----:B------:R-:W-:Y:S01]  /*1f10*/  BSSY B1, `(.L_x_8076) ;  /* 0x000001b000017945 */ /* 0x000fe20003800000 */
[----:B------:R-:W-:Y:S02]  /*1f20*/  FSETP.LT.FTZ.AND P0, PT, RZ, |c[0x0][0x374]|, PT ;  /* 0x4000dd00ff007a0b */ /* 0x000fe40003f11000 */
        /* <DEDUP_REMOVED lines=12> */
.L_x_8078:
        /* <DEDUP_REMOVED lines=13> */
.L_x_8077:
[----:B------:R-:W-:Y:S05]  /*20c0*/  BSYNC B1 ;  /* 0x0000000000017941 */ /* 0x000fea0003800000 */
.L_x_8076:
[----:B------:R-:W-:-:S04]  /*20d0*/  FMUL.FTZ R4, R4, 1.1920928955078125e-07 ;  /* 0x3400000004047820 */ /* 0x000fc80000410000 */
[----:B------:R-:W-:Y:S02]  /*20e0*/  FMUL.FTZ R3, R9, R4 ;  /* 0x0000000409037220 */ /* 0x000fe40000410000 */
.L_x_8071:
[----:B------:R-:W-:Y:S05]  /*20f0*/  BSYNC B0 ;  /* 0x0000000000007941 */ /* 0x000fea0003800000 */
.L_x_8070:
[----:B------:R-:W1:Y:S01]  /*2100*/  LDC.U8 R5, c[0x0][0x378] ;  /* 0x0000de00ff057b82 */ /* 0x000e620000000000 */
[C---:B------:R-:W-:Y:S02]  /*2110*/  FSETP.GTU.FTZ.AND P0, PT, |R3|.reuse, +INF , PT ;  /* 0x7f8000000300780b */ /* 0x040fe40003f1c200 */
[----:B0-----:R-:W-:-:S04]  /*2120*/  LOP3.LUT R2, R3, 0x80000000, R0, 0xb8, !PT ;  /* 0x8000000003027812 */ /* 0x001fc800078eb800 */
        /* <DEDUP_REMOVED lines=15> */
.L_x_8082:
[----:B------:R-:W0:Y:S02]  /*2220*/  F2I.S64.TRUNC R2, R2 ;  /* 0x0000000200027311 */ /* 0x000e24000020d900 */
[----:B0-----:R-:W-:-:S05]  /*2230*/  IMAD.MOV.U32 R5, RZ, RZ, R2 ;  /* 0x000000ffff057224 */ /* 0x001fca00078e0002 */
[----:B------:R0:W-:Y:S01]  /*2240*/  STG.E.U8 [R16.64], R5 ;  /* 0x0000000510007986 */ /* 0x0001e2000c101124 */
[----:B------:R-:W-:Y:S05]  /*2250*/  BRA `(.L_x_8084) ;  /* 0x00000d3000007947 */ /* 0x000fea0003800000 */
.L_x_8081:
        /* <DEDUP_REMOVED lines=9> */
.L_x_8086:
[----:B------:R-:W0:Y:S02]  /*22f0*/  F2I.FTZ.TRUNC.NTZ R3, R2 ;  /* 0x0000000200037305 */ /* 0x000e24000021f100 */
[----:B0-----:R0:W-:Y:S01]  /*2300*/  STG.E [R16.64], R3 ;  /* 0x0000000310007986 */ /* 0x0011e2000c101924 */
[----:B------:R-:W-:Y:S05]  /*2310*/  BRA `(.L_x_8084) ;  /* 0x00000c7000007947 */ /* 0x000fea0003800000 */
.L_x_8085:
[----:B------:R-:W0:Y:S02]  /*2320*/  F2I.FTZ.TRUNC.NTZ R3, R2 ;  /* 0x0000000200037305 */ /* 0x000e24000021f100 */
[----:B0-----:R0:W-:Y:S01]  /*2330*/  STG.E.U16 [R16.64], R3 ;  /* 0x0000000310007986 */ /* 0x0011e2000c101524 */
[----:B------:R-:W-:Y:S05]  /*2340*/  BRA `(.L_x_8084) ;  /* 0x00000c4000007947 */ /* 0x000fea0003800000 */
.L_x_8080:
        /* <DEDUP_REMOVED lines=8> */
.L_x_8088:
[----:B------:R-:W-:-:S05]  /*23d0*/  F2FP.PACK_AB R2, RZ, R2 ;  /* 0x00000002ff02723e */ /* 0x000fca00000000ff */
[----:B------:R0:W-:Y:S01]  /*23e0*/  STG.E.U16 [R16.64], R2 ;  /* 0x0000000210007986 */ /* 0x0001e2000c101524 */
[----:B------:R-:W-:Y:S05]  /*23f0*/  BRA `(.L_x_8084) ;  /* 0x00000b9000007947 */ /* 0x000fea0003800000 */
.L_x_8087:
        /* <DEDUP_REMOVED lines=9> */
.L_x_8090:
[----:B------:R-:W-:-:S04]  /*2490*/  F2FP.PACK_AB R3, RZ, R2 ;  /* 0x00000002ff03723e */ /* 0x000fc800000000ff */
[----:B------:R-:W-:-:S05]  /*24a0*/  PRMT R3, R3, 0x5410, RZ ;  /* 0x0000541003037816 */ /* 0x000fca00000000ff */
[----:B------:R0:W-:Y:S01]  /*24b0*/  STG.E [R16.64], R3 ;  /* 0x0000000310007986 */ /* 0x0001e2000c101924 */
[----:B------:R-:W-:Y:S05]  /*24c0*/  BRA `(.L_x_8084) ;  /* 0x00000ac000007947 */ /* 0x000fea0003800000 */
.L_x_8089:
[----:B------:R-:W-:-:S06]  /*24d0*/  FMUL.FTZ R2, R2, 1 ;  /* 0x3f80000002027820 */ /* 0x000fcc0000410000 */
[----:B------:R-:W0:Y:S02]  /*24e0*/  F2F.F64.F32 R2, R2 ;  /* 0x0000000200027310 */ /* 0x000e240000201800 */
[----:B0-----:R0:W-:Y:S01]  /*24f0*/  STG.E.64 [R16.64], R2 ;  /* 0x0000000210007986 */ /* 0x0011e2000c101b24 */
[----:B------:R-:W-:Y:S05]  /*2500*/  BRA `(.L_x_8084) ;  /* 0x00000a8000007947 */ /* 0x000fea0003800000 */
.L_x_8079:
        /* <DEDUP_REMOVED lines=12> */
.L_x_8093:
[----:B------:R-:W-:Y:S01]  /*25d0*/  FMUL.FTZ R4, R2, 1 ;  /* 0x3f80000002047820 */ /* 0x000fe20000410000 */
[----:B------:R-:W-:-:S05]  /*25e0*/  CS2R R6, SRZ ;  /* 0x0000000000067805 */ /* 0x000fca000001ff00 */
[----:B------:R-:W0:Y:S02]  /*25f0*/  F2F.F64.F32 R4, R4 ;  /* 0x0000000400047310 */ /* 0x000e240000201800 */
[----:B0-----:R0:W-:Y:S01]  /*2600*/  STG.E.128 [R16.64], R4 ;  /* 0x0000000410007986 */ /* 0x0011e2000c101d24 */
[----:B------:R-:W-:Y:S05]  /*2610*/  BRA `(.L_x_8084) ;  /* 0x0000097000007947 */ /* 0x000fea0003800000 */
.L_x_8092:
        /* <DEDUP_REMOVED lines=20> */
.L_x_8097:
[----:B------:R-:W-:Y:S05]  /*2760*/  BSYNC B0 ;  /* 0x0000000000007941 */ /* 0x000fea0003800000 */
.L_x_8096:
[----:B------:R-:W-:-:S05]  /*2770*/  LOP3.LUT R5, R0, R5, RZ, 0xfc, !PT ;  /* 0x0000000500057212 */ /* 0x000fca00078efcff */
[----:B------:R0:W-:Y:S01]  /*2780*/  STG.E.U8 [R16.64], R5 ;  /* 0x0000000510007986 */ /* 0x0001e2000c101124 */
[----:B------:R-:W-:Y:S05]  /*2790*/  BRA `(.L_x_8084) ;  /* 0x000007f000007947 */ /* 0x000fea0003800000 */
.L_x_8095:
        /* <DEDUP_REMOVED lines=12> */
.L_x_8099:
[----:B------:R-:W-:Y:S01]  /*2860*/  IMAD.MOV.U32 R0, RZ, RZ, 0x7f ;  /* 0x0000007fff007424 */ /* 0x000fe200078e00ff */
[----:B------:R-:W-:-:S04]  /*2870*/  ISETP.GT.U32.AND P0, PT, R4, 0x7f800000, PT ;  /* 0x7f8000000400780c */ /* 0x000fc80003f04070 */
[----:B------:R-:W-:-:S04]  /*2880*/  SEL R0, R0, 0x7c, P0 ;  /* 0x0000007c00007807 */ /* 0x000fc80000000000 */
.L_x_8100:
[----:B------:R-:W-:Y:S05]  /*2890*/  BSYNC B0 ;  /* 0x0000000000007941 */ /* 0x000fea0003800000 */
.L_x_8098:
[----:B------:R-:W-:-:S04]  /*28a0*/  LOP3.LUT R2, R2, 0x80000000, RZ, 0xc0, !PT ;  /* 0x8000000002027812 */ /* 0x000fc800078ec0ff */
[----:B------:R-:W-:-:S04]  /*28b0*/  SHF.R.U32.HI R3, RZ, 0x18, R2 ;  /* 0x00000018ff037819 */ /* 0x000fc80000011602 */
[----:B------:R-:W-:-:S05]  /*28c0*/  LOP3.LUT R3, R0, R3, RZ, 0xfc, !PT ;  /* 0x0000000300037212 */ /* 0x000fca00078efcff */
[----:B------:R0:W-:Y:S01]  /*28d0*/  STG.E.U8 [R16.64], R3 ;  /* 0x0000000310007986 */ /* 0x0001e2000c101124 */
[----:B------:R-:W-:Y:S05]  /*28e0*/  BRA `(.L_x_8084) ;  /* 0x000006a000007947 */ /* 0x000fea0003800000 */
.L_x_8094:
[----:B------:R-:W-:-:S05]  /*28f0*/  F2FP.BF16.PACK_AB R2, RZ, R2 ;  /* 0x00000002ff02723e */ /* 0x000fca00000010ff */
[----:B------:R0:W-:Y:S01]  /*2900*/  STG.E.U16 [R16.64], R2 ;  /* 0x0000000210007986 */ /* 0x0001e2000c101524 */
[----:B------:R-:W-:Y:S05]  /*2910*/  BRA `(.L_x_8084) ;  /* 0x0000067000007947 */ /* 0x000fea0003800000 */
.L_x_8091:
        /* <DEDUP_REMOVED lines=11> */
.L_x_8103:
        /* <DEDUP_REMOVED lines=16> */
.L_x_8106:
[----:B------:R-:W-:-:S04]  /*2ad0*/  LOP3.LUT R2, R2, 0x80000000, RZ, 0xc0, !PT ;  /* 0x8000000002027812 */ /* 0x000fc800078ec0ff */
[----:B------:R-:W-:-:S04]  /*2ae0*/  SHF.R.U32.HI R3, RZ, 0x18, R2 ;  /* 0x00000018ff037819 */ /* 0x000fc80000011602 */
[----:B------:R-:W-:-:S04]  /*2af0*/  LOP3.LUT R0, R0, R3, RZ, 0xfc, !PT ;  /* 0x0000000300007212 */ /* 0x000fc800078efcff */
[----:B------:R-:W-:Y:S02]  /*2b00*/  PRMT R8, R0, 0x7610, R8 ;  /* 0x0000761000087816 */ /* 0x000fe40000000008 */
.L_x_8105:
[----:B------:R-:W-:Y:S05]  /*2b10*/  BSYNC B0 ;  /* 0x0000000000007941 */ /* 0x000fea0003800000 */
.L_x_8104:
[----:B------:R0:W-:Y:S01]  /*2b20*/  STG.E.U8 [R16.64], R8 ;  /* 0x0000000810007986 */ /* 0x0001e2000c101124 */
[----:B------:R-:W-:Y:S05]  /*2b30*/  BRA `(.L_x_8084) ;  /* 0x0000045000007947 */ /* 0x000fea0003800000 */
.L_x_8102:
        /* <DEDUP_REMOVED lines=16> */
.L_x_8109:
[----:B------:R-:W-:-:S04]  /*2c40*/  LOP3.LUT R2, R2, 0x80000000, RZ, 0xc0, !PT ;  /* 0x8000000002027812 */ /* 0x000fc800078ec0ff */
[----:B------:R-:W-:-:S04]  /*2c50*/  SHF.R.U32.HI R3, RZ, 0x18, R2 ;  /* 0x00000018ff037819 */ /* 0x000fc80000011602 */
[----:B------:R-:W-:-:S04]  /*2c60*/  LOP3.LUT R0, R0, R3, RZ, 0xfc, !PT ;  /* 0x0000000300007212 */ /* 0x000fc800078efcff */
[----:B------:R-:W-:Y:S02]  /*2c70*/  PRMT R8, R0, 0x7610, R8 ;  /* 0x0000761000087816 */ /* 0x000fe40000000008 */
.L_x_8108:
[----:B------:R-:W-:Y:S05]  /*2c80*/  BSYNC B0 ;  /* 0x0000000000007941 */ /* 0x000fea0003800000 */
.L_x_8107:
[----:B------:R0:W-:Y:S01]  /*2c90*/  STG.E.U8 [R16.64], R8 ;  /* 0x0000000810007986 */ /* 0x0001e2000c101124 */
[----:B------:R-:W-:Y:S05]  /*2ca0*/  BRA `(.L_x_8084) ;  /* 0x000002e000007947 */ /* 0x000fea0003800000 */
.L_x_8101:
        /* <DEDUP_REMOVED lines=21> */
.L_x_8083:
        /* <DEDUP_REMOVED lines=20> */
.L_x_8111:
[----:B------:R-:W0:Y:S02]  /*2f40*/  F2I.U64.TRUNC R2, R2 ;  /* 0x0000000200027311 */ /* 0x000e24000020d800 */
[----:B0-----:R0:W-:Y:S01]  /*2f50*/  STG.E.64 [R16.64], R2 ;  /* 0x0000000210007986 */ /* 0x0011e2000c101b24 */
[----:B------:R-:W-:Y:S05]  /*2f60*/  BRA `(.L_x_8084) ;  /* 0x0000002000007947 */ /* 0x000fea0003800000 */
.L_x_8110:
[----:B------:R-:W0:Y:S02]  /*2f70*/  F2I.FTZ.U32.TRUNC.NTZ R3, R2 ;  /* 0x0000000200037305 */ /* 0x000e24000021f000 */
[----:B0-----:R0:W-:Y:S02]  /*2f80*/  STG.E [R16.64], R3 ;  /* 0x0000000310007986 */ /* 0x0011e4000c101924 */
.L_x_8084:
[----:B------:R-:W-:-:S05]  /*2f90*/  IMAD R18, R18, 0x200, R23 ;  /* 0x0000020012127824 */ /* 0x000fca00078e0217 */
[----:B------:R-:W-:Y:S02]  /*2fa0*/  IADD3 R19, R18, 0x80, RZ ;  /* 0x0000008012137810 */ /* 0x000fe40007ffe0ff */
.L_x_8041:
[----:B------:R-:W-:Y:S05]  /*2fb0*/  BSYNC B7 ;  /* 0x0000000000077941 */ /* 0x000fea0003800000 */
.L_x_8040:
[----:B------:R-:W-:Y:S01]  /*2fc0*/  ISETP.GE.AND P0, PT, R19, c[0x0][0x160], PT ;  /* 0x0000580013007a0c */ /* 0x000fe20003f06270 */
[----:B------:R-:W-:-:S12]  /*2fd0*/  BSSY B7, `(.L_x_8112) ;  /* 0x00005e8000077945 */ /* 0x000fd80003800000 */
[----:B------:R-:W-:Y:S05]  /*2fe0*/  @P0 BRA `(.L_x_8113) ;  /* 0x00005e6000000947 */ /* 0x000fea0003800000 */
[----:B------:R-:W-:Y:S01]  /*2ff0*/  ISETP.NE.AND P0, PT, RZ, c[0x0][0x168], PT ;  /* 0x00005a00ff007a0c */ /* 0x000fe20003f05270 */
[----:B------:R-:W-:Y:S02]  /*3000*/  IMAD.MOV.U32 R0, RZ, RZ, RZ ;  /* 0x000000ffff007224 */ /* 0x000fe400078e00ff */
        /* <DEDUP_REMOVED lines=226> */
.L_x_8114:
        /* <DEDUP_REMOVED lines=20> */
.L_x_8119:
[----:B------:R-:W2:Y:S02]  /*3f70*/  LDG.E.U8 R0, [R2.64] ;  /* 0x0000002402007981 */ /* 0x000ea4000c1e1100 */
[----:B--2---:R-:W0:Y:S01]  /*3f80*/  I2F.U16 R0, R0 ;  /* 0x0000000000007306 */ /* 0x004e220000101000 */
[----:B------:R-:W-:Y:S05]  /*3f90*/  BRA `(.L_x_8121) ;  /* 0x00000ca000007947 */ /* 0x000fea0003800000 */
.L_x_8118:
        /* <DEDUP_REMOVED lines=9> */
.L_x_8123:
[----:B------:R-:W2:Y:S02]  /*4030*/  LDG.E R0, [R2.64] ;  /* 0x0000002402007981 */ /* 0x000ea4000c1e1900 */
[----:B--2---:R-:W0:Y:S01]  /*4040*/  I2F R0, R0 ;  /* 0x0000000000007306 */ /* 0x004e220000201400 */
[----:B------:R-:W-:Y:S05]  /*4050*/  BRA `(.L_x_8121) ;  /* 0x00000be000007947 */ /* 0x000fea0003800000 */
.L_x_8122:
[----:B------:R-:W2:Y:S02]  /*4060*/  LDG.E.U16 R0, [R2.64] ;  /* 0x0000002402007981 */ /* 0x000ea4000c1e1500 */
[----:B--2---:R-:W0:Y:S01]  /*4070*/  I2F.S16 R0, R0 ;  /* 0x0000000000007306 */ /* 0x004e220000101400 */
[----:B------:R-:W-:Y:S05]  /*4080*/  BRA `(.L_x_8121) ;  /* 0x00000bb000007947 */ /* 0x000fea0003800000 */
.L_x_8117:
        /* <DEDUP_REMOVED lines=8> */
.L_x_8125:
[----:B------:R-:W2:Y:S02]  /*4110*/  LDG.E.U16 R0, [R2.64] ;  /* 0x0000002402007981 */ /* 0x000ea4000c1e1500 */
[----:B--2---:R-:W-:Y:S01]  /*4120*/  HADD2.F32 R0, -RZ, R0.H0_H0 ;  /* 0x20000000ff007230 */ /* 0x004fe20000004100 */
[----:B------:R-:W-:Y:S05]  /*4130*/  BRA `(.L_x_8121) ;  /* 0x00000b0000007947 */ /* 0x000fea0003800000 */
.L_x_8124:
        /* <DEDUP_REMOVED lines=8> */
.L_x_8127:
[----:B------:R-:W2:Y:S02]  /*41c0*/  LDG.E.U16 R0, [R2.64] ;  /* 0x0000002402007981 */ /* 0x000ea4000c1e1500 */
[----:B--2---:R-:W-:Y:S01]  /*41d0*/  HADD2.F32 R0, -RZ, R0.H0_H0 ;  /* 0x20000000ff007230 */ /* 0x004fe20000004100 */
[----:B------:R-:W-:Y:S05]  /*41e0*/  BRA `(.L_x_8121) ;  /* 0x00000a5000007947 */ /* 0x000fea0003800000 */
.L_x_8126:
[----:B------:R-:W2:Y:S02]  /*41f0*/  LDG.E.64 R2, [R2.64] ;  /* 0x0000002402027981 */ /* 0x000ea4000c1e1b00 */
[----:B--2---:R-:W0:Y:S01]  /*4200*/  F2F.F32.F64 R0, R2 ;  /* 0x0000000200007310 */ /* 0x004e220000301000 */
[----:B------:R-:W0:-:S14]  /*4210*/  DSETP.GEU.AND P0, PT, |R2|, c[0x2][0x0], PT ;  /* 0x008000000200762a */ /* 0x000e1c0003f0e200 */
[----:B0-----:R-:W-:Y:S01]  /*4220*/  @!P0 FMUL R0, R0, 1.175494350822287508e-38 ;  /* 0x0080000000008820 */ /* 0x001fe20000400000 */
[----:B------:R-:W-:Y:S05]  /*4230*/  BRA `(.L_x_8121) ;  /* 0x00000a0000007947 */ /* 0x000fea0003800000 */
.L_x_8116:
        /* <DEDUP_REMOVED lines=12> */
.L_x_8130:
[----:B------:R-:W2:Y:S02]  /*4300*/  LDG.E.64 R2, [R2.64] ;  /* 0x0000002402027981 */ /* 0x000ea4000c1e1b00 */
[----:B--2---:R-:W0:Y:S01]  /*4310*/  F2F.F32.F64 R0, R2 ;  /* 0x0000000200007310 */ /* 0x004e220000301000 */
[----:B------:R-:W0:-:S14]  /*4320*/  DSETP.GEU.AND P0, PT, |R2|, c[0x2][0x0], PT ;  /* 0x008000000200762a */ /* 0x000e1c0003f0e200 */
[----:B0-----:R-:W-:Y:S01]  /*4330*/  @!P0 FMUL R0, R0, 1.175494350822287508e-38 ;  /* 0x0080000000008820 */ /* 0x001fe20000400000 */
[----:B------:R-:W-:Y:S05]  /*4340*/  BRA `(.L_x_8121) ;  /* 0x000008f000007947 */ /* 0x000fea0003800000 */
.L_x_8129:
        /* <DEDUP_REMOVED lines=26> */
.L_x_8132:
        /* <DEDUP_REMOVED lines=13> */
.L_x_8131:
[----:B------:R-:W2:Y:S02]  /*45c0*/  LDG.E.U16 R0, [R2.64] ;  /* 0x0000002402007981 */ /* 0x000ea4000c1e1500 */
[----:B--2---:R-:W-:Y:S01]  /*45d0*/  PRMT R0, RZ, 0x5410, R0 ;  /* 0x00005410ff007816 */ /* 0x004fe20000000000 */
[----:B------:R-:W-:Y:S05]  /*45e0*/  BRA `(.L_x_8121) ;  /* 0x0000065000007947 */ /* 0x000fea0003800000 */
.L_x_8128:
        /* <DEDUP_REMOVED lines=11> */
.L_x_8135:
        /* <DEDUP_REMOVED lines=20> */
.L_x_8137:
[----:B------:R-:W-:Y:S05]  /*47e0*/  BSYNC B0 ;  /* 0x0000000000007941 */ /* 0x000fea0003800000 */
.L_x_8136:
[----:B------:R-:W-:Y:S01]  /*47f0*/  LEA R3, R0, 0x3b800000, 0x17 ;  /* 0x3b80000000037811 */ /* 0x000fe200078eb8ff */
[----:B------:R-:W-:-:S05]  /*4800*/  IMAD.SHL.U32 R0, R2, 0x100000, RZ ;  /* 0x0010000002007824 */ /* 0x000fca00078e00ff */
[----:B------:R-:W-:Y:S01]  /*4810*/  LOP3.LUT R0, R3, R0, R4, 0xfe, !PT ;  /* 0x0000000003007212 */ /* 0x000fe200078efe04 */
[----:B------:R-:W-:Y:S05]  /*4820*/  BRA `(.L_x_8121) ;  /* 0x0000041000007947 */ /* 0x000fea0003800000 */
.L_x_8134:
        /* <DEDUP_REMOVED lines=20> */
.L_x_8139:
[----:B------:R-:W-:Y:S05]  /*4970*/  BSYNC B0 ;  /* 0x0000000000007941 */ /* 0x000fea0003800000 */
.L_x_8138:
[----:B------:R-:W-:Y:S01]  /*4980*/  LEA R3, R0, 0x37800000, 0x17 ;  /* 0x3780000000037811 */ /* 0x000fe200078eb8ff */
[----:B------:R-:W-:-:S05]  /*4990*/  IMAD.SHL.U32 R0, R2, 0x200000, RZ ;  /* 0x0020000002007824 */ /* 0x000fca00078e00ff */
[----:B------:R-:W-:Y:S01]  /*49a0*/  LOP3.LUT R0, R3, R0, R4, 0xfe, !PT ;  /* 0x0000000003007212 */ /* 0x000fe200078efe04 */
[----:B------:R-:W-:Y:S05]  /*49b0*/  BRA `(.L_x_8121) ;  /* 0x0000028000007947 */ /* 0x000fea0003800000 */
.L_x_8133:
        /* <DEDUP_REMOVED lines=14> */
.L_x_8120:
        /* <DEDUP_REMOVED lines=21> */
.L_x_8141:
[----:B------:R-:W2:Y:S02]  /*4bf0*/  LDG.E.64 R2, [R2.64] ;  /* 0x0000002402027981 */ /* 0x000ea4000c1e1b00 */
[----:B--2---:R0:W1:Y:S01]  /*4c00*/  I2F.U64 R0, R2 ;  /* 0x0000000200007312 */ /* 0x0040620000301000 */
[----:B------:R-:W-:Y:S05]  /*4c10*/  BRA `(.L_x_8121) ;  /* 0x0000002000007947 */ /* 0x000fea0003800000 */
.L_x_8140:
[----:B------:R-:W2:Y:S02]  /*4c20*/  LDG.E R0, [R2.64] ;  /* 0x0000002402007981 */ /* 0x000ea4000c1e1900 */
[----:B--2---:R-:W0:Y:S02]  /*4c30*/  I2F.U32 R0, R0 ;  /* 0x0000000000007306 */ /* 0x004e240000201000 */
.L_x_8121:
[----:B------:R-:W-:Y:S05]  /*4c40*/  BSYNC B6 ;  /* 0x0000000000067941 */ /* 0x000fea0003800000 */
.L_x_8115:
        /* <DEDUP_REMOVED lines=28> */
.L_x_8147:
[----:B------:R-:W-:Y:S01]  /*4e10*/  FSETP.GEU.FTZ.AND P0, PT, R4, -R5, PT ;  /* 0x800000050400720b */ /* 0x000fe20003f1e000 */
[----:B------:R-:W-:-:S12]  /*4e20*/  FADD.FTZ R2, R2, -1 ;  /* 0xbf80000002027421 */ /* 0x000fd80000010000 */
[----:B------:R-:W-:Y:S02]  /*4e30*/  @!P0 FADD.FTZ R2, R2, -1 ;  /* 0xbf80000002028421 */ /* 0x000fe40000010000 */
.L_x_8146:
[----:B------:R-:W-:Y:S05]  /*4e40*/  BSYNC B1 ;  /* 0x0000000000017941 */ /* 0x000fea0003800000 */
.L_x_8145:
[----:B------:R-:W-:Y:S01]  /*4e50*/  FFMA.FTZ R3, -R5, R2, R3 ;  /* 0x0000000205037223 */ /* 0x000fe20000010103 */
[----:B------:R-:W-:Y:S05]  /*4e60*/  BRA `(.L_x_8143) ;  /* 0x000001f000007947 */ /* 0x000fea0003800000 */
.L_x_8144:
[----:B------:R-:W-:Y:S01]  /*4e70*/  IADD3 R2, R6, -0xb800000, RZ ;  /* 0xf480000006027810 */ /* 0x000fe20007ffe0ff */
[----:B------:R-:W-:Y:S01]  /*4e80*/  BSSY B1, `(.L_x_8148) ;  /* 0x000001b000017945 */ /* 0x000fe20003800000 */
[----:B------:R-:W-:Y:S02]  /*4e90*/  FSETP.LT.FTZ.AND P0, PT, RZ, |c[0x0][0x374]|, PT ;  /* 0x4000dd00ff007a0b */ /* 0x000fe40003f11000 */
        /* <DEDUP_REMOVED lines=12> */
.L_x_8150:
        /* <DEDUP_REMOVED lines=13> */
.L_x_8149:
[----:B------:R-:W-:Y:S05]  /*5030*/  BSYNC B1 ;  /* 0x0000000000017941 */ /* 0x000fea0003800000 */
.L_x_8148:
[----:B------:R-:W-:-:S04]  /*5040*/  FMUL.FTZ R2, R2, 1.1920928955078125e-07 ;  /* 0x3400000002027820 */ /* 0x000fc80000410000 */
[----:B------:R-:W-:Y:S02]  /*5050*/  FMUL.FTZ R3, R7, R2 ;  /* 0x0000000207037220 */ /* 0x000fe40000410000 */
.L_x_8143:
[----:B------:R-:W-:Y:S05]  /*5060*/  BSYNC B0 ;  /* 0x0000000000007941 */ /* 0x000fea0003800000 */
.L_x_8142:
        /* <DEDUP_REMOVED lines=18> */
.L_x_8154:
[----:B------:R-:W1:Y:S02]  /*5190*/  F2I.S64.TRUNC R2, R2 ;  /* 0x0000000200027311 */ /* 0x000e64000020d900 */
[----:B-1----:R-:W-:-:S05]  /*51a0*/  IMAD.MOV.U32 R5, RZ, RZ, R2 ;  /* 0x000000ffff057224 */ /* 0x002fca00078e0002 */
[----:B------:R1:W-:Y:S01]  /*51b0*/  STG.E.U8 [R16.64], R5 ;  /* 0x0000000510007986 */ /* 0x0003e2000c101124 */
[----:B------:R-:W-:Y:S05]  /*51c0*/  BRA `(.L_x_8156) ;  /* 0x00000d3000007947 */ /* 0x000fea0003800000 */
.L_x_8153:
        /* <DEDUP_REMOVED lines=9> */
.L_x_8158:
[----:B------:R-:W1:Y:S02]  /*5260*/  F2I.FTZ.TRUNC.NTZ R3, R2 ;  /* 0x0000000200037305 */ /* 0x000e64000021f100 */
[----:B-1----:R1:W-:Y:S01]  /*5270*/  STG.E [R16.64], R3 ;  /* 0x0000000310007986 */ /* 0x0023e2000c101924 */
[----:B------:R-:W-:Y:S05]  /*5280*/  BRA `(.L_x_8156) ;  /* 0x00000c7000007947 */ /* 0x000fea0003800000 */
.L_x_8157:
[----:B------:R-:W1:Y:S02]  /*5290*/  F2I.FTZ.TRUNC.NTZ R3, R2 ;  /* 0x0000000200037305 */ /* 0x000e64000021f100 */
[----:B-1----:R1:W-:Y:S01]  /*52a0*/  STG.E.U16 [R16.64], R3 ;  /* 0x0000000310007986 */ /* 0x0023e2000c101524 */
[----:B------:R-:W-:Y:S05]  /*52b0*/  BRA `(.L_x_8156) ;  /* 0x00000c4000007947 */ /* 0x000fea0003800000 */
.L_x_8152:
        /* <DEDUP_REMOVED lines=8> */
.L_x_8160:
[----:B------:R-:W-:-:S05]  /*5340*/  F2FP.PACK_AB R2, RZ, R2 ;  /* 0x00000002ff02723e */ /* 0x000fca00000000ff */
[----:B------:R1:W-:Y:S01]  /*5350*/  STG.E.U16 [R16.64], R2 ;  /* 0x0000000210007986 */ /* 0x0003e2000c101524 */
[----:B------:R-:W-:Y:S05]  /*5360*/  BRA `(.L_x_8156) ;  /* 0x00000b9000007947 */ /* 0x000fea0003800000 */
.L_x_8159:
        /* <DEDUP_REMOVED lines=9> */
.L_x_8162:
[----:B------:R-:W-:-:S04]  /*5400*/  F2FP.PACK_AB R3, RZ, R2 ;  /* 0x00000002ff03723e */ /* 0x000fc800000000ff */
[----:B------:R-:W-:-:S05]  /*5410*/  PRMT R3, R3, 0x5410, RZ ;  /* 0x0000541003037816 */ /* 0x000fca00000000ff */
[----:B------:R1:W-:Y:S01]  /*5420*/  STG.E [R16.64], R3 ;  /* 0x0000000310007986 */ /* 0x0003e2000c101924 */
[----:B------:R-:W-:Y:S05]  /*5430*/  BRA `(.L_x_8156) ;  /* 0x00000ac000007947 */ /* 0x000fea0003800000 */
.L_x_8161:
[----:B------:R-:W-:-:S06]  /*5440*/  FMUL.FTZ R2, R2, 1 ;  /* 0x3f80000002027820 */ /* 0x000fcc0000410000 */
[----:B------:R-:W1:Y:S02]  /*5450*/  F2F.F64.F32 R2, R2 ;  /* 0x0000000200027310 */ /* 0x000e640000201800 */
[----:B-1----:R1:W-:Y:S01]  /*5460*/  STG.E.64 [R16.64], R2 ;  /* 0x0000000210007986 */ /* 0x0023e2000c101b24 */
[----:B------:R-:W-:Y:S05]  /*5470*/  BRA `(.L_x_8156) ;  /* 0x00000a8000007947 */ /* 0x000fea0003800000 */
.L_x_8151:
        /* <DEDUP_REMOVED lines=12> */
.L_x_8165:
[----:B------:R-:W-:Y:S01]  /*5540*/  FMUL.FTZ R4, R2, 1 ;  /* 0x3f80000002047820 */ /* 0x000fe20000410000 */
[----:B------:R-:W-:-:S05]  /*5550*/  CS2R R6, SRZ ;  /* 0x0000000000067805 */ /* 0x000fca000001ff00 */
[----:B------:R-:W1:Y:S02]  /*5560*/  F2F.F64.F32 R4, R4 ;  /* 0x0000000400047310 */ /* 0x000e640000201800 */
[----:B-1----:R1:W-:Y:S01]  /*5570*/  STG.E.128 [R16.64], R4 ;  /* 0x0000000410007986 */ /* 0x0023e2000c101d24 */
[----:B------:R-:W-:Y:S05]  /*5580*/  BRA `(.L_x_8156) ;  /* 0x0000097000007947 */ /* 0x000fea0003800000 */
.L_x_8164:
        /* <DEDUP_REMOVED lines=20> */
.L_x_8169:
[----:B------:R-:W-:Y:S05]  /*56d0*/  BSYNC B0 ;  /* 0x0000000000007941 */ /* 0x000fea0003800000 */
.L_x_8168:
[----:B------:R-:W-:-:S05]  /*56e0*/  LOP3.LUT R5, R0, R5, RZ, 0xfc, !PT ;  /* 0x0000000500057212 */ /* 0x000fca00078efcff */
[----:B------:R1:W-:Y:S01]  /*56f0*/  STG.E.U8 [R16.64], R5 ;  /* 0x0000000510007986 */ /* 0x0003e2000c101124 */
[----:B------:R-:W-:Y:S05]  /*5700*/  BRA `(.L_x_8156) ;  /* 0x000007f000007947 */ /* 0x000fea0003800000 */
.L_x_8167:
        /* <DEDUP_REMOVED lines=12> */
.L_x_8171:
[----:B------:R-:W-:Y:S01]  /*57d0*/  IMAD.MOV.U32 R0, RZ, RZ, 0x7f ;  /* 0x0000007fff007424 */ /* 0x000fe200078e00ff */
[----:B------:R-:W-:-:S04]  /*57e0*/  ISETP.GT.U32.AND P0, PT, R4, 0x7f800000, PT ;  /* 0x7f8000000400780c */ /* 0x000fc80003f04070 */
[----:B------:R-:W-:-:S04]  /*57f0*/  SEL R0, R0, 0x7c, P0 ;  /* 0x0000007c00007807 */ /* 0x000fc80000000000 */
.L_x_8172:
[----:B------:R-:W-:Y:S05]  /*5800*/  BSYNC B0 ;  /* 0x0000000000007941 */ /* 0x000fea0003800000 */
.L_x_8170:
[----:B------:R-:W-:-:S04]  /*5810*/  LOP3.LUT R2, R2, 0x80000000, RZ, 0xc0, !PT ;  /* 0x8000000002027812 */ /* 0x000fc800078ec0ff */
[----:B------:R-:W-:-:S04]  /*5820*/  SHF.R.U32.HI R3, RZ, 0x18, R2 ;  /* 0x00000018ff037819 */ /* 0x000fc80000011602 */
[----:B------:R-:W-:-:S05]  /*5830*/  LOP3.LUT R3, R0, R3, RZ, 0xfc, !PT ;  /* 0x0000000300037212 */ /* 0x000fca00078efcff */
[----:B------:R1:W-:Y:S01]  /*5840*/  STG.E.U8 [R16.64], R3 ;  /* 0x0000000310007986 */ /* 0x0003e2000c101124 */
[----:B------:R-:W-:Y:S05]  /*5850*/  BRA `(.L_x_8156) ;  /* 0x000006a000007947 */ /* 0x000fea0003800000 */
.L_x_8166:
[----:B------:R-:W-:-:S05]  /*5860*/  F2FP.BF16.PACK_AB R2, RZ, R2 ;  /* 0x00000002ff02723e */ /* 0x000fca00000010ff */
[----:B------:R1:W-:Y:S01]  /*5870*/  STG.E.U16 [R16.64], R2 ;  /* 0x0000000210007986 */ /* 0x0003e2000c101524 */
[----:B------:R-:W-:Y:S05]  /*5880*/  BRA `(.L_x_8156) ;  /* 0x0000067000007947 */ /* 0x000fea0003800000 */
.L_x_8163:
        /* <DEDUP_REMOVED lines=11> */
.L_x_8175:
[----:B------:R-:W-:Y:S01]  /*5940*/  LOP3.LUT R3, R2, 0x7fffffff, RZ, 0xc0, !PT ;  /* 0x7fffffff02037812 */ /* 0x000fe200078ec0ff */
[----:B------:R-:W-:Y:S01]  /*5950*/  BSSY B0, `(.L_x_8176) ;  /* 0x0000013000007945 */ /* 0x000fe20003800000 */
[----:B0-----:R-:W-:Y:S02]  /*5960*/  IMAD.MOV.U32 R8, RZ, RZ, 0x80 ;  /* 0x00000080ff087424 */ /* 0x001fe400078e00ff */
        /* <DEDUP_REMOVED lines=13> */
.L_x_8178:
[----:B------:R-:W-:-:S04]  /*5a40*/  LOP3.LUT R2, R2, 0x80000000, RZ, 0xc0, !PT ;  /* 0x8000000002027812 */ /* 0x000fc800078ec0ff */
[----:B------:R-:W-:-:S04]  /*5a50*/  SHF.R.U32.HI R3, RZ, 0x18, R2 ;  /* 0x00000018ff037819 */ /* 0x000fc80000011602 */
[----:B------:R-:W-:-:S04]  /*5a60*/  LOP3.LUT R0, R0, R3, RZ, 0xfc, !PT ;  /* 0x0000000300007212 */ /* 0x000fc800078efcff */
[----:B------:R-:W-:Y:S02]  /*5a70*/  PRMT R8, R0, 0x7610, R8 ;  /* 0x0000761000087816 */ /* 0x000fe40000000008 */
.L_x_8177:
[----:B------:R-:W-:Y:S05]  /*5a80*/  BSYNC B0 ;  /* 0x0000000000007941 */ /* 0x000fea0003800000 */
.L_x_8176:
[----:B------:R0:W-:Y:S01]  /*5a90*/  STG.E.U8 [R16.64], R8 ;  /* 0x0000000810007986 */ /* 0x0001e2000c101124 */
[----:B------:R-:W-:Y:S05]  /*5aa0*/  BRA `(.L_x_8156) ;  /* 0x0000045000007947 */ /* 0x000fea0003800000 */
.L_x_8174:
        /* <DEDUP_REMOVED lines=16> */
.L_x_8181:
[----:B------:R-:W-:-:S04]  /*5bb0*/  LOP3.LUT R2, R2, 0x80000000, RZ, 0xc0, !PT ;  /* 0x8000000002027812 */ /* 0x000fc800078ec0ff */
[----:B------:R-:W-:-:S04]  /*5bc0*/  SHF.R.U32.HI R3, RZ, 0x18, R2 ;  /* 0x00000018ff037819 */ /* 0x000fc80000011602 */
[----:B------:R-:W-:-:S04]  /*5bd0*/  LOP3.LUT R0, R0, R3, RZ, 0xfc, !PT ;  /* 0x0000000300007212 */ /* 0x000fc800078efcff */
[----:B------:R-:W-:Y:S02]  /*5be0*/  PRMT R8, R0, 0x7610, R8 ;  /* 0x0000761000087816 */ /* 0x000fe40000000008 */
.L_x_8180:
[----:B------:R-:W-:Y:S05]  /*5bf0*/  BSYNC B0 ;  /* 0x0000000000007941 */ /* 0x000fea0003800000 */
.L_x_8179:
[----:B------:R0:W-:Y:S01]  /*5c00*/  STG.E.U8 [R16.64], R8 ;  /* 0x0000000810007986 */ /* 0x0001e2000c101124 */
[----:B------:R-:W-:Y:S05]  /*5c10*/  BRA `(.L_x_8156) ;  /* 0x000002e000007947 */ /* 0x000fea0003800000 */
.L_x_8173:
        /* <DEDUP_REMOVED lines=21> */
.L_x_8155:
        /* <DEDUP_REMOVED lines=20> */
.L_x_8183:
[----:B------:R-:W1:Y:S02]  /*5eb0*/  F2I.U64.TRUNC R2, R2 ;  /* 0x0000000200027311 */ /* 0x000e64000020d800 */
[----:B-1----:R1:W-:Y:S01]  /*5ec0*/  STG.E.64 [R16.64], R2 ;  /* 0x0000000210007986 */ /* 0x0023e2000c101b24 */
[----:B------:R-:W-:Y:S05]  /*5ed0*/  BRA `(.L_x_8156) ;  /* 0x0000002000007947 */ /* 0x000fea0003800000 */
.L_x_8182:
[----:B------:R-:W1:Y:S02]  /*5ee0*/  F2I.FTZ.U32.TRUNC.NTZ R3, R2 ;  /* 0x0000000200037305 */ /* 0x000e64000021f000 */
[----:B-1----:R1:W-:Y:S02]  /*5ef0*/  STG.E [R16.64], R3 ;  /* 0x0000000310007986 */ /* 0x0023e4000c101924 */
.L_x_8156:
[----:B------:R-:W-:-:S04]  /*5f00*/  IADD3 R19, R19, 0x80, RZ ;  /* 0x0000008013137810 */ /* 0x000fc80007ffe0ff */
[----:B------:R-:W-:-:S13]  /*5f10*/  ISETP.GE.AND P0, PT, R19, c[0x0][0x160], PT ;  /* 0x0000580013007a0c */ /* 0x000fda0003f06270 */
[----:B------:R-:W-:Y:S05]  /*5f20*/  @P0 BRA `(.L_x_8113) ;  /* 0x00002f2000000947 */ /* 0x000fea0003800000 */
[----:B------:R-:W-:Y:S01]  /*5f30*/  ISETP.NE.AND P0, PT, RZ, c[0x0][0x168], PT ;  /* 0x00005a00ff007a0c */ /* 0x000fe20003f05270 */
[----:B------:R-:W-:Y:S02]  /*5f40*/  IMAD.MOV.U32 R0, RZ, RZ, RZ ;  /* 0x000000ffff007224 */ /* 0x000fe400078e00ff */
[----:B01----:R-:W-:-:S10]  /*5f50*/  IMAD.MOV.U32 R16, RZ, RZ, RZ ;  /* 0x000000ffff107224 */ /* 0x003fd400078e00ff */
        /* <DEDUP_REMOVED lines=225> */
.L_x_8184:
        /* <DEDUP_REMOVED lines=20> */
.L_x_8189:
[----:B------:R-:W2:Y:S02]  /*6eb0*/  LDG.E.U8 R0, [R2.64] ;  /* 0x0000002402007981 */ /* 0x000ea4000c1e1100 */
[----:B--2---:R-:W0:Y:S01]  /*6ec0*/  I2F.U16 R0, R0 ;  /* 0x0000000000007306 */ /* 0x004e220000101000 */
[----:B------:R-:W-:Y:S05]  /*6ed0*/  BRA `(.L_x_8191) ;  /* 0x00000ca000007947 */ /* 0x000fea0003800000 */
.L_x_8188:
        /* <DEDUP_REMOVED lines=9> */
.L_x_8193:
[----:B------:R-:W2:Y:S02]  /*6f70*/  LDG.E R0, [R2.64] ;  /* 0x0000002402007981 */ /* 0x000ea4000c1e1900 */
[----:B--2---:R-:W0:Y:S01]  /*6f80*/  I2F R0, R0 ;  /* 0x0000000000007306 */ /* 0x004e220000201400 */
[----:B------:R-:W-:Y:S05]  /*6f90*/  BRA `(.L_x_8191) ;  /* 0x00000be000007947 */ /* 0x000fea0003800000 */
.L_x_8192:
[----:B------:R-:W2:Y:S02]  /*6fa0*/  LDG.E.U16 R0, [R2.64] ;  /* 0x0000002402007981 */ /* 0x000ea4000c1e1500 */
[----:B--2---:R-:W0:Y:S01]  /*6fb0*/  I2F.S16 R0, R0 ;  /* 0x0000000000007306 */ /* 0x004e220000101400 */
[----:B------:R-:W-:Y:S05]  /*6fc0*/  BRA `(.L_x_8191) ;  /* 0x00000bb000007947 */ /* 0x000fea0003800000 */
.L_x_8187:
        /* <DEDUP_REMOVED lines=8> */
.L_x_8195:
[----:B------:R-:W2:Y:S02]  /*7050*/  LDG.E.U16 R0, [R2.64] ;  /* 0x0000002402007981 */ /* 0x000ea4000c1e1500 */
[----:B--2---:R-:W-:Y:S01]  /*7060*/  HADD2.F32 R0, -RZ, R0.H0_H0 ;  /* 0x20000000ff007230 */ /* 0x004fe20000004100 */
[----:B------:R-:W-:Y:S05]  /*7070*/  BRA `(.L_x_8191) ;  /* 0x00000b0000007947 */ /* 0x000fea0003800000 */
.L_x_8194:
        /* <DEDUP_REMOVED lines=8> */
.L_x_8197:
[----:B------:R-:W2:Y:S02]  /*7100*/  LDG.E.U16 R0, [R2.64] ;  /* 0x0000002402007981 */ /* 0x000ea4000c1e1500 */
[----:B--2---:R-:W-:Y:S01]  /*7110*/  HADD2.F32 R0, -RZ, R0.H0_H0 ;  /* 0x20000000ff007230 */ /* 0x004fe20000004100 */
[----:B------:R-:W-:Y:S05]  /*7120*/  BRA `(.L_x_8191) ;  /* 0x00000a5000007947 */ /* 0x000fea0003800000 */
.L_x_8196:
[----:B------:R-:W2:Y:S02]  /*7130*/  LDG.E.64 R2, [R2.64] ;  /* 0x0000002402027981 */ /* 0x000ea4000c1e1b00 */
[----:B--2---:R-:W0:Y:S01]  /*7140*/  F2F.F32.F64 R0, R2 ;  /* 0x0000000200007310 */ /* 0x004e220000301000 */
[----:B------:R-:W0:-:S14]  /*7150*/  DSETP.GEU.AND P0, PT, |R2|, c[0x2][0x0], PT ;  /* 0x008000000200762a */ /* 0x000e1c0003f0e200 */
[----:B0-----:R-:W-:Y:S01]  /*7160*/  @!P0 FMUL R0, R0, 1.175494350822287508e-38 ;  /* 0x0080000000008820 */ /* 0x001fe20000400000 */
[----:B------:R-:W-:Y:S05]  /*7170*/  BRA `(.L_x_8191) ;  /* 0x00000a0000007947 */ /* 0x000fea0003800000 */
.L_x_8186:
        /* <DEDUP_REMOVED lines=12> */
.L_x_8200:
[----:B------:R-:W2:Y:S02]  /*7240*/  LDG.E.64 R2, [R2.64] ;  /* 0x0000002402027981 */ /* 0x000ea4000c1e1b00 */
[----:B--2---:R-:W0:Y:S01]  /*7250*/  F2F.F32.F64 R0, R2 ;  /* 0x0000000200007310 */ /* 0x004e220000301000 */
[----:B------:R-:W0:-:S14]  /*7260*/  DSETP.GEU.AND P0, PT, |R2|, c[0x2][0x0], PT ;  /* 0x008000000200762a */ /* 0x000e1c0003f0e200 */
[----:B0-----:R-:W-:Y:S01]  /*7270*/  @!P0 FMUL R0, R0, 1.175494350822287508e-38 ;  /* 0x0080000000008820 */ /* 0x001fe20000400000 */
[----:B------:R-:W-:Y:S05]  /*7280*/  BRA `(.L_x_8191) ;  /* 0x000008f000007947 */ /* 0x000fea0003800000 */
.L_x_8199:
        /* <DEDUP_REMOVED lines=26> */
.L_x_8202:
        /* <DEDUP_REMOVED lines=13> */
.L_x_8201:
[----:B------:R-:W2:Y:S02]  /*7500*/  LDG.E.U16 R0, [R2.64] ;  /* 0x0000002402007981 */ /* 0x000ea4000c1e1500 */
[----:B--2---:R-:W-:Y:S01]  /*7510*/  PRMT R0, RZ, 0x5410, R0 ;  /* 0x00005410ff007816 */ /* 0x004fe20000000000 */
[----:B------:R-:W-:Y:S05]  /*7520*/  BRA `(.L_x_8191) ;  /* 0x0000065000007947 */ /* 0x000fea0003800000 */
.L_x_8198:
        /* <DEDUP_REMOVED lines=11> */
.L_x_8205:
        /* <DEDUP_REMOVED lines=20> */
.L_x_8207:
[----:B------:R-:W-:Y:S05]  /*7720*/  BSYNC B0 ;  /* 0x0000000000007941 */ /* 0x000fea0003800000 */
.L_x_8206:
[----:B------:R-:W-:Y:S01]  /*7730*/  LEA R3, R0, 0x3b800000, 0x17 ;  /* 0x3b80000000037811 */ /* 0x000fe200078eb8ff */
[----:B------:R-:W-:-:S05]  /*7740*/  IMAD.SHL.U32 R0, R2, 0x100000, RZ ;  /* 0x0010000002007824 */ /* 0x000fca00078e00ff */
[----:B------:R-:W-:Y:S01]  /*7750*/  LOP3.LUT R0, R3, R0, R4, 0xfe, !PT ;  /* 0x0000000003007212 */ /* 0x000fe200078efe04 */
[----:B------:R-:W-:Y:S05]  /*7760*/  BRA `(.L_x_8191) ;  /* 0x0000041000007947 */ /* 0x000fea0003800000 */
.L_x_8204:
        /* <DEDUP_REMOVED lines=20> */
.L_x_8209:
[----:B------:R-:W-:Y:S05]  /*78b0*/  BSYNC B0 ;  /* 0x0000000000007941 */ /* 0x000fea0003800000 */
.L_x_8208:
[----:B------:R-:W-:Y:S01]  /*78c0*/  LEA R3, R0, 0x37800000, 0x17 ;  /* 0x3780000000037811 */ /* 0x000fe200078eb8ff */
[----:B------:R-:W-:-:S05]  /*78d0*/  IMAD.SHL.U32 R0, R2, 0x200000, RZ ;  /* 0x0020000002007824 */ /* 0x000fca00078e00ff */
[----:B------:R-:W-:Y:S01]  /*78e0*/  LOP3.LUT R0, R3, R0, R4, 0xfe, !PT ;  /* 0x0000000003007212 */ /* 0x000fe200078efe04 */
[----:B------:R-:W-:Y:S05]  /*78f0*/  BRA `(.L_x_8191) ;  /* 0x0000028000007947 */ /* 0x000fea0003800000 */
.L_x_8203:
        /* <DEDUP_REMOVED lines=14> */
.L_x_8190:
        /* <DEDUP_REMOVED lines=21> */
.L_x_8211:
[----:B------:R-:W2:Y:S02]  /*7b30*/  LDG.E.64 R2, [R2.64] ;  /* 0x0000002402027981 */ /* 0x000ea4000c1e1b00 */
[----:B--2---:R0:W1:Y:S01]  /*7b40*/  I2F.U64 R0, R2 ;  /* 0x0000000200007312 */ /* 0x0040620000301000 */
[----:B------:R-:W-:Y:S05]  /*7b50*/  BRA `(.L_x_8191) ;  /* 0x0000002000007947 */ /* 0x000fea0003800000 */
.L_x_8210:
[----:B------:R-:W2:Y:S02]  /*7b60*/  LDG.E R0, [R2.64] ;  /* 0x0000002402007981 */ /* 0x000ea4000c1e1900 */
[----:B--2---:R-:W0:Y:S02]  /*7b70*/  I2F.U32 R0, R0 ;  /* 0x0000000000007306 */ /* 0x004e240000201000 */
.L_x_8191:
[----:B------:R-:W-:Y:S05]  /*7b80*/  BSYNC B6 ;  /* 0x0000000000067941 */ /* 0x000fea0003800000 */
.L_x_8185:
        /* <DEDUP_REMOVED lines=28> */
.L_x_8217:
[----:B------:R-:W-:Y:S01]  /*7d50*/  FSETP.GEU.FTZ.AND P0, PT, R4, -R5, PT ;  /* 0x800000050400720b */ /* 0x000fe20003f1e000 */
[----:B------:R-:W-:-:S12]  /*7d60*/  FADD.FTZ R2, R2, -1 ;  /* 0xbf80000002027421 */ /* 0x000fd80000010000 */
[----:B------:R-:W-:Y:S02]  /*7d70*/  @!P0 FADD.FTZ R2, R2, -1 ;  /* 0xbf80000002028421 */ /* 0x000fe40000010000 */
.L_x_8216:
[----:B------:R-:W-:Y:S05]  /*7d80*/  BSYNC B1 ;  /* 0x0000000000017941 */ /* 0x000fea0003800000 */
.L_x_8215:
[----:B------:R-:W-:Y:S01]  /*7d90*/  FFMA.FTZ R3, -R5, R2, R3 ;  /* 0x0000000205037223 */ /* 0x000fe20000010103 */
[----:B------:R-:W-:Y:S05]  /*7da0*/  BRA `(.L_x_8213) ;  /* 0x000001f000007947 */ /* 0x000fea0003800000 */
.L_x_8214:
        /* <DEDUP_REMOVED lines=15> */
.L_x_8220:
        /* <DEDUP_REMOVED lines=13> */
.L_x_8219:
[----:B------:R-:W-:Y:S05]  /*7f70*/  BSYNC B1 ;  /* 0x0000000000017941 */ /* 0x000fea0003800000 */
.L_x_8218:
[----:B------:R-:W-:-:S04]  /*7f80*/  FMUL.FTZ R2, R2, 1.1920928955078125e-07 ;  /* 0x3400000002027820 */ /* 0x000fc80000410000 */
[----:B------:R-:W-:Y:S02]  /*7f90*/  FMUL.FTZ R3, R7, R2 ;  /* 0x0000000207037220 */ /* 0x000fe40000410000 */
.L_x_8213:
[----:B------:R-:W-:Y:S05]  /*7fa0*/  BSYNC B0 ;  /* 0x0000000000007941 */ /* 0x000fea0003800000 */
.L_x_8212:
        /* <DEDUP_REMOVED lines=18> */
.L_x_8224:
[----:B------:R-:W1:Y:S02]  /*80d0*/  F2I.S64.TRUNC R2, R2 ;  /* 0x0000000200027311 */ /* 0x000e64000020d900 */
[----:B-1----:R-:W-:-:S05]  /*80e0*/  IMAD.MOV.U32 R5, RZ, RZ, R2 ;  /* 0x000000ffff057224 */ /* 0x002fca00078e0002 */
[----:B------:R1:W-:Y:S01]  /*80f0*/  STG.E.U8 [R16.64], R5 ;  /* 0x0000000510007986 */ /* 0x0003e2000c101124 */
[----:B------:R-:W-:Y:S05]  /*8100*/  BRA `(.L_x_8226) ;  /* 0x00000d3000007947 */ /* 0x000fea0003800000 */
.L_x_8223:
        /* <DEDUP_REMOVED lines=9> */
.L_x_8228:
[----:B------:R-:W1:Y:S02]  /*81a0*/  F2I.FTZ.TRUNC.NTZ R3, R2 ;  /* 0x0000000200037305 */ /* 0x000e64000021f100 */
[----:B-1----:R1:W-:Y:S01]  /*81b0*/  STG.E [R16.64], R3 ;  /* 0x0000000310007986 */ /* 0x0023e2000c101924 */
[----:B------:R-:W-:Y:S05]  /*81c0*/  BRA `(.L_x_8226) ;  /* 0x00000c7000007947 */ /* 0x000fea0003800000 */
.L_x_8227:
[----:B------:R-:W1:Y:S02]  /*81d0*/  F2I.FTZ.TRUNC.NTZ R3, R2 ;  /* 0x0000000200037305 */ /* 0x000e64000021f100 */
[----:B-1----:R1:W-:Y:S01]  /*81e0*/  STG.E.U16 [R16.64], R3 ;  /* 0x0000000310007986 */ /* 0x0023e2000c101524 */
[----:B------:R-:W-:Y:S05]  /*81f0*/  BRA `(.L_x_8226) ;  /* 0x00000c4000007947 */ /* 0x000fea0003800000 */
.L_x_8222:
        /* <DEDUP_REMOVED lines=8> */
.L_x_8230:
[----:B------:R-:W-:-:S05]  /*8280*/  F2FP.PACK_AB R2, RZ, R2 ;  /* 0x00000002ff02723e */ /* 0x000fca00000000ff */
[----:B------:R1:W-:Y:S01]  /*8290*/  STG.E.U16 [R16.64], R2 ;  /* 0x0000000210007986 */ /* 0x0003e2000c101524 */
[----:B------:R-:W-:Y:S05]  /*82a0*/  BRA `(.L_x_8226) ;  /* 0x00000b9000007947 */ /* 0x000fea0003800000 */
.L_x_8229:
        /* <DEDUP_REMOVED lines=9> */
.L_x_8232:
[----:B------:R-:W-:-:S04]  /*8340*/  F2FP.PACK_AB R3, RZ, R2 ;  /* 0x00000002ff03723e */ /* 0x000fc800000000ff */
[----:B------:R-:W-:-:S05]  /*8350*/  PRMT R3, R3, 0x5410, RZ ;  /* 0x0000541003037816 */ /* 0x000fca00000000ff */
[----:B------:R1:W-:Y:S01]  /*8360*/  STG.E [R16.64], R3 ;  /* 0x0000000310007986 */ /* 0x0003e2000c101924 */
[----:B------:R-:W-:Y:S05]  /*8370*/  BRA `(.L_x_8226) ;  /* 0x00000ac000007947 */ /* 0x000fea0003800000 */
.L_x_8231:
[----:B------:R-:W-:-:S06]  /*8380*/  FMUL.FTZ R2, R2, 1 ;  /* 0x3f80000002027820 */ /* 0x000fcc0000410000 */
[----:B------:R-:W1:Y:S02]  /*8390*/  F2F.F64.F32 R2, R2 ;  /* 0x0000000200027310 */ /* 0x000e640000201800 */
[----:B-1----:R1:W-:Y:S01]  /*83a0*/  STG.E.64 [R16.64], R2 ;  /* 0x0000000210007986 */ /* 0x0023e2000c101b24 */
[----:B------:R-:W-:Y:S05]  /*83b0*/  BRA `(.L_x_8226) ;  /* 0x00000a8000007947 */ /* 0x000fea0003800000 */
.L_x_8221:
        /* <DEDUP_REMOVED lines=12> */
.L_x_8235:
[----:B------:R-:W-:Y:S01]  /*8480*/  FMUL.FTZ R4, R2, 1 ;  /* 0x3f80000002047820 */ /* 0x000fe20000410000 */
[----:B------:R-:W-:-:S05]  /*8490*/  CS2R R6, SRZ ;  /* 0x0000000000067805 */ /* 0x000fca000001ff00 */
[----:B------:R-:W1:Y:S02]  /*84a0*/  F2F.F64.F32 R4, R4 ;  /* 0x0000000400047310 */ /* 0x000e640000201800 */
[----:B-1----:R1:W-:Y:S01]  /*84b0*/  STG.E.128 [R16.64], R4 ;  /* 0x0000000410007986 */ /* 0x0023e2000c101d24 */
[----:B------:R-:W-:Y:S05]  /*84c0*/  BRA `(.L_x_8226) ;  /* 0x0000097000007947 */ /* 0x000fea0003800000 */
.L_x_8234:
        /* <DEDUP_REMOVED lines=20> */
.L_x_8239:
[----:B------:R-:W-:Y:S05]  /*8610*/  BSYNC B0 ;  /* 0x0000000000007941 */ /* 0x000fea0003800000 */
.L_x_8238:
[----:B------:R-:W-:-:S05]  /*8620*/  LOP3.LUT R5, R0, R5, RZ, 0xfc, !PT ;  /* 0x0000000500057212 */ /* 0x000fca00078efcff */
[----:B------:R1:W-:Y:S01]  /*8630*/  STG.E.U8 [R16.64], R5 ;  /* 0x0000000510007986 */ /* 0x0003e2000c101124 */
[----:B------:R-:W-:Y:S05]  /*8640*/  BRA `(.L_x_8226) ;  /* 0x000007f000007947 */ /* 0x000fea0003800000 */
.L_x_8237:
        /* <DEDUP_REMOVED lines=12> */
.L_x_8241:
[----:B------:R-:W-:Y:S01]  /*8710*/  IMAD.MOV.U32 R0, RZ, RZ, 0x7f ;  /* 0x0000007fff007424 */ /* 0x000fe200078e00ff */
[----:B------:R-:W-:-:S04]  /*8720*/  ISETP.GT.U32.AND P0, PT, R4, 0x7f800000, PT ;  /* 0x7f8000000400780c */ /* 0x000fc80003f04070 */
[----:B------:R-:W-:-:S04]  /*8730*/  SEL R0, R0, 0x7c, P0 ;  /* 0x0000007c00007807 */ /* 0x000fc80000000000 */
.L_x_8242:
[----:B------:R-:W-:Y:S05]  /*8740*/  BSYNC B0 ;  /* 0x0000000000007941 */ /* 0x000fea0003800000 */
.L_x_8240:
[----:B------:R-:W-:-:S04]  /*8750*/  LOP3.LUT R2, R2, 0x80000000, RZ, 0xc0, !PT ;  /* 0x8000000002027812 */ /* 0x000fc800078ec0ff */
[----:B------:R-:W-:-:S04]  /*8760*/  SHF.R.U32.HI R3, RZ, 0x18, R2 ;  /* 0x00000018ff037819 */ /* 0x000fc80000011602 */
[----:B------:R-:W-:-:S05]  /*8770*/  LOP3.LUT R3, R0, R3, RZ, 0xfc, !PT ;  /* 0x0000000300037212 */ /* 0x000fca00078efcff */
[----:B------:R1:W-:Y:S01]  /*8780*/  STG.E.U8 [R16.64], R3 ;  /* 0x0000000310007986 */ /* 0x0003e2000c101124 */
[----:B------:R-:W-:Y:S05]  /*8790*/  BRA `(.L_x_8226) ;  /* 0x000006a000007947 */ /* 0x000fea0003800000 */
.L_x_8236:
[----:B------:R-:W-:-:S05]  /*87a0*/  F2FP.BF16.PACK_AB R2, RZ, R2 ;  /* 0x00000002ff02723e */ /* 0x000fca00000010ff */
[----:B------:R1:W-:Y:S01]  /*87b0*/  STG.E.U16 [R16.64], R2 ;  /* 0x0000000210007986 */ /* 0x0003e2000c101524 */
[----:B------:R-:W-:Y:S05]  /*87c0*/  BRA `(.L_x_8226) ;  /* 0x0000067000007947 */ /* 0x000fea0003800000 */
.L_x_8233:
        /* <DEDUP_REMOVED lines=11> */
.L_x_8245:
        /* <DEDUP_REMOVED lines=16> */
.L_x_8248:
[----:B------:R-:W-:-:S04]  /*8980*/  LOP3.LUT R2, R2, 0x80000000, RZ, 0xc0, !PT ;  /* 0x8000000002027812 */ /* 0x000fc800078ec0ff */
[----:B------:R-:W-:-:S04]  /*8990*/  SHF.R.U32.HI R3, RZ, 0x18, R2 ;  /* 0x00000018ff037819 */ /* 0x000fc80000011602 */
[----:B------:R-:W-:-:S04]  /*89a0*/  LOP3.LUT R0, R0, R3, RZ, 0xfc, !PT ;  /* 0x0000000300007212 */ /* 0x000fc800078efcff */
[----:B------:R-:W-:Y:S02]  /*89b0*/  PRMT R8, R0, 0x7610, R8 ;  /* 0x0000761000087816 */ /* 0x000fe40000000008 */
.L_x_8247:
[----:B------:R-:W-:Y:S05]  /*89c0*/  BSYNC B0 ;  /* 0x0000000000007941 */ /* 0x000fea0003800000 */
.L_x_8246:
[----:B------:R0:W-:Y:S01]  /*89d0*/  STG.E.U8 [R16.64], R8 ;  /* 0x0000000810007986 */ /* 0x0001e2000c101124 */
[----:B------:R-:W-:Y:S05]  /*89e0*/  BRA `(.L_x_8226) ;  /* 0x0000045000007947 */ /* 0x000fea0003800000 */
.L_x_8244:
        /* <DEDUP_REMOVED lines=16> */
.L_x_8251:
[----:B------:R-:W-:-:S04]  /*8af0*/  LOP3.LUT R2, R2, 0x80000000, RZ, 0xc0, !PT ;  /* 0x8000000002027812 */ /* 0x000fc800078ec0ff */
[----:B------:R-:W-:-:S04]  /*8b00*/  SHF.R.U32.HI R3, RZ, 0x18, R2 ;  /* 0x00000018ff037819 */ /* 0x000fc80000011602 */
[----:B------:R-:W-:-:S04]  /*8b10*/  LOP3.LUT R0, R0, R3, RZ, 0xfc, !PT ;  /* 0x0000000300007212 */ /* 0x000fc800078efcff */
[----:B------:R-:W-:Y:S02]  /*8b20*/  PRMT R8, R0, 0x7610, R8 ;  /* 0x0000761000087816 */ /* 0x000fe40000000008 */
.L_x_8250:
[----:B------:R-:W-:Y:S05]  /*8b30*/  BSYNC B0 ;  /* 0x0000000000007941 */ /* 0x000fea0003800000 */
.L_x_8249:
[----:B------:R0:W-:Y:S01]  /*8b40*/  STG.E.U8 [R16.64], R8 ;  /* 0x0000000810007986 */ /* 0x0001e2000c101124 */
[----:B------:R-:W-:Y:S05]  /*8b50*/  BRA `(.L_x_8226) ;  /* 0x000002e000007947 */ /* 0x000fea0003800000 */
.L_x_8243:
        /* <DEDUP_REMOVED lines=21> */
.L_x_8225:
        /* <DEDUP_REMOVED lines=20> */
.L_x_8253:
[----:B------:R-:W1:Y:S02]  /*8df0*/  F2I.U64.TRUNC R2, R2 ;  /* 0x0000000200027311 */ /* 0x000e64000020d800 */
[----:B-1----:R1:W-:Y:S01]  /*8e00*/  STG.E.64 [R16.64], R2 ;  /* 0x0000000210007986 */ /* 0x0023e2000c101b24 */
[----:B------:R-:W-:Y:S05]  /*8e10*/  BRA `(.L_x_8226) ;  /* 0x0000002000007947 */ /* 0x000fea0003800000 */
.L_x_8252:
[----:B------:R-:W1:Y:S02]  /*8e20*/  F2I.FTZ.U32.TRUNC.NTZ R3, R2 ;  /* 0x0000000200037305 */ /* 0x000e64000021f000 */
[----:B-1----:R1:W-:Y:S02]  /*8e30*/  STG.E [R16.64], R3 ;  /* 0x0000000310007986 */ /* 0x0023e4000c101924 */
.L_x_8226:
[----:B------:R-:W-:Y:S02]  /*8e40*/  IADD3 R19, R19, 0x80, RZ ;  /* 0x0000008013137810 */ /* 0x000fe40007ffe0ff */
.L_x_8113:
[----:B------:R-:W-:Y:S05]  /*8e50*/  BSYNC B7 ;  /* 0x0000000000077941 */ /* 0x000fea0003800000 */
.L_x_8112:
[----:B------:R-:W-:-:S13]  /*8e60*/  ISETP.GE.AND P0, PT, R19, c[0x0][0x160], PT ;  /* 0x0000580013007a0c */ /* 0x000fda0003f06270 */
[----:B------:R-:W-:Y:S05]  /*8e70*/  @P0 EXIT ;  /* 0x000000000000094d */ /* 0x000fea0003800000 */
        /* <DEDUP_REMOVED lines=228> */
.L_x_8254:
        /* <DEDUP_REMOVED lines=20> */
.L_x_8259:
[----:B------:R-:W2:Y:S02]  /*9e00*/  LDG.E.U8 R0, [R2.64] ;  /* 0x0000002402007981 */ /* 0x000ea4000c1e1100 */
[----:B--2---:R-:W0:Y:S01]  /*9e10*/  I2F.U16 R0, R0 ;  /* 0x0000000000007306 */ /* 0x004e220000101000 */
[----:B------:R-:W-:Y:S05]  /*9e20*/  BRA `(.L_x_8261) ;  /* 0x00000ca000007947 */ /* 0x000fea0003800000 */
.L_x_8258:
        /* <DEDUP_REMOVED lines=9> */
.L_x_8263:
[----:B------:R-:W2:Y:S02]  /*9ec0*/  LDG.E R0, [R2.64] ;  /* 0x0000002402007981 */ /* 0x000ea4000c1e1900 */
[----:B--2---:R-:W0:Y:S01]  /*9ed0*/  I2F R0, R0 ;  /* 0x0000000000007306 */ /* 0x004e220000201400 */
[----:B------:R-:W-:Y:S05]  /*9ee0*/  BRA `(.L_x_8261) ;  /* 0x00000be000007947 */ /* 0x000fea0003800000 */
.L_x_8262:
[----:B------:R-:W2:Y:S02]  /*9ef0*/  LDG.E.U16 R0, [R2.64] ;  /* 0x0000002402007981 */ /* 0x000ea4000c1e1500 */
[----:B--2---:R-:W0:Y:S01]  /*9f00*/  I2F.S16 R0, R0 ;  /* 0x0000000000007306 */ /* 0x004e220000101400 */
[----:B------:R-:W-:Y:S05]  /*9f10*/  BRA `(.L_x_8261) ;  /* 0x00000bb000007947 */ /* 0x000fea0003800000 */
.L_x_8257:
        /* <DEDUP_REMOVED lines=8> */
.L_x_8265:
[----:B------:R-:W2:Y:S02]  /*9fa0*/  LDG.E.U16 R0, [R2.64] ;  /* 0x0000002402007981 */ /* 0x000ea4000c1e1500 */
[----:B--2---:R-:W-:Y:S01]  /*9fb0*/  HADD2.F32 R0, -RZ, R0.H0_H0 ;  /* 0x20000000ff007230 */ /* 0x004fe20000004100 */
[----:B------:R-:W-:Y:S05]  /*9fc0*/  BRA `(.L_x_8261) ;  /* 0x00000b0000007947 */ /* 0x000fea0003800000 */
.L_x_8264:
        /* <DEDUP_REMOVED lines=8> */
.L_x_8267:
[----:B------:R-:W2:Y:S02]  /*a050*/  LDG.E.U16 R0, [R2.64] ;  /* 0x0000002402007981 */ /* 0x000ea4000c1e1500 */
[----:B--2---:R-:W-:Y:S01]  /*a060*/  HADD2.F32 R0, -RZ, R0.H0_H0 ;  /* 0x20000000ff007230 */ /* 0x004fe20000004100 */
[----:B------:R-:W-:Y:S05]  /*a070*/  BRA `(.L_x_8261) ;  /* 0x00000a5000007947 */ /* 0x000fea0003800000 */
.L_x_8266:
[----:B------:R-:W2:Y:S02]  /*a080*/  LDG.E.64 R2, [R2.64] ;  /* 0x0000002402027981 */ /* 0x000ea4000c1e1b00 */
[----:B--2---:R-:W0:Y:S01]  /*a090*/  F2F.F32.F64 R0, R2 ;  /* 0x0000000200007310 */ /* 0x004e220000301000 */
[----:B------:R-:W0:-:S14]  /*a0a0*/  DSETP.GEU.AND P0, PT, |R2|, c[0x2][0x0], PT ;  /* 0x008000000200762a */ /* 0x000e1c0003f0e200 */
[----:B0-----:R-:W-:Y:S01]  /*a0b0*/  @!P0 FMUL R0, R0, 1.175494350822287508e-38 ;  /* 0x0080000000008820 */ /* 0x001fe20000400000 */
[----:B------:R-:W-:Y:S05]  /*a0c0*/  BRA `(.L_x_8261) ;  /* 0x00000a0000007947 */ /* 0x000fea0003800000 */
.L_x_8256:
        /* <DEDUP_REMOVED lines=12> */
.L_x_8270:
[----:B------:R-:W2:Y:S02]  /*a190*/  LDG.E.64 R2, [R2.64] ;  /* 0x0000002402027981 */ /* 0x000ea4000c1e1b00 */
[----:B--2---:R-:W0:Y:S01]  /*a1a0*/  F2F.F32.F64 R0, R2 ;  /* 0x0000000200007310 */ /* 0x004e220000301000 */
[----:B------:R-:W0:-:S14]  /*a1b0*/  DSETP.GEU.AND P0, PT, |R2|, c[0x2][0x0], PT ;  /* 0x008000000200762a */ /* 0x000e1c0003f0e200 */
[----:B0-----:R-:W-:Y:S01]  /*a1c0*/  @!P0 FMUL R0, R0, 1.175494350822287508e-38 ;  /* 0x0080000000008820 */ /* 0x001fe20000400000 */
[----:B------:R-:W-:Y:S05]  /*a1d0*/  BRA `(.L_x_8261) ;  /* 0x000008f000007947 */ /* 0x000fea0003800000 */
.L_x_8269:
        /* <DEDUP_REMOVED lines=26> */
.L_x_8272:
        /* <DEDUP_REMOVED lines=13> */
.L_x_8271:
[----:B------:R-:W2:Y:S02]  /*a450*/  LDG.E.U16 R0, [R2.64] ;  /* 0x0000002402007981 */ /* 0x000ea4000c1e1500 */
[----:B--2---:R-:W-:Y:S01]  /*a460*/  PRMT R0, RZ, 0x5410, R0 ;  /* 0x00005410ff007816 */ /* 0x004fe20000000000 */
[----:B------:R-:W-:Y:S05]  /*a470*/  BRA `(.L_x_8261) ;  /* 0x0000065000007947 */ /* 0x000fea0003800000 */
.L_x_8268:
        /* <DEDUP_REMOVED lines=11> */
.L_x_8275:
        /* <DEDUP_REMOVED lines=20> */
.L_x_8277:
[----:B------:R-:W-:Y:S05]  /*a670*/  BSYNC B0 ;  /* 0x0000000000007941 */ /* 0x000fea0003800000 */
.L_x_8276:
[----:B------:R-:W-:Y:S01]  /*a680*/  LEA R3, R0, 0x3b800000, 0x17 ;  /* 0x3b80000000037811 */ /* 0x000fe200078eb8ff */
[----:B------:R-:W-:-:S05]  /*a690*/  IMAD.SHL.U32 R0, R2, 0x100000, RZ ;  /* 0x0010000002007824 */ /* 0x000fca00078e00ff */
[----:B------:R-:W-:Y:S01]  /*a6a0*/  LOP3.LUT R0, R3, R0, R4, 0xfe, !PT ;  /* 0x0000000003007212 */ /* 0x000fe200078efe04 */
[----:B------:R-:W-:Y:S05]  /*a6b0*/  BRA `(.L_x_8261) ;  /* 0x0000041000007947 */ /* 0x000fea0003800000 */
.L_x_8274:
        /* <DEDUP_REMOVED lines=20> */
.L_x_8279:
[----:B------:R-:W-:Y:S05]  /*a800*/  BSYNC B0 ;  /* 0x0000000000007941 */ /* 0x000fea0003800000 */
.L_x_8278:
[----:B------:R-:W-:Y:S01]  /*a810*/  LEA R3, R0, 0x37800000, 0x17 ;  /* 0x3780000000037811 */ /* 0x000fe200078eb8ff */
[----:B------:R-:W-:-:S05]  /*a820*/  IMAD.SHL.U32 R0, R2, 0x200000, RZ ;  /* 0x0020000002007824 */ /* 0x000fca00078e00ff */
[----:B------:R-:W-:Y:S01]  /*a830*/  LOP3.LUT R0, R3, R0, R4, 0xfe, !PT ;  /* 0x0000000003007212 */ /* 0x000fe200078efe04 */
[----:B------:R-:W-:Y:S05]  /*a840*/  BRA `(.L_x_8261) ;  /* 0x0000028000007947 */ /* 0x000fea0003800000 */
.L_x_8273:
        /* <DEDUP_REMOVED lines=14> */
.L_x_8260:
        /* <DEDUP_REMOVED lines=21> */
.L_x_8281:
[----:B------:R-:W2:Y:S02]  /*aa80*/  LDG.E.64 R2, [R2.64] ;  /* 0x0000002402027981 */ /* 0x000ea4000c1e1b00 */
[----:B--2---:R0:W1:Y:S01]  /*aa90*/  I2F.U64 R0, R2 ;  /* 0x0000000200007312 */ /* 0x0040620000301000 */
[----:B------:R-:W-:Y:S05]  /*aaa0*/  BRA `(.L_x_8261) ;  /* 0x0000002000007947 */ /* 0x000fea0003800000 */
.L_x_8280:
[----:B------:R-:W2:Y:S02]  /*aab0*/  LDG.E R0, [R2.64] ;  /* 0x0000002402007981 */ /* 0x000ea4000c1e1900 */
[----:B--2---:R-:W0:Y:S02]  /*aac0*/  I2F.U32 R0, R0 ;  /* 0x0000000000007306 */ /* 0x004e240000201000 */
.L_x_8261:
[----:B------:R-:W-:Y:S05]  /*aad0*/  BSYNC B6 ;  /* 0x0000000000067941 */ /* 0x000fea0003800000 */
.L_x_8255:
        /* <DEDUP_REMOVED lines=28> */
.L_x_8287:
[----:B------:R-:W-:Y:S01]  /*aca0*/  FSETP.GEU.FTZ.AND P0, PT, R4, -R5, PT ;  /* 0x800000050400720b */ /* 0x000fe20003f1e000 */
[----:B------:R-:W-:-:S12]  /*acb0*/  FADD.FTZ R2, R2, -1 ;  /* 0xbf80000002027421 */ /* 0x000fd80000010000 */
[----:B------:R-:W-:Y:S02]  /*acc0*/  @!P0 FADD.FTZ R2, R2, -1 ;  /* 0xbf80000002028421 */ /* 0x000fe40000010000 */
.L_x_8286:
[----:B------:R-:W-:Y:S05]  /*acd0*/  BSYNC B1 ;  /* 0x0000000000017941 */ /* 0x000fea0003800000 */
.L_x_8285:
[----:B------:R-:W-:Y:S01]  /*ace0*/  FFMA.FTZ R3, -R5, R2, R3 ;  /* 0x0000000205037223 */ /* 0x000fe20000010103 */
[----:B------:R-:W-:Y:S05]  /*acf0*/  BRA `(.L_x_8283) ;  /* 0x000001f000007947 */ /* 0x000fea0003800000 */
.L_x_8284:
        /* <DEDUP_REMOVED lines=15> */
.L_x_8290:
        /* <DEDUP_REMOVED lines=13> */
.L_x_8289:
[----:B------:R-:W-:Y:S05]  /*aec0*/  BSYNC B1 ;  /* 0x0000000000017941 */ /* 0x000fea0003800000 */
.L_x_8288:
[----:B------:R-:W-:-:S04]  /*aed0*/  FMUL.FTZ R2, R2, 1.1920928955078125e-07 ;  /* 0x3400000002027820 */ /* 0x000fc80000410000 */
[----:B------:R-:W-:Y:S02]  /*aee0*/  FMUL.FTZ R3, R7, R2 ;  /* 0x0000000207037220 */ /* 0x000fe40000410000 */
.L_x_8283:
[----:B------:R-:W-:Y:S05]  /*aef0*/  BSYNC B0 ;  /* 0x0000000000007941 */ /* 0x000fea0003800000 */
.L_x_8282:
        /* <DEDUP_REMOVED lines=18> */
.L_x_8294:
[----:B------:R-:W1:Y:S02]  /*b020*/  F2I.S64.TRUNC R2, R2 ;  /* 0x0000000200027311 */ /* 0x000e64000020d900 */
[----:B-1----:R-:W-:-:S05]  /*b030*/  IMAD.MOV.U32 R5, RZ, RZ, R2 ;  /* 0x000000ffff057224 */ /* 0x002fca00078e0002 */
[----:B------:R-:W-:Y:S01]  /*b040*/  STG.E.U8 [R16.64], R5 ;  /* 0x0000000510007986 */ /* 0x000fe2000c101124 */
[----:B------:R-:W-:Y:S05]  /*b050*/  EXIT ;  /* 0x000000000000794d */ /* 0x000fea0003800000 */
.L_x_8293:
        /* <DEDUP_REMOVED lines=9> */
.L_x_8297:
[----:B------:R-:W1:Y:S02]  /*b0f0*/  F2I.FTZ.TRUNC.NTZ R3, R2 ;  /* 0x0000000200037305 */ /* 0x000e64000021f100 */
[----:B-1----:R-:W-:Y:S01]  /*b100*/  STG.E [R16.64], R3 ;  /* 0x0000000310007986 */ /* 0x002fe2000c101924 */
[----:B------:R-:W-:Y:S05]  /*b110*/  EXIT ;  /* 0x000000000000794d */ /* 0x000fea0003800000 */
.L_x_8296:
[----:B------:R-:W1:Y:S02]  /*b120*/  F2I.FTZ.TRUNC.NTZ R3, R2 ;  /* 0x0000000200037305 */ /* 0x000e64000021f100 */
[----:B-1----:R-:W-:Y:S01]  /*b130*/  STG.E.U16 [R16.64], R3 ;  /* 0x0000000310007986 */ /* 0x002fe2000c101524 */
[----:B------:R-:W-:Y:S05]  /*b140*/  EXIT ;  /* 0x000000000000794d */ /* 0x000fea0003800000 */
.L_x_8292:
        /* <DEDUP_REMOVED lines=8> */
.L_x_8299:
[----:B------:R-:W-:-:S05]  /*b1d0*/  F2FP.PACK_AB R2, RZ, R2 ;  /* 0x00000002ff02723e */ /* 0x000fca00000000ff */
[----:B------:R-:W-:Y:S01]  /*b1e0*/  STG.E.U16 [R16.64], R2 ;  /* 0x0000000210007986 */ /* 0x000fe2000c101524 */
[----:B------:R-:W-:Y:S05]  /*b1f0*/  EXIT ;  /* 0x000000000000794d */ /* 0x000fea0003800000 */
.L_x_8298:
        /* <DEDUP_REMOVED lines=9> */
.L_x_8301:
[----:B------:R-:W-:-:S04]  /*b290*/  F2FP.PACK_AB R3, RZ, R2 ;  /* 0x00000002ff03723e */ /* 0x000fc800000000ff */
[----:B------:R-:W-:-:S05]  /*b2a0*/  PRMT R3, R3, 0x5410, RZ ;  /* 0x0000541003037816 */ /* 0x000fca00000000ff */
[----:B------:R-:W-:Y:S01]  /*b2b0*/  STG.E [R16.64], R3 ;  /* 0x0000000310007986 */ /* 0x000fe2000c101924 */
[----:B------:R-:W-:Y:S05]  /*b2c0*/  EXIT ;  /* 0x000000000000794d */ /* 0x000fea0003800000 */
.L_x_8300:
[----:B------:R-:W-:-:S06]  /*b2d0*/  FMUL.FTZ R2, R2, 1 ;  /* 0x3f80000002027820 */ /* 0x000fcc0000410000 */
[----:B------:R-:W1:Y:S02]  /*b2e0*/  F2F.F64.F32 R2, R2 ;  /* 0x0000000200027310 */ /* 0x000e640000201800 */
[----:B-1----:R-:W-:Y:S01]  /*b2f0*/  STG.E.64 [R16.64], R2 ;  /* 0x0000000210007986 */ /* 0x002fe2000c101b24 */
[----:B------:R-:W-:Y:S05]  /*b300*/  EXIT ;  /* 0x000000000000794d */ /* 0x000fea0003800000 */
.L_x_8291:
        /* <DEDUP_REMOVED lines=12> */
.L_x_8304:
[----:B------:R-:W-:Y:S01]  /*b3d0*/  FMUL.FTZ R4, R2, 1 ;  /* 0x3f80000002047820 */ /* 0x000fe20000410000 */
[----:B------:R-:W-:-:S05]  /*b3e0*/  CS2R R6, SRZ ;  /* 0x0000000000067805 */ /* 0x000fca000001ff00 */
[----:B------:R-:W1:Y:S02]  /*b3f0*/  F2F.F64.F32 R4, R4 ;  /* 0x0000000400047310 */ /* 0x000e640000201800 */
[----:B-1----:R-:W-:Y:S01]  /*b400*/  STG.E.128 [R16.64], R4 ;  /* 0x0000000410007986 */ /* 0x002fe2000c101d24 */
[----:B------:R-:W-:Y:S05]  /*b410*/  EXIT ;  /* 0x000000000000794d */ /* 0x000fea0003800000 */
.L_x_8303:
        /* <DEDUP_REMOVED lines=20> */
.L_x_8308:
[----:B------:R-:W-:Y:S05]  /*b560*/  BSYNC B0 ;  /* 0x0000000000007941 */ /* 0x000fea0003800000 */
.L_x_8307:
[----:B------:R-:W-:-:S05]  /*b570*/  LOP3.LUT R5, R0, R5, RZ, 0xfc, !PT ;  /* 0x0000000500057212 */ /* 0x000fca00078efcff */
[----:B------:R-:W-:Y:S01]  /*b580*/  STG.E.U8 [R16.64], R5 ;  /* 0x0000000510007986 */ /* 0x000fe2000c101124 */
[----:B------:R-:W-:Y:S05]  /*b590*/  EXIT ;  /* 0x000000000000794d */ /* 0x000fea0003800000 */
.L_x_8306:
        /* <DEDUP_REMOVED lines=12> */
.L_x_8310:
[----:B------:R-:W-:Y:S01]  /*b660*/  IMAD.MOV.U32 R0, RZ, RZ, 0x7f ;  /* 0x0000007fff007424 */ /* 0x000fe200078e00ff */
[----:B------:R-:W-:-:S04]  /*b670*/  ISETP.GT.U32.AND P0, PT, R4, 0x7f800000, PT ;  /* 0x7f8000000400780c */ /* 0x000fc80003f04070 */
[----:B------:R-:W-:-:S04]  /*b680*/  SEL R0, R0, 0x7c, P0 ;  /* 0x0000007c00007807 */ /* 0x000fc80000000000 */
.L_x_8311:
[----:B------:R-:W-:Y:S05]  /*b690*/  BSYNC B0 ;  /* 0x0000000000007941 */ /* 0x000fea0003800000 */
.L_x_8309:
[----:B------:R-:W-:-:S04]  /*b6a0*/  LOP3.LUT R2, R2, 0x80000000, RZ, 0xc0, !PT ;  /* 0x8000000002027812 */ /* 0x000fc800078ec0ff */
[----:B------:R-:W-:-:S04]  /*b6b0*/  SHF.R.U32.HI R3, RZ, 0x18, R2 ;  /* 0x00000018ff037819 */ /* 0x000fc80000011602 */
[----:B------:R-:W-:-:S05]  /*b6c0*/  LOP3.LUT R3, R0, R3, RZ, 0xfc, !PT ;  /* 0x0000000300037212 */ /* 0x000fca00078efcff */
[----:B------:R-:W-:Y:S01]  /*b6d0*/  STG.E.U8 [R16.64], R3 ;  /* 0x0000000310007986 */ /* 0x000fe2000c101124 */
[----:B------:R-:W-:Y:S05]  /*b6e0*/  EXIT ;  /* 0x000000000000794d */ /* 0x000fea0003800000 */
.L_x_8305:
[----:B------:R-:W-:-:S05]  /*b6f0*/  F2FP.BF16.PACK_AB R2, RZ, R2 ;  /* 0x00000002ff02723e */ /* 0x000fca00000010ff */
[----:B------:R-:W-:Y:S01]  /*b700*/  STG.E.U16 [R16.64], R2 ;  /* 0x0000000210007986 */ /* 0x000fe2000c101524 */
[----:B------:R-:W-:Y:S05]  /*b710*/  EXIT ;  /* 0x000000000000794d */ /* 0x000fea0003800000 */
.L_x_8302:
        /* <DEDUP_REMOVED lines=11> */
.L_x_8314:
        /* <DEDUP_REMOVED lines=16> */
.L_x_8317:
[----:B------:R-:W-:-:S04]  /*b8d0*/  LOP3.LUT R2, R2, 0x80000000, RZ, 0xc0, !PT ;  /* 0x8000000002027812 */ /* 0x000fc800078ec0ff */
[----:B------:R-:W-:-:S04]  /*b8e0*/  SHF.R.U32.HI R3, RZ, 0x18, R2 ;  /* 0x00000018ff037819 */ /* 0x000fc80000011602 */
[----:B------:R-:W-:-:S04]  /*b8f0*/  LOP3.LUT R0, R0, R3, RZ, 0xfc, !PT ;  /* 0x0000000300007212 */ /* 0x000fc800078efcff */
[----:B------:R-:W-:Y:S02]  /*b900*/  PRMT R8, R0, 0x7610, R8 ;  /* 0x0000761000087816 */ /* 0x000fe40000000008 */
.L_x_8316:
[----:B------:R-:W-:Y:S05]  /*b910*/  BSYNC B0 ;  /* 0x0000000000007941 */ /* 0x000fea0003800000 */
.L_x_8315:
[----:B------:R-:W-:Y:S01]  /*b920*/  STG.E.U8 [R16.64], R8 ;  /* 0x0000000810007986 */ /* 0x000fe2000c101124 */
[----:B------:R-:W-:Y:S05]  /*b930*/  EXIT ;  /* 0x000000000000794d */ /* 0x000fea0003800000 */
.L_x_8313:
        /* <DEDUP_REMOVED lines=16> */
.L_x_8320:
[----:B------:R-:W-:-:S04]  /*ba40*/  LOP3.LUT R2, R2, 0x80000000, RZ, 0xc0, !PT ;  /* 0x8000000002027812 */ /* 0x000fc800078ec0ff */
[----:B------:R-:W-:-:S04]  /*ba50*/  SHF.R.U32.HI R3, RZ, 0x18, R2 ;  /* 0x00000018ff037819 */ /* 0x000fc80000011602 */
[----:B------:R-:W-:-:S04]  /*ba60*/  LOP3.LUT R0, R0, R3, RZ, 0xfc, !PT ;  /* 0x0000000300007212 */ /* 0x000fc800078efcff */
[----:B------:R-:W-:Y:S02]  /*ba70*/  PRMT R8, R0, 0x7610, R8 ;  /* 0x0000761000087816 */ /* 0x000fe40000000008 */
.L_x_8319:
[----:B------:R-:W-:Y:S05]  /*ba80*/  BSYNC B0 ;  /* 0x0000000000007941 */ /* 0x000fea0003800000 */
.L_x_8318:
[----:B------:R-:W-:Y:S01]  /*ba90*/  STG.E.U8 [R16.64], R8 ;  /* 0x0000000810007986 */ /* 0x000fe2000c101124 */
[----:B------:R-:W-:Y:S05]  /*baa0*/  EXIT ;  /* 0x000000000000794d */ /* 0x000fea0003800000 */
.L_x_8312:
        /* <DEDUP_REMOVED lines=21> */
.L_x_8295:
        /* <DEDUP_REMOVED lines=20> */
.L_x_8322:
[----:B------:R-:W1:Y:S02]  /*bd40*/  F2I.U64.TRUNC R2, R2 ;  /* 0x0000000200027311 */ /* 0x000e64000020d800 */
[----:B-1----:R-:W-:Y:S01]  /*bd50*/  STG.E.64 [R16.64], R2 ;  /* 0x0000000210007986 */ /* 0x002fe2000c101b24 */
[----:B------:R-:W-:Y:S05]  /*bd60*/  EXIT ;  /* 0x000000000000794d */ /* 0x000fea0003800000 */
.L_x_8321:
[----:B------:R-:W1:Y:S02]  /*bd70*/  F2I.FTZ.U32.TRUNC.NTZ R3, R2 ;  /* 0x0000000200037305 */ /* 0x000e64000021f000 */
[----:B-1----:R-:W-:Y:S01]  /*bd80*/  STG.E [R16.64], R3 ;  /* 0x0000000310007986 */ /* 0x002fe2000c101924 */
[----:B------:R-:W-:Y:S05]  /*bd90*/  EXIT ;  /* 0x000000000000794d */ /* 0x000fea0003800000 */
.L_x_8323:
        /* <DEDUP_REMOVED lines=14> */
.L_x_50566:


//--------------------- .text._ZN2at6native27unrolled_elementwise_kernelINS0_13BUnaryFunctorIfffZZZNS0_16fmod_kernel_cudaERNS_18TensorIteratorBaseEENKUlvE0_clEvENKUlvE0_clEvEUlffE_EESt5arrayIPcLm2EELi4E23TrivialOffsetCalculatorILi1EjESD_NS0_6memory12LoadWithCastILi1EEENSE_13StoreWithCastILi1EEEEEviT_T0_T2_T3_T4_T5_ --------------------------
	.section	.text._ZN2at6native27unrolled_elementwise_kernelINS0_13BUnaryFunctorIfffZZZNS0_16fmod_kernel_cudaERNS_18TensorIteratorBaseEENKUlvE0_clEvENKUlvE0_clEvEUlffE_EESt5arrayIPcLm2EELi4E23TrivialOffsetCalculatorILi1EjESD_NS0_6memory12LoadWithCastILi1EEENSE_13StoreWithCastILi1EEEEEviT_T0_T2_T3_T4_T5_,"ax",@progbits
	.sectioninfo	@"SHI_REGISTERS=30"
	.align	128
        .global         _ZN2at6native27unrolled_elementwise_kernelINS0_13BUnaryFunctorIfffZZZNS0_16fmod_kernel_cudaERNS_18TensorIteratorBaseEENKUlvE0_clEvENKUlvE0_clEvEUlffE_EESt5arrayIPcLm2EELi4E23TrivialOffsetCalculatorILi1EjESD_NS0_6memory12LoadWithCastILi1EEENSE_13StoreWithCastILi1EEEEEviT_T0_T2_T3_T4_T5_
        .type           _ZN2at6native27unrolled_elementwise_kernelINS0_13BUnaryFunctorIfffZZZNS0_16fmod_kernel_cudaERNS_18TensorIteratorBaseEENKUlvE0_clEvENKUlvE0_clEvEUlffE_EESt5arrayIPcLm2EELi4E23TrivialOffsetCalculatorILi1EjESD_NS0_6memory12LoadWithCastILi1EEENSE_13StoreWithCastILi1EEEEEviT_T0_T2_T3_T4_T5_,@function
        .size           _ZN2at6native27unrolled_elementwise_kernelINS0_13BUnaryFunctorIfffZZZNS0_16fmod_kernel_cudaERNS_18TensorIteratorBaseEENKUlvE0_clEvENKUlvE0_clEvEUlffE_EESt5arrayIPcLm2EELi4E23TrivialOffsetCalculatorILi1EjESD_NS0_6memory12LoadWithCastILi1EEENSE_13StoreWithCastILi1EEEEEviT_T0_T2_T3_T4_T5_,(.L_x_50567 - _ZN2at6native27unrolled_elementwise_kernelINS0_13BUnaryFunctorIfffZZZNS0_16fmod_kernel_cudaERNS_18TensorIteratorBaseEENKUlvE0_clEvENKUlvE0_clEvEUlffE_EESt5arrayIPcLm2EELi4E23TrivialOffsetCalculatorILi1EjESD_NS0_6memory12LoadWithCastILi1EEENSE_13StoreWithCastILi1EEEEEviT_T0_T2_T3_T4_T5_)
        .other          _ZN2at6native27unrolled_elementwise_kernelINS0_13BUnaryFunctorIfffZZZNS0_16fmod_kernel_cudaERNS_18TensorIteratorBaseEENKUlvE0_clEvENKUlvE0_clEvEUlffE_EESt5arrayIPcLm2EELi4E23TrivialOffsetCalculatorILi1EjESD_NS0_6memory12LoadWithCastILi1EEENSE_13StoreWithCastILi1EEEEEviT_T0_T2_T3_T4_T5_,@"STO_CUDA_ENTRY STV_DEFAULT"
_ZN2at6native27unrolled_elementwise_kernelINS0_13BUnaryFunctorIfffZZZNS0_16fmod_kernel_cudaERNS_18TensorIteratorBaseEENKUlvE0_clEvENKUlvE0_clEvEUlffE_EESt5arrayIPcLm2EELi4E23TrivialOffsetCalculatorILi1EjESD_NS0_6memory12LoadWithCastILi1EEENSE_13StoreWithCastILi1EEEEEviT_T0_T2_T3_T4_T5_:
.text._ZN2at6native27unrolled_elementwise_kernelINS0_13BUnaryFunctorIfffZZZNS0_16fmod_kernel_cudaERNS_18TensorIteratorBaseEENKUlvE0_clEvENKUlvE0_clEvEUlffE_EESt5arrayIPcLm2EELi4E23TrivialOffsetCalculatorILi1EjESD_NS0_6memory12LoadWithCastILi1EEENSE_13StoreWithCastILi1EEEEEviT_T0_T2_T3_T4_T5_:
[----:B------:R-:W-:Y:S02]  /*0000*/  IMAD.MOV.U32 R1, RZ, RZ, c[0x0][0x28] ;  /* 0x00000a00ff017624 */ /* 0x000fe400078e00ff */
[----:B------:R-:W0:Y:S01]  /*0010*/  S2R R17, SR_CTAID.X ;  /* 0x0000000000117919 */ /* 0x000e220000002500 */
[----:B------:R-:W-:Y:S01]  /*0020*/  IMAD.MOV.U32 R16, RZ, RZ, -0x200 ;  /* 0xfffffe00ff107424 */ /* 0x000fe200078e00ff */
[----:B------:R-:W1:Y:S01]  /*0030*/  LDC.U8 R19, c[0x0][0x184] ;  /* 0x00006100ff137b82 */ /* 0x000e620000000000 */
[----:B------:R-:W-:Y:S01]  /*0040*/  ULDC.64 UR36, c[0x0][0x118] ;  /* 0x0000460000247ab9 */ /* 0x000fe20000000a00 */
[----:B------:R-:W2:Y:S01]  /*0050*/  S2R R24, SR_TID.X ;  /* 0x0000000000187919 */ /* 0x000ea20000002100 */
[----:B------:R-:W-:Y:S01]  /*0060*/  BSSY B7, `(.L_x_8324) ;  /* 0x00000ea000077945 */ /* 0x000fe20003800000 */
[----:B------:R-:W-:Y:S02]  /*0070*/  IMAD.MOV.U32 R18, RZ, RZ, RZ ;  /* 0x000000ffff127224 */ /* 0x000fe400078e00ff */
[----:B------:R-:W-:Y:S02]  /*0080*/  IMAD.MOV.U32 R22, RZ, RZ, RZ ;  /* 0x000000ffff167224 */ /* 0x000fe400078e00ff */
[----:B0-----:R-:W-:-:S05]  /*0090*/  IMAD R16, R17, R16, c[0x0][0x160] ;  /* 0x0000580011107624 */ /* 0x001fca00078e0210 */
[----:B--2---:R-:W-:-:S13]  /*00a0*/  ISETP.GE.AND P0, PT, R24, R16, PT ;  /* 0x000000101800720c */ /* 0x004fda0003f06270 */
[----:B------:R-:W-:Y:S05]  /*00b0*/  @P0 BRA `(.L_x_8325) ;  /* 0x00000e4000000947 */ /* 0x000fea0003800000 */
[----:B-1----:R-:W-:Y:S01]  /*00c0*/  PRMT R0, R19, 0x9910, RZ ;  /* 0x0000991013007816 */ /* 0x002fe200000000ff */
        /* <DEDUP_REMOVED lines=18> */
.L_x_8330:
[----:B------:R-:W2:Y:S02]  /*01f0*/  LDG.E.U8 R2, [R2.64] ;  /* 0x0000002402027981 */ /* 0x000ea4000c1e1100 */
[----:B--2---:R0:W1:Y:S01]  /*0200*/  I2F.U16 R22, R2 ;  /* 0x0000000200167306 */ /* 0x0040620000101000 */
[----:B------:R-:W-:Y:S05]  /*0210*/  BRA `(.L_x_8332) ;  /* 0x00000cb000007947 */ /* 0x000fea0003800000 */
.L_x_8329:
        /* <DEDUP_REMOVED lines=9> */
.L_x_8334:
[----:B------:R-:W2:Y:S02]  /*02b0*/  LDG.E R2, [R2.64] ;  /* 0x0000002402027981 */ /* 0x000ea4000c1e1900 */
[----:B--2---:R0:W1:Y:S01]  /*02c0*/  I2F R22, R2 ;  /* 0x0000000200167306 */ /* 0x0040620000201400 */
[----:B------:R-:W-:Y:S05]  /*02d0*/  BRA `(.L_x_8332) ;  /* 0x00000bf000007947 */ /* 0x000fea0003800000 */
.L_x_8333:
[----:B------:R-:W2:Y:S02]  /*02e0*/  LDG.E.U16 R2, [R2.64] ;  /* 0x0000002402027981 */ /* 0x000ea4000c1e1500 */
[----:B--2---:R0:W1:Y:S01]  /*02f0*/  I2F.S16 R22, R2 ;  /* 0x0000000200167306 */ /* 0x0040620000101400 */
[----:B------:R-:W-:Y:S05]  /*0300*/  BRA `(.L_x_8332) ;  /* 0x00000bc000007947 */ /* 0x000fea0003800000 */
.L_x_8328:
        /* <DEDUP_REMOVED lines=8> */
.L_x_8336:
[----:B------:R-:W2:Y:S02]  /*0390*/  LDG.E.U16 R2, [R2.64] ;  /* 0x0000002402027981 */ /* 0x000ea4000c1e1500 */
[----:B--2---:R-:W-:Y:S01]  /*03a0*/  HADD2.F32 R22, -RZ, R2.H0_H0 ;  /* 0x20000002ff167230 */ /* 0x004fe20000004100 */
[----:B------:R-:W-:Y:S05]  /*03b0*/  BRA `(.L_x_8332) ;  /* 0x00000b1000007947 */ /* 0x000fea0003800000 */
.L_x_8335:
        /* <DEDUP_REMOVED lines=8> */
.L_x_8338:
[----:B------:R-:W2:Y:S02]  /*0440*/  LDG.E.U16 R2, [R2.64] ;  /* 0x0000002402027981 */ /* 0x000ea4000c1e1500 */
[----:B--2---:R-:W-:Y:S01]  /*0450*/  HADD2.F32 R22, -RZ, R2.H0_H0 ;  /* 0x20000002ff167230 */ /* 0x004fe20000004100 */
[----:B------:R-:W-:Y:S05]  /*0460*/  BRA `(.L_x_8332) ;  /* 0x00000a6000007947 */ /* 0x000fea0003800000 */
.L_x_8337:
[----:B------:R-:W2:Y:S02]  /*0470*/  LDG.E.64 R2, [R2.64] ;  /* 0x0000002402027981 */ /* 0x000ea4000c1e1b00 */
[----:B--2---:R-:W0:Y:S01]  /*0480*/  F2F.F32.F64 R22, R2 ;  /* 0x0000000200167310 */ /* 0x004e220000301000 */
[----:B------:R-:W0:-:S14]  /*0490*/  DSETP.GEU.AND P0, PT, |R2|, c[0x2][0x0], PT ;  /* 0x008000000200762a */ /* 0x000e1c0003f0e200 */
[----:B0-----:R-:W-:Y:S01]  /*04a0*/  @!P0 FMUL R22, R22, 1.175494350822287508e-38 ;  /* 0x0080000016168820 */ /* 0x001fe20000400000 */
[----:B------:R-:W-:Y:S05]  /*04b0*/  BRA `(.L_x_8332) ;  /* 0x00000a1000007947 */ /* 0x000fea0003800000 */
.L_x_8327:
        /* <DEDUP_REMOVED lines=12> */
.L_x_8341:
[----:B------:R-:W2:Y:S02]  /*0580*/  LDG.E.64 R2, [R2.64] ;  /* 0x0000002402027981 */ /* 0x000ea4000c1e1b00 */
[----:B--2---:R-:W0:Y:S01]  /*0590*/  F2F.F32.F64 R22, R2 ;  /* 0x0000000200167310 */ /* 0x004e220000301000 */
[----:B------:R-:W0:-:S14]  /*05a0*/  DSETP.GEU.AND P0, PT, |R2|, c[0x2][0x0], PT ;  /* 0x008000000200762a */ /* 0x000e1c0003f0e200 */
[----:B0-----:R-:W-:Y:S01]  /*05b0*/  @!P0 FMUL R22, R22, 1.175494350822287508e-38 ;  /* 0x0080000016168820 */ /* 0x001fe20000400000 */
[----:B------:R-:W-:Y:S05]  /*05c0*/  BRA `(.L_x_8332) ;  /* 0x0000090000007947 */ /* 0x000fea0003800000 */
.L_x_8340:
        /* <DEDUP_REMOVED lines=26> */
.L_x_8343:
        /* <DEDUP_REMOVED lines=12> */
[----:B------:R-:W-:Y:S01]  /*0830*/  LOP3.LUT R22, R22, 0x80000000, R3, 0xf8, !PT ;  /* 0x8000000016167812 */ /* 0x000fe200078ef803 */
[----:B------:R-:W-:Y:S05]  /*0840*/  BRA `(.L_x_8332) ;  /* 0x0000068000007947 */ /* 0x000fea0003800000 */
.L_x_8342:
[----:B------:R-:W2:Y:S02]  /*0850*/  LDG.E.U16 R2, [R2.64] ;  /* 0x0000002402027981 */ /* 0x000ea4000c1e1500 */
[----:B--2---:R-:W-:Y:S01]  /*0860*/  PRMT R22, RZ, 0x5410, R2 ;  /* 0x00005410ff167816 */ /* 0x004fe20000000002 */
[----:B------:R-:W-:Y:S05]  /*0870*/  BRA `(.L_x_8332) ;  /* 0x0000065000007947 */ /* 0x000fea0003800000 */
.L_x_8339:
        /* <DEDUP_REMOVED lines=11> */
.L_x_8346:
        /* <DEDUP_REMOVED lines=20> */
.L_x_8348:
[----:B------:R-:W-:Y:S05]  /*0a70*/  BSYNC B0 ;  /* 0x0000000000007941 */ /* 0x000fea0003800000 */
.L_x_8347:
[----:B------:R-:W-:Y:S01]  /*0a80*/  IMAD.SHL.U32 R2, R2, 0x100000, RZ ;  /* 0x0010000002027824 */ /* 0x000fe200078e00ff */
[----:B------:R-:W-:-:S04]  /*0a90*/  LEA R3, R0, 0x3b800000, 0x17 ;  /* 0x3b80000000037811 */ /* 0x000fc800078eb8ff */
[----:B------:R-:W-:Y:S01]  /*0aa0*/  LOP3.LUT R22, R3, R2, R22, 0xfe, !PT ;  /* 0x0000000203167212 */ /* 0x000fe200078efe16 */
[----:B------:R-:W-:Y:S05]  /*0ab0*/  BRA `(.L_x_8332) ;  /* 0x0000041000007947 */ /* 0x000fea0003800000 */
.L_x_8345:
        /* <DEDUP_REMOVED lines=20> */
.L_x_8350:
[----:B------:R-:W-:Y:S05]  /*0c00*/  BSYNC B0 ;  /* 0x0000000000007941 */ /* 0x000fea0003800000 */
.L_x_8349:
[----:B------:R-:W-:Y:S01]  /*0c10*/  IMAD.SHL.U32 R2, R2, 0x200000, RZ ;  /* 0x0020000002027824 */ /* 0x000fe200078e00ff */
[----:B------:R-:W-:-:S04]  /*0c20*/  LEA R3, R0, 0x37800000, 0x17 ;  /* 0x3780000000037811 */ /* 0x000fc800078eb8ff */
[----:B------:R-:W-:Y:S01]  /*0c30*/  LOP3.LUT R22, R3, R2, R22, 0xfe, !PT ;  /* 0x0000000203167212 */ /* 0x000fe200078efe16 */
[----:B------:R-:W-:Y:S05]  /*0c40*/  BRA `(.L_x_8332) ;  /* 0x0000028000007947 */ /* 0x000fea0003800000 */
.L_x_8344:
        /* <DEDUP_REMOVED lines=14> */
.L_x_8331:
        /* <DEDUP_REMOVED lines=21> */
.L_x_8352:
[----:B------:R-:W2:Y:S02]  /*0e80*/  LDG.E.64 R22, [R2.64] ;  /* 0x0000002402167981 */ /* 0x000ea4000c1e1b00 */
[----:B--2---:R0:W1:Y:S01]  /*0e90*/  I2F.U64 R22, R22 ;  /* 0x0000001600167312 */ /* 0x0040620000301000 */
[----:B------:R-:W-:Y:S05]  /*0ea0*/  BRA `(.L_x_8332) ;  /* 0x0000002000007947 */ /* 0x000fea0003800000 */
.L_x_8351:
[----:B------:R-:W2:Y:S02]  /*0eb0*/  LDG.E R2, [R2.64] ;  /* 0x0000002402027981 */ /* 0x000ea4000c1e1900 */
[----:B--2---:R0:W1:Y:S02]  /*0ec0*/  I2F.U32 R22, R2 ;  /* 0x0000000200167306 */ /* 0x0040640000201000 */
.L_x_8332:
[----:B------:R-:W-:Y:S05]  /*0ed0*/  BSYNC B6 ;  /* 0x0000000000067941 */ /* 0x000fea0003800000 */
.L_x_8326:
[----:B------:R-:W2:Y:S02]  /*0ee0*/  S2R R24, SR_TID.X ;  /* 0x0000000000187919 */ /* 0x000ea40000002100 */
[----:B--2---:R-:W-:Y:S02]  /*0ef0*/  IADD3 R24, R24, 0x80, RZ ;  /* 0x0000008018187810 */ /* 0x004fe40007ffe0ff */
.L_x_8325:
[----:B-1----:R-:W-:Y:S05]  /*0f00*/  BSYNC B7 ;  /* 0x0000000000077941 */ /* 0x002fea0003800000 */
.L_x_8324:
[----:B------:R-:W-:Y:S01]  /*0f10*/  ISETP.GE.AND P0, PT, R24, R16, PT ;  /* 0x000000101800720c */ /* 0x000fe20003f06270 */
[----:B------:R-:W-:-:S12]  /*0f20*/  BSSY B7, `(.L_x_8353) ;  /* 0x00000e5000077945 */ /* 0x000fd80003800000 */
[----:B------:R-:W-:Y:S05]  /*0f30*/  @P0 BRA `(.L_x_8354) ;  /* 0x00000e3000000947 */ /* 0x000fea0003800000 */
[----:B------:R-:W-:Y:S01]  /*0f40*/  IMAD R0, R17, 0x200, R24 ;  /* 0x0000020011007824 */ /* 0x000fe200078e0218 */
[----:B0-----:R-:W-:Y:S01]  /*0f50*/  PRMT R3, R19, 0x9910, RZ ;  /* 0x0000991013037816 */ /* 0x001fe200000000ff */
[----:B------:R-:W-:Y:S02]  /*0f60*/  BSSY B6, `(.L_x_8355) ;  /* 0x00000df000067945 */ /* 0x000fe40003800000 */
        /* <DEDUP_REMOVED lines=17> */
.L_x_8359:
[----:B------:R-:W2:Y:S02]  /*1080*/  LDG.E.U8 R2, [R2.64] ;  /* 0x0000002402027981 */ /* 0x000ea4000c1e1100 */
[----:B--2---:R0:W1:Y:S01]  /*1090*/  I2F.U16 R18, R2 ;  /* 0x0000000200127306 */ /* 0x0040620000101000 */
[----:B------:R-:W-:Y:S05]  /*10a0*/  BRA `(.L_x_8361) ;  /* 0x00000ca000007947 */ /* 0x000fea0003800000 */
.L_x_8358:
        /* <DEDUP_REMOVED lines=9> */
.L_x_8363:
[----:B------:R-:W2:Y:S02]  /*1140*/  LDG.E R2, [R2.64] ;  /* 0x0000002402027981 */ /* 0x000ea4000c1e1900 */
[----:B--2---:R0:W1:Y:S01]  /*1150*/  I2F R18, R2 ;  /* 0x0000000200127306 */ /* 0x0040620000201400 */
[----:B------:R-:W-:Y:S05]  /*1160*/  BRA `(.L_x_8361) ;  /* 0x00000be000007947 */ /* 0x000fea0003800000 */
.L_x_8362:
[----:B------:R-:W2:Y:S02]  /*1170*/  LDG.E.U16 R2, [R2.64] ;  /* 0x0000002402027981 */ /* 0x000ea4000c1e1500 */
[----:B--2---:R0:W1:Y:S01]  /*1180*/  I2F.S16 R18, R2 ;  /* 0x0000000200127306 */ /* 0x0040620000101400 */
[----:B------:R-:W-:Y:S05]  /*1190*/  BRA `(.L_x_8361) ;  /* 0x00000bb000007947 */ /* 0x000fea0003800000 */
.L_x_8357:
        /* <DEDUP_REMOVED lines=8> */
.L_x_8365:
[----:B------:R-:W2:Y:S02]  /*1220*/  LDG.E.U16 R2, [R2.64] ;  /* 0x0000002402027981 */ /* 0x000ea4000c1e1500 */
[----:B--2---:R-:W-:Y:S01]  /*1230*/  HADD2.F32 R18, -RZ, R2.H0_H0 ;  /* 0x20000002ff127230 */ /* 0x004fe20000004100 */
[----:B------:R-:W-:Y:S05]  /*1240*/  BRA `(.L_x_8361) ;  /* 0x00000b0000007947 */ /* 0x000fea0003800000 */
.L_x_8364:
        /* <DEDUP_REMOVED lines=8> */
.L_x_8367:
[----:B------:R-:W2:Y:S02]  /*12d0*/  LDG.E.U16 R2, [R2.64] ;  /* 0x0000002402027981 */ /* 0x000ea4000c1e1500 */
[----:B--2---:R-:W-:Y:S01]  /*12e0*/  HADD2.F32 R18, -RZ, R2.H0_H0 ;  /* 0x20000002ff127230 */ /* 0x004fe20000004100 */
[----:B------:R-:W-:Y:S05]  /*12f0*/  BRA `(.L_x_8361) ;  /* 0x00000a5000007947 */ /* 0x000fea0003800000 */
.L_x_8366:
[----:B------:R-:W2:Y:S02]  /*1300*/  LDG.E.64 R2, [R2.64] ;  /* 0x0000002402027981 */ /* 0x000ea4000c1e1b00 */
[----:B--2---:R-:W0:Y:S01]  /*1310*/  F2F.F32.F64 R18, R2 ;  /* 0x0000000200127310 */ /* 0x004e220000301000 */
[----:B------:R-:W0:-:S14]  /*1320*/  DSETP.GEU.AND P0, PT, |R2|, c[0x2][0x0], PT ;  /* 0x008000000200762a */ /* 0x000e1c0003f0e200 */
[----:B0-----:R-:W-:Y:S01]  /*1330*/  @!P0 FMUL R18, R18, 1.175494350822287508e-38 ;  /* 0x0080000012128820 */ /* 0x001fe20000400000 */
[----:B------:R-:W-:Y:S05]  /*1340*/  BRA `(.L_x_8361) ;  /* 0x00000a0000007947 */ /* 0x000fea0003800000 */
.L_x_8356:
        /* <DEDUP_REMOVED lines=12> */
.L_x_8370:
[----:B------:R-:W2:Y:S02]  /*1410*/  LDG.E.64 R2, [R2.64] ;  /* 0x0000002402027981 */ /* 0x000ea4000c1e1b00 */
[----:B--2---:R-:W0:Y:S01]  /*1420*/  F2F.F32.F64 R18, R2 ;  /* 0x0000000200127310 */ /* 0x004e220000301000 */
[----:B------:R-:W0:-:S14]  /*1430*/  DSETP.GEU.AND P0, PT, |R2|, c[0x2][0x0], PT ;  /* 0x008000000200762a */ /* 0x000e1c0003f0e200 */
[----:B0-----:R-:W-:Y:S01]  /*1440*/  @!P0 FMUL R18, R18, 1.175494350822287508e-38 ;  /* 0x0080000012128820 */ /* 0x001fe20000400000 */
[----:B------:R-:W-:Y:S05]  /*1450*/  BRA `(.L_x_8361) ;  /* 0x000008f000007947 */ /* 0x000fea0003800000 */
.L_x_8369:
        /* <DEDUP_REMOVED lines=26> */
.L_x_8372:
        /* <DEDUP_REMOVED lines=13> */
.L_x_8371:
[----:B------:R-:W2:Y:S02]  /*16d0*/  LDG.E.U16 R2, [R2.64] ;  /* 0x0000002402027981 */ /* 0x000ea4000c1e1500 */
[----:B--2---:R-:W-:Y:S01]  /*16e0*/  PRMT R18, RZ, 0x5410, R2 ;  /* 0x00005410ff127816 */ /* 0x004fe20000000002 */
[----:B------:R-:W-:Y:S05]  /*16f0*/  BRA `(.L_x_8361) ;  /* 0x0000065000007947 */ /* 0x000fea0003800000 */
.L_x_8368:
        /* <DEDUP_REMOVED lines=11> */
.L_x_8375:
        /* <DEDUP_REMOVED lines=20> */
.L_x_8377:
[----:B------:R-:W-:Y:S05]  /*18f0*/  BSYNC B0 ;  /* 0x0000000000007941 */ /* 0x000fea0003800000 */
.L_x_8376:
[----:B------:R-:W-:Y:S01]  /*1900*/  IMAD.SHL.U32 R2, R2, 0x100000, RZ ;  /* 0x0010000002027824 */ /* 0x000fe200078e00ff */
[----:B------:R-:W-:-:S04]  /*1910*/  LEA R3, R0, 0x3b800000, 0x17 ;  /* 0x3b80000000037811 */ /* 0x000fc800078eb8ff */
[----:B------:R-:W-:Y:S01]  /*1920*/  LOP3.LUT R18, R3, R2, R18, 0xfe, !PT ;  /* 0x0000000203127212 */ /* 0x000fe200078efe12 */
[----:B------:R-:W-:Y:S05]  /*1930*/  BRA `(.L_x_8361) ;  /* 0x0000041000007947 */ /* 0x000fea0003800000 */
.L_x_8374:
        /* <DEDUP_REMOVED lines=20> */
.L_x_8379:
[----:B------:R-:W-:Y:S05]  /*1a80*/  BSYNC B0 ;  /* 0x0000000000007941 */ /* 0x000fea0003800000 */
.L_x_8378:
[----:B------:R-:W-:Y:S01]  /*1a90*/  IMAD.SHL.U32 R2, R2, 0x200000, RZ ;  /* 0x0020000002027824 */ /* 0x000fe200078e00ff */
[----:B------:R-:W-:-:S04]  /*1aa0*/  LEA R3, R0, 0x37800000, 0x17 ;  /* 0x3780000000037811 */ /* 0x000fc800078eb8ff */
[----:B------:R-:W-:Y:S01]  /*1ab0*/  LOP3.LUT R18, R3, R2, R18, 0xfe, !PT ;  /* 0x0000000203127212 */ /* 0x000fe200078efe12 */
[----:B------:R-:W-:Y:S05]  /*1ac0*/  BRA `(.L_x_8361) ;  /* 0x0000028000007947 */ /* 0x000fea0003800000 */
.L_x_8373:
        /* <DEDUP_REMOVED lines=14> */
.L_x_8360:
        /* <DEDUP_REMOVED lines=19> */
[----:B------:R-:W-:Y:S01]  /*1ce0*/  IMAD.MOV.U32 R18, RZ, RZ, RZ ;  /* 0x000000ffff127224 */ /* 0x000fe200078e00ff */
[----:B------:R-:W-:Y:S05]  /*1cf0*/  BRA `(.L_x_8361) ;  /* 0x0000005000007947 */ /* 0x000fea0003800000 */
.L_x_8381:
[----:B------:R-:W2:Y:S02]  /*1d00*/  LDG.E.64 R2, [R2.64] ;  /* 0x0000002402027981 */ /* 0x000ea4000c1e1b00 */
[----:B--2---:R0:W1:Y:S01]  /*1d10*/  I2F.U64 R18, R2 ;  /* 0x0000000200127312 */ /* 0x0040620000301000 */
[----:B------:R-:W-:Y:S05]  /*1d20*/  BRA `(.L_x_8361) ;  /* 0x0000002000007947 */ /* 0x000fea0003800000 */
.L_x_8380:
[----:B------:R-:W2:Y:S02]  /*1d30*/  LDG.E R2, [R2.64] ;  /* 0x0000002402027981 */ /* 0x000ea4000c1e1900 */
[----:B--2---:R0:W1:Y:S02]  /*1d40*/  I2F.U32 R18, R2 ;  /* 0x0000000200127306 */ /* 0x0040640000201000 */
.L_x_8361:
[----:B------:R-:W-:Y:S05]  /*1d50*/  BSYNC B6 ;  /* 0x0000000000067941 */ /* 0x000fea0003800000 */
.L_x_8355:
[----:B------:R-:W-:Y:S02]  /*1d60*/  IADD3 R24, R24, 0x80, RZ ;  /* 0x0000008018187810 */ /* 0x000fe40007ffe0ff */
.L_x_8354:
[----:B------:R-:W-:Y:S05]  /*1d70*/  BSYNC B7 ;  /* 0x0000000000077941 */ /* 0x000fea0003800000 */
.L_x_8353:
[----:B------:R-:W-:Y:S01]  /*1d80*/  ISETP.GE.AND P0, PT, R24, R16, PT ;  /* 0x000000101800720c */ /* 0x000fe20003f06270 */
[----:B------:R-:W-:Y:S01]  /*1d90*/  BSSY B7, `(.L_x_8382) ;  /* 0x00000e7000077945 */ /* 0x000fe20003800000 */
[----:B0-----:R-:W-:Y:S02]  /*1da0*/  IMAD.MOV.U32 R23, RZ, RZ, RZ ;  /* 0x000000ffff177224 */ /* 0x001fe400078e00ff */
[----:B------:R-:W-:-:S09]  /*1db0*/  IMAD.MOV.U32 R26, RZ, RZ, RZ ;  /* 0x000000ffff1a7224 */ /* 0x000fd200078e00ff */
[----:B------:R-:W-:Y:S05]  /*1dc0*/  @P0 BRA `(.L_x_8383) ;  /* 0x00000e3000000947 */ /* 0x000fea0003800000 */
[----:B------:R-:W-:Y:S01]  /*1dd0*/  IMAD R0, R17, 0x200, R24 ;  /* 0x0000020011007824 */ /* 0x000fe200078e0218 */
[----:B------:R-:W-:Y:S01]  /*1de0*/  PRMT R3, R19, 0x9910, RZ ;  /* 0x0000991013037816 */ /* 0x000fe200000000ff */
        /* <DEDUP_REMOVED lines=18> */
.L_x_8388:
[----:B------:R-:W2:Y:S02]  /*1f10*/  LDG.E.U8 R2, [R2.64] ;  /* 0x0000002402027981 */ /* 0x000ea4000c1e1100 */
[----:B--2---:R0:W2:Y:S01]  /*1f20*/  I2F.U16 R26, R2 ;  /* 0x00000002001a7306 */ /* 0x0040a20000101000 */
[----:B------:R-:W-:Y:S05]  /*1f30*/  BRA `(.L_x_8390) ;  /* 0x00000ca000007947 */ /* 0x000fea0003800000 */
.L_x_8387:
        /* <DEDUP_REMOVED lines=9> */
.L_x_8392:
[----:B------:R-:W2:Y:S02]  /*1fd0*/  LDG.E R2, [R2.64] ;  /* 0x0000002402027981 */ /* 0x000ea4000c1e1900 */
[----:B--2---:R0:W2:Y:S01]  /*1fe0*/  I2F R26, R2 ;  /* 0x00000002001a7306 */ /* 0x0040a20000201400 */
[----:B------:R-:W-:Y:S05]  /*1ff0*/  BRA `(.L_x_8390) ;  /* 0x00000be000007947 */ /* 0x000fea0003800000 */
.L_x_8391:
[----:B------:R-:W2:Y:S02]  /*2000*/  LDG.E.U16 R2, [R2.64] ;  /* 0x0000002402027981 */ /* 0x000ea4000c1e1500 */
[----:B--2---:R0:W2:Y:S01]  /*2010*/  I2F.S16 R26, R2 ;  /* 0x00000002001a7306 */ /* 0x0040a20000101400 */
[----:B------:R-:W-:Y:S05]  /*2020*/  BRA `(.L_x_8390) ;  /* 0x00000bb000007947 */ /* 0x000fea0003800000 */
.L_x_8386:
        /* <DEDUP_REMOVED lines=8> */
.L_x_8394:
[----:B------:R-:W2:Y:S02]  /*20b0*/  LDG.E.U16 R2, [R2.64] ;  /* 0x0000002402027981 */ /* 0x000ea4000c1e1500 */
[----:B--2---:R-:W-:Y:S01]  /*20c0*/  HADD2.F32 R26, -RZ, R2.H0_H0 ;  /* 0x20000002ff1a7230 */ /* 0x004fe20000004100 */
[----:B------:R-:W-:Y:S05]  /*20d0*/  BRA `(.L_x_8390) ;  /* 0x00000b0000007947 */ /* 0x000fea0003800000 */
.L_x_8393:
        /* <DEDUP_REMOVED lines=8> */
.L_x_8396:
[----:B------:R-:W2:Y:S02]  /*2160*/  LDG.E.U16 R2, [R2.64] ;  /* 0x0000002402027981 */ /* 0x000ea4000c1e1500 */
[----:B--2---:R-:W-:Y:S01]  /*2170*/  HADD2.F32 R26, -RZ, R2.H0_H0 ;  /* 0x20000002ff1a7230 */ /* 0x004fe20000004100 */
[----:B------:R-:W-:Y:S05]  /*2180*/  BRA `(.L_x_8390) ;  /* 0x00000a5000007947 */ /* 0x000fea0003800000 */
.L_x_8395:
[----:B------:R-:W2:Y:S02]  /*2190*/  LDG.E.64 R2, [R2.64] ;  /* 0x0000002402027981 */ /* 0x000ea4000c1e1b00 */
[----:B--2---:R-:W0:Y:S01]  /*21a0*/  F2F.F32.F64 R26, R2 ;  /* 0x00000002001a7310 */ /* 0x004e220000301000 */
[----:B------:R-:W0:-:S14]  /*21b0*/  DSETP.GEU.AND P0, PT, |R2|, c[0x2][0x0], PT ;  /* 0x008000000200762a */ /* 0x000e1c0003f0e200 */
[----:B0-----:R-:W-:Y:S01]  /*21c0*/  @!P0 FMUL R26, R26, 1.175494350822287508e-38 ;  /* 0x008000001a1a8820 */ /* 0x001fe20000400000 */
[----:B------:R-:W-:Y:S05]  /*21d0*/  BRA `(.L_x_8390) ;  /* 0x00000a0000007947 */ /* 0x000fea0003800000 */
.L_x_8385:
        /* <DEDUP_REMOVED lines=12> */
.L_x_8399:
[----:B------:R-:W2:Y:S02]  /*22a0*/  LDG.E.64 R2, [R2.64] ;  /* 0x0000002402027981 */ /* 0x000ea4000c1e1b00 */
[----:B--2---:R-:W0:Y:S01]  /*22b0*/  F2F.F32.F64 R26, R2 ;  /* 0x00000002001a7310 */ /* 0x004e220000301000 */
[----:B------:R-:W0:-:S14]  /*22c0*/  DSETP.GEU.AND P0, PT, |R2|, c[0x2][0x0], PT ;  /* 0x008000000200762a */ /* 0x000e1c0003f0e200 */
[----:B0-----:R-:W-:Y:S01]  /*22d0*/  @!P0 FMUL R26, R26, 1.175494350822287508e-38 ;  /* 0x008000001a1a8820 */ /* 0x001fe20000400000 */
[----:B------:R-:W-:Y:S05]  /*22e0*/  BRA `(.L_x_8390) ;  /* 0x000008f000007947 */ /* 0x000fea0003800000 */
.L_x_8398:
        /* <DEDUP_REMOVED lines=26> */
.L_x_8401:
        /* <DEDUP_REMOVED lines=13> */
.L_x_8400:
[----:B------:R-:W2:Y:S02]  /*2560*/  LDG.E.U16 R2, [R2.64] ;  /* 0x0000002402027981 */ /* 0x000ea4000c1e1500 */
[----:B--2---:R-:W-:Y:S01]  /*2570*/  PRMT R26, RZ, 0x5410, R2 ;  /* 0x00005410ff1a7816 */ /* 0x004fe20000000002 */
[----:B------:R-:W-:Y:S05]  /*2580*/  BRA `(.L_x_8390) ;  /* 0x0000065000007947 */ /* 0x000fea0003800000 */
.L_x_8397:
        /* <DEDUP_REMOVED lines=11> */
.L_x_8404:
        /* <DEDUP_REMOVED lines=20> */
.L_x_8406:
[----:B------:R-:W-:Y:S05]  /*2780*/  BSYNC B0 ;  /* 0x0000000000007941 */ /* 0x000fea0003800000 */
.L_x_8405:
[----:B------:R-:W-:Y:S01]  /*2790*/  IMAD.SHL.U32 R2, R2, 0x100000, RZ ;  /* 0x0010000002027824 */ /* 0x000fe200078e00ff */
[----:B------:R-:W-:-:S04]  /*27a0*/  LEA R3, R0, 0x3b800000, 0x17 ;  /* 0x3b80000000037811 */ /* 0x000fc800078eb8ff */
[----:B------:R-:W-:Y:S01]  /*27b0*/  LOP3.LUT R26, R3, R2, R26, 0xfe, !PT ;  /* 0x00000002031a7212 */ /* 0x000fe200078efe1a */
[----:B------:R-:W-:Y:S05]  /*27c0*/  BRA `(.L_x_8390) ;  /* 0x0000041000007947 */ /* 0x000fea0003800000 */
.L_x_8403:
        /* <DEDUP_REMOVED lines=20> */
.L_x_8408:
[----:B------:R-:W-:Y:S05]  /*2910*/  BSYNC B0 ;  /* 0x0000000000007941 */ /* 0x000fea0003800000 */
.L_x_8407:
[----:B------:R-:W-:Y:S01]  /*2920*/  IMAD.SHL.U32 R2, R2, 0x200000, RZ ;  /* 0x0020000002027824 */ /* 0x000fe200078e00ff */
[----:B------:R-:W-:-:S04]  /*2930*/  LEA R3, R0, 0x37800000, 0x17 ;  /* 0x3780000000037811 */ /* 0x000fc800078eb8ff */
[----:B------:R-:W-:Y:S01]  /*2940*/  LOP3.LUT R26, R3, R2, R26, 0xfe, !PT ;  /* 0x00000002031a7212 */ /* 0x000fe200078efe1a */
[----:B------:R-:W-:Y:S05]  /*2950*/  BRA `(.L_x_8390) ;  /* 0x0000028000007947 */ /* 0x000fea0003800000 */
.L_x_8402:
        /* <DEDUP_REMOVED lines=14> */
.L_x_8389:
        /* <DEDUP_REMOVED lines=21> */
.L_x_8410:
[----:B------:R-:W2:Y:S02]  /*2b90*/  LDG.E.64 R26, [R2.64] ;  /* 0x00000024021a7981 */ /* 0x000ea4000c1e1b00 */
[----:B--2---:R0:W2:Y:S01]  /*2ba0*/  I2F.U64 R26, R26 ;  /* 0x0000001a001a7312 */ /* 0x0040a20000301000 */
[----:B------:R-:W-:Y:S05]  /*2bb0*/  BRA `(.L_x_8390) ;  /* 0x0000002000007947 */ /* 0x000fea0003800000 */
.L_x_8409:
[----:B------:R-:W2:Y:S02]  /*2bc0*/  LDG.E R2, [R2.64] ;  /* 0x0000002402027981 */ /* 0x000ea4000c1e1900 */
[----:B--2---:R0:W2:Y:S02]  /*2bd0*/  I2F.U32 R26, R2 ;  /* 0x00000002001a7306 */ /* 0x0040a40000201000 */
.L_x_8390:
[----:B------:R-:W-:Y:S05]  /*2be0*/  BSYNC B6 ;  /* 0x0000000000067941 */ /* 0x000fea0003800000 */
.L_x_8384:
[----:B------:R-:W-:Y:S02]  /*2bf0*/  IADD3 R24, R24, 0x80, RZ ;  /* 0x0000008018187810 */ /* 0x000fe40007ffe0ff */
.L_x_8383:
[----:B------:R-:W-:Y:S05]  /*2c00*/  BSYNC B7 ;  /* 0x0000000000077941 */ /* 0x000fea0003800000 */
.L_x_8382:
        /* <DEDUP_REMOVED lines=21> */
.L_x_8416:
[----:B------:R-:W3:Y:S02]  /*2d60*/  LDG.E.U8 R2, [R2.64] ;  /* 0x0000002402027981 */ /* 0x000ee4000c1e1100 */
[----:B---3--:R0:W3:Y:S01]  /*2d70*/  I2F.U16 R23, R2 ;  /* 0x0000000200177306 */ /* 0x0080e20000101000 */
[----:B------:R-:W-:Y:S05]  /*2d80*/  BRA `(.L_x_8412) ;  /* 0x00000c7000007947 */ /* 0x000fea0003800000 */
.L_x_8415:
        /* <DEDUP_REMOVED lines=9> */
.L_x_8419:
[----:B------:R-:W3:Y:S02]  /*2e20*/  LDG.E R2, [R2.64] ;  /* 0x0000002402027981 */ /* 0x000ee4000c1e1900 */
[----:B---3--:R0:W3:Y:S01]  /*2e30*/  I2F R23, R2 ;  /* 0x0000000200177306 */ /* 0x0080e20000201400 */
[----:B------:R-:W-:Y:S05]  /*2e40*/  BRA `(.L_x_8412) ;  /* 0x00000bb000007947 */ /* 0x000fea0003800000 */
.L_x_8418:
[----:B------:R-:W3:Y:S02]  /*2e50*/  LDG.E.U16 R2, [R2.64] ;  /* 0x0000002402027981 */ /* 0x000ee4000c1e1500 */
[----:B---3--:R0:W3:Y:S01]  /*2e60*/  I2F.S16 R23, R2 ;  /* 0x0000000200177306 */ /* 0x0080e20000101400 */
[----:B------:R-:W-:Y:S05]  /*2e70*/  BRA `(.L_x_8412) ;  /* 0x00000b8000007947 */ /* 0x000fea0003800000 */
.L_x_8414:
        /* <DEDUP_REMOVED lines=8> */
.L_x_8421:
[----:B------:R-:W3:Y:S02]  /*2f00*/  LDG.E.U16 R2, [R2.64] ;  /* 0x0000002402027981 */ /* 0x000ee4000c1e1500 */
[----:B---3--:R-:W-:Y:S01]  /*2f10*/  HADD2.F32 R23, -RZ, R2.H0_H0 ;  /* 0x20000002ff177230 */ /* 0x008fe20000004100 */
[----:B------:R-:W-:Y:S05]  /*2f20*/  BRA `(.L_x_8412) ;  /* 0x00000ad000007947 */ /* 0x000fea0003800000 */
.L_x_8420:
        /* <DEDUP_REMOVED lines=8> */
.L_x_8423:
[----:B------:R-:W3:Y:S02]  /*2fb0*/  LDG.E.U16 R2, [R2.64] ;  /* 0x0000002402027981 */ /* 0x000ee4000c1e1500 */
[----:B---3--:R-:W-:Y:S01]  /*2fc0*/  HADD2.F32 R23, -RZ, R2.H0_H0 ;  /* 0x20000002ff177230 */ /* 0x008fe20000004100 */
[----:B------:R-:W-:Y:S05]  /*2fd0*/  BRA `(.L_x_8412) ;  /* 0x00000a2000007947 */ /* 0x000fea0003800000 */
.L_x_8422:
[----:B------:R-:W3:Y:S02]  /*2fe0*/  LDG.E.64 R2, [R2.64] ;  /* 0x0000002402027981 */ /* 0x000ee4000c1e1b00 */
[----:B---3--:R-:W0:Y:S01]  /*2ff0*/  F2F.F32.F64 R23, R2 ;  /* 0x0000000200177310 */ /* 0x008e220000301000 */
[----:B------:R-:W0:-:S14]  /*3000*/  DSETP.GEU.AND P0, PT, |R2|, c[0x2][0x0], PT ;  /* 0x008000000200762a */ /* 0x000e1c0003f0e200 */
[----:B0-----:R-:W-:Y:S01]  /*3010*/  @!P0 FMUL R23, R23, 1.175494350822287508e-38 ;  /* 0x0080000017178820 */ /* 0x001fe20000400000 */
[----:B------:R-:W-:Y:S05]  /*3020*/  BRA `(.L_x_8412) ;  /* 0x000009d000007947 */ /* 0x000fea0003800000 */
.L_x_8413:
        /* <DEDUP_REMOVED lines=12> */
.L_x_8426:
[----:B------:R-:W3:Y:S02]  /*30f0*/  LDG.E.64 R2, [R2.64] ;  /* 0x0000002402027981 */ /* 0x000ee4000c1e1b00 */
[----:B---3--:R-:W0:Y:S01]  /*3100*/  F2F.F32.F64 R23, R2 ;  /* 0x0000000200177310 */ /* 0x008e220000301000 */
[----:B------:R-:W0:-:S14]  /*3110*/  DSETP.GEU.AND P0, PT, |R2|, c[0x2][0x0], PT ;  /* 0x008000000200762a */ /* 0x000e1c0003f0e200 */
[----:B0-----:R-:W-:Y:S01]  /*3120*/  @!P0 FMUL R23, R23, 1.175494350822287508e-38 ;  /* 0x0080000017178820 */ /* 0x001fe20000400000 */
[----:B------:R-:W-:Y:S05]  /*3130*/  BRA `(.L_x_8412) ;  /* 0x000008c000007947 */ /* 0x000fea0003800000 */
.L_x_8425:
        /* <DEDUP_REMOVED lines=26> */
.L_x_8428:
        /* <DEDUP_REMOVED lines=13> */
.L_x_8427:
[----:B------:R-:W3:Y:S02]  /*33b0*/  LDG.E.U16 R2, [R2.64] ;  /* 0x0000002402027981 */ /* 0x000ee4000c1e1500 */
[----:B---3--:R-:W-:Y:S01]  /*33c0*/  PRMT R23, RZ, 0x5410, R2 ;  /* 0x00005410ff177816 */ /* 0x008fe20000000002 */
[----:B------:R-:W-:Y:S05]  /*33d0*/  BRA `(.L_x_8412) ;  /* 0x0000062000007947 */ /* 0x000fea0003800000 */
.L_x_8424:
        /* <DEDUP_REMOVED lines=11> */
.L_x_8431:
[----:B------:R-:W3:Y:S02]  /*3490*/  LDG.E.U8 R2, [R2.64] ;  /* 0x0000002402027981 */ /* 0x000ee4000c1e1100 */
        /* <DEDUP_REMOVED lines=18> */
.L_x_8433:
[----:B------:R-:W-:Y:S05]  /*35c0*/  BSYNC B0 ;  /* 0x0000000000007941 */ /* 0x000fea0003800000 */
.L_x_8432:
[----:B------:R-:W-:Y:S01]  /*35d0*/  IMAD.SHL.U32 R2, R2, 0x100000, RZ ;  /* 0x0010000002027824 */ /* 0x000fe200078e00ff */
[----:B------:R-:W-:-:S04]  /*35e0*/  LEA R0, R0, 0x3b800000, 0x17 ;  /* 0x3b80000000007811 */ /* 0x000fc800078eb8ff */
[----:B------:R-:W-:Y:S01]  /*35f0*/  LOP3.LUT R23, R0, R2, R23, 0xfe, !PT ;  /* 0x0000000200177212 */ /* 0x000fe200078efe17 */
[----:B------:R-:W-:Y:S05]  /*3600*/  BRA `(.L_x_8412) ;  /* 0x000003f000007947 */ /* 0x000fea0003800000 */
.L_x_8430:
        /* <DEDUP_REMOVED lines=19> */
.L_x_8435:
[----:B------:R-:W-:Y:S05]  /*3740*/  BSYNC B0 ;  /* 0x0000000000007941 */ /* 0x000fea0003800000 */
.L_x_8434:
[----:B------:R-:W-:Y:S01]  /*3750*/  IMAD.SHL.U32 R2, R2, 0x200000, RZ ;  /* 0x0020000002027824 */ /* 0x000fe200078e00ff */
[----:B------:R-:W-:-:S04]  /*3760*/  LEA R0, R0, 0x37800000, 0x17 ;  /* 0x3780000000007811 */ /* 0x000fc800078eb8ff */
[----:B------:R-:W-:Y:S01]  /*3770*/  LOP3.LUT R23, R0, R2, R23, 0xfe, !PT ;  /* 0x0000000200177212 */ /* 0x000fe200078efe17 */
[----:B------:R-:W-:Y:S05]  /*3780*/  BRA `(.L_x_8412) ;  /* 0x0000027000007947 */ /* 0x000fea0003800000 */
.L_x_8429:
        /* <DEDUP_REMOVED lines=14> */
.L_x_8417:
        /* <DEDUP_REMOVED lines=19> */
[----:B------:R-:W-:Y:S05]  /*39a0*/  BRA `(.L_x_8412) ;  /* 0x0000005000007947 */ /* 0x000fea0003800000 */
.L_x_8437:
[----:B------:R-:W3:Y:S02]  /*39b0*/  LDG.E.64 R2, [R2.64] ;  /* 0x0000002402027981 */ /* 0x000ee4000c1e1b00 */
[----:B---3--:R0:W3:Y:S01]  /*39c0*/  I2F.U64 R23, R2 ;  /* 0x0000000200177312 */ /* 0x0080e20000301000 */
[----:B------:R-:W-:Y:S05]  /*39d0*/  BRA `(.L_x_8412) ;  /* 0x0000002000007947 */ /* 0x000fea0003800000 */
.L_x_8436:
[----:B------:R-:W3:Y:S02]  /*39e0*/  LDG.E R2, [R2.64] ;  /* 0x0000002402027981 */ /* 0x000ee4000c1e1900 */
[----:B---3--:R0:W3:Y:S02]  /*39f0*/  I2F.U32 R23, R2 ;  /* 0x0000000200177306 */ /* 0x0080e40000201000 */
.L_x_8412:
[----:B------:R-:W-:Y:S05]  /*3a00*/  BSYNC B6 ;  /* 0x0000000000067941 */ /* 0x000fea0003800000 */
.L_x_8411:
[----:B------:R-:W4:Y:S01]  /*3a10*/  S2R R19, SR_TID.X ;  /* 0x0000000000137919 */ /* 0x000f220000002100 */
[----:B------:R-:W-:Y:S01]  /*3a20*/  BSSY B1, `(.L_x_8438) ;  /* 0x0000049000017945 */ /* 0x000fe20003800000 */
[----:B----4-:R-:W-:Y:S01]  /*3a30*/  ISETP.GE.AND P1, PT, R19, R16, PT ;  /* 0x000000101300720c */ /* 0x010fe20003f26270 */
[----:B------:R-:W-:-:S12]  /*3a40*/  IMAD.MOV.U32 R25, RZ, RZ, R19 ;  /* 0x000000ffff197224 */ /* 0x000fd800078e0013 */
[----:B------:R-:W-:Y:S05]  /*3a50*/  @P1 BRA `(.L_x_8439) ;  /* 0x0000045000001947 */ /* 0x000fea0003800000 */
[C---:B-----5:R-:W-:Y:S01]  /*3a60*/  FSETP.GEU.FTZ.AND P0, PT, |R22|.reuse, |c[0x0][0x168]|, PT ;  /* 0x40005a0016007a0b */ /* 0x060fe20003f1e200 */
[----:B------:R-:W-:Y:S01]  /*3a70*/  BSSY B0, `(.L_x_8440) ;  /* 0x0000040000007945 */ /* 0x000fe20003800000 */
[----:B0-----:R-:W-:-:S11]  /*3a80*/  FADD.FTZ R3, |R22|, -RZ ;  /* 0x800000ff16037221 */ /* 0x001fd60000010200 */
        /* <DEDUP_REMOVED lines=25> */
.L_x_8445:
[----:B------:R-:W-:Y:S01]  /*3c20*/  FSETP.GEU.FTZ.AND P0, PT, R7, -R0, PT ;  /* 0x800000000700720b */ /* 0x000fe20003f1e000 */
[----:B------:R-:W-:-:S12]  /*3c30*/  FADD.FTZ R2, R2, -1 ;  /* 0xbf80000002027421 */ /* 0x000fd80000010000 */
[----:B------:R-:W-:Y:S02]  /*3c40*/  @!P0 FADD.FTZ R2, R2, -1 ;  /* 0xbf80000002028421 */ /* 0x000fe40000010000 */
.L_x_8444:
[----:B------:R-:W-:Y:S05]  /*3c50*/  BSYNC B2 ;  /* 0x0000000000027941 */ /* 0x000fea0003800000 */
.L_x_8443:
[----:B------:R-:W-:Y:S01]  /*3c60*/  FFMA.FTZ R3, -R0, R2, R3 ;  /* 0x0000000200037223 */ /* 0x000fe20000010103 */
[----:B------:R-:W-:Y:S05]  /*3c70*/  BRA `(.L_x_8441) ;  /* 0x000001f000007947 */ /* 0x000fea0003800000 */
.L_x_8442:
        /* <DEDUP_REMOVED lines=14> */
[----:B------:R0:W4:Y:S03]  /*3d60*/  MUFU.RCP R3, R0 ;  /* 0x0000000000037308 */ /* 0x0001260000001000 */
.L_x_8448:
[----:B------:R-:W-:-:S05]  /*3d70*/  IMNMX.U32 R5, R4, 0xb800000, PT ;  /* 0x0b80000004057817 */ /* 0x000fca0003800000 */
[----:B------:R-:W-:Y:S02]  /*3d80*/  IMAD.IADD R7, R5, 0x1, R2 ;  /* 0x0000000105077824 */ /* 0x000fe400078e0202 */
[----:B------:R-:W-:Y:S02]  /*3d90*/  IMAD.IADD R4, R4, 0x1, -R5 ;  /* 0x0000000104047824 */ /* 0x000fe400078e0a05 */
[----:B----4-:R-:W-:-:S03]  /*3da0*/  FFMA.FTZ R2, R3, R7, -RZ ;  /* 0x0000000703027223 */ /* 0x010fc600000108ff */
[----:B------:R-:W-:Y:S01]  /*3db0*/  ISETP.NE.AND P2, PT, R4, RZ, PT ;  /* 0x000000ff0400720c */ /* 0x000fe20003f45270 */
[----:B------:R-:W-:-:S04]  /*3dc0*/  FFMA.FTZ R6, -R0, R2, R7 ;  /* 0x0000000200067223 */ /* 0x000fc80000010107 */
[----:B------:R-:W-:-:S04]  /*3dd0*/  FFMA.FTZ R6, R3, R6, R2 ;  /* 0x0000000603067223 */ /* 0x000fc80000010002 */
[----:B------:R-:W-:-:S04]  /*3de0*/  FFMA.FTZ R2, -R0, R6, R7 ;  /* 0x0000000600027223 */ /* 0x000fc80000010107 */
[----:B------:R-:W-:-:S06]  /*3df0*/  FFMA.FTZ.RZ R6, R3, R2, R6 ;  /* 0x0000000203067223 */ /* 0x000fcc000001c006 */
[----:B------:R-:W4:Y:S02]  /*3e00*/  FRND.TRUNC R6, R6 ;  /* 0x0000000600067307 */ /* 0x000f24000020d000 */
[----:B----4-:R-:W-:-:S05]  /*3e10*/  FFMA.FTZ R2, -R0, R6, R7 ;  /* 0x0000000600027223 */ /* 0x010fca0000010107 */
[----:B------:R-:W-:-:S13]  /*3e20*/  ISETP.NE.AND P0, PT, R2, RZ, PT ;  /* 0x000000ff0200720c */ /* 0x000fda0003f05270 */
[----:B------:R-:W-:Y:S05]  /*3e30*/  @P0 BRA P2, `(.L_x_8448) ;  /* 0xffffff3000000947 */ /* 0x000fea000103ffff */
.L_x_8447:
[----:B------:R-:W-:Y:S05]  /*3e40*/  BSYNC B2 ;  /* 0x0000000000027941 */ /* 0x000fea0003800000 */
.L_x_8446:
[----:B------:R-:W-:-:S04]  /*3e50*/  FMUL.FTZ R3, R2, 1.1920928955078125e-07 ;  /* 0x3400000002037820 */ /* 0x000fc80000410000 */
[----:B------:R-:W-:Y:S02]  /*3e60*/  FMUL.FTZ R3, R8, R3 ;  /* 0x0000000308037220 */ /* 0x000fe40000410000 */
.L_x_8441:
[----:B------:R-:W-:Y:S05]  /*3e70*/  BSYNC B0 ;  /* 0x0000000000007941 */ /* 0x000fea0003800000 */
.L_x_8440:
[C---:B------:R-:W-:Y:S02]  /*3e80*/  FSETP.GTU.FTZ.AND P0, PT, |R3|.reuse, +INF , PT ;  /* 0x7f8000000300780b */ /* 0x040fe40003f1c200 */
[----:B------:R-:W-:-:S04]  /*3e90*/  LOP3.LUT R4, R3, 0x80000000, R22, 0xb8, !PT ;  /* 0x8000000003047812 */ /* 0x000fc800078eb816 */
[----:B------:R-:W-:Y:S02]  /*3ea0*/  FSEL R4, R3, R4, P0 ;  /* 0x0000000403047208 */ /* 0x000fe40000000000 */
.L_x_8439:
[----:B------:R-:W-:Y:S05]  /*3eb0*/  BSYNC B1 ;  /* 0x0000000000017941 */ /* 0x000fea0003800000 */
.L_x_8438:
[----:B0-----:R-:W-:Y:S01]  /*3ec0*/  IADD3 R3, R25, 0x80, RZ ;  /* 0x0000008019037810 */ /* 0x001fe20007ffe0ff */
[----:B------:R-:W-:Y:S03]  /*3ed0*/  BSSY B1, `(.L_x_8449) ;  /* 0x0000048000017945 */ /* 0x000fe60003800000 */
[----:B------:R-:W-:-:S13]  /*3ee0*/  ISETP.GE.AND P0, PT, R3, R16, PT ;  /* 0x000000100300720c */ /* 0x000fda0003f06270 */
[----:B------:R-:W-:Y:S05]  /*3ef0*/  @P0 BRA `(.L_x_8450) ;  /* 0x0000045000000947 */ /* 0x000fea0003800000 */
[C---:B-1---5:R-:W-:Y:S01]  /*3f00*/  FSETP.GEU.FTZ.AND P0, PT, |R18|.reuse, |c[0x0][0x168]|, PT ;  /* 0x40005a0012007a0b */ /* 0x062fe20003f1e200 */
        /* <DEDUP_REMOVED lines=27> */
.L_x_8456:
[----:B------:R-:W-:Y:S01]  /*40c0*/  FSETP.GEU.FTZ.AND P0, PT, R2, -R5, PT ;  /* 0x800000050200720b */ /* 0x000fe20003f1e000 */
[----:B------:R-:W-:-:S12]  /*40d0*/  FADD.FTZ R0, R0, -1 ;  /* 0xbf80000000007421 */ /* 0x000fd80000010000 */
[----:B------:R-:W-:Y:S02]  /*40e0*/  @!P0 FADD.FTZ R0, R0, -1 ;  /* 0xbf80000000008421 */ /* 0x000fe40000010000 */
.L_x_8455:
[----:B------:R-:W-:Y:S05]  /*40f0*/  BSYNC B2 ;  /* 0x0000000000027941 */ /* 0x000fea0003800000 */
.L_x_8454:
[----:B------:R-:W-:Y:S01]  /*4100*/  FFMA.FTZ R3, -R5, R0, R3 ;  /* 0x0000000005037223 */ /* 0x000fe20000010103 */
[----:B------:R-:W-:Y:S05]  /*4110*/  BRA `(.L_x_8452) ;  /* 0x000001f000007947 */ /* 0x000fea0003800000 */
.L_x_8453:
        /* <DEDUP_REMOVED lines=15> */
.L_x_8459:
        /* <DEDUP_REMOVED lines=13> */
.L_x_8458:
[----:B------:R-:W-:Y:S05]  /*42e0*/  BSYNC B2 ;  /* 0x0000000000027941 */ /* 0x000fea0003800000 */
.L_x_8457:
[----:B------:R-:W-:-:S04]  /*42f0*/  FMUL.FTZ R0, R0, 1.1920928955078125e-07 ;  /* 0x3400000000007820 */ /* 0x000fc80000410000 */
[----:B------:R-:W-:Y:S02]  /*4300*/  FMUL.FTZ R3, R7, R0 ;  /* 0x0000000007037220 */ /* 0x000fe40000410000 */
.L_x_8452:
[----:B------:R-:W-:Y:S05]  /*4310*/  BSYNC B0 ;  /* 0x0000000000007941 */ /* 0x000fea0003800000 */
.L_x_8451:
[C---:B------:R-:W-:Y:S02]  /*4320*/  FSETP.GTU.FTZ.AND P0, PT, |R3|.reuse, +INF , PT ;  /* 0x7f8000000300780b */ /* 0x040fe40003f1c200 */
[----:B------:R-:W-:-:S04]  /*4330*/  LOP3.LUT R18, R3, 0x80000000, R18, 0xb8, !PT ;  /* 0x8000000003127812 */ /* 0x000fc800078eb812 */
[----:B------:R-:W-:Y:S02]  /*4340*/  FSEL R18, R3, R18, P0 ;  /* 0x0000001203127208 */ /* 0x000fe40000000000 */
.L_x_8450:
[----:B------:R-:W-:Y:S05]  /*4350*/  BSYNC B1 ;  /* 0x0000000000017941 */ /* 0x000fea0003800000 */
.L_x_8449:
[----:B------:R-:W-:Y:S01]  /*4360*/  IADD3 R3, R25, 0x100, RZ ;  /* 0x0000010019037810 */ /* 0x000fe20007ffe0ff */
[----:B------:R-:W-:Y:S03]  /*4370*/  BSSY B1, `(.L_x_8460) ;  /* 0x0000048000017945 */ /* 0x000fe60003800000 */
[----:B------:R-:W-:-:S13]  /*4380*/  ISETP.GE.AND P0, PT, R3, R16, PT ;  /* 0x000000100300720c */ /* 0x000fda0003f06270 */
[----:B------:R-:W-:Y:S05]  /*4390*/  @P0 BRA `(.L_x_8461) ;  /* 0x0000045000000947 */ /* 0x000fea0003800000 */
[C---:B--2--5:R-:W-:Y:S01]  /*43a0*/  FSETP.GEU.FTZ.AND P0, PT, |R26|.reuse, |c[0x0][0x168]|, PT ;  /* 0x40005a001a007a0b */ /* 0x064fe20003f1e200 */
        /* <DEDUP_REMOVED lines=27> */
.L_x_8467:
[----:B------:R-:W-:Y:S01]  /*4560*/  FSETP.GEU.FTZ.AND P0, PT, R2, -R5, PT ;  /* 0x800000050200720b */ /* 0x000fe20003f1e000 */
[----:B------:R-:W-:-:S12]  /*4570*/  FADD.FTZ R0, R0, -1 ;  /* 0xbf80000000007421 */ /* 0x000fd80000010000 */
[----:B------:R-:W-:Y:S02]  /*4580*/  @!P0 FADD.FTZ R0, R0, -1 ;  /* 0xbf80000000008421 */ /* 0x000fe40000010000 */
.L_x_8466:
[----:B------:R-:W-:Y:S05]  /*4590*/  BSYNC B2 ;  /* 0x0000000000027941 */ /* 0x000fea0003800000 */
.L_x_8465:
[----:B------:R-:W-:Y:S01]  /*45a0*/  FFMA.FTZ R3, -R5, R0, R3 ;  /* 0x0000000005037223 */ /* 0x000fe20000010103 */
[----:B------:R-:W-:Y:S05]  /*45b0*/  BRA `(.L_x_8463) ;  /* 0x000001f000007947 */ /* 0x000fea0003800000 */
.L_x_8464:
        /* <DEDUP_REMOVED lines=14> */
[----:B------:R0:W2:Y:S03]  /*46a0*/  MUFU.RCP R9, R8 ;  /* 0x0000000800097308 */ /* 0x0000a60000001000 */
.L_x_8470:
        /* <DEDUP_REMOVED lines=13> */
.L_x_8469:
[----:B------:R-:W-:Y:S05]  /*4780*/  BSYNC B2 ;  /* 0x0000000000027941 */ /* 0x000fea0003800000 */
.L_x_8468:
[----:B------:R-:W-:-:S04]  /*4790*/  FMUL.FTZ R0, R0, 1.1920928955078125e-07 ;  /* 0x3400000000007820 */ /* 0x000fc80000410000 */
[----:B------:R-:W-:Y:S02]  /*47a0*/  FMUL.FTZ R3, R7, R0 ;  /* 0x0000000007037220 */ /* 0x000fe40000410000 */
.L_x_8463:
[----:B------:R-:W-:Y:S05]  /*47b0*/  BSYNC B0 ;  /* 0x0000000000007941 */ /* 0x000fea0003800000 */
.L_x_8462:
[C---:B------:R-:W-:Y:S02]  /*47c0*/  FSETP.GTU.FTZ.AND P0, PT, |R3|.reuse, +INF , PT ;  /* 0x7f8000000300780b */ /* 0x040fe40003f1c200 */
[----:B------:R-:W-:-:S04]  /*47d0*/  LOP3.LUT R22, R3, 0x80000000, R26, 0xb8, !PT ;  /* 0x8000000003167812 */ /* 0x000fc800078eb81a */
[----:B------:R-:W-:Y:S02]  /*47e0*/  FSEL R22, R3, R22, P0 ;  /* 0x0000001603167208 */ /* 0x000fe40000000000 */
.L_x_8461:
[----:B------:R-:W-:Y:S05]  /*47f0*/  BSYNC B1 ;  /* 0x0000000000017941 */ /* 0x000fea0003800000 */
.L_x_8460:
[----:B------:R-:W-:Y:S01]  /*4800*/  IADD3 R3, R25, 0x180, RZ ;  /* 0x0000018019037810 */ /* 0x000fe20007ffe0ff */
[----:B------:R-:W-:Y:S03]  /*4810*/  BSSY B1, `(.L_x_8471) ;  /* 0x0000048000017945 */ /* 0x000fe60003800000 */
[----:B------:R-:W-:-:S13]  /*4820*/  ISETP.GE.AND P0, PT, R3, R16, PT ;  /* 0x000000100300720c */ /* 0x000fda0003f06270 */
[----:B------:R-:W-:Y:S05]  /*4830*/  @P0 BRA `(.L_x_8472) ;  /* 0x0000045000000947 */ /* 0x000fea0003800000 */
[C---:B---3-5:R-:W-:Y:S01]  /*4840*/  FSETP.GEU.FTZ.AND P0, PT, |R23|.reuse, |c[0x0][0x168]|, PT ;  /* 0x40005a0017007a0b */ /* 0x068fe20003f1e200 */
        /* <DEDUP_REMOVED lines=9> */
[----:B------:R-:W3:Y:S01]  /*48e0*/  MUFU.RCP R3, R5 ;  /* 0x0000000500037308 */ /* 0x000ee20000001000 */
[----:B------:R-:W-:Y:S02]  /*48f0*/  FADD.FTZ R2, -R5, -RZ ;  /* 0x800000ff05027221 */ /* 0x000fe40000010100 */
[----:B---3--:R-:W-:-:S05]  /*4900*/  FMUL.FTZ R0, R24, R3 ;  /* 0x0000000318007220 */ /* 0x008fca0000410000 */
[----:B------:R-:W3:Y:S02]  /*4910*/  FRND.TRUNC R3, R0 ;  /* 0x0000000000037307 */ /* 0x000ee4000020d000 */
[----:B---3--:R-:W-:-:S05]  /*4920*/  FFMA R2, R2, R3, R24 ;  /* 0x0000000302027223 */ /* 0x008fca0000000018 */
        /* <DEDUP_REMOVED lines=13> */
.L_x_8478:
[----:B------:R-:W-:Y:S01]  /*4a00*/  FSETP.GEU.FTZ.AND P0, PT, R2, -R5, PT ;  /* 0x800000050200720b */ /* 0x000fe20003f1e000 */
[----:B------:R-:W-:-:S12]  /*4a10*/  FADD.FTZ R3, R3, -1 ;  /* 0xbf80000003037421 */ /* 0x000fd80000010000 */
[----:B------:R-:W-:Y:S02]  /*4a20*/  @!P0 FADD.FTZ R3, R3, -1 ;  /* 0xbf80000003038421 */ /* 0x000fe40000010000 */
.L_x_8477:
[----:B------:R-:W-:Y:S05]  /*4a30*/  BSYNC B2 ;  /* 0x0000000000027941 */ /* 0x000fea0003800000 */
.L_x_8476:
[----:B------:R-:W-:Y:S01]  /*4a40*/  FFMA.FTZ R24, -R5, R3, R24 ;  /* 0x0000000305187223 */ /* 0x000fe20000010118 */
[----:B------:R-:W-:Y:S05]  /*4a50*/  BRA `(.L_x_8474) ;  /* 0x000001f000007947 */ /* 0x000fea0003800000 */
.L_x_8475:
[C---:B------:R-:W-:Y:S01]  /*4a60*/  IADD3 R0, R3.reuse, -0xb800000, RZ ;  /* 0xf480000003007810 */ /* 0x040fe20007ffe0ff */
[----:B------:R-:W-:Y:S01]  /*4a70*/  BSSY B2, `(.L_x_8479) ;  /* 0x000001b000027945 */ /* 0x000fe20003800000 */
[----:B------:R-:W-:Y:S02]  /*4a80*/  FSETP.LT.FTZ.AND P0, PT, RZ, |c[0x0][0x168]|, PT ;  /* 0x40005a00ff007a0b */ /* 0x000fe40003f11000 */
        /* <DEDUP_REMOVED lines=11> */
[----:B------:R3:W4:Y:S03]  /*4b40*/  MUFU.RCP R9, R7 ;  /* 0x0000000700097308 */ /* 0x0007260000001000 */
.L_x_8481:
        /* <DEDUP_REMOVED lines=8> */
[----:B------:R-:W-:-:S04]  /*4bd0*/  FFMA.FTZ.RZ R6, R9, R6, R5 ;  /* 0x0000000609067223 */ /* 0x000fc8000001c005 */
[----:B------:R-:W4:Y:S02]  /*4be0*/  FRND.TRUNC R5, R6 ;  /* 0x0000000600057307 */ /* 0x000f24000020d000 */
[----:B----4-:R-:W-:-:S05]  /*4bf0*/  FFMA.FTZ R0, -R7, R5, R0 ;  /* 0x0000000507007223 */ /* 0x010fca0000010100 */
[----:B------:R-:W-:-:S13]  /*4c00*/  ISETP.NE.AND P0, PT, R0, RZ, PT ;  /* 0x000000ff0000720c */ /* 0x000fda0003f05270 */
[----:B------:R-:W-:Y:S05]  /*4c10*/  @P0 BRA P2, `(.L_x_8481) ;  /* 0xffffff3000000947 */ /* 0x000fea000103ffff */
.L_x_8480:
[----:B------:R-:W-:Y:S05]  /*4c20*/  BSYNC B2 ;  /* 0x0000000000027941 */ /* 0x000fea0003800000 */
.L_x_8479:
[----:B------:R-:W-:-:S04]  /*4c30*/  FMUL.FTZ R3, R0, 1.1920928955078125e-07 ;  /* 0x3400000000037820 */ /* 0x000fc80000410000 */
[----:B------:R-:W-:Y:S02]  /*4c40*/  FMUL.FTZ R24, R24, R3 ;  /* 0x0000000318187220 */ /* 0x000fe40000410000 */
.L_x_8474:
[----:B------:R-:W-:Y:S05]  /*4c50*/  BSYNC B0 ;  /* 0x0000000000007941 */ /* 0x000fea0003800000 */
.L_x_8473:
[C---:B------:R-:W-:Y:S02]  /*4c60*/  FSETP.GTU.FTZ.AND P0, PT, |R24|.reuse, +INF , PT ;  /* 0x7f8000001800780b */ /* 0x040fe40003f1c200 */
[----:B------:R-:W-:-:S04]  /*4c70*/  LOP3.LUT R23, R24, 0x80000000, R23, 0xb8, !PT ;  /* 0x8000000018177812 */ /* 0x000fc800078eb817 */
[----:B------:R-:W-:Y:S02]  /*4c80*/  FSEL R24, R24, R23, P0 ;  /* 0x0000001718187208 */ /* 0x000fe40000000000 */
.L_x_8472:
[----:B------:R-:W-:Y:S05]  /*4c90*/  BSYNC B1 ;  /* 0x0000000000017941 */ /* 0x000fea0003800000 */
.L_x_8471:
[----:B------:R-:W4:Y:S01]  /*4ca0*/  LDC.U8 R2, c[0x0][0x18c] ;  /* 0x00006300ff027b82 */ /* 0x000f220000000000 */
[----:B------:R-:W-:Y:S01]  /*4cb0*/  BSSY B6, `(.L_x_8482) ;  /* 0x0000102000067945 */ /* 0x000fe20003800000 */
[----:B------:R-:W-:Y:S05]  /*4cc0*/  @P1 BRA `(.L_x_8483) ;  /* 0x0000100000001947 */ /* 0x000fea0003800000 */
[----:B------:R-:W-:Y:S01]  /*4cd0*/  IMAD R0, R17, 0x200, R19 ;  /* 0x0000020011007824 */ /* 0x000fe200078e0213 */
[----:B----4-:R-:W-:-:S03]  /*4ce0*/  PRMT R3, R2, 0x9910, RZ ;  /* 0x0000991002037816 */ /* 0x010fc600000000ff */
[----:B0-----:R-:W-:Y:S02]  /*4cf0*/  IMAD R8, R0, c[0x0][0x190], RZ ;  /* 0x0000640000087a24 */ /* 0x001fe400078e02ff */
        /* <DEDUP_REMOVED lines=14> */
[----:B------:R-:W-:Y:S01]  /*4de0*/  IADD3 R25, R19, 0x80, RZ ;  /* 0x0000008013197810 */ /* 0x000fe20007ffe0ff */
[----:B0-----:R0:W-:Y:S01]  /*4df0*/  STG.E.U8 [R8.64], R3 ;  /* 0x0000000308007986 */ /* 0x0011e2000c101124 */
[----:B------:R-:W-:Y:S05]  /*4e00*/  BRA `(.L_x_8483) ;  /* 0x00000ec000007947 */ /* 0x000fea0003800000 */
.L_x_8487:
[----:B------:R-:W0:Y:S01]  /*4e10*/  F2I.S64.TRUNC R4, R4 ;  /* 0x0000000400047311 */ /* 0x000e22000020d900 */
[----:B------:R-:W-:Y:S01]  /*4e20*/  IADD3 R25, R19, 0x80, RZ ;  /* 0x0000008013197810 */ /* 0x000fe20007ffe0ff */
[----:B0-----:R-:W-:-:S05]  /*4e30*/  IMAD.MOV.U32 R3, RZ, RZ, R4 ;  /* 0x000000ffff037224 */ /* 0x001fca00078e0004 */
[----:B------:R0:W-:Y:S01]  /*4e40*/  STG.E.U8 [R8.64], R3 ;  /* 0x0000000308007986 */ /* 0x0001e2000c101124 */
[----:B------:R-:W-:Y:S05]  /*4e50*/  BRA `(.L_x_8483) ;  /* 0x00000e7000007947 */ /* 0x000fea0003800000 */
.L_x_8486:
[----:B------:R-:W-:-:S13]  /*4e60*/  ISETP.NE.AND P0, PT, R0, 0x2, PT ;  /* 0x000000020000780c */ /* 0x000fda0003f05270 */
[----:B------:R-:W-:Y:S05]  /*4e70*/  @!P0 BRA `(.L_x_8489) ;  /* 0x000000c000008947 */ /* 0x000fea0003800000 */
[----:B------:R-:W-:-:S13]  /*4e80*/  ISETP.NE.AND P0, PT, R0, 0x3, PT ;  /* 0x000000030000780c */ /* 0x000fda0003f05270 */
[----:B------:R-:W-:Y:S05]  /*4e90*/  @!P0 BRA `(.L_x_8490) ;  /* 0x0000006000008947 */ /* 0x000fea0003800000 */
[----:B------:R-:W-:-:S13]  /*4ea0*/  ISETP.NE.AND P0, PT, R0, 0x4, PT ;  /* 0x000000040000780c */ /* 0x000fda0003f05270 */
[----:B------:R-:W-:Y:S05]  /*4eb0*/  @P0 BRA `(.L_x_8488) ;  /* 0x00000c5000000947 */ /* 0x000fea0003800000 */
[----:B------:R-:W0:Y:S01]  /*4ec0*/  F2I.S64.TRUNC R4, R4 ;  /* 0x0000000400047311 */ /* 0x000e22000020d900 */
[----:B------:R-:W-:Y:S01]  /*4ed0*/  IADD3 R25, R19, 0x80, RZ ;  /* 0x0000008013197810 */ /* 0x000fe20007ffe0ff */
[----:B0-----:R0:W-:Y:S01]  /*4ee0*/  STG.E.64 [R8.64], R4 ;  /* 0x0000000408007986 */ /* 0x0011e2000c101b24 */
[----:B------:R-:W-:Y:S05]  /*4ef0*/  BRA `(.L_x_8483) ;  /* 0x00000dd000007947 */ /* 0x000fea0003800000 */
.L_x_8490:
[----:B------:R-:W0:Y:S01]  /*4f00*/  F2I.FTZ.TRUNC.NTZ R3, R4 ;  /* 0x0000000400037305 */ /* 0x000e22000021f100 */
[----:B------:R-:W-:Y:S01]  /*4f10*/  IADD3 R25, R19, 0x80, RZ ;  /* 0x0000008013197810 */ /* 0x000fe20007ffe0ff */
[----:B0-----:R0:W-:Y:S01]  /*4f20*/  STG.E [R8.64], R3 ;  /* 0x0000000308007986 */ /* 0x0011e2000c101924 */
[----:B------:R-:W-:Y:S05]  /*4f30*/  BRA `(.L_x_8483) ;  /* 0x00000d9000007947 */ /* 0x000fea0003800000 */
.L_x_8489:
[----:B------:R-:W0:Y:S01]  /*4f40*/  F2I.FTZ.TRUNC.NTZ R3, R4 ;  /* 0x0000000400037305 */ /* 0x000e22000021f100 */
[----:B------:R-:W-:Y:S01]  /*4f50*/  IADD3 R25, R19, 0x80, RZ ;  /* 0x0000008013197810 */ /* 0x000fe20007ffe0ff */
[----:B0-----:R0:W-:Y:S01]  /*4f60*/  STG.E.U16 [R8.64], R3 ;  /* 0x0000000308007986 */ /* 0x0011e2000c101524 */
[----:B------:R-:W-:Y:S05]  /*4f70*/  BRA `(.L_x_8483) ;  /* 0x00000d5000007947 */ /* 0x000fea0003800000 */
.L_x_8485:
[----:B------:R-:W-:-:S13]  /*4f80*/  ISETP.GT.AND P0, PT, R0, 0x6, PT ;  /* 0x000000060000780c */ /* 0x000fda0003f04270 */
[----:B------:R-:W-:Y:S05]  /*4f90*/  @P0 BRA `(.L_x_8491) ;  /* 0x000000b000000947 */ /* 0x000fea0003800000 */
[----:B------:R-:W-:-:S13]  /*4fa0*/  ISETP.NE.AND P0, PT, R0, 0x5, PT ;  /* 0x000000050000780c */ /* 0x000fda0003f05270 */
[----:B------:R-:W-:Y:S05]  /*4fb0*/  @!P0 BRA `(.L_x_8492) ;  /* 0x0000005000008947 */ /* 0x000fea0003800000 */
[----:B------:R-:W-:-:S13]  /*4fc0*/  ISETP.NE.AND P0, PT, R0, 0x6, PT ;  /* 0x000000060000780c */ /* 0x000fda0003f05270 */
[----:B------:R-:W-:Y:S05]  /*4fd0*/  @P0 BRA `(.L_x_8488) ;  /* 0x00000b3000000947 */ /* 0x000fea0003800000 */
[----:B------:R0:W-:Y:S01]  /*4fe0*/  STG.E [R8.64], R4 ;  /* 0x0000000408007986 */ /* 0x0001e2000c101924 */
[----:B------:R-:W-:Y:S01]  /*4ff0*/  IADD3 R25, R19, 0x80, RZ ;  /* 0x0000008013197810 */ /* 0x000fe20007ffe0ff */
[----:B------:R-:W-:Y:S05]  /*5000*/  BRA `(.L_x_8483) ;  /* 0x00000cc000007947 */ /* 0x000fea0003800000 */
.L_x_8492:
[----:B------:R-:W-:Y:S02]  /*5010*/  F2FP.PACK_AB R4, RZ, R4 ;  /* 0x00000004ff04723e */ /* 0x000fe400000000ff */
[----:B------:R-:W-:-:S03]  /*5020*/  IADD3 R25, R19, 0x80, RZ ;  /* 0x0000008013197810 */ /* 0x000fc60007ffe0ff */
[----:B------:R0:W-:Y:S01]  /*5030*/  STG.E.U16 [R8.64], R4 ;  /* 0x0000000408007986 */ /* 0x0001e2000c101524 */
[----:B------:R-:W-:Y:S05]  /*5040*/  BRA `(.L_x_8483) ;  /* 0x00000c8000007947 */ /* 0x000fea0003800000 */
.L_x_8491:
[----:B------:R-:W-:-:S13]  /*5050*/  ISETP.NE.AND P0, PT, R0, 0x7, PT ;  /* 0x000000070000780c */ /* 0x000fda0003f05270 */
[----:B------:R-:W-:Y:S05]  /*5060*/  @!P0 BRA `(.L_x_8493) ;  /* 0x000000d000008947 */ /* 0x000fea0003800000 */
[----:B------:R-:W-:-:S13]  /*5070*/  ISETP.NE.AND P0, PT, R0, 0x8, PT ;  /* 0x000000080000780c */ /* 0x000fda0003f05270 */
[----:B------:R-:W-:Y:S05]  /*5080*/  @!P0 BRA `(.L_x_8494) ;  /* 0x0000006000008947 */ /* 0x000fea0003800000 */
[----:B------:R-:W-:-:S13]  /*5090*/  ISETP.NE.AND P0, PT, R0, 0x9, PT ;  /* 0x000000090000780c */ /* 0x000fda0003f05270 */
[----:B------:R-:W-:Y:S05]  /*50a0*/  @P0 BRA `(.L_x_8488) ;  /* 0x00000a6000000947 */ /* 0x000fea0003800000 */
[----:B------:R-:W-:Y:S01]  /*50b0*/  IMAD.MOV.U32 R5, RZ, RZ, RZ ;  /* 0x000000ffff057224 */ /* 0x000fe200078e00ff */
[----:B------:R-:W-:-:S04]  /*50c0*/  IADD3 R25, R19, 0x80, RZ ;  /* 0x0000008013197810 */ /* 0x000fc80007ffe0ff */
[----:B------:R0:W-:Y:S01]  /*50d0*/  STG.E.64 [R8.64], R4 ;  /* 0x0000000408007986 */ /* 0x0001e2000c101b24 */
[----:B------:R-:W-:Y:S05]  /*50e0*/  BRA `(.L_x_8483) ;  /* 0x00000be000007947 */ /* 0x000fea0003800000 */
.L_x_8494:
[----:B------:R-:W-:Y:S02]  /*50f0*/  F2FP.PACK_AB R3, RZ, R4 ;  /* 0x00000004ff03723e */ /* 0x000fe400000000ff */
[----:B------:R-:W-:Y:S02]  /*5100*/  IADD3 R25, R19, 0x80, RZ ;  /* 0x0000008013197810 */ /* 0x000fe40007ffe0ff */
[----:B------:R-:W-:-:S05]  /*5110*/  PRMT R3, R3, 0x5410, RZ ;  /* 0x0000541003037816 */ /* 0x000fca00000000ff */
[----:B------:R0:W-:Y:S01]  /*5120*/  STG.E [R8.64], R3 ;  /* 0x0000000308007986 */ /* 0x0001e2000c101924 */
[----:B------:R-:W-:Y:S05]  /*5130*/  BRA `(.L_x_8483) ;  /* 0x00000b9000007947 */ /* 0x000fea0003800000 */
.L_x_8493:
[----:B------:R-:W-:Y:S01]  /*5140*/  FMUL.FTZ R4, R4, 1 ;  /* 0x3f80000004047820 */ /* 0x000fe20000410000 */
[----:B------:R-:W-:-:S05]  /*5150*/  IADD3 R25, R19, 0x80, RZ ;  /* 0x0000008013197810 */ /* 0x000fca0007ffe0ff */
[----:B------:R-:W0:Y:S02]  /*5160*/  F2F.F64.F32 R4, R4 ;  /* 0x0000000400047310 */ /* 0x000e240000201800 */
[----:B0-----:R0:W-:Y:S01]  /*5170*/  STG.E.64 [R8.64], R4 ;  /* 0x0000000408007986 */ /* 0x0011e2000c101b24 */
[----:B------:R-:W-:Y:S05]  /*5180*/  BRA `(.L_x_8483) ;  /* 0x00000b4000007947 */ /* 0x000fea0003800000 */
.L_x_8484:
        /* <DEDUP_REMOVED lines=8> */
[----:B------:R-:W-:Y:S02]  /*5210*/  FSETP.NEU.FTZ.AND P0, PT, R4, RZ, PT ;  /* 0x000000ff0400720b */ /* 0x000fe40003f1d000 */
[----:B------:R-:W-:Y:S02]  /*5220*/  IADD3 R25, R19, 0x80, RZ ;  /* 0x0000008013197810 */ /* 0x000fe40007ffe0ff */
[----:B------:R-:W-:-:S05]  /*5230*/  SEL R3, RZ, 0x1, !P0 ;  /* 0x00000001ff037807 */ /* 0x000fca0004000000 */
[----:B------:R0:W-:Y:S01]  /*5240*/  STG.E.U8 [R8.64], R3 ;  /* 0x0000000308007986 */ /* 0x0001e2000c101124 */
[----:B------:R-:W-:Y:S05]  /*5250*/  BRA `(.L_x_8483) ;  /* 0x00000a7000007947 */ /* 0x000fea0003800000 */
.L_x_8497:
[----:B------:R-:W-:Y:S01]  /*5260*/  FMUL.FTZ R4, R4, 1 ;  /* 0x3f80000004047820 */ /* 0x000fe20000410000 */
[----:B---3--:R-:W-:Y:S01]  /*5270*/  CS2R R6, SRZ ;  /* 0x0000000000067805 */ /* 0x008fe2000001ff00 */
[----:B------:R-:W-:-:S04]  /*5280*/  IADD3 R25, R19, 0x80, RZ ;  /* 0x0000008013197810 */ /* 0x000fc80007ffe0ff */
[----:B------:R-:W0:Y:S02]  /*5290*/  F2F.F64.F32 R4, R4 ;  /* 0x0000000400047310 */ /* 0x000e240000201800 */
[----:B0-----:R0:W-:Y:S01]  /*52a0*/  STG.E.128 [R8.64], R4 ;  /* 0x0000000408007986 */ /* 0x0011e2000c101d24 */
[----:B------:R-:W-:Y:S05]  /*52b0*/  BRA `(.L_x_8483) ;  /* 0x00000a1000007947 */ /* 0x000fea0003800000 */
.L_x_8496:
        /* <DEDUP_REMOVED lines=20> */
.L_x_8501:
[----:B------:R-:W-:Y:S05]  /*5400*/  BSYNC B0 ;  /* 0x0000000000007941 */ /* 0x000fea0003800000 */
.L_x_8500:
[----:B------:R-:W-:Y:S02]  /*5410*/  LOP3.LUT R5, R0, R5, RZ, 0xfc, !PT ;  /* 0x0000000500057212 */ /* 0x000fe400078efcff */
[----:B------:R-:W-:-:S03]  /*5420*/  IADD3 R25, R19, 0x80, RZ ;  /* 0x0000008013197810 */ /* 0x000fc60007ffe0ff */
[----:B------:R0:W-:Y:S01]  /*5430*/  STG.E.U8 [R8.64], R5 ;  /* 0x0000000508007986 */ /* 0x0001e2000c101124 */
[----:B------:R-:W-:Y:S05]  /*5440*/  BRA `(.L_x_8483) ;  /* 0x0000088000007947 */ /* 0x000fea0003800000 */
.L_x_8499:
        /* <DEDUP_REMOVED lines=12> */
.L_x_8503:
[----:B------:R-:W-:Y:S01]  /*5510*/  IMAD.MOV.U32 R0, RZ, RZ, 0x7f ;  /* 0x0000007fff007424 */ /* 0x000fe200078e00ff */
[----:B------:R-:W-:-:S04]  /*5520*/  ISETP.GT.U32.AND P0, PT, R5, 0x7f800000, PT ;  /* 0x7f8000000500780c */ /* 0x000fc80003f04070 */
[----:B------:R-:W-:-:S04]  /*5530*/  SEL R0, R0, 0x7c, P0 ;  /* 0x0000007c00007807 */ /* 0x000fc80000000000 */
.L_x_8504:
[----:B------:R-:W-:Y:S05]  /*5540*/  BSYNC B0 ;  /* 0x0000000000007941 */ /* 0x000fea0003800000 */
.L_x_8502:
[----:B------:R-:W-:Y:S02]  /*5550*/  LOP3.LUT R4, R4, 0x80000000, RZ, 0xc0, !PT ;  /* 0x8000000004047812 */ /* 0x000fe400078ec0ff */
[----:B------:R-:W-:Y:S02]  /*5560*/  IADD3 R25, R19, 0x80, RZ ;  /* 0x0000008013197810 */ /* 0x000fe40007ffe0ff */
[----:B------:R-:W-:-:S04]  /*5570*/  SHF.R.U32.HI R3, RZ, 0x18, R4 ;  /* 0x00000018ff037819 */ /* 0x000fc80000011604 */
[----:B------:R-:W-:-:S05]  /*5580*/  LOP3.LUT R3, R0, R3, RZ, 0xfc, !PT ;  /* 0x0000000300037212 */ /* 0x000fca00078efcff */
[----:B------:R0:W-:Y:S01]  /*5590*/  STG.E.U8 [R8.64], R3 ;  /* 0x0000000308007986 */ /* 0x0001e2000c101124 */
[----:B------:R-:W-:Y:S05]  /*55a0*/  BRA `(.L_x_8483) ;  /* 0x0000072000007947 */ /* 0x000fea0003800000 */
.L_x_8498:
[----:B------:R-:W-:Y:S02]  /*55b0*/  F2FP.BF16.PACK_AB R4, RZ, R4 ;  /* 0x00000004ff04723e */ /* 0x000fe400000010ff */
[----:B------:R-:W-:-:S03]  /*55c0*/  IADD3 R25, R19, 0x80, RZ ;  /* 0x0000008013197810 */ /* 0x000fc60007ffe0ff */
[----:B------:R0:W-:Y:S01]  /*55d0*/  STG.E.U16 [R8.64], R4 ;  /* 0x0000000408007986 */ /* 0x0001e2000c101524 */
[----:B------:R-:W-:Y:S05]  /*55e0*/  BRA `(.L_x_8483) ;  /* 0x000006e000007947 */ /* 0x000fea0003800000 */
.L_x_8495:
        /* <DEDUP_REMOVED lines=9> */
[----:B------:R-:W-:Y:S01]  /*5680*/  IADD3 R25, R19, 0x80, RZ ;  /* 0x0000008013197810 */ /* 0x000fe20007ffe0ff */
[----:B0-----:R0:W-:Y:S01]  /*5690*/  STG.E.U16 [R8.64], R3 ;  /* 0x0000000308007986 */ /* 0x0011e2000c101524 */
[----:B------:R-:W-:Y:S05]  /*56a0*/  BRA `(.L_x_8483) ;  /* 0x0000062000007947 */ /* 0x000fea0003800000 */
.L_x_8507:
        /* <DEDUP_REMOVED lines=16> */
.L_x_8510:
[----:B------:R-:W-:-:S04]  /*57b0*/  LOP3.LUT R4, R4, 0x80000000, RZ, 0xc0, !PT ;  /* 0x8000000004047812 */ /* 0x000fc800078ec0ff */
[----:B------:R-:W-:-:S04]  /*57c0*/  SHF.R.U32.HI R4, RZ, 0x18, R4 ;  /* 0x00000018ff047819 */ /* 0x000fc80000011604 */
[----:B------:R-:W-:-:S04]  /*57d0*/  LOP3.LUT R3, R3, R4, RZ, 0xfc, !PT ;  /* 0x0000000403037212 */ /* 0x000fc800078efcff */
[----:B------:R-:W-:Y:S02]  /*57e0*/  PRMT R0, R3, 0x7610, R0 ;  /* 0x0000761003007816 */ /* 0x000fe40000000000 */
.L_x_8509:
[----:B------:R-:W-:Y:S05]  /*57f0*/  BSYNC B0 ;  /* 0x0000000000007941 */ /* 0x000fea0003800000 */
.L_x_8508:
[----:B------:R0:W-:Y:S01]  /*5800*/  STG.E.U8 [R8.64], R0 ;  /* 0x0000000008007986 */ /* 0x0001e2000c101124 */
[----:B------:R-:W-:Y:S01]  /*5810*/  IADD3 R25, R19, 0x80, RZ ;  /* 0x0000008013197810 */ /* 0x000fe20007ffe0ff */
[----:B------:R-:W-:Y:S05]  /*5820*/  BRA `(.L_x_8483) ;  /* 0x000004a000007947 */ /* 0x000fea0003800000 */
.L_x_8506:
        /* <DEDUP_REMOVED lines=16> */
.L_x_8513:
[----:B------:R-:W-:-:S04]  /*5930*/  LOP3.LUT R4, R4, 0x80000000, RZ, 0xc0, !PT ;  /* 0x8000000004047812 */ /* 0x000fc800078ec0ff */
[----:B------:R-:W-:-:S04]  /*5940*/  SHF.R.U32.HI R4, RZ, 0x18, R4 ;  /* 0x00000018ff047819 */ /* 0x000fc80000011604 */
[----:B------:R-:W-:-:S04]  /*5950*/  LOP3.LUT R3, R3, R4, RZ, 0xfc, !PT ;  /* 0x0000000403037212 */ /* 0x000fc800078efcff */
[----:B------:R-:W-:Y:S02]  /*5960*/  PRMT R0, R3, 0x7610, R0 ;  /* 0x0000761003007816 */ /* 0x000fe40000000000 */
.L_x_8512:
[----:B------:R-:W-:Y:S05]  /*5970*/  BSYNC B0 ;  /* 0x0000000000007941 */ /* 0x000fea0003800000 */
.L_x_8511:
[----:B------:R0:W-:Y:S01]  /*5980*/  STG.E.U8 [R8.64], R0 ;  /* 0x0000000008007986 */ /* 0x0001e2000c101124 */
[----:B------:R-:W-:Y:S01]  /*5990*/  IADD3 R25, R19, 0x80, RZ ;  /* 0x0000008013197810 */ /* 0x000fe20007ffe0ff */
[----:B------:R-:W-:Y:S05]  /*59a0*/  BRA `(.L_x_8483) ;  /* 0x0000032000007947 */ /* 0x000fea0003800000 */
.L_x_8505:
        /* <DEDUP_REMOVED lines=8> */
[----:B------:R-:W-:Y:S02]  /*5a30*/  LOP3.LUT R3, R5, 0xff, RZ, 0xc0, !PT ;  /* 0x000000ff05037812 */ /* 0x000fe400078ec0ff */
[----:B------:R-:W-:Y:S02]  /*5a40*/  IADD3 R25, R19, 0x80, RZ ;  /* 0x0000008013197810 */ /* 0x000fe40007ffe0ff */
        /* <DEDUP_REMOVED lines=12> */
.L_x_8488:
[----:B------:R-:W-:Y:S01]  /*5b10*/  MOV R14, 0x0 ;  /* 0x00000000000e7802 */ /* 0x000fe20000000f00 */
[----:B------:R-:W-:Y:S02]  /*5b20*/  IMAD.MOV.U32 R4, RZ, RZ, c[0x4][0x178] ;  /* 0x01005e00ff047624 */ /* 0x000fe400078e00ff */
[----:B------:R-:W-:Y:S02]  /*5b30*/  IMAD.MOV.U32 R5, RZ, RZ, c[0x4][0x17c] ;  /* 0x01005f00ff057624 */ /* 0x000fe400078e00ff */
[----:B------:R-:W-:Y:S01]  /*5b40*/  IMAD.MOV.U32 R6, RZ, RZ, c[0x4][0x180] ;  /* 0x01006000ff067624 */ /* 0x000fe200078e00ff */
[----:B------:R-:W0:Y:S01]  /*5b50*/  LDC.64 R14, c[0x4][R14] ;  /* 0x010000000e0e7b82 */ /* 0x000e220000000a00 */
[----:B---3--:R-:W-:Y:S02]  /*5b60*/  IMAD.MOV.U32 R7, RZ, RZ, c[0x4][0x184] ;  /* 0x01006100ff077624 */ /* 0x008fe400078e00ff */
        /* <DEDUP_REMOVED lines=9> */
[----:B-----5:R-:W-:Y:S02]  /*5c00*/  MOV R23, 0x0 ;  /* 0x0000000000177802 */ /* 0x020fe40000000f00 */
[----:B------:R-:W-:-:S04]  /*5c10*/  IADD3 R20, P0, P1, -R0, R3, R20 ;  /* 0x0000000300147210 */ /* 0x000fc8000791e114 */
[----:B------:R-:W-:-:S04]  /*5c20*/  IADD3.X R21, ~R23, R9, R21, P0, P1 ;  /* 0x0000000917157210 */ /* 0x000fc800007e2515 */
[----:B012---:R-:W-:Y:S05]  /*5c30*/  CALL.ABS.NOINC R14 ;  /* 0x000000000e007343 */ /* 0x007fea0003c00000 */
[----:B------:R-:W-:Y:S01]  /*5c40*/  IADD3 R25, R19, 0x80, RZ ;  /* 0x0000008013197810 */ /* 0x000fe20007ffe0ff */
[----:B------:R-:W-:Y:S05]  /*5c50*/  BRA `(.L_x_8483) ;  /* 0x0000007000007947 */ /* 0x000fea0003800000 */
.L_x_8515:
[----:B------:R-:W0:Y:S01]  /*5c60*/  F2I.U64.TRUNC R4, R4 ;  /* 0x0000000400047311 */ /* 0x000e22000020d800 */
[----:B------:R-:W-:Y:S01]  /*5c70*/  IADD3 R25, R19, 0x80, RZ ;  /* 0x0000008013197810 */ /* 0x000fe20007ffe0ff */
[----:B0-----:R0:W-:Y:S01]  /*5c80*/  STG.E.64 [R8.64], R4 ;  /* 0x0000000408007986 */ /* 0x0011e2000c101b24 */
[----:B------:R-:W-:Y:S05]  /*5c90*/  BRA `(.L_x_8483) ;  /* 0x0000003000007947 */ /* 0x000fea0003800000 */
.L_x_8514:
[----:B------:R-:W0:Y:S01]  /*5ca0*/  F2I.FTZ.U32.TRUNC.NTZ R3, R4 ;  /* 0x0000000400037305 */ /* 0x000e22000021f000 */
[----:B------:R-:W-:Y:S01]  /*5cb0*/  IADD3 R25, R19, 0x80, RZ ;  /* 0x0000008013197810 */ /* 0x000fe20007ffe0ff */
[----:B0-----:R0:W-:Y:S06]  /*5cc0*/  STG.E [R8.64], R3 ;  /* 0x0000000308007986 */ /* 0x0011ec000c101924 */
.L_x_8483:
[----:B------:R-:W-:Y:S05]  /*5cd0*/  BSYNC B6 ;  /* 0x0000000000067941 */ /* 0x000fea0003800000 */
.L_x_8482:
[----:B------:R-:W-:Y:S01]  /*5ce0*/  ISETP.GE.AND P0, PT, R25, R16, PT ;  /* 0x000000101900720c */ /* 0x000fe20003f06270 */
[----:B------:R-:W-:-:S12]  /*5cf0*/  BSSY B6, `(.L_x_8516) ;  /* 0x00001da000067945 */ /* 0x000fd80003800000 */
[----:B------:R-:W-:Y:S05]  /*5d00*/  @P0 BRA `(.L_x_8517) ;  /* 0x00001d8000000947 */ /* 0x000fea0003800000 */
[----:B0-----:R-:W-:Y:S01]  /*5d10*/  IMAD R0, R17, 0x200, R25 ;  /* 0x0000020011007824 */ /* 0x001fe200078e0219 */
[----:B----4-:R-:W-:-:S03]  /*5d20*/  PRMT R3, R2, 0x9910, RZ ;  /* 0x0000991002037816 */ /* 0x010fc600000000ff */
        /* <DEDUP_REMOVED lines=14> */
[----:B-1---5:R-:W0:Y:S02]  /*5e10*/  F2I.FTZ.TRUNC.NTZ R3, R18 ;  /* 0x0000001200037305 */ /* 0x022e24000021f100 */
[----:B0-----:R0:W-:Y:S01]  /*5e20*/  STG.E.U8 [R8.64], R3 ;  /* 0x0000000308007986 */ /* 0x0011e2000c101124 */
[----:B------:R-:W-:Y:S05]  /*5e30*/  BRA `(.L_x_8523) ;  /* 0x00000d7000007947 */ /* 0x000fea0003800000 */
.L_x_8521:
[----:B-1---5:R-:W0:Y:S02]  /*5e40*/  F2I.S64.TRUNC R18, R18 ;  /* 0x0000001200127311 */ /* 0x022e24000020d900 */
[----:B0-----:R-:W-:-:S05]  /*5e50*/  IMAD.MOV.U32 R3, RZ, RZ, R18 ;  /* 0x000000ffff037224 */ /* 0x001fca00078e0012 */
[----:B------:R0:W-:Y:S01]  /*5e60*/  STG.E.U8 [R8.64], R3 ;  /* 0x0000000308007986 */ /* 0x0001e2000c101124 */
[----:B------:R-:W-:Y:S05]  /*5e70*/  BRA `(.L_x_8523) ;  /* 0x00000d3000007947 */ /* 0x000fea0003800000 */
.L_x_8520:
[----:B------:R-:W-:-:S13]  /*5e80*/  ISETP.NE.AND P0, PT, R0, 0x2, PT ;  /* 0x000000020000780c */ /* 0x000fda0003f05270 */
[----:B------:R-:W-:Y:S05]  /*5e90*/  @!P0 BRA `(.L_x_8524) ;  /* 0x000000a000008947 */ /* 0x000fea0003800000 */
[----:B------:R-:W-:-:S13]  /*5ea0*/  ISETP.NE.AND P0, PT, R0, 0x3, PT ;  /* 0x000000030000780c */ /* 0x000fda0003f05270 */
[----:B------:R-:W-:Y:S05]  /*5eb0*/  @!P0 BRA `(.L_x_8525) ;  /* 0x0000005000008947 */ /* 0x000fea0003800000 */
[----:B------:R-:W-:-:S13]  /*5ec0*/  ISETP.NE.AND P0, PT, R0, 0x4, PT ;  /* 0x000000040000780c */ /* 0x000fda0003f05270 */
[----:B------:R-:W-:Y:S05]  /*5ed0*/  @P0 BRA `(.L_x_8522) ;  /* 0x00000b4000000947 */ /* 0x000fea0003800000 */
[----:B-1---5:R-:W0:Y:S02]  /*5ee0*/  F2I.S64.TRUNC R18, R18 ;  /* 0x0000001200127311 */ /* 0x022e24000020d900 */
[----:B0-----:R0:W-:Y:S01]  /*5ef0*/  STG.E.64 [R8.64], R18 ;  /* 0x0000001208007986 */ /* 0x0011e2000c101b24 */
[----:B------:R-:W-:Y:S05]  /*5f00*/  BRA `(.L_x_8523) ;  /* 0x00000ca000007947 */ /* 0x000fea0003800000 */
.L_x_8525:
[----:B-1---5:R-:W0:Y:S02]  /*5f10*/  F2I.FTZ.TRUNC.NTZ R3, R18 ;  /* 0x0000001200037305 */ /* 0x022e24000021f100 */
[----:B0-----:R0:W-:Y:S01]  /*5f20*/  STG.E [R8.64], R3 ;  /* 0x0000000308007986 */ /* 0x0011e2000c101924 */
[----:B------:R-:W-:Y:S05]  /*5f30*/  BRA `(.L_x_8523) ;  /* 0x00000c7000007947 */ /* 0x000fea0003800000 */
.L_x_8524:
[----:B-1---5:R-:W0:Y:S02]  /*5f40*/  F2I.FTZ.TRUNC.NTZ R3, R18 ;  /* 0x0000001200037305 */ /* 0x022e24000021f100 */
[----:B0-----:R0:W-:Y:S01]  /*5f50*/  STG.E.U16 [R8.64], R3 ;  /* 0x0000000308007986 */ /* 0x0011e2000c101524 */
[----:B------:R-:W-:Y:S05]  /*5f60*/  BRA `(.L_x_8523) ;  /* 0x00000c4000007947 */ /* 0x000fea0003800000 */
.L_x_8519:
[----:B------:R-:W-:-:S13]  /*5f70*/  ISETP.GT.AND P0, PT, R0, 0x6, PT ;  /* 0x000000060000780c */ /* 0x000fda0003f04270 */
[----:B------:R-:W-:Y:S05]  /*5f80*/  @P0 BRA `(.L_x_8526) ;  /* 0x0000009000000947 */ /* 0x000fea0003800000 */
[----:B------:R-:W-:-:S13]  /*5f90*/  ISETP.NE.AND P0, PT, R0, 0x5, PT ;  /* 0x000000050000780c */ /* 0x000fda0003f05270 */
[----:B------:R-:W-:Y:S05]  /*5fa0*/  @!P0 BRA `(.L_x_8527) ;  /* 0x0000004000008947 */ /* 0x000fea0003800000 */
[----:B------:R-:W-:-:S13]  /*5fb0*/  ISETP.NE.AND P0, PT, R0, 0x6, PT ;  /* 0x000000060000780c */ /* 0x000fda0003f05270 */
[----:B------:R-:W-:Y:S05]  /*5fc0*/  @P0 BRA `(.L_x_8522) ;  /* 0x00000a5000000947 */ /* 0x000fea0003800000 */
[----:B-1---5:R0:W-:Y:S01]  /*5fd0*/  STG.E [R8.64], R18 ;  /* 0x0000001208007986 */ /* 0x0221e2000c101924 */
[----:B------:R-:W-:Y:S05]  /*5fe0*/  BRA `(.L_x_8523) ;  /* 0x00000bc000007947 */ /* 0x000fea0003800000 */
.L_x_8527:
[----:B-1---5:R-:W-:-:S05]  /*5ff0*/  F2FP.PACK_AB R18, RZ, R18 ;  /* 0x00000012ff12723e */ /* 0x022fca00000000ff */
[----:B------:R0:W-:Y:S01]  /*6000*/  STG.E.U16 [R8.64], R18 ;  /* 0x0000001208007986 */ /* 0x0001e2000c101524 */
[----:B------:R-:W-:Y:S05]  /*6010*/  BRA `(.L_x_8523) ;  /* 0x00000b9000007947 */ /* 0x000fea0003800000 */
.L_x_8526:
[----:B------:R-:W-:-:S13]  /*6020*/  ISETP.NE.AND P0, PT, R0, 0x7, PT ;  /* 0x000000070000780c */ /* 0x000fda0003f05270 */
[----:B------:R-:W-:Y:S05]  /*6030*/  @!P0 BRA `(.L_x_8528) ;  /* 0x000000b000008947 */ /* 0x000fea0003800000 */
[----:B------:R-:W-:-:S13]  /*6040*/  ISETP.NE.AND P0, PT, R0, 0x8, PT ;  /* 0x000000080000780c */ /* 0x000fda0003f05270 */
[----:B------:R-:W-:Y:S05]  /*6050*/  @!P0 BRA `(.L_x_8529) ;  /* 0x0000005000008947 */ /* 0x000fea0003800000 */
[----:B------:R-:W-:-:S13]  /*6060*/  ISETP.NE.AND P0, PT, R0, 0x9, PT ;  /* 0x000000090000780c */ /* 0x000fda0003f05270 */
[----:B------:R-:W-:Y:S05]  /*6070*/  @P0 BRA `(.L_x_8522) ;  /* 0x000009a000000947 */ /* 0x000fea0003800000 */
[----:B------:R-:W-:-:S05]  /*6080*/  IMAD.MOV.U32 R19, RZ, RZ, RZ ;  /* 0x000000ffff137224 */ /* 0x000fca00078e00ff */
[----:B-1---5:R0:W-:Y:S01]  /*6090*/  STG.E.64 [R8.64], R18 ;  /* 0x0000001208007986 */ /* 0x0221e2000c101b24 */
[----:B------:R-:W-:Y:S05]  /*60a0*/  BRA `(.L_x_8523) ;  /* 0x00000b0000007947 */ /* 0x000fea0003800000 */
.L_x_8529:
[----:B-1---5:R-:W-:-:S04]  /*60b0*/  F2FP.PACK_AB R3, RZ, R18 ;  /* 0x00000012ff03723e */ /* 0x022fc800000000ff */
[----:B------:R-:W-:-:S05]  /*60c0*/  PRMT R3, R3, 0x5410, RZ ;  /* 0x0000541003037816 */ /* 0x000fca00000000ff */
[----:B------:R0:W-:Y:S01]  /*60d0*/  STG.E [R8.64], R3 ;  /* 0x0000000308007986 */ /* 0x0001e2000c101924 */
[----:B------:R-:W-:Y:S05]  /*60e0*/  BRA `(.L_x_8523) ;  /* 0x00000ac000007947 */ /* 0x000fea0003800000 */
.L_x_8528:
[----:B-1---5:R-:W-:-:S06]  /*60f0*/  FMUL.FTZ R4, R18, 1 ;  /* 0x3f80000012047820 */ /* 0x022fcc0000410000 */
[----:B------:R-:W0:Y:S02]  /*6100*/  F2F.F64.F32 R4, R4 ;  /* 0x0000000400047310 */ /* 0x000e240000201800 */
[----:B0-----:R0:W-:Y:S01]  /*6110*/  STG.E.64 [R8.64], R4 ;  /* 0x0000000408007986 */ /* 0x0011e2000c101b24 */
[----:B------:R-:W-:Y:S05]  /*6120*/  BRA `(.L_x_8523) ;  /* 0x00000a8000007947 */ /* 0x000fea0003800000 */
.L_x_8518:
        /* <DEDUP_REMOVED lines=8> */
[----:B-1---5:R-:W-:-:S04]  /*61b0*/  FSETP.NEU.FTZ.AND P0, PT, R18, RZ, PT ;  /* 0x000000ff1200720b */ /* 0x022fc80003f1d000 */
[----:B------:R-:W-:-:S05]  /*61c0*/  SEL R3, RZ, 0x1, !P0 ;  /* 0x00000001ff037807 */ /* 0x000fca0004000000 */
[----:B------:R0:W-:Y:S01]  /*61d0*/  STG.E.U8 [R8.64], R3 ;  /* 0x0000000308007986 */ /* 0x0001e2000c101124 */
[----:B------:R-:W-:Y:S05]  /*61e0*/  BRA `(.L_x_8523) ;  /* 0x000009c000007947 */ /* 0x000fea0003800000 */
.L_x_8532:
[----:B-1---5:R-:W-:Y:S01]  /*61f0*/  FMUL.FTZ R4, R18, 1 ;  /* 0x3f80000012047820 */ /* 0x022fe20000410000 */
[----:B---3--:R-:W-:-:S05]  /*6200*/  CS2R R6, SRZ ;  /* 0x0000000000067805 */ /* 0x008fca000001ff00 */
[----:B------:R-:W0:Y:S02]  /*6210*/  F2F.F64.F32 R4, R4 ;  /* 0x0000000400047310 */ /* 0x000e240000201800 */
[----:B0-----:R0:W-:Y:S01]  /*6220*/  STG.E.128 [R8.64], R4 ;  /* 0x0000000408007986 */ /* 0x0011e2000c101d24 */
[----:B------:R-:W-:Y:S05]  /*6230*/  BRA `(.L_x_8523) ;  /* 0x0000097000007947 */ /* 0x000fea0003800000 */
.L_x_8531:
[----:B------:R-:W-:-:S13]  /*6240*/  ISETP.NE.AND P0, PT, R0, 0xf, PT ;  /* 0x0000000f0000780c */ /* 0x000fda0003f05270 */
[----:B------:R-:W-:Y:S05]  /*6250*/  @!P0 BRA `(.L_x_8533) ;  /* 0x000002b000008947 */ /* 0x000fea0003800000 */
[----:B------:R-:W-:-:S13]  /*6260*/  ISETP.NE.AND P0, PT, R0, 0x17, PT ;  /* 0x000000170000780c */ /* 0x000fda0003f05270 */
[----:B------:R-:W-:Y:S05]  /*6270*/  @!P0 BRA `(.L_x_8534) ;  /* 0x0000014000008947 */ /* 0x000fea0003800000 */
[----:B------:R-:W-:-:S13]  /*6280*/  ISETP.NE.AND P0, PT, R0, 0x18, PT ;  /* 0x000000180000780c */ /* 0x000fda0003f05270 */
[----:B------:R-:W-:Y:S05]  /*6290*/  @P0 BRA `(.L_x_8522) ;  /* 0x0000078000000947 */ /* 0x000fea0003800000 */
[C---:B-1---5:R-:W-:Y:S01]  /*62a0*/  LOP3.LUT R4, R18.reuse, 0x7fffffff, RZ, 0xc0, !PT ;  /* 0x7fffffff12047812 */ /* 0x062fe200078ec0ff */
        /* <DEDUP_REMOVED lines=13> */
.L_x_8536:
[----:B------:R-:W-:Y:S05]  /*6380*/  BSYNC B0 ;  /* 0x0000000000007941 */ /* 0x000fea0003800000 */
.L_x_8535:
[----:B------:R-:W-:-:S05]  /*6390*/  LOP3.LUT R5, R0, R5, RZ, 0xfc, !PT ;  /* 0x0000000500057212 */ /* 0x000fca00078efcff */
[----:B------:R0:W-:Y:S01]  /*63a0*/  STG.E.U8 [R8.64], R5 ;  /* 0x0000000508007986 */ /* 0x0001e2000c101124 */
[----:B------:R-:W-:Y:S05]  /*63b0*/  BRA `(.L_x_8523) ;  /* 0x000007f000007947 */ /* 0x000fea0003800000 */
.L_x_8534:
[----:B-1---5:R-:W-:Y:S01]  /*63c0*/  LOP3.LUT R4, R18, 0x7fffffff, RZ, 0xc0, !PT ;  /* 0x7fffffff12047812 */ /* 0x022fe200078ec0ff */
        /* <DEDUP_REMOVED lines=11> */
.L_x_8538:
[----:B------:R-:W-:Y:S01]  /*6480*/  IMAD.MOV.U32 R0, RZ, RZ, 0x7f ;  /* 0x0000007fff007424 */ /* 0x000fe200078e00ff */
[----:B------:R-:W-:-:S04]  /*6490*/  ISETP.GT.U32.AND P0, PT, R4, 0x7f800000, PT ;  /* 0x7f8000000400780c */ /* 0x000fc80003f04070 */
[----:B------:R-:W-:-:S04]  /*64a0*/  SEL R0, R0, 0x7c, P0 ;  /* 0x0000007c00007807 */ /* 0x000fc80000000000 */
.L_x_8539:
[----:B------:R-:W-:Y:S05]  /*64b0*/  BSYNC B0 ;  /* 0x0000000000007941 */ /* 0x000fea0003800000 */
.L_x_8537:
[----:B------:R-:W-:-:S04]  /*64c0*/  LOP3.LUT R18, R18, 0x80000000, RZ, 0xc0, !PT ;  /* 0x8000000012127812 */ /* 0x000fc800078ec0ff */
[----:B------:R-:W-:-:S04]  /*64d0*/  SHF.R.U32.HI R3, RZ, 0x18, R18 ;  /* 0x00000018ff037819 */ /* 0x000fc80000011612 */
[----:B------:R-:W-:-:S05]  /*64e0*/  LOP3.LUT R3, R0, R3, RZ, 0xfc, !PT ;  /* 0x0000000300037212 */ /* 0x000fca00078efcff */
[----:B------:R0:W-:Y:S01]  /*64f0*/  STG.E.U8 [R8.64], R3 ;  /* 0x0000000308007986 */ /* 0x0001e2000c101124 */
[----:B------:R-:W-:Y:S05]  /*6500*/  BRA `(.L_x_8523) ;  /* 0x000006a000007947 */ /* 0x000fea0003800000 */
.L_x_8533:
[----:B-1---5:R-:W-:-:S05]  /*6510*/  F2FP.BF16.PACK_AB R18, RZ, R18 ;  /* 0x00000012ff12723e */ /* 0x022fca00000010ff */
[----:B------:R0:W-:Y:S01]  /*6520*/  STG.E.U16 [R8.64], R18 ;  /* 0x0000001208007986 */ /* 0x0001e2000c101524 */
[----:B------:R-:W-:Y:S05]  /*6530*/  BRA `(.L_x_8523) ;  /* 0x0000067000007947 */ /* 0x000fea0003800000 */
.L_x_8530:
        /* <DEDUP_REMOVED lines=8> */
[----:B-1---5:R-:W0:Y:S02]  /*65c0*/  F2I.FTZ.U32.TRUNC.NTZ R3, R18 ;  /* 0x0000001200037305 */ /* 0x022e24000021f000 */
[----:B0-----:R0:W-:Y:S01]  /*65d0*/  STG.E.U16 [R8.64], R3 ;  /* 0x0000000308007986 */ /* 0x0011e2000c101524 */
[----:B------:R-:W-:Y:S05]  /*65e0*/  BRA `(.L_x_8523) ;  /* 0x000005c000007947 */ /* 0x000fea0003800000 */
.L_x_8542:
[----:B-1---5:R-:W-:Y:S01]  /*65f0*/  LOP3.LUT R3, R18, 0x7fffffff, RZ, 0xc0, !PT ;  /* 0x7fffffff12037812 */ /* 0x022fe200078ec0ff */
        /* <DEDUP_REMOVED lines=15> */
.L_x_8545:
[----:B------:R-:W-:-:S04]  /*66f0*/  LOP3.LUT R18, R18, 0x80000000, RZ, 0xc0, !PT ;  /* 0x8000000012127812 */ /* 0x000fc800078ec0ff */
[----:B------:R-:W-:-:S04]  /*6700*/  SHF.R.U32.HI R3, RZ, 0x18, R18 ;  /* 0x00000018ff037819 */ /* 0x000fc80000011612 */
[----:B------:R-:W-:-:S04]  /*6710*/  LOP3.LUT R0, R0, R3, RZ, 0xfc, !PT ;  /* 0x0000000300007212 */ /* 0x000fc800078efcff */
[----:B------:R-:W-:Y:S02]  /*6720*/  PRMT R4, R0, 0x7610, R4 ;  /* 0x0000761000047816 */ /* 0x000fe40000000004 */
.L_x_8544:
[----:B------:R-:W-:Y:S05]  /*6730*/  BSYNC B0 ;  /* 0x0000000000007941 */ /* 0x000fea0003800000 */
.L_x_8543:
[----:B------:R0:W-:Y:S01]  /*6740*/  STG.E.U8 [R8.64], R4 ;  /* 0x0000000408007986 */ /* 0x0001e2000c101124 */
[----:B------:R-:W-:Y:S05]  /*6750*/  BRA `(.L_x_8523) ;  /* 0x0000045000007947 */ /* 0x000fea0003800000 */
.L_x_8541:
        /* <DEDUP_REMOVED lines=16> */
.L_x_8548:
[----:B------:R-:W-:-:S04]  /*6860*/  LOP3.LUT R18, R18, 0x80000000, RZ, 0xc0, !PT ;  /* 0x8000000012127812 */ /* 0x000fc800078ec0ff */
[----:B------:R-:W-:-:S04]  /*6870*/  SHF.R.U32.HI R3, RZ, 0x18, R18 ;  /* 0x00000018ff037819 */ /* 0x000fc80000011612 */
[----:B------:R-:W-:-:S04]  /*6880*/  LOP3.LUT R0, R0, R3, RZ, 0xfc, !PT ;  /* 0x0000000300007212 */ /* 0x000fc800078efcff */
[----:B------:R-:W-:Y:S02]  /*6890*/  PRMT R4, R0, 0x7610, R4 ;  /* 0x0000761000047816 */ /* 0x000fe40000000004 */
.L_x_8547:
[----:B------:R-:W-:Y:S05]  /*68a0*/  BSYNC B0 ;  /* 0x0000000000007941 */ /* 0x000fea0003800000 */
.L_x_8546:
[----:B------:R0:W-:Y:S01]  /*68b0*/  STG.E.U8 [R8.64], R4 ;  /* 0x0000000408007986 */ /* 0x0001e2000c101124 */
[----:B------:R-:W-:Y:S05]  /*68c0*/  BRA `(.L_x_8523) ;  /* 0x000002e000007947 */ /* 0x000fea0003800000 */
.L_x_8540:
[----:B------:R-:W-:-:S13]  /*68d0*/  ISETP.NE.AND P0, PT, R0, 0x1c, PT ;  /* 0x0000001c0000780c */ /* 0x000fda0003f05270 */
[----:B------:R-:W-:Y:S05]  /*68e0*/  @!P0 BRA `(.L_x_8549) ;  /* 0x000002a000008947 */ /* 0x000fea0003800000 */
[----:B------:R-:W-:-:S13]  /*68f0*/  ISETP.NE.AND P0, PT, R0, 0x1d, PT ;  /* 0x0000001d0000780c */ /* 0x000fda0003f05270 */
[----:B------:R-:W-:Y:S05]  /*6900*/  @!P0 BRA `(.L_x_8550) ;  /* 0x0000025000008947 */ /* 0x000fea0003800000 */
[----:B------:R-:W-:-:S13]  /*6910*/  ISETP.NE.AND P0, PT, R0, 0x2c, PT ;  /* 0x0000002c0000780c */ /* 0x000fda0003f05270 */
[----:B------:R-:W-:Y:S05]  /*6920*/  @P0 BRA `(.L_x_8522) ;  /* 0x000000f000000947 */ /* 0x000fea0003800000 */
[----:B-1---5:R-:W-:Y:S02]  /*6930*/  SHF.R.U32.HI R4, RZ, 0x17, R18 ;  /* 0x00000017ff047819 */ /* 0x022fe40000011612 */
        /* <DEDUP_REMOVED lines=14> */
.L_x_8522:
        /* <DEDUP_REMOVED lines=11> */
[----:B-1---5:R-:W-:Y:S01]  /*6ad0*/  LEPC R18 ;  /* 0x000000000012734e */ /* 0x022fe20000000000 */
[----:B------:R-:W-:Y:S02]  /*6ae0*/  MOV R3, 0x6b50 ;  /* 0x00006b5000037802 */ /* 0x000fe40000000f00 */
[----:B------:R-:W-:Y:S02]  /*6af0*/  MOV R20, 0x6ad0 ;  /* 0x00006ad000147802 */ /* 0x000fe40000000f00 */
[----:B------:R-:W-:-:S02]  /*6b00*/  MOV R21, 0x0 ;  /* 0x0000000000157802 */ /* 0x000fc40000000f00 */
[----:B------:R-:W-:Y:S02]  /*6b10*/  MOV R0, 0x0 ;  /* 0x0000000000007802 */ /* 0x000fe40000000f00 */
[----:B------:R-:W-:-:S04]  /*6b20*/  IADD3 R20, P0, P1, -R20, R3, R18 ;  /* 0x0000000314147210 */ /* 0x000fc8000791e112 */
[----:B------:R-:W-:-:S04]  /*6b30*/  IADD3.X R21, ~R0, R21, R19, P0, P1 ;  /* 0x0000001500157210 */ /* 0x000fc800007e2513 */
[----:B0-2---:R-:W-:Y:S05]  /*6b40*/  CALL.ABS.NOINC R14 ;  /* 0x000000000e007343 */ /* 0x005fea0003c00000 */
[----:B------:R-:W-:Y:S05]  /*6b50*/  BRA `(.L_x_8523) ;  /* 0x0000005000007947 */ /* 0x000fea0003800000 */
.L_x_8550:
[----:B-1---5:R-:W0:Y:S02]  /*6b60*/  F2I.U64.TRUNC R18, R18 ;  /* 0x0000001200127311 */ /* 0x022e24000020d800 */
[----:B0-----:R0:W-:Y:S01]  /*6b70*/  STG.E.64 [R8.64], R18 ;  /* 0x0000001208007986 */ /* 0x0011e2000c101b24 */
[----:B------:R-:W-:Y:S05]  /*6b80*/  BRA `(.L_x_8523) ;  /* 0x0000002000007947 */ /* 0x000fea0003800000 */
.L_x_8549:
[----:B-1---5:R-:W0:Y:S02]  /*6b90*/  F2I.FTZ.U32.TRUNC.NTZ R3, R18 ;  /* 0x0000001200037305 */ /* 0x022e24000021f000 */
[----:B0-----:R0:W-:Y:S02]  /*6ba0*/  STG.E [R8.64], R3 ;  /* 0x0000000308007986 */ /* 0x0011e4000c101924 */
.L_x_8523:
        /* <DEDUP_REMOVED lines=22> */
.L_x_8554:
[----:B---3--:R-:W0:Y:S02]  /*6d10*/  F2I.S64.TRUNC R22, R22 ;  /* 0x0000001600167311 */ /* 0x008e24000020d900 */
[----:B0-----:R-:W-:-:S05]  /*6d20*/  IMAD.MOV.U32 R3, RZ, RZ, R22 ;  /* 0x000000ffff037224 */ /* 0x001fca00078e0016 */
[----:B------:R0:W-:Y:S01]  /*6d30*/  STG.E.U8 [R8.64], R3 ;  /* 0x0000000308007986 */ /* 0x0001e2000c101124 */
[----:B------:R-:W-:Y:S05]  /*6d40*/  BRA `(.L_x_8556) ;  /* 0x00000d3000007947 */ /* 0x000fea0003800000 */
.L_x_8553:
        /* <DEDUP_REMOVED lines=9> */
.L_x_8558:
[----:B------:R-:W0:Y:S02]  /*6de0*/  F2I.FTZ.TRUNC.NTZ R3, R22 ;  /* 0x0000001600037305 */ /* 0x000e24000021f100 */
[----:B0-----:R0:W-:Y:S01]  /*6df0*/  STG.E [R8.64], R3 ;  /* 0x0000000308007986 */ /* 0x0011e2000c101924 */
[----:B------:R-:W-:Y:S05]  /*6e00*/  BRA `(.L_x_8556) ;  /* 0x00000c7000007947 */ /* 0x000fea0003800000 */
.L_x_8557:
[----:B------:R-:W0:Y:S02]  /*6e10*/  F2I.FTZ.TRUNC.NTZ R3, R22 ;  /* 0x0000001600037305 */ /* 0x000e24000021f100 */
[----:B0-----:R0:W-:Y:S01]  /*6e20*/  STG.E.U16 [R8.64], R3 ;  /* 0x0000000308007986 */ /* 0x0011e2000c101524 */
[----:B------:R-:W-:Y:S05]  /*6e30*/  BRA `(.L_x_8556) ;  /* 0x00000c4000007947 */ /* 0x000fea0003800000 */
.L_x_8552:
        /* <DEDUP_REMOVED lines=8> */
.L_x_8560:
[----:B------:R-:W-:-:S05]  /*6ec0*/  F2FP.PACK_AB R22, RZ, R22 ;  /* 0x00000016ff16723e */ /* 0x000fca00000000ff */
[----:B------:R0:W-:Y:S01]  /*6ed0*/  STG.E.U16 [R8.64], R22 ;  /* 0x0000001608007986 */ /* 0x0001e2000c101524 */
[----:B------:R-:W-:Y:S05]  /*6ee0*/  BRA `(.L_x_8556) ;  /* 0x00000b9000007947 */ /* 0x000fea0003800000 */
.L_x_8559:
[----:B------:R-:W-:-:S13]  /*6ef0*/  ISETP.NE.AND P0, PT, R0, 0x7, PT ;  /* 0x000000070000780c */ /* 0x000fda0003f05270 */
[----:B------:R-:W-:Y:S05]  /*6f00*/  @!P0 BRA `(.L_x_8561) ;  /* 0x000000b000008947 */ /* 0x000fea0003800000 */
[----:B------:R-:W-:-:S13]  /*6f10*/  ISETP.NE.AND P0, PT, R0, 0x8, PT ;  /* 0x000000080000780c */ /* 0x000fda0003f05270 */
[----:B------:R-:W-:Y:S05]  /*6f20*/  @!P0 BRA `(.L_x_8562) ;  /* 0x0000005000008947 */ /* 0x000fea0003800000 */
[----:B------:R-:W-:-:S13]  /*6f30*/  ISETP.NE.AND P0, PT, R0, 0x9, PT ;  /* 0x000000090000780c */ /* 0x000fda0003f05270 */
[----:B------:R-:W-:Y:S05]  /*6f40*/  @P0 BRA `(.L_x_8555) ;  /* 0x000009a000000947 */ /* 0x000fea0003800000 */
[----:B---3--:R-:W-:-:S05]  /*6f50*/  IMAD.MOV.U32 R23, RZ, RZ, RZ ;  /* 0x000000ffff177224 */ /* 0x008fca00078e00ff */
[----:B------:R0:W-:Y:S01]  /*6f60*/  STG.E.64 [R8.64], R22 ;  /* 0x0000001608007986 */ /* 0x0001e2000c101b24 */
[----:B------:R-:W-:Y:S05]  /*6f70*/  BRA `(.L_x_8556) ;  /* 0x00000b0000007947 */ /* 0x000fea0003800000 */
.L_x_8562:
[----:B------:R-:W-:-:S04]  /*6f80*/  F2FP.PACK_AB R3, RZ, R22 ;  /* 0x00000016ff03723e */ /* 0x000fc800000000ff */
[----:B------:R-:W-:-:S05]  /*6f90*/  PRMT R3, R3, 0x5410, RZ ;  /* 0x0000541003037816 */ /* 0x000fca00000000ff */
[----:B------:R0:W-:Y:S01]  /*6fa0*/  STG.E [R8.64], R3 ;  /* 0x0000000308007986 */ /* 0x0001e2000c101924 */
[----:B------:R-:W-:Y:S05]  /*6fb0*/  BRA `(.L_x_8556) ;  /* 0x00000ac000007947 */ /* 0x000fea0003800000 */
.L_x_8561:
[----:B------:R-:W-:-:S06]  /*6fc0*/  FMUL.FTZ R4, R22, 1 ;  /* 0x3f80000016047820 */ /* 0x000fcc0000410000 */
[----:B------:R-:W0:Y:S02]  /*6fd0*/  F2F.F64.F32 R4, R4 ;  /* 0x0000000400047310 */ /* 0x000e240000201800 */
[----:B0-----:R0:W-:Y:S01]  /*6fe0*/  STG.E.64 [R8.64], R4 ;  /* 0x0000000408007986 */ /* 0x0011e2000c101b24 */
[----:B------:R-:W-:Y:S05]  /*6ff0*/  BRA `(.L_x_8556) ;  /* 0x00000a8000007947 */ /* 0x000fea0003800000 */
.L_x_8551:
        /* <DEDUP_REMOVED lines=12> */
.L_x_8565:
[----:B------:R-:W-:Y:S01]  /*70c0*/  FMUL.FTZ R4, R22, 1 ;  /* 0x3f80000016047820 */ /* 0x000fe20000410000 */
[----:B---3--:R-:W-:-:S05]  /*70d0*/  CS2R R6, SRZ ;  /* 0x0000000000067805 */ /* 0x008fca000001ff00 */
[----:B------:R-:W0:Y:S02]  /*70e0*/  F2F.F64.F32 R4, R4 ;  /* 0x0000000400047310 */ /* 0x000e240000201800 */
[----:B0-----:R0:W-:Y:S01]  /*70f0*/  STG.E.128 [R8.64], R4 ;  /* 0x0000000408007986 */ /* 0x0011e2000c101d24 */
[----:B------:R-:W-:Y:S05]  /*7100*/  BRA `(.L_x_8556) ;  /* 0x0000097000007947 */ /* 0x000fea0003800000 */
.L_x_8564:
        /* <DEDUP_REMOVED lines=20> */
.L_x_8569:
[----:B------:R-:W-:Y:S05]  /*7250*/  BSYNC B0 ;  /* 0x0000000000007941 */ /* 0x000fea0003800000 */
.L_x_8568:
[----:B------:R-:W-:-:S05]  /*7260*/  LOP3.LUT R5, R0, R5, RZ, 0xfc, !PT ;  /* 0x0000000500057212 */ /* 0x000fca00078efcff */
[----:B------:R0:W-:Y:S01]  /*7270*/  STG.E.U8 [R8.64], R5 ;  /* 0x0000000508007986 */ /* 0x0001e2000c101124 */
[----:B------:R-:W-:Y:S05]  /*7280*/  BRA `(.L_x_8556) ;  /* 0x000007f000007947 */ /* 0x000fea0003800000 */
.L_x_8567:
        /* <DEDUP_REMOVED lines=12> */
.L_x_8571:
[----:B------:R-:W-:Y:S01]  /*7350*/  IMAD.MOV.U32 R0, RZ, RZ, 0x7f ;  /* 0x0000007fff007424 */ /* 0x000fe200078e00ff */
[----:B------:R-:W-:-:S04]  /*7360*/  ISETP.GT.U32.AND P0, PT, R4, 0x7f800000, PT ;  /* 0x7f8000000400780c */ /* 0x000fc80003f04070 */
[----:B------:R-:W-:-:S04]  /*7370*/  SEL R0, R0, 0x7c, P0 ;  /* 0x0000007c00007807 */ /* 0x000fc80000000000 */
.L_x_8572:
[----:B------:R-:W-:Y:S05]  /*7380*/  BSYNC B0 ;  /* 0x0000000000007941 */ /* 0x000fea0003800000 */
.L_x_8570:
[----:B------:R-:W-:-:S04]  /*7390*/  LOP3.LUT R22, R22, 0x80000000, RZ, 0xc0, !PT ;  /* 0x8000000016167812 */ /* 0x000fc800078ec0ff */
[----:B------:R-:W-:-:S04]  /*73a0*/  SHF.R.U32.HI R3, RZ, 0x18, R22 ;  /* 0x00000018ff037819 */ /* 0x000fc80000011616 */
[----:B------:R-:W-:-:S05]  /*73b0*/  LOP3.LUT R3, R0, R3, RZ, 0xfc, !PT ;  /* 0x0000000300037212 */ /* 0x000fca00078efcff */
[----:B------:R0:W-:Y:S01]  /*73c0*/  STG.E.U8 [R8.64], R3 ;  /* 0x0000000308007986 */ /* 0x0001e2000c101124 */
[----:B------:R-:W-:Y:S05]  /*73d0*/  BRA `(.L_x_8556) ;  /* 0x000006a000007947 */ /* 0x000fea0003800000 */
.L_x_8566:
[----:B------:R-:W-:-:S05]  /*73e0*/  F2FP.BF16.PACK_AB R22, RZ, R22 ;  /* 0x00000016ff16723e */ /* 0x000fca00000010ff */
[----:B------:R0:W-:Y:S01]  /*73f0*/  STG.E.U16 [R8.64], R22 ;  /* 0x0000001608007986 */ /* 0x0001e2000c101524 */
[----:B------:R-:W-:Y:S05]  /*7400*/  BRA `(.L_x_8556) ;  /* 0x0000067000007947 */ /* 0x000fea0003800000 */
.L_x_8563:
        /* <DEDUP_REMOVED lines=11> */
.L_x_8575:
        /* <DEDUP_REMOVED lines=16> */
.L_x_8578:
[----:B------:R-:W-:-:S04]  /*75c0*/  LOP3.LUT R22, R22, 0x80000000, RZ, 0xc0, !PT ;  /* 0x8000000016167812 */ /* 0x000fc800078ec0ff */
[----:B------:R-:W-:-:S04]  /*75d0*/  SHF.R.U32.HI R3, RZ, 0x18, R22 ;  /* 0x00000018ff037819 */ /* 0x000fc80000011616 */
[----:B------:R-:W-:-:S04]  /*75e0*/  LOP3.LUT R0, R0, R3, RZ, 0xfc, !PT ;  /* 0x0000000300007212 */ /* 0x000fc800078efcff */
[----:B------:R-:W-:Y:S02]  /*75f0*/  PRMT R4, R0, 0x7610, R4 ;  /* 0x0000761000047816 */ /* 0x000fe40000000004 */
.L_x_8577:
[----:B------:R-:W-:Y:S05]  /*7600*/  BSYNC B0 ;  /* 0x0000000000007941 */ /* 0x000fea0003800000 */
.L_x_8576:
[----:B------:R0:W-:Y:S01]  /*7610*/  STG.E.U8 [R8.64], R4 ;  /* 0x0000000408007986 */ /* 0x0001e2000c101124 */
[----:B------:R-:W-:Y:S05]  /*7620*/  BRA `(.L_x_8556) ;  /* 0x0000045000007947 */ /* 0x000fea0003800000 */
.L_x_8574:
        /* <DEDUP_REMOVED lines=16> */
.L_x_8581:
[----:B------:R-:W-:-:S04]  /*7730*/  LOP3.LUT R22, R22, 0x80000000, RZ, 0xc0, !PT ;  /* 0x8000000016167812 */ /* 0x000fc800078ec0ff */
[----:B------:R-:W-:-:S04]  /*7740*/  SHF.R.U32.HI R3, RZ, 0x18, R22 ;  /* 0x00000018ff037819 */ /* 0x000fc80000011616 */
[----:B------:R-:W-:-:S04]  /*7750*/  LOP3.LUT R0, R0, R3, RZ, 0xfc, !PT ;  /* 0x0000000300007212 */ /* 0x000fc800078efcff */
[----:B------:R-:W-:Y:S02]  /*7760*/  PRMT R4, R0, 0x7610, R4 ;  /* 0x0000761000047816 */ /* 0x000fe40000000004 */
.L_x_8580:
[----:B------:R-:W-:Y:S05]  /*7770*/  BSYNC B0 ;  /* 0x0000000000007941 */ /* 0x000fea0003800000 */
.L_x_8579:
[----:B------:R0:W-:Y:S01]  /*7780*/  STG.E.U8 [R8.64], R4 ;  /* 0x0000000408007986 */ /* 0x0001e2000c101124 */
[----:B------:R-:W-:Y:S05]  /*7790*/  BRA `(.L_x_8556) ;  /* 0x000002e000007947 */ /* 0x000fea0003800000 */
.L_x_8573:
        /* <DEDUP_REMOVED lines=21> */
.L_x_8555:
        /* <DEDUP_REMOVED lines=20> */
.L_x_8583:
[----:B---3--:R-:W0:Y:S02]  /*7a30*/  F2I.U64.TRUNC R22, R22 ;  /* 0x0000001600167311 */ /* 0x008e24000020d800 */
[----:B0-----:R0:W-:Y:S01]  /*7a40*/  STG.E.64 [R8.64], R22 ;  /* 0x0000001608007986 */ /* 0x0011e2000c101b24 */
[----:B------:R-:W-:Y:S05]  /*7a50*/  BRA `(.L_x_8556) ;  /* 0x0000002000007947 */ /* 0x000fea0003800000 */
.L_x_8582:
[----:B------:R-:W0:Y:S02]  /*7a60*/  F2I.FTZ.U32.TRUNC.NTZ R3, R22 ;  /* 0x0000001600037305 */ /* 0x000e24000021f000 */
[----:B0-----:R0:W-:Y:S02]  /*7a70*/  STG.E [R8.64], R3 ;  /* 0x0000000308007986 */ /* 0x0011e4000c101924 */
.L_x_8556:
[----:B------:R-:W-:Y:S02]  /*7a80*/  IADD3 R25, R25, 0x80, RZ ;  /* 0x0000008019197810 */ /* 0x000fe40007ffe0ff */
.L_x_8517:
[----:B------:R-:W-:Y:S05]  /*7a90*/  BSYNC B6 ;  /* 0x0000000000067941 */ /* 0x000fea0003800000 */
.L_x_8516:
[----:B------:R-:W-:-:S13]  /*7aa0*/  ISETP.GE.AND P0, PT, R25, R16, PT ;  /* 0x000000101900720c */ /* 0x000fda0003f06270 */
[----:B------:R-:W-:Y:S05]  /*7ab0*/  @P0 EXIT ;  /* 0x000000000000094d */ /* 0x000fea0003800000 */
[----:B0---4-:R-:W-:Y:S01]  /*7ac0*/  PRMT R0, R2, 0x9910, RZ ;  /* 0x0000991002007816 */ /* 0x011fe200000000ff */
        /* <DEDUP_REMOVED lines=17> */
.L_x_8587:
[----:B------:R-:W0:Y:S02]  /*7be0*/  F2I.S64.TRUNC R24, R24 ;  /* 0x0000001800187311 */ /* 0x000e24000020d900 */
[----:B0-----:R-:W-:-:S05]  /*7bf0*/  IMAD.MOV.U32 R3, RZ, RZ, R24 ;  /* 0x000000ffff037224 */ /* 0x001fca00078e0018 */
[----:B------:R-:W-:Y:S01]  /*7c00*/  STG.E.U8 [R4.64], R3 ;  /* 0x0000000304007986 */ /* 0x000fe2000c101124 */
[----:B------:R-:W-:Y:S05]  /*7c10*/  EXIT ;  /* 0x000000000000794d */ /* 0x000fea0003800000 */
.L_x_8586:
        /* <DEDUP_REMOVED lines=9> */
.L_x_8590:
[----:B------:R-:W0:Y:S02]  /*7cb0*/  F2I.FTZ.TRUNC.NTZ R3, R24 ;  /* 0x0000001800037305 */ /* 0x000e24000021f100 */
[----:B0-----:R-:W-:Y:S01]  /*7cc0*/  STG.E [R4.64], R3 ;  /* 0x0000000304007986 */ /* 0x001fe2000c101924 */
[----:B------:R-:W-:Y:S05]  /*7cd0*/  EXIT ;  /* 0x000000000000794d */ /* 0x000fea0003800000 */
.L_x_8589:
[----:B------:R-:W0:Y:S02]  /*7ce0*/  F2I.FTZ.TRUNC.NTZ R3, R24 ;  /* 0x0000001800037305 */ /* 0x000e24000021f100 */
[----:B0-----:R-:W-:Y:S01]  /*7cf0*/  STG.E.U16 [R4.64], R3 ;  /* 0x0000000304007986 */ /* 0x001fe2000c101524 */
[----:B------:R-:W-:Y:S05]  /*7d00*/  EXIT ;  /* 0x000000000000794d */ /* 0x000fea0003800000 */
.L_x_8585:
        /* <DEDUP_REMOVED lines=8> */
.L_x_8592:
[----:B------:R-:W-:-:S05]  /*7d90*/  F2FP.PACK_AB R24, RZ, R24 ;  /* 0x00000018ff18723e */ /* 0x000fca00000000ff */
[----:B------:R-:W-:Y:S01]  /*7da0*/  STG.E.U16 [R4.64], R24 ;  /* 0x0000001804007986 */ /* 0x000fe2000c101524 */
[----:B------:R-:W-:Y:S05]  /*7db0*/  EXIT ;  /* 0x000000000000794d */ /* 0x000fea0003800000 */
.L_x_8591:
        /* <DEDUP_REMOVED lines=9> */
.L_x_8594:
[----:B------:R-:W-:-:S04]  /*7e50*/  F2FP.PACK_AB R3, RZ, R24 ;  /* 0x00000018ff03723e */ /* 0x000fc800000000ff */
[----:B------:R-:W-:-:S05]  /*7e60*/  PRMT R3, R3, 0x5410, RZ ;  /* 0x0000541003037816 */ /* 0x000fca00000000ff */
[----:B------:R-:W-:Y:S01]  /*7e70*/  STG.E [R4.64], R3 ;  /* 0x0000000304007986 */ /* 0x000fe2000c101924 */
[----:B------:R-:W-:Y:S05]  /*7e80*/  EXIT ;  /* 0x000000000000794d */ /* 0x000fea0003800000 */
.L_x_8593:
[----:B------:R-:W-:-:S06]  /*7e90*/  FMUL.FTZ R2, R24, 1 ;  /* 0x3f80000018027820 */ /* 0x000fcc0000410000 */
[----:B------:R-:W0:Y:S02]  /*7ea0*/  F2F.F64.F32 R2, R2 ;  /* 0x0000000200027310 */ /* 0x000e240000201800 */
[----:B0-----:R-:W-:Y:S01]  /*7eb0*/  STG.E.64 [R4.64], R2 ;  /* 0x0000000204007986 */ /* 0x001fe2000c101b24 */
[----:B------:R-:W-:Y:S05]  /*7ec0*/  EXIT ;  /* 0x000000000000794d */ /* 0x000fea0003800000 */
.L_x_8584:
        /* <DEDUP_REMOVED lines=12> */
.L_x_8597:
[----:B------:R-:W-:Y:S01]  /*7f90*/  FMUL.FTZ R8, R24, 1 ;  /* 0x3f80000018087820 */ /* 0x000fe20000410000 */
[----:B------:R-:W-:-:S05]  /*7fa0*/  CS2R R10, SRZ ;  /* 0x00000000000a7805 */ /* 0x000fca000001ff00 */
[----:B------:R-:W0:Y:S02]  /*7fb0*/  F2F.F64.F32 R8, R8 ;  /* 0x0000000800087310 */ /* 0x000e240000201800 */
[----:B0-----:R-:W-:Y:S01]  /*7fc0*/  STG.E.128 [R4.64], R8 ;  /* 0x0000000804007986 */ /* 0x001fe2000c101d24 */
[----:B------:R-:W-:Y:S05]  /*7fd0*/  EXIT ;  /* 0x000000000000794d */ /* 0x000fea0003800000 */
.L_x_8596:
        /* <DEDUP_REMOVED lines=10> */
[----:B---3--:R-:W-:Y:S01]  /*8080*/  SHF.R.U32.HI R7, RZ, 0x18, R0 ;  /* 0x00000018ff077819 */ /* 0x008fe20000011600 */
        /* <DEDUP_REMOVED lines=9> */
.L_x_8601:
[----:B------:R-:W-:Y:S05]  /*8120*/  BSYNC B0 ;  /* 0x0000000000007941 */ /* 0x000fea0003800000 */
.L_x_8600:
[----:B------:R-:W-:-:S05]  /*8130*/  LOP3.LUT R7, R0, R7, RZ, 0xfc, !PT ;  /* 0x0000000700077212 */ /* 0x000fca00078efcff */
[----:B------:R-:W-:Y:S01]  /*8140*/  STG.E.U8 [R4.64], R7 ;  /* 0x0000000704007986 */ /* 0x000fe2000c101124 */
[----:B------:R-:W-:Y:S05]  /*8150*/  EXIT ;  /* 0x000000000000794d */ /* 0x000fea0003800000 */
.L_x_8599:
        /* <DEDUP_REMOVED lines=12> */
.L_x_8603:
[----:B------:R-:W-:Y:S01]  /*8220*/  IMAD.MOV.U32 R0, RZ, RZ, 0x7f ;  /* 0x0000007fff007424 */ /* 0x000fe200078e00ff */
[----:B------:R-:W-:-:S04]  /*8230*/  ISETP.GT.U32.AND P0, PT, R2, 0x7f800000, PT ;  /* 0x7f8000000200780c */ /* 0x000fc80003f04070 */
[----:B------:R-:W-:-:S04]  /*8240*/  SEL R0, R0, 0x7c, P0 ;  /* 0x0000007c00007807 */ /* 0x000fc80000000000 */
.L_x_8604:
[----:B------:R-:W-:Y:S05]  /*8250*/  BSYNC B0 ;  /* 0x0000000000007941 */ /* 0x000fea0003800000 */
.L_x_8602:
[----:B------:R-:W-:-:S04]  /*8260*/  LOP3.LUT R24, R24, 0x80000000, RZ, 0xc0, !PT ;  /* 0x8000000018187812 */ /* 0x000fc800078ec0ff */
[----:B------:R-:W-:-:S04]  /*8270*/  SHF.R.U32.HI R3, RZ, 0x18, R24 ;  /* 0x00000018ff037819 */ /* 0x000fc80000011618 */
[----:B------:R-:W-:-:S05]  /*8280*/  LOP3.LUT R3, R0, R3, RZ, 0xfc, !PT ;  /* 0x0000000300037212 */ /* 0x000fca00078efcff */
[----:B------:R-:W-:Y:S01]  /*8290*/  STG.E.U8 [R4.64], R3 ;  /* 0x0000000304007986 */ /* 0x000fe2000c101124 */
[----:B------:R-:W-:Y:S05]  /*82a0*/  EXIT ;  /* 0x000000000000794d */ /* 0x000fea0003800000 */
.L_x_8598:
[----:B------:R-:W-:-:S05]  /*82b0*/  F2FP.BF16.PACK_AB R24, RZ, R24 ;  /* 0x00000018ff18723e */ /* 0x000fca00000010ff */
[----:B------:R-:W-:Y:S01]  /*82c0*/  STG.E.U16 [R4.64], R24 ;  /* 0x0000001804007986 */ /* 0x000fe2000c101524 */
[----:B------:R-:W-:Y:S05]  /*82d0*/  EXIT ;  /* 0x000000000000794d */ /* 0x000fea0003800000 */
.L_x_8595:
        /* <DEDUP_REMOVED lines=11> */
.L_x_8607:
[----:B------:R-:W-:Y:S01]  /*8390*/  LOP3.LUT R3, R24, 0x7fffffff, RZ, 0xc0, !PT ;  /* 0x7fffffff18037812 */ /* 0x000fe200078ec0ff */
[----:B------:R-:W-:Y:S01]  /*83a0*/  BSSY B0, `(.L_x_8608) ;  /* 0x0000013000007945 */ /* 0x000fe20003800000 */
[----:B------:R-:W-:Y:S02]  /*83b0*/  IMAD.MOV.U32 R2, RZ, RZ, 0x80 ;  /* 0x00000080ff027424 */ /* 0x000fe400078e00ff */
[----:B------:R-:W-:-:S13]  /*83c0*/  ISETP.GT.U32.AND P0, PT, R3, 0x437fffff, PT ;  /* 0x437fffff0300780c */ /* 0x000fda0003f04070 */
[----:B------:R-:W-:Y:S05]  /*83d0*/  @P0 BRA `(.L_x_8609) ;  /* 0x000000f000000947 */ /* 0x000fea0003800000 */
[----:B------:R-:W-:-:S13]  /*83e0*/  ISETP.GE.U32.AND P0, PT, R3, 0x3c000000, PT ;  /* 0x3c0000000300780c */ /* 0x000fda0003f06070 */
[----:B------:R-:W-:-:S04]  /*83f0*/  @P0 SHF.R.U32.HI R0, RZ, 0x14, R24 ;  /* 0x00000014ff000819 */ /* 0x000fc80000011618 */
[----:B---3--:R-:W-:-:S04]  /*8400*/  @P0 LOP3.LUT R7, R0, 0x1, RZ, 0xc0, !PT ;  /* 0x0000000100070812 */ /* 0x008fc800078ec0ff */
        /* <DEDUP_REMOVED lines=8> */
.L_x_8610:
[----:B------:R-:W-:-:S04]  /*8490*/  LOP3.LUT R24, R24, 0x80000000, RZ, 0xc0, !PT ;  /* 0x8000000018187812 */ /* 0x000fc800078ec0ff */
[----:B------:R-:W-:-:S04]  /*84a0*/  SHF.R.U32.HI R3, RZ, 0x18, R24 ;  /* 0x00000018ff037819 */ /* 0x000fc80000011618 */
[----:B------:R-:W-:-:S04]  /*84b0*/  LOP3.LUT R0, R0, R3, RZ, 0xfc, !PT ;  /* 0x0000000300007212 */ /* 0x000fc800078efcff */
[----:B------:R-:W-:Y:S02]  /*84c0*/  PRMT R2, R0, 0x7610, R2 ;  /* 0x0000761000027816 */ /* 0x000fe40000000002 */
.L_x_8609:
[----:B------:R-:W-:Y:S05]  /*84d0*/  BSYNC B0 ;  /* 0x0000000000007941 */ /* 0x000fea0003800000 */
.L_x_8608:
[----:B------:R-:W-:Y:S01]  /*84e0*/  STG.E.U8 [R4.64], R2 ;  /* 0x0000000204007986 */ /* 0x000fe2000c101124 */
[----:B------:R-:W-:Y:S05]  /*84f0*/  EXIT ;  /* 0x000000000000794d */ /* 0x000fea0003800000 */
.L_x_8606:
        /* <DEDUP_REMOVED lines=16> */
.L_x_8613:
[----:B------:R-:W-:-:S04]  /*8600*/  LOP3.LUT R24, R24, 0x80000000, RZ, 0xc0, !PT ;  /* 0x8000000018187812 */ /* 0x000fc800078ec0ff */
[----:B------:R-:W-:-:S04]  /*8610*/  SHF.R.U32.HI R3, RZ, 0x18, R24 ;  /* 0x00000018ff037819 */ /* 0x000fc80000011618 */
[----:B------:R-:W-:-:S04]  /*8620*/  LOP3.LUT R0, R0, R3, RZ, 0xfc, !PT ;  /* 0x0000000300007212 */ /* 0x000fc800078efcff */
[----:B------:R-:W-:Y:S02]  /*8630*/  PRMT R2, R0, 0x7610, R2 ;  /* 0x0000761000027816 */ /* 0x000fe40000000002 */
.L_x_8612:
[----:B------:R-:W-:Y:S05]  /*8640*/  BSYNC B0 ;  /* 0x0000000000007941 */ /* 0x000fea0003800000 */
.L_x_8611:
[----:B------:R-:W-:Y:S01]  /*8650*/  STG.E.U8 [R4.64], R2 ;  /* 0x0000000204007986 */ /* 0x000fe2000c101124 */
[----:B------:R-:W-:Y:S05]  /*8660*/  EXIT ;  /* 0x000000000000794d */ /* 0x000fea0003800000 */
.L_x_8605:
        /* <DEDUP_REMOVED lines=21> */
.L_x_8588:
        /* <DEDUP_REMOVED lines=18> */
[----:B012--5:R-:W-:Y:S05]  /*88e0*/  CALL.ABS.NOINC R2 ;  /* 0x0000000002007343 */ /* 0x027fea0003c00000 */
[----:B------:R-:W-:Y:S05]  /*88f0*/  EXIT ;  /* 0x000000000000794d */ /* 0x000fea0003800000 */
.L_x_8615:
[----:B------:R-:W0:Y:S02]  /*8900*/  F2I.U64.TRUNC R24, R24 ;  /* 0x0000001800187311 */ /* 0x000e24000020d800 */
[----:B0-----:R-:W-:Y:S01]  /*8910*/  STG.E.64 [R4.64], R24 ;  /* 0x0000001804007986 */ /* 0x001fe2000c101b24 */
[----:B------:R-:W-:Y:S05]  /*8920*/  EXIT ;  /* 0x000000000000794d */ /* 0x000fea0003800000 */
.L_x_8614:
[----:B------:R-:W0:Y:S02]  /*8930*/  F2I.FTZ.U32.TRUNC.NTZ R3, R24 ;  /* 0x0000001800037305 */ /* 0x000e24000021f000 */
[----:B0-----:R-:W-:Y:S01]  /*8940*/  STG.E [R4.64], R3 ;  /* 0x0000000304007986 */ /* 0x001fe2000c101924 */
[----:B------:R-:W-:Y:S05]  /*8950*/  EXIT ;  /* 0x000000000000794d */ /* 0x000fea0003800000 */
.L_x_8616:
        /* <DEDUP_REMOVED lines=10> */
.L_x_50567:


//--------------------- .text._ZN2at6native18elementwise_kernelILi128ELi2EZNS0_22gpu_kernel_impl_nocastINS0_13BUnaryFunctorIfffZZZNS0_16fmod_kernel_cudaERNS_18TensorIteratorBaseEENKUlvE0_clEvENKUlvE0_clEvEUlffE_EEEEvS5_RKT_EUliE_EEviT1_ --------------------------
	.section	.text._ZN2at6native18elementwise_kernelILi128ELi2EZNS0_22gpu_kernel_impl_nocastINS0_13BUnaryFunctorIfffZZZNS0_16fmod_kernel_cudaERNS_18TensorIteratorBaseEENKUlvE0_clEvENKUlvE0_clEvEUlffE_EEEEvS5_RKT_EUliE_EEviT1_,"ax",@progbits
	.sectioninfo	@"SHI_REGISTERS=15"
	.align	128
        .global         _ZN2at6native18elementwise_kernelILi128ELi2EZNS0_22gpu_kernel_impl_nocastINS0_13BUnaryFunctorIfffZZZNS0_16fmod_kernel_cudaERNS_18TensorIteratorBaseEENKUlvE0_clEvENKUlvE0_clEvEUlffE_EEEEvS5_RKT_EUliE_EEviT1_
        .type           _ZN2at6native18elementwise_kernelILi128ELi2EZNS0_22gpu_kernel_impl_nocastINS0_13BUnaryFunctorIfffZZZNS0_16fmod_kernel_cudaERNS_18TensorIteratorBaseEENKUlvE0_clEvENKUlvE0_clEvEUlffE_EEEEvS5_RKT_EUliE_EEviT1_,@function
        .size           _ZN2at6native18elementwise_kernelILi128ELi2EZNS0_22gpu_kernel_impl_nocastINS0_13BUnaryFunctorIfffZZZNS0_16fmod_kernel_cudaERNS_18TensorIteratorBaseEENKUlvE0_clEvENKUlvE0_clEvEUlffE_EEEEvS5_RKT_EUliE_EEviT1_,(.L_x_50568 - _ZN2at6native18elementwise_kernelILi128ELi2EZNS0_22gpu_kernel_impl_nocastINS0_13BUnaryFunctorIfffZZZNS0_16fmod_kernel_cudaERNS_18TensorIteratorBaseEENKUlvE0_clEvENKUlvE0_clEvEUlffE_EEEEvS5_RKT_EUliE_EEviT1_)
        .other          _ZN2at6native18elementwise_kernelILi128ELi2EZNS0_22gpu_kernel_impl_nocastINS0_13BUnaryFunctorIfffZZZNS0_16fmod_kernel_cudaERNS_18TensorIteratorBaseEENKUlvE0_clEvENKUlvE0_clEvEUlffE_EEEEvS5_RKT_EUliE_EEviT1_,@"STO_CUDA_ENTRY STV_DEFAULT"
_ZN2at6native18elementwise_kernelILi128ELi2EZNS0_22gpu_kernel_impl_nocastINS0_13BUnaryFunctorIfffZZZNS0_16fmod_kernel_cudaERNS_18TensorIteratorBaseEENKUlvE0_clEvENKUlvE0_clEvEUlffE_EEEEvS5_RKT_EUliE_EEviT1_:
.text._ZN2at6native18elementwise_kernelILi128ELi2EZNS0_22gpu_kernel_impl_nocastINS0_13BUnaryFunctorIfffZZZNS0_16fmod_kernel_cudaERNS_18TensorIteratorBaseEENKUlvE0_clEvENKUlvE0_clEvEUlffE_EEEEvS5_RKT_EUliE_EEviT1_:
[----:B------:R-:W-:Y:S02]  /*0000*/  MOV R1, c[0x0][0x28] ;  /* 0x00000a0000017a02 */ /* 0x000fe40000000f00 */
[----:B------:R-:W0:Y:S01]  /*0010*/  S2R R0, SR_CTAID.X ;  /* 0x0000000000007919 */ /* 0x000e220000002500 */
[----:B------:R-:W-:Y:S01]  /*0020*/  ULDC.64 UR4, c[0x0][0x118] ;  /* 0x0000460000047ab9 */ /* 0x000fe20000000a00 */
[----:B------:R-:W-:Y:S02]  /*0030*/  BSSY B1, `(.L_x_8617) ;  /* 0x0000135000017945 */ /* 0x000fe40003800000 */
[----:B------:R-:W0:Y:S02]  /*0040*/  S2R R3, SR_TID.X ;  /* 0x0000000000037919 */ /* 0x000e240000002100 */
[----:B0-----:R-:W-:-:S04]  /*0050*/  LEA R0, R0, R3, 0x8 ;  /* 0x0000000300007211 */ /* 0x001fc800078e40ff */
[----:B------:R-:W-:Y:S02]  /*0060*/  ISETP.GE.AND P0, PT, R0, c[0x0][0x160], PT ;  /* 0x0000580000007a0c */ /* 0x000fe40003f06270 */
[----:B------:R-:W-:-:S11]  /*0070*/  MOV R7, R0 ;  /* 0x0000000000077202 */ /* 0x000fd60000000f00 */
        /* <DEDUP_REMOVED lines=228> */
.L_x_8619:
[----:B------:R-:W-:-:S05]  /*0ec0*/  IADD3 R4, P0, R3, c[0x0][0x368], RZ ;  /* 0x0000da0003047a10 */ /* 0x000fca0007f1e0ff */
[----:B------:R-:W-:-:S05]  /*0ed0*/  IMAD.X R5, RZ, RZ, c[0x0][0x36c], P0 ;  /* 0x0000db00ff057624 */ /* 0x000fca00000e06ff */
[----:B------:R-:W2:Y:S01]  /*0ee0*/  LDG.E R4, [R4.64] ;  /* 0x0000000404047981 */ /* 0x000ea2000c1e1900 */
[----:B------:R-:W-:Y:S01]  /*0ef0*/  IADD3 R2, P1, R2, c[0x0][0x360], RZ ;  /* 0x0000d80002027a10 */ /* 0x000fe20007f3e0ff */
[----:B------:R-:W-:Y:S03]  /*0f00*/  BSSY B0, `(.L_x_8620) ;  /* 0x0000042000007945 */ /* 0x000fe60003800000 */
[----:B------:R-:W-:Y:S02]  /*0f10*/  IADD3.X R3, RZ, c[0x0][0x364], RZ, P1, !PT ;  /* 0x0000d900ff037a10 */ /* 0x000fe40000ffe4ff */
[C---:B--2---:R-:W-:Y:S01]  /*0f20*/  FSETP.GEU.FTZ.AND P0, PT, |R4|.reuse, |c[0x0][0x374]|, PT ;  /* 0x4000dd0004007a0b */ /* 0x044fe20003f1e200 */
[----:B------:R-:W-:-:S12]  /*0f30*/  FADD.FTZ R6, |R4|, -RZ ;  /* 0x800000ff04067221 */ /* 0x000fd80000010200 */
[----:B------:R-:W-:Y:S05]  /*0f40*/  @!P0 BRA `(.L_x_8621) ;  /* 0x000003d000008947 */ /* 0x000fea0003800000 */
[----:B------:R-:W-:-:S05]  /*0f50*/  MOV R10, c[0x0][0x374] ;  /* 0x0000dd00000a7a02 */ /* 0x000fca0000000f00 */
        /* <DEDUP_REMOVED lines=23> */
.L_x_8625:
[----:B------:R-:W-:Y:S01]  /*10d0*/  FSETP.GEU.FTZ.AND P0, PT, R9, -R5, PT ;  /* 0x800000050900720b */ /* 0x000fe20003f1e000 */
[----:B------:R-:W-:-:S12]  /*10e0*/  FADD.FTZ R7, R7, -1 ;  /* 0xbf80000007077421 */ /* 0x000fd80000010000 */
[----:B------:R-:W-:Y:S02]  /*10f0*/  @!P0 FADD.FTZ R7, R7, -1 ;  /* 0xbf80000007078421 */ /* 0x000fe40000010000 */
.L_x_8624:
[----:B------:R-:W-:Y:S05]  /*1100*/  BSYNC B2 ;  /* 0x0000000000027941 */ /* 0x000fea0003800000 */
.L_x_8623:
[----:B------:R-:W-:Y:S01]  /*1110*/  FFMA.FTZ R6, -R5, R7, R6 ;  /* 0x0000000705067223 */ /* 0x000fe20000010106 */
[----:B------:R-:W-:Y:S05]  /*1120*/  BRA `(.L_x_8621) ;  /* 0x000001f000007947 */ /* 0x000fea0003800000 */
.L_x_8622:
[----:B------:R-:W-:Y:S01]  /*1130*/  IADD3 R7, R5, -0xb800000, RZ ;  /* 0xf480000005077810 */ /* 0x000fe20007ffe0ff */
[----:B------:R-:W-:Y:S01]  /*1140*/  BSSY B2, `(.L_x_8626) ;  /* 0x000001b000027945 */ /* 0x000fe20003800000 */
[----:B------:R-:W-:Y:S02]  /*1150*/  FSETP.LT.FTZ.AND P0, PT, RZ, |c[0x0][0x374]|, PT ;  /* 0x4000dd00ff007a0b */ /* 0x000fe40003f11000 */
        /* <DEDUP_REMOVED lines=12> */
.L_x_8628:
        /* <DEDUP_REMOVED lines=13> */
.L_x_8627:
[----:B------:R-:W-:Y:S05]  /*12f0*/  BSYNC B2 ;  /* 0x0000000000027941 */ /* 0x000fea0003800000 */
.L_x_8626:
[----:B------:R-:W-:-:S04]  /*1300*/  FMUL.FTZ R7, R7, 1.1920928955078125e-07 ;  /* 0x3400000007077820 */ /* 0x000fc80000410000 */
[----:B------:R-:W-:Y:S02]  /*1310*/  FMUL.FTZ R6, R12, R7 ;  /* 0x000000070c067220 */ /* 0x000fe40000410000 */
.L_x_8621:
[----:B------:R-:W-:Y:S05]  /*1320*/  BSYNC B0 ;  /* 0x0000000000007941 */ /* 0x000fea0003800000 */
.L_x_8620:
[C---:B------:R-:W-:Y:S02]  /*1330*/  FSETP.GTU.FTZ.AND P0, PT, |R6|.reuse, +INF , PT ;  /* 0x7f8000000600780b */ /* 0x040fe40003f1c200 */
[----:B0-----:R-:W-:Y:S02]  /*1340*/  LOP3.LUT R5, R6, 0x80000000, R4, 0xb8, !PT ;  /* 0x8000000006057812 */ /* 0x001fe400078eb804 */
[----:B------:R-:W-:Y:S02]  /*1350*/  IADD3 R7, R0, 0x80, RZ ;  /* 0x0000008000077810 */ /* 0x000fe40007ffe0ff */
[----:B------:R-:W-:-:S05]  /*1360*/  FSEL R5, R6, R5, P0 ;  /* 0x0000000506057208 */ /* 0x000fca0000000000 */
[----:B------:R0:W-:Y:S02]  /*1370*/  STG.E [R2.64], R5 ;  /* 0x0000000502007986 */ /* 0x0001e4000c101904 */
.L_x_8618:
[----:B------:R-:W-:Y:S05]  /*1380*/  BSYNC B1 ;  /* 0x0000000000017941 */ /* 0x000fea0003800000 */
.L_x_8617:
[----:B------:R-:W-:-:S13]  /*1390*/  ISETP.GE.AND P0, PT, R7, c[0x0][0x160], PT ;  /* 0x0000580007007a0c */ /* 0x000fda0003f06270 */
[----:B------:R-:W-:Y:S05]  /*13a0*/  @P0 EXIT ;  /* 0x000000000000094d */ /* 0x000fea0003800000 */
[----:B------:R-:W-:Y:S01]  /*13b0*/  ISETP.NE.AND P0, PT, RZ, c[0x0][0x168], PT ;  /* 0x00005a00ff007a0c */ /* 0x000fe20003f05270 */
[----:B0-----:R-:W-:Y:S01]  /*13c0*/  HFMA2.MMA R2, -RZ, RZ, 0, 0 ;  /* 0x00000000ff027435 */ /* 0x001fe200000001ff */
[----:B------:R-:W-:-:S11]  /*13d0*/  IMAD.MOV.U32 R0, RZ, RZ, RZ ;  /* 0x000000ffff007224 */ /* 0x000fd600078e00ff */
        /* <DEDUP_REMOVED lines=225> */
.L_x_8629:
[----:B------:R-:W-:-:S04]  /*21f0*/  IADD3 R4, P0, R2, c[0x0][0x368], RZ ;  /* 0x0000da0002047a10 */ /* 0x000fc80007f1e0ff */
[----:B------:R-:W-:-:S05]  /*2200*/  IADD3.X R5, RZ, c[0x0][0x36c], RZ, P0, !PT ;  /* 0x0000db00ff057a10 */ /* 0x000fca00007fe4ff */
        /* <DEDUP_REMOVED lines=31> */
.L_x_8635:
[----:B------:R-:W-:Y:S01]  /*2400*/  FSETP.GEU.FTZ.AND P0, PT, R5, -R6, PT ;  /* 0x800000060500720b */ /* 0x000fe20003f1e000 */
[----:B------:R-:W-:-:S12]  /*2410*/  FADD.FTZ R0, R0, -1 ;  /* 0xbf80000000007421 */ /* 0x000fd80000010000 */
[----:B------:R-:W-:Y:S02]  /*2420*/  @!P0 FADD.FTZ R0, R0, -1 ;  /* 0xbf80000000008421 */ /* 0x000fe40000010000 */
.L_x_8634:
[----:B------:R-:W-:Y:S05]  /*2430*/  BSYNC B1 ;  /* 0x0000000000017941 */ /* 0x000fea0003800000 */
.L_x_8633:
[----:B------:R-:W-:Y:S01]  /*2440*/  FFMA.FTZ R7, -R6, R0, R7 ;  /* 0x0000000006077223 */ /* 0x000fe20000010107 */
[----:B------:R-:W-:Y:S05]  /*2450*/  BRA `(.L_x_8631) ;  /* 0x000001f000007947 */ /* 0x000fea0003800000 */
.L_x_8632:
[----:B------:R-:W-:Y:S01]  /*2460*/  IADD3 R0, R6, -0xb800000, RZ ;  /* 0xf480000006007810 */ /* 0x000fe20007ffe0ff */
[----:B------:R-:W-:Y:S01]  /*2470*/  BSSY B1, `(.L_x_8636) ;  /* 0x000001b000017945 */ /* 0x000fe20003800000 */
[----:B------:R-:W-:Y:S02]  /*2480*/  FSETP.LT.FTZ.AND P0, PT, RZ, |c[0x0][0x374]|, PT ;  /* 0x4000dd00ff007a0b */ /* 0x000fe40003f11000 */
        /* <DEDUP_REMOVED lines=12> */
.L_x_8638:
        /* <DEDUP_REMOVED lines=13> */
.L_x_8637:
[----:B------:R-:W-:Y:S05]  /*2620*/  BSYNC B1 ;  /* 0x0000000000017941 */ /* 0x000fea0003800000 */
.L_x_8636:
[----:B------:R-:W-:-:S04]  /*2630*/  FMUL.FTZ R0, R0, 1.1920928955078125e-07 ;  /* 0x3400000000007820 */ /* 0x000fc80000410000 */
[----:B------:R-:W-:Y:S02]  /*2640*/  FMUL.FTZ R7, R9, R0 ;  /* 0x0000000009077220 */ /* 0x000fe40000410000 */
.L_x_8631:
[----:B------:R-:W-:Y:S05]  /*2650*/  BSYNC B0 ;  /* 0x0000000000007941 */ /* 0x000fea0003800000 */
.L_x_8630:
[C---:B------:R-:W-:Y:S02]  /*2660*/  FSETP.GTU.FTZ.AND P0, PT, |R7|.reuse, +INF , PT ;  /* 0x7f8000000700780b */ /* 0x040fe40003f1c200 */
[----:B------:R-:W-:-:S04]  /*2670*/  LOP3.LUT R4, R7, 0x80000000, R4, 0xb8, !PT ;  /* 0x8000000007047812 */ /* 0x000fc800078eb804 */
[----:B------:R-:W-:-:S05]  /*2680*/  FSEL R7, R7, R4, P0 ;  /* 0x0000000407077208 */ /* 0x000fca0000000000 */
[----:B------:R-:W-:Y:S01]  /*2690*/  STG.E [R2.64], R7 ;  /* 0x0000000702007986 */ /* 0x000fe2000c101904 */
[----:B------:R-:W-:Y:S05]  /*26a0*/  EXIT ;  /* 0x000000000000794d */ /* 0x000fea0003800000 */
.L_x_8639:
        /* <DEDUP_REMOVED lines=13> */
.L_x_50568:


//--------------------- .text._ZN2at6native27unrolled_elementwise_kernelINS0_13BUnaryFunctorIfffZZZNS0_16fmod_kernel_cudaERNS_18TensorIteratorBaseEENKUlvE0_clEvENKUlvE0_clEvEUlffE_EESt5arrayIPcLm2EELi4E23TrivialOffsetCalculatorILi1EjESD_NS0_6memory15LoadWithoutCastENSE_16StoreWithoutCastEEEviT_T0_T2_T3_T4_T5_ --------------------------
	.section	.text._ZN2at6native27unrolled_elementwise_kernelINS0_13BUnaryFunctorIfffZZZNS0_16fmod_kernel_cudaERNS_18TensorIteratorBaseEENKUlvE0_clEvENKUlvE0_clEvEUlffE_EESt5arrayIPcLm2EELi4E23TrivialOffsetCalculatorILi1EjESD_NS0_6memory15LoadWithoutCastENSE_16StoreWithoutCastEEEviT_T0_T2_T3_T4_T5_,"ax",@progbits
	.sectioninfo	@"SHI_REGISTERS=20"
	.align	128
        .global         _ZN2at6native27unrolled_elementwise_kernelINS0_13BUnaryFunctorIfffZZZNS0_16fmod_kernel_cudaERNS_18TensorIteratorBaseEENKUlvE0_clEvENKUlvE0_clEvEUlffE_EESt5arrayIPcLm2EELi4E23TrivialOffsetCalculatorILi1EjESD_NS0_6memory15LoadWithoutCastENSE_16StoreWithoutCastEEEviT_T0_T2_T3_T4_T5_
        .type           _ZN2at6native27unrolled_elementwise_kernelINS0_13BUnaryFunctorIfffZZZNS0_16fmod_kernel_cudaERNS_18TensorIteratorBaseEENKUlvE0_clEvENKUlvE0_clEvEUlffE_EESt5arrayIPcLm2EELi4E23TrivialOffsetCalculatorILi1EjESD_NS0_6memory15LoadWithoutCastENSE_16StoreWithoutCastEEEviT_T0_T2_T3_T4_T5_,@function
        .size           _ZN2at6native27unrolled_elementwise_kernelINS0_13BUnaryFunctorIfffZZZNS0_16fmod_kernel_cudaERNS_18TensorIteratorBaseEENKUlvE0_clEvENKUlvE0_clEvEUlffE_EESt5arrayIPcLm2EELi4E23TrivialOffsetCalculatorILi1EjESD_NS0_6memory15LoadWithoutCastENSE_16StoreWithoutCastEEEviT_T0_T2_T3_T4_T5_,(.L_x_50569 - _ZN2at6native27unrolled_elementwise_kernelINS0_13BUnaryFunctorIfffZZZNS0_16fmod_kernel_cudaERNS_18TensorIteratorBaseEENKUlvE0_clEvENKUlvE0_clEvEUlffE_EESt5arrayIPcLm2EELi4E23TrivialOffsetCalculatorILi1EjESD_NS0_6memory15LoadWithoutCastENSE_16StoreWithoutCastEEEviT_T0_T2_T3_T4_T5_)
        .other          _ZN2at6native27unrolled_elementwise_kernelINS0_13BUnaryFunctorIfffZZZNS0_16fmod_kernel_cudaERNS_18TensorIteratorBaseEENKUlvE0_clEvENKUlvE0_clEvEUlffE_EESt5arrayIPcLm2EELi4E23TrivialOffsetCalculatorILi1EjESD_NS0_6memory15LoadWithoutCastENSE_16StoreWithoutCastEEEviT_T0_T2_T3_T4_T5_,@"STO_CUDA_ENTRY STV_DEFAULT"
_ZN2at6native27unrolled_elementwise_kernelINS0_13BUnaryFunctorIfffZZZNS0_16fmod_kernel_cudaERNS_18TensorIteratorBaseEENKUlvE0_clEvENKUlvE0_clEvEUlffE_EESt5arrayIPcLm2EELi4E23TrivialOffsetCalculatorILi1EjESD_NS0_6memory15LoadWithoutCastENSE_16StoreWithoutCastEEEviT_T0_T2_T3_T4_T5_:
.text._ZN2at6native27unrolled_elementwise_kernelINS0_13BUnaryFunctorIfffZZZNS0_16fmod_kernel_cudaERNS_18TensorIteratorBaseEENKUlvE0_clEvENKUlvE0_clEvEUlffE_EESt5arrayIPcLm2EELi4E23TrivialOffsetCalculatorILi1EjESD_NS0_6memory15LoadWithoutCastENSE_16StoreWithoutCastEEEviT_T0_T2_T3_T4_T5_:
[----:B------:R-:W-:Y:S02]  /*0000*/  IMAD.MOV.U32 R1, RZ, RZ, c[0x0][0x28] ;  /* 0x00000a00ff017624 */ /* 0x000fe400078e00ff */
[----:B------:R-:W0:Y:S01]  /*0010*/  S2R R2, SR_CTAID.X ;  /* 0x0000000000027919 */ /* 0x000e220000002500 */
[----:B------:R-:W-:Y:S01]  /*0020*/  IMAD.MOV.U32 R5, RZ, RZ, -0x200 ;  /* 0xfffffe00ff057424 */ /* 0x000fe200078e00ff */
[----:B------:R-:W-:Y:S01]  /*0030*/  CS2R R6, SRZ ;  /* 0x0000000000067805 */ /* 0x000fe2000001ff00 */
[----:B------:R-:W-:Y:S01]  /*0040*/  ULDC.64 UR4, c[0x0][0x118] ;  /* 0x0000460000047ab9 */ /* 0x000fe20000000a00 */
[----:B------:R-:W1:Y:S01]  /*0050*/  S2R R3, SR_TID.X ;  /* 0x0000000000037919 */ /* 0x000e620000002100 */
[----:B0-----:R-:W-:Y:S02]  /*0060*/  IMAD R0, R2, R5, c[0x0][0x160] ;  /* 0x0000580002007624 */ /* 0x001fe400078e0205 */
[----:B-1----:R-:W-:-:S03]  /*0070*/  IMAD.MOV.U32 R5, RZ, RZ, R3 ;  /* 0x000000ffff057224 */ /* 0x002fc600078e0003 */
[----:B------:R-:W-:-:S13]  /*0080*/  ISETP.GE.AND P2, PT, R3, R0, PT ;  /* 0x000000000300720c */ /* 0x000fda0003f46270 */
[----:B------:R-:W-:Y:S01]  /*0090*/  @!P2 LEA R8, R2, R5, 0x9 ;  /* 0x000000050208a211 */ /* 0x000fe200078e48ff */
[----:B------:R-:W-:Y:S01]  /*00a0*/  @!P2 IMAD.MOV.U32 R9, RZ, RZ, 0x4 ;  /* 0x00000004ff09a424 */ /* 0x000fe200078e00ff */
[----:B------:R-:W-:-:S03]  /*00b0*/  @!P2 IADD3 R5, R5, 0x80, RZ ;  /* 0x000000800505a810 */ /* 0x000fc60007ffe0ff */
[----:B------:R-:W-:Y:S01]  /*00c0*/  @!P2 IMAD.WIDE.U32 R8, R8, R9, c[0x0][0x178] ;  /* 0x00005e000808a625 */ /* 0x000fe200078e0009 */
[----:B------:R-:W-:-:S04]  /*00d0*/  ISETP.GE.AND P0, PT, R5, R0, PT ;  /* 0x000000000500720c */ /* 0x000fc80003f06270 */
[----:B------:R0:W5:Y:S09]  /*00e0*/  @!P2 LDG.E R7, [R8.64] ;  /* 0x000000040807a981 */ /* 0x000172000c1e1900 */
[----:B------:R-:W-:Y:S01]  /*00f0*/  @!P0 IMAD R10, R2, 0x200, R5 ;  /* 0x00000200020a8824 */ /* 0x000fe200078e0205 */
[----:B------:R-:W-:-:S02]  /*0100*/  @!P0 IADD3 R5, R5, 0x80, RZ ;  /* 0x0000008005058810 */ /* 0x000fc40007ffe0ff */
[----:B------:R-:W-:Y:S02]  /*0110*/  @!P0 MOV R11, 0x4 ;  /* 0x00000004000b8802 */ /* 0x000fe40000000f00 */
[----:B------:R-:W-:-:S03]  /*0120*/  ISETP.GE.AND P3, PT, R5, R0, PT ;  /* 0x000000000500720c */ /* 0x000fc60003f66270 */
[----:B------:R-:W-:-:S05]  /*0130*/  @!P0 IMAD.WIDE.U32 R10, R10, R11, c[0x0][0x178] ;  /* 0x00005e000a0a8625 */ /* 0x000fca00078e000b */
[----:B------:R0:W5:Y:S05]  /*0140*/  @!P0 LDG.E R6, [R10.64] ;  /* 0x000000040a068981 */ /* 0x00016a000c1e1900 */
[----:B------:R-:W-:Y:S01]  /*0150*/  @!P3 IMAD R14, R2, 0x200, R5 ;  /* 0x00000200020eb824 */ /* 0x000fe200078e0205 */
[----:B------:R-:W-:Y:S01]  /*0160*/  @!P3 IADD3 R5, R5, 0x80, RZ ;  /* 0x000000800505b810 */ /* 0x000fe20007ffe0ff */
[----:B------:R-:W-:-:S03]  /*0170*/  @!P3 IMAD.MOV.U32 R15, RZ, RZ, 0x4 ;  /* 0x00000004ff0fb424 */ /* 0x000fc600078e00ff */
[----:B------:R-:W-:Y:S01]  /*0180*/  ISETP.GE.AND P1, PT, R5, R0, PT ;  /* 0x000000000500720c */ /* 0x000fe20003f26270 */
[----:B------:R-:W-:-:S12]  /*0190*/  @!P3 IMAD.WIDE.U32 R14, R14, R15, c[0x0][0x178] ;  /* 0x00005e000e0eb625 */ /* 0x000fd800078e000f */
[----:B------:R-:W-:Y:S02]  /*01a0*/  @!P1 IMAD R12, R2, 0x200, R5 ;  /* 0x00000200020c9824 */ /* 0x000fe400078e0205 */
[----:B------:R-:W-:Y:S01]  /*01b0*/  @!P1 IMAD.MOV.U32 R13, RZ, RZ, 0x4 ;  /* 0x00000004ff0d9424 */ /* 0x000fe200078e00ff */
[----:B------:R-:W-:-:S03]  /*01c0*/  CS2R R4, SRZ ;  /* 0x0000000000047805 */ /* 0x000fc6000001ff00 */
[----:B------:R-:W-:-:S03]  /*01d0*/  @!P1 IMAD.WIDE.U32 R12, R12, R13, c[0x0][0x178] ;  /* 0x00005e000c0c9625 */ /* 0x000fc600078e000d */
[----:B------:R0:W5:Y:S04]  /*01e0*/  @!P3 LDG.E R4, [R14.64] ;  /* 0x000000040e04b981 */ /* 0x000168000c1e1900 */
[----:B------:R0:W5:Y:S01]  /*01f0*/  @!P1 LDG.E R5, [R12.64] ;  /* 0x000000040c059981 */ /* 0x000162000c1e1900 */
[----:B------:R-:W-:Y:S01]  /*0200*/  BSSY B1, `(.L_x_8640) ;  /* 0x0000047000017945 */ /* 0x000fe20003800000 */
[----:B------:R-:W-:Y:S05]  /*0210*/  @P2 BRA `(.L_x_8641) ;  /* 0x0000045000002947 */ /* 0x000fea0003800000 */
[C---:B-----5:R-:W-:Y:S01]  /*0220*/  FSETP.GEU.FTZ.AND P0, PT, |R7|.reuse, |c[0x0][0x168]|, PT ;  /* 0x40005a0007007a0b */ /* 0x060fe20003f1e200 */
[----:B------:R-:W-:Y:S01]  /*0230*/  BSSY B0, `(.L_x_8642) ;  /* 0x0000040000007945 */ /* 0x000fe20003800000 */
[----:B0-----:R-:W-:-:S11]  /*0240*/  FADD.FTZ R9, |R7|, -RZ ;  /* 0x800000ff07097221 */ /* 0x001fd60000010200 */
        /* <DEDUP_REMOVED lines=25> */
.L_x_8647:
[----:B------:R-:W-:Y:S01]  /*03e0*/  FSETP.GEU.FTZ.AND P0, PT, R12, -R8, PT ;  /* 0x800000080c00720b */ /* 0x000fe20003f1e000 */
[----:B------:R-:W-:-:S12]  /*03f0*/  FADD.FTZ R10, R10, -1 ;  /* 0xbf8000000a0a7421 */ /* 0x000fd80000010000 */
[----:B------:R-:W-:Y:S02]  /*0400*/  @!P0 FADD.FTZ R10, R10, -1 ;  /* 0xbf8000000a0a8421 */ /* 0x000fe40000010000 */
.L_x_8646:
[----:B------:R-:W-:Y:S05]  /*0410*/  BSYNC B2 ;  /* 0x0000000000027941 */ /* 0x000fea0003800000 */
.L_x_8645:
[----:B------:R-:W-:Y:S01]  /*0420*/  FFMA.FTZ R9, -R8, R10, R9 ;  /* 0x0000000a08097223 */ /* 0x000fe20000010109 */
[----:B------:R-:W-:Y:S05]  /*0430*/  BRA `(.L_x_8643) ;  /* 0x000001f000007947 */ /* 0x000fea0003800000 */
.L_x_8644:
        /* <DEDUP_REMOVED lines=15> */
.L_x_8650:
        /* <DEDUP_REMOVED lines=13> */
.L_x_8649:
[----:B------:R-:W-:Y:S05]  /*0600*/  BSYNC B2 ;  /* 0x0000000000027941 */ /* 0x000fea0003800000 */
.L_x_8648:
[----:B------:R-:W-:-:S04]  /*0610*/  FMUL.FTZ R10, R10, 1.1920928955078125e-07 ;  /* 0x340000000a0a7820 */ /* 0x000fc80000410000 */
[----:B------:R-:W-:Y:S02]  /*0620*/  FMUL.FTZ R9, R15, R10 ;  /* 0x0000000a0f097220 */ /* 0x000fe40000410000 */
.L_x_8643:
[----:B------:R-:W-:Y:S05]  /*0630*/  BSYNC B0 ;  /* 0x0000000000007941 */ /* 0x000fea0003800000 */
.L_x_8642:
[C---:B------:R-:W-:Y:S02]  /*0640*/  FSETP.GTU.FTZ.AND P0, PT, |R9|.reuse, +INF , PT ;  /* 0x7f8000000900780b */ /* 0x040fe40003f1c200 */
[----:B0-----:R-:W-:-:S04]  /*0650*/  LOP3.LUT R8, R9, 0x80000000, R7, 0xb8, !PT ;  /* 0x8000000009087812 */ /* 0x001fc800078eb807 */
[----:B------:R-:W-:Y:S02]  /*0660*/  FSEL R8, R9, R8, P0 ;  /* 0x0000000809087208 */ /* 0x000fe40000000000 */
.L_x_8641:
[----:B------:R-:W-:Y:S05]  /*0670*/  BSYNC B1 ;  /* 0x0000000000017941 */ /* 0x000fea0003800000 */
.L_x_8640:
[----:B-----5:R-:W-:Y:S01]  /*0680*/  IADD3 R7, R3, 0x80, RZ ;  /* 0x0000008003077810 */ /* 0x020fe20007ffe0ff */
[----:B------:R-:W-:Y:S03]  /*0690*/  BSSY B1, `(.L_x_8651) ;  /* 0x0000048000017945 */ /* 0x000fe60003800000 */
[----:B------:R-:W-:-:S13]  /*06a0*/  ISETP.GE.AND P0, PT, R7, R0, PT ;  /* 0x000000000700720c */ /* 0x000fda0003f06270 */
[----:B------:R-:W-:Y:S05]  /*06b0*/  @P0 BRA `(.L_x_8652) ;  /* 0x0000045000000947 */ /* 0x000fea0003800000 */
[C---:B------:R-:W-:Y:S01]  /*06c0*/  FSETP.GEU.FTZ.AND P0, PT, |R6|.reuse, |c[0x0][0x168]|, PT ;  /* 0x40005a0006007a0b */ /* 0x040fe20003f1e200 */
        /* <DEDUP_REMOVED lines=27> */
.L_x_8658:
[----:B------:R-:W-:Y:S01]  /*0880*/  FSETP.GEU.FTZ.AND P0, PT, R11, -R12, PT ;  /* 0x8000000c0b00720b */ /* 0x000fe20003f1e000 */
[----:B------:R-:W-:-:S12]  /*0890*/  FADD.FTZ R10, R10, -1 ;  /* 0xbf8000000a0a7421 */ /* 0x000fd80000010000 */
[----:B------:R-:W-:Y:S02]  /*08a0*/  @!P0 FADD.FTZ R10, R10, -1 ;  /* 0xbf8000000a0a8421 */ /* 0x000fe40000010000 */
.L_x_8657:
[----:B------:R-:W-:Y:S05]  /*08b0*/  BSYNC B2 ;  /* 0x0000000000027941 */ /* 0x000fea0003800000 */
.L_x_8656:
[----:B------:R-:W-:Y:S01]  /*08c0*/  FFMA.FTZ R9, -R12, R10, R9 ;  /* 0x0000000a0c097223 */ /* 0x000fe20000010109 */
[----:B------:R-:W-:Y:S05]  /*08d0*/  BRA `(.L_x_8654) ;  /* 0x000001f000007947 */ /* 0x000fea0003800000 */
.L_x_8655:
        /* <DEDUP_REMOVED lines=15> */
.L_x_8661:
        /* <DEDUP_REMOVED lines=13> */
.L_x_8660:
[----:B------:R-:W-:Y:S05]  /*0aa0*/  BSYNC B2 ;  /* 0x0000000000027941 */ /* 0x000fea0003800000 */
.L_x_8659:
[----:B------:R-:W-:-:S04]  /*0ab0*/  FMUL.FTZ R9, R10, 1.1920928955078125e-07 ;  /* 0x340000000a097820 */ /* 0x000fc80000410000 */
[----:B------:R-:W-:Y:S02]  /*0ac0*/  FMUL.FTZ R9, R14, R9 ;  /* 0x000000090e097220 */ /* 0x000fe40000410000 */
.L_x_8654:
[----:B------:R-:W-:Y:S05]  /*0ad0*/  BSYNC B0 ;  /* 0x0000000000007941 */ /* 0x000fea0003800000 */
.L_x_8653:
[C---:B------:R-:W-:Y:S02]  /*0ae0*/  FSETP.GTU.FTZ.AND P0, PT, |R9|.reuse, +INF , PT ;  /* 0x7f8000000900780b */ /* 0x040fe40003f1c200 */
[----:B------:R-:W-:-:S04]  /*0af0*/  LOP3.LUT R6, R9, 0x80000000, R6, 0xb8, !PT ;  /* 0x8000000009067812 */ /* 0x000fc800078eb806 */
[----:B------:R-:W-:Y:S02]  /*0b00*/  FSEL R6, R9, R6, P0 ;  /* 0x0000000609067208 */ /* 0x000fe40000000000 */
.L_x_8652:
[----:B------:R-:W-:Y:S05]  /*0b10*/  BSYNC B1 ;  /* 0x0000000000017941 */ /* 0x000fea0003800000 */
.L_x_8651:
[----:B0-----:R-:W-:Y:S01]  /*0b20*/  IADD3 R9, R3, 0x100, RZ ;  /* 0x0000010003097810 */ /* 0x001fe20007ffe0ff */
[----:B------:R-:W-:Y:S03]  /*0b30*/  BSSY B1, `(.L_x_8662) ;  /* 0x0000048000017945 */ /* 0x000fe60003800000 */
[----:B------:R-:W-:-:S13]  /*0b40*/  ISETP.GE.AND P0, PT, R9, R0, PT ;  /* 0x000000000900720c */ /* 0x000fda0003f06270 */
[----:B------:R-:W-:Y:S05]  /*0b50*/  @P0 BRA `(.L_x_8663) ;  /* 0x0000045000000947 */ /* 0x000fea0003800000 */
[C---:B------:R-:W-:Y:S01]  /*0b60*/  FSETP.GEU.FTZ.AND P0, PT, |R4|.reuse, |c[0x0][0x168]|, PT ;  /* 0x40005a0004007a0b */ /* 0x040fe20003f1e200 */
[----:B------:R-:W-:Y:S01]  /*0b70*/  BSSY B0, `(.L_x_8664) ;  /* 0x0000040000007945 */ /* 0x000fe20003800000 */
[----:B------:R-:W-:-:S11]  /*0b80*/  FADD.FTZ R9, |R4|, -RZ ;  /* 0x800000ff04097221 */ /* 0x000fd60000010200 */
        /* <DEDUP_REMOVED lines=25> */
.L_x_8669:
[----:B------:R-:W-:Y:S01]  /*0d20*/  FSETP.GEU.FTZ.AND P0, PT, R11, -R12, PT ;  /* 0x8000000c0b00720b */ /* 0x000fe20003f1e000 */
[----:B------:R-:W-:-:S12]  /*0d30*/  FADD.FTZ R10, R10, -1 ;  /* 0xbf8000000a0a7421 */ /* 0x000fd80000010000 */
[----:B------:R-:W-:Y:S02]  /*0d40*/  @!P0 FADD.FTZ R10, R10, -1 ;  /* 0xbf8000000a0a8421 */ /* 0x000fe40000010000 */
.L_x_8668:
[----:B------:R-:W-:Y:S05]  /*0d50*/  BSYNC B2 ;  /* 0x0000000000027941 */ /* 0x000fea0003800000 */
.L_x_8667:
[----:B------:R-:W-:Y:S01]  /*0d60*/  FFMA.FTZ R9, -R12, R10, R9 ;  /* 0x0000000a0c097223 */ /* 0x000fe20000010109 */
[----:B------:R-:W-:Y:S05]  /*0d70*/  BRA `(.L_x_8665) ;  /* 0x000001f000007947 */ /* 0x000fea0003800000 */
.L_x_8666:
        /* <DEDUP_REMOVED lines=15> */
.L_x_8672:
        /* <DEDUP_REMOVED lines=13> */
.L_x_8671:
[----:B------:R-:W-:Y:S05]  /*0f40*/  BSYNC B2 ;  /* 0x0000000000027941 */ /* 0x000fea0003800000 */
.L_x_8670:
[----:B------:R-:W-:-:S04]  /*0f50*/  FMUL.FTZ R9, R10, 1.1920928955078125e-07 ;  /* 0x340000000a097820 */ /* 0x000fc80000410000 */
[----:B------:R-:W-:Y:S02]  /*0f60*/  FMUL.FTZ R9, R14, R9 ;  /* 0x000000090e097220 */ /* 0x000fe40000410000 */
.L_x_8665:
[----:B------:R-:W-:Y:S05]  /*0f70*/  BSYNC B0 ;  /* 0x0000000000007941 */ /* 0x000fea0003800000 */
.L_x_8664:
[C---:B------:R-:W-:Y:S02]  /*0f80*/  FSETP.GTU.FTZ.AND P0, PT, |R9|.reuse, +INF , PT ;  /* 0x7f8000000900780b */ /* 0x040fe40003f1c200 */
[----:B------:R-:W-:-:S04]  /*0f90*/  LOP3.LUT R4, R9, 0x80000000, R4, 0xb8, !PT ;  /* 0x8000000009047812 */ /* 0x000fc800078eb804 */
[----:B------:R-:W-:Y:S02]  /*0fa0*/  FSEL R4, R9, R4, P0 ;  /* 0x0000000409047208 */ /* 0x000fe40000000000 */
.L_x_8663:
[----:B------:R-:W-:Y:S05]  /*0fb0*/  BSYNC B1 ;  /* 0x0000000000017941 */ /* 0x000fea0003800000 */
.L_x_8662:
[----:B------:R-:W-:Y:S01]  /*0fc0*/  IADD3 R9, R3, 0x180, RZ ;  /* 0x0000018003097810 */ /* 0x000fe20007ffe0ff */
[----:B------:R-:W-:Y:S03]  /*0fd0*/  BSSY B1, `(.L_x_8673) ;  /* 0x0000048000017945 */ /* 0x000fe60003800000 */
[----:B------:R-:W-:-:S13]  /*0fe0*/  ISETP.GE.AND P0, PT, R9, R0, PT ;  /* 0x000000000900720c */ /* 0x000fda0003f06270 */
[----:B------:R-:W-:Y:S05]  /*0ff0*/  @P0 BRA `(.L_x_8674) ;  /* 0x0000045000000947 */ /* 0x000fea0003800000 */
[C---:B------:R-:W-:Y:S01]  /*1000*/  FSETP.GEU.FTZ.AND P0, PT, |R5|.reuse, |c[0x0][0x168]|, PT ;  /* 0x40005a0005007a0b */ /* 0x040fe20003f1e200 */
        /* <DEDUP_REMOVED lines=27> */
.L_x_8680:
[----:B------:R-:W-:Y:S01]  /*11c0*/  FSETP.GEU.FTZ.AND P0, PT, R11, -R12, PT ;  /* 0x8000000c0b00720b */ /* 0x000fe20003f1e000 */
[----:B------:R-:W-:-:S12]  /*11d0*/  FADD.FTZ R9, R9, -1 ;  /* 0xbf80000009097421 */ /* 0x000fd80000010000 */
[----:B------:R-:W-:Y:S02]  /*11e0*/  @!P0 FADD.FTZ R9, R9, -1 ;  /* 0xbf80000009098421 */ /* 0x000fe40000010000 */
.L_x_8679:
[----:B------:R-:W-:Y:S05]  /*11f0*/  BSYNC B2 ;  /* 0x0000000000027941 */ /* 0x000fea0003800000 */
.L_x_8678:
[----:B------:R-:W-:Y:S01]  /*1200*/  FFMA.FTZ R10, -R12, R9, R10 ;  /* 0x000000090c0a7223 */ /* 0x000fe2000001010a */
[----:B------:R-:W-:Y:S05]  /*1210*/  BRA `(.L_x_8676) ;  /* 0x000001f000007947 */ /* 0x000fea0003800000 */
.L_x_8677:
        /* <DEDUP_REMOVED lines=15> */
.L_x_8683:
        /* <DEDUP_REMOVED lines=13> */
.L_x_8682:
[----:B------:R-:W-:Y:S05]  /*13e0*/  BSYNC B2 ;  /* 0x0000000000027941 */ /* 0x000fea0003800000 */
.L_x_8681:
[----:B------:R-:W-:-:S04]  /*13f0*/  FMUL.FTZ R9, R9, 1.1920928955078125e-07 ;  /* 0x3400000009097820 */ /* 0x000fc80000410000 */
[----:B------:R-:W-:Y:S02]  /*1400*/  FMUL.FTZ R10, R14, R9 ;  /* 0x000000090e0a7220 */ /* 0x000fe40000410000 */
.L_x_8676:
[----:B------:R-:W-:Y:S05]  /*1410*/  BSYNC B0 ;  /* 0x0000000000007941 */ /* 0x000fea0003800000 */
.L_x_8675:
[C---:B------:R-:W-:Y:S02]  /*1420*/  FSETP.GTU.FTZ.AND P0, PT, |R10|.reuse, +INF , PT ;  /* 0x7f8000000a00780b */ /* 0x040fe40003f1c200 */
[----:B------:R-:W-:-:S04]  /*1430*/  LOP3.LUT R5, R10, 0x80000000, R5, 0xb8, !PT ;  /* 0x800000000a057812 */ /* 0x000fc800078eb805 */
[----:B------:R-:W-:Y:S02]  /*1440*/  FSEL R5, R10, R5, P0 ;  /* 0x000000050a057208 */ /* 0x000fe40000000000 */
.L_x_8674:
[----:B------:R-:W-:Y:S05]  /*1450*/  BSYNC B1 ;  /* 0x0000000000017941 */ /* 0x000fea0003800000 */
.L_x_8673:
        /* <DEDUP_REMOVED lines=17> */
.L_x_8686:
[----:B------:R-:W-:Y:S05]  /*1570*/  BSYNC B1 ;  /* 0x0000000000017941 */ /* 0x000fea0003800000 */
.L_x_8685:
[----:B------:R-:W-:-:S13]  /*1580*/  ISETP.GE.AND P0, PT, R3, R0, PT ;  /* 0x000000000300720c */ /* 0x000fda0003f06270 */
[----:B-1----:R-:W-:Y:S01]  /*1590*/  @!P0 IMAD R6, R2, 0x200, R3 ;  /* 0x0000020002068824 */ /* 0x002fe200078e0203 */
[----:B------:R-:W-:Y:S01]  /*15a0*/  @!P0 IADD3 R3, R3, 0x80, RZ ;  /* 0x0000008003038810 */ /* 0x000fe20007ffe0ff */
[----:B------:R-:W-:-:S04]  /*15b0*/  @!P0 IMAD.MOV.U32 R7, RZ, RZ, 0x4 ;  /* 0x00000004ff078424 */ /* 0x000fc800078e00ff */
[----:B------:R-:W-:-:S05]  /*15c0*/  @!P0 IMAD.WIDE.U32 R6, R6, R7, c[0x0][0x170] ;  /* 0x00005c0006068625 */ /* 0x000fca00078e0007 */
[----:B------:R1:W-:Y:S02]  /*15d0*/  @!P0 STG.E [R6.64], R4 ;  /* 0x0000000406008986 */ /* 0x0003e4000c101904 */
.L_x_8687:
[----:B------:R-:W-:Y:S05]  /*15e0*/  BSYNC B0 ;  /* 0x0000000000007941 */ /* 0x000fea0003800000 */
.L_x_8684:
[----:B------:R-:W-:Y:S01]  /*15f0*/  WARPSYNC 0xffffffff ;  /* 0xffffffff00007948 */ /* 0x000fe20003800000 */
[----:B------:R-:W-:-:S13]  /*1600*/  ISETP.GE.AND P0, PT, R3, R0, PT ;  /* 0x000000000300720c */ /* 0x000fda0003f06270 */
[----:B------:R-:W-:Y:S05]  /*1610*/  @P0 EXIT ;  /* 0x000000000000094d */ /* 0x000fea0003800000 */
[----:B------:R-:W-:Y:S01]  /*1620*/  LEA R2, R2, R3, 0x9 ;  /* 0x0000000302027211 */ /* 0x000fe200078e48ff */
[----:B------:R-:W-:-:S04]  /*1630*/  IMAD.MOV.U32 R3, RZ, RZ, 0x4 ;  /* 0x00000004ff037424 */ /* 0x000fc800078e00ff */
[----:B------:R-:W-:-:S05]  /*1640*/  IMAD.WIDE.U32 R2, R2, R3, c[0x0][0x170] ;  /* 0x00005c0002027625 */ /* 0x000fca00078e0003 */
[----:B------:R-:W-:Y:S01]  /*1650*/  STG.E [R2.64], R5 ;  /* 0x0000000502007986 */ /* 0x000fe2000c101904 */
[----:B------:R-:W-:Y:S05]  /*1660*/  EXIT ;  /* 0x000000000000794d */ /* 0x000fea0003800000 */
.L_x_8688:
        /* <DEDUP_REMOVED lines=9> */
.L_x_50569:


//--------------------- .text._ZN2at6native29vectorized_elementwise_kernelILi2ENS0_13BUnaryFunctorIfffZZZNS0_16fmod_kernel_cudaERNS_18TensorIteratorBaseEENKUlvE0_clEvENKUlvE0_clEvEUlffE_EESt5arrayIPcLm2EEEEviT0_T1_ --------------------------
	.section	.text._ZN2at6native29vectorized_elementwise_kernelILi2ENS0_13BUnaryFunctorIfffZZZNS0_16fmod_kernel_cudaERNS_18TensorIteratorBaseEENKUlvE0_clEvENKUlvE0_clEvEUlffE_EESt5arrayIPcLm2EEEEviT0_T1_,"ax",@progbits
	.sectioninfo	@"SHI_REGISTERS=30"
	.align	128
        .global         _ZN2at6native29vectorized_elementwise_kernelILi2ENS0_13BUnaryFunctorIfffZZZNS0_16fmod_kernel_cudaERNS_18TensorIteratorBaseEENKUlvE0_clEvENKUlvE0_clEvEUlffE_EESt5arrayIPcLm2EEEEviT0_T1_
        .type           _ZN2at6native29vectorized_elementwise_kernelILi2ENS0_13BUnaryFunctorIfffZZZNS0_16fmod_kernel_cudaERNS_18TensorIteratorBaseEENKUlvE0_clEvENKUlvE0_clEvEUlffE_EESt5arrayIPcLm2EEEEviT0_T1_,@function
        .size           _ZN2at6native29vectorized_elementwise_kernelILi2ENS0_13BUnaryFunctorIfffZZZNS0_16fmod_kernel_cudaERNS_18TensorIteratorBaseEENKUlvE0_clEvENKUlvE0_clEvEUlffE_EESt5arrayIPcLm2EEEEviT0_T1_,(.L_x_50570 - _ZN2at6native29vectorized_elementwise_kernelILi2ENS0_13BUnaryFunctorIfffZZZNS0_16fmod_kernel_cudaERNS_18TensorIteratorBaseEENKUlvE0_clEvENKUlvE0_clEvEUlffE_EESt5arrayIPcLm2EEEEviT0_T1_)
        .other          _ZN2at6native29vectorized_elementwise_kernelILi2ENS0_13BUnaryFunctorIfffZZZNS0_16fmod_kernel_cudaERNS_18TensorIteratorBaseEENKUlvE0_clEvENKUlvE0_clEvEUlffE_EESt5arrayIPcLm2EEEEviT0_T1_,@"STO_CUDA_ENTRY STV_DEFAULT"
_ZN2at6native29vectorized_elementwise_kernelILi2ENS0_13BUnaryFunctorIfffZZZNS0_16fmod_kernel_cudaERNS_18TensorIteratorBaseEENKUlvE0_clEvENKUlvE0_clEvEUlffE_EESt5arrayIPcLm2EEEEviT0_T1_:
.text._ZN2at6native29vectorized_elementwise_kernelILi2ENS0_13BUnaryFunctorIfffZZZNS0_16fmod_kernel_cudaERNS_18TensorIteratorBaseEENKUlvE0_clEvENKUlvE0_clEvEUlffE_EESt5arrayIPcLm2EEEEviT0_T1_:
        /* <DEDUP_REMOVED lines=12> */
[----:B------:R0:W5:Y:S04]  /*00c0*/  LDG.E.64 R8, [R14.64+0x400] ;  /* 0x000400040e087981 */ /* 0x000168000c1e1b00 */
[----:B------:R0:W5:Y:S04]  /*00d0*/  LDG.E.64 R6, [R14.64+0x800] ;  /* 0x000800040e067981 */ /* 0x000168000c1e1b00 */
[----:B------:R0:W5:Y:S01]  /*00e0*/  LDG.E.64 R2, [R14.64+0xc00] ;  /* 0x000c00040e027981 */ /* 0x000162000c1e1b00 */
[----:B------:R-:W-:Y:S01]  /*00f0*/  BSSY B0, `(.L_x_8690) ;  /* 0x0000041000007945 */ /* 0x000fe20003800000 */
[----:B------:R-:W-:Y:S01]  /*0100*/  FADD.FTZ R10, -RZ, |c[0x0][0x168]| ;  /* 0x40005a00ff0a7621 */ /* 0x000fe20000010100 */
[C---:B--2---:R-:W-:Y:S01]  /*0110*/  FSETP.GEU.FTZ.AND P0, PT, |R4|.reuse, |c[0x0][0x168]|, PT ;  /* 0x40005a0004007a0b */ /* 0x044fe20003f1e200 */
[----:B------:R-:W-:-:S12]  /*0120*/  FADD.FTZ R17, |R4|, -RZ ;  /* 0x800000ff04117221 */ /* 0x000fd80000010200 */
[----:B------:R-:W-:Y:S05]  /*0130*/  @!P0 BRA `(.L_x_8691) ;  /* 0x000003c000008947 */ /* 0x000fea0003800000 */
[----:B0-----:R-:W-:-:S04]  /*0140*/  IMAD.MOV.U32 R15, RZ, RZ, c[0x0][0x168] ;  /* 0x00005a00ff0f7624 */ /* 0x001fc800078e00ff */
        /* <DEDUP_REMOVED lines=22> */
.L_x_8695:
[----:B------:R-:W-:Y:S01]  /*02b0*/  FSETP.GEU.FTZ.AND P0, PT, R19, -R10, PT ;  /* 0x8000000a1300720b */ /* 0x000fe20003f1e000 */
[----:B------:R-:W-:-:S12]  /*02c0*/  FADD.FTZ R13, R13, -1 ;  /* 0xbf8000000d0d7421 */ /* 0x000fd80000010000 */
[----:B------:R-:W-:Y:S02]  /*02d0*/  @!P0 FADD.FTZ R13, R13, -1 ;  /* 0xbf8000000d0d8421 */ /* 0x000fe40000010000 */
.L_x_8694:
[----:B------:R-:W-:Y:S05]  /*02e0*/  BSYNC B1 ;  /* 0x0000000000017941 */ /* 0x000fea0003800000 */
.L_x_8693:
[----:B------:R-:W-:Y:S01]  /*02f0*/  FFMA.FTZ R17, -R10, R13, R17 ;  /* 0x0000000d0a117223 */ /* 0x000fe20000010111 */
[----:B------:R-:W-:Y:S05]  /*0300*/  BRA `(.L_x_8691) ;  /* 0x000001f000007947 */ /* 0x000fea0003800000 */
.L_x_8692:
[----:B------:R-:W-:Y:S01]  /*0310*/  IADD3 R13, R14, -0xb800000, RZ ;  /* 0xf48000000e0d7810 */ /* 0x000fe20007ffe0ff */
[----:B------:R-:W-:Y:S01]  /*0320*/  BSSY B1, `(.L_x_8696) ;  /* 0x000001b000017945 */ /* 0x000fe20003800000 */
[----:B------:R-:W-:Y:S02]  /*0330*/  FSETP.LT.FTZ.AND P0, PT, RZ, |c[0x0][0x168]|, PT ;  /* 0x40005a00ff007a0b */ /* 0x000fe40003f11000 */
        /* <DEDUP_REMOVED lines=12> */
.L_x_8698:
        /* <DEDUP_REMOVED lines=13> */
.L_x_8697:
[----:B------:R-:W-:Y:S05]  /*04d0*/  BSYNC B1 ;  /* 0x0000000000017941 */ /* 0x000fea0003800000 */
.L_x_8696:
[----:B0-----:R-:W-:-:S04]  /*04e0*/  FMUL.FTZ R14, R15, 1.1920928955078125e-07 ;  /* 0x340000000f0e7820 */ /* 0x001fc80000410000 */
[----:B------:R-:W-:Y:S02]  /*04f0*/  FMUL.FTZ R17, R13, R14 ;  /* 0x0000000e0d117220 */ /* 0x000fe40000410000 */
.L_x_8691:
[----:B0-----:R-:W-:Y:S05]  /*0500*/  BSYNC B0 ;  /* 0x0000000000007941 */ /* 0x001fea0003800000 */
.L_x_8690:
[----:B------:R-:W-:Y:S01]  /*0510*/  FSETP.GEU.FTZ.AND P1, PT, |R5|, |c[0x0][0x168]|, PT ;  /* 0x40005a0005007a0b */ /* 0x000fe20003f3e200 */
[----:B------:R-:W-:Y:S01]  /*0520*/  BSSY B0, `(.L_x_8699) ;  /* 0x0000042000007945 */ /* 0x000fe20003800000 */
[----:B------:R-:W-:Y:S01]  /*0530*/  FSETP.GTU.FTZ.AND P0, PT, |R17|, +INF , PT ;  /* 0x7f8000001100780b */ /* 0x000fe20003f1c200 */
[----:B------:R-:W-:Y:S01]  /*0540*/  FADD.FTZ R13, |R5|, -RZ ;  /* 0x800000ff050d7221 */ /* 0x000fe20000010200 */
[----:B------:R-:W-:-:S04]  /*0550*/  LOP3.LUT R4, R17, 0x80000000, R4, 0xb8, !PT ;  /* 0x8000000011047812 */ /* 0x000fc800078eb804 */
[----:B------:R-:W-:-:S05]  /*0560*/  FSEL R4, R17, R4, P0 ;  /* 0x0000000411047208 */ /* 0x000fca0000000000 */
[----:B------:R-:W-:Y:S05]  /*0570*/  @!P1 BRA `(.L_x_8700) ;  /* 0x000003c000009947 */ /* 0x000fea0003800000 */
[----:B------:R-:W-:-:S04]  /*0580*/  IMAD.MOV.U32 R16, RZ, RZ, c[0x0][0x168] ;  /* 0x00005a00ff107624 */ /* 0x000fc800078e00ff */
        /* <DEDUP_REMOVED lines=22> */
.L_x_8704:
[----:B------:R-:W-:Y:S01]  /*06f0*/  FSETP.GEU.FTZ.AND P0, PT, R15, -R10, PT ;  /* 0x8000000a0f00720b */ /* 0x000fe20003f1e000 */
[----:B------:R-:W-:-:S12]  /*0700*/  FADD.FTZ R14, R14, -1 ;  /* 0xbf8000000e0e7421 */ /* 0x000fd80000010000 */
[----:B------:R-:W-:Y:S02]  /*0710*/  @!P0 FADD.FTZ R14, R14, -1 ;  /* 0xbf8000000e0e8421 */ /* 0x000fe40000010000 */
.L_x_8703:
[----:B------:R-:W-:Y:S05]  /*0720*/  BSYNC B1 ;  /* 0x0000000000017941 */ /* 0x000fea0003800000 */
.L_x_8702:
[----:B------:R-:W-:Y:S01]  /*0730*/  FFMA.FTZ R13, -R10, R14, R13 ;  /* 0x0000000e0a0d7223 */ /* 0x000fe2000001010d */
[----:B------:R-:W-:Y:S05]  /*0740*/  BRA `(.L_x_8700) ;  /* 0x000001f000007947 */ /* 0x000fea0003800000 */
.L_x_8701:
        /* <DEDUP_REMOVED lines=15> */
.L_x_8707:
        /* <DEDUP_REMOVED lines=13> */
.L_x_8706:
[----:B------:R-:W-:Y:S05]  /*0910*/  BSYNC B1 ;  /* 0x0000000000017941 */ /* 0x000fea0003800000 */
.L_x_8705:
[----:B------:R-:W-:-:S04]  /*0920*/  FMUL.FTZ R14, R14, 1.1920928955078125e-07 ;  /* 0x340000000e0e7820 */ /* 0x000fc80000410000 */
[----:B------:R-:W-:Y:S02]  /*0930*/  FMUL.FTZ R13, R13, R14 ;  /* 0x0000000e0d0d7220 */ /* 0x000fe40000410000 */
.L_x_8700:
[----:B------:R-:W-:Y:S05]  /*0940*/  BSYNC B0 ;  /* 0x0000000000007941 */ /* 0x000fea0003800000 */
.L_x_8699:
[C---:B-----5:R-:W-:Y:S01]  /*0950*/  FSETP.GEU.FTZ.AND P1, PT, |R8|.reuse, |c[0x0][0x168]|, PT ;  /* 0x40005a0008007a0b */ /* 0x060fe20003f3e200 */
[----:B------:R-:W-:Y:S01]  /*0960*/  BSSY B0, `(.L_x_8708) ;  /* 0x0000042000007945 */ /* 0x000fe20003800000 */
[C---:B------:R-:W-:Y:S01]  /*0970*/  FSETP.GTU.FTZ.AND P0, PT, |R13|.reuse, +INF , PT ;  /* 0x7f8000000d00780b */ /* 0x040fe20003f1c200 */
        /* <DEDUP_REMOVED lines=27> */
.L_x_8713:
[----:B------:R-:W-:Y:S01]  /*0b30*/  FSETP.GEU.FTZ.AND P0, PT, R17, -R10, PT ;  /* 0x8000000a1100720b */ /* 0x000fe20003f1e000 */
[----:B------:R-:W-:-:S12]  /*0b40*/  FADD.FTZ R14, R14, -1 ;  /* 0xbf8000000e0e7421 */ /* 0x000fd80000010000 */
[----:B------:R-:W-:Y:S02]  /*0b50*/  @!P0 FADD.FTZ R14, R14, -1 ;  /* 0xbf8000000e0e8421 */ /* 0x000fe40000010000 */
.L_x_8712:
[----:B------:R-:W-:Y:S05]  /*0b60*/  BSYNC B1 ;  /* 0x0000000000017941 */ /* 0x000fea0003800000 */
.L_x_8711:
[----:B------:R-:W-:Y:S01]  /*0b70*/  FFMA.FTZ R15, -R10, R14, R15 ;  /* 0x0000000e0a0f7223 */ /* 0x000fe2000001010f */
[----:B------:R-:W-:Y:S05]  /*0b80*/  BRA `(.L_x_8709) ;  /* 0x000001f000007947 */ /* 0x000fea0003800000 */
.L_x_8710:
        /* <DEDUP_REMOVED lines=15> */
.L_x_8716:
        /* <DEDUP_REMOVED lines=13> */
.L_x_8715:
[----:B------:R-:W-:Y:S05]  /*0d50*/  BSYNC B1 ;  /* 0x0000000000017941 */ /* 0x000fea0003800000 */
.L_x_8714:
[----:B------:R-:W-:-:S04]  /*0d60*/  FMUL.FTZ R14, R13, 1.1920928955078125e-07 ;  /* 0x340000000d0e7820 */ /* 0x000fc80000410000 */
[----:B------:R-:W-:Y:S02]  /*0d70*/  FMUL.FTZ R15, R15, R14 ;  /* 0x0000000e0f0f7220 */ /* 0x000fe40000410000 */
.L_x_8709:
[----:B------:R-:W-:Y:S05]  /*0d80*/  BSYNC B0 ;  /* 0x0000000000007941 */ /* 0x000fea0003800000 */
.L_x_8708:
        /* <DEDUP_REMOVED lines=30> */
.L_x_8722:
[----:B------:R-:W-:Y:S01]  /*0f70*/  FSETP.GEU.FTZ.AND P0, PT, R15, -R10, PT ;  /* 0x8000000a0f00720b */ /* 0x000fe20003f1e000 */
[----:B------:R-:W-:-:S12]  /*0f80*/  FADD.FTZ R14, R14, -1 ;  /* 0xbf8000000e0e7421 */ /* 0x000fd80000010000 */
[----:B------:R-:W-:Y:S02]  /*0f90*/  @!P0 FADD.FTZ R14, R14, -1 ;  /* 0xbf8000000e0e8421 */ /* 0x000fe40000010000 */
.L_x_8721:
[----:B------:R-:W-:Y:S05]  /*0fa0*/  BSYNC B1 ;  /* 0x0000000000017941 */ /* 0x000fea0003800000 */
.L_x_8720:
[----:B------:R-:W-:Y:S01]  /*0fb0*/  FFMA.FTZ R13, -R10, R14, R13 ;  /* 0x0000000e0a0d7223 */ /* 0x000fe2000001010d */
[----:B------:R-:W-:Y:S05]  /*0fc0*/  BRA `(.L_x_8718) ;  /* 0x000001f000007947 */ /* 0x000fea0003800000 */
.L_x_8719:
        /* <DEDUP_REMOVED lines=15> */
.L_x_8725:
        /* <DEDUP_REMOVED lines=13> */
.L_x_8724:
[----:B------:R-:W-:Y:S05]  /*1190*/  BSYNC B1 ;  /* 0x0000000000017941 */ /* 0x000fea0003800000 */
.L_x_8723:
[----:B------:R-:W-:-:S04]  /*11a0*/  FMUL.FTZ R14, R14, 1.1920928955078125e-07 ;  /* 0x340000000e0e7820 */ /* 0x000fc80000410000 */
[----:B------:R-:W-:Y:S02]  /*11b0*/  FMUL.FTZ R13, R13, R14 ;  /* 0x0000000e0d0d7220 */ /* 0x000fe40000410000 */
.L_x_8718:
[----:B------:R-:W-:Y:S05]  /*11c0*/  BSYNC B0 ;  /* 0x0000000000007941 */ /* 0x000fea0003800000 */
.L_x_8717:
[C---:B------:R-:W-:Y:S01]  /*11d0*/  FSETP.GEU.FTZ.AND P1, PT, |R6|.reuse, |c[0x0][0x168]|, PT ;  /* 0x40005a0006007a0b */ /* 0x040fe20003f3e200 */
[----:B------:R-:W-:Y:S01]  /*11e0*/  BSSY B0, `(.L_x_8726) ;  /* 0x0000042000007945 */ /* 0x000fe20003800000 */
[C---:B------:R-:W-:Y:S01]  /*11f0*/  FSETP.GTU.FTZ.AND P0, PT, |R13|.reuse, +INF , PT ;  /* 0x7f8000000d00780b */ /* 0x040fe20003f1c200 */
[----:B------:R-:W-:Y:S01]  /*1200*/  FADD.FTZ R15, |R6|, -RZ ;  /* 0x800000ff060f7221 */ /* 0x000fe20000010200 */
[----:B------:R-:W-:-:S04]  /*1210*/  LOP3.LUT R14, R13, 0x80000000, R9, 0xb8, !PT ;  /* 0x800000000d0e7812 */ /* 0x000fc800078eb809 */
[----:B------:R-:W-:-:S05]  /*1220*/  FSEL R9, R13, R14, P0 ;  /* 0x0000000e0d097208 */ /* 0x000fca0000000000 */
[----:B------:R-:W-:Y:S05]  /*1230*/  @!P1 BRA `(.L_x_8727) ;  /* 0x000003c000009947 */ /* 0x000fea0003800000 */
[----:B------:R-:W-:-:S05]  /*1240*/  MOV R16, c[0x0][0x168] ;  /* 0x00005a0000107a02 */ /* 0x000fca0000000f00 */
        /* <DEDUP_REMOVED lines=22> */
.L_x_8731:
[----:B------:R-:W-:Y:S01]  /*13b0*/  FSETP.GEU.FTZ.AND P0, PT, R17, -R10, PT ;  /* 0x8000000a1100720b */ /* 0x000fe20003f1e000 */
[----:B------:R-:W-:-:S12]  /*13c0*/  FADD.FTZ R14, R14, -1 ;  /* 0xbf8000000e0e7421 */ /* 0x000fd80000010000 */
[----:B------:R-:W-:Y:S02]  /*13d0*/  @!P0 FADD.FTZ R14, R14, -1 ;  /* 0xbf8000000e0e8421 */ /* 0x000fe40000010000 */
.L_x_8730:
[----:B------:R-:W-:Y:S05]  /*13e0*/  BSYNC B1 ;  /* 0x0000000000017941 */ /* 0x000fea0003800000 */
.L_x_8729:
[----:B------:R-:W-:Y:S01]  /*13f0*/  FFMA.FTZ R15, -R10, R14, R15 ;  /* 0x0000000e0a0f7223 */ /* 0x000fe2000001010f */
[----:B------:R-:W-:Y:S05]  /*1400*/  BRA `(.L_x_8727) ;  /* 0x000001f000007947 */ /* 0x000fea0003800000 */
.L_x_8728:
        /* <DEDUP_REMOVED lines=15> */
.L_x_8734:
        /* <DEDUP_REMOVED lines=13> */
.L_x_8733:
[----:B------:R-:W-:Y:S05]  /*15d0*/  BSYNC B1 ;  /* 0x0000000000017941 */ /* 0x000fea0003800000 */
.L_x_8732:
[----:B------:R-:W-:-:S04]  /*15e0*/  FMUL.FTZ R14, R13, 1.1920928955078125e-07 ;  /* 0x340000000d0e7820 */ /* 0x000fc80000410000 */
[----:B------:R-:W-:Y:S02]  /*15f0*/  FMUL.FTZ R15, R15, R14 ;  /* 0x0000000e0f0f7220 */ /* 0x000fe40000410000 */
.L_x_8727:
[----:B------:R-:W-:Y:S05]  /*1600*/  BSYNC B0 ;  /* 0x0000000000007941 */ /* 0x000fea0003800000 */
.L_x_8726:
        /* <DEDUP_REMOVED lines=30> */
.L_x_8740:
[----:B------:R-:W-:Y:S01]  /*17f0*/  FSETP.GEU.FTZ.AND P0, PT, R15, -R10, PT ;  /* 0x8000000a0f00720b */ /* 0x000fe20003f1e000 */
[----:B------:R-:W-:-:S12]  /*1800*/  FADD.FTZ R14, R14, -1 ;  /* 0xbf8000000e0e7421 */ /* 0x000fd80000010000 */
[----:B------:R-:W-:Y:S02]  /*1810*/  @!P0 FADD.FTZ R14, R14, -1 ;  /* 0xbf8000000e0e8421 */ /* 0x000fe40000010000 */
.L_x_8739:
[----:B------:R-:W-:Y:S05]  /*1820*/  BSYNC B1 ;  /* 0x0000000000017941 */ /* 0x000fea0003800000 */
.L_x_8738:
[----:B------:R-:W-:Y:S01]  /*1830*/  FFMA.FTZ R13, -R10, R14, R13 ;  /* 0x0000000e0a0d7223 */ /* 0x000fe2000001010d */
[----:B------:R-:W-:Y:S05]  /*1840*/  BRA `(.L_x_8736) ;  /* 0x000001f000007947 */ /* 0x000fea0003800000 */
.L_x_8737:
        /* <DEDUP_REMOVED lines=15> */
.L_x_8743:
        /* <DEDUP_REMOVED lines=13> */
.L_x_8742:
[----:B------:R-:W-:Y:S05]  /*1a10*/  BSYNC B1 ;  /* 0x0000000000017941 */ /* 0x000fea0003800000 */
.L_x_8741:
[----:B------:R-:W-:-:S04]  /*1a20*/  FMUL.FTZ R14, R14, 1.1920928955078125e-07 ;  /* 0x340000000e0e7820 */ /* 0x000fc80000410000 */
[----:B------:R-:W-:Y:S02]  /*1a30*/  FMUL.FTZ R13, R13, R14 ;  /* 0x0000000e0d0d7220 */ /* 0x000fe40000410000 */
.L_x_8736:
[----:B------:R-:W-:Y:S05]  /*1a40*/  BSYNC B0 ;  /* 0x0000000000007941 */ /* 0x000fea0003800000 */
.L_x_8735:
[C---:B------:R-:W-:Y:S01]  /*1a50*/  FSETP.GEU.FTZ.AND P1, PT, |R2|.reuse, |c[0x0][0x168]|, PT ;  /* 0x40005a0002007a0b */ /* 0x040fe20003f3e200 */
        /* <DEDUP_REMOVED lines=29> */
.L_x_8749:
[----:B------:R-:W-:Y:S01]  /*1c30*/  FSETP.GEU.FTZ.AND P0, PT, R17, -R10, PT ;  /* 0x8000000a1100720b */ /* 0x000fe20003f1e000 */
[----:B------:R-:W-:-:S12]  /*1c40*/  FADD.FTZ R14, R14, -1 ;  /* 0xbf8000000e0e7421 */ /* 0x000fd80000010000 */
[----:B------:R-:W-:Y:S02]  /*1c50*/  @!P0 FADD.FTZ R14, R14, -1 ;  /* 0xbf8000000e0e8421 */ /* 0x000fe40000010000 */
.L_x_8748:
[----:B------:R-:W-:Y:S05]  /*1c60*/  BSYNC B1 ;  /* 0x0000000000017941 */ /* 0x000fea0003800000 */
.L_x_8747:
[----:B------:R-:W-:Y:S01]  /*1c70*/  FFMA.FTZ R15, -R10, R14, R15 ;  /* 0x0000000e0a0f7223 */ /* 0x000fe2000001010f */
[----:B------:R-:W-:Y:S05]  /*1c80*/  BRA `(.L_x_8745) ;  /* 0x000001f000007947 */ /* 0x000fea0003800000 */
.L_x_8746:
        /* <DEDUP_REMOVED lines=15> */
.L_x_8752:
        /* <DEDUP_REMOVED lines=13> */
.L_x_8751:
[----:B------:R-:W-:Y:S05]  /*1e50*/  BSYNC B1 ;  /* 0x0000000000017941 */ /* 0x000fea0003800000 */
.L_x_8750:
[----:B------:R-:W-:-:S04]  /*1e60*/  FMUL.FTZ R14, R13, 1.1920928955078125e-07 ;  /* 0x340000000d0e7820 */ /* 0x000fc80000410000 */
[----:B------:R-:W-:Y:S02]  /*1e70*/  FMUL.FTZ R15, R15, R14 ;  /* 0x0000000e0f0f7220 */ /* 0x000fe40000410000 */
.L_x_8745:
[----:B------:R-:W-:Y:S05]  /*1e80*/  BSYNC B0 ;  /* 0x0000000000007941 */ /* 0x000fea0003800000 */
.L_x_8744:
        /* <DEDUP_REMOVED lines=30> */
.L_x_8758:
[----:B------:R-:W-:Y:S01]  /*2070*/  FSETP.GEU.FTZ.AND P0, PT, R15, -R10, PT ;  /* 0x8000000a0f00720b */ /* 0x000fe20003f1e000 */
[----:B------:R-:W-:-:S12]  /*2080*/  FADD.FTZ R14, R14, -1 ;  /* 0xbf8000000e0e7421 */ /* 0x000fd80000010000 */
[----:B------:R-:W-:Y:S02]  /*2090*/  @!P0 FADD.FTZ R14, R14, -1 ;  /* 0xbf8000000e0e8421 */ /* 0x000fe40000010000 */
.L_x_8757:
[----:B------:R-:W-:Y:S05]  /*20a0*/  BSYNC B1 ;  /* 0x0000000000017941 */ /* 0x000fea0003800000 */
.L_x_8756:
[----:B------:R-:W-:Y:S01]  /*20b0*/  FFMA.FTZ R13, -R10, R14, R13 ;  /* 0x0000000e0a0d7223 */ /* 0x000fe2000001010d */
[----:B------:R-:W-:Y:S05]  /*20c0*/  BRA `(.L_x_8754) ;  /* 0x000001f000007947 */ /* 0x000fea0003800000 */
.L_x_8755:
        /* <DEDUP_REMOVED lines=14> */
[----:B0-----:R0:W1:Y:S03]  /*21b0*/  MUFU.RCP R19, R18 ;  /* 0x0000001200137308 */ /* 0x0010660000001000 */
.L_x_8761:
        /* <DEDUP_REMOVED lines=13> */
.L_x_8760:
[----:B------:R-:W-:Y:S05]  /*2290*/  BSYNC B1 ;  /* 0x0000000000017941 */ /* 0x000fea0003800000 */
.L_x_8759:
[----:B------:R-:W-:-:S04]  /*22a0*/  FMUL.FTZ R10, R10, 1.1920928955078125e-07 ;  /* 0x340000000a0a7820 */ /* 0x000fc80000410000 */
[----:B------:R-:W-:Y:S02]  /*22b0*/  FMUL.FTZ R13, R13, R10 ;  /* 0x0000000a0d0d7220 */ /* 0x000fe40000410000 */
.L_x_8754:
[----:B------:R-:W-:Y:S05]  /*22c0*/  BSYNC B0 ;  /* 0x0000000000007941 */ /* 0x000fea0003800000 */
.L_x_8753:
[----:B------:R-:W-:Y:S01]  /*22d0*/  IMAD.WIDE.U32 R10, R0, R11, c[0x0][0x170] ;  /* 0x00005c00000a7625 */ /* 0x000fe200078e000b */
        /* <DEDUP_REMOVED lines=9> */
.L_x_8689:
[----:B------:R-:W0:Y:S01]  /*2370*/  S2R R14, SR_TID.X ;  /* 0x00000000000e7919 */ /* 0x000e220000002100 */
[----:B------:R-:W-:Y:S01]  /*2380*/  CS2R R18, SRZ ;  /* 0x0000000000127805 */ /* 0x000fe2000001ff00 */
[----:B------:R-:W-:Y:S01]  /*2390*/  CS2R R20, SRZ ;  /* 0x0000000000147805 */ /* 0x000fe2000001ff00 */
[----:B0-----:R-:W-:Y:S01]  /*23a0*/  ISETP.GE.AND P0, PT, R14, R13, PT ;  /* 0x0000000d0e00720c */ /* 0x001fe20003f06270 */
[----:B------:R-:W-:-:S12]  /*23b0*/  IMAD.MOV.U32 R7, RZ, RZ, R14 ;  /* 0x000000ffff077224 */ /* 0x000fd800078e000e */
[----:B------:R-:W-:Y:S01]  /*23c0*/  @!P0 IMAD.IADD R10, R0, 0x1, R7 ;  /* 0x00000001000a8824 */ /* 0x000fe200078e0207 */
[----:B------:R-:W-:Y:S01]  /*23d0*/  @!P0 IADD3 R7, R7, 0x80, RZ ;  /* 0x0000008007078810 */ /* 0x000fe20007ffe0ff */
[----:B------:R-:W-:-:S03]  /*23e0*/  @!P0 IMAD.MOV.U32 R11, RZ, RZ, 0x4 ;  /* 0x00000004ff0b8424 */ /* 0x000fc600078e00ff */
[----:B------:R-:W-:Y:S01]  /*23f0*/  ISETP.GE.AND P6, PT, R7, R13, PT ;  /* 0x0000000d0700720c */ /* 0x000fe20003fc6270 */
[----:B------:R-:W-:Y:S01]  /*2400*/  @!P0 IMAD.WIDE.U32 R10, R10, R11, c[0x0][0x178] ;  /* 0x00005e000a0a8625 */ /* 0x000fe200078e000b */
[----:B------:R-:W-:-:S04]  /*2410*/  CS2R R16, SRZ ;  /* 0x0000000000107805 */ /* 0x000fc8000001ff00 */
[----:B------:R0:W5:Y:S07]  /*2420*/  @!P0 LDG.E R21, [R10.64] ;  /* 0x000000040a158981 */ /* 0x00016e000c1e1900 */
[----:B------:R-:W-:Y:S01]  /*2430*/  @!P6 IMAD.IADD R2, R0, 0x1, R7 ;  /* 0x000000010002e824 */ /* 0x000fe200078e0207 */
[----:B------:R-:W-:Y:S01]  /*2440*/  @!P6 IADD3 R7, R7, 0x80, RZ ;  /* 0x000000800707e810 */ /* 0x000fe20007ffe0ff */
[----:B------:R-:W-:-:S03]  /*2450*/  @!P6 IMAD.MOV.U32 R3, RZ, RZ, 0x4 ;  /* 0x00000004ff03e424 */ /* 0x000fc600078e00ff */
[----:B------:R-:W-:Y:S01]  /*2460*/  ISETP.GE.AND P5, PT, R7, R13, PT ;  /* 0x0000000d0700720c */ /* 0x000fe20003fa6270 */
[----:B------:R-:W-:-:S05]  /*2470*/  @!P6 IMAD.WIDE.U32 R2, R2, R3, c[0x0][0x178] ;  /* 0x00005e000202e625 */ /* 0x000fca00078e0003 */
[----:B------:R1:W5:Y:S07]  /*2480*/  @!P6 LDG.E R19, [R2.64] ;  /* 0x000000040213e981 */ /* 0x00036e000c1e1900 */
[----:B------:R-:W-:Y:S01]  /*2490*/  @!P5 IMAD.IADD R22, R0, 0x1, R7 ;  /* 0x000000010016d824 */ /* 0x000fe200078e0207 */
[----:B------:R-:W-:Y:S02]  /*24a0*/  @!P5 IADD3 R7, R7, 0x80, RZ ;  /* 0x000000800707d810 */ /* 0x000fe40007ffe0ff */
[----:B------:R-:W-:-:S02]  /*24b0*/  @!P5 MOV R23, 0x4 ;  /* 0x000000040017d802 */ /* 0x000fc40000000f00 */
[----:B------:R-:W-:Y:S01]  /*24c0*/  ISETP.GE.AND P4, PT, R7, R13, PT ;  /* 0x0000000d0700720c */ /* 0x000fe20003f86270 */
[----:B------:R-:W-:Y:S02]  /*24d0*/  IMAD.MOV.U32 R15, RZ, RZ, RZ ;  /* 0x000000ffff0f7224 */ /* 0x000fe400078e00ff */
[----:B------:R-:W-:Y:S02]  /*24e0*/  IMAD.MOV.U32 R12, RZ, RZ, RZ ;  /* 0x000000ffff0c7224 */ /* 0x000fe400078e00ff */
[----:B------:R-:W-:-:S05]  /*24f0*/  @!P5 IMAD.WIDE.U32 R22, R22, R23, c[0x0][0x178] ;  /* 0x00005e001616d625 */ /* 0x000fca00078e0017 */
[----:B------:R2:W5:Y:S03]  /*2500*/  @!P5 LDG.E R18, [R22.64] ;  /* 0x000000041612d981 */ /* 0x000566000c1e1900 */
[----:B------:R-:W-:Y:S02]  /*2510*/  @!P4 IADD3 R5, R0, R7, RZ ;  /* 0x000000070005c210 */ /* 0x000fe40007ffe0ff */
        /* <DEDUP_REMOVED lines=14> */
[----:B------:R-:W-:Y:S02]  /*2600*/  @!P1 IMAD.MOV.U32 R27, RZ, RZ, 0x4 ;  /* 0x00000004ff1b9424 */ /* 0x000fe400078e00ff */
[----:B-1----:R-:W-:-:S06]  /*2610*/  @!P4 IMAD.WIDE.U32 R2, R5, R24, c[0x0][0x178] ;  /* 0x00005e000502c625 */ /* 0x002fcc00078e0018 */
[----:B0-----:R-:W-:Y:S01]  /*2620*/  @!P6 IMAD.IADD R10, R0, 0x1, R7 ;  /* 0x00000001000ae824 */ /* 0x001fe200078e0207 */
[----:B------:R2:W5:Y:S01]  /*2630*/  @!P4 LDG.E R20, [R2.64] ;  /* 0x000000040214c981 */ /* 0x000562000c1e1900 */
[----:B------:R-:W-:Y:S02]  /*2640*/  @!P6 IMAD.MOV.U32 R11, RZ, RZ, 0x4 ;  /* 0x00000004ff0be424 */ /* 0x000fe400078e00ff */
[----:B------:R-:W-:-:S04]  /*2650*/  @!P3 IMAD.WIDE.U32 R4, R4, R9, c[0x0][0x178] ;  /* 0x00005e000404b625 */ /* 0x000fc800078e0009 */
[----:B------:R-:W-:Y:S01]  /*2660*/  @!P2 IMAD.WIDE.U32 R6, R6, R25, c[0x0][0x178] ;  /* 0x00005e000606a625 */ /* 0x000fe200078e0019 */
[----:B------:R2:W5:Y:S03]  /*2670*/  @!P3 LDG.E R17, [R4.64] ;  /* 0x000000040411b981 */ /* 0x000566000c1e1900 */
[----:B------:R-:W-:Y:S01]  /*2680*/  @!P1 IMAD.WIDE.U32 R8, R8, R27, c[0x0][0x178] ;  /* 0x00005e0008089625 */ /* 0x000fe200078e001b */
[----:B------:R2:W5:Y:S03]  /*2690*/  @!P2 LDG.E R16, [R6.64] ;  /* 0x000000040610a981 */ /* 0x000566000c1e1900 */
[----:B------:R-:W-:Y:S01]  /*26a0*/  @!P6 IMAD.WIDE.U32 R10, R10, R11, c[0x0][0x178] ;  /* 0x00005e000a0ae625 */ /* 0x000fe200078e000b */
[----:B------:R2:W5:Y:S04]  /*26b0*/  @!P1 LDG.E R15, [R8.64] ;  /* 0x00000004080f9981 */ /* 0x000568000c1e1900 */
[----:B------:R2:W5:Y:S01]  /*26c0*/  @!P6 LDG.E R12, [R10.64] ;  /* 0x000000040a0ce981 */ /* 0x000562000c1e1900 */
[----:B------:R-:W-:Y:S01]  /*26d0*/  BSSY B1, `(.L_x_8762) ;  /* 0x0000047000017945 */ /* 0x000fe20003800000 */
[----:B------:R-:W-:Y:S05]  /*26e0*/  @P0 BRA `(.L_x_8763) ;  /* 0x0000045000000947 */ /* 0x000fea0003800000 */
[C---:B-----5:R-:W-:Y:S01]  /*26f0*/  FSETP.GEU.FTZ.AND P0, PT, |R21|.reuse, |c[0x0][0x168]|, PT ;  /* 0x40005a0015007a0b */ /* 0x060fe20003f1e200 */
[----:B------:R-:W-:Y:S01]  /*2700*/  BSSY B0, `(.L_x_8764) ;  /* 0x0000040000007945 */ /* 0x000fe20003800000 */
[----:B--2---:R-:W-:-:S11]  /*2710*/  FADD.FTZ R2, |R21|, -RZ ;  /* 0x800000ff15027221 */ /* 0x004fd60000010200 */
        /* <DEDUP_REMOVED lines=25> */
.L_x_8769:
[----:B------:R-:W-:Y:S01]  /*28b0*/  FSETP.GEU.FTZ.AND P0, PT, R4, -R5, PT ;  /* 0x800000050400720b */ /* 0x000fe20003f1e000 */
[----:B------:R-:W-:-:S12]  /*28c0*/  FADD.FTZ R3, R3, -1 ;  /* 0xbf80000003037421 */ /* 0x000fd80000010000 */
[----:B------:R-:W-:Y:S02]  /*28d0*/  @!P0 FADD.FTZ R3, R3, -1 ;  /* 0xbf80000003038421 */ /* 0x000fe40000010000 */
.L_x_8768:
[----:B------:R-:W-:Y:S05]  /*28e0*/  BSYNC B2 ;  /* 0x0000000000027941 */ /* 0x000fea0003800000 */
.L_x_8767:
[----:B------:R-:W-:Y:S01]  /*28f0*/  FFMA.FTZ R2, -R5, R3, R2 ;  /* 0x0000000305027223 */ /* 0x000fe20000010102 */
[----:B------:R-:W-:Y:S05]  /*2900*/  BRA `(.L_x_8765) ;  /* 0x000001f000007947 */ /* 0x000fea0003800000 */
.L_x_8766:
        /* <DEDUP_REMOVED lines=15> */
.L_x_8772:
        /* <DEDUP_REMOVED lines=13> */
.L_x_8771:
[----:B------:R-:W-:Y:S05]  /*2ad0*/  BSYNC B2 ;  /* 0x0000000000027941 */ /* 0x000fea0003800000 */
.L_x_8770:
[----:B------:R-:W-:-:S04]  /*2ae0*/  FMUL.FTZ R3, R3, 1.1920928955078125e-07 ;  /* 0x3400000003037820 */ /* 0x000fc80000410000 */
[----:B------:R-:W-:Y:S02]  /*2af0*/  FMUL.FTZ R2, R2, R3 ;  /* 0x0000000302027220 */ /* 0x000fe40000410000 */
.L_x_8765:
[----:B------:R-:W-:Y:S05]  /*2b00*/  BSYNC B0 ;  /* 0x0000000000007941 */ /* 0x000fea0003800000 */
.L_x_8764:
[C---:B------:R-:W-:Y:S02]  /*2b10*/  FSETP.GTU.FTZ.AND P0, PT, |R2|.reuse, +INF , PT ;  /* 0x7f8000000200780b */ /* 0x040fe40003f1c200 */
[----:B------:R-:W-:-:S04]  /*2b20*/  LOP3.LUT R3, R2, 0x80000000, R21, 0xb8, !PT ;  /* 0x8000000002037812 */ /* 0x000fc800078eb815 */
[----:B------:R-:W-:Y:S02]  /*2b30*/  FSEL R3, R2, R3, P0 ;  /* 0x0000000302037208 */ /* 0x000fe40000000000 */
.L_x_8763:
[----:B------:R-:W-:Y:S05]  /*2b40*/  BSYNC B1 ;  /* 0x0000000000017941 */ /* 0x000fea0003800000 */
.L_x_8762:
[----:B--2---:R-:W-:Y:S01]  /*2b50*/  IADD3 R2, R14, 0x80, RZ ;  /* 0x000000800e027810 */ /* 0x004fe20007ffe0ff */
[----:B------:R-:W-:Y:S03]  /*2b60*/  BSSY B1, `(.L_x_8773) ;  /* 0x0000048000017945 */ /* 0x000fe60003800000 */
[----:B------:R-:W-:-:S13]  /*2b70*/  ISETP.GE.AND P0, PT, R2, R13, PT ;  /* 0x0000000d0200720c */ /* 0x000fda0003f06270 */
[----:B------:R-:W-:Y:S05]  /*2b80*/  @P0 BRA `(.L_x_8774) ;  /* 0x0000045000000947 */ /* 0x000fea0003800000 */
[C---:B-----5:R-:W-:Y:S01]  /*2b90*/  FSETP.GEU.FTZ.AND P0, PT, |R19|.reuse, |c[0x0][0x168]|, PT ;  /* 0x40005a0013007a0b */ /* 0x060fe20003f1e200 */
        /* <DEDUP_REMOVED lines=27> */
.L_x_8780:
[----:B------:R-:W-:Y:S01]  /*2d50*/  FSETP.GEU.FTZ.AND P0, PT, R6, -R7, PT ;  /* 0x800000070600720b */ /* 0x000fe20003f1e000 */
[----:B------:R-:W-:-:S12]  /*2d60*/  FADD.FTZ R5, R5, -1 ;  /* 0xbf80000005057421 */ /* 0x000fd80000010000 */
[----:B------:R-:W-:Y:S02]  /*2d70*/  @!P0 FADD.FTZ R5, R5, -1 ;  /* 0xbf80000005058421 */ /* 0x000fe40000010000 */
.L_x_8779:
[----:B------:R-:W-:Y:S05]  /*2d80*/  BSYNC B2 ;  /* 0x0000000000027941 */ /* 0x000fea0003800000 */
.L_x_8778:
[----:B------:R-:W-:Y:S01]  /*2d90*/  FFMA.FTZ R4, -R7, R5, R4 ;  /* 0x0000000507047223 */ /* 0x000fe20000010104 */
[----:B------:R-:W-:Y:S05]  /*2da0*/  BRA `(.L_x_8776) ;  /* 0x000001f000007947 */ /* 0x000fea0003800000 */
.L_x_8777:
        /* <DEDUP_REMOVED lines=15> */
.L_x_8783:
        /* <DEDUP_REMOVED lines=13> */
.L_x_8782:
[----:B------:R-:W-:Y:S05]  /*2f70*/  BSYNC B2 ;  /* 0x0000000000027941 */ /* 0x000fea0003800000 */
.L_x_8781:
[----:B------:R-:W-:-:S04]  /*2f80*/  FMUL.FTZ R5, R5, 1.1920928955078125e-07 ;  /* 0x3400000005057820 */ /* 0x000fc80000410000 */
[----:B------:R-:W-:Y:S02]  /*2f90*/  FMUL.FTZ R4, R4, R5 ;  /* 0x0000000504047220 */ /* 0x000fe40000410000 */
.L_x_8776:
[----:B------:R-:W-:Y:S05]  /*2fa0*/  BSYNC B0 ;  /* 0x0000000000007941 */ /* 0x000fea0003800000 */
.L_x_8775:
[C---:B------:R-:W-:Y:S02]  /*2fb0*/  FSETP.GTU.FTZ.AND P0, PT, |R4|.reuse, +INF , PT ;  /* 0x7f8000000400780b */ /* 0x040fe40003f1c200 */
[----:B------:R-:W-:-:S04]  /*2fc0*/  LOP3.LUT R19, R4, 0x80000000, R19, 0xb8, !PT ;  /* 0x8000000004137812 */ /* 0x000fc800078eb813 */
[----:B------:R-:W-:Y:S02]  /*2fd0*/  FSEL R4, R4, R19, P0 ;  /* 0x0000001304047208 */ /* 0x000fe40000000000 */
.L_x_8774:
[----:B------:R-:W-:Y:S05]  /*2fe0*/  BSYNC B1 ;  /* 0x0000000000017941 */ /* 0x000fea0003800000 */
.L_x_8773:
[----:B------:R-:W-:Y:S01]  /*2ff0*/  IADD3 R6, R14, 0x100, RZ ;  /* 0x000001000e067810 */ /* 0x000fe20007ffe0ff */
[----:B------:R-:W-:Y:S03]  /*3000*/  BSSY B1, `(.L_x_8784) ;  /* 0x0000048000017945 */ /* 0x000fe60003800000 */
[----:B------:R-:W-:-:S13]  /*3010*/  ISETP.GE.AND P0, PT, R6, R13, PT ;  /* 0x0000000d0600720c */ /* 0x000fda0003f06270 */
[----:B------:R-:W-:Y:S05]  /*3020*/  @P0 BRA `(.L_x_8785) ;  /* 0x0000045000000947 */ /* 0x000fea0003800000 */
[C---:B-----5:R-:W-:Y:S01]  /*3030*/  FSETP.GEU.FTZ.AND P0, PT, |R18|.reuse, |c[0x0][0x168]|, PT ;  /* 0x40005a0012007a0b */ /* 0x060fe20003f1e200 */
[----:B------:R-:W-:Y:S01]  /*3040*/  BSSY B0, `(.L_x_8786) ;  /* 0x0000040000007945 */ /* 0x000fe20003800000 */
[----:B------:R-:W-:-:S11]  /*3050*/  FADD.FTZ R5, |R18|, -RZ ;  /* 0x800000ff12057221 */ /* 0x000fd60000010200 */
[----:B------:R-:W-:Y:S05]  /*3060*/  @!P0 BRA `(.L_x_8787) ;  /* 0x000003d000008947 */ /* 0x000fea0003800000 */
[----:B-1----:R-:W-:-:S04]  /*3070*/  IMAD.MOV.U32 R10, RZ, RZ, c[0x0][0x168] ;  /* 0x00005a00ff0a7624 */ /* 0x002fc800078e00ff */
[----:B0-----:R-:W-:-:S05]  /*3080*/  FMUL.FTZ R8, |R10|, 8388608 ;  /* 0x4b0000000a087820 */ /* 0x001fca0000410200 */
        /* <DEDUP_REMOVED lines=22> */
.L_x_8791:
[----:B------:R-:W-:Y:S01]  /*31f0*/  FSETP.GEU.FTZ.AND P0, PT, R7, -R8, PT ;  /* 0x800000080700720b */ /* 0x000fe20003f1e000 */
[----:B------:R-:W-:-:S12]  /*3200*/  FADD.FTZ R6, R6, -1 ;  /* 0xbf80000006067421 */ /* 0x000fd80000010000 */
[----:B------:R-:W-:Y:S02]  /*3210*/  @!P0 FADD.FTZ R6, R6, -1 ;  /* 0xbf80000006068421 */ /* 0x000fe40000010000 */
.L_x_8790:
[----:B------:R-:W-:Y:S05]  /*3220*/  BSYNC B2 ;  /* 0x0000000000027941 */ /* 0x000fea0003800000 */
.L_x_8789:
[----:B------:R-:W-:Y:S01]  /*3230*/  FFMA.FTZ R5, -R8, R6, R5 ;  /* 0x0000000608057223 */ /* 0x000fe20000010105 */
[----:B------:R-:W-:Y:S05]  /*3240*/  BRA `(.L_x_8787) ;  /* 0x000001f000007947 */ /* 0x000fea0003800000 */
.L_x_8788:
        /* <DEDUP_REMOVED lines=15> */
.L_x_8794:
        /* <DEDUP_REMOVED lines=13> */
.L_x_8793:
[----:B------:R-:W-:Y:S05]  /*3410*/  BSYNC B2 ;  /* 0x0000000000027941 */ /* 0x000fea0003800000 */
.L_x_8792:
[----:B------:R-:W-:-:S04]  /*3420*/  FMUL.FTZ R6, R6, 1.1920928955078125e-07 ;  /* 0x3400000006067820 */ /* 0x000fc80000410000 */
[----:B------:R-:W-:Y:S02]  /*3430*/  FMUL.FTZ R5, R5, R6 ;  /* 0x0000000605057220 */ /* 0x000fe40000410000 */
.L_x_8787:
[----:B------:R-:W-:Y:S05]  /*3440*/  BSYNC B0 ;  /* 0x0000000000007941 */ /* 0x000fea0003800000 */
.L_x_8786:
[C---:B------:R-:W-:Y:S02]  /*3450*/  FSETP.GTU.FTZ.AND P0, PT, |R5|.reuse, +INF , PT ;  /* 0x7f8000000500780b */ /* 0x040fe40003f1c200 */
[----:B------:R-:W-:-:S04]  /*3460*/  LOP3.LUT R18, R5, 0x80000000, R18, 0xb8, !PT ;  /* 0x8000000005127812 */ /* 0x000fc800078eb812 */
[----:B------:R-:W-:Y:S02]  /*3470*/  FSEL R5, R5, R18, P0 ;  /* 0x0000001205057208 */ /* 0x000fe40000000000 */
.L_x_8785:
[----:B------:R-:W-:Y:S05]  /*3480*/  BSYNC B1 ;  /* 0x0000000000017941 */ /* 0x000fea0003800000 */
.L_x_8784:
        /* <DEDUP_REMOVED lines=8> */
[----:B0-----:R-:W-:-:S04]  /*3510*/  IMAD.MOV.U32 R11, RZ, RZ, c[0x0][0x168] ;  /* 0x00005a00ff0b7624 */ /* 0x001fc800078e00ff */
[----:B-1----:R-:W-:-:S05]  /*3520*/  FMUL.FTZ R10, |R11|, 8388608 ;  /* 0x4b0000000b0a7820 */ /* 0x002fca0000410200 */
        /* <DEDUP_REMOVED lines=22> */
.L_x_8802:
[----:B------:R-:W-:Y:S01]  /*3690*/  FSETP.GEU.FTZ.AND P0, PT, R8, -R9, PT ;  /* 0x800000090800720b */ /* 0x000fe20003f1e000 */
[----:B------:R-:W-:-:S12]  /*36a0*/  FADD.FTZ R6, R6, -1 ;  /* 0xbf80000006067421 */ /* 0x000fd80000010000 */
[----:B------:R-:W-:Y:S02]  /*36b0*/  @!P0 FADD.FTZ R6, R6, -1 ;  /* 0xbf80000006068421 */ /* 0x000fe40000010000 */
.L_x_8801:
[----:B------:R-:W-:Y:S05]  /*36c0*/  BSYNC B2 ;  /* 0x0000000000027941 */ /* 0x000fea0003800000 */
.L_x_8800:
[----:B------:R-:W-:Y:S01]  /*36d0*/  FFMA.FTZ R7, -R9, R6, R7 ;  /* 0x0000000609077223 */ /* 0x000fe20000010107 */
[----:B------:R-:W-:Y:S05]  /*36e0*/  BRA `(.L_x_8798) ;  /* 0x000001f000007947 */ /* 0x000fea0003800000 */
.L_x_8799:
        /* <DEDUP_REMOVED lines=15> */
.L_x_8805:
        /* <DEDUP_REMOVED lines=13> */
.L_x_8804:
[----:B------:R-:W-:Y:S05]  /*38b0*/  BSYNC B2 ;  /* 0x0000000000027941 */ /* 0x000fea0003800000 */
.L_x_8803:
[----:B------:R-:W-:-:S04]  /*38c0*/  FMUL.FTZ R6, R6, 1.1920928955078125e-07 ;  /* 0x3400000006067820 */ /* 0x000fc80000410000 */
[----:B------:R-:W-:Y:S02]  /*38d0*/  FMUL.FTZ R7, R7, R6 ;  /* 0x0000000607077220 */ /* 0x000fe40000410000 */
.L_x_8798:
[----:B------:R-:W-:Y:S05]  /*38e0*/  BSYNC B0 ;  /* 0x0000000000007941 */ /* 0x000fea0003800000 */
.L_x_8797:
[C---:B------:R-:W-:Y:S02]  /*38f0*/  FSETP.GTU.FTZ.AND P0, PT, |R7|.reuse, +INF , PT ;  /* 0x7f8000000700780b */ /* 0x040fe40003f1c200 */
[----:B------:R-:W-:-:S04]  /*3900*/  LOP3.LUT R6, R7, 0x80000000, R20, 0xb8, !PT ;  /* 0x8000000007067812 */ /* 0x000fc800078eb814 */
[----:B------:R-:W-:Y:S02]  /*3910*/  FSEL R6, R7, R6, P0 ;  /* 0x0000000607067208 */ /* 0x000fe40000000000 */
.L_x_8796:
[----:B------:R-:W-:Y:S05]  /*3920*/  BSYNC B1 ;  /* 0x0000000000017941 */ /* 0x000fea0003800000 */
.L_x_8795:
[----:B0-----:R-:W-:Y:S01]  /*3930*/  IADD3 R8, R14, 0x200, RZ ;  /* 0x000002000e087810 */ /* 0x001fe20007ffe0ff */
        /* <DEDUP_REMOVED lines=11> */
[----:B-1----:R-:W-:Y:S01]  /*39f0*/  FADD.FTZ R10, -RZ, |c[0x0][0x168]| ;  /* 0x40005a00ff0a7621 */ /* 0x002fe20000010100 */
        /* <DEDUP_REMOVED lines=19> */
.L_x_8813:
[----:B------:R-:W-:Y:S01]  /*3b30*/  FSETP.GEU.FTZ.AND P0, PT, R9, -R10, PT ;  /* 0x8000000a0900720b */ /* 0x000fe20003f1e000 */
[----:B------:R-:W-:-:S12]  /*3b40*/  FADD.FTZ R7, R7, -1 ;  /* 0xbf80000007077421 */ /* 0x000fd80000010000 */
[----:B------:R-:W-:Y:S02]  /*3b50*/  @!P0 FADD.FTZ R7, R7, -1 ;  /* 0xbf80000007078421 */ /* 0x000fe40000010000 */
.L_x_8812:
[----:B------:R-:W-:Y:S05]  /*3b60*/  BSYNC B2 ;  /* 0x0000000000027941 */ /* 0x000fea0003800000 */
.L_x_8811:
[----:B------:R-:W-:Y:S01]  /*3b70*/  FFMA.FTZ R8, -R10, R7, R8 ;  /* 0x000000070a087223 */ /* 0x000fe20000010108 */
[----:B------:R-:W-:Y:S05]  /*3b80*/  BRA `(.L_x_8809) ;  /* 0x000001f000007947 */ /* 0x000fea0003800000 */
.L_x_8810:
        /* <DEDUP_REMOVED lines=15> */
.L_x_8816:
[----:B-1----:R-:W-:-:S05]  /*3c80*/  IMNMX.U32 R10, R9, 0xb800000, PT ;  /* 0x0b800000090a7817 */ /* 0x002fca0003800000 */
        /* <DEDUP_REMOVED lines=12> */
.L_x_8815:
[----:B------:R-:W-:Y:S05]  /*3d50*/  BSYNC B2 ;  /* 0x0000000000027941 */ /* 0x000fea0003800000 */
.L_x_8814:
[----:B------:R-:W-:-:S04]  /*3d60*/  FMUL.FTZ R7, R7, 1.1920928955078125e-07 ;  /* 0x3400000007077820 */ /* 0x000fc80000410000 */
[----:B------:R-:W-:Y:S02]  /*3d70*/  FMUL.FTZ R8, R8, R7 ;  /* 0x0000000708087220 */ /* 0x000fe40000410000 */
.L_x_8809:
[----:B------:R-:W-:Y:S05]  /*3d80*/  BSYNC B0 ;  /* 0x0000000000007941 */ /* 0x000fea0003800000 */
.L_x_8808:
[C---:B------:R-:W-:Y:S02]  /*3d90*/  FSETP.GTU.FTZ.AND P0, PT, |R8|.reuse, +INF , PT ;  /* 0x7f8000000800780b */ /* 0x040fe40003f1c200 */
[----:B------:R-:W-:-:S04]  /*3da0*/  LOP3.LUT R7, R8, 0x80000000, R17, 0xb8, !PT ;  /* 0x8000000008077812 */ /* 0x000fc800078eb811 */
[----:B------:R-:W-:Y:S02]  /*3db0*/  FSEL R7, R8, R7, P0 ;  /* 0x0000000708077208 */ /* 0x000fe40000000000 */
.L_x_8807:
[----:B------:R-:W-:Y:S05]  /*3dc0*/  BSYNC B1 ;  /* 0x0000000000017941 */ /* 0x000fea0003800000 */
.L_x_8806:
        /* <DEDUP_REMOVED lines=14> */
[----:B------:R-:W2:Y:S01]  /*3eb0*/  MUFU.RCP R8, R11 ;  /* 0x0000000b00087308 */ /* 0x000ea20000001000 */
[----:B-1----:R-:W-:Y:S02]  /*3ec0*/  FADD.FTZ R10, -R11, -RZ ;  /* 0x800000ff0b0a7221 */ /* 0x002fe40000010100 */
[----:B--2---:R-:W-:-:S06]  /*3ed0*/  FMUL.FTZ R8, R9, R8 ;  /* 0x0000000809087220 */ /* 0x004fcc0000410000 */
[----:B------:R-:W1:Y:S02]  /*3ee0*/  FRND.TRUNC R8, R8 ;  /* 0x0000000800087307 */ /* 0x000e64000020d000 */
[----:B-1----:R-:W-:-:S05]  /*3ef0*/  FFMA R10, R10, R8, R9 ;  /* 0x000000080a0a7223 */ /* 0x002fca0000000009 */
[----:B------:R-:W-:-:S13]  /*3f00*/  ISETP.GE.U32.AND P0, PT, R10, R11, PT ;  /* 0x0000000b0a00720c */ /* 0x000fda0003f06070 */
[----:B------:R-:W-:Y:S05]  /*3f10*/  @!P0 BRA `(.L_x_8823) ;  /* 0x000000e000008947 */ /* 0x000fea0003800000 */
[----:B------:R-:W-:-:S13]  /*3f20*/  ISETP.GT.U32.AND P0, PT, R10, -0x80000000, PT ;  /* 0x800000000a00780c */ /* 0x000fda0003f04070 */
[----:B------:R-:W-:Y:S05]  /*3f30*/  @P0 BRA `(.L_x_8824) ;  /* 0x0000009000000947 */ /* 0x000fea0003800000 */
[----:B0-----:R-:W-:Y:S02]  /*3f40*/  FADD.FTZ R19, |R17|, |c[0x0][0x168]| ;  /* 0x40005a0011137621 */ /* 0x001fe40000010200 */
        /* <DEDUP_REMOVED lines=8> */
.L_x_8824:
[----:B------:R-:W-:Y:S01]  /*3fd0*/  FSETP.GEU.FTZ.AND P0, PT, R10, -R11, PT ;  /* 0x8000000b0a00720b */ /* 0x000fe20003f1e000 */
[----:B------:R-:W-:-:S12]  /*3fe0*/  FADD.FTZ R8, R8, -1 ;  /* 0xbf80000008087421 */ /* 0x000fd80000010000 */
[----:B------:R-:W-:Y:S02]  /*3ff0*/  @!P0 FADD.FTZ R8, R8, -1 ;  /* 0xbf80000008088421 */ /* 0x000fe40000010000 */
.L_x_8823:
[----:B------:R-:W-:Y:S05]  /*4000*/  BSYNC B2 ;  /* 0x0000000000027941 */ /* 0x000fea0003800000 */
.L_x_8822:
[----:B------:R-:W-:Y:S01]  /*4010*/  FFMA.FTZ R9, -R11, R8, R9 ;  /* 0x000000080b097223 */ /* 0x000fe20000010109 */
[----:B------:R-:W-:Y:S05]  /*4020*/  BRA `(.L_x_8820) ;  /* 0x000001f000007947 */ /* 0x000fea0003800000 */
.L_x_8821:
[----:B------:R-:W-:Y:S01]  /*4030*/  IADD3 R8, R18, -0xb800000, RZ ;  /* 0xf480000012087810 */ /* 0x000fe20007ffe0ff */
[----:B------:R-:W-:Y:S01]  /*4040*/  BSSY B2, `(.L_x_8825) ;  /* 0x000001b000027945 */ /* 0x000fe20003800000 */
[----:B------:R-:W-:Y:S02]  /*4050*/  FSETP.LT.FTZ.AND P0, PT, RZ, |c[0x0][0x168]|, PT ;  /* 0x40005a00ff007a0b */ /* 0x000fe40003f11000 */
[----:B------:R-:W-:Y:S02]  /*4060*/  LOP3.LUT R8, R8, 0xff800000, RZ, 0xc0, !PT ;  /* 0xff80000008087812 */ /* 0x000fe400078ec0ff */
[----:B------:R-:W-:-:S03]  /*4070*/  ISETP.GT.U32.OR P0, PT, R9, 0x7f7fffff, !P0 ;  /* 0x7f7fffff0900780c */ /* 0x000fc60004704470 */
[C---:B-1----:R-:W-:Y:S01]  /*4080*/  IMAD.IADD R10, R9.reuse, 0x1, -R8 ;  /* 0x00000001090a7824 */ /* 0x042fe200078e0a08 */
        /* <DEDUP_REMOVED lines=9> */
.L_x_8827:
        /* <DEDUP_REMOVED lines=13> */
.L_x_8826:
[----:B------:R-:W-:Y:S05]  /*41f0*/  BSYNC B2 ;  /* 0x0000000000027941 */ /* 0x000fea0003800000 */
.L_x_8825:
[----:B------:R-:W-:-:S04]  /*4200*/  FMUL.FTZ R8, R8, 1.1920928955078125e-07 ;  /* 0x3400000008087820 */ /* 0x000fc80000410000 */
[----:B------:R-:W-:Y:S02]  /*4210*/  FMUL.FTZ R9, R9, R8 ;  /* 0x0000000809097220 */ /* 0x000fe40000410000 */
.L_x_8820:
[----:B------:R-:W-:Y:S05]  /*4220*/  BSYNC B0 ;  /* 0x0000000000007941 */ /* 0x000fea0003800000 */
.L_x_8819:
[C---:B------:R-:W-:Y:S02]  /*4230*/  FSETP.GTU.FTZ.AND P0, PT, |R9|.reuse, +INF , PT ;  /* 0x7f8000000900780b */ /* 0x040fe40003f1c200 */
[----:B------:R-:W-:-:S04]  /*4240*/  LOP3.LUT R8, R9, 0x80000000, R16, 0xb8, !PT ;  /* 0x8000000009087812 */ /* 0x000fc800078eb810 */
[----:B------:R-:W-:Y:S02]  /*4250*/  FSEL R8, R9, R8, P0 ;  /* 0x0000000809087208 */ /* 0x000fe40000000000 */
.L_x_8818:
[----:B------:R-:W-:Y:S05]  /*4260*/  BSYNC B1 ;  /* 0x0000000000017941 */ /* 0x000fea0003800000 */
.L_x_8817:
[----:B-1----:R-:W-:Y:S01]  /*4270*/  IADD3 R10, R14, 0x300, RZ ;  /* 0x000003000e0a7810 */ /* 0x002fe20007ffe0ff */
        /* <DEDUP_REMOVED lines=31> */
.L_x_8835:
[----:B------:R-:W-:Y:S01]  /*4470*/  FSETP.GEU.FTZ.AND P0, PT, R11, -R16, PT ;  /* 0x800000100b00720b */ /* 0x000fe20003f1e000 */
[----:B------:R-:W-:-:S12]  /*4480*/  FADD.FTZ R9, R9, -1 ;  /* 0xbf80000009097421 */ /* 0x000fd80000010000 */
[----:B------:R-:W-:Y:S02]  /*4490*/  @!P0 FADD.FTZ R9, R9, -1 ;  /* 0xbf80000009098421 */ /* 0x000fe40000010000 */
.L_x_8834:
[----:B------:R-:W-:Y:S05]  /*44a0*/  BSYNC B2 ;  /* 0x0000000000027941 */ /* 0x000fea0003800000 */
.L_x_8833:
[----:B------:R-:W-:Y:S01]  /*44b0*/  FFMA.FTZ R10, -R16, R9, R10 ;  /* 0x00000009100a7223 */ /* 0x000fe2000001010a */
[----:B------:R-:W-:Y:S05]  /*44c0*/  BRA `(.L_x_8831) ;  /* 0x000001f000007947 */ /* 0x000fea0003800000 */
.L_x_8832:
        /* <DEDUP_REMOVED lines=15> */
.L_x_8838:
        /* <DEDUP_REMOVED lines=13> */
.L_x_8837:
[----:B------:R-:W-:Y:S05]  /*4690*/  BSYNC B2 ;  /* 0x0000000000027941 */ /* 0x000fea0003800000 */
.L_x_8836:
[----:B------:R-:W-:-:S04]  /*46a0*/  FMUL.FTZ R9, R9, 1.1920928955078125e-07 ;  /* 0x3400000009097820 */ /* 0x000fc80000410000 */
[----:B------:R-:W-:Y:S02]  /*46b0*/  FMUL.FTZ R10, R10, R9 ;  /* 0x000000090a0a7220 */ /* 0x000fe40000410000 */
.L_x_8831:
[----:B------:R-:W-:Y:S05]  /*46c0*/  BSYNC B0 ;  /* 0x0000000000007941 */ /* 0x000fea0003800000 */
.L_x_8830:
[C---:B------:R-:W-:Y:S02]  /*46d0*/  FSETP.GTU.FTZ.AND P0, PT, |R10|.reuse, +INF , PT ;  /* 0x7f8000000a00780b */ /* 0x040fe40003f1c200 */
[----:B------:R-:W-:-:S04]  /*46e0*/  LOP3.LUT R9, R10, 0x80000000, R15, 0xb8, !PT ;  /* 0x800000000a097812 */ /* 0x000fc800078eb80f */
[----:B------:R-:W-:Y:S02]  /*46f0*/  FSEL R9, R10, R9, P0 ;  /* 0x000000090a097208 */ /* 0x000fe40000000000 */
.L_x_8829:
[----:B------:R-:W-:Y:S05]  /*4700*/  BSYNC B1 ;  /* 0x0000000000017941 */ /* 0x000fea0003800000 */
.L_x_8828:
        /* <DEDUP_REMOVED lines=32> */
.L_x_8846:
[----:B------:R-:W-:Y:S01]  /*4910*/  FSETP.GEU.FTZ.AND P0, PT, R15, -R16, PT ;  /* 0x800000100f00720b */ /* 0x000fe20003f1e000 */
[----:B------:R-:W-:-:S12]  /*4920*/  FADD.FTZ R10, R10, -1 ;  /* 0xbf8000000a0a7421 */ /* 0x000fd80000010000 */
[----:B------:R-:W-:Y:S02]  /*4930*/  @!P0 FADD.FTZ R10, R10, -1 ;  /* 0xbf8000000a0a8421 */ /* 0x000fe40000010000 */
.L_x_8845:
[----:B------:R-:W-:Y:S05]  /*4940*/  BSYNC B2 ;  /* 0x0000000000027941 */ /* 0x000fea0003800000 */
.L_x_8844:
[----:B------:R-:W-:Y:S01]  /*4950*/  FFMA.FTZ R11, -R16, R10, R11 ;  /* 0x0000000a100b7223 */ /* 0x000fe2000001010b */
[----:B------:R-:W-:Y:S05]  /*4960*/  BRA `(.L_x_8842) ;  /* 0x000001f000007947 */ /* 0x000fea0003800000 */
.L_x_8843:
        /* <DEDUP_REMOVED lines=15> */
.L_x_8849:
        /* <DEDUP_REMOVED lines=13> */
.L_x_8848:
[----:B------:R-:W-:Y:S05]  /*4b30*/  BSYNC B2 ;  /* 0x0000000000027941 */ /* 0x000fea0003800000 */
.L_x_8847:
[----:B------:R-:W-:-:S04]  /*4b40*/  FMUL.FTZ R10, R10, 1.1920928955078125e-07 ;  /* 0x340000000a0a7820 */ /* 0x000fc80000410000 */
[----:B------:R-:W-:Y:S02]  /*4b50*/  FMUL.FTZ R11, R11, R10 ;  /* 0x0000000a0b0b7220 */ /* 0x000fe40000410000 */
.L_x_8842:
[----:B------:R-:W-:Y:S05]  /*4b60*/  BSYNC B0 ;  /* 0x0000000000007941 */ /* 0x000fea0003800000 */
.L_x_8841:
[C---:B------:R-:W-:Y:S02]  /*4b70*/  FSETP.GTU.FTZ.AND P0, PT, |R11|.reuse, +INF , PT ;  /* 0x7f8000000b00780b */ /* 0x040fe40003f1c200 */
[----:B------:R-:W-:-:S04]  /*4b80*/  LOP3.LUT R10, R11, 0x80000000, R12, 0xb8, !PT ;  /* 0x800000000b0a7812 */ /* 0x000fc800078eb80c */
[----:B------:R-:W-:Y:S02]  /*4b90*/  FSEL R10, R11, R10, P0 ;  /* 0x0000000a0b0a7208 */ /* 0x000fe40000000000 */
.L_x_8840:
[----:B------:R-:W-:Y:S05]  /*4ba0*/  BSYNC B1 ;  /* 0x0000000000017941 */ /* 0x000fea0003800000 */
.L_x_8839:
        /* <DEDUP_REMOVED lines=9> */
[----:B------:R1:W-:Y:S07]  /*4c40*/  STG.E [R16.64], R3 ;  /* 0x0000000310007986 */ /* 0x0003ee000c101904 */
[----:B------:R-:W-:Y:S05]  /*4c50*/  @P0 BRA `(.L_x_8853) ;  /* 0x000000c000000947 */ /* 0x000fea0003800000 */
[----:B------:R-:W-:Y:S01]  /*4c60*/  IMAD.IADD R2, R0, 0x1, R14 ;  /* 0x0000000100027824 */ /* 0x000fe200078e020e */
[----:B------:R-:W-:Y:S01]  /*4c70*/  IADD3 R14, R14, 0x80, RZ ;  /* 0x000000800e0e7810 */ /* 0x000fe20007ffe0ff */
[----:B-1----:R-:W-:-:S04]  /*4c80*/  IMAD.MOV.U32 R3, RZ, RZ, 0x4 ;  /* 0x00000004ff037424 */ /* 0x002fc800078e00ff */
[----:B------:R-:W-:-:S05]  /*4c90*/  IMAD.WIDE.U32 R2, R2, R3, c[0x0][0x170] ;  /* 0x00005c0002027625 */ /* 0x000fca00078e0003 */
[----:B------:R1:W-:Y:S02]  /*4ca0*/  STG.E [R2.64], R4 ;  /* 0x0000000402007986 */ /* 0x0003e4000c101904 */
.L_x_8852:
[----:B------:R-:W-:-:S13]  /*4cb0*/  ISETP.GE.AND P0, PT, R14, R13, PT ;  /* 0x0000000d0e00720c */ /* 0x000fda0003f06270 */
[----:B------:R-:W-:Y:S05]  /*4cc0*/  @P0 BRA `(.L_x_8854) ;  /* 0x000000c000000947 */ /* 0x000fea0003800000 */
[----:B-1----:R-:W-:Y:S01]  /*4cd0*/  HFMA2.MMA R3, -RZ, RZ, 0, 2.384185791015625e-07 ;  /* 0x00000004ff037435 */ /* 0x002fe200000001ff */
[----:B------:R-:W-:Y:S01]  /*4ce0*/  IMAD.IADD R2, R0, 0x1, R14 ;  /* 0x0000000100027824 */ /* 0x000fe200078e020e */
[----:B------:R-:W-:-:S08]  /*4cf0*/  IADD3 R14, R14, 0x80, RZ ;  /* 0x000000800e0e7810 */ /* 0x000fd00007ffe0ff */
[----:B------:R-:W-:-:S05]  /*4d00*/  IMAD.WIDE.U32 R2, R2, R3, c[0x0][0x170] ;  /* 0x00005c0002027625 */ /* 0x000fca00078e0003 */
[----:B------:R1:W-:Y:S02]  /*4d10*/  STG.E [R2.64], R5 ;  /* 0x0000000502007986 */ /* 0x0003e4000c101904 */
.L_x_8853:
[----:B------:R-:W-:-:S13]  /*4d20*/  ISETP.GE.AND P0, PT, R14, R13, PT ;  /* 0x0000000d0e00720c */ /* 0x000fda0003f06270 */
[----:B------:R-:W-:Y:S05]  /*4d30*/  @P0 BRA `(.L_x_8855) ;  /* 0x000000c000000947 */ /* 0x000fea0003800000 */
[----:B-1----:R-:W-:Y:S01]  /*4d40*/  IMAD.IADD R2, R0, 0x1, R14 ;  /* 0x0000000100027824 */ /* 0x002fe200078e020e */
[----:B------:R-:W-:Y:S01]  /*4d50*/  IADD3 R14, R14, 0x80, RZ ;  /* 0x000000800e0e7810 */ /* 0x000fe20007ffe0ff */
[----:B------:R-:W-:-:S04]  /*4d60*/  IMAD.MOV.U32 R3, RZ, RZ, 0x4 ;  /* 0x00000004ff037424 */ /* 0x000fc800078e00ff */
[----:B------:R-:W-:-:S05]  /*4d70*/  IMAD.WIDE.U32 R2, R2, R3, c[0x0][0x170] ;  /* 0x00005c0002027625 */ /* 0x000fca00078e0003 */
[----:B------:R1:W-:Y:S02]  /*4d80*/  STG.E [R2.64], R6 ;  /* 0x0000000602007986 */ /* 0x0003e4000c101904 */
.L_x_8854:
[----:B------:R-:W-:-:S13]  /*4d90*/  ISETP.GE.AND P0, PT, R14, R13, PT ;  /* 0x0000000d0e00720c */ /* 0x000fda0003f06270 */
[----:B------:R-:W-:Y:S05]  /*4da0*/  @P0 BRA `(.L_x_8856) ;  /* 0x000000d000000947 */ /* 0x000fea0003800000 */
[----:B-1----:R-:W-:Y:S01]  /*4db0*/  MOV R3, 0x4 ;  /* 0x0000000400037802 */ /* 0x002fe20000000f00 */
[----:B------:R-:W-:Y:S01]  /*4dc0*/  IMAD.IADD R2, R0, 0x1, R14 ;  /* 0x0000000100027824 */ /* 0x000fe200078e020e */
[----:B------:R-:W-:-:S03]  /*4dd0*/  IADD3 R14, R14, 0x80, RZ ;  /* 0x000000800e0e7810 */ /* 0x000fc60007ffe0ff */
[----:B------:R-:W-:-:S05]  /*4de0*/  IMAD.WIDE.U32 R2, R2, R3, c[0x0][0x170] ;  /* 0x00005c0002027625 */ /* 0x000fca00078e0003 */
[----:B------:R1:W-:Y:S02]  /*4df0*/  STG.E [R2.64], R7 ;  /* 0x0000000702007986 */ /* 0x0003e4000c101904 */
.L_x_8855:
[----:B------:R-:W-:-:S13]  /*4e00*/  ISETP.GE.AND P0, PT, R14, R13, PT ;  /* 0x0000000d0e00720c */ /* 0x000fda0003f06270 */
[----:B------:R-:W-:Y:S01]  /*4e10*/  @P0 BREAK B1 ;  /* 0x0000000000010942 */ /* 0x000fe20003800000 */
[----:B------:R-:W-:Y:S05]  /*4e20*/  @P0 BRA `(.L_x_8857) ;  /* 0x000000c000000947 */ /* 0x000fea0003800000 */
[----:B-1----:R-:W-:Y:S01]  /*4e30*/  IMAD.IADD R2, R0, 0x1, R14 ;  /* 0x0000000100027824 */ /* 0x002fe200078e020e */
[----:B------:R-:W-:Y:S01]  /*4e40*/  IADD3 R14, R14, 0x80, RZ ;  /* 0x000000800e0e7810 */ /* 0x000fe20007ffe0ff */
[----:B------:R-:W-:-:S04]  /*4e50*/  IMAD.MOV.U32 R3, RZ, RZ, 0x4 ;  /* 0x00000004ff037424 */ /* 0x000fc800078e00ff */
[----:B------:R-:W-:-:S05]  /*4e60*/  IMAD.WIDE.U32 R2, R2, R3, c[0x0][0x170] ;  /* 0x00005c0002027625 */ /* 0x000fca00078e0003 */
[----:B------:R1:W-:Y:S02]  /*4e70*/  STG.E [R2.64], R8 ;  /* 0x0000000802007986 */ /* 0x0003e4000c101904 */
.L_x_8856:
[----:B------:R-:W-:Y:S05]  /*4e80*/  BSYNC B1 ;  /* 0x0000000000017941 */ /* 0x000fea0003800000 */
.L_x_8851:
[----:B------:R-:W-:-:S13]  /*4e90*/  ISETP.GE.AND P0, PT, R14, R13, PT ;  /* 0x0000000d0e00720c */ /* 0x000fda0003f06270 */
[----:B-1----:R-:W-:Y:S01]  /*4ea0*/  @!P0 MOV R3, 0x4 ;  /* 0x0000000400038802 */ /* 0x002fe20000000f00 */
[----:B------:R-:W-:Y:S01]  /*4eb0*/  @!P0 IMAD.IADD R2, R0, 0x1, R14 ;  /* 0x0000000100028824 */ /* 0x000fe200078e020e */
[----:B------:R-:W-:-:S03]  /*4ec0*/  @!P0 IADD3 R14, R14, 0x80, RZ ;  /* 0x000000800e0e8810 */ /* 0x000fc60007ffe0ff */
[----:B------:R-:W-:-:S05]  /*4ed0*/  @!P0 IMAD.WIDE.U32 R2, R2, R3, c[0x0][0x170] ;  /* 0x00005c0002028625 */ /* 0x000fca00078e0003 */
[----:B------:R1:W-:Y:S02]  /*4ee0*/  @!P0 STG.E [R2.64], R9 ;  /* 0x0000000902008986 */ /* 0x0003e4000c101904 */
.L_x_8857:
[----:B------:R-:W-:Y:S05]  /*4ef0*/  BSYNC B0 ;  /* 0x0000000000007941 */ /* 0x000fea0003800000 */
.L_x_8850:
[----:B------:R-:W-:Y:S01]  /*4f00*/  WARPSYNC 0xffffffff ;  /* 0xffffffff00007948 */ /* 0x000fe20003800000 */
[----:B------:R-:W-:-:S13]  /*4f10*/  ISETP.GE.AND P0, PT, R14, R13, PT ;  /* 0x0000000d0e00720c */ /* 0x000fda0003f06270 */
[----:B------:R-:W-:Y:S05]  /*4f20*/  @P0 EXIT ;  /* 0x000000000000094d */ /* 0x000fea0003800000 */
[----:B-1----:R-:W-:Y:S02]  /*4f30*/  IMAD.IADD R2, R0, 0x1, R14 ;  /* 0x0000000100027824 */ /* 0x002fe400078e020e */
[----:B------:R-:W-:-:S04]  /*4f40*/  IMAD.MOV.U32 R3, RZ, RZ, 0x4 ;  /* 0x00000004ff037424 */ /* 0x000fc800078e00ff */
[----:B------:R-:W-:-:S05]  /*4f50*/  IMAD.WIDE.U32 R2, R2, R3, c[0x0][0x170] ;  /* 0x00005c0002027625 */ /* 0x000fca00078e0003 */
[----:B------:R-:W-:Y:S01]  /*4f60*/  STG.E [R2.64], R10 ;  /* 0x0000000a02007986 */ /* 0x000fe2000c101904 */
[----:B------:R-:W-:Y:S05]  /*4f70*/  EXIT ;  /* 0x000000000000794d */ /* 0x000fea0003800000 */
.L_x_8858:
        /* <DEDUP_REMOVED lines=16> */
.L_x_50570:


//--------------------- .text._ZN2at6native29vectorized_elementwise_kernelILi4ENS0_13BUnaryFunctorIfffZZZNS0_16fmod_kernel_cudaERNS_18TensorIteratorBaseEENKUlvE0_clEvENKUlvE0_clEvEUlffE_EESt5arrayIPcLm2EEEEviT0_T1_ --------------------------
	.section	.text._ZN2at6native29vectorized_elementwise_kernelILi4ENS0_13BUnaryFunctorIfffZZZNS0_16fmod_kernel_cudaERNS_18TensorIteratorBaseEENKUlvE0_clEvENKUlvE0_clEvEUlffE_EESt5arrayIPcLm2EEEEviT0_T1_,"ax",@progbits
	.sectioninfo	@"SHI_REGISTERS=30"
	.align	128
        .global         _ZN2at6native29vectorized_elementwise_kernelILi4ENS0_13BUnaryFunctorIfffZZZNS0_16fmod_kernel_cudaERNS_18TensorIteratorBaseEENKUlvE0_clEvENKUlvE0_clEvEUlffE_EESt5arrayIPcLm2EEEEviT0_T1_
        .type           _ZN2at6native29vectorized_elementwise_kernelILi4ENS0_13BUnaryFunctorIfffZZZNS0_16fmod_kernel_cudaERNS_18TensorIteratorBaseEENKUlvE0_clEvENKUlvE0_clEvEUlffE_EESt5arrayIPcLm2EEEEviT0_T1_,@function
        .size           _ZN2at6native29vectorized_elementwise_kernelILi4ENS0_13BUnaryFunctorIfffZZZNS0_16fmod_kernel_cudaERNS_18TensorIteratorBaseEENKUlvE0_clEvENKUlvE0_clEvEUlffE_EESt5arrayIPcLm2EEEEviT0_T1_,(.L_x_50571 - _ZN2at6native29vectorized_elementwise_kernelILi4ENS0_13BUnaryFunctorIfffZZZNS0_16fmod_kernel_cudaERNS_18TensorIteratorBaseEENKUlvE0_clEvENKUlvE0_clEvEUlffE_EESt5arrayIPcLm2EEEEviT0_T1_)
        .other          _ZN2at6native29vectorized_elementwise_kernelILi4ENS0_13BUnaryFunctorIfffZZZNS0_16fmod_kernel_cudaERNS_18TensorIteratorBaseEENKUlvE0_clEvENKUlvE0_clEvEUlffE_EESt5arrayIPcLm2EEEEviT0_T1_,@"STO_CUDA_ENTRY STV_DEFAULT"
_ZN2at6native29vectorized_elementwise_kernelILi4ENS0_13BUnaryFunctorIfffZZZNS0_16fmod_kernel_cudaERNS_18TensorIteratorBaseEENKUlvE0_clEvENKUlvE0_clEvEUlffE_EESt5arrayIPcLm2EEEEviT0_T1_:
.text._ZN2at6native29vectorized_elementwise_kernelILi4ENS0_13BUnaryFunctorIfffZZZNS0_16fmod_kernel_cudaERNS_18TensorIteratorBaseEENKUlvE0_clEvENKUlvE0_clEvEUlffE_EESt5arrayIPcLm2EEEEviT0_T1_:
        /* <DEDUP_REMOVED lines=11> */
[----:B------:R-:W2:Y:S04]  /*00b0*/  LDG.E.128 R8, [R14.64] ;  /* 0x000000040e087981 */ /* 0x000ea8000c1e1d00 */
[----:B------:R0:W5:Y:S01]  /*00c0*/  LDG.E.128 R4, [R14.64+0x800] ;  /* 0x000800040e047981 */ /* 0x000162000c1e1d00 */
        /* <DEDUP_REMOVED lines=28> */
.L_x_8865:
[----:B------:R-:W-:Y:S01]  /*0290*/  FSETP.GEU.FTZ.AND P0, PT, R19, -R2, PT ;  /* 0x800000021300720b */ /* 0x000fe20003f1e000 */
[----:B------:R-:W-:-:S12]  /*02a0*/  FADD.FTZ R13, R13, -1 ;  /* 0xbf8000000d0d7421 */ /* 0x000fd80000010000 */
[----:B------:R-:W-:Y:S02]  /*02b0*/  @!P0 FADD.FTZ R13, R13, -1 ;  /* 0xbf8000000d0d8421 */ /* 0x000fe40000010000 */
.L_x_8864:
[----:B------:R-:W-:Y:S05]  /*02c0*/  BSYNC B1 ;  /* 0x0000000000017941 */ /* 0x000fea0003800000 */
.L_x_8863:
[----:B------:R-:W-:Y:S01]  /*02d0*/  FFMA.FTZ R17, -R2, R13, R17 ;  /* 0x0000000d02117223 */ /* 0x000fe20000010111 */
[----:B------:R-:W-:Y:S05]  /*02e0*/  BRA `(.L_x_8861) ;  /* 0x000001f000007947 */ /* 0x000fea0003800000 */
.L_x_8862:
        /* <DEDUP_REMOVED lines=15> */
.L_x_8868:
        /* <DEDUP_REMOVED lines=13> */
.L_x_8867:
[----:B------:R-:W-:Y:S05]  /*04b0*/  BSYNC B1 ;  /* 0x0000000000017941 */ /* 0x000fea0003800000 */
.L_x_8866:
[----:B0-----:R-:W-:-:S04]  /*04c0*/  FMUL.FTZ R14, R15, 1.1920928955078125e-07 ;  /* 0x340000000f0e7820 */ /* 0x001fc80000410000 */
[----:B------:R-:W-:Y:S02]  /*04d0*/  FMUL.FTZ R17, R13, R14 ;  /* 0x0000000e0d117220 */ /* 0x000fe40000410000 */
.L_x_8861:
[----:B0-----:R-:W-:Y:S05]  /*04e0*/  BSYNC B0 ;  /* 0x0000000000007941 */ /* 0x001fea0003800000 */
.L_x_8860:
        /* <DEDUP_REMOVED lines=30> */
.L_x_8874:
[----:B------:R-:W-:Y:S01]  /*06d0*/  FSETP.GEU.FTZ.AND P0, PT, R15, -R2, PT ;  /* 0x800000020f00720b */ /* 0x000fe20003f1e000 */
[----:B------:R-:W-:-:S12]  /*06e0*/  FADD.FTZ R14, R14, -1 ;  /* 0xbf8000000e0e7421 */ /* 0x000fd80000010000 */
[----:B------:R-:W-:Y:S02]  /*06f0*/  @!P0 FADD.FTZ R14, R14, -1 ;  /* 0xbf8000000e0e8421 */ /* 0x000fe40000010000 */
.L_x_8873:
[----:B------:R-:W-:Y:S05]  /*0700*/  BSYNC B1 ;  /* 0x0000000000017941 */ /* 0x000fea0003800000 */
.L_x_8872:
[----:B------:R-:W-:Y:S01]  /*0710*/  FFMA.FTZ R13, -R2, R14, R13 ;  /* 0x0000000e020d7223 */ /* 0x000fe2000001010d */
[----:B------:R-:W-:Y:S05]  /*0720*/  BRA `(.L_x_8870) ;  /* 0x000001f000007947 */ /* 0x000fea0003800000 */
.L_x_8871:
        /* <DEDUP_REMOVED lines=15> */
.L_x_8877:
        /* <DEDUP_REMOVED lines=13> */
.L_x_8876:
[----:B------:R-:W-:Y:S05]  /*08f0*/  BSYNC B1 ;  /* 0x0000000000017941 */ /* 0x000fea0003800000 */
.L_x_8875:
[----:B------:R-:W-:-:S04]  /*0900*/  FMUL.FTZ R14, R14, 1.1920928955078125e-07 ;  /* 0x340000000e0e7820 */ /* 0x000fc80000410000 */
[----:B------:R-:W-:Y:S02]  /*0910*/  FMUL.FTZ R13, R13, R14 ;  /* 0x0000000e0d0d7220 */ /* 0x000fe40000410000 */
.L_x_8870:
[----:B------:R-:W-:Y:S05]  /*0920*/  BSYNC B0 ;  /* 0x0000000000007941 */ /* 0x000fea0003800000 */
.L_x_8869:
        /* <DEDUP_REMOVED lines=30> */
.L_x_8883:
[----:B------:R-:W-:Y:S01]  /*0b10*/  FSETP.GEU.FTZ.AND P0, PT, R17, -R2, PT ;  /* 0x800000021100720b */ /* 0x000fe20003f1e000 */
[----:B------:R-:W-:-:S12]  /*0b20*/  FADD.FTZ R14, R14, -1 ;  /* 0xbf8000000e0e7421 */ /* 0x000fd80000010000 */
[----:B------:R-:W-:Y:S02]  /*0b30*/  @!P0 FADD.FTZ R14, R14, -1 ;  /* 0xbf8000000e0e8421 */ /* 0x000fe40000010000 */
.L_x_8882:
[----:B------:R-:W-:Y:S05]  /*0b40*/  BSYNC B1 ;  /* 0x0000000000017941 */ /* 0x000fea0003800000 */
.L_x_8881:
[----:B------:R-:W-:Y:S01]  /*0b50*/  FFMA.FTZ R15, -R2, R14, R15 ;  /* 0x0000000e020f7223 */ /* 0x000fe2000001010f */
[----:B------:R-:W-:Y:S05]  /*0b60*/  BRA `(.L_x_8879) ;  /* 0x000001f000007947 */ /* 0x000fea0003800000 */
.L_x_8880:
        /* <DEDUP_REMOVED lines=15> */
.L_x_8886:
        /* <DEDUP_REMOVED lines=13> */
.L_x_8885:
[----:B------:R-:W-:Y:S05]  /*0d30*/  BSYNC B1 ;  /* 0x0000000000017941 */ /* 0x000fea0003800000 */
.L_x_8884:
[----:B------:R-:W-:-:S04]  /*0d40*/  FMUL.FTZ R14, R13, 1.1920928955078125e-07 ;  /* 0x340000000d0e7820 */ /* 0x000fc80000410000 */
[----:B------:R-:W-:Y:S02]  /*0d50*/  FMUL.FTZ R15, R15, R14 ;  /* 0x0000000e0f0f7220 */ /* 0x000fe40000410000 */
.L_x_8879:
[----:B------:R-:W-:Y:S05]  /*0d60*/  BSYNC B0 ;  /* 0x0000000000007941 */ /* 0x000fea0003800000 */
.L_x_8878:
        /* <DEDUP_REMOVED lines=30> */
.L_x_8892:
[----:B------:R-:W-:Y:S01]  /*0f50*/  FSETP.GEU.FTZ.AND P0, PT, R15, -R2, PT ;  /* 0x800000020f00720b */ /* 0x000fe20003f1e000 */
[----:B------:R-:W-:-:S12]  /*0f60*/  FADD.FTZ R14, R14, -1 ;  /* 0xbf8000000e0e7421 */ /* 0x000fd80000010000 */
[----:B------:R-:W-:Y:S02]  /*0f70*/  @!P0 FADD.FTZ R14, R14, -1 ;  /* 0xbf8000000e0e8421 */ /* 0x000fe40000010000 */
.L_x_8891:
[----:B------:R-:W-:Y:S05]  /*0f80*/  BSYNC B1 ;  /* 0x0000000000017941 */ /* 0x000fea0003800000 */
.L_x_8890:
[----:B------:R-:W-:Y:S01]  /*0f90*/  FFMA.FTZ R13, -R2, R14, R13 ;  /* 0x0000000e020d7223 */ /* 0x000fe2000001010d */
[----:B------:R-:W-:Y:S05]  /*0fa0*/  BRA `(.L_x_8888) ;  /* 0x000001f000007947 */ /* 0x000fea0003800000 */
.L_x_8889:
        /* <DEDUP_REMOVED lines=15> */
.L_x_8895:
        /* <DEDUP_REMOVED lines=13> */
.L_x_8894:
[----:B------:R-:W-:Y:S05]  /*1170*/  BSYNC B1 ;  /* 0x0000000000017941 */ /* 0x000fea0003800000 */
.L_x_8893:
[----:B------:R-:W-:-:S04]  /*1180*/  FMUL.FTZ R14, R14, 1.1920928955078125e-07 ;  /* 0x340000000e0e7820 */ /* 0x000fc80000410000 */
[----:B------:R-:W-:Y:S02]  /*1190*/  FMUL.FTZ R13, R13, R14 ;  /* 0x0000000e0d0d7220 */ /* 0x000fe40000410000 */
.L_x_8888:
[----:B------:R-:W-:Y:S05]  /*11a0*/  BSYNC B0 ;  /* 0x0000000000007941 */ /* 0x000fea0003800000 */
.L_x_8887:
[C---:B-----5:R-:W-:Y:S01]  /*11b0*/  FSETP.GEU.FTZ.AND P1, PT, |R4|.reuse, |c[0x0][0x168]|, PT ;  /* 0x40005a0004007a0b */ /* 0x060fe20003f3e200 */
        /* <DEDUP_REMOVED lines=29> */
.L_x_8901:
[----:B------:R-:W-:Y:S01]  /*1390*/  FSETP.GEU.FTZ.AND P0, PT, R17, -R2, PT ;  /* 0x800000021100720b */ /* 0x000fe20003f1e000 */
[----:B------:R-:W-:-:S12]  /*13a0*/  FADD.FTZ R14, R14, -1 ;  /* 0xbf8000000e0e7421 */ /* 0x000fd80000010000 */
[----:B------:R-:W-:Y:S02]  /*13b0*/  @!P0 FADD.FTZ R14, R14, -1 ;  /* 0xbf8000000e0e8421 */ /* 0x000fe40000010000 */
.L_x_8900:
[----:B------:R-:W-:Y:S05]  /*13c0*/  BSYNC B1 ;  /* 0x0000000000017941 */ /* 0x000fea0003800000 */
.L_x_8899:
[----:B------:R-:W-:Y:S01]  /*13d0*/  FFMA.FTZ R15, -R2, R14, R15 ;  /* 0x0000000e020f7223 */ /* 0x000fe2000001010f */
[----:B------:R-:W-:Y:S05]  /*13e0*/  BRA `(.L_x_8897) ;  /* 0x000001f000007947 */ /* 0x000fea0003800000 */
.L_x_8898:
        /* <DEDUP_REMOVED lines=15> */
.L_x_8904:
        /* <DEDUP_REMOVED lines=13> */
.L_x_8903:
[----:B------:R-:W-:Y:S05]  /*15b0*/  BSYNC B1 ;  /* 0x0000000000017941 */ /* 0x000fea0003800000 */
.L_x_8902:
[----:B------:R-:W-:-:S04]  /*15c0*/  FMUL.FTZ R14, R13, 1.1920928955078125e-07 ;  /* 0x340000000d0e7820 */ /* 0x000fc80000410000 */
[----:B------:R-:W-:Y:S02]  /*15d0*/  FMUL.FTZ R15, R15, R14 ;  /* 0x0000000e0f0f7220 */ /* 0x000fe40000410000 */
.L_x_8897:
[----:B------:R-:W-:Y:S05]  /*15e0*/  BSYNC B0 ;  /* 0x0000000000007941 */ /* 0x000fea0003800000 */
.L_x_8896:
        /* <DEDUP_REMOVED lines=30> */
.L_x_8910:
[----:B------:R-:W-:Y:S01]  /*17d0*/  FSETP.GEU.FTZ.AND P0, PT, R15, -R2, PT ;  /* 0x800000020f00720b */ /* 0x000fe20003f1e000 */
[----:B------:R-:W-:-:S12]  /*17e0*/  FADD.FTZ R14, R14, -1 ;  /* 0xbf8000000e0e7421 */ /* 0x000fd80000010000 */
[----:B------:R-:W-:Y:S02]  /*17f0*/  @!P0 FADD.FTZ R14, R14, -1 ;  /* 0xbf8000000e0e8421 */ /* 0x000fe40000010000 */
.L_x_8909:
[----:B------:R-:W-:Y:S05]  /*1800*/  BSYNC B1 ;  /* 0x0000000000017941 */ /* 0x000fea0003800000 */
.L_x_8908:
[----:B------:R-:W-:Y:S01]  /*1810*/  FFMA.FTZ R13, -R2, R14, R13 ;  /* 0x0000000e020d7223 */ /* 0x000fe2000001010d */
[----:B------:R-:W-:Y:S05]  /*1820*/  BRA `(.L_x_8906) ;  /* 0x000001f000007947 */ /* 0x000fea0003800000 */
.L_x_8907:
        /* <DEDUP_REMOVED lines=15> */
.L_x_8913:
        /* <DEDUP_REMOVED lines=13> */
.L_x_8912:
[----:B------:R-:W-:Y:S05]  /*19f0*/  BSYNC B1 ;  /* 0x0000000000017941 */ /* 0x000fea0003800000 */
.L_x_8911:
[----:B------:R-:W-:-:S04]  /*1a00*/  FMUL.FTZ R14, R14, 1.1920928955078125e-07 ;  /* 0x340000000e0e7820 */ /* 0x000fc80000410000 */
[----:B------:R-:W-:Y:S02]  /*1a10*/  FMUL.FTZ R13, R13, R14 ;  /* 0x0000000e0d0d7220 */ /* 0x000fe40000410000 */
.L_x_8906:
[----:B------:R-:W-:Y:S05]  /*1a20*/  BSYNC B0 ;  /* 0x0000000000007941 */ /* 0x000fea0003800000 */
.L_x_8905:
        /* <DEDUP_REMOVED lines=30> */
.L_x_8919:
[----:B------:R-:W-:Y:S01]  /*1c10*/  FSETP.GEU.FTZ.AND P0, PT, R17, -R2, PT ;  /* 0x800000021100720b */ /* 0x000fe20003f1e000 */
[----:B------:R-:W-:-:S12]  /*1c20*/  FADD.FTZ R14, R14, -1 ;  /* 0xbf8000000e0e7421 */ /* 0x000fd80000010000 */
[----:B------:R-:W-:Y:S02]  /*1c30*/  @!P0 FADD.FTZ R14, R14, -1 ;  /* 0xbf8000000e0e8421 */ /* 0x000fe40000010000 */
.L_x_8918:
[----:B------:R-:W-:Y:S05]  /*1c40*/  BSYNC B1 ;  /* 0x0000000000017941 */ /* 0x000fea0003800000 */
.L_x_8917:
[----:B------:R-:W-:Y:S01]  /*1c50*/  FFMA.FTZ R15, -R2, R14, R15 ;  /* 0x0000000e020f7223 */ /* 0x000fe2000001010f */
[----:B------:R-:W-:Y:S05]  /*1c60*/  BRA `(.L_x_8915) ;  /* 0x000001f000007947 */ /* 0x000fea0003800000 */
.L_x_8916:
        /* <DEDUP_REMOVED lines=15> */
.L_x_8922:
        /* <DEDUP_REMOVED lines=13> */
.L_x_8921:
[----:B------:R-:W-:Y:S05]  /*1e30*/  BSYNC B1 ;  /* 0x0000000000017941 */ /* 0x000fea0003800000 */
.L_x_8920:
[----:B------:R-:W-:-:S04]  /*1e40*/  FMUL.FTZ R14, R13, 1.1920928955078125e-07 ;  /* 0x340000000d0e7820 */ /* 0x000fc80000410000 */
[----:B------:R-:W-:Y:S02]  /*1e50*/  FMUL.FTZ R15, R15, R14 ;  /* 0x0000000e0f0f7220 */ /* 0x000fe40000410000 */
.L_x_8915:
[----:B------:R-:W-:Y:S05]  /*1e60*/  BSYNC B0 ;  /* 0x0000000000007941 */ /* 0x000fea0003800000 */
.L_x_8914:
        /* <DEDUP_REMOVED lines=30> */
.L_x_8928:
[----:B------:R-:W-:Y:S01]  /*2050*/  FSETP.GEU.FTZ.AND P0, PT, R15, -R2, PT ;  /* 0x800000020f00720b */ /* 0x000fe20003f1e000 */
[----:B------:R-:W-:-:S12]  /*2060*/  FADD.FTZ R14, R14, -1 ;  /* 0xbf8000000e0e7421 */ /* 0x000fd80000010000 */
[----:B------:R-:W-:Y:S02]  /*2070*/  @!P0 FADD.FTZ R14, R14, -1 ;  /* 0xbf8000000e0e8421 */ /* 0x000fe40000010000 */
.L_x_8927:
[----:B------:R-:W-:Y:S05]  /*2080*/  BSYNC B1 ;  /* 0x0000000000017941 */ /* 0x000fea0003800000 */
.L_x_8926:
[----:B------:R-:W-:Y:S01]  /*2090*/  FFMA.FTZ R13, -R2, R14, R13 ;  /* 0x0000000e020d7223 */ /* 0x000fe2000001010d */
[----:B------:R-:W-:Y:S05]  /*20a0*/  BRA `(.L_x_8924) ;  /* 0x000001f000007947 */ /* 0x000fea0003800000 */
.L_x_8925:
        /* <DEDUP_REMOVED lines=15> */
.L_x_8931:
        /* <DEDUP_REMOVED lines=13> */
.L_x_8930:
[----:B------:R-:W-:Y:S05]  /*2270*/  BSYNC B1 ;  /* 0x0000000000017941 */ /* 0x000fea0003800000 */
.L_x_8929:
[----:B------:R-:W-:-:S04]  /*2280*/  FMUL.FTZ R2, R2, 1.1920928955078125e-07 ;  /* 0x3400000002027820 */ /* 0x000fc80000410000 */
[----:B------:R-:W-:Y:S02]  /*2290*/  FMUL.FTZ R13, R13, R2 ;  /* 0x000000020d0d7220 */ /* 0x000fe40000410000 */
.L_x_8924:
[----:B------:R-:W-:Y:S05]  /*22a0*/  BSYNC B0 ;  /* 0x0000000000007941 */ /* 0x000fea0003800000 */
.L_x_8923:
        /* <DEDUP_REMOVED lines=8> */
.L_x_8859:
        /* <DEDUP_REMOVED lines=84> */
.L_x_8939:
[----:B------:R-:W-:Y:S01]  /*2870*/  FSETP.GEU.FTZ.AND P0, PT, R4, -R5, PT ;  /* 0x800000050400720b */ /* 0x000fe20003f1e000 */
[----:B------:R-:W-:-:S12]  /*2880*/  FADD.FTZ R3, R3, -1 ;  /* 0xbf80000003037421 */ /* 0x000fd80000010000 */
[----:B------:R-:W-:Y:S02]  /*2890*/  @!P0 FADD.FTZ R3, R3, -1 ;  /* 0xbf80000003038421 */ /* 0x000fe40000010000 */
.L_x_8938:
[----:B------:R-:W-:Y:S05]  /*28a0*/  BSYNC B2 ;  /* 0x0000000000027941 */ /* 0x000fea0003800000 */
.L_x_8937:
[----:B------:R-:W-:Y:S01]  /*28b0*/  FFMA.FTZ R2, -R5, R3, R2 ;  /* 0x0000000305027223 */ /* 0x000fe20000010102 */
[----:B------:R-:W-:Y:S05]  /*28c0*/  BRA `(.L_x_8935) ;  /* 0x000001f000007947 */ /* 0x000fea0003800000 */
.L_x_8936:
        /* <DEDUP_REMOVED lines=15> */
.L_x_8942:
        /* <DEDUP_REMOVED lines=13> */
.L_x_8941:
[----:B------:R-:W-:Y:S05]  /*2a90*/  BSYNC B2 ;  /* 0x0000000000027941 */ /* 0x000fea0003800000 */
.L_x_8940:
[----:B------:R-:W-:-:S04]  /*2aa0*/  FMUL.FTZ R3, R3, 1.1920928955078125e-07 ;  /* 0x3400000003037820 */ /* 0x000fc80000410000 */
[----:B------:R-:W-:Y:S02]  /*2ab0*/  FMUL.FTZ R2, R2, R3 ;  /* 0x0000000302027220 */ /* 0x000fe40000410000 */
.L_x_8935:
[----:B------:R-:W-:Y:S05]  /*2ac0*/  BSYNC B0 ;  /* 0x0000000000007941 */ /* 0x000fea0003800000 */
.L_x_8934:
[C---:B------:R-:W-:Y:S02]  /*2ad0*/  FSETP.GTU.FTZ.AND P0, PT, |R2|.reuse, +INF , PT ;  /* 0x7f8000000200780b */ /* 0x040fe40003f1c200 */
[----:B------:R-:W-:-:S04]  /*2ae0*/  LOP3.LUT R3, R2, 0x80000000, R21, 0xb8, !PT ;  /* 0x8000000002037812 */ /* 0x000fc800078eb815 */
[----:B------:R-:W-:Y:S02]  /*2af0*/  FSEL R3, R2, R3, P0 ;  /* 0x0000000302037208 */ /* 0x000fe40000000000 */
.L_x_8933:
[----:B------:R-:W-:Y:S05]  /*2b00*/  BSYNC B1 ;  /* 0x0000000000017941 */ /* 0x000fea0003800000 */
.L_x_8932:
        /* <DEDUP_REMOVED lines=32> */
.L_x_8950:
[----:B------:R-:W-:Y:S01]  /*2d10*/  FSETP.GEU.FTZ.AND P0, PT, R6, -R7, PT ;  /* 0x800000070600720b */ /* 0x000fe20003f1e000 */
[----:B------:R-:W-:-:S12]  /*2d20*/  FADD.FTZ R5, R5, -1 ;  /* 0xbf80000005057421 */ /* 0x000fd80000010000 */
[----:B------:R-:W-:Y:S02]  /*2d30*/  @!P0 FADD.FTZ R5, R5, -1 ;  /* 0xbf80000005058421 */ /* 0x000fe40000010000 */
.L_x_8949:
[----:B------:R-:W-:Y:S05]  /*2d40*/  BSYNC B2 ;  /* 0x0000000000027941 */ /* 0x000fea0003800000 */
.L_x_8948:
[----:B------:R-:W-:Y:S01]  /*2d50*/  FFMA.FTZ R4, -R7, R5, R4 ;  /* 0x0000000507047223 */ /* 0x000fe20000010104 */
[----:B------:R-:W-:Y:S05]  /*2d60*/  BRA `(.L_x_8946) ;  /* 0x000001f000007947 */ /* 0x000fea0003800000 */
.L_x_8947:
        /* <DEDUP_REMOVED lines=15> */
.L_x_8953:
        /* <DEDUP_REMOVED lines=13> */
.L_x_8952:
[----:B------:R-:W-:Y:S05]  /*2f30*/  BSYNC B2 ;  /* 0x0000000000027941 */ /* 0x000fea0003800000 */
.L_x_8951:
[----:B------:R-:W-:-:S04]  /*2f40*/  FMUL.FTZ R5, R5, 1.1920928955078125e-07 ;  /* 0x3400000005057820 */ /* 0x000fc80000410000 */
[----:B------:R-:W-:Y:S02]  /*2f50*/  FMUL.FTZ R4, R4, R5 ;  /* 0x0000000504047220 */ /* 0x000fe40000410000 */
.L_x_8946:
[----:B------:R-:W-:Y:S05]  /*2f60*/  BSYNC B0 ;  /* 0x0000000000007941 */ /* 0x000fea0003800000 */
.L_x_8945:
[C---:B------:R-:W-:Y:S02]  /*2f70*/  FSETP.GTU.FTZ.AND P0, PT, |R4|.reuse, +INF , PT ;  /* 0x7f8000000400780b */ /* 0x040fe40003f1c200 */
[----:B------:R-:W-:-:S04]  /*2f80*/  LOP3.LUT R19, R4, 0x80000000, R19, 0xb8, !PT ;  /* 0x8000000004137812 */ /* 0x000fc800078eb813 */
[----:B------:R-:W-:Y:S02]  /*2f90*/  FSEL R4, R4, R19, P0 ;  /* 0x0000001304047208 */ /* 0x000fe40000000000 */
.L_x_8944:
[----:B------:R-:W-:Y:S05]  /*2fa0*/  BSYNC B1 ;  /* 0x0000000000017941 */ /* 0x000fea0003800000 */
.L_x_8943:
        /* <DEDUP_REMOVED lines=32> */
.L_x_8961:
[----:B------:R-:W-:Y:S01]  /*31b0*/  FSETP.GEU.FTZ.AND P0, PT, R7, -R8, PT ;  /* 0x800000080700720b */ /* 0x000fe20003f1e000 */
[----:B------:R-:W-:-:S12]  /*31c0*/  FADD.FTZ R6, R6, -1 ;  /* 0xbf80000006067421 */ /* 0x000fd80000010000 */
[----:B------:R-:W-:Y:S02]  /*31d0*/  @!P0 FADD.FTZ R6, R6, -1 ;  /* 0xbf80000006068421 */ /* 0x000fe40000010000 */
.L_x_8960:
[----:B------:R-:W-:Y:S05]  /*31e0*/  BSYNC B2 ;  /* 0x0000000000027941 */ /* 0x000fea0003800000 */
.L_x_8959:
[----:B------:R-:W-:Y:S01]  /*31f0*/  FFMA.FTZ R5, -R8, R6, R5 ;  /* 0x0000000608057223 */ /* 0x000fe20000010105 */
[----:B------:R-:W-:Y:S05]  /*3200*/  BRA `(.L_x_8957) ;  /* 0x000001f000007947 */ /* 0x000fea0003800000 */
.L_x_8958:
        /* <DEDUP_REMOVED lines=15> */
.L_x_8964:
        /* <DEDUP_REMOVED lines=13> */
.L_x_8963:
[----:B------:R-:W-:Y:S05]  /*33d0*/  BSYNC B2 ;  /* 0x0000000000027941 */ /* 0x000fea0003800000 */
.L_x_8962:
[----:B------:R-:W-:-:S04]  /*33e0*/  FMUL.FTZ R6, R6, 1.1920928955078125e-07 ;  /* 0x3400000006067820 */ /* 0x000fc80000410000 */
[----:B------:R-:W-:Y:S02]  /*33f0*/  FMUL.FTZ R5, R5, R6 ;  /* 0x0000000605057220 */ /* 0x000fe40000410000 */
.L_x_8957:
[----:B------:R-:W-:Y:S05]  /*3400*/  BSYNC B0 ;  /* 0x0000000000007941 */ /* 0x000fea0003800000 */
.L_x_8956:
[C---:B------:R-:W-:Y:S02]  /*3410*/  FSETP.GTU.FTZ.AND P0, PT, |R5|.reuse, +INF , PT ;  /* 0x7f8000000500780b */ /* 0x040fe40003f1c200 */
[----:B------:R-:W-:-:S04]  /*3420*/  LOP3.LUT R18, R5, 0x80000000, R18, 0xb8, !PT ;  /* 0x8000000005127812 */ /* 0x000fc800078eb812 */
[----:B------:R-:W-:Y:S02]  /*3430*/  FSEL R5, R5, R18, P0 ;  /* 0x0000001205057208 */ /* 0x000fe40000000000 */
.L_x_8955:
[----:B------:R-:W-:Y:S05]  /*3440*/  BSYNC B1 ;  /* 0x0000000000017941 */ /* 0x000fea0003800000 */
.L_x_8954:
        /* <DEDUP_REMOVED lines=32> */
.L_x_8972:
[----:B------:R-:W-:Y:S01]  /*3650*/  FSETP.GEU.FTZ.AND P0, PT, R8, -R9, PT ;  /* 0x800000090800720b */ /* 0x000fe20003f1e000 */
[----:B------:R-:W-:-:S12]  /*3660*/  FADD.FTZ R6, R6, -1 ;  /* 0xbf80000006067421 */ /* 0x000fd80000010000 */
[----:B------:R-:W-:Y:S02]  /*3670*/  @!P0 FADD.FTZ R6, R6, -1 ;  /* 0xbf80000006068421 */ /* 0x000fe40000010000 */
.L_x_8971:
[----:B------:R-:W-:Y:S05]  /*3680*/  BSYNC B2 ;  /* 0x0000000000027941 */ /* 0x000fea0003800000 */
.L_x_8970:
[----:B------:R-:W-:Y:S01]  /*3690*/  FFMA.FTZ R7, -R9, R6, R7 ;  /* 0x0000000609077223 */ /* 0x000fe20000010107 */
[----:B------:R-:W-:Y:S05]  /*36a0*/  BRA `(.L_x_8968) ;  /* 0x000001f000007947 */ /* 0x000fea0003800000 */
.L_x_8969:
        /* <DEDUP_REMOVED lines=15> */
.L_x_8975:
        /* <DEDUP_REMOVED lines=13> */
.L_x_8974:
[----:B------:R-:W-:Y:S05]  /*3870*/  BSYNC B2 ;  /* 0x0000000000027941 */ /* 0x000fea0003800000 */
.L_x_8973:
[----:B------:R-:W-:-:S04]  /*3880*/  FMUL.FTZ R6, R6, 1.1920928955078125e-07 ;  /* 0x3400000006067820 */ /* 0x000fc80000410000 */
[----:B------:R-:W-:Y:S02]  /*3890*/  FMUL.FTZ R7, R7, R6 ;  /* 0x0000000607077220 */ /* 0x000fe40000410000 */
.L_x_8968:
[----:B------:R-:W-:Y:S05]  /*38a0*/  BSYNC B0 ;  /* 0x0000000000007941 */ /* 0x000fea0003800000 */
.L_x_8967:
[C---:B------:R-:W-:Y:S02]  /*38b0*/  FSETP.GTU.FTZ.AND P0, PT, |R7|.reuse, +INF , PT ;  /* 0x7f8000000700780b */ /* 0x040fe40003f1c200 */
[----:B------:R-:W-:-:S04]  /*38c0*/  LOP3.LUT R6, R7, 0x80000000, R20, 0xb8, !PT ;  /* 0x8000000007067812 */ /* 0x000fc800078eb814 */
[----:B------:R-:W-:Y:S02]  /*38d0*/  FSEL R6, R7, R6, P0 ;  /* 0x0000000607067208 */ /* 0x000fe40000000000 */
.L_x_8966:
[----:B------:R-:W-:Y:S05]  /*38e0*/  BSYNC B1 ;  /* 0x0000000000017941 */ /* 0x000fea0003800000 */
.L_x_8965:
        /* <DEDUP_REMOVED lines=32> */
.L_x_8983:
[----:B------:R-:W-:Y:S01]  /*3af0*/  FSETP.GEU.FTZ.AND P0, PT, R9, -R10, PT ;  /* 0x8000000a0900720b */ /* 0x000fe20003f1e000 */
[----:B------:R-:W-:-:S12]  /*3b00*/  FADD.FTZ R7, R7, -1 ;  /* 0xbf80000007077421 */ /* 0x000fd80000010000 */
[----:B------:R-:W-:Y:S02]  /*3b10*/  @!P0 FADD.FTZ R7, R7, -1 ;  /* 0xbf80000007078421 */ /* 0x000fe40000010000 */
.L_x_8982:
[----:B------:R-:W-:Y:S05]  /*3b20*/  BSYNC B2 ;  /* 0x0000000000027941 */ /* 0x000fea0003800000 */
.L_x_8981:
[----:B------:R-:W-:Y:S01]  /*3b30*/  FFMA.FTZ R8, -R10, R7, R8 ;  /* 0x000000070a087223 */ /* 0x000fe20000010108 */
[----:B------:R-:W-:Y:S05]  /*3b40*/  BRA `(.L_x_8979) ;  /* 0x000001f000007947 */ /* 0x000fea0003800000 */
.L_x_8980:
        /* <DEDUP_REMOVED lines=15> */
.L_x_8986:
        /* <DEDUP_REMOVED lines=13> */
.L_x_8985:
[----:B------:R-:W-:Y:S05]  /*3d10*/  BSYNC B2 ;  /* 0x0000000000027941 */ /* 0x000fea0003800000 */
.L_x_8984:
[----:B------:R-:W-:-:S04]  /*3d20*/  FMUL.FTZ R7, R7, 1.1920928955078125e-07 ;  /* 0x3400000007077820 */ /* 0x000fc80000410000 */
[----:B------:R-:W-:Y:S02]  /*3d30*/  FMUL.FTZ R8, R8, R7 ;  /* 0x0000000708087220 */ /* 0x000fe40000410000 */
.L_x_8979:
[----:B------:R-:W-:Y:S05]  /*3d40*/  BSYNC B0 ;  /* 0x0000000000007941 */ /* 0x000fea0003800000 */
.L_x_8978:
[C---:B------:R-:W-:Y:S02]  /*3d50*/  FSETP.GTU.FTZ.AND P0, PT, |R8|.reuse, +INF , PT ;  /* 0x7f8000000800780b */ /* 0x040fe40003f1c200 */
[----:B------:R-:W-:-:S04]  /*3d60*/  LOP3.LUT R7, R8, 0x80000000, R17, 0xb8, !PT ;  /* 0x8000000008077812 */ /* 0x000fc800078eb811 */
[----:B------:R-:W-:Y:S02]  /*3d70*/  FSEL R7, R8, R7, P0 ;  /* 0x0000000708077208 */ /* 0x000fe40000000000 */
.L_x_8977:
[----:B------:R-:W-:Y:S05]  /*3d80*/  BSYNC B1 ;  /* 0x0000000000017941 */ /* 0x000fea0003800000 */
.L_x_8976:
        /* <DEDUP_REMOVED lines=32> */
.L_x_8994:
[----:B------:R-:W-:Y:S01]  /*3f90*/  FSETP.GEU.FTZ.AND P0, PT, R10, -R11, PT ;  /* 0x8000000b0a00720b */ /* 0x000fe20003f1e000 */
[----:B------:R-:W-:-:S12]  /*3fa0*/  FADD.FTZ R8, R8, -1 ;  /* 0xbf80000008087421 */ /* 0x000fd80000010000 */
[----:B------:R-:W-:Y:S02]  /*3fb0*/  @!P0 FADD.FTZ R8, R8, -1 ;  /* 0xbf80000008088421 */ /* 0x000fe40000010000 */
.L_x_8993:
[----:B------:R-:W-:Y:S05]  /*3fc0*/  BSYNC B2 ;  /* 0x0000000000027941 */ /* 0x000fea0003800000 */
.L_x_8992:
[----:B------:R-:W-:Y:S01]  /*3fd0*/  FFMA.FTZ R9, -R11, R8, R9 ;  /* 0x000000080b097223 */ /* 0x000fe20000010109 */
[----:B------:R-:W-:Y:S05]  /*3fe0*/  BRA `(.L_x_8990) ;  /* 0x000001f000007947 */ /* 0x000fea0003800000 */
.L_x_8991:
        /* <DEDUP_REMOVED lines=15> */
.L_x_8997:
        /* <DEDUP_REMOVED lines=13> */
.L_x_8996:
[----:B------:R-:W-:Y:S05]  /*41b0*/  BSYNC B2 ;  /* 0x0000000000027941 */ /* 0x000fea0003800000 */
.L_x_8995:
[----:B------:R-:W-:-:S04]  /*41c0*/  FMUL.FTZ R8, R8, 1.1920928955078125e-07 ;  /* 0x3400000008087820 */ /* 0x000fc80000410000 */
[----:B------:R-:W-:Y:S02]  /*41d0*/  FMUL.FTZ R9, R9, R8 ;  /* 0x0000000809097220 */ /* 0x000fe40000410000 */
.L_x_8990:
[----:B------:R-:W-:Y:S05]  /*41e0*/  BSYNC B0 ;  /* 0x0000000000007941 */ /* 0x000fea0003800000 */
.L_x_8989:
[C---:B------:R-:W-:Y:S02]  /*41f0*/  FSETP.GTU.FTZ.AND P0, PT, |R9|.reuse, +INF , PT ;  /* 0x7f8000000900780b */ /* 0x040fe40003f1c200 */
[----:B------:R-:W-:-:S04]  /*4200*/  LOP3.LUT R8, R9, 0x80000000, R16, 0xb8, !PT ;  /* 0x8000000009087812 */ /* 0x000fc800078eb810 */
[----:B------:R-:W-:Y:S02]  /*4210*/  FSEL R8, R9, R8, P0 ;  /* 0x0000000809087208 */ /* 0x000fe40000000000 */
.L_x_8988:
[----:B------:R-:W-:Y:S05]  /*4220*/  BSYNC B1 ;  /* 0x0000000000017941 */ /* 0x000fea0003800000 */
.L_x_8987:
        /* <DEDUP_REMOVED lines=32> */
.L_x_9005:
[----:B------:R-:W-:Y:S01]  /*4430*/  FSETP.GEU.FTZ.AND P0, PT, R11, -R16, PT ;  /* 0x800000100b00720b */ /* 0x000fe20003f1e000 */
[----:B------:R-:W-:-:S12]  /*4440*/  FADD.FTZ R9, R9, -1 ;  /* 0xbf80000009097421 */ /* 0x000fd80000010000 */
[----:B------:R-:W-:Y:S02]  /*4450*/  @!P0 FADD.FTZ R9, R9, -1 ;  /* 0xbf80000009098421 */ /* 0x000fe40000010000 */
.L_x_9004:
[----:B------:R-:W-:Y:S05]  /*4460*/  BSYNC B2 ;  /* 0x0000000000027941 */ /* 0x000fea0003800000 */
.L_x_9003:
[----:B------:R-:W-:Y:S01]  /*4470*/  FFMA.FTZ R10, -R16, R9, R10 ;  /* 0x00000009100a7223 */ /* 0x000fe2000001010a */
[----:B------:R-:W-:Y:S05]  /*4480*/  BRA `(.L_x_9001) ;  /* 0x000001f000007947 */ /* 0x000fea0003800000 */
.L_x_9002:
        /* <DEDUP_REMOVED lines=15> */
.L_x_9008:
        /* <DEDUP_REMOVED lines=13> */
.L_x_9007:
[----:B------:R-:W-:Y:S05]  /*4650*/  BSYNC B2 ;  /* 0x0000000000027941 */ /* 0x000fea0003800000 */
.L_x_9006:
[----:B------:R-:W-:-:S04]  /*4660*/  FMUL.FTZ R9, R9, 1.1920928955078125e-07 ;  /* 0x3400000009097820 */ /* 0x000fc80000410000 */
[----:B------:R-:W-:Y:S02]  /*4670*/  FMUL.FTZ R10, R10, R9 ;  /* 0x000000090a0a7220 */ /* 0x000fe40000410000 */
.L_x_9001:
[----:B------:R-:W-:Y:S05]  /*4680*/  BSYNC B0 ;  /* 0x0000000000007941 */ /* 0x000fea0003800000 */
.L_x_9000:
[C---:B------:R-:W-:Y:S02]  /*4690*/  FSETP.GTU.FTZ.AND P0, PT, |R10|.reuse, +INF , PT ;  /* 0x7f8000000a00780b */ /* 0x040fe40003f1c200 */
[----:B------:R-:W-:-:S04]  /*46a0*/  LOP3.LUT R9, R10, 0x80000000, R15, 0xb8, !PT ;  /* 0x800000000a097812 */ /* 0x000fc800078eb80f */
[----:B------:R-:W-:Y:S02]  /*46b0*/  FSEL R9, R10, R9, P0 ;  /* 0x000000090a097208 */ /* 0x000fe40000000000 */
.L_x_8999:
[----:B------:R-:W-:Y:S05]  /*46c0*/  BSYNC B1 ;  /* 0x0000000000017941 */ /* 0x000fea0003800000 */
.L_x_8998:
        /* <DEDUP_REMOVED lines=32> */
.L_x_9016:
[----:B------:R-:W-:Y:S01]  /*48d0*/  FSETP.GEU.FTZ.AND P0, PT, R15, -R16, PT ;  /* 0x800000100f00720b */ /* 0x000fe20003f1e000 */
[----:B------:R-:W-:-:S12]  /*48e0*/  FADD.FTZ R10, R10, -1 ;  /* 0xbf8000000a0a7421 */ /* 0x000fd80000010000 */
[----:B------:R-:W-:Y:S02]  /*48f0*/  @!P0 FADD.FTZ R10, R10, -1 ;  /* 0xbf8000000a0a8421 */ /* 0x000fe40000010000 */
.L_x_9015:
[----:B------:R-:W-:Y:S05]  /*4900*/  BSYNC B2 ;  /* 0x0000000000027941 */ /* 0x000fea0003800000 */
.L_x_9014:
[----:B------:R-:W-:Y:S01]  /*4910*/  FFMA.FTZ R11, -R16, R10, R11 ;  /* 0x0000000a100b7223 */ /* 0x000fe2000001010b */
[----:B------:R-:W-:Y:S05]  /*4920*/  BRA `(.L_x_9012) ;  /* 0x000001f000007947 */ /* 0x000fea0003800000 */
.L_x_9013:
        /* <DEDUP_REMOVED lines=15> */
.L_x_9019:
        /* <DEDUP_REMOVED lines=13> */
.L_x_9018:
[----:B------:R-:W-:Y:S05]  /*4af0*/  BSYNC B2 ;  /* 0x0000000000027941 */ /* 0x000fea0003800000 */
.L_x_9017:
[----:B------:R-:W-:-:S04]  /*4b00*/  FMUL.FTZ R10, R10, 1.1920928955078125e-07 ;  /* 0x340000000a0a7820 */ /* 0x000fc80000410000 */
[----:B------:R-:W-:Y:S02]  /*4b10*/  FMUL.FTZ R11, R11, R10 ;  /* 0x0000000a0b0b7220 */ /* 0x000fe40000410000 */
.L_x_9012:
[----:B------:R-:W-:Y:S05]  /*4b20*/  BSYNC B0 ;  /* 0x0000000000007941 */ /* 0x000fea0003800000 */
.L_x_9011:
[C---:B------:R-:W-:Y:S02]  /*4b30*/  FSETP.GTU.FTZ.AND P0, PT, |R11|.reuse, +INF , PT ;  /* 0x7f8000000b00780b */ /* 0x040fe40003f1c200 */
[----:B------:R-:W-:-:S04]  /*4b40*/  LOP3.LUT R10, R11, 0x80000000, R12, 0xb8, !PT ;  /* 0x800000000b0a7812 */ /* 0x000fc800078eb80c */
[----:B------:R-:W-:Y:S02]  /*4b50*/  FSEL R10, R11, R10, P0 ;  /* 0x0000000a0b0a7208 */ /* 0x000fe40000000000 */
.L_x_9010:
[----:B------:R-:W-:Y:S05]  /*4b60*/  BSYNC B1 ;  /* 0x0000000000017941 */ /* 0x000fea0003800000 */
.L_x_9009:
        /* <DEDUP_REMOVED lines=16> */
.L_x_9022:
[----:B------:R-:W-:-:S13]  /*4c70*/  ISETP.GE.AND P0, PT, R14, R13, PT ;  /* 0x0000000d0e00720c */ /* 0x000fda0003f06270 */
[----:B------:R-:W-:Y:S05]  /*4c80*/  @P0 BRA `(.L_x_9024) ;  /* 0x000000c000000947 */ /* 0x000fea0003800000 */
[----:B-1----:R-:W-:Y:S01]  /*4c90*/  HFMA2.MMA R3, -RZ, RZ, 0, 2.384185791015625e-07 ;  /* 0x00000004ff037435 */ /* 0x002fe200000001ff */
[----:B------:R-:W-:Y:S01]  /*4ca0*/  IMAD.IADD R2, R0, 0x1, R14 ;  /* 0x0000000100027824 */ /* 0x000fe200078e020e */
[----:B------:R-:W-:-:S08]  /*4cb0*/  IADD3 R14, R14, 0x80, RZ ;  /* 0x000000800e0e7810 */ /* 0x000fd00007ffe0ff */
[----:B------:R-:W-:-:S05]  /*4cc0*/  IMAD.WIDE.U32 R2, R2, R3, c[0x0][0x170] ;  /* 0x00005c0002027625 */ /* 0x000fca00078e0003 */
[----:B------:R1:W-:Y:S02]  /*4cd0*/  STG.E [R2.64], R5 ;  /* 0x0000000502007986 */ /* 0x0003e4000c101904 */
.L_x_9023:
[----:B------:R-:W-:-:S13]  /*4ce0*/  ISETP.GE.AND P0, PT, R14, R13, PT ;  /* 0x0000000d0e00720c */ /* 0x000fda0003f06270 */
[----:B------:R-:W-:Y:S05]  /*4cf0*/  @P0 BRA `(.L_x_9025) ;  /* 0x000000c000000947 */ /* 0x000fea0003800000 */
[----:B-1----:R-:W-:Y:S01]  /*4d00*/  IMAD.IADD R2, R0, 0x1, R14 ;  /* 0x0000000100027824 */ /* 0x002fe200078e020e */
[----:B------:R-:W-:Y:S01]  /*4d10*/  IADD3 R14, R14, 0x80, RZ ;  /* 0x000000800e0e7810 */ /* 0x000fe20007ffe0ff */
[----:B------:R-:W-:-:S04]  /*4d20*/  IMAD.MOV.U32 R3, RZ, RZ, 0x4 ;  /* 0x00000004ff037424 */ /* 0x000fc800078e00ff */
[----:B------:R-:W-:-:S05]  /*4d30*/  IMAD.WIDE.U32 R2, R2, R3, c[0x0][0x170] ;  /* 0x00005c0002027625 */ /* 0x000fca00078e0003 */
[----:B------:R1:W-:Y:S02]  /*4d40*/  STG.E [R2.64], R6 ;  /* 0x0000000602007986 */ /* 0x0003e4000c101904 */
.L_x_9024:
[----:B------:R-:W-:-:S13]  /*4d50*/  ISETP.GE.AND P0, PT, R14, R13, PT ;  /* 0x0000000d0e00720c */ /* 0x000fda0003f06270 */
[----:B------:R-:W-:Y:S05]  /*4d60*/  @P0 BRA `(.L_x_9026) ;  /* 0x000000d000000947 */ /* 0x000fea0003800000 */
[----:B-1----:R-:W-:Y:S01]  /*4d70*/  MOV R3, 0x4 ;  /* 0x0000000400037802 */ /* 0x002fe20000000f00 */
[----:B------:R-:W-:Y:S01]  /*4d80*/  IMAD.IADD R2, R0, 0x1, R14 ;  /* 0x0000000100027824 */ /* 0x000fe200078e020e */
[----:B------:R-:W-:-:S03]  /*4d90*/  IADD3 R14, R14, 0x80, RZ ;  /* 0x000000800e0e7810 */ /* 0x000fc60007ffe0ff */
[----:B------:R-:W-:-:S05]  /*4da0*/  IMAD.WIDE.U32 R2, R2, R3, c[0x0][0x170] ;  /* 0x00005c0002027625 */ /* 0x000fca00078e0003 */
[----:B------:R1:W-:Y:S02]  /*4db0*/  STG.E [R2.64], R7 ;  /* 0x0000000702007986 */ /* 0x0003e4000c101904 */
.L_x_9025:
        /* <DEDUP_REMOVED lines=8> */
.L_x_9026:
[----:B------:R-:W-:Y:S05]  /*4e40*/  BSYNC B1 ;  /* 0x0000000000017941 */ /* 0x000fea0003800000 */
.L_x_9021:
[----:B------:R-:W-:-:S13]  /*4e50*/  ISETP.GE.AND P0, PT, R14, R13, PT ;  /* 0x0000000d0e00720c */ /* 0x000fda0003f06270 */
[----:B-1----:R-:W-:Y:S01]  /*4e60*/  @!P0 MOV R3, 0x4 ;  /* 0x0000000400038802 */ /* 0x002fe20000000f00 */
[----:B------:R-:W-:Y:S01]  /*4e70*/  @!P0 IMAD.IADD R2, R0, 0x1, R14 ;  /* 0x0000000100028824 */ /* 0x000fe200078e020e */
[----:B------:R-:W-:-:S03]  /*4e80*/  @!P0 IADD3 R14, R14, 0x80, RZ ;  /* 0x000000800e0e8810 */ /* 0x000fc60007ffe0ff */
[----:B------:R-:W-:-:S05]  /*4e90*/  @!P0 IMAD.WIDE.U32 R2, R2, R3, c[0x0][0x170] ;  /* 0x00005c0002028625 */ /* 0x000fca00078e0003 */
[----:B------:R1:W-:Y:S02]  /*4ea0*/  @!P0 STG.E [R2.64], R9 ;  /* 0x0000000902008986 */ /* 0x0003e4000c101904 */
.L_x_9027:
[----:B------:R-:W-:Y:S05]  /*4eb0*/  BSYNC B0 ;  /* 0x0000000000007941 */ /* 0x000fea0003800000 */
.L_x_9020:
        /* <DEDUP_REMOVED lines=8> */
.L_x_9028:
        /* <DEDUP_REMOVED lines=12> */
.L_x_50571:


//--------------------- .text._ZN2at6native29vectorized_elementwise_kernelILi8ENS0_13BUnaryFunctorIfffZZZNS0_16fmod_kernel_cudaERNS_18TensorIteratorBaseEENKUlvE0_clEvENKUlvE0_clEvEUlffE_EESt5arrayIPcLm2EEEEviT0_T1_ --------------------------
	.section	.text._ZN2at6native29vectorized_elementwise_kernelILi8ENS0_13BUnaryFunctorIfffZZZNS0_16fmod_kernel_cudaERNS_18TensorIteratorBaseEENKUlvE0_clEvENKUlvE0_clEvEUlffE_EESt5arrayIPcLm2EEEEviT0_T1_,"ax",@progbits
	.sectioninfo	@"SHI_REGISTERS=4"
	.align	128
        .global         _ZN2at6native29vectorized_elementwise_kernelILi8ENS0_13BUnaryFunctorIfffZZZNS0_16fmod_kernel_cudaERNS_18TensorIteratorBaseEENKUlvE0_clEvENKUlvE0_clEvEUlffE_EESt5arrayIPcLm2EEEEviT0_T1_
        .type           _ZN2at6native29vectorized_elementwise_kernelILi8ENS0_13BUnaryFunctorIfffZZZNS0_16fmod_kernel_cudaERNS_18TensorIteratorBaseEENKUlvE0_clEvENKUlvE0_clEvEUlffE_EESt5arrayIPcLm2EEEEviT0_T1_,@function
        .size           _ZN2at6native29vectorized_elementwise_kernelILi8ENS0_13BUnaryFunctorIfffZZZNS0_16fmod_kernel_cudaERNS_18TensorIteratorBaseEENKUlvE0_clEvENKUlvE0_clEvEUlffE_EESt5arrayIPcLm2EEEEviT0_T1_,(.L_x_50572 - _ZN2at6native29vectorized_elementwise_kernelILi8ENS0_13BUnaryFunctorIfffZZZNS0_16fmod_kernel_cudaERNS_18TensorIteratorBaseEENKUlvE0_clEvENKUlvE0_clEvEUlffE_EESt5arrayIPcLm2EEEEviT0_T1_)
        .other          _ZN2at6native29vectorized_elementwise_kernelILi8ENS0_13BUnaryFunctorIfffZZZNS0_16fmod_kernel_cudaERNS_18TensorIteratorBaseEENKUlvE0_clEvENKUlvE0_clEvEUlffE_EESt5arrayIPcLm2EEEEviT0_T1_,@"STO_CUDA_ENTRY STV_DEFAULT"
_ZN2at6native29vectorized_elementwise_kernelILi8ENS0_13BUnaryFunctorIfffZZZNS0_16fmod_kernel_cudaERNS_18TensorIteratorBaseEENKUlvE0_clEvENKUlvE0_clEvEUlffE_EESt5arrayIPcLm2EEEEviT0_T1_:
.text._ZN2at6native29vectorized_elementwise_kernelILi8ENS0_13BUnaryFunctorIfffZZZNS0_16fmod_kernel_cudaERNS_18TensorIteratorBaseEENKUlvE0_clEvENKUlvE0_clEvEUlffE_EESt5arrayIPcLm2EEEEviT0_T1_:
[----:B------:R-:W-:Y:S02]  /*0000*/  MOV R1, c[0x0][0x28] ;  /* 0x00000a0000017a02 */ /* 0x000fe40000000f00 */
[----:B------:R-:W-:Y:S05]  /*0010*/  EXIT ;  /* 0x000000000000794d */ /* 0x000fea0003800000 */
.L_x_9029:
        /* <DEDUP_REMOVED lines=14> */
.L_x_50572:


//--------------------- .text._ZN2at6native18elementwise_kernelILi128ELi4EZNS0_15gpu_kernel_implINS0_13AUnaryFunctorIfffZZZNS0_16fmod_kernel_cudaERNS_18TensorIteratorBaseEENKUlvE0_clEvENKUlvE0_clEvEUlffE_EEEEvS5_RKT_EUliE_EEviT1_ --------------------------
	.section	.text._ZN2at6native18elementwise_kernelILi128ELi4EZNS0_15gpu_kernel_implINS0_13AUnaryFunctorIfffZZZNS0_16fmod_kernel_cudaERNS_18TensorIteratorBaseEENKUlvE0_clEvENKUlvE0_clEvEUlffE_EEEEvS5_RKT_EUliE_EEviT1_,"ax",@progbits
	.sectioninfo	@"SHI_REGISTERS=26"
	.align	128
        .global         _ZN2at6native18elementwise_kernelILi128ELi4EZNS0_15gpu_kernel_implINS0_13AUnaryFunctorIfffZZZNS0_16fmod_kernel_cudaERNS_18TensorIteratorBaseEENKUlvE0_clEvENKUlvE0_clEvEUlffE_EEEEvS5_RKT_EUliE_EEviT1_
        .type           _ZN2at6native18elementwise_kernelILi128ELi4EZNS0_15gpu_kernel_implINS0_13AUnaryFunctorIfffZZZNS0_16fmod_kernel_cudaERNS_18TensorIteratorBaseEENKUlvE0_clEvENKUlvE0_clEvEUlffE_EEEEvS5_RKT_EUliE_EEviT1_,@function
        .size           _ZN2at6native18elementwise_kernelILi128ELi4EZNS0_15gpu_kernel_implINS0_13AUnaryFunctorIfffZZZNS0_16fmod_kernel_cudaERNS_18TensorIteratorBaseEENKUlvE0_clEvENKUlvE0_clEvEUlffE_EEEEvS5_RKT_EUliE_EEviT1_,(.L_x_50573 - _ZN2at6native18elementwise_kernelILi128ELi4EZNS0_15gpu_kernel_implINS0_13AUnaryFunctorIfffZZZNS0_16fmod_kernel_cudaERNS_18TensorIteratorBaseEENKUlvE0_clEvENKUlvE0_clEvEUlffE_EEEEvS5_RKT_EUliE_EEviT1_)
        .other          _ZN2at6native18elementwise_kernelILi128ELi4EZNS0_15gpu_kernel_implINS0_13AUnaryFunctorIfffZZZNS0_16fmod_kernel_cudaERNS_18TensorIteratorBaseEENKUlvE0_clEvENKUlvE0_clEvEUlffE_EEEEvS5_RKT_EUliE_EEviT1_,@"STO_CUDA_ENTRY STV_DEFAULT"
_ZN2at6native18elementwise_kernelILi128ELi4EZNS0_15gpu_kernel_implINS0_13AUnaryFunctorIfffZZZNS0_16fmod_kernel_cudaERNS_18TensorIteratorBaseEENKUlvE0_clEvENKUlvE0_clEvEUlffE_EEEEvS5_RKT_EUliE_EEviT1_:
.text._ZN2at6native18elementwise_kernelILi128ELi4EZNS0_15gpu_kernel_implINS0_13AUnaryFunctorIfffZZZNS0_16fmod_kernel_cudaERNS_18TensorIteratorBaseEENKUlvE0_clEvENKUlvE0_clEvEUlffE_EEEEvS5_RKT_EUliE_EEviT1_:
        /* <DEDUP_REMOVED lines=236> */
.L_x_9032:
        /* <DEDUP_REMOVED lines=20> */
.L_x_9037:
[----:B------:R-:W2:Y:S02]  /*1000*/  LDG.E.U8 R0, [R2.64] ;  /* 0x0000002402007981 */ /* 0x000ea4000c1e1100 */
[----:B--2---:R-:W0:Y:S01]  /*1010*/  I2F.U16 R0, R0 ;  /* 0x0000000000007306 */ /* 0x004e220000101000 */
[----:B------:R-:W-:Y:S05]  /*1020*/  BRA `(.L_x_9039) ;  /* 0x00000ca000007947 */ /* 0x000fea0003800000 */
.L_x_9036:
        /* <DEDUP_REMOVED lines=9> */
.L_x_9041:
[----:B------:R-:W2:Y:S02]  /*10c0*/  LDG.E R0, [R2.64] ;  /* 0x0000002402007981 */ /* 0x000ea4000c1e1900 */
[----:B--2---:R-:W0:Y:S01]  /*10d0*/  I2F R0, R0 ;  /* 0x0000000000007306 */ /* 0x004e220000201400 */
[----:B------:R-:W-:Y:S05]  /*10e0*/  BRA `(.L_x_9039) ;  /* 0x00000be000007947 */ /* 0x000fea0003800000 */
.L_x_9040:
[----:B------:R-:W2:Y:S02]  /*10f0*/  LDG.E.U16 R0, [R2.64] ;  /* 0x0000002402007981 */ /* 0x000ea4000c1e1500 */
[----:B--2---:R-:W0:Y:S01]  /*1100*/  I2F.S16 R0, R0 ;  /* 0x0000000000007306 */ /* 0x004e220000101400 */
[----:B------:R-:W-:Y:S05]  /*1110*/  BRA `(.L_x_9039) ;  /* 0x00000bb000007947 */ /* 0x000fea0003800000 */
.L_x_9035:
        /* <DEDUP_REMOVED lines=8> */
.L_x_9043:
[----:B------:R-:W2:Y:S02]  /*11a0*/  LDG.E.U16 R0, [R2.64] ;  /* 0x0000002402007981 */ /* 0x000ea4000c1e1500 */
[----:B--2---:R-:W-:Y:S01]  /*11b0*/  HADD2.F32 R0, -RZ, R0.H0_H0 ;  /* 0x20000000ff007230 */ /* 0x004fe20000004100 */
[----:B------:R-:W-:Y:S05]  /*11c0*/  BRA `(.L_x_9039) ;  /* 0x00000b0000007947 */ /* 0x000fea0003800000 */
.L_x_9042:
        /* <DEDUP_REMOVED lines=8> */
.L_x_9045:
[----:B------:R-:W2:Y:S02]  /*1250*/  LDG.E.U16 R0, [R2.64] ;  /* 0x0000002402007981 */ /* 0x000ea4000c1e1500 */
[----:B--2---:R-:W-:Y:S01]  /*1260*/  HADD2.F32 R0, -RZ, R0.H0_H0 ;  /* 0x20000000ff007230 */ /* 0x004fe20000004100 */
[----:B------:R-:W-:Y:S05]  /*1270*/  BRA `(.L_x_9039) ;  /* 0x00000a5000007947 */ /* 0x000fea0003800000 */
.L_x_9044:
[----:B------:R-:W2:Y:S02]  /*1280*/  LDG.E.64 R2, [R2.64] ;  /* 0x0000002402027981 */ /* 0x000ea4000c1e1b00 */
[----:B--2---:R-:W0:Y:S01]  /*1290*/  F2F.F32.F64 R0, R2 ;  /* 0x0000000200007310 */ /* 0x004e220000301000 */
[----:B------:R-:W0:-:S14]  /*12a0*/  DSETP.GEU.AND P0, PT, |R2|, c[0x2][0x0], PT ;  /* 0x008000000200762a */ /* 0x000e1c0003f0e200 */
[----:B0-----:R-:W-:Y:S01]  /*12b0*/  @!P0 FMUL R0, R0, 1.175494350822287508e-38 ;  /* 0x0080000000008820 */ /* 0x001fe20000400000 */
[----:B------:R-:W-:Y:S05]  /*12c0*/  BRA `(.L_x_9039) ;  /* 0x00000a0000007947 */ /* 0x000fea0003800000 */
.L_x_9034:
        /* <DEDUP_REMOVED lines=12> */
.L_x_9048:
[----:B------:R-:W2:Y:S02]  /*1390*/  LDG.E.64 R2, [R2.64] ;  /* 0x0000002402027981 */ /* 0x000ea4000c1e1b00 */
[----:B--2---:R-:W0:Y:S01]  /*13a0*/  F2F.F32.F64 R0, R2 ;  /* 0x0000000200007310 */ /* 0x004e220000301000 */
[----:B------:R-:W0:-:S14]  /*13b0*/  DSETP.GEU.AND P0, PT, |R2|, c[0x2][0x0], PT ;  /* 0x008000000200762a */ /* 0x000e1c0003f0e200 */
[----:B0-----:R-:W-:Y:S01]  /*13c0*/  @!P0 FMUL R0, R0, 1.175494350822287508e-38 ;  /* 0x0080000000008820 */ /* 0x001fe20000400000 */
[----:B------:R-:W-:Y:S05]  /*13d0*/  BRA `(.L_x_9039) ;  /* 0x000008f000007947 */ /* 0x000fea0003800000 */
.L_x_9047:
        /* <DEDUP_REMOVED lines=26> */
.L_x_9050:
        /* <DEDUP_REMOVED lines=13> */
.L_x_9049:
[----:B------:R-:W2:Y:S02]  /*1650*/  LDG.E.U16 R0, [R2.64] ;  /* 0x0000002402007981 */ /* 0x000ea4000c1e1500 */
[----:B--2---:R-:W-:Y:S01]  /*1660*/  PRMT R0, RZ, 0x5410, R0 ;  /* 0x00005410ff007816 */ /* 0x004fe20000000000 */
[----:B------:R-:W-:Y:S05]  /*1670*/  BRA `(.L_x_9039) ;  /* 0x0000065000007947 */ /* 0x000fea0003800000 */
.L_x_9046:
        /* <DEDUP_REMOVED lines=11> */
.L_x_9053:
        /* <DEDUP_REMOVED lines=20> */
.L_x_9055:
[----:B------:R-:W-:Y:S05]  /*1870*/  BSYNC B0 ;  /* 0x0000000000007941 */ /* 0x000fea0003800000 */
.L_x_9054:
[----:B------:R-:W-:Y:S01]  /*1880*/  LEA R3, R0, 0x3b800000, 0x17 ;  /* 0x3b80000000037811 */ /* 0x000fe200078eb8ff */
[----:B------:R-:W-:-:S05]  /*1890*/  IMAD.SHL.U32 R0, R2, 0x100000, RZ ;  /* 0x0010000002007824 */ /* 0x000fca00078e00ff */
[----:B------:R-:W-:Y:S01]  /*18a0*/  LOP3.LUT R0, R3, R0, R4, 0xfe, !PT ;  /* 0x0000000003007212 */ /* 0x000fe200078efe04 */
[----:B------:R-:W-:Y:S05]  /*18b0*/  BRA `(.L_x_9039) ;  /* 0x0000041000007947 */ /* 0x000fea0003800000 */
.L_x_9052:
        /* <DEDUP_REMOVED lines=20> */
.L_x_9057:
[----:B------:R-:W-:Y:S05]  /*1a00*/  BSYNC B0 ;  /* 0x0000000000007941 */ /* 0x000fea0003800000 */
.L_x_9056:
[----:B------:R-:W-:Y:S01]  /*1a10*/  LEA R3, R0, 0x37800000, 0x17 ;  /* 0x3780000000037811 */ /* 0x000fe200078eb8ff */
[----:B------:R-:W-:-:S05]  /*1a20*/  IMAD.SHL.U32 R0, R2, 0x200000, RZ ;  /* 0x0020000002007824 */ /* 0x000fca00078e00ff */
[----:B------:R-:W-:Y:S01]  /*1a30*/  LOP3.LUT R0, R3, R0, R4, 0xfe, !PT ;  /* 0x0000000003007212 */ /* 0x000fe200078efe04 */
[----:B------:R-:W-:Y:S05]  /*1a40*/  BRA `(.L_x_9039) ;  /* 0x0000028000007947 */ /* 0x000fea0003800000 */
.L_x_9051:
        /* <DEDUP_REMOVED lines=14> */
.L_x_9038:
        /* <DEDUP_REMOVED lines=21> */
.L_x_9059:
[----:B------:R-:W2:Y:S02]  /*1c80*/  LDG.E.64 R2, [R2.64] ;  /* 0x0000002402027981 */ /* 0x000ea4000c1e1b00 */
[----:B--2---:R0:W1:Y:S01]  /*1c90*/  I2F.U64 R0, R2 ;  /* 0x0000000200007312 */ /* 0x0040620000301000 */
[----:B------:R-:W-:Y:S05]  /*1ca0*/  BRA `(.L_x_9039) ;  /* 0x0000002000007947 */ /* 0x000fea0003800000 */
.L_x_9058:
[----:B------:R-:W2:Y:S02]  /*1cb0*/  LDG.E R0, [R2.64] ;  /* 0x0000002402007981 */ /* 0x000ea4000c1e1900 */
[----:B--2---:R-:W0:Y:S02]  /*1cc0*/  I2F.U32 R0, R0 ;  /* 0x0000000000007306 */ /* 0x004e240000201000 */
.L_x_9039:
[----:B------:R-:W-:Y:S05]  /*1cd0*/  BSYNC B6 ;  /* 0x0000000000067941 */ /* 0x000fea0003800000 */
.L_x_9033:
[----:B01---5:R-:W-:Y:S01]  /*1ce0*/  FSETP.LEU.FTZ.AND P0, PT, |R0|, |c[0x0][0x374]|, PT ;  /* 0x4000dd0000007a0b */ /* 0x023fe20003f1b200 */
[----:B------:R-:W-:Y:S01]  /*1cf0*/  BSSY B0, `(.L_x_9060) ;  /* 0x000003f000007945 */ /* 0x000fe20003800000 */
[----:B------:R-:W-:-:S11]  /*1d00*/  FADD.FTZ R2, -RZ, |c[0x0][0x374]| ;  /* 0x4000dd00ff027621 */ /* 0x000fd60000010100 */
        /* <DEDUP_REMOVED lines=24> */
.L_x_9065:
[----:B------:R-:W-:Y:S01]  /*1e90*/  FSETP.GEU.FTZ.AND P0, PT, R5, -R6, PT ;  /* 0x800000060500720b */ /* 0x000fe20003f1e000 */
[----:B------:R-:W-:-:S12]  /*1ea0*/  FADD.FTZ R3, R3, -1 ;  /* 0xbf80000003037421 */ /* 0x000fd80000010000 */
[----:B------:R-:W-:Y:S02]  /*1eb0*/  @!P0 FADD.FTZ R3, R3, -1 ;  /* 0xbf80000003038421 */ /* 0x000fe40000010000 */
.L_x_9064:
[----:B------:R-:W-:Y:S05]  /*1ec0*/  BSYNC B1 ;  /* 0x0000000000017941 */ /* 0x000fea0003800000 */
.L_x_9063:
[----:B------:R-:W-:Y:S01]  /*1ed0*/  FFMA.FTZ R2, -R6, R3, R2 ;  /* 0x0000000306027223 */ /* 0x000fe20000010102 */
[----:B------:R-:W-:Y:S05]  /*1ee0*/  BRA `(.L_x_9061) ;  /* 0x000001f000007947 */ /* 0x000fea0003800000 */
.L_x_9062:
        /* <DEDUP_REMOVED lines=15> */
.L_x_9068:
        /* <DEDUP_REMOVED lines=13> */
.L_x_9067:
[----:B------:R-:W-:Y:S05]  /*20b0*/  BSYNC B1 ;  /* 0x0000000000017941 */ /* 0x000fea0003800000 */
.L_x_9066:
[----:B------:R-:W-:-:S04]  /*20c0*/  FMUL.FTZ R3, R0, 1.1920928955078125e-07 ;  /* 0x3400000000037820 */ /* 0x000fc80000410000 */
[----:B------:R-:W-:Y:S02]  /*20d0*/  FMUL.FTZ R2, R6, R3 ;  /* 0x0000000306027220 */ /* 0x000fe40000410000 */
.L_x_9061:
[----:B------:R-:W-:Y:S05]  /*20e0*/  BSYNC B0 ;  /* 0x0000000000007941 */ /* 0x000fea0003800000 */
.L_x_9060:
[----:B------:R-:W1:Y:S01]  /*20f0*/  LDC.U8 R4, c[0x0][0x378] ;  /* 0x0000de00ff047b82 */ /* 0x000e620000000000 */
[----:B------:R-:W-:Y:S01]  /*2100*/  IMAD.MOV.U32 R3, RZ, RZ, c[0x0][0x374] ;  /* 0x0000dd00ff037624 */ /* 0x000fe200078e00ff */
[----:B------:R-:W-:-:S04]  /*2110*/  FSETP.GTU.FTZ.AND P0, PT, |R2|, +INF , PT ;  /* 0x7f8000000200780b */ /* 0x000fc80003f1c200 */
        /* <DEDUP_REMOVED lines=16> */
.L_x_9072:
[----:B------:R-:W1:Y:S02]  /*2220*/  F2I.S64.TRUNC R2, R2 ;  /* 0x0000000200027311 */ /* 0x000e64000020d900 */
[----:B-1----:R-:W-:-:S05]  /*2230*/  IMAD.MOV.U32 R5, RZ, RZ, R2 ;  /* 0x000000ffff057224 */ /* 0x002fca00078e0002 */
[----:B------:R1:W-:Y:S01]  /*2240*/  STG.E.U8 [R16.64], R5 ;  /* 0x0000000510007986 */ /* 0x0003e2000c101124 */
[----:B------:R-:W-:Y:S05]  /*2250*/  BRA `(.L_x_9074) ;  /* 0x00000d3000007947 */ /* 0x000fea0003800000 */
.L_x_9071:
        /* <DEDUP_REMOVED lines=9> */
.L_x_9076:
[----:B------:R-:W1:Y:S02]  /*22f0*/  F2I.FTZ.TRUNC.NTZ R3, R2 ;  /* 0x0000000200037305 */ /* 0x000e64000021f100 */
[----:B-1----:R1:W-:Y:S01]  /*2300*/  STG.E [R16.64], R3 ;  /* 0x0000000310007986 */ /* 0x0023e2000c101924 */
[----:B------:R-:W-:Y:S05]  /*2310*/  BRA `(.L_x_9074) ;  /* 0x00000c7000007947 */ /* 0x000fea0003800000 */
.L_x_9075:
[----:B------:R-:W1:Y:S02]  /*2320*/  F2I.FTZ.TRUNC.NTZ R3, R2 ;  /* 0x0000000200037305 */ /* 0x000e64000021f100 */
[----:B-1----:R1:W-:Y:S01]  /*2330*/  STG.E.U16 [R16.64], R3 ;  /* 0x0000000310007986 */ /* 0x0023e2000c101524 */
[----:B------:R-:W-:Y:S05]  /*2340*/  BRA `(.L_x_9074) ;  /* 0x00000c4000007947 */ /* 0x000fea0003800000 */
.L_x_9070:
        /* <DEDUP_REMOVED lines=8> */
.L_x_9078:
[----:B------:R-:W-:-:S05]  /*23d0*/  F2FP.PACK_AB R2, RZ, R2 ;  /* 0x00000002ff02723e */ /* 0x000fca00000000ff */
[----:B------:R1:W-:Y:S01]  /*23e0*/  STG.E.U16 [R16.64], R2 ;  /* 0x0000000210007986 */ /* 0x0003e2000c101524 */
[----:B------:R-:W-:Y:S05]  /*23f0*/  BRA `(.L_x_9074) ;  /* 0x00000b9000007947 */ /* 0x000fea0003800000 */
.L_x_9077:
        /* <DEDUP_REMOVED lines=9> */
.L_x_9080:
[----:B------:R-:W-:-:S04]  /*2490*/  F2FP.PACK_AB R3, RZ, R2 ;  /* 0x00000002ff03723e */ /* 0x000fc800000000ff */
[----:B------:R-:W-:-:S05]  /*24a0*/  PRMT R3, R3, 0x5410, RZ ;  /* 0x0000541003037816 */ /* 0x000fca00000000ff */
[----:B------:R1:W-:Y:S01]  /*24b0*/  STG.E [R16.64], R3 ;  /* 0x0000000310007986 */ /* 0x0003e2000c101924 */
[----:B------:R-:W-:Y:S05]  /*24c0*/  BRA `(.L_x_9074) ;  /* 0x00000ac000007947 */ /* 0x000fea0003800000 */
.L_x_9079:
[----:B------:R-:W-:-:S06]  /*24d0*/  FMUL.FTZ R2, R2, 1 ;  /* 0x3f80000002027820 */ /* 0x000fcc0000410000 */
[----:B------:R-:W1:Y:S02]  /*24e0*/  F2F.F64.F32 R2, R2 ;  /* 0x0000000200027310 */ /* 0x000e640000201800 */
[----:B-1----:R1:W-:Y:S01]  /*24f0*/  STG.E.64 [R16.64], R2 ;  /* 0x0000000210007986 */ /* 0x0023e2000c101b24 */
[----:B------:R-:W-:Y:S05]  /*2500*/  BRA `(.L_x_9074) ;  /* 0x00000a8000007947 */ /* 0x000fea0003800000 */
.L_x_9069:
        /* <DEDUP_REMOVED lines=12> */
.L_x_9083:
[----:B------:R-:W-:Y:S01]  /*25d0*/  FMUL.FTZ R4, R2, 1 ;  /* 0x3f80000002047820 */ /* 0x000fe20000410000 */
[----:B0-----:R-:W-:-:S05]  /*25e0*/  CS2R R6, SRZ ;  /* 0x0000000000067805 */ /* 0x001fca000001ff00 */
[----:B------:R-:W0:Y:S02]  /*25f0*/  F2F.F64.F32 R4, R4 ;  /* 0x0000000400047310 */ /* 0x000e240000201800 */
[----:B0-----:R0:W-:Y:S01]  /*2600*/  STG.E.128 [R16.64], R4 ;  /* 0x0000000410007986 */ /* 0x0011e2000c101d24 */
[----:B------:R-:W-:Y:S05]  /*2610*/  BRA `(.L_x_9074) ;  /* 0x0000097000007947 */ /* 0x000fea0003800000 */
.L_x_9082:
        /* <DEDUP_REMOVED lines=20> */
.L_x_9087:
[----:B------:R-:W-:Y:S05]  /*2760*/  BSYNC B0 ;  /* 0x0000000000007941 */ /* 0x000fea0003800000 */
.L_x_9086:
[----:B------:R-:W-:-:S05]  /*2770*/  LOP3.LUT R5, R0, R5, RZ, 0xfc, !PT ;  /* 0x0000000500057212 */ /* 0x000fca00078efcff */
[----:B------:R1:W-:Y:S01]  /*2780*/  STG.E.U8 [R16.64], R5 ;  /* 0x0000000510007986 */ /* 0x0003e2000c101124 */
[----:B------:R-:W-:Y:S05]  /*2790*/  BRA `(.L_x_9074) ;  /* 0x000007f000007947 */ /* 0x000fea0003800000 */
.L_x_9085:
        /* <DEDUP_REMOVED lines=12> */
.L_x_9089:
[----:B------:R-:W-:Y:S01]  /*2860*/  IMAD.MOV.U32 R0, RZ, RZ, 0x7f ;  /* 0x0000007fff007424 */ /* 0x000fe200078e00ff */
[----:B------:R-:W-:-:S04]  /*2870*/  ISETP.GT.U32.AND P0, PT, R4, 0x7f800000, PT ;  /* 0x7f8000000400780c */ /* 0x000fc80003f04070 */
[----:B------:R-:W-:-:S04]  /*2880*/  SEL R0, R0, 0x7c, P0 ;  /* 0x0000007c00007807 */ /* 0x000fc80000000000 */
.L_x_9090:
[----:B------:R-:W-:Y:S05]  /*2890*/  BSYNC B0 ;  /* 0x0000000000007941 */ /* 0x000fea0003800000 */
.L_x_9088:
[----:B------:R-:W-:-:S04]  /*28a0*/  LOP3.LUT R2, R2, 0x80000000, RZ, 0xc0, !PT ;  /* 0x8000000002027812 */ /* 0x000fc800078ec0ff */
[----:B------:R-:W-:-:S04]  /*28b0*/  SHF.R.U32.HI R3, RZ, 0x18, R2 ;  /* 0x00000018ff037819 */ /* 0x000fc80000011602 */
[----:B------:R-:W-:-:S05]  /*28c0*/  LOP3.LUT R3, R0, R3, RZ, 0xfc, !PT ;  /* 0x0000000300037212 */ /* 0x000fca00078efcff */
[----:B------:R1:W-:Y:S01]  /*28d0*/  STG.E.U8 [R16.64], R3 ;  /* 0x0000000310007986 */ /* 0x0003e2000c101124 */
[----:B------:R-:W-:Y:S05]  /*28e0*/  BRA `(.L_x_9074) ;  /* 0x000006a000007947 */ /* 0x000fea0003800000 */
.L_x_9084:
[----:B------:R-:W-:-:S05]  /*28f0*/  F2FP.BF16.PACK_AB R2, RZ, R2 ;  /* 0x00000002ff02723e */ /* 0x000fca00000010ff */
[----:B------:R1:W-:Y:S01]  /*2900*/  STG.E.U16 [R16.64], R2 ;  /* 0x0000000210007986 */ /* 0x0003e2000c101524 */
[----:B------:R-:W-:Y:S05]  /*2910*/  BRA `(.L_x_9074) ;  /* 0x0000067000007947 */ /* 0x000fea0003800000 */
.L_x_9081:
        /* <DEDUP_REMOVED lines=11> */
.L_x_9093:
        /* <DEDUP_REMOVED lines=16> */
.L_x_9096:
[----:B------:R-:W-:-:S04]  /*2ad0*/  LOP3.LUT R2, R2, 0x80000000, RZ, 0xc0, !PT ;  /* 0x8000000002027812 */ /* 0x000fc800078ec0ff */
[----:B------:R-:W-:-:S04]  /*2ae0*/  SHF.R.U32.HI R3, RZ, 0x18, R2 ;  /* 0x00000018ff037819 */ /* 0x000fc80000011602 */
[----:B------:R-:W-:-:S04]  /*2af0*/  LOP3.LUT R0, R0, R3, RZ, 0xfc, !PT ;  /* 0x0000000300007212 */ /* 0x000fc800078efcff */
[----:B------:R-:W-:Y:S02]  /*2b00*/  PRMT R8, R0, 0x7610, R8 ;  /* 0x0000761000087816 */ /* 0x000fe40000000008 */
.L_x_9095:
[----:B------:R-:W-:Y:S05]  /*2b10*/  BSYNC B0 ;  /* 0x0000000000007941 */ /* 0x000fea0003800000 */
.L_x_9094:
[----:B------:R1:W-:Y:S01]  /*2b20*/  STG.E.U8 [R16.64], R8 ;  /* 0x0000000810007986 */ /* 0x0003e2000c101124 */
[----:B------:R-:W-:Y:S05]  /*2b30*/  BRA `(.L_x_9074) ;  /* 0x0000045000007947 */ /* 0x000fea0003800000 */
.L_x_9092:
        /* <DEDUP_REMOVED lines=16> */
.L_x_9099:
[----:B------:R-:W-:-:S04]  /*2c40*/  LOP3.LUT R2, R2, 0x80000000, RZ, 0xc0, !PT ;  /* 0x8000000002027812 */ /* 0x000fc800078ec0ff */
[----:B------:R-:W-:-:S04]  /*2c50*/  SHF.R.U32.HI R3, RZ, 0x18, R2 ;  /* 0x00000018ff037819 */ /* 0x000fc80000011602 */
[----:B------:R-:W-:-:S04]  /*2c60*/  LOP3.LUT R0, R0, R3, RZ, 0xfc, !PT ;  /* 0x0000000300007212 */ /* 0x000fc800078efcff */
[----:B------:R-:W-:Y:S02]  /*2c70*/  PRMT R8, R0, 0x7610, R8 ;  /* 0x0000761000087816 */ /* 0x000fe40000000008 */
.L_x_9098:
[----:B------:R-:W-:Y:S05]  /*2c80*/  BSYNC B0 ;  /* 0x0000000000007941 */ /* 0x000fea0003800000 */
.L_x_9097:
[----:B------:R1:W-:Y:S01]  /*2c90*/  STG.E.U8 [R16.64], R8 ;  /* 0x0000000810007986 */ /* 0x0003e2000c101124 */
[----:B------:R-:W-:Y:S05]  /*2ca0*/  BRA `(.L_x_9074) ;  /* 0x000002e000007947 */ /* 0x000fea0003800000 */
.L_x_9091:
        /* <DEDUP_REMOVED lines=21> */
.L_x_9073:
        /* <DEDUP_REMOVED lines=20> */
.L_x_9101:
[----:B------:R-:W1:Y:S02]  /*2f40*/  F2I.U64.TRUNC R2, R2 ;  /* 0x0000000200027311 */ /* 0x000e64000020d800 */
[----:B-1----:R1:W-:Y:S01]  /*2f50*/  STG.E.64 [R16.64], R2 ;  /* 0x0000000210007986 */ /* 0x0023e2000c101b24 */
[----:B------:R-:W-:Y:S05]  /*2f60*/  BRA `(.L_x_9074) ;  /* 0x0000002000007947 */ /* 0x000fea0003800000 */
.L_x_9100:
[----:B------:R-:W1:Y:S02]  /*2f70*/  F2I.FTZ.U32.TRUNC.NTZ R3, R2 ;  /* 0x0000000200037305 */ /* 0x000e64000021f000 */
[----:B-1----:R1:W-:Y:S02]  /*2f80*/  STG.E [R16.64], R3 ;  /* 0x0000000310007986 */ /* 0x0023e4000c101924 */
.L_x_9074:
[----:B------:R-:W-:-:S05]  /*2f90*/  IMAD R18, R18, 0x200, R23 ;  /* 0x0000020012127824 */ /* 0x000fca00078e0217 */
[----:B------:R-:W-:Y:S02]  /*2fa0*/  IADD3 R19, R18, 0x80, RZ ;  /* 0x0000008012137810 */ /* 0x000fe40007ffe0ff */
.L_x_9031:
[----:B------:R-:W-:Y:S05]  /*2fb0*/  BSYNC B7 ;  /* 0x0000000000077941 */ /* 0x000fea0003800000 */
.L_x_9030:
[----:B------:R-:W-:Y:S01]  /*2fc0*/  ISETP.GE.AND P0, PT, R19, c[0x0][0x160], PT ;  /* 0x0000580013007a0c */ /* 0x000fe20003f06270 */
[----:B------:R-:W-:-:S12]  /*2fd0*/  BSSY B7, `(.L_x_9102) ;  /* 0x00005e8000077945 */ /* 0x000fd80003800000 */
        /* <DEDUP_REMOVED lines=229> */
.L_x_9104:
        /* <DEDUP_REMOVED lines=20> */
.L_x_9109:
[----:B------:R-:W2:Y:S02]  /*3f70*/  LDG.E.U8 R0, [R2.64] ;  /* 0x0000002402007981 */ /* 0x000ea4000c1e1100 */
[----:B--2---:R-:W0:Y:S01]  /*3f80*/  I2F.U16 R0, R0 ;  /* 0x0000000000007306 */ /* 0x004e220000101000 */
[----:B------:R-:W-:Y:S05]  /*3f90*/  BRA `(.L_x_9111) ;  /* 0x00000ca000007947 */ /* 0x000fea0003800000 */
.L_x_9108:
        /* <DEDUP_REMOVED lines=9> */
.L_x_9113:
[----:B------:R-:W2:Y:S02]  /*4030*/  LDG.E R0, [R2.64] ;  /* 0x0000002402007981 */ /* 0x000ea4000c1e1900 */
[----:B--2---:R-:W0:Y:S01]  /*4040*/  I2F R0, R0 ;  /* 0x0000000000007306 */ /* 0x004e220000201400 */
[----:B------:R-:W-:Y:S05]  /*4050*/  BRA `(.L_x_9111) ;  /* 0x00000be000007947 */ /* 0x000fea0003800000 */
.L_x_9112:
[----:B------:R-:W2:Y:S02]  /*4060*/  LDG.E.U16 R0, [R2.64] ;  /* 0x0000002402007981 */ /* 0x000ea4000c1e1500 */
[----:B--2---:R-:W0:Y:S01]  /*4070*/  I2F.S16 R0, R0 ;  /* 0x0000000000007306 */ /* 0x004e220000101400 */
[----:B------:R-:W-:Y:S05]  /*4080*/  BRA `(.L_x_9111) ;  /* 0x00000bb000007947 */ /* 0x000fea0003800000 */
.L_x_9107:
        /* <DEDUP_REMOVED lines=8> */
.L_x_9115:
[----:B------:R-:W2:Y:S02]  /*4110*/  LDG.E.U16 R0, [R2.64] ;  /* 0x0000002402007981 */ /* 0x000ea4000c1e1500 */
[----:B--2---:R-:W-:Y:S01]  /*4120*/  HADD2.F32 R0, -RZ, R0.H0_H0 ;  /* 0x20000000ff007230 */ /* 0x004fe20000004100 */
[----:B------:R-:W-:Y:S05]  /*4130*/  BRA `(.L_x_9111) ;  /* 0x00000b0000007947 */ /* 0x000fea0003800000 */
.L_x_9114:
        /* <DEDUP_REMOVED lines=8> */
.L_x_9117:
[----:B------:R-:W2:Y:S02]  /*41c0*/  LDG.E.U16 R0, [R2.64] ;  /* 0x0000002402007981 */ /* 0x000ea4000c1e1500 */
[----:B--2---:R-:W-:Y:S01]  /*41d0*/  HADD2.F32 R0, -RZ, R0.H0_H0 ;  /* 0x20000000ff007230 */ /* 0x004fe20000004100 */
[----:B------:R-:W-:Y:S05]  /*41e0*/  BRA `(.L_x_9111) ;  /* 0x00000a5000007947 */ /* 0x000fea0003800000 */
.L_x_9116:
[----:B------:R-:W2:Y:S02]  /*41f0*/  LDG.E.64 R2, [R2.64] ;  /* 0x0000002402027981 */ /* 0x000ea4000c1e1b00 */
[----:B--2---:R-:W0:Y:S01]  /*4200*/  F2F.F32.F64 R0, R2 ;  /* 0x0000000200007310 */ /* 0x004e220000301000 */
[----:B------:R-:W0:-:S14]  /*4210*/  DSETP.GEU.AND P0, PT, |R2|, c[0x2][0x0], PT ;  /* 0x008000000200762a */ /* 0x000e1c0003f0e200 */
[----:B0-----:R-:W-:Y:S01]  /*4220*/  @!P0 FMUL R0, R0, 1.175494350822287508e-38 ;  /* 0x0080000000008820 */ /* 0x001fe20000400000 */
[----:B------:R-:W-:Y:S05]  /*4230*/  BRA `(.L_x_9111) ;  /* 0x00000a0000007947 */ /* 0x000fea0003800000 */
.L_x_9106:
        /* <DEDUP_REMOVED lines=12> */
.L_x_9120:
[----:B------:R-:W2:Y:S02]  /*4300*/  LDG.E.64 R2, [R2.64] ;  /* 0x0000002402027981 */ /* 0x000ea4000c1e1b00 */
[----:B--2---:R-:W0:Y:S01]  /*4310*/  F2F.F32.F64 R0, R2 ;  /* 0x0000000200007310 */ /* 0x004e220000301000 */
[----:B------:R-:W0:-:S14]  /*4320*/  DSETP.GEU.AND P0, PT, |R2|, c[0x2][0x0], PT ;  /* 0x008000000200762a */ /* 0x000e1c0003f0e200 */
[----:B0-----:R-:W-:Y:S01]  /*4330*/  @!P0 FMUL R0, R0, 1.175494350822287508e-38 ;  /* 0x0080000000008820 */ /* 0x001fe20000400000 */
[----:B------:R-:W-:Y:S05]  /*4340*/  BRA `(.L_x_9111) ;  /* 0x000008f000007947 */ /* 0x000fea0003800000 */
.L_x_9119:
        /* <DEDUP_REMOVED lines=26> */
.L_x_9122:
        /* <DEDUP_REMOVED lines=13> */
.L_x_9121:
[----:B------:R-:W2:Y:S02]  /*45c0*/  LDG.E.U16 R0, [R2.64] ;  /* 0x0000002402007981 */ /* 0x000ea4000c1e1500 */
[----:B--2---:R-:W-:Y:S01]  /*45d0*/  PRMT R0, RZ, 0x5410, R0 ;  /* 0x00005410ff007816 */ /* 0x004fe20000000000 */
[----:B------:R-:W-:Y:S05]  /*45e0*/  BRA `(.L_x_9111) ;  /* 0x0000065000007947 */ /* 0x000fea0003800000 */
.L_x_9118:
        /* <DEDUP_REMOVED lines=11> */
.L_x_9125:
        /* <DEDUP_REMOVED lines=20> */
.L_x_9127:
[----:B------:R-:W-:Y:S05]  /*47e0*/  BSYNC B0 ;  /* 0x0000000000007941 */ /* 0x000fea0003800000 */
.L_x_9126:
[----:B------:R-:W-:Y:S01]  /*47f0*/  LEA R3, R0, 0x3b800000, 0x17 ;  /* 0x3b80000000037811 */ /* 0x000fe200078eb8ff */
[----:B------:R-:W-:-:S05]  /*4800*/  IMAD.SHL.U32 R0, R2, 0x100000, RZ ;  /* 0x0010000002007824 */ /* 0x000fca00078e00ff */
[----:B------:R-:W-:Y:S01]  /*4810*/  LOP3.LUT R0, R3, R0, R4, 0xfe, !PT ;  /* 0x0000000003007212 */ /* 0x000fe200078efe04 */
[----:B------:R-:W-:Y:S05]  /*4820*/  BRA `(.L_x_9111) ;  /* 0x0000041000007947 */ /* 0x000fea0003800000 */
.L_x_9124:
        /* <DEDUP_REMOVED lines=20> */
.L_x_9129:
[----:B------:R-:W-:Y:S05]  /*4970*/  BSYNC B0 ;  /* 0x0000000000007941 */ /* 0x000fea0003800000 */
.L_x_9128:
[----:B------:R-:W-:Y:S01]  /*4980*/  LEA R3, R0, 0x37800000, 0x17 ;  /* 0x3780000000037811 */ /* 0x000fe200078eb8ff */
[----:B------:R-:W-:-:S05]  /*4990*/  IMAD.SHL.U32 R0, R2, 0x200000, RZ ;  /* 0x0020000002007824 */ /* 0x000fca00078e00ff */
[----:B------:R-:W-:Y:S01]  /*49a0*/  LOP3.LUT R0, R3, R0, R4, 0xfe, !PT ;  /* 0x0000000003007212 */ /* 0x000fe200078efe04 */
[----:B------:R-:W-:Y:S05]  /*49b0*/  BRA `(.L_x_9111) ;  /* 0x0000028000007947 */ /* 0x000fea0003800000 */
.L_x_9123:
        /* <DEDUP_REMOVED lines=14> */
.L_x_9110:
        /* <DEDUP_REMOVED lines=21> */
.L_x_9131:
[----:B------:R-:W2:Y:S02]  /*4bf0*/  LDG.E.64 R2, [R2.64] ;  /* 0x0000002402027981 */ /* 0x000ea4000c1e1b00 */
[----:B--2---:R0:W1:Y:S01]  /*4c00*/  I2F.U64 R0, R2 ;  /* 0x0000000200007312 */ /* 0x0040620000301000 */
[----:B------:R-:W-:Y:S05]  /*4c10*/  BRA `(.L_x_9111) ;  /* 0x0000002000007947 */ /* 0x000fea0003800000 */
.L_x_9130:
[----:B------:R-:W2:Y:S02]  /*4c20*/  LDG.E R0, [R2.64] ;  /* 0x0000002402007981 */ /* 0x000ea4000c1e1900 */
[----:B--2---:R-:W0:Y:S02]  /*4c30*/  I2F.U32 R0, R0 ;  /* 0x0000000000007306 */ /* 0x004e240000201000 */
.L_x_9111:
[----:B------:R-:W-:Y:S05]  /*4c40*/  BSYNC B6 ;  /* 0x0000000000067941 */ /* 0x000fea0003800000 */
.L_x_9105:
        /* <DEDUP_REMOVED lines=27> */
.L_x_9137:
[----:B------:R-:W-:Y:S01]  /*4e00*/  FSETP.GEU.FTZ.AND P0, PT, R5, -R6, PT ;  /* 0x800000060500720b */ /* 0x000fe20003f1e000 */
[----:B------:R-:W-:-:S12]  /*4e10*/  FADD.FTZ R3, R3, -1 ;  /* 0xbf80000003037421 */ /* 0x000fd80000010000 */
[----:B------:R-:W-:Y:S02]  /*4e20*/  @!P0 FADD.FTZ R3, R3, -1 ;  /* 0xbf80000003038421 */ /* 0x000fe40000010000 */
.L_x_9136:
[----:B------:R-:W-:Y:S05]  /*4e30*/  BSYNC B1 ;  /* 0x0000000000017941 */ /* 0x000fea0003800000 */
.L_x_9135:
[----:B------:R-:W-:Y:S01]  /*4e40*/  FFMA.FTZ R2, -R6, R3, R2 ;  /* 0x0000000306027223 */ /* 0x000fe20000010102 */
[----:B------:R-:W-:Y:S05]  /*4e50*/  BRA `(.L_x_9133) ;  /* 0x000001f000007947 */ /* 0x000fea0003800000 */
.L_x_9134:
        /* <DEDUP_REMOVED lines=15> */
.L_x_9140:
        /* <DEDUP_REMOVED lines=13> */
.L_x_9139:
[----:B------:R-:W-:Y:S05]  /*5020*/  BSYNC B1 ;  /* 0x0000000000017941 */ /* 0x000fea0003800000 */
.L_x_9138:
[----:B------:R-:W-:-:S04]  /*5030*/  FMUL.FTZ R3, R0, 1.1920928955078125e-07 ;  /* 0x3400000000037820 */ /* 0x000fc80000410000 */
[----:B------:R-:W-:Y:S02]  /*5040*/  FMUL.FTZ R2, R6, R3 ;  /* 0x0000000306027220 */ /* 0x000fe40000410000 */
.L_x_9133:
[----:B------:R-:W-:Y:S05]  /*5050*/  BSYNC B0 ;  /* 0x0000000000007941 */ /* 0x000fea0003800000 */
.L_x_9132:
        /* <DEDUP_REMOVED lines=19> */
.L_x_9144:
[----:B------:R-:W1:Y:S02]  /*5190*/  F2I.S64.TRUNC R2, R2 ;  /* 0x0000000200027311 */ /* 0x000e64000020d900 */
[----:B-1----:R-:W-:-:S05]  /*51a0*/  IMAD.MOV.U32 R5, RZ, RZ, R2 ;  /* 0x000000ffff057224 */ /* 0x002fca00078e0002 */
[----:B------:R1:W-:Y:S01]  /*51b0*/  STG.E.U8 [R16.64], R5 ;  /* 0x0000000510007986 */ /* 0x0003e2000c101124 */
[----:B------:R-:W-:Y:S05]  /*51c0*/  BRA `(.L_x_9146) ;  /* 0x00000d3000007947 */ /* 0x000fea0003800000 */
.L_x_9143:
        /* <DEDUP_REMOVED lines=9> */
.L_x_9148:
[----:B------:R-:W1:Y:S02]  /*5260*/  F2I.FTZ.TRUNC.NTZ R3, R2 ;  /* 0x0000000200037305 */ /* 0x000e64000021f100 */
[----:B-1----:R1:W-:Y:S01]  /*5270*/  STG.E [R16.64], R3 ;  /* 0x0000000310007986 */ /* 0x0023e2000c101924 */
[----:B------:R-:W-:Y:S05]  /*5280*/  BRA `(.L_x_9146) ;  /* 0x00000c7000007947 */ /* 0x000fea0003800000 */
.L_x_9147:
[----:B------:R-:W1:Y:S02]  /*5290*/  F2I.FTZ.TRUNC.NTZ R3, R2 ;  /* 0x0000000200037305 */ /* 0x000e64000021f100 */
[----:B-1----:R1:W-:Y:S01]  /*52a0*/  STG.E.U16 [R16.64], R3 ;  /* 0x0000000310007986 */ /* 0x0023e2000c101524 */
[----:B------:R-:W-:Y:S05]  /*52b0*/  BRA `(.L_x_9146) ;  /* 0x00000c4000007947 */ /* 0x000fea0003800000 */
.L_x_9142:
        /* <DEDUP_REMOVED lines=8> */
.L_x_9150:
[----:B------:R-:W-:-:S05]  /*5340*/  F2FP.PACK_AB R2, RZ, R2 ;  /* 0x00000002ff02723e */ /* 0x000fca00000000ff */
[----:B------:R1:W-:Y:S01]  /*5350*/  STG.E.U16 [R16.64], R2 ;  /* 0x0000000210007986 */ /* 0x0003e2000c101524 */
[----:B------:R-:W-:Y:S05]  /*5360*/  BRA `(.L_x_9146) ;  /* 0x00000b9000007947 */ /* 0x000fea0003800000 */
.L_x_9149:
        /* <DEDUP_REMOVED lines=9> */
.L_x_9152:
[----:B------:R-:W-:-:S04]  /*5400*/  F2FP.PACK_AB R3, RZ, R2 ;  /* 0x00000002ff03723e */ /* 0x000fc800000000ff */
[----:B------:R-:W-:-:S05]  /*5410*/  PRMT R3, R3, 0x5410, RZ ;  /* 0x0000541003037816 */ /* 0x000fca00000000ff */
[----:B------:R1:W-:Y:S01]  /*5420*/  STG.E [R16.64], R3 ;  /* 0x0000000310007986 */ /* 0x0003e2000c101924 */
[----:B------:R-:W-:Y:S05]  /*5430*/  BRA `(.L_x_9146) ;  /* 0x00000ac000007947 */ /* 0x000fea0003800000 */
.L_x_9151:
[----:B------:R-:W-:-:S06]  /*5440*/  FMUL.FTZ R2, R2, 1 ;  /* 0x3f80000002027820 */ /* 0x000fcc0000410000 */
[----:B------:R-:W1:Y:S02]  /*5450*/  F2F.F64.F32 R2, R2 ;  /* 0x0000000200027310 */ /* 0x000e640000201800 */
[----:B-1----:R1:W-:Y:S01]  /*5460*/  STG.E.64 [R16.64], R2 ;  /* 0x0000000210007986 */ /* 0x0023e2000c101b24 */
[----:B------:R-:W-:Y:S05]  /*5470*/  BRA `(.L_x_9146) ;  /* 0x00000a8000007947 */ /* 0x000fea0003800000 */
.L_x_9141:
        /* <DEDUP_REMOVED lines=12> */
.L_x_9155:
[----:B------:R-:W-:Y:S01]  /*5540*/  FMUL.FTZ R4, R2, 1 ;  /* 0x3f80000002047820 */ /* 0x000fe20000410000 */
[----:B0-----:R-:W-:-:S05]  /*5550*/  CS2R R6, SRZ ;  /* 0x0000000000067805 */ /* 0x001fca000001ff00 */
[----:B------:R-:W0:Y:S02]  /*5560*/  F2F.F64.F32 R4, R4 ;  /* 0x0000000400047310 */ /* 0x000e240000201800 */
[----:B0-----:R0:W-:Y:S01]  /*5570*/  STG.E.128 [R16.64], R4 ;  /* 0x0000000410007986 */ /* 0x0011e2000c101d24 */
[----:B------:R-:W-:Y:S05]  /*5580*/  BRA `(.L_x_9146) ;  /* 0x0000097000007947 */ /* 0x000fea0003800000 */
.L_x_9154:
        /* <DEDUP_REMOVED lines=20> */
.L_x_9159:
[----:B------:R-:W-:Y:S05]  /*56d0*/  BSYNC B0 ;  /* 0x0000000000007941 */ /* 0x000fea0003800000 */
.L_x_9158:
[----:B------:R-:W-:-:S05]  /*56e0*/  LOP3.LUT R5, R0, R5, RZ, 0xfc, !PT ;  /* 0x0000000500057212 */ /* 0x000fca00078efcff */
[----:B------:R1:W-:Y:S01]  /*56f0*/  STG.E.U8 [R16.64], R5 ;  /* 0x0000000510007986 */ /* 0x0003e2000c101124 */
[----:B------:R-:W-:Y:S05]  /*5700*/  BRA `(.L_x_9146) ;  /* 0x000007f000007947 */ /* 0x000fea0003800000 */
.L_x_9157:
        /* <DEDUP_REMOVED lines=12> */
.L_x_9161:
[----:B------:R-:W-:Y:S01]  /*57d0*/  IMAD.MOV.U32 R0, RZ, RZ, 0x7f ;  /* 0x0000007fff007424 */ /* 0x000fe200078e00ff */
[----:B------:R-:W-:-:S04]  /*57e0*/  ISETP.GT.U32.AND P0, PT, R4, 0x7f800000, PT ;  /* 0x7f8000000400780c */ /* 0x000fc80003f04070 */
[----:B------:R-:W-:-:S04]  /*57f0*/  SEL R0, R0, 0x7c, P0 ;  /* 0x0000007c00007807 */ /* 0x000fc80000000000 */
.L_x_9162:
[----:B------:R-:W-:Y:S05]  /*5800*/  BSYNC B0 ;  /* 0x0000000000007941 */ /* 0x000fea0003800000 */
.L_x_9160:
[----:B------:R-:W-:-:S04]  /*5810*/  LOP3.LUT R2, R2, 0x80000000, RZ, 0xc0, !PT ;  /* 0x8000000002027812 */ /* 0x000fc800078ec0ff */
[----:B------:R-:W-:-:S04]  /*5820*/  SHF.R.U32.HI R3, RZ, 0x18, R2 ;  /* 0x00000018ff037819 */ /* 0x000fc80000011602 */
[----:B------:R-:W-:-:S05]  /*5830*/  LOP3.LUT R3, R0, R3, RZ, 0xfc, !PT ;  /* 0x0000000300037212 */ /* 0x000fca00078efcff */
[----:B------:R1:W-:Y:S01]  /*5840*/  STG.E.U8 [R16.64], R3 ;  /* 0x0000000310007986 */ /* 0x0003e2000c101124 */
[----:B------:R-:W-:Y:S05]  /*5850*/  BRA `(.L_x_9146) ;  /* 0x000006a000007947 */ /* 0x000fea0003800000 */
.L_x_9156:
[----:B------:R-:W-:-:S05]  /*5860*/  F2FP.BF16.PACK_AB R2, RZ, R2 ;  /* 0x00000002ff02723e */ /* 0x000fca00000010ff */
[----:B------:R1:W-:Y:S01]  /*5870*/  STG.E.U16 [R16.64], R2 ;  /* 0x0000000210007986 */ /* 0x0003e2000c101524 */
[----:B------:R-:W-:Y:S05]  /*5880*/  BRA `(.L_x_9146) ;  /* 0x0000067000007947 */ /* 0x000fea0003800000 */
.L_x_9153:
        /* <DEDUP_REMOVED lines=11> */
.L_x_9165:
        /* <DEDUP_REMOVED lines=16> */
.L_x_9168:
[----:B------:R-:W-:-:S04]  /*5a40*/  LOP3.LUT R2, R2, 0x80000000, RZ, 0xc0, !PT ;  /* 0x8000000002027812 */ /* 0x000fc800078ec0ff */
[----:B------:R-:W-:-:S04]  /*5a50*/  SHF.R.U32.HI R3, RZ, 0x18, R2 ;  /* 0x00000018ff037819 */ /* 0x000fc80000011602 */
[----:B------:R-:W-:-:S04]  /*5a60*/  LOP3.LUT R0, R0, R3, RZ, 0xfc, !PT ;  /* 0x0000000300007212 */ /* 0x000fc800078efcff */
[----:B------:R-:W-:Y:S02]  /*5a70*/  PRMT R8, R0, 0x7610, R8 ;  /* 0x0000761000087816 */ /* 0x000fe40000000008 */
.L_x_9167:
[----:B------:R-:W-:Y:S05]  /*5a80*/  BSYNC B0 ;  /* 0x0000000000007941 */ /* 0x000fea0003800000 */
.L_x_9166:
[----:B------:R1:W-:Y:S01]  /*5a90*/  STG.E.U8 [R16.64], R8 ;  /* 0x0000000810007986 */ /* 0x0003e2000c101124 */
[----:B------:R-:W-:Y:S05]  /*5aa0*/  BRA `(.L_x_9146) ;  /* 0x0000045000007947 */ /* 0x000fea0003800000 */
.L_x_9164:
        /* <DEDUP_REMOVED lines=16> */
.L_x_9171:
[----:B------:R-:W-:-:S04]  /*5bb0*/  LOP3.LUT R2, R2, 0x80000000, RZ, 0xc0, !PT ;  /* 0x8000000002027812 */ /* 0x000fc800078ec0ff */
[----:B------:R-:W-:-:S04]  /*5bc0*/  SHF.R.U32.HI R3, RZ, 0x18, R2 ;  /* 0x00000018ff037819 */ /* 0x000fc80000011602 */
[----:B------:R-:W-:-:S04]  /*5bd0*/  LOP3.LUT R0, R0, R3, RZ, 0xfc, !PT ;  /* 0x0000000300007212 */ /* 0x000fc800078efcff */
[----:B------:R-:W-:Y:S02]  /*5be0*/  PRMT R8, R0, 0x7610, R8 ;  /* 0x0000761000087816 */ /* 0x000fe40000000008 */
.L_x_9170:
[----:B------:R-:W-:Y:S05]  /*5bf0*/  BSYNC B0 ;  /* 0x0000000000007941 */ /* 0x000fea0003800000 */
.L_x_9169:
[----:B------:R1:W-:Y:S01]  /*5c00*/  STG.E.U8 [R16.64], R8 ;  /* 0x0000000810007986 */ /* 0x0003e2000c101124 */
[----:B------:R-:W-:Y:S05]  /*5c10*/  BRA `(.L_x_9146) ;  /* 0x000002e000007947 */ /* 0x000fea0003800000 */
.L_x_9163:
        /* <DEDUP_REMOVED lines=21> */
.L_x_9145:
        /* <DEDUP_REMOVED lines=20> */
.L_x_9173:
[----:B------:R-:W1:Y:S02]  /*5eb0*/  F2I.U64.TRUNC R2, R2 ;  /* 0x0000000200027311 */ /* 0x000e64000020d800 */
[----:B-1----:R1:W-:Y:S01]  /*5ec0*/  STG.E.64 [R16.64], R2 ;  /* 0x0000000210007986 */ /* 0x0023e2000c101b24 */
[----:B------:R-:W-:Y:S05]  /*5ed0*/  BRA `(.L_x_9146) ;  /* 0x0000002000007947 */ /* 0x000fea0003800000 */
.L_x_9172:
[----:B------:R-:W1:Y:S02]  /*5ee0*/  F2I.FTZ.U32.TRUNC.NTZ R3, R2 ;  /* 0x0000000200037305 */ /* 0x000e64000021f000 */
[----:B-1----:R1:W-:Y:S02]  /*5ef0*/  STG.E [R16.64], R3 ;  /* 0x0000000310007986 */ /* 0x0023e4000c101924 */
.L_x_9146:
        /* <DEDUP_REMOVED lines=231> */
.L_x_9174:
        /* <DEDUP_REMOVED lines=20> */
.L_x_9179:
[----:B------:R-:W2:Y:S02]  /*6eb0*/  LDG.E.U8 R0, [R2.64] ;  /* 0x0000002402007981 */ /* 0x000ea4000c1e1100 */
[----:B--2---:R-:W0:Y:S01]  /*6ec0*/  I2F.U16 R0, R0 ;  /* 0x0000000000007306 */ /* 0x004e220000101000 */
[----:B------:R-:W-:Y:S05]  /*6ed0*/  BRA `(.L_x_9181) ;  /* 0x00000ca000007947 */ /* 0x000fea0003800000 */
.L_x_9178:
        /* <DEDUP_REMOVED lines=9> */
.L_x_9183:
[----:B------:R-:W2:Y:S02]  /*6f70*/  LDG.E R0, [R2.64] ;  /* 0x0000002402007981 */ /* 0x000ea4000c1e1900 */
[----:B--2---:R-:W0:Y:S01]  /*6f80*/  I2F R0, R0 ;  /* 0x0000000000007306 */ /* 0x004e220000201400 */
[----:B------:R-:W-:Y:S05]  /*6f90*/  BRA `(.L_x_9181) ;  /* 0x00000be000007947 */ /* 0x000fea0003800000 */
.L_x_9182:
[----:B------:R-:W2:Y:S02]  /*6fa0*/  LDG.E.U16 R0, [R2.64] ;  /* 0x0000002402007981 */ /* 0x000ea4000c1e1500 */
[----:B--2---:R-:W0:Y:S01]  /*6fb0*/  I2F.S16 R0, R0 ;  /* 0x0000000000007306 */ /* 0x004e220000101400 */
[----:B------:R-:W-:Y:S05]  /*6fc0*/  BRA `(.L_x_9181) ;  /* 0x00000bb000007947 */ /* 0x000fea0003800000 */
.L_x_9177:
        /* <DEDUP_REMOVED lines=8> */
.L_x_9185:
[----:B------:R-:W2:Y:S02]  /*7050*/  LDG.E.U16 R0, [R2.64] ;  /* 0x0000002402007981 */ /* 0x000ea4000c1e1500 */
[----:B--2---:R-:W-:Y:S01]  /*7060*/  HADD2.F32 R0, -RZ, R0.H0_H0 ;  /* 0x20000000ff007230 */ /* 0x004fe20000004100 */
[----:B------:R-:W-:Y:S05]  /*7070*/  BRA `(.L_x_9181) ;  /* 0x00000b0000007947 */ /* 0x000fea0003800000 */
.L_x_9184:
        /* <DEDUP_REMOVED lines=8> */
.L_x_9187:
[----:B------:R-:W2:Y:S02]  /*7100*/  LDG.E.U16 R0, [R2.64] ;  /* 0x0000002402007981 */ /* 0x000ea4000c1e1500 */
[----:B--2---:R-:W-:Y:S01]  /*7110*/  HADD2.F32 R0, -RZ, R0.H0_H0 ;  /* 0x20000000ff007230 */ /* 0x004fe20000004100 */
[----:B------:R-:W-:Y:S05]  /*7120*/  BRA `(.L_x_9181) ;  /* 0x00000a5000007947 */ /* 0x000fea0003800000 */
.L_x_9186:
[----:B------:R-:W2:Y:S02]  /*7130*/  LDG.E.64 R2, [R2.64] ;  /* 0x0000002402027981 */ /* 0x000ea4000c1e1b00 */
[----:B--2---:R-:W0:Y:S01]  /*7140*/  F2F.F32.F64 R0, R2 ;  /* 0x0000000200007310 */ /* 0x004e220000301000 */
[----:B------:R-:W0:-:S14]  /*7150*/  DSETP.GEU.AND P0, PT, |R2|, c[0x2][0x0], PT ;  /* 0x008000000200762a */ /* 0x000e1c0003f0e200 */
[----:B0-----:R-:W-:Y:S01]  /*7160*/  @!P0 FMUL R0, R0, 1.175494350822287508e-38 ;  /* 0x0080000000008820 */ /* 0x001fe20000400000 */
[----:B------:R-:W-:Y:S05]  /*7170*/  BRA `(.L_x_9181) ;  /* 0x00000a0000007947 */ /* 0x000fea0003800000 */
.L_x_9176:
        /* <DEDUP_REMOVED lines=12> */
.L_x_9190:
[----:B------:R-:W2:Y:S02]  /*7240*/  LDG.E.64 R2, [R2.64] ;  /* 0x0000002402027981 */ /* 0x000ea4000c1e1b00 */
[----:B--2---:R-:W0:Y:S01]  /*7250*/  F2F.F32.F64 R0, R2 ;  /* 0x0000000200007310 */ /* 0x004e220000301000 */
[----:B------:R-:W0:-:S14]  /*7260*/  DSETP.GEU.AND P0, PT, |R2|, c[0x2][0x0], PT ;  /* 0x008000000200762a */ /* 0x000e1c0003f0e200 */
[----:B0-----:R-:W-:Y:S01]  /*7270*/  @!P0 FMUL R0, R0, 1.175494350822287508e-38 ;  /* 0x0080000000008820 */ /* 0x001fe20000400000 */
[----:B------:R-:W-:Y:S05]  /*7280*/  BRA `(.L_x_9181) ;  /* 0x000008f000007947 */ /* 0x000fea0003800000 */
.L_x_9189:
        /* <DEDUP_REMOVED lines=26> */
.L_x_9192:
        /* <DEDUP_REMOVED lines=13> */
.L_x_9191:
[----:B------:R-:W2:Y:S02]  /*7500*/  LDG.E.U16 R0, [R2.64] ;  /* 0x0000002402007981 */ /* 0x000ea4000c1e1500 */
[----:B--2---:R-:W-:Y:S01]  /*7510*/  PRMT R0, RZ, 0x5410, R0 ;  /* 0x00005410ff007816 */ /* 0x004fe20000000000 */
[----:B------:R-:W-:Y:S05]  /*7520*/  BRA `(.L_x_9181) ;  /* 0x0000065000007947 */ /* 0x000fea0003800000 */
.L_x_9188:
        /* <DEDUP_REMOVED lines=11> */
.L_x_9195:
        /* <DEDUP_REMOVED lines=20> */
.L_x_9197:
[----:B------:R-:W-:Y:S05]  /*7720*/  BSYNC B0 ;  /* 0x0000000000007941 */ /* 0x000fea0003800000 */
.L_x_9196:
[----:B------:R-:W-:Y:S01]  /*7730*/  LEA R3, R0, 0x3b800000, 0x17 ;  /* 0x3b80000000037811 */ /* 0x000fe200078eb8ff */
[----:B------:R-:W-:-:S05]  /*7740*/  IMAD.SHL.U32 R0, R2, 0x100000, RZ ;  /* 0x0010000002007824 */ /* 0x000fca00078e00ff */
[----:B------:R-:W-:Y:S01]  /*7750*/  LOP3.LUT R0, R3, R0, R4, 0xfe, !PT ;  /* 0x0000000003007212 */ /* 0x000fe200078efe04 */
[----:B------:R-:W-:Y:S05]  /*7760*/  BRA `(.L_x_9181) ;  /* 0x0000041000007947 */ /* 0x000fea0003800000 */
.L_x_9194:
        /* <DEDUP_REMOVED lines=20> */
.L_x_9199:
[----:B------:R-:W-:Y:S05]  /*78b0*/  BSYNC B0 ;  /* 0x0000000000007941 */ /* 0x000fea0003800000 */
.L_x_9198:
[----:B------:R-:W-:Y:S01]  /*78c0*/  LEA R3, R0, 0x37800000, 0x17 ;  /* 0x3780000000037811 */ /* 0x000fe200078eb8ff */
[----:B------:R-:W-:-:S05]  /*78d0*/  IMAD.SHL.U32 R0, R2, 0x200000, RZ ;  /* 0x0020000002007824 */ /* 0x000fca00078e00ff */
[----:B------:R-:W-:Y:S01]  /*78e0*/  LOP3.LUT R0, R3, R0, R4, 0xfe, !PT ;  /* 0x0000000003007212 */ /* 0x000fe200078efe04 */
[----:B------:R-:W-:Y:S05]  /*78f0*/  BRA `(.L_x_9181) ;  /* 0x0000028000007947 */ /* 0x000fea0003800000 */
.L_x_9193:
        /* <DEDUP_REMOVED lines=14> */
.L_x_9180:
        /* <DEDUP_REMOVED lines=21> */
.L_x_9201:
[----:B------:R-:W2:Y:S02]  /*7b30*/  LDG.E.64 R2, [R2.64] ;  /* 0x0000002402027981 */ /* 0x000ea4000c1e1b00 */
[----:B--2---:R0:W1:Y:S01]  /*7b40*/  I2F.U64 R0, R2 ;  /* 0x0000000200007312 */ /* 0x0040620000301000 */
[----:B------:R-:W-:Y:S05]  /*7b50*/  BRA `(.L_x_9181) ;  /* 0x0000002000007947 */ /* 0x000fea0003800000 */
.L_x_9200:
[----:B------:R-:W2:Y:S02]  /*7b60*/  LDG.E R0, [R2.64] ;  /* 0x0000002402007981 */ /* 0x000ea4000c1e1900 */
[----:B--2---:R-:W0:Y:S02]  /*7b70*/  I2F.U32 R0, R0 ;  /* 0x0000000000007306 */ /* 0x004e240000201000 */
.L_x_9181:
[----:B------:R-:W-:Y:S05]  /*7b80*/  BSYNC B6 ;  /* 0x0000000000067941 */ /* 0x000fea0003800000 */
.L_x_9175:
        /* <DEDUP_REMOVED lines=27> */
.L_x_9207:
[----:B------:R-:W-:Y:S01]  /*7d40*/  FSETP.GEU.FTZ.AND P0, PT, R5, -R6, PT ;  /* 0x800000060500720b */ /* 0x000fe20003f1e000 */
[----:B------:R-:W-:-:S12]  /*7d50*/  FADD.FTZ R3, R3, -1 ;  /* 0xbf80000003037421 */ /* 0x000fd80000010000 */
[----:B------:R-:W-:Y:S02]  /*7d60*/  @!P0 FADD.FTZ R3, R3, -1 ;  /* 0xbf80000003038421 */ /* 0x000fe40000010000 */
.L_x_9206:
[----:B------:R-:W-:Y:S05]  /*7d70*/  BSYNC B1 ;  /* 0x0000000000017941 */ /* 0x000fea0003800000 */
.L_x_9205:
[----:B------:R-:W-:Y:S01]  /*7d80*/  FFMA.FTZ R2, -R6, R3, R2 ;  /* 0x0000000306027223 */ /* 0x000fe20000010102 */
[----:B------:R-:W-:Y:S05]  /*7d90*/  BRA `(.L_x_9203) ;  /* 0x000001f000007947 */ /* 0x000fea0003800000 */
.L_x_9204:
        /* <DEDUP_REMOVED lines=15> */
.L_x_9210:
        /* <DEDUP_REMOVED lines=13> */
.L_x_9209:
[----:B------:R-:W-:Y:S05]  /*7f60*/  BSYNC B1 ;  /* 0x0000000000017941 */ /* 0x000fea0003800000 */
.L_x_9208:
[----:B------:R-:W-:-:S04]  /*7f70*/  FMUL.FTZ R3, R0, 1.1920928955078125e-07 ;  /* 0x3400000000037820 */ /* 0x000fc80000410000 */
[----:B------:R-:W-:Y:S02]  /*7f80*/  FMUL.FTZ R2, R6, R3 ;  /* 0x0000000306027220 */ /* 0x000fe40000410000 */
.L_x_9203:
[----:B------:R-:W-:Y:S05]  /*7f90*/  BSYNC B0 ;  /* 0x0000000000007941 */ /* 0x000fea0003800000 */
.L_x_9202:
        /* <DEDUP_REMOVED lines=19> */
.L_x_9214:
[----:B------:R-:W1:Y:S02]  /*80d0*/  F2I.S64.TRUNC R2, R2 ;  /* 0x0000000200027311 */ /* 0x000e64000020d900 */
[----:B-1----:R-:W-:-:S05]  /*80e0*/  IMAD.MOV.U32 R5, RZ, RZ, R2 ;  /* 0x000000ffff057224 */ /* 0x002fca00078e0002 */
[----:B------:R1:W-:Y:S01]  /*80f0*/  STG.E.U8 [R16.64], R5 ;  /* 0x0000000510007986 */ /* 0x0003e2000c101124 */
[----:B------:R-:W-:Y:S05]  /*8100*/  BRA `(.L_x_9216) ;  /* 0x00000d3000007947 */ /* 0x000fea0003800000 */
.L_x_9213:
        /* <DEDUP_REMOVED lines=9> */
.L_x_9218:
[----:B------:R-:W1:Y:S02]  /*81a0*/  F2I.FTZ.TRUNC.NTZ R3, R2 ;  /* 0x0000000200037305 */ /* 0x000e64000021f100 */
[----:B-1----:R1:W-:Y:S01]  /*81b0*/  STG.E [R16.64], R3 ;  /* 0x0000000310007986 */ /* 0x0023e2000c101924 */
[----:B------:R-:W-:Y:S05]  /*81c0*/  BRA `(.L_x_9216) ;  /* 0x00000c7000007947 */ /* 0x000fea0003800000 */
.L_x_9217:
[----:B------:R-:W1:Y:S02]  /*81d0*/  F2I.FTZ.TRUNC.NTZ R3, R2 ;  /* 0x0000000200037305 */ /* 0x000e64000021f100 */
[----:B-1----:R1:W-:Y:S01]  /*81e0*/  STG.E.U16 [R16.64], R3 ;  /* 0x0000000310007986 */ /* 0x0023e2000c101524 */
[----:B------:R-:W-:Y:S05]  /*81f0*/  BRA `(.L_x_9216) ;  /* 0x00000c4000007947 */ /* 0x000fea0003800000 */
.L_x_9212:
        /* <DEDUP_REMOVED lines=8> */
.L_x_9220:
[----:B------:R-:W-:-:S05]  /*8280*/  F2FP.PACK_AB R2, RZ, R2 ;  /* 0x00000002ff02723e */ /* 0x000fca00000000ff */
[----:B------:R1:W-:Y:S01]  /*8290*/  STG.E.U16 [R16.64], R2 ;  /* 0x0000000210007986 */ /* 0x0003e2000c101524 */
[----:B------:R-:W-:Y:S05]  /*82a0*/  BRA `(.L_x_9216) ;  /* 0x00000b9000007947 */ /* 0x000fea0003800000 */
.L_x_9219:
        /* <DEDUP_REMOVED lines=9> */
.L_x_9222:
[----:B------:R-:W-:-:S04]  /*8340*/  F2FP.PACK_AB R3, RZ, R2 ;  /* 0x00000002ff03723e */ /* 0x000fc800000000ff */
[----:B------:R-:W-:-:S05]  /*8350*/  PRMT R3, R3, 0x5410, RZ ;  /* 0x0000541003037816 */ /* 0x000fca00000000ff */
[----:B------:R1:W-:Y:S01]  /*8360*/  STG.E [R16.64], R3 ;  /* 0x0000000310007986 */ /* 0x0003e2000c101924 */
[----:B------:R-:W-:Y:S05]  /*8370*/  BRA `(.L_x_9216) ;  /* 0x00000ac000007947 */ /* 0x000fea0003800000 */
.L_x_9221:
[----:B------:R-:W-:-:S06]  /*8380*/  FMUL.FTZ R2, R2, 1 ;  /* 0x3f80000002027820 */ /* 0x000fcc0000410000 */
[----:B------:R-:W1:Y:S02]  /*8390*/  F2F.F64.F32 R2, R2 ;  /* 0x0000000200027310 */ /* 0x000e640000201800 */
[----:B-1----:R1:W-:Y:S01]  /*83a0*/  STG.E.64 [R16.64], R2 ;  /* 0x0000000210007986 */ /* 0x0023e2000c101b24 */
[----:B------:R-:W-:Y:S05]  /*83b0*/  BRA `(.L_x_9216) ;  /* 0x00000a8000007947 */ /* 0x000fea0003800000 */
.L_x_9211:
        /* <DEDUP_REMOVED lines=12> */
.L_x_9225:
[----:B------:R-:W-:Y:S01]  /*8480*/  FMUL.FTZ R4, R2, 1 ;  /* 0x3f80000002047820 */ /* 0x000fe20000410000 */
[----:B0-----:R-:W-:-:S05]  /*8490*/  CS2R R6, SRZ ;  /* 0x0000000000067805 */ /* 0x001fca000001ff00 */
[----:B------:R-:W0:Y:S02]  /*84a0*/  F2F.F64.F32 R4, R4 ;  /* 0x0000000400047310 */ /* 0x000e240000201800 */
[----:B0-----:R0:W-:Y:S01]  /*84b0*/  STG.E.128 [R16.64], R4 ;  /* 0x0000000410007986 */ /* 0x0011e2000c101d24 */
[----:B------:R-:W-:Y:S05]  /*84c0*/  BRA `(.L_x_9216) ;  /* 0x0000097000007947 */ /* 0x000fea0003800000 */
.L_x_9224:
        /* <DEDUP_REMOVED lines=20> */
.L_x_9229:
[----:B------:R-:W-:Y:S05]  /*8610*/  BSYNC B0 ;  /* 0x0000000000007941 */ /* 0x000fea0003800000 */
.L_x_9228:
[----:B------:R-:W-:-:S05]  /*8620*/  LOP3.LUT R5, R0, R5, RZ, 0xfc, !PT ;  /* 0x0000000500057212 */ /* 0x000fca00078efcff */
[----:B------:R1:W-:Y:S01]  /*8630*/  STG.E.U8 [R16.64], R5 ;  /* 0x0000000510007986 */ /* 0x0003e2000c101124 */
[----:B------:R-:W-:Y:S05]  /*8640*/  BRA `(.L_x_9216) ;  /* 0x000007f000007947 */ /* 0x000fea0003800000 */
.L_x_9227:
        /* <DEDUP_REMOVED lines=12> */
.L_x_9231:
[----:B------:R-:W-:Y:S01]  /*8710*/  IMAD.MOV.U32 R0, RZ, RZ, 0x7f ;  /* 0x0000007fff007424 */ /* 0x000fe200078e00ff */
[----:B------:R-:W-:-:S04]  /*8720*/  ISETP.GT.U32.AND P0, PT, R4, 0x7f800000, PT ;  /* 0x7f8000000400780c */ /* 0x000fc80003f04070 */
[----:B------:R-:W-:-:S04]  /*8730*/  SEL R0, R0, 0x7c, P0 ;  /* 0x0000007c00007807 */ /* 0x000fc80000000000 */
.L_x_9232:
[----:B------:R-:W-:Y:S05]  /*8740*/  BSYNC B0 ;  /* 0x0000000000007941 */ /* 0x000fea0003800000 */
.L_x_9230:
[----:B------:R-:W-:-:S04]  /*8750*/  LOP3.LUT R2, R2, 0x80000000, RZ, 0xc0, !PT ;  /* 0x8000000002027812 */ /* 0x000fc800078ec0ff */
[----:B------:R-:W-:-:S04]  /*8760*/  SHF.R.U32.HI R3, RZ, 0x18, R2 ;  /* 0x00000018ff037819 */ /* 0x000fc80000011602 */
[----:B------:R-:W-:-:S05]  /*8770*/  LOP3.LUT R3, R0, R3, RZ, 0xfc, !PT ;  /* 0x0000000300037212 */ /* 0x000fca00078efcff */
[----:B------:R1:W-:Y:S01]  /*8780*/  STG.E.U8 [R16.64], R3 ;  /* 0x0000000310007986 */ /* 0x0003e2000c101124 */
[----:B------:R-:W-:Y:S05]  /*8790*/  BRA `(.L_x_9216) ;  /* 0x000006a000007947 */ /* 0x000fea0003800000 */
.L_x_9226:
[----:B------:R-:W-:-:S05]  /*87a0*/  F2FP.BF16.PACK_AB R2, RZ, R2 ;  /* 0x00000002ff02723e */ /* 0x000fca00000010ff */
[----:B------:R1:W-:Y:S01]  /*87b0*/  STG.E.U16 [R16.64], R2 ;  /* 0x0000000210007986 */ /* 0x0003e2000c101524 */
[----:B------:R-:W-:Y:S05]  /*87c0*/  BRA `(.L_x_9216) ;  /* 0x0000067000007947 */ /* 0x000fea0003800000 */
.L_x_9223:
        /* <DEDUP_REMOVED lines=11> */
.L_x_9235:
        /* <DEDUP_REMOVED lines=16> */
.L_x_9238:
[----:B------:R-:W-:-:S04]  /*8980*/  LOP3.LUT R2, R2, 0x80000000, RZ, 0xc0, !PT ;  /* 0x8000000002027812 */ /* 0x000fc800078ec0ff */
[----:B------:R-:W-:-:S04]  /*8990*/  SHF.R.U32.HI R3, RZ, 0x18, R2 ;  /* 0x00000018ff037819 */ /* 0x000fc80000011602 */
[----:B------:R-:W-:-:S04]  /*89a0*/  LOP3.LUT R0, R0, R3, RZ, 0xfc, !PT ;  /* 0x0000000300007212 */ /* 0x000fc800078efcff */
[----:B------:R-:W-:Y:S02]  /*89b0*/  PRMT R8, R0, 0x7610, R8 ;  /* 0x0000761000087816 */ /* 0x000fe40000000008 */
.L_x_9237:
[----:B------:R-:W-:Y:S05]  /*89c0*/  BSYNC B0 ;  /* 0x0000000000007941 */ /* 0x000fea0003800000 */
.L_x_9236:
[----:B------:R1:W-:Y:S01]  /*89d0*/  STG.E.U8 [R16.64], R8 ;  /* 0x0000000810007986 */ /* 0x0003e2000c101124 */
[----:B------:R-:W-:Y:S05]  /*89e0*/  BRA `(.L_x_9216) ;  /* 0x0000045000007947 */ /* 0x000fea0003800000 */
.L_x_9234:
        /* <DEDUP_REMOVED lines=16> */
.L_x_9241:
[----:B------:R-:W-:-:S04]  /*8af0*/  LOP3.LUT R2, R2, 0x80000000, RZ, 0xc0, !PT ;  /* 0x8000000002027812 */ /* 0x000fc800078ec0ff */
[----:B------:R-:W-:-:S04]  /*8b00*/  SHF.R.U32.HI R3, RZ, 0x18, R2 ;  /* 0x00000018ff037819 */ /* 0x000fc80000011602 */
[----:B------:R-:W-:-:S04]  /*8b10*/  LOP3.LUT R0, R0, R3, RZ, 0xfc, !PT ;  /* 0x0000000300007212 */ /* 0x000fc800078efcff */
[----:B------:R-:W-:Y:S02]  /*8b20*/  PRMT R8, R0, 0x7610, R8 ;  /* 0x0000761000087816 */ /* 0x000fe40000000008 */
.L_x_9240:
[----:B------:R-:W-:Y:S05]  /*8b30*/  BSYNC B0 ;  /* 0x0000000000007941 */ /* 0x000fea0003800000 */
.L_x_9239:
[----:B------:R1:W-:Y:S01]  /*8b40*/  STG.E.U8 [R16.64], R8 ;  /* 0x0000000810007986 */ /* 0x0003e2000c101124 */
[----:B------:R-:W-:Y:S05]  /*8b50*/  BRA `(.L_x_9216) ;  /* 0x000002e000007947 */ /* 0x000fea0003800000 */
.L_x_9233:
        /* <DEDUP_REMOVED lines=21> */
.L_x_9215:
        /* <DEDUP_REMOVED lines=20> */
.L_x_9243:
[----:B------:R-:W1:Y:S02]  /*8df0*/  F2I.U64.TRUNC R2, R2 ;  /* 0x0000000200027311 */ /* 0x000e64000020d800 */
[----:B-1----:R1:W-:Y:S01]  /*8e00*/  STG.E.64 [R16.64], R2 ;  /* 0x0000000210007986 */ /* 0x0023e2000c101b24 */
[----:B------:R-:W-:Y:S05]  /*8e10*/  BRA `(.L_x_9216) ;  /* 0x0000002000007947 */ /* 0x000fea0003800000 */
.L_x_9242:
[----:B------:R-:W1:Y:S02]  /*8e20*/  F2I.FTZ.U32.TRUNC.NTZ R3, R2 ;  /* 0x0000000200037305 */ /* 0x000e64000021f000 */
[----:B-1----:R1:W-:Y:S02]  /*8e30*/  STG.E [R16.64], R3 ;  /* 0x0000000310007986 */ /* 0x0023e4000c101924 */
.L_x_9216:
[----:B------:R-:W-:Y:S02]  /*8e40*/  IADD3 R19, R19, 0x80, RZ ;  /* 0x0000008013137810 */ /* 0x000fe40007ffe0ff */
.L_x_9103:
[----:B------:R-:W-:Y:S05]  /*8e50*/  BSYNC B7 ;  /* 0x0000000000077941 */ /* 0x000fea0003800000 */
.L_x_9102:
        /* <DEDUP_REMOVED lines=230> */
.L_x_9244:
        /* <DEDUP_REMOVED lines=20> */
.L_x_9249:
[----:B------:R-:W2:Y:S02]  /*9e00*/  LDG.E.U8 R0, [R2.64] ;  /* 0x0000002402007981 */ /* 0x000ea4000c1e1100 */
[----:B--2---:R-:W0:Y:S01]  /*9e10*/  I2F.U16 R0, R0 ;  /* 0x0000000000007306 */ /* 0x004e220000101000 */
[----:B------:R-:W-:Y:S05]  /*9e20*/  BRA `(.L_x_9251) ;  /* 0x00000ca000007947 */ /* 0x000fea0003800000 */
.L_x_9248:
        /* <DEDUP_REMOVED lines=9> */
.L_x_9253:
[----:B------:R-:W2:Y:S02]  /*9ec0*/  LDG.E R0, [R2.64] ;  /* 0x0000002402007981 */ /* 0x000ea4000c1e1900 */
[----:B--2---:R-:W0:Y:S01]  /*9ed0*/  I2F R0, R0 ;  /* 0x0000000000007306 */ /* 0x004e220000201400 */
[----:B------:R-:W-:Y:S05]  /*9ee0*/  BRA `(.L_x_9251) ;  /* 0x00000be000007947 */ /* 0x000fea0003800000 */
.L_x_9252:
[----:B------:R-:W2:Y:S02]  /*9ef0*/  LDG.E.U16 R0, [R2.64] ;  /* 0x0000002402007981 */ /* 0x000ea4000c1e1500 */
[----:B--2---:R-:W0:Y:S01]  /*9f00*/  I2F.S16 R0, R0 ;  /* 0x0000000000007306 */ /* 0x004e220000101400 */
[----:B------:R-:W-:Y:S05]  /*9f10*/  BRA `(.L_x_9251) ;  /* 0x00000bb000007947 */ /* 0x000fea0003800000 */
.L_x_9247:
        /* <DEDUP_REMOVED lines=8> */
.L_x_9255:
[----:B------:R-:W2:Y:S02]  /*9fa0*/  LDG.E.U16 R0, [R2.64] ;  /* 0x0000002402007981 */ /* 0x000ea4000c1e1500 */
[----:B--2---:R-:W-:Y:S01]  /*9fb0*/  HADD2.F32 R0, -RZ, R0.H0_H0 ;  /* 0x20000000ff007230 */ /* 0x004fe20000004100 */
[----:B------:R-:W-:Y:S05]  /*9fc0*/  BRA `(.L_x_9251) ;  /* 0x00000b0000007947 */ /* 0x000fea0003800000 */
.L_x_9254:
        /* <DEDUP_REMOVED lines=8> */
.L_x_9257:
[----:B------:R-:W2:Y:S02]  /*a050*/  LDG.E.U16 R0, [R2.64] ;  /* 0x0000002402007981 */ /* 0x000ea4000c1e1500 */
[----:B--2---:R-:W-:Y:S01]  /*a060*/  HADD2.F32 R0, -RZ, R0.H0_H0 ;  /* 0x20000000ff007230 */ /* 0x004fe20000004100 */
[----:B------:R-:W-:Y:S05]  /*a070*/  BRA `(.L_x_9251) ;  /* 0x00000a5000007947 */ /* 0x000fea0003800000 */
.L_x_9256:
[----:B------:R-:W2:Y:S02]  /*a080*/  LDG.E.64 R2, [R2.64] ;  /* 0x0000002402027981 */ /* 0x000ea4000c1e1b00 */
[----:B--2---:R-:W0:Y:S01]  /*a090*/  F2F.F32.F64 R0, R2 ;  /* 0x0000000200007310 */ /* 0x004e220000301000 */
[----:B------:R-:W0:-:S14]  /*a0a0*/  DSETP.GEU.AND P0, PT, |R2|, c[0x2][0x0], PT ;  /* 0x008000000200762a */ /* 0x000e1c0003f0e200 */
[----:B0-----:R-:W-:Y:S01]  /*a0b0*/  @!P0 FMUL R0, R0, 1.175494350822287508e-38 ;  /* 0x0080000000008820 */ /* 0x001fe20000400000 */
[----:B------:R-:W-:Y:S05]  /*a0c0*/  BRA `(.L_x_9251) ;  /* 0x00000a0000007947 */ /* 0x000fea0003800000 */
.L_x_9246:
        /* <DEDUP_REMOVED lines=12> */
.L_x_9260:
[----:B------:R-:W2:Y:S02]  /*a190*/  LDG.E.64 R2, [R2.64] ;  /* 0x0000002402027981 */ /* 0x000ea4000c1e1b00 */
[----:B--2---:R-:W0:Y:S01]  /*a1a0*/  F2F.F32.F64 R0, R2 ;  /* 0x0000000200007310 */ /* 0x004e220000301000 */
[----:B------:R-:W0:-:S14]  /*a1b0*/  DSETP.GEU.AND P0, PT, |R2|, c[0x2][0x0], PT ;  /* 0x008000000200762a */ /* 0x000e1c0003f0e200 */
[----:B0-----:R-:W-:Y:S01]  /*a1c0*/  @!P0 FMUL R0, R0, 1.175494350822287508e-38 ;  /* 0x0080000000008820 */ /* 0x001fe20000400000 */
[----:B------:R-:W-:Y:S05]  /*a1d0*/  BRA `(.L_x_9251) ;  /* 0x000008f000007947 */ /* 0x000fea0003800000 */
.L_x_9259:
        /* <DEDUP_REMOVED lines=26> */
.L_x_9262:
        /* <DEDUP_REMOVED lines=13> */
.L_x_9261:
[----:B------:R-:W2:Y:S02]  /*a450*/  LDG.E.U16 R0, [R2.64] ;  /* 0x0000002402007981 */ /* 0x000ea4000c1e1500 */
[----:B--2---:R-:W-:Y:S01]  /*a460*/  PRMT R0, RZ, 0x5410, R0 ;  /* 0x00005410ff007816 */ /* 0x004fe20000000000 */
[----:B------:R-:W-:Y:S05]  /*a470*/  BRA `(.L_x_9251) ;  /* 0x0000065000007947 */ /* 0x000fea0003800000 */
.L_x_9258:
        /* <DEDUP_REMOVED lines=11> */
.L_x_9265:
        /* <DEDUP_REMOVED lines=20> */
.L_x_9267:
[----:B------:R-:W-:Y:S05]  /*a670*/  BSYNC B0 ;  /* 0x0000000000007941 */ /* 0x000fea0003800000 */
.L_x_9266:
[----:B------:R-:W-:Y:S01]  /*a680*/  LEA R3, R0, 0x3b800000, 0x17 ;  /* 0x3b80000000037811 */ /* 0x000fe200078eb8ff */
[----:B------:R-:W-:-:S05]  /*a690*/  IMAD.SHL.U32 R0, R2, 0x100000, RZ ;  /* 0x0010000002007824 */ /* 0x000fca00078e00ff */
[----:B------:R-:W-:Y:S01]  /*a6a0*/  LOP3.LUT R0, R3, R0, R4, 0xfe, !PT ;  /* 0x0000000003007212 */ /* 0x000fe200078efe04 */
[----:B------:R-:W-:Y:S05]  /*a6b0*/  BRA `(.L_x_9251) ;  /* 0x0000041000007947 */ /* 0x000fea0003800000 */
.L_x_9264:
        /* <DEDUP_REMOVED lines=20> */
.L_x_9269:
[----:B------:R-:W-:Y:S05]  /*a800*/  BSYNC B0 ;  /* 0x0000000000007941 */ /* 0x000fea0003800000 */
.L_x_9268:
[----:B------:R-:W-:Y:S01]  /*a810*/  LEA R3, R0, 0x37800000, 0x17 ;  /* 0x3780000000037811 */ /* 0x000fe200078eb8ff */
[----:B------:R-:W-:-:S05]  /*a820*/  IMAD.SHL.U32 R0, R2, 0x200000, RZ ;  /* 0x0020000002007824 */ /* 0x000fca00078e00ff */
[----:B------:R-:W-:Y:S01]  /*a830*/  LOP3.LUT R0, R3, R0, R4, 0xfe, !PT ;  /* 0x0000000003007212 */ /* 0x000fe200078efe04 */
[----:B------:R-:W-:Y:S05]  /*a840*/  BRA `(.L_x_9251) ;  /* 0x0000028000007947 */ /* 0x000fea0003800000 */
.L_x_9263:
        /* <DEDUP_REMOVED lines=14> */
.L_x_9250:
        /* <DEDUP_REMOVED lines=21> */
.L_x_9271:
[----:B------:R-:W2:Y:S02]  /*aa80*/  LDG.E.64 R2, [R2.64] ;  /* 0x0000002402027981 */ /* 0x000ea4000c1e1b00 */
[----:B--2---:R0:W1:Y:S01]  /*aa90*/  I2F.U64 R0, R2 ;  /* 0x0000000200007312 */ /* 0x0040620000301000 */
[----:B------:R-:W-:Y:S05]  /*aaa0*/  BRA `(.L_x_9251) ;  /* 0x0000002000007947 */ /* 0x000fea0003800000 */
.L_x_9270:
[----:B------:R-:W2:Y:S02]  /*aab0*/  LDG.E R0, [R2.64] ;  /* 0x0000002402007981 */ /* 0x000ea4000c1e1900 */
[----:B--2---:R-:W0:Y:S02]  /*aac0*/  I2F.U32 R0, R0 ;  /* 0x0000000000007306 */ /* 0x004e240000201000 */
.L_x_9251:
[----:B------:R-:W-:Y:S05]  /*aad0*/  BSYNC B6 ;  /* 0x0000000000067941 */ /* 0x000fea0003800000 */
.L_x_9245:
        /* <DEDUP_REMOVED lines=27> */
.L_x_9277:
[----:B------:R-:W-:Y:S01]  /*ac90*/  FSETP.GEU.FTZ.AND P0, PT, R5, -R6, PT ;  /* 0x800000060500720b */ /* 0x000fe20003f1e000 */
[----:B------:R-:W-:-:S12]  /*aca0*/  FADD.FTZ R3, R3, -1 ;  /* 0xbf80000003037421 */ /* 0x000fd80000010000 */
[----:B------:R-:W-:Y:S02]  /*acb0*/  @!P0 FADD.FTZ R3, R3, -1 ;  /* 0xbf80000003038421 */ /* 0x000fe40000010000 */
.L_x_9276:
[----:B------:R-:W-:Y:S05]  /*acc0*/  BSYNC B1 ;  /* 0x0000000000017941 */ /* 0x000fea0003800000 */
.L_x_9275:
[----:B------:R-:W-:Y:S01]  /*acd0*/  FFMA.FTZ R2, -R6, R3, R2 ;  /* 0x0000000306027223 */ /* 0x000fe20000010102 */
[----:B------:R-:W-:Y:S05]  /*ace0*/  BRA `(.L_x_9273) ;  /* 0x000001f000007947 */ /* 0x000fea0003800000 */
.L_x_9274:
        /* <DEDUP_REMOVED lines=15> */
.L_x_9280:
        /* <DEDUP_REMOVED lines=13> */
.L_x_9279:
[----:B------:R-:W-:Y:S05]  /*aeb0*/  BSYNC B1 ;  /* 0x0000000000017941 */ /* 0x000fea0003800000 */
.L_x_9278:
[----:B------:R-:W-:-:S04]  /*aec0*/  FMUL.FTZ R3, R0, 1.1920928955078125e-07 ;  /* 0x3400000000037820 */ /* 0x000fc80000410000 */
[----:B------:R-:W-:Y:S02]  /*aed0*/  FMUL.FTZ R2, R6, R3 ;  /* 0x0000000306027220 */ /* 0x000fe40000410000 */
.L_x_9273:
[----:B------:R-:W-:Y:S05]  /*aee0*/  BSYNC B0 ;  /* 0x0000000000007941 */ /* 0x000fea0003800000 */
.L_x_9272:
        /* <DEDUP_REMOVED lines=19> */
.L_x_9284:
[----:B------:R-:W1:Y:S02]  /*b020*/  F2I.S64.TRUNC R2, R2 ;  /* 0x0000000200027311 */ /* 0x000e64000020d900 */
[----:B-1----:R-:W-:-:S05]  /*b030*/  IMAD.MOV.U32 R5, RZ, RZ, R2 ;  /* 0x000000ffff057224 */ /* 0x002fca00078e0002 */
[----:B------:R-:W-:Y:S01]  /*b040*/  STG.E.U8 [R16.64], R5 ;  /* 0x0000000510007986 */ /* 0x000fe2000c101124 */
[----:B------:R-:W-:Y:S05]  /*b050*/  EXIT ;  /* 0x000000000000794d */ /* 0x000fea0003800000 */
.L_x_9283:
        /* <DEDUP_REMOVED lines=9> */
.L_x_9287:
[----:B------:R-:W1:Y:S02]  /*b0f0*/  F2I.FTZ.TRUNC.NTZ R3, R2 ;  /* 0x0000000200037305 */ /* 0x000e64000021f100 */
[----:B-1----:R-:W-:Y:S01]  /*b100*/  STG.E [R16.64], R3 ;  /* 0x0000000310007986 */ /* 0x002fe2000c101924 */
[----:B------:R-:W-:Y:S05]  /*b110*/  EXIT ;  /* 0x000000000000794d */ /* 0x000fea0003800000 */
.L_x_9286:
[----:B------:R-:W1:Y:S02]  /*b120*/  F2I.FTZ.TRUNC.NTZ R3, R2 ;  /* 0x0000000200037305 */ /* 0x000e64000021f100 */
[----:B-1----:R-:W-:Y:S01]  /*b130*/  STG.E.U16 [R16.64], R3 ;  /* 0x0000000310007986 */ /* 0x002fe2000c101524 */
[----:B------:R-:W-:Y:S05]  /*b140*/  EXIT ;  /* 0x000000000000794d */ /* 0x000fea0003800000 */
.L_x_9282:
        /* <DEDUP_REMOVED lines=8> */
.L_x_9289:
[----:B------:R-:W-:-:S05]  /*b1d0*/  F2FP.PACK_AB R2, RZ, R2 ;  /* 0x00000002ff02723e */ /* 0x000fca00000000ff */
[----:B------:R-:W-:Y:S01]  /*b1e0*/  STG.E.U16 [R16.64], R2 ;  /* 0x0000000210007986 */ /* 0x000fe2000c101524 */
[----:B------:R-:W-:Y:S05]  /*b1f0*/  EXIT ;  /* 0x000000000000794d */ /* 0x000fea0003800000 */
.L_x_9288:
        /* <DEDUP_REMOVED lines=9> */
.L_x_9291:
[----:B------:R-:W-:-:S04]  /*b290*/  F2FP.PACK_AB R3, RZ, R2 ;  /* 0x00000002ff03723e */ /* 0x000fc800000000ff */
[----:B------:R-:W-:-:S05]  /*b2a0*/  PRMT R3, R3, 0x5410, RZ ;  /* 0x0000541003037816 */ /* 0x000fca00000000ff */
[----:B------:R-:W-:Y:S01]  /*b2b0*/  STG.E [R16.64], R3 ;  /* 0x0000000310007986 */ /* 0x000fe2000c101924 */
[----:B------:R-:W-:Y:S05]  /*b2c0*/  EXIT ;  /* 0x000000000000794d */ /* 0x000fea0003800000 */
.L_x_9290:
[----:B------:R-:W-:-:S06]  /*b2d0*/  FMUL.FTZ R2, R2, 1 ;  /* 0x3f80000002027820 */ /* 0x000fcc0000410000 */
[----:B------:R-:W1:Y:S02]  /*b2e0*/  F2F.F64.F32 R2, R2 ;  /* 0x0000000200027310 */ /* 0x000e640000201800 */
[----:B-1----:R-:W-:Y:S01]  /*b2f0*/  STG.E.64 [R16.64], R2 ;  /* 0x0000000210007986 */ /* 0x002fe2000c101b24 */
[----:B------:R-:W-:Y:S05]  /*b300*/  EXIT ;  /* 0x000000000000794d */ /* 0x000fea0003800000 */
.L_x_9281:
        /* <DEDUP_REMOVED lines=12> */
.L_x_9294:
[----:B------:R-:W-:Y:S01]  /*b3d0*/  FMUL.FTZ R4, R2, 1 ;  /* 0x3f80000002047820 */ /* 0x000fe20000410000 */
[----:B0-----:R-:W-:-:S05]  /*b3e0*/  CS2R R6, SRZ ;  /* 0x0000000000067805 */ /* 0x001fca000001ff00 */
[----:B------:R-:W0:Y:S02]  /*b3f0*/  F2F.F64.F32 R4, R4 ;  /* 0x0000000400047310 */ /* 0x000e240000201800 */
[----:B0-----:R-:W-:Y:S01]  /*b400*/  STG.E.128 [R16.64], R4 ;  /* 0x0000000410007986 */ /* 0x001fe2000c101d24 */
[----:B------:R-:W-:Y:S05]  /*b410*/  EXIT ;  /* 0x000000000000794d */ /* 0x000fea0003800000 */
.L_x_9293:
        /* <DEDUP_REMOVED lines=20> */
.L_x_9298:
[----:B------:R-:W-:Y:S05]  /*b560*/  BSYNC B0 ;  /* 0x0000000000007941 */ /* 0x000fea0003800000 */
.L_x_9297:
[----:B------:R-:W-:-:S05]  /*b570*/  LOP3.LUT R5, R0, R5, RZ, 0xfc, !PT ;  /* 0x0000000500057212 */ /* 0x000fca00078efcff */
[----:B------:R-:W-:Y:S01]  /*b580*/  STG.E.U8 [R16.64], R5 ;  /* 0x0000000510007986 */ /* 0x000fe2000c101124 */
[----:B------:R-:W-:Y:S05]  /*b590*/  EXIT ;  /* 0x000000000000794d */ /* 0x000fea0003800000 */
.L_x_9296:
        /* <DEDUP_REMOVED lines=12> */
.L_x_9300:
[----:B------:R-:W-:Y:S01]  /*b660*/  IMAD.MOV.U32 R0, RZ, RZ, 0x7f ;  /* 0x0000007fff007424 */ /* 0x000fe200078e00ff */
[----:B------:R-:W-:-:S04]  /*b670*/  ISETP.GT.U32.AND P0, PT, R4, 0x7f800000, PT ;  /* 0x7f8000000400780c */ /* 0x000fc80003f04070 */
[----:B------:R-:W-:-:S04]  /*b680*/  SEL R0, R0, 0x7c, P0 ;  /* 0x0000007c00007807 */ /* 0x000fc80000000000 */
.L_x_9301:
[----:B------:R-:W-:Y:S05]  /*b690*/  BSYNC B0 ;  /* 0x0000000000007941 */ /* 0x000fea0003800000 */
.L_x_9299:
[----:B------:R-:W-:-:S04]  /*b6a0*/  LOP3.LUT R2, R2, 0x80000000, RZ, 0xc0, !PT ;  /* 0x8000000002027812 */ /* 0x000fc800078ec0ff */
[----:B------:R-:W-:-:S04]  /*b6b0*/  SHF.R.U32.HI R3, RZ, 0x18, R2 ;  /* 0x00000018ff037819 */ /* 0x000fc80000011602 */
[----:B------:R-:W-:-:S05]  /*b6c0*/  LOP3.LUT R3, R0, R3, RZ, 0xfc, !PT ;  /* 0x0000000300037212 */ /* 0x000fca00078efcff */
[----:B------:R-:W-:Y:S01]  /*b6d0*/  STG.E.U8 [R16.64], R3 ;  /* 0x0000000310007986 */ /* 0x000fe2000c101124 */
[----:B------:R-:W-:Y:S05]  /*b6e0*/  EXIT ;  /* 0x000000000000794d */ /* 0x000fea0003800000 */
.L_x_9295:
[----:B------:R-:W-:-:S05]  /*b6f0*/  F2FP.BF16.PACK_AB R2, RZ, R2 ;  /* 0x00000002ff02723e */ /* 0x000fca00000010ff */
[----:B------:R-:W-:Y:S01]  /*b700*/  STG.E.U16 [R16.64], R2 ;  /* 0x0000000210007986 */ /* 0x000fe2000c101524 */
[----:B------:R-:W-:Y:S05]  /*b710*/  EXIT ;  /* 0x000000000000794d */ /* 0x000fea0003800000 */
.L_x_9292:
        /* <DEDUP_REMOVED lines=11> */
.L_x_9304:
        /* <DEDUP_REMOVED lines=16> */
.L_x_9307:
[----:B------:R-:W-:-:S04]  /*b8d0*/  LOP3.LUT R2, R2, 0x80000000, RZ, 0xc0, !PT ;  /* 0x8000000002027812 */ /* 0x000fc800078ec0ff */
[----:B------:R-:W-:-:S04]  /*b8e0*/  SHF.R.U32.HI R3, RZ, 0x18, R2 ;  /* 0x00000018ff037819 */ /* 0x000fc80000011602 */
[----:B------:R-:W-:-:S04]  /*b8f0*/  LOP3.LUT R0, R0, R3, RZ, 0xfc, !PT ;  /* 0x0000000300007212 */ /* 0x000fc800078efcff */
[----:B------:R-:W-:Y:S02]  /*b900*/  PRMT R8, R0, 0x7610, R8 ;  /* 0x0000761000087816 */ /* 0x000fe40000000008 */
.L_x_9306:
[----:B------:R-:W-:Y:S05]  /*b910*/  BSYNC B0 ;  /* 0x0000000000007941 */ /* 0x000fea0003800000 */
.L_x_9305:
[----:B------:R-:W-:Y:S01]  /*b920*/  STG.E.U8 [R16.64], R8 ;  /* 0x0000000810007986 */ /* 0x000fe2000c101124 */
[----:B------:R-:W-:Y:S05]  /*b930*/  EXIT ;  /* 0x000000000000794d */ /* 0x000fea0003800000 */
.L_x_9303:
        /* <DEDUP_REMOVED lines=16> */
.L_x_9310:
[----:B------:R-:W-:-:S04]  /*ba40*/  LOP3.LUT R2, R2, 0x80000000, RZ, 0xc0, !PT ;  /* 0x8000000002027812 */ /* 0x000fc800078ec0ff */
[----:B------:R-:W-:-:S04]  /*ba50*/  SHF.R.U32.HI R3, RZ, 0x18, R2 ;  /* 0x00000018ff037819 */ /* 0x000fc80000011602 */
[----:B------:R-:W-:-:S04]  /*ba60*/  LOP3.LUT R0, R0, R3, RZ, 0xfc, !PT ;  /* 0x0000000300007212 */ /* 0x000fc800078efcff */
[----:B------:R-:W-:Y:S02]  /*ba70*/  PRMT R8, R0, 0x7610, R8 ;  /* 0x0000761000087816 */ /* 0x000fe40000000008 */
.L_x_9309:
[----:B------:R-:W-:Y:S05]  /*ba80*/  BSYNC B0 ;  /* 0x0000000000007941 */ /* 0x000fea0003800000 */
.L_x_9308:
[----:B------:R-:W-:Y:S01]  /*ba90*/  STG.E.U8 [R16.64], R8 ;  /* 0x0000000810007986 */ /* 0x000fe2000c101124 */
[----:B------:R-:W-:Y:S05]  /*baa0*/  EXIT ;  /* 0x000000000000794d */ /* 0x000fea0003800000 */
.L_x_9302:
        /* <DEDUP_REMOVED lines=21> */
.L_x_9285:
        /* <DEDUP_REMOVED lines=20> */
.L_x_9312:
[----:B------:R-:W1:Y:S02]  /*bd40*/  F2I.U64.TRUNC R2, R2 ;  /* 0x0000000200027311 */ /* 0x000e64000020d800 */
[----:B-1----:R-:W-:Y:S01]  /*bd50*/  STG.E.64 [R16.64], R2 ;  /* 0x0000000210007986 */ /* 0x002fe2000c101b24 */
[----:B------:R-:W-:Y:S05]  /*bd60*/  EXIT ;  /* 0x000000000000794d */ /* 0x000fea0003800000 */
.L_x_9311:
[----:B------:R-:W1:Y:S02]  /*bd70*/  F2I.FTZ.U32.TRUNC.NTZ R3, R2 ;  /* 0x0000000200037305 */ /* 0x000e64000021f000 */
[----:B-1----:R-:W-:Y:S01]  /*bd80*/  STG.E [R16.64], R3 ;  /* 0x0000000310007986 */ /* 0x002fe2000c101924 */
[----:B------:R-:W-:Y:S05]  /*bd90*/  EXIT ;  /* 0x000000000000794d */ /* 0x000fea0003800000 */
.L_x_9313:
        /* <DEDUP_REMOVED lines=14> */
.L_x_50573:


//--------------------- .text._ZN2at6native27unrolled_elementwise_kernelINS0_13AUnaryFunctorIfffZZZNS0_16fmod_kernel_cudaERNS_18TensorIteratorBaseEENKUlvE0_clEvENKUlvE0_clEvEUlffE_EESt5arrayIPcLm2EELi4E23TrivialOffsetCalculatorILi1EjESD_NS0_6memory12LoadWithCastILi1EEENSE_13StoreWithCastILi1EEEEEviT_T0_T2_T3_T4_T5_ --------------------------
	.section	.text._ZN2at6native27unrolled_elementwise_kernelINS0_13AUnaryFunctorIfffZZZNS0_16fmod_kernel_cudaERNS_18TensorIteratorBaseEENKUlvE0_clEvENKUlvE0_clEvEUlffE_EESt5arrayIPcLm2EELi4E23TrivialOffsetCalculatorILi1EjESD_NS0_6memory12LoadWithCastILi1EEENSE_13StoreWithCastILi1EEEEEviT_T0_T2_T3_T4_T5_,"ax",@progbits
	.sectioninfo	@"SHI_REGISTERS=30"
	.align	128
        .global         _ZN2at6native27unrolled_elementwise_kernelINS0_13AUnaryFunctorIfffZZZNS0_16fmod_kernel_cudaERNS_18TensorIteratorBaseEENKUlvE0_clEvENKUlvE0_clEvEUlffE_EESt5arrayIPcLm2EELi4E23TrivialOffsetCalculatorILi1EjESD_NS0_6memory12LoadWithCastILi1EEENSE_13StoreWithCastILi1EEEEEviT_T0_T2_T3_T4_T5_
        .type           _ZN2at6native27unrolled_elementwise_kernelINS0_13AUnaryFunctorIfffZZZNS0_16fmod_kernel_cudaERNS_18TensorIteratorBaseEENKUlvE0_clEvENKUlvE0_clEvEUlffE_EESt5arrayIPcLm2EELi4E23TrivialOffsetCalculatorILi1EjESD_NS0_6memory12LoadWithCastILi1EEENSE_13StoreWithCastILi1EEEEEviT_T0_T2_T3_T4_T5_,@function
        .size           _ZN2at6native27unrolled_elementwise_kernelINS0_13AUnaryFunctorIfffZZZNS0_16fmod_kernel_cudaERNS_18TensorIteratorBaseEENKUlvE0_clEvENKUlvE0_clEvEUlffE_EESt5arrayIPcLm2EELi4E23TrivialOffsetCalculatorILi1EjESD_NS0_6memory12LoadWithCastILi1EEENSE_13StoreWithCastILi1EEEEEviT_T0_T2_T3_T4_T5_,(.L_x_50574 - _ZN2at6native27unrolled_elementwise_kernelINS0_13AUnaryFunctorIfffZZZNS0_16fmod_kernel_cudaERNS_18TensorIteratorBaseEENKUlvE0_clEvENKUlvE0_clEvEUlffE_EESt5arrayIPcLm2EELi4E23TrivialOffsetCalculatorILi1EjESD_NS0_6memory12LoadWithCastILi1EEENSE_13StoreWithCastILi1EEEEEviT_T0_T2_T3_T4_T5_)
        .other          _ZN2at6native27unrolled_elementwise_kernelINS0_13AUnaryFunctorIfffZZZNS0_16fmod_kernel_cudaERNS_18TensorIteratorBaseEENKUlvE0_clEvENKUlvE0_clEvEUlffE_EESt5arrayIPcLm2EELi4E23TrivialOffsetCalculatorILi1EjESD_NS0_6memory12LoadWithCastILi1EEENSE_13StoreWithCastILi1EEEEEviT_T0_T2_T3_T4_T5_,@"STO_CUDA_ENTRY STV_DEFAULT"
_ZN2at6native27unrolled_elementwise_kernelINS0_13AUnaryFunctorIfffZZZNS0_16fmod_kernel_cudaERNS_18TensorIteratorBaseEENKUlvE0_clEvENKUlvE0_clEvEUlffE_EESt5arrayIPcLm2EELi4E23TrivialOffsetCalculatorILi1EjESD_NS0_6memory12LoadWithCastILi1EEENSE_13StoreWithCastILi1EEEEEviT_T0_T2_T3_T4_T5_:
.text._ZN2at6native27unrolled_elementwise_kernelINS0_13AUnaryFunctorIfffZZZNS0_16fmod_kernel_cudaERNS_18TensorIteratorBaseEENKUlvE0_clEvENKUlvE0_clEvEUlffE_EESt5arrayIPcLm2EELi4E23TrivialOffsetCalculatorILi1EjESD_NS0_6memory12LoadWithCastILi1EEENSE_13StoreWithCastILi1EEEEEviT_T0_T2_T3_T4_T5_:
        /* <DEDUP_REMOVED lines=31> */
.L_x_9320:
[----:B------:R-:W2:Y:S02]  /*01f0*/  LDG.E.U8 R2, [R2.64] ;  /* 0x0000002402027981 */ /* 0x000ea4000c1e1100 */
[----:B--2---:R0:W1:Y:S01]  /*0200*/  I2F.U16 R22, R2 ;  /* 0x0000000200167306 */ /* 0x0040620000101000 */
[----:B------:R-:W-:Y:S05]  /*0210*/  BRA `(.L_x_9322) ;  /* 0x00000cb000007947 */ /* 0x000fea0003800000 */
.L_x_9319:
        /* <DEDUP_REMOVED lines=9> */
.L_x_9324:
[----:B------:R-:W2:Y:S02]  /*02b0*/  LDG.E R2, [R2.64] ;  /* 0x0000002402027981 */ /* 0x000ea4000c1e1900 */
[----:B--2---:R0:W1:Y:S01]  /*02c0*/  I2F R22, R2 ;  /* 0x0000000200167306 */ /* 0x0040620000201400 */
[----:B------:R-:W-:Y:S05]  /*02d0*/  BRA `(.L_x_9322) ;  /* 0x00000bf000007947 */ /* 0x000fea0003800000 */
.L_x_9323:
[----:B------:R-:W2:Y:S02]  /*02e0*/  LDG.E.U16 R2, [R2.64] ;  /* 0x0000002402027981 */ /* 0x000ea4000c1e1500 */
[----:B--2---:R0:W1:Y:S01]  /*02f0*/  I2F.S16 R22, R2 ;  /* 0x0000000200167306 */ /* 0x0040620000101400 */
[----:B------:R-:W-:Y:S05]  /*0300*/  BRA `(.L_x_9322) ;  /* 0x00000bc000007947 */ /* 0x000fea0003800000 */
.L_x_9318:
        /* <DEDUP_REMOVED lines=8> */
.L_x_9326:
[----:B------:R-:W2:Y:S02]  /*0390*/  LDG.E.U16 R2, [R2.64] ;  /* 0x0000002402027981 */ /* 0x000ea4000c1e1500 */
[----:B--2---:R-:W-:Y:S01]  /*03a0*/  HADD2.F32 R22, -RZ, R2.H0_H0 ;  /* 0x20000002ff167230 */ /* 0x004fe20000004100 */
[----:B------:R-:W-:Y:S05]  /*03b0*/  BRA `(.L_x_9322) ;  /* 0x00000b1000007947 */ /* 0x000fea0003800000 */
.L_x_9325:
        /* <DEDUP_REMOVED lines=8> */
.L_x_9328:
[----:B------:R-:W2:Y:S02]  /*0440*/  LDG.E.U16 R2, [R2.64] ;  /* 0x0000002402027981 */ /* 0x000ea4000c1e1500 */
[----:B--2---:R-:W-:Y:S01]  /*0450*/  HADD2.F32 R22, -RZ, R2.H0_H0 ;  /* 0x20000002ff167230 */ /* 0x004fe20000004100 */
[----:B------:R-:W-:Y:S05]  /*0460*/  BRA `(.L_x_9322) ;  /* 0x00000a6000007947 */ /* 0x000fea0003800000 */
.L_x_9327:
[----:B------:R-:W2:Y:S02]  /*0470*/  LDG.E.64 R2, [R2.64] ;  /* 0x0000002402027981 */ /* 0x000ea4000c1e1b00 */
[----:B--2---:R-:W0:Y:S01]  /*0480*/  F2F.F32.F64 R22, R2 ;  /* 0x0000000200167310 */ /* 0x004e220000301000 */
[----:B------:R-:W0:-:S14]  /*0490*/  DSETP.GEU.AND P0, PT, |R2|, c[0x2][0x0], PT ;  /* 0x008000000200762a */ /* 0x000e1c0003f0e200 */
[----:B0-----:R-:W-:Y:S01]  /*04a0*/  @!P0 FMUL R22, R22, 1.175494350822287508e-38 ;  /* 0x0080000016168820 */ /* 0x001fe20000400000 */
[----:B------:R-:W-:Y:S05]  /*04b0*/  BRA `(.L_x_9322) ;  /* 0x00000a1000007947 */ /* 0x000fea0003800000 */
.L_x_9317:
        /* <DEDUP_REMOVED lines=12> */
.L_x_9331:
[----:B------:R-:W2:Y:S02]  /*0580*/  LDG.E.64 R2, [R2.64] ;  /* 0x0000002402027981 */ /* 0x000ea4000c1e1b00 */
[----:B--2---:R-:W0:Y:S01]  /*0590*/  F2F.F32.F64 R22, R2 ;  /* 0x0000000200167310 */ /* 0x004e220000301000 */
[----:B------:R-:W0:-:S14]  /*05a0*/  DSETP.GEU.AND P0, PT, |R2|, c[0x2][0x0], PT ;  /* 0x008000000200762a */ /* 0x000e1c0003f0e200 */
[----:B0-----:R-:W-:Y:S01]  /*05b0*/  @!P0 FMUL R22, R22, 1.175494350822287508e-38 ;  /* 0x0080000016168820 */ /* 0x001fe20000400000 */
[----:B------:R-:W-:Y:S05]  /*05c0*/  BRA `(.L_x_9322) ;  /* 0x0000090000007947 */ /* 0x000fea0003800000 */
.L_x_9330:
        /* <DEDUP_REMOVED lines=26> */
.L_x_9333:
        /* <DEDUP_REMOVED lines=14> */
.L_x_9332:
[----:B------:R-:W2:Y:S02]  /*0850*/  LDG.E.U16 R2, [R2.64] ;  /* 0x0000002402027981 */ /* 0x000ea4000c1e1500 */
[----:B--2---:R-:W-:Y:S01]  /*0860*/  PRMT R22, RZ, 0x5410, R2 ;  /* 0x00005410ff167816 */ /* 0x004fe20000000002 */
[----:B------:R-:W-:Y:S05]  /*0870*/  BRA `(.L_x_9322) ;  /* 0x0000065000007947 */ /* 0x000fea0003800000 */
.L_x_9329:
        /* <DEDUP_REMOVED lines=11> */
.L_x_9336:
        /* <DEDUP_REMOVED lines=20> */
.L_x_9338:
[----:B------:R-:W-:Y:S05]  /*0a70*/  BSYNC B0 ;  /* 0x0000000000007941 */ /* 0x000fea0003800000 */
.L_x_9337:
[----:B------:R-:W-:Y:S01]  /*0a80*/  IMAD.SHL.U32 R2, R2, 0x100000, RZ ;  /* 0x0010000002027824 */ /* 0x000fe200078e00ff */
[----:B------:R-:W-:-:S04]  /*0a90*/  LEA R3, R0, 0x3b800000, 0x17 ;  /* 0x3b80000000037811 */ /* 0x000fc800078eb8ff */
[----:B------:R-:W-:Y:S01]  /*0aa0*/  LOP3.LUT R22, R3, R2, R22, 0xfe, !PT ;  /* 0x0000000203167212 */ /* 0x000fe200078efe16 */
[----:B------:R-:W-:Y:S05]  /*0ab0*/  BRA `(.L_x_9322) ;  /* 0x0000041000007947 */ /* 0x000fea0003800000 */
.L_x_9335:
        /* <DEDUP_REMOVED lines=20> */
.L_x_9340:
[----:B------:R-:W-:Y:S05]  /*0c00*/  BSYNC B0 ;  /* 0x0000000000007941 */ /* 0x000fea0003800000 */
.L_x_9339:
[----:B------:R-:W-:Y:S01]  /*0c10*/  IMAD.SHL.U32 R2, R2, 0x200000, RZ ;  /* 0x0020000002027824 */ /* 0x000fe200078e00ff */
[----:B------:R-:W-:-:S04]  /*0c20*/  LEA R3, R0, 0x37800000, 0x17 ;  /* 0x3780000000037811 */ /* 0x000fc800078eb8ff */
[----:B------:R-:W-:Y:S01]  /*0c30*/  LOP3.LUT R22, R3, R2, R22, 0xfe, !PT ;  /* 0x0000000203167212 */ /* 0x000fe200078efe16 */
[----:B------:R-:W-:Y:S05]  /*0c40*/  BRA `(.L_x_9322) ;  /* 0x0000028000007947 */ /* 0x000fea0003800000 */
.L_x_9334:
        /* <DEDUP_REMOVED lines=14> */
.L_x_9321:
        /* <DEDUP_REMOVED lines=21> */
.L_x_9342:
[----:B------:R-:W2:Y:S02]  /*0e80*/  LDG.E.64 R22, [R2.64] ;  /* 0x0000002402167981 */ /* 0x000ea4000c1e1b00 */
[----:B--2---:R0:W1:Y:S01]  /*0e90*/  I2F.U64 R22, R22 ;  /* 0x0000001600167312 */ /* 0x0040620000301000 */
[----:B------:R-:W-:Y:S05]  /*0ea0*/  BRA `(.L_x_9322) ;  /* 0x0000002000007947 */ /* 0x000fea0003800000 */
.L_x_9341:
[----:B------:R-:W2:Y:S02]  /*0eb0*/  LDG.E R2, [R2.64] ;  /* 0x0000002402027981 */ /* 0x000ea4000c1e1900 */
[----:B--2---:R0:W1:Y:S02]  /*0ec0*/  I2F.U32 R22, R2 ;  /* 0x0000000200167306 */ /* 0x0040640000201000 */
.L_x_9322:
[----:B------:R-:W-:Y:S05]  /*0ed0*/  BSYNC B6 ;  /* 0x0000000000067941 */ /* 0x000fea0003800000 */
.L_x_9316:
[----:B------:R-:W2:Y:S02]  /*0ee0*/  S2R R24, SR_TID.X ;  /* 0x0000000000187919 */ /* 0x000ea40000002100 */
[----:B--2---:R-:W-:Y:S02]  /*0ef0*/  IADD3 R24, R24, 0x80, RZ ;  /* 0x0000008018187810 */ /* 0x004fe40007ffe0ff */
.L_x_9315:
[----:B-1----:R-:W-:Y:S05]  /*0f00*/  BSYNC B7 ;  /* 0x0000000000077941 */ /* 0x002fea0003800000 */
.L_x_9314:
        /* <DEDUP_REMOVED lines=23> */
.L_x_9349:
[----:B------:R-:W2:Y:S02]  /*1080*/  LDG.E.U8 R2, [R2.64] ;  /* 0x0000002402027981 */ /* 0x000ea4000c1e1100 */
[----:B--2---:R0:W1:Y:S01]  /*1090*/  I2F.U16 R18, R2 ;  /* 0x0000000200127306 */ /* 0x0040620000101000 */
[----:B------:R-:W-:Y:S05]  /*10a0*/  BRA `(.L_x_9351) ;  /* 0x00000ca000007947 */ /* 0x000fea0003800000 */
.L_x_9348:
        /* <DEDUP_REMOVED lines=9> */
.L_x_9353:
[----:B------:R-:W2:Y:S02]  /*1140*/  LDG.E R2, [R2.64] ;  /* 0x0000002402027981 */ /* 0x000ea4000c1e1900 */
[----:B--2---:R0:W1:Y:S01]  /*1150*/  I2F R18, R2 ;  /* 0x0000000200127306 */ /* 0x0040620000201400 */
[----:B------:R-:W-:Y:S05]  /*1160*/  BRA `(.L_x_9351) ;  /* 0x00000be000007947 */ /* 0x000fea0003800000 */
.L_x_9352:
[----:B------:R-:W2:Y:S02]  /*1170*/  LDG.E.U16 R2, [R2.64] ;  /* 0x0000002402027981 */ /* 0x000ea4000c1e1500 */
[----:B--2---:R0:W1:Y:S01]  /*1180*/  I2F.S16 R18, R2 ;  /* 0x0000000200127306 */ /* 0x0040620000101400 */
[----:B------:R-:W-:Y:S05]  /*1190*/  BRA `(.L_x_9351) ;  /* 0x00000bb000007947 */ /* 0x000fea0003800000 */
.L_x_9347:
        /* <DEDUP_REMOVED lines=8> */
.L_x_9355:
[----:B------:R-:W2:Y:S02]  /*1220*/  LDG.E.U16 R2, [R2.64] ;  /* 0x0000002402027981 */ /* 0x000ea4000c1e1500 */
[----:B--2---:R-:W-:Y:S01]  /*1230*/  HADD2.F32 R18, -RZ, R2.H0_H0 ;  /* 0x20000002ff127230 */ /* 0x004fe20000004100 */
[----:B------:R-:W-:Y:S05]  /*1240*/  BRA `(.L_x_9351) ;  /* 0x00000b0000007947 */ /* 0x000fea0003800000 */
.L_x_9354:
        /* <DEDUP_REMOVED lines=8> */
.L_x_9357:
[----:B------:R-:W2:Y:S02]  /*12d0*/  LDG.E.U16 R2, [R2.64] ;  /* 0x0000002402027981 */ /* 0x000ea4000c1e1500 */
[----:B--2---:R-:W-:Y:S01]  /*12e0*/  HADD2.F32 R18, -RZ, R2.H0_H0 ;  /* 0x20000002ff127230 */ /* 0x004fe20000004100 */
[----:B------:R-:W-:Y:S05]  /*12f0*/  BRA `(.L_x_9351) ;  /* 0x00000a5000007947 */ /* 0x000fea0003800000 */
.L_x_9356:
[----:B------:R-:W2:Y:S02]  /*1300*/  LDG.E.64 R2, [R2.64] ;  /* 0x0000002402027981 */ /* 0x000ea4000c1e1b00 */
[----:B--2---:R-:W0:Y:S01]  /*1310*/  F2F.F32.F64 R18, R2 ;  /* 0x0000000200127310 */ /* 0x004e220000301000 */
[----:B------:R-:W0:-:S14]  /*1320*/  DSETP.GEU.AND P0, PT, |R2|, c[0x2][0x0], PT ;  /* 0x008000000200762a */ /* 0x000e1c0003f0e200 */
[----:B0-----:R-:W-:Y:S01]  /*1330*/  @!P0 FMUL R18, R18, 1.175494350822287508e-38 ;  /* 0x0080000012128820 */ /* 0x001fe20000400000 */
[----:B------:R-:W-:Y:S05]  /*1340*/  BRA `(.L_x_9351) ;  /* 0x00000a0000007947 */ /* 0x000fea0003800000 */
.L_x_9346:
        /* <DEDUP_REMOVED lines=12> */
.L_x_9360:
[----:B------:R-:W2:Y:S02]  /*1410*/  LDG.E.64 R2, [R2.64] ;  /* 0x0000002402027981 */ /* 0x000ea4000c1e1b00 */
[----:B--2---:R-:W0:Y:S01]  /*1420*/  F2F.F32.F64 R18, R2 ;  /* 0x0000000200127310 */ /* 0x004e220000301000 */
[----:B------:R-:W0:-:S14]  /*1430*/  DSETP.GEU.AND P0, PT, |R2|, c[0x2][0x0], PT ;  /* 0x008000000200762a */ /* 0x000e1c0003f0e200 */
[----:B0-----:R-:W-:Y:S01]  /*1440*/  @!P0 FMUL R18, R18, 1.175494350822287508e-38 ;  /* 0x0080000012128820 */ /* 0x001fe20000400000 */
[----:B------:R-:W-:Y:S05]  /*1450*/  BRA `(.L_x_9351) ;  /* 0x000008f000007947 */ /* 0x000fea0003800000 */
.L_x_9359:
        /* <DEDUP_REMOVED lines=26> */
.L_x_9362:
        /* <DEDUP_REMOVED lines=13> */
.L_x_9361:
[----:B------:R-:W2:Y:S02]  /*16d0*/  LDG.E.U16 R2, [R2.64] ;  /* 0x0000002402027981 */ /* 0x000ea4000c1e1500 */
[----:B--2---:R-:W-:Y:S01]  /*16e0*/  PRMT R18, RZ, 0x5410, R2 ;  /* 0x00005410ff127816 */ /* 0x004fe20000000002 */
[----:B------:R-:W-:Y:S05]  /*16f0*/  BRA `(.L_x_9351) ;  /* 0x0000065000007947 */ /* 0x000fea0003800000 */
.L_x_9358:
        /* <DEDUP_REMOVED lines=11> */
.L_x_9365:
        /* <DEDUP_REMOVED lines=20> */
.L_x_9367:
[----:B------:R-:W-:Y:S05]  /*18f0*/  BSYNC B0 ;  /* 0x0000000000007941 */ /* 0x000fea0003800000 */
.L_x_9366:
[----:B------:R-:W-:Y:S01]  /*1900*/  IMAD.SHL.U32 R2, R2, 0x100000, RZ ;  /* 0x0010000002027824 */ /* 0x000fe200078e00ff */
[----:B------:R-:W-:-:S04]  /*1910*/  LEA R3, R0, 0x3b800000, 0x17 ;  /* 0x3b80000000037811 */ /* 0x000fc800078eb8ff */
[----:B------:R-:W-:Y:S01]  /*1920*/  LOP3.LUT R18, R3, R2, R18, 0xfe, !PT ;  /* 0x0000000203127212 */ /* 0x000fe200078efe12 */
[----:B------:R-:W-:Y:S05]  /*1930*/  BRA `(.L_x_9351) ;  /* 0x0000041000007947 */ /* 0x000fea0003800000 */
.L_x_9364:
        /* <DEDUP_REMOVED lines=20> */
.L_x_9369:
[----:B------:R-:W-:Y:S05]  /*1a80*/  BSYNC B0 ;  /* 0x0000000000007941 */ /* 0x000fea0003800000 */
.L_x_9368:
[----:B------:R-:W-:Y:S01]  /*1a90*/  IMAD.SHL.U32 R2, R2, 0x200000, RZ ;  /* 0x0020000002027824 */ /* 0x000fe200078e00ff */
[----:B------:R-:W-:-:S04]  /*1aa0*/  LEA R3, R0, 0x37800000, 0x17 ;  /* 0x3780000000037811 */ /* 0x000fc800078eb8ff */
[----:B------:R-:W-:Y:S01]  /*1ab0*/  LOP3.LUT R18, R3, R2, R18, 0xfe, !PT ;  /* 0x0000000203127212 */ /* 0x000fe200078efe12 */
[----:B------:R-:W-:Y:S05]  /*1ac0*/  BRA `(.L_x_9351) ;  /* 0x0000028000007947 */ /* 0x000fea0003800000 */
.L_x_9363:
        /* <DEDUP_REMOVED lines=14> */
.L_x_9350:
        /* <DEDUP_REMOVED lines=21> */
.L_x_9371:
[----:B------:R-:W2:Y:S02]  /*1d00*/  LDG.E.64 R2, [R2.64] ;  /* 0x0000002402027981 */ /* 0x000ea4000c1e1b00 */
[----:B--2---:R0:W1:Y:S01]  /*1d10*/  I2F.U64 R18, R2 ;  /* 0x0000000200127312 */ /* 0x0040620000301000 */
[----:B------:R-:W-:Y:S05]  /*1d20*/  BRA `(.L_x_9351) ;  /* 0x0000002000007947 */ /* 0x000fea0003800000 */
.L_x_9370:
[----:B------:R-:W2:Y:S02]  /*1d30*/  LDG.E R2, [R2.64] ;  /* 0x0000002402027981 */ /* 0x000ea4000c1e1900 */
[----:B--2---:R0:W1:Y:S02]  /*1d40*/  I2F.U32 R18, R2 ;  /* 0x0000000200127306 */ /* 0x0040640000201000 */
.L_x_9351:
[----:B------:R-:W-:Y:S05]  /*1d50*/  BSYNC B6 ;  /* 0x0000000000067941 */ /* 0x000fea0003800000 */
.L_x_9345:
[----:B------:R-:W-:Y:S02]  /*1d60*/  IADD3 R24, R24, 0x80, RZ ;  /* 0x0000008018187810 */ /* 0x000fe40007ffe0ff */
.L_x_9344:
[----:B------:R-:W-:Y:S05]  /*1d70*/  BSYNC B7 ;  /* 0x0000000000077941 */ /* 0x000fea0003800000 */
.L_x_9343:
        /* <DEDUP_REMOVED lines=25> */
.L_x_9378:
[----:B------:R-:W2:Y:S02]  /*1f10*/  LDG.E.U8 R2, [R2.64] ;  /* 0x0000002402027981 */ /* 0x000ea4000c1e1100 */
[----:B--2---:R0:W2:Y:S01]  /*1f20*/  I2F.U16 R26, R2 ;  /* 0x00000002001a7306 */ /* 0x0040a20000101000 */
[----:B------:R-:W-:Y:S05]  /*1f30*/  BRA `(.L_x_9380) ;  /* 0x00000ca000007947 */ /* 0x000fea0003800000 */
.L_x_9377:
        /* <DEDUP_REMOVED lines=9> */
.L_x_9382:
[----:B------:R-:W2:Y:S02]  /*1fd0*/  LDG.E R2, [R2.64] ;  /* 0x0000002402027981 */ /* 0x000ea4000c1e1900 */
[----:B--2---:R0:W2:Y:S01]  /*1fe0*/  I2F R26, R2 ;  /* 0x00000002001a7306 */ /* 0x0040a20000201400 */
[----:B------:R-:W-:Y:S05]  /*1ff0*/  BRA `(.L_x_9380) ;  /* 0x00000be000007947 */ /* 0x000fea0003800000 */
.L_x_9381:
[----:B------:R-:W2:Y:S02]  /*2000*/  LDG.E.U16 R2, [R2.64] ;  /* 0x0000002402027981 */ /* 0x000ea4000c1e1500 */
[----:B--2---:R0:W2:Y:S01]  /*2010*/  I2F.S16 R26, R2 ;  /* 0x00000002001a7306 */ /* 0x0040a20000101400 */
[----:B------:R-:W-:Y:S05]  /*2020*/  BRA `(.L_x_9380) ;  /* 0x00000bb000007947 */ /* 0x000fea0003800000 */
.L_x_9376:
        /* <DEDUP_REMOVED lines=8> */
.L_x_9384:
[----:B------:R-:W2:Y:S02]  /*20b0*/  LDG.E.U16 R2, [R2.64] ;  /* 0x0000002402027981 */ /* 0x000ea4000c1e1500 */
[----:B--2---:R-:W-:Y:S01]  /*20c0*/  HADD2.F32 R26, -RZ, R2.H0_H0 ;  /* 0x20000002ff1a7230 */ /* 0x004fe20000004100 */
[----:B------:R-:W-:Y:S05]  /*20d0*/  BRA `(.L_x_9380) ;  /* 0x00000b0000007947 */ /* 0x000fea0003800000 */
.L_x_9383:
        /* <DEDUP_REMOVED lines=8> */
.L_x_9386:
[----:B------:R-:W2:Y:S02]  /*2160*/  LDG.E.U16 R2, [R2.64] ;  /* 0x0000002402027981 */ /* 0x000ea4000c1e1500 */
[----:B--2---:R-:W-:Y:S01]  /*2170*/  HADD2.F32 R26, -RZ, R2.H0_H0 ;  /* 0x20000002ff1a7230 */ /* 0x004fe20000004100 */
[----:B------:R-:W-:Y:S05]  /*2180*/  BRA `(.L_x_9380) ;  /* 0x00000a5000007947 */ /* 0x000fea0003800000 */
.L_x_9385:
[----:B------:R-:W2:Y:S02]  /*2190*/  LDG.E.64 R2, [R2.64] ;  /* 0x0000002402027981 */ /* 0x000ea4000c1e1b00 */
[----:B--2---:R-:W0:Y:S01]  /*21a0*/  F2F.F32.F64 R26, R2 ;  /* 0x00000002001a7310 */ /* 0x004e220000301000 */
[----:B------:R-:W0:-:S14]  /*21b0*/  DSETP.GEU.AND P0, PT, |R2|, c[0x2][0x0], PT ;  /* 0x008000000200762a */ /* 0x000e1c0003f0e200 */
[----:B0-----:R-:W-:Y:S01]  /*21c0*/  @!P0 FMUL R26, R26, 1.175494350822287508e-38 ;  /* 0x008000001a1a8820 */ /* 0x001fe20000400000 */
[----:B------:R-:W-:Y:S05]  /*21d0*/  BRA `(.L_x_9380) ;  /* 0x00000a0000007947 */ /* 0x000fea0003800000 */
.L_x_9375:
        /* <DEDUP_REMOVED lines=12> */
.L_x_9389:
[----:B------:R-:W2:Y:S02]  /*22a0*/  LDG.E.64 R2, [R2.64] ;  /* 0x0000002402027981 */ /* 0x000ea4000c1e1b00 */
[----:B--2---:R-:W0:Y:S01]  /*22b0*/  F2F.F32.F64 R26, R2 ;  /* 0x00000002001a7310 */ /* 0x004e220000301000 */
[----:B------:R-:W0:-:S14]  /*22c0*/  DSETP.GEU.AND P0, PT, |R2|, c[0x2][0x0], PT ;  /* 0x008000000200762a */ /* 0x000e1c0003f0e200 */
[----:B0-----:R-:W-:Y:S01]  /*22d0*/  @!P0 FMUL R26, R26, 1.175494350822287508e-38 ;  /* 0x008000001a1a8820 */ /* 0x001fe20000400000 */
[----:B------:R-:W-:Y:S05]  /*22e0*/  BRA `(.L_x_9380) ;  /* 0x000008f000007947 */ /* 0x000fea0003800000 */
.L_x_9388:
        /* <DEDUP_REMOVED lines=26> */
.L_x_9391:
        /* <DEDUP_REMOVED lines=13> */
.L_x_9390:
[----:B------:R-:W2:Y:S02]  /*2560*/  LDG.E.U16 R2, [R2.64] ;  /* 0x0000002402027981 */ /* 0x000ea4000c1e1500 */
[----:B--2---:R-:W-:Y:S01]  /*2570*/  PRMT R26, RZ, 0x5410, R2 ;  /* 0x00005410ff1a7816 */ /* 0x004fe20000000002 */
[----:B------:R-:W-:Y:S05]  /*2580*/  BRA `(.L_x_9380) ;  /* 0x0000065000007947 */ /* 0x000fea0003800000 */
.L_x_9387:
        /* <DEDUP_REMOVED lines=11> */
.L_x_9394:
        /* <DEDUP_REMOVED lines=20> */
.L_x_9396:
[----:B------:R-:W-:Y:S05]  /*2780*/  BSYNC B0 ;  /* 0x0000000000007941 */ /* 0x000fea0003800000 */
.L_x_9395:
[----:B------:R-:W-:Y:S01]  /*2790*/  IMAD.SHL.U32 R2, R2, 0x100000, RZ ;  /* 0x0010000002027824 */ /* 0x000fe200078e00ff */
[----:B------:R-:W-:-:S04]  /*27a0*/  LEA R3, R0, 0x3b800000, 0x17 ;  /* 0x3b80000000037811 */ /* 0x000fc800078eb8ff */
[----:B------:R-:W-:Y:S01]  /*27b0*/  LOP3.LUT R26, R3, R2, R26, 0xfe, !PT ;  /* 0x00000002031a7212 */ /* 0x000fe200078efe1a */
[----:B------:R-:W-:Y:S05]  /*27c0*/  BRA `(.L_x_9380) ;  /* 0x0000041000007947 */ /* 0x000fea0003800000 */
.L_x_9393:
        /* <DEDUP_REMOVED lines=20> */
.L_x_9398:
[----:B------:R-:W-:Y:S05]  /*2910*/  BSYNC B0 ;  /* 0x0000000000007941 */ /* 0x000fea0003800000 */
.L_x_9397:
[----:B------:R-:W-:Y:S01]  /*2920*/  IMAD.SHL.U32 R2, R2, 0x200000, RZ ;  /* 0x0020000002027824 */ /* 0x000fe200078e00ff */
[----:B------:R-:W-:-:S04]  /*2930*/  LEA R3, R0, 0x37800000, 0x17 ;  /* 0x3780000000037811 */ /* 0x000fc800078eb8ff */
[----:B------:R-:W-:Y:S01]  /*2940*/  LOP3.LUT R26, R3, R2, R26, 0xfe, !PT ;  /* 0x00000002031a7212 */ /* 0x000fe200078efe1a */
[----:B------:R-:W-:Y:S05]  /*2950*/  BRA `(.L_x_9380) ;  /* 0x0000028000007947 */ /* 0x000fea0003800000 */
.L_x_9392:
        /* <DEDUP_REMOVED lines=14> */
.L_x_9379:
        /* <DEDUP_REMOVED lines=21> */
.L_x_9400:
[----:B------:R-:W2:Y:S02]  /*2b90*/  LDG.E.64 R26, [R2.64] ;  /* 0x00000024021a7981 */ /* 0x000ea4000c1e1b00 */
[----:B--2---:R0:W2:Y:S01]  /*2ba0*/  I2F.U64 R26, R26 ;  /* 0x0000001a001a7312 */ /* 0x0040a20000301000 */
[----:B------:R-:W-:Y:S05]  /*2bb0*/  BRA `(.L_x_9380) ;  /* 0x0000002000007947 */ /* 0x000fea0003800000 */
.L_x_9399:
[----:B------:R-:W2:Y:S02]  /*2bc0*/  LDG.E R2, [R2.64] ;  /* 0x0000002402027981 */ /* 0x000ea4000c1e1900 */
[----:B--2---:R0:W2:Y:S02]  /*2bd0*/  I2F.U32 R26, R2 ;  /* 0x00000002001a7306 */ /* 0x0040a40000201000 */
.L_x_9380:
[----:B------:R-:W-:Y:S05]  /*2be0*/  BSYNC B6 ;  /* 0x0000000000067941 */ /* 0x000fea0003800000 */
.L_x_9374:
[----:B------:R-:W-:Y:S02]  /*2bf0*/  IADD3 R24, R24, 0x80, RZ ;  /* 0x0000008018187810 */ /* 0x000fe40007ffe0ff */
.L_x_9373:
[----:B------:R-:W-:Y:S05]  /*2c00*/  BSYNC B7 ;  /* 0x0000000000077941 */ /* 0x000fea0003800000 */
.L_x_9372:
        /* <DEDUP_REMOVED lines=21> */
.L_x_9406:
[----:B------:R-:W3:Y:S02]  /*2d60*/  LDG.E.U8 R2, [R2.64] ;  /* 0x0000002402027981 */ /* 0x000ee4000c1e1100 */
[----:B---3--:R0:W3:Y:S01]  /*2d70*/  I2F.U16 R23, R2 ;  /* 0x0000000200177306 */ /* 0x0080e20000101000 */
[----:B------:R-:W-:Y:S05]  /*2d80*/  BRA `(.L_x_9402) ;  /* 0x00000c7000007947 */ /* 0x000fea0003800000 */
.L_x_9405:
        /* <DEDUP_REMOVED lines=9> */
.L_x_9409:
[----:B------:R-:W3:Y:S02]  /*2e20*/  LDG.E R2, [R2.64] ;  /* 0x0000002402027981 */ /* 0x000ee4000c1e1900 */
[----:B---3--:R0:W3:Y:S01]  /*2e30*/  I2F R23, R2 ;  /* 0x0000000200177306 */ /* 0x0080e20000201400 */
[----:B------:R-:W-:Y:S05]  /*2e40*/  BRA `(.L_x_9402) ;  /* 0x00000bb000007947 */ /* 0x000fea0003800000 */
.L_x_9408:
[----:B------:R-:W3:Y:S02]  /*2e50*/  LDG.E.U16 R2, [R2.64] ;  /* 0x0000002402027981 */ /* 0x000ee4000c1e1500 */
[----:B---3--:R0:W3:Y:S01]  /*2e60*/  I2F.S16 R23, R2 ;  /* 0x0000000200177306 */ /* 0x0080e20000101400 */
[----:B------:R-:W-:Y:S05]  /*2e70*/  BRA `(.L_x_9402) ;  /* 0x00000b8000007947 */ /* 0x000fea0003800000 */
.L_x_9404:
        /* <DEDUP_REMOVED lines=8> */
.L_x_9411:
[----:B------:R-:W3:Y:S02]  /*2f00*/  LDG.E.U16 R2, [R2.64] ;  /* 0x0000002402027981 */ /* 0x000ee4000c1e1500 */
[----:B---3--:R-:W-:Y:S01]  /*2f10*/  HADD2.F32 R23, -RZ, R2.H0_H0 ;  /* 0x20000002ff177230 */ /* 0x008fe20000004100 */
[----:B------:R-:W-:Y:S05]  /*2f20*/  BRA `(.L_x_9402) ;  /* 0x00000ad000007947 */ /* 0x000fea0003800000 */
.L_x_9410:
        /* <DEDUP_REMOVED lines=8> */
.L_x_9413:
[----:B------:R-:W3:Y:S02]  /*2fb0*/  LDG.E.U16 R2, [R2.64] ;  /* 0x0000002402027981 */ /* 0x000ee4000c1e1500 */
[----:B---3--:R-:W-:Y:S01]  /*2fc0*/  HADD2.F32 R23, -RZ, R2.H0_H0 ;  /* 0x20000002ff177230 */ /* 0x008fe20000004100 */
[----:B------:R-:W-:Y:S05]  /*2fd0*/  BRA `(.L_x_9402) ;  /* 0x00000a2000007947 */ /* 0x000fea0003800000 */
.L_x_9412:
[----:B------:R-:W3:Y:S02]  /*2fe0*/  LDG.E.64 R2, [R2.64] ;  /* 0x0000002402027981 */ /* 0x000ee4000c1e1b00 */
[----:B---3--:R-:W0:Y:S01]  /*2ff0*/  F2F.F32.F64 R23, R2 ;  /* 0x0000000200177310 */ /* 0x008e220000301000 */
[----:B------:R-:W0:-:S14]  /*3000*/  DSETP.GEU.AND P0, PT, |R2|, c[0x2][0x0], PT ;  /* 0x008000000200762a */ /* 0x000e1c0003f0e200 */
[----:B0-----:R-:W-:Y:S01]  /*3010*/  @!P0 FMUL R23, R23, 1.175494350822287508e-38 ;  /* 0x0080000017178820 */ /* 0x001fe20000400000 */
[----:B------:R-:W-:Y:S05]  /*3020*/  BRA `(.L_x_9402) ;  /* 0x000009d000007947 */ /* 0x000fea0003800000 */
.L_x_9403:
        /* <DEDUP_REMOVED lines=12> */
.L_x_9416:
[----:B------:R-:W3:Y:S02]  /*30f0*/  LDG.E.64 R2, [R2.64] ;  /* 0x0000002402027981 */ /* 0x000ee4000c1e1b00 */
[----:B---3--:R-:W0:Y:S01]  /*3100*/  F2F.F32.F64 R23, R2 ;  /* 0x0000000200177310 */ /* 0x008e220000301000 */
[----:B------:R-:W0:-:S14]  /*3110*/  DSETP.GEU.AND P0, PT, |R2|, c[0x2][0x0], PT ;  /* 0x008000000200762a */ /* 0x000e1c0003f0e200 */
[----:B0-----:R-:W-:Y:S01]  /*3120*/  @!P0 FMUL R23, R23, 1.175494350822287508e-38 ;  /* 0x0080000017178820 */ /* 0x001fe20000400000 */
[----:B------:R-:W-:Y:S05]  /*3130*/  BRA `(.L_x_9402) ;  /* 0x000008c000007947 */ /* 0x000fea0003800000 */
.L_x_9415:
        /* <DEDUP_REMOVED lines=26> */
.L_x_9418:
        /* <DEDUP_REMOVED lines=13> */
.L_x_9417:
[----:B------:R-:W3:Y:S02]  /*33b0*/  LDG.E.U16 R2, [R2.64] ;  /* 0x0000002402027981 */ /* 0x000ee4000c1e1500 */
[----:B---3--:R-:W-:Y:S01]  /*33c0*/  PRMT R23, RZ, 0x5410, R2 ;  /* 0x00005410ff177816 */ /* 0x008fe20000000002 */
[----:B------:R-:W-:Y:S05]  /*33d0*/  BRA `(.L_x_9402) ;  /* 0x0000062000007947 */ /* 0x000fea0003800000 */
.L_x_9414:
        /* <DEDUP_REMOVED lines=11> */
.L_x_9421:
        /* <DEDUP_REMOVED lines=19> */
.L_x_9423:
[----:B------:R-:W-:Y:S05]  /*35c0*/  BSYNC B0 ;  /* 0x0000000000007941 */ /* 0x000fea0003800000 */
.L_x_9422:
[----:B------:R-:W-:Y:S01]  /*35d0*/  IMAD.SHL.U32 R2, R2, 0x100000, RZ ;  /* 0x0010000002027824 */ /* 0x000fe200078e00ff */
[----:B------:R-:W-:-:S04]  /*35e0*/  LEA R0, R0, 0x3b800000, 0x17 ;  /* 0x3b80000000007811 */ /* 0x000fc800078eb8ff */
[----:B------:R-:W-:Y:S01]  /*35f0*/  LOP3.LUT R23, R0, R2, R23, 0xfe, !PT ;  /* 0x0000000200177212 */ /* 0x000fe200078efe17 */
[----:B------:R-:W-:Y:S05]  /*3600*/  BRA `(.L_x_9402) ;  /* 0x000003f000007947 */ /* 0x000fea0003800000 */
.L_x_9420:
        /* <DEDUP_REMOVED lines=19> */
.L_x_9425:
[----:B------:R-:W-:Y:S05]  /*3740*/  BSYNC B0 ;  /* 0x0000000000007941 */ /* 0x000fea0003800000 */
.L_x_9424:
[----:B------:R-:W-:Y:S01]  /*3750*/  IMAD.SHL.U32 R2, R2, 0x200000, RZ ;  /* 0x0020000002027824 */ /* 0x000fe200078e00ff */
[----:B------:R-:W-:-:S04]  /*3760*/  LEA R0, R0, 0x37800000, 0x17 ;  /* 0x3780000000007811 */ /* 0x000fc800078eb8ff */
[----:B------:R-:W-:Y:S01]  /*3770*/  LOP3.LUT R23, R0, R2, R23, 0xfe, !PT ;  /* 0x0000000200177212 */ /* 0x000fe200078efe17 */
[----:B------:R-:W-:Y:S05]  /*3780*/  BRA `(.L_x_9402) ;  /* 0x0000027000007947 */ /* 0x000fea0003800000 */
.L_x_9419:
        /* <DEDUP_REMOVED lines=14> */
.L_x_9407:
        /* <DEDUP_REMOVED lines=20> */
.L_x_9427:
[----:B------:R-:W3:Y:S02]  /*39b0*/  LDG.E.64 R2, [R2.64] ;  /* 0x0000002402027981 */ /* 0x000ee4000c1e1b00 */
[----:B---3--:R0:W3:Y:S01]  /*39c0*/  I2F.U64 R23, R2 ;  /* 0x0000000200177312 */ /* 0x0080e20000301000 */
[----:B------:R-:W-:Y:S05]  /*39d0*/  BRA `(.L_x_9402) ;  /* 0x0000002000007947 */ /* 0x000fea0003800000 */
.L_x_9426:
[----:B------:R-:W3:Y:S02]  /*39e0*/  LDG.E R2, [R2.64] ;  /* 0x0000002402027981 */ /* 0x000ee4000c1e1900 */
[----:B---3--:R0:W3:Y:S02]  /*39f0*/  I2F.U32 R23, R2 ;  /* 0x0000000200177306 */ /* 0x0080e40000201000 */
.L_x_9402:
[----:B------:R-:W-:Y:S05]  /*3a00*/  BSYNC B6 ;  /* 0x0000000000067941 */ /* 0x000fea0003800000 */
.L_x_9401:
[----:B------:R-:W4:Y:S01]  /*3a10*/  S2R R19, SR_TID.X ;  /* 0x0000000000137919 */ /* 0x000f220000002100 */
[----:B------:R-:W-:Y:S01]  /*3a20*/  BSSY B1, `(.L_x_9428) ;  /* 0x0000049000017945 */ /* 0x000fe20003800000 */
[----:B----4-:R-:W-:Y:S01]  /*3a30*/  ISETP.GE.AND P1, PT, R19, R16, PT ;  /* 0x000000101300720c */ /* 0x010fe20003f26270 */
[----:B------:R-:W-:-:S12]  /*3a40*/  IMAD.MOV.U32 R25, RZ, RZ, R19 ;  /* 0x000000ffff197224 */ /* 0x000fd800078e0013 */
[----:B------:R-:W-:Y:S05]  /*3a50*/  @P1 BRA `(.L_x_9429) ;  /* 0x0000045000001947 */ /* 0x000fea0003800000 */
[----:B-----5:R-:W-:Y:S01]  /*3a60*/  FSETP.LEU.FTZ.AND P0, PT, |R22|, |c[0x0][0x168]|, PT ;  /* 0x40005a0016007a0b */ /* 0x020fe20003f1b200 */
[----:B------:R-:W-:Y:S01]  /*3a70*/  BSSY B0, `(.L_x_9430) ;  /* 0x000003f000007945 */ /* 0x000fe20003800000 */
[----:B------:R-:W-:-:S11]  /*3a80*/  FADD.FTZ R4, -RZ, |c[0x0][0x168]| ;  /* 0x40005a00ff047621 */ /* 0x000fd60000010100 */
[----:B------:R-:W-:Y:S05]  /*3a90*/  @!P0 BRA `(.L_x_9431) ;  /* 0x000003c000008947 */ /* 0x000fea0003800000 */
[----:B------:R-:W-:-:S05]  /*3aa0*/  FMUL.FTZ R5, |R22|, 8388608 ;  /* 0x4b00000016057820 */ /* 0x000fca0000410200 */
[----:B------:R-:W-:-:S13]  /*3ab0*/  FSETP.GTU.FTZ.AND P0, PT, R4, R5, PT ;  /* 0x000000050400720b */ /* 0x000fda0003f1c000 */
[----:B------:R-:W-:Y:S05]  /*3ac0*/  @P0 BRA `(.L_x_9432) ;  /* 0x000001a000000947 */ /* 0x000fea0003800000 */
[----:B0-----:R-:W-:Y:S01]  /*3ad0*/  FADD.FTZ R2, |R22|, -RZ ;  /* 0x800000ff16027221 */ /* 0x001fe20000010200 */
        /* <DEDUP_REMOVED lines=19> */
.L_x_9435:
[----:B------:R-:W-:Y:S01]  /*3c10*/  FSETP.GEU.FTZ.AND P0, PT, R3, -R2, PT ;  /* 0x800000020300720b */ /* 0x000fe20003f1e000 */
[----:B------:R-:W-:-:S12]  /*3c20*/  FADD.FTZ R5, R5, -1 ;  /* 0xbf80000005057421 */ /* 0x000fd80000010000 */
[----:B------:R-:W-:Y:S02]  /*3c30*/  @!P0 FADD.FTZ R5, R5, -1 ;  /* 0xbf80000005058421 */ /* 0x000fe40000010000 */
.L_x_9434:
[----:B------:R-:W-:Y:S05]  /*3c40*/  BSYNC B2 ;  /* 0x0000000000027941 */ /* 0x000fea0003800000 */
.L_x_9433:
[----:B------:R-:W-:Y:S01]  /*3c50*/  FFMA.FTZ R4, -R2, R5, R4 ;  /* 0x0000000502047223 */ /* 0x000fe20000010104 */
[----:B------:R-:W-:Y:S05]  /*3c60*/  BRA `(.L_x_9431) ;  /* 0x000001f000007947 */ /* 0x000fea0003800000 */
.L_x_9432:
        /* <DEDUP_REMOVED lines=15> */
.L_x_9438:
        /* <DEDUP_REMOVED lines=13> */
.L_x_9437:
[----:B------:R-:W-:Y:S05]  /*3e30*/  BSYNC B2 ;  /* 0x0000000000027941 */ /* 0x000fea0003800000 */
.L_x_9436:
[----:B------:R-:W-:-:S04]  /*3e40*/  FMUL.FTZ R3, R0, 1.1920928955078125e-07 ;  /* 0x3400000000037820 */ /* 0x000fc80000410000 */
[----:B------:R-:W-:Y:S02]  /*3e50*/  FMUL.FTZ R4, R6, R3 ;  /* 0x0000000306047220 */ /* 0x000fe40000410000 */
.L_x_9431:
[----:B------:R-:W-:Y:S05]  /*3e60*/  BSYNC B0 ;  /* 0x0000000000007941 */ /* 0x000fea0003800000 */
.L_x_9430:
[----:B0-----:R-:W-:Y:S01]  /*3e70*/  IMAD.MOV.U32 R3, RZ, RZ, c[0x0][0x168] ;  /* 0x00005a00ff037624 */ /* 0x001fe200078e00ff */
[----:B------:R-:W-:-:S04]  /*3e80*/  FSETP.GTU.FTZ.AND P0, PT, |R4|, +INF , PT ;  /* 0x7f8000000400780b */ /* 0x000fc80003f1c200 */
[----:B------:R-:W-:-:S04]  /*3e90*/  LOP3.LUT R3, R4, 0x80000000, R3, 0xb8, !PT ;  /* 0x8000000004037812 */ /* 0x000fc800078eb803 */
[----:B------:R-:W-:Y:S02]  /*3ea0*/  FSEL R4, R4, R3, P0 ;  /* 0x0000000304047208 */ /* 0x000fe40000000000 */
.L_x_9429:
[----:B------:R-:W-:Y:S05]  /*3eb0*/  BSYNC B1 ;  /* 0x0000000000017941 */ /* 0x000fea0003800000 */
.L_x_9428:
[----:B0-----:R-:W-:Y:S01]  /*3ec0*/  IADD3 R3, R25, 0x80, RZ ;  /* 0x0000008019037810 */ /* 0x001fe20007ffe0ff */
[----:B------:R-:W-:Y:S03]  /*3ed0*/  BSSY B1, `(.L_x_9439) ;  /* 0x0000048000017945 */ /* 0x000fe60003800000 */
[----:B------:R-:W-:-:S13]  /*3ee0*/  ISETP.GE.AND P0, PT, R3, R16, PT ;  /* 0x000000100300720c */ /* 0x000fda0003f06270 */
[----:B------:R-:W-:Y:S05]  /*3ef0*/  @P0 BRA `(.L_x_9440) ;  /* 0x0000045000000947 */ /* 0x000fea0003800000 */
[----:B-1---5:R-:W-:Y:S01]  /*3f00*/  FSETP.LEU.FTZ.AND P0, PT, |R18|, |c[0x0][0x168]|, PT ;  /* 0x40005a0012007a0b */ /* 0x022fe20003f1b200 */
        /* <DEDUP_REMOVED lines=26> */
.L_x_9446:
[----:B------:R-:W-:Y:S01]  /*40b0*/  FSETP.GEU.FTZ.AND P0, PT, R3, -R6, PT ;  /* 0x800000060300720b */ /* 0x000fe20003f1e000 */
[----:B------:R-:W-:-:S12]  /*40c0*/  FADD.FTZ R5, R5, -1 ;  /* 0xbf80000005057421 */ /* 0x000fd80000010000 */
[----:B------:R-:W-:Y:S02]  /*40d0*/  @!P0 FADD.FTZ R5, R5, -1 ;  /* 0xbf80000005058421 */ /* 0x000fe40000010000 */
.L_x_9445:
[----:B------:R-:W-:Y:S05]  /*40e0*/  BSYNC B2 ;  /* 0x0000000000027941 */ /* 0x000fea0003800000 */
.L_x_9444:
[----:B------:R-:W-:Y:S01]  /*40f0*/  FFMA.FTZ R0, -R6, R5, R0 ;  /* 0x0000000506007223 */ /* 0x000fe20000010100 */
[----:B------:R-:W-:Y:S05]  /*4100*/  BRA `(.L_x_9442) ;  /* 0x000001f000007947 */ /* 0x000fea0003800000 */
.L_x_9443:
        /* <DEDUP_REMOVED lines=15> */
.L_x_9449:
        /* <DEDUP_REMOVED lines=13> */
.L_x_9448:
[----:B------:R-:W-:Y:S05]  /*42d0*/  BSYNC B2 ;  /* 0x0000000000027941 */ /* 0x000fea0003800000 */
.L_x_9447:
[----:B------:R-:W-:-:S04]  /*42e0*/  FMUL.FTZ R2, R2, 1.1920928955078125e-07 ;  /* 0x3400000002027820 */ /* 0x000fc80000410000 */
[----:B------:R-:W-:Y:S02]  /*42f0*/  FMUL.FTZ R0, R7, R2 ;  /* 0x0000000207007220 */ /* 0x000fe40000410000 */
.L_x_9442:
[----:B------:R-:W-:Y:S05]  /*4300*/  BSYNC B0 ;  /* 0x0000000000007941 */ /* 0x000fea0003800000 */
.L_x_9441:
[----:B------:R-:W-:Y:S01]  /*4310*/  IMAD.MOV.U32 R3, RZ, RZ, c[0x0][0x168] ;  /* 0x00005a00ff037624 */ /* 0x000fe200078e00ff */
[----:B------:R-:W-:-:S04]  /*4320*/  FSETP.GTU.FTZ.AND P0, PT, |R0|, +INF , PT ;  /* 0x7f8000000000780b */ /* 0x000fc80003f1c200 */
[----:B------:R-:W-:-:S04]  /*4330*/  LOP3.LUT R3, R0, 0x80000000, R3, 0xb8, !PT ;  /* 0x8000000000037812 */ /* 0x000fc800078eb803 */
[----:B------:R-:W-:Y:S02]  /*4340*/  FSEL R18, R0, R3, P0 ;  /* 0x0000000300127208 */ /* 0x000fe40000000000 */
.L_x_9440:
[----:B------:R-:W-:Y:S05]  /*4350*/  BSYNC B1 ;  /* 0x0000000000017941 */ /* 0x000fea0003800000 */
.L_x_9439:
[----:B------:R-:W-:Y:S01]  /*4360*/  IADD3 R3, R25, 0x100, RZ ;  /* 0x0000010019037810 */ /* 0x000fe20007ffe0ff */
[----:B------:R-:W-:Y:S03]  /*4370*/  BSSY B1, `(.L_x_9450) ;  /* 0x0000048000017945 */ /* 0x000fe60003800000 */
[----:B------:R-:W-:-:S13]  /*4380*/  ISETP.GE.AND P0, PT, R3, R16, PT ;  /* 0x000000100300720c */ /* 0x000fda0003f06270 */
[----:B------:R-:W-:Y:S05]  /*4390*/  @P0 BRA `(.L_x_9451) ;  /* 0x0000045000000947 */ /* 0x000fea0003800000 */
[----:B--2--5:R-:W-:Y:S01]  /*43a0*/  FSETP.LEU.FTZ.AND P0, PT, |R26|, |c[0x0][0x168]|, PT ;  /* 0x40005a001a007a0b */ /* 0x024fe20003f1b200 */
        /* <DEDUP_REMOVED lines=8> */
[----:B------:R-:W2:Y:S02]  /*4430*/  MUFU.RCP R3, R2 ;  /* 0x0000000200037308 */ /* 0x000ea40000001000 */
[----:B--2---:R-:W-:Y:S02]  /*4440*/  FMUL.FTZ R0, R22, R3 ;  /* 0x0000000316007220 */ /* 0x004fe40000410000 */
[----:B------:R-:W-:-:S04]  /*4450*/  FADD.FTZ R3, -R2, -RZ ;  /* 0x800000ff02037221 */ /* 0x000fc80000010100 */
        /* <DEDUP_REMOVED lines=15> */
.L_x_9457:
[----:B------:R-:W-:Y:S01]  /*4550*/  FSETP.GEU.FTZ.AND P0, PT, R3, -R2, PT ;  /* 0x800000020300720b */ /* 0x000fe20003f1e000 */
[----:B------:R-:W-:-:S12]  /*4560*/  FADD.FTZ R5, R5, -1 ;  /* 0xbf80000005057421 */ /* 0x000fd80000010000 */
[----:B------:R-:W-:Y:S02]  /*4570*/  @!P0 FADD.FTZ R5, R5, -1 ;  /* 0xbf80000005058421 */ /* 0x000fe40000010000 */
.L_x_9456:
[----:B------:R-:W-:Y:S05]  /*4580*/  BSYNC B2 ;  /* 0x0000000000027941 */ /* 0x000fea0003800000 */
.L_x_9455:
[----:B------:R-:W-:Y:S01]  /*4590*/  FFMA.FTZ R22, -R2, R5, R22 ;  /* 0x0000000502167223 */ /* 0x000fe20000010116 */
[----:B------:R-:W-:Y:S05]  /*45a0*/  BRA `(.L_x_9453) ;  /* 0x000001f000007947 */ /* 0x000fea0003800000 */
.L_x_9454:
        /* <DEDUP_REMOVED lines=15> */
.L_x_9460:
        /* <DEDUP_REMOVED lines=13> */
.L_x_9459:
[----:B------:R-:W-:Y:S05]  /*4770*/  BSYNC B2 ;  /* 0x0000000000027941 */ /* 0x000fea0003800000 */
.L_x_9458:
[----:B------:R-:W-:-:S04]  /*4780*/  FMUL.FTZ R3, R0, 1.1920928955078125e-07 ;  /* 0x3400000000037820 */ /* 0x000fc80000410000 */
[----:B------:R-:W-:Y:S02]  /*4790*/  FMUL.FTZ R22, R22, R3 ;  /* 0x0000000316167220 */ /* 0x000fe40000410000 */
.L_x_9453:
[----:B------:R-:W-:Y:S05]  /*47a0*/  BSYNC B0 ;  /* 0x0000000000007941 */ /* 0x000fea0003800000 */
.L_x_9452:
[----:B------:R-:W-:Y:S01]  /*47b0*/  IMAD.MOV.U32 R3, RZ, RZ, c[0x0][0x168] ;  /* 0x00005a00ff037624 */ /* 0x000fe200078e00ff */
[----:B------:R-:W-:-:S04]  /*47c0*/  FSETP.GTU.FTZ.AND P0, PT, |R22|, +INF , PT ;  /* 0x7f8000001600780b */ /* 0x000fc80003f1c200 */
[----:B------:R-:W-:-:S04]  /*47d0*/  LOP3.LUT R3, R22, 0x80000000, R3, 0xb8, !PT ;  /* 0x8000000016037812 */ /* 0x000fc800078eb803 */
[----:B------:R-:W-:Y:S02]  /*47e0*/  FSEL R22, R22, R3, P0 ;  /* 0x0000000316167208 */ /* 0x000fe40000000000 */
.L_x_9451:
[----:B------:R-:W-:Y:S05]  /*47f0*/  BSYNC B1 ;  /* 0x0000000000017941 */ /* 0x000fea0003800000 */
.L_x_9450:
[----:B------:R-:W-:Y:S01]  /*4800*/  IADD3 R3, R25, 0x180, RZ ;  /* 0x0000018019037810 */ /* 0x000fe20007ffe0ff */
[----:B------:R-:W-:Y:S03]  /*4810*/  BSSY B1, `(.L_x_9461) ;  /* 0x0000048000017945 */ /* 0x000fe60003800000 */
[----:B------:R-:W-:-:S13]  /*4820*/  ISETP.GE.AND P0, PT, R3, R16, PT ;  /* 0x000000100300720c */ /* 0x000fda0003f06270 */
[----:B------:R-:W-:Y:S05]  /*4830*/  @P0 BRA `(.L_x_9462) ;  /* 0x0000045000000947 */ /* 0x000fea0003800000 */
[----:B---3-5:R-:W-:Y:S01]  /*4840*/  FSETP.LEU.FTZ.AND P0, PT, |R23|, |c[0x0][0x168]|, PT ;  /* 0x40005a0017007a0b */ /* 0x028fe20003f1b200 */
        /* <DEDUP_REMOVED lines=8> */
[----:B------:R-:W3:Y:S02]  /*48d0*/  MUFU.RCP R3, R2 ;  /* 0x0000000200037308 */ /* 0x000ee40000001000 */
[----:B---3--:R-:W-:Y:S02]  /*48e0*/  FMUL.FTZ R0, R24, R3 ;  /* 0x0000000318007220 */ /* 0x008fe40000410000 */
[----:B------:R-:W-:-:S04]  /*48f0*/  FADD.FTZ R3, -R2, -RZ ;  /* 0x800000ff02037221 */ /* 0x000fc80000010100 */
        /* <DEDUP_REMOVED lines=15> */
.L_x_9468:
[----:B------:R-:W-:Y:S01]  /*49f0*/  FSETP.GEU.FTZ.AND P0, PT, R3, -R2, PT ;  /* 0x800000020300720b */ /* 0x000fe20003f1e000 */
[----:B------:R-:W-:-:S12]  /*4a00*/  FADD.FTZ R5, R5, -1 ;  /* 0xbf80000005057421 */ /* 0x000fd80000010000 */
[----:B------:R-:W-:Y:S02]  /*4a10*/  @!P0 FADD.FTZ R5, R5, -1 ;  /* 0xbf80000005058421 */ /* 0x000fe40000010000 */
.L_x_9467:
[----:B------:R-:W-:Y:S05]  /*4a20*/  BSYNC B2 ;  /* 0x0000000000027941 */ /* 0x000fea0003800000 */
.L_x_9466:
[----:B------:R-:W-:Y:S01]  /*4a30*/  FFMA.FTZ R24, -R2, R5, R24 ;  /* 0x0000000502187223 */ /* 0x000fe20000010118 */
[----:B------:R-:W-:Y:S05]  /*4a40*/  BRA `(.L_x_9464) ;  /* 0x000001f000007947 */ /* 0x000fea0003800000 */
.L_x_9465:
        /* <DEDUP_REMOVED lines=13> */
[----:B--2---:R-:W-:-:S04]  /*4b20*/  LOP3.LUT R7, R2, 0x3f800000, RZ, 0xfc, !PT ;  /* 0x3f80000002077812 */ /* 0x004fc800078efcff */
[----:B------:R2:W3:Y:S03]  /*4b30*/  MUFU.RCP R9, R7 ;  /* 0x0000000700097308 */ /* 0x0004e60000001000 */
.L_x_9471:
[----:B------:R-:W-:-:S05]  /*4b40*/  IMNMX.U32 R2, R3, 0xb800000, PT ;  /* 0x0b80000003027817 */ /* 0x000fca0003800000 */
[----:B------:R-:W-:Y:S02]  /*4b50*/  IMAD.IADD R0, R2, 0x1, R0 ;  /* 0x0000000102007824 */ /* 0x000fe400078e0200 */
[----:B------:R-:W-:Y:S02]  /*4b60*/  IMAD.IADD R3, R3, 0x1, -R2 ;  /* 0x0000000103037824 */ /* 0x000fe400078e0a02 */
[----:B---3--:R-:W-:-:S03]  /*4b70*/  FFMA.FTZ R5, R9, R0, -RZ ;  /* 0x0000000009057223 */ /* 0x008fc600000108ff */
[----:B------:R-:W-:Y:S01]  /*4b80*/  ISETP.NE.AND P2, PT, R3, RZ, PT ;  /* 0x000000ff0300720c */ /* 0x000fe20003f45270 */
[----:B------:R-:W-:-:S04]  /*4b90*/  FFMA.FTZ R6, -R7, R5, R0 ;  /* 0x0000000507067223 */ /* 0x000fc80000010100 */
[----:B------:R-:W-:-:S04]  /*4ba0*/  FFMA.FTZ R5, R9, R6, R5 ;  /* 0x0000000609057223 */ /* 0x000fc80000010005 */
[----:B------:R-:W-:-:S04]  /*4bb0*/  FFMA.FTZ R6, -R7, R5, R0 ;  /* 0x0000000507067223 */ /* 0x000fc80000010100 */
[----:B------:R-:W-:-:S04]  /*4bc0*/  FFMA.FTZ.RZ R6, R9, R6, R5 ;  /* 0x0000000609067223 */ /* 0x000fc8000001c005 */
[----:B------:R-:W3:Y:S02]  /*4bd0*/  FRND.TRUNC R5, R6 ;  /* 0x0000000600057307 */ /* 0x000ee4000020d000 */
[----:B---3--:R-:W-:-:S05]  /*4be0*/  FFMA.FTZ R0, -R7, R5, R0 ;  /* 0x0000000507007223 */ /* 0x008fca0000010100 */
[----:B------:R-:W-:-:S13]  /*4bf0*/  ISETP.NE.AND P0, PT, R0, RZ, PT ;  /* 0x000000ff0000720c */ /* 0x000fda0003f05270 */
[----:B------:R-:W-:Y:S05]  /*4c00*/  @P0 BRA P2, `(.L_x_9471) ;  /* 0xffffff3000000947 */ /* 0x000fea000103ffff */
.L_x_9470:
[----:B------:R-:W-:Y:S05]  /*4c10*/  BSYNC B2 ;  /* 0x0000000000027941 */ /* 0x000fea0003800000 */
.L_x_9469:
[----:B------:R-:W-:-:S04]  /*4c20*/  FMUL.FTZ R3, R0, 1.1920928955078125e-07 ;  /* 0x3400000000037820 */ /* 0x000fc80000410000 */
[----:B------:R-:W-:Y:S02]  /*4c30*/  FMUL.FTZ R24, R24, R3 ;  /* 0x0000000318187220 */ /* 0x000fe40000410000 */
.L_x_9464:
[----:B------:R-:W-:Y:S05]  /*4c40*/  BSYNC B0 ;  /* 0x0000000000007941 */ /* 0x000fea0003800000 */
.L_x_9463:
[----:B------:R-:W-:Y:S01]  /*4c50*/  IMAD.MOV.U32 R3, RZ, RZ, c[0x0][0x168] ;  /* 0x00005a00ff037624 */ /* 0x000fe200078e00ff */
[----:B------:R-:W-:-:S04]  /*4c60*/  FSETP.GTU.FTZ.AND P0, PT, |R24|, +INF , PT ;  /* 0x7f8000001800780b */ /* 0x000fc80003f1c200 */
[----:B------:R-:W-:-:S04]  /*4c70*/  LOP3.LUT R3, R24, 0x80000000, R3, 0xb8, !PT ;  /* 0x8000000018037812 */ /* 0x000fc800078eb803 */
[----:B------:R-:W-:Y:S02]  /*4c80*/  FSEL R24, R24, R3, P0 ;  /* 0x0000000318187208 */ /* 0x000fe40000000000 */
.L_x_9462:
[----:B------:R-:W-:Y:S05]  /*4c90*/  BSYNC B1 ;  /* 0x0000000000017941 */ /* 0x000fea0003800000 */
.L_x_9461:
        /* <DEDUP_REMOVED lines=23> */
.L_x_9477:
[----:B------:R-:W0:Y:S01]  /*4e10*/  F2I.S64.TRUNC R4, R4 ;  /* 0x0000000400047311 */ /* 0x000e22000020d900 */
[----:B------:R-:W-:Y:S01]  /*4e20*/  IADD3 R25, R19, 0x80, RZ ;  /* 0x0000008013197810 */ /* 0x000fe20007ffe0ff */
[----:B0-----:R-:W-:-:S05]  /*4e30*/  IMAD.MOV.U32 R3, RZ, RZ, R4 ;  /* 0x000000ffff037224 */ /* 0x001fca00078e0004 */
[----:B------:R0:W-:Y:S01]  /*4e40*/  STG.E.U8 [R8.64], R3 ;  /* 0x0000000308007986 */ /* 0x0001e2000c101124 */
[----:B------:R-:W-:Y:S05]  /*4e50*/  BRA `(.L_x_9473) ;  /* 0x00000e7000007947 */ /* 0x000fea0003800000 */
.L_x_9476:
        /* <DEDUP_REMOVED lines=10> */
.L_x_9480:
[----:B------:R-:W0:Y:S01]  /*4f00*/  F2I.FTZ.TRUNC.NTZ R3, R4 ;  /* 0x0000000400037305 */ /* 0x000e22000021f100 */
[----:B------:R-:W-:Y:S01]  /*4f10*/  IADD3 R25, R19, 0x80, RZ ;  /* 0x0000008013197810 */ /* 0x000fe20007ffe0ff */
[----:B0-----:R0:W-:Y:S01]  /*4f20*/  STG.E [R8.64], R3 ;  /* 0x0000000308007986 */ /* 0x0011e2000c101924 */
[----:B------:R-:W-:Y:S05]  /*4f30*/  BRA `(.L_x_9473) ;  /* 0x00000d9000007947 */ /* 0x000fea0003800000 */
.L_x_9479:
[----:B------:R-:W0:Y:S01]  /*4f40*/  F2I.FTZ.TRUNC.NTZ R3, R4 ;  /* 0x0000000400037305 */ /* 0x000e22000021f100 */
[----:B------:R-:W-:Y:S01]  /*4f50*/  IADD3 R25, R19, 0x80, RZ ;  /* 0x0000008013197810 */ /* 0x000fe20007ffe0ff */
[----:B0-----:R0:W-:Y:S01]  /*4f60*/  STG.E.U16 [R8.64], R3 ;  /* 0x0000000308007986 */ /* 0x0011e2000c101524 */
[----:B------:R-:W-:Y:S05]  /*4f70*/  BRA `(.L_x_9473) ;  /* 0x00000d5000007947 */ /* 0x000fea0003800000 */
.L_x_9475:
        /* <DEDUP_REMOVED lines=9> */
.L_x_9482:
[----:B------:R-:W-:Y:S02]  /*5010*/  F2FP.PACK_AB R4, RZ, R4 ;  /* 0x00000004ff04723e */ /* 0x000fe400000000ff */
[----:B------:R-:W-:-:S03]  /*5020*/  IADD3 R25, R19, 0x80, RZ ;  /* 0x0000008013197810 */ /* 0x000fc60007ffe0ff */
[----:B------:R0:W-:Y:S01]  /*5030*/  STG.E.U16 [R8.64], R4 ;  /* 0x0000000408007986 */ /* 0x0001e2000c101524 */
[----:B------:R-:W-:Y:S05]  /*5040*/  BRA `(.L_x_9473) ;  /* 0x00000c8000007947 */ /* 0x000fea0003800000 */
.L_x_9481:
        /* <DEDUP_REMOVED lines=10> */
.L_x_9484:
[----:B------:R-:W-:Y:S02]  /*50f0*/  F2FP.PACK_AB R3, RZ, R4 ;  /* 0x00000004ff03723e */ /* 0x000fe400000000ff */
[----:B------:R-:W-:Y:S02]  /*5100*/  IADD3 R25, R19, 0x80, RZ ;  /* 0x0000008013197810 */ /* 0x000fe40007ffe0ff */
[----:B------:R-:W-:-:S05]  /*5110*/  PRMT R3, R3, 0x5410, RZ ;  /* 0x0000541003037816 */ /* 0x000fca00000000ff */
[----:B------:R0:W-:Y:S01]  /*5120*/  STG.E [R8.64], R3 ;  /* 0x0000000308007986 */ /* 0x0001e2000c101924 */
[----:B------:R-:W-:Y:S05]  /*5130*/  BRA `(.L_x_9473) ;  /* 0x00000b9000007947 */ /* 0x000fea0003800000 */
.L_x_9483:
[----:B------:R-:W-:Y:S01]  /*5140*/  FMUL.FTZ R4, R4, 1 ;  /* 0x3f80000004047820 */ /* 0x000fe20000410000 */
[----:B------:R-:W-:-:S05]  /*5150*/  IADD3 R25, R19, 0x80, RZ ;  /* 0x0000008013197810 */ /* 0x000fca0007ffe0ff */
[----:B------:R-:W0:Y:S02]  /*5160*/  F2F.F64.F32 R4, R4 ;  /* 0x0000000400047310 */ /* 0x000e240000201800 */
[----:B0-----:R0:W-:Y:S01]  /*5170*/  STG.E.64 [R8.64], R4 ;  /* 0x0000000408007986 */ /* 0x0011e2000c101b24 */
[----:B------:R-:W-:Y:S05]  /*5180*/  BRA `(.L_x_9473) ;  /* 0x00000b4000007947 */ /* 0x000fea0003800000 */
.L_x_9474:
        /* <DEDUP_REMOVED lines=13> */
.L_x_9487:
[----:B------:R-:W-:Y:S01]  /*5260*/  FMUL.FTZ R4, R4, 1 ;  /* 0x3f80000004047820 */ /* 0x000fe20000410000 */
[----:B--2---:R-:W-:Y:S01]  /*5270*/  CS2R R6, SRZ ;  /* 0x0000000000067805 */ /* 0x004fe2000001ff00 */
[----:B------:R-:W-:-:S04]  /*5280*/  IADD3 R25, R19, 0x80, RZ ;  /* 0x0000008013197810 */ /* 0x000fc80007ffe0ff */
[----:B------:R-:W0:Y:S02]  /*5290*/  F2F.F64.F32 R4, R4 ;  /* 0x0000000400047310 */ /* 0x000e240000201800 */
[----:B0-----:R0:W-:Y:S01]  /*52a0*/  STG.E.128 [R8.64], R4 ;  /* 0x0000000408007986 */ /* 0x0011e2000c101d24 */
[----:B------:R-:W-:Y:S05]  /*52b0*/  BRA `(.L_x_9473) ;  /* 0x00000a1000007947 */ /* 0x000fea0003800000 */
.L_x_9486:
        /* <DEDUP_REMOVED lines=20> */
.L_x_9491:
[----:B------:R-:W-:Y:S05]  /*5400*/  BSYNC B0 ;  /* 0x0000000000007941 */ /* 0x000fea0003800000 */
.L_x_9490:
[----:B------:R-:W-:Y:S02]  /*5410*/  LOP3.LUT R5, R0, R5, RZ, 0xfc, !PT ;  /* 0x0000000500057212 */ /* 0x000fe400078efcff */
[----:B------:R-:W-:-:S03]  /*5420*/  IADD3 R25, R19, 0x80, RZ ;  /* 0x0000008013197810 */ /* 0x000fc60007ffe0ff */
[----:B------:R0:W-:Y:S01]  /*5430*/  STG.E.U8 [R8.64], R5 ;  /* 0x0000000508007986 */ /* 0x0001e2000c101124 */
[----:B------:R-:W-:Y:S05]  /*5440*/  BRA `(.L_x_9473) ;  /* 0x0000088000007947 */ /* 0x000fea0003800000 */
.L_x_9489:
        /* <DEDUP_REMOVED lines=12> */
.L_x_9493:
[----:B------:R-:W-:Y:S01]  /*5510*/  IMAD.MOV.U32 R0, RZ, RZ, 0x7f ;  /* 0x0000007fff007424 */ /* 0x000fe200078e00ff */
[----:B------:R-:W-:-:S04]  /*5520*/  ISETP.GT.U32.AND P0, PT, R5, 0x7f800000, PT ;  /* 0x7f8000000500780c */ /* 0x000fc80003f04070 */
[----:B------:R-:W-:-:S04]  /*5530*/  SEL R0, R0, 0x7c, P0 ;  /* 0x0000007c00007807 */ /* 0x000fc80000000000 */
.L_x_9494:
[----:B------:R-:W-:Y:S05]  /*5540*/  BSYNC B0 ;  /* 0x0000000000007941 */ /* 0x000fea0003800000 */
.L_x_9492:
[----:B------:R-:W-:Y:S02]  /*5550*/  LOP3.LUT R4, R4, 0x80000000, RZ, 0xc0, !PT ;  /* 0x8000000004047812 */ /* 0x000fe400078ec0ff */
[----:B------:R-:W-:Y:S02]  /*5560*/  IADD3 R25, R19, 0x80, RZ ;  /* 0x0000008013197810 */ /* 0x000fe40007ffe0ff */
[----:B------:R-:W-:-:S04]  /*5570*/  SHF.R.U32.HI R3, RZ, 0x18, R4 ;  /* 0x00000018ff037819 */ /* 0x000fc80000011604 */
[----:B------:R-:W-:-:S05]  /*5580*/  LOP3.LUT R3, R0, R3, RZ, 0xfc, !PT ;  /* 0x0000000300037212 */ /* 0x000fca00078efcff */
[----:B------:R0:W-:Y:S01]  /*5590*/  STG.E.U8 [R8.64], R3 ;  /* 0x0000000308007986 */ /* 0x0001e2000c101124 */
[----:B------:R-:W-:Y:S05]  /*55a0*/  BRA `(.L_x_9473) ;  /* 0x0000072000007947 */ /* 0x000fea0003800000 */
.L_x_9488:
[----:B------:R-:W-:Y:S02]  /*55b0*/  F2FP.BF16.PACK_AB R4, RZ, R4 ;  /* 0x00000004ff04723e */ /* 0x000fe400000010ff */
[----:B------:R-:W-:-:S03]  /*55c0*/  IADD3 R25, R19, 0x80, RZ ;  /* 0x0000008013197810 */ /* 0x000fc60007ffe0ff */
[----:B------:R0:W-:Y:S01]  /*55d0*/  STG.E.U16 [R8.64], R4 ;  /* 0x0000000408007986 */ /* 0x0001e2000c101524 */
[----:B------:R-:W-:Y:S05]  /*55e0*/  BRA `(.L_x_9473) ;  /* 0x000006e000007947 */ /* 0x000fea0003800000 */
.L_x_9485:
        /* <DEDUP_REMOVED lines=12> */
.L_x_9497:
        /* <DEDUP_REMOVED lines=16> */
.L_x_9500:
[----:B------:R-:W-:-:S04]  /*57b0*/  LOP3.LUT R4, R4, 0x80000000, RZ, 0xc0, !PT ;  /* 0x8000000004047812 */ /* 0x000fc800078ec0ff */
[----:B------:R-:W-:-:S04]  /*57c0*/  SHF.R.U32.HI R4, RZ, 0x18, R4 ;  /* 0x00000018ff047819 */ /* 0x000fc80000011604 */
[----:B------:R-:W-:-:S04]  /*57d0*/  LOP3.LUT R3, R3, R4, RZ, 0xfc, !PT ;  /* 0x0000000403037212 */ /* 0x000fc800078efcff */
[----:B------:R-:W-:Y:S02]  /*57e0*/  PRMT R0, R3, 0x7610, R0 ;  /* 0x0000761003007816 */ /* 0x000fe40000000000 */
.L_x_9499:
[----:B------:R-:W-:Y:S05]  /*57f0*/  BSYNC B0 ;  /* 0x0000000000007941 */ /* 0x000fea0003800000 */
.L_x_9498:
[----:B------:R0:W-:Y:S01]  /*5800*/  STG.E.U8 [R8.64], R0 ;  /* 0x0000000008007986 */ /* 0x0001e2000c101124 */
[----:B------:R-:W-:Y:S01]  /*5810*/  IADD3 R25, R19, 0x80, RZ ;  /* 0x0000008013197810 */ /* 0x000fe20007ffe0ff */
[----:B------:R-:W-:Y:S05]  /*5820*/  BRA `(.L_x_9473) ;  /* 0x000004a000007947 */ /* 0x000fea0003800000 */
.L_x_9496:
        /* <DEDUP_REMOVED lines=16> */
.L_x_9503:
[----:B------:R-:W-:-:S04]  /*5930*/  LOP3.LUT R4, R4, 0x80000000, RZ, 0xc0, !PT ;  /* 0x8000000004047812 */ /* 0x000fc800078ec0ff */
[----:B------:R-:W-:-:S04]  /*5940*/  SHF.R.U32.HI R4, RZ, 0x18, R4 ;  /* 0x00000018ff047819 */ /* 0x000fc80000011604 */
[----:B------:R-:W-:-:S04]  /*5950*/  LOP3.LUT R3, R3, R4, RZ, 0xfc, !PT ;  /* 0x0000000403037212 */ /* 0x000fc800078efcff */
[----:B------:R-:W-:Y:S02]  /*5960*/  PRMT R0, R3, 0x7610, R0 ;  /* 0x0000761003007816 */ /* 0x000fe40000000000 */
.L_x_9502:
[----:B------:R-:W-:Y:S05]  /*5970*/  BSYNC B0 ;  /* 0x0000000000007941 */ /* 0x000fea0003800000 */
.L_x_9501:
[----:B------:R0:W-:Y:S01]  /*5980*/  STG.E.U8 [R8.64], R0 ;  /* 0x0000000008007986 */ /* 0x0001e2000c101124 */
[----:B------:R-:W-:Y:S01]  /*5990*/  IADD3 R25, R19, 0x80, RZ ;  /* 0x0000008013197810 */ /* 0x000fe20007ffe0ff */
[----:B------:R-:W-:Y:S05]  /*59a0*/  BRA `(.L_x_9473) ;  /* 0x0000032000007947 */ /* 0x000fea0003800000 */
.L_x_9495:
        /* <DEDUP_REMOVED lines=22> */
.L_x_9478:
[----:B------:R-:W-:Y:S01]  /*5b10*/  MOV R14, 0x0 ;  /* 0x00000000000e7802 */ /* 0x000fe20000000f00 */
[----:B------:R-:W-:Y:S02]  /*5b20*/  IMAD.MOV.U32 R4, RZ, RZ, c[0x4][0x178] ;  /* 0x01005e00ff047624 */ /* 0x000fe400078e00ff */
[----:B------:R-:W-:Y:S02]  /*5b30*/  IMAD.MOV.U32 R5, RZ, RZ, c[0x4][0x17c] ;  /* 0x01005f00ff057624 */ /* 0x000fe400078e00ff */
[----:B------:R-:W-:Y:S01]  /*5b40*/  IMAD.MOV.U32 R6, RZ, RZ, c[0x4][0x180] ;  /* 0x01006000ff067624 */ /* 0x000fe200078e00ff */
[----:B------:R-:W0:Y:S01]  /*5b50*/  LDC.64 R14, c[0x4][R14] ;  /* 0x010000000e0e7b82 */ /* 0x000e220000000a00 */
[----:B--2---:R-:W-:Y:S02]  /*5b60*/  IMAD.MOV.U32 R7, RZ, RZ, c[0x4][0x184] ;  /* 0x01006100ff077624 */ /* 0x004fe400078e00ff */
        /* <DEDUP_REMOVED lines=9> */
[----:B---3-5:R-:W-:Y:S02]  /*5c00*/  MOV R23, 0x0 ;  /* 0x0000000000177802 */ /* 0x028fe40000000f00 */
[----:B------:R-:W-:-:S04]  /*5c10*/  IADD3 R20, P0, P1, -R0, R3, R20 ;  /* 0x0000000300147210 */ /* 0x000fc8000791e114 */
[----:B------:R-:W-:-:S04]  /*5c20*/  IADD3.X R21, ~R23, R9, R21, P0, P1 ;  /* 0x0000000917157210 */ /* 0x000fc800007e2515 */
[----:B01----:R-:W-:Y:S05]  /*5c30*/  CALL.ABS.NOINC R14 ;  /* 0x000000000e007343 */ /* 0x003fea0003c00000 */
[----:B------:R-:W-:Y:S01]  /*5c40*/  IADD3 R25, R19, 0x80, RZ ;  /* 0x0000008013197810 */ /* 0x000fe20007ffe0ff */
[----:B------:R-:W-:Y:S05]  /*5c50*/  BRA `(.L_x_9473) ;  /* 0x0000007000007947 */ /* 0x000fea0003800000 */
.L_x_9505:
[----:B------:R-:W0:Y:S01]  /*5c60*/  F2I.U64.TRUNC R4, R4 ;  /* 0x0000000400047311 */ /* 0x000e22000020d800 */
[----:B------:R-:W-:Y:S01]  /*5c70*/  IADD3 R25, R19, 0x80, RZ ;  /* 0x0000008013197810 */ /* 0x000fe20007ffe0ff */
[----:B0-----:R0:W-:Y:S01]  /*5c80*/  STG.E.64 [R8.64], R4 ;  /* 0x0000000408007986 */ /* 0x0011e2000c101b24 */
[----:B------:R-:W-:Y:S05]  /*5c90*/  BRA `(.L_x_9473) ;  /* 0x0000003000007947 */ /* 0x000fea0003800000 */
.L_x_9504:
[----:B------:R-:W0:Y:S01]  /*5ca0*/  F2I.FTZ.U32.TRUNC.NTZ R3, R4 ;  /* 0x0000000400037305 */ /* 0x000e22000021f000 */
[----:B------:R-:W-:Y:S01]  /*5cb0*/  IADD3 R25, R19, 0x80, RZ ;  /* 0x0000008013197810 */ /* 0x000fe20007ffe0ff */
[----:B0-----:R0:W-:Y:S06]  /*5cc0*/  STG.E [R8.64], R3 ;  /* 0x0000000308007986 */ /* 0x0011ec000c101924 */
.L_x_9473:
[----:B------:R-:W-:Y:S05]  /*5cd0*/  BSYNC B6 ;  /* 0x0000000000067941 */ /* 0x000fea0003800000 */
.L_x_9472:
        /* <DEDUP_REMOVED lines=22> */
.L_x_9511:
[----:B-1---5:R-:W0:Y:S02]  /*5e40*/  F2I.S64.TRUNC R18, R18 ;  /* 0x0000001200127311 */ /* 0x022e24000020d900 */
[----:B0-----:R-:W-:-:S05]  /*5e50*/  IMAD.MOV.U32 R3, RZ, RZ, R18 ;  /* 0x000000ffff037224 */ /* 0x001fca00078e0012 */
[----:B------:R0:W-:Y:S01]  /*5e60*/  STG.E.U8 [R8.64], R3 ;  /* 0x0000000308007986 */ /* 0x0001e2000c101124 */
[----:B------:R-:W-:Y:S05]  /*5e70*/  BRA `(.L_x_9513) ;  /* 0x00000d3000007947 */ /* 0x000fea0003800000 */
.L_x_9510:
        /* <DEDUP_REMOVED lines=9> */
.L_x_9515:
[----:B-1---5:R-:W0:Y:S02]  /*5f10*/  F2I.FTZ.TRUNC.NTZ R3, R18 ;  /* 0x0000001200037305 */ /* 0x022e24000021f100 */
[----:B0-----:R0:W-:Y:S01]  /*5f20*/  STG.E [R8.64], R3 ;  /* 0x0000000308007986 */ /* 0x0011e2000c101924 */
[----:B------:R-:W-:Y:S05]  /*5f30*/  BRA `(.L_x_9513) ;  /* 0x00000c7000007947 */ /* 0x000fea0003800000 */
.L_x_9514:
[----:B-1---5:R-:W0:Y:S02]  /*5f40*/  F2I.FTZ.TRUNC.NTZ R3, R18 ;  /* 0x0000001200037305 */ /* 0x022e24000021f100 */
[----:B0-----:R0:W-:Y:S01]  /*5f50*/  STG.E.U16 [R8.64], R3 ;  /* 0x0000000308007986 */ /* 0x0011e2000c101524 */
[----:B------:R-:W-:Y:S05]  /*5f60*/  BRA `(.L_x_9513) ;  /* 0x00000c4000007947 */ /* 0x000fea0003800000 */
.L_x_9509:
        /* <DEDUP_REMOVED lines=8> */
.L_x_9517:
[----:B-1---5:R-:W-:-:S05]  /*5ff0*/  F2FP.PACK_AB R18, RZ, R18 ;  /* 0x00000012ff12723e */ /* 0x022fca00000000ff */
[----:B------:R0:W-:Y:S01]  /*6000*/  STG.E.U16 [R8.64], R18 ;  /* 0x0000001208007986 */ /* 0x0001e2000c101524 */
[----:B------:R-:W-:Y:S05]  /*6010*/  BRA `(.L_x_9513) ;  /* 0x00000b9000007947 */ /* 0x000fea0003800000 */
.L_x_9516:
        /* <DEDUP_REMOVED lines=9> */
.L_x_9519:
[----:B-1---5:R-:W-:-:S04]  /*60b0*/  F2FP.PACK_AB R3, RZ, R18 ;  /* 0x00000012ff03723e */ /* 0x022fc800000000ff */
[----:B------:R-:W-:-:S05]  /*60c0*/  PRMT R3, R3, 0x5410, RZ ;  /* 0x0000541003037816 */ /* 0x000fca00000000ff */
[----:B------:R0:W-:Y:S01]  /*60d0*/  STG.E [R8.64], R3 ;  /* 0x0000000308007986 */ /* 0x0001e2000c101924 */
[----:B------:R-:W-:Y:S05]  /*60e0*/  BRA `(.L_x_9513) ;  /* 0x00000ac000007947 */ /* 0x000fea0003800000 */
.L_x_9518:
[----:B-1---5:R-:W-:-:S06]  /*60f0*/  FMUL.FTZ R4, R18, 1 ;  /* 0x3f80000012047820 */ /* 0x022fcc0000410000 */
[----:B------:R-:W0:Y:S02]  /*6100*/  F2F.F64.F32 R4, R4 ;  /* 0x0000000400047310 */ /* 0x000e240000201800 */
[----:B0-----:R0:W-:Y:S01]  /*6110*/  STG.E.64 [R8.64], R4 ;  /* 0x0000000408007986 */ /* 0x0011e2000c101b24 */
[----:B------:R-:W-:Y:S05]  /*6120*/  BRA `(.L_x_9513) ;  /* 0x00000a8000007947 */ /* 0x000fea0003800000 */
.L_x_9508:
        /* <DEDUP_REMOVED lines=12> */
.L_x_9522:
[----:B-1---5:R-:W-:Y:S01]  /*61f0*/  FMUL.FTZ R4, R18, 1 ;  /* 0x3f80000012047820 */ /* 0x022fe20000410000 */
[----:B--2---:R-:W-:-:S05]  /*6200*/  CS2R R6, SRZ ;  /* 0x0000000000067805 */ /* 0x004fca000001ff00 */
[----:B------:R-:W0:Y:S02]  /*6210*/  F2F.F64.F32 R4, R4 ;  /* 0x0000000400047310 */ /* 0x000e240000201800 */
[----:B0-----:R0:W-:Y:S01]  /*6220*/  STG.E.128 [R8.64], R4 ;  /* 0x0000000408007986 */ /* 0x0011e2000c101d24 */
[----:B------:R-:W-:Y:S05]  /*6230*/  BRA `(.L_x_9513) ;  /* 0x0000097000007947 */ /* 0x000fea0003800000 */
.L_x_9521:
        /* <DEDUP_REMOVED lines=20> */
.L_x_9526:
[----:B------:R-:W-:Y:S05]  /*6380*/  BSYNC B0 ;  /* 0x0000000000007941 */ /* 0x000fea0003800000 */
.L_x_9525:
[----:B------:R-:W-:-:S05]  /*6390*/  LOP3.LUT R5, R0, R5, RZ, 0xfc, !PT ;  /* 0x0000000500057212 */ /* 0x000fca00078efcff */
[----:B------:R0:W-:Y:S01]  /*63a0*/  STG.E.U8 [R8.64], R5 ;  /* 0x0000000508007986 */ /* 0x0001e2000c101124 */
[----:B------:R-:W-:Y:S05]  /*63b0*/  BRA `(.L_x_9513) ;  /* 0x000007f000007947 */ /* 0x000fea0003800000 */
.L_x_9524:
        /* <DEDUP_REMOVED lines=12> */
.L_x_9528:
[----:B------:R-:W-:Y:S01]  /*6480*/  IMAD.MOV.U32 R0, RZ, RZ, 0x7f ;  /* 0x0000007fff007424 */ /* 0x000fe200078e00ff */
[----:B------:R-:W-:-:S04]  /*6490*/  ISETP.GT.U32.AND P0, PT, R4, 0x7f800000, PT ;  /* 0x7f8000000400780c */ /* 0x000fc80003f04070 */
[----:B------:R-:W-:-:S04]  /*64a0*/  SEL R0, R0, 0x7c, P0 ;  /* 0x0000007c00007807 */ /* 0x000fc80000000000 */
.L_x_9529:
[----:B------:R-:W-:Y:S05]  /*64b0*/  BSYNC B0 ;  /* 0x0000000000007941 */ /* 0x000fea0003800000 */
.L_x_9527:
[----:B------:R-:W-:-:S04]  /*64c0*/  LOP3.LUT R18, R18, 0x80000000, RZ, 0xc0, !PT ;  /* 0x8000000012127812 */ /* 0x000fc800078ec0ff */
[----:B------:R-:W-:-:S04]  /*64d0*/  SHF.R.U32.HI R3, RZ, 0x18, R18 ;  /* 0x00000018ff037819 */ /* 0x000fc80000011612 */
[----:B------:R-:W-:-:S05]  /*64e0*/  LOP3.LUT R3, R0, R3, RZ, 0xfc, !PT ;  /* 0x0000000300037212 */ /* 0x000fca00078efcff */
[----:B------:R0:W-:Y:S01]  /*64f0*/  STG.E.U8 [R8.64], R3 ;  /* 0x0000000308007986 */ /* 0x0001e2000c101124 */
[----:B------:R-:W-:Y:S05]  /*6500*/  BRA `(.L_x_9513) ;  /* 0x000006a000007947 */ /* 0x000fea0003800000 */
.L_x_9523:
[----:B-1---5:R-:W-:-:S05]  /*6510*/  F2FP.BF16.PACK_AB R18, RZ, R18 ;  /* 0x00000012ff12723e */ /* 0x022fca00000010ff */
[----:B------:R0:W-:Y:S01]  /*6520*/  STG.E.U16 [R8.64], R18 ;  /* 0x0000001208007986 */ /* 0x0001e2000c101524 */
[----:B------:R-:W-:Y:S05]  /*6530*/  BRA `(.L_x_9513) ;  /* 0x0000067000007947 */ /* 0x000fea0003800000 */
.L_x_9520:
        /* <DEDUP_REMOVED lines=11> */
.L_x_9532:
        /* <DEDUP_REMOVED lines=16> */
.L_x_9535:
[----:B------:R-:W-:-:S04]  /*66f0*/  LOP3.LUT R18, R18, 0x80000000, RZ, 0xc0, !PT ;  /* 0x8000000012127812 */ /* 0x000fc800078ec0ff */
[----:B------:R-:W-:-:S04]  /*6700*/  SHF.R.U32.HI R3, RZ, 0x18, R18 ;  /* 0x00000018ff037819 */ /* 0x000fc80000011612 */
[----:B------:R-:W-:-:S04]  /*6710*/  LOP3.LUT R0, R0, R3, RZ, 0xfc, !PT ;  /* 0x0000000300007212 */ /* 0x000fc800078efcff */
[----:B------:R-:W-:Y:S02]  /*6720*/  PRMT R4, R0, 0x7610, R4 ;  /* 0x0000761000047816 */ /* 0x000fe40000000004 */
.L_x_9534:
[----:B------:R-:W-:Y:S05]  /*6730*/  BSYNC B0 ;  /* 0x0000000000007941 */ /* 0x000fea0003800000 */
.L_x_9533:
[----:B------:R0:W-:Y:S01]  /*6740*/  STG.E.U8 [R8.64], R4 ;  /* 0x0000000408007986 */ /* 0x0001e2000c101124 */
[----:B------:R-:W-:Y:S05]  /*6750*/  BRA `(.L_x_9513) ;  /* 0x0000045000007947 */ /* 0x000fea0003800000 */
.L_x_9531:
        /* <DEDUP_REMOVED lines=16> */
.L_x_9538:
[----:B------:R-:W-:-:S04]  /*6860*/  LOP3.LUT R18, R18, 0x80000000, RZ, 0xc0, !PT ;  /* 0x8000000012127812 */ /* 0x000fc800078ec0ff */
[----:B------:R-:W-:-:S04]  /*6870*/  SHF.R.U32.HI R3, RZ, 0x18, R18 ;  /* 0x00000018ff037819 */ /* 0x000fc80000011612 */
[----:B------:R-:W-:-:S04]  /*6880*/  LOP3.LUT R0, R0, R3, RZ, 0xfc, !PT ;  /* 0x0000000300007212 */ /* 0x000fc800078efcff */
[----:B------:R-:W-:Y:S02]  /*6890*/  PRMT R4, R0, 0x7610, R4 ;  /* 0x0000761000047816 */ /* 0x000fe40000000004 */
.L_x_9537:
[----:B------:R-:W-:Y:S05]  /*68a0*/  BSYNC B0 ;  /* 0x0000000000007941 */ /* 0x000fea0003800000 */
.L_x_9536:
[----:B------:R0:W-:Y:S01]  /*68b0*/  STG.E.U8 [R8.64], R4 ;  /* 0x0000000408007986 */ /* 0x0001e2000c101124 */
[----:B------:R-:W-:Y:S05]  /*68c0*/  BRA `(.L_x_9513) ;  /* 0x000002e000007947 */ /* 0x000fea0003800000 */
.L_x_9530:
        /* <DEDUP_REMOVED lines=21> */
.L_x_9512:
        /* <DEDUP_REMOVED lines=18> */
[----:B0--3--:R-:W-:Y:S05]  /*6b40*/  CALL.ABS.NOINC R14 ;  /* 0x000000000e007343 */ /* 0x009fea0003c00000 */
[----:B------:R-:W-:Y:S05]  /*6b50*/  BRA `(.L_x_9513) ;  /* 0x0000005000007947 */ /* 0x000fea0003800000 */
.L_x_9540:
[----:B-1---5:R-:W0:Y:S02]  /*6b60*/  F2I.U64.TRUNC R18, R18 ;  /* 0x0000001200127311 */ /* 0x022e24000020d800 */
[----:B0-----:R0:W-:Y:S01]  /*6b70*/  STG.E.64 [R8.64], R18 ;  /* 0x0000001208007986 */ /* 0x0011e2000c101b24 */
[----:B------:R-:W-:Y:S05]  /*6b80*/  BRA `(.L_x_9513) ;  /* 0x0000002000007947 */ /* 0x000fea0003800000 */
.L_x_9539:
[----:B-1---5:R-:W0:Y:S02]  /*6b90*/  F2I.FTZ.U32.TRUNC.NTZ R3, R18 ;  /* 0x0000001200037305 */ /* 0x022e24000021f000 */
[----:B0-----:R0:W-:Y:S02]  /*6ba0*/  STG.E [R8.64], R3 ;  /* 0x0000000308007986 */ /* 0x0011e4000c101924 */
.L_x_9513:
        /* <DEDUP_REMOVED lines=22> */
.L_x_9544:
[----:B---3--:R-:W0:Y:S02]  /*6d10*/  F2I.S64.TRUNC R22, R22 ;  /* 0x0000001600167311 */ /* 0x008e24000020d900 */
[----:B0-----:R-:W-:-:S05]  /*6d20*/  IMAD.MOV.U32 R3, RZ, RZ, R22 ;  /* 0x000000ffff037224 */ /* 0x001fca00078e0016 */
[----:B------:R0:W-:Y:S01]  /*6d30*/  STG.E.U8 [R8.64], R3 ;  /* 0x0000000308007986 */ /* 0x0001e2000c101124 */
[----:B------:R-:W-:Y:S05]  /*6d40*/  BRA `(.L_x_9546) ;  /* 0x00000d3000007947 */ /* 0x000fea0003800000 */
.L_x_9543:
        /* <DEDUP_REMOVED lines=9> */
.L_x_9548:
[----:B------:R-:W0:Y:S02]  /*6de0*/  F2I.FTZ.TRUNC.NTZ R3, R22 ;  /* 0x0000001600037305 */ /* 0x000e24000021f100 */
[----:B0-----:R0:W-:Y:S01]  /*6df0*/  STG.E [R8.64], R3 ;  /* 0x0000000308007986 */ /* 0x0011e2000c101924 */
[----:B------:R-:W-:Y:S05]  /*6e00*/  BRA `(.L_x_9546) ;  /* 0x00000c7000007947 */ /* 0x000fea0003800000 */
.L_x_9547:
[----:B------:R-:W0:Y:S02]  /*6e10*/  F2I.FTZ.TRUNC.NTZ R3, R22 ;  /* 0x0000001600037305 */ /* 0x000e24000021f100 */
[----:B0-----:R0:W-:Y:S01]  /*6e20*/  STG.E.U16 [R8.64], R3 ;  /* 0x0000000308007986 */ /* 0x0011e2000c101524 */
[----:B------:R-:W-:Y:S05]  /*6e30*/  BRA `(.L_x_9546) ;  /* 0x00000c4000007947 */ /* 0x000fea0003800000 */
.L_x_9542:
        /* <DEDUP_REMOVED lines=8> */
.L_x_9550:
[----:B------:R-:W-:-:S05]  /*6ec0*/  F2FP.PACK_AB R22, RZ, R22 ;  /* 0x00000016ff16723e */ /* 0x000fca00000000ff */
[----:B------:R0:W-:Y:S01]  /*6ed0*/  STG.E.U16 [R8.64], R22 ;  /* 0x0000001608007986 */ /* 0x0001e2000c101524 */
[----:B------:R-:W-:Y:S05]  /*6ee0*/  BRA `(.L_x_9546) ;  /* 0x00000b9000007947 */ /* 0x000fea0003800000 */
.L_x_9549:
        /* <DEDUP_REMOVED lines=9> */
.L_x_9552:
[----:B------:R-:W-:-:S04]  /*6f80*/  F2FP.PACK_AB R3, RZ, R22 ;  /* 0x00000016ff03723e */ /* 0x000fc800000000ff */
[----:B------:R-:W-:-:S05]  /*6f90*/  PRMT R3, R3, 0x5410, RZ ;  /* 0x0000541003037816 */ /* 0x000fca00000000ff */
[----:B------:R0:W-:Y:S01]  /*6fa0*/  STG.E [R8.64], R3 ;  /* 0x0000000308007986 */ /* 0x0001e2000c101924 */
[----:B------:R-:W-:Y:S05]  /*6fb0*/  BRA `(.L_x_9546) ;  /* 0x00000ac000007947 */ /* 0x000fea0003800000 */
.L_x_9551:
[----:B------:R-:W-:-:S06]  /*6fc0*/  FMUL.FTZ R4, R22, 1 ;  /* 0x3f80000016047820 */ /* 0x000fcc0000410000 */
[----:B------:R-:W0:Y:S02]  /*6fd0*/  F2F.F64.F32 R4, R4 ;  /* 0x0000000400047310 */ /* 0x000e240000201800 */
[----:B0-----:R0:W-:Y:S01]  /*6fe0*/  STG.E.64 [R8.64], R4 ;  /* 0x0000000408007986 */ /* 0x0011e2000c101b24 */
[----:B------:R-:W-:Y:S05]  /*6ff0*/  BRA `(.L_x_9546) ;  /* 0x00000a8000007947 */ /* 0x000fea0003800000 */
.L_x_9541:
        /* <DEDUP_REMOVED lines=12> */
.L_x_9555:
[----:B------:R-:W-:Y:S01]  /*70c0*/  FMUL.FTZ R4, R22, 1 ;  /* 0x3f80000016047820 */ /* 0x000fe20000410000 */
[----:B--2---:R-:W-:-:S05]  /*70d0*/  CS2R R6, SRZ ;  /* 0x0000000000067805 */ /* 0x004fca000001ff00 */
[----:B------:R-:W0:Y:S02]  /*70e0*/  F2F.F64.F32 R4, R4 ;  /* 0x0000000400047310 */ /* 0x000e240000201800 */
[----:B0-----:R0:W-:Y:S01]  /*70f0*/  STG.E.128 [R8.64], R4 ;  /* 0x0000000408007986 */ /* 0x0011e2000c101d24 */
[----:B------:R-:W-:Y:S05]  /*7100*/  BRA `(.L_x_9546) ;  /* 0x0000097000007947 */ /* 0x000fea0003800000 */
.L_x_9554:
        /* <DEDUP_REMOVED lines=20> */
.L_x_9559:
[----:B------:R-:W-:Y:S05]  /*7250*/  BSYNC B0 ;  /* 0x0000000000007941 */ /* 0x000fea0003800000 */
.L_x_9558:
[----:B------:R-:W-:-:S05]  /*7260*/  LOP3.LUT R5, R0, R5, RZ, 0xfc, !PT ;  /* 0x0000000500057212 */ /* 0x000fca00078efcff */
[----:B------:R0:W-:Y:S01]  /*7270*/  STG.E.U8 [R8.64], R5 ;  /* 0x0000000508007986 */ /* 0x0001e2000c101124 */
[----:B------:R-:W-:Y:S05]  /*7280*/  BRA `(.L_x_9546) ;  /* 0x000007f000007947 */ /* 0x000fea0003800000 */
.L_x_9557:
        /* <DEDUP_REMOVED lines=12> */
.L_x_9561:
[----:B------:R-:W-:Y:S01]  /*7350*/  IMAD.MOV.U32 R0, RZ, RZ, 0x7f ;  /* 0x0000007fff007424 */ /* 0x000fe200078e00ff */
[----:B------:R-:W-:-:S04]  /*7360*/  ISETP.GT.U32.AND P0, PT, R4, 0x7f800000, PT ;  /* 0x7f8000000400780c */ /* 0x000fc80003f04070 */
[----:B------:R-:W-:-:S04]  /*7370*/  SEL R0, R0, 0x7c, P0 ;  /* 0x0000007c00007807 */ /* 0x000fc80000000000 */
.L_x_9562:
[----:B------:R-:W-:Y:S05]  /*7380*/  BSYNC B0 ;  /* 0x0000000000007941 */ /* 0x000fea0003800000 */
.L_x_9560:
[----:B------:R-:W-:-:S04]  /*7390*/  LOP3.LUT R22, R22, 0x80000000, RZ, 0xc0, !PT ;  /* 0x8000000016167812 */ /* 0x000fc800078ec0ff */
[----:B------:R-:W-:-:S04]  /*73a0*/  SHF.R.U32.HI R3, RZ, 0x18, R22 ;  /* 0x00000018ff037819 */ /* 0x000fc80000011616 */
[----:B------:R-:W-:-:S05]  /*73b0*/  LOP3.LUT R3, R0, R3, RZ, 0xfc, !PT ;  /* 0x0000000300037212 */ /* 0x000fca00078efcff */
[----:B------:R0:W-:Y:S01]  /*73c0*/  STG.E.U8 [R8.64], R3 ;  /* 0x0000000308007986 */ /* 0x0001e2000c101124 */
[----:B------:R-:W-:Y:S05]  /*73d0*/  BRA `(.L_x_9546) ;  /* 0x000006a000007947 */ /* 0x000fea0003800000 */
.L_x_9556:
[----:B------:R-:W-:-:S05]  /*73e0*/  F2FP.BF16.PACK_AB R22, RZ, R22 ;  /* 0x00000016ff16723e */ /* 0x000fca00000010ff */
[----:B------:R0:W-:Y:S01]  /*73f0*/  STG.E.U16 [R8.64], R22 ;  /* 0x0000001608007986 */ /* 0x0001e2000c101524 */
[----:B------:R-:W-:Y:S05]  /*7400*/  BRA `(.L_x_9546) ;  /* 0x0000067000007947 */ /* 0x000fea0003800000 */
.L_x_9553:
        /* <DEDUP_REMOVED lines=11> */
.L_x_9565:
        /* <DEDUP_REMOVED lines=16> */
.L_x_9568:
[----:B------:R-:W-:-:S04]  /*75c0*/  LOP3.LUT R22, R22, 0x80000000, RZ, 0xc0, !PT ;  /* 0x8000000016167812 */ /* 0x000fc800078ec0ff */
[----:B------:R-:W-:-:S04]  /*75d0*/  SHF.R.U32.HI R3, RZ, 0x18, R22 ;  /* 0x00000018ff037819 */ /* 0x000fc80000011616 */
[----:B------:R-:W-:-:S04]  /*75e0*/  LOP3.LUT R0, R0, R3, RZ, 0xfc, !PT ;  /* 0x0000000300007212 */ /* 0x000fc800078efcff */
[----:B------:R-:W-:Y:S02]  /*75f0*/  PRMT R4, R0, 0x7610, R4 ;  /* 0x0000761000047816 */ /* 0x000fe40000000004 */
.L_x_9567:
[----:B------:R-:W-:Y:S05]  /*7600*/  BSYNC B0 ;  /* 0x0000000000007941 */ /* 0x000fea0003800000 */
.L_x_9566:
[----:B------:R0:W-:Y:S01]  /*7610*/  STG.E.U8 [R8.64], R4 ;  /* 0x0000000408007986 */ /* 0x0001e2000c101124 */
[----:B------:R-:W-:Y:S05]  /*7620*/  BRA `(.L_x_9546) ;  /* 0x0000045000007947 */ /* 0x000fea0003800000 */
.L_x_9564:
        /* <DEDUP_REMOVED lines=16> */
.L_x_9571:
[----:B------:R-:W-:-:S04]  /*7730*/  LOP3.LUT R22, R22, 0x80000000, RZ, 0xc0, !PT ;  /* 0x8000000016167812 */ /* 0x000fc800078ec0ff */
[----:B------:R-:W-:-:S04]  /*7740*/  SHF.R.U32.HI R3, RZ, 0x18, R22 ;  /* 0x00000018ff037819 */ /* 0x000fc80000011616 */
[----:B------:R-:W-:-:S04]  /*7750*/  LOP3.LUT R0, R0, R3, RZ, 0xfc, !PT ;  /* 0x0000000300007212 */ /* 0x000fc800078efcff */
[----:B------:R-:W-:Y:S02]  /*7760*/  PRMT R4, R0, 0x7610, R4 ;  /* 0x0000761000047816 */ /* 0x000fe40000000004 */
.L_x_9570:
[----:B------:R-:W-:Y:S05]  /*7770*/  BSYNC B0 ;  /* 0x0000000000007941 */ /* 0x000fea0003800000 */
.L_x_9569:
[----:B------:R0:W-:Y:S01]  /*7780*/  STG.E.U8 [R8.64], R4 ;  /* 0x0000000408007986 */ /* 0x0001e2000c101124 */
[----:B------:R-:W-:Y:S05]  /*7790*/  BRA `(.L_x_9546) ;  /* 0x000002e000007947 */ /* 0x000fea0003800000 */
.L_x_9563:
        /* <DEDUP_REMOVED lines=21> */
.L_x_9545:
        /* <DEDUP_REMOVED lines=20> */
.L_x_9573:
[----:B---3--:R-:W0:Y:S02]  /*7a30*/  F2I.U64.TRUNC R22, R22 ;  /* 0x0000001600167311 */ /* 0x008e24000020d800 */
[----:B0-----:R0:W-:Y:S01]  /*7a40*/  STG.E.64 [R8.64], R22 ;  /* 0x0000001608007986 */ /* 0x0011e2000c101b24 */
[----:B------:R-:W-:Y:S05]  /*7a50*/  BRA `(.L_x_9546) ;  /* 0x0000002000007947 */ /* 0x000fea0003800000 */
.L_x_9572:
[----:B------:R-:W0:Y:S02]  /*7a60*/  F2I.FTZ.U32.TRUNC.NTZ R3, R22 ;  /* 0x0000001600037305 */ /* 0x000e24000021f000 */
[----:B0-----:R0:W-:Y:S02]  /*7a70*/  STG.E [R8.64], R3 ;  /* 0x0000000308007986 */ /* 0x0011e4000c101924 */
.L_x_9546:
[----:B------:R-:W-:Y:S02]  /*7a80*/  IADD3 R25, R25, 0x80, RZ ;  /* 0x0000008019197810 */ /* 0x000fe40007ffe0ff */
.L_x_9507:
[----:B------:R-:W-:Y:S05]  /*7a90*/  BSYNC B6 ;  /* 0x0000000000067941 */ /* 0x000fea0003800000 */
.L_x_9506:
        /* <DEDUP_REMOVED lines=20> */
.L_x_9577:
[----:B------:R-:W0:Y:S02]  /*7be0*/  F2I.S64.TRUNC R24, R24 ;  /* 0x0000001800187311 */ /* 0x000e24000020d900 */
[----:B0-----:R-:W-:-:S05]  /*7bf0*/  IMAD.MOV.U32 R3, RZ, RZ, R24 ;  /* 0x000000ffff037224 */ /* 0x001fca00078e0018 */
[----:B------:R-:W-:Y:S01]  /*7c00*/  STG.E.U8 [R4.64], R3 ;  /* 0x0000000304007986 */ /* 0x000fe2000c101124 */
[----:B------:R-:W-:Y:S05]  /*7c10*/  EXIT ;  /* 0x000000000000794d */ /* 0x000fea0003800000 */
.L_x_9576:
        /* <DEDUP_REMOVED lines=9> */
.L_x_9580:
[----:B------:R-:W0:Y:S02]  /*7cb0*/  F2I.FTZ.TRUNC.NTZ R3, R24 ;  /* 0x0000001800037305 */ /* 0x000e24000021f100 */
[----:B0-----:R-:W-:Y:S01]  /*7cc0*/  STG.E [R4.64], R3 ;  /* 0x0000000304007986 */ /* 0x001fe2000c101924 */
[----:B------:R-:W-:Y:S05]  /*7cd0*/  EXIT ;  /* 0x000000000000794d */ /* 0x000fea0003800000 */
.L_x_9579:
[----:B------:R-:W0:Y:S02]  /*7ce0*/  F2I.FTZ.TRUNC.NTZ R3, R24 ;  /* 0x0000001800037305 */ /* 0x000e24000021f100 */
[----:B0-----:R-:W-:Y:S01]  /*7cf0*/  STG.E.U16 [R4.64], R3 ;  /* 0x0000000304007986 */ /* 0x001fe2000c101524 */
[----:B------:R-:W-:Y:S05]  /*7d00*/  EXIT ;  /* 0x000000000000794d */ /* 0x000fea0003800000 */
.L_x_9575:
        /* <DEDUP_REMOVED lines=8> */
.L_x_9582:
[----:B------:R-:W-:-:S05]  /*7d90*/  F2FP.PACK_AB R24, RZ, R24 ;  /* 0x00000018ff18723e */ /* 0x000fca00000000ff */
[----:B------:R-:W-:Y:S01]  /*7da0*/  STG.E.U16 [R4.64], R24 ;  /* 0x0000001804007986 */ /* 0x000fe2000c101524 */
[----:B------:R-:W-:Y:S05]  /*7db0*/  EXIT ;  /* 0x000000000000794d */ /* 0x000fea0003800000 */
.L_x_9581:
        /* <DEDUP_REMOVED lines=9> */
.L_x_9584:
[----:B------:R-:W-:-:S04]  /*7e50*/  F2FP.PACK_AB R3, RZ, R24 ;  /* 0x00000018ff03723e */ /* 0x000fc800000000ff */
[----:B------:R-:W-:-:S05]  /*7e60*/  PRMT R3, R3, 0x5410, RZ ;  /* 0x0000541003037816 */ /* 0x000fca00000000ff */
[----:B------:R-:W-:Y:S01]  /*7e70*/  STG.E [R4.64], R3 ;  /* 0x0000000304007986 */ /* 0x000fe2000c101924 */
[----:B------:R-:W-:Y:S05]  /*7e80*/  EXIT ;  /* 0x000000000000794d */ /* 0x000fea0003800000 */
.L_x_9583:
[----:B------:R-:W-:-:S06]  /*7e90*/  FMUL.FTZ R2, R24, 1 ;  /* 0x3f80000018027820 */ /* 0x000fcc0000410000 */
[----:B------:R-:W0:Y:S02]  /*7ea0*/  F2F.F64.F32 R2, R2 ;  /* 0x0000000200027310 */ /* 0x000e240000201800 */
[----:B0-----:R-:W-:Y:S01]  /*7eb0*/  STG.E.64 [R4.64], R2 ;  /* 0x0000000204007986 */ /* 0x001fe2000c101b24 */
[----:B------:R-:W-:Y:S05]  /*7ec0*/  EXIT ;  /* 0x000000000000794d */ /* 0x000fea0003800000 */
.L_x_9574:
        /* <DEDUP_REMOVED lines=12> */
.L_x_9587:
[----:B------:R-:W-:Y:S01]  /*7f90*/  FMUL.FTZ R8, R24, 1 ;  /* 0x3f80000018087820 */ /* 0x000fe20000410000 */
[----:B------:R-:W-:-:S05]  /*7fa0*/  CS2R R10, SRZ ;  /* 0x00000000000a7805 */ /* 0x000fca000001ff00 */
[----:B------:R-:W0:Y:S02]  /*7fb0*/  F2F.F64.F32 R8, R8 ;  /* 0x0000000800087310 */ /* 0x000e240000201800 */
[----:B0-----:R-:W-:Y:S01]  /*7fc0*/  STG.E.128 [R4.64], R8 ;  /* 0x0000000804007986 */ /* 0x001fe2000c101d24 */
[----:B------:R-:W-:Y:S05]  /*7fd0*/  EXIT ;  /* 0x000000000000794d */ /* 0x000fea0003800000 */
.L_x_9586:
        /* <DEDUP_REMOVED lines=10> */
[----:B--2---:R-:W-:Y:S01]  /*8080*/  SHF.R.U32.HI R7, RZ, 0x18, R0 ;  /* 0x00000018ff077819 */ /* 0x004fe20000011600 */
        /* <DEDUP_REMOVED lines=9> */
.L_x_9591:
[----:B------:R-:W-:Y:S05]  /*8120*/  BSYNC B0 ;  /* 0x0000000000007941 */ /* 0x000fea0003800000 */
.L_x_9590:
[----:B------:R-:W-:-:S05]  /*8130*/  LOP3.LUT R7, R0, R7, RZ, 0xfc, !PT ;  /* 0x0000000700077212 */ /* 0x000fca00078efcff */
[----:B------:R-:W-:Y:S01]  /*8140*/  STG.E.U8 [R4.64], R7 ;  /* 0x0000000704007986 */ /* 0x000fe2000c101124 */
[----:B------:R-:W-:Y:S05]  /*8150*/  EXIT ;  /* 0x000000000000794d */ /* 0x000fea0003800000 */
.L_x_9589:
        /* <DEDUP_REMOVED lines=12> */
.L_x_9593:
[----:B------:R-:W-:Y:S01]  /*8220*/  IMAD.MOV.U32 R0, RZ, RZ, 0x7f ;  /* 0x0000007fff007424 */ /* 0x000fe200078e00ff */
[----:B------:R-:W-:-:S04]  /*8230*/  ISETP.GT.U32.AND P0, PT, R2, 0x7f800000, PT ;  /* 0x7f8000000200780c */ /* 0x000fc80003f04070 */
[----:B------:R-:W-:-:S04]  /*8240*/  SEL R0, R0, 0x7c, P0 ;  /* 0x0000007c00007807 */ /* 0x000fc80000000000 */
.L_x_9594:
[----:B------:R-:W-:Y:S05]  /*8250*/  BSYNC B0 ;  /* 0x0000000000007941 */ /* 0x000fea0003800000 */
.L_x_9592:
[----:B------:R-:W-:-:S04]  /*8260*/  LOP3.LUT R24, R24, 0x80000000, RZ, 0xc0, !PT ;  /* 0x8000000018187812 */ /* 0x000fc800078ec0ff */
[----:B------:R-:W-:-:S04]  /*8270*/  SHF.R.U32.HI R3, RZ, 0x18, R24 ;  /* 0x00000018ff037819 */ /* 0x000fc80000011618 */
[----:B------:R-:W-:-:S05]  /*8280*/  LOP3.LUT R3, R0, R3, RZ, 0xfc, !PT ;  /* 0x0000000300037212 */ /* 0x000fca00078efcff */
[----:B------:R-:W-:Y:S01]  /*8290*/  STG.E.U8 [R4.64], R3 ;  /* 0x0000000304007986 */ /* 0x000fe2000c101124 */
[----:B------:R-:W-:Y:S05]  /*82a0*/  EXIT ;  /* 0x000000000000794d */ /* 0x000fea0003800000 */
.L_x_9588:
[----:B------:R-:W-:-:S05]  /*82b0*/  F2FP.BF16.PACK_AB R24, RZ, R24 ;  /* 0x00000018ff18723e */ /* 0x000fca00000010ff */
[----:B------:R-:W-:Y:S01]  /*82c0*/  STG.E.U16 [R4.64], R24 ;  /* 0x0000001804007986 */ /* 0x000fe2000c101524 */
[----:B------:R-:W-:Y:S05]  /*82d0*/  EXIT ;  /* 0x000000000000794d */ /* 0x000fea0003800000 */
.L_x_9585:
        /* <DEDUP_REMOVED lines=11> */
.L_x_9597:
[----:B------:R-:W-:Y:S01]  /*8390*/  LOP3.LUT R3, R24, 0x7fffffff, RZ, 0xc0, !PT ;  /* 0x7fffffff18037812 */ /* 0x000fe200078ec0ff */
[----:B------:R-:W-:Y:S01]  /*83a0*/  BSSY B0, `(.L_x_9598) ;  /* 0x0000013000007945 */ /* 0x000fe20003800000 */
[----:B------:R-:W-:Y:S02]  /*83b0*/  IMAD.MOV.U32 R2, RZ, RZ, 0x80 ;  /* 0x00000080ff027424 */ /* 0x000fe400078e00ff */
[----:B------:R-:W-:-:S13]  /*83c0*/  ISETP.GT.U32.AND P0, PT, R3, 0x437fffff, PT ;  /* 0x437fffff0300780c */ /* 0x000fda0003f04070 */
[----:B------:R-:W-:Y:S05]  /*83d0*/  @P0 BRA `(.L_x_9599) ;  /* 0x000000f000000947 */ /* 0x000fea0003800000 */
[----:B------:R-:W-:-:S13]  /*83e0*/  ISETP.GE.U32.AND P0, PT, R3, 0x3c000000, PT ;  /* 0x3c0000000300780c */ /* 0x000fda0003f06070 */
[----:B------:R-:W-:-:S04]  /*83f0*/  @P0 SHF.R.U32.HI R0, RZ, 0x14, R24 ;  /* 0x00000014ff000819 */ /* 0x000fc80000011618 */
[----:B--2---:R-:W-:-:S04]  /*8400*/  @P0 LOP3.LUT R7, R0, 0x1, RZ, 0xc0, !PT ;  /* 0x0000000100070812 */ /* 0x004fc800078ec0ff */
        /* <DEDUP_REMOVED lines=8> */
.L_x_9600:
[----:B------:R-:W-:-:S04]  /*8490*/  LOP3.LUT R24, R24, 0x80000000, RZ, 0xc0, !PT ;  /* 0x8000000018187812 */ /* 0x000fc800078ec0ff */
[----:B------:R-:W-:-:S04]  /*84a0*/  SHF.R.U32.HI R3, RZ, 0x18, R24 ;  /* 0x00000018ff037819 */ /* 0x000fc80000011618 */
[----:B------:R-:W-:-:S04]  /*84b0*/  LOP3.LUT R0, R0, R3, RZ, 0xfc, !PT ;  /* 0x0000000300007212 */ /* 0x000fc800078efcff */
[----:B------:R-:W-:Y:S02]  /*84c0*/  PRMT R2, R0, 0x7610, R2 ;  /* 0x0000761000027816 */ /* 0x000fe40000000002 */
.L_x_9599:
[----:B------:R-:W-:Y:S05]  /*84d0*/  BSYNC B0 ;  /* 0x0000000000007941 */ /* 0x000fea0003800000 */
.L_x_9598:
[----:B------:R-:W-:Y:S01]  /*84e0*/  STG.E.U8 [R4.64], R2 ;  /* 0x0000000204007986 */ /* 0x000fe2000c101124 */
[----:B------:R-:W-:Y:S05]  /*84f0*/  EXIT ;  /* 0x000000000000794d */ /* 0x000fea0003800000 */
.L_x_9596:
        /* <DEDUP_REMOVED lines=16> */
.L_x_9603:
[----:B------:R-:W-:-:S04]  /*8600*/  LOP3.LUT R24, R24, 0x80000000, RZ, 0xc0, !PT ;  /* 0x8000000018187812 */ /* 0x000fc800078ec0ff */
[----:B------:R-:W-:-:S04]  /*8610*/  SHF.R.U32.HI R3, RZ, 0x18, R24 ;  /* 0x00000018ff037819 */ /* 0x000fc80000011618 */
[----:B------:R-:W-:-:S04]  /*8620*/  LOP3.LUT R0, R0, R3, RZ, 0xfc, !PT ;  /* 0x0000000300007212 */ /* 0x000fc800078efcff */
[----:B------:R-:W-:Y:S02]  /*8630*/  PRMT R2, R0, 0x7610, R2 ;  /* 0x0000761000027816 */ /* 0x000fe40000000002 */
.L_x_9602:
[----:B------:R-:W-:Y:S05]  /*8640*/  BSYNC B0 ;  /* 0x0000000000007941 */ /* 0x000fea0003800000 */
.L_x_9601:
[----:B------:R-:W-:Y:S01]  /*8650*/  STG.E.U8 [R4.64], R2 ;  /* 0x0000000204007986 */ /* 0x000fe2000c101124 */
[----:B------:R-:W-:Y:S05]  /*8660*/  EXIT ;  /* 0x000000000000794d */ /* 0x000fea0003800000 */
.L_x_9595:
        /* <DEDUP_REMOVED lines=21> */
.L_x_9578:
        /* <DEDUP_REMOVED lines=18> */
[----:B01-3-5:R-:W-:Y:S05]  /*88e0*/  CALL.ABS.NOINC R2 ;  /* 0x0000000002007343 */ /* 0x02bfea0003c00000 */
[----:B------:R-:W-:Y:S05]  /*88f0*/  EXIT ;  /* 0x000000000000794d */ /* 0x000fea0003800000 */
.L_x_9605:
[----:B------:R-:W0:Y:S02]  /*8900*/  F2I.U64.TRUNC R24, R24 ;  /* 0x0000001800187311 */ /* 0x000e24000020d800 */
[----:B0-----:R-:W-:Y:S01]  /*8910*/  STG.E.64 [R4.64], R24 ;  /* 0x0000001804007986 */ /* 0x001fe2000c101b24 */
[----:B------:R-:W-:Y:S05]  /*8920*/  EXIT ;  /* 0x000000000000794d */ /* 0x000fea0003800000 */
.L_x_9604:
[----:B------:R-:W0:Y:S02]  /*8930*/  F2I.FTZ.U32.TRUNC.NTZ R3, R24 ;  /* 0x0000001800037305 */ /* 0x000e24000021f000 */
[----:B0-----:R-:W-:Y:S01]  /*8940*/  STG.E [R4.64], R3 ;  /* 0x0000000304007986 */ /* 0x001fe2000c101924 */
[----:B------:R-:W-:Y:S05]  /*8950*/  EXIT ;  /* 0x000000000000794d */ /* 0x000fea0003800000 */
.L_x_9606:
        /* <DEDUP_REMOVED lines=10> */
.L_x_50574:


//--------------------- .text._ZN2at6native18elementwise_kernelILi128ELi2EZNS0_22gpu_kernel_impl_nocastINS0_13AUnaryFunctorIfffZZZNS0_16fmod_kernel_cudaERNS_18TensorIteratorBaseEENKUlvE0_clEvENKUlvE0_clEvEUlffE_EEEEvS5_RKT_EUliE_EEviT1_ --------------------------
	.section	.text._ZN2at6native18elementwise_kernelILi128ELi2EZNS0_22gpu_kernel_impl_nocastINS0_13AUnaryFunctorIfffZZZNS0_16fmod_kernel_cudaERNS_18TensorIteratorBaseEENKUlvE0_clEvENKUlvE0_clEvEUlffE_EEEEvS5_RKT_EUliE_EEviT1_,"ax",@progbits
	.sectioninfo	@"SHI_REGISTERS=14"
	.align	128
        .global         _ZN2at6native18elementwise_kernelILi128ELi2EZNS0_22gpu_kernel_impl_nocastINS0_13AUnaryFunctorIfffZZZNS0_16fmod_kernel_cudaERNS_18TensorIteratorBaseEENKUlvE0_clEvENKUlvE0_clEvEUlffE_EEEEvS5_RKT_EUliE_EEviT1_
        .type           _ZN2at6native18elementwise_kernelILi128ELi2EZNS0_22gpu_kernel_impl_nocastINS0_13AUnaryFunctorIfffZZZNS0_16fmod_kernel_cudaERNS_18TensorIteratorBaseEENKUlvE0_clEvENKUlvE0_clEvEUlffE_EEEEvS5_RKT_EUliE_EEviT1_,@function
        .size           _ZN2at6native18elementwise_kernelILi128ELi2EZNS0_22gpu_kernel_impl_nocastINS0_13AUnaryFunctorIfffZZZNS0_16fmod_kernel_cudaERNS_18TensorIteratorBaseEENKUlvE0_clEvENKUlvE0_clEvEUlffE_EEEEvS5_RKT_EUliE_EEviT1_,(.L_x_50575 - _ZN2at6native18elementwise_kernelILi128ELi2EZNS0_22gpu_kernel_impl_nocastINS0_13AUnaryFunctorIfffZZZNS0_16fmod_kernel_cudaERNS_18TensorIteratorBaseEENKUlvE0_clEvENKUlvE0_clEvEUlffE_EEEEvS5_RKT_EUliE_EEviT1_)
        .other          _ZN2at6native18elementwise_kernelILi128ELi2EZNS0_22gpu_kernel_impl_nocastINS0_13AUnaryFunctorIfffZZZNS0_16fmod_kernel_cudaERNS_18TensorIteratorBaseEENKUlvE0_clEvENKUlvE0_clEvEUlffE_EEEEvS5_RKT_EUliE_EEviT1_,@"STO_CUDA_ENTRY STV_DEFAULT"
_ZN2at6native18elementwise_kernelILi128ELi2EZNS0_22gpu_kernel_impl_nocastINS0_13AUnaryFunctorIfffZZZNS0_16fmod_kernel_cudaERNS_18TensorIteratorBaseEENKUlvE0_clEvENKUlvE0_clEvEUlffE_EEEEvS5_RKT_EUliE_EEviT1_:
.text._ZN2at6native18elementwise_kernelILi128ELi2EZNS0_22gpu_kernel_impl_nocastINS0_13AUnaryFunctorIfffZZZNS0_16fmod_kernel_cudaERNS_18TensorIteratorBaseEENKUlvE0_clEvENKUlvE0_clEvEUlffE_EEEEvS5_RKT_EUliE_EEviT1_:
        /* <DEDUP_REMOVED lines=236> */
.L_x_9609:
[----:B------:R-:W-:-:S05]  /*0ec0*/  IADD3 R4, P0, R3, c[0x0][0x368], RZ ;  /* 0x0000da0003047a10 */ /* 0x000fca0007f1e0ff */
[----:B------:R-:W-:-:S05]  /*0ed0*/  IMAD.X R5, RZ, RZ, c[0x0][0x36c], P0 ;  /* 0x0000db00ff057624 */ /* 0x000fca00000e06ff */
[----:B------:R-:W2:Y:S01]  /*0ee0*/  LDG.E R8, [R4.64] ;  /* 0x0000000404087981 */ /* 0x000ea2000c1e1900 */
[----:B------:R-:W-:Y:S01]  /*0ef0*/  IADD3 R2, P1, R2, c[0x0][0x360], RZ ;  /* 0x0000d80002027a10 */ /* 0x000fe20007f3e0ff */
[----:B------:R-:W-:Y:S01]  /*0f00*/  BSSY B0, `(.L_x_9610) ;  /* 0x0000041000007945 */ /* 0x000fe20003800000 */
[----:B------:R-:W-:Y:S02]  /*0f10*/  FADD.FTZ R6, -RZ, |c[0x0][0x374]| ;  /* 0x4000dd00ff067621 */ /* 0x000fe40000010100 */
[----:B------:R-:W-:Y:S02]  /*0f20*/  IADD3.X R3, RZ, c[0x0][0x364], RZ, P1, !PT ;  /* 0x0000d900ff037a10 */ /* 0x000fe40000ffe4ff */
[----:B--2---:R-:W-:-:S13]  /*0f30*/  FSETP.LEU.FTZ.AND P0, PT, |R8|, |c[0x0][0x374]|, PT ;  /* 0x4000dd0008007a0b */ /* 0x004fda0003f1b200 */
        /* <DEDUP_REMOVED lines=24> */
.L_x_9615:
[----:B------:R-:W-:Y:S01]  /*10c0*/  FSETP.GEU.FTZ.AND P0, PT, R5, -R9, PT ;  /* 0x800000090500720b */ /* 0x000fe20003f1e000 */
[----:B------:R-:W-:-:S12]  /*10d0*/  FADD.FTZ R7, R7, -1 ;  /* 0xbf80000007077421 */ /* 0x000fd80000010000 */
[----:B------:R-:W-:Y:S02]  /*10e0*/  @!P0 FADD.FTZ R7, R7, -1 ;  /* 0xbf80000007078421 */ /* 0x000fe40000010000 */
.L_x_9614:
[----:B------:R-:W-:Y:S05]  /*10f0*/  BSYNC B2 ;  /* 0x0000000000027941 */ /* 0x000fea0003800000 */
.L_x_9613:
[----:B------:R-:W-:Y:S01]  /*1100*/  FFMA.FTZ R6, -R9, R7, R6 ;  /* 0x0000000709067223 */ /* 0x000fe20000010106 */
[----:B------:R-:W-:Y:S05]  /*1110*/  BRA `(.L_x_9611) ;  /* 0x000001f000007947 */ /* 0x000fea0003800000 */
.L_x_9612:
        /* <DEDUP_REMOVED lines=15> */
.L_x_9618:
        /* <DEDUP_REMOVED lines=13> */
.L_x_9617:
[----:B------:R-:W-:Y:S05]  /*12e0*/  BSYNC B2 ;  /* 0x0000000000027941 */ /* 0x000fea0003800000 */
.L_x_9616:
[----:B------:R-:W-:-:S04]  /*12f0*/  FMUL.FTZ R4, R4, 1.1920928955078125e-07 ;  /* 0x3400000004047820 */ /* 0x000fc80000410000 */
[----:B------:R-:W-:Y:S02]  /*1300*/  FMUL.FTZ R6, R9, R4 ;  /* 0x0000000409067220 */ /* 0x000fe40000410000 */
.L_x_9611:
[----:B------:R-:W-:Y:S05]  /*1310*/  BSYNC B0 ;  /* 0x0000000000007941 */ /* 0x000fea0003800000 */
.L_x_9610:
[----:B------:R-:W-:Y:S02]  /*1320*/  MOV R5, c[0x0][0x374] ;  /* 0x0000dd0000057a02 */ /* 0x000fe40000000f00 */
[C---:B------:R-:W-:Y:S02]  /*1330*/  FSETP.GTU.FTZ.AND P0, PT, |R6|.reuse, +INF , PT ;  /* 0x7f8000000600780b */ /* 0x040fe40003f1c200 */
[----:B------:R-:W-:Y:S02]  /*1340*/  LOP3.LUT R5, R6, 0x80000000, R5, 0xb8, !PT ;  /* 0x8000000006057812 */ /* 0x000fe400078eb805 */
[----:B------:R-:W-:Y:S02]  /*1350*/  IADD3 R7, R0, 0x80, RZ ;  /* 0x0000008000077810 */ /* 0x000fe40007ffe0ff */
[----:B------:R-:W-:-:S05]  /*1360*/  FSEL R5, R6, R5, P0 ;  /* 0x0000000506057208 */ /* 0x000fca0000000000 */
[----:B------:R1:W-:Y:S02]  /*1370*/  STG.E [R2.64], R5 ;  /* 0x0000000502007986 */ /* 0x0003e4000c101904 */
.L_x_9608:
[----:B------:R-:W-:Y:S05]  /*1380*/  BSYNC B1 ;  /* 0x0000000000017941 */ /* 0x000fea0003800000 */
.L_x_9607:
[----:B------:R-:W-:-:S13]  /*1390*/  ISETP.GE.AND P0, PT, R7, c[0x0][0x160], PT ;  /* 0x0000580007007a0c */ /* 0x000fda0003f06270 */
[----:B------:R-:W-:Y:S05]  /*13a0*/  @P0 EXIT ;  /* 0x000000000000094d */ /* 0x000fea0003800000 */
[----:B------:R-:W-:Y:S01]  /*13b0*/  ISETP.NE.AND P0, PT, RZ, c[0x0][0x168], PT ;  /* 0x00005a00ff007a0c */ /* 0x000fe20003f05270 */
[----:B-1----:R-:W-:Y:S01]  /*13c0*/  HFMA2.MMA R2, -RZ, RZ, 0, 0 ;  /* 0x00000000ff027435 */ /* 0x002fe200000001ff */
        /* <DEDUP_REMOVED lines=226> */
.L_x_9619:
[----:B------:R-:W-:-:S04]  /*21f0*/  IADD3 R4, P0, R2, c[0x0][0x368], RZ ;  /* 0x0000da0002047a10 */ /* 0x000fc80007f1e0ff */
[----:B------:R-:W-:-:S05]  /*2200*/  IADD3.X R5, RZ, c[0x0][0x36c], RZ, P0, !PT ;  /* 0x0000db00ff057a10 */ /* 0x000fca00007fe4ff */
        /* <DEDUP_REMOVED lines=30> */
.L_x_9625:
[----:B------:R-:W-:Y:S01]  /*23f0*/  FSETP.GEU.FTZ.AND P0, PT, R5, -R8, PT ;  /* 0x800000080500720b */ /* 0x000fe20003f1e000 */
[----:B------:R-:W-:-:S12]  /*2400*/  FADD.FTZ R7, R7, -1 ;  /* 0xbf80000007077421 */ /* 0x000fd80000010000 */
[----:B------:R-:W-:Y:S02]  /*2410*/  @!P0 FADD.FTZ R7, R7, -1 ;  /* 0xbf80000007078421 */ /* 0x000fe40000010000 */
.L_x_9624:
[----:B------:R-:W-:Y:S05]  /*2420*/  BSYNC B1 ;  /* 0x0000000000017941 */ /* 0x000fea0003800000 */
.L_x_9623:
[----:B------:R-:W-:Y:S01]  /*2430*/  FFMA.FTZ R0, -R8, R7, R0 ;  /* 0x0000000708007223 */ /* 0x000fe20000010100 */
[----:B------:R-:W-:Y:S05]  /*2440*/  BRA `(.L_x_9621) ;  /* 0x000001f000007947 */ /* 0x000fea0003800000 */
.L_x_9622:
        /* <DEDUP_REMOVED lines=15> */
.L_x_9628:
[----:B------:R-:W-:-:S04]  /*2540*/  IMNMX.U32 R0, R5, 0xb800000, PT ;  /* 0x0b80000005007817 */ /* 0x000fc80003800000 */
[C---:B------:R-:W-:Y:S02]  /*2550*/  IADD3 R4, R0.reuse, R4, RZ ;  /* 0x0000000400047210 */ /* 0x040fe40007ffe0ff */
[----:B------:R-:W-:-:S03]  /*2560*/  IADD3 R5, -R0, R5, RZ ;  /* 0x0000000500057210 */ /* 0x000fc60007ffe1ff */
[----:B--2---:R-:W-:Y:S01]  /*2570*/  FFMA.FTZ R7, R11, R4, -RZ ;  /* 0x000000040b077223 */ /* 0x004fe200000108ff */
[----:B------:R-:W-:-:S03]  /*2580*/  ISETP.NE.AND P1, PT, R5, RZ, PT ;  /* 0x000000ff0500720c */ /* 0x000fc60003f25270 */
        /* <DEDUP_REMOVED lines=8> */
.L_x_9627:
[----:B------:R-:W-:Y:S05]  /*2610*/  BSYNC B1 ;  /* 0x0000000000017941 */ /* 0x000fea0003800000 */
.L_x_9626:
[----:B------:R-:W-:-:S04]  /*2620*/  FMUL.FTZ R5, R4, 1.1920928955078125e-07 ;  /* 0x3400000004057820 */ /* 0x000fc80000410000 */
[----:B------:R-:W-:Y:S02]  /*2630*/  FMUL.FTZ R0, R8, R5 ;  /* 0x0000000508007220 */ /* 0x000fe40000410000 */
.L_x_9621:
[----:B------:R-:W-:Y:S05]  /*2640*/  BSYNC B0 ;  /* 0x0000000000007941 */ /* 0x000fea0003800000 */
.L_x_9620:
[----:B------:R-:W-:Y:S02]  /*2650*/  MOV R5, c[0x0][0x374] ;  /* 0x0000dd0000057a02 */ /* 0x000fe40000000f00 */
[C---:B------:R-:W-:Y:S02]  /*2660*/  FSETP.GTU.FTZ.AND P0, PT, |R0|.reuse, +INF , PT ;  /* 0x7f8000000000780b */ /* 0x040fe40003f1c200 */
[----:B------:R-:W-:-:S04]  /*2670*/  LOP3.LUT R5, R0, 0x80000000, R5, 0xb8, !PT ;  /* 0x8000000000057812 */ /* 0x000fc800078eb805 */
[----:B------:R-:W-:-:S05]  /*2680*/  FSEL R5, R0, R5, P0 ;  /* 0x0000000500057208 */ /* 0x000fca0000000000 */
[----:B------:R-:W-:Y:S01]  /*2690*/  STG.E [R2.64], R5 ;  /* 0x0000000502007986 */ /* 0x000fe2000c101904 */
[----:B------:R-:W-:Y:S05]  /*26a0*/  EXIT ;  /* 0x000000000000794d */ /* 0x000fea0003800000 */
.L_x_9629:
        /* <DEDUP_REMOVED lines=13> */
.L_x_50575:


//--------------------- .text._ZN2at6native27unrolled_elementwise_kernelINS0_13AUnaryFunctorIfffZZZNS0_16fmod_kernel_cudaERNS_18TensorIteratorBaseEENKUlvE0_clEvENKUlvE0_clEvEUlffE_EESt5arrayIPcLm2EELi4E23TrivialOffsetCalculatorILi1EjESD_NS0_6memory15LoadWithoutCastENSE_16StoreWithoutCastEEEviT_T0_T2_T3_T4_T5_ --------------------------
	.section	.text._ZN2at6native27unrolled_elementwise_kernelINS0_13AUnaryFunctorIfffZZZNS0_16fmod_kernel_cudaERNS_18TensorIteratorBaseEENKUlvE0_clEvENKUlvE0_clEvEUlffE_EESt5arrayIPcLm2EELi4E23TrivialOffsetCalculatorILi1EjESD_NS0_6memory15LoadWithoutCastENSE_16StoreWithoutCastEEEviT_T0_T2_T3_T4_T5_,"ax",@progbits
	.sectioninfo	@"SHI_REGISTERS=19"
	.align	128
        .global         _ZN2at6native27unrolled_elementwise_kernelINS0_13AUnaryFunctorIfffZZZNS0_16fmod_kernel_cudaERNS_18TensorIteratorBaseEENKUlvE0_clEvENKUlvE0_clEvEUlffE_EESt5arrayIPcLm2EELi4E23TrivialOffsetCalculatorILi1EjESD_NS0_6memory15LoadWithoutCastENSE_16StoreWithoutCastEEEviT_T0_T2_T3_T4_T5_
        .type           _ZN2at6native27unrolled_elementwise_kernelINS0_13AUnaryFunctorIfffZZZNS0_16fmod_kernel_cudaERNS_18TensorIteratorBaseEENKUlvE0_clEvENKUlvE0_clEvEUlffE_EESt5arrayIPcLm2EELi4E23TrivialOffsetCalculatorILi1EjESD_NS0_6memory15LoadWithoutCastENSE_16StoreWithoutCastEEEviT_T0_T2_T3_T4_T5_,@function
        .size           _ZN2at6native27unrolled_elementwise_kernelINS0_13AUnaryFunctorIfffZZZNS0_16fmod_kernel_cudaERNS_18TensorIteratorBaseEENKUlvE0_clEvENKUlvE0_clEvEUlffE_EESt5arrayIPcLm2EELi4E23TrivialOffsetCalculatorILi1EjESD_NS0_6memory15LoadWithoutCastENSE_16StoreWithoutCastEEEviT_T0_T2_T3_T4_T5_,(.L_x_50576 - _ZN2at6native27unrolled_elementwise_kernelINS0_13AUnaryFunctorIfffZZZNS0_16fmod_kernel_cudaERNS_18TensorIteratorBaseEENKUlvE0_clEvENKUlvE0_clEvEUlffE_EESt5arrayIPcLm2EELi4E23TrivialOffsetCalculatorILi1EjESD_NS0_6memory15LoadWithoutCastENSE_16StoreWithoutCastEEEviT_T0_T2_T3_T4_T5_)
        .other          _ZN2at6native27unrolled_elementwise_kernelINS0_13AUnaryFunctorIfffZZZNS0_16fmod_kernel_cudaERNS_18TensorIteratorBaseEENKUlvE0_clEvENKUlvE0_clEvEUlffE_EESt5arrayIPcLm2EELi4E23TrivialOffsetCalculatorILi1EjESD_NS0_6memory15LoadWithoutCastENSE_16StoreWithoutCastEEEviT_T0_T2_T3_T4_T5_,@"STO_CUDA_ENTRY STV_DEFAULT"
_ZN2at6native27unrolled_elementwise_kernelINS0_13AUnaryFunctorIfffZZZNS0_16fmod_kernel_cudaERNS_18TensorIteratorBaseEENKUlvE0_clEvENKUlvE0_clEvEUlffE_EESt5arrayIPcLm2EELi4E23TrivialOffsetCalculatorILi1EjESD_NS0_6memory15LoadWithoutCastENSE_16StoreWithoutCastEEEviT_T0_T2_T3_T4_T5_:
.text._ZN2at6native27unrolled_elementwise_kernelINS0_13AUnaryFunctorIfffZZZNS0_16fmod_kernel_cudaERNS_18TensorIteratorBaseEENKUlvE0_clEvENKUlvE0_clEvEUlffE_EESt5arrayIPcLm2EELi4E23TrivialOffsetCalculatorILi1EjESD_NS0_6memory15LoadWithoutCastENSE_16StoreWithoutCastEEEviT_T0_T2_T3_T4_T5_:
[----:B------:R-:W-:Y:S02]  /*0000*/  IMAD.MOV.U32 R1, RZ, RZ, c[0x0][0x28] ;  /* 0x00000a00ff017624 */ /* 0x000fe400078e00ff */
[----:B------:R-:W0:Y:S01]  /*0010*/  S2R R2, SR_CTAID.X ;  /* 0x0000000000027919 */ /* 0x000e220000002500 */
[----:B------:R-:W-:Y:S01]  /*0020*/  IMAD.MOV.U32 R3, RZ, RZ, -0x200 ;  /* 0xfffffe00ff037424 */ /* 0x000fe200078e00ff */
[----:B------:R-:W-:Y:S01]  /*0030*/  CS2R R6, SRZ ;  /* 0x0000000000067805 */ /* 0x000fe2000001ff00 */
[----:B------:R-:W-:Y:S01]  /*0040*/  IMAD.MOV.U32 R4, RZ, RZ, RZ ;  /* 0x000000ffff047224 */ /* 0x000fe200078e00ff */
[----:B------:R-:W1:Y:S01]  /*0050*/  S2R R5, SR_TID.X ;  /* 0x0000000000057919 */ /* 0x000e620000002100 */
[----:B------:R-:W-:Y:S01]  /*0060*/  ULDC.64 UR4, c[0x0][0x118] ;  /* 0x0000460000047ab9 */ /* 0x000fe20000000a00 */
[----:B0-----:R-:W-:Y:S02]  /*0070*/  IMAD R0, R2, R3, c[0x0][0x160] ;  /* 0x0000580002007624 */ /* 0x001fe400078e0203 */
[----:B-1----:R-:W-:-:S03]  /*0080*/  IMAD.MOV.U32 R3, RZ, RZ, R5 ;  /* 0x000000ffff037224 */ /* 0x002fc600078e0005 */
[----:B------:R-:W-:-:S13]  /*0090*/  ISETP.GE.AND P2, PT, R5, R0, PT ;  /* 0x000000000500720c */ /* 0x000fda0003f46270 */
[----:B------:R-:W-:Y:S02]  /*00a0*/  @!P2 LEA R8, R2, R3, 0x9 ;  /* 0x000000030208a211 */ /* 0x000fe400078e48ff */
[----:B------:R-:W-:Y:S02]  /*00b0*/  @!P2 IADD3 R3, R3, 0x80, RZ ;  /* 0x000000800303a810 */ /* 0x000fe40007ffe0ff */
        /* <DEDUP_REMOVED lines=8> */
[----:B------:R-:W-:-:S05]  /*0140*/  @!P0 IMAD.WIDE.U32 R10, R10, R11, c[0x0][0x178] ;  /* 0x00005e000a0a8625 */ /* 0x000fca00078e000b */
[----:B------:R0:W5:Y:S07]  /*0150*/  @!P0 LDG.E R6, [R10.64] ;  /* 0x000000040a068981 */ /* 0x00016e000c1e1900 */
[----:B------:R-:W-:Y:S01]  /*0160*/  @!P3 IMAD R14, R2, 0x200, R3 ;  /* 0x00000200020eb824 */ /* 0x000fe200078e0203 */
[----:B------:R-:W-:Y:S01]  /*0170*/  @!P3 IADD3 R3, R3, 0x80, RZ ;  /* 0x000000800303b810 */ /* 0x000fe20007ffe0ff */
[----:B------:R-:W-:-:S03]  /*0180*/  @!P3 IMAD.MOV.U32 R15, RZ, RZ, 0x4 ;  /* 0x00000004ff0fb424 */ /* 0x000fc600078e00ff */
[----:B------:R-:W-:Y:S01]  /*0190*/  ISETP.GE.AND P1, PT, R3, R0, PT ;  /* 0x000000000300720c */ /* 0x000fe20003f26270 */
[----:B------:R-:W-:-:S05]  /*01a0*/  @!P3 IMAD.WIDE.U32 R14, R14, R15, c[0x0][0x178] ;  /* 0x00005e000e0eb625 */ /* 0x000fca00078e000f */
[----:B------:R0:W5:Y:S07]  /*01b0*/  @!P3 LDG.E R4, [R14.64] ;  /* 0x000000040e04b981 */ /* 0x00016e000c1e1900 */
[----:B------:R-:W-:Y:S01]  /*01c0*/  @!P1 MOV R13, 0x4 ;  /* 0x00000004000d9802 */ /* 0x000fe20000000f00 */
[----:B------:R-:W-:Y:S02]  /*01d0*/  @!P1 IMAD R12, R2, 0x200, R3 ;  /* 0x00000200020c9824 */ /* 0x000fe400078e0203 */
[----:B------:R-:W-:-:S02]  /*01e0*/  IMAD.MOV.U32 R3, RZ, RZ, RZ ;  /* 0x000000ffff037224 */ /* 0x000fc400078e00ff */
[----:B------:R-:W-:-:S05]  /*01f0*/  @!P1 IMAD.WIDE.U32 R12, R12, R13, c[0x0][0x178] ;  /* 0x00005e000c0c9625 */ /* 0x000fca00078e000d */
[----:B------:R0:W5:Y:S01]  /*0200*/  @!P1 LDG.E R3, [R12.64] ;  /* 0x000000040c039981 */ /* 0x000162000c1e1900 */
[----:B------:R-:W-:Y:S01]  /*0210*/  BSSY B1, `(.L_x_9630) ;  /* 0x0000047000017945 */ /* 0x000fe20003800000 */
[----:B------:R-:W-:Y:S05]  /*0220*/  @P2 BRA `(.L_x_9631) ;  /* 0x0000045000002947 */ /* 0x000fea0003800000 */
[----:B-----5:R-:W-:Y:S01]  /*0230*/  FSETP.LEU.FTZ.AND P0, PT, |R7|, |c[0x0][0x168]|, PT ;  /* 0x40005a0007007a0b */ /* 0x020fe20003f1b200 */
[----:B------:R-:W-:Y:S01]  /*0240*/  BSSY B0, `(.L_x_9632) ;  /* 0x000003f000007945 */ /* 0x000fe20003800000 */
[----:B0-----:R-:W-:-:S11]  /*0250*/  FADD.FTZ R8, -RZ, |c[0x0][0x168]| ;  /* 0x40005a00ff087621 */ /* 0x001fd60000010100 */
        /* <DEDUP_REMOVED lines=24> */
.L_x_9637:
[----:B------:R-:W-:Y:S01]  /*03e0*/  FSETP.GEU.FTZ.AND P0, PT, R11, -R12, PT ;  /* 0x8000000c0b00720b */ /* 0x000fe20003f1e000 */
[----:B------:R-:W-:-:S12]  /*03f0*/  FADD.FTZ R9, R9, -1 ;  /* 0xbf80000009097421 */ /* 0x000fd80000010000 */
[----:B------:R-:W-:Y:S02]  /*0400*/  @!P0 FADD.FTZ R9, R9, -1 ;  /* 0xbf80000009098421 */ /* 0x000fe40000010000 */
.L_x_9636:
[----:B------:R-:W-:Y:S05]  /*0410*/  BSYNC B2 ;  /* 0x0000000000027941 */ /* 0x000fea0003800000 */
.L_x_9635:
[----:B------:R-:W-:Y:S01]  /*0420*/  FFMA.FTZ R8, -R12, R9, R8 ;  /* 0x000000090c087223 */ /* 0x000fe20000010108 */
[----:B------:R-:W-:Y:S05]  /*0430*/  BRA `(.L_x_9633) ;  /* 0x000001f000007947 */ /* 0x000fea0003800000 */
.L_x_9634:
        /* <DEDUP_REMOVED lines=15> */
.L_x_9640:
        /* <DEDUP_REMOVED lines=13> */
.L_x_9639:
[----:B------:R-:W-:Y:S05]  /*0600*/  BSYNC B2 ;  /* 0x0000000000027941 */ /* 0x000fea0003800000 */
.L_x_9638:
[----:B------:R-:W-:-:S04]  /*0610*/  FMUL.FTZ R7, R7, 1.1920928955078125e-07 ;  /* 0x3400000007077820 */ /* 0x000fc80000410000 */
[----:B------:R-:W-:Y:S02]  /*0620*/  FMUL.FTZ R8, R12, R7 ;  /* 0x000000070c087220 */ /* 0x000fe40000410000 */
.L_x_9633:
[----:B------:R-:W-:Y:S05]  /*0630*/  BSYNC B0 ;  /* 0x0000000000007941 */ /* 0x000fea0003800000 */
.L_x_9632:
[----:B------:R-:W-:Y:S01]  /*0640*/  IMAD.MOV.U32 R7, RZ, RZ, c[0x0][0x168] ;  /* 0x00005a00ff077624 */ /* 0x000fe200078e00ff */
[----:B------:R-:W-:-:S04]  /*0650*/  FSETP.GTU.FTZ.AND P0, PT, |R8|, +INF , PT ;  /* 0x7f8000000800780b */ /* 0x000fc80003f1c200 */
[----:B------:R-:W-:-:S04]  /*0660*/  LOP3.LUT R7, R8, 0x80000000, R7, 0xb8, !PT ;  /* 0x8000000008077812 */ /* 0x000fc800078eb807 */
[----:B------:R-:W-:Y:S02]  /*0670*/  FSEL R7, R8, R7, P0 ;  /* 0x0000000708077208 */ /* 0x000fe40000000000 */
.L_x_9631:
[----:B------:R-:W-:Y:S05]  /*0680*/  BSYNC B1 ;  /* 0x0000000000017941 */ /* 0x000fea0003800000 */
.L_x_9630:
[----:B0-----:R-:W-:Y:S01]  /*0690*/  IADD3 R9, R5, 0x80, RZ ;  /* 0x0000008005097810 */ /* 0x001fe20007ffe0ff */
[----:B------:R-:W-:Y:S03]  /*06a0*/  BSSY B1, `(.L_x_9641) ;  /* 0x0000048000017945 */ /* 0x000fe60003800000 */
[----:B------:R-:W-:-:S13]  /*06b0*/  ISETP.GE.AND P0, PT, R9, R0, PT ;  /* 0x000000000900720c */ /* 0x000fda0003f06270 */
        /* <DEDUP_REMOVED lines=28> */
.L_x_9648:
[----:B------:R-:W-:Y:S01]  /*0880*/  FSETP.GEU.FTZ.AND P0, PT, R11, -R12, PT ;  /* 0x8000000c0b00720b */ /* 0x000fe20003f1e000 */
[----:B------:R-:W-:-:S12]  /*0890*/  FADD.FTZ R13, R13, -1 ;  /* 0xbf8000000d0d7421 */ /* 0x000fd80000010000 */
[----:B------:R-:W-:Y:S02]  /*08a0*/  @!P0 FADD.FTZ R13, R13, -1 ;  /* 0xbf8000000d0d8421 */ /* 0x000fe40000010000 */
.L_x_9647:
[----:B------:R-:W-:Y:S05]  /*08b0*/  BSYNC B2 ;  /* 0x0000000000027941 */ /* 0x000fea0003800000 */
.L_x_9646:
[----:B------:R-:W-:Y:S01]  /*08c0*/  FFMA.FTZ R8, -R12, R13, R8 ;  /* 0x0000000d0c087223 */ /* 0x000fe20000010108 */
[----:B------:R-:W-:Y:S05]  /*08d0*/  BRA `(.L_x_9644) ;  /* 0x000001f000007947 */ /* 0x000fea0003800000 */
.L_x_9645:
        /* <DEDUP_REMOVED lines=15> */
.L_x_9651:
        /* <DEDUP_REMOVED lines=13> */
.L_x_9650:
[----:B------:R-:W-:Y:S05]  /*0aa0*/  BSYNC B2 ;  /* 0x0000000000027941 */ /* 0x000fea0003800000 */
.L_x_9649:
[----:B------:R-:W-:-:S04]  /*0ab0*/  FMUL.FTZ R11, R6, 1.1920928955078125e-07 ;  /* 0x34000000060b7820 */ /* 0x000fc80000410000 */
[----:B------:R-:W-:Y:S02]  /*0ac0*/  FMUL.FTZ R8, R12, R11 ;  /* 0x0000000b0c087220 */ /* 0x000fe40000410000 */
.L_x_9644:
[----:B------:R-:W-:Y:S05]  /*0ad0*/  BSYNC B0 ;  /* 0x0000000000007941 */ /* 0x000fea0003800000 */
.L_x_9643:
[----:B------:R-:W-:Y:S01]  /*0ae0*/  IMAD.MOV.U32 R11, RZ, RZ, c[0x0][0x168] ;  /* 0x00005a00ff0b7624 */ /* 0x000fe200078e00ff */
[----:B------:R-:W-:-:S04]  /*0af0*/  FSETP.GTU.FTZ.AND P0, PT, |R8|, +INF , PT ;  /* 0x7f8000000800780b */ /* 0x000fc80003f1c200 */
[----:B------:R-:W-:-:S04]  /*0b00*/  LOP3.LUT R11, R8, 0x80000000, R11, 0xb8, !PT ;  /* 0x80000000080b7812 */ /* 0x000fc800078eb80b */
[----:B------:R-:W-:Y:S02]  /*0b10*/  FSEL R6, R8, R11, P0 ;  /* 0x0000000b08067208 */ /* 0x000fe40000000000 */
.L_x_9642:
[----:B------:R-:W-:Y:S05]  /*0b20*/  BSYNC B1 ;  /* 0x0000000000017941 */ /* 0x000fea0003800000 */
.L_x_9641:
[----:B------:R-:W-:Y:S01]  /*0b30*/  IADD3 R11, R5, 0x100, RZ ;  /* 0x00000100050b7810 */ /* 0x000fe20007ffe0ff */
        /* <DEDUP_REMOVED lines=30> */
.L_x_9659:
[----:B------:R-:W-:Y:S01]  /*0d20*/  FSETP.GEU.FTZ.AND P0, PT, R11, -R12, PT ;  /* 0x8000000c0b00720b */ /* 0x000fe20003f1e000 */
[----:B------:R-:W-:-:S12]  /*0d30*/  FADD.FTZ R13, R13, -1 ;  /* 0xbf8000000d0d7421 */ /* 0x000fd80000010000 */
[----:B------:R-:W-:Y:S02]  /*0d40*/  @!P0 FADD.FTZ R13, R13, -1 ;  /* 0xbf8000000d0d8421 */ /* 0x000fe40000010000 */
.L_x_9658:
[----:B------:R-:W-:Y:S05]  /*0d50*/  BSYNC B2 ;  /* 0x0000000000027941 */ /* 0x000fea0003800000 */
.L_x_9657:
[----:B------:R-:W-:Y:S01]  /*0d60*/  FFMA.FTZ R8, -R12, R13, R8 ;  /* 0x0000000d0c087223 */ /* 0x000fe20000010108 */
[----:B------:R-:W-:Y:S05]  /*0d70*/  BRA `(.L_x_9655) ;  /* 0x000001f000007947 */ /* 0x000fea0003800000 */
.L_x_9656:
        /* <DEDUP_REMOVED lines=15> */
.L_x_9662:
        /* <DEDUP_REMOVED lines=13> */
.L_x_9661:
[----:B------:R-:W-:Y:S05]  /*0f40*/  BSYNC B2 ;  /* 0x0000000000027941 */ /* 0x000fea0003800000 */
.L_x_9660:
[----:B------:R-:W-:-:S04]  /*0f50*/  FMUL.FTZ R11, R4, 1.1920928955078125e-07 ;  /* 0x34000000040b7820 */ /* 0x000fc80000410000 */
[----:B------:R-:W-:Y:S02]  /*0f60*/  FMUL.FTZ R8, R12, R11 ;  /* 0x0000000b0c087220 */ /* 0x000fe40000410000 */
.L_x_9655:
[----:B------:R-:W-:Y:S05]  /*0f70*/  BSYNC B0 ;  /* 0x0000000000007941 */ /* 0x000fea0003800000 */
.L_x_9654:
[----:B------:R-:W-:Y:S02]  /*0f80*/  MOV R11, c[0x0][0x168] ;  /* 0x00005a00000b7a02 */ /* 0x000fe40000000f00 */
[C---:B------:R-:W-:Y:S02]  /*0f90*/  FSETP.GTU.FTZ.AND P0, PT, |R8|.reuse, +INF , PT ;  /* 0x7f8000000800780b */ /* 0x040fe40003f1c200 */
[----:B------:R-:W-:-:S04]  /*0fa0*/  LOP3.LUT R11, R8, 0x80000000, R11, 0xb8, !PT ;  /* 0x80000000080b7812 */ /* 0x000fc800078eb80b */
[----:B------:R-:W-:Y:S02]  /*0fb0*/  FSEL R4, R8, R11, P0 ;  /* 0x0000000b08047208 */ /* 0x000fe40000000000 */
.L_x_9653:
[----:B------:R-:W-:Y:S05]  /*0fc0*/  BSYNC B1 ;  /* 0x0000000000017941 */ /* 0x000fea0003800000 */
.L_x_9652:
        /* <DEDUP_REMOVED lines=31> */
.L_x_9670:
[----:B------:R-:W-:Y:S01]  /*11c0*/  FSETP.GEU.FTZ.AND P0, PT, R11, -R12, PT ;  /* 0x8000000c0b00720b */ /* 0x000fe20003f1e000 */
[----:B------:R-:W-:-:S12]  /*11d0*/  FADD.FTZ R13, R13, -1 ;  /* 0xbf8000000d0d7421 */ /* 0x000fd80000010000 */
[----:B------:R-:W-:Y:S02]  /*11e0*/  @!P0 FADD.FTZ R13, R13, -1 ;  /* 0xbf8000000d0d8421 */ /* 0x000fe40000010000 */
.L_x_9669:
[----:B------:R-:W-:Y:S05]  /*11f0*/  BSYNC B2 ;  /* 0x0000000000027941 */ /* 0x000fea0003800000 */
.L_x_9668:
[----:B------:R-:W-:Y:S01]  /*1200*/  FFMA.FTZ R8, -R12, R13, R8 ;  /* 0x0000000d0c087223 */ /* 0x000fe20000010108 */
[----:B------:R-:W-:Y:S05]  /*1210*/  BRA `(.L_x_9666) ;  /* 0x000001f000007947 */ /* 0x000fea0003800000 */
.L_x_9667:
        /* <DEDUP_REMOVED lines=15> */
.L_x_9673:
        /* <DEDUP_REMOVED lines=13> */
.L_x_9672:
[----:B------:R-:W-:Y:S05]  /*13e0*/  BSYNC B2 ;  /* 0x0000000000027941 */ /* 0x000fea0003800000 */
.L_x_9671:
[----:B------:R-:W-:-:S04]  /*13f0*/  FMUL.FTZ R3, R3, 1.1920928955078125e-07 ;  /* 0x3400000003037820 */ /* 0x000fc80000410000 */
[----:B------:R-:W-:Y:S02]  /*1400*/  FMUL.FTZ R8, R12, R3 ;  /* 0x000000030c087220 */ /* 0x000fe40000410000 */
.L_x_9666:
[----:B------:R-:W-:Y:S05]  /*1410*/  BSYNC B0 ;  /* 0x0000000000007941 */ /* 0x000fea0003800000 */
.L_x_9665:
[----:B------:R-:W-:Y:S01]  /*1420*/  IMAD.MOV.U32 R3, RZ, RZ, c[0x0][0x168] ;  /* 0x00005a00ff037624 */ /* 0x000fe200078e00ff */
[----:B------:R-:W-:-:S04]  /*1430*/  FSETP.GTU.FTZ.AND P0, PT, |R8|, +INF , PT ;  /* 0x7f8000000800780b */ /* 0x000fc80003f1c200 */
[----:B------:R-:W-:-:S04]  /*1440*/  LOP3.LUT R3, R8, 0x80000000, R3, 0xb8, !PT ;  /* 0x8000000008037812 */ /* 0x000fc800078eb803 */
[----:B------:R-:W-:Y:S02]  /*1450*/  FSEL R13, R8, R3, P0 ;  /* 0x00000003080d7208 */ /* 0x000fe40000000000 */
.L_x_9664:
[----:B------:R-:W-:Y:S05]  /*1460*/  BSYNC B1 ;  /* 0x0000000000017941 */ /* 0x000fea0003800000 */
.L_x_9663:
        /* <DEDUP_REMOVED lines=9> */
[----:B-----5:R1:W-:Y:S06]  /*1500*/  STG.E [R10.64], R7 ;  /* 0x000000070a007986 */ /* 0x0203ec000c101904 */
[----:B------:R-:W-:Y:S01]  /*1510*/  @P0 BREAK B1 ;  /* 0x0000000000010942 */ /* 0x000fe20003800000 */
[----:B------:R-:W-:Y:S05]  /*1520*/  @P0 BRA `(.L_x_9677) ;  /* 0x000000c000000947 */ /* 0x000fea0003800000 */
[----:B------:R-:W-:Y:S01]  /*1530*/  MOV R9, 0x4 ;  /* 0x0000000400097802 */ /* 0x000fe20000000f00 */
[----:B------:R-:W-:Y:S01]  /*1540*/  IMAD R8, R2, 0x200, R5 ;  /* 0x0000020002087824 */ /* 0x000fe200078e0205 */
[----:B------:R-:W-:-:S03]  /*1550*/  IADD3 R5, R5, 0x80, RZ ;  /* 0x0000008005057810 */ /* 0x000fc60007ffe0ff */
[----:B------:R-:W-:-:S05]  /*1560*/  IMAD.WIDE.U32 R8, R8, R9, c[0x0][0x170] ;  /* 0x00005c0008087625 */ /* 0x000fca00078e0009 */
[----:B------:R2:W-:Y:S02]  /*1570*/  STG.E [R8.64], R6 ;  /* 0x0000000608007986 */ /* 0x0005e4000c101904 */
.L_x_9676:
[----:B------:R-:W-:Y:S05]  /*1580*/  BSYNC B1 ;  /* 0x0000000000017941 */ /* 0x000fea0003800000 */
.L_x_9675:
[----:B------:R-:W-:-:S13]  /*1590*/  ISETP.GE.AND P0, PT, R5, R0, PT ;  /* 0x000000000500720c */ /* 0x000fda0003f06270 */
[----:B--2--5:R-:W-:Y:S01]  /*15a0*/  @!P0 IMAD R6, R2, 0x200, R5 ;  /* 0x0000020002068824 */ /* 0x024fe200078e0205 */
[----:B------:R-:W-:Y:S01]  /*15b0*/  @!P0 IADD3 R5, R5, 0x80, RZ ;  /* 0x0000008005058810 */ /* 0x000fe20007ffe0ff */
[----:B-1----:R-:W-:-:S04]  /*15c0*/  @!P0 IMAD.MOV.U32 R7, RZ, RZ, 0x4 ;  /* 0x00000004ff078424 */ /* 0x002fc800078e00ff */
[----:B------:R-:W-:-:S05]  /*15d0*/  @!P0 IMAD.WIDE.U32 R6, R6, R7, c[0x0][0x170] ;  /* 0x00005c0006068625 */ /* 0x000fca00078e0007 */
[----:B------:R1:W-:Y:S02]  /*15e0*/  @!P0 STG.E [R6.64], R4 ;  /* 0x0000000406008986 */ /* 0x0003e4000c101904 */
.L_x_9677:
[----:B------:R-:W-:Y:S05]  /*15f0*/  BSYNC B0 ;  /* 0x0000000000007941 */ /* 0x000fea0003800000 */
.L_x_9674:
        /* <DEDUP_REMOVED lines=8> */
.L_x_9678:
        /* <DEDUP_REMOVED lines=16> */
.L_x_50576:


//--------------------- .text._ZN2at6native29vectorized_elementwise_kernelILi2ENS0_13AUnaryFunctorIfffZZZNS0_16fmod_kernel_cudaERNS_18TensorIteratorBaseEENKUlvE0_clEvENKUlvE0_clEvEUlffE_EESt5arrayIPcLm2EEEEviT0_T1_ --------------------------
	.section	.text._ZN2at6native29vectorized_elementwise_kernelILi2ENS0_13AUnaryFunctorIfffZZZNS0_16fmod_kernel_cudaERNS_18TensorIteratorBaseEENKUlvE0_clEvENKUlvE0_clEvEUlffE_EESt5arrayIPcLm2EEEEviT0_T1_,"ax",@progbits
	.sectioninfo	@"SHI_REGISTERS=30"
	.align	128
        .global         _ZN2at6native29vectorized_elementwise_kernelILi2ENS0_13AUnaryFunctorIfffZZZNS0_16fmod_kernel_cudaERNS_18TensorIteratorBaseEENKUlvE0_clEvENKUlvE0_clEvEUlffE_EESt5arrayIPcLm2EEEEviT0_T1_
        .type           _ZN2at6native29vectorized_elementwise_kernelILi2ENS0_13AUnaryFunctorIfffZZZNS0_16fmod_kernel_cudaERNS_18TensorIteratorBaseEENKUlvE0_clEvENKUlvE0_clEvEUlffE_EESt5arrayIPcLm2EEEEviT0_T1_,@function
        .size           _ZN2at6native29vectorized_elementwise_kernelILi2ENS0_13AUnaryFunctorIfffZZZNS0_16fmod_kernel_cudaERNS_18TensorIteratorBaseEENKUlvE0_clEvENKUlvE0_clEvEUlffE_EESt5arrayIPcLm2EEEEviT0_T1_,(.L_x_50577 - _ZN2at6native29vectorized_elementwise_kernelILi2ENS0_13AUnaryFunctorIfffZZZNS0_16fmod_kernel_cudaERNS_18TensorIteratorBaseEENKUlvE0_clEvENKUlvE0_clEvEUlffE_EESt5arrayIPcLm2EEEEviT0_T1_)
        .other          _ZN2at6native29vectorized_elementwise_kernelILi2ENS0_13AUnaryFunctorIfffZZZNS0_16fmod_kernel_cudaERNS_18TensorIteratorBaseEENKUlvE0_clEvENKUlvE0_clEvEUlffE_EESt5arrayIPcLm2EEEEviT0_T1_,@"STO_CUDA_ENTRY STV_DEFAULT"
_ZN2at6native29vectorized_elementwise_kernelILi2ENS0_13AUnaryFunctorIfffZZZNS0_16fmod_kernel_cudaERNS_18TensorIteratorBaseEENKUlvE0_clEvENKUlvE0_clEvEUlffE_EESt5arrayIPcLm2EEEEviT0_T1_:
.text._ZN2at6native29vectorized_elementwise_kernelILi2ENS0_13AUnaryFunctorIfffZZZNS0_16fmod_kernel_cudaERNS_18TensorIteratorBaseEENKUlvE0_clEvENKUlvE0_clEvEUlffE_EESt5arrayIPcLm2EEEEviT0_T1_:
        /* <DEDUP_REMOVED lines=15> */
[----:B------:R-:W-:Y:S01]  /*00f0*/  FADD.FTZ R8, -RZ, |c[0x0][0x168]| ;  /* 0x40005a00ff087621 */ /* 0x000fe20000010100 */
[----:B------:R-:W-:Y:S03]  /*0100*/  BSSY B0, `(.L_x_9680) ;  /* 0x0000040000007945 */ /* 0x000fe60003800000 */
[----:B------:R-:W-:Y:S01]  /*0110*/  IMAD.MOV.U32 R10, RZ, RZ, R8 ;  /* 0x000000ffff0a7224 */ /* 0x000fe200078e0008 */
[----:B--2---:R-:W-:-:S13]  /*0120*/  FSETP.LEU.FTZ.AND P0, PT, |R12|, |c[0x0][0x168]|, PT ;  /* 0x40005a000c007a0b */ /* 0x004fda0003f1b200 */
        /* <DEDUP_REMOVED lines=24> */
.L_x_9685:
[----:B------:R-:W-:Y:S01]  /*02b0*/  FSETP.GEU.FTZ.AND P0, PT, R17, -R15, PT ;  /* 0x8000000f1100720b */ /* 0x000fe20003f1e000 */
[----:B------:R-:W-:-:S12]  /*02c0*/  FADD.FTZ R10, R10, -1 ;  /* 0xbf8000000a0a7421 */ /* 0x000fd80000010000 */
[----:B------:R-:W-:Y:S02]  /*02d0*/  @!P0 FADD.FTZ R10, R10, -1 ;  /* 0xbf8000000a0a8421 */ /* 0x000fe40000010000 */
.L_x_9684:
[----:B------:R-:W-:Y:S05]  /*02e0*/  BSYNC B1 ;  /* 0x0000000000017941 */ /* 0x000fea0003800000 */
.L_x_9683:
[----:B------:R-:W-:Y:S01]  /*02f0*/  FFMA.FTZ R10, -R15, R10, R8 ;  /* 0x0000000a0f0a7223 */ /* 0x000fe20000010108 */
[----:B------:R-:W-:Y:S05]  /*0300*/  BRA `(.L_x_9681) ;  /* 0x000001f000007947 */ /* 0x000fea0003800000 */
.L_x_9682:
[C---:B------:R-:W-:Y:S01]  /*0310*/  IADD3 R10, R15.reuse, -0xb800000, RZ ;  /* 0xf48000000f0a7810 */ /* 0x040fe20007ffe0ff */
[----:B------:R-:W-:Y:S01]  /*0320*/  BSSY B1, `(.L_x_9686) ;  /* 0x000001b000017945 */ /* 0x000fe20003800000 */
[----:B------:R-:W-:Y:S02]  /*0330*/  FSETP.GT.FTZ.AND P0, PT, |R12|, RZ, PT ;  /* 0x000000ff0c00720b */ /* 0x000fe40003f14200 */
[----:B------:R-:W-:Y:S02]  /*0340*/  LOP3.LUT R17, R10, 0xff800000, RZ, 0xc0, !PT ;  /* 0xff8000000a117812 */ /* 0x000fe400078ec0ff */
[C---:B------:R-:W-:Y:S02]  /*0350*/  LOP3.LUT R10, R8.reuse, 0x7fffff, RZ, 0xc0, !PT ;  /* 0x007fffff080a7812 */ /* 0x040fe400078ec0ff */
[----:B------:R-:W-:Y:S02]  /*0360*/  IADD3 R17, R8, -R17, RZ ;  /* 0x8000001108117210 */ /* 0x000fe40007ffe0ff */
[----:B------:R-:W-:-:S02]  /*0370*/  LOP3.LUT R14, R15, 0xff800000, RZ, 0xc0, !PT ;  /* 0xff8000000f0e7812 */ /* 0x000fc400078ec0ff */
[----:B------:R-:W-:Y:S02]  /*0380*/  LOP3.LUT P1, R17, R17, 0xff800000, RZ, 0xc0, !PT ;  /* 0xff80000011117812 */ /* 0x000fe4000782c0ff */
[----:B------:R-:W-:Y:S02]  /*0390*/  ISETP.GT.U32.OR P0, PT, R8, 0x7f7fffff, !P0 ;  /* 0x7f7fffff0800780c */ /* 0x000fe40004704470 */
[----:B------:R-:W-:Y:S02]  /*03a0*/  LOP3.LUT R12, R10, 0x3f800000, RZ, 0xfc, !PT ;  /* 0x3f8000000a0c7812 */ /* 0x000fe400078efcff */
[----:B------:R-:W-:-:S07]  /*03b0*/  FSEL R10, R14, +QNAN , !P0 ;  /* 0x7fffffff0e0a7808 */ /* 0x000fce0004000000 */
[----:B------:R-:W-:Y:S05]  /*03c0*/  @!P1 BRA `(.L_x_9687) ;  /* 0x0000010000009947 */ /* 0x000fea0003800000 */
[----:B------:R-:W-:-:S04]  /*03d0*/  LOP3.LUT R15, R15, 0x7fffff, RZ, 0xc0, !PT ;  /* 0x007fffff0f0f7812 */ /* 0x000fc800078ec0ff */
[----:B------:R-:W-:-:S04]  /*03e0*/  LOP3.LUT R15, R15, 0x3f800000, RZ, 0xfc, !PT ;  /* 0x3f8000000f0f7812 */ /* 0x000fc800078efcff */
[----:B------:R0:W1:Y:S03]  /*03f0*/  MUFU.RCP R14, R15 ;  /* 0x0000000f000e7308 */ /* 0x0000660000001000 */
.L_x_9688:
        /* <DEDUP_REMOVED lines=13> */
.L_x_9687:
[----:B------:R-:W-:Y:S05]  /*04d0*/  BSYNC B1 ;  /* 0x0000000000017941 */ /* 0x000fea0003800000 */
.L_x_9686:
[----:B0-----:R-:W-:-:S04]  /*04e0*/  FMUL.FTZ R15, R12, 1.1920928955078125e-07 ;  /* 0x340000000c0f7820 */ /* 0x001fc80000410000 */
[----:B------:R-:W-:Y:S02]  /*04f0*/  FMUL.FTZ R10, R10, R15 ;  /* 0x0000000f0a0a7220 */ /* 0x000fe40000410000 */
.L_x_9681:
[----:B0-----:R-:W-:Y:S05]  /*0500*/  BSYNC B0 ;  /* 0x0000000000007941 */ /* 0x001fea0003800000 */
.L_x_9680:
[----:B------:R-:W-:Y:S01]  /*0510*/  FSETP.GEU.FTZ.AND P0, PT, R8, |R13|, PT ;  /* 0x4000000d0800720b */ /* 0x000fe20003f1e000 */
[----:B------:R-:W-:Y:S01]  /*0520*/  BSSY B0, `(.L_x_9689) ;  /* 0x000003f000007945 */ /* 0x000fe20003800000 */
[----:B------:R-:W-:-:S11]  /*0530*/  IMAD.MOV.U32 R12, RZ, RZ, R8 ;  /* 0x000000ffff0c7224 */ /* 0x000fd600078e0008 */
        /* <DEDUP_REMOVED lines=24> */
.L_x_9694:
[----:B------:R-:W-:Y:S01]  /*06c0*/  FSETP.GEU.FTZ.AND P0, PT, R16, -R15, PT ;  /* 0x8000000f1000720b */ /* 0x000fe20003f1e000 */
[----:B------:R-:W-:-:S12]  /*06d0*/  FADD.FTZ R12, R12, -1 ;  /* 0xbf8000000c0c7421 */ /* 0x000fd80000010000 */
[----:B------:R-:W-:Y:S02]  /*06e0*/  @!P0 FADD.FTZ R12, R12, -1 ;  /* 0xbf8000000c0c8421 */ /* 0x000fe40000010000 */
.L_x_9693:
[----:B------:R-:W-:Y:S05]  /*06f0*/  BSYNC B1 ;  /* 0x0000000000017941 */ /* 0x000fea0003800000 */
.L_x_9692:
[----:B------:R-:W-:Y:S01]  /*0700*/  FFMA.FTZ R12, -R15, R12, R8 ;  /* 0x0000000c0f0c7223 */ /* 0x000fe20000010108 */
[----:B------:R-:W-:Y:S05]  /*0710*/  BRA `(.L_x_9690) ;  /* 0x000001f000007947 */ /* 0x000fea0003800000 */
.L_x_9691:
[----:B------:R-:W-:Y:S01]  /*0720*/  IADD3 R12, R15, -0xb800000, RZ ;  /* 0xf48000000f0c7810 */ /* 0x000fe20007ffe0ff */
[----:B------:R-:W-:Y:S01]  /*0730*/  BSSY B1, `(.L_x_9695) ;  /* 0x000001b000017945 */ /* 0x000fe20003800000 */
[----:B------:R-:W-:Y:S02]  /*0740*/  FSETP.GT.FTZ.AND P0, PT, |R13|, RZ, PT ;  /* 0x000000ff0d00720b */ /* 0x000fe40003f14200 */
[----:B------:R-:W-:Y:S02]  /*0750*/  LOP3.LUT R17, R12, 0xff800000, RZ, 0xc0, !PT ;  /* 0xff8000000c117812 */ /* 0x000fe400078ec0ff */
[C---:B------:R-:W-:Y:S02]  /*0760*/  LOP3.LUT R13, R8.reuse, 0x7fffff, RZ, 0xc0, !PT ;  /* 0x007fffff080d7812 */ /* 0x040fe400078ec0ff */
[----:B------:R-:W-:Y:S01]  /*0770*/  LOP3.LUT R12, R15, 0xff800000, RZ, 0xc0, !PT ;  /* 0xff8000000f0c7812 */ /* 0x000fe200078ec0ff */
[C---:B------:R-:W-:Y:S01]  /*0780*/  IMAD.IADD R17, R8.reuse, 0x1, -R17 ;  /* 0x0000000108117824 */ /* 0x040fe200078e0a11 */
[----:B------:R-:W-:-:S02]  /*0790*/  ISETP.GT.U32.OR P0, PT, R8, 0x7f7fffff, !P0 ;  /* 0x7f7fffff0800780c */ /* 0x000fc40004704470 */
[----:B------:R-:W-:Y:S02]  /*07a0*/  LOP3.LUT R13, R13, 0x3f800000, RZ, 0xfc, !PT ;  /* 0x3f8000000d0d7812 */ /* 0x000fe400078efcff */
[----:B------:R-:W-:Y:S02]  /*07b0*/  LOP3.LUT P1, R17, R17, 0xff800000, RZ, 0xc0, !PT ;  /* 0xff80000011117812 */ /* 0x000fe4000782c0ff */
[----:B------:R-:W-:-:S11]  /*07c0*/  FSEL R12, R12, +QNAN , !P0 ;  /* 0x7fffffff0c0c7808 */ /* 0x000fd60004000000 */
[----:B------:R-:W-:Y:S05]  /*07d0*/  @!P1 BRA `(.L_x_9696) ;  /* 0x0000010000009947 */ /* 0x000fea0003800000 */
[----:B------:R-:W-:-:S04]  /*07e0*/  LOP3.LUT R15, R15, 0x7fffff, RZ, 0xc0, !PT ;  /* 0x007fffff0f0f7812 */ /* 0x000fc800078ec0ff */
[----:B------:R-:W-:-:S04]  /*07f0*/  LOP3.LUT R15, R15, 0x3f800000, RZ, 0xfc, !PT ;  /* 0x3f8000000f0f7812 */ /* 0x000fc800078efcff */
[----:B------:R0:W1:Y:S03]  /*0800*/  MUFU.RCP R14, R15 ;  /* 0x0000000f000e7308 */ /* 0x0000660000001000 */
.L_x_9697:
        /* <DEDUP_REMOVED lines=13> */
.L_x_9696:
[----:B------:R-:W-:Y:S05]  /*08e0*/  BSYNC B1 ;  /* 0x0000000000017941 */ /* 0x000fea0003800000 */
.L_x_9695:
[----:B------:R-:W-:-:S04]  /*08f0*/  FMUL.FTZ R13, R13, 1.1920928955078125e-07 ;  /* 0x340000000d0d7820 */ /* 0x000fc80000410000 */
[----:B------:R-:W-:Y:S02]  /*0900*/  FMUL.FTZ R12, R12, R13 ;  /* 0x0000000d0c0c7220 */ /* 0x000fe40000410000 */
.L_x_9690:
[----:B------:R-:W-:Y:S05]  /*0910*/  BSYNC B0 ;  /* 0x0000000000007941 */ /* 0x000fea0003800000 */
.L_x_9689:
[----:B-----5:R-:W-:Y:S01]  /*0920*/  FSETP.GEU.FTZ.AND P0, PT, R8, |R6|, PT ;  /* 0x400000060800720b */ /* 0x020fe20003f1e000 */
[----:B------:R-:W-:Y:S01]  /*0930*/  BSSY B0, `(.L_x_9698) ;  /* 0x000003f000007945 */ /* 0x000fe20003800000 */
[----:B------:R-:W-:-:S11]  /*0940*/  IMAD.MOV.U32 R13, RZ, RZ, R8 ;  /* 0x000000ffff0d7224 */ /* 0x000fd600078e0008 */
        /* <DEDUP_REMOVED lines=24> */
.L_x_9703:
[----:B------:R-:W-:Y:S01]  /*0ad0*/  FSETP.GEU.FTZ.AND P0, PT, R16, -R13, PT ;  /* 0x8000000d1000720b */ /* 0x000fe20003f1e000 */
[----:B------:R-:W-:-:S12]  /*0ae0*/  FADD.FTZ R14, R14, -1 ;  /* 0xbf8000000e0e7421 */ /* 0x000fd80000010000 */
[----:B------:R-:W-:Y:S02]  /*0af0*/  @!P0 FADD.FTZ R14, R14, -1 ;  /* 0xbf8000000e0e8421 */ /* 0x000fe40000010000 */
.L_x_9702:
[----:B------:R-:W-:Y:S05]  /*0b00*/  BSYNC B1 ;  /* 0x0000000000017941 */ /* 0x000fea0003800000 */
.L_x_9701:
[----:B------:R-:W-:Y:S01]  /*0b10*/  FFMA.FTZ R13, -R13, R14, R8 ;  /* 0x0000000e0d0d7223 */ /* 0x000fe20000010108 */
[----:B------:R-:W-:Y:S05]  /*0b20*/  BRA `(.L_x_9699) ;  /* 0x000001f000007947 */ /* 0x000fea0003800000 */
.L_x_9700:
        /* <DEDUP_REMOVED lines=9> */
[----:B------:R-:W-:-:S04]  /*0bc0*/  LOP3.LUT R13, R15, 0xff800000, RZ, 0xc0, !PT ;  /* 0xff8000000f0d7812 */ /* 0x000fc800078ec0ff */
[----:B------:R-:W-:-:S07]  /*0bd0*/  FSEL R13, R13, +QNAN , !P0 ;  /* 0x7fffffff0d0d7808 */ /* 0x000fce0004000000 */
[----:B------:R-:W-:Y:S05]  /*0be0*/  @!P1 BRA `(.L_x_9705) ;  /* 0x0000010000009947 */ /* 0x000fea0003800000 */
[----:B------:R-:W-:-:S04]  /*0bf0*/  LOP3.LUT R15, R15, 0x7fffff, RZ, 0xc0, !PT ;  /* 0x007fffff0f0f7812 */ /* 0x000fc800078ec0ff */
[----:B------:R-:W-:-:S04]  /*0c00*/  LOP3.LUT R15, R15, 0x3f800000, RZ, 0xfc, !PT ;  /* 0x3f8000000f0f7812 */ /* 0x000fc800078efcff */
[----:B------:R0:W1:Y:S03]  /*0c10*/  MUFU.RCP R16, R15 ;  /* 0x0000000f00107308 */ /* 0x0000660000001000 */
.L_x_9706:
        /* <DEDUP_REMOVED lines=13> */
.L_x_9705:
[----:B------:R-:W-:Y:S05]  /*0cf0*/  BSYNC B1 ;  /* 0x0000000000017941 */ /* 0x000fea0003800000 */
.L_x_9704:
[----:B------:R-:W-:-:S04]  /*0d00*/  FMUL.FTZ R14, R14, 1.1920928955078125e-07 ;  /* 0x340000000e0e7820 */ /* 0x000fc80000410000 */
[----:B------:R-:W-:Y:S02]  /*0d10*/  FMUL.FTZ R13, R13, R14 ;  /* 0x0000000e0d0d7220 */ /* 0x000fe40000410000 */
.L_x_9699:
[----:B------:R-:W-:Y:S05]  /*0d20*/  BSYNC B0 ;  /* 0x0000000000007941 */ /* 0x000fea0003800000 */
.L_x_9698:
[----:B------:R-:W-:Y:S01]  /*0d30*/  FSETP.GEU.FTZ.AND P0, PT, R8, |R7|, PT ;  /* 0x400000070800720b */ /* 0x000fe20003f1e000 */
        /* <DEDUP_REMOVED lines=26> */
.L_x_9712:
[----:B------:R-:W-:Y:S01]  /*0ee0*/  FSETP.GEU.FTZ.AND P0, PT, R16, -R15, PT ;  /* 0x8000000f1000720b */ /* 0x000fe20003f1e000 */
[----:B------:R-:W-:-:S12]  /*0ef0*/  FADD.FTZ R6, R6, -1 ;  /* 0xbf80000006067421 */ /* 0x000fd80000010000 */
[----:B------:R-:W-:Y:S02]  /*0f00*/  @!P0 FADD.FTZ R6, R6, -1 ;  /* 0xbf80000006068421 */ /* 0x000fe40000010000 */
.L_x_9711:
[----:B------:R-:W-:Y:S05]  /*0f10*/  BSYNC B1 ;  /* 0x0000000000017941 */ /* 0x000fea0003800000 */
.L_x_9710:
[----:B------:R-:W-:Y:S01]  /*0f20*/  FFMA.FTZ R6, -R15, R6, R8 ;  /* 0x000000060f067223 */ /* 0x000fe20000010108 */
[----:B------:R-:W-:Y:S05]  /*0f30*/  BRA `(.L_x_9708) ;  /* 0x000001f000007947 */ /* 0x000fea0003800000 */
.L_x_9709:
        /* <DEDUP_REMOVED lines=15> */
.L_x_9715:
        /* <DEDUP_REMOVED lines=13> */
.L_x_9714:
[----:B------:R-:W-:Y:S05]  /*1100*/  BSYNC B1 ;  /* 0x0000000000017941 */ /* 0x000fea0003800000 */
.L_x_9713:
[----:B------:R-:W-:-:S04]  /*1110*/  FMUL.FTZ R7, R7, 1.1920928955078125e-07 ;  /* 0x3400000007077820 */ /* 0x000fc80000410000 */
[----:B------:R-:W-:Y:S02]  /*1120*/  FMUL.FTZ R6, R6, R7 ;  /* 0x0000000706067220 */ /* 0x000fe40000410000 */
.L_x_9708:
[----:B------:R-:W-:Y:S05]  /*1130*/  BSYNC B0 ;  /* 0x0000000000007941 */ /* 0x000fea0003800000 */
.L_x_9707:
[----:B------:R-:W-:Y:S01]  /*1140*/  FSETP.GEU.FTZ.AND P0, PT, R8, |R4|, PT ;  /* 0x400000040800720b */ /* 0x000fe20003f1e000 */
[----:B------:R-:W-:Y:S01]  /*1150*/  BSSY B0, `(.L_x_9716) ;  /* 0x000003f000007945 */ /* 0x000fe20003800000 */
[----:B------:R-:W-:-:S11]  /*1160*/  MOV R7, R8 ;  /* 0x0000000800077202 */ /* 0x000fd60000000f00 */
        /* <DEDUP_REMOVED lines=24> */
.L_x_9721:
[----:B------:R-:W-:Y:S01]  /*12f0*/  FSETP.GEU.FTZ.AND P0, PT, R16, -R7, PT ;  /* 0x800000071000720b */ /* 0x000fe20003f1e000 */
[----:B------:R-:W-:-:S12]  /*1300*/  FADD.FTZ R14, R14, -1 ;  /* 0xbf8000000e0e7421 */ /* 0x000fd80000010000 */
[----:B------:R-:W-:Y:S02]  /*1310*/  @!P0 FADD.FTZ R14, R14, -1 ;  /* 0xbf8000000e0e8421 */ /* 0x000fe40000010000 */
.L_x_9720:
[----:B------:R-:W-:Y:S05]  /*1320*/  BSYNC B1 ;  /* 0x0000000000017941 */ /* 0x000fea0003800000 */
.L_x_9719:
[----:B------:R-:W-:Y:S01]  /*1330*/  FFMA.FTZ R7, -R7, R14, R8 ;  /* 0x0000000e07077223 */ /* 0x000fe20000010108 */
[----:B------:R-:W-:Y:S05]  /*1340*/  BRA `(.L_x_9717) ;  /* 0x000001f000007947 */ /* 0x000fea0003800000 */
.L_x_9718:
        /* <DEDUP_REMOVED lines=15> */
.L_x_9724:
        /* <DEDUP_REMOVED lines=13> */
.L_x_9723:
[----:B------:R-:W-:Y:S05]  /*1510*/  BSYNC B1 ;  /* 0x0000000000017941 */ /* 0x000fea0003800000 */
.L_x_9722:
[----:B------:R-:W-:-:S04]  /*1520*/  FMUL.FTZ R14, R14, 1.1920928955078125e-07 ;  /* 0x340000000e0e7820 */ /* 0x000fc80000410000 */
[----:B------:R-:W-:Y:S02]  /*1530*/  FMUL.FTZ R7, R7, R14 ;  /* 0x0000000e07077220 */ /* 0x000fe40000410000 */
.L_x_9717:
[----:B------:R-:W-:Y:S05]  /*1540*/  BSYNC B0 ;  /* 0x0000000000007941 */ /* 0x000fea0003800000 */
.L_x_9716:
        /* <DEDUP_REMOVED lines=27> */
.L_x_9730:
[----:B------:R-:W-:Y:S01]  /*1700*/  FSETP.GEU.FTZ.AND P0, PT, R16, -R15, PT ;  /* 0x8000000f1000720b */ /* 0x000fe20003f1e000 */
[----:B------:R-:W-:-:S12]  /*1710*/  FADD.FTZ R4, R4, -1 ;  /* 0xbf80000004047421 */ /* 0x000fd80000010000 */
[----:B------:R-:W-:Y:S02]  /*1720*/  @!P0 FADD.FTZ R4, R4, -1 ;  /* 0xbf80000004048421 */ /* 0x000fe40000010000 */
.L_x_9729:
[----:B------:R-:W-:Y:S05]  /*1730*/  BSYNC B1 ;  /* 0x0000000000017941 */ /* 0x000fea0003800000 */
.L_x_9728:
[----:B------:R-:W-:Y:S01]  /*1740*/  FFMA.FTZ R4, -R15, R4, R8 ;  /* 0x000000040f047223 */ /* 0x000fe20000010108 */
[----:B------:R-:W-:Y:S05]  /*1750*/  BRA `(.L_x_9726) ;  /* 0x000001f000007947 */ /* 0x000fea0003800000 */
.L_x_9727:
[----:B------:R-:W-:Y:S01]  /*1760*/  IADD3 R4, R15, -0xb800000, RZ ;  /* 0xf48000000f047810 */ /* 0x000fe20007ffe0ff */
        /* <DEDUP_REMOVED lines=14> */
.L_x_9733:
        /* <DEDUP_REMOVED lines=13> */
.L_x_9732:
[----:B------:R-:W-:Y:S05]  /*1920*/  BSYNC B1 ;  /* 0x0000000000017941 */ /* 0x000fea0003800000 */
.L_x_9731:
[----:B------:R-:W-:-:S04]  /*1930*/  FMUL.FTZ R5, R5, 1.1920928955078125e-07 ;  /* 0x3400000005057820 */ /* 0x000fc80000410000 */
[----:B------:R-:W-:Y:S02]  /*1940*/  FMUL.FTZ R4, R4, R5 ;  /* 0x0000000504047220 */ /* 0x000fe40000410000 */
.L_x_9726:
[----:B------:R-:W-:Y:S05]  /*1950*/  BSYNC B0 ;  /* 0x0000000000007941 */ /* 0x000fea0003800000 */
.L_x_9725:
        /* <DEDUP_REMOVED lines=27> */
.L_x_9739:
[----:B------:R-:W-:Y:S01]  /*1b10*/  FSETP.GEU.FTZ.AND P0, PT, R16, -R5, PT ;  /* 0x800000051000720b */ /* 0x000fe20003f1e000 */
[----:B------:R-:W-:-:S12]  /*1b20*/  FADD.FTZ R14, R14, -1 ;  /* 0xbf8000000e0e7421 */ /* 0x000fd80000010000 */
[----:B------:R-:W-:Y:S02]  /*1b30*/  @!P0 FADD.FTZ R14, R14, -1 ;  /* 0xbf8000000e0e8421 */ /* 0x000fe40000010000 */
.L_x_9738:
[----:B------:R-:W-:Y:S05]  /*1b40*/  BSYNC B1 ;  /* 0x0000000000017941 */ /* 0x000fea0003800000 */
.L_x_9737:
[----:B------:R-:W-:Y:S01]  /*1b50*/  FFMA.FTZ R5, -R5, R14, R8 ;  /* 0x0000000e05057223 */ /* 0x000fe20000010108 */
[----:B------:R-:W-:Y:S05]  /*1b60*/  BRA `(.L_x_9735) ;  /* 0x000001f000007947 */ /* 0x000fea0003800000 */
.L_x_9736:
        /* <DEDUP_REMOVED lines=15> */
.L_x_9742:
        /* <DEDUP_REMOVED lines=13> */
.L_x_9741:
[----:B------:R-:W-:Y:S05]  /*1d30*/  BSYNC B1 ;  /* 0x0000000000017941 */ /* 0x000fea0003800000 */
.L_x_9740:
[----:B------:R-:W-:-:S04]  /*1d40*/  FMUL.FTZ R14, R14, 1.1920928955078125e-07 ;  /* 0x340000000e0e7820 */ /* 0x000fc80000410000 */
[----:B------:R-:W-:Y:S02]  /*1d50*/  FMUL.FTZ R5, R5, R14 ;  /* 0x0000000e05057220 */ /* 0x000fe40000410000 */
.L_x_9735:
[----:B------:R-:W-:Y:S05]  /*1d60*/  BSYNC B0 ;  /* 0x0000000000007941 */ /* 0x000fea0003800000 */
.L_x_9734:
[----:B------:R-:W-:Y:S01]  /*1d70*/  FSETP.GEU.FTZ.AND P0, PT, R8, |R3|, PT ;  /* 0x400000030800720b */ /* 0x000fe20003f1e000 */
[----:B------:R-:W-:-:S12]  /*1d80*/  BSSY B0, `(.L_x_9743) ;  /* 0x0000040000007945 */ /* 0x000fd80003800000 */
        /* <DEDUP_REMOVED lines=24> */
.L_x_9748:
[----:B------:R-:W-:Y:S01]  /*1f10*/  FSETP.GEU.FTZ.AND P0, PT, R16, -R15, PT ;  /* 0x8000000f1000720b */ /* 0x000fe20003f1e000 */
[----:B------:R-:W-:-:S12]  /*1f20*/  FADD.FTZ R2, R2, -1 ;  /* 0xbf80000002027421 */ /* 0x000fd80000010000 */
[----:B------:R-:W-:Y:S02]  /*1f30*/  @!P0 FADD.FTZ R2, R2, -1 ;  /* 0xbf80000002028421 */ /* 0x000fe40000010000 */
.L_x_9747:
[----:B------:R-:W-:Y:S05]  /*1f40*/  BSYNC B1 ;  /* 0x0000000000017941 */ /* 0x000fea0003800000 */
.L_x_9746:
[----:B------:R-:W-:Y:S01]  /*1f50*/  FFMA.FTZ R8, -R15, R2, R8 ;  /* 0x000000020f087223 */ /* 0x000fe20000010108 */
[----:B------:R-:W-:Y:S05]  /*1f60*/  BRA `(.L_x_9744) ;  /* 0x0000021000007947 */ /* 0x000fea0003800000 */
.L_x_9745:
        /* <DEDUP_REMOVED lines=10> */
[----:B------:R-:W-:Y:S01]  /*2010*/  FSEL R18, R2, +QNAN , !P0 ;  /* 0x7fffffff02127808 */ /* 0x000fe20004000000 */
[----:B------:R-:W-:-:S10]  /*2020*/  IMAD.MOV.U32 R2, RZ, RZ, R8 ;  /* 0x000000ffff027224 */ /* 0x000fd400078e0008 */
[----:B------:R-:W-:Y:S05]  /*2030*/  @!P1 BRA `(.L_x_9750) ;  /* 0x0000011000009947 */ /* 0x000fea0003800000 */
[----:B------:R-:W-:Y:S01]  /*2040*/  LOP3.LUT R15, R15, 0x7fffff, RZ, 0xc0, !PT ;  /* 0x007fffff0f0f7812 */ /* 0x000fe200078ec0ff */
[----:B------:R-:W-:-:S03]  /*2050*/  IMAD.MOV.U32 R2, RZ, RZ, R8 ;  /* 0x000000ffff027224 */ /* 0x000fc600078e0008 */
[----:B------:R-:W-:-:S04]  /*2060*/  LOP3.LUT R15, R15, 0x3f800000, RZ, 0xfc, !PT ;  /* 0x3f8000000f0f7812 */ /* 0x000fc800078efcff */
[----:B------:R0:W1:Y:S03]  /*2070*/  MUFU.RCP R3, R15 ;  /* 0x0000000f00037308 */ /* 0x0000660000001000 */
.L_x_9751:
        /* <DEDUP_REMOVED lines=13> */
.L_x_9750:
[----:B------:R-:W-:Y:S05]  /*2150*/  BSYNC B1 ;  /* 0x0000000000017941 */ /* 0x000fea0003800000 */
.L_x_9749:
[----:B------:R-:W-:-:S04]  /*2160*/  FMUL.FTZ R3, R2, 1.1920928955078125e-07 ;  /* 0x3400000002037820 */ /* 0x000fc80000410000 */
[----:B------:R-:W-:Y:S02]  /*2170*/  FMUL.FTZ R8, R18, R3 ;  /* 0x0000000312087220 */ /* 0x000fe40000410000 */
.L_x_9744:
[----:B------:R-:W-:Y:S05]  /*2180*/  BSYNC B0 ;  /* 0x0000000000007941 */ /* 0x000fea0003800000 */
.L_x_9743:
[----:B------:R-:W-:Y:S01]  /*2190*/  IMAD.WIDE.U32 R2, R0, R11, c[0x0][0x170] ;  /* 0x00005c0000027625 */ /* 0x000fe200078e000b */
[----:B------:R-:W-:Y:S02]  /*21a0*/  FSETP.GTU.FTZ.AND P1, PT, |R12|, +INF , PT ;  /* 0x7f8000000c00780b */ /* 0x000fe40003f3c200 */
[----:B------:R-:W-:Y:S01]  /*21b0*/  FSETP.GTU.FTZ.AND P2, PT, |R13|, +INF , PT ;  /* 0x7f8000000d00780b */ /* 0x000fe20003f5c200 */
[----:B------:R-:W-:Y:S01]  /*21c0*/  IMAD.MOV.U32 R17, RZ, RZ, c[0x0][0x168] ;  /* 0x00005a00ff117624 */ /* 0x000fe200078e00ff */
[----:B------:R-:W-:Y:S01]  /*21d0*/  FSETP.GTU.FTZ.AND P0, PT, |R10|, +INF , PT ;  /* 0x7f8000000a00780b */ /* 0x000fe20003f1c200 */
[----:B------:R-:W-:Y:S01]  /*21e0*/  IMAD.WIDE R2, R9, 0x8, R2 ;  /* 0x0000000809027825 */ /* 0x000fe200078e0202 */
[----:B------:R-:W-:Y:S02]  /*21f0*/  FSETP.GTU.FTZ.AND P3, PT, |R6|, +INF , PT ;  /* 0x7f8000000600780b */ /* 0x000fe40003f7c200 */
[--C-:B------:R-:W-:Y:S02]  /*2200*/  LOP3.LUT R11, R12, 0x80000000, R17.reuse, 0xb8, !PT ;  /* 0x800000000c0b7812 */ /* 0x100fe400078eb811 */
[----:B------:R-:W-:-:S02]  /*2210*/  LOP3.LUT R0, R13, 0x80000000, R17, 0xb8, !PT ;  /* 0x800000000d007812 */ /* 0x000fc400078eb811 */
[--C-:B------:R-:W-:Y:S02]  /*2220*/  LOP3.LUT R9, R10, 0x80000000, R17.reuse, 0xb8, !PT ;  /* 0x800000000a097812 */ /* 0x100fe400078eb811 */
[----:B0-----:R-:W-:Y:S02]  /*2230*/  LOP3.LUT R15, R6, 0x80000000, R17, 0xb8, !PT ;  /* 0x80000000060f7812 */ /* 0x001fe400078eb811 */
[----:B------:R-:W-:Y:S02]  /*2240*/  FSEL R11, R12, R11, P1 ;  /* 0x0000000b0c0b7208 */ /* 0x000fe40000800000 */
[----:B------:R-:W-:Y:S02]  /*2250*/  FSEL R12, R13, R0, P2 ;  /* 0x000000000d0c7208 */ /* 0x000fe40001000000 */
[----:B------:R-:W-:Y:S02]  /*2260*/  FSEL R10, R10, R9, P0 ;  /* 0x000000090a0a7208 */ /* 0x000fe40000000000 */
[----:B------:R-:W-:-:S02]  /*2270*/  FSEL R13, R6, R15, P3 ;  /* 0x0000000f060d7208 */ /* 0x000fc40001800000 */
[C---:B------:R-:W-:Y:S01]  /*2280*/  FSETP.GTU.FTZ.AND P1, PT, |R7|.reuse, +INF , PT ;  /* 0x7f8000000700780b */ /* 0x040fe20003f3c200 */
[----:B------:R-:W-:Y:S01]  /*2290*/  STG.E.64 [R2.64], R10 ;  /* 0x0000000a02007986 */ /* 0x000fe2000c101b04 */
[--C-:B------:R-:W-:Y:S02]  /*22a0*/  LOP3.LUT R0, R7, 0x80000000, R17.reuse, 0xb8, !PT ;  /* 0x8000000007007812 */ /* 0x100fe400078eb811 */
[----:B------:R-:W-:Y:S01]  /*22b0*/  FSETP.GTU.FTZ.AND P2, PT, |R4|, +INF , PT ;  /* 0x7f8000000400780b */ /* 0x000fe20003f5c200 */
[----:B------:R-:W-:Y:S01]  /*22c0*/  STG.E.64 [R2.64+0x400], R12 ;  /* 0x0004000c02007986 */ /* 0x000fe2000c101b04 */
[----:B------:R-:W-:Y:S02]  /*22d0*/  FSETP.GTU.FTZ.AND P0, PT, |R8|, +INF , PT ;  /* 0x7f8000000800780b */ /* 0x000fe40003f1c200 */
[----:B------:R-:W-:Y:S02]  /*22e0*/  FSETP.GTU.FTZ.AND P3, PT, |R5|, +INF , PT ;  /* 0x7f8000000500780b */ /* 0x000fe40003f7c200 */
[----:B------:R-:W-:-:S02]  /*22f0*/  LOP3.LUT R15, R4, 0x80000000, R17, 0xb8, !PT ;  /* 0x80000000040f7812 */ /* 0x000fc400078eb811 */
[--C-:B------:R-:W-:Y:S02]  /*2300*/  LOP3.LUT R9, R8, 0x80000000, R17.reuse, 0xb8, !PT ;  /* 0x8000000008097812 */ /* 0x100fe400078eb811 */
[----:B------:R-:W-:Y:S02]  /*2310*/  LOP3.LUT R6, R5, 0x80000000, R17, 0xb8, !PT ;  /* 0x8000000005067812 */ /* 0x000fe400078eb811 */
[----:B------:R-:W-:Y:S02]  /*2320*/  FSEL R14, R7, R0, P1 ;  /* 0x00000000070e7208 */ /* 0x000fe40000800000 */
[----:B------:R-:W-:Y:S02]  /*2330*/  FSEL R15, R4, R15, P2 ;  /* 0x0000000f040f7208 */ /* 0x000fe40001000000 */
[----:B------:R-:W-:Y:S02]  /*2340*/  FSEL R7, R8, R9, P0 ;  /* 0x0000000908077208 */ /* 0x000fe40000000000 */
[----:B------:R-:W-:Y:S01]  /*2350*/  FSEL R6, R5, R6, P3 ;  /* 0x0000000605067208 */ /* 0x000fe20001800000 */
[----:B------:R-:W-:Y:S04]  /*2360*/  STG.E.64 [R2.64+0x800], R14 ;  /* 0x0008000e02007986 */ /* 0x000fe8000c101b04 */
[----:B------:R-:W-:Y:S01]  /*2370*/  STG.E.64 [R2.64+0xc00], R6 ;  /* 0x000c000602007986 */ /* 0x000fe2000c101b04 */
[----:B------:R-:W-:Y:S05]  /*2380*/  EXIT ;  /* 0x000000000000794d */ /* 0x000fea0003800000 */
.L_x_9679:
        /* <DEDUP_REMOVED lines=10> */
[----:B------:R-:W-:-:S04]  /*2430*/  HFMA2.MMA R12, -RZ, RZ, 0, 0 ;  /* 0x00000000ff0c7435 */ /* 0x000fc800000001ff */
[----:B------:R0:W5:Y:S07]  /*2440*/  @!P0 LDG.E R21, [R10.64] ;  /* 0x000000040a158981 */ /* 0x00016e000c1e1900 */
[----:B------:R-:W-:Y:S02]  /*2450*/  @!P6 IADD3 R2, R0, R7, RZ ;  /* 0x000000070002e210 */ /* 0x000fe40007ffe0ff */
[----:B------:R-:W-:Y:S02]  /*2460*/  @!P6 IADD3 R7, R7, 0x80, RZ ;  /* 0x000000800707e810 */ /* 0x000fe40007ffe0ff */
[----:B------:R-:W-:-:S02]  /*2470*/  @!P6 MOV R3, 0x4 ;  /* 0x000000040003e802 */ /* 0x000fc40000000f00 */
[----:B------:R-:W-:-:S03]  /*2480*/  ISETP.GE.AND P5, PT, R7, R13, PT ;  /* 0x0000000d0700720c */ /* 0x000fc60003fa6270 */
[----:B------:R-:W-:-:S05]  /*2490*/  @!P6 IMAD.WIDE.U32 R2, R2, R3, c[0x0][0x178] ;  /* 0x00005e000202e625 */ /* 0x000fca00078e0003 */
[----:B------:R1:W5:Y:S05]  /*24a0*/  @!P6 LDG.E R20, [R2.64] ;  /* 0x000000040214e981 */ /* 0x00036a000c1e1900 */
[----:B------:R-:W-:Y:S01]  /*24b0*/  @!P5 IMAD.IADD R22, R0, 0x1, R7 ;  /* 0x000000010016d824 */ /* 0x000fe200078e0207 */
[----:B------:R-:W-:Y:S01]  /*24c0*/  @!P5 IADD3 R7, R7, 0x80, RZ ;  /* 0x000000800707d810 */ /* 0x000fe20007ffe0ff */
[----:B------:R-:W-:-:S03]  /*24d0*/  @!P5 IMAD.MOV.U32 R23, RZ, RZ, 0x4 ;  /* 0x00000004ff17d424 */ /* 0x000fc600078e00ff */
[----:B------:R-:W-:Y:S01]  /*24e0*/  ISETP.GE.AND P4, PT, R7, R13, PT ;  /* 0x0000000d0700720c */ /* 0x000fe20003f86270 */
[----:B------:R-:W-:Y:S01]  /*24f0*/  CS2R R16, SRZ ;  /* 0x0000000000107805 */ /* 0x000fe2000001ff00 */
[----:B------:R-:W-:Y:S02]  /*2500*/  IMAD.MOV.U32 R15, RZ, RZ, RZ ;  /* 0x000000ffff0f7224 */ /* 0x000fe400078e00ff */
[----:B------:R-:W-:-:S05]  /*2510*/  @!P5 IMAD.WIDE.U32 R22, R22, R23, c[0x0][0x178] ;  /* 0x00005e001616d625 */ /* 0x000fca00078e0017 */
[----:B------:R2:W5:Y:S04]  /*2520*/  @!P5 LDG.E R19, [R22.64] ;  /* 0x000000041613d981 */ /* 0x000568000c1e1900 */
        /* <DEDUP_REMOVED lines=15> */
[----:B------:R-:W-:Y:S02]  /*2620*/  @!P1 IMAD.MOV.U32 R27, RZ, RZ, 0x4 ;  /* 0x00000004ff1b9424 */ /* 0x000fe400078e00ff */
[----:B-1----:R-:W-:-:S04]  /*2630*/  @!P4 IMAD.WIDE.U32 R2, R5, R24, c[0x0][0x178] ;  /* 0x00005e000502c625 */ /* 0x002fc800078e0018 */
[----:B0-----:R-:W-:Y:S01]  /*2640*/  @!P6 IADD3 R10, R0, R7, RZ ;  /* 0x00000007000ae210 */ /* 0x001fe20007ffe0ff */
[----:B------:R-:W-:Y:S01]  /*2650*/  @!P6 IMAD.MOV.U32 R11, RZ, RZ, 0x4 ;  /* 0x00000004ff0be424 */ /* 0x000fe200078e00ff */
[----:B------:R2:W5:Y:S01]  /*2660*/  @!P4 LDG.E R18, [R2.64] ;  /* 0x000000040212c981 */ /* 0x000562000c1e1900 */
        /* <DEDUP_REMOVED lines=10> */
[----:B-----5:R-:W-:Y:S01]  /*2710*/  FSETP.LEU.FTZ.AND P0, PT, |R21|, |c[0x0][0x168]|, PT ;  /* 0x40005a0015007a0b */ /* 0x020fe20003f1b200 */
[----:B------:R-:W-:Y:S01]  /*2720*/  BSSY B0, `(.L_x_9754) ;  /* 0x000003f000007945 */ /* 0x000fe20003800000 */
[----:B--2---:R-:W-:-:S11]  /*2730*/  FADD.FTZ R3, -RZ, |c[0x0][0x168]| ;  /* 0x40005a00ff037621 */ /* 0x004fd60000010100 */
        /* <DEDUP_REMOVED lines=24> */
.L_x_9759:
[----:B------:R-:W-:Y:S01]  /*28c0*/  FSETP.GEU.FTZ.AND P0, PT, R6, -R5, PT ;  /* 0x800000050600720b */ /* 0x000fe20003f1e000 */
[----:B------:R-:W-:-:S12]  /*28d0*/  FADD.FTZ R2, R2, -1 ;  /* 0xbf80000002027421 */ /* 0x000fd80000010000 */
[----:B------:R-:W-:Y:S02]  /*28e0*/  @!P0 FADD.FTZ R2, R2, -1 ;  /* 0xbf80000002028421 */ /* 0x000fe40000010000 */
.L_x_9758:
[----:B------:R-:W-:Y:S05]  /*28f0*/  BSYNC B2 ;  /* 0x0000000000027941 */ /* 0x000fea0003800000 */
.L_x_9757:
[----:B------:R-:W-:Y:S01]  /*2900*/  FFMA.FTZ R3, -R5, R2, R3 ;  /* 0x0000000205037223 */ /* 0x000fe20000010103 */
[----:B------:R-:W-:Y:S05]  /*2910*/  BRA `(.L_x_9755) ;  /* 0x000001f000007947 */ /* 0x000fea0003800000 */
.L_x_9756:
        /* <DEDUP_REMOVED lines=15> */
.L_x_9762:
        /* <DEDUP_REMOVED lines=13> */
.L_x_9761:
[----:B------:R-:W-:Y:S05]  /*2ae0*/  BSYNC B2 ;  /* 0x0000000000027941 */ /* 0x000fea0003800000 */
.L_x_9760:
[----:B------:R-:W-:-:S04]  /*2af0*/  FMUL.FTZ R2, R2, 1.1920928955078125e-07 ;  /* 0x3400000002027820 */ /* 0x000fc80000410000 */
[----:B------:R-:W-:Y:S02]  /*2b00*/  FMUL.FTZ R3, R7, R2 ;  /* 0x0000000207037220 */ /* 0x000fe40000410000 */
.L_x_9755:
[----:B------:R-:W-:Y:S05]  /*2b10*/  BSYNC B0 ;  /* 0x0000000000007941 */ /* 0x000fea0003800000 */
.L_x_9754:
[----:B------:R-:W-:Y:S02]  /*2b20*/  MOV R2, c[0x0][0x168] ;  /* 0x00005a0000027a02 */ /* 0x000fe40000000f00 */
[C---:B------:R-:W-:Y:S02]  /*2b30*/  FSETP.GTU.FTZ.AND P0, PT, |R3|.reuse, +INF , PT ;  /* 0x7f8000000300780b */ /* 0x040fe40003f1c200 */
[----:B------:R-:W-:-:S04]  /*2b40*/  LOP3.LUT R2, R3, 0x80000000, R2, 0xb8, !PT ;  /* 0x8000000003027812 */ /* 0x000fc800078eb802 */
[----:B------:R-:W-:Y:S02]  /*2b50*/  FSEL R3, R3, R2, P0 ;  /* 0x0000000203037208 */ /* 0x000fe40000000000 */
.L_x_9753:
[----:B------:R-:W-:Y:S05]  /*2b60*/  BSYNC B1 ;  /* 0x0000000000017941 */ /* 0x000fea0003800000 */
.L_x_9752:
[----:B--2---:R-:W-:Y:S01]  /*2b70*/  IADD3 R2, R14, 0x80, RZ ;  /* 0x000000800e027810 */ /* 0x004fe20007ffe0ff */
        /* <DEDUP_REMOVED lines=30> */
.L_x_9770:
[----:B------:R-:W-:Y:S01]  /*2d60*/  FSETP.GEU.FTZ.AND P0, PT, R7, -R8, PT ;  /* 0x800000080700720b */ /* 0x000fe20003f1e000 */
[----:B------:R-:W-:-:S12]  /*2d70*/  FADD.FTZ R5, R5, -1 ;  /* 0xbf80000005057421 */ /* 0x000fd80000010000 */
[----:B------:R-:W-:Y:S02]  /*2d80*/  @!P0 FADD.FTZ R5, R5, -1 ;  /* 0xbf80000005058421 */ /* 0x000fe40000010000 */
.L_x_9769:
[----:B------:R-:W-:Y:S05]  /*2d90*/  BSYNC B2 ;  /* 0x0000000000027941 */ /* 0x000fea0003800000 */
.L_x_9768:
[----:B------:R-:W-:Y:S01]  /*2da0*/  FFMA.FTZ R4, -R8, R5, R4 ;  /* 0x0000000508047223 */ /* 0x000fe20000010104 */
[----:B------:R-:W-:Y:S05]  /*2db0*/  BRA `(.L_x_9766) ;  /* 0x000001f000007947 */ /* 0x000fea0003800000 */
.L_x_9767:
        /* <DEDUP_REMOVED lines=15> */
.L_x_9773:
        /* <DEDUP_REMOVED lines=13> */
.L_x_9772:
[----:B------:R-:W-:Y:S05]  /*2f80*/  BSYNC B2 ;  /* 0x0000000000027941 */ /* 0x000fea0003800000 */
.L_x_9771:
[----:B------:R-:W-:-:S04]  /*2f90*/  FMUL.FTZ R5, R5, 1.1920928955078125e-07 ;  /* 0x3400000005057820 */ /* 0x000fc80000410000 */
[----:B------:R-:W-:Y:S02]  /*2fa0*/  FMUL.FTZ R4, R4, R5 ;  /* 0x0000000504047220 */ /* 0x000fe40000410000 */
.L_x_9766:
[----:B------:R-:W-:Y:S05]  /*2fb0*/  BSYNC B0 ;  /* 0x0000000000007941 */ /* 0x000fea0003800000 */
.L_x_9765:
[----:B------:R-:W-:Y:S01]  /*2fc0*/  IMAD.MOV.U32 R5, RZ, RZ, c[0x0][0x168] ;  /* 0x00005a00ff057624 */ /* 0x000fe200078e00ff */
[----:B------:R-:W-:-:S04]  /*2fd0*/  FSETP.GTU.FTZ.AND P0, PT, |R4|, +INF , PT ;  /* 0x7f8000000400780b */ /* 0x000fc80003f1c200 */
[----:B------:R-:W-:-:S04]  /*2fe0*/  LOP3.LUT R5, R4, 0x80000000, R5, 0xb8, !PT ;  /* 0x8000000004057812 */ /* 0x000fc800078eb805 */
[----:B------:R-:W-:Y:S02]  /*2ff0*/  FSEL R4, R4, R5, P0 ;  /* 0x0000000504047208 */ /* 0x000fe40000000000 */
.L_x_9764:
[----:B------:R-:W-:Y:S05]  /*3000*/  BSYNC B1 ;  /* 0x0000000000017941 */ /* 0x000fea0003800000 */
.L_x_9763:
        /* <DEDUP_REMOVED lines=31> */
.L_x_9781:
[----:B------:R-:W-:Y:S01]  /*3200*/  FSETP.GEU.FTZ.AND P0, PT, R8, -R9, PT ;  /* 0x800000090800720b */ /* 0x000fe20003f1e000 */
[----:B------:R-:W-:-:S12]  /*3210*/  FADD.FTZ R6, R6, -1 ;  /* 0xbf80000006067421 */ /* 0x000fd80000010000 */
[----:B------:R-:W-:Y:S02]  /*3220*/  @!P0 FADD.FTZ R6, R6, -1 ;  /* 0xbf80000006068421 */ /* 0x000fe40000010000 */
.L_x_9780:
[----:B------:R-:W-:Y:S05]  /*3230*/  BSYNC B2 ;  /* 0x0000000000027941 */ /* 0x000fea0003800000 */
.L_x_9779:
[----:B------:R-:W-:Y:S01]  /*3240*/  FFMA.FTZ R5, -R9, R6, R5 ;  /* 0x0000000609057223 */ /* 0x000fe20000010105 */
[----:B------:R-:W-:Y:S05]  /*3250*/  BRA `(.L_x_9777) ;  /* 0x000001f000007947 */ /* 0x000fea0003800000 */
.L_x_9778:
        /* <DEDUP_REMOVED lines=15> */
.L_x_9784:
        /* <DEDUP_REMOVED lines=13> */
.L_x_9783:
[----:B------:R-:W-:Y:S05]  /*3420*/  BSYNC B2 ;  /* 0x0000000000027941 */ /* 0x000fea0003800000 */
.L_x_9782:
[----:B------:R-:W-:-:S04]  /*3430*/  FMUL.FTZ R6, R6, 1.1920928955078125e-07 ;  /* 0x3400000006067820 */ /* 0x000fc80000410000 */
[----:B------:R-:W-:Y:S02]  /*3440*/  FMUL.FTZ R5, R5, R6 ;  /* 0x0000000605057220 */ /* 0x000fe40000410000 */
.L_x_9777:
[----:B------:R-:W-:Y:S05]  /*3450*/  BSYNC B0 ;  /* 0x0000000000007941 */ /* 0x000fea0003800000 */
.L_x_9776:
[----:B------:R-:W-:Y:S01]  /*3460*/  IMAD.MOV.U32 R6, RZ, RZ, c[0x0][0x168] ;  /* 0x00005a00ff067624 */ /* 0x000fe200078e00ff */
[----:B------:R-:W-:-:S04]  /*3470*/  FSETP.GTU.FTZ.AND P0, PT, |R5|, +INF , PT ;  /* 0x7f8000000500780b */ /* 0x000fc80003f1c200 */
[----:B------:R-:W-:-:S04]  /*3480*/  LOP3.LUT R6, R5, 0x80000000, R6, 0xb8, !PT ;  /* 0x8000000005067812 */ /* 0x000fc800078eb806 */
[----:B------:R-:W-:Y:S02]  /*3490*/  FSEL R5, R5, R6, P0 ;  /* 0x0000000605057208 */ /* 0x000fe40000000000 */
.L_x_9775:
[----:B------:R-:W-:Y:S05]  /*34a0*/  BSYNC B1 ;  /* 0x0000000000017941 */ /* 0x000fea0003800000 */
.L_x_9774:
        /* <DEDUP_REMOVED lines=11> */
[----:B-1----:R-:W-:Y:S01]  /*3560*/  FADD.FTZ R10, |R18|, -RZ ;  /* 0x800000ff120a7221 */ /* 0x002fe20000010200 */
        /* <DEDUP_REMOVED lines=19> */
.L_x_9792:
[----:B------:R-:W-:Y:S01]  /*36a0*/  FSETP.GEU.FTZ.AND P0, PT, R9, -R10, PT ;  /* 0x8000000a0900720b */ /* 0x000fe20003f1e000 */
[----:B------:R-:W-:-:S12]  /*36b0*/  FADD.FTZ R7, R7, -1 ;  /* 0xbf80000007077421 */ /* 0x000fd80000010000 */
[----:B------:R-:W-:Y:S02]  /*36c0*/  @!P0 FADD.FTZ R7, R7, -1 ;  /* 0xbf80000007078421 */ /* 0x000fe40000010000 */
.L_x_9791:
[----:B------:R-:W-:Y:S05]  /*36d0*/  BSYNC B2 ;  /* 0x0000000000027941 */ /* 0x000fea0003800000 */
.L_x_9790:
[----:B------:R-:W-:Y:S01]  /*36e0*/  FFMA.FTZ R6, -R10, R7, R6 ;  /* 0x000000070a067223 */ /* 0x000fe20000010106 */
[----:B------:R-:W-:Y:S05]  /*36f0*/  BRA `(.L_x_9788) ;  /* 0x000001f000007947 */ /* 0x000fea0003800000 */
.L_x_9789:
        /* <DEDUP_REMOVED lines=15> */
.L_x_9795:
[----:B------:R-:W-:-:S04]  /*37f0*/  IMNMX.U32 R9, R8, 0xb800000, PT ;  /* 0x0b80000008097817 */ /* 0x000fc80003800000 */
[----:B------:R-:W-:Y:S01]  /*3800*/  IADD3 R7, R9, R7, RZ ;  /* 0x0000000709077210 */ /* 0x000fe20007ffe0ff */
[----:B------:R-:W-:-:S04]  /*3810*/  IMAD.IADD R8, R8, 0x1, -R9 ;  /* 0x0000000108087824 */ /* 0x000fc800078e0a09 */
[----:B-12---:R-:W-:Y:S01]  /*3820*/  FFMA.FTZ R10, R20, R7, -RZ ;  /* 0x00000007140a7223 */ /* 0x006fe200000108ff */
        /* <DEDUP_REMOVED lines=9> */
.L_x_9794:
[----:B------:R-:W-:Y:S05]  /*38c0*/  BSYNC B2 ;  /* 0x0000000000027941 */ /* 0x000fea0003800000 */
.L_x_9793:
[----:B------:R-:W-:-:S04]  /*38d0*/  FMUL.FTZ R7, R7, 1.1920928955078125e-07 ;  /* 0x3400000007077820 */ /* 0x000fc80000410000 */
[----:B------:R-:W-:Y:S02]  /*38e0*/  FMUL.FTZ R6, R6, R7 ;  /* 0x0000000706067220 */ /* 0x000fe40000410000 */
.L_x_9788:
[----:B------:R-:W-:Y:S05]  /*38f0*/  BSYNC B0 ;  /* 0x0000000000007941 */ /* 0x000fea0003800000 */
.L_x_9787:
[----:B------:R-:W-:Y:S01]  /*3900*/  IMAD.MOV.U32 R7, RZ, RZ, c[0x0][0x168] ;  /* 0x00005a00ff077624 */ /* 0x000fe200078e00ff */
[----:B------:R-:W-:-:S04]  /*3910*/  FSETP.GTU.FTZ.AND P0, PT, |R6|, +INF , PT ;  /* 0x7f8000000600780b */ /* 0x000fc80003f1c200 */
[----:B------:R-:W-:-:S04]  /*3920*/  LOP3.LUT R7, R6, 0x80000000, R7, 0xb8, !PT ;  /* 0x8000000006077812 */ /* 0x000fc800078eb807 */
[----:B------:R-:W-:Y:S02]  /*3930*/  FSEL R6, R6, R7, P0 ;  /* 0x0000000706067208 */ /* 0x000fe40000000000 */
.L_x_9786:
[----:B------:R-:W-:Y:S05]  /*3940*/  BSYNC B1 ;  /* 0x0000000000017941 */ /* 0x000fea0003800000 */
.L_x_9785:
        /* <DEDUP_REMOVED lines=31> */
.L_x_9803:
[----:B------:R-:W-:Y:S01]  /*3b40*/  FSETP.GEU.FTZ.AND P0, PT, R10, -R11, PT ;  /* 0x8000000b0a00720b */ /* 0x000fe20003f1e000 */
[----:B------:R-:W-:-:S12]  /*3b50*/  FADD.FTZ R8, R8, -1 ;  /* 0xbf80000008087421 */ /* 0x000fd80000010000 */
[----:B------:R-:W-:Y:S02]  /*3b60*/  @!P0 FADD.FTZ R8, R8, -1 ;  /* 0xbf80000008088421 */ /* 0x000fe40000010000 */
.L_x_9802:
[----:B------:R-:W-:Y:S05]  /*3b70*/  BSYNC B2 ;  /* 0x0000000000027941 */ /* 0x000fea0003800000 */
.L_x_9801:
[----:B------:R-:W-:Y:S01]  /*3b80*/  FFMA.FTZ R7, -R11, R8, R7 ;  /* 0x000000080b077223 */ /* 0x000fe20000010107 */
[----:B------:R-:W-:Y:S05]  /*3b90*/  BRA `(.L_x_9799) ;  /* 0x000001f000007947 */ /* 0x000fea0003800000 */
.L_x_9800:
        /* <DEDUP_REMOVED lines=15> */
.L_x_9806:
        /* <DEDUP_REMOVED lines=13> */
.L_x_9805:
[----:B------:R-:W-:Y:S05]  /*3d60*/  BSYNC B2 ;  /* 0x0000000000027941 */ /* 0x000fea0003800000 */
.L_x_9804:
[----:B------:R-:W-:-:S04]  /*3d70*/  FMUL.FTZ R8, R8, 1.1920928955078125e-07 ;  /* 0x3400000008087820 */ /* 0x000fc80000410000 */
[----:B------:R-:W-:Y:S02]  /*3d80*/  FMUL.FTZ R7, R7, R8 ;  /* 0x0000000807077220 */ /* 0x000fe40000410000 */
.L_x_9799:
[----:B------:R-:W-:Y:S05]  /*3d90*/  BSYNC B0 ;  /* 0x0000000000007941 */ /* 0x000fea0003800000 */
.L_x_9798:
[----:B------:R-:W-:Y:S01]  /*3da0*/  IMAD.MOV.U32 R8, RZ, RZ, c[0x0][0x168] ;  /* 0x00005a00ff087624 */ /* 0x000fe200078e00ff */
[----:B------:R-:W-:-:S04]  /*3db0*/  FSETP.GTU.FTZ.AND P0, PT, |R7|, +INF , PT ;  /* 0x7f8000000700780b */ /* 0x000fc80003f1c200 */
[----:B------:R-:W-:-:S04]  /*3dc0*/  LOP3.LUT R8, R7, 0x80000000, R8, 0xb8, !PT ;  /* 0x8000000007087812 */ /* 0x000fc800078eb808 */
[----:B------:R-:W-:Y:S02]  /*3dd0*/  FSEL R7, R7, R8, P0 ;  /* 0x0000000807077208 */ /* 0x000fe40000000000 */
.L_x_9797:
[----:B------:R-:W-:Y:S05]  /*3de0*/  BSYNC B1 ;  /* 0x0000000000017941 */ /* 0x000fea0003800000 */
.L_x_9796:
        /* <DEDUP_REMOVED lines=22> */
[----:B-1----:R-:W-:Y:S02]  /*3f50*/  FADD.FTZ R10, |R16|, |R16| ;  /* 0x40000010100a7221 */ /* 0x002fe40000010200 */
        /* <DEDUP_REMOVED lines=8> */
.L_x_9814:
[----:B------:R-:W-:Y:S01]  /*3fe0*/  FSETP.GEU.FTZ.AND P0, PT, R11, -R17, PT ;  /* 0x800000110b00720b */ /* 0x000fe20003f1e000 */
[----:B------:R-:W-:-:S12]  /*3ff0*/  FADD.FTZ R9, R9, -1 ;  /* 0xbf80000009097421 */ /* 0x000fd80000010000 */
[----:B------:R-:W-:Y:S02]  /*4000*/  @!P0 FADD.FTZ R9, R9, -1 ;  /* 0xbf80000009098421 */ /* 0x000fe40000010000 */
.L_x_9813:
[----:B------:R-:W-:Y:S05]  /*4010*/  BSYNC B2 ;  /* 0x0000000000027941 */ /* 0x000fea0003800000 */
.L_x_9812:
[----:B------:R-:W-:Y:S01]  /*4020*/  FFMA.FTZ R8, -R17, R9, R8 ;  /* 0x0000000911087223 */ /* 0x000fe20000010108 */
[----:B------:R-:W-:Y:S05]  /*4030*/  BRA `(.L_x_9810) ;  /* 0x000001f000007947 */ /* 0x000fea0003800000 */
.L_x_9811:
[----:B------:R-:W-:Y:S01]  /*4040*/  IADD3 R9, R11, -0xb800000, RZ ;  /* 0xf48000000b097810 */ /* 0x000fe20007ffe0ff */
[----:B------:R-:W-:Y:S01]  /*4050*/  BSSY B2, `(.L_x_9815) ;  /* 0x000001b000027945 */ /* 0x000fe20003800000 */
[----:B------:R-:W-:Y:S02]  /*4060*/  FSETP.GT.FTZ.AND P0, PT, |R16|, RZ, PT ;  /* 0x000000ff1000720b */ /* 0x000fe40003f14200 */
        /* <DEDUP_REMOVED lines=12> */
.L_x_9817:
[----:B------:R-:W-:-:S04]  /*4130*/  IMNMX.U32 R11, R10, 0xb800000, PT ;  /* 0x0b8000000a0b7817 */ /* 0x000fc80003800000 */
[C---:B------:R-:W-:Y:S01]  /*4140*/  IADD3 R10, -R11.reuse, R10, RZ ;  /* 0x0000000a0b0a7210 */ /* 0x040fe20007ffe1ff */
[----:B------:R-:W-:-:S03]  /*4150*/  IMAD.IADD R9, R11, 0x1, R9 ;  /* 0x000000010b097824 */ /* 0x000fc600078e0209 */
[----:B------:R-:W-:Y:S01]  /*4160*/  ISETP.NE.AND P1, PT, R10, RZ, PT ;  /* 0x000000ff0a00720c */ /* 0x000fe20003f25270 */
[----:B--2---:R-:W-:-:S04]  /*4170*/  FFMA.FTZ R16, R20, R9, -RZ ;  /* 0x0000000914107223 */ /* 0x004fc800000108ff */
        /* <DEDUP_REMOVED lines=8> */
.L_x_9816:
[----:B------:R-:W-:Y:S05]  /*4200*/  BSYNC B2 ;  /* 0x0000000000027941 */ /* 0x000fea0003800000 */
.L_x_9815:
[----:B------:R-:W-:-:S04]  /*4210*/  FMUL.FTZ R9, R9, 1.1920928955078125e-07 ;  /* 0x3400000009097820 */ /* 0x000fc80000410000 */
[----:B------:R-:W-:Y:S02]  /*4220*/  FMUL.FTZ R8, R8, R9 ;  /* 0x0000000908087220 */ /* 0x000fe40000410000 */
.L_x_9810:
[----:B------:R-:W-:Y:S05]  /*4230*/  BSYNC B0 ;  /* 0x0000000000007941 */ /* 0x000fea0003800000 */
.L_x_9809:
[----:B------:R-:W-:Y:S01]  /*4240*/  IMAD.MOV.U32 R9, RZ, RZ, c[0x0][0x168] ;  /* 0x00005a00ff097624 */ /* 0x000fe200078e00ff */
[----:B------:R-:W-:-:S04]  /*4250*/  FSETP.GTU.FTZ.AND P0, PT, |R8|, +INF , PT ;  /* 0x7f8000000800780b */ /* 0x000fc80003f1c200 */
[----:B------:R-:W-:-:S04]  /*4260*/  LOP3.LUT R9, R8, 0x80000000, R9, 0xb8, !PT ;  /* 0x8000000008097812 */ /* 0x000fc800078eb809 */
[----:B------:R-:W-:Y:S02]  /*4270*/  FSEL R8, R8, R9, P0 ;  /* 0x0000000908087208 */ /* 0x000fe40000000000 */
.L_x_9808:
[----:B------:R-:W-:Y:S05]  /*4280*/  BSYNC B1 ;  /* 0x0000000000017941 */ /* 0x000fea0003800000 */
.L_x_9807:
[----:B-1----:R-:W-:Y:S01]  /*4290*/  IADD3 R10, R14, 0x300, RZ ;  /* 0x000003000e0a7810 */ /* 0x002fe20007ffe0ff */
        /* <DEDUP_REMOVED lines=30> */
.L_x_9825:
[----:B------:R-:W-:Y:S01]  /*4480*/  FSETP.GEU.FTZ.AND P0, PT, R16, -R17, PT ;  /* 0x800000111000720b */ /* 0x000fe20003f1e000 */
[----:B------:R-:W-:-:S12]  /*4490*/  FADD.FTZ R10, R10, -1 ;  /* 0xbf8000000a0a7421 */ /* 0x000fd80000010000 */
[----:B------:R-:W-:Y:S02]  /*44a0*/  @!P0 FADD.FTZ R10, R10, -1 ;  /* 0xbf8000000a0a8421 */ /* 0x000fe40000010000 */
.L_x_9824:
[----:B------:R-:W-:Y:S05]  /*44b0*/  BSYNC B2 ;  /* 0x0000000000027941 */ /* 0x000fea0003800000 */
.L_x_9823:
[----:B------:R-:W-:Y:S01]  /*44c0*/  FFMA.FTZ R9, -R17, R10, R9 ;  /* 0x0000000a11097223 */ /* 0x000fe20000010109 */
[----:B------:R-:W-:Y:S05]  /*44d0*/  BRA `(.L_x_9821) ;  /* 0x000001f000007947 */ /* 0x000fea0003800000 */
.L_x_9822:
        /* <DEDUP_REMOVED lines=15> */
.L_x_9828:
[----:B------:R-:W-:-:S04]  /*45d0*/  IMNMX.U32 R15, R11, 0xb800000, PT ;  /* 0x0b8000000b0f7817 */ /* 0x000fc80003800000 */
[C---:B------:R-:W-:Y:S01]  /*45e0*/  IADD3 R11, -R15.reuse, R11, RZ ;  /* 0x0000000b0f0b7210 */ /* 0x040fe20007ffe1ff */
[----:B------:R-:W-:-:S03]  /*45f0*/  IMAD.IADD R10, R15, 0x1, R10 ;  /* 0x000000010f0a7824 */ /* 0x000fc600078e020a */
[----:B------:R-:W-:Y:S01]  /*4600*/  ISETP.NE.AND P1, PT, R11, RZ, PT ;  /* 0x000000ff0b00720c */ /* 0x000fe20003f25270 */
[----:B0-2---:R-:W-:-:S04]  /*4610*/  FFMA.FTZ R17, R19, R10, -RZ ;  /* 0x0000000a13117223 */ /* 0x005fc800000108ff */
        /* <DEDUP_REMOVED lines=8> */
.L_x_9827:
[----:B------:R-:W-:Y:S05]  /*46a0*/  BSYNC B2 ;  /* 0x0000000000027941 */ /* 0x000fea0003800000 */
.L_x_9826:
[----:B------:R-:W-:-:S04]  /*46b0*/  FMUL.FTZ R10, R10, 1.1920928955078125e-07 ;  /* 0x340000000a0a7820 */ /* 0x000fc80000410000 */
[----:B------:R-:W-:Y:S02]  /*46c0*/  FMUL.FTZ R9, R9, R10 ;  /* 0x0000000a09097220 */ /* 0x000fe40000410000 */
.L_x_9821:
[----:B------:R-:W-:Y:S05]  /*46d0*/  BSYNC B0 ;  /* 0x0000000000007941 */ /* 0x000fea0003800000 */
.L_x_9820:
[----:B------:R-:W-:Y:S01]  /*46e0*/  IMAD.MOV.U32 R10, RZ, RZ, c[0x0][0x168] ;  /* 0x00005a00ff0a7624 */ /* 0x000fe200078e00ff */
[----:B------:R-:W-:-:S04]  /*46f0*/  FSETP.GTU.FTZ.AND P0, PT, |R9|, +INF , PT ;  /* 0x7f8000000900780b */ /* 0x000fc80003f1c200 */
[----:B------:R-:W-:-:S04]  /*4700*/  LOP3.LUT R10, R9, 0x80000000, R10, 0xb8, !PT ;  /* 0x80000000090a7812 */ /* 0x000fc800078eb80a */
[----:B------:R-:W-:Y:S02]  /*4710*/  FSEL R9, R9, R10, P0 ;  /* 0x0000000a09097208 */ /* 0x000fe40000000000 */
.L_x_9819:
[----:B------:R-:W-:Y:S05]  /*4720*/  BSYNC B1 ;  /* 0x0000000000017941 */ /* 0x000fea0003800000 */
.L_x_9818:
        /* <DEDUP_REMOVED lines=31> */
.L_x_9836:
[----:B------:R-:W-:Y:S01]  /*4920*/  FSETP.GEU.FTZ.AND P0, PT, R17, -R16, PT ;  /* 0x800000101100720b */ /* 0x000fe20003f1e000 */
[----:B------:R-:W-:-:S12]  /*4930*/  FADD.FTZ R11, R11, -1 ;  /* 0xbf8000000b0b7421 */ /* 0x000fd80000010000 */
[----:B------:R-:W-:Y:S02]  /*4940*/  @!P0 FADD.FTZ R11, R11, -1 ;  /* 0xbf8000000b0b8421 */ /* 0x000fe40000010000 */
.L_x_9835:
[----:B------:R-:W-:Y:S05]  /*4950*/  BSYNC B2 ;  /* 0x0000000000027941 */ /* 0x000fea0003800000 */
.L_x_9834:
[----:B------:R-:W-:Y:S01]  /*4960*/  FFMA.FTZ R10, -R16, R11, R10 ;  /* 0x0000000b100a7223 */ /* 0x000fe2000001010a */
[----:B------:R-:W-:Y:S05]  /*4970*/  BRA `(.L_x_9832) ;  /* 0x000001f000007947 */ /* 0x000fea0003800000 */
.L_x_9833:
        /* <DEDUP_REMOVED lines=14> */
[----:B------:R0:W1:Y:S03]  /*4a60*/  MUFU.RCP R20, R18 ;  /* 0x0000001200147308 */ /* 0x0000660000001000 */
.L_x_9839:
        /* <DEDUP_REMOVED lines=13> */
.L_x_9838:
[----:B------:R-:W-:Y:S05]  /*4b40*/  BSYNC B2 ;  /* 0x0000000000027941 */ /* 0x000fea0003800000 */
.L_x_9837:
[----:B------:R-:W-:-:S04]  /*4b50*/  FMUL.FTZ R11, R11, 1.1920928955078125e-07 ;  /* 0x340000000b0b7820 */ /* 0x000fc80000410000 */
[----:B------:R-:W-:Y:S02]  /*4b60*/  FMUL.FTZ R10, R10, R11 ;  /* 0x0000000b0a0a7220 */ /* 0x000fe40000410000 */
.L_x_9832:
[----:B------:R-:W-:Y:S05]  /*4b70*/  BSYNC B0 ;  /* 0x0000000000007941 */ /* 0x000fea0003800000 */
.L_x_9831:
[----:B------:R-:W-:Y:S01]  /*4b80*/  IMAD.MOV.U32 R11, RZ, RZ, c[0x0][0x168] ;  /* 0x00005a00ff0b7624 */ /* 0x000fe200078e00ff */
[----:B------:R-:W-:-:S04]  /*4b90*/  FSETP.GTU.FTZ.AND P0, PT, |R10|, +INF , PT ;  /* 0x7f8000000a00780b */ /* 0x000fc80003f1c200 */
[----:B------:R-:W-:-:S04]  /*4ba0*/  LOP3.LUT R11, R10, 0x80000000, R11, 0xb8, !PT ;  /* 0x800000000a0b7812 */ /* 0x000fc800078eb80b */
[----:B------:R-:W-:Y:S02]  /*4bb0*/  FSEL R10, R10, R11, P0 ;  /* 0x0000000b0a0a7208 */ /* 0x000fe40000000000 */
.L_x_9830:
[----:B------:R-:W-:Y:S05]  /*4bc0*/  BSYNC B1 ;  /* 0x0000000000017941 */ /* 0x000fea0003800000 */
.L_x_9829:
[----:B------:R-:W-:Y:S01]  /*4bd0*/  ISETP.GE.AND P0, PT, R14, R13, PT ;  /* 0x0000000d0e00720c */ /* 0x000fe20003f06270 */
[----:B------:R-:W-:Y:S01]  /*4be0*/  BSSY B0, `(.L_x_9840) ;  /* 0x0000033000007945 */ /* 0x000fe20003800000 */
[----:B------:R-:W-:Y:S11]  /*4bf0*/  BSSY B1, `(.L_x_9841) ;  /* 0x000002b000017945 */ /* 0x000ff60003800000 */
[----:B------:R-:W-:Y:S05]  /*4c00*/  @P0 BRA `(.L_x_9842) ;  /* 0x000000c000000947 */ /* 0x000fea0003800000 */
[----:B-----5:R-:W-:Y:S01]  /*4c10*/  IMAD.IADD R16, R0, 0x1, R14 ;  /* 0x0000000100107824 */ /* 0x020fe200078e020e */
[----:B------:R-:W-:Y:S01]  /*4c20*/  MOV R14, R2 ;  /* 0x00000002000e7202 */ /* 0x000fe20000000f00 */
[----:B0-----:R-:W-:-:S03]  /*4c30*/  IMAD.MOV.U32 R17, RZ, RZ, 0x4 ;  /* 0x00000004ff117424 */ /* 0x001fc600078e00ff */
[----:B------:R-:W-:Y:S01]  /*4c40*/  ISETP.GE.AND P0, PT, R14, R13, PT ;  /* 0x0000000d0e00720c */ /* 0x000fe20003f06270 */
[----:B------:R-:W-:-:S05]  /*4c50*/  IMAD.WIDE.U32 R16, R16, R17, c[0x0][0x170] ;  /* 0x00005c0010107625 */ /* 0x000fca00078e0011 */
[----:B------:R0:W-:Y:S07]  /*4c60*/  STG.E [R16.64], R3 ;  /* 0x0000000310007986 */ /* 0x0001ee000c101904 */
[----:B------:R-:W-:Y:S05]  /*4c70*/  @P0 BRA `(.L_x_9843) ;  /* 0x000000c000000947 */ /* 0x000fea0003800000 */
[----:B------:R-:W-:Y:S01]  /*4c80*/  IMAD.IADD R2, R0, 0x1, R14 ;  /* 0x0000000100027824 */ /* 0x000fe200078e020e */
[----:B------:R-:W-:Y:S01]  /*4c90*/  IADD3 R14, R14, 0x80, RZ ;  /* 0x000000800e0e7810 */ /* 0x000fe20007ffe0ff */
[----:B0-----:R-:W-:-:S04]  /*4ca0*/  IMAD.MOV.U32 R3, RZ, RZ, 0x4 ;  /* 0x00000004ff037424 */ /* 0x001fc800078e00ff */
[----:B------:R-:W-:-:S05]  /*4cb0*/  IMAD.WIDE.U32 R2, R2, R3, c[0x0][0x170] ;  /* 0x00005c0002027625 */ /* 0x000fca00078e0003 */
[----:B------:R0:W-:Y:S02]  /*4cc0*/  STG.E [R2.64], R4 ;  /* 0x0000000402007986 */ /* 0x0001e4000c101904 */
.L_x_9842:
[----:B------:R-:W-:-:S13]  /*4cd0*/  ISETP.GE.AND P0, PT, R14, R13, PT ;  /* 0x0000000d0e00720c */ /* 0x000fda0003f06270 */
[----:B------:R-:W-:Y:S05]  /*4ce0*/  @P0 BRA `(.L_x_9844) ;  /* 0x000000c000000947 */ /* 0x000fea0003800000 */
[----:B0-----:R-:W-:Y:S01]  /*4cf0*/  HFMA2.MMA R3, -RZ, RZ, 0, 2.384185791015625e-07 ;  /* 0x00000004ff037435 */ /* 0x001fe200000001ff */
[----:B------:R-:W-:Y:S01]  /*4d00*/  IMAD.IADD R2, R0, 0x1, R14 ;  /* 0x0000000100027824 */ /* 0x000fe200078e020e */
[----:B------:R-:W-:-:S08]  /*4d10*/  IADD3 R14, R14, 0x80, RZ ;  /* 0x000000800e0e7810 */ /* 0x000fd00007ffe0ff */
[----:B------:R-:W-:-:S05]  /*4d20*/  IMAD.WIDE.U32 R2, R2, R3, c[0x0][0x170] ;  /* 0x00005c0002027625 */ /* 0x000fca00078e0003 */
[----:B------:R0:W-:Y:S02]  /*4d30*/  STG.E [R2.64], R5 ;  /* 0x0000000502007986 */ /* 0x0001e4000c101904 */
.L_x_9843:
[----:B------:R-:W-:-:S13]  /*4d40*/  ISETP.GE.AND P0, PT, R14, R13, PT ;  /* 0x0000000d0e00720c */ /* 0x000fda0003f06270 */
[----:B------:R-:W-:Y:S05]  /*4d50*/  @P0 BRA `(.L_x_9845) ;  /* 0x000000c000000947 */ /* 0x000fea0003800000 */
[----:B0-----:R-:W-:Y:S01]  /*4d60*/  IMAD.IADD R2, R0, 0x1, R14 ;  /* 0x0000000100027824 */ /* 0x001fe200078e020e */
[----:B------:R-:W-:Y:S01]  /*4d70*/  IADD3 R14, R14, 0x80, RZ ;  /* 0x000000800e0e7810 */ /* 0x000fe20007ffe0ff */
[----:B------:R-:W-:-:S04]  /*4d80*/  IMAD.MOV.U32 R3, RZ, RZ, 0x4 ;  /* 0x00000004ff037424 */ /* 0x000fc800078e00ff */
[----:B------:R-:W-:-:S05]  /*4d90*/  IMAD.WIDE.U32 R2, R2, R3, c[0x0][0x170] ;  /* 0x00005c0002027625 */ /* 0x000fca00078e0003 */
[----:B------:R0:W-:Y:S02]  /*4da0*/  STG.E [R2.64], R6 ;  /* 0x0000000602007986 */ /* 0x0001e4000c101904 */
.L_x_9844:
[----:B------:R-:W-:-:S13]  /*4db0*/  ISETP.GE.AND P0, PT, R14, R13, PT ;  /* 0x0000000d0e00720c */ /* 0x000fda0003f06270 */
[----:B------:R-:W-:Y:S05]  /*4dc0*/  @P0 BRA `(.L_x_9846) ;  /* 0x000000d000000947 */ /* 0x000fea0003800000 */
[----:B0-----:R-:W-:Y:S01]  /*4dd0*/  MOV R3, 0x4 ;  /* 0x0000000400037802 */ /* 0x001fe20000000f00 */
[----:B------:R-:W-:Y:S01]  /*4de0*/  IMAD.IADD R2, R0, 0x1, R14 ;  /* 0x0000000100027824 */ /* 0x000fe200078e020e */
[----:B------:R-:W-:-:S03]  /*4df0*/  IADD3 R14, R14, 0x80, RZ ;  /* 0x000000800e0e7810 */ /* 0x000fc60007ffe0ff */
[----:B------:R-:W-:-:S05]  /*4e00*/  IMAD.WIDE.U32 R2, R2, R3, c[0x0][0x170] ;  /* 0x00005c0002027625 */ /* 0x000fca00078e0003 */
[----:B------:R0:W-:Y:S02]  /*4e10*/  STG.E [R2.64], R7 ;  /* 0x0000000702007986 */ /* 0x0001e4000c101904 */
.L_x_9845:
[----:B------:R-:W-:-:S13]  /*4e20*/  ISETP.GE.AND P0, PT, R14, R13, PT ;  /* 0x0000000d0e00720c */ /* 0x000fda0003f06270 */
[----:B------:R-:W-:Y:S01]  /*4e30*/  @P0 BREAK B1 ;  /* 0x0000000000010942 */ /* 0x000fe20003800000 */
[----:B------:R-:W-:Y:S05]  /*4e40*/  @P0 BRA `(.L_x_9847) ;  /* 0x000000c000000947 */ /* 0x000fea0003800000 */
[----:B0-----:R-:W-:Y:S01]  /*4e50*/  IMAD.IADD R2, R0, 0x1, R14 ;  /* 0x0000000100027824 */ /* 0x001fe200078e020e */
[----:B------:R-:W-:Y:S01]  /*4e60*/  IADD3 R14, R14, 0x80, RZ ;  /* 0x000000800e0e7810 */ /* 0x000fe20007ffe0ff */
[----:B------:R-:W-:-:S04]  /*4e70*/  IMAD.MOV.U32 R3, RZ, RZ, 0x4 ;  /* 0x00000004ff037424 */ /* 0x000fc800078e00ff */
[----:B------:R-:W-:-:S05]  /*4e80*/  IMAD.WIDE.U32 R2, R2, R3, c[0x0][0x170] ;  /* 0x00005c0002027625 */ /* 0x000fca00078e0003 */
[----:B------:R0:W-:Y:S02]  /*4e90*/  STG.E [R2.64], R8 ;  /* 0x0000000802007986 */ /* 0x0001e4000c101904 */
.L_x_9846:
[----:B------:R-:W-:Y:S05]  /*4ea0*/  BSYNC B1 ;  /* 0x0000000000017941 */ /* 0x000fea0003800000 */
.L_x_9841:
[----:B------:R-:W-:-:S13]  /*4eb0*/  ISETP.GE.AND P0, PT, R14, R13, PT ;  /* 0x0000000d0e00720c */ /* 0x000fda0003f06270 */
[----:B0-----:R-:W-:Y:S01]  /*4ec0*/  @!P0 MOV R3, 0x4 ;  /* 0x0000000400038802 */ /* 0x001fe20000000f00 */
[----:B------:R-:W-:Y:S01]  /*4ed0*/  @!P0 IMAD.IADD R2, R0, 0x1, R14 ;  /* 0x0000000100028824 */ /* 0x000fe200078e020e */
[----:B------:R-:W-:-:S03]  /*4ee0*/  @!P0 IADD3 R14, R14, 0x80, RZ ;  /* 0x000000800e0e8810 */ /* 0x000fc60007ffe0ff */
[----:B------:R-:W-:-:S05]  /*4ef0*/  @!P0 IMAD.WIDE.U32 R2, R2, R3, c[0x0][0x170] ;  /* 0x00005c0002028625 */ /* 0x000fca00078e0003 */
[----:B------:R0:W-:Y:S02]  /*4f00*/  @!P0 STG.E [R2.64], R9 ;  /* 0x0000000902008986 */ /* 0x0001e4000c101904 */
.L_x_9847:
[----:B------:R-:W-:Y:S05]  /*4f10*/  BSYNC B0 ;  /* 0x0000000000007941 */ /* 0x000fea0003800000 */
.L_x_9840:
[----:B------:R-:W-:Y:S01]  /*4f20*/  WARPSYNC 0xffffffff ;  /* 0xffffffff00007948 */ /* 0x000fe20003800000 */
[----:B------:R-:W-:-:S13]  /*4f30*/  ISETP.GE.AND P0, PT, R14, R13, PT ;  /* 0x0000000d0e00720c */ /* 0x000fda0003f06270 */
[----:B------:R-:W-:Y:S05]  /*4f40*/  @P0 EXIT ;  /* 0x000000000000094d */ /* 0x000fea0003800000 */
[----:B0-----:R-:W-:Y:S02]  /*4f50*/  IMAD.IADD R2, R0, 0x1, R14 ;  /* 0x0000000100027824 */ /* 0x001fe400078e020e */
[----:B------:R-:W-:-:S04]  /*4f60*/  IMAD.MOV.U32 R3, RZ, RZ, 0x4 ;  /* 0x00000004ff037424 */ /* 0x000fc800078e00ff */
[----:B------:R-:W-:-:S05]  /*4f70*/  IMAD.WIDE.U32 R2, R2, R3, c[0x0][0x170] ;  /* 0x00005c0002027625 */ /* 0x000fca00078e0003 */
[----:B------:R-:W-:Y:S01]  /*4f80*/  STG.E [R2.64], R10 ;  /* 0x0000000a02007986 */ /* 0x000fe2000c101904 */
[----:B------:R-:W-:Y:S05]  /*4f90*/  EXIT ;  /* 0x000000000000794d */ /* 0x000fea0003800000 */
.L_x_9848:
        /* <DEDUP_REMOVED lines=14> */
.L_x_50577:


//--------------------- .text._ZN2at6native29vectorized_elementwise_kernelILi4ENS0_13AUnaryFunctorIfffZZZNS0_16fmod_kernel_cudaERNS_18TensorIteratorBaseEENKUlvE0_clEvENKUlvE0_clEvEUlffE_EESt5arrayIPcLm2EEEEviT0_T1_ --------------------------
	.section	.text._ZN2at6native29vectorized_elementwise_kernelILi4ENS0_13AUnaryFunctorIfffZZZNS0_16fmod_kernel_cudaERNS_18TensorIteratorBaseEENKUlvE0_clEvENKUlvE0_clEvEUlffE_EESt5arrayIPcLm2EEEEviT0_T1_,"ax",@progbits
	.sectioninfo	@"SHI_REGISTERS=30"
	.align	128
        .global         _ZN2at6native29vectorized_elementwise_kernelILi4ENS0_13AUnaryFunctorIfffZZZNS0_16fmod_kernel_cudaERNS_18TensorIteratorBaseEENKUlvE0_clEvENKUlvE0_clEvEUlffE_EESt5arrayIPcLm2EEEEviT0_T1_
        .type           _ZN2at6native29vectorized_elementwise_kernelILi4ENS0_13AUnaryFunctorIfffZZZNS0_16fmod_kernel_cudaERNS_18TensorIteratorBaseEENKUlvE0_clEvENKUlvE0_clEvEUlffE_EESt5arrayIPcLm2EEEEviT0_T1_,@function
        .size           _ZN2at6native29vectorized_elementwise_kernelILi4ENS0_13AUnaryFunctorIfffZZZNS0_16fmod_kernel_cudaERNS_18TensorIteratorBaseEENKUlvE0_clEvENKUlvE0_clEvEUlffE_EESt5arrayIPcLm2EEEEviT0_T1_,(.L_x_50578 - _ZN2at6native29vectorized_elementwise_kernelILi4ENS0_13AUnaryFunctorIfffZZZNS0_16fmod_kernel_cudaERNS_18TensorIteratorBaseEENKUlvE0_clEvENKUlvE0_clEvEUlffE_EESt5arrayIPcLm2EEEEviT0_T1_)
        .other          _ZN2at6native29vectorized_elementwise_kernelILi4ENS0_13AUnaryFunctorIfffZZZNS0_16fmod_kernel_cudaERNS_18TensorIteratorBaseEENKUlvE0_clEvENKUlvE0_clEvEUlffE_EESt5arrayIPcLm2EEEEviT0_T1_,@"STO_CUDA_ENTRY STV_DEFAULT"
_ZN2at6native29vectorized_elementwise_kernelILi4ENS0_13AUnaryFunctorIfffZZZNS0_16fmod_kernel_cudaERNS_18TensorIteratorBaseEENKUlvE0_clEvENKUlvE0_clEvEUlffE_EESt5arrayIPcLm2EEEEviT0_T1_:
.text._ZN2at6native29vectorized_elementwise_kernelILi4ENS0_13AUnaryFunctorIfffZZZNS0_16fmod_kernel_cudaERNS_18TensorIteratorBaseEENKUlvE0_clEvENKUlvE0_clEvEUlffE_EESt5arrayIPcLm2EEEEviT0_T1_:
        /* <DEDUP_REMOVED lines=41> */
.L_x_9855:
[----:B------:R-:W-:Y:S01]  /*0290*/  FSETP.GEU.FTZ.AND P0, PT, R17, -R15, PT ;  /* 0x8000000f1100720b */ /* 0x000fe20003f1e000 */
[----:B------:R-:W-:-:S12]  /*02a0*/  FADD.FTZ R12, R12, -1 ;  /* 0xbf8000000c0c7421 */ /* 0x000fd80000010000 */
[----:B------:R-:W-:Y:S02]  /*02b0*/  @!P0 FADD.FTZ R12, R12, -1 ;  /* 0xbf8000000c0c8421 */ /* 0x000fe40000010000 */
.L_x_9854:
[----:B------:R-:W-:Y:S05]  /*02c0*/  BSYNC B1 ;  /* 0x0000000000017941 */ /* 0x000fea0003800000 */
.L_x_9853:
[----:B------:R-:W-:Y:S01]  /*02d0*/  FFMA.FTZ R12, -R15, R12, R2 ;  /* 0x0000000c0f0c7223 */ /* 0x000fe20000010102 */
[----:B------:R-:W-:Y:S05]  /*02e0*/  BRA `(.L_x_9851) ;  /* 0x000001f000007947 */ /* 0x000fea0003800000 */
.L_x_9852:
        /* <DEDUP_REMOVED lines=15> */
.L_x_9858:
        /* <DEDUP_REMOVED lines=13> */
.L_x_9857:
[----:B------:R-:W-:Y:S05]  /*04b0*/  BSYNC B1 ;  /* 0x0000000000017941 */ /* 0x000fea0003800000 */
.L_x_9856:
[----:B0-----:R-:W-:-:S04]  /*04c0*/  FMUL.FTZ R15, R12, 1.1920928955078125e-07 ;  /* 0x340000000c0f7820 */ /* 0x001fc80000410000 */
[----:B------:R-:W-:Y:S02]  /*04d0*/  FMUL.FTZ R12, R8, R15 ;  /* 0x0000000f080c7220 */ /* 0x000fe40000410000 */
.L_x_9851:
[----:B0-----:R-:W-:Y:S05]  /*04e0*/  BSYNC B0 ;  /* 0x0000000000007941 */ /* 0x001fea0003800000 */
.L_x_9850:
        /* <DEDUP_REMOVED lines=27> */
.L_x_9864:
[----:B------:R-:W-:Y:S01]  /*06a0*/  FSETP.GEU.FTZ.AND P0, PT, R16, -R15, PT ;  /* 0x8000000f1000720b */ /* 0x000fe20003f1e000 */
[----:B------:R-:W-:-:S12]  /*06b0*/  FADD.FTZ R8, R8, -1 ;  /* 0xbf80000008087421 */ /* 0x000fd80000010000 */
[----:B------:R-:W-:Y:S02]  /*06c0*/  @!P0 FADD.FTZ R8, R8, -1 ;  /* 0xbf80000008088421 */ /* 0x000fe40000010000 */
.L_x_9863:
[----:B------:R-:W-:Y:S05]  /*06d0*/  BSYNC B1 ;  /* 0x0000000000017941 */ /* 0x000fea0003800000 */
.L_x_9862:
[----:B------:R-:W-:Y:S01]  /*06e0*/  FFMA.FTZ R8, -R15, R8, R2 ;  /* 0x000000080f087223 */ /* 0x000fe20000010102 */
[----:B------:R-:W-:Y:S05]  /*06f0*/  BRA `(.L_x_9860) ;  /* 0x000001f000007947 */ /* 0x000fea0003800000 */
.L_x_9861:
        /* <DEDUP_REMOVED lines=15> */
.L_x_9867:
        /* <DEDUP_REMOVED lines=13> */
.L_x_9866:
[----:B------:R-:W-:Y:S05]  /*08c0*/  BSYNC B1 ;  /* 0x0000000000017941 */ /* 0x000fea0003800000 */
.L_x_9865:
[----:B------:R-:W-:-:S04]  /*08d0*/  FMUL.FTZ R9, R9, 1.1920928955078125e-07 ;  /* 0x3400000009097820 */ /* 0x000fc80000410000 */
[----:B------:R-:W-:Y:S02]  /*08e0*/  FMUL.FTZ R8, R8, R9 ;  /* 0x0000000908087220 */ /* 0x000fe40000410000 */
.L_x_9860:
[----:B------:R-:W-:Y:S05]  /*08f0*/  BSYNC B0 ;  /* 0x0000000000007941 */ /* 0x000fea0003800000 */
.L_x_9859:
        /* <DEDUP_REMOVED lines=27> */
.L_x_9873:
[----:B------:R-:W-:Y:S01]  /*0ab0*/  FSETP.GEU.FTZ.AND P0, PT, R16, -R9, PT ;  /* 0x800000091000720b */ /* 0x000fe20003f1e000 */
[----:B------:R-:W-:-:S12]  /*0ac0*/  FADD.FTZ R14, R14, -1 ;  /* 0xbf8000000e0e7421 */ /* 0x000fd80000010000 */
[----:B------:R-:W-:Y:S02]  /*0ad0*/  @!P0 FADD.FTZ R14, R14, -1 ;  /* 0xbf8000000e0e8421 */ /* 0x000fe40000010000 */
.L_x_9872:
[----:B------:R-:W-:Y:S05]  /*0ae0*/  BSYNC B1 ;  /* 0x0000000000017941 */ /* 0x000fea0003800000 */
.L_x_9871:
[----:B------:R-:W-:Y:S01]  /*0af0*/  FFMA.FTZ R9, -R9, R14, R2 ;  /* 0x0000000e09097223 */ /* 0x000fe20000010102 */
[----:B------:R-:W-:Y:S05]  /*0b00*/  BRA `(.L_x_9869) ;  /* 0x000001f000007947 */ /* 0x000fea0003800000 */
.L_x_9870:
        /* <DEDUP_REMOVED lines=15> */
.L_x_9876:
        /* <DEDUP_REMOVED lines=13> */
.L_x_9875:
[----:B------:R-:W-:Y:S05]  /*0cd0*/  BSYNC B1 ;  /* 0x0000000000017941 */ /* 0x000fea0003800000 */
.L_x_9874:
[----:B------:R-:W-:-:S04]  /*0ce0*/  FMUL.FTZ R14, R14, 1.1920928955078125e-07 ;  /* 0x340000000e0e7820 */ /* 0x000fc80000410000 */
[----:B------:R-:W-:Y:S02]  /*0cf0*/  FMUL.FTZ R9, R9, R14 ;  /* 0x0000000e09097220 */ /* 0x000fe40000410000 */
.L_x_9869:
[----:B------:R-:W-:Y:S05]  /*0d00*/  BSYNC B0 ;  /* 0x0000000000007941 */ /* 0x000fea0003800000 */
.L_x_9868:
        /* <DEDUP_REMOVED lines=27> */
.L_x_9882:
[----:B------:R-:W-:Y:S01]  /*0ec0*/  FSETP.GEU.FTZ.AND P0, PT, R16, -R15, PT ;  /* 0x8000000f1000720b */ /* 0x000fe20003f1e000 */
[----:B------:R-:W-:-:S12]  /*0ed0*/  FADD.FTZ R10, R10, -1 ;  /* 0xbf8000000a0a7421 */ /* 0x000fd80000010000 */
[----:B------:R-:W-:Y:S02]  /*0ee0*/  @!P0 FADD.FTZ R10, R10, -1 ;  /* 0xbf8000000a0a8421 */ /* 0x000fe40000010000 */
.L_x_9881:
[----:B------:R-:W-:Y:S05]  /*0ef0*/  BSYNC B1 ;  /* 0x0000000000017941 */ /* 0x000fea0003800000 */
.L_x_9880:
[----:B------:R-:W-:Y:S01]  /*0f00*/  FFMA.FTZ R10, -R15, R10, R2 ;  /* 0x0000000a0f0a7223 */ /* 0x000fe20000010102 */
[----:B------:R-:W-:Y:S05]  /*0f10*/  BRA `(.L_x_9878) ;  /* 0x000001f000007947 */ /* 0x000fea0003800000 */
.L_x_9879:
        /* <DEDUP_REMOVED lines=15> */
.L_x_9885:
        /* <DEDUP_REMOVED lines=13> */
.L_x_9884:
[----:B------:R-:W-:Y:S05]  /*10e0*/  BSYNC B1 ;  /* 0x0000000000017941 */ /* 0x000fea0003800000 */
.L_x_9883:
[----:B------:R-:W-:-:S04]  /*10f0*/  FMUL.FTZ R11, R11, 1.1920928955078125e-07 ;  /* 0x340000000b0b7820 */ /* 0x000fc80000410000 */
[----:B------:R-:W-:Y:S02]  /*1100*/  FMUL.FTZ R10, R10, R11 ;  /* 0x0000000b0a0a7220 */ /* 0x000fe40000410000 */
.L_x_9878:
[----:B------:R-:W-:Y:S05]  /*1110*/  BSYNC B0 ;  /* 0x0000000000007941 */ /* 0x000fea0003800000 */
.L_x_9877:
[----:B-----5:R-:W-:Y:S01]  /*1120*/  FSETP.GEU.FTZ.AND P0, PT, R2, |R4|, PT ;  /* 0x400000040200720b */ /* 0x020fe20003f1e000 */
        /* <DEDUP_REMOVED lines=26> */
.L_x_9891:
[----:B------:R-:W-:Y:S01]  /*12d0*/  FSETP.GEU.FTZ.AND P0, PT, R16, -R11, PT ;  /* 0x8000000b1000720b */ /* 0x000fe20003f1e000 */
[----:B------:R-:W-:-:S12]  /*12e0*/  FADD.FTZ R14, R14, -1 ;  /* 0xbf8000000e0e7421 */ /* 0x000fd80000010000 */
[----:B------:R-:W-:Y:S02]  /*12f0*/  @!P0 FADD.FTZ R14, R14, -1 ;  /* 0xbf8000000e0e8421 */ /* 0x000fe40000010000 */
.L_x_9890:
[----:B------:R-:W-:Y:S05]  /*1300*/  BSYNC B1 ;  /* 0x0000000000017941 */ /* 0x000fea0003800000 */
.L_x_9889:
[----:B------:R-:W-:Y:S01]  /*1310*/  FFMA.FTZ R11, -R11, R14, R2 ;  /* 0x0000000e0b0b7223 */ /* 0x000fe20000010102 */
[----:B------:R-:W-:Y:S05]  /*1320*/  BRA `(.L_x_9887) ;  /* 0x000001f000007947 */ /* 0x000fea0003800000 */
.L_x_9888:
        /* <DEDUP_REMOVED lines=15> */
.L_x_9894:
        /* <DEDUP_REMOVED lines=13> */
.L_x_9893:
[----:B------:R-:W-:Y:S05]  /*14f0*/  BSYNC B1 ;  /* 0x0000000000017941 */ /* 0x000fea0003800000 */
.L_x_9892:
[----:B------:R-:W-:-:S04]  /*1500*/  FMUL.FTZ R14, R14, 1.1920928955078125e-07 ;  /* 0x340000000e0e7820 */ /* 0x000fc80000410000 */
[----:B------:R-:W-:Y:S02]  /*1510*/  FMUL.FTZ R11, R11, R14 ;  /* 0x0000000e0b0b7220 */ /* 0x000fe40000410000 */
.L_x_9887:
[----:B------:R-:W-:Y:S05]  /*1520*/  BSYNC B0 ;  /* 0x0000000000007941 */ /* 0x000fea0003800000 */
.L_x_9886:
        /* <DEDUP_REMOVED lines=27> */
.L_x_9900:
[----:B------:R-:W-:Y:S01]  /*16e0*/  FSETP.GEU.FTZ.AND P0, PT, R16, -R15, PT ;  /* 0x8000000f1000720b */ /* 0x000fe20003f1e000 */
[----:B------:R-:W-:-:S12]  /*16f0*/  FADD.FTZ R4, R4, -1 ;  /* 0xbf80000004047421 */ /* 0x000fd80000010000 */
[----:B------:R-:W-:Y:S02]  /*1700*/  @!P0 FADD.FTZ R4, R4, -1 ;  /* 0xbf80000004048421 */ /* 0x000fe40000010000 */
.L_x_9899:
[----:B------:R-:W-:Y:S05]  /*1710*/  BSYNC B1 ;  /* 0x0000000000017941 */ /* 0x000fea0003800000 */
.L_x_9898:
[----:B------:R-:W-:Y:S01]  /*1720*/  FFMA.FTZ R14, -R15, R4, R2 ;  /* 0x000000040f0e7223 */ /* 0x000fe20000010102 */
[----:B------:R-:W-:Y:S05]  /*1730*/  BRA `(.L_x_9896) ;  /* 0x000001f000007947 */ /* 0x000fea0003800000 */
.L_x_9897:
        /* <DEDUP_REMOVED lines=15> */
.L_x_9903:
        /* <DEDUP_REMOVED lines=13> */
.L_x_9902:
[----:B------:R-:W-:Y:S05]  /*1900*/  BSYNC B1 ;  /* 0x0000000000017941 */ /* 0x000fea0003800000 */
.L_x_9901:
[----:B------:R-:W-:-:S04]  /*1910*/  FMUL.FTZ R5, R4, 1.1920928955078125e-07 ;  /* 0x3400000004057820 */ /* 0x000fc80000410000 */
[----:B------:R-:W-:Y:S02]  /*1920*/  FMUL.FTZ R14, R14, R5 ;  /* 0x000000050e0e7220 */ /* 0x000fe40000410000 */
.L_x_9896:
[----:B------:R-:W-:Y:S05]  /*1930*/  BSYNC B0 ;  /* 0x0000000000007941 */ /* 0x000fea0003800000 */
.L_x_9895:
[----:B------:R-:W-:Y:S01]  /*1940*/  FSETP.GEU.FTZ.AND P0, PT, R2, |R6|, PT ;  /* 0x400000060200720b */ /* 0x000fe20003f1e000 */
[----:B------:R-:W-:Y:S01]  /*1950*/  BSSY B0, `(.L_x_9904) ;  /* 0x0000041000007945 */ /* 0x000fe20003800000 */
[----:B0-----:R-:W-:-:S11]  /*1960*/  IMAD.MOV.U32 R15, RZ, RZ, R2 ;  /* 0x000000ffff0f7224 */ /* 0x001fd600078e0002 */
        /* <DEDUP_REMOVED lines=24> */
.L_x_9909:
[----:B------:R-:W-:Y:S01]  /*1af0*/  FSETP.GEU.FTZ.AND P0, PT, R16, -R15, PT ;  /* 0x8000000f1000720b */ /* 0x000fe20003f1e000 */
[----:B------:R-:W-:-:S12]  /*1b00*/  FADD.FTZ R4, R4, -1 ;  /* 0xbf80000004047421 */ /* 0x000fd80000010000 */
[----:B------:R-:W-:Y:S02]  /*1b10*/  @!P0 FADD.FTZ R4, R4, -1 ;  /* 0xbf80000004048421 */ /* 0x000fe40000010000 */
.L_x_9908:
[----:B------:R-:W-:Y:S05]  /*1b20*/  BSYNC B1 ;  /* 0x0000000000017941 */ /* 0x000fea0003800000 */
.L_x_9907:
[----:B------:R-:W-:Y:S01]  /*1b30*/  FFMA.FTZ R15, -R15, R4, R2 ;  /* 0x000000040f0f7223 */ /* 0x000fe20000010102 */
[----:B------:R-:W-:Y:S05]  /*1b40*/  BRA `(.L_x_9905) ;  /* 0x0000021000007947 */ /* 0x000fea0003800000 */
.L_x_9906:
        /* <DEDUP_REMOVED lines=13> */
[----:B------:R-:W-:Y:S02]  /*1c20*/  LOP3.LUT R16, R5, 0x3f800000, RZ, 0xfc, !PT ;  /* 0x3f80000005107812 */ /* 0x000fe400078efcff */
[----:B------:R-:W-:Y:S02]  /*1c30*/  MOV R5, R6 ;  /* 0x0000000600057202 */ /* 0x000fe40000000f00 */
[----:B------:R0:W1:Y:S05]  /*1c40*/  MUFU.RCP R17, R16 ;  /* 0x0000001000117308 */ /* 0x00006a0000001000 */
.L_x_9912:
        /* <DEDUP_REMOVED lines=14> */
.L_x_9911:
[----:B------:R-:W-:Y:S05]  /*1d30*/  BSYNC B1 ;  /* 0x0000000000017941 */ /* 0x000fea0003800000 */
.L_x_9910:
[----:B------:R-:W-:-:S04]  /*1d40*/  FMUL.FTZ R6, R6, 1.1920928955078125e-07 ;  /* 0x3400000006067820 */ /* 0x000fc80000410000 */
[----:B------:R-:W-:Y:S02]  /*1d50*/  FMUL.FTZ R15, R15, R6 ;  /* 0x000000060f0f7220 */ /* 0x000fe40000410000 */
.L_x_9905:
[----:B------:R-:W-:Y:S05]  /*1d60*/  BSYNC B0 ;  /* 0x0000000000007941 */ /* 0x000fea0003800000 */
.L_x_9904:
[----:B------:R-:W-:Y:S01]  /*1d70*/  FSETP.GEU.FTZ.AND P0, PT, R2, |R7|, PT ;  /* 0x400000070200720b */ /* 0x000fe20003f1e000 */
[----:B------:R-:W-:-:S12]  /*1d80*/  BSSY B0, `(.L_x_9913) ;  /* 0x0000040000007945 */ /* 0x000fd80003800000 */
        /* <DEDUP_REMOVED lines=10> */
[----:B01----:R-:W-:-:S05]  /*1e30*/  FFMA R16, R4, R17, R2 ;  /* 0x0000001104107223 */ /* 0x003fca0000000002 */
        /* <DEDUP_REMOVED lines=13> */
.L_x_9918:
[----:B------:R-:W-:Y:S01]  /*1f10*/  FSETP.GEU.FTZ.AND P0, PT, R16, -R5, PT ;  /* 0x800000051000720b */ /* 0x000fe20003f1e000 */
[----:B------:R-:W-:-:S12]  /*1f20*/  FADD.FTZ R4, R4, -1 ;  /* 0xbf80000004047421 */ /* 0x000fd80000010000 */
[----:B------:R-:W-:Y:S02]  /*1f30*/  @!P0 FADD.FTZ R4, R4, -1 ;  /* 0xbf80000004048421 */ /* 0x000fe40000010000 */
.L_x_9917:
[----:B------:R-:W-:Y:S05]  /*1f40*/  BSYNC B1 ;  /* 0x0000000000017941 */ /* 0x000fea0003800000 */
.L_x_9916:
[----:B------:R-:W-:Y:S01]  /*1f50*/  FFMA.FTZ R2, -R5, R4, R2 ;  /* 0x0000000405027223 */ /* 0x000fe20000010102 */
[----:B------:R-:W-:Y:S05]  /*1f60*/  BRA `(.L_x_9914) ;  /* 0x0000021000007947 */ /* 0x000fea0003800000 */
.L_x_9915:
        /* <DEDUP_REMOVED lines=10> */
[----:B------:R-:W-:Y:S02]  /*2010*/  FSEL R18, R2, +QNAN , !P0 ;  /* 0x7fffffff02127808 */ /* 0x000fe40004000000 */
[----:B------:R-:W-:-:S09]  /*2020*/  MOV R2, R6 ;  /* 0x0000000600027202 */ /* 0x000fd20000000f00 */
[----:B------:R-:W-:Y:S05]  /*2030*/  @!P1 BRA `(.L_x_9920) ;  /* 0x0000011000009947 */ /* 0x000fea0003800000 */
[----:B------:R-:W-:Y:S01]  /*2040*/  LOP3.LUT R5, R5, 0x7fffff, RZ, 0xc0, !PT ;  /* 0x007fffff05057812 */ /* 0x000fe200078ec0ff */
[----:B------:R-:W-:-:S03]  /*2050*/  IMAD.MOV.U32 R2, RZ, RZ, R6 ;  /* 0x000000ffff027224 */ /* 0x000fc600078e0006 */
[----:B------:R-:W-:-:S04]  /*2060*/  LOP3.LUT R5, R5, 0x3f800000, RZ, 0xfc, !PT ;  /* 0x3f80000005057812 */ /* 0x000fc800078efcff */
[----:B------:R1:W2:Y:S03]  /*2070*/  MUFU.RCP R4, R5 ;  /* 0x0000000500047308 */ /* 0x0002a60000001000 */
.L_x_9921:
        /* <DEDUP_REMOVED lines=8> */
[----:B------:R-:W-:-:S06]  /*2100*/  FFMA.FTZ.RZ R16, R4, R16, R7 ;  /* 0x0000001004107223 */ /* 0x000fcc000001c007 */
[----:B------:R-:W0:Y:S02]  /*2110*/  FRND.TRUNC R16, R16 ;  /* 0x0000001000107307 */ /* 0x000e24000020d000 */
[----:B0-----:R-:W-:-:S05]  /*2120*/  FFMA.FTZ R2, -R5, R16, R2 ;  /* 0x0000001005027223 */ /* 0x001fca0000010102 */
[----:B------:R-:W-:-:S13]  /*2130*/  ISETP.NE.AND P0, PT, R2, RZ, PT ;  /* 0x000000ff0200720c */ /* 0x000fda0003f05270 */
[----:B------:R-:W-:Y:S05]  /*2140*/  @P0 BRA P1, `(.L_x_9921) ;  /* 0xffffff3000000947 */ /* 0x000fea000083ffff */
.L_x_9920:
[----:B------:R-:W-:Y:S05]  /*2150*/  BSYNC B1 ;  /* 0x0000000000017941 */ /* 0x000fea0003800000 */
.L_x_9919:
[----:B-1----:R-:W-:-:S04]  /*2160*/  FMUL.FTZ R5, R2, 1.1920928955078125e-07 ;  /* 0x3400000002057820 */ /* 0x002fc80000410000 */
[----:B------:R-:W-:Y:S02]  /*2170*/  FMUL.FTZ R2, R18, R5 ;  /* 0x0000000512027220 */ /* 0x000fe40000410000 */
.L_x_9914:
[----:B------:R-:W-:Y:S05]  /*2180*/  BSYNC B0 ;  /* 0x0000000000007941 */ /* 0x000fea0003800000 */
.L_x_9913:
[----:B0-----:R-:W-:Y:S01]  /*2190*/  IMAD.WIDE.U32 R16, R0, R13, c[0x0][0x170] ;  /* 0x00005c0000107625 */ /* 0x001fe200078e000d */
        /* <DEDUP_REMOVED lines=8> */
[C-C-:B------:R-:W-:Y:S02]  /*2220*/  LOP3.LUT R6, R9.reuse, 0x80000000, R13.reuse, 0xb8, !PT ;  /* 0x8000000009067812 */ /* 0x140fe400078eb80d */
[----:B------:R-:W-:Y:S02]  /*2230*/  LOP3.LUT R7, R10, 0x80000000, R13, 0xb8, !PT ;  /* 0x800000000a077812 */ /* 0x000fe400078eb80d */
[----:B------:R-:W-:Y:S02]  /*2240*/  FSEL R4, R12, R3, P0 ;  /* 0x000000030c047208 */ /* 0x000fe40000000000 */
[----:B------:R-:W-:Y:S02]  /*2250*/  FSEL R5, R8, R5, P1 ;  /* 0x0000000508057208 */ /* 0x000fe40000800000 */
[----:B------:R-:W-:Y:S02]  /*2260*/  FSEL R6, R9, R6, P2 ;  /* 0x0000000609067208 */ /* 0x000fe40001000000 */
[----:B------:R-:W-:-:S02]  /*2270*/  FSEL R7, R10, R7, P3 ;  /* 0x000000070a077208 */ /* 0x000fc40001800000 */
[----:B------:R-:W-:Y:S02]  /*2280*/  FSETP.GTU.FTZ.AND P0, PT, |R2|, +INF , PT ;  /* 0x7f8000000200780b */ /* 0x000fe40003f1c200 */
[----:B------:R-:W-:Y:S01]  /*2290*/  FSETP.GTU.FTZ.AND P2, PT, |R14|, +INF , PT ;  /* 0x7f8000000e00780b */ /* 0x000fe20003f5c200 */
[----:B------:R-:W-:Y:S01]  /*22a0*/  STG.E.128 [R16.64], R4 ;  /* 0x0000000410007986 */ /* 0x000fe2000c101d04 */
[----:B------:R-:W-:Y:S02]  /*22b0*/  FSETP.GTU.FTZ.AND P3, PT, |R15|, +INF , PT ;  /* 0x7f8000000f00780b */ /* 0x000fe40003f7c200 */
[----:B------:R-:W-:Y:S02]  /*22c0*/  FSETP.GTU.FTZ.AND P1, PT, |R11|, +INF , PT ;  /* 0x7f8000000b00780b */ /* 0x000fe40003f3c200 */
[--C-:B------:R-:W-:Y:S02]  /*22d0*/  LOP3.LUT R23, R2, 0x80000000, R13.reuse, 0xb8, !PT ;  /* 0x8000000002177812 */ /* 0x100fe400078eb80d */
[----:B------:R-:W-:-:S02]  /*22e0*/  LOP3.LUT R21, R14, 0x80000000, R13, 0xb8, !PT ;  /* 0x800000000e157812 */ /* 0x000fc400078eb80d */
[--C-:B------:R-:W-:Y:S02]  /*22f0*/  LOP3.LUT R22, R15, 0x80000000, R13.reuse, 0xb8, !PT ;  /* 0x800000000f167812 */ /* 0x100fe400078eb80d */
[----:B------:R-:W-:Y:S02]  /*2300*/  LOP3.LUT R20, R11, 0x80000000, R13, 0xb8, !PT ;  /* 0x800000000b147812 */ /* 0x000fe400078eb80d */
[----:B------:R-:W-:Y:S02]  /*2310*/  FSEL R23, R2, R23, P0 ;  /* 0x0000001702177208 */ /* 0x000fe40000000000 */
[----:B------:R-:W-:Y:S02]  /*2320*/  FSEL R21, R14, R21, P2 ;  /* 0x000000150e157208 */ /* 0x000fe40001000000 */
[----:B------:R-:W-:Y:S02]  /*2330*/  FSEL R22, R15, R22, P3 ;  /* 0x000000160f167208 */ /* 0x000fe40001800000 */
[----:B------:R-:W-:-:S05]  /*2340*/  FSEL R20, R11, R20, P1 ;  /* 0x000000140b147208 */ /* 0x000fca0000800000 */
[----:B------:R-:W-:Y:S01]  /*2350*/  STG.E.128 [R16.64+0x800], R20 ;  /* 0x0008001410007986 */ /* 0x000fe2000c101d04 */
[----:B------:R-:W-:Y:S05]  /*2360*/  EXIT ;  /* 0x000000000000794d */ /* 0x000fea0003800000 */
.L_x_9849:
[----:B------:R-:W0:Y:S01]  /*2370*/  S2R R14, SR_TID.X ;  /* 0x00000000000e7919 */ /* 0x000e220000002100 */
[----:B------:R-:W-:Y:S01]  /*2380*/  CS2R R20, SRZ ;  /* 0x0000000000147805 */ /* 0x000fe2000001ff00 */
[----:B------:R-:W-:Y:S01]  /*2390*/  CS2R R18, SRZ ;  /* 0x0000000000127805 */ /* 0x000fe2000001ff00 */
[----:B0-----:R-:W-:Y:S02]  /*23a0*/  ISETP.GE.AND P0, PT, R14, R13, PT ;  /* 0x0000000d0e00720c */ /* 0x001fe40003f06270 */
[----:B------:R-:W-:-:S11]  /*23b0*/  MOV R7, R14 ;  /* 0x0000000e00077202 */ /* 0x000fd60000000f00 */
        /* <DEDUP_REMOVED lines=14> */
[----:B------:R-:W-:Y:S01]  /*24a0*/  @!P5 IADD3 R7, R7, 0x80, RZ ;  /* 0x000000800707d810 */ /* 0x000fe20007ffe0ff */
[----:B------:R-:W-:-:S03]  /*24b0*/  @!P5 IMAD.MOV.U32 R23, RZ, RZ, 0x4 ;  /* 0x00000004ff17d424 */ /* 0x000fc600078e00ff */
[----:B------:R-:W-:Y:S01]  /*24c0*/  ISETP.GE.AND P4, PT, R7, R13, PT ;  /* 0x0000000d0700720c */ /* 0x000fe20003f86270 */
[----:B------:R-:W-:Y:S02]  /*24d0*/  IMAD.MOV.U32 R15, RZ, RZ, RZ ;  /* 0x000000ffff0f7224 */ /* 0x000fe400078e00ff */
[----:B------:R-:W-:Y:S02]  /*24e0*/  IMAD.MOV.U32 R12, RZ, RZ, RZ ;  /* 0x000000ffff0c7224 */ /* 0x000fe400078e00ff */
[----:B------:R-:W-:-:S05]  /*24f0*/  @!P5 IMAD.WIDE.U32 R22, R22, R23, c[0x0][0x178] ;  /* 0x00005e001616d625 */ /* 0x000fca00078e0017 */
        /* <DEDUP_REMOVED lines=58> */
.L_x_9929:
[----:B------:R-:W-:Y:S01]  /*28a0*/  FSETP.GEU.FTZ.AND P0, PT, R6, -R5, PT ;  /* 0x800000050600720b */ /* 0x000fe20003f1e000 */
[----:B------:R-:W-:-:S12]  /*28b0*/  FADD.FTZ R2, R2, -1 ;  /* 0xbf80000002027421 */ /* 0x000fd80000010000 */
[----:B------:R-:W-:Y:S02]  /*28c0*/  @!P0 FADD.FTZ R2, R2, -1 ;  /* 0xbf80000002028421 */ /* 0x000fe40000010000 */
.L_x_9928:
[----:B------:R-:W-:Y:S05]  /*28d0*/  BSYNC B2 ;  /* 0x0000000000027941 */ /* 0x000fea0003800000 */
.L_x_9927:
[----:B------:R-:W-:Y:S01]  /*28e0*/  FFMA.FTZ R3, -R5, R2, R3 ;  /* 0x0000000205037223 */ /* 0x000fe20000010103 */
[----:B------:R-:W-:Y:S05]  /*28f0*/  BRA `(.L_x_9925) ;  /* 0x000001f000007947 */ /* 0x000fea0003800000 */
.L_x_9926:
        /* <DEDUP_REMOVED lines=15> */
.L_x_9932:
        /* <DEDUP_REMOVED lines=13> */
.L_x_9931:
[----:B------:R-:W-:Y:S05]  /*2ac0*/  BSYNC B2 ;  /* 0x0000000000027941 */ /* 0x000fea0003800000 */
.L_x_9930:
[----:B------:R-:W-:-:S04]  /*2ad0*/  FMUL.FTZ R2, R2, 1.1920928955078125e-07 ;  /* 0x3400000002027820 */ /* 0x000fc80000410000 */
[----:B------:R-:W-:Y:S02]  /*2ae0*/  FMUL.FTZ R3, R7, R2 ;  /* 0x0000000207037220 */ /* 0x000fe40000410000 */
.L_x_9925:
[----:B------:R-:W-:Y:S05]  /*2af0*/  BSYNC B0 ;  /* 0x0000000000007941 */ /* 0x000fea0003800000 */
.L_x_9924:
[----:B------:R-:W-:Y:S01]  /*2b00*/  IMAD.MOV.U32 R2, RZ, RZ, c[0x0][0x168] ;  /* 0x00005a00ff027624 */ /* 0x000fe200078e00ff */
[----:B------:R-:W-:-:S04]  /*2b10*/  FSETP.GTU.FTZ.AND P0, PT, |R3|, +INF , PT ;  /* 0x7f8000000300780b */ /* 0x000fc80003f1c200 */
[----:B------:R-:W-:-:S04]  /*2b20*/  LOP3.LUT R2, R3, 0x80000000, R2, 0xb8, !PT ;  /* 0x8000000003027812 */ /* 0x000fc800078eb802 */
[----:B------:R-:W-:Y:S02]  /*2b30*/  FSEL R3, R3, R2, P0 ;  /* 0x0000000203037208 */ /* 0x000fe40000000000 */
.L_x_9923:
[----:B------:R-:W-:Y:S05]  /*2b40*/  BSYNC B1 ;  /* 0x0000000000017941 */ /* 0x000fea0003800000 */
.L_x_9922:
        /* <DEDUP_REMOVED lines=31> */
.L_x_9940:
[----:B------:R-:W-:Y:S01]  /*2d40*/  FSETP.GEU.FTZ.AND P0, PT, R7, -R8, PT ;  /* 0x800000080700720b */ /* 0x000fe20003f1e000 */
[----:B------:R-:W-:-:S12]  /*2d50*/  FADD.FTZ R5, R5, -1 ;  /* 0xbf80000005057421 */ /* 0x000fd80000010000 */
[----:B------:R-:W-:Y:S02]  /*2d60*/  @!P0 FADD.FTZ R5, R5, -1 ;  /* 0xbf80000005058421 */ /* 0x000fe40000010000 */
.L_x_9939:
[----:B------:R-:W-:Y:S05]  /*2d70*/  BSYNC B2 ;  /* 0x0000000000027941 */ /* 0x000fea0003800000 */
.L_x_9938:
[----:B------:R-:W-:Y:S01]  /*2d80*/  FFMA.FTZ R4, -R8, R5, R4 ;  /* 0x0000000508047223 */ /* 0x000fe20000010104 */
[----:B------:R-:W-:Y:S05]  /*2d90*/  BRA `(.L_x_9936) ;  /* 0x000001f000007947 */ /* 0x000fea0003800000 */
.L_x_9937:
        /* <DEDUP_REMOVED lines=15> */
.L_x_9943:
        /* <DEDUP_REMOVED lines=13> */
.L_x_9942:
[----:B------:R-:W-:Y:S05]  /*2f60*/  BSYNC B2 ;  /* 0x0000000000027941 */ /* 0x000fea0003800000 */
.L_x_9941:
[----:B------:R-:W-:-:S04]  /*2f70*/  FMUL.FTZ R5, R5, 1.1920928955078125e-07 ;  /* 0x3400000005057820 */ /* 0x000fc80000410000 */
[----:B------:R-:W-:Y:S02]  /*2f80*/  FMUL.FTZ R4, R4, R5 ;  /* 0x0000000504047220 */ /* 0x000fe40000410000 */
.L_x_9936:
[----:B------:R-:W-:Y:S05]  /*2f90*/  BSYNC B0 ;  /* 0x0000000000007941 */ /* 0x000fea0003800000 */
.L_x_9935:
[----:B------:R-:W-:Y:S01]  /*2fa0*/  IMAD.MOV.U32 R5, RZ, RZ, c[0x0][0x168] ;  /* 0x00005a00ff057624 */ /* 0x000fe200078e00ff */
[----:B------:R-:W-:-:S04]  /*2fb0*/  FSETP.GTU.FTZ.AND P0, PT, |R4|, +INF , PT ;  /* 0x7f8000000400780b */ /* 0x000fc80003f1c200 */
[----:B------:R-:W-:-:S04]  /*2fc0*/  LOP3.LUT R5, R4, 0x80000000, R5, 0xb8, !PT ;  /* 0x8000000004057812 */ /* 0x000fc800078eb805 */
[----:B------:R-:W-:Y:S02]  /*2fd0*/  FSEL R4, R4, R5, P0 ;  /* 0x0000000504047208 */ /* 0x000fe40000000000 */
.L_x_9934:
[----:B------:R-:W-:Y:S05]  /*2fe0*/  BSYNC B1 ;  /* 0x0000000000017941 */ /* 0x000fea0003800000 */
.L_x_9933:
        /* <DEDUP_REMOVED lines=31> */
.L_x_9951:
[----:B------:R-:W-:Y:S01]  /*31e0*/  FSETP.GEU.FTZ.AND P0, PT, R8, -R9, PT ;  /* 0x800000090800720b */ /* 0x000fe20003f1e000 */
[----:B------:R-:W-:-:S12]  /*31f0*/  FADD.FTZ R6, R6, -1 ;  /* 0xbf80000006067421 */ /* 0x000fd80000010000 */
[----:B------:R-:W-:Y:S02]  /*3200*/  @!P0 FADD.FTZ R6, R6, -1 ;  /* 0xbf80000006068421 */ /* 0x000fe40000010000 */
.L_x_9950:
[----:B------:R-:W-:Y:S05]  /*3210*/  BSYNC B2 ;  /* 0x0000000000027941 */ /* 0x000fea0003800000 */
.L_x_9949:
[----:B------:R-:W-:Y:S01]  /*3220*/  FFMA.FTZ R5, -R9, R6, R5 ;  /* 0x0000000609057223 */ /* 0x000fe20000010105 */
[----:B------:R-:W-:Y:S05]  /*3230*/  BRA `(.L_x_9947) ;  /* 0x000001f000007947 */ /* 0x000fea0003800000 */
.L_x_9948:
        /* <DEDUP_REMOVED lines=15> */
.L_x_9954:
[----:B------:R-:W-:-:S04]  /*3330*/  IMNMX.U32 R8, R7, 0xb800000, PT ;  /* 0x0b80000007087817 */ /* 0x000fc80003800000 */
[C---:B------:R-:W-:Y:S01]  /*3340*/  IADD3 R7, -R8.reuse, R7, RZ ;  /* 0x0000000708077210 */ /* 0x040fe20007ffe1ff */
[----:B------:R-:W-:-:S03]  /*3350*/  IMAD.IADD R6, R8, 0x1, R6 ;  /* 0x0000000108067824 */ /* 0x000fc600078e0206 */
[----:B------:R-:W-:Y:S01]  /*3360*/  ISETP.NE.AND P1, PT, R7, RZ, PT ;  /* 0x000000ff0700720c */ /* 0x000fe20003f25270 */
[----:B--2---:R-:W-:-:S04]  /*3370*/  FFMA.FTZ R9, R19, R6, -RZ ;  /* 0x0000000613097223 */ /* 0x004fc800000108ff */
        /* <DEDUP_REMOVED lines=8> */
.L_x_9953:
[----:B------:R-:W-:Y:S05]  /*3400*/  BSYNC B2 ;  /* 0x0000000000027941 */ /* 0x000fea0003800000 */
.L_x_9952:
[----:B------:R-:W-:-:S04]  /*3410*/  FMUL.FTZ R6, R6, 1.1920928955078125e-07 ;  /* 0x3400000006067820 */ /* 0x000fc80000410000 */
[----:B------:R-:W-:Y:S02]  /*3420*/  FMUL.FTZ R5, R5, R6 ;  /* 0x0000000605057220 */ /* 0x000fe40000410000 */
.L_x_9947:
[----:B------:R-:W-:Y:S05]  /*3430*/  BSYNC B0 ;  /* 0x0000000000007941 */ /* 0x000fea0003800000 */
.L_x_9946:
[----:B------:R-:W-:Y:S01]  /*3440*/  IMAD.MOV.U32 R6, RZ, RZ, c[0x0][0x168] ;  /* 0x00005a00ff067624 */ /* 0x000fe200078e00ff */
[----:B------:R-:W-:-:S04]  /*3450*/  FSETP.GTU.FTZ.AND P0, PT, |R5|, +INF , PT ;  /* 0x7f8000000500780b */ /* 0x000fc80003f1c200 */
[----:B------:R-:W-:-:S04]  /*3460*/  LOP3.LUT R6, R5, 0x80000000, R6, 0xb8, !PT ;  /* 0x8000000005067812 */ /* 0x000fc800078eb806 */
[----:B------:R-:W-:Y:S02]  /*3470*/  FSEL R5, R5, R6, P0 ;  /* 0x0000000605057208 */ /* 0x000fe40000000000 */
.L_x_9945:
[----:B------:R-:W-:Y:S05]  /*3480*/  BSYNC B1 ;  /* 0x0000000000017941 */ /* 0x000fea0003800000 */
.L_x_9944:
        /* <DEDUP_REMOVED lines=31> */
.L_x_9962:
[----:B------:R-:W-:Y:S01]  /*3680*/  FSETP.GEU.FTZ.AND P0, PT, R9, -R10, PT ;  /* 0x8000000a0900720b */ /* 0x000fe20003f1e000 */
[----:B------:R-:W-:-:S12]  /*3690*/  FADD.FTZ R7, R7, -1 ;  /* 0xbf80000007077421 */ /* 0x000fd80000010000 */
[----:B------:R-:W-:Y:S02]  /*36a0*/  @!P0 FADD.FTZ R7, R7, -1 ;  /* 0xbf80000007078421 */ /* 0x000fe40000010000 */
.L_x_9961:
[----:B------:R-:W-:Y:S05]  /*36b0*/  BSYNC B2 ;  /* 0x0000000000027941 */ /* 0x000fea0003800000 */
.L_x_9960:
[----:B------:R-:W-:Y:S01]  /*36c0*/  FFMA.FTZ R6, -R10, R7, R6 ;  /* 0x000000070a067223 */ /* 0x000fe20000010106 */
[----:B------:R-:W-:Y:S05]  /*36d0*/  BRA `(.L_x_9958) ;  /* 0x000001f000007947 */ /* 0x000fea0003800000 */
.L_x_9959:
        /* <DEDUP_REMOVED lines=15> */
.L_x_9965:
[----:B------:R-:W-:-:S04]  /*37d0*/  IMNMX.U32 R9, R8, 0xb800000, PT ;  /* 0x0b80000008097817 */ /* 0x000fc80003800000 */
[C---:B------:R-:W-:Y:S01]  /*37e0*/  IADD3 R8, -R9.reuse, R8, RZ ;  /* 0x0000000809087210 */ /* 0x040fe20007ffe1ff */
[----:B------:R-:W-:-:S03]  /*37f0*/  IMAD.IADD R7, R9, 0x1, R7 ;  /* 0x0000000109077824 */ /* 0x000fc600078e0207 */
[----:B------:R-:W-:Y:S01]  /*3800*/  ISETP.NE.AND P1, PT, R8, RZ, PT ;  /* 0x000000ff0800720c */ /* 0x000fe20003f25270 */
[----:B-12---:R-:W-:-:S04]  /*3810*/  FFMA.FTZ R10, R20, R7, -RZ ;  /* 0x00000007140a7223 */ /* 0x006fc800000108ff */
        /* <DEDUP_REMOVED lines=8> */
.L_x_9964:
[----:B------:R-:W-:Y:S05]  /*38a0*/  BSYNC B2 ;  /* 0x0000000000027941 */ /* 0x000fea0003800000 */
.L_x_9963:
[----:B------:R-:W-:-:S04]  /*38b0*/  FMUL.FTZ R7, R7, 1.1920928955078125e-07 ;  /* 0x3400000007077820 */ /* 0x000fc80000410000 */
[----:B------:R-:W-:Y:S02]  /*38c0*/  FMUL.FTZ R6, R6, R7 ;  /* 0x0000000706067220 */ /* 0x000fe40000410000 */
.L_x_9958:
[----:B------:R-:W-:Y:S05]  /*38d0*/  BSYNC B0 ;  /* 0x0000000000007941 */ /* 0x000fea0003800000 */
.L_x_9957:
[----:B------:R-:W-:Y:S01]  /*38e0*/  IMAD.MOV.U32 R7, RZ, RZ, c[0x0][0x168] ;  /* 0x00005a00ff077624 */ /* 0x000fe200078e00ff */
[----:B------:R-:W-:-:S04]  /*38f0*/  FSETP.GTU.FTZ.AND P0, PT, |R6|, +INF , PT ;  /* 0x7f8000000600780b */ /* 0x000fc80003f1c200 */
[----:B------:R-:W-:-:S04]  /*3900*/  LOP3.LUT R7, R6, 0x80000000, R7, 0xb8, !PT ;  /* 0x8000000006077812 */ /* 0x000fc800078eb807 */
[----:B------:R-:W-:Y:S02]  /*3910*/  FSEL R6, R6, R7, P0 ;  /* 0x0000000706067208 */ /* 0x000fe40000000000 */
.L_x_9956:
[----:B------:R-:W-:Y:S05]  /*3920*/  BSYNC B1 ;  /* 0x0000000000017941 */ /* 0x000fea0003800000 */
.L_x_9955:
        /* <DEDUP_REMOVED lines=31> */
.L_x_9973:
[----:B------:R-:W-:Y:S01]  /*3b20*/  FSETP.GEU.FTZ.AND P0, PT, R10, -R11, PT ;  /* 0x8000000b0a00720b */ /* 0x000fe20003f1e000 */
[----:B------:R-:W-:-:S12]  /*3b30*/  FADD.FTZ R8, R8, -1 ;  /* 0xbf80000008087421 */ /* 0x000fd80000010000 */
[----:B------:R-:W-:Y:S02]  /*3b40*/  @!P0 FADD.FTZ R8, R8, -1 ;  /* 0xbf80000008088421 */ /* 0x000fe40000010000 */
.L_x_9972:
[----:B------:R-:W-:Y:S05]  /*3b50*/  BSYNC B2 ;  /* 0x0000000000027941 */ /* 0x000fea0003800000 */
.L_x_9971:
[----:B------:R-:W-:Y:S01]  /*3b60*/  FFMA.FTZ R7, -R11, R8, R7 ;  /* 0x000000080b077223 */ /* 0x000fe20000010107 */
[----:B------:R-:W-:Y:S05]  /*3b70*/  BRA `(.L_x_9969) ;  /* 0x000001f000007947 */ /* 0x000fea0003800000 */
.L_x_9970:
        /* <DEDUP_REMOVED lines=15> */
.L_x_9976:
        /* <DEDUP_REMOVED lines=13> */
.L_x_9975:
[----:B------:R-:W-:Y:S05]  /*3d40*/  BSYNC B2 ;  /* 0x0000000000027941 */ /* 0x000fea0003800000 */
.L_x_9974:
[----:B------:R-:W-:-:S04]  /*3d50*/  FMUL.FTZ R8, R8, 1.1920928955078125e-07 ;  /* 0x3400000008087820 */ /* 0x000fc80000410000 */
[----:B------:R-:W-:Y:S02]  /*3d60*/  FMUL.FTZ R7, R7, R8 ;  /* 0x0000000807077220 */ /* 0x000fe40000410000 */
.L_x_9969:
[----:B------:R-:W-:Y:S05]  /*3d70*/  BSYNC B0 ;  /* 0x0000000000007941 */ /* 0x000fea0003800000 */
.L_x_9968:
[----:B------:R-:W-:Y:S01]  /*3d80*/  IMAD.MOV.U32 R8, RZ, RZ, c[0x0][0x168] ;  /* 0x00005a00ff087624 */ /* 0x000fe200078e00ff */
[----:B------:R-:W-:-:S04]  /*3d90*/  FSETP.GTU.FTZ.AND P0, PT, |R7|, +INF , PT ;  /* 0x7f8000000700780b */ /* 0x000fc80003f1c200 */
[----:B------:R-:W-:-:S04]  /*3da0*/  LOP3.LUT R8, R7, 0x80000000, R8, 0xb8, !PT ;  /* 0x8000000007087812 */ /* 0x000fc800078eb808 */
[----:B------:R-:W-:Y:S02]  /*3db0*/  FSEL R7, R7, R8, P0 ;  /* 0x0000000807077208 */ /* 0x000fe40000000000 */
.L_x_9967:
[----:B------:R-:W-:Y:S05]  /*3dc0*/  BSYNC B1 ;  /* 0x0000000000017941 */ /* 0x000fea0003800000 */
.L_x_9966:
        /* <DEDUP_REMOVED lines=31> */
.L_x_9984:
[----:B------:R-:W-:Y:S01]  /*3fc0*/  FSETP.GEU.FTZ.AND P0, PT, R11, -R17, PT ;  /* 0x800000110b00720b */ /* 0x000fe20003f1e000 */
[----:B------:R-:W-:-:S12]  /*3fd0*/  FADD.FTZ R9, R9, -1 ;  /* 0xbf80000009097421 */ /* 0x000fd80000010000 */
[----:B------:R-:W-:Y:S02]  /*3fe0*/  @!P0 FADD.FTZ R9, R9, -1 ;  /* 0xbf80000009098421 */ /* 0x000fe40000010000 */
.L_x_9983:
[----:B------:R-:W-:Y:S05]  /*3ff0*/  BSYNC B2 ;  /* 0x0000000000027941 */ /* 0x000fea0003800000 */
.L_x_9982:
[----:B------:R-:W-:Y:S01]  /*4000*/  FFMA.FTZ R8, -R17, R9, R8 ;  /* 0x0000000911087223 */ /* 0x000fe20000010108 */
[----:B------:R-:W-:Y:S05]  /*4010*/  BRA `(.L_x_9980) ;  /* 0x000001f000007947 */ /* 0x000fea0003800000 */
.L_x_9981:
        /* <DEDUP_REMOVED lines=15> */
.L_x_9987:
        /* <DEDUP_REMOVED lines=13> */
.L_x_9986:
[----:B------:R-:W-:Y:S05]  /*41e0*/  BSYNC B2 ;  /* 0x0000000000027941 */ /* 0x000fea0003800000 */
.L_x_9985:
[----:B------:R-:W-:-:S04]  /*41f0*/  FMUL.FTZ R9, R9, 1.1920928955078125e-07 ;  /* 0x3400000009097820 */ /* 0x000fc80000410000 */
[----:B------:R-:W-:Y:S02]  /*4200*/  FMUL.FTZ R8, R8, R9 ;  /* 0x0000000908087220 */ /* 0x000fe40000410000 */
.L_x_9980:
[----:B------:R-:W-:Y:S05]  /*4210*/  BSYNC B0 ;  /* 0x0000000000007941 */ /* 0x000fea0003800000 */
.L_x_9979:
[----:B------:R-:W-:Y:S01]  /*4220*/  IMAD.MOV.U32 R9, RZ, RZ, c[0x0][0x168] ;  /* 0x00005a00ff097624 */ /* 0x000fe200078e00ff */
[----:B------:R-:W-:-:S04]  /*4230*/  FSETP.GTU.FTZ.AND P0, PT, |R8|, +INF , PT ;  /* 0x7f8000000800780b */ /* 0x000fc80003f1c200 */
[----:B------:R-:W-:-:S04]  /*4240*/  LOP3.LUT R9, R8, 0x80000000, R9, 0xb8, !PT ;  /* 0x8000000008097812 */ /* 0x000fc800078eb809 */
[----:B------:R-:W-:Y:S02]  /*4250*/  FSEL R8, R8, R9, P0 ;  /* 0x0000000908087208 */ /* 0x000fe40000000000 */
.L_x_9978:
[----:B------:R-:W-:Y:S05]  /*4260*/  BSYNC B1 ;  /* 0x0000000000017941 */ /* 0x000fea0003800000 */
.L_x_9977:
        /* <DEDUP_REMOVED lines=31> */
.L_x_9995:
[----:B------:R-:W-:Y:S01]  /*4460*/  FSETP.GEU.FTZ.AND P0, PT, R16, -R17, PT ;  /* 0x800000111000720b */ /* 0x000fe20003f1e000 */
[----:B------:R-:W-:-:S12]  /*4470*/  FADD.FTZ R10, R10, -1 ;  /* 0xbf8000000a0a7421 */ /* 0x000fd80000010000 */
[----:B------:R-:W-:Y:S02]  /*4480*/  @!P0 FADD.FTZ R10, R10, -1 ;  /* 0xbf8000000a0a8421 */ /* 0x000fe40000010000 */
.L_x_9994:
[----:B------:R-:W-:Y:S05]  /*4490*/  BSYNC B2 ;  /* 0x0000000000027941 */ /* 0x000fea0003800000 */
.L_x_9993:
[----:B------:R-:W-:Y:S01]  /*44a0*/  FFMA.FTZ R9, -R17, R10, R9 ;  /* 0x0000000a11097223 */ /* 0x000fe20000010109 */
[----:B------:R-:W-:Y:S05]  /*44b0*/  BRA `(.L_x_9991) ;  /* 0x000001f000007947 */ /* 0x000fea0003800000 */
.L_x_9992:
        /* <DEDUP_REMOVED lines=15> */
.L_x_9998:
        /* <DEDUP_REMOVED lines=13> */
.L_x_9997:
[----:B------:R-:W-:Y:S05]  /*4680*/  BSYNC B2 ;  /* 0x0000000000027941 */ /* 0x000fea0003800000 */
.L_x_9996:
[----:B------:R-:W-:-:S04]  /*4690*/  FMUL.FTZ R10, R10, 1.1920928955078125e-07 ;  /* 0x340000000a0a7820 */ /* 0x000fc80000410000 */
[----:B------:R-:W-:Y:S02]  /*46a0*/  FMUL.FTZ R9, R9, R10 ;  /* 0x0000000a09097220 */ /* 0x000fe40000410000 */
.L_x_9991:
[----:B------:R-:W-:Y:S05]  /*46b0*/  BSYNC B0 ;  /* 0x0000000000007941 */ /* 0x000fea0003800000 */
.L_x_9990:
[----:B------:R-:W-:Y:S01]  /*46c0*/  IMAD.MOV.U32 R10, RZ, RZ, c[0x0][0x168] ;  /* 0x00005a00ff0a7624 */ /* 0x000fe200078e00ff */
[----:B------:R-:W-:-:S04]  /*46d0*/  FSETP.GTU.FTZ.AND P0, PT, |R9|, +INF , PT ;  /* 0x7f8000000900780b */ /* 0x000fc80003f1c200 */
[----:B------:R-:W-:-:S04]  /*46e0*/  LOP3.LUT R10, R9, 0x80000000, R10, 0xb8, !PT ;  /* 0x80000000090a7812 */ /* 0x000fc800078eb80a */
[----:B------:R-:W-:Y:S02]  /*46f0*/  FSEL R9, R9, R10, P0 ;  /* 0x0000000a09097208 */ /* 0x000fe40000000000 */
.L_x_9989:
[----:B------:R-:W-:Y:S05]  /*4700*/  BSYNC B1 ;  /* 0x0000000000017941 */ /* 0x000fea0003800000 */
.L_x_9988:
        /* <DEDUP_REMOVED lines=31> */
.L_x_10006:
[----:B------:R-:W-:Y:S01]  /*4900*/  FSETP.GEU.FTZ.AND P0, PT, R17, -R16, PT ;  /* 0x800000101100720b */ /* 0x000fe20003f1e000 */
[----:B------:R-:W-:-:S12]  /*4910*/  FADD.FTZ R11, R11, -1 ;  /* 0xbf8000000b0b7421 */ /* 0x000fd80000010000 */
[----:B------:R-:W-:Y:S02]  /*4920*/  @!P0 FADD.FTZ R11, R11, -1 ;  /* 0xbf8000000b0b8421 */ /* 0x000fe40000010000 */
.L_x_10005:
[----:B------:R-:W-:Y:S05]  /*4930*/  BSYNC B2 ;  /* 0x0000000000027941 */ /* 0x000fea0003800000 */
.L_x_10004:
[----:B------:R-:W-:Y:S01]  /*4940*/  FFMA.FTZ R10, -R16, R11, R10 ;  /* 0x0000000b100a7223 */ /* 0x000fe2000001010a */
[----:B------:R-:W-:Y:S05]  /*4950*/  BRA `(.L_x_10002) ;  /* 0x000001f000007947 */ /* 0x000fea0003800000 */
.L_x_10003:
        /* <DEDUP_REMOVED lines=15> */
.L_x_10009:
        /* <DEDUP_REMOVED lines=13> */
.L_x_10008:
[----:B------:R-:W-:Y:S05]  /*4b20*/  BSYNC B2 ;  /* 0x0000000000027941 */ /* 0x000fea0003800000 */
.L_x_10007:
[----:B------:R-:W-:-:S04]  /*4b30*/  FMUL.FTZ R11, R11, 1.1920928955078125e-07 ;  /* 0x340000000b0b7820 */ /* 0x000fc80000410000 */
[----:B------:R-:W-:Y:S02]  /*4b40*/  FMUL.FTZ R10, R10, R11 ;  /* 0x0000000b0a0a7220 */ /* 0x000fe40000410000 */
.L_x_10002:
[----:B------:R-:W-:Y:S05]  /*4b50*/  BSYNC B0 ;  /* 0x0000000000007941 */ /* 0x000fea0003800000 */
.L_x_10001:
[----:B------:R-:W-:Y:S01]  /*4b60*/  IMAD.MOV.U32 R11, RZ, RZ, c[0x0][0x168] ;  /* 0x00005a00ff0b7624 */ /* 0x000fe200078e00ff */
[----:B------:R-:W-:-:S04]  /*4b70*/  FSETP.GTU.FTZ.AND P0, PT, |R10|, +INF , PT ;  /* 0x7f8000000a00780b */ /* 0x000fc80003f1c200 */
[----:B------:R-:W-:-:S04]  /*4b80*/  LOP3.LUT R11, R10, 0x80000000, R11, 0xb8, !PT ;  /* 0x800000000a0b7812 */ /* 0x000fc800078eb80b */
[----:B------:R-:W-:Y:S02]  /*4b90*/  FSEL R10, R10, R11, P0 ;  /* 0x0000000b0a0a7208 */ /* 0x000fe40000000000 */
.L_x_10000:
[----:B------:R-:W-:Y:S05]  /*4ba0*/  BSYNC B1 ;  /* 0x0000000000017941 */ /* 0x000fea0003800000 */
.L_x_9999:
        /* <DEDUP_REMOVED lines=16> */
.L_x_10012:
[----:B------:R-:W-:-:S13]  /*4cb0*/  ISETP.GE.AND P0, PT, R14, R13, PT ;  /* 0x0000000d0e00720c */ /* 0x000fda0003f06270 */
[----:B------:R-:W-:Y:S05]  /*4cc0*/  @P0 BRA `(.L_x_10014) ;  /* 0x000000c000000947 */ /* 0x000fea0003800000 */
[----:B0-----:R-:W-:Y:S01]  /*4cd0*/  HFMA2.MMA R3, -RZ, RZ, 0, 2.384185791015625e-07 ;  /* 0x00000004ff037435 */ /* 0x001fe200000001ff */
[----:B------:R-:W-:Y:S01]  /*4ce0*/  IMAD.IADD R2, R0, 0x1, R14 ;  /* 0x0000000100027824 */ /* 0x000fe200078e020e */
[----:B------:R-:W-:-:S08]  /*4cf0*/  IADD3 R14, R14, 0x80, RZ ;  /* 0x000000800e0e7810 */ /* 0x000fd00007ffe0ff */
[----:B------:R-:W-:-:S05]  /*4d00*/  IMAD.WIDE.U32 R2, R2, R3, c[0x0][0x170] ;  /* 0x00005c0002027625 */ /* 0x000fca00078e0003 */
[----:B------:R0:W-:Y:S02]  /*4d10*/  STG.E [R2.64], R5 ;  /* 0x0000000502007986 */ /* 0x0001e4000c101904 */
.L_x_10013:
[----:B------:R-:W-:-:S13]  /*4d20*/  ISETP.GE.AND P0, PT, R14, R13, PT ;  /* 0x0000000d0e00720c */ /* 0x000fda0003f06270 */
[----:B------:R-:W-:Y:S05]  /*4d30*/  @P0 BRA `(.L_x_10015) ;  /* 0x000000c000000947 */ /* 0x000fea0003800000 */
[----:B0-----:R-:W-:Y:S01]  /*4d40*/  IMAD.IADD R2, R0, 0x1, R14 ;  /* 0x0000000100027824 */ /* 0x001fe200078e020e */
[----:B------:R-:W-:Y:S01]  /*4d50*/  IADD3 R14, R14, 0x80, RZ ;  /* 0x000000800e0e7810 */ /* 0x000fe20007ffe0ff */
[----:B------:R-:W-:-:S04]  /*4d60*/  IMAD.MOV.U32 R3, RZ, RZ, 0x4 ;  /* 0x00000004ff037424 */ /* 0x000fc800078e00ff */
[----:B------:R-:W-:-:S05]  /*4d70*/  IMAD.WIDE.U32 R2, R2, R3, c[0x0][0x170] ;  /* 0x00005c0002027625 */ /* 0x000fca00078e0003 */
[----:B------:R0:W-:Y:S02]  /*4d80*/  STG.E [R2.64], R6 ;  /* 0x0000000602007986 */ /* 0x0001e4000c101904 */
.L_x_10014:
[----:B------:R-:W-:-:S13]  /*4d90*/  ISETP.GE.AND P0, PT, R14, R13, PT ;  /* 0x0000000d0e00720c */ /* 0x000fda0003f06270 */
[----:B------:R-:W-:Y:S05]  /*4da0*/  @P0 BRA `(.L_x_10016) ;  /* 0x000000d000000947 */ /* 0x000fea0003800000 */
[----:B0-----:R-:W-:Y:S01]  /*4db0*/  MOV R3, 0x4 ;  /* 0x0000000400037802 */ /* 0x001fe20000000f00 */
[----:B------:R-:W-:Y:S01]  /*4dc0*/  IMAD.IADD R2, R0, 0x1, R14 ;  /* 0x0000000100027824 */ /* 0x000fe200078e020e */
[----:B------:R-:W-:-:S03]  /*4dd0*/  IADD3 R14, R14, 0x80, RZ ;  /* 0x000000800e0e7810 */ /* 0x000fc60007ffe0ff */
[----:B------:R-:W-:-:S05]  /*4de0*/  IMAD.WIDE.U32 R2, R2, R3, c[0x0][0x170] ;  /* 0x00005c0002027625 */ /* 0x000fca00078e0003 */
[----:B------:R0:W-:Y:S02]  /*4df0*/  STG.E [R2.64], R7 ;  /* 0x0000000702007986 */ /* 0x0001e4000c101904 */
.L_x_10015:
        /* <DEDUP_REMOVED lines=8> */
.L_x_10016:
[----:B------:R-:W-:Y:S05]  /*4e80*/  BSYNC B1 ;  /* 0x0000000000017941 */ /* 0x000fea0003800000 */
.L_x_10011:
[----:B------:R-:W-:-:S13]  /*4e90*/  ISETP.GE.AND P0, PT, R14, R13, PT ;  /* 0x0000000d0e00720c */ /* 0x000fda0003f06270 */
[----:B0-----:R-:W-:Y:S01]  /*4ea0*/  @!P0 MOV R3, 0x4 ;  /* 0x0000000400038802 */ /* 0x001fe20000000f00 */
[----:B------:R-:W-:Y:S01]  /*4eb0*/  @!P0 IMAD.IADD R2, R0, 0x1, R14 ;  /* 0x0000000100028824 */ /* 0x000fe200078e020e */
[----:B------:R-:W-:-:S03]  /*4ec0*/  @!P0 IADD3 R14, R14, 0x80, RZ ;  /* 0x000000800e0e8810 */ /* 0x000fc60007ffe0ff */
[----:B------:R-:W-:-:S05]  /*4ed0*/  @!P0 IMAD.WIDE.U32 R2, R2, R3, c[0x0][0x170] ;  /* 0x00005c0002028625 */ /* 0x000fca00078e0003 */
[----:B------:R0:W-:Y:S02]  /*4ee0*/  @!P0 STG.E [R2.64], R9 ;  /* 0x0000000902008986 */ /* 0x0001e4000c101904 */
.L_x_10017:
[----:B------:R-:W-:Y:S05]  /*4ef0*/  BSYNC B0 ;  /* 0x0000000000007941 */ /* 0x000fea0003800000 */
.L_x_10010:
        /* <DEDUP_REMOVED lines=8> */
.L_x_10018:
        /* <DEDUP_REMOVED lines=16> */
.L_x_50578:


//--------------------- .text._ZN2at6native29vectorized_elementwise_kernelILi8ENS0_13AUnaryFunctorIfffZZZNS0_16fmod_kernel_cudaERNS_18TensorIteratorBaseEENKUlvE0_clEvENKUlvE0_clEvEUlffE_EESt5arrayIPcLm2EEEEviT0_T1_ --------------------------
	.section	.text._ZN2at6native29vectorized_elementwise_kernelILi8ENS0_13AUnaryFunctorIfffZZZNS0_16fmod_kernel_cudaERNS_18TensorIteratorBaseEENKUlvE0_clEvENKUlvE0_clEvEUlffE_EESt5arrayIPcLm2EEEEviT0_T1_,"ax",@progbits
	.sectioninfo	@"SHI_REGISTERS=4"
	.align	128
        .global         _ZN2at6native29vectorized_elementwise_kernelILi8ENS0_13AUnaryFunctorIfffZZZNS0_16fmod_kernel_cudaERNS_18TensorIteratorBaseEENKUlvE0_clEvENKUlvE0_clEvEUlffE_EESt5arrayIPcLm2EEEEviT0_T1_
        .type           _ZN2at6native29vectorized_elementwise_kernelILi8ENS0_13AUnaryFunctorIfffZZZNS0_16fmod_kernel_cudaERNS_18TensorIteratorBaseEENKUlvE0_clEvENKUlvE0_clEvEUlffE_EESt5arrayIPcLm2EEEEviT0_T1_,@function
        .size           _ZN2at6native29vectorized_elementwise_kernelILi8ENS0_13AUnaryFunctorIfffZZZNS0_16fmod_kernel_cudaERNS_18TensorIteratorBaseEENKUlvE0_clEvENKUlvE0_clEvEUlffE_EESt5arrayIPcLm2EEEEviT0_T1_,(.L_x_50579 - _ZN2at6native29vectorized_elementwise_kernelILi8ENS0_13AUnaryFunctorIfffZZZNS0_16fmod_kernel_cudaERNS_18TensorIteratorBaseEENKUlvE0_clEvENKUlvE0_clEvEUlffE_EESt5arrayIPcLm2EEEEviT0_T1_)
        .other          _ZN2at6native29vectorized_elementwise_kernelILi8ENS0_13AUnaryFunctorIfffZZZNS0_16fmod_kernel_cudaERNS_18TensorIteratorBaseEENKUlvE0_clEvENKUlvE0_clEvEUlffE_EESt5arrayIPcLm2EEEEviT0_T1_,@"STO_CUDA_ENTRY STV_DEFAULT"
_ZN2at6native29vectorized_elementwise_kernelILi8ENS0_13AUnaryFunctorIfffZZZNS0_16fmod_kernel_cudaERNS_18TensorIteratorBaseEENKUlvE0_clEvENKUlvE0_clEvEUlffE_EESt5arrayIPcLm2EEEEviT0_T1_:
.text._ZN2at6native29vectorized_elementwise_kernelILi8ENS0_13AUnaryFunctorIfffZZZNS0_16fmod_kernel_cudaERNS_18TensorIteratorBaseEENKUlvE0_clEvENKUlvE0_clEvEUlffE_EESt5arrayIPcLm2EEEEviT0_T1_:
[----:B------:R-:W-:Y:S02]  /*0000*/  MOV R1, c[0x0][0x28] ;  /* 0x00000a0000017a02 */ /* 0x000fe40000000f00 */
[----:B------:R-:W-:Y:S05]  /*0010*/  EXIT ;  /* 0x000000000000794d */ /* 0x000fea0003800000 */
.L_x_10019:
        /* <DEDUP_REMOVED lines=14> */
.L_x_50579:


//--------------------- .text._ZN2at6native18elementwise_kernelILi128ELi4EZNS0_15gpu_kernel_implINS0_13BinaryFunctorIdddZZZNS0_16fmod_kernel_cudaERNS_18TensorIteratorBaseEENKUlvE0_clEvENKUlvE_clEvEUlddE_EEEEvS5_RKT_EUliE_EEviT1_ --------------------------
	.section	.text._ZN2at6native18elementwise_kernelILi128ELi4EZNS0_15gpu_kernel_implINS0_13BinaryFunctorIdddZZZNS0_16fmod_kernel_cudaERNS_18TensorIteratorBaseEENKUlvE0_clEvENKUlvE_clEvEUlddE_EEEEvS5_RKT_EUliE_EEviT1_,"ax",@progbits
	.sectioninfo	@"SHI_REGISTERS=26"
	.align	128
        .global         _ZN2at6native18elementwise_kernelILi128ELi4EZNS0_15gpu_kernel_implINS0_13BinaryFunctorIdddZZZNS0_16fmod_kernel_cudaERNS_18TensorIteratorBaseEENKUlvE0_clEvENKUlvE_clEvEUlddE_EEEEvS5_RKT_EUliE_EEviT1_
        .type           _ZN2at6native18elementwise_kernelILi128ELi4EZNS0_15gpu_kernel_implINS0_13BinaryFunctorIdddZZZNS0_16fmod_kernel_cudaERNS_18TensorIteratorBaseEENKUlvE0_clEvENKUlvE_clEvEUlddE_EEEEvS5_RKT_EUliE_EEviT1_,@function
        .size           _ZN2at6native18elementwise_kernelILi128ELi4EZNS0_15gpu_kernel_implINS0_13BinaryFunctorIdddZZZNS0_16fmod_kernel_cudaERNS_18TensorIteratorBaseEENKUlvE0_clEvENKUlvE_clEvEUlddE_EEEEvS5_RKT_EUliE_EEviT1_,(.L_x_50580 - _ZN2at6native18elementwise_kernelILi128ELi4EZNS0_15gpu_kernel_implINS0_13BinaryFunctorIdddZZZNS0_16fmod_kernel_cudaERNS_18TensorIteratorBaseEENKUlvE0_clEvENKUlvE_clEvEUlddE_EEEEvS5_RKT_EUliE_EEviT1_)
        .other          _ZN2at6native18elementwise_kernelILi128ELi4EZNS0_15gpu_kernel_implINS0_13BinaryFunctorIdddZZZNS0_16fmod_kernel_cudaERNS_18TensorIteratorBaseEENKUlvE0_clEvENKUlvE_clEvEUlddE_EEEEvS5_RKT_EUliE_EEviT1_,@"STO_CUDA_ENTRY STV_DEFAULT"
_ZN2at6native18elementwise_kernelILi128ELi4EZNS0_15gpu_kernel_implINS0_13BinaryFunctorIdddZZZNS0_16fmod_kernel_cudaERNS_18TensorIteratorBaseEENKUlvE0_clEvENKUlvE_clEvEUlddE_EEEEvS5_RKT_EUliE_EEviT1_:
.text._ZN2at6native18elementwise_kernelILi128ELi4EZNS0_15gpu_kernel_implINS0_13BinaryFunctorIdddZZZNS0_16fmod_kernel_cudaERNS_18TensorIteratorBaseEENKUlvE0_clEvENKUlvE_clEvEUlddE_EEEEvS5_RKT_EUliE_EEviT1_:
        /* <DEDUP_REMOVED lines=262> */
.L_x_10022:
        /* <DEDUP_REMOVED lines=17> */
[----:B--2---:R0:W1:Y:S01]  /*1170*/  I2F.F64.S16 R18, R2 ;  /* 0x0000000200127312 */ /* 0x0040620000101c00 */
[----:B------:R-:W-:Y:S05]  /*1180*/  BRA `(.L_x_10028) ;  /* 0x00000e2000007947 */ /* 0x000fea0003800000 */
.L_x_10026:
[----:B------:R-:W2:Y:S02]  /*1190*/  LDG.E.U8 R2, [R2.64] ;  /* 0x0000002402027981 */ /* 0x000ea4000c1e1100 */
[----:B--2---:R0:W1:Y:S01]  /*11a0*/  I2F.F64.U16 R18, R2 ;  /* 0x0000000200127312 */ /* 0x0040620000101800 */
[----:B------:R-:W-:Y:S05]  /*11b0*/  BRA `(.L_x_10028) ;  /* 0x00000df000007947 */ /* 0x000fea0003800000 */
.L_x_10025:
[----:B------:R-:W-:-:S13]  /*11c0*/  ISETP.NE.AND P0, PT, R4, 0x2, PT ;  /* 0x000000020400780c */ /* 0x000fda0003f05270 */
[----:B------:R-:W-:Y:S05]  /*11d0*/  @!P0 BRA `(.L_x_10029) ;  /* 0x000000a000008947 */ /* 0x000fea0003800000 */
[----:B------:R-:W-:-:S13]  /*11e0*/  ISETP.NE.AND P0, PT, R4, 0x3, PT ;  /* 0x000000030400780c */ /* 0x000fda0003f05270 */
[----:B------:R-:W-:Y:S05]  /*11f0*/  @!P0 BRA `(.L_x_10030) ;  /* 0x0000005000008947 */ /* 0x000fea0003800000 */
[----:B------:R-:W-:-:S13]  /*1200*/  ISETP.NE.AND P0, PT, R4, 0x4, PT ;  /* 0x000000040400780c */ /* 0x000fda0003f05270 */
[----:B------:R-:W-:Y:S05]  /*1210*/  @P0 BRA `(.L_x_10027) ;  /* 0x00000bf000000947 */ /* 0x000fea0003800000 */
[----:B------:R-:W2:Y:S02]  /*1220*/  LDG.E.64 R18, [R2.64] ;  /* 0x0000002402127981 */ /* 0x000ea4000c1e1b00 */
[----:B--2---:R-:W0:Y:S01]  /*1230*/  I2F.F64.S64 R18, R18 ;  /* 0x0000001200127312 */ /* 0x004e220000301c00 */
[----:B------:R-:W-:Y:S05]  /*1240*/  BRA `(.L_x_10028) ;  /* 0x00000d6000007947 */ /* 0x000fea0003800000 */
.L_x_10030:
[----:B------:R-:W2:Y:S02]  /*1250*/  LDG.E R2, [R2.64] ;  /* 0x0000002402027981 */ /* 0x000ea4000c1e1900 */
[----:B--2---:R0:W1:Y:S01]  /*1260*/  I2F.F64 R18, R2 ;  /* 0x0000000200127312 */ /* 0x0040620000201c00 */
[----:B------:R-:W-:Y:S05]  /*1270*/  BRA `(.L_x_10028) ;  /* 0x00000d3000007947 */ /* 0x000fea0003800000 */
.L_x_10029:
[----:B------:R-:W2:Y:S02]  /*1280*/  LDG.E.U16 R2, [R2.64] ;  /* 0x0000002402027981 */ /* 0x000ea4000c1e1500 */
[----:B--2---:R0:W1:Y:S01]  /*1290*/  I2F.F64.S16 R18, R2 ;  /* 0x0000000200127312 */ /* 0x0040620000101c00 */
[----:B------:R-:W-:Y:S05]  /*12a0*/  BRA `(.L_x_10028) ;  /* 0x00000d0000007947 */ /* 0x000fea0003800000 */
.L_x_10024:
[----:B------:R-:W-:-:S13]  /*12b0*/  ISETP.GT.AND P0, PT, R4, 0x6, PT ;  /* 0x000000060400780c */ /* 0x000fda0003f04270 */
[----:B------:R-:W-:Y:S05]  /*12c0*/  @P0 BRA `(.L_x_10031) ;  /* 0x000000d000000947 */ /* 0x000fea0003800000 */
[----:B------:R-:W-:-:S13]  /*12d0*/  ISETP.NE.AND P0, PT, R4, 0x5, PT ;  /* 0x000000050400780c */ /* 0x000fda0003f05270 */
[----:B------:R-:W-:Y:S05]  /*12e0*/  @!P0 BRA `(.L_x_10032) ;  /* 0x0000006000008947 */ /* 0x000fea0003800000 */
[----:B------:R-:W-:-:S13]  /*12f0*/  ISETP.NE.AND P0, PT, R4, 0x6, PT ;  /* 0x000000060400780c */ /* 0x000fda0003f05270 */
[----:B------:R-:W-:Y:S05]  /*1300*/  @P0 BRA `(.L_x_10027) ;  /* 0x00000b0000000947 */ /* 0x000fea0003800000 */
[----:B------:R-:W2:Y:S02]  /*1310*/  LDG.E R18, [R2.64] ;  /* 0x0000002402127981 */ /* 0x000ea4000c1e1900 */
[----:B--2---:R-:W-:-:S06]  /*1320*/  FMUL.FTZ R18, R18, 1 ;  /* 0x3f80000012127820 */ /* 0x004fcc0000410000 */
[----:B------:R-:W0:Y:S01]  /*1330*/  F2F.F64.F32 R18, R18 ;  /* 0x0000001200127310 */ /* 0x000e220000201800 */
[----:B------:R-:W-:Y:S05]  /*1340*/  BRA `(.L_x_10028) ;  /* 0x00000c6000007947 */ /* 0x000fea0003800000 */
.L_x_10032:
[----:B------:R-:W2:Y:S02]  /*1350*/  LDG.E.U16 R0, [R2.64] ;  /* 0x0000002402007981 */ /* 0x000ea4000c1e1500 */
[----:B--2---:R-:W-:-:S05]  /*1360*/  HADD2.F32 R0, -RZ, R0.H0_H0 ;  /* 0x20000000ff007230 */ /* 0x004fca0000004100 */
[----:B------:R-:W-:-:S04]  /*1370*/  FMUL.FTZ R0, R0, 1 ;  /* 0x3f80000000007820 */ /* 0x000fc80000410000 */
[----:B------:R0:W1:Y:S01]  /*1380*/  F2F.F64.F32 R18, R0 ;  /* 0x0000000000127310 */ /* 0x0000620000201800 */
[----:B------:R-:W-:Y:S05]  /*1390*/  BRA `(.L_x_10028) ;  /* 0x00000c1000007947 */ /* 0x000fea0003800000 */
.L_x_10031:
[----:B------:R-:W-:-:S13]  /*13a0*/  ISETP.NE.AND P0, PT, R4, 0x7, PT ;  /* 0x000000070400780c */ /* 0x000fda0003f05270 */
[----:B------:R-:W-:Y:S05]  /*13b0*/  @!P0 BRA `(.L_x_10033) ;  /* 0x000000d000008947 */ /* 0x000fea0003800000 */
        /* <DEDUP_REMOVED lines=8> */
.L_x_10034:
[----:B------:R-:W2:Y:S02]  /*1440*/  LDG.E.U16 R2, [R2.64] ;  /* 0x0000002402027981 */ /* 0x000ea4000c1e1500 */
[----:B--2---:R-:W-:-:S05]  /*1450*/  HADD2.F32 R0, -RZ, R2.H0_H0 ;  /* 0x20000002ff007230 */ /* 0x004fca0000004100 */
[----:B------:R-:W-:-:S04]  /*1460*/  FMUL.FTZ R0, R0, 1 ;  /* 0x3f80000000007820 */ /* 0x000fc80000410000 */
[----:B------:R0:W1:Y:S01]  /*1470*/  F2F.F64.F32 R18, R0 ;  /* 0x0000000000127310 */ /* 0x0000620000201800 */
[----:B------:R-:W-:Y:S05]  /*1480*/  BRA `(.L_x_10028) ;  /* 0x00000b2000007947 */ /* 0x000fea0003800000 */
.L_x_10033:
[----:B------:R0:W5:Y:S01]  /*1490*/  LDG.E.64 R18, [R2.64] ;  /* 0x0000002402127981 */ /* 0x000162000c1e1b00 */
[----:B------:R-:W-:Y:S05]  /*14a0*/  BRA `(.L_x_10028) ;  /* 0x00000b0000007947 */ /* 0x000fea0003800000 */
.L_x_10023:
        /* <DEDUP_REMOVED lines=8> */
[----:B------:R-:W2:Y:S01]  /*1530*/  LDG.E.U8 R2, [R2.64] ;  /* 0x0000002402027981 */ /* 0x000ea2000c1e1100 */
[----:B------:R-:W-:Y:S01]  /*1540*/  IMAD.MOV.U32 R18, RZ, RZ, RZ ;  /* 0x000000ffff127224 */ /* 0x000fe200078e00ff */
[----:B--2---:R-:W-:-:S04]  /*1550*/  ISETP.NE.AND P0, PT, R2, RZ, PT ;  /* 0x000000ff0200720c */ /* 0x004fc80003f05270 */
[----:B------:R-:W-:Y:S01]  /*1560*/  FSEL R19, RZ, 1.875, !P0 ;  /* 0x3ff00000ff137808 */ /* 0x000fe20004000000 */
[----:B------:R-:W-:Y:S05]  /*1570*/  BRA `(.L_x_10028) ;  /* 0x00000a3000007947 */ /* 0x000fea0003800000 */
.L_x_10037:
[----:B------:R0:W5:Y:S01]  /*1580*/  LDG.E.64 R18, [R2.64] ;  /* 0x0000002402127981 */ /* 0x000162000c1e1b00 */
[----:B------:R-:W-:Y:S05]  /*1590*/  BRA `(.L_x_10028) ;  /* 0x00000a1000007947 */ /* 0x000fea0003800000 */
.L_x_10036:
        /* <DEDUP_REMOVED lines=24> */
[----:B------:R-:W-:-:S05]  /*1720*/  LOP3.LUT R5, R5, 0x80000000, R0, 0xf8, !PT ;  /* 0x8000000005057812 */ /* 0x000fca00078ef800 */
[----:B------:R-:W-:-:S04]  /*1730*/  FMUL.FTZ R5, R5, 1 ;  /* 0x3f80000005057820 */ /* 0x000fc80000410000 */
[----:B------:R0:W1:Y:S01]  /*1740*/  F2F.F64.F32 R18, R5 ;  /* 0x0000000500127310 */ /* 0x0000620000201800 */
[----:B------:R-:W-:Y:S05]  /*1750*/  BRA `(.L_x_10028) ;  /* 0x0000085000007947 */ /* 0x000fea0003800000 */
.L_x_10039:
        /* <DEDUP_REMOVED lines=11> */
[----:B------:R-:W-:-:S05]  /*1810*/  LOP3.LUT R4, R4, 0x80000000, R5, 0xf8, !PT ;  /* 0x8000000004047812 */ /* 0x000fca00078ef805 */
[----:B------:R-:W-:-:S04]  /*1820*/  FMUL.FTZ R4, R4, 1 ;  /* 0x3f80000004047820 */ /* 0x000fc80000410000 */
[----:B------:R0:W1:Y:S01]  /*1830*/  F2F.F64.F32 R18, R4 ;  /* 0x0000000400127310 */ /* 0x0000620000201800 */
[----:B------:R-:W-:Y:S05]  /*1840*/  BRA `(.L_x_10028) ;  /* 0x0000076000007947 */ /* 0x000fea0003800000 */
.L_x_10038:
[----:B------:R-:W2:Y:S02]  /*1850*/  LDG.E.U16 R0, [R2.64] ;  /* 0x0000002402007981 */ /* 0x000ea4000c1e1500 */
[----:B--2---:R-:W-:-:S05]  /*1860*/  PRMT R0, RZ, 0x5410, R0 ;  /* 0x00005410ff007816 */ /* 0x004fca0000000000 */
[----:B------:R-:W-:-:S04]  /*1870*/  FMUL.FTZ R0, R0, 1 ;  /* 0x3f80000000007820 */ /* 0x000fc80000410000 */
[----:B------:R0:W1:Y:S01]  /*1880*/  F2F.F64.F32 R18, R0 ;  /* 0x0000000000127310 */ /* 0x0000620000201800 */
[----:B------:R-:W-:Y:S05]  /*1890*/  BRA `(.L_x_10028) ;  /* 0x0000071000007947 */ /* 0x000fea0003800000 */
.L_x_10035:
        /* <DEDUP_REMOVED lines=9> */
[----:B--2---:R0:W1:Y:S01]  /*1930*/  I2F.F64.U16 R18, R2 ;  /* 0x0000000200127312 */ /* 0x0040620000101800 */
[----:B------:R-:W-:Y:S05]  /*1940*/  BRA `(.L_x_10028) ;  /* 0x0000066000007947 */ /* 0x000fea0003800000 */
.L_x_10042:
        /* <DEDUP_REMOVED lines=21> */
.L_x_10046:
[----:B------:R-:W-:Y:S05]  /*1aa0*/  BSYNC B1 ;  /* 0x0000000000017941 */ /* 0x000fea0003800000 */
.L_x_10045:
[----:B------:R-:W-:Y:S01]  /*1ab0*/  LEA R3, R0, 0x3b800000, 0x17 ;  /* 0x3b80000000037811 */ /* 0x000fe200078eb8ff */
[----:B------:R-:W-:-:S05]  /*1ac0*/  IMAD.SHL.U32 R0, R2, 0x100000, RZ ;  /* 0x0010000002007824 */ /* 0x000fca00078e00ff */
[----:B------:R-:W-:Y:S02]  /*1ad0*/  LOP3.LUT R0, R3, R0, R4, 0xfe, !PT ;  /* 0x0000000003007212 */ /* 0x000fe400078efe04 */
.L_x_10044:
[----:B------:R-:W-:Y:S05]  /*1ae0*/  BSYNC B0 ;  /* 0x0000000000007941 */ /* 0x000fea0003800000 */
.L_x_10043:
[----:B------:R-:W-:-:S04]  /*1af0*/  FMUL.FTZ R0, R0, 1 ;  /* 0x3f80000000007820 */ /* 0x000fc80000410000 */
[----:B------:R0:W1:Y:S01]  /*1b00*/  F2F.F64.F32 R18, R0 ;  /* 0x0000000000127310 */ /* 0x0000620000201800 */
[----:B------:R-:W-:Y:S05]  /*1b10*/  BRA `(.L_x_10028) ;  /* 0x0000049000007947 */ /* 0x000fea0003800000 */
.L_x_10041:
        /* <DEDUP_REMOVED lines=21> */
.L_x_10050:
[----:B------:R-:W-:Y:S05]  /*1c70*/  BSYNC B1 ;  /* 0x0000000000017941 */ /* 0x000fea0003800000 */
.L_x_10049:
[----:B------:R-:W-:Y:S01]  /*1c80*/  LEA R3, R0, 0x37800000, 0x17 ;  /* 0x3780000000037811 */ /* 0x000fe200078eb8ff */
[----:B------:R-:W-:-:S05]  /*1c90*/  IMAD.SHL.U32 R0, R2, 0x200000, RZ ;  /* 0x0020000002007824 */ /* 0x000fca00078e00ff */
[----:B------:R-:W-:Y:S02]  /*1ca0*/  LOP3.LUT R0, R3, R0, R4, 0xfe, !PT ;  /* 0x0000000003007212 */ /* 0x000fe400078efe04 */
.L_x_10048:
[----:B------:R-:W-:Y:S05]  /*1cb0*/  BSYNC B0 ;  /* 0x0000000000007941 */ /* 0x000fea0003800000 */
.L_x_10047:
[----:B------:R-:W-:-:S04]  /*1cc0*/  FMUL.FTZ R0, R0, 1 ;  /* 0x3f80000000007820 */ /* 0x000fc80000410000 */
[----:B------:R0:W1:Y:S01]  /*1cd0*/  F2F.F64.F32 R18, R0 ;  /* 0x0000000000127310 */ /* 0x0000620000201800 */
[----:B------:R-:W-:Y:S05]  /*1ce0*/  BRA `(.L_x_10028) ;  /* 0x000002c000007947 */ /* 0x000fea0003800000 */
.L_x_10040:
        /* <DEDUP_REMOVED lines=14> */
.L_x_10054:
[----:B------:R-:W-:Y:S05]  /*1dd0*/  BSYNC B0 ;  /* 0x0000000000007941 */ /* 0x000fea0003800000 */
.L_x_10053:
[----:B------:R-:W-:-:S04]  /*1de0*/  FMUL.FTZ R0, R0, 1 ;  /* 0x3f80000000007820 */ /* 0x000fc80000410000 */
[----:B------:R0:W1:Y:S01]  /*1df0*/  F2F.F64.F32 R18, R0 ;  /* 0x0000000000127310 */ /* 0x0000620000201800 */
[----:B------:R-:W-:Y:S05]  /*1e00*/  BRA `(.L_x_10028) ;  /* 0x000001a000007947 */ /* 0x000fea0003800000 */
.L_x_10027:
        /* <DEDUP_REMOVED lines=19> */
[----:B------:R-:W-:Y:S01]  /*1f40*/  CS2R R18, SRZ ;  /* 0x0000000000127805 */ /* 0x000fe2000001ff00 */
[----:B------:R-:W-:Y:S05]  /*1f50*/  BRA `(.L_x_10028) ;  /* 0x0000005000007947 */ /* 0x000fea0003800000 */
.L_x_10052:
[----:B------:R-:W2:Y:S02]  /*1f60*/  LDG.E.64 R18, [R2.64] ;  /* 0x0000002402127981 */ /* 0x000ea4000c1e1b00 */
[----:B--2---:R-:W0:Y:S01]  /*1f70*/  I2F.F64.U64 R18, R18 ;  /* 0x0000001200127312 */ /* 0x004e220000301800 */
[----:B------:R-:W-:Y:S05]  /*1f80*/  BRA `(.L_x_10028) ;  /* 0x0000002000007947 */ /* 0x000fea0003800000 */
.L_x_10051:
[----:B------:R-:W2:Y:S02]  /*1f90*/  LDG.E R2, [R2.64] ;  /* 0x0000002402027981 */ /* 0x000ea4000c1e1900 */
[----:B--2---:R0:W1:Y:S02]  /*1fa0*/  I2F.F64.U32 R18, R2 ;  /* 0x0000000200127312 */ /* 0x0040640000201800 */
.L_x_10028:
[----:B0-----:R-:W0:Y:S01]  /*1fb0*/  LDC.U8 R2, c[0x0][0x3e3] ;  /* 0x0000f8c0ff027b82 */ /* 0x001e220000000000 */
[----:B------:R-:W-:-:S05]  /*1fc0*/  IADD3 R22, P1, R22, c[0x0][0x3d8], RZ ;  /* 0x0000f60016167a10 */ /* 0x000fca0007f3e0ff */
        /* <DEDUP_REMOVED lines=13> */
[----:B--2---:R-:W0:Y:S01]  /*20a0*/  I2F.F64.S16 R4, R4 ;  /* 0x0000000400047312 */ /* 0x004e220000101c00 */
[----:B------:R-:W-:Y:S05]  /*20b0*/  BRA `(.L_x_10060) ;  /* 0x00000e2000007947 */ /* 0x000fea0003800000 */
.L_x_10058:
[----:B------:R-:W2:Y:S02]  /*20c0*/  LDG.E.U8 R4, [R22.64] ;  /* 0x0000002416047981 */ /* 0x000ea4000c1e1100 */
[----:B--2---:R-:W0:Y:S01]  /*20d0*/  I2F.F64.U16 R4, R4 ;  /* 0x0000000400047312 */ /* 0x004e220000101800 */
[----:B------:R-:W-:Y:S05]  /*20e0*/  BRA `(.L_x_10060) ;  /* 0x00000df000007947 */ /* 0x000fea0003800000 */
.L_x_10057:
        /* <DEDUP_REMOVED lines=9> */
.L_x_10062:
[----:B------:R-:W2:Y:S02]  /*2180*/  LDG.E R4, [R22.64] ;  /* 0x0000002416047981 */ /* 0x000ea4000c1e1900 */
[----:B--2---:R-:W0:Y:S01]  /*2190*/  I2F.F64 R4, R4 ;  /* 0x0000000400047312 */ /* 0x004e220000201c00 */
[----:B------:R-:W-:Y:S05]  /*21a0*/  BRA `(.L_x_10060) ;  /* 0x00000d3000007947 */ /* 0x000fea0003800000 */
.L_x_10061:
[----:B------:R-:W2:Y:S02]  /*21b0*/  LDG.E.U16 R4, [R22.64] ;  /* 0x0000002416047981 */ /* 0x000ea4000c1e1500 */
[----:B--2---:R-:W0:Y:S01]  /*21c0*/  I2F.F64.S16 R4, R4 ;  /* 0x0000000400047312 */ /* 0x004e220000101c00 */
[----:B------:R-:W-:Y:S05]  /*21d0*/  BRA `(.L_x_10060) ;  /* 0x00000d0000007947 */ /* 0x000fea0003800000 */
.L_x_10056:
        /* <DEDUP_REMOVED lines=10> */
.L_x_10064:
[----:B------:R-:W2:Y:S02]  /*2280*/  LDG.E.U16 R0, [R22.64] ;  /* 0x0000002416007981 */ /* 0x000ea4000c1e1500 */
[----:B--2---:R-:W-:-:S05]  /*2290*/  HADD2.F32 R0, -RZ, R0.H0_H0 ;  /* 0x20000000ff007230 */ /* 0x004fca0000004100 */
[----:B------:R-:W-:-:S04]  /*22a0*/  FMUL.FTZ R0, R0, 1 ;  /* 0x3f80000000007820 */ /* 0x000fc80000410000 */
[----:B------:R0:W2:Y:S01]  /*22b0*/  F2F.F64.F32 R4, R0 ;  /* 0x0000000000047310 */ /* 0x0000a20000201800 */
[----:B------:R-:W-:Y:S05]  /*22c0*/  BRA `(.L_x_10060) ;  /* 0x00000c1000007947 */ /* 0x000fea0003800000 */
.L_x_10063:
        /* <DEDUP_REMOVED lines=10> */
.L_x_10066:
[----:B------:R-:W2:Y:S02]  /*2370*/  LDG.E.U16 R22, [R22.64] ;  /* 0x0000002416167981 */ /* 0x000ea4000c1e1500 */
[----:B--2---:R-:W-:-:S05]  /*2380*/  HADD2.F32 R0, -RZ, R22.H0_H0 ;  /* 0x20000016ff007230 */ /* 0x004fca0000004100 */
[----:B------:R-:W-:-:S04]  /*2390*/  FMUL.FTZ R0, R0, 1 ;  /* 0x3f80000000007820 */ /* 0x000fc80000410000 */
[----:B------:R0:W2:Y:S01]  /*23a0*/  F2F.F64.F32 R4, R0 ;  /* 0x0000000000047310 */ /* 0x0000a20000201800 */
[----:B------:R-:W-:Y:S05]  /*23b0*/  BRA `(.L_x_10060) ;  /* 0x00000b2000007947 */ /* 0x000fea0003800000 */
.L_x_10065:
[----:B------:R0:W5:Y:S01]  /*23c0*/  LDG.E.64 R4, [R22.64] ;  /* 0x0000002416047981 */ /* 0x000162000c1e1b00 */
[----:B------:R-:W-:Y:S05]  /*23d0*/  BRA `(.L_x_10060) ;  /* 0x00000b0000007947 */ /* 0x000fea0003800000 */
.L_x_10055:
        /* <DEDUP_REMOVED lines=13> */
.L_x_10069:
[----:B------:R0:W5:Y:S01]  /*24b0*/  LDG.E.64 R4, [R22.64] ;  /* 0x0000002416047981 */ /* 0x000162000c1e1b00 */
[----:B------:R-:W-:Y:S05]  /*24c0*/  BRA `(.L_x_10060) ;  /* 0x00000a1000007947 */ /* 0x000fea0003800000 */
.L_x_10068:
        /* <DEDUP_REMOVED lines=24> */
[----:B------:R-:W-:-:S05]  /*2650*/  LOP3.LUT R3, R3, 0x80000000, R0, 0xf8, !PT ;  /* 0x8000000003037812 */ /* 0x000fca00078ef800 */
[----:B------:R-:W-:-:S04]  /*2660*/  FMUL.FTZ R3, R3, 1 ;  /* 0x3f80000003037820 */ /* 0x000fc80000410000 */
[----:B------:R0:W2:Y:S01]  /*2670*/  F2F.F64.F32 R4, R3 ;  /* 0x0000000300047310 */ /* 0x0000a20000201800 */
[----:B------:R-:W-:Y:S05]  /*2680*/  BRA `(.L_x_10060) ;  /* 0x0000085000007947 */ /* 0x000fea0003800000 */
.L_x_10071:
        /* <DEDUP_REMOVED lines=11> */
[----:B------:R-:W-:-:S05]  /*2740*/  LOP3.LUT R2, R2, 0x80000000, R3, 0xf8, !PT ;  /* 0x8000000002027812 */ /* 0x000fca00078ef803 */
[----:B------:R-:W-:-:S04]  /*2750*/  FMUL.FTZ R2, R2, 1 ;  /* 0x3f80000002027820 */ /* 0x000fc80000410000 */
[----:B------:R0:W2:Y:S01]  /*2760*/  F2F.F64.F32 R4, R2 ;  /* 0x0000000200047310 */ /* 0x0000a20000201800 */
[----:B------:R-:W-:Y:S05]  /*2770*/  BRA `(.L_x_10060) ;  /* 0x0000076000007947 */ /* 0x000fea0003800000 */
.L_x_10070:
[----:B------:R-:W2:Y:S02]  /*2780*/  LDG.E.U16 R0, [R22.64] ;  /* 0x0000002416007981 */ /* 0x000ea4000c1e1500 */
[----:B--2---:R-:W-:-:S05]  /*2790*/  PRMT R0, RZ, 0x5410, R0 ;  /* 0x00005410ff007816 */ /* 0x004fca0000000000 */
[----:B------:R-:W-:-:S04]  /*27a0*/  FMUL.FTZ R0, R0, 1 ;  /* 0x3f80000000007820 */ /* 0x000fc80000410000 */
[----:B------:R0:W2:Y:S01]  /*27b0*/  F2F.F64.F32 R4, R0 ;  /* 0x0000000000047310 */ /* 0x0000a20000201800 */
[----:B------:R-:W-:Y:S05]  /*27c0*/  BRA `(.L_x_10060) ;  /* 0x0000071000007947 */ /* 0x000fea0003800000 */
.L_x_10067:
        /* <DEDUP_REMOVED lines=9> */
[----:B--2---:R-:W0:Y:S01]  /*2860*/  I2F.F64.U16 R4, R4 ;  /* 0x0000000400047312 */ /* 0x004e220000101800 */
[----:B------:R-:W-:Y:S05]  /*2870*/  BRA `(.L_x_10060) ;  /* 0x0000066000007947 */ /* 0x000fea0003800000 */
.L_x_10074:
        /* <DEDUP_REMOVED lines=21> */
.L_x_10078:
[----:B------:R-:W-:Y:S05]  /*29d0*/  BSYNC B1 ;  /* 0x0000000000017941 */ /* 0x000fea0003800000 */
.L_x_10077:
[----:B------:R-:W-:Y:S01]  /*29e0*/  LEA R3, R0, 0x3b800000, 0x17 ;  /* 0x3b80000000037811 */ /* 0x000fe200078eb8ff */
[----:B------:R-:W-:-:S05]  /*29f0*/  IMAD.SHL.U32 R0, R2, 0x100000, RZ ;  /* 0x0010000002007824 */ /* 0x000fca00078e00ff */
[----:B------:R-:W-:Y:S02]  /*2a00*/  LOP3.LUT R0, R3, R0, R4, 0xfe, !PT ;  /* 0x0000000003007212 */ /* 0x000fe400078efe04 */
.L_x_10076:
[----:B------:R-:W-:Y:S05]  /*2a10*/  BSYNC B0 ;  /* 0x0000000000007941 */ /* 0x000fea0003800000 */
.L_x_10075:
[----:B------:R-:W-:-:S04]  /*2a20*/  FMUL.FTZ R0, R0, 1 ;  /* 0x3f80000000007820 */ /* 0x000fc80000410000 */
[----:B------:R0:W2:Y:S01]  /*2a30*/  F2F.F64.F32 R4, R0 ;  /* 0x0000000000047310 */ /* 0x0000a20000201800 */
[----:B------:R-:W-:Y:S05]  /*2a40*/  BRA `(.L_x_10060) ;  /* 0x0000049000007947 */ /* 0x000fea0003800000 */
.L_x_10073:
        /* <DEDUP_REMOVED lines=21> */
.L_x_10082:
[----:B------:R-:W-:Y:S05]  /*2ba0*/  BSYNC B1 ;  /* 0x0000000000017941 */ /* 0x000fea0003800000 */
.L_x_10081:
[----:B------:R-:W-:Y:S01]  /*2bb0*/  LEA R3, R0, 0x37800000, 0x17 ;  /* 0x3780000000037811 */ /* 0x000fe200078eb8ff */
[----:B------:R-:W-:-:S05]  /*2bc0*/  IMAD.SHL.U32 R0, R2, 0x200000, RZ ;  /* 0x0020000002007824 */ /* 0x000fca00078e00ff */
[----:B------:R-:W-:Y:S02]  /*2bd0*/  LOP3.LUT R0, R3, R0, R4, 0xfe, !PT ;  /* 0x0000000003007212 */ /* 0x000fe400078efe04 */
.L_x_10080:
[----:B------:R-:W-:Y:S05]  /*2be0*/  BSYNC B0 ;  /* 0x0000000000007941 */ /* 0x000fea0003800000 */
.L_x_10079:
[----:B------:R-:W-:-:S04]  /*2bf0*/  FMUL.FTZ R0, R0, 1 ;  /* 0x3f80000000007820 */ /* 0x000fc80000410000 */
[----:B------:R0:W2:Y:S01]  /*2c00*/  F2F.F64.F32 R4, R0 ;  /* 0x0000000000047310 */ /* 0x0000a20000201800 */
[----:B------:R-:W-:Y:S05]  /*2c10*/  BRA `(.L_x_10060) ;  /* 0x000002c000007947 */ /* 0x000fea0003800000 */
.L_x_10072:
        /* <DEDUP_REMOVED lines=14> */
.L_x_10086:
[----:B------:R-:W-:Y:S05]  /*2d00*/  BSYNC B0 ;  /* 0x0000000000007941 */ /* 0x000fea0003800000 */
.L_x_10085:
[----:B------:R-:W-:-:S04]  /*2d10*/  FMUL.FTZ R0, R0, 1 ;  /* 0x3f80000000007820 */ /* 0x000fc80000410000 */
[----:B------:R0:W2:Y:S01]  /*2d20*/  F2F.F64.F32 R4, R0 ;  /* 0x0000000000047310 */ /* 0x0000a20000201800 */
[----:B------:R-:W-:Y:S05]  /*2d30*/  BRA `(.L_x_10060) ;  /* 0x000001a000007947 */ /* 0x000fea0003800000 */
.L_x_10059:
        /* <DEDUP_REMOVED lines=18> */
[----:B01---5:R-:W-:Y:S05]  /*2e60*/  CALL.ABS.NOINC R2 ;  /* 0x0000000002007343 */ /* 0x023fea0003c00000 */
[----:B------:R-:W-:Y:S01]  /*2e70*/  CS2R R4, SRZ ;  /* 0x0000000000047805 */ /* 0x000fe2000001ff00 */
[----:B------:R-:W-:Y:S05]  /*2e80*/  BRA `(.L_x_10060) ;  /* 0x0000005000007947 */ /* 0x000fea0003800000 */
.L_x_10084:
[----:B------:R-:W2:Y:S02]  /*2e90*/  LDG.E.64 R4, [R22.64] ;  /* 0x0000002416047981 */ /* 0x000ea4000c1e1b00 */
[----:B--2---:R-:W0:Y:S01]  /*2ea0*/  I2F.F64.U64 R4, R4 ;  /* 0x0000000400047312 */ /* 0x004e220000301800 */
[----:B------:R-:W-:Y:S05]  /*2eb0*/  BRA `(.L_x_10060) ;  /* 0x0000002000007947 */ /* 0x000fea0003800000 */
.L_x_10083:
[----:B------:R-:W2:Y:S02]  /*2ec0*/  LDG.E R4, [R22.64] ;  /* 0x0000002416047981 */ /* 0x000ea4000c1e1900 */
[----:B--2---:R-:W0:Y:S02]  /*2ed0*/  I2F.F64.U32 R4, R4 ;  /* 0x0000000400047312 */ /* 0x004e240000201800 */
.L_x_10060:
[----:B0-2--5:R-:W-:Y:S01]  /*2ee0*/  LOP3.LUT R3, R5, 0x7fffffff, RZ, 0xc0, !PT ;  /* 0x7fffffff05037812 */ /* 0x025fe200078ec0ff */
[----:B------:R-:W-:Y:S01]  /*2ef0*/  BSSY B0, `(.L_x_10087) ;  /* 0x00000fc000007945 */ /* 0x000fe20003800000 */
[----:B-1----:R-:W-:Y:S01]  /*2f00*/  LOP3.LUT R7, R19, 0x7fffffff, RZ, 0xc0, !PT ;  /* 0x7fffffff13077812 */ /* 0x002fe200078ec0ff */
[----:B------:R-:W-:Y:S01]  /*2f10*/  IMAD.MOV.U32 R2, RZ, RZ, R4 ;  /* 0x000000ffff027224 */ /* 0x000fe200078e0004 */
[----:B------:R-:W-:Y:S01]  /*2f20*/  ISETP.GT.U32.AND P0, PT, R3, 0x7fefffff, PT ;  /* 0x7fefffff0300780c */ /* 0x000fe20003f04070 */
[----:B------:R-:W-:-:S03]  /*2f30*/  IMAD.MOV.U32 R6, RZ, RZ, R18 ;  /* 0x000000ffff067224 */ /* 0x000fc600078e0012 */
[----:B------:R-:W-:-:S13]  /*2f40*/  ISETP.GT.U32.OR P0, PT, R7, 0x7fefffff, P0 ;  /* 0x7fefffff0700780c */ /* 0x000fda0000704470 */
[----:B------:R-:W-:Y:S05]  /*2f50*/  @P0 BRA `(.L_x_10088) ;  /* 0x00000ed000000947 */ /* 0x000fea0003800000 */
[----:B------:R-:W0:Y:S01]  /*2f60*/  DSETP.NEU.AND P0, PT, R2, RZ, PT ;  /* 0x000000ff0200722a */ /* 0x000e220003f0d000 */
[----:B------:R-:W-:Y:S02]  /*2f70*/  IMAD.MOV.U32 R4, RZ, RZ, 0x0 ;  /* 0x00000000ff047424 */ /* 0x000fe400078e00ff */
[----:B------:R-:W-:-:S11]  /*2f80*/  IMAD.MOV.U32 R5, RZ, RZ, -0x80000 ;  /* 0xfff80000ff057424 */ /* 0x000fd600078e00ff */
[----:B0-----:R-:W-:Y:S05]  /*2f90*/  @!P0 BRA `(.L_x_10089) ;  /* 0x00000f1000008947 */ /* 0x001fea0003800000 */
[----:B------:R-:W0:Y:S01]  /*2fa0*/  DSETP.GE.AND P0, PT, R6, R2, PT ;  /* 0x000000020600722a */ /* 0x000e220003f06000 */
[----:B------:R-:W-:Y:S02]  /*2fb0*/  IMAD.MOV.U32 R4, RZ, RZ, R18 ;  /* 0x000000ffff047224 */ /* 0x000fe400078e0012 */
[----:B------:R-:W-:-:S11]  /*2fc0*/  IMAD.MOV.U32 R5, RZ, RZ, R19 ;  /* 0x000000ffff057224 */ /* 0x000fd600078e0013 */
[----:B0-----:R-:W-:Y:S05]  /*2fd0*/  @!P0 BRA `(.L_x_10089) ;  /* 0x00000ed000008947 */ /* 0x001fea0003800000 */
[----:B------:R-:W-:Y:S01]  /*2fe0*/  SHF.R.U32.HI R5, RZ, 0x14, R7 ;  /* 0x00000014ff057819 */ /* 0x000fe20000011607 */
[----:B------:R-:W-:Y:S01]  /*2ff0*/  BSSY B1, `(.L_x_10090) ;  /* 0x0000022000017945 */ /* 0x000fe20003800000 */
[----:B------:R-:W-:Y:S02]  /*3000*/  SHF.R.U32.HI R0, RZ, 0x14, R3 ;  /* 0x00000014ff007819 */ /* 0x000fe40000011603 */
[----:B------:R-:W-:Y:S02]  /*3010*/  ISETP.NE.AND P0, PT, R5, RZ, PT ;  /* 0x000000ff0500720c */ /* 0x000fe40003f05270 */
[----:B------:R-:W-:-:S11]  /*3020*/  ISETP.NE.AND P1, PT, R0, RZ, PT ;  /* 0x000000ff0000720c */ /* 0x000fd60003f25270 */
[----:B------:R-:W0:-:S04]  /*3030*/  @!P0 DMUL R6, R6, 1.80143985094819840000e+16 ;  /* 0x4350000006068828 */ /* 0x000e080000000000 */
[----:B------:R-:W1:-:S06]  /*3040*/  @!P1 DMUL R2, R2, 1.80143985094819840000e+16 ;  /* 0x4350000002029828 */ /* 0x000e4c0000000000 */
[----:B0-----:R-:W-:Y:S01]  /*3050*/  @!P0 LEA.HI R5, R7, 0xffffffca, RZ, 0xc ;  /* 0xffffffca07058811 */ /* 0x001fe200078f60ff */
[----:B------:R-:W-:-:S03]  /*3060*/  IMAD.MOV.U32 R11, RZ, RZ, R6 ;  /* 0x000000ffff0b7224 */ /* 0x000fc600078e0006 */
[----:B-1----:R-:W-:Y:S02]  /*3070*/  @!P1 LEA.HI R0, R3, 0xffffffca, RZ, 0xc ;  /* 0xffffffca03009811 */ /* 0x002fe400078f60ff */
[----:B------:R-:W-:-:S05]  /*3080*/  LOP3.LUT R9, RZ, R5, RZ, 0x33, !PT ;  /* 0x00000005ff097212 */ /* 0x000fca00078e33ff */
[----:B------:R-:W-:-:S05]  /*3090*/  IMAD.IADD R9, R9, 0x1, R0 ;  /* 0x0000000109097824 */ /* 0x000fca00078e0200 */
[----:B------:R-:W-:Y:S02]  /*30a0*/  IMNMX R4, R9, -0x1, !PT ;  /* 0xffffffff09047817 */ /* 0x000fe40007800200 */
[----:B------:R-:W-:-:S03]  /*30b0*/  LOP3.LUT R9, R7, 0xfffff, RZ, 0xc0, !PT ;  /* 0x000fffff07097812 */ /* 0x000fc600078ec0ff */
[----:B------:R-:W-:Y:S01]  /*30c0*/  IMAD.IADD R15, R4, 0x1, R5 ;  /* 0x00000001040f7824 */ /* 0x000fe200078e0205 */
[----:B------:R-:W-:Y:S01]  /*30d0*/  LOP3.LUT R9, R9, 0x100000, RZ, 0xfc, !PT ;  /* 0x0010000009097812 */ /* 0x000fe200078efcff */
[----:B------:R-:W-:-:S03]  /*30e0*/  IMAD.IADD R5, R5, 0x1, -R0 ;  /* 0x0000000105057824 */ /* 0x000fc600078e0a00 */
[----:B------:R-:W-:-:S04]  /*30f0*/  IADD3 R4, R15, 0x2, -R0 ;  /* 0x000000020f047810 */ /* 0x000fc80007ffe800 */
[----:B------:R-:W-:Y:S02]  /*3100*/  LOP3.LUT P0, R7, R4, 0x3, RZ, 0xc0, !PT ;  /* 0x0000000304077812 */ /* 0x000fe4000780c0ff */
[----:B------:R-:W-:-:S04]  /*3110*/  LOP3.LUT R4, R3, 0xfffff, RZ, 0xc0, !PT ;  /* 0x000fffff03047812 */ /* 0x000fc800078ec0ff */
[----:B------:R-:W-:-:S07]  /*3120*/  LOP3.LUT R4, R4, 0x100000, RZ, 0xfc, !PT ;  /* 0x0010000004047812 */ /* 0x000fce00078efcff */
[----:B------:R-:W-:Y:S05]  /*3130*/  @!P0 BRA `(.L_x_10091) ;  /* 0x000000d000008947 */ /* 0x000fea0003800000 */
[----:B------:R-:W-:Y:S02]  /*3140*/  BSSY B2, `(.L_x_10091) ;  /* 0x000000c000027945 */ /* 0x000fe40003800000 */
.L_x_10092:
[----:B------:R-:W-:Y:S02]  /*3150*/  IADD3 R6, P0, -R2, R11, RZ ;  /* 0x0000000b02067210 */ /* 0x000fe40007f1e1ff */
[----:B------:R-:W-:Y:S02]  /*3160*/  IADD3 R7, R7, -0x1, RZ ;  /* 0xffffffff07077810 */ /* 0x000fe40007ffe0ff */
[----:B------:R-:W-:Y:S01]  /*3170*/  IADD3 R5, R5, -0x1, RZ ;  /* 0xffffffff05057810 */ /* 0x000fe20007ffe0ff */
[----:B------:R-:W-:Y:S01]  /*3180*/  IMAD.X R8, R9, 0x1, ~R4, P0 ;  /* 0x0000000109087824 */ /* 0x000fe200000e0e04 */
[----:B------:R-:W-:-:S04]  /*3190*/  ISETP.NE.AND P1, PT, R7, RZ, PT ;  /* 0x000000ff0700720c */ /* 0x000fc80003f25270 */
[----:B------:R-:W-:-:S04]  /*31a0*/  ISETP.GE.AND P0, PT, R8, RZ, PT ;  /* 0x000000ff0800720c */ /* 0x000fc80003f06270 */
[----:B------:R-:W-:Y:S02]  /*31b0*/  SEL R6, R11, R6, !P0 ;  /* 0x000000060b067207 */ /* 0x000fe40004000000 */
[----:B------:R-:W-:-:S03]  /*31c0*/  SEL R13, R9, R8, !P0 ;  /* 0x00000008090d7207 */ /* 0x000fc60004000000 */
[C---:B------:R-:W-:Y:S01]  /*31d0*/  IMAD.SHL.U32 R11, R6.reuse, 0x2, RZ ;  /* 0x00000002060b7824 */ /* 0x040fe200078e00ff */
[----:B------:R-:W-:Y:S01]  /*31e0*/  SHF.L.U64.HI R9, R6, 0x1, R13 ;  /* 0x0000000106097819 */ /* 0x000fe2000001020d */
[----:B------:R-:W-:Y:S05]  /*31f0*/  @P1 BRA `(.L_x_10092) ;  /* 0xffffff5000001947 */ /* 0x000fea000383ffff */
[----:B------:R-:W-:Y:S05]  /*3200*/  BSYNC B2 ;  /* 0x0000000000027941 */ /* 0x000fea0003800000 */
.L_x_10091:
[----:B------:R-:W-:Y:S05]  /*3210*/  BSYNC B1 ;  /* 0x0000000000017941 */ /* 0x000fea0003800000 */
.L_x_10090:
[----:B------:R-:W-:Y:S01]  /*3220*/  IADD3 R7, R15, 0x1, -R0 ;  /* 0x000000010f077810 */ /* 0x000fe20007ffe800 */
[----:B------:R-:W-:Y:S03]  /*3230*/  BSSY B1, `(.L_x_10093) ;  /* 0x00000a7000017945 */ /* 0x000fe60003800000 */
[----:B------:R-:W-:-:S13]  /*3240*/  ISETP.GE.U32.AND P0, PT, R7, 0x3, PT ;  /* 0x000000030700780c */ /* 0x000fda0003f06070 */
[----:B------:R-:W-:Y:S05]  /*3250*/  @!P0 BRA `(.L_x_10094) ;  /* 0x00000a4000008947 */ /* 0x000fea0003800000 */
[----:B------:R-:W-:Y:S01]  /*3260*/  LOP3.LUT R7, RZ, R5, RZ, 0x33, !PT ;  /* 0x00000005ff077212 */ /* 0x000fe200078e33ff */
[----:B------:R-:W-:Y:S03]  /*3270*/  BSSY B2, `(.L_x_10095) ;  /* 0x000002a000027945 */ /* 0x000fe60003800000 */
[----:B------:R-:W-:-:S04]  /*3280*/  IMNMX R8, R7, -0x4, !PT ;  /* 0xfffffffc07087817 */ /* 0x000fc80007800200 */
[----:B------:R-:W-:-:S04]  /*3290*/  IADD3 R7, R5, 0x4, R8 ;  /* 0x0000000405077810 */ /* 0x000fc80007ffe008 */
[----:B------:R-:W-:-:S04]  /*32a0*/  LEA.HI R8, R7, 0x1, RZ, 0x1e ;  /* 0x0000000107087811 */ /* 0x000fc800078ff0ff */
[----:B------:R-:W-:-:S13]  /*32b0*/  LOP3.LUT P0, R8, R8, 0x3, RZ, 0xc0, !PT ;  /* 0x0000000308087812 */ /* 0x000fda000780c0ff */
[----:B------:R-:W-:Y:S05]  /*32c0*/  @!P0 BRA `(.L_x_10096) ;  /* 0x0000024000008947 */ /* 0x000fea0003800000 */
[----:B------:R-:W-:Y:S01]  /*32d0*/  BSSY B3, `(.L_x_10097) ;  /* 0x0000022000037945 */ /* 0x000fe20003800000 */
[----:B------:R-:W-:-:S03]  /*32e0*/  IMAD.MOV.U32 R6, RZ, RZ, R8 ;  /* 0x000000ffff067224 */ /* 0x000fc600078e0008 */
.L_x_10098:
        /* <DEDUP_REMOVED lines=9> */
[----:B------:R-:W-:-:S04]  /*3380*/  SHF.L.U64.HI R9, R8, 0x1, R9 ;  /* 0x0000000108097819 */ /* 0x000fc80000010209 */
[----:B------:R-:W-:-:S05]  /*3390*/  IADD3 R8, P0, -R2, R13, RZ ;  /* 0x0000000d02087210 */ /* 0x000fca0007f1e1ff */
[----:B------:R-:W-:-:S05]  /*33a0*/  IMAD.X R11, R9, 0x1, ~R4, P0 ;  /* 0x00000001090b7824 */ /* 0x000fca00000e0e04 */
        /* <DEDUP_REMOVED lines=18> */
[----:B------:R-:W-:Y:S01]  /*34d0*/  SHF.L.U64.HI R9, R8, 0x1, R13 ;  /* 0x0000000108097819 */ /* 0x000fe2000001020d */
[----:B------:R-:W-:Y:S05]  /*34e0*/  @P1 BRA `(.L_x_10098) ;  /* 0xfffffe0000001947 */ /* 0x000fea000383ffff */
[----:B------:R-:W-:Y:S05]  /*34f0*/  BSYNC B3 ;  /* 0x0000000000037941 */ /* 0x000fea0003800000 */
.L_x_10097:
[----:B------:R-:W-:Y:S02]  /*3500*/  IMAD.MOV.U32 R6, RZ, RZ, R8 ;  /* 0x000000ffff067224 */ /* 0x000fe400078e0008 */
.L_x_10096:
[----:B------:R-:W-:Y:S05]  /*3510*/  BSYNC B2 ;  /* 0x0000000000027941 */ /* 0x000fea0003800000 */
.L_x_10095:
[----:B------:R-:W-:-:S13]  /*3520*/  ISETP.GE.U32.AND P0, PT, R7, 0xc, PT ;  /* 0x0000000c0700780c */ /* 0x000fda0003f06070 */
[----:B------:R-:W-:Y:S05]  /*3530*/  @!P0 BRA `(.L_x_10094) ;  /* 0x0000076000008947 */ /* 0x000fea0003800000 */
[----:B------:R-:W-:Y:S02]  /*3540*/  BSSY B2, `(.L_x_10099) ;  /* 0x0000074000027945 */ /* 0x000fe40003800000 */
.L_x_10100:
[----:B------:R-:W-:Y:S02]  /*3550*/  IADD3 R6, P0, -R2, R11, RZ ;  /* 0x0000000b02067210 */ /* 0x000fe40007f1e1ff */
[C---:B------:R-:W-:Y:S02]  /*3560*/  ISETP.GT.AND P1, PT, R5.reuse, 0xf, PT ;  /* 0x0000000f0500780c */ /* 0x040fe40003f24270 */
[----:B------:R-:W-:Y:S01]  /*3570*/  IADD3 R5, R5, -0x10, RZ ;  /* 0xfffffff005057810 */ /* 0x000fe20007ffe0ff */
        /* <DEDUP_REMOVED lines=113> */
.L_x_10099:
[----:B------:R-:W-:Y:S02]  /*3c90*/  IMAD.MOV.U32 R13, RZ, RZ, R7 ;  /* 0x000000ffff0d7224 */ /* 0x000fe400078e0007 */
.L_x_10094:
[----:B------:R-:W-:Y:S05]  /*3ca0*/  BSYNC B1 ;  /* 0x0000000000017941 */ /* 0x000fea0003800000 */
.L_x_10093:
[----:B------:R-:W-:Y:S01]  /*3cb0*/  LOP3.LUT R7, R13, 0x7fffffff, RZ, 0xc0, !PT ;  /* 0x7fffffff0d077812 */ /* 0x000fe200078ec0ff */
[----:B------:R-:W-:Y:S01]  /*3cc0*/  BSSY B1, `(.L_x_10101) ;  /* 0x0000013000017945 */ /* 0x000fe20003800000 */
[----:B------:R-:W-:Y:S01]  /*3cd0*/  ISETP.NE.U32.AND P0, PT, R6, RZ, PT ;  /* 0x000000ff0600720c */ /* 0x000fe20003f05070 */
[----:B------:R-:W-:Y:S02]  /*3ce0*/  IMAD.MOV.U32 R4, RZ, RZ, RZ ;  /* 0x000000ffff047224 */ /* 0x000fe400078e00ff */
[----:B------:R-:W-:Y:S01]  /*3cf0*/  IMAD.MOV.U32 R9, RZ, RZ, RZ ;  /* 0x000000ffff097224 */ /* 0x000fe200078e00ff */
[----:B------:R-:W-:-:S13]  /*3d00*/  ISETP.NE.AND.EX P0, PT, R7, RZ, PT, P0 ;  /* 0x000000ff0700720c */ /* 0x000fda0003f05300 */
[----:B------:R-:W-:Y:S05]  /*3d10*/  @!P0 BRA `(.L_x_10102) ;  /* 0x000000d000008947 */ /* 0x000fea0003800000 */
[----:B------:R-:W0:-:S10]  /*3d20*/  DMUL R2, R6, 1.80143985094819840000e+16 ;  /* 0x4350000006027828 */ /* 0x000e140000000000 */
[----:B0-----:R-:W-:-:S04]  /*3d30*/  SHF.R.U32.HI R2, RZ, 0x14, R3 ;  /* 0x00000014ff027819 */ /* 0x001fc80000011603 */
[----:B------:R-:W-:-:S04]  /*3d40*/  IADD3 R3, -R2, 0x37, RZ ;  /* 0x0000003702037810 */ /* 0x000fc80007ffe1ff */
[-C--:B------:R-:W-:Y:S01]  /*3d50*/  SHF.L.U32 R5, R6, R3.reuse, RZ ;  /* 0x0000000306057219 */ /* 0x080fe200000006ff */
[----:B------:R-:W-:Y:S01]  /*3d60*/  IMAD.IADD R0, R0, 0x1, -R3 ;  /* 0x0000000100007824 */ /* 0x000fe200078e0a03 */
[----:B------:R-:W-:Y:S02]  /*3d70*/  SHF.L.U64.HI R3, R6, R3, R7 ;  /* 0x0000000306037219 */ /* 0x000fe40000010207 */
[----:B------:R-:W-:Y:S02]  /*3d80*/  IADD3 R4, P1, RZ, R5, RZ ;  /* 0x00000005ff047210 */ /* 0x000fe40007f3e0ff */
[C---:B------:R-:W-:Y:S02]  /*3d90*/  ISETP.GE.AND P0, PT, R0.reuse, 0x1, PT ;  /* 0x000000010000780c */ /* 0x040fe40003f06270 */
[C---:B------:R-:W-:Y:S02]  /*3da0*/  IADD3 R2, R0.reuse, -0x1, RZ ;  /* 0xffffffff00027810 */ /* 0x040fe40007ffe0ff */
[----:B------:R-:W-:-:S03]  /*3db0*/  IADD3 R0, -R0, 0x1, RZ ;  /* 0x0000000100007810 */ /* 0x000fc60007ffe1ff */
[----:B------:R-:W-:-:S06]  /*3dc0*/  IMAD.U32.X R9, R2, 0x100000, R3, P1 ;  /* 0x0010000002097824 */ /* 0x000fcc00008e0403 */
[-CC-:B------:R-:W-:Y:S02]  /*3dd0*/  @!P0 SHF.R.U64 R4, R5, R0.reuse, R3.reuse ;  /* 0x0000000005048219 */ /* 0x180fe40000001203 */
[----:B------:R-:W-:Y:S02]  /*3de0*/  @!P0 SHF.R.U32.HI R9, RZ, R0, R3 ;  /* 0x00000000ff098219 */ /* 0x000fe40000011603 */
.L_x_10102:
[----:B------:R-:W-:Y:S05]  /*3df0*/  BSYNC B1 ;  /* 0x0000000000017941 */ /* 0x000fea0003800000 */
.L_x_10101:
[----:B------:R-:W-:-:S05]  /*3e00*/  IMAD.MOV.U32 R5, RZ, RZ, R9 ;  /* 0x000000ffff057224 */ /* 0x000fca00078e0009 */
[----:B------:R-:W-:Y:S01]  /*3e10*/  LOP3.LUT R5, R5, 0x80000000, R19, 0xb8, !PT ;  /* 0x8000000005057812 */ /* 0x000fe200078eb813 */
[----:B------:R-:W-:Y:S05]  /*3e20*/  BRA `(.L_x_10089) ;  /* 0x0000008000007947 */ /* 0x000fea0003800000 */
.L_x_10088:
[----:B------:R-:W0:-:S06]  /*3e30*/  DSETP.GTU.AND P0, PT, R2, +INF , PT ;  /* 0x7ff000000200742a */ /* 0x000e0c0003f0c000 */
[----:B0-----:R-:W0:-:S14]  /*3e40*/  DSETP.LE.AND P0, PT, R6, +INF , !P0 ;  /* 0x7ff000000600742a */ /* 0x001e1c0004703000 */
[----:B0-----:R-:W0:-:S04]  /*3e50*/  @P0 DSETP.NEU.AND P1, PT, R6, +INF , PT ;  /* 0x7ff000000600042a */ /* 0x001e080003f2d000 */
[----:B------:R1:W2:Y:S02]  /*3e60*/  @!P0 DADD R4, R4, R18 ;  /* 0x0000000004048229 */ /* 0x0002a40000000012 */
[----:B0-----:R-:W-:Y:S02]  /*3e70*/  @P0 FSEL R0, R18, RZ, P1 ;  /* 0x000000ff12000208 */ /* 0x001fe40000800000 */
[----:B------:R-:W-:-:S03]  /*3e80*/  @P0 FSEL R3, R19, -QNAN , P1 ;  /* 0xfff8000013030808 */ /* 0x000fc60000800000 */
[----:B------:R-:W-:Y:S02]  /*3e90*/  @P0 IMAD.MOV.U32 R4, RZ, RZ, R0 ;  /* 0x000000ffff040224 */ /* 0x000fe400078e0000 */
[----:B------:R-:W-:Y:S02]  /*3ea0*/  @P0 IMAD.MOV.U32 R5, RZ, RZ, R3 ;  /* 0x000000ffff050224 */ /* 0x000fe400078e0003 */
.L_x_10089:
[----:B-12---:R-:W-:Y:S05]  /*3eb0*/  BSYNC B0 ;  /* 0x0000000000007941 */ /* 0x006fea0003800000 */
.L_x_10087:
[----:B------:R-:W0:Y:S02]  /*3ec0*/  LDC.U8 R2, c[0x0][0x3e1] ;  /* 0x0000f840ff027b82 */ /* 0x000e240000000000 */
        /* <DEDUP_REMOVED lines=11> */
[----:B------:R-:W0:Y:S02]  /*3f80*/  F2I.F64.TRUNC R5, R4 ;  /* 0x0000000400057311 */ /* 0x000e24000030d100 */
[----:B0-----:R0:W-:Y:S01]  /*3f90*/  STG.E.U8 [R16.64], R5 ;  /* 0x0000000510007986 */ /* 0x0011e2000c101124 */
[----:B------:R-:W-:Y:S05]  /*3fa0*/  BRA `(.L_x_10108) ;  /* 0x00000f1000007947 */ /* 0x000fea0003800000 */
.L_x_10106:
[----:B------:R-:W0:Y:S02]  /*3fb0*/  F2I.S64.F64.TRUNC R4, R4 ;  /* 0x0000000400047311 */ /* 0x000e24000030d900 */
[----:B0-----:R-:W-:-:S05]  /*3fc0*/  IMAD.MOV.U32 R3, RZ, RZ, R4 ;  /* 0x000000ffff037224 */ /* 0x001fca00078e0004 */
[----:B------:R0:W-:Y:S01]  /*3fd0*/  STG.E.U8 [R16.64], R3 ;  /* 0x0000000310007986 */ /* 0x0001e2000c101124 */
[----:B------:R-:W-:Y:S05]  /*3fe0*/  BRA `(.L_x_10108) ;  /* 0x00000ed000007947 */ /* 0x000fea0003800000 */
.L_x_10105:
[----:B------:R-:W-:-:S13]  /*3ff0*/  ISETP.NE.AND P0, PT, R0, 0x2, PT ;  /* 0x000000020000780c */ /* 0x000fda0003f05270 */
[----:B------:R-:W-:Y:S05]  /*4000*/  @!P0 BRA `(.L_x_10109) ;  /* 0x000000a000008947 */ /* 0x000fea0003800000 */
[----:B------:R-:W-:-:S13]  /*4010*/  ISETP.NE.AND P0, PT, R0, 0x3, PT ;  /* 0x000000030000780c */ /* 0x000fda0003f05270 */
[----:B------:R-:W-:Y:S05]  /*4020*/  @!P0 BRA `(.L_x_10110) ;  /* 0x0000005000008947 */ /* 0x000fea0003800000 */
[----:B------:R-:W-:-:S13]  /*4030*/  ISETP.NE.AND P0, PT, R0, 0x4, PT ;  /* 0x000000040000780c */ /* 0x000fda0003f05270 */
[----:B------:R-:W-:Y:S05]  /*4040*/  @P0 BRA `(.L_x_10107) ;  /* 0x00000ce000000947 */ /* 0x000fea0003800000 */
[----:B------:R-:W0:Y:S02]  /*4050*/  F2I.S64.F64.TRUNC R4, R4 ;  /* 0x0000000400047311 */ /* 0x000e24000030d900 */
[----:B0-----:R0:W-:Y:S01]  /*4060*/  STG.E.64 [R16.64], R4 ;  /* 0x0000000410007986 */ /* 0x0011e2000c101b24 */
[----:B------:R-:W-:Y:S05]  /*4070*/  BRA `(.L_x_10108) ;  /* 0x00000e4000007947 */ /* 0x000fea0003800000 */
.L_x_10110:
[----:B------:R-:W0:Y:S02]  /*4080*/  F2I.F64.TRUNC R5, R4 ;  /* 0x0000000400057311 */ /* 0x000e24000030d100 */
[----:B0-----:R0:W-:Y:S01]  /*4090*/  STG.E [R16.64], R5 ;  /* 0x0000000510007986 */ /* 0x0011e2000c101924 */
[----:B------:R-:W-:Y:S05]  /*40a0*/  BRA `(.L_x_10108) ;  /* 0x00000e1000007947 */ /* 0x000fea0003800000 */
.L_x_10109:
[----:B------:R-:W0:Y:S02]  /*40b0*/  F2I.F64.TRUNC R5, R4 ;  /* 0x0000000400057311 */ /* 0x000e24000030d100 */
[----:B0-----:R0:W-:Y:S01]  /*40c0*/  STG.E.U16 [R16.64], R5 ;  /* 0x0000000510007986 */ /* 0x0011e2000c101524 */
[----:B------:R-:W-:Y:S05]  /*40d0*/  BRA `(.L_x_10108) ;  /* 0x00000de000007947 */ /* 0x000fea0003800000 */
.L_x_10104:
[----:B------:R-:W-:-:S13]  /*40e0*/  ISETP.GT.AND P0, PT, R0, 0x6, PT ;  /* 0x000000060000780c */ /* 0x000fda0003f04270 */
[----:B------:R-:W-:Y:S05]  /*40f0*/  @P0 BRA `(.L_x_10111) ;  /* 0x000000f000000947 */ /* 0x000fea0003800000 */
[----:B------:R-:W-:-:S13]  /*4100*/  ISETP.NE.AND P0, PT, R0, 0x5, PT ;  /* 0x000000050000780c */ /* 0x000fda0003f05270 */
[----:B------:R-:W-:Y:S05]  /*4110*/  @!P0 BRA `(.L_x_10112) ;  /* 0x0000007000008947 */ /* 0x000fea0003800000 */
[----:B------:R-:W-:-:S13]  /*4120*/  ISETP.NE.AND P0, PT, R0, 0x6, PT ;  /* 0x000000060000780c */ /* 0x000fda0003f05270 */
[----:B------:R-:W-:Y:S05]  /*4130*/  @P0 BRA `(.L_x_10107) ;  /* 0x00000bf000000947 */ /* 0x000fea0003800000 */
[----:B------:R-:W0:Y:S01]  /*4140*/  F2F.F32.F64 R3, R4 ;  /* 0x0000000400037310 */ /* 0x000e220000301000 */
[----:B------:R-:W0:-:S14]  /*4150*/  DSETP.GEU.AND P0, PT, |R4|, c[0x2][0x0], PT ;  /* 0x008000000400762a */ /* 0x000e1c0003f0e200 */
[----:B0-----:R-:W-:-:S05]  /*4160*/  @!P0 FMUL R3, R3, 1.175494350822287508e-38 ;  /* 0x0080000003038820 */ /* 0x001fca0000400000 */
[----:B------:R0:W-:Y:S01]  /*4170*/  STG.E [R16.64], R3 ;  /* 0x0000000310007986 */ /* 0x0001e2000c101924 */
[----:B------:R-:W-:Y:S05]  /*4180*/  BRA `(.L_x_10108) ;  /* 0x00000d3000007947 */ /* 0x000fea0003800000 */
.L_x_10112:
[----:B------:R-:W0:Y:S01]  /*4190*/  F2F.F32.F64 R0, R4 ;  /* 0x0000000400007310 */ /* 0x000e220000301000 */
[----:B------:R-:W0:-:S14]  /*41a0*/  DSETP.GEU.AND P0, PT, |R4|, c[0x2][0x0], PT ;  /* 0x008000000400762a */ /* 0x000e1c0003f0e200 */
[----:B0-----:R-:W-:-:S05]  /*41b0*/  @!P0 FMUL R0, R0, 1.175494350822287508e-38 ;  /* 0x0080000000008820 */ /* 0x001fca0000400000 */
[----:B------:R-:W-:-:S05]  /*41c0*/  F2FP.PACK_AB R0, RZ, R0 ;  /* 0x00000000ff00723e */ /* 0x000fca00000000ff */
[----:B------:R0:W-:Y:S01]  /*41d0*/  STG.E.U16 [R16.64], R0 ;  /* 0x0000000010007986 */ /* 0x0001e2000c101524 */
[----:B------:R-:W-:Y:S05]  /*41e0*/  BRA `(.L_x_10108) ;  /* 0x00000cd000007947 */ /* 0x000fea0003800000 */
.L_x_10111:
[----:B------:R-:W-:-:S13]  /*41f0*/  ISETP.NE.AND P0, PT, R0, 0x7, PT ;  /* 0x000000070000780c */ /* 0x000fda0003f05270 */
[----:B------:R-:W-:Y:S05]  /*4200*/  @!P0 BRA `(.L_x_10113) ;  /* 0x0000011000008947 */ /* 0x000fea0003800000 */
[----:B------:R-:W-:-:S13]  /*4210*/  ISETP.NE.AND P0, PT, R0, 0x8, PT ;  /* 0x000000080000780c */ /* 0x000fda0003f05270 */
[----:B------:R-:W-:Y:S05]  /*4220*/  @!P0 BRA `(.L_x_10114) ;  /* 0x0000008000008947 */ /* 0x000fea0003800000 */
[----:B------:R-:W-:-:S13]  /*4230*/  ISETP.NE.AND P0, PT, R0, 0x9, PT ;  /* 0x000000090000780c */ /* 0x000fda0003f05270 */
[----:B------:R-:W-:Y:S05]  /*4240*/  @P0 BRA `(.L_x_10107) ;  /* 0x00000ae000000947 */ /* 0x000fea0003800000 */
[----:B------:R-:W0:Y:S01]  /*4250*/  F2F.F32.F64 R2, R4 ;  /* 0x0000000400027310 */ /* 0x000e220000301000 */
[----:B------:R-:W0:Y:S01]  /*4260*/  DSETP.GEU.AND P0, PT, |R4|, c[0x2][0x0], PT ;  /* 0x008000000400762a */ /* 0x000e220003f0e200 */
[----:B------:R-:W-:-:S13]  /*4270*/  IMAD.MOV.U32 R3, RZ, RZ, RZ ;  /* 0x000000ffff037224 */ /* 0x000fda00078e00ff */
[----:B0-----:R-:W-:-:S05]  /*4280*/  @!P0 FMUL R2, R2, 1.175494350822287508e-38 ;  /* 0x0080000002028820 */ /* 0x001fca0000400000 */
[----:B------:R0:W-:Y:S01]  /*4290*/  STG.E.64 [R16.64], R2 ;  /* 0x0000000210007986 */ /* 0x0001e2000c101b24 */
[----:B------:R-:W-:Y:S05]  /*42a0*/  BRA `(.L_x_10108) ;  /* 0x00000c1000007947 */ /* 0x000fea0003800000 */
.L_x_10114:
[----:B------:R-:W0:Y:S01]  /*42b0*/  F2F.F32.F64 R0, R4 ;  /* 0x0000000400007310 */ /* 0x000e220000301000 */
[----:B------:R-:W0:-:S14]  /*42c0*/  DSETP.GEU.AND P0, PT, |R4|, c[0x2][0x0], PT ;  /* 0x008000000400762a */ /* 0x000e1c0003f0e200 */
[----:B0-----:R-:W-:-:S05]  /*42d0*/  @!P0 FMUL R0, R0, 1.175494350822287508e-38 ;  /* 0x0080000000008820 */ /* 0x001fca0000400000 */
[----:B------:R-:W-:-:S04]  /*42e0*/  F2FP.PACK_AB R3, RZ, R0 ;  /* 0x00000000ff03723e */ /* 0x000fc800000000ff */
[----:B------:R-:W-:-:S05]  /*42f0*/  PRMT R3, R3, 0x5410, RZ ;  /* 0x0000541003037816 */ /* 0x000fca00000000ff */
[----:B------:R0:W-:Y:S01]  /*4300*/  STG.E [R16.64], R3 ;  /* 0x0000000310007986 */ /* 0x0001e2000c101924 */
[----:B------:R-:W-:Y:S05]  /*4310*/  BRA `(.L_x_10108) ;  /* 0x00000ba000007947 */ /* 0x000fea0003800000 */
.L_x_10113:
[----:B------:R0:W-:Y:S01]  /*4320*/  STG.E.64 [R16.64], R4 ;  /* 0x0000000410007986 */ /* 0x0001e2000c101b24 */
[----:B------:R-:W-:Y:S05]  /*4330*/  BRA `(.L_x_10108) ;  /* 0x00000b8000007947 */ /* 0x000fea0003800000 */
.L_x_10103:
        /* <DEDUP_REMOVED lines=8> */
[----:B------:R-:W0:-:S06]  /*43c0*/  DSETP.NEU.AND P0, PT, R4, RZ, PT ;  /* 0x000000ff0400722a */ /* 0x000e0c0003f0d000 */
[----:B0-----:R-:W-:-:S05]  /*43d0*/  SEL R3, RZ, 0x1, !P0 ;  /* 0x00000001ff037807 */ /* 0x001fca0004000000 */
[----:B------:R0:W-:Y:S01]  /*43e0*/  STG.E.U8 [R16.64], R3 ;  /* 0x0000000310007986 */ /* 0x0001e2000c101124 */
[----:B------:R-:W-:Y:S05]  /*43f0*/  BRA `(.L_x_10108) ;  /* 0x00000ac000007947 */ /* 0x000fea0003800000 */
.L_x_10117:
[----:B------:R-:W-:-:S05]  /*4400*/  CS2R R6, SRZ ;  /* 0x0000000000067805 */ /* 0x000fca000001ff00 */
[----:B------:R0:W-:Y:S01]  /*4410*/  STG.E.128 [R16.64], R4 ;  /* 0x0000000410007986 */ /* 0x0001e2000c101d24 */
[----:B------:R-:W-:Y:S05]  /*4420*/  BRA `(.L_x_10108) ;  /* 0x00000a9000007947 */ /* 0x000fea0003800000 */
.L_x_10116:
        /* <DEDUP_REMOVED lines=8> */
[----:B------:R-:W-:-:S13]  /*44b0*/  BSSY B0, `(.L_x_10120) ;  /* 0x000000f000007945 */ /* 0x000fda0003800000 */
[----:B0-----:R-:W-:-:S05]  /*44c0*/  @!P0 FMUL R7, R7, 1.175494350822287508e-38 ;  /* 0x0080000007078820 */ /* 0x001fca0000400000 */
        /* <DEDUP_REMOVED lines=13> */
.L_x_10121:
[----:B------:R-:W-:Y:S05]  /*45a0*/  BSYNC B0 ;  /* 0x0000000000007941 */ /* 0x000fea0003800000 */
.L_x_10120:
[----:B------:R-:W-:-:S05]  /*45b0*/  LOP3.LUT R3, R0, R3, RZ, 0xfc, !PT ;  /* 0x0000000300037212 */ /* 0x000fca00078efcff */
[----:B------:R0:W-:Y:S01]  /*45c0*/  STG.E.U8 [R16.64], R3 ;  /* 0x0000000310007986 */ /* 0x0001e2000c101124 */
[----:B------:R-:W-:Y:S05]  /*45d0*/  BRA `(.L_x_10108) ;  /* 0x000008e000007947 */ /* 0x000fea0003800000 */
.L_x_10119:
[----:B------:R-:W0:Y:S01]  /*45e0*/  F2F.F32.F64 R3, R4 ;  /* 0x0000000400037310 */ /* 0x000e220000301000 */
[----:B------:R-:W0:Y:S01]  /*45f0*/  DSETP.GEU.AND P0, PT, |R4|, c[0x2][0x0], PT ;  /* 0x008000000400762a */ /* 0x000e220003f0e200 */
[----:B------:R-:W-:-:S13]  /*4600*/  BSSY B0, `(.L_x_10122) ;  /* 0x0000010000007945 */ /* 0x000fda0003800000 */
[----:B0-----:R-:W-:-:S05]  /*4610*/  @!P0 FMUL R3, R3, 1.175494350822287508e-38 ;  /* 0x0080000003038820 */ /* 0x001fca0000400000 */
        /* <DEDUP_REMOVED lines=11> */
.L_x_10123:
[----:B------:R-:W-:Y:S01]  /*46d0*/  IMAD.MOV.U32 R0, RZ, RZ, 0x7f ;  /* 0x0000007fff007424 */ /* 0x000fe200078e00ff */
[----:B------:R-:W-:-:S04]  /*46e0*/  ISETP.GT.U32.AND P0, PT, R2, 0x7f800000, PT ;  /* 0x7f8000000200780c */ /* 0x000fc80003f04070 */
[----:B------:R-:W-:-:S04]  /*46f0*/  SEL R0, R0, 0x7c, P0 ;  /* 0x0000007c00007807 */ /* 0x000fc80000000000 */
.L_x_10124:
[----:B------:R-:W-:Y:S05]  /*4700*/  BSYNC B0 ;  /* 0x0000000000007941 */ /* 0x000fea0003800000 */
.L_x_10122:
[----:B------:R-:W-:-:S04]  /*4710*/  LOP3.LUT R2, R3, 0x80000000, RZ, 0xc0, !PT ;  /* 0x8000000003027812 */ /* 0x000fc800078ec0ff */
[----:B------:R-:W-:-:S04]  /*4720*/  SHF.R.U32.HI R3, RZ, 0x18, R2 ;  /* 0x00000018ff037819 */ /* 0x000fc80000011602 */
[----:B------:R-:W-:-:S05]  /*4730*/  LOP3.LUT R3, R0, R3, RZ, 0xfc, !PT ;  /* 0x0000000300037212 */ /* 0x000fca00078efcff */
[----:B------:R0:W-:Y:S01]  /*4740*/  STG.E.U8 [R16.64], R3 ;  /* 0x0000000310007986 */ /* 0x0001e2000c101124 */
[----:B------:R-:W-:Y:S05]  /*4750*/  BRA `(.L_x_10108) ;  /* 0x0000076000007947 */ /* 0x000fea0003800000 */
.L_x_10118:
[----:B------:R-:W0:Y:S01]  /*4760*/  F2F.F32.F64 R0, R4 ;  /* 0x0000000400007310 */ /* 0x000e220000301000 */
[----:B------:R-:W0:-:S14]  /*4770*/  DSETP.GEU.AND P0, PT, |R4|, c[0x2][0x0], PT ;  /* 0x008000000400762a */ /* 0x000e1c0003f0e200 */
[----:B0-----:R-:W-:-:S05]  /*4780*/  @!P0 FMUL R0, R0, 1.175494350822287508e-38 ;  /* 0x0080000000008820 */ /* 0x001fca0000400000 */
[----:B------:R-:W-:-:S05]  /*4790*/  F2FP.BF16.PACK_AB R0, RZ, R0 ;  /* 0x00000000ff00723e */ /* 0x000fca00000010ff */
[----:B------:R0:W-:Y:S01]  /*47a0*/  STG.E.U16 [R16.64], R0 ;  /* 0x0000000010007986 */ /* 0x0001e2000c101524 */
[----:B------:R-:W-:Y:S05]  /*47b0*/  BRA `(.L_x_10108) ;  /* 0x0000070000007947 */ /* 0x000fea0003800000 */
.L_x_10115:
        /* <DEDUP_REMOVED lines=8> */
[----:B------:R-:W0:Y:S02]  /*4840*/  F2I.U32.F64.TRUNC R5, R4 ;  /* 0x0000000400057311 */ /* 0x000e24000030d000 */
[----:B0-----:R0:W-:Y:S01]  /*4850*/  STG.E.U16 [R16.64], R5 ;  /* 0x0000000510007986 */ /* 0x0011e2000c101524 */
[----:B------:R-:W-:Y:S05]  /*4860*/  BRA `(.L_x_10108) ;  /* 0x0000065000007947 */ /* 0x000fea0003800000 */
.L_x_10127:
[----:B------:R-:W0:Y:S01]  /*4870*/  F2F.F32.F64 R3, R4 ;  /* 0x0000000400037310 */ /* 0x000e220000301000 */
[----:B------:R-:W0:Y:S01]  /*4880*/  DSETP.GEU.AND P0, PT, |R4|, c[0x2][0x0], PT ;  /* 0x008000000400762a */ /* 0x000e220003f0e200 */
[----:B------:R-:W-:Y:S01]  /*4890*/  BSSY B0, `(.L_x_10128) ;  /* 0x0000015000007945 */ /* 0x000fe20003800000 */
[----:B------:R-:W-:-:S12]  /*48a0*/  IMAD.MOV.U32 R8, RZ, RZ, 0x80 ;  /* 0x00000080ff087424 */ /* 0x000fd800078e00ff */
[----:B0-----:R-:W-:-:S05]  /*48b0*/  @!P0 FMUL R3, R3, 1.175494350822287508e-38 ;  /* 0x0080000003038820 */ /* 0x001fca0000400000 */
        /* <DEDUP_REMOVED lines=14> */
.L_x_10130:
[----:B------:R-:W-:-:S04]  /*49a0*/  LOP3.LUT R2, R3, 0x80000000, RZ, 0xc0, !PT ;  /* 0x8000000003027812 */ /* 0x000fc800078ec0ff */
[----:B------:R-:W-:-:S04]  /*49b0*/  SHF.R.U32.HI R3, RZ, 0x18, R2 ;  /* 0x00000018ff037819 */ /* 0x000fc80000011602 */
[----:B------:R-:W-:-:S04]  /*49c0*/  LOP3.LUT R0, R0, R3, RZ, 0xfc, !PT ;  /* 0x0000000300007212 */ /* 0x000fc800078efcff */
[----:B------:R-:W-:Y:S02]  /*49d0*/  PRMT R8, R0, 0x7610, R8 ;  /* 0x0000761000087816 */ /* 0x000fe40000000008 */
.L_x_10129:
[----:B------:R-:W-:Y:S05]  /*49e0*/  BSYNC B0 ;  /* 0x0000000000007941 */ /* 0x000fea0003800000 */
.L_x_10128:
[----:B------:R0:W-:Y:S01]  /*49f0*/  STG.E.U8 [R16.64], R8 ;  /* 0x0000000810007986 */ /* 0x0001e2000c101124 */
[----:B------:R-:W-:Y:S05]  /*4a00*/  BRA `(.L_x_10108) ;  /* 0x000004b000007947 */ /* 0x000fea0003800000 */
.L_x_10126:
        /* <DEDUP_REMOVED lines=19> */
.L_x_10133:
[----:B------:R-:W-:-:S04]  /*4b40*/  LOP3.LUT R2, R3, 0x80000000, RZ, 0xc0, !PT ;  /* 0x8000000003027812 */ /* 0x000fc800078ec0ff */
[----:B------:R-:W-:-:S04]  /*4b50*/  SHF.R.U32.HI R3, RZ, 0x18, R2 ;  /* 0x00000018ff037819 */ /* 0x000fc80000011602 */
[----:B------:R-:W-:-:S04]  /*4b60*/  LOP3.LUT R0, R0, R3, RZ, 0xfc, !PT ;  /* 0x0000000300007212 */ /* 0x000fc800078efcff */
[----:B------:R-:W-:Y:S02]  /*4b70*/  PRMT R8, R0, 0x7610, R8 ;  /* 0x0000761000087816 */ /* 0x000fe40000000008 */
.L_x_10132:
[----:B------:R-:W-:Y:S05]  /*4b80*/  BSYNC B0 ;  /* 0x0000000000007941 */ /* 0x000fea0003800000 */
.L_x_10131:
[----:B------:R0:W-:Y:S01]  /*4b90*/  STG.E.U8 [R16.64], R8 ;  /* 0x0000000810007986 */ /* 0x0001e2000c101124 */
[----:B------:R-:W-:Y:S05]  /*4ba0*/  BRA `(.L_x_10108) ;  /* 0x0000031000007947 */ /* 0x000fea0003800000 */
.L_x_10125:
[----:B------:R-:W-:-:S13]  /*4bb0*/  ISETP.NE.AND P0, PT, R0, 0x1c, PT ;  /* 0x0000001c0000780c */ /* 0x000fda0003f05270 */
[----:B------:R-:W-:Y:S05]  /*4bc0*/  @!P0 BRA `(.L_x_10134) ;  /* 0x000002d000008947 */ /* 0x000fea0003800000 */
[----:B------:R-:W-:-:S13]  /*4bd0*/  ISETP.NE.AND P0, PT, R0, 0x1d, PT ;  /* 0x0000001d0000780c */ /* 0x000fda0003f05270 */
[----:B------:R-:W-:Y:S05]  /*4be0*/  @!P0 BRA `(.L_x_10135) ;  /* 0x0000028000008947 */ /* 0x000fea0003800000 */
[----:B------:R-:W-:-:S13]  /*4bf0*/  ISETP.NE.AND P0, PT, R0, 0x2c, PT ;  /* 0x0000002c0000780c */ /* 0x000fda0003f05270 */
[----:B------:R-:W-:Y:S05]  /*4c00*/  @P0 BRA `(.L_x_10107) ;  /* 0x0000012000000947 */ /* 0x000fea0003800000 */
[----:B------:R-:W0:Y:S01]  /*4c10*/  F2F.F32.F64 R6, R4 ;  /* 0x0000000400067310 */ /* 0x000e220000301000 */
[----:B------:R-:W0:-:S14]  /*4c20*/  DSETP.GEU.AND P0, PT, |R4|, c[0x2][0x0], PT ;  /* 0x008000000400762a */ /* 0x000e1c0003f0e200 */
[----:B0-----:R-:W-:Y:S01]  /*4c30*/  @!P0 FMUL R6, R6, 1.175494350822287508e-38 ;  /* 0x0080000006068820 */ /* 0x001fe20000400000 */
        /* <DEDUP_REMOVED lines=15> */
.L_x_10107:
        /* <DEDUP_REMOVED lines=20> */
.L_x_10135:
[----:B------:R-:W0:Y:S02]  /*4e70*/  F2I.U64.F64.TRUNC R4, R4 ;  /* 0x0000000400047311 */ /* 0x000e24000030d800 */
[----:B0-----:R0:W-:Y:S01]  /*4e80*/  STG.E.64 [R16.64], R4 ;  /* 0x0000000410007986 */ /* 0x0011e2000c101b24 */
[----:B------:R-:W-:Y:S05]  /*4e90*/  BRA `(.L_x_10108) ;  /* 0x0000002000007947 */ /* 0x000fea0003800000 */
.L_x_10134:
[----:B------:R-:W0:Y:S02]  /*4ea0*/  F2I.U32.F64.TRUNC R5, R4 ;  /* 0x0000000400057311 */ /* 0x000e24000030d000 */
[----:B0-----:R0:W-:Y:S02]  /*4eb0*/  STG.E [R16.64], R5 ;  /* 0x0000000510007986 */ /* 0x0011e4000c101924 */
.L_x_10108:
[----:B0-----:R-:W0:Y:S04]  /*4ec0*/  S2R R0, SR_TID.X ;  /* 0x0000000000007919 */ /* 0x001e280000002100 */
[----:B------:R-:W0:Y:S02]  /*4ed0*/  S2R R3, SR_CTAID.X ;  /* 0x0000000000037919 */ /* 0x000e240000002500 */
[----:B0-----:R-:W-:-:S05]  /*4ee0*/  IMAD R0, R3, 0x200, R0 ;  /* 0x0000020003007824 */ /* 0x001fca00078e0200 */
[----:B------:R-:W-:Y:S02]  /*4ef0*/  IADD3 R23, R0, 0x80, RZ ;  /* 0x0000008000177810 */ /* 0x000fe40007ffe0ff */
.L_x_10021:
[----:B------:R-:W-:Y:S05]  /*4f00*/  BSYNC B6 ;  /* 0x0000000000067941 */ /* 0x000fea0003800000 */
.L_x_10020:
        /* <DEDUP_REMOVED lines=258> */
.L_x_10138:
        /* <DEDUP_REMOVED lines=19> */
.L_x_10142:
[----:B------:R-:W2:Y:S02]  /*6060*/  LDG.E.U8 R2, [R2.64] ;  /* 0x0000002402027981 */ /* 0x000ea4000c1e1100 */
[----:B--2---:R0:W1:Y:S01]  /*6070*/  I2F.F64.U16 R18, R2 ;  /* 0x0000000200127312 */ /* 0x0040620000101800 */
[----:B------:R-:W-:Y:S05]  /*6080*/  BRA `(.L_x_10144) ;  /* 0x00000df000007947 */ /* 0x000fea0003800000 */
.L_x_10141:
        /* <DEDUP_REMOVED lines=9> */
.L_x_10146:
[----:B------:R-:W2:Y:S02]  /*6120*/  LDG.E R2, [R2.64] ;  /* 0x0000002402027981 */ /* 0x000ea4000c1e1900 */
[----:B--2---:R0:W1:Y:S01]  /*6130*/  I2F.F64 R18, R2 ;  /* 0x0000000200127312 */ /* 0x0040620000201c00 */
[----:B------:R-:W-:Y:S05]  /*6140*/  BRA `(.L_x_10144) ;  /* 0x00000d3000007947 */ /* 0x000fea0003800000 */
.L_x_10145:
[----:B------:R-:W2:Y:S02]  /*6150*/  LDG.E.U16 R2, [R2.64] ;  /* 0x0000002402027981 */ /* 0x000ea4000c1e1500 */
[----:B--2---:R0:W1:Y:S01]  /*6160*/  I2F.F64.S16 R18, R2 ;  /* 0x0000000200127312 */ /* 0x0040620000101c00 */
[----:B------:R-:W-:Y:S05]  /*6170*/  BRA `(.L_x_10144) ;  /* 0x00000d0000007947 */ /* 0x000fea0003800000 */
.L_x_10140:
        /* <DEDUP_REMOVED lines=10> */
.L_x_10148:
[----:B------:R-:W2:Y:S02]  /*6220*/  LDG.E.U16 R0, [R2.64] ;  /* 0x0000002402007981 */ /* 0x000ea4000c1e1500 */
[----:B--2---:R-:W-:-:S05]  /*6230*/  HADD2.F32 R0, -RZ, R0.H0_H0 ;  /* 0x20000000ff007230 */ /* 0x004fca0000004100 */
[----:B------:R-:W-:-:S04]  /*6240*/  FMUL.FTZ R0, R0, 1 ;  /* 0x3f80000000007820 */ /* 0x000fc80000410000 */
[----:B------:R0:W1:Y:S01]  /*6250*/  F2F.F64.F32 R18, R0 ;  /* 0x0000000000127310 */ /* 0x0000620000201800 */
[----:B------:R-:W-:Y:S05]  /*6260*/  BRA `(.L_x_10144) ;  /* 0x00000c1000007947 */ /* 0x000fea0003800000 */
.L_x_10147:
        /* <DEDUP_REMOVED lines=10> */
.L_x_10150:
[----:B------:R-:W2:Y:S02]  /*6310*/  LDG.E.U16 R2, [R2.64] ;  /* 0x0000002402027981 */ /* 0x000ea4000c1e1500 */
[----:B--2---:R-:W-:-:S05]  /*6320*/  HADD2.F32 R0, -RZ, R2.H0_H0 ;  /* 0x20000002ff007230 */ /* 0x004fca0000004100 */
[----:B------:R-:W-:-:S04]  /*6330*/  FMUL.FTZ R0, R0, 1 ;  /* 0x3f80000000007820 */ /* 0x000fc80000410000 */
[----:B------:R0:W1:Y:S01]  /*6340*/  F2F.F64.F32 R18, R0 ;  /* 0x0000000000127310 */ /* 0x0000620000201800 */
[----:B------:R-:W-:Y:S05]  /*6350*/  BRA `(.L_x_10144) ;  /* 0x00000b2000007947 */ /* 0x000fea0003800000 */
.L_x_10149:
[----:B------:R0:W5:Y:S01]  /*6360*/  LDG.E.64 R18, [R2.64] ;  /* 0x0000002402127981 */ /* 0x000162000c1e1b00 */
[----:B------:R-:W-:Y:S05]  /*6370*/  BRA `(.L_x_10144) ;  /* 0x00000b0000007947 */ /* 0x000fea0003800000 */
.L_x_10139:
        /* <DEDUP_REMOVED lines=13> */
.L_x_10153:
[----:B------:R0:W5:Y:S01]  /*6450*/  LDG.E.64 R18, [R2.64] ;  /* 0x0000002402127981 */ /* 0x000162000c1e1b00 */
[----:B------:R-:W-:Y:S05]  /*6460*/  BRA `(.L_x_10144) ;  /* 0x00000a1000007947 */ /* 0x000fea0003800000 */
.L_x_10152:
        /* <DEDUP_REMOVED lines=28> */
.L_x_10155:
        /* <DEDUP_REMOVED lines=15> */
.L_x_10154:
[----:B------:R-:W2:Y:S02]  /*6720*/  LDG.E.U16 R0, [R2.64] ;  /* 0x0000002402007981 */ /* 0x000ea4000c1e1500 */
[----:B--2---:R-:W-:-:S05]  /*6730*/  PRMT R0, RZ, 0x5410, R0 ;  /* 0x00005410ff007816 */ /* 0x004fca0000000000 */
[----:B------:R-:W-:-:S04]  /*6740*/  FMUL.FTZ R0, R0, 1 ;  /* 0x3f80000000007820 */ /* 0x000fc80000410000 */
[----:B------:R0:W1:Y:S01]  /*6750*/  F2F.F64.F32 R18, R0 ;  /* 0x0000000000127310 */ /* 0x0000620000201800 */
[----:B------:R-:W-:Y:S05]  /*6760*/  BRA `(.L_x_10144) ;  /* 0x0000071000007947 */ /* 0x000fea0003800000 */
.L_x_10151:
        /* <DEDUP_REMOVED lines=11> */
.L_x_10158:
        /* <DEDUP_REMOVED lines=21> */
.L_x_10162:
[----:B------:R-:W-:Y:S05]  /*6970*/  BSYNC B1 ;  /* 0x0000000000017941 */ /* 0x000fea0003800000 */
.L_x_10161:
[----:B------:R-:W-:Y:S01]  /*6980*/  LEA R3, R0, 0x3b800000, 0x17 ;  /* 0x3b80000000037811 */ /* 0x000fe200078eb8ff */
[----:B------:R-:W-:-:S05]  /*6990*/  IMAD.SHL.U32 R0, R2, 0x100000, RZ ;  /* 0x0010000002007824 */ /* 0x000fca00078e00ff */
[----:B------:R-:W-:Y:S02]  /*69a0*/  LOP3.LUT R0, R3, R0, R4, 0xfe, !PT ;  /* 0x0000000003007212 */ /* 0x000fe400078efe04 */
.L_x_10160:
[----:B------:R-:W-:Y:S05]  /*69b0*/  BSYNC B0 ;  /* 0x0000000000007941 */ /* 0x000fea0003800000 */
.L_x_10159:
[----:B------:R-:W-:-:S04]  /*69c0*/  FMUL.FTZ R0, R0, 1 ;  /* 0x3f80000000007820 */ /* 0x000fc80000410000 */
[----:B------:R0:W1:Y:S01]  /*69d0*/  F2F.F64.F32 R18, R0 ;  /* 0x0000000000127310 */ /* 0x0000620000201800 */
[----:B------:R-:W-:Y:S05]  /*69e0*/  BRA `(.L_x_10144) ;  /* 0x0000049000007947 */ /* 0x000fea0003800000 */
.L_x_10157:
        /* <DEDUP_REMOVED lines=21> */
.L_x_10166:
[----:B------:R-:W-:Y:S05]  /*6b40*/  BSYNC B1 ;  /* 0x0000000000017941 */ /* 0x000fea0003800000 */
.L_x_10165:
[----:B------:R-:W-:Y:S01]  /*6b50*/  LEA R3, R0, 0x37800000, 0x17 ;  /* 0x3780000000037811 */ /* 0x000fe200078eb8ff */
[----:B------:R-:W-:-:S05]  /*6b60*/  IMAD.SHL.U32 R0, R2, 0x200000, RZ ;  /* 0x0020000002007824 */ /* 0x000fca00078e00ff */
[----:B------:R-:W-:Y:S02]  /*6b70*/  LOP3.LUT R0, R3, R0, R4, 0xfe, !PT ;  /* 0x0000000003007212 */ /* 0x000fe400078efe04 */
.L_x_10164:
[----:B------:R-:W-:Y:S05]  /*6b80*/  BSYNC B0 ;  /* 0x0000000000007941 */ /* 0x000fea0003800000 */
.L_x_10163:
[----:B------:R-:W-:-:S04]  /*6b90*/  FMUL.FTZ R0, R0, 1 ;  /* 0x3f80000000007820 */ /* 0x000fc80000410000 */
[----:B------:R0:W1:Y:S01]  /*6ba0*/  F2F.F64.F32 R18, R0 ;  /* 0x0000000000127310 */ /* 0x0000620000201800 */
[----:B------:R-:W-:Y:S05]  /*6bb0*/  BRA `(.L_x_10144) ;  /* 0x000002c000007947 */ /* 0x000fea0003800000 */
.L_x_10156:
        /* <DEDUP_REMOVED lines=14> */
.L_x_10170:
[----:B------:R-:W-:Y:S05]  /*6ca0*/  BSYNC B0 ;  /* 0x0000000000007941 */ /* 0x000fea0003800000 */
.L_x_10169:
[----:B------:R-:W-:-:S04]  /*6cb0*/  FMUL.FTZ R0, R0, 1 ;  /* 0x3f80000000007820 */ /* 0x000fc80000410000 */
[----:B------:R0:W1:Y:S01]  /*6cc0*/  F2F.F64.F32 R18, R0 ;  /* 0x0000000000127310 */ /* 0x0000620000201800 */
[----:B------:R-:W-:Y:S05]  /*6cd0*/  BRA `(.L_x_10144) ;  /* 0x000001a000007947 */ /* 0x000fea0003800000 */
.L_x_10143:
        /* <DEDUP_REMOVED lines=21> */
.L_x_10168:
[----:B------:R-:W2:Y:S02]  /*6e30*/  LDG.E.64 R18, [R2.64] ;  /* 0x0000002402127981 */ /* 0x000ea4000c1e1b00 */
[----:B--2---:R-:W0:Y:S01]  /*6e40*/  I2F.F64.U64 R18, R18 ;  /* 0x0000001200127312 */ /* 0x004e220000301800 */
[----:B------:R-:W-:Y:S05]  /*6e50*/  BRA `(.L_x_10144) ;  /* 0x0000002000007947 */ /* 0x000fea0003800000 */
.L_x_10167:
[----:B------:R-:W2:Y:S02]  /*6e60*/  LDG.E R2, [R2.64] ;  /* 0x0000002402027981 */ /* 0x000ea4000c1e1900 */
[----:B--2---:R0:W1:Y:S02]  /*6e70*/  I2F.F64.U32 R18, R2 ;  /* 0x0000000200127312 */ /* 0x0040640000201800 */
.L_x_10144:
        /* <DEDUP_REMOVED lines=15> */
[----:B--2---:R0:W2:Y:S01]  /*6f70*/  I2F.F64.S16 R4, R2 ;  /* 0x0000000200047312 */ /* 0x0040a20000101c00 */
[----:B------:R-:W-:Y:S05]  /*6f80*/  BRA `(.L_x_10176) ;  /* 0x00000e2000007947 */ /* 0x000fea0003800000 */
.L_x_10174:
[----:B------:R-:W2:Y:S02]  /*6f90*/  LDG.E.U8 R2, [R2.64] ;  /* 0x0000002402027981 */ /* 0x000ea4000c1e1100 */
[----:B--2---:R0:W2:Y:S01]  /*6fa0*/  I2F.F64.U16 R4, R2 ;  /* 0x0000000200047312 */ /* 0x0040a20000101800 */
[----:B------:R-:W-:Y:S05]  /*6fb0*/  BRA `(.L_x_10176) ;  /* 0x00000df000007947 */ /* 0x000fea0003800000 */
.L_x_10173:
        /* <DEDUP_REMOVED lines=9> */
.L_x_10178:
[----:B------:R-:W2:Y:S02]  /*7050*/  LDG.E R2, [R2.64] ;  /* 0x0000002402027981 */ /* 0x000ea4000c1e1900 */
[----:B--2---:R0:W2:Y:S01]  /*7060*/  I2F.F64 R4, R2 ;  /* 0x0000000200047312 */ /* 0x0040a20000201c00 */
[----:B------:R-:W-:Y:S05]  /*7070*/  BRA `(.L_x_10176) ;  /* 0x00000d3000007947 */ /* 0x000fea0003800000 */
.L_x_10177:
[----:B------:R-:W2:Y:S02]  /*7080*/  LDG.E.U16 R2, [R2.64] ;  /* 0x0000002402027981 */ /* 0x000ea4000c1e1500 */
[----:B--2---:R0:W2:Y:S01]  /*7090*/  I2F.F64.S16 R4, R2 ;  /* 0x0000000200047312 */ /* 0x0040a20000101c00 */
[----:B------:R-:W-:Y:S05]  /*70a0*/  BRA `(.L_x_10176) ;  /* 0x00000d0000007947 */ /* 0x000fea0003800000 */
.L_x_10172:
        /* <DEDUP_REMOVED lines=10> */
.L_x_10180:
[----:B------:R-:W2:Y:S02]  /*7150*/  LDG.E.U16 R0, [R2.64] ;  /* 0x0000002402007981 */ /* 0x000ea4000c1e1500 */
[----:B--2---:R-:W-:-:S05]  /*7160*/  HADD2.F32 R0, -RZ, R0.H0_H0 ;  /* 0x20000000ff007230 */ /* 0x004fca0000004100 */
[----:B------:R-:W-:-:S04]  /*7170*/  FMUL.FTZ R0, R0, 1 ;  /* 0x3f80000000007820 */ /* 0x000fc80000410000 */
[----:B------:R0:W2:Y:S01]  /*7180*/  F2F.F64.F32 R4, R0 ;  /* 0x0000000000047310 */ /* 0x0000a20000201800 */
[----:B------:R-:W-:Y:S05]  /*7190*/  BRA `(.L_x_10176) ;  /* 0x00000c1000007947 */ /* 0x000fea0003800000 */
.L_x_10179:
        /* <DEDUP_REMOVED lines=10> */
.L_x_10182:
[----:B------:R-:W2:Y:S02]  /*7240*/  LDG.E.U16 R2, [R2.64] ;  /* 0x0000002402027981 */ /* 0x000ea4000c1e1500 */
[----:B--2---:R-:W-:-:S05]  /*7250*/  HADD2.F32 R0, -RZ, R2.H0_H0 ;  /* 0x20000002ff007230 */ /* 0x004fca0000004100 */
[----:B------:R-:W-:-:S04]  /*7260*/  FMUL.FTZ R0, R0, 1 ;  /* 0x3f80000000007820 */ /* 0x000fc80000410000 */
[----:B------:R0:W2:Y:S01]  /*7270*/  F2F.F64.F32 R4, R0 ;  /* 0x0000000000047310 */ /* 0x0000a20000201800 */
[----:B------:R-:W-:Y:S05]  /*7280*/  BRA `(.L_x_10176) ;  /* 0x00000b2000007947 */ /* 0x000fea0003800000 */
.L_x_10181:
[----:B------:R0:W5:Y:S01]  /*7290*/  LDG.E.64 R4, [R2.64] ;  /* 0x0000002402047981 */ /* 0x000162000c1e1b00 */
[----:B------:R-:W-:Y:S05]  /*72a0*/  BRA `(.L_x_10176) ;  /* 0x00000b0000007947 */ /* 0x000fea0003800000 */
.L_x_10171:
        /* <DEDUP_REMOVED lines=13> */
.L_x_10185:
[----:B------:R0:W5:Y:S01]  /*7380*/  LDG.E.64 R4, [R2.64] ;  /* 0x0000002402047981 */ /* 0x000162000c1e1b00 */
[----:B------:R-:W-:Y:S05]  /*7390*/  BRA `(.L_x_10176) ;  /* 0x00000a1000007947 */ /* 0x000fea0003800000 */
.L_x_10184:
        /* <DEDUP_REMOVED lines=25> */
[----:B------:R-:W-:-:S06]  /*7530*/  FMUL.FTZ R5, R5, 1 ;  /* 0x3f80000005057820 */ /* 0x000fcc0000410000 */
[----:B------:R-:W0:Y:S01]  /*7540*/  F2F.F64.F32 R4, R5 ;  /* 0x0000000500047310 */ /* 0x000e220000201800 */
[----:B------:R-:W-:Y:S05]  /*7550*/  BRA `(.L_x_10176) ;  /* 0x0000085000007947 */ /* 0x000fea0003800000 */
.L_x_10187:
        /* <DEDUP_REMOVED lines=12> */
[----:B------:R-:W-:-:S06]  /*7620*/  FMUL.FTZ R4, R4, 1 ;  /* 0x3f80000004047820 */ /* 0x000fcc0000410000 */
[----:B------:R-:W0:Y:S01]  /*7630*/  F2F.F64.F32 R4, R4 ;  /* 0x0000000400047310 */ /* 0x000e220000201800 */
[----:B------:R-:W-:Y:S05]  /*7640*/  BRA `(.L_x_10176) ;  /* 0x0000076000007947 */ /* 0x000fea0003800000 */
.L_x_10186:
[----:B------:R-:W2:Y:S02]  /*7650*/  LDG.E.U16 R0, [R2.64] ;  /* 0x0000002402007981 */ /* 0x000ea4000c1e1500 */
[----:B--2---:R-:W-:-:S05]  /*7660*/  PRMT R0, RZ, 0x5410, R0 ;  /* 0x00005410ff007816 */ /* 0x004fca0000000000 */
[----:B------:R-:W-:-:S04]  /*7670*/  FMUL.FTZ R0, R0, 1 ;  /* 0x3f80000000007820 */ /* 0x000fc80000410000 */
[----:B------:R0:W2:Y:S01]  /*7680*/  F2F.F64.F32 R4, R0 ;  /* 0x0000000000047310 */ /* 0x0000a20000201800 */
[----:B------:R-:W-:Y:S05]  /*7690*/  BRA `(.L_x_10176) ;  /* 0x0000071000007947 */ /* 0x000fea0003800000 */
.L_x_10183:
        /* <DEDUP_REMOVED lines=9> */
[----:B--2---:R0:W2:Y:S01]  /*7730*/  I2F.F64.U16 R4, R2 ;  /* 0x0000000200047312 */ /* 0x0040a20000101800 */
[----:B------:R-:W-:Y:S05]  /*7740*/  BRA `(.L_x_10176) ;  /* 0x0000066000007947 */ /* 0x000fea0003800000 */
.L_x_10190:
        /* <DEDUP_REMOVED lines=21> */
.L_x_10194:
[----:B------:R-:W-:Y:S05]  /*78a0*/  BSYNC B1 ;  /* 0x0000000000017941 */ /* 0x000fea0003800000 */
.L_x_10193:
[----:B------:R-:W-:Y:S01]  /*78b0*/  LEA R3, R0, 0x3b800000, 0x17 ;  /* 0x3b80000000037811 */ /* 0x000fe200078eb8ff */
[----:B------:R-:W-:-:S05]  /*78c0*/  IMAD.SHL.U32 R0, R2, 0x100000, RZ ;  /* 0x0010000002007824 */ /* 0x000fca00078e00ff */
[----:B------:R-:W-:Y:S02]  /*78d0*/  LOP3.LUT R0, R3, R0, R4, 0xfe, !PT ;  /* 0x0000000003007212 */ /* 0x000fe400078efe04 */
.L_x_10192:
[----:B------:R-:W-:Y:S05]  /*78e0*/  BSYNC B0 ;  /* 0x0000000000007941 */ /* 0x000fea0003800000 */
.L_x_10191:
[----:B------:R-:W-:-:S04]  /*78f0*/  FMUL.FTZ R0, R0, 1 ;  /* 0x3f80000000007820 */ /* 0x000fc80000410000 */
[----:B------:R0:W2:Y:S01]  /*7900*/  F2F.F64.F32 R4, R0 ;  /* 0x0000000000047310 */ /* 0x0000a20000201800 */
[----:B------:R-:W-:Y:S05]  /*7910*/  BRA `(.L_x_10176) ;  /* 0x0000049000007947 */ /* 0x000fea0003800000 */
.L_x_10189:
        /* <DEDUP_REMOVED lines=21> */
.L_x_10198:
[----:B------:R-:W-:Y:S05]  /*7a70*/  BSYNC B1 ;  /* 0x0000000000017941 */ /* 0x000fea0003800000 */
.L_x_10197:
[----:B------:R-:W-:Y:S01]  /*7a80*/  LEA R3, R0, 0x37800000, 0x17 ;  /* 0x3780000000037811 */ /* 0x000fe200078eb8ff */
[----:B------:R-:W-:-:S05]  /*7a90*/  IMAD.SHL.U32 R0, R2, 0x200000, RZ ;  /* 0x0020000002007824 */ /* 0x000fca00078e00ff */
[----:B------:R-:W-:Y:S02]  /*7aa0*/  LOP3.LUT R0, R3, R0, R4, 0xfe, !PT ;  /* 0x0000000003007212 */ /* 0x000fe400078efe04 */
.L_x_10196:
[----:B------:R-:W-:Y:S05]  /*7ab0*/  BSYNC B0 ;  /* 0x0000000000007941 */ /* 0x000fea0003800000 */
.L_x_10195:
[----:B------:R-:W-:-:S04]  /*7ac0*/  FMUL.FTZ R0, R0, 1 ;  /* 0x3f80000000007820 */ /* 0x000fc80000410000 */
[----:B------:R0:W2:Y:S01]  /*7ad0*/  F2F.F64.F32 R4, R0 ;  /* 0x0000000000047310 */ /* 0x0000a20000201800 */
[----:B------:R-:W-:Y:S05]  /*7ae0*/  BRA `(.L_x_10176) ;  /* 0x000002c000007947 */ /* 0x000fea0003800000 */
.L_x_10188:
        /* <DEDUP_REMOVED lines=14> */
.L_x_10202:
[----:B------:R-:W-:Y:S05]  /*7bd0*/  BSYNC B0 ;  /* 0x0000000000007941 */ /* 0x000fea0003800000 */
.L_x_10201:
[----:B------:R-:W-:-:S04]  /*7be0*/  FMUL.FTZ R0, R0, 1 ;  /* 0x3f80000000007820 */ /* 0x000fc80000410000 */
[----:B------:R0:W2:Y:S01]  /*7bf0*/  F2F.F64.F32 R4, R0 ;  /* 0x0000000000047310 */ /* 0x0000a20000201800 */
[----:B------:R-:W-:Y:S05]  /*7c00*/  BRA `(.L_x_10176) ;  /* 0x000001a000007947 */ /* 0x000fea0003800000 */
.L_x_10175:
        /* <DEDUP_REMOVED lines=21> */
.L_x_10200:
[----:B------:R-:W2:Y:S02]  /*7d60*/  LDG.E.64 R4, [R2.64] ;  /* 0x0000002402047981 */ /* 0x000ea4000c1e1b00 */
[----:B--2---:R-:W0:Y:S01]  /*7d70*/  I2F.F64.U64 R4, R4 ;  /* 0x0000000400047312 */ /* 0x004e220000301800 */
[----:B------:R-:W-:Y:S05]  /*7d80*/  BRA `(.L_x_10176) ;  /* 0x0000002000007947 */ /* 0x000fea0003800000 */
.L_x_10199:
[----:B------:R-:W2:Y:S02]  /*7d90*/  LDG.E R2, [R2.64] ;  /* 0x0000002402027981 */ /* 0x000ea4000c1e1900 */
[----:B--2---:R0:W2:Y:S02]  /*7da0*/  I2F.F64.U32 R4, R2 ;  /* 0x0000000200047312 */ /* 0x0040a40000201800 */
.L_x_10176:
        /* <DEDUP_REMOVED lines=23> */
[C---:B0-----:R-:W-:Y:S02]  /*7f20*/  @!P0 LEA.HI R5, R7.reuse, 0xffffffca, RZ, 0xc ;  /* 0xffffffca07058811 */ /* 0x041fe400078f60ff */
[----:B------:R-:W-:Y:S02]  /*7f30*/  LOP3.LUT R8, R7, 0xfffff, RZ, 0xc0, !PT ;  /* 0x000fffff07087812 */ /* 0x000fe400078ec0ff */
[C---:B-1----:R-:W-:Y:S02]  /*7f40*/  @!P1 LEA.HI R0, R3.reuse, 0xffffffca, RZ, 0xc ;  /* 0xffffffca03009811 */ /* 0x042fe400078f60ff */
[----:B------:R-:W-:Y:S02]  /*7f50*/  LOP3.LUT R9, RZ, R5, RZ, 0x33, !PT ;  /* 0x00000005ff097212 */ /* 0x000fe400078e33ff */
[----:B------:R-:W-:Y:S02]  /*7f60*/  LOP3.LUT R7, R3, 0xfffff, RZ, 0xc0, !PT ;  /* 0x000fffff03077812 */ /* 0x000fe400078ec0ff */
[----:B------:R-:W-:Y:S01]  /*7f70*/  LOP3.LUT R8, R8, 0x100000, RZ, 0xfc, !PT ;  /* 0x0010000008087812 */ /* 0x000fe200078efcff */
[----:B------:R-:W-:-:S05]  /*7f80*/  IMAD.IADD R9, R9, 0x1, R0 ;  /* 0x0000000109097824 */ /* 0x000fca00078e0200 */
[----:B------:R-:W-:Y:S01]  /*7f90*/  IMNMX R4, R9, -0x1, !PT ;  /* 0xffffffff09047817 */ /* 0x000fe20007800200 */
[----:B------:R-:W-:Y:S02]  /*7fa0*/  IMAD.MOV.U32 R9, RZ, RZ, R6 ;  /* 0x000000ffff097224 */ /* 0x000fe400078e0006 */
[----:B------:R-:W-:Y:S02]  /*7fb0*/  IMAD.IADD R6, R5, 0x1, -R0 ;  /* 0x0000000105067824 */ /* 0x000fe400078e0a00 */
[----:B------:R-:W-:Y:S01]  /*7fc0*/  IMAD.IADD R13, R4, 0x1, R5 ;  /* 0x00000001040d7824 */ /* 0x000fe200078e0205 */
[----:B------:R-:W-:-:S04]  /*7fd0*/  LOP3.LUT R5, R7, 0x100000, RZ, 0xfc, !PT ;  /* 0x0010000007057812 */ /* 0x000fc800078efcff */
[----:B------:R-:W-:-:S04]  /*7fe0*/  IADD3 R4, R13, 0x2, -R0 ;  /* 0x000000020d047810 */ /* 0x000fc80007ffe800 */
[----:B------:R-:W-:-:S13]  /*7ff0*/  LOP3.LUT P0, R4, R4, 0x3, RZ, 0xc0, !PT ;  /* 0x0000000304047812 */ /* 0x000fda000780c0ff */
[----:B------:R-:W-:Y:S05]  /*8000*/  @!P0 BRA `(.L_x_10207) ;  /* 0x000000e000008947 */ /* 0x000fea0003800000 */
[----:B------:R-:W-:Y:S02]  /*8010*/  BSSY B2, `(.L_x_10208) ;  /* 0x000000c000027945 */ /* 0x000fe40003800000 */
.L_x_10209:
        /* <DEDUP_REMOVED lines=12> */
.L_x_10208:
[----:B------:R-:W-:Y:S02]  /*80e0*/  IMAD.MOV.U32 R4, RZ, RZ, R7 ;  /* 0x000000ffff047224 */ /* 0x000fe400078e0007 */
.L_x_10207:
[----:B------:R-:W-:Y:S05]  /*80f0*/  BSYNC B1 ;  /* 0x0000000000017941 */ /* 0x000fea0003800000 */
.L_x_10206:
        /* <DEDUP_REMOVED lines=13> */
.L_x_10215:
        /* <DEDUP_REMOVED lines=33> */
.L_x_10214:
[----:B------:R-:W-:Y:S02]  /*83e0*/  IMAD.MOV.U32 R4, RZ, RZ, R10 ;  /* 0x000000ffff047224 */ /* 0x000fe400078e000a */
.L_x_10213:
[----:B------:R-:W-:Y:S05]  /*83f0*/  BSYNC B2 ;  /* 0x0000000000027941 */ /* 0x000fea0003800000 */
.L_x_10212:
[----:B------:R-:W-:-:S13]  /*8400*/  ISETP.GE.U32.AND P0, PT, R7, 0xc, PT ;  /* 0x0000000c0700780c */ /* 0x000fda0003f06070 */
[----:B------:R-:W-:Y:S05]  /*8410*/  @!P0 BRA `(.L_x_10211) ;  /* 0x0000076000008947 */ /* 0x000fea0003800000 */
[----:B------:R-:W-:Y:S02]  /*8420*/  BSSY B2, `(.L_x_10216) ;  /* 0x0000074000027945 */ /* 0x000fe40003800000 */
.L_x_10217:
        /* <DEDUP_REMOVED lines=116> */
.L_x_10216:
[----:B------:R-:W-:Y:S02]  /*8b70*/  IMAD.MOV.U32 R11, RZ, RZ, R7 ;  /* 0x000000ffff0b7224 */ /* 0x000fe400078e0007 */
.L_x_10211:
[----:B------:R-:W-:Y:S05]  /*8b80*/  BSYNC B1 ;  /* 0x0000000000017941 */ /* 0x000fea0003800000 */
.L_x_10210:
        /* <DEDUP_REMOVED lines=20> */
.L_x_10219:
[----:B------:R-:W-:Y:S05]  /*8cd0*/  BSYNC B1 ;  /* 0x0000000000017941 */ /* 0x000fea0003800000 */
.L_x_10218:
[----:B------:R-:W-:Y:S02]  /*8ce0*/  IMAD.MOV.U32 R5, RZ, RZ, R9 ;  /* 0x000000ffff057224 */ /* 0x000fe400078e0009 */
[----:B------:R-:W-:-:S03]  /*8cf0*/  IMAD.MOV.U32 R4, RZ, RZ, R6 ;  /* 0x000000ffff047224 */ /* 0x000fc600078e0006 */
[----:B------:R-:W-:Y:S01]  /*8d00*/  LOP3.LUT R5, R5, 0x80000000, R19, 0xb8, !PT ;  /* 0x8000000005057812 */ /* 0x000fe200078eb813 */
[----:B------:R-:W-:Y:S05]  /*8d10*/  BRA `(.L_x_10205) ;  /* 0x0000008000007947 */ /* 0x000fea0003800000 */
.L_x_10204:
        /* <DEDUP_REMOVED lines=8> */
.L_x_10205:
[----:B-12---:R-:W-:Y:S05]  /*8da0*/  BSYNC B0 ;  /* 0x0000000000007941 */ /* 0x006fea0003800000 */
.L_x_10203:
        /* <DEDUP_REMOVED lines=15> */
.L_x_10223:
[----:B------:R-:W0:Y:S02]  /*8ea0*/  F2I.S64.F64.TRUNC R4, R4 ;  /* 0x0000000400047311 */ /* 0x000e24000030d900 */
[----:B0-----:R-:W-:-:S05]  /*8eb0*/  IMAD.MOV.U32 R3, RZ, RZ, R4 ;  /* 0x000000ffff037224 */ /* 0x001fca00078e0004 */
[----:B------:R0:W-:Y:S01]  /*8ec0*/  STG.E.U8 [R16.64], R3 ;  /* 0x0000000310007986 */ /* 0x0001e2000c101124 */
[----:B------:R-:W-:Y:S05]  /*8ed0*/  BRA `(.L_x_10225) ;  /* 0x00000ed000007947 */ /* 0x000fea0003800000 */
.L_x_10222:
        /* <DEDUP_REMOVED lines=9> */
.L_x_10227:
[----:B------:R-:W0:Y:S02]  /*8f70*/  F2I.F64.TRUNC R5, R4 ;  /* 0x0000000400057311 */ /* 0x000e24000030d100 */
[----:B0-----:R0:W-:Y:S01]  /*8f80*/  STG.E [R16.64], R5 ;  /* 0x0000000510007986 */ /* 0x0011e2000c101924 */
[----:B------:R-:W-:Y:S05]  /*8f90*/  BRA `(.L_x_10225) ;  /* 0x00000e1000007947 */ /* 0x000fea0003800000 */
.L_x_10226:
[----:B------:R-:W0:Y:S02]  /*8fa0*/  F2I.F64.TRUNC R5, R4 ;  /* 0x0000000400057311 */ /* 0x000e24000030d100 */
[----:B0-----:R0:W-:Y:S01]  /*8fb0*/  STG.E.U16 [R16.64], R5 ;  /* 0x0000000510007986 */ /* 0x0011e2000c101524 */
[----:B------:R-:W-:Y:S05]  /*8fc0*/  BRA `(.L_x_10225) ;  /* 0x00000de000007947 */ /* 0x000fea0003800000 */
.L_x_10221:
        /* <DEDUP_REMOVED lines=11> */
.L_x_10229:
[----:B------:R-:W0:Y:S01]  /*9080*/  F2F.F32.F64 R0, R4 ;  /* 0x0000000400007310 */ /* 0x000e220000301000 */
[----:B------:R-:W0:-:S14]  /*9090*/  DSETP.GEU.AND P0, PT, |R4|, c[0x2][0x0], PT ;  /* 0x008000000400762a */ /* 0x000e1c0003f0e200 */
[----:B0-----:R-:W-:-:S05]  /*90a0*/  @!P0 FMUL R0, R0, 1.175494350822287508e-38 ;  /* 0x0080000000008820 */ /* 0x001fca0000400000 */
[----:B------:R-:W-:-:S05]  /*90b0*/  F2FP.PACK_AB R0, RZ, R0 ;  /* 0x00000000ff00723e */ /* 0x000fca00000000ff */
[----:B------:R0:W-:Y:S01]  /*90c0*/  STG.E.U16 [R16.64], R0 ;  /* 0x0000000010007986 */ /* 0x0001e2000c101524 */
[----:B------:R-:W-:Y:S05]  /*90d0*/  BRA `(.L_x_10225) ;  /* 0x00000cd000007947 */ /* 0x000fea0003800000 */
.L_x_10228:
        /* <DEDUP_REMOVED lines=12> */
.L_x_10231:
[----:B------:R-:W0:Y:S01]  /*91a0*/  F2F.F32.F64 R0, R4 ;  /* 0x0000000400007310 */ /* 0x000e220000301000 */
[----:B------:R-:W0:-:S14]  /*91b0*/  DSETP.GEU.AND P0, PT, |R4|, c[0x2][0x0], PT ;  /* 0x008000000400762a */ /* 0x000e1c0003f0e200 */
[----:B0-----:R-:W-:-:S05]  /*91c0*/  @!P0 FMUL R0, R0, 1.175494350822287508e-38 ;  /* 0x0080000000008820 */ /* 0x001fca0000400000 */
[----:B------:R-:W-:-:S04]  /*91d0*/  F2FP.PACK_AB R3, RZ, R0 ;  /* 0x00000000ff03723e */ /* 0x000fc800000000ff */
[----:B------:R-:W-:-:S05]  /*91e0*/  PRMT R3, R3, 0x5410, RZ ;  /* 0x0000541003037816 */ /* 0x000fca00000000ff */
[----:B------:R0:W-:Y:S01]  /*91f0*/  STG.E [R16.64], R3 ;  /* 0x0000000310007986 */ /* 0x0001e2000c101924 */
[----:B------:R-:W-:Y:S05]  /*9200*/  BRA `(.L_x_10225) ;  /* 0x00000ba000007947 */ /* 0x000fea0003800000 */
.L_x_10230:
[----:B------:R0:W-:Y:S01]  /*9210*/  STG.E.64 [R16.64], R4 ;  /* 0x0000000410007986 */ /* 0x0001e2000c101b24 */
[----:B------:R-:W-:Y:S05]  /*9220*/  BRA `(.L_x_10225) ;  /* 0x00000b8000007947 */ /* 0x000fea0003800000 */
.L_x_10220:
        /* <DEDUP_REMOVED lines=12> */
.L_x_10234:
[----:B------:R-:W-:-:S05]  /*92f0*/  CS2R R6, SRZ ;  /* 0x0000000000067805 */ /* 0x000fca000001ff00 */
[----:B------:R0:W-:Y:S01]  /*9300*/  STG.E.128 [R16.64], R4 ;  /* 0x0000000410007986 */ /* 0x0001e2000c101d24 */
[----:B------:R-:W-:Y:S05]  /*9310*/  BRA `(.L_x_10225) ;  /* 0x00000a9000007947 */ /* 0x000fea0003800000 */
.L_x_10233:
        /* <DEDUP_REMOVED lines=23> */
.L_x_10238:
[----:B------:R-:W-:Y:S05]  /*9490*/  BSYNC B0 ;  /* 0x0000000000007941 */ /* 0x000fea0003800000 */
.L_x_10237:
[----:B------:R-:W-:-:S05]  /*94a0*/  LOP3.LUT R3, R0, R3, RZ, 0xfc, !PT ;  /* 0x0000000300037212 */ /* 0x000fca00078efcff */
[----:B------:R0:W-:Y:S01]  /*94b0*/  STG.E.U8 [R16.64], R3 ;  /* 0x0000000310007986 */ /* 0x0001e2000c101124 */
[----:B------:R-:W-:Y:S05]  /*94c0*/  BRA `(.L_x_10225) ;  /* 0x000008e000007947 */ /* 0x000fea0003800000 */
.L_x_10236:
        /* <DEDUP_REMOVED lines=15> */
.L_x_10240:
[----:B------:R-:W-:Y:S01]  /*95c0*/  IMAD.MOV.U32 R0, RZ, RZ, 0x7f ;  /* 0x0000007fff007424 */ /* 0x000fe200078e00ff */
[----:B------:R-:W-:-:S04]  /*95d0*/  ISETP.GT.U32.AND P0, PT, R2, 0x7f800000, PT ;  /* 0x7f8000000200780c */ /* 0x000fc80003f04070 */
[----:B------:R-:W-:-:S04]  /*95e0*/  SEL R0, R0, 0x7c, P0 ;  /* 0x0000007c00007807 */ /* 0x000fc80000000000 */
.L_x_10241:
[----:B------:R-:W-:Y:S05]  /*95f0*/  BSYNC B0 ;  /* 0x0000000000007941 */ /* 0x000fea0003800000 */
.L_x_10239:
[----:B------:R-:W-:-:S04]  /*9600*/  LOP3.LUT R2, R3, 0x80000000, RZ, 0xc0, !PT ;  /* 0x8000000003027812 */ /* 0x000fc800078ec0ff */
[----:B------:R-:W-:-:S04]  /*9610*/  SHF.R.U32.HI R3, RZ, 0x18, R2 ;  /* 0x00000018ff037819 */ /* 0x000fc80000011602 */
[----:B------:R-:W-:-:S05]  /*9620*/  LOP3.LUT R3, R0, R3, RZ, 0xfc, !PT ;  /* 0x0000000300037212 */ /* 0x000fca00078efcff */
[----:B------:R0:W-:Y:S01]  /*9630*/  STG.E.U8 [R16.64], R3 ;  /* 0x0000000310007986 */ /* 0x0001e2000c101124 */
[----:B------:R-:W-:Y:S05]  /*9640*/  BRA `(.L_x_10225) ;  /* 0x0000076000007947 */ /* 0x000fea0003800000 */
.L_x_10235:
[----:B------:R-:W0:Y:S01]  /*9650*/  F2F.F32.F64 R0, R4 ;  /* 0x0000000400007310 */ /* 0x000e220000301000 */
[----:B------:R-:W0:-:S14]  /*9660*/  DSETP.GEU.AND P0, PT, |R4|, c[0x2][0x0], PT ;  /* 0x008000000400762a */ /* 0x000e1c0003f0e200 */
[----:B0-----:R-:W-:-:S05]  /*9670*/  @!P0 FMUL R0, R0, 1.175494350822287508e-38 ;  /* 0x0080000000008820 */ /* 0x001fca0000400000 */
[----:B------:R-:W-:-:S05]  /*9680*/  F2FP.BF16.PACK_AB R0, RZ, R0 ;  /* 0x00000000ff00723e */ /* 0x000fca00000010ff */
[----:B------:R0:W-:Y:S01]  /*9690*/  STG.E.U16 [R16.64], R0 ;  /* 0x0000000010007986 */ /* 0x0001e2000c101524 */
[----:B------:R-:W-:Y:S05]  /*96a0*/  BRA `(.L_x_10225) ;  /* 0x0000070000007947 */ /* 0x000fea0003800000 */
.L_x_10232:
        /* <DEDUP_REMOVED lines=11> */
.L_x_10244:
        /* <DEDUP_REMOVED lines=19> */
.L_x_10247:
[----:B------:R-:W-:-:S04]  /*9890*/  LOP3.LUT R2, R3, 0x80000000, RZ, 0xc0, !PT ;  /* 0x8000000003027812 */ /* 0x000fc800078ec0ff */
[----:B------:R-:W-:-:S04]  /*98a0*/  SHF.R.U32.HI R3, RZ, 0x18, R2 ;  /* 0x00000018ff037819 */ /* 0x000fc80000011602 */
[----:B------:R-:W-:-:S04]  /*98b0*/  LOP3.LUT R0, R0, R3, RZ, 0xfc, !PT ;  /* 0x0000000300007212 */ /* 0x000fc800078efcff */
[----:B------:R-:W-:Y:S02]  /*98c0*/  PRMT R8, R0, 0x7610, R8 ;  /* 0x0000761000087816 */ /* 0x000fe40000000008 */
.L_x_10246:
[----:B------:R-:W-:Y:S05]  /*98d0*/  BSYNC B0 ;  /* 0x0000000000007941 */ /* 0x000fea0003800000 */
.L_x_10245:
[----:B------:R0:W-:Y:S01]  /*98e0*/  STG.E.U8 [R16.64], R8 ;  /* 0x0000000810007986 */ /* 0x0001e2000c101124 */
[----:B------:R-:W-:Y:S05]  /*98f0*/  BRA `(.L_x_10225) ;  /* 0x000004b000007947 */ /* 0x000fea0003800000 */
.L_x_10243:
        /* <DEDUP_REMOVED lines=19> */
.L_x_10250:
[----:B------:R-:W-:-:S04]  /*9a30*/  LOP3.LUT R2, R3, 0x80000000, RZ, 0xc0, !PT ;  /* 0x8000000003027812 */ /* 0x000fc800078ec0ff */
[----:B------:R-:W-:-:S04]  /*9a40*/  SHF.R.U32.HI R3, RZ, 0x18, R2 ;  /* 0x00000018ff037819 */ /* 0x000fc80000011602 */
[----:B------:R-:W-:-:S04]  /*9a50*/  LOP3.LUT R0, R0, R3, RZ, 0xfc, !PT ;  /* 0x0000000300007212 */ /* 0x000fc800078efcff */
[----:B------:R-:W-:Y:S02]  /*9a60*/  PRMT R8, R0, 0x7610, R8 ;  /* 0x0000761000087816 */ /* 0x000fe40000000008 */
.L_x_10249:
[----:B------:R-:W-:Y:S05]  /*9a70*/  BSYNC B0 ;  /* 0x0000000000007941 */ /* 0x000fea0003800000 */
.L_x_10248:
[----:B------:R0:W-:Y:S01]  /*9a80*/  STG.E.U8 [R16.64], R8 ;  /* 0x0000000810007986 */ /* 0x0001e2000c101124 */
[----:B------:R-:W-:Y:S05]  /*9a90*/  BRA `(.L_x_10225) ;  /* 0x0000031000007947 */ /* 0x000fea0003800000 */
.L_x_10242:
        /* <DEDUP_REMOVED lines=24> */
.L_x_10224:
        /* <DEDUP_REMOVED lines=20> */
.L_x_10252:
[----:B------:R-:W0:Y:S02]  /*9d60*/  F2I.U64.F64.TRUNC R4, R4 ;  /* 0x0000000400047311 */ /* 0x000e24000030d800 */
[----:B0-----:R0:W-:Y:S01]  /*9d70*/  STG.E.64 [R16.64], R4 ;  /* 0x0000000410007986 */ /* 0x0011e2000c101b24 */
[----:B------:R-:W-:Y:S05]  /*9d80*/  BRA `(.L_x_10225) ;  /* 0x0000002000007947 */ /* 0x000fea0003800000 */
.L_x_10251:
[----:B------:R-:W0:Y:S02]  /*9d90*/  F2I.U32.F64.TRUNC R5, R4 ;  /* 0x0000000400057311 */ /* 0x000e24000030d000 */
[----:B0-----:R0:W-:Y:S02]  /*9da0*/  STG.E [R16.64], R5 ;  /* 0x0000000510007986 */ /* 0x0011e4000c101924 */
.L_x_10225:
        /* <DEDUP_REMOVED lines=258> */
.L_x_10253:
        /* <DEDUP_REMOVED lines=19> */
.L_x_10257:
[----:B------:R-:W2:Y:S02]  /*af00*/  LDG.E.U8 R2, [R2.64] ;  /* 0x0000002402027981 */ /* 0x000ea4000c1e1100 */
[----:B--2---:R0:W1:Y:S01]  /*af10*/  I2F.F64.U16 R18, R2 ;  /* 0x0000000200127312 */ /* 0x0040620000101800 */
[----:B------:R-:W-:Y:S05]  /*af20*/  BRA `(.L_x_10259) ;  /* 0x00000df000007947 */ /* 0x000fea0003800000 */
.L_x_10256:
        /* <DEDUP_REMOVED lines=9> */
.L_x_10261:
[----:B------:R-:W2:Y:S02]  /*afc0*/  LDG.E R2, [R2.64] ;  /* 0x0000002402027981 */ /* 0x000ea4000c1e1900 */
[----:B--2---:R0:W1:Y:S01]  /*afd0*/  I2F.F64 R18, R2 ;  /* 0x0000000200127312 */ /* 0x0040620000201c00 */
[----:B------:R-:W-:Y:S05]  /*afe0*/  BRA `(.L_x_10259) ;  /* 0x00000d3000007947 */ /* 0x000fea0003800000 */
.L_x_10260:
[----:B------:R-:W2:Y:S02]  /*aff0*/  LDG.E.U16 R2, [R2.64] ;  /* 0x0000002402027981 */ /* 0x000ea4000c1e1500 */
[----:B--2---:R0:W1:Y:S01]  /*b000*/  I2F.F64.S16 R18, R2 ;  /* 0x0000000200127312 */ /* 0x0040620000101c00 */
[----:B------:R-:W-:Y:S05]  /*b010*/  BRA `(.L_x_10259) ;  /* 0x00000d0000007947 */ /* 0x000fea0003800000 */
.L_x_10255:
        /* <DEDUP_REMOVED lines=10> */
.L_x_10263:
[----:B------:R-:W2:Y:S02]  /*b0c0*/  LDG.E.U16 R0, [R2.64] ;  /* 0x0000002402007981 */ /* 0x000ea4000c1e1500 */
[----:B--2---:R-:W-:-:S05]  /*b0d0*/  HADD2.F32 R0, -RZ, R0.H0_H0 ;  /* 0x20000000ff007230 */ /* 0x004fca0000004100 */
[----:B------:R-:W-:-:S04]  /*b0e0*/  FMUL.FTZ R0, R0, 1 ;  /* 0x3f80000000007820 */ /* 0x000fc80000410000 */
[----:B------:R0:W1:Y:S01]  /*b0f0*/  F2F.F64.F32 R18, R0 ;  /* 0x0000000000127310 */ /* 0x0000620000201800 */
[----:B------:R-:W-:Y:S05]  /*b100*/  BRA `(.L_x_10259) ;  /* 0x00000c1000007947 */ /* 0x000fea0003800000 */
.L_x_10262:
        /* <DEDUP_REMOVED lines=10> */
.L_x_10265:
[----:B------:R-:W2:Y:S02]  /*b1b0*/  LDG.E.U16 R2, [R2.64] ;  /* 0x0000002402027981 */ /* 0x000ea4000c1e1500 */
[----:B--2---:R-:W-:-:S05]  /*b1c0*/  HADD2.F32 R0, -RZ, R2.H0_H0 ;  /* 0x20000002ff007230 */ /* 0x004fca0000004100 */
[----:B------:R-:W-:-:S04]  /*b1d0*/  FMUL.FTZ R0, R0, 1 ;  /* 0x3f80000000007820 */ /* 0x000fc80000410000 */
[----:B------:R0:W1:Y:S01]  /*b1e0*/  F2F.F64.F32 R18, R0 ;  /* 0x0000000000127310 */ /* 0x0000620000201800 */
[----:B------:R-:W-:Y:S05]  /*b1f0*/  BRA `(.L_x_10259) ;  /* 0x00000b2000007947 */ /* 0x000fea0003800000 */
.L_x_10264:
[----:B------:R0:W5:Y:S01]  /*b200*/  LDG.E.64 R18, [R2.64] ;  /* 0x0000002402127981 */ /* 0x000162000c1e1b00 */
[----:B------:R-:W-:Y:S05]  /*b210*/  BRA `(.L_x_10259) ;  /* 0x00000b0000007947 */ /* 0x000fea0003800000 */
.L_x_10254:
        /* <DEDUP_REMOVED lines=13> */
.L_x_10268:
[----:B------:R0:W5:Y:S01]  /*b2f0*/  LDG.E.64 R18, [R2.64] ;  /* 0x0000002402127981 */ /* 0x000162000c1e1b00 */
[----:B------:R-:W-:Y:S05]  /*b300*/  BRA `(.L_x_10259) ;  /* 0x00000a1000007947 */ /* 0x000fea0003800000 */
.L_x_10267:
        /* <DEDUP_REMOVED lines=28> */
.L_x_10270:
        /* <DEDUP_REMOVED lines=15> */
.L_x_10269:
[----:B------:R-:W2:Y:S02]  /*b5c0*/  LDG.E.U16 R0, [R2.64] ;  /* 0x0000002402007981 */ /* 0x000ea4000c1e1500 */
[----:B--2---:R-:W-:-:S05]  /*b5d0*/  PRMT R0, RZ, 0x5410, R0 ;  /* 0x00005410ff007816 */ /* 0x004fca0000000000 */
[----:B------:R-:W-:-:S04]  /*b5e0*/  FMUL.FTZ R0, R0, 1 ;  /* 0x3f80000000007820 */ /* 0x000fc80000410000 */
[----:B------:R0:W1:Y:S01]  /*b5f0*/  F2F.F64.F32 R18, R0 ;  /* 0x0000000000127310 */ /* 0x0000620000201800 */
[----:B------:R-:W-:Y:S05]  /*b600*/  BRA `(.L_x_10259) ;  /* 0x0000071000007947 */ /* 0x000fea0003800000 */
.L_x_10266:
        /* <DEDUP_REMOVED lines=11> */
.L_x_10273:
        /* <DEDUP_REMOVED lines=21> */
.L_x_10277:
[----:B------:R-:W-:Y:S05]  /*b810*/  BSYNC B1 ;  /* 0x0000000000017941 */ /* 0x000fea0003800000 */
.L_x_10276:
[----:B------:R-:W-:Y:S01]  /*b820*/  LEA R3, R0, 0x3b800000, 0x17 ;  /* 0x3b80000000037811 */ /* 0x000fe200078eb8ff */
[----:B------:R-:W-:-:S05]  /*b830*/  IMAD.SHL.U32 R0, R2, 0x100000, RZ ;  /* 0x0010000002007824 */ /* 0x000fca00078e00ff */
[----:B------:R-:W-:Y:S02]  /*b840*/  LOP3.LUT R0, R3, R0, R4, 0xfe, !PT ;  /* 0x0000000003007212 */ /* 0x000fe400078efe04 */
.L_x_10275:
[----:B------:R-:W-:Y:S05]  /*b850*/  BSYNC B0 ;  /* 0x0000000000007941 */ /* 0x000fea0003800000 */
.L_x_10274:
[----:B------:R-:W-:-:S04]  /*b860*/  FMUL.FTZ R0, R0, 1 ;  /* 0x3f80000000007820 */ /* 0x000fc80000410000 */
[----:B------:R0:W1:Y:S01]  /*b870*/  F2F.F64.F32 R18, R0 ;  /* 0x0000000000127310 */ /* 0x0000620000201800 */
[----:B------:R-:W-:Y:S05]  /*b880*/  BRA `(.L_x_10259) ;  /* 0x0000049000007947 */ /* 0x000fea0003800000 */
.L_x_10272:
        /* <DEDUP_REMOVED lines=21> */
.L_x_10281:
[----:B------:R-:W-:Y:S05]  /*b9e0*/  BSYNC B1 ;  /* 0x0000000000017941 */ /* 0x000fea0003800000 */
.L_x_10280:
[----:B------:R-:W-:Y:S01]  /*b9f0*/  LEA R3, R0, 0x37800000, 0x17 ;  /* 0x3780000000037811 */ /* 0x000fe200078eb8ff */
[----:B------:R-:W-:-:S05]  /*ba00*/  IMAD.SHL.U32 R0, R2, 0x200000, RZ ;  /* 0x0020000002007824 */ /* 0x000fca00078e00ff */
[----:B------:R-:W-:Y:S02]  /*ba10*/  LOP3.LUT R0, R3, R0, R4, 0xfe, !PT ;  /* 0x0000000003007212 */ /* 0x000fe400078efe04 */
.L_x_10279:
[----:B------:R-:W-:Y:S05]  /*ba20*/  BSYNC B0 ;  /* 0x0000000000007941 */ /* 0x000fea0003800000 */
.L_x_10278:
[----:B------:R-:W-:-:S04]  /*ba30*/  FMUL.FTZ R0, R0, 1 ;  /* 0x3f80000000007820 */ /* 0x000fc80000410000 */
[----:B------:R0:W1:Y:S01]  /*ba40*/  F2F.F64.F32 R18, R0 ;  /* 0x0000000000127310 */ /* 0x0000620000201800 */
[----:B------:R-:W-:Y:S05]  /*ba50*/  BRA `(.L_x_10259) ;  /* 0x000002c000007947 */ /* 0x000fea0003800000 */
.L_x_10271:
        /* <DEDUP_REMOVED lines=14> */
.L_x_10285:
[----:B------:R-:W-:Y:S05]  /*bb40*/  BSYNC B0 ;  /* 0x0000000000007941 */ /* 0x000fea0003800000 */
.L_x_10284:
[----:B------:R-:W-:-:S04]  /*bb50*/  FMUL.FTZ R0, R0, 1 ;  /* 0x3f80000000007820 */ /* 0x000fc80000410000 */
[----:B------:R0:W1:Y:S01]  /*bb60*/  F2F.F64.F32 R18, R0 ;  /* 0x0000000000127310 */ /* 0x0000620000201800 */
[----:B------:R-:W-:Y:S05]  /*bb70*/  BRA `(.L_x_10259) ;  /* 0x000001a000007947 */ /* 0x000fea0003800000 */
.L_x_10258:
        /* <DEDUP_REMOVED lines=21> */
.L_x_10283:
[----:B------:R-:W2:Y:S02]  /*bcd0*/  LDG.E.64 R18, [R2.64] ;  /* 0x0000002402127981 */ /* 0x000ea4000c1e1b00 */
[----:B--2---:R-:W0:Y:S01]  /*bce0*/  I2F.F64.U64 R18, R18 ;  /* 0x0000001200127312 */ /* 0x004e220000301800 */
[----:B------:R-:W-:Y:S05]  /*bcf0*/  BRA `(.L_x_10259) ;  /* 0x0000002000007947 */ /* 0x000fea0003800000 */
.L_x_10282:
[----:B------:R-:W2:Y:S02]  /*bd00*/  LDG.E R2, [R2.64] ;  /* 0x0000002402027981 */ /* 0x000ea4000c1e1900 */
[----:B--2---:R0:W1:Y:S02]  /*bd10*/  I2F.F64.U32 R18, R2 ;  /* 0x0000000200127312 */ /* 0x0040640000201800 */
.L_x_10259:
        /* <DEDUP_REMOVED lines=17> */
.L_x_10289:
[----:B------:R-:W2:Y:S02]  /*be30*/  LDG.E.U8 R2, [R2.64] ;  /* 0x0000002402027981 */ /* 0x000ea4000c1e1100 */
[----:B--2---:R0:W2:Y:S01]  /*be40*/  I2F.F64.U16 R4, R2 ;  /* 0x0000000200047312 */ /* 0x0040a20000101800 */
[----:B------:R-:W-:Y:S05]  /*be50*/  BRA `(.L_x_10291) ;  /* 0x00000df000007947 */ /* 0x000fea0003800000 */
.L_x_10288:
        /* <DEDUP_REMOVED lines=9> */
.L_x_10293:
[----:B------:R-:W2:Y:S02]  /*bef0*/  LDG.E R2, [R2.64] ;  /* 0x0000002402027981 */ /* 0x000ea4000c1e1900 */
[----:B--2---:R0:W2:Y:S01]  /*bf00*/  I2F.F64 R4, R2 ;  /* 0x0000000200047312 */ /* 0x0040a20000201c00 */
[----:B------:R-:W-:Y:S05]  /*bf10*/  BRA `(.L_x_10291) ;  /* 0x00000d3000007947 */ /* 0x000fea0003800000 */
.L_x_10292:
[----:B------:R-:W2:Y:S02]  /*bf20*/  LDG.E.U16 R2, [R2.64] ;  /* 0x0000002402027981 */ /* 0x000ea4000c1e1500 */
[----:B--2---:R0:W2:Y:S01]  /*bf30*/  I2F.F64.S16 R4, R2 ;  /* 0x0000000200047312 */ /* 0x0040a20000101c00 */
[----:B------:R-:W-:Y:S05]  /*bf40*/  BRA `(.L_x_10291) ;  /* 0x00000d0000007947 */ /* 0x000fea0003800000 */
.L_x_10287:
        /* <DEDUP_REMOVED lines=10> */
.L_x_10295:
[----:B------:R-:W2:Y:S02]  /*bff0*/  LDG.E.U16 R0, [R2.64] ;  /* 0x0000002402007981 */ /* 0x000ea4000c1e1500 */
[----:B--2---:R-:W-:-:S05]  /*c000*/  HADD2.F32 R0, -RZ, R0.H0_H0 ;  /* 0x20000000ff007230 */ /* 0x004fca0000004100 */
[----:B------:R-:W-:-:S04]  /*c010*/  FMUL.FTZ R0, R0, 1 ;  /* 0x3f80000000007820 */ /* 0x000fc80000410000 */
[----:B------:R0:W2:Y:S01]  /*c020*/  F2F.F64.F32 R4, R0 ;  /* 0x0000000000047310 */ /* 0x0000a20000201800 */
[----:B------:R-:W-:Y:S05]  /*c030*/  BRA `(.L_x_10291) ;  /* 0x00000c1000007947 */ /* 0x000fea0003800000 */
.L_x_10294:
        /* <DEDUP_REMOVED lines=10> */
.L_x_10297:
[----:B------:R-:W2:Y:S02]  /*c0e0*/  LDG.E.U16 R2, [R2.64] ;  /* 0x0000002402027981 */ /* 0x000ea4000c1e1500 */
[----:B--2---:R-:W-:-:S05]  /*c0f0*/  HADD2.F32 R0, -RZ, R2.H0_H0 ;  /* 0x20000002ff007230 */ /* 0x004fca0000004100 */
[----:B------:R-:W-:-:S04]  /*c100*/  FMUL.FTZ R0, R0, 1 ;  /* 0x3f80000000007820 */ /* 0x000fc80000410000 */
[----:B------:R0:W2:Y:S01]  /*c110*/  F2F.F64.F32 R4, R0 ;  /* 0x0000000000047310 */ /* 0x0000a20000201800 */
[----:B------:R-:W-:Y:S05]  /*c120*/  BRA `(.L_x_10291) ;  /* 0x00000b2000007947 */ /* 0x000fea0003800000 */
.L_x_10296:
[----:B------:R0:W5:Y:S01]  /*c130*/  LDG.E.64 R4, [R2.64] ;  /* 0x0000002402047981 */ /* 0x000162000c1e1b00 */
[----:B------:R-:W-:Y:S05]  /*c140*/  BRA `(.L_x_10291) ;  /* 0x00000b0000007947 */ /* 0x000fea0003800000 */
.L_x_10286:
        /* <DEDUP_REMOVED lines=13> */
.L_x_10300:
[----:B------:R0:W5:Y:S01]  /*c220*/  LDG.E.64 R4, [R2.64] ;  /* 0x0000002402047981 */ /* 0x000162000c1e1b00 */
[----:B------:R-:W-:Y:S05]  /*c230*/  BRA `(.L_x_10291) ;  /* 0x00000a1000007947 */ /* 0x000fea0003800000 */
.L_x_10299:
        /* <DEDUP_REMOVED lines=28> */
.L_x_10302:
        /* <DEDUP_REMOVED lines=15> */
.L_x_10301:
[----:B------:R-:W2:Y:S02]  /*c4f0*/  LDG.E.U16 R0, [R2.64] ;  /* 0x0000002402007981 */ /* 0x000ea4000c1e1500 */
[----:B--2---:R-:W-:-:S05]  /*c500*/  PRMT R0, RZ, 0x5410, R0 ;  /* 0x00005410ff007816 */ /* 0x004fca0000000000 */
[----:B------:R-:W-:-:S04]  /*c510*/  FMUL.FTZ R0, R0, 1 ;  /* 0x3f80000000007820 */ /* 0x000fc80000410000 */
[----:B------:R0:W2:Y:S01]  /*c520*/  F2F.F64.F32 R4, R0 ;  /* 0x0000000000047310 */ /* 0x0000a20000201800 */
[----:B------:R-:W-:Y:S05]  /*c530*/  BRA `(.L_x_10291) ;  /* 0x0000071000007947 */ /* 0x000fea0003800000 */
.L_x_10298:
        /* <DEDUP_REMOVED lines=11> */
.L_x_10305:
        /* <DEDUP_REMOVED lines=21> */
.L_x_10309:
[----:B------:R-:W-:Y:S05]  /*c740*/  BSYNC B1 ;  /* 0x0000000000017941 */ /* 0x000fea0003800000 */
.L_x_10308:
[----:B------:R-:W-:Y:S01]  /*c750*/  LEA R3, R0, 0x3b800000, 0x17 ;  /* 0x3b80000000037811 */ /* 0x000fe200078eb8ff */
[----:B------:R-:W-:-:S05]  /*c760*/  IMAD.SHL.U32 R0, R2, 0x100000, RZ ;  /* 0x0010000002007824 */ /* 0x000fca00078e00ff */
[----:B------:R-:W-:Y:S02]  /*c770*/  LOP3.LUT R0, R3, R0, R4, 0xfe, !PT ;  /* 0x0000000003007212 */ /* 0x000fe400078efe04 */
.L_x_10307:
[----:B------:R-:W-:Y:S05]  /*c780*/  BSYNC B0 ;  /* 0x0000000000007941 */ /* 0x000fea0003800000 */
.L_x_10306:
[----:B------:R-:W-:-:S04]  /*c790*/  FMUL.FTZ R0, R0, 1 ;  /* 0x3f80000000007820 */ /* 0x000fc80000410000 */
[----:B------:R0:W2:Y:S01]  /*c7a0*/  F2F.F64.F32 R4, R0 ;  /* 0x0000000000047310 */ /* 0x0000a20000201800 */
[----:B------:R-:W-:Y:S05]  /*c7b0*/  BRA `(.L_x_10291) ;  /* 0x0000049000007947 */ /* 0x000fea0003800000 */
.L_x_10304:
        /* <DEDUP_REMOVED lines=21> */
.L_x_10313:
[----:B------:R-:W-:Y:S05]  /*c910*/  BSYNC B1 ;  /* 0x0000000000017941 */ /* 0x000fea0003800000 */
.L_x_10312:
[----:B------:R-:W-:Y:S01]  /*c920*/  LEA R3, R0, 0x37800000, 0x17 ;  /* 0x3780000000037811 */ /* 0x000fe200078eb8ff */
[----:B------:R-:W-:-:S05]  /*c930*/  IMAD.SHL.U32 R0, R2, 0x200000, RZ ;  /* 0x0020000002007824 */ /* 0x000fca00078e00ff */
[----:B------:R-:W-:Y:S02]  /*c940*/  LOP3.LUT R0, R3, R0, R4, 0xfe, !PT ;  /* 0x0000000003007212 */ /* 0x000fe400078efe04 */
.L_x_10311:
[----:B------:R-:W-:Y:S05]  /*c950*/  BSYNC B0 ;  /* 0x0000000000007941 */ /* 0x000fea0003800000 */
.L_x_10310:
[----:B------:R-:W-:-:S04]  /*c960*/  FMUL.FTZ R0, R0, 1 ;  /* 0x3f80000000007820 */ /* 0x000fc80000410000 */
[----:B------:R0:W2:Y:S01]  /*c970*/  F2F.F64.F32 R4, R0 ;  /* 0x0000000000047310 */ /* 0x0000a20000201800 */
[----:B------:R-:W-:Y:S05]  /*c980*/  BRA `(.L_x_10291) ;  /* 0x000002c000007947 */ /* 0x000fea0003800000 */
.L_x_10303:
        /* <DEDUP_REMOVED lines=14> */
.L_x_10317:
[----:B------:R-:W-:Y:S05]  /*ca70*/  BSYNC B0 ;  /* 0x0000000000007941 */ /* 0x000fea0003800000 */
.L_x_10316:
[----:B------:R-:W-:-:S04]  /*ca80*/  FMUL.FTZ R0, R0, 1 ;  /* 0x3f80000000007820 */ /* 0x000fc80000410000 */
[----:B------:R0:W2:Y:S01]  /*ca90*/  F2F.F64.F32 R4, R0 ;  /* 0x0000000000047310 */ /* 0x0000a20000201800 */
[----:B------:R-:W-:Y:S05]  /*caa0*/  BRA `(.L_x_10291) ;  /* 0x000001a000007947 */ /* 0x000fea0003800000 */
.L_x_10290:
        /* <DEDUP_REMOVED lines=21> */
.L_x_10315:
[----:B------:R-:W2:Y:S02]  /*cc00*/  LDG.E.64 R4, [R2.64] ;  /* 0x0000002402047981 */ /* 0x000ea4000c1e1b00 */
[----:B--2---:R-:W0:Y:S01]  /*cc10*/  I2F.F64.U64 R4, R4 ;  /* 0x0000000400047312 */ /* 0x004e220000301800 */
[----:B------:R-:W-:Y:S05]  /*cc20*/  BRA `(.L_x_10291) ;  /* 0x0000002000007947 */ /* 0x000fea0003800000 */
.L_x_10314:
[----:B------:R-:W2:Y:S02]  /*cc30*/  LDG.E R2, [R2.64] ;  /* 0x0000002402027981 */ /* 0x000ea4000c1e1900 */
[----:B--2---:R0:W2:Y:S02]  /*cc40*/  I2F.F64.U32 R4, R2 ;  /* 0x0000000200047312 */ /* 0x0040a40000201800 */
.L_x_10291:
        /* <DEDUP_REMOVED lines=39> */
.L_x_10324:
        /* <DEDUP_REMOVED lines=12> */
.L_x_10323:
[----:B------:R-:W-:Y:S02]  /*cf80*/  IMAD.MOV.U32 R4, RZ, RZ, R7 ;  /* 0x000000ffff047224 */ /* 0x000fe400078e0007 */
.L_x_10322:
[----:B------:R-:W-:Y:S05]  /*cf90*/  BSYNC B1 ;  /* 0x0000000000017941 */ /* 0x000fea0003800000 */
.L_x_10321:
        /* <DEDUP_REMOVED lines=13> */
.L_x_10330:
        /* <DEDUP_REMOVED lines=33> */
.L_x_10329:
[----:B------:R-:W-:Y:S02]  /*d280*/  IMAD.MOV.U32 R4, RZ, RZ, R10 ;  /* 0x000000ffff047224 */ /* 0x000fe400078e000a */
.L_x_10328:
[----:B------:R-:W-:Y:S05]  /*d290*/  BSYNC B2 ;  /* 0x0000000000027941 */ /* 0x000fea0003800000 */
.L_x_10327:
[----:B------:R-:W-:-:S13]  /*d2a0*/  ISETP.GE.U32.AND P0, PT, R7, 0xc, PT ;  /* 0x0000000c0700780c */ /* 0x000fda0003f06070 */
[----:B------:R-:W-:Y:S05]  /*d2b0*/  @!P0 BRA `(.L_x_10326) ;  /* 0x0000076000008947 */ /* 0x000fea0003800000 */
[----:B------:R-:W-:Y:S02]  /*d2c0*/  BSSY B2, `(.L_x_10331) ;  /* 0x0000074000027945 */ /* 0x000fe40003800000 */
.L_x_10332:
        /* <DEDUP_REMOVED lines=116> */
.L_x_10331:
[----:B------:R-:W-:Y:S02]  /*da10*/  IMAD.MOV.U32 R11, RZ, RZ, R7 ;  /* 0x000000ffff0b7224 */ /* 0x000fe400078e0007 */
.L_x_10326:
[----:B------:R-:W-:Y:S05]  /*da20*/  BSYNC B1 ;  /* 0x0000000000017941 */ /* 0x000fea0003800000 */
.L_x_10325:
        /* <DEDUP_REMOVED lines=20> */
.L_x_10334:
[----:B------:R-:W-:Y:S05]  /*db70*/  BSYNC B1 ;  /* 0x0000000000017941 */ /* 0x000fea0003800000 */
.L_x_10333:
[----:B------:R-:W-:Y:S02]  /*db80*/  IMAD.MOV.U32 R5, RZ, RZ, R9 ;  /* 0x000000ffff057224 */ /* 0x000fe400078e0009 */
[----:B------:R-:W-:-:S03]  /*db90*/  IMAD.MOV.U32 R4, RZ, RZ, R6 ;  /* 0x000000ffff047224 */ /* 0x000fc600078e0006 */
[----:B------:R-:W-:Y:S01]  /*dba0*/  LOP3.LUT R5, R5, 0x80000000, R19, 0xb8, !PT ;  /* 0x8000000005057812 */ /* 0x000fe200078eb813 */
[----:B------:R-:W-:Y:S05]  /*dbb0*/  BRA `(.L_x_10320) ;  /* 0x0000008000007947 */ /* 0x000fea0003800000 */
.L_x_10319:
        /* <DEDUP_REMOVED lines=8> */
.L_x_10320:
[----:B-12---:R-:W-:Y:S05]  /*dc40*/  BSYNC B0 ;  /* 0x0000000000007941 */ /* 0x006fea0003800000 */
.L_x_10318:
        /* <DEDUP_REMOVED lines=15> */
.L_x_10338:
[----:B------:R-:W0:Y:S02]  /*dd40*/  F2I.S64.F64.TRUNC R4, R4 ;  /* 0x0000000400047311 */ /* 0x000e24000030d900 */
[----:B0-----:R-:W-:-:S05]  /*dd50*/  IMAD.MOV.U32 R3, RZ, RZ, R4 ;  /* 0x000000ffff037224 */ /* 0x001fca00078e0004 */
[----:B------:R0:W-:Y:S01]  /*dd60*/  STG.E.U8 [R16.64], R3 ;  /* 0x0000000310007986 */ /* 0x0001e2000c101124 */
[----:B------:R-:W-:Y:S05]  /*dd70*/  BRA `(.L_x_10340) ;  /* 0x00000ed000007947 */ /* 0x000fea0003800000 */
.L_x_10337:
        /* <DEDUP_REMOVED lines=9> */
.L_x_10342:
[----:B------:R-:W0:Y:S02]  /*de10*/  F2I.F64.TRUNC R5, R4 ;  /* 0x0000000400057311 */ /* 0x000e24000030d100 */
[----:B0-----:R0:W-:Y:S01]  /*de20*/  STG.E [R16.64], R5 ;  /* 0x0000000510007986 */ /* 0x0011e2000c101924 */
[----:B------:R-:W-:Y:S05]  /*de30*/  BRA `(.L_x_10340) ;  /* 0x00000e1000007947 */ /* 0x000fea0003800000 */
.L_x_10341:
[----:B------:R-:W0:Y:S02]  /*de40*/  F2I.F64.TRUNC R5, R4 ;  /* 0x0000000400057311 */ /* 0x000e24000030d100 */
[----:B0-----:R0:W-:Y:S01]  /*de50*/  STG.E.U16 [R16.64], R5 ;  /* 0x0000000510007986 */ /* 0x0011e2000c101524 */
[----:B------:R-:W-:Y:S05]  /*de60*/  BRA `(.L_x_10340) ;  /* 0x00000de000007947 */ /* 0x000fea0003800000 */
.L_x_10336:
        /* <DEDUP_REMOVED lines=11> */
.L_x_10344:
[----:B------:R-:W0:Y:S01]  /*df20*/  F2F.F32.F64 R0, R4 ;  /* 0x0000000400007310 */ /* 0x000e220000301000 */
[----:B------:R-:W0:-:S14]  /*df30*/  DSETP.GEU.AND P0, PT, |R4|, c[0x2][0x0], PT ;  /* 0x008000000400762a */ /* 0x000e1c0003f0e200 */
[----:B0-----:R-:W-:-:S05]  /*df40*/  @!P0 FMUL R0, R0, 1.175494350822287508e-38 ;  /* 0x0080000000008820 */ /* 0x001fca0000400000 */
[----:B------:R-:W-:-:S05]  /*df50*/  F2FP.PACK_AB R0, RZ, R0 ;  /* 0x00000000ff00723e */ /* 0x000fca00000000ff */
[----:B------:R0:W-:Y:S01]  /*df60*/  STG.E.U16 [R16.64], R0 ;  /* 0x0000000010007986 */ /* 0x0001e2000c101524 */
[----:B------:R-:W-:Y:S05]  /*df70*/  BRA `(.L_x_10340) ;  /* 0x00000cd000007947 */ /* 0x000fea0003800000 */
.L_x_10343:
        /* <DEDUP_REMOVED lines=12> */
.L_x_10346:
[----:B------:R-:W0:Y:S01]  /*e040*/  F2F.F32.F64 R0, R4 ;  /* 0x0000000400007310 */ /* 0x000e220000301000 */
[----:B------:R-:W0:-:S14]  /*e050*/  DSETP.GEU.AND P0, PT, |R4|, c[0x2][0x0], PT ;  /* 0x008000000400762a */ /* 0x000e1c0003f0e200 */
[----:B0-----:R-:W-:-:S05]  /*e060*/  @!P0 FMUL R0, R0, 1.175494350822287508e-38 ;  /* 0x0080000000008820 */ /* 0x001fca0000400000 */
[----:B------:R-:W-:-:S04]  /*e070*/  F2FP.PACK_AB R3, RZ, R0 ;  /* 0x00000000ff03723e */ /* 0x000fc800000000ff */
[----:B------:R-:W-:-:S05]  /*e080*/  PRMT R3, R3, 0x5410, RZ ;  /* 0x0000541003037816 */ /* 0x000fca00000000ff */
[----:B------:R0:W-:Y:S01]  /*e090*/  STG.E [R16.64], R3 ;  /* 0x0000000310007986 */ /* 0x0001e2000c101924 */
[----:B------:R-:W-:Y:S05]  /*e0a0*/  BRA `(.L_x_10340) ;  /* 0x00000ba000007947 */ /* 0x000fea0003800000 */
.L_x_10345:
[----:B------:R0:W-:Y:S01]  /*e0b0*/  STG.E.64 [R16.64], R4 ;  /* 0x0000000410007986 */ /* 0x0001e2000c101b24 */
[----:B------:R-:W-:Y:S05]  /*e0c0*/  BRA `(.L_x_10340) ;  /* 0x00000b8000007947 */ /* 0x000fea0003800000 */
.L_x_10335:
        /* <DEDUP_REMOVED lines=12> */
.L_x_10349:
[----:B------:R-:W-:-:S05]  /*e190*/  CS2R R6, SRZ ;  /* 0x0000000000067805 */ /* 0x000fca000001ff00 */
[----:B------:R0:W-:Y:S01]  /*e1a0*/  STG.E.128 [R16.64], R4 ;  /* 0x0000000410007986 */ /* 0x0001e2000c101d24 */
[----:B------:R-:W-:Y:S05]  /*e1b0*/  BRA `(.L_x_10340) ;  /* 0x00000a9000007947 */ /* 0x000fea0003800000 */
.L_x_10348:
        /* <DEDUP_REMOVED lines=23> */
.L_x_10353:
[----:B------:R-:W-:Y:S05]  /*e330*/  BSYNC B0 ;  /* 0x0000000000007941 */ /* 0x000fea0003800000 */
.L_x_10352:
[----:B------:R-:W-:-:S05]  /*e340*/  LOP3.LUT R3, R0, R3, RZ, 0xfc, !PT ;  /* 0x0000000300037212 */ /* 0x000fca00078efcff */
[----:B------:R0:W-:Y:S01]  /*e350*/  STG.E.U8 [R16.64], R3 ;  /* 0x0000000310007986 */ /* 0x0001e2000c101124 */
[----:B------:R-:W-:Y:S05]  /*e360*/  BRA `(.L_x_10340) ;  /* 0x000008e000007947 */ /* 0x000fea0003800000 */
.L_x_10351:
        /* <DEDUP_REMOVED lines=15> */
.L_x_10355:
[----:B------:R-:W-:Y:S01]  /*e460*/  IMAD.MOV.U32 R0, RZ, RZ, 0x7f ;  /* 0x0000007fff007424 */ /* 0x000fe200078e00ff */
[----:B------:R-:W-:-:S04]  /*e470*/  ISETP.GT.U32.AND P0, PT, R2, 0x7f800000, PT ;  /* 0x7f8000000200780c */ /* 0x000fc80003f04070 */
[----:B------:R-:W-:-:S04]  /*e480*/  SEL R0, R0, 0x7c, P0 ;  /* 0x0000007c00007807 */ /* 0x000fc80000000000 */
.L_x_10356:
[----:B------:R-:W-:Y:S05]  /*e490*/  BSYNC B0 ;  /* 0x0000000000007941 */ /* 0x000fea0003800000 */
.L_x_10354:
[----:B------:R-:W-:-:S04]  /*e4a0*/  LOP3.LUT R2, R3, 0x80000000, RZ, 0xc0, !PT ;  /* 0x8000000003027812 */ /* 0x000fc800078ec0ff */
[----:B------:R-:W-:-:S04]  /*e4b0*/  SHF.R.U32.HI R3, RZ, 0x18, R2 ;  /* 0x00000018ff037819 */ /* 0x000fc80000011602 */
[----:B------:R-:W-:-:S05]  /*e4c0*/  LOP3.LUT R3, R0, R3, RZ, 0xfc, !PT ;  /* 0x0000000300037212 */ /* 0x000fca00078efcff */
[----:B------:R0:W-:Y:S01]  /*e4d0*/  STG.E.U8 [R16.64], R3 ;  /* 0x0000000310007986 */ /* 0x0001e2000c101124 */
[----:B------:R-:W-:Y:S05]  /*e4e0*/  BRA `(.L_x_10340) ;  /* 0x0000076000007947 */ /* 0x000fea0003800000 */
.L_x_10350:
[----:B------:R-:W0:Y:S01]  /*e4f0*/  F2F.F32.F64 R0, R4 ;  /* 0x0000000400007310 */ /* 0x000e220000301000 */
[----:B------:R-:W0:-:S14]  /*e500*/  DSETP.GEU.AND P0, PT, |R4|, c[0x2][0x0], PT ;  /* 0x008000000400762a */ /* 0x000e1c0003f0e200 */
[----:B0-----:R-:W-:-:S05]  /*e510*/  @!P0 FMUL R0, R0, 1.175494350822287508e-38 ;  /* 0x0080000000008820 */ /* 0x001fca0000400000 */
[----:B------:R-:W-:-:S05]  /*e520*/  F2FP.BF16.PACK_AB R0, RZ, R0 ;  /* 0x00000000ff00723e */ /* 0x000fca00000010ff */
[----:B------:R0:W-:Y:S01]  /*e530*/  STG.E.U16 [R16.64], R0 ;  /* 0x0000000010007986 */ /* 0x0001e2000c101524 */
[----:B------:R-:W-:Y:S05]  /*e540*/  BRA `(.L_x_10340) ;  /* 0x0000070000007947 */ /* 0x000fea0003800000 */
.L_x_10347:
        /* <DEDUP_REMOVED lines=11> */
.L_x_10359:
        /* <DEDUP_REMOVED lines=19> */
.L_x_10362:
[----:B------:R-:W-:-:S04]  /*e730*/  LOP3.LUT R2, R3, 0x80000000, RZ, 0xc0, !PT ;  /* 0x8000000003027812 */ /* 0x000fc800078ec0ff */
[----:B------:R-:W-:-:S04]  /*e740*/  SHF.R.U32.HI R3, RZ, 0x18, R2 ;  /* 0x00000018ff037819 */ /* 0x000fc80000011602 */
[----:B------:R-:W-:-:S04]  /*e750*/  LOP3.LUT R0, R0, R3, RZ, 0xfc, !PT ;  /* 0x0000000300007212 */ /* 0x000fc800078efcff */
[----:B------:R-:W-:Y:S02]  /*e760*/  PRMT R8, R0, 0x7610, R8 ;  /* 0x0000761000087816 */ /* 0x000fe40000000008 */
.L_x_10361:
[----:B------:R-:W-:Y:S05]  /*e770*/  BSYNC B0 ;  /* 0x0000000000007941 */ /* 0x000fea0003800000 */
.L_x_10360:
[----:B------:R0:W-:Y:S01]  /*e780*/  STG.E.U8 [R16.64], R8 ;  /* 0x0000000810007986 */ /* 0x0001e2000c101124 */
[----:B------:R-:W-:Y:S05]  /*e790*/  BRA `(.L_x_10340) ;  /* 0x000004b000007947 */ /* 0x000fea0003800000 */
.L_x_10358:
        /* <DEDUP_REMOVED lines=19> */
.L_x_10365:
[----:B------:R-:W-:-:S04]  /*e8d0*/  LOP3.LUT R2, R3, 0x80000000, RZ, 0xc0, !PT ;  /* 0x8000000003027812 */ /* 0x000fc800078ec0ff */
[----:B------:R-:W-:-:S04]  /*e8e0*/  SHF.R.U32.HI R3, RZ, 0x18, R2 ;  /* 0x00000018ff037819 */ /* 0x000fc80000011602 */
[----:B------:R-:W-:-:S04]  /*e8f0*/  LOP3.LUT R0, R0, R3, RZ, 0xfc, !PT ;  /* 0x0000000300007212 */ /* 0x000fc800078efcff */
[----:B------:R-:W-:Y:S02]  /*e900*/  PRMT R8, R0, 0x7610, R8 ;  /* 0x0000761000087816 */ /* 0x000fe40000000008 */
.L_x_10364:
[----:B------:R-:W-:Y:S05]  /*e910*/  BSYNC B0 ;  /* 0x0000000000007941 */ /* 0x000fea0003800000 */
.L_x_10363:
[----:B------:R0:W-:Y:S01]  /*e920*/  STG.E.U8 [R16.64], R8 ;  /* 0x0000000810007986 */ /* 0x0001e2000c101124 */
[----:B------:R-:W-:Y:S05]  /*e930*/  BRA `(.L_x_10340) ;  /* 0x0000031000007947 */ /* 0x000fea0003800000 */
.L_x_10357:
        /* <DEDUP_REMOVED lines=24> */
.L_x_10339:
        /* <DEDUP_REMOVED lines=20> */
.L_x_10367:
[----:B------:R-:W0:Y:S02]  /*ec00*/  F2I.U64.F64.TRUNC R4, R4 ;  /* 0x0000000400047311 */ /* 0x000e24000030d800 */
[----:B0-----:R0:W-:Y:S01]  /*ec10*/  STG.E.64 [R16.64], R4 ;  /* 0x0000000410007986 */ /* 0x0011e2000c101b24 */
[----:B------:R-:W-:Y:S05]  /*ec20*/  BRA `(.L_x_10340) ;  /* 0x0000002000007947 */ /* 0x000fea0003800000 */
.L_x_10366:
[----:B------:R-:W0:Y:S02]  /*ec30*/  F2I.U32.F64.TRUNC R5, R4 ;  /* 0x0000000400057311 */ /* 0x000e24000030d000 */
[----:B0-----:R0:W-:Y:S02]  /*ec40*/  STG.E [R16.64], R5 ;  /* 0x0000000510007986 */ /* 0x0011e4000c101924 */
.L_x_10340:
[----:B------:R-:W-:Y:S02]  /*ec50*/  IADD3 R23, R23, 0x80, RZ ;  /* 0x0000008017177810 */ /* 0x000fe40007ffe0ff */
.L_x_10137:
[----:B------:R-:W-:Y:S05]  /*ec60*/  BSYNC B6 ;  /* 0x0000000000067941 */ /* 0x000fea0003800000 */
.L_x_10136:
        /* <DEDUP_REMOVED lines=257> */
.L_x_10368:
        /* <DEDUP_REMOVED lines=19> */
.L_x_10372:
[----:B------:R-:W2:Y:S02]  /*fdb0*/  LDG.E.U8 R2, [R2.64] ;  /* 0x0000002402027981 */ /* 0x000ea4000c1e1100 */
[----:B--2---:R0:W1:Y:S01]  /*fdc0*/  I2F.F64.U16 R18, R2 ;  /* 0x0000000200127312 */ /* 0x0040620000101800 */
[----:B------:R-:W-:Y:S05]  /*fdd0*/  BRA `(.L_x_10374) ;  /* 0x00000df000007947 */ /* 0x000fea0003800000 */
.L_x_10371:
        /* <DEDUP_REMOVED lines=9> */
.L_x_10376:
[----:B------:R-:W2:Y:S02]  /*fe70*/  LDG.E R2, [R2.64] ;  /* 0x0000002402027981 */ /* 0x000ea4000c1e1900 */
[----:B--2---:R0:W1:Y:S01]  /*fe80*/  I2F.F64 R18, R2 ;  /* 0x0000000200127312 */ /* 0x0040620000201c00 */
[----:B------:R-:W-:Y:S05]  /*fe90*/  BRA `(.L_x_10374) ;  /* 0x00000d3000007947 */ /* 0x000fea0003800000 */
.L_x_10375:
[----:B------:R-:W2:Y:S02]  /*fea0*/  LDG.E.U16 R2, [R2.64] ;  /* 0x0000002402027981 */ /* 0x000ea4000c1e1500 */
[----:B--2---:R0:W1:Y:S01]  /*feb0*/  I2F.F64.S16 R18, R2 ;  /* 0x0000000200127312 */ /* 0x0040620000101c00 */
[----:B------:R-:W-:Y:S05]  /*fec0*/  BRA `(.L_x_10374) ;  /* 0x00000d0000007947 */ /* 0x000fea0003800000 */
.L_x_10370:
        /* <DEDUP_REMOVED lines=10> */
.L_x_10378:
[----:B------:R-:W2:Y:S02]  /*ff70*/  LDG.E.U16 R0, [R2.64] ;  /* 0x0000002402007981 */ /* 0x000ea4000c1e1500 */
[----:B--2---:R-:W-:-:S05]  /*ff80*/  HADD2.F32 R0, -RZ, R0.H0_H0 ;  /* 0x20000000ff007230 */ /* 0x004fca0000004100 */
[----:B------:R-:W-:-:S04]  /*ff90*/  FMUL.FTZ R0, R0, 1 ;  /* 0x3f80000000007820 */ /* 0x000fc80000410000 */
[----:B------:R0:W1:Y:S01]  /*ffa0*/  F2F.F64.F32 R18, R0 ;  /* 0x0000000000127310 */ /* 0x0000620000201800 */
[----:B------:R-:W-:Y:S05]  /*ffb0*/  BRA `(.L_x_10374) ;  /* 0x00000c1000007947 */ /* 0x000fea0003800000 */
.L_x_10377:
        /* <DEDUP_REMOVED lines=10> */
.L_x_10380:
[----:B------:R-:W2:Y:S02]  /*10060*/  LDG.E.U16 R2, [R2.64] ;  /* 0x0000002402027981 */ /* 0x000ea4000c1e1500 */
[----:B--2---:R-:W-:-:S05]  /*10070*/  HADD2.F32 R0, -RZ, R2.H0_H0 ;  /* 0x20000002ff007230 */ /* 0x004fca0000004100 */
[----:B------:R-:W-:-:S04]  /*10080*/  FMUL.FTZ R0, R0, 1 ;  /* 0x3f80000000007820 */ /* 0x000fc80000410000 */
[----:B------:R0:W1:Y:S01]  /*10090*/  F2F.F64.F32 R18, R0 ;  /* 0x0000000000127310 */ /* 0x0000620000201800 */
[----:B------:R-:W-:Y:S05]  /*100a0*/  BRA `(.L_x_10374) ;  /* 0x00000b2000007947 */ /* 0x000fea0003800000 */
.L_x_10379:
[----:B------:R0:W5:Y:S01]  /*100b0*/  LDG.E.64 R18, [R2.64] ;  /* 0x0000002402127981 */ /* 0x000162000c1e1b00 */
[----:B------:R-:W-:Y:S05]  /*100c0*/  BRA `(.L_x_10374) ;  /* 0x00000b0000007947 */ /* 0x000fea0003800000 */
.L_x_10369:
        /* <DEDUP_REMOVED lines=13> */
.L_x_10383:
[----:B------:R0:W5:Y:S01]  /*101a0*/  LDG.E.64 R18, [R2.64] ;  /* 0x0000002402127981 */ /* 0x000162000c1e1b00 */
[----:B------:R-:W-:Y:S05]  /*101b0*/  BRA `(.L_x_10374) ;  /* 0x00000a1000007947 */ /* 0x000fea0003800000 */
.L_x_10382:
        /* <DEDUP_REMOVED lines=28> */
.L_x_10385:
        /* <DEDUP_REMOVED lines=15> */
.L_x_10384:
[----:B------:R-:W2:Y:S02]  /*10470*/  LDG.E.U16 R0, [R2.64] ;  /* 0x0000002402007981 */ /* 0x000ea4000c1e1500 */
[----:B--2---:R-:W-:-:S05]  /*10480*/  PRMT R0, RZ, 0x5410, R0 ;  /* 0x00005410ff007816 */ /* 0x004fca0000000000 */
[----:B------:R-:W-:-:S04]  /*10490*/  FMUL.FTZ R0, R0, 1 ;  /* 0x3f80000000007820 */ /* 0x000fc80000410000 */
[----:B------:R0:W1:Y:S01]  /*104a0*/  F2F.F64.F32 R18, R0 ;  /* 0x0000000000127310 */ /* 0x0000620000201800 */
[----:B------:R-:W-:Y:S05]  /*104b0*/  BRA `(.L_x_10374) ;  /* 0x0000071000007947 */ /* 0x000fea0003800000 */
.L_x_10381:
        /* <DEDUP_REMOVED lines=11> */
.L_x_10388:
        /* <DEDUP_REMOVED lines=21> */
.L_x_10392:
[----:B------:R-:W-:Y:S05]  /*106c0*/  BSYNC B1 ;  /* 0x0000000000017941 */ /* 0x000fea0003800000 */
.L_x_10391:
[----:B------:R-:W-:Y:S01]  /*106d0*/  LEA R3, R0, 0x3b800000, 0x17 ;  /* 0x3b80000000037811 */ /* 0x000fe200078eb8ff */
[----:B------:R-:W-:-:S05]  /*106e0*/  IMAD.SHL.U32 R0, R2, 0x100000, RZ ;  /* 0x0010000002007824 */ /* 0x000fca00078e00ff */
[----:B------:R-:W-:Y:S02]  /*106f0*/  LOP3.LUT R0, R3, R0, R4, 0xfe, !PT ;  /* 0x0000000003007212 */ /* 0x000fe400078efe04 */
.L_x_10390:
[----:B------:R-:W-:Y:S05]  /*10700*/  BSYNC B0 ;  /* 0x0000000000007941 */ /* 0x000fea0003800000 */
.L_x_10389:
[----:B------:R-:W-:-:S04]  /*10710*/  FMUL.FTZ R0, R0, 1 ;  /* 0x3f80000000007820 */ /* 0x000fc80000410000 */
[----:B------:R0:W1:Y:S01]  /*10720*/  F2F.F64.F32 R18, R0 ;  /* 0x0000000000127310 */ /* 0x0000620000201800 */
[----:B------:R-:W-:Y:S05]  /*10730*/  BRA `(.L_x_10374) ;  /* 0x0000049000007947 */ /* 0x000fea0003800000 */
.L_x_10387:
        /* <DEDUP_REMOVED lines=21> */
.L_x_10396:
[----:B------:R-:W-:Y:S05]  /*10890*/  BSYNC B1 ;  /* 0x0000000000017941 */ /* 0x000fea0003800000 */
.L_x_10395:
[----:B------:R-:W-:Y:S01]  /*108a0*/  LEA R3, R0, 0x37800000, 0x17 ;  /* 0x3780000000037811 */ /* 0x000fe200078eb8ff */
[----:B------:R-:W-:-:S05]  /*108b0*/  IMAD.SHL.U32 R0, R2, 0x200000, RZ ;  /* 0x0020000002007824 */ /* 0x000fca00078e00ff */
[----:B------:R-:W-:Y:S02]  /*108c0*/  LOP3.LUT R0, R3, R0, R4, 0xfe, !PT ;  /* 0x0000000003007212 */ /* 0x000fe400078efe04 */
.L_x_10394:
[----:B------:R-:W-:Y:S05]  /*108d0*/  BSYNC B0 ;  /* 0x0000000000007941 */ /* 0x000fea0003800000 */
.L_x_10393:
[----:B------:R-:W-:-:S04]  /*108e0*/  FMUL.FTZ R0, R0, 1 ;  /* 0x3f80000000007820 */ /* 0x000fc80000410000 */
[----:B------:R0:W1:Y:S01]  /*108f0*/  F2F.F64.F32 R18, R0 ;  /* 0x0000000000127310 */ /* 0x0000620000201800 */
[----:B------:R-:W-:Y:S05]  /*10900*/  BRA `(.L_x_10374) ;  /* 0x000002c000007947 */ /* 0x000fea0003800000 */
.L_x_10386:
        /* <DEDUP_REMOVED lines=14> */
.L_x_10400:
[----:B------:R-:W-:Y:S05]  /*109f0*/  BSYNC B0 ;  /* 0x0000000000007941 */ /* 0x000fea0003800000 */
.L_x_10399:
[----:B------:R-:W-:-:S04]  /*10a00*/  FMUL.FTZ R0, R0, 1 ;  /* 0x3f80000000007820 */ /* 0x000fc80000410000 */
[----:B------:R0:W1:Y:S01]  /*10a10*/  F2F.F64.F32 R18, R0 ;  /* 0x0000000000127310 */ /* 0x0000620000201800 */
[----:B------:R-:W-:Y:S05]  /*10a20*/  BRA `(.L_x_10374) ;  /* 0x000001a000007947 */ /* 0x000fea0003800000 */
.L_x_10373:
        /* <DEDUP_REMOVED lines=21> */
.L_x_10398:
[----:B------:R-:W2:Y:S02]  /*10b80*/  LDG.E.64 R18, [R2.64] ;  /* 0x0000002402127981 */ /* 0x000ea4000c1e1b00 */
[----:B--2---:R-:W0:Y:S01]  /*10b90*/  I2F.F64.U64 R18, R18 ;  /* 0x0000001200127312 */ /* 0x004e220000301800 */
[----:B------:R-:W-:Y:S05]  /*10ba0*/  BRA `(.L_x_10374) ;  /* 0x0000002000007947 */ /* 0x000fea0003800000 */
.L_x_10397:
[----:B------:R-:W2:Y:S02]  /*10bb0*/  LDG.E R2, [R2.64] ;  /* 0x0000002402027981 */ /* 0x000ea4000c1e1900 */
[----:B--2---:R0:W1:Y:S02]  /*10bc0*/  I2F.F64.U32 R18, R2 ;  /* 0x0000000200127312 */ /* 0x0040640000201800 */
.L_x_10374:
        /* <DEDUP_REMOVED lines=17> */
.L_x_10404:
[----:B------:R-:W2:Y:S02]  /*10ce0*/  LDG.E.U8 R8, [R22.64] ;  /* 0x0000002416087981 */ /* 0x000ea4000c1e1100 */
[----:B--2---:R-:W0:Y:S01]  /*10cf0*/  I2F.F64.U16 R8, R8 ;  /* 0x0000000800087312 */ /* 0x004e220000101800 */
[----:B------:R-:W-:Y:S05]  /*10d00*/  BRA `(.L_x_10406) ;  /* 0x00000df000007947 */ /* 0x000fea0003800000 */
.L_x_10403:
        /* <DEDUP_REMOVED lines=9> */
.L_x_10408:
[----:B------:R-:W2:Y:S02]  /*10da0*/  LDG.E R8, [R22.64] ;  /* 0x0000002416087981 */ /* 0x000ea4000c1e1900 */
[----:B--2---:R-:W0:Y:S01]  /*10db0*/  I2F.F64 R8, R8 ;  /* 0x0000000800087312 */ /* 0x004e220000201c00 */
[----:B------:R-:W-:Y:S05]  /*10dc0*/  BRA `(.L_x_10406) ;  /* 0x00000d3000007947 */ /* 0x000fea0003800000 */
.L_x_10407:
[----:B------:R-:W2:Y:S02]  /*10dd0*/  LDG.E.U16 R8, [R22.64] ;  /* 0x0000002416087981 */ /* 0x000ea4000c1e1500 */
[----:B--2---:R-:W0:Y:S01]  /*10de0*/  I2F.F64.S16 R8, R8 ;  /* 0x0000000800087312 */ /* 0x004e220000101c00 */
[----:B------:R-:W-:Y:S05]  /*10df0*/  BRA `(.L_x_10406) ;  /* 0x00000d0000007947 */ /* 0x000fea0003800000 */
.L_x_10402:
        /* <DEDUP_REMOVED lines=10> */
.L_x_10410:
[----:B------:R-:W2:Y:S02]  /*10ea0*/  LDG.E.U16 R0, [R22.64] ;  /* 0x0000002416007981 */ /* 0x000ea4000c1e1500 */
[----:B--2---:R-:W-:-:S05]  /*10eb0*/  HADD2.F32 R0, -RZ, R0.H0_H0 ;  /* 0x20000000ff007230 */ /* 0x004fca0000004100 */
[----:B------:R-:W-:-:S04]  /*10ec0*/  FMUL.FTZ R0, R0, 1 ;  /* 0x3f80000000007820 */ /* 0x000fc80000410000 */
[----:B------:R0:W2:Y:S01]  /*10ed0*/  F2F.F64.F32 R8, R0 ;  /* 0x0000000000087310 */ /* 0x0000a20000201800 */
[----:B------:R-:W-:Y:S05]  /*10ee0*/  BRA `(.L_x_10406) ;  /* 0x00000c1000007947 */ /* 0x000fea0003800000 */
.L_x_10409:
        /* <DEDUP_REMOVED lines=10> */
.L_x_10412:
[----:B------:R-:W2:Y:S02]  /*10f90*/  LDG.E.U16 R22, [R22.64] ;  /* 0x0000002416167981 */ /* 0x000ea4000c1e1500 */
[----:B--2---:R-:W-:-:S05]  /*10fa0*/  HADD2.F32 R0, -RZ, R22.H0_H0 ;  /* 0x20000016ff007230 */ /* 0x004fca0000004100 */
[----:B------:R-:W-:-:S04]  /*10fb0*/  FMUL.FTZ R0, R0, 1 ;  /* 0x3f80000000007820 */ /* 0x000fc80000410000 */
[----:B------:R0:W2:Y:S01]  /*10fc0*/  F2F.F64.F32 R8, R0 ;  /* 0x0000000000087310 */ /* 0x0000a20000201800 */
[----:B------:R-:W-:Y:S05]  /*10fd0*/  BRA `(.L_x_10406) ;  /* 0x00000b2000007947 */ /* 0x000fea0003800000 */
.L_x_10411:
[----:B------:R0:W5:Y:S01]  /*10fe0*/  LDG.E.64 R8, [R22.64] ;  /* 0x0000002416087981 */ /* 0x000162000c1e1b00 */
[----:B------:R-:W-:Y:S05]  /*10ff0*/  BRA `(.L_x_10406) ;  /* 0x00000b0000007947 */ /* 0x000fea0003800000 */
.L_x_10401:
        /* <DEDUP_REMOVED lines=13> */
.L_x_10415:
[----:B------:R0:W5:Y:S01]  /*110d0*/  LDG.E.64 R8, [R22.64] ;  /* 0x0000002416087981 */ /* 0x000162000c1e1b00 */
[----:B------:R-:W-:Y:S05]  /*110e0*/  BRA `(.L_x_10406) ;  /* 0x00000a1000007947 */ /* 0x000fea0003800000 */
.L_x_10414:
        /* <DEDUP_REMOVED lines=28> */
.L_x_10417:
        /* <DEDUP_REMOVED lines=15> */
.L_x_10416:
[----:B------:R-:W2:Y:S02]  /*113a0*/  LDG.E.U16 R0, [R22.64] ;  /* 0x0000002416007981 */ /* 0x000ea4000c1e1500 */
[----:B--2---:R-:W-:-:S05]  /*113b0*/  PRMT R0, RZ, 0x5410, R0 ;  /* 0x00005410ff007816 */ /* 0x004fca0000000000 */
[----:B------:R-:W-:-:S04]  /*113c0*/  FMUL.FTZ R0, R0, 1 ;  /* 0x3f80000000007820 */ /* 0x000fc80000410000 */
[----:B------:R0:W2:Y:S01]  /*113d0*/  F2F.F64.F32 R8, R0 ;  /* 0x0000000000087310 */ /* 0x0000a20000201800 */
[----:B------:R-:W-:Y:S05]  /*113e0*/  BRA `(.L_x_10406) ;  /* 0x0000071000007947 */ /* 0x000fea0003800000 */
.L_x_10413:
        /* <DEDUP_REMOVED lines=11> */
.L_x_10420:
        /* <DEDUP_REMOVED lines=21> */
.L_x_10424:
[----:B------:R-:W-:Y:S05]  /*115f0*/  BSYNC B1 ;  /* 0x0000000000017941 */ /* 0x000fea0003800000 */
.L_x_10423:
[----:B------:R-:W-:Y:S01]  /*11600*/  LEA R3, R0, 0x3b800000, 0x17 ;  /* 0x3b80000000037811 */ /* 0x000fe200078eb8ff */
[----:B------:R-:W-:-:S05]  /*11610*/  IMAD.SHL.U32 R0, R2, 0x100000, RZ ;  /* 0x0010000002007824 */ /* 0x000fca00078e00ff */
[----:B------:R-:W-:Y:S02]  /*11620*/  LOP3.LUT R0, R3, R0, R4, 0xfe, !PT ;  /* 0x0000000003007212 */ /* 0x000fe400078efe04 */
.L_x_10422:
[----:B------:R-:W-:Y:S05]  /*11630*/  BSYNC B0 ;  /* 0x0000000000007941 */ /* 0x000fea0003800000 */
.L_x_10421:
[----:B------:R-:W-:-:S04]  /*11640*/  FMUL.FTZ R0, R0, 1 ;  /* 0x3f80000000007820 */ /* 0x000fc80000410000 */
[----:B------:R0:W2:Y:S01]  /*11650*/  F2F.F64.F32 R8, R0 ;  /* 0x0000000000087310 */ /* 0x0000a20000201800 */
[----:B------:R-:W-:Y:S05]  /*11660*/  BRA `(.L_x_10406) ;  /* 0x0000049000007947 */ /* 0x000fea0003800000 */
.L_x_10419:
        /* <DEDUP_REMOVED lines=21> */
.L_x_10428:
[----:B------:R-:W-:Y:S05]  /*117c0*/  BSYNC B1 ;  /* 0x0000000000017941 */ /* 0x000fea0003800000 */
.L_x_10427:
[----:B------:R-:W-:Y:S01]  /*117d0*/  LEA R3, R0, 0x37800000, 0x17 ;  /* 0x3780000000037811 */ /* 0x000fe200078eb8ff */
[----:B------:R-:W-:-:S05]  /*117e0*/  IMAD.SHL.U32 R0, R2, 0x200000, RZ ;  /* 0x0020000002007824 */ /* 0x000fca00078e00ff */
[----:B------:R-:W-:Y:S02]  /*117f0*/  LOP3.LUT R0, R3, R0, R4, 0xfe, !PT ;  /* 0x0000000003007212 */ /* 0x000fe400078efe04 */
.L_x_10426:
[----:B------:R-:W-:Y:S05]  /*11800*/  BSYNC B0 ;  /* 0x0000000000007941 */ /* 0x000fea0003800000 */
.L_x_10425:
[----:B------:R-:W-:-:S04]  /*11810*/  FMUL.FTZ R0, R0, 1 ;  /* 0x3f80000000007820 */ /* 0x000fc80000410000 */
[----:B------:R0:W2:Y:S01]  /*11820*/  F2F.F64.F32 R8, R0 ;  /* 0x0000000000087310 */ /* 0x0000a20000201800 */
[----:B------:R-:W-:Y:S05]  /*11830*/  BRA `(.L_x_10406) ;  /* 0x000002c000007947 */ /* 0x000fea0003800000 */
.L_x_10418:
        /* <DEDUP_REMOVED lines=14> */
.L_x_10432:
[----:B------:R-:W-:Y:S05]  /*11920*/  BSYNC B0 ;  /* 0x0000000000007941 */ /* 0x000fea0003800000 */
.L_x_10431:
[----:B------:R-:W-:-:S04]  /*11930*/  FMUL.FTZ R0, R0, 1 ;  /* 0x3f80000000007820 */ /* 0x000fc80000410000 */
[----:B------:R0:W2:Y:S01]  /*11940*/  F2F.F64.F32 R8, R0 ;  /* 0x0000000000087310 */ /* 0x0000a20000201800 */
[----:B------:R-:W-:Y:S05]  /*11950*/  BRA `(.L_x_10406) ;  /* 0x000001a000007947 */ /* 0x000fea0003800000 */
.L_x_10405:
        /* <DEDUP_REMOVED lines=21> */
.L_x_10430:
[----:B------:R-:W2:Y:S02]  /*11ab0*/  LDG.E.64 R8, [R22.64] ;  /* 0x0000002416087981 */ /* 0x000ea4000c1e1b00 */
[----:B--2---:R-:W0:Y:S01]  /*11ac0*/  I2F.F64.U64 R8, R8 ;  /* 0x0000000800087312 */ /* 0x004e220000301800 */
[----:B------:R-:W-:Y:S05]  /*11ad0*/  BRA `(.L_x_10406) ;  /* 0x0000002000007947 */ /* 0x000fea0003800000 */
.L_x_10429:
[----:B------:R-:W2:Y:S02]  /*11ae0*/  LDG.E R8, [R22.64] ;  /* 0x0000002416087981 */ /* 0x000ea4000c1e1900 */
[----:B--2---:R-:W0:Y:S02]  /*11af0*/  I2F.F64.U32 R8, R8 ;  /* 0x0000000800087312 */ /* 0x004e240000201800 */
.L_x_10406:
        /* <DEDUP_REMOVED lines=25> */
[C---:B-1----:R-:W-:Y:S02]  /*11c90*/  @!P1 LEA.HI R0, R3.reuse, 0xffffffca, RZ, 0xc ;  /* 0xffffffca03009811 */ /* 0x042fe400078f60ff */
[----:B------:R-:W-:Y:S02]  /*11ca0*/  LOP3.LUT R9, RZ, R7, RZ, 0x33, !PT ;  /* 0x00000007ff097212 */ /* 0x000fe400078e33ff */
[----:B------:R-:W-:-:S03]  /*11cb0*/  LOP3.LUT R8, R3, 0xfffff, RZ, 0xc0, !PT ;  /* 0x000fffff03087812 */ /* 0x000fc600078ec0ff */
[----:B------:R-:W-:Y:S01]  /*11cc0*/  IMAD.IADD R9, R9, 0x1, R0 ;  /* 0x0000000109097824 */ /* 0x000fe200078e0200 */
[----:B------:R-:W-:-:S04]  /*11cd0*/  LOP3.LUT R4, R8, 0x100000, RZ, 0xfc, !PT ;  /* 0x0010000008047812 */ /* 0x000fc800078efcff */
[----:B------:R-:W-:Y:S02]  /*11ce0*/  IMNMX R6, R9, -0x1, !PT ;  /* 0xffffffff09067817 */ /* 0x000fe40007800200 */
[----:B------:R-:W-:Y:S01]  /*11cf0*/  LOP3.LUT R9, R5, 0xfffff, RZ, 0xc0, !PT ;  /* 0x000fffff05097812 */ /* 0x000fe200078ec0ff */
[----:B------:R-:W-:Y:S02]  /*11d00*/  IMAD.IADD R5, R7, 0x1, -R0 ;  /* 0x0000000107057824 */ /* 0x000fe400078e0a00 */
[----:B------:R-:W-:Y:S01]  /*11d10*/  IMAD.IADD R15, R6, 0x1, R7 ;  /* 0x00000001060f7824 */ /* 0x000fe200078e0207 */
[----:B------:R-:W-:-:S04]  /*11d20*/  LOP3.LUT R9, R9, 0x100000, RZ, 0xfc, !PT ;  /* 0x0010000009097812 */ /* 0x000fc800078efcff */
[----:B------:R-:W-:-:S04]  /*11d30*/  IADD3 R6, R15, 0x2, -R0 ;  /* 0x000000020f067810 */ /* 0x000fc80007ffe800 */
[----:B------:R-:W-:-:S13]  /*11d40*/  LOP3.LUT P0, R6, R6, 0x3, RZ, 0xc0, !PT ;  /* 0x0000000306067812 */ /* 0x000fda000780c0ff */
[----:B------:R-:W-:Y:S05]  /*11d50*/  @!P0 BRA `(.L_x_10437) ;  /* 0x000000e000008947 */ /* 0x000fea0003800000 */
[----:B------:R-:W-:Y:S02]  /*11d60*/  BSSY B2, `(.L_x_10438) ;  /* 0x000000c000027945 */ /* 0x000fe40003800000 */
.L_x_10439:
        /* <DEDUP_REMOVED lines=12> */
.L_x_10438:
[----:B------:R-:W-:Y:S02]  /*11e30*/  IMAD.MOV.U32 R6, RZ, RZ, R7 ;  /* 0x000000ffff067224 */ /* 0x000fe400078e0007 */
.L_x_10437:
[----:B------:R-:W-:Y:S05]  /*11e40*/  BSYNC B1 ;  /* 0x0000000000017941 */ /* 0x000fea0003800000 */
.L_x_10436:
        /* <DEDUP_REMOVED lines=13> */
.L_x_10445:
        /* <DEDUP_REMOVED lines=33> */
.L_x_10444:
[----:B------:R-:W-:Y:S02]  /*12130*/  IMAD.MOV.U32 R6, RZ, RZ, R8 ;  /* 0x000000ffff067224 */ /* 0x000fe400078e0008 */
.L_x_10443:
[----:B------:R-:W-:Y:S05]  /*12140*/  BSYNC B2 ;  /* 0x0000000000027941 */ /* 0x000fea0003800000 */
.L_x_10442:
[----:B------:R-:W-:-:S13]  /*12150*/  ISETP.GE.U32.AND P0, PT, R7, 0xc, PT ;  /* 0x0000000c0700780c */ /* 0x000fda0003f06070 */
[----:B------:R-:W-:Y:S05]  /*12160*/  @!P0 BRA `(.L_x_10441) ;  /* 0x0000076000008947 */ /* 0x000fea0003800000 */
[----:B------:R-:W-:Y:S02]  /*12170*/  BSSY B2, `(.L_x_10446) ;  /* 0x0000074000027945 */ /* 0x000fe40003800000 */
.L_x_10447:
        /* <DEDUP_REMOVED lines=116> */
.L_x_10446:
[----:B------:R-:W-:Y:S02]  /*128c0*/  IMAD.MOV.U32 R13, RZ, RZ, R7 ;  /* 0x000000ffff0d7224 */ /* 0x000fe400078e0007 */
.L_x_10441:
[----:B------:R-:W-:Y:S05]  /*128d0*/  BSYNC B1 ;  /* 0x0000000000017941 */ /* 0x000fea0003800000 */
.L_x_10440:
[----:B------:R-:W-:Y:S01]  /*128e0*/  LOP3.LUT R7, R13, 0x7fffffff, RZ, 0xc0, !PT ;  /* 0x7fffffff0d077812 */ /* 0x000fe200078ec0ff */
[----:B------:R-:W-:Y:S01]  /*128f0*/  BSSY B1, `(.L_x_10448) ;  /* 0x0000012000017945 */ /* 0x000fe20003800000 */
[----:B------:R-:W-:Y:S01]  /*12900*/  ISETP.NE.U32.AND P0, PT, R6, RZ, PT ;  /* 0x000000ff0600720c */ /* 0x000fe20003f05070 */
[----:B------:R-:W-:-:S03]  /*12910*/  CS2R R8, SRZ ;  /* 0x0000000000087805 */ /* 0x000fc6000001ff00 */
        /* <DEDUP_REMOVED lines=15> */
.L_x_10449:
[----:B------:R-:W-:Y:S05]  /*12a10*/  BSYNC B1 ;  /* 0x0000000000017941 */ /* 0x000fea0003800000 */
.L_x_10448:
[----:B------:R-:W-:Y:S01]  /*12a20*/  LOP3.LUT R9, R9, 0x80000000, R19, 0xb8, !PT ;  /* 0x8000000009097812 */ /* 0x000fe200078eb813 */
[----:B------:R-:W-:Y:S05]  /*12a30*/  BRA `(.L_x_10435) ;  /* 0x0000008000007947 */ /* 0x000fea0003800000 */
.L_x_10434:
        /* <DEDUP_REMOVED lines=8> */
.L_x_10435:
[----:B-12---:R-:W-:Y:S05]  /*12ac0*/  BSYNC B0 ;  /* 0x0000000000007941 */ /* 0x006fea0003800000 */
.L_x_10433:
        /* <DEDUP_REMOVED lines=13> */
[----:B0-----:R-:W-:Y:S01]  /*12ba0*/  STG.E.U8 [R16.64], R9 ;  /* 0x0000000910007986 */ /* 0x001fe2000c101124 */
[----:B------:R-:W-:Y:S05]  /*12bb0*/  EXIT ;  /* 0x000000000000794d */ /* 0x000fea0003800000 */
.L_x_10453:
[----:B------:R-:W0:Y:S02]  /*12bc0*/  F2I.S64.F64.TRUNC R8, R8 ;  /* 0x0000000800087311 */ /* 0x000e24000030d900 */
[----:B0-----:R-:W-:-:S05]  /*12bd0*/  IMAD.MOV.U32 R3, RZ, RZ, R8 ;  /* 0x000000ffff037224 */ /* 0x001fca00078e0008 */
[----:B------:R-:W-:Y:S01]  /*12be0*/  STG.E.U8 [R16.64], R3 ;  /* 0x0000000310007986 */ /* 0x000fe2000c101124 */
[----:B------:R-:W-:Y:S05]  /*12bf0*/  EXIT ;  /* 0x000000000000794d */ /* 0x000fea0003800000 */
.L_x_10452:
[----:B------:R-:W-:-:S13]  /*12c00*/  ISETP.NE.AND P0, PT, R0, 0x2, PT ;  /* 0x000000020000780c */ /* 0x000fda0003f05270 */
[----:B------:R-:W-:Y:S05]  /*12c10*/  @!P0 BRA `(.L_x_10455) ;  /* 0x000000a000008947 */ /* 0x000fea0003800000 */
[----:B------:R-:W-:-:S13]  /*12c20*/  ISETP.NE.AND P0, PT, R0, 0x3, PT ;  /* 0x000000030000780c */ /* 0x000fda0003f05270 */
[----:B------:R-:W-:Y:S05]  /*12c30*/  @!P0 BRA `(.L_x_10456) ;  /* 0x0000005000008947 */ /* 0x000fea0003800000 */
[----:B------:R-:W-:-:S13]  /*12c40*/  ISETP.NE.AND P0, PT, R0, 0x4, PT ;  /* 0x000000040000780c */ /* 0x000fda0003f05270 */
[----:B------:R-:W-:Y:S05]  /*12c50*/  @P0 BRA `(.L_x_10454) ;  /* 0x00000ce000000947 */ /* 0x000fea0003800000 */
[----:B------:R-:W0:Y:S02]  /*12c60*/  F2I.S64.F64.TRUNC R8, R8 ;  /* 0x0000000800087311 */ /* 0x000e24000030d900 */
[----:B0-----:R-:W-:Y:S01]  /*12c70*/  STG.E.64 [R16.64], R8 ;  /* 0x0000000810007986 */ /* 0x001fe2000c101b24 */
[----:B------:R-:W-:Y:S05]  /*12c80*/  EXIT ;  /* 0x000000000000794d */ /* 0x000fea0003800000 */
.L_x_10456:
[----:B------:R-:W0:Y:S02]  /*12c90*/  F2I.F64.TRUNC R9, R8 ;  /* 0x0000000800097311 */ /* 0x000e24000030d100 */
[----:B0-----:R-:W-:Y:S01]  /*12ca0*/  STG.E [R16.64], R9 ;  /* 0x0000000910007986 */ /* 0x001fe2000c101924 */
[----:B------:R-:W-:Y:S05]  /*12cb0*/  EXIT ;  /* 0x000000000000794d */ /* 0x000fea0003800000 */
.L_x_10455:
[----:B------:R-:W0:Y:S02]  /*12cc0*/  F2I.F64.TRUNC R9, R8 ;  /* 0x0000000800097311 */ /* 0x000e24000030d100 */
[----:B0-----:R-:W-:Y:S01]  /*12cd0*/  STG.E.U16 [R16.64], R9 ;  /* 0x0000000910007986 */ /* 0x001fe2000c101524 */
[----:B------:R-:W-:Y:S05]  /*12ce0*/  EXIT ;  /* 0x000000000000794d */ /* 0x000fea0003800000 */
.L_x_10451:
        /* <DEDUP_REMOVED lines=9> */
[----:B------:R-:W-:Y:S01]  /*12d80*/  STG.E [R16.64], R3 ;  /* 0x0000000310007986 */ /* 0x000fe2000c101924 */
[----:B------:R-:W-:Y:S05]  /*12d90*/  EXIT ;  /* 0x000000000000794d */ /* 0x000fea0003800000 */
.L_x_10458:
[----:B------:R-:W0:Y:S01]  /*12da0*/  F2F.F32.F64 R0, R8 ;  /* 0x0000000800007310 */ /* 0x000e220000301000 */
[----:B------:R-:W0:-:S14]  /*12db0*/  DSETP.GEU.AND P0, PT, |R8|, c[0x2][0x0], PT ;  /* 0x008000000800762a */ /* 0x000e1c0003f0e200 */
[----:B0-----:R-:W-:-:S05]  /*12dc0*/  @!P0 FMUL R0, R0, 1.175494350822287508e-38 ;  /* 0x0080000000008820 */ /* 0x001fca0000400000 */
[----:B------:R-:W-:-:S05]  /*12dd0*/  F2FP.PACK_AB R0, RZ, R0 ;  /* 0x00000000ff00723e */ /* 0x000fca00000000ff */
[----:B------:R-:W-:Y:S01]  /*12de0*/  STG.E.U16 [R16.64], R0 ;  /* 0x0000000010007986 */ /* 0x000fe2000c101524 */
[----:B------:R-:W-:Y:S05]  /*12df0*/  EXIT ;  /* 0x000000000000794d */ /* 0x000fea0003800000 */
.L_x_10457:
        /* <DEDUP_REMOVED lines=10> */
[----:B------:R-:W-:Y:S01]  /*12ea0*/  STG.E.64 [R16.64], R2 ;  /* 0x0000000210007986 */ /* 0x000fe2000c101b24 */
[----:B------:R-:W-:Y:S05]  /*12eb0*/  EXIT ;  /* 0x000000000000794d */ /* 0x000fea0003800000 */
.L_x_10460:
[----:B------:R-:W0:Y:S01]  /*12ec0*/  F2F.F32.F64 R0, R8 ;  /* 0x0000000800007310 */ /* 0x000e220000301000 */
[----:B------:R-:W0:-:S14]  /*12ed0*/  DSETP.GEU.AND P0, PT, |R8|, c[0x2][0x0], PT ;  /* 0x008000000800762a */ /* 0x000e1c0003f0e200 */
[----:B0-----:R-:W-:-:S05]  /*12ee0*/  @!P0 FMUL R0, R0, 1.175494350822287508e-38 ;  /* 0x0080000000008820 */ /* 0x001fca0000400000 */
[----:B------:R-:W-:-:S04]  /*12ef0*/  F2FP.PACK_AB R3, RZ, R0 ;  /* 0x00000000ff03723e */ /* 0x000fc800000000ff */
[----:B------:R-:W-:-:S05]  /*12f00*/  PRMT R3, R3, 0x5410, RZ ;  /* 0x0000541003037816 */ /* 0x000fca00000000ff */
[----:B------:R-:W-:Y:S01]  /*12f10*/  STG.E [R16.64], R3 ;  /* 0x0000000310007986 */ /* 0x000fe2000c101924 */
[----:B------:R-:W-:Y:S05]  /*12f20*/  EXIT ;  /* 0x000000000000794d */ /* 0x000fea0003800000 */
.L_x_10459:
[----:B------:R-:W-:Y:S01]  /*12f30*/  STG.E.64 [R16.64], R8 ;  /* 0x0000000810007986 */ /* 0x000fe2000c101b24 */
[----:B------:R-:W-:Y:S05]  /*12f40*/  EXIT ;  /* 0x000000000000794d */ /* 0x000fea0003800000 */
.L_x_10450:
        /* <DEDUP_REMOVED lines=10> */
[----:B------:R-:W-:Y:S01]  /*12ff0*/  STG.E.U8 [R16.64], R3 ;  /* 0x0000000310007986 */ /* 0x000fe2000c101124 */
[----:B------:R-:W-:Y:S05]  /*13000*/  EXIT ;  /* 0x000000000000794d */ /* 0x000fea0003800000 */
.L_x_10463:
[----:B------:R-:W-:-:S05]  /*13010*/  CS2R R10, SRZ ;  /* 0x00000000000a7805 */ /* 0x000fca000001ff00 */
[----:B------:R-:W-:Y:S01]  /*13020*/  STG.E.128 [R16.64], R8 ;  /* 0x0000000810007986 */ /* 0x000fe2000c101d24 */
[----:B------:R-:W-:Y:S05]  /*13030*/  EXIT ;  /* 0x000000000000794d */ /* 0x000fea0003800000 */
.L_x_10462:
        /* <DEDUP_REMOVED lines=23> */
.L_x_10467:
[----:B------:R-:W-:Y:S05]  /*131b0*/  BSYNC B0 ;  /* 0x0000000000007941 */ /* 0x000fea0003800000 */
.L_x_10466:
[----:B------:R-:W-:-:S05]  /*131c0*/  LOP3.LUT R3, R0, R3, RZ, 0xfc, !PT ;  /* 0x0000000300037212 */ /* 0x000fca00078efcff */
[----:B------:R-:W-:Y:S01]  /*131d0*/  STG.E.U8 [R16.64], R3 ;  /* 0x0000000310007986 */ /* 0x000fe2000c101124 */
[----:B------:R-:W-:Y:S05]  /*131e0*/  EXIT ;  /* 0x000000000000794d */ /* 0x000fea0003800000 */
.L_x_10465:
        /* <DEDUP_REMOVED lines=15> */
.L_x_10469:
[----:B------:R-:W-:Y:S01]  /*132e0*/  IMAD.MOV.U32 R0, RZ, RZ, 0x7f ;  /* 0x0000007fff007424 */ /* 0x000fe200078e00ff */
[----:B------:R-:W-:-:S04]  /*132f0*/  ISETP.GT.U32.AND P0, PT, R2, 0x7f800000, PT ;  /* 0x7f8000000200780c */ /* 0x000fc80003f04070 */
[----:B------:R-:W-:-:S04]  /*13300*/  SEL R0, R0, 0x7c, P0 ;  /* 0x0000007c00007807 */ /* 0x000fc80000000000 */
.L_x_10470:
[----:B------:R-:W-:Y:S05]  /*13310*/  BSYNC B0 ;  /* 0x0000000000007941 */ /* 0x000fea0003800000 */
.L_x_10468:
[----:B------:R-:W-:-:S04]  /*13320*/  LOP3.LUT R2, R3, 0x80000000, RZ, 0xc0, !PT ;  /* 0x8000000003027812 */ /* 0x000fc800078ec0ff */
[----:B------:R-:W-:-:S04]  /*13330*/  SHF.R.U32.HI R3, RZ, 0x18, R2 ;  /* 0x00000018ff037819 */ /* 0x000fc80000011602 */
[----:B------:R-:W-:-:S05]  /*13340*/  LOP3.LUT R3, R0, R3, RZ, 0xfc, !PT ;  /* 0x0000000300037212 */ /* 0x000fca00078efcff */
[----:B------:R-:W-:Y:S01]  /*13350*/  STG.E.U8 [R16.64], R3 ;  /* 0x0000000310007986 */ /* 0x000fe2000c101124 */
[----:B------:R-:W-:Y:S05]  /*13360*/  EXIT ;  /* 0x000000000000794d */ /* 0x000fea0003800000 */
.L_x_10464:
[----:B------:R-:W0:Y:S01]  /*13370*/  F2F.F32.F64 R0, R8 ;  /* 0x0000000800007310 */ /* 0x000e220000301000 */
[----:B------:R-:W0:-:S14]  /*13380*/  DSETP.GEU.AND P0, PT, |R8|, c[0x2][0x0], PT ;  /* 0x008000000800762a */ /* 0x000e1c0003f0e200 */
[----:B0-----:R-:W-:-:S05]  /*13390*/  @!P0 FMUL R0, R0, 1.175494350822287508e-38 ;  /* 0x0080000000008820 */ /* 0x001fca0000400000 */
[----:B------:R-:W-:-:S05]  /*133a0*/  F2FP.BF16.PACK_AB R0, RZ, R0 ;  /* 0x00000000ff00723e */ /* 0x000fca00000010ff */
[----:B------:R-:W-:Y:S01]  /*133b0*/  STG.E.U16 [R16.64], R0 ;  /* 0x0000000010007986 */ /* 0x000fe2000c101524 */
[----:B------:R-:W-:Y:S05]  /*133c0*/  EXIT ;  /* 0x000000000000794d */ /* 0x000fea0003800000 */
.L_x_10461:
        /* <DEDUP_REMOVED lines=9> */
[----:B0-----:R-:W-:Y:S01]  /*13460*/  STG.E.U16 [R16.64], R9 ;  /* 0x0000000910007986 */ /* 0x001fe2000c101524 */
[----:B------:R-:W-:Y:S05]  /*13470*/  EXIT ;  /* 0x000000000000794d */ /* 0x000fea0003800000 */
.L_x_10473:
        /* <DEDUP_REMOVED lines=19> */
.L_x_10476:
[----:B------:R-:W-:-:S04]  /*135b0*/  LOP3.LUT R0, R5, 0x80000000, RZ, 0xc0, !PT ;  /* 0x8000000005007812 */ /* 0x000fc800078ec0ff */
[----:B------:R-:W-:-:S04]  /*135c0*/  SHF.R.U32.HI R3, RZ, 0x18, R0 ;  /* 0x00000018ff037819 */ /* 0x000fc80000011600 */
[----:B------:R-:W-:-:S04]  /*135d0*/  LOP3.LUT R2, R2, R3, RZ, 0xfc, !PT ;  /* 0x0000000302027212 */ /* 0x000fc800078efcff */
[----:B------:R-:W-:Y:S02]  /*135e0*/  PRMT R0, R2, 0x7610, R0 ;  /* 0x0000761002007816 */ /* 0x000fe40000000000 */
.L_x_10475:
[----:B------:R-:W-:Y:S05]  /*135f0*/  BSYNC B0 ;  /* 0x0000000000007941 */ /* 0x000fea0003800000 */
.L_x_10474:
[----:B------:R-:W-:Y:S01]  /*13600*/  STG.E.U8 [R16.64], R0 ;  /* 0x0000000010007986 */ /* 0x000fe2000c101124 */
[----:B------:R-:W-:Y:S05]  /*13610*/  EXIT ;  /* 0x000000000000794d */ /* 0x000fea0003800000 */
.L_x_10472:
        /* <DEDUP_REMOVED lines=19> */
.L_x_10479:
[----:B------:R-:W-:-:S04]  /*13750*/  LOP3.LUT R0, R5, 0x80000000, RZ, 0xc0, !PT ;  /* 0x8000000005007812 */ /* 0x000fc800078ec0ff */
[----:B------:R-:W-:-:S04]  /*13760*/  SHF.R.U32.HI R3, RZ, 0x18, R0 ;  /* 0x00000018ff037819 */ /* 0x000fc80000011600 */
[----:B------:R-:W-:-:S04]  /*13770*/  LOP3.LUT R2, R2, R3, RZ, 0xfc, !PT ;  /* 0x0000000302027212 */ /* 0x000fc800078efcff */
[----:B------:R-:W-:Y:S02]  /*13780*/  PRMT R0, R2, 0x7610, R0 ;  /* 0x0000761002007816 */ /* 0x000fe40000000000 */
.L_x_10478:
[----:B------:R-:W-:Y:S05]  /*13790*/  BSYNC B0 ;  /* 0x0000000000007941 */ /* 0x000fea0003800000 */
.L_x_10477:
[----:B------:R-:W-:Y:S01]  /*137a0*/  STG.E.U8 [R16.64], R0 ;  /* 0x0000000010007986 */ /* 0x000fe2000c101124 */
[----:B------:R-:W-:Y:S05]  /*137b0*/  EXIT ;  /* 0x000000000000794d */ /* 0x000fea0003800000 */
.L_x_10471:
        /* <DEDUP_REMOVED lines=24> */
.L_x_10454:
        /* <DEDUP_REMOVED lines=20> */
.L_x_10481:
[----:B------:R-:W0:Y:S02]  /*13a80*/  F2I.U64.F64.TRUNC R8, R8 ;  /* 0x0000000800087311 */ /* 0x000e24000030d800 */
[----:B0-----:R-:W-:Y:S01]  /*13a90*/  STG.E.64 [R16.64], R8 ;  /* 0x0000000810007986 */ /* 0x001fe2000c101b24 */
[----:B------:R-:W-:Y:S05]  /*13aa0*/  EXIT ;  /* 0x000000000000794d */ /* 0x000fea0003800000 */
.L_x_10480:
[----:B------:R-:W0:Y:S02]  /*13ab0*/  F2I.U32.F64.TRUNC R9, R8 ;  /* 0x0000000800097311 */ /* 0x000e24000030d000 */
[----:B0-----:R-:W-:Y:S01]  /*13ac0*/  STG.E [R16.64], R9 ;  /* 0x0000000910007986 */ /* 0x001fe2000c101924 */
[----:B------:R-:W-:Y:S05]  /*13ad0*/  EXIT ;  /* 0x000000000000794d */ /* 0x000fea0003800000 */
.L_x_10482:
        /* <DEDUP_REMOVED lines=10> */
.L_x_50580:


//--------------------- .text._ZN2at6native27unrolled_elementwise_kernelINS0_13BinaryFunctorIdddZZZNS0_16fmod_kernel_cudaERNS_18TensorIteratorBaseEENKUlvE0_clEvENKUlvE_clEvEUlddE_EESt5arrayIPcLm3EELi4E23TrivialOffsetCalculatorILi2EjESC_ILi1EjENS0_6memory12LoadWithCastILi2EEENSF_13StoreWithCastILi1EEEEEviT_T0_T2_T3_T4_T5_ --------------------------
	.section	.text._ZN2at6native27unrolled_elementwise_kernelINS0_13BinaryFunctorIdddZZZNS0_16fmod_kernel_cudaERNS_18TensorIteratorBaseEENKUlvE0_clEvENKUlvE_clEvEUlddE_EESt5arrayIPcLm3EELi4E23TrivialOffsetCalculatorILi2EjESC_ILi1EjENS0_6memory12LoadWithCastILi2EEENSF_13StoreWithCastILi1EEEEEviT_T0_T2_T3_T4_T5_,"ax",@progbits
	.sectioninfo	@"SHI_REGISTERS=40"
	.align	128
        .global         _ZN2at6native27unrolled_elementwise_kernelINS0_13BinaryFunctorIdddZZZNS0_16fmod_kernel_cudaERNS_18TensorIteratorBaseEENKUlvE0_clEvENKUlvE_clEvEUlddE_EESt5arrayIPcLm3EELi4E23TrivialOffsetCalculatorILi2EjESC_ILi1EjENS0_6memory12LoadWithCastILi2EEENSF_13StoreWithCastILi1EEEEEviT_T0_T2_T3_T4_T5_
        .type           _ZN2at6native27unrolled_elementwise_kernelINS0_13BinaryFunctorIdddZZZNS0_16fmod_kernel_cudaERNS_18TensorIteratorBaseEENKUlvE0_clEvENKUlvE_clEvEUlddE_EESt5arrayIPcLm3EELi4E23TrivialOffsetCalculatorILi2EjESC_ILi1EjENS0_6memory12LoadWithCastILi2EEENSF_13StoreWithCastILi1EEEEEviT_T0_T2_T3_T4_T5_,@function
        .size           _ZN2at6native27unrolled_elementwise_kernelINS0_13BinaryFunctorIdddZZZNS0_16fmod_kernel_cudaERNS_18TensorIteratorBaseEENKUlvE0_clEvENKUlvE_clEvEUlddE_EESt5arrayIPcLm3EELi4E23TrivialOffsetCalculatorILi2EjESC_ILi1EjENS0_6memory12LoadWithCastILi2EEENSF_13StoreWithCastILi1EEEEEviT_T0_T2_T3_T4_T5_,(.L_x_50581 - _ZN2at6native27unrolled_elementwise_kernelINS0_13BinaryFunctorIdddZZZNS0_16fmod_kernel_cudaERNS_18TensorIteratorBaseEENKUlvE0_clEvENKUlvE_clEvEUlddE_EESt5arrayIPcLm3EELi4E23TrivialOffsetCalculatorILi2EjESC_ILi1EjENS0_6memory12LoadWithCastILi2EEENSF_13StoreWithCastILi1EEEEEviT_T0_T2_T3_T4_T5_)
        .other          _ZN2at6native27unrolled_elementwise_kernelINS0_13BinaryFunctorIdddZZZNS0_16fmod_kernel_cudaERNS_18TensorIteratorBaseEENKUlvE0_clEvENKUlvE_clEvEUlddE_EESt5arrayIPcLm3EELi4E23TrivialOffsetCalculatorILi2EjESC_ILi1EjENS0_6memory12LoadWithCastILi2EEENSF_13StoreWithCastILi1EEEEEviT_T0_T2_T3_T4_T5_,@"STO_CUDA_ENTRY STV_DEFAULT"
_ZN2at6native27unrolled_elementwise_kernelINS0_13BinaryFunctorIdddZZZNS0_16fmod_kernel_cudaERNS_18TensorIteratorBaseEENKUlvE0_clEvENKUlvE_clEvEUlddE_EESt5arrayIPcLm3EELi4E23TrivialOffsetCalculatorILi2EjESC_ILi1EjENS0_6memory12LoadWithCastILi2EEENSF_13StoreWithCastILi1EEEEEviT_T0_T2_T3_T4_T5_:
.text._ZN2at6native27unrolled_elementwise_kernelINS0_13BinaryFunctorIdddZZZNS0_16fmod_kernel_cudaERNS_18TensorIteratorBaseEENKUlvE0_clEvENKUlvE_clEvEUlddE_EESt5arrayIPcLm3EELi4E23TrivialOffsetCalculatorILi2EjESC_ILi1EjENS0_6memory12LoadWithCastILi2EEENSF_13StoreWithCastILi1EEEEEviT_T0_T2_T3_T4_T5_:
        /* <DEDUP_REMOVED lines=8> */
[----:B------:R-:W-:Y:S01]  /*0080*/  CS2R R32, SRZ ;  /* 0x0000000000207805 */ /* 0x000fe2000001ff00 */
[----:B------:R-:W-:Y:S02]  /*0090*/  CS2R R34, SRZ ;  /* 0x0000000000227805 */ /* 0x000fe4000001ff00 */
[----:B------:R-:W3:Y:S01]  /*00a0*/  LDC.U8 R2, c[0x0][0x185] ;  /* 0x00006140ff027b82 */ /* 0x000ee20000000000 */
        /* <DEDUP_REMOVED lines=21> */
.L_x_10488:
[----:B------:R-:W2:Y:S02]  /*0200*/  LDG.E.U8 R4, [R4.64] ;  /* 0x0000002404047981 */ /* 0x000ea4000c1e1100 */
[----:B--2---:R0:W1:Y:S01]  /*0210*/  I2F.F64.U16 R32, R4 ;  /* 0x0000000400207312 */ /* 0x0040620000101800 */
[----:B------:R-:W-:Y:S05]  /*0220*/  BRA `(.L_x_10490) ;  /* 0x00000e0000007947 */ /* 0x000fea0003800000 */
.L_x_10487:
        /* <DEDUP_REMOVED lines=9> */
.L_x_10492:
[----:B------:R-:W2:Y:S02]  /*02c0*/  LDG.E R4, [R4.64] ;  /* 0x0000002404047981 */ /* 0x000ea4000c1e1900 */
[----:B--2---:R0:W1:Y:S01]  /*02d0*/  I2F.F64 R32, R4 ;  /* 0x0000000400207312 */ /* 0x0040620000201c00 */
[----:B------:R-:W-:Y:S05]  /*02e0*/  BRA `(.L_x_10490) ;  /* 0x00000d4000007947 */ /* 0x000fea0003800000 */
.L_x_10491:
[----:B------:R-:W2:Y:S02]  /*02f0*/  LDG.E.U16 R4, [R4.64] ;  /* 0x0000002404047981 */ /* 0x000ea4000c1e1500 */
[----:B--2---:R0:W1:Y:S01]  /*0300*/  I2F.F64.S16 R32, R4 ;  /* 0x0000000400207312 */ /* 0x0040620000101c00 */
[----:B------:R-:W-:Y:S05]  /*0310*/  BRA `(.L_x_10490) ;  /* 0x00000d1000007947 */ /* 0x000fea0003800000 */
.L_x_10486:
        /* <DEDUP_REMOVED lines=10> */
.L_x_10494:
[----:B------:R-:W2:Y:S02]  /*03c0*/  LDG.E.U16 R0, [R4.64] ;  /* 0x0000002404007981 */ /* 0x000ea4000c1e1500 */
[----:B--2---:R-:W-:-:S05]  /*03d0*/  HADD2.F32 R0, -RZ, R0.H0_H0 ;  /* 0x20000000ff007230 */ /* 0x004fca0000004100 */
[----:B------:R-:W-:-:S04]  /*03e0*/  FMUL.FTZ R0, R0, 1 ;  /* 0x3f80000000007820 */ /* 0x000fc80000410000 */
[----:B------:R0:W1:Y:S01]  /*03f0*/  F2F.F64.F32 R32, R0 ;  /* 0x0000000000207310 */ /* 0x0000620000201800 */
[----:B------:R-:W-:Y:S05]  /*0400*/  BRA `(.L_x_10490) ;  /* 0x00000c2000007947 */ /* 0x000fea0003800000 */
.L_x_10493:
        /* <DEDUP_REMOVED lines=10> */
.L_x_10496:
[----:B------:R-:W2:Y:S02]  /*04b0*/  LDG.E.U16 R4, [R4.64] ;  /* 0x0000002404047981 */ /* 0x000ea4000c1e1500 */
[----:B--2---:R-:W-:-:S05]  /*04c0*/  HADD2.F32 R0, -RZ, R4.H0_H0 ;  /* 0x20000004ff007230 */ /* 0x004fca0000004100 */
[----:B------:R-:W-:-:S04]  /*04d0*/  FMUL.FTZ R0, R0, 1 ;  /* 0x3f80000000007820 */ /* 0x000fc80000410000 */
[----:B------:R0:W1:Y:S01]  /*04e0*/  F2F.F64.F32 R32, R0 ;  /* 0x0000000000207310 */ /* 0x0000620000201800 */
[----:B------:R-:W-:Y:S05]  /*04f0*/  BRA `(.L_x_10490) ;  /* 0x00000b3000007947 */ /* 0x000fea0003800000 */
.L_x_10495:
[----:B------:R0:W5:Y:S01]  /*0500*/  LDG.E.64 R32, [R4.64] ;  /* 0x0000002404207981 */ /* 0x000162000c1e1b00 */
[----:B------:R-:W-:Y:S05]  /*0510*/  BRA `(.L_x_10490) ;  /* 0x00000b1000007947 */ /* 0x000fea0003800000 */
.L_x_10485:
        /* <DEDUP_REMOVED lines=13> */
.L_x_10499:
[----:B------:R0:W5:Y:S01]  /*05f0*/  LDG.E.64 R32, [R4.64] ;  /* 0x0000002404207981 */ /* 0x000162000c1e1b00 */
[----:B------:R-:W-:Y:S05]  /*0600*/  BRA `(.L_x_10490) ;  /* 0x00000a2000007947 */ /* 0x000fea0003800000 */
.L_x_10498:
        /* <DEDUP_REMOVED lines=28> */
.L_x_10501:
        /* <DEDUP_REMOVED lines=12> */
[----:B------:R-:W-:-:S05]  /*0890*/  LOP3.LUT R0, R3, 0x80000000, R0, 0xf8, !PT ;  /* 0x8000000003007812 */ /* 0x000fca00078ef800 */
[----:B------:R-:W-:-:S04]  /*08a0*/  FMUL.FTZ R0, R0, 1 ;  /* 0x3f80000000007820 */ /* 0x000fc80000410000 */
[----:B------:R0:W1:Y:S01]  /*08b0*/  F2F.F64.F32 R32, R0 ;  /* 0x0000000000207310 */ /* 0x0000620000201800 */
[----:B------:R-:W-:Y:S05]  /*08c0*/  BRA `(.L_x_10490) ;  /* 0x0000076000007947 */ /* 0x000fea0003800000 */
.L_x_10500:
[----:B------:R-:W2:Y:S02]  /*08d0*/  LDG.E.U16 R0, [R4.64] ;  /* 0x0000002404007981 */ /* 0x000ea4000c1e1500 */
[----:B--2---:R-:W-:-:S05]  /*08e0*/  PRMT R0, RZ, 0x5410, R0 ;  /* 0x00005410ff007816 */ /* 0x004fca0000000000 */
[----:B------:R-:W-:-:S04]  /*08f0*/  FMUL.FTZ R0, R0, 1 ;  /* 0x3f80000000007820 */ /* 0x000fc80000410000 */
[----:B------:R0:W1:Y:S01]  /*0900*/  F2F.F64.F32 R32, R0 ;  /* 0x0000000000207310 */ /* 0x0000620000201800 */
[----:B------:R-:W-:Y:S05]  /*0910*/  BRA `(.L_x_10490) ;  /* 0x0000071000007947 */ /* 0x000fea0003800000 */
.L_x_10497:
        /* <DEDUP_REMOVED lines=11> */
.L_x_10504:
        /* <DEDUP_REMOVED lines=21> */
.L_x_10508:
[----:B------:R-:W-:Y:S05]  /*0b20*/  BSYNC B1 ;  /* 0x0000000000017941 */ /* 0x000fea0003800000 */
.L_x_10507:
[----:B------:R-:W-:Y:S01]  /*0b30*/  LEA R5, R0, 0x3b800000, 0x17 ;  /* 0x3b80000000057811 */ /* 0x000fe200078eb8ff */
[----:B------:R-:W-:-:S05]  /*0b40*/  IMAD.SHL.U32 R0, R3, 0x100000, RZ ;  /* 0x0010000003007824 */ /* 0x000fca00078e00ff */
[----:B------:R-:W-:Y:S02]  /*0b50*/  LOP3.LUT R0, R5, R0, R6, 0xfe, !PT ;  /* 0x0000000005007212 */ /* 0x000fe400078efe06 */
.L_x_10506:
[----:B------:R-:W-:Y:S05]  /*0b60*/  BSYNC B0 ;  /* 0x0000000000007941 */ /* 0x000fea0003800000 */
.L_x_10505:
[----:B------:R-:W-:-:S04]  /*0b70*/  FMUL.FTZ R0, R0, 1 ;  /* 0x3f80000000007820 */ /* 0x000fc80000410000 */
[----:B------:R0:W1:Y:S01]  /*0b80*/  F2F.F64.F32 R32, R0 ;  /* 0x0000000000207310 */ /* 0x0000620000201800 */
[----:B------:R-:W-:Y:S05]  /*0b90*/  BRA `(.L_x_10490) ;  /* 0x0000049000007947 */ /* 0x000fea0003800000 */
.L_x_10503:
        /* <DEDUP_REMOVED lines=21> */
.L_x_10512:
[----:B------:R-:W-:Y:S05]  /*0cf0*/  BSYNC B1 ;  /* 0x0000000000017941 */ /* 0x000fea0003800000 */
.L_x_10511:
[----:B------:R-:W-:Y:S01]  /*0d00*/  LEA R5, R0, 0x37800000, 0x17 ;  /* 0x3780000000057811 */ /* 0x000fe200078eb8ff */
[----:B------:R-:W-:-:S05]  /*0d10*/  IMAD.SHL.U32 R0, R3, 0x200000, RZ ;  /* 0x0020000003007824 */ /* 0x000fca00078e00ff */
[----:B------:R-:W-:Y:S02]  /*0d20*/  LOP3.LUT R0, R5, R0, R6, 0xfe, !PT ;  /* 0x0000000005007212 */ /* 0x000fe400078efe06 */
.L_x_10510:
[----:B------:R-:W-:Y:S05]  /*0d30*/  BSYNC B0 ;  /* 0x0000000000007941 */ /* 0x000fea0003800000 */
.L_x_10509:
[----:B------:R-:W-:-:S04]  /*0d40*/  FMUL.FTZ R0, R0, 1 ;  /* 0x3f80000000007820 */ /* 0x000fc80000410000 */
[----:B------:R0:W1:Y:S01]  /*0d50*/  F2F.F64.F32 R32, R0 ;  /* 0x0000000000207310 */ /* 0x0000620000201800 */
[----:B------:R-:W-:Y:S05]  /*0d60*/  BRA `(.L_x_10490) ;  /* 0x000002c000007947 */ /* 0x000fea0003800000 */
.L_x_10502:
        /* <DEDUP_REMOVED lines=14> */
.L_x_10516:
[----:B------:R-:W-:Y:S05]  /*0e50*/  BSYNC B0 ;  /* 0x0000000000007941 */ /* 0x000fea0003800000 */
.L_x_10515:
[----:B------:R-:W-:-:S04]  /*0e60*/  FMUL.FTZ R0, R0, 1 ;  /* 0x3f80000000007820 */ /* 0x000fc80000410000 */
[----:B------:R0:W1:Y:S01]  /*0e70*/  F2F.F64.F32 R32, R0 ;  /* 0x0000000000207310 */ /* 0x0000620000201800 */
[----:B------:R-:W-:Y:S05]  /*0e80*/  BRA `(.L_x_10490) ;  /* 0x000001a000007947 */ /* 0x000fea0003800000 */
.L_x_10489:
        /* <DEDUP_REMOVED lines=21> */
.L_x_10514:
[----:B------:R-:W2:Y:S02]  /*0fe0*/  LDG.E.64 R32, [R4.64] ;  /* 0x0000002404207981 */ /* 0x000ea4000c1e1b00 */
[----:B--2---:R-:W0:Y:S01]  /*0ff0*/  I2F.F64.U64 R32, R32 ;  /* 0x0000002000207312 */ /* 0x004e220000301800 */
[----:B------:R-:W-:Y:S05]  /*1000*/  BRA `(.L_x_10490) ;  /* 0x0000002000007947 */ /* 0x000fea0003800000 */
.L_x_10513:
[----:B------:R-:W2:Y:S02]  /*1010*/  LDG.E R4, [R4.64] ;  /* 0x0000002404047981 */ /* 0x000ea4000c1e1900 */
[----:B--2---:R0:W1:Y:S02]  /*1020*/  I2F.F64.U32 R32, R4 ;  /* 0x0000000400207312 */ /* 0x0040640000201800 */
.L_x_10490:
[----:B0-----:R-:W-:Y:S01]  /*1030*/  PRMT R0, R2, 0x9910, RZ ;  /* 0x0000991002007816 */ /* 0x001fe200000000ff */
[----:B------:R-:W-:-:S03]  /*1040*/  IMAD R4, R36, c[0x0][0x18c], RZ ;  /* 0x0000630024047a24 */ /* 0x000fc600078e02ff */
        /* <DEDUP_REMOVED lines=15> */
.L_x_10520:
[----:B------:R-:W2:Y:S02]  /*1140*/  LDG.E.U8 R4, [R4.64] ;  /* 0x0000002404047981 */ /* 0x000ea4000c1e1100 */
[----:B--2---:R0:W2:Y:S01]  /*1150*/  I2F.F64.U16 R34, R4 ;  /* 0x0000000400227312 */ /* 0x0040a20000101800 */
[----:B------:R-:W-:Y:S05]  /*1160*/  BRA `(.L_x_10522) ;  /* 0x00000df000007947 */ /* 0x000fea0003800000 */
.L_x_10519:
        /* <DEDUP_REMOVED lines=9> */
.L_x_10524:
[----:B------:R-:W2:Y:S02]  /*1200*/  LDG.E R4, [R4.64] ;  /* 0x0000002404047981 */ /* 0x000ea4000c1e1900 */
[----:B--2---:R0:W2:Y:S01]  /*1210*/  I2F.F64 R34, R4 ;  /* 0x0000000400227312 */ /* 0x0040a20000201c00 */
[----:B------:R-:W-:Y:S05]  /*1220*/  BRA `(.L_x_10522) ;  /* 0x00000d3000007947 */ /* 0x000fea0003800000 */
.L_x_10523:
[----:B------:R-:W2:Y:S02]  /*1230*/  LDG.E.U16 R4, [R4.64] ;  /* 0x0000002404047981 */ /* 0x000ea4000c1e1500 */
[----:B--2---:R0:W2:Y:S01]  /*1240*/  I2F.F64.S16 R34, R4 ;  /* 0x0000000400227312 */ /* 0x0040a20000101c00 */
[----:B------:R-:W-:Y:S05]  /*1250*/  BRA `(.L_x_10522) ;  /* 0x00000d0000007947 */ /* 0x000fea0003800000 */
.L_x_10518:
        /* <DEDUP_REMOVED lines=10> */
.L_x_10526:
[----:B------:R-:W2:Y:S02]  /*1300*/  LDG.E.U16 R0, [R4.64] ;  /* 0x0000002404007981 */ /* 0x000ea4000c1e1500 */
[----:B--2---:R-:W-:-:S05]  /*1310*/  HADD2.F32 R0, -RZ, R0.H0_H0 ;  /* 0x20000000ff007230 */ /* 0x004fca0000004100 */
[----:B------:R-:W-:-:S04]  /*1320*/  FMUL.FTZ R0, R0, 1 ;  /* 0x3f80000000007820 */ /* 0x000fc80000410000 */
[----:B------:R0:W2:Y:S01]  /*1330*/  F2F.F64.F32 R34, R0 ;  /* 0x0000000000227310 */ /* 0x0000a20000201800 */
[----:B------:R-:W-:Y:S05]  /*1340*/  BRA `(.L_x_10522) ;  /* 0x00000c1000007947 */ /* 0x000fea0003800000 */
.L_x_10525:
        /* <DEDUP_REMOVED lines=10> */
.L_x_10528:
[----:B------:R-:W2:Y:S02]  /*13f0*/  LDG.E.U16 R4, [R4.64] ;  /* 0x0000002404047981 */ /* 0x000ea4000c1e1500 */
[----:B--2---:R-:W-:-:S05]  /*1400*/  HADD2.F32 R0, -RZ, R4.H0_H0 ;  /* 0x20000004ff007230 */ /* 0x004fca0000004100 */
[----:B------:R-:W-:-:S04]  /*1410*/  FMUL.FTZ R0, R0, 1 ;  /* 0x3f80000000007820 */ /* 0x000fc80000410000 */
[----:B------:R0:W2:Y:S01]  /*1420*/  F2F.F64.F32 R34, R0 ;  /* 0x0000000000227310 */ /* 0x0000a20000201800 */
[----:B------:R-:W-:Y:S05]  /*1430*/  BRA `(.L_x_10522) ;  /* 0x00000b2000007947 */ /* 0x000fea0003800000 */
.L_x_10527:
[----:B------:R0:W5:Y:S01]  /*1440*/  LDG.E.64 R34, [R4.64] ;  /* 0x0000002404227981 */ /* 0x000162000c1e1b00 */
[----:B------:R-:W-:Y:S05]  /*1450*/  BRA `(.L_x_10522) ;  /* 0x00000b0000007947 */ /* 0x000fea0003800000 */
.L_x_10517:
        /* <DEDUP_REMOVED lines=13> */
.L_x_10531:
[----:B------:R0:W5:Y:S01]  /*1530*/  LDG.E.64 R34, [R4.64] ;  /* 0x0000002404227981 */ /* 0x000162000c1e1b00 */
[----:B------:R-:W-:Y:S05]  /*1540*/  BRA `(.L_x_10522) ;  /* 0x00000a1000007947 */ /* 0x000fea0003800000 */
.L_x_10530:
        /* <DEDUP_REMOVED lines=26> */
[----:B------:R0:W2:Y:S01]  /*16f0*/  F2F.F64.F32 R34, R7 ;  /* 0x0000000700227310 */ /* 0x0000a20000201800 */
[----:B------:R-:W-:Y:S05]  /*1700*/  BRA `(.L_x_10522) ;  /* 0x0000085000007947 */ /* 0x000fea0003800000 */
.L_x_10533:
        /* <DEDUP_REMOVED lines=13> */
[----:B------:R0:W2:Y:S01]  /*17e0*/  F2F.F64.F32 R34, R0 ;  /* 0x0000000000227310 */ /* 0x0000a20000201800 */
[----:B------:R-:W-:Y:S05]  /*17f0*/  BRA `(.L_x_10522) ;  /* 0x0000076000007947 */ /* 0x000fea0003800000 */
.L_x_10532:
[----:B------:R-:W2:Y:S02]  /*1800*/  LDG.E.U16 R0, [R4.64] ;  /* 0x0000002404007981 */ /* 0x000ea4000c1e1500 */
[----:B--2---:R-:W-:-:S05]  /*1810*/  PRMT R0, RZ, 0x5410, R0 ;  /* 0x00005410ff007816 */ /* 0x004fca0000000000 */
[----:B------:R-:W-:-:S04]  /*1820*/  FMUL.FTZ R0, R0, 1 ;  /* 0x3f80000000007820 */ /* 0x000fc80000410000 */
[----:B------:R0:W2:Y:S01]  /*1830*/  F2F.F64.F32 R34, R0 ;  /* 0x0000000000227310 */ /* 0x0000a20000201800 */
[----:B------:R-:W-:Y:S05]  /*1840*/  BRA `(.L_x_10522) ;  /* 0x0000071000007947 */ /* 0x000fea0003800000 */
.L_x_10529:
        /* <DEDUP_REMOVED lines=11> */
.L_x_10536:
        /* <DEDUP_REMOVED lines=21> */
.L_x_10540:
[----:B------:R-:W-:Y:S05]  /*1a50*/  BSYNC B1 ;  /* 0x0000000000017941 */ /* 0x000fea0003800000 */
.L_x_10539:
[----:B------:R-:W-:Y:S01]  /*1a60*/  LEA R5, R0, 0x3b800000, 0x17 ;  /* 0x3b80000000057811 */ /* 0x000fe200078eb8ff */
[----:B------:R-:W-:-:S05]  /*1a70*/  IMAD.SHL.U32 R0, R3, 0x100000, RZ ;  /* 0x0010000003007824 */ /* 0x000fca00078e00ff */
[----:B------:R-:W-:Y:S02]  /*1a80*/  LOP3.LUT R0, R5, R0, R6, 0xfe, !PT ;  /* 0x0000000005007212 */ /* 0x000fe400078efe06 */
.L_x_10538:
[----:B------:R-:W-:Y:S05]  /*1a90*/  BSYNC B0 ;  /* 0x0000000000007941 */ /* 0x000fea0003800000 */
.L_x_10537:
[----:B------:R-:W-:-:S04]  /*1aa0*/  FMUL.FTZ R0, R0, 1 ;  /* 0x3f80000000007820 */ /* 0x000fc80000410000 */
[----:B------:R0:W2:Y:S01]  /*1ab0*/  F2F.F64.F32 R34, R0 ;  /* 0x0000000000227310 */ /* 0x0000a20000201800 */
[----:B------:R-:W-:Y:S05]  /*1ac0*/  BRA `(.L_x_10522) ;  /* 0x0000049000007947 */ /* 0x000fea0003800000 */
.L_x_10535:
        /* <DEDUP_REMOVED lines=21> */
.L_x_10544:
[----:B------:R-:W-:Y:S05]  /*1c20*/  BSYNC B1 ;  /* 0x0000000000017941 */ /* 0x000fea0003800000 */
.L_x_10543:
[----:B------:R-:W-:Y:S01]  /*1c30*/  LEA R5, R0, 0x37800000, 0x17 ;  /* 0x3780000000057811 */ /* 0x000fe200078eb8ff */
[----:B------:R-:W-:-:S05]  /*1c40*/  IMAD.SHL.U32 R0, R3, 0x200000, RZ ;  /* 0x0020000003007824 */ /* 0x000fca00078e00ff */
[----:B------:R-:W-:Y:S02]  /*1c50*/  LOP3.LUT R0, R5, R0, R6, 0xfe, !PT ;  /* 0x0000000005007212 */ /* 0x000fe400078efe06 */
.L_x_10542:
[----:B------:R-:W-:Y:S05]  /*1c60*/  BSYNC B0 ;  /* 0x0000000000007941 */ /* 0x000fea0003800000 */
.L_x_10541:
[----:B------:R-:W-:-:S04]  /*1c70*/  FMUL.FTZ R0, R0, 1 ;  /* 0x3f80000000007820 */ /* 0x000fc80000410000 */
[----:B------:R0:W2:Y:S01]  /*1c80*/  F2F.F64.F32 R34, R0 ;  /* 0x0000000000227310 */ /* 0x0000a20000201800 */
[----:B------:R-:W-:Y:S05]  /*1c90*/  BRA `(.L_x_10522) ;  /* 0x000002c000007947 */ /* 0x000fea0003800000 */
.L_x_10534:
        /* <DEDUP_REMOVED lines=14> */
.L_x_10548:
[----:B------:R-:W-:Y:S05]  /*1d80*/  BSYNC B0 ;  /* 0x0000000000007941 */ /* 0x000fea0003800000 */
.L_x_10547:
[----:B------:R-:W-:-:S04]  /*1d90*/  FMUL.FTZ R0, R0, 1 ;  /* 0x3f80000000007820 */ /* 0x000fc80000410000 */
[----:B------:R0:W2:Y:S01]  /*1da0*/  F2F.F64.F32 R34, R0 ;  /* 0x0000000000227310 */ /* 0x0000a20000201800 */
[----:B------:R-:W-:Y:S05]  /*1db0*/  BRA `(.L_x_10522) ;  /* 0x000001a000007947 */ /* 0x000fea0003800000 */
.L_x_10521:
        /* <DEDUP_REMOVED lines=21> */
.L_x_10546:
[----:B------:R-:W2:Y:S02]  /*1f10*/  LDG.E.64 R34, [R4.64] ;  /* 0x0000002404227981 */ /* 0x000ea4000c1e1b00 */
[----:B--2---:R-:W0:Y:S01]  /*1f20*/  I2F.F64.U64 R34, R34 ;  /* 0x0000002200227312 */ /* 0x004e220000301800 */
[----:B------:R-:W-:Y:S05]  /*1f30*/  BRA `(.L_x_10522) ;  /* 0x0000002000007947 */ /* 0x000fea0003800000 */
.L_x_10545:
[----:B------:R-:W2:Y:S02]  /*1f40*/  LDG.E R4, [R4.64] ;  /* 0x0000002404047981 */ /* 0x000ea4000c1e1900 */
[----:B--2---:R0:W2:Y:S02]  /*1f50*/  I2F.F64.U32 R34, R4 ;  /* 0x0000000400227312 */ /* 0x0040a40000201800 */
.L_x_10522:
[----:B------:R-:W3:Y:S02]  /*1f60*/  S2R R36, SR_TID.X ;  /* 0x0000000000247919 */ /* 0x000ee40000002100 */
[----:B---3--:R-:W-:Y:S02]  /*1f70*/  IADD3 R36, R36, 0x80, RZ ;  /* 0x0000008024247810 */ /* 0x008fe40007ffe0ff */
.L_x_10484:
[----:B-1-3--:R-:W-:Y:S05]  /*1f80*/  BSYNC B6 ;  /* 0x0000000000067941 */ /* 0x00afea0003800000 */
.L_x_10483:
[----:B------:R-:W-:Y:S01]  /*1f90*/  ISETP.GE.AND P0, PT, R36, R31, PT ;  /* 0x0000001f2400720c */ /* 0x000fe20003f06270 */
[----:B------:R-:W-:Y:S01]  /*1fa0*/  BSSY B6, `(.L_x_10549) ;  /* 0x00001eb000067945 */ /* 0x000fe20003800000 */
[----:B------:R-:W-:-:S11]  /*1fb0*/  CS2R R28, SRZ ;  /* 0x00000000001c7805 */ /* 0x000fd6000001ff00 */
[----:B------:R-:W-:Y:S05]  /*1fc0*/  @P0 BRA `(.L_x_10550) ;  /* 0x00001e8000000947 */ /* 0x000fea0003800000 */
[----:B0-----:R-:W-:Y:S01]  /*1fd0*/  PRMT R0, R30, 0x9910, RZ ;  /* 0x000099101e007816 */ /* 0x001fe200000000ff */
        /* <DEDUP_REMOVED lines=15> */
[----:B---3--:R0:W1:Y:S01]  /*20d0*/  I2F.F64.S16 R26, R4 ;  /* 0x00000004001a7312 */ /* 0x0080620000101c00 */
[----:B------:R-:W-:Y:S05]  /*20e0*/  BRA `(.L_x_10556) ;  /* 0x00000e2000007947 */ /* 0x000fea0003800000 */
.L_x_10554:
[----:B------:R-:W3:Y:S02]  /*20f0*/  LDG.E.U8 R4, [R4.64] ;  /* 0x0000002404047981 */ /* 0x000ee4000c1e1100 */
[----:B---3--:R0:W1:Y:S01]  /*2100*/  I2F.F64.U16 R26, R4 ;  /* 0x00000004001a7312 */ /* 0x0080620000101800 */
[----:B------:R-:W-:Y:S05]  /*2110*/  BRA `(.L_x_10556) ;  /* 0x00000df000007947 */ /* 0x000fea0003800000 */
.L_x_10553:
[----:B------:R-:W-:-:S13]  /*2120*/  ISETP.NE.AND P0, PT, R0, 0x2, PT ;  /* 0x000000020000780c */ /* 0x000fda0003f05270 */
[----:B------:R-:W-:Y:S05]  /*2130*/  @!P0 BRA `(.L_x_10557) ;  /* 0x000000a000008947 */ /* 0x000fea0003800000 */
[----:B------:R-:W-:-:S13]  /*2140*/  ISETP.NE.AND P0, PT, R0, 0x3, PT ;  /* 0x000000030000780c */ /* 0x000fda0003f05270 */
[----:B------:R-:W-:Y:S05]  /*2150*/  @!P0 BRA `(.L_x_10558) ;  /* 0x0000005000008947 */ /* 0x000fea0003800000 */
[----:B------:R-:W-:-:S13]  /*2160*/  ISETP.NE.AND P0, PT, R0, 0x4, PT ;  /* 0x000000040000780c */ /* 0x000fda0003f05270 */
[----:B------:R-:W-:Y:S05]  /*2170*/  @P0 BRA `(.L_x_10555) ;  /* 0x00000bf000000947 */ /* 0x000fea0003800000 */
[----:B------:R-:W3:Y:S02]  /*2180*/  LDG.E.64 R26, [R4.64] ;  /* 0x00000024041a7981 */ /* 0x000ee4000c1e1b00 */
[----:B---3--:R-:W0:Y:S01]  /*2190*/  I2F.F64.S64 R26, R26 ;  /* 0x0000001a001a7312 */ /* 0x008e220000301c00 */
[----:B------:R-:W-:Y:S05]  /*21a0*/  BRA `(.L_x_10556) ;  /* 0x00000d6000007947 */ /* 0x000fea0003800000 */
.L_x_10558:
[----:B------:R-:W3:Y:S02]  /*21b0*/  LDG.E R4, [R4.64] ;  /* 0x0000002404047981 */ /* 0x000ee4000c1e1900 */
[----:B---3--:R0:W1:Y:S01]  /*21c0*/  I2F.F64 R26, R4 ;  /* 0x00000004001a7312 */ /* 0x0080620000201c00 */
[----:B------:R-:W-:Y:S05]  /*21d0*/  BRA `(.L_x_10556) ;  /* 0x00000d3000007947 */ /* 0x000fea0003800000 */
.L_x_10557:
[----:B------:R-:W3:Y:S02]  /*21e0*/  LDG.E.U16 R4, [R4.64] ;  /* 0x0000002404047981 */ /* 0x000ee4000c1e1500 */
[----:B---3--:R0:W1:Y:S01]  /*21f0*/  I2F.F64.S16 R26, R4 ;  /* 0x00000004001a7312 */ /* 0x0080620000101c00 */
[----:B------:R-:W-:Y:S05]  /*2200*/  BRA `(.L_x_10556) ;  /* 0x00000d0000007947 */ /* 0x000fea0003800000 */
.L_x_10552:
[----:B------:R-:W-:-:S13]  /*2210*/  ISETP.GT.AND P0, PT, R0, 0x6, PT ;  /* 0x000000060000780c */ /* 0x000fda0003f04270 */
[----:B------:R-:W-:Y:S05]  /*2220*/  @P0 BRA `(.L_x_10559) ;  /* 0x000000d000000947 */ /* 0x000fea0003800000 */
[----:B------:R-:W-:-:S13]  /*2230*/  ISETP.NE.AND P0, PT, R0, 0x5, PT ;  /* 0x000000050000780c */ /* 0x000fda0003f05270 */
[----:B------:R-:W-:Y:S05]  /*2240*/  @!P0 BRA `(.L_x_10560) ;  /* 0x0000006000008947 */ /* 0x000fea0003800000 */
[----:B------:R-:W-:-:S13]  /*2250*/  ISETP.NE.AND P0, PT, R0, 0x6, PT ;  /* 0x000000060000780c */ /* 0x000fda0003f05270 */
[----:B------:R-:W-:Y:S05]  /*2260*/  @P0 BRA `(.L_x_10555) ;  /* 0x00000b0000000947 */ /* 0x000fea0003800000 */
[----:B------:R-:W3:Y:S02]  /*2270*/  LDG.E R26, [R4.64] ;  /* 0x00000024041a7981 */ /* 0x000ee4000c1e1900 */
[----:B---3--:R-:W-:-:S06]  /*2280*/  FMUL.FTZ R26, R26, 1 ;  /* 0x3f8000001a1a7820 */ /* 0x008fcc0000410000 */
[----:B------:R-:W0:Y:S01]  /*2290*/  F2F.F64.F32 R26, R26 ;  /* 0x0000001a001a7310 */ /* 0x000e220000201800 */
[----:B------:R-:W-:Y:S05]  /*22a0*/  BRA `(.L_x_10556) ;  /* 0x00000c6000007947 */ /* 0x000fea0003800000 */
.L_x_10560:
[----:B------:R-:W3:Y:S02]  /*22b0*/  LDG.E.U16 R0, [R4.64] ;  /* 0x0000002404007981 */ /* 0x000ee4000c1e1500 */
[----:B---3--:R-:W-:-:S05]  /*22c0*/  HADD2.F32 R0, -RZ, R0.H0_H0 ;  /* 0x20000000ff007230 */ /* 0x008fca0000004100 */
[----:B------:R-:W-:-:S04]  /*22d0*/  FMUL.FTZ R0, R0, 1 ;  /* 0x3f80000000007820 */ /* 0x000fc80000410000 */
[----:B------:R0:W1:Y:S01]  /*22e0*/  F2F.F64.F32 R26, R0 ;  /* 0x00000000001a7310 */ /* 0x0000620000201800 */
[----:B------:R-:W-:Y:S05]  /*22f0*/  BRA `(.L_x_10556) ;  /* 0x00000c1000007947 */ /* 0x000fea0003800000 */
.L_x_10559:
[----:B------:R-:W-:-:S13]  /*2300*/  ISETP.NE.AND P0, PT, R0, 0x7, PT ;  /* 0x000000070000780c */ /* 0x000fda0003f05270 */
[----:B------:R-:W-:Y:S05]  /*2310*/  @!P0 BRA `(.L_x_10561) ;  /* 0x000000d000008947 */ /* 0x000fea0003800000 */
        /* <DEDUP_REMOVED lines=8> */
.L_x_10562:
[----:B------:R-:W3:Y:S02]  /*23a0*/  LDG.E.U16 R4, [R4.64] ;  /* 0x0000002404047981 */ /* 0x000ee4000c1e1500 */
[----:B---3--:R-:W-:-:S05]  /*23b0*/  HADD2.F32 R0, -RZ, R4.H0_H0 ;  /* 0x20000004ff007230 */ /* 0x008fca0000004100 */
[----:B------:R-:W-:-:S04]  /*23c0*/  FMUL.FTZ R0, R0, 1 ;  /* 0x3f80000000007820 */ /* 0x000fc80000410000 */
[----:B------:R0:W1:Y:S01]  /*23d0*/  F2F.F64.F32 R26, R0 ;  /* 0x00000000001a7310 */ /* 0x0000620000201800 */
[----:B------:R-:W-:Y:S05]  /*23e0*/  BRA `(.L_x_10556) ;  /* 0x00000b2000007947 */ /* 0x000fea0003800000 */
.L_x_10561:
[----:B------:R0:W5:Y:S01]  /*23f0*/  LDG.E.64 R26, [R4.64] ;  /* 0x00000024041a7981 */ /* 0x000162000c1e1b00 */
[----:B------:R-:W-:Y:S05]  /*2400*/  BRA `(.L_x_10556) ;  /* 0x00000b0000007947 */ /* 0x000fea0003800000 */
.L_x_10551:
        /* <DEDUP_REMOVED lines=8> */
[----:B------:R-:W3:Y:S01]  /*2490*/  LDG.E.U8 R4, [R4.64] ;  /* 0x0000002404047981 */ /* 0x000ee2000c1e1100 */
[----:B------:R-:W-:Y:S01]  /*24a0*/  IMAD.MOV.U32 R26, RZ, RZ, RZ ;  /* 0x000000ffff1a7224 */ /* 0x000fe200078e00ff */
[----:B---3--:R-:W-:-:S04]  /*24b0*/  ISETP.NE.AND P0, PT, R4, RZ, PT ;  /* 0x000000ff0400720c */ /* 0x008fc80003f05270 */
[----:B------:R-:W-:Y:S01]  /*24c0*/  FSEL R27, RZ, 1.875, !P0 ;  /* 0x3ff00000ff1b7808 */ /* 0x000fe20004000000 */
[----:B------:R-:W-:Y:S05]  /*24d0*/  BRA `(.L_x_10556) ;  /* 0x00000a3000007947 */ /* 0x000fea0003800000 */
.L_x_10565:
[----:B------:R0:W5:Y:S01]  /*24e0*/  LDG.E.64 R26, [R4.64] ;  /* 0x00000024041a7981 */ /* 0x000162000c1e1b00 */
[----:B------:R-:W-:Y:S05]  /*24f0*/  BRA `(.L_x_10556) ;  /* 0x00000a1000007947 */ /* 0x000fea0003800000 */
.L_x_10564:
        /* <DEDUP_REMOVED lines=28> */
.L_x_10567:
        /* <DEDUP_REMOVED lines=15> */
.L_x_10566:
[----:B------:R-:W3:Y:S02]  /*27b0*/  LDG.E.U16 R0, [R4.64] ;  /* 0x0000002404007981 */ /* 0x000ee4000c1e1500 */
[----:B---3--:R-:W-:-:S05]  /*27c0*/  PRMT R0, RZ, 0x5410, R0 ;  /* 0x00005410ff007816 */ /* 0x008fca0000000000 */
[----:B------:R-:W-:-:S04]  /*27d0*/  FMUL.FTZ R0, R0, 1 ;  /* 0x3f80000000007820 */ /* 0x000fc80000410000 */
[----:B------:R0:W1:Y:S01]  /*27e0*/  F2F.F64.F32 R26, R0 ;  /* 0x00000000001a7310 */ /* 0x0000620000201800 */
[----:B------:R-:W-:Y:S05]  /*27f0*/  BRA `(.L_x_10556) ;  /* 0x0000071000007947 */ /* 0x000fea0003800000 */
.L_x_10563:
        /* <DEDUP_REMOVED lines=9> */
[----:B---3--:R0:W1:Y:S01]  /*2890*/  I2F.F64.U16 R26, R4 ;  /* 0x00000004001a7312 */ /* 0x0080620000101800 */
[----:B------:R-:W-:Y:S05]  /*28a0*/  BRA `(.L_x_10556) ;  /* 0x0000066000007947 */ /* 0x000fea0003800000 */
.L_x_10570:
[----:B------:R-:W3:Y:S01]  /*28b0*/  LDG.E.U8 R3, [R4.64] ;  /* 0x0000002404037981 */ /* 0x000ee2000c1e1100 */
[----:B------:R-:W-:Y:S01]  /*28c0*/  BSSY B0, `(.L_x_10571) ;  /* 0x0000018000007945 */ /* 0x000fe20003800000 */
        /* <DEDUP_REMOVED lines=19> */
.L_x_10574:
[----:B------:R-:W-:Y:S05]  /*2a00*/  BSYNC B1 ;  /* 0x0000000000017941 */ /* 0x000fea0003800000 */
.L_x_10573:
[----:B------:R-:W-:Y:S01]  /*2a10*/  LEA R5, R0, 0x3b800000, 0x17 ;  /* 0x3b80000000057811 */ /* 0x000fe200078eb8ff */
[----:B------:R-:W-:-:S05]  /*2a20*/  IMAD.SHL.U32 R0, R3, 0x100000, RZ ;  /* 0x0010000003007824 */ /* 0x000fca00078e00ff */
[----:B------:R-:W-:Y:S02]  /*2a30*/  LOP3.LUT R0, R5, R0, R6, 0xfe, !PT ;  /* 0x0000000005007212 */ /* 0x000fe400078efe06 */
.L_x_10572:
[----:B------:R-:W-:Y:S05]  /*2a40*/  BSYNC B0 ;  /* 0x0000000000007941 */ /* 0x000fea0003800000 */
.L_x_10571:
[----:B------:R-:W-:-:S04]  /*2a50*/  FMUL.FTZ R0, R0, 1 ;  /* 0x3f80000000007820 */ /* 0x000fc80000410000 */
[----:B------:R0:W1:Y:S01]  /*2a60*/  F2F.F64.F32 R26, R0 ;  /* 0x00000000001a7310 */ /* 0x0000620000201800 */
[----:B------:R-:W-:Y:S05]  /*2a70*/  BRA `(.L_x_10556) ;  /* 0x0000049000007947 */ /* 0x000fea0003800000 */
.L_x_10569:
        /* <DEDUP_REMOVED lines=21> */
.L_x_10578:
[----:B------:R-:W-:Y:S05]  /*2bd0*/  BSYNC B1 ;  /* 0x0000000000017941 */ /* 0x000fea0003800000 */
.L_x_10577:
[----:B------:R-:W-:Y:S01]  /*2be0*/  LEA R5, R0, 0x37800000, 0x17 ;  /* 0x3780000000057811 */ /* 0x000fe200078eb8ff */
[----:B------:R-:W-:-:S05]  /*2bf0*/  IMAD.SHL.U32 R0, R3, 0x200000, RZ ;  /* 0x0020000003007824 */ /* 0x000fca00078e00ff */
[----:B------:R-:W-:Y:S02]  /*2c00*/  LOP3.LUT R0, R5, R0, R6, 0xfe, !PT ;  /* 0x0000000005007212 */ /* 0x000fe400078efe06 */
.L_x_10576:
[----:B------:R-:W-:Y:S05]  /*2c10*/  BSYNC B0 ;  /* 0x0000000000007941 */ /* 0x000fea0003800000 */
.L_x_10575:
[----:B------:R-:W-:-:S04]  /*2c20*/  FMUL.FTZ R0, R0, 1 ;  /* 0x3f80000000007820 */ /* 0x000fc80000410000 */
[----:B------:R0:W1:Y:S01]  /*2c30*/  F2F.F64.F32 R26, R0 ;  /* 0x00000000001a7310 */ /* 0x0000620000201800 */
[----:B------:R-:W-:Y:S05]  /*2c40*/  BRA `(.L_x_10556) ;  /* 0x000002c000007947 */ /* 0x000fea0003800000 */
.L_x_10568:
[----:B------:R-:W-:-:S13]  /*2c50*/  ISETP.NE.AND P0, PT, R0, 0x1c, PT ;  /* 0x0000001c0000780c */ /* 0x000fda0003f05270 */
[----:B------:R-:W-:Y:S05]  /*2c60*/  @!P0 BRA `(.L_x_10579) ;  /* 0x0000028000008947 */ /* 0x000fea0003800000 */
[----:B------:R-:W-:-:S13]  /*2c70*/  ISETP.NE.AND P0, PT, R0, 0x1d, PT ;  /* 0x0000001d0000780c */ /* 0x000fda0003f05270 */
[----:B------:R-:W-:Y:S05]  /*2c80*/  @!P0 BRA `(.L_x_10580) ;  /* 0x0000023000008947 */ /* 0x000fea0003800000 */
[----:B------:R-:W-:-:S13]  /*2c90*/  ISETP.NE.AND P0, PT, R0, 0x2c, PT ;  /* 0x0000002c0000780c */ /* 0x000fda0003f05270 */
[----:B------:R-:W-:Y:S05]  /*2ca0*/  @P0 BRA `(.L_x_10555) ;  /* 0x000000c000000947 */ /* 0x000fea0003800000 */
[----:B------:R-:W3:Y:S01]  /*2cb0*/  LDG.E.U8 R4, [R4.64] ;  /* 0x0000002404047981 */ /* 0x000ee2000c1e1100 */
[----:B------:R-:W-:Y:S01]  /*2cc0*/  BSSY B0, `(.L_x_10581) ;  /* 0x0000007000007945 */ /* 0x000fe20003800000 */
[----:B------:R-:W-:Y:S01]  /*2cd0*/  IMAD.MOV.U32 R0, RZ, RZ, 0x400000 ;  /* 0x00400000ff007424 */ /* 0x000fe200078e00ff */
[----:B---3--:R-:W-:-:S13]  /*2ce0*/  ISETP.NE.AND P0, PT, R4, RZ, PT ;  /* 0x000000ff0400720c */ /* 0x008fda0003f05270 */
[----:B------:R-:W-:Y:S05]  /*2cf0*/  @!P0 BRA `(.L_x_10582) ;  /* 0x0000003000008947 */ /* 0x000fea0003800000 */
[----:B------:R-:W-:-:S13]  /*2d00*/  ISETP.NE.AND P0, PT, R4, 0xff, PT ;  /* 0x000000ff0400780c */ /* 0x000fda0003f05270 */
[----:B------:R-:W-:Y:S02]  /*2d10*/  @!P0 IMAD.MOV.U32 R0, RZ, RZ, 0x7f800001 ;  /* 0x7f800001ff008424 */ /* 0x000fe400078e00ff */
[----:B------:R-:W-:Y:S02]  /*2d20*/  @P0 IMAD.SHL.U32 R0, R4, 0x800000, RZ ;  /* 0x0080000004000824 */ /* 0x000fe400078e00ff */
.L_x_10582:
[----:B------:R-:W-:Y:S05]  /*2d30*/  BSYNC B0 ;  /* 0x0000000000007941 */ /* 0x000fea0003800000 */
.L_x_10581:
[----:B------:R-:W-:-:S04]  /*2d40*/  FMUL.FTZ R0, R0, 1 ;  /* 0x3f80000000007820 */ /* 0x000fc80000410000 */
[----:B------:R0:W1:Y:S01]  /*2d50*/  F2F.F64.F32 R26, R0 ;  /* 0x00000000001a7310 */ /* 0x0000620000201800 */
[----:B------:R-:W-:Y:S05]  /*2d60*/  BRA `(.L_x_10556) ;  /* 0x000001a000007947 */ /* 0x000fea0003800000 */
.L_x_10555:
        /* <DEDUP_REMOVED lines=18> */
[----:B0-2--5:R-:W-:Y:S05]  /*2e90*/  CALL.ABS.NOINC R14 ;  /* 0x000000000e007343 */ /* 0x025fea0003c00000 */
[----:B------:R-:W-:Y:S01]  /*2ea0*/  CS2R R26, SRZ ;  /* 0x00000000001a7805 */ /* 0x000fe2000001ff00 */
[----:B------:R-:W-:Y:S05]  /*2eb0*/  BRA `(.L_x_10556) ;  /* 0x0000005000007947 */ /* 0x000fea0003800000 */
.L_x_10580:
[----:B------:R-:W3:Y:S02]  /*2ec0*/  LDG.E.64 R26, [R4.64] ;  /* 0x00000024041a7981 */ /* 0x000ee4000c1e1b00 */
[----:B---3--:R-:W0:Y:S01]  /*2ed0*/  I2F.F64.U64 R26, R26 ;  /* 0x0000001a001a7312 */ /* 0x008e220000301800 */
[----:B------:R-:W-:Y:S05]  /*2ee0*/  BRA `(.L_x_10556) ;  /* 0x0000002000007947 */ /* 0x000fea0003800000 */
.L_x_10579:
[----:B------:R-:W3:Y:S02]  /*2ef0*/  LDG.E R4, [R4.64] ;  /* 0x0000002404047981 */ /* 0x000ee4000c1e1900 */
[----:B---3--:R0:W1:Y:S02]  /*2f00*/  I2F.F64.U32 R26, R4 ;  /* 0x00000004001a7312 */ /* 0x0080640000201800 */
.L_x_10556:
        /* <DEDUP_REMOVED lines=15> */
[----:B---3--:R0:W3:Y:S01]  /*3000*/  I2F.F64.S16 R28, R4 ;  /* 0x00000004001c7312 */ /* 0x0080e20000101c00 */
[----:B------:R-:W-:Y:S05]  /*3010*/  BRA `(.L_x_10588) ;  /* 0x00000e2000007947 */ /* 0x000fea0003800000 */
.L_x_10586:
[----:B------:R-:W3:Y:S02]  /*3020*/  LDG.E.U8 R4, [R4.64] ;  /* 0x0000002404047981 */ /* 0x000ee4000c1e1100 */
[----:B---3--:R0:W3:Y:S01]  /*3030*/  I2F.F64.U16 R28, R4 ;  /* 0x00000004001c7312 */ /* 0x0080e20000101800 */
[----:B------:R-:W-:Y:S05]  /*3040*/  BRA `(.L_x_10588) ;  /* 0x00000df000007947 */ /* 0x000fea0003800000 */
.L_x_10585:
        /* <DEDUP_REMOVED lines=9> */
.L_x_10590:
[----:B------:R-:W3:Y:S02]  /*30e0*/  LDG.E R4, [R4.64] ;  /* 0x0000002404047981 */ /* 0x000ee4000c1e1900 */
[----:B---3--:R0:W3:Y:S01]  /*30f0*/  I2F.F64 R28, R4 ;  /* 0x00000004001c7312 */ /* 0x0080e20000201c00 */
[----:B------:R-:W-:Y:S05]  /*3100*/  BRA `(.L_x_10588) ;  /* 0x00000d3000007947 */ /* 0x000fea0003800000 */
.L_x_10589:
[----:B------:R-:W3:Y:S02]  /*3110*/  LDG.E.U16 R4, [R4.64] ;  /* 0x0000002404047981 */ /* 0x000ee4000c1e1500 */
[----:B---3--:R0:W3:Y:S01]  /*3120*/  I2F.F64.S16 R28, R4 ;  /* 0x00000004001c7312 */ /* 0x0080e20000101c00 */
[----:B------:R-:W-:Y:S05]  /*3130*/  BRA `(.L_x_10588) ;  /* 0x00000d0000007947 */ /* 0x000fea0003800000 */
.L_x_10584:
        /* <DEDUP_REMOVED lines=10> */
.L_x_10592:
[----:B------:R-:W3:Y:S02]  /*31e0*/  LDG.E.U16 R0, [R4.64] ;  /* 0x0000002404007981 */ /* 0x000ee4000c1e1500 */
[----:B---3--:R-:W-:-:S05]  /*31f0*/  HADD2.F32 R0, -RZ, R0.H0_H0 ;  /* 0x20000000ff007230 */ /* 0x008fca0000004100 */
[----:B------:R-:W-:-:S04]  /*3200*/  FMUL.FTZ R0, R0, 1 ;  /* 0x3f80000000007820 */ /* 0x000fc80000410000 */
[----:B------:R0:W3:Y:S01]  /*3210*/  F2F.F64.F32 R28, R0 ;  /* 0x00000000001c7310 */ /* 0x0000e20000201800 */
[----:B------:R-:W-:Y:S05]  /*3220*/  BRA `(.L_x_10588) ;  /* 0x00000c1000007947 */ /* 0x000fea0003800000 */
.L_x_10591:
        /* <DEDUP_REMOVED lines=10> */
.L_x_10594:
[----:B------:R-:W3:Y:S02]  /*32d0*/  LDG.E.U16 R4, [R4.64] ;  /* 0x0000002404047981 */ /* 0x000ee4000c1e1500 */
[----:B---3--:R-:W-:-:S05]  /*32e0*/  HADD2.F32 R0, -RZ, R4.H0_H0 ;  /* 0x20000004ff007230 */ /* 0x008fca0000004100 */
[----:B------:R-:W-:-:S04]  /*32f0*/  FMUL.FTZ R0, R0, 1 ;  /* 0x3f80000000007820 */ /* 0x000fc80000410000 */
[----:B------:R0:W3:Y:S01]  /*3300*/  F2F.F64.F32 R28, R0 ;  /* 0x00000000001c7310 */ /* 0x0000e20000201800 */
[----:B------:R-:W-:Y:S05]  /*3310*/  BRA `(.L_x_10588) ;  /* 0x00000b2000007947 */ /* 0x000fea0003800000 */
.L_x_10593:
[----:B------:R0:W5:Y:S01]  /*3320*/  LDG.E.64 R28, [R4.64] ;  /* 0x00000024041c7981 */ /* 0x000162000c1e1b00 */
[----:B------:R-:W-:Y:S05]  /*3330*/  BRA `(.L_x_10588) ;  /* 0x00000b0000007947 */ /* 0x000fea0003800000 */
.L_x_10583:
        /* <DEDUP_REMOVED lines=13> */
.L_x_10597:
[----:B------:R0:W5:Y:S01]  /*3410*/  LDG.E.64 R28, [R4.64] ;  /* 0x00000024041c7981 */ /* 0x000162000c1e1b00 */
[----:B------:R-:W-:Y:S05]  /*3420*/  BRA `(.L_x_10588) ;  /* 0x00000a1000007947 */ /* 0x000fea0003800000 */
.L_x_10596:
        /* <DEDUP_REMOVED lines=26> */
[----:B------:R0:W3:Y:S01]  /*35d0*/  F2F.F64.F32 R28, R7 ;  /* 0x00000007001c7310 */ /* 0x0000e20000201800 */
[----:B------:R-:W-:Y:S05]  /*35e0*/  BRA `(.L_x_10588) ;  /* 0x0000085000007947 */ /* 0x000fea0003800000 */
.L_x_10599:
        /* <DEDUP_REMOVED lines=13> */
[----:B------:R0:W3:Y:S01]  /*36c0*/  F2F.F64.F32 R28, R0 ;  /* 0x00000000001c7310 */ /* 0x0000e20000201800 */
[----:B------:R-:W-:Y:S05]  /*36d0*/  BRA `(.L_x_10588) ;  /* 0x0000076000007947 */ /* 0x000fea0003800000 */
.L_x_10598:
[----:B------:R-:W3:Y:S02]  /*36e0*/  LDG.E.U16 R0, [R4.64] ;  /* 0x0000002404007981 */ /* 0x000ee4000c1e1500 */
[----:B---3--:R-:W-:-:S05]  /*36f0*/  PRMT R0, RZ, 0x5410, R0 ;  /* 0x00005410ff007816 */ /* 0x008fca0000000000 */
[----:B------:R-:W-:-:S04]  /*3700*/  FMUL.FTZ R0, R0, 1 ;  /* 0x3f80000000007820 */ /* 0x000fc80000410000 */
[----:B------:R0:W3:Y:S01]  /*3710*/  F2F.F64.F32 R28, R0 ;  /* 0x00000000001c7310 */ /* 0x0000e20000201800 */
[----:B------:R-:W-:Y:S05]  /*3720*/  BRA `(.L_x_10588) ;  /* 0x0000071000007947 */ /* 0x000fea0003800000 */
.L_x_10595:
        /* <DEDUP_REMOVED lines=9> */
[----:B---3--:R0:W3:Y:S01]  /*37c0*/  I2F.F64.U16 R28, R4 ;  /* 0x00000004001c7312 */ /* 0x0080e20000101800 */
[----:B------:R-:W-:Y:S05]  /*37d0*/  BRA `(.L_x_10588) ;  /* 0x0000066000007947 */ /* 0x000fea0003800000 */
.L_x_10602:
        /* <DEDUP_REMOVED lines=21> */
.L_x_10606:
[----:B------:R-:W-:Y:S05]  /*3930*/  BSYNC B1 ;  /* 0x0000000000017941 */ /* 0x000fea0003800000 */
.L_x_10605:
[----:B------:R-:W-:Y:S01]  /*3940*/  LEA R5, R0, 0x3b800000, 0x17 ;  /* 0x3b80000000057811 */ /* 0x000fe200078eb8ff */
[----:B------:R-:W-:-:S05]  /*3950*/  IMAD.SHL.U32 R0, R3, 0x100000, RZ ;  /* 0x0010000003007824 */ /* 0x000fca00078e00ff */
[----:B------:R-:W-:Y:S02]  /*3960*/  LOP3.LUT R0, R5, R0, R6, 0xfe, !PT ;  /* 0x0000000005007212 */ /* 0x000fe400078efe06 */
.L_x_10604:
[----:B------:R-:W-:Y:S05]  /*3970*/  BSYNC B0 ;  /* 0x0000000000007941 */ /* 0x000fea0003800000 */
.L_x_10603:
[----:B------:R-:W-:-:S04]  /*3980*/  FMUL.FTZ R0, R0, 1 ;  /* 0x3f80000000007820 */ /* 0x000fc80000410000 */
[----:B------:R0:W3:Y:S01]  /*3990*/  F2F.F64.F32 R28, R0 ;  /* 0x00000000001c7310 */ /* 0x0000e20000201800 */
[----:B------:R-:W-:Y:S05]  /*39a0*/  BRA `(.L_x_10588) ;  /* 0x0000049000007947 */ /* 0x000fea0003800000 */
.L_x_10601:
        /* <DEDUP_REMOVED lines=21> */
.L_x_10610:
[----:B------:R-:W-:Y:S05]  /*3b00*/  BSYNC B1 ;  /* 0x0000000000017941 */ /* 0x000fea0003800000 */
.L_x_10609:
[----:B------:R-:W-:Y:S01]  /*3b10*/  LEA R5, R0, 0x37800000, 0x17 ;  /* 0x3780000000057811 */ /* 0x000fe200078eb8ff */
[----:B------:R-:W-:-:S05]  /*3b20*/  IMAD.SHL.U32 R0, R3, 0x200000, RZ ;  /* 0x0020000003007824 */ /* 0x000fca00078e00ff */
[----:B------:R-:W-:Y:S02]  /*3b30*/  LOP3.LUT R0, R5, R0, R6, 0xfe, !PT ;  /* 0x0000000005007212 */ /* 0x000fe400078efe06 */
.L_x_10608:
[----:B------:R-:W-:Y:S05]  /*3b40*/  BSYNC B0 ;  /* 0x0000000000007941 */ /* 0x000fea0003800000 */
.L_x_10607:
[----:B------:R-:W-:-:S04]  /*3b50*/  FMUL.FTZ R0, R0, 1 ;  /* 0x3f80000000007820 */ /* 0x000fc80000410000 */
[----:B------:R0:W3:Y:S01]  /*3b60*/  F2F.F64.F32 R28, R0 ;  /* 0x00000000001c7310 */ /* 0x0000e20000201800 */
[----:B------:R-:W-:Y:S05]  /*3b70*/  BRA `(.L_x_10588) ;  /* 0x000002c000007947 */ /* 0x000fea0003800000 */
.L_x_10600:
        /* <DEDUP_REMOVED lines=14> */
.L_x_10614:
[----:B------:R-:W-:Y:S05]  /*3c60*/  BSYNC B0 ;  /* 0x0000000000007941 */ /* 0x000fea0003800000 */
.L_x_10613:
[----:B------:R-:W-:-:S04]  /*3c70*/  FMUL.FTZ R0, R0, 1 ;  /* 0x3f80000000007820 */ /* 0x000fc80000410000 */
[----:B------:R0:W3:Y:S01]  /*3c80*/  F2F.F64.F32 R28, R0 ;  /* 0x00000000001c7310 */ /* 0x0000e20000201800 */
[----:B------:R-:W-:Y:S05]  /*3c90*/  BRA `(.L_x_10588) ;  /* 0x000001a000007947 */ /* 0x000fea0003800000 */
.L_x_10587:
        /* <DEDUP_REMOVED lines=19> */
[----:B------:R-:W-:Y:S01]  /*3dd0*/  CS2R R28, SRZ ;  /* 0x00000000001c7805 */ /* 0x000fe2000001ff00 */
[----:B------:R-:W-:Y:S05]  /*3de0*/  BRA `(.L_x_10588) ;  /* 0x0000005000007947 */ /* 0x000fea0003800000 */
.L_x_10612:
[----:B------:R-:W3:Y:S02]  /*3df0*/  LDG.E.64 R28, [R4.64] ;  /* 0x00000024041c7981 */ /* 0x000ee4000c1e1b00 */
[----:B---3--:R-:W0:Y:S01]  /*3e00*/  I2F.F64.U64 R28, R28 ;  /* 0x0000001c001c7312 */ /* 0x008e220000301800 */
[----:B------:R-:W-:Y:S05]  /*3e10*/  BRA `(.L_x_10588) ;  /* 0x0000002000007947 */ /* 0x000fea0003800000 */
.L_x_10611:
[----:B------:R-:W3:Y:S02]  /*3e20*/  LDG.E R4, [R4.64] ;  /* 0x0000002404047981 */ /* 0x000ee4000c1e1900 */
[----:B---3--:R0:W3:Y:S02]  /*3e30*/  I2F.F64.U32 R28, R4 ;  /* 0x00000004001c7312 */ /* 0x0080e40000201800 */
.L_x_10588:
[----:B------:R-:W-:-:S03]  /*3e40*/  IADD3 R36, R36, 0x80, RZ ;  /* 0x0000008024247810 */ /* 0x000fc60007ffe0ff */
.L_x_10550:
[----:B------:R-:W-:Y:S05]  /*3e50*/  BSYNC B6 ;  /* 0x0000000000067941 */ /* 0x000fea0003800000 */
.L_x_10549:
[----:B------:R-:W-:Y:S01]  /*3e60*/  ISETP.GE.AND P0, PT, R36, R31, PT ;  /* 0x0000001f2400720c */ /* 0x000fe20003f06270 */
[----:B------:R-:W-:Y:S01]  /*3e70*/  BSSY B6, `(.L_x_10615) ;  /* 0x00001ed000067945 */ /* 0x000fe20003800000 */
[----:B------:R-:W-:Y:S01]  /*3e80*/  CS2R R22, SRZ ;  /* 0x0000000000167805 */ /* 0x000fe2000001ff00 */
[----:B------:R-:W-:Y:S01]  /*3e90*/  CS2R R16, SRZ ;  /* 0x0000000000107805 */ /* 0x000fe2000001ff00 */
[----:B------:R-:W-:-:S09]  /*3ea0*/  CS2R R24, SRZ ;  /* 0x0000000000187805 */ /* 0x000fd2000001ff00 */
        /* <DEDUP_REMOVED lines=17> */
[----:B----4-:R0:W4:Y:S01]  /*3fc0*/  I2F.F64.S16 R16, R4 ;  /* 0x0000000400107312 */ /* 0x0101220000101c00 */
[----:B------:R-:W-:Y:S05]  /*3fd0*/  BRA `(.L_x_10622) ;  /* 0x00000e2000007947 */ /* 0x000fea0003800000 */
.L_x_10620:
[----:B------:R-:W4:Y:S02]  /*3fe0*/  LDG.E.U8 R4, [R4.64] ;  /* 0x0000002404047981 */ /* 0x000f24000c1e1100 */
[----:B----4-:R0:W4:Y:S01]  /*3ff0*/  I2F.F64.U16 R16, R4 ;  /* 0x0000000400107312 */ /* 0x0101220000101800 */
[----:B------:R-:W-:Y:S05]  /*4000*/  BRA `(.L_x_10622) ;  /* 0x00000df000007947 */ /* 0x000fea0003800000 */
.L_x_10619:
[----:B------:R-:W-:-:S13]  /*4010*/  ISETP.NE.AND P0, PT, R0, 0x2, PT ;  /* 0x000000020000780c */ /* 0x000fda0003f05270 */
[----:B------:R-:W-:Y:S05]  /*4020*/  @!P0 BRA `(.L_x_10623) ;  /* 0x000000a000008947 */ /* 0x000fea0003800000 */
[----:B------:R-:W-:-:S13]  /*4030*/  ISETP.NE.AND P0, PT, R0, 0x3, PT ;  /* 0x000000030000780c */ /* 0x000fda0003f05270 */
[----:B------:R-:W-:Y:S05]  /*4040*/  @!P0 BRA `(.L_x_10624) ;  /* 0x0000005000008947 */ /* 0x000fea0003800000 */
[----:B------:R-:W-:-:S13]  /*4050*/  ISETP.NE.AND P0, PT, R0, 0x4, PT ;  /* 0x000000040000780c */ /* 0x000fda0003f05270 */
[----:B------:R-:W-:Y:S05]  /*4060*/  @P0 BRA `(.L_x_10621) ;  /* 0x00000bf000000947 */ /* 0x000fea0003800000 */
[----:B------:R-:W4:Y:S02]  /*4070*/  LDG.E.64 R16, [R4.64] ;  /* 0x0000002404107981 */ /* 0x000f24000c1e1b00 */
[----:B----4-:R-:W0:Y:S01]  /*4080*/  I2F.F64.S64 R16, R16 ;  /* 0x0000001000107312 */ /* 0x010e220000301c00 */
[----:B------:R-:W-:Y:S05]  /*4090*/  BRA `(.L_x_10622) ;  /* 0x00000d6000007947 */ /* 0x000fea0003800000 */
.L_x_10624:
[----:B------:R-:W4:Y:S02]  /*40a0*/  LDG.E R4, [R4.64] ;  /* 0x0000002404047981 */ /* 0x000f24000c1e1900 */
[----:B----4-:R0:W4:Y:S01]  /*40b0*/  I2F.F64 R16, R4 ;  /* 0x0000000400107312 */ /* 0x0101220000201c00 */
[----:B------:R-:W-:Y:S05]  /*40c0*/  BRA `(.L_x_10622) ;  /* 0x00000d3000007947 */ /* 0x000fea0003800000 */
.L_x_10623:
[----:B------:R-:W4:Y:S02]  /*40d0*/  LDG.E.U16 R4, [R4.64] ;  /* 0x0000002404047981 */ /* 0x000f24000c1e1500 */
[----:B----4-:R0:W4:Y:S01]  /*40e0*/  I2F.F64.S16 R16, R4 ;  /* 0x0000000400107312 */ /* 0x0101220000101c00 */
[----:B------:R-:W-:Y:S05]  /*40f0*/  BRA `(.L_x_10622) ;  /* 0x00000d0000007947 */ /* 0x000fea0003800000 */
.L_x_10618:
[----:B------:R-:W-:-:S13]  /*4100*/  ISETP.GT.AND P0, PT, R0, 0x6, PT ;  /* 0x000000060000780c */ /* 0x000fda0003f04270 */
[----:B------:R-:W-:Y:S05]  /*4110*/  @P0 BRA `(.L_x_10625) ;  /* 0x000000d000000947 */ /* 0x000fea0003800000 */
[----:B------:R-:W-:-:S13]  /*4120*/  ISETP.NE.AND P0, PT, R0, 0x5, PT ;  /* 0x000000050000780c */ /* 0x000fda0003f05270 */
[----:B------:R-:W-:Y:S05]  /*4130*/  @!P0 BRA `(.L_x_10626) ;  /* 0x0000006000008947 */ /* 0x000fea0003800000 */
[----:B------:R-:W-:-:S13]  /*4140*/  ISETP.NE.AND P0, PT, R0, 0x6, PT ;  /* 0x000000060000780c */ /* 0x000fda0003f05270 */
[----:B------:R-:W-:Y:S05]  /*4150*/  @P0 BRA `(.L_x_10621) ;  /* 0x00000b0000000947 */ /* 0x000fea0003800000 */
[----:B------:R-:W4:Y:S02]  /*4160*/  LDG.E R16, [R4.64] ;  /* 0x0000002404107981 */ /* 0x000f24000c1e1900 */
[----:B----4-:R-:W-:-:S06]  /*4170*/  FMUL.FTZ R16, R16, 1 ;  /* 0x3f80000010107820 */ /* 0x010fcc0000410000 */
[----:B------:R-:W0:Y:S01]  /*4180*/  F2F.F64.F32 R16, R16 ;  /* 0x0000001000107310 */ /* 0x000e220000201800 */
[----:B------:R-:W-:Y:S05]  /*4190*/  BRA `(.L_x_10622) ;  /* 0x00000c6000007947 */ /* 0x000fea0003800000 */
.L_x_10626:
[----:B------:R-:W4:Y:S02]  /*41a0*/  LDG.E.U16 R0, [R4.64] ;  /* 0x0000002404007981 */ /* 0x000f24000c1e1500 */
[----:B----4-:R-:W-:-:S05]  /*41b0*/  HADD2.F32 R0, -RZ, R0.H0_H0 ;  /* 0x20000000ff007230 */ /* 0x010fca0000004100 */
[----:B------:R-:W-:-:S04]  /*41c0*/  FMUL.FTZ R0, R0, 1 ;  /* 0x3f80000000007820 */ /* 0x000fc80000410000 */
[----:B------:R0:W4:Y:S01]  /*41d0*/  F2F.F64.F32 R16, R0 ;  /* 0x0000000000107310 */ /* 0x0001220000201800 */
[----:B------:R-:W-:Y:S05]  /*41e0*/  BRA `(.L_x_10622) ;  /* 0x00000c1000007947 */ /* 0x000fea0003800000 */
.L_x_10625:
[----:B------:R-:W-:-:S13]  /*41f0*/  ISETP.NE.AND P0, PT, R0, 0x7, PT ;  /* 0x000000070000780c */ /* 0x000fda0003f05270 */
[----:B------:R-:W-:Y:S05]  /*4200*/  @!P0 BRA `(.L_x_10627) ;  /* 0x000000d000008947 */ /* 0x000fea0003800000 */
        /* <DEDUP_REMOVED lines=8> */
.L_x_10628:
[----:B------:R-:W4:Y:S02]  /*4290*/  LDG.E.U16 R4, [R4.64] ;  /* 0x0000002404047981 */ /* 0x000f24000c1e1500 */
[----:B----4-:R-:W-:-:S05]  /*42a0*/  HADD2.F32 R0, -RZ, R4.H0_H0 ;  /* 0x20000004ff007230 */ /* 0x010fca0000004100 */
[----:B------:R-:W-:-:S04]  /*42b0*/  FMUL.FTZ R0, R0, 1 ;  /* 0x3f80000000007820 */ /* 0x000fc80000410000 */
[----:B------:R0:W4:Y:S01]  /*42c0*/  F2F.F64.F32 R16, R0 ;  /* 0x0000000000107310 */ /* 0x0001220000201800 */
[----:B------:R-:W-:Y:S05]  /*42d0*/  BRA `(.L_x_10622) ;  /* 0x00000b2000007947 */ /* 0x000fea0003800000 */
.L_x_10627:
[----:B------:R0:W5:Y:S01]  /*42e0*/  LDG.E.64 R16, [R4.64] ;  /* 0x0000002404107981 */ /* 0x000162000c1e1b00 */
[----:B------:R-:W-:Y:S05]  /*42f0*/  BRA `(.L_x_10622) ;  /* 0x00000b0000007947 */ /* 0x000fea0003800000 */
.L_x_10617:
        /* <DEDUP_REMOVED lines=8> */
[----:B------:R-:W4:Y:S01]  /*4380*/  LDG.E.U8 R4, [R4.64] ;  /* 0x0000002404047981 */ /* 0x000f22000c1e1100 */
[----:B------:R-:W-:Y:S01]  /*4390*/  IMAD.MOV.U32 R16, RZ, RZ, RZ ;  /* 0x000000ffff107224 */ /* 0x000fe200078e00ff */
[----:B----4-:R-:W-:-:S04]  /*43a0*/  ISETP.NE.AND P0, PT, R4, RZ, PT ;  /* 0x000000ff0400720c */ /* 0x010fc80003f05270 */
[----:B------:R-:W-:Y:S01]  /*43b0*/  FSEL R17, RZ, 1.875, !P0 ;  /* 0x3ff00000ff117808 */ /* 0x000fe20004000000 */
[----:B------:R-:W-:Y:S05]  /*43c0*/  BRA `(.L_x_10622) ;  /* 0x00000a3000007947 */ /* 0x000fea0003800000 */
.L_x_10631:
[----:B------:R0:W5:Y:S01]  /*43d0*/  LDG.E.64 R16, [R4.64] ;  /* 0x0000002404107981 */ /* 0x000162000c1e1b00 */
[----:B------:R-:W-:Y:S05]  /*43e0*/  BRA `(.L_x_10622) ;  /* 0x00000a1000007947 */ /* 0x000fea0003800000 */
.L_x_10630:
        /* <DEDUP_REMOVED lines=26> */
[----:B------:R0:W4:Y:S01]  /*4590*/  F2F.F64.F32 R16, R7 ;  /* 0x0000000700107310 */ /* 0x0001220000201800 */
[----:B------:R-:W-:Y:S05]  /*45a0*/  BRA `(.L_x_10622) ;  /* 0x0000085000007947 */ /* 0x000fea0003800000 */
.L_x_10633:
        /* <DEDUP_REMOVED lines=13> */
[----:B------:R0:W4:Y:S01]  /*4680*/  F2F.F64.F32 R16, R0 ;  /* 0x0000000000107310 */ /* 0x0001220000201800 */
[----:B------:R-:W-:Y:S05]  /*4690*/  BRA `(.L_x_10622) ;  /* 0x0000076000007947 */ /* 0x000fea0003800000 */
.L_x_10632:
[----:B------:R-:W4:Y:S02]  /*46a0*/  LDG.E.U16 R0, [R4.64] ;  /* 0x0000002404007981 */ /* 0x000f24000c1e1500 */
[----:B----4-:R-:W-:-:S05]  /*46b0*/  PRMT R0, RZ, 0x5410, R0 ;  /* 0x00005410ff007816 */ /* 0x010fca0000000000 */
[----:B------:R-:W-:-:S04]  /*46c0*/  FMUL.FTZ R0, R0, 1 ;  /* 0x3f80000000007820 */ /* 0x000fc80000410000 */
[----:B------:R0:W4:Y:S01]  /*46d0*/  F2F.F64.F32 R16, R0 ;  /* 0x0000000000107310 */ /* 0x0001220000201800 */
[----:B------:R-:W-:Y:S05]  /*46e0*/  BRA `(.L_x_10622) ;  /* 0x0000071000007947 */ /* 0x000fea0003800000 */
.L_x_10629:
        /* <DEDUP_REMOVED lines=9> */
[----:B----4-:R0:W4:Y:S01]  /*4780*/  I2F.F64.U16 R16, R4 ;  /* 0x0000000400107312 */ /* 0x0101220000101800 */
[----:B------:R-:W-:Y:S05]  /*4790*/  BRA `(.L_x_10622) ;  /* 0x0000066000007947 */ /* 0x000fea0003800000 */
.L_x_10636:
[----:B------:R-:W4:Y:S01]  /*47a0*/  LDG.E.U8 R3, [R4.64] ;  /* 0x0000002404037981 */ /* 0x000f22000c1e1100 */
[----:B------:R-:W-:Y:S01]  /*47b0*/  BSSY B0, `(.L_x_10637) ;  /* 0x0000018000007945 */ /* 0x000fe20003800000 */
        /* <DEDUP_REMOVED lines=19> */
.L_x_10640:
[----:B------:R-:W-:Y:S05]  /*48f0*/  BSYNC B1 ;  /* 0x0000000000017941 */ /* 0x000fea0003800000 */
.L_x_10639:
[----:B------:R-:W-:Y:S01]  /*4900*/  LEA R5, R0, 0x3b800000, 0x17 ;  /* 0x3b80000000057811 */ /* 0x000fe200078eb8ff */
[----:B------:R-:W-:-:S05]  /*4910*/  IMAD.SHL.U32 R0, R3, 0x100000, RZ ;  /* 0x0010000003007824 */ /* 0x000fca00078e00ff */
[----:B------:R-:W-:Y:S02]  /*4920*/  LOP3.LUT R0, R5, R0, R6, 0xfe, !PT ;  /* 0x0000000005007212 */ /* 0x000fe400078efe06 */
.L_x_10638:
[----:B------:R-:W-:Y:S05]  /*4930*/  BSYNC B0 ;  /* 0x0000000000007941 */ /* 0x000fea0003800000 */
.L_x_10637:
[----:B------:R-:W-:-:S04]  /*4940*/  FMUL.FTZ R0, R0, 1 ;  /* 0x3f80000000007820 */ /* 0x000fc80000410000 */
[----:B------:R0:W4:Y:S01]  /*4950*/  F2F.F64.F32 R16, R0 ;  /* 0x0000000000107310 */ /* 0x0001220000201800 */
[----:B------:R-:W-:Y:S05]  /*4960*/  BRA `(.L_x_10622) ;  /* 0x0000049000007947 */ /* 0x000fea0003800000 */
.L_x_10635:
        /* <DEDUP_REMOVED lines=21> */
.L_x_10644:
[----:B------:R-:W-:Y:S05]  /*4ac0*/  BSYNC B1 ;  /* 0x0000000000017941 */ /* 0x000fea0003800000 */
.L_x_10643:
[----:B------:R-:W-:Y:S01]  /*4ad0*/  LEA R5, R0, 0x37800000, 0x17 ;  /* 0x3780000000057811 */ /* 0x000fe200078eb8ff */
[----:B------:R-:W-:-:S05]  /*4ae0*/  IMAD.SHL.U32 R0, R3, 0x200000, RZ ;  /* 0x0020000003007824 */ /* 0x000fca00078e00ff */
[----:B------:R-:W-:Y:S02]  /*4af0*/  LOP3.LUT R0, R5, R0, R6, 0xfe, !PT ;  /* 0x0000000005007212 */ /* 0x000fe400078efe06 */
.L_x_10642:
[----:B------:R-:W-:Y:S05]  /*4b00*/  BSYNC B0 ;  /* 0x0000000000007941 */ /* 0x000fea0003800000 */
.L_x_10641:
[----:B------:R-:W-:-:S04]  /*4b10*/  FMUL.FTZ R0, R0, 1 ;  /* 0x3f80000000007820 */ /* 0x000fc80000410000 */
[----:B------:R0:W4:Y:S01]  /*4b20*/  F2F.F64.F32 R16, R0 ;  /* 0x0000000000107310 */ /* 0x0001220000201800 */
[----:B------:R-:W-:Y:S05]  /*4b30*/  BRA `(.L_x_10622) ;  /* 0x000002c000007947 */ /* 0x000fea0003800000 */
.L_x_10634:
[----:B------:R-:W-:-:S13]  /*4b40*/  ISETP.NE.AND P0, PT, R0, 0x1c, PT ;  /* 0x0000001c0000780c */ /* 0x000fda0003f05270 */
[----:B------:R-:W-:Y:S05]  /*4b50*/  @!P0 BRA `(.L_x_10645) ;  /* 0x0000028000008947 */ /* 0x000fea0003800000 */
[----:B------:R-:W-:-:S13]  /*4b60*/  ISETP.NE.AND P0, PT, R0, 0x1d, PT ;  /* 0x0000001d0000780c */ /* 0x000fda0003f05270 */
[----:B------:R-:W-:Y:S05]  /*4b70*/  @!P0 BRA `(.L_x_10646) ;  /* 0x0000023000008947 */ /* 0x000fea0003800000 */
[----:B------:R-:W-:-:S13]  /*4b80*/  ISETP.NE.AND P0, PT, R0, 0x2c, PT ;  /* 0x0000002c0000780c */ /* 0x000fda0003f05270 */
[----:B------:R-:W-:Y:S05]  /*4b90*/  @P0 BRA `(.L_x_10621) ;  /* 0x000000c000000947 */ /* 0x000fea0003800000 */
[----:B------:R-:W4:Y:S01]  /*4ba0*/  LDG.E.U8 R4, [R4.64] ;  /* 0x0000002404047981 */ /* 0x000f22000c1e1100 */
[----:B------:R-:W-:Y:S01]  /*4bb0*/  BSSY B0, `(.L_x_10647) ;  /* 0x0000007000007945 */ /* 0x000fe20003800000 */
[----:B------:R-:W-:Y:S01]  /*4bc0*/  IMAD.MOV.U32 R0, RZ, RZ, 0x400000 ;  /* 0x00400000ff007424 */ /* 0x000fe200078e00ff */
[----:B----4-:R-:W-:-:S13]  /*4bd0*/  ISETP.NE.AND P0, PT, R4, RZ, PT ;  /* 0x000000ff0400720c */ /* 0x010fda0003f05270 */
[----:B------:R-:W-:Y:S05]  /*4be0*/  @!P0 BRA `(.L_x_10648) ;  /* 0x0000003000008947 */ /* 0x000fea0003800000 */
[----:B------:R-:W-:-:S13]  /*4bf0*/  ISETP.NE.AND P0, PT, R4, 0xff, PT ;  /* 0x000000ff0400780c */ /* 0x000fda0003f05270 */
[----:B------:R-:W-:Y:S02]  /*4c00*/  @!P0 IMAD.MOV.U32 R0, RZ, RZ, 0x7f800001 ;  /* 0x7f800001ff008424 */ /* 0x000fe400078e00ff */
[----:B------:R-:W-:Y:S02]  /*4c10*/  @P0 IMAD.SHL.U32 R0, R4, 0x800000, RZ ;  /* 0x0080000004000824 */ /* 0x000fe400078e00ff */
.L_x_10648:
[----:B------:R-:W-:Y:S05]  /*4c20*/  BSYNC B0 ;  /* 0x0000000000007941 */ /* 0x000fea0003800000 */
.L_x_10647:
[----:B------:R-:W-:-:S04]  /*4c30*/  FMUL.FTZ R0, R0, 1 ;  /* 0x3f80000000007820 */ /* 0x000fc80000410000 */
[----:B------:R0:W4:Y:S01]  /*4c40*/  F2F.F64.F32 R16, R0 ;  /* 0x0000000000107310 */ /* 0x0001220000201800 */
[----:B------:R-:W-:Y:S05]  /*4c50*/  BRA `(.L_x_10622) ;  /* 0x000001a000007947 */ /* 0x000fea0003800000 */
.L_x_10621:
        /* <DEDUP_REMOVED lines=18> */
[----:B0123-5:R-:W-:Y:S05]  /*4d80*/  CALL.ABS.NOINC R14 ;  /* 0x000000000e007343 */ /* 0x02ffea0003c00000 */
[----:B------:R-:W-:Y:S01]  /*4d90*/  CS2R R16, SRZ ;  /* 0x0000000000107805 */ /* 0x000fe2000001ff00 */
[----:B------:R-:W-:Y:S05]  /*4da0*/  BRA `(.L_x_10622) ;  /* 0x0000005000007947 */ /* 0x000fea0003800000 */
.L_x_10646:
[----:B------:R-:W4:Y:S02]  /*4db0*/  LDG.E.64 R16, [R4.64] ;  /* 0x0000002404107981 */ /* 0x000f24000c1e1b00 */
[----:B----4-:R-:W0:Y:S01]  /*4dc0*/  I2F.F64.U64 R16, R16 ;  /* 0x0000001000107312 */ /* 0x010e220000301800 */
[----:B------:R-:W-:Y:S05]  /*4dd0*/  BRA `(.L_x_10622) ;  /* 0x0000002000007947 */ /* 0x000fea0003800000 */
.L_x_10645:
[----:B------:R-:W4:Y:S02]  /*4de0*/  LDG.E R4, [R4.64] ;  /* 0x0000002404047981 */ /* 0x000f24000c1e1900 */
[----:B----4-:R0:W4:Y:S02]  /*4df0*/  I2F.F64.U32 R16, R4 ;  /* 0x0000000400107312 */ /* 0x0101240000201800 */
.L_x_10622:
        /* <DEDUP_REMOVED lines=15> */
[----:B----4-:R0:W4:Y:S01]  /*4ef0*/  I2F.F64.S16 R24, R4 ;  /* 0x0000000400187312 */ /* 0x0101220000101c00 */
[----:B------:R-:W-:Y:S05]  /*4f00*/  BRA `(.L_x_10654) ;  /* 0x00000e2000007947 */ /* 0x000fea0003800000 */
.L_x_10652:
[----:B----4-:R-:W4:Y:S02]  /*4f10*/  LDG.E.U8 R4, [R4.64] ;  /* 0x0000002404047981 */ /* 0x010f24000c1e1100 */
[----:B----4-:R0:W4:Y:S01]  /*4f20*/  I2F.F64.U16 R24, R4 ;  /* 0x0000000400187312 */ /* 0x0101220000101800 */
[----:B------:R-:W-:Y:S05]  /*4f30*/  BRA `(.L_x_10654) ;  /* 0x00000df000007947 */ /* 0x000fea0003800000 */
.L_x_10651:
[----:B------:R-:W-:-:S13]  /*4f40*/  ISETP.NE.AND P0, PT, R0, 0x2, PT ;  /* 0x000000020000780c */ /* 0x000fda0003f05270 */
[----:B------:R-:W-:Y:S05]  /*4f50*/  @!P0 BRA `(.L_x_10655) ;  /* 0x000000a000008947 */ /* 0x000fea0003800000 */
[----:B------:R-:W-:-:S13]  /*4f60*/  ISETP.NE.AND P0, PT, R0, 0x3, PT ;  /* 0x000000030000780c */ /* 0x000fda0003f05270 */
[----:B------:R-:W-:Y:S05]  /*4f70*/  @!P0 BRA `(.L_x_10656) ;  /* 0x0000005000008947 */ /* 0x000fea0003800000 */
[----:B------:R-:W-:-:S13]  /*4f80*/  ISETP.NE.AND P0, PT, R0, 0x4, PT ;  /* 0x000000040000780c */ /* 0x000fda0003f05270 */
[----:B------:R-:W-:Y:S05]  /*4f90*/  @P0 BRA `(.L_x_10653) ;  /* 0x00000bf000000947 */ /* 0x000fea0003800000 */
[----:B----4-:R-:W4:Y:S02]  /*4fa0*/  LDG.E.64 R24, [R4.64] ;  /* 0x0000002404187981 */ /* 0x010f24000c1e1b00 */
[----:B----4-:R-:W0:Y:S01]  /*4fb0*/  I2F.F64.S64 R24, R24 ;  /* 0x0000001800187312 */ /* 0x010e220000301c00 */
[----:B------:R-:W-:Y:S05]  /*4fc0*/  BRA `(.L_x_10654) ;  /* 0x00000d6000007947 */ /* 0x000fea0003800000 */
.L_x_10656:
[----:B----4-:R-:W4:Y:S02]  /*4fd0*/  LDG.E R4, [R4.64] ;  /* 0x0000002404047981 */ /* 0x010f24000c1e1900 */
[----:B----4-:R0:W4:Y:S01]  /*4fe0*/  I2F.F64 R24, R4 ;  /* 0x0000000400187312 */ /* 0x0101220000201c00 */
[----:B------:R-:W-:Y:S05]  /*4ff0*/  BRA `(.L_x_10654) ;  /* 0x00000d3000007947 */ /* 0x000fea0003800000 */
.L_x_10655:
[----:B----4-:R-:W4:Y:S02]  /*5000*/  LDG.E.U16 R4, [R4.64] ;  /* 0x0000002404047981 */ /* 0x010f24000c1e1500 */
[----:B----4-:R0:W4:Y:S01]  /*5010*/  I2F.F64.S16 R24, R4 ;  /* 0x0000000400187312 */ /* 0x0101220000101c00 */
[----:B------:R-:W-:Y:S05]  /*5020*/  BRA `(.L_x_10654) ;  /* 0x00000d0000007947 */ /* 0x000fea0003800000 */
.L_x_10650:
[----:B------:R-:W-:-:S13]  /*5030*/  ISETP.GT.AND P0, PT, R0, 0x6, PT ;  /* 0x000000060000780c */ /* 0x000fda0003f04270 */
[----:B------:R-:W-:Y:S05]  /*5040*/  @P0 BRA `(.L_x_10657) ;  /* 0x000000d000000947 */ /* 0x000fea0003800000 */
[----:B------:R-:W-:-:S13]  /*5050*/  ISETP.NE.AND P0, PT, R0, 0x5, PT ;  /* 0x000000050000780c */ /* 0x000fda0003f05270 */
[----:B------:R-:W-:Y:S05]  /*5060*/  @!P0 BRA `(.L_x_10658) ;  /* 0x0000006000008947 */ /* 0x000fea0003800000 */
[----:B------:R-:W-:-:S13]  /*5070*/  ISETP.NE.AND P0, PT, R0, 0x6, PT ;  /* 0x000000060000780c */ /* 0x000fda0003f05270 */
[----:B------:R-:W-:Y:S05]  /*5080*/  @P0 BRA `(.L_x_10653) ;  /* 0x00000b0000000947 */ /* 0x000fea0003800000 */
[----:B----4-:R-:W4:Y:S02]  /*5090*/  LDG.E R24, [R4.64] ;  /* 0x0000002404187981 */ /* 0x010f24000c1e1900 */
[----:B----4-:R-:W-:-:S06]  /*50a0*/  FMUL.FTZ R24, R24, 1 ;  /* 0x3f80000018187820 */ /* 0x010fcc0000410000 */
[----:B------:R-:W0:Y:S01]  /*50b0*/  F2F.F64.F32 R24, R24 ;  /* 0x0000001800187310 */ /* 0x000e220000201800 */
[----:B------:R-:W-:Y:S05]  /*50c0*/  BRA `(.L_x_10654) ;  /* 0x00000c6000007947 */ /* 0x000fea0003800000 */
.L_x_10658:
[----:B----4-:R-:W4:Y:S02]  /*50d0*/  LDG.E.U16 R0, [R4.64] ;  /* 0x0000002404007981 */ /* 0x010f24000c1e1500 */
[----:B----4-:R-:W-:-:S05]  /*50e0*/  HADD2.F32 R0, -RZ, R0.H0_H0 ;  /* 0x20000000ff007230 */ /* 0x010fca0000004100 */
[----:B------:R-:W-:-:S04]  /*50f0*/  FMUL.FTZ R0, R0, 1 ;  /* 0x3f80000000007820 */ /* 0x000fc80000410000 */
[----:B------:R0:W4:Y:S01]  /*5100*/  F2F.F64.F32 R24, R0 ;  /* 0x0000000000187310 */ /* 0x0001220000201800 */
[----:B------:R-:W-:Y:S05]  /*5110*/  BRA `(.L_x_10654) ;  /* 0x00000c1000007947 */ /* 0x000fea0003800000 */
.L_x_10657:
[----:B------:R-:W-:-:S13]  /*5120*/  ISETP.NE.AND P0, PT, R0, 0x7, PT ;  /* 0x000000070000780c */ /* 0x000fda0003f05270 */
[----:B------:R-:W-:Y:S05]  /*5130*/  @!P0 BRA `(.L_x_10659) ;  /* 0x000000d000008947 */ /* 0x000fea0003800000 */
        /* <DEDUP_REMOVED lines=8> */
.L_x_10660:
[----:B----4-:R-:W4:Y:S02]  /*51c0*/  LDG.E.U16 R4, [R4.64] ;  /* 0x0000002404047981 */ /* 0x010f24000c1e1500 */
[----:B----4-:R-:W-:-:S05]  /*51d0*/  HADD2.F32 R0, -RZ, R4.H0_H0 ;  /* 0x20000004ff007230 */ /* 0x010fca0000004100 */
[----:B------:R-:W-:-:S04]  /*51e0*/  FMUL.FTZ R0, R0, 1 ;  /* 0x3f80000000007820 */ /* 0x000fc80000410000 */
[----:B------:R0:W4:Y:S01]  /*51f0*/  F2F.F64.F32 R24, R0 ;  /* 0x0000000000187310 */ /* 0x0001220000201800 */
[----:B------:R-:W-:Y:S05]  /*5200*/  BRA `(.L_x_10654) ;  /* 0x00000b2000007947 */ /* 0x000fea0003800000 */
.L_x_10659:
[----:B------:R0:W5:Y:S01]  /*5210*/  LDG.E.64 R24, [R4.64] ;  /* 0x0000002404187981 */ /* 0x000162000c1e1b00 */
[----:B------:R-:W-:Y:S05]  /*5220*/  BRA `(.L_x_10654) ;  /* 0x00000b0000007947 */ /* 0x000fea0003800000 */
.L_x_10649:
        /* <DEDUP_REMOVED lines=8> */
[----:B----4-:R-:W4:Y:S01]  /*52b0*/  LDG.E.U8 R4, [R4.64] ;  /* 0x0000002404047981 */ /* 0x010f22000c1e1100 */
[----:B------:R-:W-:Y:S01]  /*52c0*/  IMAD.MOV.U32 R24, RZ, RZ, RZ ;  /* 0x000000ffff187224 */ /* 0x000fe200078e00ff */
[----:B----4-:R-:W-:-:S04]  /*52d0*/  ISETP.NE.AND P0, PT, R4, RZ, PT ;  /* 0x000000ff0400720c */ /* 0x010fc80003f05270 */
[----:B------:R-:W-:Y:S01]  /*52e0*/  FSEL R25, RZ, 1.875, !P0 ;  /* 0x3ff00000ff197808 */ /* 0x000fe20004000000 */
[----:B------:R-:W-:Y:S05]  /*52f0*/  BRA `(.L_x_10654) ;  /* 0x00000a3000007947 */ /* 0x000fea0003800000 */
.L_x_10663:
[----:B------:R0:W5:Y:S01]  /*5300*/  LDG.E.64 R24, [R4.64] ;  /* 0x0000002404187981 */ /* 0x000162000c1e1b00 */
[----:B------:R-:W-:Y:S05]  /*5310*/  BRA `(.L_x_10654) ;  /* 0x00000a1000007947 */ /* 0x000fea0003800000 */
.L_x_10662:
        /* <DEDUP_REMOVED lines=28> */
.L_x_10665:
        /* <DEDUP_REMOVED lines=15> */
.L_x_10664:
[----:B----4-:R-:W4:Y:S02]  /*55d0*/  LDG.E.U16 R0, [R4.64] ;  /* 0x0000002404007981 */ /* 0x010f24000c1e1500 */
[----:B----4-:R-:W-:-:S05]  /*55e0*/  PRMT R0, RZ, 0x5410, R0 ;  /* 0x00005410ff007816 */ /* 0x010fca0000000000 */
[----:B------:R-:W-:-:S04]  /*55f0*/  FMUL.FTZ R0, R0, 1 ;  /* 0x3f80000000007820 */ /* 0x000fc80000410000 */
[----:B------:R0:W4:Y:S01]  /*5600*/  F2F.F64.F32 R24, R0 ;  /* 0x0000000000187310 */ /* 0x0001220000201800 */
[----:B------:R-:W-:Y:S05]  /*5610*/  BRA `(.L_x_10654) ;  /* 0x0000071000007947 */ /* 0x000fea0003800000 */
.L_x_10661:
        /* <DEDUP_REMOVED lines=9> */
[----:B----4-:R0:W4:Y:S01]  /*56b0*/  I2F.F64.U16 R24, R4 ;  /* 0x0000000400187312 */ /* 0x0101220000101800 */
[----:B------:R-:W-:Y:S05]  /*56c0*/  BRA `(.L_x_10654) ;  /* 0x0000066000007947 */ /* 0x000fea0003800000 */
.L_x_10668:
[----:B----4-:R-:W4:Y:S01]  /*56d0*/  LDG.E.U8 R3, [R4.64] ;  /* 0x0000002404037981 */ /* 0x010f22000c1e1100 */
        /* <DEDUP_REMOVED lines=20> */
.L_x_10672:
[----:B------:R-:W-:Y:S05]  /*5820*/  BSYNC B1 ;  /* 0x0000000000017941 */ /* 0x000fea0003800000 */
.L_x_10671:
[----:B------:R-:W-:Y:S01]  /*5830*/  LEA R5, R0, 0x3b800000, 0x17 ;  /* 0x3b80000000057811 */ /* 0x000fe200078eb8ff */
[----:B------:R-:W-:-:S05]  /*5840*/  IMAD.SHL.U32 R0, R3, 0x100000, RZ ;  /* 0x0010000003007824 */ /* 0x000fca00078e00ff */
[----:B------:R-:W-:Y:S02]  /*5850*/  LOP3.LUT R0, R5, R0, R6, 0xfe, !PT ;  /* 0x0000000005007212 */ /* 0x000fe400078efe06 */
.L_x_10670:
[----:B------:R-:W-:Y:S05]  /*5860*/  BSYNC B0 ;  /* 0x0000000000007941 */ /* 0x000fea0003800000 */
.L_x_10669:
[----:B------:R-:W-:-:S04]  /*5870*/  FMUL.FTZ R0, R0, 1 ;  /* 0x3f80000000007820 */ /* 0x000fc80000410000 */
[----:B------:R0:W4:Y:S01]  /*5880*/  F2F.F64.F32 R24, R0 ;  /* 0x0000000000187310 */ /* 0x0001220000201800 */
[----:B------:R-:W-:Y:S05]  /*5890*/  BRA `(.L_x_10654) ;  /* 0x0000049000007947 */ /* 0x000fea0003800000 */
.L_x_10667:
        /* <DEDUP_REMOVED lines=21> */
.L_x_10676:
[----:B------:R-:W-:Y:S05]  /*59f0*/  BSYNC B1 ;  /* 0x0000000000017941 */ /* 0x000fea0003800000 */
.L_x_10675:
[----:B------:R-:W-:Y:S01]  /*5a00*/  LEA R5, R0, 0x37800000, 0x17 ;  /* 0x3780000000057811 */ /* 0x000fe200078eb8ff */
[----:B------:R-:W-:-:S05]  /*5a10*/  IMAD.SHL.U32 R0, R3, 0x200000, RZ ;  /* 0x0020000003007824 */ /* 0x000fca00078e00ff */
[----:B------:R-:W-:Y:S02]  /*5a20*/  LOP3.LUT R0, R5, R0, R6, 0xfe, !PT ;  /* 0x0000000005007212 */ /* 0x000fe400078efe06 */
.L_x_10674:
[----:B------:R-:W-:Y:S05]  /*5a30*/  BSYNC B0 ;  /* 0x0000000000007941 */ /* 0x000fea0003800000 */
.L_x_10673:
[----:B------:R-:W-:-:S04]  /*5a40*/  FMUL.FTZ R0, R0, 1 ;  /* 0x3f80000000007820 */ /* 0x000fc80000410000 */
[----:B------:R0:W4:Y:S01]  /*5a50*/  F2F.F64.F32 R24, R0 ;  /* 0x0000000000187310 */ /* 0x0001220000201800 */
[----:B------:R-:W-:Y:S05]  /*5a60*/  BRA `(.L_x_10654) ;  /* 0x000002c000007947 */ /* 0x000fea0003800000 */
.L_x_10666:
[----:B------:R-:W-:-:S13]  /*5a70*/  ISETP.NE.AND P0, PT, R0, 0x1c, PT ;  /* 0x0000001c0000780c */ /* 0x000fda0003f05270 */
[----:B------:R-:W-:Y:S05]  /*5a80*/  @!P0 BRA `(.L_x_10677) ;  /* 0x0000028000008947 */ /* 0x000fea0003800000 */
[----:B------:R-:W-:-:S13]  /*5a90*/  ISETP.NE.AND P0, PT, R0, 0x1d, PT ;  /* 0x0000001d0000780c */ /* 0x000fda0003f05270 */
[----:B------:R-:W-:Y:S05]  /*5aa0*/  @!P0 BRA `(.L_x_10678) ;  /* 0x0000023000008947 */ /* 0x000fea0003800000 */
[----:B------:R-:W-:-:S13]  /*5ab0*/  ISETP.NE.AND P0, PT, R0, 0x2c, PT ;  /* 0x0000002c0000780c */ /* 0x000fda0003f05270 */
[----:B------:R-:W-:Y:S05]  /*5ac0*/  @P0 BRA `(.L_x_10653) ;  /* 0x000000c000000947 */ /* 0x000fea0003800000 */
[----:B----4-:R-:W4:Y:S01]  /*5ad0*/  LDG.E.U8 R4, [R4.64] ;  /* 0x0000002404047981 */ /* 0x010f22000c1e1100 */
[----:B------:R-:W-:Y:S01]  /*5ae0*/  BSSY B0, `(.L_x_10679) ;  /* 0x0000007000007945 */ /* 0x000fe20003800000 */
[----:B------:R-:W-:Y:S01]  /*5af0*/  IMAD.MOV.U32 R0, RZ, RZ, 0x400000 ;  /* 0x00400000ff007424 */ /* 0x000fe200078e00ff */
[----:B----4-:R-:W-:-:S13]  /*5b00*/  ISETP.NE.AND P0, PT, R4, RZ, PT ;  /* 0x000000ff0400720c */ /* 0x010fda0003f05270 */
[----:B------:R-:W-:Y:S05]  /*5b10*/  @!P0 BRA `(.L_x_10680) ;  /* 0x0000003000008947 */ /* 0x000fea0003800000 */
[----:B------:R-:W-:-:S13]  /*5b20*/  ISETP.NE.AND P0, PT, R4, 0xff, PT ;  /* 0x000000ff0400780c */ /* 0x000fda0003f05270 */
[----:B------:R-:W-:Y:S02]  /*5b30*/  @!P0 IMAD.MOV.U32 R0, RZ, RZ, 0x7f800001 ;  /* 0x7f800001ff008424 */ /* 0x000fe400078e00ff */
[----:B------:R-:W-:Y:S02]  /*5b40*/  @P0 IMAD.SHL.U32 R0, R4, 0x800000, RZ ;  /* 0x0080000004000824 */ /* 0x000fe400078e00ff */
.L_x_10680:
[----:B------:R-:W-:Y:S05]  /*5b50*/  BSYNC B0 ;  /* 0x0000000000007941 */ /* 0x000fea0003800000 */
.L_x_10679:
[----:B------:R-:W-:-:S04]  /*5b60*/  FMUL.FTZ R0, R0, 1 ;  /* 0x3f80000000007820 */ /* 0x000fc80000410000 */
[----:B------:R0:W4:Y:S01]  /*5b70*/  F2F.F64.F32 R24, R0 ;  /* 0x0000000000187310 */ /* 0x0001220000201800 */
[----:B------:R-:W-:Y:S05]  /*5b80*/  BRA `(.L_x_10654) ;  /* 0x000001a000007947 */ /* 0x000fea0003800000 */
.L_x_10653:
        /* <DEDUP_REMOVED lines=18> */
[----:B012345:R-:W-:Y:S05]  /*5cb0*/  CALL.ABS.NOINC R14 ;  /* 0x000000000e007343 */ /* 0x03ffea0003c00000 */
[----:B------:R-:W-:Y:S01]  /*5cc0*/  CS2R R24, SRZ ;  /* 0x0000000000187805 */ /* 0x000fe2000001ff00 */
[----:B------:R-:W-:Y:S05]  /*5cd0*/  BRA `(.L_x_10654) ;  /* 0x0000005000007947 */ /* 0x000fea0003800000 */
.L_x_10678:
[----:B----4-:R-:W4:Y:S02]  /*5ce0*/  LDG.E.64 R24, [R4.64] ;  /* 0x0000002404187981 */ /* 0x010f24000c1e1b00 */
[----:B----4-:R-:W0:Y:S01]  /*5cf0*/  I2F.F64.U64 R24, R24 ;  /* 0x0000001800187312 */ /* 0x010e220000301800 */
[----:B------:R-:W-:Y:S05]  /*5d00*/  BRA `(.L_x_10654) ;  /* 0x0000002000007947 */ /* 0x000fea0003800000 */
.L_x_10677:
[----:B----4-:R-:W4:Y:S02]  /*5d10*/  LDG.E R4, [R4.64] ;  /* 0x0000002404047981 */ /* 0x010f24000c1e1900 */
[----:B----4-:R0:W4:Y:S02]  /*5d20*/  I2F.F64.U32 R24, R4 ;  /* 0x0000000400187312 */ /* 0x0101240000201800 */
.L_x_10654:
[----:B------:R-:W-:-:S03]  /*5d30*/  IADD3 R36, R36, 0x80, RZ ;  /* 0x0000008024247810 */ /* 0x000fc60007ffe0ff */
.L_x_10616:
[----:B------:R-:W-:Y:S05]  /*5d40*/  BSYNC B6 ;  /* 0x0000000000067941 */ /* 0x000fea0003800000 */
.L_x_10615:
        /* <DEDUP_REMOVED lines=22> */
.L_x_10686:
[----:B----4-:R-:W4:Y:S02]  /*5eb0*/  LDG.E.U8 R4, [R4.64] ;  /* 0x0000002404047981 */ /* 0x010f24000c1e1100 */
[----:B----4-:R0:W4:Y:S01]  /*5ec0*/  I2F.F64.U16 R18, R4 ;  /* 0x0000000400127312 */ /* 0x0101220000101800 */
[----:B------:R-:W-:Y:S05]  /*5ed0*/  BRA `(.L_x_10688) ;  /* 0x00000df000007947 */ /* 0x000fea0003800000 */
.L_x_10685:
        /* <DEDUP_REMOVED lines=9> */
.L_x_10690:
[----:B----4-:R-:W4:Y:S02]  /*5f70*/  LDG.E R4, [R4.64] ;  /* 0x0000002404047981 */ /* 0x010f24000c1e1900 */
[----:B----4-:R0:W4:Y:S01]  /*5f80*/  I2F.F64 R18, R4 ;  /* 0x0000000400127312 */ /* 0x0101220000201c00 */
[----:B------:R-:W-:Y:S05]  /*5f90*/  BRA `(.L_x_10688) ;  /* 0x00000d3000007947 */ /* 0x000fea0003800000 */
.L_x_10689:
[----:B----4-:R-:W4:Y:S02]  /*5fa0*/  LDG.E.U16 R4, [R4.64] ;  /* 0x0000002404047981 */ /* 0x010f24000c1e1500 */
[----:B----4-:R0:W4:Y:S01]  /*5fb0*/  I2F.F64.S16 R18, R4 ;  /* 0x0000000400127312 */ /* 0x0101220000101c00 */
[----:B------:R-:W-:Y:S05]  /*5fc0*/  BRA `(.L_x_10688) ;  /* 0x00000d0000007947 */ /* 0x000fea0003800000 */
.L_x_10684:
        /* <DEDUP_REMOVED lines=10> */
.L_x_10692:
[----:B----4-:R-:W4:Y:S02]  /*6070*/  LDG.E.U16 R0, [R4.64] ;  /* 0x0000002404007981 */ /* 0x010f24000c1e1500 */
[----:B----4-:R-:W-:-:S05]  /*6080*/  HADD2.F32 R0, -RZ, R0.H0_H0 ;  /* 0x20000000ff007230 */ /* 0x010fca0000004100 */
[----:B------:R-:W-:-:S04]  /*6090*/  FMUL.FTZ R0, R0, 1 ;  /* 0x3f80000000007820 */ /* 0x000fc80000410000 */
[----:B------:R0:W4:Y:S01]  /*60a0*/  F2F.F64.F32 R18, R0 ;  /* 0x0000000000127310 */ /* 0x0001220000201800 */
[----:B------:R-:W-:Y:S05]  /*60b0*/  BRA `(.L_x_10688) ;  /* 0x00000c1000007947 */ /* 0x000fea0003800000 */
.L_x_10691:
        /* <DEDUP_REMOVED lines=10> */
.L_x_10694:
[----:B----4-:R-:W4:Y:S02]  /*6160*/  LDG.E.U16 R4, [R4.64] ;  /* 0x0000002404047981 */ /* 0x010f24000c1e1500 */
[----:B----4-:R-:W-:-:S05]  /*6170*/  HADD2.F32 R0, -RZ, R4.H0_H0 ;  /* 0x20000004ff007230 */ /* 0x010fca0000004100 */
[----:B------:R-:W-:-:S04]  /*6180*/  FMUL.FTZ R0, R0, 1 ;  /* 0x3f80000000007820 */ /* 0x000fc80000410000 */
[----:B------:R0:W4:Y:S01]  /*6190*/  F2F.F64.F32 R18, R0 ;  /* 0x0000000000127310 */ /* 0x0001220000201800 */
[----:B------:R-:W-:Y:S05]  /*61a0*/  BRA `(.L_x_10688) ;  /* 0x00000b2000007947 */ /* 0x000fea0003800000 */
.L_x_10693:
[----:B------:R0:W5:Y:S01]  /*61b0*/  LDG.E.64 R18, [R4.64] ;  /* 0x0000002404127981 */ /* 0x000162000c1e1b00 */
[----:B------:R-:W-:Y:S05]  /*61c0*/  BRA `(.L_x_10688) ;  /* 0x00000b0000007947 */ /* 0x000fea0003800000 */
.L_x_10683:
        /* <DEDUP_REMOVED lines=13> */
.L_x_10697:
[----:B------:R0:W5:Y:S01]  /*62a0*/  LDG.E.64 R18, [R4.64] ;  /* 0x0000002404127981 */ /* 0x000162000c1e1b00 */
[----:B------:R-:W-:Y:S05]  /*62b0*/  BRA `(.L_x_10688) ;  /* 0x00000a1000007947 */ /* 0x000fea0003800000 */
.L_x_10696:
        /* <DEDUP_REMOVED lines=28> */
.L_x_10699:
        /* <DEDUP_REMOVED lines=15> */
.L_x_10698:
[----:B----4-:R-:W4:Y:S02]  /*6570*/  LDG.E.U16 R0, [R4.64] ;  /* 0x0000002404007981 */ /* 0x010f24000c1e1500 */
[----:B----4-:R-:W-:-:S05]  /*6580*/  PRMT R0, RZ, 0x5410, R0 ;  /* 0x00005410ff007816 */ /* 0x010fca0000000000 */
[----:B------:R-:W-:-:S04]  /*6590*/  FMUL.FTZ R0, R0, 1 ;  /* 0x3f80000000007820 */ /* 0x000fc80000410000 */
[----:B------:R0:W4:Y:S01]  /*65a0*/  F2F.F64.F32 R18, R0 ;  /* 0x0000000000127310 */ /* 0x0001220000201800 */
[----:B------:R-:W-:Y:S05]  /*65b0*/  BRA `(.L_x_10688) ;  /* 0x0000071000007947 */ /* 0x000fea0003800000 */
.L_x_10695:
        /* <DEDUP_REMOVED lines=11> */
.L_x_10702:
        /* <DEDUP_REMOVED lines=21> */
.L_x_10706:
[----:B------:R-:W-:Y:S05]  /*67c0*/  BSYNC B1 ;  /* 0x0000000000017941 */ /* 0x000fea0003800000 */
.L_x_10705:
[----:B------:R-:W-:Y:S01]  /*67d0*/  LEA R5, R0, 0x3b800000, 0x17 ;  /* 0x3b80000000057811 */ /* 0x000fe200078eb8ff */
[----:B------:R-:W-:-:S05]  /*67e0*/  IMAD.SHL.U32 R0, R3, 0x100000, RZ ;  /* 0x0010000003007824 */ /* 0x000fca00078e00ff */
[----:B------:R-:W-:Y:S02]  /*67f0*/  LOP3.LUT R0, R5, R0, R6, 0xfe, !PT ;  /* 0x0000000005007212 */ /* 0x000fe400078efe06 */
.L_x_10704:
[----:B------:R-:W-:Y:S05]  /*6800*/  BSYNC B0 ;  /* 0x0000000000007941 */ /* 0x000fea0003800000 */
.L_x_10703:
[----:B------:R-:W-:-:S04]  /*6810*/  FMUL.FTZ R0, R0, 1 ;  /* 0x3f80000000007820 */ /* 0x000fc80000410000 */
[----:B------:R0:W4:Y:S01]  /*6820*/  F2F.F64.F32 R18, R0 ;  /* 0x0000000000127310 */ /* 0x0001220000201800 */
[----:B------:R-:W-:Y:S05]  /*6830*/  BRA `(.L_x_10688) ;  /* 0x0000049000007947 */ /* 0x000fea0003800000 */
.L_x_10701:
        /* <DEDUP_REMOVED lines=21> */
.L_x_10710:
[----:B------:R-:W-:Y:S05]  /*6990*/  BSYNC B1 ;  /* 0x0000000000017941 */ /* 0x000fea0003800000 */
.L_x_10709:
[----:B------:R-:W-:Y:S01]  /*69a0*/  LEA R5, R0, 0x37800000, 0x17 ;  /* 0x3780000000057811 */ /* 0x000fe200078eb8ff */
[----:B------:R-:W-:-:S05]  /*69b0*/  IMAD.SHL.U32 R0, R3, 0x200000, RZ ;  /* 0x0020000003007824 */ /* 0x000fca00078e00ff */
[----:B------:R-:W-:Y:S02]  /*69c0*/  LOP3.LUT R0, R5, R0, R6, 0xfe, !PT ;  /* 0x0000000005007212 */ /* 0x000fe400078efe06 */
.L_x_10708:
[----:B------:R-:W-:Y:S05]  /*69d0*/  BSYNC B0 ;  /* 0x0000000000007941 */ /* 0x000fea0003800000 */
.L_x_10707:
[----:B------:R-:W-:-:S04]  /*69e0*/  FMUL.FTZ R0, R0, 1 ;  /* 0x3f80000000007820 */ /* 0x000fc80000410000 */
[----:B------:R0:W4:Y:S01]  /*69f0*/  F2F.F64.F32 R18, R0 ;  /* 0x0000000000127310 */ /* 0x0001220000201800 */
[----:B------:R-:W-:Y:S05]  /*6a00*/  BRA `(.L_x_10688) ;  /* 0x000002c000007947 */ /* 0x000fea0003800000 */
.L_x_10700:
        /* <DEDUP_REMOVED lines=14> */
.L_x_10714:
[----:B------:R-:W-:Y:S05]  /*6af0*/  BSYNC B0 ;  /* 0x0000000000007941 */ /* 0x000fea0003800000 */
.L_x_10713:
[----:B------:R-:W-:-:S04]  /*6b00*/  FMUL.FTZ R0, R0, 1 ;  /* 0x3f80000000007820 */ /* 0x000fc80000410000 */
[----:B------:R0:W4:Y:S01]  /*6b10*/  F2F.F64.F32 R18, R0 ;  /* 0x0000000000127310 */ /* 0x0001220000201800 */
[----:B------:R-:W-:Y:S05]  /*6b20*/  BRA `(.L_x_10688) ;  /* 0x000001a000007947 */ /* 0x000fea0003800000 */
.L_x_10687:
        /* <DEDUP_REMOVED lines=21> */
.L_x_10712:
[----:B----4-:R-:W4:Y:S02]  /*6c80*/  LDG.E.64 R18, [R4.64] ;  /* 0x0000002404127981 */ /* 0x010f24000c1e1b00 */
[----:B----4-:R-:W0:Y:S01]  /*6c90*/  I2F.F64.U64 R18, R18 ;  /* 0x0000001200127312 */ /* 0x010e220000301800 */
[----:B------:R-:W-:Y:S05]  /*6ca0*/  BRA `(.L_x_10688) ;  /* 0x0000002000007947 */ /* 0x000fea0003800000 */
.L_x_10711:
[----:B----4-:R-:W4:Y:S02]  /*6cb0*/  LDG.E R4, [R4.64] ;  /* 0x0000002404047981 */ /* 0x010f24000c1e1900 */
[----:B----4-:R0:W4:Y:S02]  /*6cc0*/  I2F.F64.U32 R18, R4 ;  /* 0x0000000400127312 */ /* 0x0101240000201800 */
.L_x_10688:
        /* <DEDUP_REMOVED lines=17> */
.L_x_10718:
[----:B----4-:R-:W4:Y:S02]  /*6de0*/  LDG.E.U8 R4, [R4.64] ;  /* 0x0000002404047981 */ /* 0x010f24000c1e1100 */
[----:B----4-:R0:W4:Y:S01]  /*6df0*/  I2F.F64.U16 R22, R4 ;  /* 0x0000000400167312 */ /* 0x0101220000101800 */
[----:B------:R-:W-:Y:S05]  /*6e00*/  BRA `(.L_x_10682) ;  /* 0x00000de000007947 */ /* 0x000fea0003800000 */
.L_x_10717:
        /* <DEDUP_REMOVED lines=9> */
.L_x_10721:
[----:B----4-:R-:W4:Y:S02]  /*6ea0*/  LDG.E R4, [R4.64] ;  /* 0x0000002404047981 */ /* 0x010f24000c1e1900 */
[----:B----4-:R0:W4:Y:S01]  /*6eb0*/  I2F.F64 R22, R4 ;  /* 0x0000000400167312 */ /* 0x0101220000201c00 */
[----:B------:R-:W-:Y:S05]  /*6ec0*/  BRA `(.L_x_10682) ;  /* 0x00000d2000007947 */ /* 0x000fea0003800000 */
.L_x_10720:
[----:B----4-:R-:W4:Y:S02]  /*6ed0*/  LDG.E.U16 R4, [R4.64] ;  /* 0x0000002404047981 */ /* 0x010f24000c1e1500 */
[----:B----4-:R0:W4:Y:S01]  /*6ee0*/  I2F.F64.S16 R22, R4 ;  /* 0x0000000400167312 */ /* 0x0101220000101c00 */
[----:B------:R-:W-:Y:S05]  /*6ef0*/  BRA `(.L_x_10682) ;  /* 0x00000cf000007947 */ /* 0x000fea0003800000 */
.L_x_10716:
        /* <DEDUP_REMOVED lines=10> */
.L_x_10723:
[----:B----4-:R-:W4:Y:S02]  /*6fa0*/  LDG.E.U16 R0, [R4.64] ;  /* 0x0000002404007981 */ /* 0x010f24000c1e1500 */
[----:B----4-:R-:W-:-:S05]  /*6fb0*/  HADD2.F32 R0, -RZ, R0.H0_H0 ;  /* 0x20000000ff007230 */ /* 0x010fca0000004100 */
[----:B------:R-:W-:-:S04]  /*6fc0*/  FMUL.FTZ R0, R0, 1 ;  /* 0x3f80000000007820 */ /* 0x000fc80000410000 */
[----:B------:R0:W4:Y:S01]  /*6fd0*/  F2F.F64.F32 R22, R0 ;  /* 0x0000000000167310 */ /* 0x0001220000201800 */
[----:B------:R-:W-:Y:S05]  /*6fe0*/  BRA `(.L_x_10682) ;  /* 0x00000c0000007947 */ /* 0x000fea0003800000 */
.L_x_10722:
        /* <DEDUP_REMOVED lines=10> */
.L_x_10725:
[----:B----4-:R-:W4:Y:S02]  /*7090*/  LDG.E.U16 R4, [R4.64] ;  /* 0x0000002404047981 */ /* 0x010f24000c1e1500 */
[----:B----4-:R-:W-:-:S05]  /*70a0*/  HADD2.F32 R0, -RZ, R4.H0_H0 ;  /* 0x20000004ff007230 */ /* 0x010fca0000004100 */
[----:B------:R-:W-:-:S04]  /*70b0*/  FMUL.FTZ R0, R0, 1 ;  /* 0x3f80000000007820 */ /* 0x000fc80000410000 */
[----:B------:R0:W4:Y:S01]  /*70c0*/  F2F.F64.F32 R22, R0 ;  /* 0x0000000000167310 */ /* 0x0001220000201800 */
[----:B------:R-:W-:Y:S05]  /*70d0*/  BRA `(.L_x_10682) ;  /* 0x00000b1000007947 */ /* 0x000fea0003800000 */
.L_x_10724:
[----:B------:R0:W5:Y:S01]  /*70e0*/  LDG.E.64 R22, [R4.64] ;  /* 0x0000002404167981 */ /* 0x000162000c1e1b00 */
[----:B------:R-:W-:Y:S05]  /*70f0*/  BRA `(.L_x_10682) ;  /* 0x00000af000007947 */ /* 0x000fea0003800000 */
.L_x_10715:
        /* <DEDUP_REMOVED lines=13> */
.L_x_10728:
[----:B------:R0:W5:Y:S01]  /*71d0*/  LDG.E.64 R22, [R4.64] ;  /* 0x0000002404167981 */ /* 0x000162000c1e1b00 */
[----:B------:R-:W-:Y:S05]  /*71e0*/  BRA `(.L_x_10682) ;  /* 0x00000a0000007947 */ /* 0x000fea0003800000 */
.L_x_10727:
        /* <DEDUP_REMOVED lines=26> */
[----:B------:R0:W4:Y:S01]  /*7390*/  F2F.F64.F32 R22, R3 ;  /* 0x0000000300167310 */ /* 0x0001220000201800 */
[----:B------:R-:W-:Y:S05]  /*73a0*/  BRA `(.L_x_10682) ;  /* 0x0000084000007947 */ /* 0x000fea0003800000 */
.L_x_10730:
[----:B----4-:R-:W4:Y:S02]  /*73b0*/  LDG.E.U8 R3, [R4.64] ;  /* 0x0000002404037981 */ /* 0x010f24000c1e1100 */
[----:B----4-:R-:W-:-:S05]  /*73c0*/  IMAD.SHL.U32 R0, R3, 0x2000000, RZ ;  /* 0x0200000003007824 */ /* 0x010fca00078e00ff */
        /* <DEDUP_REMOVED lines=11> */
[----:B------:R0:W4:Y:S01]  /*7480*/  F2F.F64.F32 R22, R2 ;  /* 0x0000000200167310 */ /* 0x0001220000201800 */
[----:B------:R-:W-:Y:S05]  /*7490*/  BRA `(.L_x_10682) ;  /* 0x0000075000007947 */ /* 0x000fea0003800000 */
.L_x_10729:
[----:B----4-:R-:W4:Y:S02]  /*74a0*/  LDG.E.U16 R0, [R4.64] ;  /* 0x0000002404007981 */ /* 0x010f24000c1e1500 */
[----:B----4-:R-:W-:-:S05]  /*74b0*/  PRMT R0, RZ, 0x5410, R0 ;  /* 0x00005410ff007816 */ /* 0x010fca0000000000 */
[----:B------:R-:W-:-:S04]  /*74c0*/  FMUL.FTZ R0, R0, 1 ;  /* 0x3f80000000007820 */ /* 0x000fc80000410000 */
[----:B------:R0:W4:Y:S01]  /*74d0*/  F2F.F64.F32 R22, R0 ;  /* 0x0000000000167310 */ /* 0x0001220000201800 */
[----:B------:R-:W-:Y:S05]  /*74e0*/  BRA `(.L_x_10682) ;  /* 0x0000070000007947 */ /* 0x000fea0003800000 */
.L_x_10726:
        /* <DEDUP_REMOVED lines=11> */
.L_x_10733:
        /* <DEDUP_REMOVED lines=21> */
.L_x_10737:
[----:B------:R-:W-:Y:S05]  /*76f0*/  BSYNC B1 ;  /* 0x0000000000017941 */ /* 0x000fea0003800000 */
.L_x_10736:
[----:B------:R-:W-:Y:S01]  /*7700*/  LEA R3, R0, 0x3b800000, 0x17 ;  /* 0x3b80000000037811 */ /* 0x000fe200078eb8ff */
[----:B------:R-:W-:-:S05]  /*7710*/  IMAD.SHL.U32 R0, R2, 0x100000, RZ ;  /* 0x0010000002007824 */ /* 0x000fca00078e00ff */
[----:B------:R-:W-:Y:S02]  /*7720*/  LOP3.LUT R0, R3, R0, R4, 0xfe, !PT ;  /* 0x0000000003007212 */ /* 0x000fe400078efe04 */
.L_x_10735:
[----:B------:R-:W-:Y:S05]  /*7730*/  BSYNC B0 ;  /* 0x0000000000007941 */ /* 0x000fea0003800000 */
.L_x_10734:
[----:B------:R-:W-:-:S04]  /*7740*/  FMUL.FTZ R0, R0, 1 ;  /* 0x3f80000000007820 */ /* 0x000fc80000410000 */
[----:B------:R0:W4:Y:S01]  /*7750*/  F2F.F64.F32 R22, R0 ;  /* 0x0000000000167310 */ /* 0x0001220000201800 */
[----:B------:R-:W-:Y:S05]  /*7760*/  BRA `(.L_x_10682) ;  /* 0x0000048000007947 */ /* 0x000fea0003800000 */
.L_x_10732:
        /* <DEDUP_REMOVED lines=21> */
.L_x_10741:
[----:B------:R-:W-:Y:S05]  /*78c0*/  BSYNC B1 ;  /* 0x0000000000017941 */ /* 0x000fea0003800000 */
.L_x_10740:
[----:B------:R-:W-:Y:S01]  /*78d0*/  LEA R3, R0, 0x37800000, 0x17 ;  /* 0x3780000000037811 */ /* 0x000fe200078eb8ff */
[----:B------:R-:W-:-:S05]  /*78e0*/  IMAD.SHL.U32 R0, R2, 0x200000, RZ ;  /* 0x0020000002007824 */ /* 0x000fca00078e00ff */
[----:B------:R-:W-:Y:S02]  /*78f0*/  LOP3.LUT R0, R3, R0, R4, 0xfe, !PT ;  /* 0x0000000003007212 */ /* 0x000fe400078efe04 */
.L_x_10739:
[----:B------:R-:W-:Y:S05]  /*7900*/  BSYNC B0 ;  /* 0x0000000000007941 */ /* 0x000fea0003800000 */
.L_x_10738:
[----:B------:R-:W-:-:S04]  /*7910*/  FMUL.FTZ R0, R0, 1 ;  /* 0x3f80000000007820 */ /* 0x000fc80000410000 */
[----:B------:R0:W4:Y:S01]  /*7920*/  F2F.F64.F32 R22, R0 ;  /* 0x0000000000167310 */ /* 0x0001220000201800 */
[----:B------:R-:W-:Y:S05]  /*7930*/  BRA `(.L_x_10682) ;  /* 0x000002b000007947 */ /* 0x000fea0003800000 */
.L_x_10731:
        /* <DEDUP_REMOVED lines=14> */
.L_x_10745:
[----:B------:R-:W-:Y:S05]  /*7a20*/  BSYNC B0 ;  /* 0x0000000000007941 */ /* 0x000fea0003800000 */
.L_x_10744:
[----:B------:R-:W-:-:S04]  /*7a30*/  FMUL.FTZ R0, R0, 1 ;  /* 0x3f80000000007820 */ /* 0x000fc80000410000 */
[----:B------:R0:W4:Y:S01]  /*7a40*/  F2F.F64.F32 R22, R0 ;  /* 0x0000000000167310 */ /* 0x0001220000201800 */
[----:B------:R-:W-:Y:S05]  /*7a50*/  BRA `(.L_x_10682) ;  /* 0x0000019000007947 */ /* 0x000fea0003800000 */
.L_x_10719:
        /* <DEDUP_REMOVED lines=19> */
[----:B------:R-:W-:Y:S05]  /*7b90*/  BRA `(.L_x_10682) ;  /* 0x0000005000007947 */ /* 0x000fea0003800000 */
.L_x_10743:
[----:B----4-:R-:W4:Y:S02]  /*7ba0*/  LDG.E.64 R22, [R4.64] ;  /* 0x0000002404167981 */ /* 0x010f24000c1e1b00 */
[----:B----4-:R-:W0:Y:S01]  /*7bb0*/  I2F.F64.U64 R22, R22 ;  /* 0x0000001600167312 */ /* 0x010e220000301800 */
[----:B------:R-:W-:Y:S05]  /*7bc0*/  BRA `(.L_x_10682) ;  /* 0x0000002000007947 */ /* 0x000fea0003800000 */
.L_x_10742:
[----:B----4-:R-:W4:Y:S02]  /*7bd0*/  LDG.E R4, [R4.64] ;  /* 0x0000002404047981 */ /* 0x010f24000c1e1900 */
[----:B----4-:R0:W4:Y:S02]  /*7be0*/  I2F.F64.U32 R22, R4 ;  /* 0x0000000400167312 */ /* 0x0101240000201800 */
.L_x_10682:
[----:B------:R-:W-:Y:S05]  /*7bf0*/  BSYNC B6 ;  /* 0x0000000000067941 */ /* 0x000fea0003800000 */
.L_x_10681:
[----:B0-----:R-:W0:Y:S01]  /*7c00*/  S2R R0, SR_TID.X ;  /* 0x0000000000007919 */ /* 0x001e220000002100 */
[----:B------:R-:W-:Y:S01]  /*7c10*/  BSSY B0, `(.L_x_10746) ;  /* 0x0000102000007945 */ /* 0x000fe20003800000 */
[----:B0-----:R-:W-:-:S13]  /*7c20*/  ISETP.GE.AND P1, PT, R0, R31, PT ;  /* 0x0000001f0000720c */ /* 0x001fda0003f26270 */
[----:B------:R-:W-:Y:S05]  /*7c30*/  @P1 BRA `(.L_x_10747) ;  /* 0x00000ff000001947 */ /* 0x000fea0003800000 */
[----:B--2--5:R-:W-:Y:S01]  /*7c40*/  LOP3.LUT R3, R35, 0x7fffffff, RZ, 0xc0, !PT ;  /* 0x7fffffff23037812 */ /* 0x024fe200078ec0ff */
[----:B------:R-:W-:Y:S01]  /*7c50*/  IMAD.MOV.U32 R2, RZ, RZ, R34 ;  /* 0x000000ffff027224 */ /* 0x000fe200078e0022 */
[----:B------:R-:W-:Y:S01]  /*7c60*/  LOP3.LUT R7, R33, 0x7fffffff, RZ, 0xc0, !PT ;  /* 0x7fffffff21077812 */ /* 0x000fe200078ec0ff */
[----:B------:R-:W-:Y:S01]  /*7c70*/  IMAD.MOV.U32 R6, RZ, RZ, R32 ;  /* 0x000000ffff067224 */ /* 0x000fe200078e0020 */
[----:B------:R-:W-:-:S04]  /*7c80*/  ISETP.GT.U32.AND P0, PT, R3, 0x7fefffff, PT ;  /* 0x7fefffff0300780c */ /* 0x000fc80003f04070 */
        /* <DEDUP_REMOVED lines=16> */
[----:B------:R-:W2:-:S06]  /*7d90*/  @!P2 DMUL R2, R2, 1.80143985094819840000e+16 ;  /* 0x435000000202a828 */ /* 0x000e8c0000000000 */
[C---:B0-----:R-:W-:Y:S02]  /*7da0*/  @!P0 LEA.HI R9, R7.reuse, 0xffffffca, RZ, 0xc ;  /* 0xffffffca07098811 */ /* 0x041fe400078f60ff */
[----:B------:R-:W-:Y:S02]  /*7db0*/  LOP3.LUT R7, R7, 0xfffff, RZ, 0xc0, !PT ;  /* 0x000fffff07077812 */ /* 0x000fe400078ec0ff */
[----:B--2---:R-:W-:Y:S02]  /*7dc0*/  @!P2 LEA.HI R4, R3, 0xffffffca, RZ, 0xc ;  /* 0xffffffca0304a811 */ /* 0x004fe400078f60ff */
[----:B------:R-:W-:Y:S02]  /*7dd0*/  LOP3.LUT R5, RZ, R9, RZ, 0x33, !PT ;  /* 0x00000009ff057212 */ /* 0x000fe400078e33ff */
[----:B------:R-:W-:-:S03]  /*7de0*/  LOP3.LUT R7, R7, 0x100000, RZ, 0xfc, !PT ;  /* 0x0010000007077812 */ /* 0x000fc600078efcff */
[----:B------:R-:W-:-:S05]  /*7df0*/  IMAD.IADD R5, R5, 0x1, R4 ;  /* 0x0000000105057824 */ /* 0x000fca00078e0204 */
[----:B------:R-:W-:Y:S01]  /*7e00*/  IMNMX R8, R5, -0x1, !PT ;  /* 0xffffffff05087817 */ /* 0x000fe20007800200 */
[----:B------:R-:W-:-:S04]  /*7e10*/  IMAD.MOV.U32 R5, RZ, RZ, R6 ;  /* 0x000000ffff057224 */ /* 0x000fc800078e0006 */
[----:B------:R-:W-:Y:S02]  /*7e20*/  IMAD.IADD R11, R8, 0x1, R9 ;  /* 0x00000001080b7824 */ /* 0x000fe400078e0209 */
[----:B------:R-:W-:-:S03]  /*7e30*/  IMAD.IADD R9, R9, 0x1, -R4 ;  /* 0x0000000109097824 */ /* 0x000fc600078e0a04 */
[----:B------:R-:W-:-:S04]  /*7e40*/  IADD3 R8, R11, 0x2, -R4 ;  /* 0x000000020b087810 */ /* 0x000fc80007ffe804 */
[----:B------:R-:W-:Y:S02]  /*7e50*/  LOP3.LUT P0, R6, R8, 0x3, RZ, 0xc0, !PT ;  /* 0x0000000308067812 */ /* 0x000fe4000780c0ff */
[----:B------:R-:W-:-:S04]  /*7e60*/  LOP3.LUT R8, R3, 0xfffff, RZ, 0xc0, !PT ;  /* 0x000fffff03087812 */ /* 0x000fc800078ec0ff */
[----:B------:R-:W-:-:S07]  /*7e70*/  LOP3.LUT R8, R8, 0x100000, RZ, 0xfc, !PT ;  /* 0x0010000008087812 */ /* 0x000fce00078efcff */
[----:B------:R-:W-:Y:S05]  /*7e80*/  @!P0 BRA `(.L_x_10750) ;  /* 0x000000e000008947 */ /* 0x000fea0003800000 */
[----:B------:R-:W-:Y:S02]  /*7e90*/  BSSY B2, `(.L_x_10751) ;  /* 0x000000c000027945 */ /* 0x000fe40003800000 */
.L_x_10752:
[----:B------:R-:W-:Y:S02]  /*7ea0*/  IADD3 R10, P0, -R2, R5, RZ ;  /* 0x00000005020a7210 */ /* 0x000fe40007f1e1ff */
[----:B------:R-:W-:Y:S02]  /*7eb0*/  IADD3 R6, R6, -0x1, RZ ;  /* 0xffffffff06067810 */ /* 0x000fe40007ffe0ff */
[----:B------:R-:W-:Y:S01]  /*7ec0*/  IADD3 R9, R9, -0x1, RZ ;  /* 0xffffffff09097810 */ /* 0x000fe20007ffe0ff */
[----:B------:R-:W-:-:S05]  /*7ed0*/  IMAD.X R12, R7, 0x1, ~R8, P0 ;  /* 0x00000001070c7824 */ /* 0x000fca00000e0e08 */
[----:B------:R-:W-:-:S04]  /*7ee0*/  ISETP.GE.AND P0, PT, R12, RZ, PT ;  /* 0x000000ff0c00720c */ /* 0x000fc80003f06270 */
[----:B------:R-:W-:Y:S02]  /*7ef0*/  SEL R10, R5, R10, !P0 ;  /* 0x0000000a050a7207 */ /* 0x000fe40004000000 */
[----:B------:R-:W-:Y:S02]  /*7f00*/  SEL R12, R7, R12, !P0 ;  /* 0x0000000c070c7207 */ /* 0x000fe40004000000 */
[----:B------:R-:W-:Y:S01]  /*7f10*/  ISETP.NE.AND P0, PT, R6, RZ, PT ;  /* 0x000000ff0600720c */ /* 0x000fe20003f05270 */
[C---:B------:R-:W-:Y:S01]  /*7f20*/  IMAD.SHL.U32 R5, R10.reuse, 0x2, RZ ;  /* 0x000000020a057824 */ /* 0x040fe200078e00ff */
[----:B------:R-:W-:-:S11]  /*7f30*/  SHF.L.U64.HI R7, R10, 0x1, R12 ;  /* 0x000000010a077819 */ /* 0x000fd6000001020c */
[----:B------:R-:W-:Y:S05]  /*7f40*/  @P0 BRA `(.L_x_10752) ;  /* 0xffffff5000000947 */ /* 0x000fea000383ffff */
[----:B------:R-:W-:Y:S05]  /*7f50*/  BSYNC B2 ;  /* 0x0000000000027941 */ /* 0x000fea0003800000 */
.L_x_10751:
[----:B------:R-:W-:Y:S02]  /*7f60*/  IMAD.MOV.U32 R6, RZ, RZ, R10 ;  /* 0x000000ffff067224 */ /* 0x000fe400078e000a */
.L_x_10750:
[----:B------:R-:W-:Y:S05]  /*7f70*/  BSYNC B1 ;  /* 0x0000000000017941 */ /* 0x000fea0003800000 */
.L_x_10749:
        /* <DEDUP_REMOVED lines=13> */
.L_x_10758:
[----:B------:R-:W-:Y:S02]  /*8050*/  IADD3 R12, P0, -R2, R5, RZ ;  /* 0x00000005020c7210 */ /* 0x000fe40007f1e1ff */
[----:B------:R-:W-:Y:S02]  /*8060*/  IADD3 R6, R6, -0x1, RZ ;  /* 0xffffffff06067810 */ /* 0x000fe40007ffe0ff */
        /* <DEDUP_REMOVED lines=31> */
.L_x_10757:
[----:B------:R-:W-:Y:S02]  /*8260*/  IMAD.MOV.U32 R6, RZ, RZ, R11 ;  /* 0x000000ffff067224 */ /* 0x000fe400078e000b */
.L_x_10756:
[----:B------:R-:W-:Y:S05]  /*8270*/  BSYNC B2 ;  /* 0x0000000000027941 */ /* 0x000fea0003800000 */
.L_x_10755:
[----:B------:R-:W-:-:S13]  /*8280*/  ISETP.GE.U32.AND P0, PT, R10, 0xc, PT ;  /* 0x0000000c0a00780c */ /* 0x000fda0003f06070 */
[----:B------:R-:W-:Y:S05]  /*8290*/  @!P0 BRA `(.L_x_10754) ;  /* 0x0000078000008947 */ /* 0x000fea0003800000 */
[----:B------:R-:W-:Y:S01]  /*82a0*/  BSSY B2, `(.L_x_10759) ;  /* 0x0000075000027945 */ /* 0x000fe20003800000 */
[----:B------:R-:W-:Y:S02]  /*82b0*/  IADD3 R6, R9, 0x10, RZ ;  /* 0x0000001009067810 */ /* 0x000fe40007ffe0ff */
.L_x_10760:
[----:B------:R-:W-:Y:S02]  /*82c0*/  IADD3 R10, P0, -R2, R5, RZ ;  /* 0x00000005020a7210 */ /* 0x000fe40007f1e1ff */
[----:B------:R-:W-:-:S03]  /*82d0*/  IADD3 R6, R6, -0x10, RZ ;  /* 0xfffffff006067810 */ /* 0x000fc60007ffe0ff */
[----:B------:R-:W-:Y:S01]  /*82e0*/  IMAD.X R12, R7, 0x1, ~R8, P0 ;  /* 0x00000001070c7824 */ /* 0x000fe200000e0e08 */
[----:B------:R-:W-:-:S04]  /*82f0*/  ISETP.GT.AND P2, PT, R6, 0xf, PT ;  /* 0x0000000f0600780c */ /* 0x000fc80003f44270 */
        /* <DEDUP_REMOVED lines=112> */
.L_x_10759:
[----:B------:R-:W-:Y:S02]  /*8a00*/  IMAD.MOV.U32 R6, RZ, RZ, R9 ;  /* 0x000000ffff067224 */ /* 0x000fe400078e0009 */
[----:B------:R-:W-:Y:S02]  /*8a10*/  IMAD.MOV.U32 R12, RZ, RZ, R10 ;  /* 0x000000ffff0c7224 */ /* 0x000fe400078e000a */
.L_x_10754:
[----:B------:R-:W-:Y:S05]  /*8a20*/  BSYNC B1 ;  /* 0x0000000000017941 */ /* 0x000fea0003800000 */
.L_x_10753:
        /* <DEDUP_REMOVED lines=19> */
.L_x_10762:
[----:B------:R-:W-:Y:S05]  /*8b60*/  BSYNC B1 ;  /* 0x0000000000017941 */ /* 0x000fea0003800000 */
.L_x_10761:
[----:B------:R-:W-:Y:S02]  /*8b70*/  IMAD.MOV.U32 R5, RZ, RZ, R9 ;  /* 0x000000ffff057224 */ /* 0x000fe400078e0009 */
[----:B------:R-:W-:-:S03]  /*8b80*/  IMAD.MOV.U32 R4, RZ, RZ, R8 ;  /* 0x000000ffff047224 */ /* 0x000fc600078e0008 */
[----:B------:R-:W-:Y:S01]  /*8b90*/  LOP3.LUT R5, R5, 0x80000000, R33, 0xb8, !PT ;  /* 0x8000000005057812 */ /* 0x000fe200078eb821 */
[----:B------:R-:W-:Y:S05]  /*8ba0*/  BRA `(.L_x_10747) ;  /* 0x0000008000007947 */ /* 0x000fea0003800000 */
.L_x_10748:
[----:B------:R-:W0:-:S06]  /*8bb0*/  DSETP.GTU.AND P0, PT, R2, +INF , PT ;  /* 0x7ff000000200742a */ /* 0x000e0c0003f0c000 */
[----:B0-----:R-:W0:-:S14]  /*8bc0*/  DSETP.LE.AND P0, PT, R6, +INF , !P0 ;  /* 0x7ff000000600742a */ /* 0x001e1c0004703000 */
[----:B0-----:R-:W0:-:S04]  /*8bd0*/  @P0 DSETP.NEU.AND P2, PT, R6, +INF , PT ;  /* 0x7ff000000600042a */ /* 0x001e080003f4d000 */
[----:B------:R2:W4:Y:S02]  /*8be0*/  @!P0 DADD R4, R34, R32 ;  /* 0x0000000022048229 */ /* 0x0005240000000020 */
[----:B0-----:R-:W-:Y:S02]  /*8bf0*/  @P0 FSEL R2, R32, RZ, P2 ;  /* 0x000000ff20020208 */ /* 0x001fe40001000000 */
[----:B------:R-:W-:-:S03]  /*8c00*/  @P0 FSEL R3, R33, -QNAN , P2 ;  /* 0xfff8000021030808 */ /* 0x000fc60001000000 */
[----:B------:R-:W-:Y:S02]  /*8c10*/  @P0 IMAD.MOV.U32 R4, RZ, RZ, R2 ;  /* 0x000000ffff040224 */ /* 0x000fe400078e0002 */
[----:B------:R-:W-:Y:S02]  /*8c20*/  @P0 IMAD.MOV.U32 R5, RZ, RZ, R3 ;  /* 0x000000ffff050224 */ /* 0x000fe400078e0003 */
.L_x_10747:
[----:B--2-4-:R-:W-:Y:S05]  /*8c30*/  BSYNC B0 ;  /* 0x0000000000007941 */ /* 0x014fea0003800000 */
.L_x_10746:
[----:B------:R-:W-:Y:S01]  /*8c40*/  IADD3 R2, R0, 0x80, RZ ;  /* 0x0000008000027810 */ /* 0x000fe20007ffe0ff */
[----:B------:R-:W-:Y:S03]  /*8c50*/  BSSY B0, `(.L_x_10763) ;  /* 0x00000ff000007945 */ /* 0x000fe60003800000 */
[----:B------:R-:W-:-:S13]  /*8c60*/  ISETP.GE.AND P0, PT, R2, R31, PT ;  /* 0x0000001f0200720c */ /* 0x000fda0003f06270 */
[----:B------:R-:W-:Y:S05]  /*8c70*/  @P0 BRA `(.L_x_10764) ;  /* 0x00000fc000000947 */ /* 0x000fea0003800000 */
[----:B---3-5:R-:W-:Y:S01]  /*8c80*/  LOP3.LUT R7, R29, 0x7fffffff, RZ, 0xc0, !PT ;  /* 0x7fffffff1d077812 */ /* 0x028fe200078ec0ff */
[----:B------:R-:W-:Y:S01]  /*8c90*/  IMAD.MOV.U32 R6, RZ, RZ, R28 ;  /* 0x000000ffff067224 */ /* 0x000fe200078e001c */
[----:B-1----:R-:W-:Y:S01]  /*8ca0*/  LOP3.LUT R9, R27, 0x7fffffff, RZ, 0xc0, !PT ;  /* 0x7fffffff1b097812 */ /* 0x002fe200078ec0ff */
        /* <DEDUP_REMOVED lines=23> */
[----:B------:R-:W-:-:S03]  /*8e20*/  LOP3.LUT R9, R7, 0xfffff, RZ, 0xc0, !PT ;  /* 0x000fffff07097812 */ /* 0x000fc600078ec0ff */
[----:B------:R-:W-:Y:S01]  /*8e30*/  IMAD.IADD R10, R10, 0x1, R3 ;  /* 0x000000010a0a7824 */ /* 0x000fe200078e0203 */
[----:B------:R-:W-:-:S04]  /*8e40*/  LOP3.LUT R9, R9, 0x100000, RZ, 0xfc, !PT ;  /* 0x0010000009097812 */ /* 0x000fc800078efcff */
[----:B------:R-:W-:-:S05]  /*8e50*/  IMNMX R11, R10, -0x1, !PT ;  /* 0xffffffff0a0b7817 */ /* 0x000fca0007800200 */
[----:B------:R-:W-:Y:S02]  /*8e60*/  IMAD.IADD R20, R11, 0x1, R12 ;  /* 0x000000010b147824 */ /* 0x000fe400078e020c */
[----:B------:R-:W-:Y:S02]  /*8e70*/  IMAD.MOV.U32 R11, RZ, RZ, R8 ;  /* 0x000000ffff0b7224 */ /* 0x000fe400078e0008 */
[--C-:B------:R-:W-:Y:S01]  /*8e80*/  IMAD.IADD R12, R12, 0x1, -R3.reuse ;  /* 0x000000010c0c7824 */ /* 0x100fe200078e0a03 */
[----:B------:R-:W-:-:S04]  /*8e90*/  IADD3 R10, R20, 0x2, -R3 ;  /* 0x00000002140a7810 */ /* 0x000fc80007ffe803 */
[----:B------:R-:W-:Y:S02]  /*8ea0*/  LOP3.LUT P0, R13, R10, 0x3, RZ, 0xc0, !PT ;  /* 0x000000030a0d7812 */ /* 0x000fe4000780c0ff */
[----:B------:R-:W-:-:S11]  /*8eb0*/  LOP3.LUT R10, R14, 0x100000, RZ, 0xfc, !PT ;  /* 0x001000000e0a7812 */ /* 0x000fd600078efcff */
[----:B------:R-:W-:Y:S05]  /*8ec0*/  @!P0 BRA `(.L_x_10767) ;  /* 0x000000d000008947 */ /* 0x000fea0003800000 */
[----:B------:R-:W-:Y:S02]  /*8ed0*/  BSSY B2, `(.L_x_10767) ;  /* 0x000000c000027945 */ /* 0x000fe40003800000 */
.L_x_10768:
        /* <DEDUP_REMOVED lines=12> */
.L_x_10767:
[----:B------:R-:W-:Y:S05]  /*8fa0*/  BSYNC B1 ;  /* 0x0000000000017941 */ /* 0x000fea0003800000 */
.L_x_10766:
        /* <DEDUP_REMOVED lines=13> */
.L_x_10774:
        /* <DEDUP_REMOVED lines=33> */
.L_x_10773:
[----:B------:R-:W-:Y:S02]  /*9290*/  IMAD.MOV.U32 R8, RZ, RZ, R14 ;  /* 0x000000ffff087224 */ /* 0x000fe400078e000e */
.L_x_10772:
[----:B------:R-:W-:Y:S05]  /*92a0*/  BSYNC B2 ;  /* 0x0000000000027941 */ /* 0x000fea0003800000 */
.L_x_10771:
[----:B------:R-:W-:-:S13]  /*92b0*/  ISETP.GE.U32.AND P0, PT, R13, 0xc, PT ;  /* 0x0000000c0d00780c */ /* 0x000fda0003f06070 */
[----:B------:R-:W-:Y:S05]  /*92c0*/  @!P0 BRA `(.L_x_10770) ;  /* 0x0000078000008947 */ /* 0x000fea0003800000 */
[----:B------:R-:W-:Y:S01]  /*92d0*/  BSSY B2, `(.L_x_10775) ;  /* 0x0000075000027945 */ /* 0x000fe20003800000 */
[----:B------:R-:W-:Y:S02]  /*92e0*/  IADD3 R8, R12, 0x10, RZ ;  /* 0x000000100c087810 */ /* 0x000fe40007ffe0ff */
.L_x_10776:
        /* <DEDUP_REMOVED lines=116> */
.L_x_10775:
[----:B------:R-:W-:Y:S02]  /*9a30*/  IMAD.MOV.U32 R8, RZ, RZ, R12 ;  /* 0x000000ffff087224 */ /* 0x000fe400078e000c */
[----:B------:R-:W-:Y:S02]  /*9a40*/  IMAD.MOV.U32 R15, RZ, RZ, R13 ;  /* 0x000000ffff0f7224 */ /* 0x000fe400078e000d */
.L_x_10770:
[----:B------:R-:W-:Y:S05]  /*9a50*/  BSYNC B1 ;  /* 0x0000000000017941 */ /* 0x000fea0003800000 */
.L_x_10769:
        /* <DEDUP_REMOVED lines=9> */
[CC--:B------:R-:W-:Y:S01]  /*9af0*/  SHF.L.U32 R10, R8.reuse, R7.reuse, RZ ;  /* 0x00000007080a7219 */ /* 0x0c0fe200000006ff */
        /* <DEDUP_REMOVED lines=9> */
.L_x_10778:
[----:B------:R-:W-:Y:S05]  /*9b90*/  BSYNC B1 ;  /* 0x0000000000017941 */ /* 0x000fea0003800000 */
.L_x_10777:
[----:B------:R-:W-:Y:S01]  /*9ba0*/  LOP3.LUT R29, R29, 0x80000000, R27, 0xb8, !PT ;  /* 0x800000001d1d7812 */ /* 0x000fe200078eb81b */
[----:B------:R-:W-:Y:S05]  /*9bb0*/  BRA `(.L_x_10764) ;  /* 0x0000008000007947 */ /* 0x000fea0003800000 */
.L_x_10765:
        /* <DEDUP_REMOVED lines=8> */
.L_x_10764:
[----:B-12---:R-:W-:Y:S05]  /*9c40*/  BSYNC B0 ;  /* 0x0000000000007941 */ /* 0x006fea0003800000 */
.L_x_10763:
[----:B------:R-:W-:Y:S01]  /*9c50*/  IADD3 R6, R0, 0x100, RZ ;  /* 0x0000010000067810 */ /* 0x000fe20007ffe0ff */
[----:B------:R-:W-:Y:S03]  /*9c60*/  BSSY B0, `(.L_x_10779) ;  /* 0x00000ff000007945 */ /* 0x000fe60003800000 */
[----:B------:R-:W-:-:S13]  /*9c70*/  ISETP.GE.AND P0, PT, R6, R31, PT ;  /* 0x0000001f0600720c */ /* 0x000fda0003f06270 */
[----:B------:R-:W-:Y:S05]  /*9c80*/  @P0 BRA `(.L_x_10780) ;  /* 0x00000fc000000947 */ /* 0x000fea0003800000 */
[----:B-----5:R-:W-:Y:S01]  /*9c90*/  LOP3.LUT R7, R25, 0x7fffffff, RZ, 0xc0, !PT ;  /* 0x7fffffff19077812 */ /* 0x020fe200078ec0ff */
        /* <DEDUP_REMOVED lines=27> */
[----:B------:R-:W-:Y:S02]  /*9e50*/  LOP3.LUT R12, R9, 0xfffff, RZ, 0xc0, !PT ;  /* 0x000fffff090c7812 */ /* 0x000fe400078ec0ff */
[----:B------:R-:W-:Y:S01]  /*9e60*/  LOP3.LUT R9, R7, 0xfffff, RZ, 0xc0, !PT ;  /* 0x000fffff07097812 */ /* 0x000fe200078ec0ff */
[----:B------:R-:W-:Y:S01]  /*9e70*/  IMAD.IADD R14, R11, 0x1, R10 ;  /* 0x000000010b0e7824 */ /* 0x000fe200078e020a */
[----:B------:R-:W-:Y:S01]  /*9e80*/  LOP3.LUT R12, R12, 0x100000, RZ, 0xfc, !PT ;  /* 0x001000000c0c7812 */ /* 0x000fe200078efcff */
[--C-:B------:R-:W-:Y:S01]  /*9e90*/  IMAD.IADD R10, R10, 0x1, -R3.reuse ;  /* 0x000000010a0a7824 */ /* 0x100fe200078e0a03 */
[----:B------:R-:W-:Y:S02]  /*9ea0*/  LOP3.LUT R9, R9, 0x100000, RZ, 0xfc, !PT ;  /* 0x0010000009097812 */ /* 0x000fe400078efcff */
[----:B------:R-:W-:-:S04]  /*9eb0*/  IADD3 R11, R14, 0x2, -R3 ;  /* 0x000000020e0b7810 */ /* 0x000fc80007ffe803 */
[----:B------:R-:W-:-:S13]  /*9ec0*/  LOP3.LUT P0, R11, R11, 0x3, RZ, 0xc0, !PT ;  /* 0x000000030b0b7812 */ /* 0x000fda000780c0ff */
[----:B------:R-:W-:Y:S05]  /*9ed0*/  @!P0 BRA `(.L_x_10783) ;  /* 0x000000d000008947 */ /* 0x000fea0003800000 */
[----:B------:R-:W-:Y:S02]  /*9ee0*/  BSSY B2, `(.L_x_10783) ;  /* 0x000000c000027945 */ /* 0x000fe40003800000 */
.L_x_10784:
        /* <DEDUP_REMOVED lines=12> */
.L_x_10783:
[----:B------:R-:W-:Y:S05]  /*9fb0*/  BSYNC B1 ;  /* 0x0000000000017941 */ /* 0x000fea0003800000 */
.L_x_10782:
        /* <DEDUP_REMOVED lines=13> */
.L_x_10790:
        /* <DEDUP_REMOVED lines=33> */
.L_x_10789:
[----:B------:R-:W-:Y:S02]  /*a2a0*/  IMAD.MOV.U32 R8, RZ, RZ, R14 ;  /* 0x000000ffff087224 */ /* 0x000fe400078e000e */
.L_x_10788:
[----:B------:R-:W-:Y:S05]  /*a2b0*/  BSYNC B2 ;  /* 0x0000000000027941 */ /* 0x000fea0003800000 */
.L_x_10787:
[----:B------:R-:W-:-:S13]  /*a2c0*/  ISETP.GE.U32.AND P0, PT, R11, 0xc, PT ;  /* 0x0000000c0b00780c */ /* 0x000fda0003f06070 */
[----:B------:R-:W-:Y:S05]  /*a2d0*/  @!P0 BRA `(.L_x_10786) ;  /* 0x0000078000008947 */ /* 0x000fea0003800000 */
[----:B------:R-:W-:Y:S01]  /*a2e0*/  BSSY B2, `(.L_x_10791) ;  /* 0x0000075000027945 */ /* 0x000fe20003800000 */
[----:B------:R-:W-:Y:S02]  /*a2f0*/  IADD3 R8, R10, 0x10, RZ ;  /* 0x000000100a087810 */ /* 0x000fe40007ffe0ff */
.L_x_10792:
        /* <DEDUP_REMOVED lines=116> */
.L_x_10791:
[----:B------:R-:W-:Y:S02]  /*aa40*/  IMAD.MOV.U32 R8, RZ, RZ, R10 ;  /* 0x000000ffff087224 */ /* 0x000fe400078e000a */
[----:B------:R-:W-:Y:S02]  /*aa50*/  IMAD.MOV.U32 R15, RZ, RZ, R11 ;  /* 0x000000ffff0f7224 */ /* 0x000fe400078e000b */
.L_x_10786:
[----:B------:R-:W-:Y:S05]  /*aa60*/  BSYNC B1 ;  /* 0x0000000000017941 */ /* 0x000fea0003800000 */
.L_x_10785:
        /* <DEDUP_REMOVED lines=19> */
.L_x_10794:
[----:B------:R-:W-:Y:S05]  /*aba0*/  BSYNC B1 ;  /* 0x0000000000017941 */ /* 0x000fea0003800000 */
.L_x_10793:
[----:B------:R-:W-:Y:S01]  /*abb0*/  LOP3.LUT R25, R25, 0x80000000, R17, 0xb8, !PT ;  /* 0x8000000019197812 */ /* 0x000fe200078eb811 */
[----:B------:R-:W-:Y:S05]  /*abc0*/  BRA `(.L_x_10780) ;  /* 0x0000008000007947 */ /* 0x000fea0003800000 */
.L_x_10781:
        /* <DEDUP_REMOVED lines=8> */
.L_x_10780:
[----:B-12---:R-:W-:Y:S05]  /*ac50*/  BSYNC B0 ;  /* 0x0000000000007941 */ /* 0x006fea0003800000 */
.L_x_10779:
        /* <DEDUP_REMOVED lines=26> */
[C---:B0-----:R-:W-:Y:S01]  /*ae00*/  @!P0 LEA.HI R10, R9.reuse, 0xffffffca, RZ, 0xc ;  /* 0xffffffca090a8811 */ /* 0x041fe200078f60ff */
[----:B------:R-:W-:Y:S01]  /*ae10*/  IMAD.MOV.U32 R13, RZ, RZ, R8 ;  /* 0x000000ffff0d7224 */ /* 0x000fe200078e0008 */
[----:B------:R-:W-:Y:S02]  /*ae20*/  LOP3.LUT R9, R9, 0xfffff, RZ, 0xc0, !PT ;  /* 0x000fffff09097812 */ /* 0x000fe400078ec0ff */
[C---:B-1----:R-:W-:Y:S02]  /*ae30*/  @!P2 LEA.HI R3, R7.reuse, 0xffffffca, RZ, 0xc ;  /* 0xffffffca0703a811 */ /* 0x042fe400078f60ff */
[----:B------:R-:W-:Y:S02]  /*ae40*/  LOP3.LUT R12, RZ, R10, RZ, 0x33, !PT ;  /* 0x0000000aff0c7212 */ /* 0x000fe400078e33ff */
[----:B------:R-:W-:-:S03]  /*ae50*/  LOP3.LUT R14, R7, 0xfffff, RZ, 0xc0, !PT ;  /* 0x000fffff070e7812 */ /* 0x000fc600078ec0ff */
[----:B------:R-:W-:Y:S01]  /*ae60*/  IMAD.IADD R12, R12, 0x1, R3 ;  /* 0x000000010c0c7824 */ /* 0x000fe200078e0203 */
[----:B------:R-:W-:-:S04]  /*ae70*/  LOP3.LUT R8, R14, 0x100000, RZ, 0xfc, !PT ;  /* 0x001000000e087812 */ /* 0x000fc800078efcff */
[----:B------:R-:W-:-:S05]  /*ae80*/  IMNMX R11, R12, -0x1, !PT ;  /* 0xffffffff0c0b7817 */ /* 0x000fca0007800200 */
[----:B------:R-:W-:-:S05]  /*ae90*/  IMAD.IADD R16, R11, 0x1, R10 ;  /* 0x000000010b107824 */ /* 0x000fca00078e020a */
[----:B------:R-:W-:-:S04]  /*aea0*/  IADD3 R11, R16, 0x2, -R3 ;  /* 0x00000002100b7810 */ /* 0x000fc80007ffe803 */
[----:B------:R-:W-:Y:S02]  /*aeb0*/  LOP3.LUT P0, R12, R11, 0x3, RZ, 0xc0, !PT ;  /* 0x000000030b0c7812 */ /* 0x000fe4000780c0ff */
[----:B------:R-:W-:Y:S01]  /*aec0*/  LOP3.LUT R11, R9, 0x100000, RZ, 0xfc, !PT ;  /* 0x00100000090b7812 */ /* 0x000fe200078efcff */
[----:B------:R-:W-:-:S10]  /*aed0*/  IMAD.IADD R9, R10, 0x1, -R3 ;  /* 0x000000010a097824 */ /* 0x000fd400078e0a03 */
[----:B------:R-:W-:Y:S05]  /*aee0*/  @!P0 BRA `(.L_x_10799) ;  /* 0x000000e000008947 */ /* 0x000fea0003800000 */
[----:B------:R-:W-:Y:S02]  /*aef0*/  BSSY B2, `(.L_x_10800) ;  /* 0x000000c000027945 */ /* 0x000fe40003800000 */
.L_x_10801:
        /* <DEDUP_REMOVED lines=12> */
.L_x_10800:
[----:B------:R-:W-:Y:S02]  /*afc0*/  IMAD.MOV.U32 R12, RZ, RZ, R10 ;  /* 0x000000ffff0c7224 */ /* 0x000fe400078e000a */
.L_x_10799:
[----:B------:R-:W-:Y:S05]  /*afd0*/  BSYNC B1 ;  /* 0x0000000000017941 */ /* 0x000fea0003800000 */
.L_x_10798:
        /* <DEDUP_REMOVED lines=13> */
.L_x_10807:
        /* <DEDUP_REMOVED lines=33> */
.L_x_10806:
[----:B------:R-:W-:Y:S02]  /*b2c0*/  IMAD.MOV.U32 R12, RZ, RZ, R14 ;  /* 0x000000ffff0c7224 */ /* 0x000fe400078e000e */
.L_x_10805:
[----:B------:R-:W-:Y:S05]  /*b2d0*/  BSYNC B2 ;  /* 0x0000000000027941 */ /* 0x000fea0003800000 */
.L_x_10804:
[----:B------:R-:W-:-:S13]  /*b2e0*/  ISETP.GE.U32.AND P0, PT, R10, 0xc, PT ;  /* 0x0000000c0a00780c */ /* 0x000fda0003f06070 */
[----:B------:R-:W-:Y:S05]  /*b2f0*/  @!P0 BRA `(.L_x_10803) ;  /* 0x0000076000008947 */ /* 0x000fea0003800000 */
[----:B------:R-:W-:Y:S01]  /*b300*/  BSSY B2, `(.L_x_10803) ;  /* 0x0000075000027945 */ /* 0x000fe20003800000 */
[----:B------:R-:W-:Y:S02]  /*b310*/  IADD3 R9, R9, 0x10, RZ ;  /* 0x0000001009097810 */ /* 0x000fe40007ffe0ff */
.L_x_10808:
        /* <DEDUP_REMOVED lines=116> */
.L_x_10803:
[----:B------:R-:W-:Y:S05]  /*ba60*/  BSYNC B1 ;  /* 0x0000000000017941 */ /* 0x000fea0003800000 */
.L_x_10802:
        /* <DEDUP_REMOVED lines=19> */
.L_x_10810:
[----:B------:R-:W-:Y:S05]  /*bba0*/  BSYNC B1 ;  /* 0x0000000000017941 */ /* 0x000fea0003800000 */
.L_x_10809:
[----:B------:R-:W-:Y:S01]  /*bbb0*/  LOP3.LUT R17, R17, 0x80000000, R19, 0xb8, !PT ;  /* 0x8000000011117812 */ /* 0x000fe200078eb813 */
[----:B------:R-:W-:Y:S05]  /*bbc0*/  BRA `(.L_x_10796) ;  /* 0x0000008000007947 */ /* 0x000fea0003800000 */
.L_x_10797:
        /* <DEDUP_REMOVED lines=8> */
.L_x_10796:
[----:B-12---:R-:W-:Y:S05]  /*bc50*/  BSYNC B0 ;  /* 0x0000000000007941 */ /* 0x006fea0003800000 */
.L_x_10795:
[----:B------:R-:W0:Y:S01]  /*bc60*/  S2R R3, SR_CTAID.X ;  /* 0x0000000000037919 */ /* 0x000e220000002500 */
[----:B-----5:R-:W1:Y:S01]  /*bc70*/  LDC.U8 R23, c[0x0][0x190] ;  /* 0x00006400ff177b82 */ /* 0x020e620000000000 */
[----:B------:R-:W-:Y:S01]  /*bc80*/  IMAD.MOV.U32 R22, RZ, RZ, -0x200 ;  /* 0xfffffe00ff167424 */ /* 0x000fe200078e00ff */
[----:B------:R-:W-:Y:S01]  /*bc90*/  BSSY B6, `(.L_x_10811) ;  /* 0x000011c000067945 */ /* 0x000fe20003800000 */
[----:B------:R-:W-:Y:S02]  /*bca0*/  IMAD.MOV.U32 R19, RZ, RZ, R0 ;  /* 0x000000ffff137224 */ /* 0x000fe400078e0000 */
[----:B0-----:R-:W-:Y:S01]  /*bcb0*/  IMAD R22, R3, R22, c[0x0][0x160] ;  /* 0x0000580003167624 */ /* 0x001fe200078e0216 */
        /* <DEDUP_REMOVED lines=17> */
[----:B------:R-:W0:Y:S01]  /*bdd0*/  F2I.F64.TRUNC R5, R4 ;  /* 0x0000000400057311 */ /* 0x000e22000030d100 */
[----:B------:R-:W-:Y:S01]  /*bde0*/  IMAD.MOV.U32 R19, RZ, RZ, R2 ;  /* 0x000000ffff137224 */ /* 0x000fe200078e0002 */
[----:B0-----:R0:W-:Y:S01]  /*bdf0*/  STG.E.U8 [R8.64], R5 ;  /* 0x0000000508007986 */ /* 0x0011e2000c101124 */
[----:B------:R-:W-:Y:S05]  /*be00*/  BRA `(.L_x_10812) ;  /* 0x0000104000007947 */ /* 0x000fea0003800000 */
.L_x_10816:
[----:B------:R-:W0:Y:S01]  /*be10*/  F2I.S64.F64.TRUNC R4, R4 ;  /* 0x0000000400047311 */ /* 0x000e22000030d900 */
[----:B------:R-:W-:Y:S02]  /*be20*/  IMAD.MOV.U32 R19, RZ, RZ, R2 ;  /* 0x000000ffff137224 */ /* 0x000fe400078e0002 */
[----:B0-----:R-:W-:-:S05]  /*be30*/  IMAD.MOV.U32 R3, RZ, RZ, R4 ;  /* 0x000000ffff037224 */ /* 0x001fca00078e0004 */
[----:B------:R0:W-:Y:S01]  /*be40*/  STG.E.U8 [R8.64], R3 ;  /* 0x0000000308007986 */ /* 0x0001e2000c101124 */
[----:B------:R-:W-:Y:S05]  /*be50*/  BRA `(.L_x_10812) ;  /* 0x00000ff000007947 */ /* 0x000fea0003800000 */
.L_x_10815:
[----:B------:R-:W-:-:S13]  /*be60*/  ISETP.NE.AND P0, PT, R0, 0x2, PT ;  /* 0x000000020000780c */ /* 0x000fda0003f05270 */
[----:B------:R-:W-:Y:S05]  /*be70*/  @!P0 BRA `(.L_x_10818) ;  /* 0x000000c000008947 */ /* 0x000fea0003800000 */
[----:B------:R-:W-:-:S13]  /*be80*/  ISETP.NE.AND P0, PT, R0, 0x3, PT ;  /* 0x000000030000780c */ /* 0x000fda0003f05270 */
[----:B------:R-:W-:Y:S05]  /*be90*/  @!P0 BRA `(.L_x_10819) ;  /* 0x0000006000008947 */ /* 0x000fea0003800000 */
[----:B------:R-:W-:-:S13]  /*bea0*/  ISETP.NE.AND P0, PT, R0, 0x4, PT ;  /* 0x000000040000780c */ /* 0x000fda0003f05270 */
[----:B------:R-:W-:Y:S05]  /*beb0*/  @P0 BRA `(.L_x_10817) ;  /* 0x00000dd000000947 */ /* 0x000fea0003800000 */
[----:B------:R-:W0:Y:S01]  /*bec0*/  F2I.S64.F64.TRUNC R4, R4 ;  /* 0x0000000400047311 */ /* 0x000e22000030d900 */
[----:B------:R-:W-:Y:S01]  /*bed0*/  IMAD.MOV.U32 R19, RZ, RZ, R2 ;  /* 0x000000ffff137224 */ /* 0x000fe200078e0002 */
[----:B0-----:R0:W-:Y:S01]  /*bee0*/  STG.E.64 [R8.64], R4 ;  /* 0x0000000408007986 */ /* 0x0011e2000c101b24 */
[----:B------:R-:W-:Y:S05]  /*bef0*/  BRA `(.L_x_10812) ;  /* 0x00000f5000007947 */ /* 0x000fea0003800000 */
.L_x_10819:
[----:B------:R-:W0:Y:S01]  /*bf00*/  F2I.F64.TRUNC R5, R4 ;  /* 0x0000000400057311 */ /* 0x000e22000030d100 */
[----:B------:R-:W-:Y:S01]  /*bf10*/  IMAD.MOV.U32 R19, RZ, RZ, R2 ;  /* 0x000000ffff137224 */ /* 0x000fe200078e0002 */
[----:B0-----:R0:W-:Y:S01]  /*bf20*/  STG.E [R8.64], R5 ;  /* 0x0000000508007986 */ /* 0x0011e2000c101924 */
[----:B------:R-:W-:Y:S05]  /*bf30*/  BRA `(.L_x_10812) ;  /* 0x00000f1000007947 */ /* 0x000fea0003800000 */
.L_x_10818:
[----:B------:R-:W0:Y:S01]  /*bf40*/  F2I.F64.TRUNC R5, R4 ;  /* 0x0000000400057311 */ /* 0x000e22000030d100 */
[----:B------:R-:W-:Y:S01]  /*bf50*/  IMAD.MOV.U32 R19, RZ, RZ, R2 ;  /* 0x000000ffff137224 */ /* 0x000fe200078e0002 */
[----:B0-----:R0:W-:Y:S01]  /*bf60*/  STG.E.U16 [R8.64], R5 ;  /* 0x0000000508007986 */ /* 0x0011e2000c101524 */
[----:B------:R-:W-:Y:S05]  /*bf70*/  BRA `(.L_x_10812) ;  /* 0x00000ed000007947 */ /* 0x000fea0003800000 */
.L_x_10814:
[----:B------:R-:W-:-:S13]  /*bf80*/  ISETP.GT.AND P0, PT, R0, 0x6, PT ;  /* 0x000000060000780c */ /* 0x000fda0003f04270 */
[----:B------:R-:W-:Y:S05]  /*bf90*/  @P0 BRA `(.L_x_10820) ;  /* 0x0000011000000947 */ /* 0x000fea0003800000 */
[----:B------:R-:W-:-:S13]  /*bfa0*/  ISETP.NE.AND P0, PT, R0, 0x5, PT ;  /* 0x000000050000780c */ /* 0x000fda0003f05270 */
[----:B------:R-:W-:Y:S05]  /*bfb0*/  @!P0 BRA `(.L_x_10821) ;  /* 0x0000008000008947 */ /* 0x000fea0003800000 */
[----:B------:R-:W-:-:S13]  /*bfc0*/  ISETP.NE.AND P0, PT, R0, 0x6, PT ;  /* 0x000000060000780c */ /* 0x000fda0003f05270 */
[----:B------:R-:W-:Y:S05]  /*bfd0*/  @P0 BRA `(.L_x_10817) ;  /* 0x00000cb000000947 */ /* 0x000fea0003800000 */
[----:B------:R-:W0:Y:S01]  /*bfe0*/  F2F.F32.F64 R3, R4 ;  /* 0x0000000400037310 */ /* 0x000e220000301000 */
[----:B------:R-:W0:Y:S01]  /*bff0*/  DSETP.GEU.AND P0, PT, |R4|, c[0x2][0x0], PT ;  /* 0x008000000400762a */ /* 0x000e220003f0e200 */
[----:B------:R-:W-:-:S13]  /*c000*/  IMAD.MOV.U32 R19, RZ, RZ, R2 ;  /* 0x000000ffff137224 */ /* 0x000fda00078e0002 */
[----:B0-----:R-:W-:-:S05]  /*c010*/  @!P0 FMUL R3, R3, 1.175494350822287508e-38 ;  /* 0x0080000003038820 */ /* 0x001fca0000400000 */
[----:B------:R0:W-:Y:S01]  /*c020*/  STG.E [R8.64], R3 ;  /* 0x0000000308007986 */ /* 0x0001e2000c101924 */
[----:B------:R-:W-:Y:S05]  /*c030*/  BRA `(.L_x_10812) ;  /* 0x00000e1000007947 */ /* 0x000fea0003800000 */
.L_x_10821:
[----:B------:R-:W0:Y:S01]  /*c040*/  F2F.F32.F64 R0, R4 ;  /* 0x0000000400007310 */ /* 0x000e220000301000 */
[----:B------:R-:W0:Y:S01]  /*c050*/  DSETP.GEU.AND P0, PT, |R4|, c[0x2][0x0], PT ;  /* 0x008000000400762a */ /* 0x000e220003f0e200 */
[----:B------:R-:W-:-:S13]  /*c060*/  IMAD.MOV.U32 R19, RZ, RZ, R2 ;  /* 0x000000ffff137224 */ /* 0x000fda00078e0002 */
[----:B0-----:R-:W-:-:S05]  /*c070*/  @!P0 FMUL R0, R0, 1.175494350822287508e-38 ;  /* 0x0080000000008820 */ /* 0x001fca0000400000 */
[----:B------:R-:W-:-:S05]  /*c080*/  F2FP.PACK_AB R0, RZ, R0 ;  /* 0x00000000ff00723e */ /* 0x000fca00000000ff */
[----:B------:R0:W-:Y:S01]  /*c090*/  STG.E.U16 [R8.64], R0 ;  /* 0x0000000008007986 */ /* 0x0001e2000c101524 */
[----:B------:R-:W-:Y:S05]  /*c0a0*/  BRA `(.L_x_10812) ;  /* 0x00000da000007947 */ /* 0x000fea0003800000 */
.L_x_10820:
        /* <DEDUP_REMOVED lines=8> */
[----:B------:R-:W-:Y:S02]  /*c130*/  IMAD.MOV.U32 R7, RZ, RZ, RZ ;  /* 0x000000ffff077224 */ /* 0x000fe400078e00ff */
[----:B------:R-:W-:-:S11]  /*c140*/  IMAD.MOV.U32 R19, RZ, RZ, R2 ;  /* 0x000000ffff137224 */ /* 0x000fd600078e0002 */
[----:B0-----:R-:W-:-:S05]  /*c150*/  @!P0 FMUL R6, R6, 1.175494350822287508e-38 ;  /* 0x0080000006068820 */ /* 0x001fca0000400000 */
[----:B------:R0:W-:Y:S01]  /*c160*/  STG.E.64 [R8.64], R6 ;  /* 0x0000000608007986 */ /* 0x0001e2000c101b24 */
[----:B------:R-:W-:Y:S05]  /*c170*/  BRA `(.L_x_10812) ;  /* 0x00000cd000007947 */ /* 0x000fea0003800000 */
.L_x_10823:
[----:B------:R-:W0:Y:S01]  /*c180*/  F2F.F32.F64 R0, R4 ;  /* 0x0000000400007310 */ /* 0x000e220000301000 */
[----:B------:R-:W0:Y:S01]  /*c190*/  DSETP.GEU.AND P0, PT, |R4|, c[0x2][0x0], PT ;  /* 0x008000000400762a */ /* 0x000e220003f0e200 */
[----:B------:R-:W-:-:S13]  /*c1a0*/  IMAD.MOV.U32 R19, RZ, RZ, R2 ;  /* 0x000000ffff137224 */ /* 0x000fda00078e0002 */
[----:B0-----:R-:W-:-:S05]  /*c1b0*/  @!P0 FMUL R0, R0, 1.175494350822287508e-38 ;  /* 0x0080000000008820 */ /* 0x001fca0000400000 */
[----:B------:R-:W-:-:S04]  /*c1c0*/  F2FP.PACK_AB R3, RZ, R0 ;  /* 0x00000000ff03723e */ /* 0x000fc800000000ff */
[----:B------:R-:W-:-:S05]  /*c1d0*/  PRMT R3, R3, 0x5410, RZ ;  /* 0x0000541003037816 */ /* 0x000fca00000000ff */
[----:B------:R0:W-:Y:S01]  /*c1e0*/  STG.E [R8.64], R3 ;  /* 0x0000000308007986 */ /* 0x0001e2000c101924 */
[----:B------:R-:W-:Y:S05]  /*c1f0*/  BRA `(.L_x_10812) ;  /* 0x00000c5000007947 */ /* 0x000fea0003800000 */
.L_x_10822:
[----:B------:R0:W-:Y:S01]  /*c200*/  STG.E.64 [R8.64], R4 ;  /* 0x0000000408007986 */ /* 0x0001e2000c101b24 */
[----:B------:R-:W-:Y:S01]  /*c210*/  IMAD.MOV.U32 R19, RZ, RZ, R2 ;  /* 0x000000ffff137224 */ /* 0x000fe200078e0002 */
[----:B------:R-:W-:Y:S05]  /*c220*/  BRA `(.L_x_10812) ;  /* 0x00000c2000007947 */ /* 0x000fea0003800000 */
.L_x_10813:
        /* <DEDUP_REMOVED lines=8> */
[----:B------:R-:W0:Y:S01]  /*c2b0*/  DSETP.NEU.AND P0, PT, R4, RZ, PT ;  /* 0x000000ff0400722a */ /* 0x000e220003f0d000 */
[----:B------:R-:W-:-:S05]  /*c2c0*/  IMAD.MOV.U32 R19, RZ, RZ, R2 ;  /* 0x000000ffff137224 */ /* 0x000fca00078e0002 */
[----:B0-----:R-:W-:-:S05]  /*c2d0*/  SEL R3, RZ, 0x1, !P0 ;  /* 0x00000001ff037807 */ /* 0x001fca0004000000 */
[----:B------:R0:W-:Y:S01]  /*c2e0*/  STG.E.U8 [R8.64], R3 ;  /* 0x0000000308007986 */ /* 0x0001e2000c101124 */
[----:B------:R-:W-:Y:S05]  /*c2f0*/  BRA `(.L_x_10812) ;  /* 0x00000b5000007947 */ /* 0x000fea0003800000 */
.L_x_10826:
[----:B------:R-:W-:Y:S01]  /*c300*/  CS2R R6, SRZ ;  /* 0x0000000000067805 */ /* 0x000fe2000001ff00 */
[----:B------:R-:W-:-:S04]  /*c310*/  IMAD.MOV.U32 R19, RZ, RZ, R2 ;  /* 0x000000ffff137224 */ /* 0x000fc800078e0002 */
[----:B------:R0:W-:Y:S01]  /*c320*/  STG.E.128 [R8.64], R4 ;  /* 0x0000000408007986 */ /* 0x0001e2000c101d24 */
[----:B------:R-:W-:Y:S05]  /*c330*/  BRA `(.L_x_10812) ;  /* 0x00000b1000007947 */ /* 0x000fea0003800000 */
.L_x_10825:
        /* <DEDUP_REMOVED lines=23> */
.L_x_10830:
[----:B------:R-:W-:Y:S05]  /*c4b0*/  BSYNC B0 ;  /* 0x0000000000007941 */ /* 0x000fea0003800000 */
.L_x_10829:
[----:B------:R-:W-:Y:S01]  /*c4c0*/  LOP3.LUT R7, R0, R7, RZ, 0xfc, !PT ;  /* 0x0000000700077212 */ /* 0x000fe200078efcff */
[----:B------:R-:W-:-:S04]  /*c4d0*/  IMAD.MOV.U32 R19, RZ, RZ, R2 ;  /* 0x000000ffff137224 */ /* 0x000fc800078e0002 */
[----:B------:R0:W-:Y:S01]  /*c4e0*/  STG.E.U8 [R8.64], R7 ;  /* 0x0000000708007986 */ /* 0x0001e2000c101124 */
[----:B------:R-:W-:Y:S05]  /*c4f0*/  BRA `(.L_x_10812) ;  /* 0x0000095000007947 */ /* 0x000fea0003800000 */
.L_x_10828:
        /* <DEDUP_REMOVED lines=15> */
.L_x_10832:
[----:B------:R-:W-:Y:S01]  /*c5f0*/  IMAD.MOV.U32 R0, RZ, RZ, 0x7f ;  /* 0x0000007fff007424 */ /* 0x000fe200078e00ff */
[----:B------:R-:W-:-:S04]  /*c600*/  ISETP.GT.U32.AND P0, PT, R3, 0x7f800000, PT ;  /* 0x7f8000000300780c */ /* 0x000fc80003f04070 */
[----:B------:R-:W-:-:S04]  /*c610*/  SEL R0, R0, 0x7c, P0 ;  /* 0x0000007c00007807 */ /* 0x000fc80000000000 */
.L_x_10833:
[----:B------:R-:W-:Y:S05]  /*c620*/  BSYNC B0 ;  /* 0x0000000000007941 */ /* 0x000fea0003800000 */
.L_x_10831:
[----:B------:R-:W-:Y:S01]  /*c630*/  LOP3.LUT R3, R7, 0x80000000, RZ, 0xc0, !PT ;  /* 0x8000000007037812 */ /* 0x000fe200078ec0ff */
[----:B------:R-:W-:-:S03]  /*c640*/  IMAD.MOV.U32 R19, RZ, RZ, R2 ;  /* 0x000000ffff137224 */ /* 0x000fc600078e0002 */
[----:B------:R-:W-:-:S04]  /*c650*/  SHF.R.U32.HI R3, RZ, 0x18, R3 ;  /* 0x00000018ff037819 */ /* 0x000fc80000011603 */
[----:B------:R-:W-:-:S05]  /*c660*/  LOP3.LUT R3, R0, R3, RZ, 0xfc, !PT ;  /* 0x0000000300037212 */ /* 0x000fca00078efcff */
[----:B------:R0:W-:Y:S01]  /*c670*/  STG.E.U8 [R8.64], R3 ;  /* 0x0000000308007986 */ /* 0x0001e2000c101124 */
[----:B------:R-:W-:Y:S05]  /*c680*/  BRA `(.L_x_10812) ;  /* 0x000007c000007947 */ /* 0x000fea0003800000 */
.L_x_10827:
[----:B------:R-:W0:Y:S01]  /*c690*/  F2F.F32.F64 R0, R4 ;  /* 0x0000000400007310 */ /* 0x000e220000301000 */
[----:B------:R-:W0:Y:S01]  /*c6a0*/  DSETP.GEU.AND P0, PT, |R4|, c[0x2][0x0], PT ;  /* 0x008000000400762a */ /* 0x000e220003f0e200 */
[----:B------:R-:W-:-:S13]  /*c6b0*/  IMAD.MOV.U32 R19, RZ, RZ, R2 ;  /* 0x000000ffff137224 */ /* 0x000fda00078e0002 */
[----:B0-----:R-:W-:-:S05]  /*c6c0*/  @!P0 FMUL R0, R0, 1.175494350822287508e-38 ;  /* 0x0080000000008820 */ /* 0x001fca0000400000 */
[----:B------:R-:W-:-:S05]  /*c6d0*/  F2FP.BF16.PACK_AB R0, RZ, R0 ;  /* 0x00000000ff00723e */ /* 0x000fca00000010ff */
[----:B------:R0:W-:Y:S01]  /*c6e0*/  STG.E.U16 [R8.64], R0 ;  /* 0x0000000008007986 */ /* 0x0001e2000c101524 */
[----:B------:R-:W-:Y:S05]  /*c6f0*/  BRA `(.L_x_10812) ;  /* 0x0000075000007947 */ /* 0x000fea0003800000 */
.L_x_10824:
        /* <DEDUP_REMOVED lines=8> */
[----:B------:R-:W0:Y:S01]  /*c780*/  F2I.U32.F64.TRUNC R5, R4 ;  /* 0x0000000400057311 */ /* 0x000e22000030d000 */
[----:B------:R-:W-:Y:S01]  /*c790*/  IMAD.MOV.U32 R19, RZ, RZ, R2 ;  /* 0x000000ffff137224 */ /* 0x000fe200078e0002 */
[----:B0-----:R0:W-:Y:S01]  /*c7a0*/  STG.E.U16 [R8.64], R5 ;  /* 0x0000000508007986 */ /* 0x0011e2000c101524 */
[----:B------:R-:W-:Y:S05]  /*c7b0*/  BRA `(.L_x_10812) ;  /* 0x0000069000007947 */ /* 0x000fea0003800000 */
.L_x_10836:
        /* <DEDUP_REMOVED lines=19> */
.L_x_10839:
[----:B------:R-:W-:-:S04]  /*c8f0*/  LOP3.LUT R0, R7, 0x80000000, RZ, 0xc0, !PT ;  /* 0x8000000007007812 */ /* 0x000fc800078ec0ff */
[----:B------:R-:W-:-:S04]  /*c900*/  SHF.R.U32.HI R0, RZ, 0x18, R0 ;  /* 0x00000018ff007819 */ /* 0x000fc80000011600 */
[----:B------:R-:W-:Y:S02]  /*c910*/  LOP3.LUT R0, R3, R0, RZ, 0xfc, !PT ;  /* 0x0000000003007212 */ /* 0x000fe400078efcff */
.L_x_10838:
[----:B------:R-:W-:Y:S05]  /*c920*/  BSYNC B0 ;  /* 0x0000000000007941 */ /* 0x000fea0003800000 */
.L_x_10837:
[----:B------:R0:W-:Y:S01]  /*c930*/  STG.E.U8 [R8.64], R0 ;  /* 0x0000000008007986 */ /* 0x0001e2000c101124 */
[----:B------:R-:W-:Y:S01]  /*c940*/  IMAD.MOV.U32 R19, RZ, RZ, R2 ;  /* 0x000000ffff137224 */ /* 0x000fe200078e0002 */
[----:B------:R-:W-:Y:S05]  /*c950*/  BRA `(.L_x_10812) ;  /* 0x000004f000007947 */ /* 0x000fea0003800000 */
.L_x_10835:
        /* <DEDUP_REMOVED lines=19> */
.L_x_10842:
[----:B------:R-:W-:-:S04]  /*ca90*/  LOP3.LUT R0, R7, 0x80000000, RZ, 0xc0, !PT ;  /* 0x8000000007007812 */ /* 0x000fc800078ec0ff */
[----:B------:R-:W-:-:S04]  /*caa0*/  SHF.R.U32.HI R0, RZ, 0x18, R0 ;  /* 0x00000018ff007819 */ /* 0x000fc80000011600 */
[----:B------:R-:W-:Y:S02]  /*cab0*/  LOP3.LUT R0, R3, R0, RZ, 0xfc, !PT ;  /* 0x0000000003007212 */ /* 0x000fe400078efcff */
.L_x_10841:
[----:B------:R-:W-:Y:S05]  /*cac0*/  BSYNC B0 ;  /* 0x0000000000007941 */ /* 0x000fea0003800000 */
.L_x_10840:
[----:B------:R0:W-:Y:S01]  /*cad0*/  STG.E.U8 [R8.64], R0 ;  /* 0x0000000008007986 */ /* 0x0001e2000c101124 */
[----:B------:R-:W-:Y:S01]  /*cae0*/  IMAD.MOV.U32 R19, RZ, RZ, R2 ;  /* 0x000000ffff137224 */ /* 0x000fe200078e0002 */
[----:B------:R-:W-:Y:S05]  /*caf0*/  BRA `(.L_x_10812) ;  /* 0x0000035000007947 */ /* 0x000fea0003800000 */
.L_x_10834:
        /* <DEDUP_REMOVED lines=8> */
[----:B------:R-:W-:-:S13]  /*cb80*/  IMAD.MOV.U32 R19, RZ, RZ, R2 ;  /* 0x000000ffff137224 */ /* 0x000fda00078e0002 */
        /* <DEDUP_REMOVED lines=16> */
.L_x_10817:
        /* <DEDUP_REMOVED lines=21> */
.L_x_10844:
[----:B------:R-:W0:Y:S01]  /*cde0*/  F2I.U64.F64.TRUNC R4, R4 ;  /* 0x0000000400047311 */ /* 0x000e22000030d800 */
[----:B------:R-:W-:Y:S01]  /*cdf0*/  IMAD.MOV.U32 R19, RZ, RZ, R2 ;  /* 0x000000ffff137224 */ /* 0x000fe200078e0002 */
[----:B0-----:R0:W-:Y:S01]  /*ce00*/  STG.E.64 [R8.64], R4 ;  /* 0x0000000408007986 */ /* 0x0011e2000c101b24 */
[----:B------:R-:W-:Y:S05]  /*ce10*/  BRA `(.L_x_10812) ;  /* 0x0000003000007947 */ /* 0x000fea0003800000 */
.L_x_10843:
[----:B------:R-:W0:Y:S01]  /*ce20*/  F2I.U32.F64.TRUNC R5, R4 ;  /* 0x0000000400057311 */ /* 0x000e22000030d000 */
[----:B------:R-:W-:Y:S01]  /*ce30*/  IMAD.MOV.U32 R19, RZ, RZ, R2 ;  /* 0x000000ffff137224 */ /* 0x000fe200078e0002 */
[----:B0-----:R0:W-:Y:S06]  /*ce40*/  STG.E [R8.64], R5 ;  /* 0x0000000508007986 */ /* 0x0011ec000c101924 */
.L_x_10812:
[----:B-1----:R-:W-:Y:S05]  /*ce50*/  BSYNC B6 ;  /* 0x0000000000067941 */ /* 0x002fea0003800000 */
.L_x_10811:
[----:B------:R-:W-:Y:S01]  /*ce60*/  ISETP.GE.AND P0, PT, R19, R22, PT ;  /* 0x000000161300720c */ /* 0x000fe20003f06270 */
[----:B------:R-:W-:-:S12]  /*ce70*/  BSSY B6, `(.L_x_10845) ;  /* 0x0000210000067945 */ /* 0x000fd80003800000 */
[----:B------:R-:W-:Y:S05]  /*ce80*/  @P0 BRA `(.L_x_10846) ;  /* 0x000020e000000947 */ /* 0x000fea0003800000 */
[----:B0-----:R-:W0:Y:S01]  /*ce90*/  S2R R0, SR_CTAID.X ;  /* 0x0000000000007919 */ /* 0x001e220000002500 */
[----:B------:R-:W-:Y:S01]  /*cea0*/  PRMT R3, R23, 0x9910, RZ ;  /* 0x0000991017037816 */ /* 0x000fe200000000ff */
[----:B0-----:R-:W-:-:S04]  /*ceb0*/  IMAD R0, R0, 0x200, R19 ;  /* 0x0000020000007824 */ /* 0x001fc800078e0213 */
        /* <DEDUP_REMOVED lines=14> */
[----:B---3--:R-:W0:Y:S02]  /*cfa0*/  F2I.F64.TRUNC R29, R28 ;  /* 0x0000001c001d7311 */ /* 0x008e24000030d100 */
[----:B0-----:R0:W-:Y:S01]  /*cfb0*/  STG.E.U8 [R2.64], R29 ;  /* 0x0000001d02007986 */ /* 0x0011e2000c101124 */
[----:B------:R-:W-:Y:S05]  /*cfc0*/  BRA `(.L_x_10852) ;  /* 0x00000f1000007947 */ /* 0x000fea0003800000 */
.L_x_10850:
[----:B---3--:R-:W0:Y:S02]  /*cfd0*/  F2I.S64.F64.TRUNC R28, R28 ;  /* 0x0000001c001c7311 */ /* 0x008e24000030d900 */
[----:B0-----:R-:W-:-:S05]  /*cfe0*/  IMAD.MOV.U32 R5, RZ, RZ, R28 ;  /* 0x000000ffff057224 */ /* 0x001fca00078e001c */
[----:B------:R0:W-:Y:S01]  /*cff0*/  STG.E.U8 [R2.64], R5 ;  /* 0x0000000502007986 */ /* 0x0001e2000c101124 */
[----:B------:R-:W-:Y:S05]  /*d000*/  BRA `(.L_x_10852) ;  /* 0x00000ed000007947 */ /* 0x000fea0003800000 */
.L_x_10849:
[----:B------:R-:W-:-:S13]  /*d010*/  ISETP.NE.AND P0, PT, R0, 0x2, PT ;  /* 0x000000020000780c */ /* 0x000fda0003f05270 */
[----:B------:R-:W-:Y:S05]  /*d020*/  @!P0 BRA `(.L_x_10853) ;  /* 0x000000a000008947 */ /* 0x000fea0003800000 */
[----:B------:R-:W-:-:S13]  /*d030*/  ISETP.NE.AND P0, PT, R0, 0x3, PT ;  /* 0x000000030000780c */ /* 0x000fda0003f05270 */
[----:B------:R-:W-:Y:S05]  /*d040*/  @!P0 BRA `(.L_x_10854) ;  /* 0x0000005000008947 */ /* 0x000fea0003800000 */
[----:B------:R-:W-:-:S13]  /*d050*/  ISETP.NE.AND P0, PT, R0, 0x4, PT ;  /* 0x000000040000780c */ /* 0x000fda0003f05270 */
[----:B------:R-:W-:Y:S05]  /*d060*/  @P0 BRA `(.L_x_10851) ;  /* 0x00000ce000000947 */ /* 0x000fea0003800000 */
[----:B---3--:R-:W0:Y:S02]  /*d070*/  F2I.S64.F64.TRUNC R28, R28 ;  /* 0x0000001c001c7311 */ /* 0x008e24000030d900 */
[----:B0-----:R0:W-:Y:S01]  /*d080*/  STG.E.64 [R2.64], R28 ;  /* 0x0000001c02007986 */ /* 0x0011e2000c101b24 */
[----:B------:R-:W-:Y:S05]  /*d090*/  BRA `(.L_x_10852) ;  /* 0x00000e4000007947 */ /* 0x000fea0003800000 */
.L_x_10854:
[----:B---3--:R-:W0:Y:S02]  /*d0a0*/  F2I.F64.TRUNC R29, R28 ;  /* 0x0000001c001d7311 */ /* 0x008e24000030d100 */
[----:B0-----:R0:W-:Y:S01]  /*d0b0*/  STG.E [R2.64], R29 ;  /* 0x0000001d02007986 */ /* 0x0011e2000c101924 */
[----:B------:R-:W-:Y:S05]  /*d0c0*/  BRA `(.L_x_10852) ;  /* 0x00000e1000007947 */ /* 0x000fea0003800000 */
.L_x_10853:
[----:B---3--:R-:W0:Y:S02]  /*d0d0*/  F2I.F64.TRUNC R29, R28 ;  /* 0x0000001c001d7311 */ /* 0x008e24000030d100 */
[----:B0-----:R0:W-:Y:S01]  /*d0e0*/  STG.E.U16 [R2.64], R29 ;  /* 0x0000001d02007986 */ /* 0x0011e2000c101524 */
[----:B------:R-:W-:Y:S05]  /*d0f0*/  BRA `(.L_x_10852) ;  /* 0x00000de000007947 */ /* 0x000fea0003800000 */
.L_x_10848:
[----:B------:R-:W-:-:S13]  /*d100*/  ISETP.GT.AND P0, PT, R0, 0x6, PT ;  /* 0x000000060000780c */ /* 0x000fda0003f04270 */
[----:B------:R-:W-:Y:S05]  /*d110*/  @P0 BRA `(.L_x_10855) ;  /* 0x000000f000000947 */ /* 0x000fea0003800000 */
[----:B------:R-:W-:-:S13]  /*d120*/  ISETP.NE.AND P0, PT, R0, 0x5, PT ;  /* 0x000000050000780c */ /* 0x000fda0003f05270 */
[----:B------:R-:W-:Y:S05]  /*d130*/  @!P0 BRA `(.L_x_10856) ;  /* 0x0000007000008947 */ /* 0x000fea0003800000 */
[----:B------:R-:W-:-:S13]  /*d140*/  ISETP.NE.AND P0, PT, R0, 0x6, PT ;  /* 0x000000060000780c */ /* 0x000fda0003f05270 */
[----:B------:R-:W-:Y:S05]  /*d150*/  @P0 BRA `(.L_x_10851) ;  /* 0x00000bf000000947 */ /* 0x000fea0003800000 */
[----:B---3--:R-:W0:Y:S01]  /*d160*/  F2F.F32.F64 R5, R28 ;  /* 0x0000001c00057310 */ /* 0x008e220000301000 */
[----:B------:R-:W0:-:S14]  /*d170*/  DSETP.GEU.AND P0, PT, |R28|, c[0x2][0x0], PT ;  /* 0x008000001c00762a */ /* 0x000e1c0003f0e200 */
[----:B0-----:R-:W-:-:S05]  /*d180*/  @!P0 FMUL R5, R5, 1.175494350822287508e-38 ;  /* 0x0080000005058820 */ /* 0x001fca0000400000 */
[----:B------:R0:W-:Y:S01]  /*d190*/  STG.E [R2.64], R5 ;  /* 0x0000000502007986 */ /* 0x0001e2000c101924 */
[----:B------:R-:W-:Y:S05]  /*d1a0*/  BRA `(.L_x_10852) ;  /* 0x00000d3000007947 */ /* 0x000fea0003800000 */
.L_x_10856:
[----:B---3--:R-:W0:Y:S01]  /*d1b0*/  F2F.F32.F64 R0, R28 ;  /* 0x0000001c00007310 */ /* 0x008e220000301000 */
[----:B------:R-:W0:-:S14]  /*d1c0*/  DSETP.GEU.AND P0, PT, |R28|, c[0x2][0x0], PT ;  /* 0x008000001c00762a */ /* 0x000e1c0003f0e200 */
[----:B0-----:R-:W-:-:S05]  /*d1d0*/  @!P0 FMUL R0, R0, 1.175494350822287508e-38 ;  /* 0x0080000000008820 */ /* 0x001fca0000400000 */
[----:B------:R-:W-:-:S05]  /*d1e0*/  F2FP.PACK_AB R0, RZ, R0 ;  /* 0x00000000ff00723e */ /* 0x000fca00000000ff */
[----:B------:R0:W-:Y:S01]  /*d1f0*/  STG.E.U16 [R2.64], R0 ;  /* 0x0000000002007986 */ /* 0x0001e2000c101524 */
[----:B------:R-:W-:Y:S05]  /*d200*/  BRA `(.L_x_10852) ;  /* 0x00000cd000007947 */ /* 0x000fea0003800000 */
.L_x_10855:
[----:B------:R-:W-:-:S13]  /*d210*/  ISETP.NE.AND P0, PT, R0, 0x7, PT ;  /* 0x000000070000780c */ /* 0x000fda0003f05270 */
[----:B------:R-:W-:Y:S05]  /*d220*/  @!P0 BRA `(.L_x_10857) ;  /* 0x0000011000008947 */ /* 0x000fea0003800000 */
[----:B------:R-:W-:-:S13]  /*d230*/  ISETP.NE.AND P0, PT, R0, 0x8, PT ;  /* 0x000000080000780c */ /* 0x000fda0003f05270 */
[----:B------:R-:W-:Y:S05]  /*d240*/  @!P0 BRA `(.L_x_10858) ;  /* 0x0000008000008947 */ /* 0x000fea0003800000 */
[----:B------:R-:W-:-:S13]  /*d250*/  ISETP.NE.AND P0, PT, R0, 0x9, PT ;  /* 0x000000090000780c */ /* 0x000fda0003f05270 */
[----:B------:R-:W-:Y:S05]  /*d260*/  @P0 BRA `(.L_x_10851) ;  /* 0x00000ae000000947 */ /* 0x000fea0003800000 */
[----:B---3--:R-:W0:Y:S01]  /*d270*/  F2F.F32.F64 R4, R28 ;  /* 0x0000001c00047310 */ /* 0x008e220000301000 */
[----:B------:R-:W0:Y:S01]  /*d280*/  DSETP.GEU.AND P0, PT, |R28|, c[0x2][0x0], PT ;  /* 0x008000001c00762a */ /* 0x000e220003f0e200 */
[----:B------:R-:W-:-:S13]  /*d290*/  IMAD.MOV.U32 R5, RZ, RZ, RZ ;  /* 0x000000ffff057224 */ /* 0x000fda00078e00ff */
[----:B0-----:R-:W-:-:S05]  /*d2a0*/  @!P0 FMUL R4, R4, 1.175494350822287508e-38 ;  /* 0x0080000004048820 */ /* 0x001fca0000400000 */
[----:B------:R0:W-:Y:S01]  /*d2b0*/  STG.E.64 [R2.64], R4 ;  /* 0x0000000402007986 */ /* 0x0001e2000c101b24 */
[----:B------:R-:W-:Y:S05]  /*d2c0*/  BRA `(.L_x_10852) ;  /* 0x00000c1000007947 */ /* 0x000fea0003800000 */
.L_x_10858:
[----:B---3--:R-:W0:Y:S01]  /*d2d0*/  F2F.F32.F64 R0, R28 ;  /* 0x0000001c00007310 */ /* 0x008e220000301000 */
[----:B------:R-:W0:-:S14]  /*d2e0*/  DSETP.GEU.AND P0, PT, |R28|, c[0x2][0x0], PT ;  /* 0x008000001c00762a */ /* 0x000e1c0003f0e200 */
[----:B0-----:R-:W-:-:S05]  /*d2f0*/  @!P0 FMUL R0, R0, 1.175494350822287508e-38 ;  /* 0x0080000000008820 */ /* 0x001fca0000400000 */
[----:B------:R-:W-:-:S04]  /*d300*/  F2FP.PACK_AB R5, RZ, R0 ;  /* 0x00000000ff05723e */ /* 0x000fc800000000ff */
[----:B------:R-:W-:-:S05]  /*d310*/  PRMT R5, R5, 0x5410, RZ ;  /* 0x0000541005057816 */ /* 0x000fca00000000ff */
[----:B------:R0:W-:Y:S01]  /*d320*/  STG.E [R2.64], R5 ;  /* 0x0000000502007986 */ /* 0x0001e2000c101924 */
[----:B------:R-:W-:Y:S05]  /*d330*/  BRA `(.L_x_10852) ;  /* 0x00000ba000007947 */ /* 0x000fea0003800000 */
.L_x_10857:
[----:B---3--:R0:W-:Y:S01]  /*d340*/  STG.E.64 [R2.64], R28 ;  /* 0x0000001c02007986 */ /* 0x0081e2000c101b24 */
[----:B------:R-:W-:Y:S05]  /*d350*/  BRA `(.L_x_10852) ;  /* 0x00000b8000007947 */ /* 0x000fea0003800000 */
.L_x_10847:
        /* <DEDUP_REMOVED lines=8> */
[----:B---3--:R-:W0:-:S06]  /*d3e0*/  DSETP.NEU.AND P0, PT, R28, RZ, PT ;  /* 0x000000ff1c00722a */ /* 0x008e0c0003f0d000 */
[----:B0-----:R-:W-:-:S05]  /*d3f0*/  SEL R5, RZ, 0x1, !P0 ;  /* 0x00000001ff057807 */ /* 0x001fca0004000000 */
[----:B------:R0:W-:Y:S01]  /*d400*/  STG.E.U8 [R2.64], R5 ;  /* 0x0000000502007986 */ /* 0x0001e2000c101124 */
[----:B------:R-:W-:Y:S05]  /*d410*/  BRA `(.L_x_10852) ;  /* 0x00000ac000007947 */ /* 0x000fea0003800000 */
.L_x_10861:
[----:B------:R-:W-:-:S05]  /*d420*/  CS2R R30, SRZ ;  /* 0x00000000001e7805 */ /* 0x000fca000001ff00 */
[----:B---3--:R0:W-:Y:S01]  /*d430*/  STG.E.128 [R2.64], R28 ;  /* 0x0000001c02007986 */ /* 0x0081e2000c101d24 */
[----:B------:R-:W-:Y:S05]  /*d440*/  BRA `(.L_x_10852) ;  /* 0x00000a9000007947 */ /* 0x000fea0003800000 */
.L_x_10860:
        /* <DEDUP_REMOVED lines=23> */
.L_x_10865:
[----:B------:R-:W-:Y:S05]  /*d5c0*/  BSYNC B0 ;  /* 0x0000000000007941 */ /* 0x000fea0003800000 */
.L_x_10864:
[----:B------:R-:W-:-:S05]  /*d5d0*/  LOP3.LUT R5, R0, R5, RZ, 0xfc, !PT ;  /* 0x0000000500057212 */ /* 0x000fca00078efcff */
[----:B------:R0:W-:Y:S01]  /*d5e0*/  STG.E.U8 [R2.64], R5 ;  /* 0x0000000502007986 */ /* 0x0001e2000c101124 */
[----:B------:R-:W-:Y:S05]  /*d5f0*/  BRA `(.L_x_10852) ;  /* 0x000008e000007947 */ /* 0x000fea0003800000 */
.L_x_10863:
[----:B---3--:R-:W0:Y:S01]  /*d600*/  F2F.F32.F64 R5, R28 ;  /* 0x0000001c00057310 */ /* 0x008e220000301000 */
        /* <DEDUP_REMOVED lines=14> */
.L_x_10867:
[----:B------:R-:W-:Y:S01]  /*d6f0*/  IMAD.MOV.U32 R0, RZ, RZ, 0x7f ;  /* 0x0000007fff007424 */ /* 0x000fe200078e00ff */
[----:B------:R-:W-:-:S04]  /*d700*/  ISETP.GT.U32.AND P0, PT, R4, 0x7f800000, PT ;  /* 0x7f8000000400780c */ /* 0x000fc80003f04070 */
[----:B------:R-:W-:-:S04]  /*d710*/  SEL R0, R0, 0x7c, P0 ;  /* 0x0000007c00007807 */ /* 0x000fc80000000000 */
.L_x_10868:
[----:B------:R-:W-:Y:S05]  /*d720*/  BSYNC B0 ;  /* 0x0000000000007941 */ /* 0x000fea0003800000 */
.L_x_10866:
[----:B------:R-:W-:-:S04]  /*d730*/  LOP3.LUT R4, R5, 0x80000000, RZ, 0xc0, !PT ;  /* 0x8000000005047812 */ /* 0x000fc800078ec0ff */
[----:B------:R-:W-:-:S04]  /*d740*/  SHF.R.U32.HI R5, RZ, 0x18, R4 ;  /* 0x00000018ff057819 */ /* 0x000fc80000011604 */
[----:B------:R-:W-:-:S05]  /*d750*/  LOP3.LUT R5, R0, R5, RZ, 0xfc, !PT ;  /* 0x0000000500057212 */ /* 0x000fca00078efcff */
[----:B------:R0:W-:Y:S01]  /*d760*/  STG.E.U8 [R2.64], R5 ;  /* 0x0000000502007986 */ /* 0x0001e2000c101124 */
[----:B------:R-:W-:Y:S05]  /*d770*/  BRA `(.L_x_10852) ;  /* 0x0000076000007947 */ /* 0x000fea0003800000 */
.L_x_10862:
[----:B---3--:R-:W0:Y:S01]  /*d780*/  F2F.F32.F64 R0, R28 ;  /* 0x0000001c00007310 */ /* 0x008e220000301000 */
[----:B------:R-:W0:-:S14]  /*d790*/  DSETP.GEU.AND P0, PT, |R28|, c[0x2][0x0], PT ;  /* 0x008000001c00762a */ /* 0x000e1c0003f0e200 */
[----:B0-----:R-:W-:-:S05]  /*d7a0*/  @!P0 FMUL R0, R0, 1.175494350822287508e-38 ;  /* 0x0080000000008820 */ /* 0x001fca0000400000 */
[----:B------:R-:W-:-:S05]  /*d7b0*/  F2FP.BF16.PACK_AB R0, RZ, R0 ;  /* 0x00000000ff00723e */ /* 0x000fca00000010ff */
[----:B------:R0:W-:Y:S01]  /*d7c0*/  STG.E.U16 [R2.64], R0 ;  /* 0x0000000002007986 */ /* 0x0001e2000c101524 */
[----:B------:R-:W-:Y:S05]  /*d7d0*/  BRA `(.L_x_10852) ;  /* 0x0000070000007947 */ /* 0x000fea0003800000 */
.L_x_10859:
        /* <DEDUP_REMOVED lines=8> */
[----:B---3--:R-:W0:Y:S02]  /*d860*/  F2I.U32.F64.TRUNC R29, R28 ;  /* 0x0000001c001d7311 */ /* 0x008e24000030d000 */
[----:B0-----:R0:W-:Y:S01]  /*d870*/  STG.E.U16 [R2.64], R29 ;  /* 0x0000001d02007986 */ /* 0x0011e2000c101524 */
[----:B------:R-:W-:Y:S05]  /*d880*/  BRA `(.L_x_10852) ;  /* 0x0000065000007947 */ /* 0x000fea0003800000 */
.L_x_10871:
[----:B---3--:R-:W0:Y:S01]  /*d890*/  F2F.F32.F64 R7, R28 ;  /* 0x0000001c00077310 */ /* 0x008e220000301000 */
        /* <DEDUP_REMOVED lines=18> */
.L_x_10874:
[----:B------:R-:W-:-:S04]  /*d9c0*/  LOP3.LUT R0, R7, 0x80000000, RZ, 0xc0, !PT ;  /* 0x8000000007007812 */ /* 0x000fc800078ec0ff */
[----:B------:R-:W-:-:S04]  /*d9d0*/  SHF.R.U32.HI R5, RZ, 0x18, R0 ;  /* 0x00000018ff057819 */ /* 0x000fc80000011600 */
[----:B------:R-:W-:-:S04]  /*d9e0*/  LOP3.LUT R4, R4, R5, RZ, 0xfc, !PT ;  /* 0x0000000504047212 */ /* 0x000fc800078efcff */
[----:B------:R-:W-:Y:S02]  /*d9f0*/  PRMT R0, R4, 0x7610, R0 ;  /* 0x0000761004007816 */ /* 0x000fe40000000000 */
.L_x_10873:
[----:B------:R-:W-:Y:S05]  /*da00*/  BSYNC B0 ;  /* 0x0000000000007941 */ /* 0x000fea0003800000 */
.L_x_10872:
[----:B------:R0:W-:Y:S01]  /*da10*/  STG.E.U8 [R2.64], R0 ;  /* 0x0000000002007986 */ /* 0x0001e2000c101124 */
[----:B------:R-:W-:Y:S05]  /*da20*/  BRA `(.L_x_10852) ;  /* 0x000004b000007947 */ /* 0x000fea0003800000 */
.L_x_10870:
        /* <DEDUP_REMOVED lines=19> */
.L_x_10877:
[----:B------:R-:W-:-:S04]  /*db60*/  LOP3.LUT R0, R7, 0x80000000, RZ, 0xc0, !PT ;  /* 0x8000000007007812 */ /* 0x000fc800078ec0ff */
[----:B------:R-:W-:-:S04]  /*db70*/  SHF.R.U32.HI R5, RZ, 0x18, R0 ;  /* 0x00000018ff057819 */ /* 0x000fc80000011600 */
[----:B------:R-:W-:-:S04]  /*db80*/  LOP3.LUT R4, R4, R5, RZ, 0xfc, !PT ;  /* 0x0000000504047212 */ /* 0x000fc800078efcff */
[----:B------:R-:W-:Y:S02]  /*db90*/  PRMT R0, R4, 0x7610, R0 ;  /* 0x0000761004007816 */ /* 0x000fe40000000000 */
.L_x_10876:
[----:B------:R-:W-:Y:S05]  /*dba0*/  BSYNC B0 ;  /* 0x0000000000007941 */ /* 0x000fea0003800000 */
.L_x_10875:
[----:B------:R0:W-:Y:S01]  /*dbb0*/  STG.E.U8 [R2.64], R0 ;  /* 0x0000000002007986 */ /* 0x0001e2000c101124 */
[----:B------:R-:W-:Y:S05]  /*dbc0*/  BRA `(.L_x_10852) ;  /* 0x0000031000007947 */ /* 0x000fea0003800000 */
.L_x_10869:
[----:B------:R-:W-:-:S13]  /*dbd0*/  ISETP.NE.AND P0, PT, R0, 0x1c, PT ;  /* 0x0000001c0000780c */ /* 0x000fda0003f05270 */
[----:B------:R-:W-:Y:S05]  /*dbe0*/  @!P0 BRA `(.L_x_10878) ;  /* 0x000002d000008947 */ /* 0x000fea0003800000 */
[----:B------:R-:W-:-:S13]  /*dbf0*/  ISETP.NE.AND P0, PT, R0, 0x1d, PT ;  /* 0x0000001d0000780c */ /* 0x000fda0003f05270 */
[----:B------:R-:W-:Y:S05]  /*dc00*/  @!P0 BRA `(.L_x_10879) ;  /* 0x0000028000008947 */ /* 0x000fea0003800000 */
[----:B------:R-:W-:-:S13]  /*dc10*/  ISETP.NE.AND P0, PT, R0, 0x2c, PT ;  /* 0x0000002c0000780c */ /* 0x000fda0003f05270 */
[----:B------:R-:W-:Y:S05]  /*dc20*/  @P0 BRA `(.L_x_10851) ;  /* 0x0000012000000947 */ /* 0x000fea0003800000 */
[----:B---3--:R-:W0:Y:S01]  /*dc30*/  F2F.F32.F64 R6, R28 ;  /* 0x0000001c00067310 */ /* 0x008e220000301000 */
        /* <DEDUP_REMOVED lines=17> */
.L_x_10851:
        /* <DEDUP_REMOVED lines=20> */
.L_x_10879:
[----:B---3--:R-:W0:Y:S02]  /*de90*/  F2I.U64.F64.TRUNC R28, R28 ;  /* 0x0000001c001c7311 */ /* 0x008e24000030d800 */
[----:B0-----:R0:W-:Y:S01]  /*dea0*/  STG.E.64 [R2.64], R28 ;  /* 0x0000001c02007986 */ /* 0x0011e2000c101b24 */
[----:B------:R-:W-:Y:S05]  /*deb0*/  BRA `(.L_x_10852) ;  /* 0x0000002000007947 */ /* 0x000fea0003800000 */
.L_x_10878:
[----:B---3--:R-:W0:Y:S02]  /*dec0*/  F2I.U32.F64.TRUNC R29, R28 ;  /* 0x0000001c001d7311 */ /* 0x008e24000030d000 */
[----:B0-----:R0:W-:Y:S02]  /*ded0*/  STG.E [R2.64], R29 ;  /* 0x0000001d02007986 */ /* 0x0011e4000c101924 */
.L_x_10852:
[----:B------:R-:W-:-:S04]  /*dee0*/  IADD3 R19, R19, 0x80, RZ ;  /* 0x0000008013137810 */ /* 0x000fc80007ffe0ff */
[----:B------:R-:W-:-:S13]  /*def0*/  ISETP.GE.AND P0, PT, R19, R22, PT ;  /* 0x000000161300720c */ /* 0x000fda0003f06270 */
        /* <DEDUP_REMOVED lines=21> */
.L_x_10883:
[----:B------:R-:W0:Y:S02]  /*e050*/  F2I.S64.F64.TRUNC R24, R24 ;  /* 0x0000001800187311 */ /* 0x000e24000030d900 */
[----:B0-----:R-:W-:-:S05]  /*e060*/  IMAD.MOV.U32 R5, RZ, RZ, R24 ;  /* 0x000000ffff057224 */ /* 0x001fca00078e0018 */
[----:B------:R0:W-:Y:S01]  /*e070*/  STG.E.U8 [R2.64], R5 ;  /* 0x0000000502007986 */ /* 0x0001e2000c101124 */
[----:B------:R-:W-:Y:S05]  /*e080*/  BRA `(.L_x_10885) ;  /* 0x00000ed000007947 */ /* 0x000fea0003800000 */
.L_x_10882:
        /* <DEDUP_REMOVED lines=9> */
.L_x_10887:
[----:B------:R-:W0:Y:S02]  /*e120*/  F2I.F64.TRUNC R25, R24 ;  /* 0x0000001800197311 */ /* 0x000e24000030d100 */
[----:B0-----:R0:W-:Y:S01]  /*e130*/  STG.E [R2.64], R25 ;  /* 0x0000001902007986 */ /* 0x0011e2000c101924 */
[----:B------:R-:W-:Y:S05]  /*e140*/  BRA `(.L_x_10885) ;  /* 0x00000e1000007947 */ /* 0x000fea0003800000 */
.L_x_10886:
[----:B------:R-:W0:Y:S02]  /*e150*/  F2I.F64.TRUNC R25, R24 ;  /* 0x0000001800197311 */ /* 0x000e24000030d100 */
[----:B0-----:R0:W-:Y:S01]  /*e160*/  STG.E.U16 [R2.64], R25 ;  /* 0x0000001902007986 */ /* 0x0011e2000c101524 */
[----:B------:R-:W-:Y:S05]  /*e170*/  BRA `(.L_x_10885) ;  /* 0x00000de000007947 */ /* 0x000fea0003800000 */
.L_x_10881:
        /* <DEDUP_REMOVED lines=11> */
.L_x_10889:
[----:B------:R-:W0:Y:S01]  /*e230*/  F2F.F32.F64 R0, R24 ;  /* 0x0000001800007310 */ /* 0x000e220000301000 */
[----:B------:R-:W0:-:S14]  /*e240*/  DSETP.GEU.AND P0, PT, |R24|, c[0x2][0x0], PT ;  /* 0x008000001800762a */ /* 0x000e1c0003f0e200 */
[----:B0-----:R-:W-:-:S05]  /*e250*/  @!P0 FMUL R0, R0, 1.175494350822287508e-38 ;  /* 0x0080000000008820 */ /* 0x001fca0000400000 */
[----:B------:R-:W-:-:S05]  /*e260*/  F2FP.PACK_AB R0, RZ, R0 ;  /* 0x00000000ff00723e */ /* 0x000fca00000000ff */
[----:B------:R0:W-:Y:S01]  /*e270*/  STG.E.U16 [R2.64], R0 ;  /* 0x0000000002007986 */ /* 0x0001e2000c101524 */
[----:B------:R-:W-:Y:S05]  /*e280*/  BRA `(.L_x_10885) ;  /* 0x00000cd000007947 */ /* 0x000fea0003800000 */
.L_x_10888:
        /* <DEDUP_REMOVED lines=12> */
.L_x_10891:
[----:B------:R-:W0:Y:S01]  /*e350*/  F2F.F32.F64 R0, R24 ;  /* 0x0000001800007310 */ /* 0x000e220000301000 */
[----:B------:R-:W0:-:S14]  /*e360*/  DSETP.GEU.AND P0, PT, |R24|, c[0x2][0x0], PT ;  /* 0x008000001800762a */ /* 0x000e1c0003f0e200 */
[----:B0-----:R-:W-:-:S05]  /*e370*/  @!P0 FMUL R0, R0, 1.175494350822287508e-38 ;  /* 0x0080000000008820 */ /* 0x001fca0000400000 */
[----:B------:R-:W-:-:S04]  /*e380*/  F2FP.PACK_AB R5, RZ, R0 ;  /* 0x00000000ff05723e */ /* 0x000fc800000000ff */
[----:B------:R-:W-:-:S05]  /*e390*/  PRMT R5, R5, 0x5410, RZ ;  /* 0x0000541005057816 */ /* 0x000fca00000000ff */
[----:B------:R0:W-:Y:S01]  /*e3a0*/  STG.E [R2.64], R5 ;  /* 0x0000000502007986 */ /* 0x0001e2000c101924 */
[----:B------:R-:W-:Y:S05]  /*e3b0*/  BRA `(.L_x_10885) ;  /* 0x00000ba000007947 */ /* 0x000fea0003800000 */
.L_x_10890:
[----:B------:R0:W-:Y:S01]  /*e3c0*/  STG.E.64 [R2.64], R24 ;  /* 0x0000001802007986 */ /* 0x0001e2000c101b24 */
[----:B------:R-:W-:Y:S05]  /*e3d0*/  BRA `(.L_x_10885) ;  /* 0x00000b8000007947 */ /* 0x000fea0003800000 */
.L_x_10880:
        /* <DEDUP_REMOVED lines=12> */
.L_x_10894:
[----:B------:R-:W-:-:S05]  /*e4a0*/  CS2R R26, SRZ ;  /* 0x00000000001a7805 */ /* 0x000fca000001ff00 */
[----:B------:R0:W-:Y:S01]  /*e4b0*/  STG.E.128 [R2.64], R24 ;  /* 0x0000001802007986 */ /* 0x0001e2000c101d24 */
[----:B------:R-:W-:Y:S05]  /*e4c0*/  BRA `(.L_x_10885) ;  /* 0x00000a9000007947 */ /* 0x000fea0003800000 */
.L_x_10893:
        /* <DEDUP_REMOVED lines=23> */
.L_x_10898:
[----:B------:R-:W-:Y:S05]  /*e640*/  BSYNC B0 ;  /* 0x0000000000007941 */ /* 0x000fea0003800000 */
.L_x_10897:
[----:B------:R-:W-:-:S05]  /*e650*/  LOP3.LUT R5, R0, R5, RZ, 0xfc, !PT ;  /* 0x0000000500057212 */ /* 0x000fca00078efcff */
[----:B------:R0:W-:Y:S01]  /*e660*/  STG.E.U8 [R2.64], R5 ;  /* 0x0000000502007986 */ /* 0x0001e2000c101124 */
[----:B------:R-:W-:Y:S05]  /*e670*/  BRA `(.L_x_10885) ;  /* 0x000008e000007947 */ /* 0x000fea0003800000 */
.L_x_10896:
        /* <DEDUP_REMOVED lines=15> */
.L_x_10900:
[----:B------:R-:W-:Y:S01]  /*e770*/  IMAD.MOV.U32 R0, RZ, RZ, 0x7f ;  /* 0x0000007fff007424 */ /* 0x000fe200078e00ff */
[----:B------:R-:W-:-:S04]  /*e780*/  ISETP.GT.U32.AND P0, PT, R4, 0x7f800000, PT ;  /* 0x7f8000000400780c */ /* 0x000fc80003f04070 */
[----:B------:R-:W-:-:S04]  /*e790*/  SEL R0, R0, 0x7c, P0 ;  /* 0x0000007c00007807 */ /* 0x000fc80000000000 */
.L_x_10901:
[----:B------:R-:W-:Y:S05]  /*e7a0*/  BSYNC B0 ;  /* 0x0000000000007941 */ /* 0x000fea0003800000 */
.L_x_10899:
[----:B------:R-:W-:-:S04]  /*e7b0*/  LOP3.LUT R4, R5, 0x80000000, RZ, 0xc0, !PT ;  /* 0x8000000005047812 */ /* 0x000fc800078ec0ff */
[----:B------:R-:W-:-:S04]  /*e7c0*/  SHF.R.U32.HI R5, RZ, 0x18, R4 ;  /* 0x00000018ff057819 */ /* 0x000fc80000011604 */
[----:B------:R-:W-:-:S05]  /*e7d0*/  LOP3.LUT R5, R0, R5, RZ, 0xfc, !PT ;  /* 0x0000000500057212 */ /* 0x000fca00078efcff */
[----:B------:R0:W-:Y:S01]  /*e7e0*/  STG.E.U8 [R2.64], R5 ;  /* 0x0000000502007986 */ /* 0x0001e2000c101124 */
[----:B------:R-:W-:Y:S05]  /*e7f0*/  BRA `(.L_x_10885) ;  /* 0x0000076000007947 */ /* 0x000fea0003800000 */
.L_x_10895:
[----:B------:R-:W0:Y:S01]  /*e800*/  F2F.F32.F64 R0, R24 ;  /* 0x0000001800007310 */ /* 0x000e220000301000 */
[----:B------:R-:W0:-:S14]  /*e810*/  DSETP.GEU.AND P0, PT, |R24|, c[0x2][0x0], PT ;  /* 0x008000001800762a */ /* 0x000e1c0003f0e200 */
[----:B0-----:R-:W-:-:S05]  /*e820*/  @!P0 FMUL R0, R0, 1.175494350822287508e-38 ;  /* 0x0080000000008820 */ /* 0x001fca0000400000 */
[----:B------:R-:W-:-:S05]  /*e830*/  F2FP.BF16.PACK_AB R0, RZ, R0 ;  /* 0x00000000ff00723e */ /* 0x000fca00000010ff */
[----:B------:R0:W-:Y:S01]  /*e840*/  STG.E.U16 [R2.64], R0 ;  /* 0x0000000002007986 */ /* 0x0001e2000c101524 */
[----:B------:R-:W-:Y:S05]  /*e850*/  BRA `(.L_x_10885) ;  /* 0x0000070000007947 */ /* 0x000fea0003800000 */
.L_x_10892:
        /* <DEDUP_REMOVED lines=11> */
.L_x_10904:
        /* <DEDUP_REMOVED lines=19> */
.L_x_10907:
[----:B------:R-:W-:-:S04]  /*ea40*/  LOP3.LUT R0, R7, 0x80000000, RZ, 0xc0, !PT ;  /* 0x8000000007007812 */ /* 0x000fc800078ec0ff */
[----:B------:R-:W-:-:S04]  /*ea50*/  SHF.R.U32.HI R5, RZ, 0x18, R0 ;  /* 0x00000018ff057819 */ /* 0x000fc80000011600 */
[----:B------:R-:W-:-:S04]  /*ea60*/  LOP3.LUT R4, R4, R5, RZ, 0xfc, !PT ;  /* 0x0000000504047212 */ /* 0x000fc800078efcff */
[----:B------:R-:W-:Y:S02]  /*ea70*/  PRMT R0, R4, 0x7610, R0 ;  /* 0x0000761004007816 */ /* 0x000fe40000000000 */
.L_x_10906:
[----:B------:R-:W-:Y:S05]  /*ea80*/  BSYNC B0 ;  /* 0x0000000000007941 */ /* 0x000fea0003800000 */
.L_x_10905:
[----:B------:R0:W-:Y:S01]  /*ea90*/  STG.E.U8 [R2.64], R0 ;  /* 0x0000000002007986 */ /* 0x0001e2000c101124 */
[----:B------:R-:W-:Y:S05]  /*eaa0*/  BRA `(.L_x_10885) ;  /* 0x000004b000007947 */ /* 0x000fea0003800000 */
.L_x_10903:
        /* <DEDUP_REMOVED lines=19> */
.L_x_10910:
[----:B------:R-:W-:-:S04]  /*ebe0*/  LOP3.LUT R0, R7, 0x80000000, RZ, 0xc0, !PT ;  /* 0x8000000007007812 */ /* 0x000fc800078ec0ff */
[----:B------:R-:W-:-:S04]  /*ebf0*/  SHF.R.U32.HI R5, RZ, 0x18, R0 ;  /* 0x00000018ff057819 */ /* 0x000fc80000011600 */
[----:B------:R-:W-:-:S04]  /*ec00*/  LOP3.LUT R4, R4, R5, RZ, 0xfc, !PT ;  /* 0x0000000504047212 */ /* 0x000fc800078efcff */
[----:B------:R-:W-:Y:S02]  /*ec10*/  PRMT R0, R4, 0x7610, R0 ;  /* 0x0000761004007816 */ /* 0x000fe40000000000 */
.L_x_10909:
[----:B------:R-:W-:Y:S05]  /*ec20*/  BSYNC B0 ;  /* 0x0000000000007941 */ /* 0x000fea0003800000 */
.L_x_10908:
[----:B------:R0:W-:Y:S01]  /*ec30*/  STG.E.U8 [R2.64], R0 ;  /* 0x0000000002007986 */ /* 0x0001e2000c101124 */
[----:B------:R-:W-:Y:S05]  /*ec40*/  BRA `(.L_x_10885) ;  /* 0x0000031000007947 */ /* 0x000fea0003800000 */
.L_x_10902:
        /* <DEDUP_REMOVED lines=24> */
.L_x_10884:
        /* <DEDUP_REMOVED lines=20> */
.L_x_10912:
[----:B------:R-:W0:Y:S02]  /*ef10*/  F2I.U64.F64.TRUNC R24, R24 ;  /* 0x0000001800187311 */ /* 0x000e24000030d800 */
[----:B0-----:R0:W-:Y:S01]  /*ef20*/  STG.E.64 [R2.64], R24 ;  /* 0x0000001802007986 */ /* 0x0011e2000c101b24 */
[----:B------:R-:W-:Y:S05]  /*ef30*/  BRA `(.L_x_10885) ;  /* 0x0000002000007947 */ /* 0x000fea0003800000 */
.L_x_10911:
[----:B------:R-:W0:Y:S02]  /*ef40*/  F2I.U32.F64.TRUNC R25, R24 ;  /* 0x0000001800197311 */ /* 0x000e24000030d000 */
[----:B0-----:R0:W-:Y:S02]  /*ef50*/  STG.E [R2.64], R25 ;  /* 0x0000001902007986 */ /* 0x0011e4000c101924 */
.L_x_10885:
[----:B------:R-:W-:Y:S02]  /*ef60*/  IADD3 R19, R19, 0x80, RZ ;  /* 0x0000008013137810 */ /* 0x000fe40007ffe0ff */
.L_x_10846:
[----:B------:R-:W-:Y:S05]  /*ef70*/  BSYNC B6 ;  /* 0x0000000000067941 */ /* 0x000fea0003800000 */
.L_x_10845:
[----:B------:R-:W-:-:S13]  /*ef80*/  ISETP.GE.AND P0, PT, R19, R22, PT ;  /* 0x000000161300720c */ /* 0x000fda0003f06270 */
[----:B------:R-:W-:Y:S05]  /*ef90*/  @P0 EXIT ;  /* 0x000000000000094d */ /* 0x000fea0003800000 */
[----:B0-----:R-:W0:Y:S02]  /*efa0*/  S2R R0, SR_CTAID.X ;  /* 0x0000000000007919 */ /* 0x001e240000002500 */
[----:B0-----:R-:W-:Y:S01]  /*efb0*/  IMAD R19, R0, 0x200, R19 ;  /* 0x0000020000137824 */ /* 0x001fe200078e0213 */
[----:B------:R-:W-:-:S03]  /*efc0*/  PRMT R0, R23, 0x9910, RZ ;  /* 0x0000991017007816 */ /* 0x000fc600000000ff */
[----:B------:R-:W-:Y:S01]  /*efd0*/  IMAD R19, R19, c[0x0][0x194], RZ ;  /* 0x0000650013137a24 */ /* 0x000fe200078e02ff */
[----:B------:R-:W-:-:S04]  /*efe0*/  ISETP.GT.AND P1, PT, R0, 0x9, PT ;  /* 0x000000090000780c */ /* 0x000fc80003f24270 */
[----:B------:R-:W-:-:S05]  /*eff0*/  IADD3 R2, P0, R19, c[0x0][0x168], RZ ;  /* 0x00005a0013027a10 */ /* 0x000fca0007f1e0ff */
[----:B------:R-:W-:-:S04]  /*f000*/  IMAD.X R3, RZ, RZ, c[0x0][0x16c], P0 ;  /* 0x00005b00ff037624 */ /* 0x000fc800000e06ff */
        /* <DEDUP_REMOVED lines=12> */
.L_x_10916:
[----:B------:R-:W0:Y:S02]  /*f0d0*/  F2I.S64.F64.TRUNC R16, R16 ;  /* 0x0000001000107311 */ /* 0x000e24000030d900 */
[----:B0-----:R-:W-:-:S05]  /*f0e0*/  IMAD.MOV.U32 R5, RZ, RZ, R16 ;  /* 0x000000ffff057224 */ /* 0x001fca00078e0010 */
[----:B------:R-:W-:Y:S01]  /*f0f0*/  STG.E.U8 [R2.64], R5 ;  /* 0x0000000502007986 */ /* 0x000fe2000c101124 */
[----:B------:R-:W-:Y:S05]  /*f100*/  EXIT ;  /* 0x000000000000794d */ /* 0x000fea0003800000 */
.L_x_10915:
        /* <DEDUP_REMOVED lines=9> */
.L_x_10919:
[----:B------:R-:W0:Y:S02]  /*f1a0*/  F2I.F64.TRUNC R17, R16 ;  /* 0x0000001000117311 */ /* 0x000e24000030d100 */
[----:B0-----:R-:W-:Y:S01]  /*f1b0*/  STG.E [R2.64], R17 ;  /* 0x0000001102007986 */ /* 0x001fe2000c101924 */
[----:B------:R-:W-:Y:S05]  /*f1c0*/  EXIT ;  /* 0x000000000000794d */ /* 0x000fea0003800000 */
.L_x_10918:
[----:B------:R-:W0:Y:S02]  /*f1d0*/  F2I.F64.TRUNC R17, R16 ;  /* 0x0000001000117311 */ /* 0x000e24000030d100 */
[----:B0-----:R-:W-:Y:S01]  /*f1e0*/  STG.E.U16 [R2.64], R17 ;  /* 0x0000001102007986 */ /* 0x001fe2000c101524 */
[----:B------:R-:W-:Y:S05]  /*f1f0*/  EXIT ;  /* 0x000000000000794d */ /* 0x000fea0003800000 */
.L_x_10914:
        /* <DEDUP_REMOVED lines=11> */
.L_x_10921:
[----:B------:R-:W0:Y:S01]  /*f2b0*/  F2F.F32.F64 R0, R16 ;  /* 0x0000001000007310 */ /* 0x000e220000301000 */
[----:B------:R-:W0:-:S14]  /*f2c0*/  DSETP.GEU.AND P0, PT, |R16|, c[0x2][0x0], PT ;  /* 0x008000001000762a */ /* 0x000e1c0003f0e200 */
[----:B0-----:R-:W-:-:S05]  /*f2d0*/  @!P0 FMUL R0, R0, 1.175494350822287508e-38 ;  /* 0x0080000000008820 */ /* 0x001fca0000400000 */
[----:B------:R-:W-:-:S05]  /*f2e0*/  F2FP.PACK_AB R0, RZ, R0 ;  /* 0x00000000ff00723e */ /* 0x000fca00000000ff */
[----:B------:R-:W-:Y:S01]  /*f2f0*/  STG.E.U16 [R2.64], R0 ;  /* 0x0000000002007986 */ /* 0x000fe2000c101524 */
[----:B------:R-:W-:Y:S05]  /*f300*/  EXIT ;  /* 0x000000000000794d */ /* 0x000fea0003800000 */
.L_x_10920:
        /* <DEDUP_REMOVED lines=12> */
.L_x_10923:
[----:B------:R-:W0:Y:S01]  /*f3d0*/  F2F.F32.F64 R0, R16 ;  /* 0x0000001000007310 */ /* 0x000e220000301000 */
[----:B------:R-:W0:-:S14]  /*f3e0*/  DSETP.GEU.AND P0, PT, |R16|, c[0x2][0x0], PT ;  /* 0x008000001000762a */ /* 0x000e1c0003f0e200 */
[----:B0-----:R-:W-:-:S05]  /*f3f0*/  @!P0 FMUL R0, R0, 1.175494350822287508e-38 ;  /* 0x0080000000008820 */ /* 0x001fca0000400000 */
[----:B------:R-:W-:-:S04]  /*f400*/  F2FP.PACK_AB R5, RZ, R0 ;  /* 0x00000000ff05723e */ /* 0x000fc800000000ff */
[----:B------:R-:W-:-:S05]  /*f410*/  PRMT R5, R5, 0x5410, RZ ;  /* 0x0000541005057816 */ /* 0x000fca00000000ff */
[----:B------:R-:W-:Y:S01]  /*f420*/  STG.E [R2.64], R5 ;  /* 0x0000000502007986 */ /* 0x000fe2000c101924 */
[----:B------:R-:W-:Y:S05]  /*f430*/  EXIT ;  /* 0x000000000000794d */ /* 0x000fea0003800000 */
.L_x_10922:
[----:B------:R-:W-:Y:S01]  /*f440*/  STG.E.64 [R2.64], R16 ;  /* 0x0000001002007986 */ /* 0x000fe2000c101b24 */
[----:B------:R-:W-:Y:S05]  /*f450*/  EXIT ;  /* 0x000000000000794d */ /* 0x000fea0003800000 */
.L_x_10913:
        /* <DEDUP_REMOVED lines=12> */
.L_x_10926:
[----:B------:R-:W-:-:S05]  /*f520*/  CS2R R18, SRZ ;  /* 0x0000000000127805 */ /* 0x000fca000001ff00 */
[----:B------:R-:W-:Y:S01]  /*f530*/  STG.E.128 [R2.64], R16 ;  /* 0x0000001002007986 */ /* 0x000fe2000c101d24 */
[----:B------:R-:W-:Y:S05]  /*f540*/  EXIT ;  /* 0x000000000000794d */ /* 0x000fea0003800000 */
.L_x_10925:
        /* <DEDUP_REMOVED lines=23> */
.L_x_10930:
[----:B------:R-:W-:Y:S05]  /*f6c0*/  BSYNC B0 ;  /* 0x0000000000007941 */ /* 0x000fea0003800000 */
.L_x_10929:
[----:B------:R-:W-:-:S05]  /*f6d0*/  LOP3.LUT R5, R0, R5, RZ, 0xfc, !PT ;  /* 0x0000000500057212 */ /* 0x000fca00078efcff */
[----:B------:R-:W-:Y:S01]  /*f6e0*/  STG.E.U8 [R2.64], R5 ;  /* 0x0000000502007986 */ /* 0x000fe2000c101124 */
[----:B------:R-:W-:Y:S05]  /*f6f0*/  EXIT ;  /* 0x000000000000794d */ /* 0x000fea0003800000 */
.L_x_10928:
        /* <DEDUP_REMOVED lines=15> */
.L_x_10932:
[----:B------:R-:W-:Y:S01]  /*f7f0*/  IMAD.MOV.U32 R0, RZ, RZ, 0x7f ;  /* 0x0000007fff007424 */ /* 0x000fe200078e00ff */
[----:B------:R-:W-:-:S04]  /*f800*/  ISETP.GT.U32.AND P0, PT, R4, 0x7f800000, PT ;  /* 0x7f8000000400780c */ /* 0x000fc80003f04070 */
[----:B------:R-:W-:-:S04]  /*f810*/  SEL R0, R0, 0x7c, P0 ;  /* 0x0000007c00007807 */ /* 0x000fc80000000000 */
.L_x_10933:
[----:B------:R-:W-:Y:S05]  /*f820*/  BSYNC B0 ;  /* 0x0000000000007941 */ /* 0x000fea0003800000 */
.L_x_10931:
[----:B------:R-:W-:-:S04]  /*f830*/  LOP3.LUT R4, R5, 0x80000000, RZ, 0xc0, !PT ;  /* 0x8000000005047812 */ /* 0x000fc800078ec0ff */
[----:B------:R-:W-:-:S04]  /*f840*/  SHF.R.U32.HI R5, RZ, 0x18, R4 ;  /* 0x00000018ff057819 */ /* 0x000fc80000011604 */
[----:B------:R-:W-:-:S05]  /*f850*/  LOP3.LUT R5, R0, R5, RZ, 0xfc, !PT ;  /* 0x0000000500057212 */ /* 0x000fca00078efcff */
[----:B------:R-:W-:Y:S01]  /*f860*/  STG.E.U8 [R2.64], R5 ;  /* 0x0000000502007986 */ /* 0x000fe2000c101124 */
[----:B------:R-:W-:Y:S05]  /*f870*/  EXIT ;  /* 0x000000000000794d */ /* 0x000fea0003800000 */
.L_x_10927:
[----:B------:R-:W0:Y:S01]  /*f880*/  F2F.F32.F64 R0, R16 ;  /* 0x0000001000007310 */ /* 0x000e220000301000 */
[----:B------:R-:W0:-:S14]  /*f890*/  DSETP.GEU.AND P0, PT, |R16|, c[0x2][0x0], PT ;  /* 0x008000001000762a */ /* 0x000e1c0003f0e200 */
[----:B0-----:R-:W-:-:S05]  /*f8a0*/  @!P0 FMUL R0, R0, 1.175494350822287508e-38 ;  /* 0x0080000000008820 */ /* 0x001fca0000400000 */
[----:B------:R-:W-:-:S05]  /*f8b0*/  F2FP.BF16.PACK_AB R0, RZ, R0 ;  /* 0x00000000ff00723e */ /* 0x000fca00000010ff */
[----:B------:R-:W-:Y:S01]  /*f8c0*/  STG.E.U16 [R2.64], R0 ;  /* 0x0000000002007986 */ /* 0x000fe2000c101524 */
[----:B------:R-:W-:Y:S05]  /*f8d0*/  EXIT ;  /* 0x000000000000794d */ /* 0x000fea0003800000 */
.L_x_10924:
        /* <DEDUP_REMOVED lines=11> */
.L_x_10936:
        /* <DEDUP_REMOVED lines=19> */
.L_x_10939:
[----:B------:R-:W-:-:S04]  /*fac0*/  LOP3.LUT R0, R7, 0x80000000, RZ, 0xc0, !PT ;  /* 0x8000000007007812 */ /* 0x000fc800078ec0ff */
[----:B------:R-:W-:-:S04]  /*fad0*/  SHF.R.U32.HI R5, RZ, 0x18, R0 ;  /* 0x00000018ff057819 */ /* 0x000fc80000011600 */
[----:B------:R-:W-:-:S04]  /*fae0*/  LOP3.LUT R4, R4, R5, RZ, 0xfc, !PT ;  /* 0x0000000504047212 */ /* 0x000fc800078efcff */
[----:B------:R-:W-:Y:S02]  /*faf0*/  PRMT R0, R4, 0x7610, R0 ;  /* 0x0000761004007816 */ /* 0x000fe40000000000 */
.L_x_10938:
[----:B------:R-:W-:Y:S05]  /*fb00*/  BSYNC B0 ;  /* 0x0000000000007941 */ /* 0x000fea0003800000 */
.L_x_10937:
[----:B------:R-:W-:Y:S01]  /*fb10*/  STG.E.U8 [R2.64], R0 ;  /* 0x0000000002007986 */ /* 0x000fe2000c101124 */
[----:B------:R-:W-:Y:S05]  /*fb20*/  EXIT ;  /* 0x000000000000794d */ /* 0x000fea0003800000 */
.L_x_10935:
        /* <DEDUP_REMOVED lines=19> */
.L_x_10942:
[----:B------:R-:W-:-:S04]  /*fc60*/  LOP3.LUT R0, R7, 0x80000000, RZ, 0xc0, !PT ;  /* 0x8000000007007812 */ /* 0x000fc800078ec0ff */
[----:B------:R-:W-:-:S04]  /*fc70*/  SHF.R.U32.HI R5, RZ, 0x18, R0 ;  /* 0x00000018ff057819 */ /* 0x000fc80000011600 */
[----:B------:R-:W-:-:S04]  /*fc80*/  LOP3.LUT R4, R4, R5, RZ, 0xfc, !PT ;  /* 0x0000000504047212 */ /* 0x000fc800078efcff */
[----:B------:R-:W-:Y:S02]  /*fc90*/  PRMT R0, R4, 0x7610, R0 ;  /* 0x0000761004007816 */ /* 0x000fe40000000000 */
.L_x_10941:
[----:B------:R-:W-:Y:S05]  /*fca0*/  BSYNC B0 ;  /* 0x0000000000007941 */ /* 0x000fea0003800000 */
.L_x_10940:
[----:B------:R-:W-:Y:S01]  /*fcb0*/  STG.E.U8 [R2.64], R0 ;  /* 0x0000000002007986 */ /* 0x000fe2000c101124 */
[----:B------:R-:W-:Y:S05]  /*fcc0*/  EXIT ;  /* 0x000000000000794d */ /* 0x000fea0003800000 */
.L_x_10934:
        /* <DEDUP_REMOVED lines=24> */
.L_x_10917:
[----:B------:R-:W-:Y:S01]  /*fe50*/  MOV R0, 0x0 ;  /* 0x0000000000007802 */ /* 0x000fe20000000f00 */
[----:B------:R-:W-:Y:S02]  /*fe60*/  IMAD.MOV.U32 R4, RZ, RZ, c[0x4][0x178] ;  /* 0x01005e00ff047624 */ /* 0x000fe400078e00ff */
[----:B------:R-:W-:Y:S01]  /*fe70*/  IMAD.MOV.U32 R5, RZ, RZ, c[0x4][0x17c] ;  /* 0x01005f00ff057624 */ /* 0x000fe200078e00ff */
[----:B------:R0:W1:Y:S01]  /*fe80*/  LDC.64 R2, c[0x4][R0] ;  /* 0x0100000000027b82 */ /* 0x0000620000000a00 */
[----:B------:R-:W-:Y:S02]  /*fe90*/  IMAD.MOV.U32 R6, RZ, RZ, c[0x4][0x180] ;  /* 0x01006000ff067624 */ /* 0x000fe400078e00ff */
[----:B------:R-:W-:Y:S02]  /*fea0*/  IMAD.MOV.U32 R7, RZ, RZ, c[0x4][0x184] ;  /* 0x01006100ff077624 */ /* 0x000fe400078e00ff */
[----:B------:R-:W-:-:S02]  /*feb0*/  IMAD.MOV.U32 R8, RZ, RZ, 0x65 ;  /* 0x00000065ff087424 */ /* 0x000fc400078e00ff */
[----:B------:R-:W-:Y:S02]  /*fec0*/  IMAD.MOV.U32 R10, RZ, RZ, c[0x4][0x60] ;  /* 0x01001800ff0a7624 */ /* 0x000fe400078e00ff */
[----:B------:R-:W-:Y:S02]  /*fed0*/  IMAD.MOV.U32 R11, RZ, RZ, c[0x4][0x64] ;  /* 0x01001900ff0b7624 */ /* 0x000fe400078e00ff */
[----:B------:R-:W-:Y:S02]  /*fee0*/  IMAD.MOV.U32 R12, RZ, RZ, 0x1 ;  /* 0x00000001ff0c7424 */ /* 0x000fe400078e00ff */
[----:B------:R-:W-:Y:S02]  /*fef0*/  IMAD.MOV.U32 R13, RZ, RZ, RZ ;  /* 0x000000ffff0d7224 */ /* 0x000fe400078e00ff */
[----:B0-----:R-:W-:Y:S01]  /*ff00*/  LEPC R14 ;  /* 0x00000000000e734e */ /* 0x001fe20000000000 */
[----:B------:R-:W-:Y:S02]  /*ff10*/  MOV R9, 0xff80 ;  /* 0x0000ff8000097802 */ /* 0x000fe40000000f00 */
[----:B------:R-:W-:Y:S02]  /*ff20*/  MOV R20, 0xff00 ;  /* 0x0000ff0000147802 */ /* 0x000fe40000000f00 */
[----:B------:R-:W-:-:S02]  /*ff30*/  MOV R21, 0x0 ;  /* 0x0000000000157802 */ /* 0x000fc40000000f00 */
[----:B------:R-:W-:Y:S02]  /*ff40*/  MOV R0, 0x0 ;  /* 0x0000000000007802 */ /* 0x000fe40000000f00 */
[----:B------:R-:W-:-:S04]  /*ff50*/  IADD3 R20, P0, P1, -R20, R9, R14 ;  /* 0x0000000914147210 */ /* 0x000fc8000791e10e */
[----:B------:R-:W-:-:S04]  /*ff60*/  IADD3.X R21, ~R0, R21, R15, P0, P1 ;  /* 0x0000001500157210 */ /* 0x000fc800007e250f */
[----:B-1-3--:R-:W-:Y:S05]  /*ff70*/  CALL.ABS.NOINC R2 ;  /* 0x0000000002007343 */ /* 0x00afea0003c00000 */
[----:B------:R-:W-:Y:S05]  /*ff80*/  EXIT ;  /* 0x000000000000794d */ /* 0x000fea0003800000 */
.L_x_10944:
[----:B------:R-:W0:Y:S02]  /*ff90*/  F2I.U64.F64.TRUNC R16, R16 ;  /* 0x0000001000107311 */ /* 0x000e24000030d800 */
[----:B0-----:R-:W-:Y:S01]  /*ffa0*/  STG.E.64 [R2.64], R16 ;  /* 0x0000001002007986 */ /* 0x001fe2000c101b24 */
[----:B------:R-:W-:Y:S05]  /*ffb0*/  EXIT ;  /* 0x000000000000794d */ /* 0x000fea0003800000 */
.L_x_10943:
[----:B------:R-:W0:Y:S02]  /*ffc0*/  F2I.U32.F64.TRUNC R17, R16 ;  /* 0x0000001000117311 */ /* 0x000e24000030d000 */
[----:B0-----:R-:W-:Y:S01]  /*ffd0*/  STG.E [R2.64], R17 ;  /* 0x0000001102007986 */ /* 0x001fe2000c101924 */
[----:B------:R-:W-:Y:S05]  /*ffe0*/  EXIT ;  /* 0x000000000000794d */ /* 0x000fea0003800000 */
.L_x_10945:
        /* <DEDUP_REMOVED lines=9> */
.L_x_50581:


//--------------------- .text._ZN2at6native18elementwise_kernelILi128ELi2EZNS0_22gpu_kernel_impl_nocastINS0_13BinaryFunctorIdddZZZNS0_16fmod_kernel_cudaERNS_18TensorIteratorBaseEENKUlvE0_clEvENKUlvE_clEvEUlddE_EEEEvS5_RKT_EUliE_EEviT1_ --------------------------
	.section	.text._ZN2at6native18elementwise_kernelILi128ELi2EZNS0_22gpu_kernel_impl_nocastINS0_13BinaryFunctorIdddZZZNS0_16fmod_kernel_cudaERNS_18TensorIteratorBaseEENKUlvE0_clEvENKUlvE_clEvEUlddE_EEEEvS5_RKT_EUliE_EEviT1_,"ax",@progbits
	.sectioninfo	@"SHI_REGISTERS=22"
	.align	128
        .global         _ZN2at6native18elementwise_kernelILi128ELi2EZNS0_22gpu_kernel_impl_nocastINS0_13BinaryFunctorIdddZZZNS0_16fmod_kernel_cudaERNS_18TensorIteratorBaseEENKUlvE0_clEvENKUlvE_clEvEUlddE_EEEEvS5_RKT_EUliE_EEviT1_
        .type           _ZN2at6native18elementwise_kernelILi128ELi2EZNS0_22gpu_kernel_impl_nocastINS0_13BinaryFunctorIdddZZZNS0_16fmod_kernel_cudaERNS_18TensorIteratorBaseEENKUlvE0_clEvENKUlvE_clEvEUlddE_EEEEvS5_RKT_EUliE_EEviT1_,@function
        .size           _ZN2at6native18elementwise_kernelILi128ELi2EZNS0_22gpu_kernel_impl_nocastINS0_13BinaryFunctorIdddZZZNS0_16fmod_kernel_cudaERNS_18TensorIteratorBaseEENKUlvE0_clEvENKUlvE_clEvEUlddE_EEEEvS5_RKT_EUliE_EEviT1_,(.L_x_50582 - _ZN2at6native18elementwise_kernelILi128ELi2EZNS0_22gpu_kernel_impl_nocastINS0_13BinaryFunctorIdddZZZNS0_16fmod_kernel_cudaERNS_18TensorIteratorBaseEENKUlvE0_clEvENKUlvE_clEvEUlddE_EEEEvS5_RKT_EUliE_EEviT1_)
        .other          _ZN2at6native18elementwise_kernelILi128ELi2EZNS0_22gpu_kernel_impl_nocastINS0_13BinaryFunctorIdddZZZNS0_16fmod_kernel_cudaERNS_18TensorIteratorBaseEENKUlvE0_clEvENKUlvE_clEvEUlddE_EEEEvS5_RKT_EUliE_EEviT1_,@"STO_CUDA_ENTRY STV_DEFAULT"
_ZN2at6native18elementwise_kernelILi128ELi2EZNS0_22gpu_kernel_impl_nocastINS0_13BinaryFunctorIdddZZZNS0_16fmod_kernel_cudaERNS_18TensorIteratorBaseEENKUlvE0_clEvENKUlvE_clEvEUlddE_EEEEvS5_RKT_EUliE_EEviT1_:
.text._ZN2at6native18elementwise_kernelILi128ELi2EZNS0_22gpu_kernel_impl_nocastINS0_13BinaryFunctorIdddZZZNS0_16fmod_kernel_cudaERNS_18TensorIteratorBaseEENKUlvE0_clEvENKUlvE_clEvEUlddE_EEEEvS5_RKT_EUliE_EEviT1_:
[----:B------:R-:W-:Y:S02]  /*0000*/  IMAD.MOV.U32 R1, RZ, RZ, c[0x0][0x28] ;  /* 0x00000a00ff017624 */ /* 0x000fe400078e00ff */
[----:B------:R-:W0:Y:S01]  /*0010*/  S2R R0, SR_CTAID.X ;  /* 0x0000000000007919 */ /* 0x000e220000002500 */
[----:B------:R-:W-:Y:S01]  /*0020*/  ULDC.64 UR4, c[0x0][0x118] ;  /* 0x0000460000047ab9 */ /* 0x000fe20000000a00 */
[----:B------:R-:W-:Y:S02]  /*0030*/  BSSY B1, `(.L_x_10946) ;  /* 0x0000209000017945 */ /* 0x000fe40003800000 */
[----:B------:R-:W0:Y:S02]  /*0040*/  S2R R3, SR_TID.X ;  /* 0x0000000000037919 */ /* 0x000e240000002100 */
[----:B0-----:R-:W-:-:S04]  /*0050*/  IMAD R0, R0, 0x100, R3 ;  /* 0x0000010000007824 */ /* 0x001fc800078e0203 */
[----:B------:R-:W-:Y:S01]  /*0060*/  IMAD.MOV.U32 R9, RZ, RZ, R0 ;  /* 0x000000ffff097224 */ /* 0x000fe200078e0000 */
[----:B------:R-:W-:-:S13]  /*0070*/  ISETP.GE.AND P0, PT, R0, c[0x0][0x160], PT ;  /* 0x0000580000007a0c */ /* 0x000fda0003f06270 */
[----:B------:R-:W-:Y:S05]  /*0080*/  @P0 BRA `(.L_x_10947) ;  /* 0x0000203000000947 */ /* 0x000fea0003800000 */
[----:B------:R-:W-:Y:S01]  /*0090*/  ISETP.NE.AND P0, PT, RZ, c[0x0][0x168], PT ;  /* 0x00005a00ff007a0c */ /* 0x000fe20003f05270 */
[----:B------:R-:W-:Y:S01]  /*00a0*/  CS2R R2, SRZ ;  /* 0x0000000000027805 */ /* 0x000fe2000001ff00 */
[----:B------:R-:W-:-:S11]  /*00b0*/  IMAD.MOV.U32 R4, RZ, RZ, RZ ;  /* 0x000000ffff047224 */ /* 0x000fd600078e00ff */
[----:B------:R-:W-:Y:S05]  /*00c0*/  @!P0 BRA `(.L_x_10948) ;  /* 0x00000f9000008947 */ /* 0x000fea0003800000 */
[----:B------:R-:W-:Y:S01]  /*00d0*/  IMAD.MOV.U32 R2, RZ, RZ, RZ ;  /* 0x000000ffff027224 */ /* 0x000fe200078e00ff */
[----:B------:R-:W-:Y:S01]  /*00e0*/  MOV R5, c[0x0][0x168] ;  /* 0x00005a0000057a02 */ /* 0x000fe20000000f00 */
[----:B------:R-:W-:-:S03]  /*00f0*/  IMAD.MOV.U32 R3, RZ, RZ, R9 ;  /* 0x000000ffff037224 */ /* 0x000fc600078e0009 */
[----:B------:R-:W-:Y:S01]  /*0100*/  ISETP.NE.AND P0, PT, R5, 0x1, PT ;  /* 0x000000010500780c */ /* 0x000fe20003f05270 */
[----:B------:R-:W-:-:S05]  /*0110*/  IMAD.HI.U32 R6, R9, c[0x0][0x170], R2 ;  /* 0x00005c0009067a27 */ /* 0x000fca00078e0002 */
        /* <DEDUP_REMOVED lines=244> */
.L_x_10948:
[----:B------:R-:W-:Y:S02]  /*1060*/  IADD3 R6, P1, R3, c[0x0][0x3d8], RZ ;  /* 0x0000f60003067a10 */ /* 0x000fe40007f3e0ff */
[----:B------:R-:W-:-:S03]  /*1070*/  IADD3 R2, P0, R2, c[0x0][0x3d0], RZ ;  /* 0x0000f40002027a10 */ /* 0x000fc60007f1e0ff */
[----:B------:R-:W-:Y:S02]  /*1080*/  IMAD.X R7, RZ, RZ, c[0x0][0x3dc], P1 ;  /* 0x0000f700ff077624 */ /* 0x000fe400008e06ff */
[----:B------:R-:W-:-:S03]  /*1090*/  IMAD.X R3, RZ, RZ, c[0x0][0x3d4], P0 ;  /* 0x0000f500ff037624 */ /* 0x000fc600000e06ff */
[----:B------:R-:W2:Y:S04]  /*10a0*/  LDG.E.64 R10, [R6.64] ;  /* 0x00000004060a7981 */ /* 0x000ea8000c1e1b00 */
[----:B------:R-:W3:Y:S01]  /*10b0*/  LDG.E.64 R2, [R2.64] ;  /* 0x0000000402027981 */ /* 0x000ee2000c1e1b00 */
[----:B------:R-:W-:Y:S01]  /*10c0*/  IADD3 R4, P1, R4, c[0x0][0x3c8], RZ ;  /* 0x0000f20004047a10 */ /* 0x000fe20007f3e0ff */
[----:B------:R-:W-:Y:S04]  /*10d0*/  BSSY B0, `(.L_x_10949) ;  /* 0x00000fc000007945 */ /* 0x000fe80003800000 */
[----:B------:R-:W-:Y:S01]  /*10e0*/  IMAD.X R5, RZ, RZ, c[0x0][0x3cc], P1 ;  /* 0x0000f300ff057624 */ /* 0x000fe200008e06ff */
[----:B--2---:R-:W-:Y:S01]  /*10f0*/  LOP3.LUT R7, R11, 0x7fffffff, RZ, 0xc0, !PT ;  /* 0x7fffffff0b077812 */ /* 0x004fe200078ec0ff */
[----:B------:R-:W-:Y:S01]  /*1100*/  IMAD.MOV.U32 R6, RZ, RZ, R10 ;  /* 0x000000ffff067224 */ /* 0x000fe200078e000a */
[----:B---3--:R-:W-:Y:S01]  /*1110*/  LOP3.LUT R9, R3, 0x7fffffff, RZ, 0xc0, !PT ;  /* 0x7fffffff03097812 */ /* 0x008fe200078ec0ff */
[----:B------:R-:W-:Y:S01]  /*1120*/  IMAD.MOV.U32 R8, RZ, RZ, R2 ;  /* 0x000000ffff087224 */ /* 0x000fe200078e0002 */
[----:B------:R-:W-:-:S04]  /*1130*/  ISETP.GT.U32.AND P0, PT, R7, 0x7fefffff, PT ;  /* 0x7fefffff0700780c */ /* 0x000fc80003f04070 */
[----:B------:R-:W-:-:S13]  /*1140*/  ISETP.GT.U32.OR P0, PT, R9, 0x7fefffff, P0 ;  /* 0x7fefffff0900780c */ /* 0x000fda0000704470 */
[----:B------:R-:W-:Y:S05]  /*1150*/  @P0 BRA `(.L_x_10950) ;  /* 0x00000ed000000947 */ /* 0x000fea0003800000 */
[----:B------:R-:W0:Y:S01]  /*1160*/  DSETP.NEU.AND P0, PT, R6, RZ, PT ;  /* 0x000000ff0600722a */ /* 0x000e220003f0d000 */
[----:B------:R-:W-:Y:S01]  /*1170*/  IMAD.MOV.U32 R10, RZ, RZ, 0x0 ;  /* 0x00000000ff0a7424 */ /* 0x000fe200078e00ff */
[----:B------:R-:W-:-:S12]  /*1180*/  MOV R11, 0xfff80000 ;  /* 0xfff80000000b7802 */ /* 0x000fd80000000f00 */
        /* <DEDUP_REMOVED lines=18> */
[----:B------:R-:W-:Y:S01]  /*12b0*/  IMAD.IADD R13, R13, 0x1, R10 ;  /* 0x000000010d0d7824 */ /* 0x000fe200078e020a */
[----:B------:R-:W-:-:S04]  /*12c0*/  LOP3.LUT R9, R9, 0x100000, RZ, 0xfc, !PT ;  /* 0x0010000009097812 */ /* 0x000fc800078efcff */
[----:B------:R-:W-:Y:S01]  /*12d0*/  IMNMX R12, R13, -0x1, !PT ;  /* 0xffffffff0d0c7817 */ /* 0x000fe20007800200 */
[----:B------:R-:W-:-:S04]  /*12e0*/  IMAD.MOV.U32 R13, RZ, RZ, R8 ;  /* 0x000000ffff0d7224 */ /* 0x000fc800078e0008 */
[----:B------:R-:W-:Y:S02]  /*12f0*/  IMAD.IADD R17, R12, 0x1, R11 ;  /* 0x000000010c117824 */ /* 0x000fe400078e020b */
[----:B------:R-:W-:-:S03]  /*1300*/  IMAD.IADD R11, R11, 0x1, -R10 ;  /* 0x000000010b0b7824 */ /* 0x000fc600078e0a0a */
[----:B------:R-:W-:-:S04]  /*1310*/  IADD3 R12, R17, 0x2, -R10 ;  /* 0x00000002110c7810 */ /* 0x000fc80007ffe80a */
[----:B------:R-:W-:-:S13]  /*1320*/  LOP3.LUT P0, R12, R12, 0x3, RZ, 0xc0, !PT ;  /* 0x000000030c0c7812 */ /* 0x000fda000780c0ff */
[----:B------:R-:W-:Y:S05]  /*1330*/  @!P0 BRA `(.L_x_10953) ;  /* 0x000000d000008947 */ /* 0x000fea0003800000 */
[----:B------:R-:W-:Y:S02]  /*1340*/  BSSY B3, `(.L_x_10953) ;  /* 0x000000c000037945 */ /* 0x000fe40003800000 */
.L_x_10954:
[----:B------:R-:W-:Y:S02]  /*1350*/  IADD3 R12, R12, -0x1, RZ ;  /* 0xffffffff0c0c7810 */ /* 0x000fe40007ffe0ff */
[----:B------:R-:W-:Y:S02]  /*1360*/  IADD3 R8, P0, -R6, R13, RZ ;  /* 0x0000000d06087210 */ /* 0x000fe40007f1e1ff */
[----:B------:R-:W-:Y:S02]  /*1370*/  ISETP.NE.AND P1, PT, R12, RZ, PT ;  /* 0x000000ff0c00720c */ /* 0x000fe40003f25270 */
[----:B------:R-:W-:Y:S02]  /*1380*/  IADD3.X R15, R14, ~R9, RZ, P0, !PT ;  /* 0x800000090e0f7210 */ /* 0x000fe400007fe4ff */
[----:B------:R-:W-:Y:S02]  /*1390*/  IADD3 R11, R11, -0x1, RZ ;  /* 0xffffffff0b0b7810 */ /* 0x000fe40007ffe0ff */
[----:B------:R-:W-:-:S04]  /*13a0*/  ISETP.GE.AND P0, PT, R15, RZ, PT ;  /* 0x000000ff0f00720c */ /* 0x000fc80003f06270 */
[----:B------:R-:W-:Y:S02]  /*13b0*/  SEL R8, R13, R8, !P0 ;  /* 0x000000080d087207 */ /* 0x000fe40004000000 */
[----:B------:R-:W-:-:S03]  /*13c0*/  SEL R16, R14, R15, !P0 ;  /* 0x0000000f0e107207 */ /* 0x000fc60004000000 */
[C---:B------:R-:W-:Y:S01]  /*13d0*/  IMAD.SHL.U32 R13, R8.reuse, 0x2, RZ ;  /* 0x00000002080d7824 */ /* 0x040fe200078e00ff */
[----:B------:R-:W-:Y:S01]  /*13e0*/  SHF.L.U64.HI R14, R8, 0x1, R16 ;  /* 0x00000001080e7819 */ /* 0x000fe20000010210 */
[----:B------:R-:W-:Y:S05]  /*13f0*/  @P1 BRA `(.L_x_10954) ;  /* 0xffffff5000001947 */ /* 0x000fea000383ffff */
[----:B------:R-:W-:Y:S05]  /*1400*/  BSYNC B3 ;  /* 0x0000000000037941 */ /* 0x000fea0003800000 */
.L_x_10953:
[----:B------:R-:W-:Y:S05]  /*1410*/  BSYNC B2 ;  /* 0x0000000000027941 */ /* 0x000fea0003800000 */
.L_x_10952:
        /* <DEDUP_REMOVED lines=13> */
.L_x_10960:
        /* <DEDUP_REMOVED lines=17> */
[----:B------:R-:W-:-:S04]  /*1600*/  IADD3 R14, P0, -R6, R13, RZ ;  /* 0x0000000d060e7210 */ /* 0x000fc80007f1e1ff */
[----:B------:R-:W-:-:S04]  /*1610*/  IADD3.X R15, R16, ~R9, RZ, P0, !PT ;  /* 0x80000009100f7210 */ /* 0x000fc800007fe4ff */
        /* <DEDUP_REMOVED lines=14> */
.L_x_10959:
[----:B------:R-:W-:Y:S02]  /*1700*/  IMAD.MOV.U32 R8, RZ, RZ, R15 ;  /* 0x000000ffff087224 */ /* 0x000fe400078e000f */
.L_x_10958:
[----:B------:R-:W-:Y:S05]  /*1710*/  BSYNC B3 ;  /* 0x0000000000037941 */ /* 0x000fea0003800000 */
.L_x_10957:
[----:B------:R-:W-:-:S13]  /*1720*/  ISETP.GE.U32.AND P0, PT, R12, 0xc, PT ;  /* 0x0000000c0c00780c */ /* 0x000fda0003f06070 */
[----:B------:R-:W-:Y:S05]  /*1730*/  @!P0 BRA `(.L_x_10956) ;  /* 0x0000076000008947 */ /* 0x000fea0003800000 */
[----:B------:R-:W-:Y:S02]  /*1740*/  BSSY B3, `(.L_x_10961) ;  /* 0x0000074000037945 */ /* 0x000fe40003800000 */
.L_x_10962:
        /* <DEDUP_REMOVED lines=35> */
[C---:B------:R-:W-:Y:S02]  /*1980*/  SHF.L.U32 R13, R12.reuse, 0x1, RZ ;  /* 0x000000010c0d7819 */ /* 0x040fe400000006ff */
[----:B------:R-:W-:Y:S02]  /*1990*/  SHF.L.U64.HI R12, R12, 0x1, R15 ;  /* 0x000000010c0c7819 */ /* 0x000fe4000001020f */
        /* <DEDUP_REMOVED lines=76> */
[----:B------:R-:W-:Y:S01]  /*1e60*/  SHF.L.U64.HI R14, R8, 0x1, R15 ;  /* 0x00000001080e7819 */ /* 0x000fe2000001020f */
[----:B------:R-:W-:Y:S05]  /*1e70*/  @P1 BRA `(.L_x_10962) ;  /* 0xfffff8d000001947 */ /* 0x000fea000383ffff */
[----:B------:R-:W-:Y:S05]  /*1e80*/  BSYNC B3 ;  /* 0x0000000000037941 */ /* 0x000fea0003800000 */
.L_x_10961:
[----:B------:R-:W-:Y:S02]  /*1e90*/  IMAD.MOV.U32 R16, RZ, RZ, R15 ;  /* 0x000000ffff107224 */ /* 0x000fe400078e000f */
.L_x_10956:
[----:B------:R-:W-:Y:S05]  /*1ea0*/  BSYNC B2 ;  /* 0x0000000000027941 */ /* 0x000fea0003800000 */
.L_x_10955:
        /* <DEDUP_REMOVED lines=19> */
.L_x_10964:
[----:B------:R-:W-:Y:S05]  /*1fe0*/  BSYNC B2 ;  /* 0x0000000000027941 */ /* 0x000fea0003800000 */
.L_x_10963:
[----:B------:R-:W-:Y:S02]  /*1ff0*/  IMAD.MOV.U32 R11, RZ, RZ, R13 ;  /* 0x000000ffff0b7224 */ /* 0x000fe400078e000d */
[----:B------:R-:W-:-:S03]  /*2000*/  IMAD.MOV.U32 R10, RZ, RZ, R12 ;  /* 0x000000ffff0a7224 */ /* 0x000fc600078e000c */
[----:B------:R-:W-:Y:S01]  /*2010*/  LOP3.LUT R11, R11, 0x80000000, R3, 0xb8, !PT ;  /* 0x800000000b0b7812 */ /* 0x000fe200078eb803 */
[----:B------:R-:W-:Y:S05]  /*2020*/  BRA `(.L_x_10951) ;  /* 0x0000006000007947 */ /* 0x000fea0003800000 */
.L_x_10950:
[----:B------:R-:W0:-:S06]  /*2030*/  DSETP.GTU.AND P0, PT, R6, +INF , PT ;  /* 0x7ff000000600742a */ /* 0x000e0c0003f0c000 */
[----:B0-----:R-:W0:-:S14]  /*2040*/  DSETP.LE.AND P0, PT, R8, +INF , !P0 ;  /* 0x7ff000000800742a */ /* 0x001e1c0004703000 */
[----:B0-----:R-:W0:-:S04]  /*2050*/  @P0 DSETP.NEU.AND P1, PT, R8, +INF , PT ;  /* 0x7ff000000800042a */ /* 0x001e080003f2d000 */
[----:B------:R1:W2:-:S06]  /*2060*/  @!P0 DADD R10, R2, R10 ;  /* 0x00000000020a8229 */ /* 0x00028c000000000a */
[----:B0-----:R-:W-:Y:S02]  /*2070*/  @P0 FSEL R10, R2, RZ, P1 ;  /* 0x000000ff020a0208 */ /* 0x001fe40000800000 */
[----:B------:R-:W-:Y:S02]  /*2080*/  @P0 FSEL R11, R3, -QNAN , P1 ;  /* 0xfff80000030b0808 */ /* 0x000fe40000800000 */
.L_x_10951:
[----:B-12---:R-:W-:Y:S05]  /*2090*/  BSYNC B0 ;  /* 0x0000000000007941 */ /* 0x006fea0003800000 */
.L_x_10949:
[----:B------:R0:W-:Y:S01]  /*20a0*/  STG.E.64 [R4.64], R10 ;  /* 0x0000000a04007986 */ /* 0x0001e2000c101b04 */
[----:B------:R-:W-:-:S03]  /*20b0*/  IADD3 R9, R0, 0x80, RZ ;  /* 0x0000008000097810 */ /* 0x000fc60007ffe0ff */
.L_x_10947:
[----:B------:R-:W-:Y:S05]  /*20c0*/  BSYNC B1 ;  /* 0x0000000000017941 */ /* 0x000fea0003800000 */
.L_x_10946:
[----:B------:R-:W-:-:S13]  /*20d0*/  ISETP.GE.AND P0, PT, R9, c[0x0][0x160], PT ;  /* 0x0000580009007a0c */ /* 0x000fda0003f06270 */
[----:B------:R-:W-:Y:S05]  /*20e0*/  @P0 EXIT ;  /* 0x000000000000094d */ /* 0x000fea0003800000 */
[----:B------:R-:W-:Y:S01]  /*20f0*/  ISETP.NE.AND P0, PT, RZ, c[0x0][0x168], PT ;  /* 0x00005a00ff007a0c */ /* 0x000fe20003f05270 */
[----:B------:R-:W-:Y:S01]  /*2100*/  IMAD.MOV.U32 R0, RZ, RZ, RZ ;  /* 0x000000ffff007224 */ /* 0x000fe200078e00ff */
[----:B------:R-:W-:Y:S01]  /*2110*/  MOV R2, RZ ;  /* 0x000000ff00027202 */ /* 0x000fe20000000f00 */
[----:B0-----:R-:W-:-:S10]  /*2120*/  IMAD.MOV.U32 R4, RZ, RZ, RZ ;  /* 0x000000ffff047224 */ /* 0x001fd400078e00ff */
[----:B------:R-:W-:Y:S05]  /*2130*/  @!P0 BRA `(.L_x_10965) ;  /* 0x00000f9000008947 */ /* 0x000fea0003800000 */
[----:B------:R-:W-:Y:S02]  /*2140*/  IMAD.MOV.U32 R2, RZ, RZ, RZ ;  /* 0x000000ffff027224 */ /* 0x000fe400078e00ff */
[----:B------:R-:W-:-:S04]  /*2150*/  IMAD.MOV.U32 R3, RZ, RZ, R9 ;  /* 0x000000ffff037224 */ /* 0x000fc800078e0009 */
[----:B------:R-:W-:-:S04]  /*2160*/  IMAD.HI.U32 R6, R9, c[0x0][0x170], R2 ;  /* 0x00005c0009067a27 */ /* 0x000fc800078e0002 */
[----:B------:R-:W-:Y:S01]  /*2170*/  IMAD.MOV.U32 R3, RZ, RZ, c[0x0][0x168] ;  /* 0x00005a00ff037624 */ /* 0x000fe200078e00ff */
[----:B------:R-:W-:-:S04]  /*2180*/  SHF.R.U32.HI R7, RZ, c[0x0][0x174], R6 ;  /* 0x00005d00ff077a19 */ /* 0x000fc80000011606 */
[----:B------:R-:W-:Y:S01]  /*2190*/  ISETP.NE.AND P0, PT, R3, 0x1, PT ;  /* 0x000000010300780c */ /* 0x000fe20003f05270 */
[----:B------:R-:W-:-:S04]  /*21a0*/  IMAD.MOV R2, RZ, RZ, -R7 ;  /* 0x000000ffff027224 */ /* 0x000fc800078e0a07 */
[----:B------:R-:W-:-:S04]  /*21b0*/  IMAD R2, R2, c[0x0][0x16c], R9 ;  /* 0x00005b0002027a24 */ /* 0x000fc800078e0209 */
[C---:B------:R-:W-:Y:S02]  /*21c0*/  IMAD R4, R2.reuse, c[0x0][0x298], RZ ;  /* 0x0000a60002047a24 */ /* 0x040fe400078e02ff */
[C---:B------:R-:W-:Y:S02]  /*21d0*/  IMAD R0, R2.reuse, c[0x0][0x29c], RZ ;  /* 0x0000a70002007a24 */ /* 0x040fe400078e02ff */
[----:B------:R-:W-:Y:S01]  /*21e0*/  IMAD R2, R2, c[0x0][0x2a0], RZ ;  /* 0x0000a80002027a24 */ /* 0x000fe200078e02ff */
        /* <DEDUP_REMOVED lines=233> */
[----:B------:R-:W-:Y:S02]  /*3080*/  @P0 IMAD R9, R3, c[0x0][0x28c], R9 ;  /* 0x0000a30003090a24 */ /* 0x000fe400078e0209 */
[----:B------:R-:W-:Y:S02]  /*3090*/  IMAD R2, R7, c[0x0][0x3b4], R2 ;  /* 0x0000ed0007027a24 */ /* 0x000fe400078e0202 */
[----:B------:R-:W-:-:S02]  /*30a0*/  @P0 IMAD R4, R9, c[0x0][0x3b8], R4 ;  /* 0x0000ee0009040a24 */ /* 0x000fc400078e0204 */
[C---:B------:R-:W-:Y:S02]  /*30b0*/  @P0 IMAD R0, R9.reuse, c[0x0][0x3bc], R0 ;  /* 0x0000ef0009000a24 */ /* 0x040fe400078e0200 */
[----:B------:R-:W-:-:S05]  /*30c0*/  @P0 IMAD R2, R9, c[0x0][0x3c0], R2 ;  /* 0x0000f00009020a24 */ /* 0x000fca00078e0202 */
.L_x_10965:
[----:B------:R-:W-:Y:S02]  /*30d0*/  IADD3 R6, P1, R2, c[0x0][0x3d8], RZ ;  /* 0x0000f60002067a10 */ /* 0x000fe40007f3e0ff */
[----:B------:R-:W-:Y:S02]  /*30e0*/  IADD3 R2, P0, R0, c[0x0][0x3d0], RZ ;  /* 0x0000f40000027a10 */ /* 0x000fe40007f1e0ff */
[----:B------:R-:W-:-:S03]  /*30f0*/  IADD3.X R7, RZ, c[0x0][0x3dc], RZ, P1, !PT ;  /* 0x0000f700ff077a10 */ /* 0x000fc60000ffe4ff */
[----:B------:R-:W-:Y:S02]  /*3100*/  IMAD.X R3, RZ, RZ, c[0x0][0x3d4], P0 ;  /* 0x0000f500ff037624 */ /* 0x000fe400000e06ff */
        /* <DEDUP_REMOVED lines=35> */
[----:B------:R-:W-:Y:S02]  /*3340*/  LOP3.LUT R13, R9, 0xfffff, RZ, 0xc0, !PT ;  /* 0x000fffff090d7812 */ /* 0x000fe400078ec0ff */
[----:B------:R-:W-:Y:S01]  /*3350*/  IADD3 R9, -R0, R11, RZ ;  /* 0x0000000b00097210 */ /* 0x000fe20007ffe1ff */
[----:B------:R-:W-:Y:S01]  /*3360*/  IMAD.IADD R19, R10, 0x1, R11 ;  /* 0x000000010a137824 */ /* 0x000fe200078e020b */
[----:B------:R-:W-:-:S04]  /*3370*/  LOP3.LUT R13, R13, 0x100000, RZ, 0xfc, !PT ;  /* 0x001000000d0d7812 */ /* 0x000fc800078efcff */
[----:B------:R-:W-:-:S04]  /*3380*/  IADD3 R10, R19, 0x2, -R0 ;  /* 0x00000002130a7810 */ /* 0x000fc80007ffe800 */
[----:B------:R-:W-:-:S13]  /*3390*/  LOP3.LUT P0, R10, R10, 0x3, RZ, 0xc0, !PT ;  /* 0x000000030a0a7812 */ /* 0x000fda000780c0ff */
[----:B------:R-:W-:Y:S05]  /*33a0*/  @!P0 BRA `(.L_x_10970) ;  /* 0x000000e000008947 */ /* 0x000fea0003800000 */
[----:B------:R-:W-:Y:S02]  /*33b0*/  BSSY B2, `(.L_x_10971) ;  /* 0x000000c000027945 */ /* 0x000fe40003800000 */
.L_x_10972:
        /* <DEDUP_REMOVED lines=12> */
.L_x_10971:
[----:B------:R-:W-:Y:S02]  /*3480*/  IMAD.MOV.U32 R10, RZ, RZ, R11 ;  /* 0x000000ffff0a7224 */ /* 0x000fe400078e000b */
.L_x_10970:
[----:B------:R-:W-:Y:S05]  /*3490*/  BSYNC B1 ;  /* 0x0000000000017941 */ /* 0x000fea0003800000 */
.L_x_10969:
        /* <DEDUP_REMOVED lines=13> */
.L_x_10978:
[----:B------:R-:W-:Y:S02]  /*3570*/  IADD3 R12, P0, -R6, R15, RZ ;  /* 0x0000000f060c7210 */ /* 0x000fe40007f1e1ff */
[----:B------:R-:W-:Y:S02]  /*3580*/  IADD3 R10, R10, -0x1, RZ ;  /* 0xffffffff0a0a7810 */ /* 0x000fe40007ffe0ff */
[----:B------:R-:W-:Y:S01]  /*3590*/  IADD3 R9, R9, -0x4, RZ ;  /* 0xfffffffc09097810 */ /* 0x000fe20007ffe0ff */
[----:B------:R-:W-:Y:S01]  /*35a0*/  IMAD.X R14, R13, 0x1, ~R8, P0 ;  /* 0x000000010d0e7824 */ /* 0x000fe200000e0e08 */
[----:B------:R-:W-:-:S04]  /*35b0*/  ISETP.NE.AND P1, PT, R10, RZ, PT ;  /* 0x000000ff0a00720c */ /* 0x000fc80003f25270 */
        /* <DEDUP_REMOVED lines=25> */
[----:B------:R-:W-:Y:S01]  /*3750*/  SHF.L.U64.HI R13, R12, 0x1, R17 ;  /* 0x000000010c0d7819 */ /* 0x000fe20000010211 */
[----:B------:R-:W-:Y:S05]  /*3760*/  @P1 BRA `(.L_x_10978) ;  /* 0xfffffe0000001947 */ /* 0x000fea000383ffff */
[----:B------:R-:W-:Y:S05]  /*3770*/  BSYNC B3 ;  /* 0x0000000000037941 */ /* 0x000fea0003800000 */
.L_x_10977:
[----:B------:R-:W-:Y:S02]  /*3780*/  IMAD.MOV.U32 R10, RZ, RZ, R12 ;  /* 0x000000ffff0a7224 */ /* 0x000fe400078e000c */
.L_x_10976:
[----:B------:R-:W-:Y:S05]  /*3790*/  BSYNC B2 ;  /* 0x0000000000027941 */ /* 0x000fea0003800000 */
.L_x_10975:
[----:B------:R-:W-:-:S13]  /*37a0*/  ISETP.GE.U32.AND P0, PT, R11, 0xc, PT ;  /* 0x0000000c0b00780c */ /* 0x000fda0003f06070 */
[----:B------:R-:W-:Y:S05]  /*37b0*/  @!P0 BRA `(.L_x_10974) ;  /* 0x0000076000008947 */ /* 0x000fea0003800000 */
[----:B------:R-:W-:Y:S02]  /*37c0*/  BSSY B2, `(.L_x_10979) ;  /* 0x0000074000027945 */ /* 0x000fe40003800000 */
.L_x_10980:
        /* <DEDUP_REMOVED lines=116> */
.L_x_10979:
[----:B------:R-:W-:Y:S02]  /*3f10*/  IMAD.MOV.U32 R17, RZ, RZ, R11 ;  /* 0x000000ffff117224 */ /* 0x000fe400078e000b */
.L_x_10974:
[----:B------:R-:W-:Y:S05]  /*3f20*/  BSYNC B1 ;  /* 0x0000000000017941 */ /* 0x000fea0003800000 */
.L_x_10973:
[----:B------:R-:W-:Y:S01]  /*3f30*/  LOP3.LUT R11, R17, 0x7fffffff, RZ, 0xc0, !PT ;  /* 0x7fffffff110b7812 */ /* 0x000fe200078ec0ff */
[----:B------:R-:W-:Y:S01]  /*3f40*/  BSSY B1, `(.L_x_10981) ;  /* 0x0000013000017945 */ /* 0x000fe20003800000 */
[----:B------:R-:W-:Y:S01]  /*3f50*/  ISETP.NE.U32.AND P0, PT, R10, RZ, PT ;  /* 0x000000ff0a00720c */ /* 0x000fe20003f05070 */
[----:B------:R-:W-:Y:S01]  /*3f60*/  IMAD.MOV.U32 R8, RZ, RZ, RZ ;  /* 0x000000ffff087224 */ /* 0x000fe200078e00ff */
[----:B------:R-:W-:Y:S02]  /*3f70*/  MOV R13, RZ ;  /* 0x000000ff000d7202 */ /* 0x000fe40000000f00 */
        /* <DEDUP_REMOVED lines=15> */
.L_x_10982:
[----:B------:R-:W-:Y:S05]  /*4070*/  BSYNC B1 ;  /* 0x0000000000017941 */ /* 0x000fea0003800000 */
.L_x_10981:
[----:B------:R-:W-:Y:S02]  /*4080*/  IMAD.MOV.U32 R11, RZ, RZ, R13 ;  /* 0x000000ffff0b7224 */ /* 0x000fe400078e000d */
[----:B------:R-:W-:-:S03]  /*4090*/  IMAD.MOV.U32 R10, RZ, RZ, R8 ;  /* 0x000000ffff0a7224 */ /* 0x000fc600078e0008 */
[----:B------:R-:W-:Y:S01]  /*40a0*/  LOP3.LUT R11, R11, 0x80000000, R3, 0xb8, !PT ;  /* 0x800000000b0b7812 */ /* 0x000fe200078eb803 */
[----:B------:R-:W-:Y:S05]  /*40b0*/  BRA `(.L_x_10968) ;  /* 0x0000006000007947 */ /* 0x000fea0003800000 */
.L_x_10967:
[----:B------:R-:W0:-:S06]  /*40c0*/  DSETP.GTU.AND P0, PT, R6, +INF , PT ;  /* 0x7ff000000600742a */ /* 0x000e0c0003f0c000 */
[----:B0-----:R-:W0:-:S14]  /*40d0*/  DSETP.LE.AND P0, PT, R8, +INF , !P0 ;  /* 0x7ff000000800742a */ /* 0x001e1c0004703000 */
[----:B0-----:R-:W0:-:S04]  /*40e0*/  @P0 DSETP.NEU.AND P1, PT, R8, +INF , PT ;  /* 0x7ff000000800042a */ /* 0x001e080003f2d000 */
[----:B------:R1:W2:-:S06]  /*40f0*/  @!P0 DADD R10, R2, R10 ;  /* 0x00000000020a8229 */ /* 0x00028c000000000a */
[----:B0-----:R-:W-:Y:S02]  /*4100*/  @P0 FSEL R10, R2, RZ, P1 ;  /* 0x000000ff020a0208 */ /* 0x001fe40000800000 */
[----:B------:R-:W-:Y:S02]  /*4110*/  @P0 FSEL R11, R3, -QNAN , P1 ;  /* 0xfff80000030b0808 */ /* 0x000fe40000800000 */
.L_x_10968:
[----:B-12---:R-:W-:Y:S05]  /*4120*/  BSYNC B0 ;  /* 0x0000000000007941 */ /* 0x006fea0003800000 */
.L_x_10966:
[----:B------:R-:W-:Y:S01]  /*4130*/  STG.E.64 [R4.64], R10 ;  /* 0x0000000a04007986 */ /* 0x000fe2000c101b04 */
[----:B------:R-:W-:Y:S05]  /*4140*/  EXIT ;  /* 0x000000000000794d */ /* 0x000fea0003800000 */
.L_x_10983:
        /* <DEDUP_REMOVED lines=11> */
.L_x_50582:


//--------------------- .text._ZN2at6native27unrolled_elementwise_kernelINS0_13BinaryFunctorIdddZZZNS0_16fmod_kernel_cudaERNS_18TensorIteratorBaseEENKUlvE0_clEvENKUlvE_clEvEUlddE_EESt5arrayIPcLm3EELi4E23TrivialOffsetCalculatorILi2EjESC_ILi1EjENS0_6memory15LoadWithoutCastENSF_16StoreWithoutCastEEEviT_T0_T2_T3_T4_T5_ --------------------------
	.section	.text._ZN2at6native27unrolled_elementwise_kernelINS0_13BinaryFunctorIdddZZZNS0_16fmod_kernel_cudaERNS_18TensorIteratorBaseEENKUlvE0_clEvENKUlvE_clEvEUlddE_EESt5arrayIPcLm3EELi4E23TrivialOffsetCalculatorILi2EjESC_ILi1EjENS0_6memory15LoadWithoutCastENSF_16StoreWithoutCastEEEviT_T0_T2_T3_T4_T5_,"ax",@progbits
	.sectioninfo	@"SHI_REGISTERS=31"
	.align	128
        .global         _ZN2at6native27unrolled_elementwise_kernelINS0_13BinaryFunctorIdddZZZNS0_16fmod_kernel_cudaERNS_18TensorIteratorBaseEENKUlvE0_clEvENKUlvE_clEvEUlddE_EESt5arrayIPcLm3EELi4E23TrivialOffsetCalculatorILi2EjESC_ILi1EjENS0_6memory15LoadWithoutCastENSF_16StoreWithoutCastEEEviT_T0_T2_T3_T4_T5_
        .type           _ZN2at6native27unrolled_elementwise_kernelINS0_13BinaryFunctorIdddZZZNS0_16fmod_kernel_cudaERNS_18TensorIteratorBaseEENKUlvE0_clEvENKUlvE_clEvEUlddE_EESt5arrayIPcLm3EELi4E23TrivialOffsetCalculatorILi2EjESC_ILi1EjENS0_6memory15LoadWithoutCastENSF_16StoreWithoutCastEEEviT_T0_T2_T3_T4_T5_,@function
        .size           _ZN2at6native27unrolled_elementwise_kernelINS0_13BinaryFunctorIdddZZZNS0_16fmod_kernel_cudaERNS_18TensorIteratorBaseEENKUlvE0_clEvENKUlvE_clEvEUlddE_EESt5arrayIPcLm3EELi4E23TrivialOffsetCalculatorILi2EjESC_ILi1EjENS0_6memory15LoadWithoutCastENSF_16StoreWithoutCastEEEviT_T0_T2_T3_T4_T5_,(.L_x_50583 - _ZN2at6native27unrolled_elementwise_kernelINS0_13BinaryFunctorIdddZZZNS0_16fmod_kernel_cudaERNS_18TensorIteratorBaseEENKUlvE0_clEvENKUlvE_clEvEUlddE_EESt5arrayIPcLm3EELi4E23TrivialOffsetCalculatorILi2EjESC_ILi1EjENS0_6memory15LoadWithoutCastENSF_16StoreWithoutCastEEEviT_T0_T2_T3_T4_T5_)
        .other          _ZN2at6native27unrolled_elementwise_kernelINS0_13BinaryFunctorIdddZZZNS0_16fmod_kernel_cudaERNS_18TensorIteratorBaseEENKUlvE0_clEvENKUlvE_clEvEUlddE_EESt5arrayIPcLm3EELi4E23TrivialOffsetCalculatorILi2EjESC_ILi1EjENS0_6memory15LoadWithoutCastENSF_16StoreWithoutCastEEEviT_T0_T2_T3_T4_T5_,@"STO_CUDA_ENTRY STV_DEFAULT"
_ZN2at6native27unrolled_elementwise_kernelINS0_13BinaryFunctorIdddZZZNS0_16fmod_kernel_cudaERNS_18TensorIteratorBaseEENKUlvE0_clEvENKUlvE_clEvEUlddE_EESt5arrayIPcLm3EELi4E23TrivialOffsetCalculatorILi2EjESC_ILi1EjENS0_6memory15LoadWithoutCastENSF_16StoreWithoutCastEEEviT_T0_T2_T3_T4_T5_:
.text._ZN2at6native27unrolled_elementwise_kernelINS0_13BinaryFunctorIdddZZZNS0_16fmod_kernel_cudaERNS_18TensorIteratorBaseEENKUlvE0_clEvENKUlvE_clEvEUlddE_EESt5arrayIPcLm3EELi4E23TrivialOffsetCalculatorILi2EjESC_ILi1EjENS0_6memory15LoadWithoutCastENSF_16StoreWithoutCastEEEviT_T0_T2_T3_T4_T5_:
[----:B------:R-:W-:Y:S02]  /*0000*/  IMAD.MOV.U32 R1, RZ, RZ, c[0x0][0x28] ;  /* 0x00000a00ff017624 */ /* 0x000fe400078e00ff */
[----:B------:R-:W0:Y:S01]  /*0010*/  S2UR UR8, SR_CTAID.X ;  /* 0x00000000000879c3 */ /* 0x000e220000002500 */
[----:B------:R-:W1:Y:S01]  /*0020*/  S2R R0, SR_TID.X ;  /* 0x0000000000007919 */ /* 0x000e620000002100 */
[----:B------:R-:W-:Y:S01]  /*0030*/  UMOV UR4, 0xfffffe00 ;  /* 0xfffffe0000047882 */ /* 0x000fe20000000000 */
[----:B------:R-:W-:Y:S01]  /*0040*/  CS2R R16, SRZ ;  /* 0x0000000000107805 */ /* 0x000fe2000001ff00 */
[----:B------:R-:W-:Y:S01]  /*0050*/  ULDC UR5, c[0x0][0x160] ;  /* 0x0000580000057ab9 */ /* 0x000fe20000000800 */
[----:B------:R-:W-:Y:S01]  /*0060*/  CS2R R4, SRZ ;  /* 0x0000000000047805 */ /* 0x000fe2000001ff00 */
[----:B------:R-:W-:Y:S01]  /*0070*/  CS2R R12, SRZ ;  /* 0x00000000000c7805 */ /* 0x000fe2000001ff00 */
[----:B------:R-:W-:Y:S01]  /*0080*/  ULDC.64 UR6, c[0x0][0x118] ;  /* 0x0000460000067ab9 */ /* 0x000fe20000000a00 */
[----:B------:R-:W-:Y:S01]  /*0090*/  CS2R R14, SRZ ;  /* 0x00000000000e7805 */ /* 0x000fe2000001ff00 */
[----:B0-----:R-:W-:Y:S01]  /*00a0*/  UIMAD UR4, UR8, UR4, UR5 ;  /* 0x00000004080472a4 */ /* 0x001fe2000f8e0205 */
[----:B-1----:R-:W-:-:S02]  /*00b0*/  IMAD.MOV.U32 R3, RZ, RZ, R0 ;  /* 0x000000ffff037224 */ /* 0x002fc400078e0000 */
[----:B------:R-:W-:Y:S02]  /*00c0*/  IMAD.U32 R22, RZ, RZ, UR8 ;  /* 0x00000008ff167e24 */ /* 0x000fe4000f8e00ff */
[----:B------:R-:W-:Y:S01]  /*00d0*/  IMAD.U32 R26, RZ, RZ, UR8 ;  /* 0x00000008ff1a7e24 */ /* 0x000fe2000f8e00ff */
[----:B------:R-:W-:Y:S01]  /*00e0*/  ISETP.GE.AND P1, PT, R0, UR4, PT ;  /* 0x0000000400007c0c */ /* 0x000fe2000bf26270 */
[----:B------:R-:W-:-:S12]  /*00f0*/  IMAD.U32 R2, RZ, RZ, UR8 ;  /* 0x00000008ff027e24 */ /* 0x000fd8000f8e00ff */
[----:B------:R-:W-:Y:S01]  /*0100*/  @!P1 IMAD R22, R22, 0x200, R3 ;  /* 0x0000020016169824 */ /* 0x000fe200078e0203 */
[----:B------:R-:W-:Y:S01]  /*0110*/  @!P1 IADD3 R3, R3, 0x80, RZ ;  /* 0x0000008003039810 */ /* 0x000fe20007ffe0ff */
[----:B------:R-:W-:-:S03]  /*0120*/  @!P1 IMAD.MOV.U32 R23, RZ, RZ, 0x8 ;  /* 0x00000008ff179424 */ /* 0x000fc600078e00ff */
[----:B------:R-:W-:Y:S01]  /*0130*/  ISETP.GE.AND P0, PT, R3, UR4, PT ;  /* 0x0000000403007c0c */ /* 0x000fe2000bf06270 */
[----:B------:R-:W-:Y:S02]  /*0140*/  IMAD.U32 R6, RZ, RZ, UR8 ;  /* 0x00000008ff067e24 */ /* 0x000fe4000f8e00ff */
[----:B------:R-:W-:-:S04]  /*0150*/  @!P1 IMAD.WIDE.U32 R18, R22, R23, c[0x0][0x170] ;  /* 0x00005c0016129625 */ /* 0x000fc800078e0017 */
[----:B------:R-:W-:Y:S01]  /*0160*/  @!P1 IMAD.WIDE.U32 R22, R22, R23, c[0x0][0x178] ;  /* 0x00005e0016169625 */ /* 0x000fe200078e0017 */
[----:B------:R0:W5:Y:S01]  /*0170*/  @!P1 LDG.E.64 R16, [R18.64] ;  /* 0x0000000612109981 */ /* 0x000162000c1e1b00 */
[----:B------:R-:W-:Y:S01]  /*0180*/  CS2R R8, SRZ ;  /* 0x0000000000087805 */ /* 0x000fe2000001ff00 */
[----:B------:R-:W-:Y:S02]  /*0190*/  CS2R R10, SRZ ;  /* 0x00000000000a7805 */ /* 0x000fe4000001ff00 */
[----:B------:R1:W5:Y:S01]  /*01a0*/  @!P1 LDG.E.64 R4, [R22.64] ;  /* 0x0000000616049981 */ /* 0x000362000c1e1b00 */
[----:B------:R-:W-:Y:S01]  /*01b0*/  @!P0 IMAD R26, R26, 0x200, R3 ;  /* 0x000002001a1a8824 */ /* 0x000fe200078e0203 */
[----:B------:R-:W-:Y:S01]  /*01c0*/  @!P0 IADD3 R3, R3, 0x80, RZ ;  /* 0x0000008003038810 */ /* 0x000fe20007ffe0ff */
[----:B------:R-:W-:-:S03]  /*01d0*/  @!P0 IMAD.MOV.U32 R27, RZ, RZ, 0x8 ;  /* 0x00000008ff1b8424 */ /* 0x000fc600078e00ff */
[----:B------:R-:W-:Y:S01]  /*01e0*/  ISETP.GE.AND P3, PT, R3, UR4, PT ;  /* 0x0000000403007c0c */ /* 0x000fe2000bf66270 */
[----:B------:R-:W-:-:S04]  /*01f0*/  @!P0 IMAD.WIDE.U32 R24, R26, R27, c[0x0][0x170] ;  /* 0x00005c001a188625 */ /* 0x000fc800078e001b */
[----:B------:R-:W-:Y:S01]  /*0200*/  @!P0 IMAD.WIDE.U32 R26, R26, R27, c[0x0][0x178] ;  /* 0x00005e001a1a8625 */ /* 0x000fe200078e001b */
[----:B------:R2:W5:Y:S04]  /*0210*/  @!P0 LDG.E.64 R12, [R24.64] ;  /* 0x00000006180c8981 */ /* 0x000568000c1e1b00 */
[----:B------:R3:W5:Y:S03]  /*0220*/  @!P0 LDG.E.64 R14, [R26.64] ;  /* 0x000000061a0e8981 */ /* 0x000766000c1e1b00 */
[----:B------:R-:W-:Y:S01]  /*0230*/  @!P3 IMAD R2, R2, 0x200, R3 ;  /* 0x000002000202b824 */ /* 0x000fe200078e0203 */
[----:B------:R-:W-:-:S04]  /*0240*/  @!P3 IADD3 R3, R3, 0x80, RZ ;  /* 0x000000800303b810 */ /* 0x000fc80007ffe0ff */
[----:B------:R-:W-:Y:S01]  /*0250*/  ISETP.GE.AND P2, PT, R3, UR4, PT ;  /* 0x0000000403007c0c */ /* 0x000fe2000bf46270 */
[----:B------:R-:W-:-:S04]  /*0260*/  @!P3 IMAD.MOV.U32 R21, RZ, RZ, 0x8 ;  /* 0x00000008ff15b424 */ /* 0x000fc800078e00ff */
[----:B0-----:R-:W-:-:S04]  /*0270*/  @!P3 IMAD.WIDE.U32 R18, R2, R21, c[0x0][0x170] ;  /* 0x00005c000212b625 */ /* 0x001fc800078e0015 */
[----:B------:R-:W-:Y:S01]  /*0280*/  @!P3 IMAD.WIDE.U32 R20, R2, R21, c[0x0][0x178] ;  /* 0x00005e000214b625 */ /* 0x000fe200078e0015 */
[----:B------:R3:W5:Y:S03]  /*0290*/  @!P3 LDG.E.64 R8, [R18.64] ;  /* 0x000000061208b981 */ /* 0x000766000c1e1b00 */
[----:B------:R-:W-:Y:S01]  /*02a0*/  @!P2 IMAD R3, R6, 0x200, R3 ;  /* 0x000002000603a824 */ /* 0x000fe200078e0203 */
[----:B------:R3:W5:Y:S01]  /*02b0*/  @!P3 LDG.E.64 R10, [R20.64] ;  /* 0x00000006140ab981 */ /* 0x000762000c1e1b00 */
[----:B------:R-:W-:Y:S01]  /*02c0*/  @!P2 IMAD.MOV.U32 R28, RZ, RZ, 0x8 ;  /* 0x00000008ff1ca424 */ /* 0x000fe200078e00ff */
[----:B------:R-:W-:-:S03]  /*02d0*/  CS2R R6, SRZ ;  /* 0x0000000000067805 */ /* 0x000fc6000001ff00 */
[----:B-1----:R-:W-:-:S04]  /*02e0*/  @!P2 IMAD.WIDE.U32 R22, R3, R28, c[0x0][0x170] ;  /* 0x00005c000316a625 */ /* 0x002fc800078e001c */
[----:B--2---:R-:W-:Y:S01]  /*02f0*/  @!P2 IMAD.WIDE.U32 R24, R3, R28, c[0x0][0x178] ;  /* 0x00005e000318a625 */ /* 0x004fe200078e001c */
[----:B------:R3:W5:Y:S01]  /*0300*/  @!P2 LDG.E.64 R6, [R22.64] ;  /* 0x000000061606a981 */ /* 0x000762000c1e1b00 */
[----:B------:R-:W-:-:S06]  /*0310*/  CS2R R2, SRZ ;  /* 0x0000000000027805 */ /* 0x000fcc000001ff00 */
[----:B------:R3:W5:Y:S01]  /*0320*/  @!P2 LDG.E.64 R2, [R24.64] ;  /* 0x000000061802a981 */ /* 0x000762000c1e1b00 */
[----:B------:R-:W-:Y:S01]  /*0330*/  BSSY B0, `(.L_x_10984) ;  /* 0x00000fd000007945 */ /* 0x000fe20003800000 */
[----:B------:R-:W-:Y:S05]  /*0340*/  @P1 BRA `(.L_x_10985) ;  /* 0x00000fb000001947 */ /* 0x000fea0003800000 */
[----:B---3-5:R-:W-:Y:S01]  /*0350*/  LOP3.LUT R19, R5, 0x7fffffff, RZ, 0xc0, !PT ;  /* 0x7fffffff05137812 */ /* 0x028fe200078ec0ff */
        /* <DEDUP_REMOVED lines=24> */
[----:B-1----:R-:W-:Y:S02]  /*04e0*/  @!P2 LEA.HI R4, R19, 0xffffffca, RZ, 0xc ;  /* 0xffffffca1304a811 */ /* 0x002fe400078f60ff */
[----:B------:R-:W-:Y:S02]  /*04f0*/  LOP3.LUT R5, RZ, R25, RZ, 0x33, !PT ;  /* 0x00000019ff057212 */ /* 0x000fe400078e33ff */
[----:B------:R-:W-:Y:S01]  /*0500*/  LOP3.LUT R21, R21, 0x100000, RZ, 0xfc, !PT ;  /* 0x0010000015157812 */ /* 0x000fe200078efcff */
[--C-:B------:R-:W-:Y:S02]  /*0510*/  IMAD.IADD R24, R25, 0x1, -R4.reuse ;  /* 0x0000000119187824 */ /* 0x100fe400078e0a04 */
[----:B------:R-:W-:-:S05]  /*0520*/  IMAD.IADD R5, R5, 0x1, R4 ;  /* 0x0000000105057824 */ /* 0x000fca00078e0204 */
[----:B------:R-:W-:-:S05]  /*0530*/  IMNMX R22, R5, -0x1, !PT ;  /* 0xffffffff05167817 */ /* 0x000fca0007800200 */
[----:B------:R-:W-:-:S05]  /*0540*/  IMAD.IADD R5, R22, 0x1, R25 ;  /* 0x0000000116057824 */ /* 0x000fca00078e0219 */
[----:B------:R-:W-:-:S04]  /*0550*/  IADD3 R22, R5, 0x2, -R4 ;  /* 0x0000000205167810 */ /* 0x000fc80007ffe804 */
[----:B------:R-:W-:Y:S02]  /*0560*/  LOP3.LUT P0, R26, R22, 0x3, RZ, 0xc0, !PT ;  /* 0x00000003161a7812 */ /* 0x000fe4000780c0ff */
[----:B------:R-:W-:-:S04]  /*0570*/  LOP3.LUT R22, R19, 0xfffff, RZ, 0xc0, !PT ;  /* 0x000fffff13167812 */ /* 0x000fc800078ec0ff */
[----:B------:R-:W-:-:S07]  /*0580*/  LOP3.LUT R22, R22, 0x100000, RZ, 0xfc, !PT ;  /* 0x0010000016167812 */ /* 0x000fce00078efcff */
[----:B------:R-:W-:Y:S05]  /*0590*/  @!P0 BRA `(.L_x_10988) ;  /* 0x000000d000008947 */ /* 0x000fea0003800000 */
[----:B------:R-:W-:Y:S02]  /*05a0*/  BSSY B2, `(.L_x_10988) ;  /* 0x000000c000027945 */ /* 0x000fe40003800000 */
.L_x_10989:
        /* <DEDUP_REMOVED lines=12> */
.L_x_10988:
[----:B------:R-:W-:Y:S05]  /*0670*/  BSYNC B1 ;  /* 0x0000000000017941 */ /* 0x000fea0003800000 */
.L_x_10987:
        /* <DEDUP_REMOVED lines=13> */
.L_x_10995:
        /* <DEDUP_REMOVED lines=33> */
.L_x_10994:
[----:B------:R-:W-:Y:S02]  /*0960*/  IMAD.MOV.U32 R20, RZ, RZ, R25 ;  /* 0x000000ffff147224 */ /* 0x000fe400078e0019 */
[----:B------:R-:W-:Y:S02]  /*0970*/  IMAD.MOV.U32 R25, RZ, RZ, R26 ;  /* 0x000000ffff197224 */ /* 0x000fe400078e001a */
.L_x_10993:
[----:B------:R-:W-:Y:S05]  /*0980*/  BSYNC B2 ;  /* 0x0000000000027941 */ /* 0x000fea0003800000 */
.L_x_10992:
[----:B------:R-:W-:-:S13]  /*0990*/  ISETP.GE.U32.AND P0, PT, R5, 0xc, PT ;  /* 0x0000000c0500780c */ /* 0x000fda0003f06070 */
[----:B------:R-:W-:Y:S05]  /*09a0*/  @!P0 BRA `(.L_x_10991) ;  /* 0x0000076000008947 */ /* 0x000fea0003800000 */
[----:B------:R-:W-:Y:S01]  /*09b0*/  BSSY B2, `(.L_x_10991) ;  /* 0x0000075000027945 */ /* 0x000fe20003800000 */
[----:B------:R-:W-:Y:S02]  /*09c0*/  IADD3 R24, R24, 0x10, RZ ;  /* 0x0000001018187810 */ /* 0x000fe40007ffe0ff */
.L_x_10996:
        /* <DEDUP_REMOVED lines=116> */
.L_x_10991:
[----:B------:R-:W-:Y:S05]  /*1110*/  BSYNC B1 ;  /* 0x0000000000017941 */ /* 0x000fea0003800000 */
.L_x_10990:
        /* <DEDUP_REMOVED lines=20> */
.L_x_10998:
[----:B------:R-:W-:Y:S05]  /*1260*/  BSYNC B1 ;  /* 0x0000000000017941 */ /* 0x000fea0003800000 */
.L_x_10997:
[----:B------:R-:W-:Y:S01]  /*1270*/  IMAD.MOV.U32 R4, RZ, RZ, R18 ;  /* 0x000000ffff047224 */ /* 0x000fe200078e0012 */
[----:B------:R-:W-:Y:S01]  /*1280*/  LOP3.LUT R5, R5, 0x80000000, R17, 0xb8, !PT ;  /* 0x8000000005057812 */ /* 0x000fe200078eb811 */
[----:B------:R-:W-:Y:S05]  /*1290*/  BRA `(.L_x_10985) ;  /* 0x0000006000007947 */ /* 0x000fea0003800000 */
.L_x_10986:
[----:B------:R-:W0:-:S06]  /*12a0*/  DSETP.GTU.AND P0, PT, R18, +INF , PT ;  /* 0x7ff000001200742a */ /* 0x000e0c0003f0c000 */
[----:B0-----:R-:W0:-:S14]  /*12b0*/  DSETP.LE.AND P0, PT, R20, +INF , !P0 ;  /* 0x7ff000001400742a */ /* 0x001e1c0004703000 */
[----:B0-----:R-:W0:-:S04]  /*12c0*/  @P0 DSETP.NEU.AND P2, PT, R20, +INF , PT ;  /* 0x7ff000001400042a */ /* 0x001e080003f4d000 */
[----:B------:R1:W2:-:S06]  /*12d0*/  @!P0 DADD R4, R4, R16 ;  /* 0x0000000004048229 */ /* 0x00028c0000000010 */
[----:B0-----:R-:W-:Y:S02]  /*12e0*/  @P0 FSEL R4, R16, RZ, P2 ;  /* 0x000000ff10040208 */ /* 0x001fe40001000000 */
[----:B------:R-:W-:Y:S02]  /*12f0*/  @P0 FSEL R5, R17, -QNAN , P2 ;  /* 0xfff8000011050808 */ /* 0x000fe40001000000 */
.L_x_10985:
[----:B-12---:R-:W-:Y:S05]  /*1300*/  BSYNC B0 ;  /* 0x0000000000007941 */ /* 0x006fea0003800000 */
.L_x_10984:
[----:B---3--:R-:W-:Y:S01]  /*1310*/  IADD3 R20, R0, 0x80, RZ ;  /* 0x0000008000147810 */ /* 0x008fe20007ffe0ff */
[----:B------:R-:W-:Y:S03]  /*1320*/  BSSY B0, `(.L_x_10999) ;  /* 0x00000fe000007945 */ /* 0x000fe60003800000 */
[----:B------:R-:W-:-:S13]  /*1330*/  ISETP.GE.AND P0, PT, R20, UR4, PT ;  /* 0x0000000414007c0c */ /* 0x000fda000bf06270 */
        /* <DEDUP_REMOVED lines=25> */
[----:B-1----:R-:W-:Y:S02]  /*14d0*/  @!P2 LEA.HI R14, R17, 0xffffffca, RZ, 0xc ;  /* 0xffffffca110ea811 */ /* 0x002fe400078f60ff */
[----:B------:R-:W-:-:S05]  /*14e0*/  LOP3.LUT R15, RZ, R23, RZ, 0x33, !PT ;  /* 0x00000017ff0f7212 */ /* 0x000fca00078e33ff */
[----:B------:R-:W-:-:S05]  /*14f0*/  IMAD.IADD R15, R15, 0x1, R14 ;  /* 0x000000010f0f7824 */ /* 0x000fca00078e020e */
[----:B------:R-:W-:-:S05]  /*1500*/  IMNMX R22, R15, -0x1, !PT ;  /* 0xffffffff0f167817 */ /* 0x000fca0007800200 */
[----:B------:R-:W-:Y:S01]  /*1510*/  IMAD.IADD R21, R22, 0x1, R23 ;  /* 0x0000000116157824 */ /* 0x000fe200078e0217 */
[----:B------:R-:W-:-:S04]  /*1520*/  LOP3.LUT R22, R17, 0xfffff, RZ, 0xc0, !PT ;  /* 0x000fffff11167812 */ /* 0x000fc800078ec0ff */
[--C-:B------:R-:W-:Y:S02]  /*1530*/  IADD3 R15, R21, 0x2, -R14.reuse ;  /* 0x00000002150f7810 */ /* 0x100fe40007ffe80e */
[----:B------:R-:W-:Y:S02]  /*1540*/  LOP3.LUT R22, R22, 0x100000, RZ, 0xfc, !PT ;  /* 0x0010000016167812 */ /* 0x000fe400078efcff */
[----:B------:R-:W-:Y:S02]  /*1550*/  LOP3.LUT P0, R24, R15, 0x3, RZ, 0xc0, !PT ;  /* 0x000000030f187812 */ /* 0x000fe4000780c0ff */
[----:B------:R-:W-:Y:S01]  /*1560*/  LOP3.LUT R15, R19, 0x100000, RZ, 0xfc, !PT ;  /* 0x00100000130f7812 */ /* 0x000fe200078efcff */
[----:B------:R-:W-:-:S10]  /*1570*/  IMAD.IADD R19, R23, 0x1, -R14 ;  /* 0x0000000117137824 */ /* 0x000fd400078e0a0e */
[----:B------:R-:W-:Y:S05]  /*1580*/  @!P0 BRA `(.L_x_11003) ;  /* 0x000000f000008947 */ /* 0x000fea0003800000 */
[----:B------:R-:W-:Y:S02]  /*1590*/  BSSY B2, `(.L_x_11004) ;  /* 0x000000c000027945 */ /* 0x000fe40003800000 */
.L_x_11005:
        /* <DEDUP_REMOVED lines=12> */
.L_x_11004:
[----:B------:R-:W-:Y:S02]  /*1660*/  IMAD.MOV.U32 R24, RZ, RZ, R23 ;  /* 0x000000ffff187224 */ /* 0x000fe400078e0017 */
[----:B------:R-:W-:Y:S02]  /*1670*/  IMAD.MOV.U32 R23, RZ, RZ, R26 ;  /* 0x000000ffff177224 */ /* 0x000fe400078e001a */
.L_x_11003:
[----:B------:R-:W-:Y:S05]  /*1680*/  BSYNC B1 ;  /* 0x0000000000017941 */ /* 0x000fea0003800000 */
.L_x_11002:
        /* <DEDUP_REMOVED lines=13> */
.L_x_11011:
        /* <DEDUP_REMOVED lines=33> */
.L_x_11010:
[----:B------:R-:W-:Y:S02]  /*1970*/  IMAD.MOV.U32 R23, RZ, RZ, R25 ;  /* 0x000000ffff177224 */ /* 0x000fe400078e0019 */
.L_x_11009:
[----:B------:R-:W-:Y:S05]  /*1980*/  BSYNC B2 ;  /* 0x0000000000027941 */ /* 0x000fea0003800000 */
.L_x_11008:
[----:B------:R-:W-:-:S13]  /*1990*/  ISETP.GE.U32.AND P0, PT, R21, 0xc, PT ;  /* 0x0000000c1500780c */ /* 0x000fda0003f06070 */
[----:B------:R-:W-:Y:S05]  /*19a0*/  @!P0 BRA `(.L_x_11007) ;  /* 0x0000076000008947 */ /* 0x000fea0003800000 */
[----:B------:R-:W-:Y:S01]  /*19b0*/  BSSY B2, `(.L_x_11007) ;  /* 0x0000075000027945 */ /* 0x000fe20003800000 */
[----:B------:R-:W-:Y:S02]  /*19c0*/  IADD3 R19, R19, 0x10, RZ ;  /* 0x0000001013137810 */ /* 0x000fe40007ffe0ff */
.L_x_11012:
        /* <DEDUP_REMOVED lines=116> */
.L_x_11007:
[----:B------:R-:W-:Y:S05]  /*2110*/  BSYNC B1 ;  /* 0x0000000000017941 */ /* 0x000fea0003800000 */
.L_x_11006:
        /* <DEDUP_REMOVED lines=20> */
.L_x_11014:
[----:B------:R-:W-:Y:S05]  /*2260*/  BSYNC B1 ;  /* 0x0000000000017941 */ /* 0x000fea0003800000 */
.L_x_11013:
[----:B------:R-:W-:Y:S01]  /*2270*/  IMAD.MOV.U32 R14, RZ, RZ, R16 ;  /* 0x000000ffff0e7224 */ /* 0x000fe200078e0010 */
[----:B------:R-:W-:Y:S01]  /*2280*/  LOP3.LUT R15, R15, 0x80000000, R13, 0xb8, !PT ;  /* 0x800000000f0f7812 */ /* 0x000fe200078eb80d */
[----:B------:R-:W-:Y:S05]  /*2290*/  BRA `(.L_x_11000) ;  /* 0x0000006000007947 */ /* 0x000fea0003800000 */
.L_x_11001:
[----:B------:R-:W0:-:S06]  /*22a0*/  DSETP.GTU.AND P0, PT, R16, +INF , PT ;  /* 0x7ff000001000742a */ /* 0x000e0c0003f0c000 */
[----:B0-----:R-:W0:-:S14]  /*22b0*/  DSETP.LE.AND P0, PT, R18, +INF , !P0 ;  /* 0x7ff000001200742a */ /* 0x001e1c0004703000 */
[----:B0-----:R-:W0:-:S04]  /*22c0*/  @P0 DSETP.NEU.AND P2, PT, R18, +INF , PT ;  /* 0x7ff000001200042a */ /* 0x001e080003f4d000 */
[----:B------:R1:W2:-:S06]  /*22d0*/  @!P0 DADD R14, R14, R12 ;  /* 0x000000000e0e8229 */ /* 0x00028c000000000c */
[----:B0-----:R-:W-:Y:S02]  /*22e0*/  @P0 FSEL R14, R12, RZ, P2 ;  /* 0x000000ff0c0e0208 */ /* 0x001fe40001000000 */
[----:B------:R-:W-:Y:S02]  /*22f0*/  @P0 FSEL R15, R13, -QNAN , P2 ;  /* 0xfff800000d0f0808 */ /* 0x000fe40001000000 */
.L_x_11000:
[----:B-12---:R-:W-:Y:S05]  /*2300*/  BSYNC B0 ;  /* 0x0000000000007941 */ /* 0x006fea0003800000 */
.L_x_10999:
[----:B-----5:R-:W-:Y:S01]  /*2310*/  IADD3 R12, R0, 0x100, RZ ;  /* 0x00000100000c7810 */ /* 0x020fe20007ffe0ff */
[----:B------:R-:W-:Y:S03]  /*2320*/  BSSY B0, `(.L_x_11015) ;  /* 0x00000fc000007945 */ /* 0x000fe60003800000 */
[----:B------:R-:W-:-:S13]  /*2330*/  ISETP.GE.AND P0, PT, R12, UR4, PT ;  /* 0x000000040c007c0c */ /* 0x000fda000bf06270 */
[----:B------:R-:W-:Y:S05]  /*2340*/  @P0 BRA `(.L_x_11016) ;  /* 0x00000f9000000947 */ /* 0x000fea0003800000 */
[----:B------:R-:W-:Y:S01]  /*2350*/  LOP3.LUT R13, R11, 0x7fffffff, RZ, 0xc0, !PT ;  /* 0x7fffffff0b0d7812 */ /* 0x000fe200078ec0ff */
        /* <DEDUP_REMOVED lines=36> */
.L_x_11021:
        /* <DEDUP_REMOVED lines=12> */
.L_x_11020:
[----:B------:R-:W-:Y:S02]  /*2660*/  IMAD.MOV.U32 R22, RZ, RZ, R21 ;  /* 0x000000ffff167224 */ /* 0x000fe400078e0015 */
.L_x_11019:
[----:B------:R-:W-:Y:S05]  /*2670*/  BSYNC B1 ;  /* 0x0000000000017941 */ /* 0x000fea0003800000 */
.L_x_11018:
        /* <DEDUP_REMOVED lines=11> */
[----:B------:R-:W-:Y:S02]  /*2730*/  BSSY B3, `(.L_x_11025) ;  /* 0x0000021000037945 */ /* 0x000fe40003800000 */
.L_x_11026:
        /* <DEDUP_REMOVED lines=33> */
.L_x_11025:
[----:B------:R-:W-:Y:S05]  /*2950*/  BSYNC B2 ;  /* 0x0000000000027941 */ /* 0x000fea0003800000 */
.L_x_11024:
[----:B------:R-:W-:-:S13]  /*2960*/  ISETP.GE.U32.AND P0, PT, R19, 0xc, PT ;  /* 0x0000000c1300780c */ /* 0x000fda0003f06070 */
[----:B------:R-:W-:Y:S05]  /*2970*/  @!P0 BRA `(.L_x_11023) ;  /* 0x0000077000008947 */ /* 0x000fea0003800000 */
[----:B------:R-:W-:Y:S01]  /*2980*/  BSSY B2, `(.L_x_11027) ;  /* 0x0000075000027945 */ /* 0x000fe20003800000 */
[----:B------:R-:W-:Y:S02]  /*2990*/  IADD3 R17, R17, 0x10, RZ ;  /* 0x0000001011117810 */ /* 0x000fe40007ffe0ff */
.L_x_11028:
        /* <DEDUP_REMOVED lines=116> */
.L_x_11027:
[----:B------:R-:W-:Y:S02]  /*30e0*/  IMAD.MOV.U32 R23, RZ, RZ, R19 ;  /* 0x000000ffff177224 */ /* 0x000fe400078e0013 */
.L_x_11023:
[----:B------:R-:W-:Y:S05]  /*30f0*/  BSYNC B1 ;  /* 0x0000000000017941 */ /* 0x000fea0003800000 */
.L_x_11022:
        /* <DEDUP_REMOVED lines=20> */
.L_x_11030:
[----:B------:R-:W-:Y:S05]  /*3240*/  BSYNC B1 ;  /* 0x0000000000017941 */ /* 0x000fea0003800000 */
.L_x_11029:
[----:B------:R-:W-:Y:S01]  /*3250*/  IMAD.MOV.U32 R10, RZ, RZ, R12 ;  /* 0x000000ffff0a7224 */ /* 0x000fe200078e000c */
[----:B------:R-:W-:Y:S01]  /*3260*/  LOP3.LUT R11, R11, 0x80000000, R9, 0xb8, !PT ;  /* 0x800000000b0b7812 */ /* 0x000fe200078eb809 */
[----:B------:R-:W-:Y:S05]  /*3270*/  BRA `(.L_x_11016) ;  /* 0x0000006000007947 */ /* 0x000fea0003800000 */
.L_x_11017:
[----:B------:R-:W0:-:S06]  /*3280*/  DSETP.GTU.AND P0, PT, R12, +INF , PT ;  /* 0x7ff000000c00742a */ /* 0x000e0c0003f0c000 */
[----:B0-----:R-:W0:-:S14]  /*3290*/  DSETP.LE.AND P0, PT, R16, +INF , !P0 ;  /* 0x7ff000001000742a */ /* 0x001e1c0004703000 */
[----:B0-----:R-:W0:-:S04]  /*32a0*/  @P0 DSETP.NEU.AND P2, PT, R16, +INF , PT ;  /* 0x7ff000001000042a */ /* 0x001e080003f4d000 */
[----:B------:R1:W2:-:S06]  /*32b0*/  @!P0 DADD R10, R10, R8 ;  /* 0x000000000a0a8229 */ /* 0x00028c0000000008 */
[----:B0-----:R-:W-:Y:S02]  /*32c0*/  @P0 FSEL R10, R8, RZ, P2 ;  /* 0x000000ff080a0208 */ /* 0x001fe40001000000 */
[----:B------:R-:W-:Y:S02]  /*32d0*/  @P0 FSEL R11, R9, -QNAN , P2 ;  /* 0xfff80000090b0808 */ /* 0x000fe40001000000 */
.L_x_11016:
[----:B-12---:R-:W-:Y:S05]  /*32e0*/  BSYNC B0 ;  /* 0x0000000000007941 */ /* 0x006fea0003800000 */
.L_x_11015:
[----:B------:R-:W-:Y:S01]  /*32f0*/  IADD3 R8, R0, 0x180, RZ ;  /* 0x0000018000087810 */ /* 0x000fe20007ffe0ff */
        /* <DEDUP_REMOVED lines=40> */
.L_x_11037:
        /* <DEDUP_REMOVED lines=12> */
.L_x_11036:
[----:B------:R-:W-:Y:S02]  /*3640*/  IMAD.MOV.U32 R16, RZ, RZ, R19 ;  /* 0x000000ffff107224 */ /* 0x000fe400078e0013 */
.L_x_11035:
[----:B------:R-:W-:Y:S05]  /*3650*/  BSYNC B1 ;  /* 0x0000000000017941 */ /* 0x000fea0003800000 */
.L_x_11034:
        /* <DEDUP_REMOVED lines=13> */
.L_x_11043:
        /* <DEDUP_REMOVED lines=33> */
.L_x_11042:
[----:B------:R-:W-:Y:S02]  /*3940*/  IMAD.MOV.U32 R16, RZ, RZ, R19 ;  /* 0x000000ffff107224 */ /* 0x000fe400078e0013 */
[----:B------:R-:W-:Y:S02]  /*3950*/  IMAD.MOV.U32 R21, RZ, RZ, R22 ;  /* 0x000000ffff157224 */ /* 0x000fe400078e0016 */
.L_x_11041:
[----:B------:R-:W-:Y:S05]  /*3960*/  BSYNC B2 ;  /* 0x0000000000027941 */ /* 0x000fea0003800000 */
.L_x_11040:
[----:B------:R-:W-:-:S13]  /*3970*/  ISETP.GE.U32.AND P0, PT, R17, 0xc, PT ;  /* 0x0000000c1100780c */ /* 0x000fda0003f06070 */
[----:B------:R-:W-:Y:S05]  /*3980*/  @!P0 BRA `(.L_x_11039) ;  /* 0x0000077000008947 */ /* 0x000fea0003800000 */
[----:B------:R-:W-:Y:S01]  /*3990*/  BSSY B2, `(.L_x_11044) ;  /* 0x0000075000027945 */ /* 0x000fe20003800000 */
[----:B------:R-:W-:Y:S02]  /*39a0*/  IADD3 R13, R13, 0x10, RZ ;  /* 0x000000100d0d7810 */ /* 0x000fe40007ffe0ff */
.L_x_11045:
        /* <DEDUP_REMOVED lines=116> */
.L_x_11044:
[----:B------:R-:W-:Y:S02]  /*40f0*/  IMAD.MOV.U32 R21, RZ, RZ, R17 ;  /* 0x000000ffff157224 */ /* 0x000fe400078e0011 */
.L_x_11039:
[----:B------:R-:W-:Y:S05]  /*4100*/  BSYNC B1 ;  /* 0x0000000000017941 */ /* 0x000fea0003800000 */
.L_x_11038:
        /* <DEDUP_REMOVED lines=20> */
.L_x_11047:
[----:B------:R-:W-:Y:S05]  /*4250*/  BSYNC B1 ;  /* 0x0000000000017941 */ /* 0x000fea0003800000 */
.L_x_11046:
[----:B------:R-:W-:Y:S01]  /*4260*/  IMAD.MOV.U32 R2, RZ, RZ, R8 ;  /* 0x000000ffff027224 */ /* 0x000fe200078e0008 */
[----:B------:R-:W-:Y:S01]  /*4270*/  LOP3.LUT R3, R3, 0x80000000, R7, 0xb8, !PT ;  /* 0x8000000003037812 */ /* 0x000fe200078eb807 */
[----:B------:R-:W-:Y:S05]  /*4280*/  BRA `(.L_x_11032) ;  /* 0x0000006000007947 */ /* 0x000fea0003800000 */
.L_x_11033:
[----:B------:R-:W0:-:S06]  /*4290*/  DSETP.GTU.AND P0, PT, R8, +INF , PT ;  /* 0x7ff000000800742a */ /* 0x000e0c0003f0c000 */
[----:B0-----:R-:W0:-:S14]  /*42a0*/  DSETP.LE.AND P0, PT, R12, +INF , !P0 ;  /* 0x7ff000000c00742a */ /* 0x001e1c0004703000 */
[----:B0-----:R-:W0:-:S04]  /*42b0*/  @P0 DSETP.NEU.AND P2, PT, R12, +INF , PT ;  /* 0x7ff000000c00042a */ /* 0x001e080003f4d000 */
[----:B------:R1:W2:-:S06]  /*42c0*/  @!P0 DADD R2, R2, R6 ;  /* 0x0000000002028229 */ /* 0x00028c0000000006 */
[----:B0-----:R-:W-:Y:S02]  /*42d0*/  @P0 FSEL R2, R6, RZ, P2 ;  /* 0x000000ff06020208 */ /* 0x001fe40001000000 */
[----:B------:R-:W-:Y:S02]  /*42e0*/  @P0 FSEL R3, R7, -QNAN , P2 ;  /* 0xfff8000007030808 */ /* 0x000fe40001000000 */
.L_x_11032:
[----:B-12---:R-:W-:Y:S05]  /*42f0*/  BSYNC B0 ;  /* 0x0000000000007941 */ /* 0x006fea0003800000 */
.L_x_11031:
[----:B------:R-:W-:Y:S01]  /*4300*/  IMAD.U32 R9, RZ, RZ, UR8 ;  /* 0x00000008ff097e24 */ /* 0x000fe2000f8e00ff */
[----:B------:R-:W-:Y:S01]  /*4310*/  BSSY B0, `(.L_x_11048) ;  /* 0x0000014000007945 */ /* 0x000fe20003800000 */
[----:B------:R-:W-:Y:S02]  /*4320*/  @!P1 IMAD.MOV.U32 R7, RZ, RZ, 0x8 ;  /* 0x00000008ff079424 */ /* 0x000fe400078e00ff */
[--C-:B------:R-:W-:Y:S02]  /*4330*/  @!P1 IMAD R6, R9, 0x200, R0.reuse ;  /* 0x0000020009069824 */ /* 0x100fe400078e0200 */
[----:B------:R-:W-:Y:S02]  /*4340*/  IMAD.MOV.U32 R8, RZ, RZ, R0 ;  /* 0x000000ffff087224 */ /* 0x000fe400078e0000 */
[----:B------:R-:W-:-:S04]  /*4350*/  @!P1 IMAD.WIDE.U32 R6, R6, R7, c[0x0][0x168] ;  /* 0x00005a0006069625 */ /* 0x000fc800078e0007 */
[----:B------:R-:W-:Y:S01]  /*4360*/  @!P1 IMAD.MOV.U32 R8, RZ, RZ, R20 ;  /* 0x000000ffff089224 */ /* 0x000fe200078e0014 */
[----:B------:R0:W-:Y:S04]  /*4370*/  @!P1 STG.E.64 [R6.64], R4 ;  /* 0x0000000406009986 */ /* 0x0001e8000c101b06 */
[----:B------:R-:W-:-:S13]  /*4380*/  ISETP.GE.AND P0, PT, R8, UR4, PT ;  /* 0x0000000408007c0c */ /* 0x000fda000bf06270 */
[----:B------:R-:W-:Y:S05]  /*4390*/  @P0 BRA `(.L_x_11049) ;  /* 0x000000b000000947 */ /* 0x000fea0003800000 */
[----:B0-----:R-:W-:Y:S02]  /*43a0*/  IMAD.U32 R5, RZ, RZ, UR8 ;  /* 0x00000008ff057e24 */ /* 0x001fe4000f8e00ff */
[----:B------:R-:W-:Y:S02]  /*43b0*/  IMAD.MOV.U32 R7, RZ, RZ, 0x8 ;  /* 0x00000008ff077424 */ /* 0x000fe400078e00ff */
[----:B------:R-:W-:Y:S01]  /*43c0*/  IMAD R4, R5, 0x200, R8 ;  /* 0x0000020005047824 */ /* 0x000fe200078e0208 */
[----:B------:R-:W-:-:S04]  /*43d0*/  IADD3 R8, R8, 0x80, RZ ;  /* 0x0000008008087810 */ /* 0x000fc80007ffe0ff */
[----:B------:R-:W-:-:S13]  /*43e0*/  ISETP.GE.AND P0, PT, R8, UR4, PT ;  /* 0x0000000408007c0c */ /* 0x000fda000bf06270 */
[----:B------:R-:W-:Y:S01]  /*43f0*/  @!P0 IMAD R6, R5, 0x200, R8 ;  /* 0x0000020005068824 */ /* 0x000fe200078e0208 */
[----:B------:R-:W-:Y:S01]  /*4400*/  @!P0 IADD3 R8, R8, 0x80, RZ ;  /* 0x0000008008088810 */ /* 0x000fe20007ffe0ff */
[----:B------:R-:W-:-:S04]  /*4410*/  IMAD.WIDE.U32 R4, R4, R7, c[0x0][0x168] ;  /* 0x00005a0004047625 */ /* 0x000fc800078e0007 */
[----:B------:R-:W-:Y:S01]  /*4420*/  @!P0 IMAD.WIDE.U32 R6, R6, R7, c[0x0][0x168] ;  /* 0x00005a0006068625 */ /* 0x000fe200078e0007 */
[----:B------:R0:W-:Y:S04]  /*4430*/  STG.E.64 [R4.64], R14 ;  /* 0x0000000e04007986 */ /* 0x0001e8000c101b06 */
[----:B------:R0:W-:Y:S02]  /*4440*/  @!P0 STG.E.64 [R6.64], R10 ;  /* 0x0000000a06008986 */ /* 0x0001e4000c101b06 */
.L_x_11049:
[----:B0-----:R-:W-:Y:S05]  /*4450*/  BSYNC B0 ;  /* 0x0000000000007941 */ /* 0x001fea0003800000 */
.L_x_11048:
[----:B------:R-:W-:-:S13]  /*4460*/  ISETP.GE.AND P0, PT, R8, UR4, PT ;  /* 0x0000000408007c0c */ /* 0x000fda000bf06270 */
[----:B------:R-:W-:Y:S05]  /*4470*/  @P0 EXIT ;  /* 0x000000000000094d */ /* 0x000fea0003800000 */
[----:B------:R-:W-:Y:S02]  /*4480*/  IMAD.U32 R7, RZ, RZ, UR8 ;  /* 0x00000008ff077e24 */ /* 0x000fe4000f8e00ff */
[----:B------:R-:W-:Y:S02]  /*4490*/  IMAD.MOV.U32 R5, RZ, RZ, 0x8 ;  /* 0x00000008ff057424 */ /* 0x000fe400078e00ff */
[----:B------:R-:W-:-:S04]  /*44a0*/  IMAD R4, R7, 0x200, R8 ;  /* 0x0000020007047824 */ /* 0x000fc800078e0208 */
[----:B------:R-:W-:-:S05]  /*44b0*/  IMAD.WIDE.U32 R4, R4, R5, c[0x0][0x168] ;  /* 0x00005a0004047625 */ /* 0x000fca00078e0005 */
[----:B------:R-:W-:Y:S01]  /*44c0*/  STG.E.64 [R4.64], R2 ;  /* 0x0000000204007986 */ /* 0x000fe2000c101b06 */
[----:B------:R-:W-:Y:S05]  /*44d0*/  EXIT ;  /* 0x000000000000794d */ /* 0x000fea0003800000 */
.L_x_11050:
        /* <DEDUP_REMOVED lines=10> */
.L_x_50583:


//--------------------- .text._ZN2at6native29vectorized_elementwise_kernelILi2ENS0_13BinaryFunctorIdddZZZNS0_16fmod_kernel_cudaERNS_18TensorIteratorBaseEENKUlvE0_clEvENKUlvE_clEvEUlddE_EESt5arrayIPcLm3EEEEviT0_T1_ --------------------------
	.section	.text._ZN2at6native29vectorized_elementwise_kernelILi2ENS0_13BinaryFunctorIdddZZZNS0_16fmod_kernel_cudaERNS_18TensorIteratorBaseEENKUlvE0_clEvENKUlvE_clEvEUlddE_EESt5arrayIPcLm3EEEEviT0_T1_,"ax",@progbits
	.sectioninfo	@"SHI_REGISTERS=48"
	.align	128
        .global         _ZN2at6native29vectorized_elementwise_kernelILi2ENS0_13BinaryFunctorIdddZZZNS0_16fmod_kernel_cudaERNS_18TensorIteratorBaseEENKUlvE0_clEvENKUlvE_clEvEUlddE_EESt5arrayIPcLm3EEEEviT0_T1_
        .type           _ZN2at6native29vectorized_elementwise_kernelILi2ENS0_13BinaryFunctorIdddZZZNS0_16fmod_kernel_cudaERNS_18TensorIteratorBaseEENKUlvE0_clEvENKUlvE_clEvEUlddE_EESt5arrayIPcLm3EEEEviT0_T1_,@function
        .size           _ZN2at6native29vectorized_elementwise_kernelILi2ENS0_13BinaryFunctorIdddZZZNS0_16fmod_kernel_cudaERNS_18TensorIteratorBaseEENKUlvE0_clEvENKUlvE_clEvEUlddE_EESt5arrayIPcLm3EEEEviT0_T1_,(.L_x_50584 - _ZN2at6native29vectorized_elementwise_kernelILi2ENS0_13BinaryFunctorIdddZZZNS0_16fmod_kernel_cudaERNS_18TensorIteratorBaseEENKUlvE0_clEvENKUlvE_clEvEUlddE_EESt5arrayIPcLm3EEEEviT0_T1_)
        .other          _ZN2at6native29vectorized_elementwise_kernelILi2ENS0_13BinaryFunctorIdddZZZNS0_16fmod_kernel_cudaERNS_18TensorIteratorBaseEENKUlvE0_clEvENKUlvE_clEvEUlddE_EESt5arrayIPcLm3EEEEviT0_T1_,@"STO_CUDA_ENTRY STV_DEFAULT"
_ZN2at6native29vectorized_elementwise_kernelILi2ENS0_13BinaryFunctorIdddZZZNS0_16fmod_kernel_cudaERNS_18TensorIteratorBaseEENKUlvE0_clEvENKUlvE_clEvEUlddE_EESt5arrayIPcLm3EEEEviT0_T1_:
.text._ZN2at6native29vectorized_elementwise_kernelILi2ENS0_13BinaryFunctorIdddZZZNS0_16fmod_kernel_cudaERNS_18TensorIteratorBaseEENKUlvE0_clEvENKUlvE_clEvEUlddE_EESt5arrayIPcLm3EEEEviT0_T1_:
[----:B------:R-:W-:Y:S02]  /*0000*/  IMAD.MOV.U32 R1, RZ, RZ, c[0x0][0x28] ;  /* 0x00000a00ff017624 */ /* 0x000fe400078e00ff */
[----:B------:R-:W0:Y:S01]  /*0010*/  S2UR UR8, SR_CTAID.X ;  /* 0x00000000000879c3 */ /* 0x000e220000002500 */
[----:B------:R-:W-:Y:S02]  /*0020*/  ULDC UR4, c[0x0][0x160] ;  /* 0x0000580000047ab9 */ /* 0x000fe40000000800 */
[----:B------:R-:W-:Y:S02]  /*0030*/  ULDC.64 UR10, c[0x0][0x118] ;  /* 0x00004600000a7ab9 */ /* 0x000fe40000000a00 */
[----:B0-----:R-:W-:-:S04]  /*0040*/  USHF.L.U32 UR8, UR8, 0xa, URZ ;  /* 0x0000000a08087899 */ /* 0x001fc8000800063f */
[----:B------:R-:W-:-:S04]  /*0050*/  UIADD3 UR4, -UR8, UR4, URZ ;  /* 0x0000000408047290 */ /* 0x000fc8000fffe13f */
[----:B------:R-:W-:-:S06]  /*0060*/  UISETP.GE.U32.AND UP0, UPT, UR4, 0x400, UPT ;  /* 0x000004000400788c */ /* 0x000fcc000bf06070 */
[----:B------:R-:W-:-:S13]  /*0070*/  PLOP3.LUT P0, PT, PT, PT, UP0, 0x80, 0x0 ;  /* 0x000000000000781c */ /* 0x000fda0003f0f008 */
[----:B------:R-:W-:Y:S05]  /*0080*/  @!P0 BRA `(.L_x_11051) ;  /* 0x0000821000008947 */ /* 0x000fea0003800000 */
[----:B------:R-:W0:Y:S01]  /*0090*/  S2R R0, SR_TID.X ;  /* 0x0000000000007919 */ /* 0x000e220000002100 */
[----:B------:R-:W-:Y:S02]  /*00a0*/  UMOV UR9, 0x8 ;  /* 0x0000000800097882 */ /* 0x000fe40000000000 */
[----:B------:R-:W-:Y:S02]  /*00b0*/  ULDC.64 UR6, c[0x0][0x178] ;  /* 0x00005e0000067ab9 */ /* 0x000fe40000000a00 */
[----:B------:R-:W-:Y:S02]  /*00c0*/  UIMAD.WIDE UR6, UR8, UR9, UR6 ;  /* 0x00000009080672a5 */ /* 0x000fe4000f8e0206 */
[----:B------:R-:W-:Y:S02]  /*00d0*/  ULDC.64 UR4, c[0x0][0x170] ;  /* 0x00005c0000047ab9 */ /* 0x000fe40000000a00 */
[----:B------:R-:W-:Y:S02]  /*00e0*/  UIMAD.WIDE UR4, UR8, UR9, UR4 ;  /* 0x00000009080472a5 */ /* 0x000fe4000f8e0204 */
[----:B------:R-:W-:-:S02]  /*00f0*/  IMAD.U32 R36, RZ, RZ, UR6 ;  /* 0x00000006ff247e24 */ /* 0x000fc4000f8e00ff */
[----:B------:R-:W-:Y:S02]  /*0100*/  IMAD.U32 R37, RZ, RZ, UR7 ;  /* 0x00000007ff257e24 */ /* 0x000fe4000f8e00ff */
[----:B------:R-:W-:Y:S02]  /*0110*/  IMAD.U32 R2, RZ, RZ, UR4 ;  /* 0x00000004ff027e24 */ /* 0x000fe4000f8e00ff */
[----:B------:R-:W-:Y:S02]  /*0120*/  IMAD.U32 R3, RZ, RZ, UR5 ;  /* 0x00000005ff037e24 */ /* 0x000fe4000f8e00ff */
[----:B0-----:R-:W-:-:S04]  /*0130*/  IMAD.WIDE.U32 R36, R0, 0x10, R36 ;  /* 0x0000001000247825 */ /* 0x001fc800078e0024 */
[----:B------:R-:W-:Y:S01]  /*0140*/  IMAD.WIDE.U32 R2, R0, 0x10, R2 ;  /* 0x0000001000027825 */ /* 0x000fe200078e0002 */
[----:B------:R-:W2:Y:S04]  /*0150*/  LDG.E.128 R24, [R36.64] ;  /* 0x0000000a24187981 */ /* 0x000ea8000c1e1d00 */
[----:B------:R0:W3:Y:S01]  /*0160*/  LDG.E.128 R32, [R2.64] ;  /* 0x0000000a02207981 */ /* 0x0000e2000c1e1d00 */
[----:B------:R-:W-:Y:S03]  /*0170*/  BSSY B0, `(.L_x_11052) ;  /* 0x0000108000007945 */ /* 0x000fe60003800000 */
[----:B------:R0:W5:Y:S04]  /*0180*/  LDG.E.128 R20, [R2.64+0x800] ;  /* 0x0008000a02147981 */ /* 0x000168000c1e1d00 */
[----:B------:R0:W5:Y:S04]  /*0190*/  LDG.E.128 R16, [R2.64+0x1000] ;  /* 0x0010000a02107981 */ /* 0x000168000c1e1d00 */
[----:B------:R0:W5:Y:S04]  /*01a0*/  LDG.E.128 R12, [R2.64+0x1800] ;  /* 0x0018000a020c7981 */ /* 0x000168000c1e1d00 */
[----:B------:R1:W5:Y:S04]  /*01b0*/  LDG.E.128 R28, [R36.64+0x800] ;  /* 0x0008000a241c7981 */ /* 0x000368000c1e1d00 */
[----:B------:R1:W5:Y:S04]  /*01c0*/  LDG.E.128 R8, [R36.64+0x1000] ;  /* 0x0010000a24087981 */ /* 0x000368000c1e1d00 */
[----:B------:R1:W5:Y:S01]  /*01d0*/  LDG.E.128 R4, [R36.64+0x1800] ;  /* 0x0018000a24047981 */ /* 0x000362000c1e1d00 */
[----:B--2---:R-:W-:Y:S01]  /*01e0*/  LOP3.LUT R41, R25, 0x7fffffff, RZ, 0xc0, !PT ;  /* 0x7fffffff19297812 */ /* 0x004fe200078ec0ff */
[----:B0-----:R-:W-:Y:S01]  /*01f0*/  IMAD.MOV.U32 R2, RZ, RZ, R24 ;  /* 0x000000ffff027224 */ /* 0x001fe200078e0018 */
[----:B---3--:R-:W-:-:S03]  /*0200*/  LOP3.LUT R39, R33, 0x7fffffff, RZ, 0xc0, !PT ;  /* 0x7fffffff21277812 */ /* 0x008fc600078ec0ff */
[----:B------:R-:W-:Y:S01]  /*0210*/  IMAD.MOV.U32 R3, RZ, RZ, R41 ;  /* 0x000000ffff037224 */ /* 0x000fe200078e0029 */
[----:B------:R-:W-:Y:S01]  /*0220*/  ISETP.GT.U32.AND P0, PT, R41, 0x7fefffff, PT ;  /* 0x7fefffff2900780c */ /* 0x000fe20003f04070 */
[----:B-1----:R-:W-:Y:S02]  /*0230*/  IMAD.MOV.U32 R36, RZ, RZ, R32 ;  /* 0x000000ffff247224 */ /* 0x002fe400078e0020 */
[----:B------:R-:W-:Y:S01]  /*0240*/  IMAD.MOV.U32 R37, RZ, RZ, R39 ;  /* 0x000000ffff257224 */ /* 0x000fe200078e0027 */
        /* <DEDUP_REMOVED lines=20> */
[----:B------:R-:W-:Y:S02]  /*0390*/  LOP3.LUT R25, RZ, R41, RZ, 0x33, !PT ;  /* 0x00000029ff197212 */ /* 0x000fe400078e33ff */
[----:B------:R-:W-:Y:S01]  /*03a0*/  LOP3.LUT R37, R37, 0x100000, RZ, 0xfc, !PT ;  /* 0x0010000025257812 */ /* 0x000fe200078efcff */
[--C-:B------:R-:W-:Y:S02]  /*03b0*/  IMAD.IADD R40, R41, 0x1, -R24.reuse ;  /* 0x0000000129287824 */ /* 0x100fe400078e0a18 */
[----:B------:R-:W-:-:S05]  /*03c0*/  IMAD.IADD R25, R25, 0x1, R24 ;  /* 0x0000000119197824 */ /* 0x000fca00078e0218 */
[----:B------:R-:W-:Y:S01]  /*03d0*/  IMNMX R38, R25, -0x1, !PT ;  /* 0xffffffff19267817 */ /* 0x000fe20007800200 */
[----:B------:R-:W-:-:S04]  /*03e0*/  IMAD.MOV.U32 R25, RZ, RZ, R36 ;  /* 0x000000ffff197224 */ /* 0x000fc800078e0024 */
[----:B------:R-:W-:-:S05]  /*03f0*/  IMAD.IADD R39, R38, 0x1, R41 ;  /* 0x0000000126277824 */ /* 0x000fca00078e0229 */
[----:B------:R-:W-:-:S04]  /*0400*/  IADD3 R38, R39, 0x2, -R24 ;  /* 0x0000000227267810 */ /* 0x000fc80007ffe818 */
[----:B------:R-:W-:Y:S02]  /*0410*/  LOP3.LUT P0, R36, R38, 0x3, RZ, 0xc0, !PT ;  /* 0x0000000326247812 */ /* 0x000fe4000780c0ff */
[----:B------:R-:W-:-:S04]  /*0420*/  LOP3.LUT R38, R3, 0xfffff, RZ, 0xc0, !PT ;  /* 0x000fffff03267812 */ /* 0x000fc800078ec0ff */
[----:B------:R-:W-:-:S07]  /*0430*/  LOP3.LUT R38, R38, 0x100000, RZ, 0xfc, !PT ;  /* 0x0010000026267812 */ /* 0x000fce00078efcff */
[----:B------:R-:W-:Y:S05]  /*0440*/  @!P0 BRA `(.L_x_11056) ;  /* 0x000000f000008947 */ /* 0x000fea0003800000 */
[----:B------:R-:W-:Y:S02]  /*0450*/  BSSY B2, `(.L_x_11057) ;  /* 0x000000c000027945 */ /* 0x000fe40003800000 */
.L_x_11058:
        /* <DEDUP_REMOVED lines=12> */
.L_x_11057:
[----:B------:R-:W-:Y:S02]  /*0520*/  IMAD.MOV.U32 R36, RZ, RZ, R41 ;  /* 0x000000ffff247224 */ /* 0x000fe400078e0029 */
[----:B------:R-:W-:Y:S02]  /*0530*/  IMAD.MOV.U32 R41, RZ, RZ, R42 ;  /* 0x000000ffff297224 */ /* 0x000fe400078e002a */
.L_x_11056:
[----:B------:R-:W-:Y:S05]  /*0540*/  BSYNC B1 ;  /* 0x0000000000017941 */ /* 0x000fea0003800000 */
.L_x_11055:
        /* <DEDUP_REMOVED lines=13> */
.L_x_11064:
        /* <DEDUP_REMOVED lines=33> */
.L_x_11063:
[----:B------:R-:W-:Y:S02]  /*0830*/  IMAD.MOV.U32 R36, RZ, RZ, R41 ;  /* 0x000000ffff247224 */ /* 0x000fe400078e0029 */
[----:B------:R-:W-:Y:S02]  /*0840*/  IMAD.MOV.U32 R41, RZ, RZ, R42 ;  /* 0x000000ffff297224 */ /* 0x000fe400078e002a */
.L_x_11062:
[----:B------:R-:W-:Y:S05]  /*0850*/  BSYNC B2 ;  /* 0x0000000000027941 */ /* 0x000fea0003800000 */
.L_x_11061:
[----:B------:R-:W-:-:S13]  /*0860*/  ISETP.GE.U32.AND P0, PT, R39, 0xc, PT ;  /* 0x0000000c2700780c */ /* 0x000fda0003f06070 */
[----:B------:R-:W-:Y:S05]  /*0870*/  @!P0 BRA `(.L_x_11060) ;  /* 0x0000076000008947 */ /* 0x000fea0003800000 */
[----:B------:R-:W-:Y:S01]  /*0880*/  BSSY B2, `(.L_x_11060) ;  /* 0x0000075000027945 */ /* 0x000fe20003800000 */
[----:B------:R-:W-:Y:S02]  /*0890*/  IADD3 R40, R40, 0x10, RZ ;  /* 0x0000001028287810 */ /* 0x000fe40007ffe0ff */
.L_x_11065:
        /* <DEDUP_REMOVED lines=116> */
.L_x_11060:
[----:B------:R-:W-:Y:S05]  /*0fe0*/  BSYNC B1 ;  /* 0x0000000000017941 */ /* 0x000fea0003800000 */
.L_x_11059:
        /* <DEDUP_REMOVED lines=19> */
.L_x_11067:
[----:B------:R-:W-:Y:S05]  /*1120*/  BSYNC B1 ;  /* 0x0000000000017941 */ /* 0x000fea0003800000 */
.L_x_11066:
[----:B------:R-:W-:Y:S02]  /*1130*/  IMAD.MOV.U32 R25, RZ, RZ, R39 ;  /* 0x000000ffff197224 */ /* 0x000fe400078e0027 */
[----:B------:R-:W-:-:S03]  /*1140*/  IMAD.MOV.U32 R24, RZ, RZ, R38 ;  /* 0x000000ffff187224 */ /* 0x000fc600078e0026 */
[----:B------:R-:W-:Y:S01]  /*1150*/  LOP3.LUT R25, R25, 0x80000000, R33, 0xb8, !PT ;  /* 0x8000000019197812 */ /* 0x000fe200078eb821 */
[----:B------:R-:W-:Y:S05]  /*1160*/  BRA `(.L_x_11054) ;  /* 0x0000008000007947 */ /* 0x000fea0003800000 */
.L_x_11053:
        /* <DEDUP_REMOVED lines=8> */
.L_x_11054:
[----:B-12---:R-:W-:Y:S05]  /*11f0*/  BSYNC B0 ;  /* 0x0000000000007941 */ /* 0x006fea0003800000 */
.L_x_11052:
[----:B------:R-:W-:Y:S01]  /*1200*/  LOP3.LUT R3, R27, 0x7fffffff, RZ, 0xc0, !PT ;  /* 0x7fffffff1b037812 */ /* 0x000fe200078ec0ff */
[----:B------:R-:W-:Y:S01]  /*1210*/  BSSY B0, `(.L_x_11068) ;  /* 0x00000fe000007945 */ /* 0x000fe20003800000 */
[----:B------:R-:W-:Y:S01]  /*1220*/  LOP3.LUT R33, R35, 0x7fffffff, RZ, 0xc0, !PT ;  /* 0x7fffffff23217812 */ /* 0x000fe200078ec0ff */
        /* <DEDUP_REMOVED lines=35> */
.L_x_11074:
        /* <DEDUP_REMOVED lines=12> */
.L_x_11073:
[----:B------:R-:W-:Y:S02]  /*1520*/  IMAD.MOV.U32 R38, RZ, RZ, R39 ;  /* 0x000000ffff267224 */ /* 0x000fe400078e0027 */
.L_x_11072:
[----:B------:R-:W-:Y:S05]  /*1530*/  BSYNC B1 ;  /* 0x0000000000017941 */ /* 0x000fea0003800000 */
.L_x_11071:
        /* <DEDUP_REMOVED lines=13> */
.L_x_11080:
        /* <DEDUP_REMOVED lines=33> */
.L_x_11079:
[----:B------:R-:W-:Y:S02]  /*1820*/  IMAD.MOV.U32 R38, RZ, RZ, R39 ;  /* 0x000000ffff267224 */ /* 0x000fe400078e0027 */
[----:B------:R-:W-:Y:S02]  /*1830*/  IMAD.MOV.U32 R41, RZ, RZ, R40 ;  /* 0x000000ffff297224 */ /* 0x000fe400078e0028 */
.L_x_11078:
[----:B------:R-:W-:Y:S05]  /*1840*/  BSYNC B2 ;  /* 0x0000000000027941 */ /* 0x000fea0003800000 */
.L_x_11077:
[----:B------:R-:W-:-:S13]  /*1850*/  ISETP.GE.U32.AND P0, PT, R37, 0xc, PT ;  /* 0x0000000c2500780c */ /* 0x000fda0003f06070 */
[----:B------:R-:W-:Y:S05]  /*1860*/  @!P0 BRA `(.L_x_11076) ;  /* 0x0000077000008947 */ /* 0x000fea0003800000 */
[----:B------:R-:W-:Y:S01]  /*1870*/  BSSY B2, `(.L_x_11081) ;  /* 0x0000075000027945 */ /* 0x000fe20003800000 */
[----:B------:R-:W-:Y:S02]  /*1880*/  IADD3 R33, R33, 0x10, RZ ;  /* 0x0000001021217810 */ /* 0x000fe40007ffe0ff */
.L_x_11082:
        /* <DEDUP_REMOVED lines=116> */
.L_x_11081:
[----:B------:R-:W-:Y:S02]  /*1fd0*/  IMAD.MOV.U32 R41, RZ, RZ, R37 ;  /* 0x000000ffff297224 */ /* 0x000fe400078e0025 */
.L_x_11076:
[----:B------:R-:W-:Y:S05]  /*1fe0*/  BSYNC B1 ;  /* 0x0000000000017941 */ /* 0x000fea0003800000 */
.L_x_11075:
        /* <DEDUP_REMOVED lines=19> */
.L_x_11084:
[----:B------:R-:W-:Y:S05]  /*2120*/  BSYNC B1 ;  /* 0x0000000000017941 */ /* 0x000fea0003800000 */
.L_x_11083:
[----:B------:R-:W-:Y:S02]  /*2130*/  IMAD.MOV.U32 R27, RZ, RZ, R33 ;  /* 0x000000ffff1b7224 */ /* 0x000fe400078e0021 */
[----:B------:R-:W-:-:S03]  /*2140*/  IMAD.MOV.U32 R26, RZ, RZ, R32 ;  /* 0x000000ffff1a7224 */ /* 0x000fc600078e0020 */
[----:B------:R-:W-:Y:S01]  /*2150*/  LOP3.LUT R27, R27, 0x80000000, R35, 0xb8, !PT ;  /* 0x800000001b1b7812 */ /* 0x000fe200078eb823 */
[----:B------:R-:W-:Y:S05]  /*2160*/  BRA `(.L_x_11070) ;  /* 0x0000008000007947 */ /* 0x000fea0003800000 */
.L_x_11069:
        /* <DEDUP_REMOVED lines=8> */
.L_x_11070:
[----:B-12---:R-:W-:Y:S05]  /*21f0*/  BSYNC B0 ;  /* 0x0000000000007941 */ /* 0x006fea0003800000 */
.L_x_11068:
[----:B-----5:R-:W-:Y:S01]  /*2200*/  LOP3.LUT R3, R29, 0x7fffffff, RZ, 0xc0, !PT ;  /* 0x7fffffff1d037812 */ /* 0x020fe200078ec0ff */
        /* <DEDUP_REMOVED lines=37> */
.L_x_11091:
        /* <DEDUP_REMOVED lines=12> */
.L_x_11090:
[----:B------:R-:W-:Y:S02]  /*2520*/  IMAD.MOV.U32 R34, RZ, RZ, R37 ;  /* 0x000000ffff227224 */ /* 0x000fe400078e0025 */
.L_x_11089:
[----:B------:R-:W-:Y:S05]  /*2530*/  BSYNC B1 ;  /* 0x0000000000017941 */ /* 0x000fea0003800000 */
.L_x_11088:
        /* <DEDUP_REMOVED lines=13> */
.L_x_11097:
        /* <DEDUP_REMOVED lines=33> */
.L_x_11096:
[----:B------:R-:W-:Y:S02]  /*2820*/  IMAD.MOV.U32 R34, RZ, RZ, R37 ;  /* 0x000000ffff227224 */ /* 0x000fe400078e0025 */
[----:B------:R-:W-:Y:S02]  /*2830*/  IMAD.MOV.U32 R39, RZ, RZ, R38 ;  /* 0x000000ffff277224 */ /* 0x000fe400078e0026 */
.L_x_11095:
[----:B------:R-:W-:Y:S05]  /*2840*/  BSYNC B2 ;  /* 0x0000000000027941 */ /* 0x000fea0003800000 */
.L_x_11094:
[----:B------:R-:W-:-:S13]  /*2850*/  ISETP.GE.U32.AND P0, PT, R35, 0xc, PT ;  /* 0x0000000c2300780c */ /* 0x000fda0003f06070 */
[----:B------:R-:W-:Y:S05]  /*2860*/  @!P0 BRA `(.L_x_11093) ;  /* 0x0000077000008947 */ /* 0x000fea0003800000 */
[----:B------:R-:W-:Y:S01]  /*2870*/  BSSY B2, `(.L_x_11098) ;  /* 0x0000075000027945 */ /* 0x000fe20003800000 */
[----:B------:R-:W-:Y:S02]  /*2880*/  IADD3 R33, R33, 0x10, RZ ;  /* 0x0000001021217810 */ /* 0x000fe40007ffe0ff */
.L_x_11099:
        /* <DEDUP_REMOVED lines=116> */
.L_x_11098:
[----:B------:R-:W-:Y:S02]  /*2fd0*/  IMAD.MOV.U32 R39, RZ, RZ, R35 ;  /* 0x000000ffff277224 */ /* 0x000fe400078e0023 */
.L_x_11093:
[----:B------:R-:W-:Y:S05]  /*2fe0*/  BSYNC B1 ;  /* 0x0000000000017941 */ /* 0x000fea0003800000 */
.L_x_11092:
        /* <DEDUP_REMOVED lines=19> */
.L_x_11101:
[----:B------:R-:W-:Y:S05]  /*3120*/  BSYNC B1 ;  /* 0x0000000000017941 */ /* 0x000fea0003800000 */
.L_x_11100:
[----:B------:R-:W-:Y:S02]  /*3130*/  IMAD.MOV.U32 R29, RZ, RZ, R33 ;  /* 0x000000ffff1d7224 */ /* 0x000fe400078e0021 */
[----:B------:R-:W-:-:S03]  /*3140*/  IMAD.MOV.U32 R28, RZ, RZ, R32 ;  /* 0x000000ffff1c7224 */ /* 0x000fc600078e0020 */
[----:B------:R-:W-:Y:S01]  /*3150*/  LOP3.LUT R29, R29, 0x80000000, R21, 0xb8, !PT ;  /* 0x800000001d1d7812 */ /* 0x000fe200078eb815 */
[----:B------:R-:W-:Y:S05]  /*3160*/  BRA `(.L_x_11087) ;  /* 0x0000008000007947 */ /* 0x000fea0003800000 */
.L_x_11086:
        /* <DEDUP_REMOVED lines=8> */
.L_x_11087:
[----:B-12---:R-:W-:Y:S05]  /*31f0*/  BSYNC B0 ;  /* 0x0000000000007941 */ /* 0x006fea0003800000 */
.L_x_11085:
        /* <DEDUP_REMOVED lines=32> */
[----:B------:R-:W-:-:S03]  /*3400*/  IMAD.IADD R31, R31, 0x1, -R20 ;  /* 0x000000011f1f7824 */ /* 0x000fc600078e0a14 */
[----:B------:R-:W-:-:S04]  /*3410*/  IADD3 R21, R35, 0x2, -R20 ;  /* 0x0000000223157810 */ /* 0x000fc80007ffe814 */
[----:B------:R-:W-:Y:S02]  /*3420*/  LOP3.LUT P0, R30, R21, 0x3, RZ, 0xc0, !PT ;  /* 0x00000003151e7812 */ /* 0x000fe4000780c0ff */
[----:B------:R-:W-:-:S11]  /*3430*/  LOP3.LUT R21, R33, 0x100000, RZ, 0xfc, !PT ;  /* 0x0010000021157812 */ /* 0x000fd600078efcff */
[----:B------:R-:W-:Y:S05]  /*3440*/  @!P0 BRA `(.L_x_11106) ;  /* 0x000000e000008947 */ /* 0x000fea0003800000 */
[----:B------:R-:W-:Y:S02]  /*3450*/  BSSY B2, `(.L_x_11107) ;  /* 0x000000c000027945 */ /* 0x000fe40003800000 */
.L_x_11108:
        /* <DEDUP_REMOVED lines=12> */
.L_x_11107:
[----:B------:R-:W-:Y:S02]  /*3520*/  IMAD.MOV.U32 R30, RZ, RZ, R33 ;  /* 0x000000ffff1e7224 */ /* 0x000fe400078e0021 */
.L_x_11106:
[----:B------:R-:W-:Y:S05]  /*3530*/  BSYNC B1 ;  /* 0x0000000000017941 */ /* 0x000fea0003800000 */
.L_x_11105:
        /* <DEDUP_REMOVED lines=13> */
.L_x_11114:
        /* <DEDUP_REMOVED lines=33> */
.L_x_11113:
[----:B------:R-:W-:Y:S02]  /*3820*/  IMAD.MOV.U32 R30, RZ, RZ, R35 ;  /* 0x000000ffff1e7224 */ /* 0x000fe400078e0023 */
[----:B------:R-:W-:Y:S02]  /*3830*/  IMAD.MOV.U32 R37, RZ, RZ, R36 ;  /* 0x000000ffff257224 */ /* 0x000fe400078e0024 */
.L_x_11112:
[----:B------:R-:W-:Y:S05]  /*3840*/  BSYNC B2 ;  /* 0x0000000000027941 */ /* 0x000fea0003800000 */
.L_x_11111:
[----:B------:R-:W-:-:S13]  /*3850*/  ISETP.GE.U32.AND P0, PT, R33, 0xc, PT ;  /* 0x0000000c2100780c */ /* 0x000fda0003f06070 */
[----:B------:R-:W-:Y:S05]  /*3860*/  @!P0 BRA `(.L_x_11110) ;  /* 0x0000078000008947 */ /* 0x000fea0003800000 */
[----:B------:R-:W-:Y:S01]  /*3870*/  BSSY B2, `(.L_x_11115) ;  /* 0x0000075000027945 */ /* 0x000fe20003800000 */
[----:B------:R-:W-:Y:S02]  /*3880*/  IADD3 R30, R31, 0x10, RZ ;  /* 0x000000101f1e7810 */ /* 0x000fe40007ffe0ff */
.L_x_11116:
        /* <DEDUP_REMOVED lines=116> */
.L_x_11115:
[----:B------:R-:W-:Y:S02]  /*3fd0*/  IMAD.MOV.U32 R30, RZ, RZ, R31 ;  /* 0x000000ffff1e7224 */ /* 0x000fe400078e001f */
[----:B------:R-:W-:Y:S02]  /*3fe0*/  IMAD.MOV.U32 R37, RZ, RZ, R36 ;  /* 0x000000ffff257224 */ /* 0x000fe400078e0024 */
.L_x_11110:
[----:B------:R-:W-:Y:S05]  /*3ff0*/  BSYNC B1 ;  /* 0x0000000000017941 */ /* 0x000fea0003800000 */
.L_x_11109:
        /* <DEDUP_REMOVED lines=19> */
.L_x_11118:
[----:B------:R-:W-:Y:S05]  /*4130*/  BSYNC B1 ;  /* 0x0000000000017941 */ /* 0x000fea0003800000 */
.L_x_11117:
[----:B------:R-:W-:Y:S02]  /*4140*/  IMAD.MOV.U32 R31, RZ, RZ, R33 ;  /* 0x000000ffff1f7224 */ /* 0x000fe400078e0021 */
[----:B------:R-:W-:-:S03]  /*4150*/  IMAD.MOV.U32 R30, RZ, RZ, R32 ;  /* 0x000000ffff1e7224 */ /* 0x000fc600078e0020 */
[----:B------:R-:W-:Y:S01]  /*4160*/  LOP3.LUT R31, R31, 0x80000000, R23, 0xb8, !PT ;  /* 0x800000001f1f7812 */ /* 0x000fe200078eb817 */
[----:B------:R-:W-:Y:S05]  /*4170*/  BRA `(.L_x_11104) ;  /* 0x0000008000007947 */ /* 0x000fea0003800000 */
.L_x_11103:
        /* <DEDUP_REMOVED lines=8> */
.L_x_11104:
[----:B-12---:R-:W-:Y:S05]  /*4200*/  BSYNC B0 ;  /* 0x0000000000007941 */ /* 0x006fea0003800000 */
.L_x_11102:
        /* <DEDUP_REMOVED lines=28> */
[----:B------:R-:W-:-:S05]  /*43d0*/  IMAD.IADD R23, R23, 0x1, R8 ;  /* 0x0000000117177824 */ /* 0x000fca00078e0208 */
[----:B------:R-:W-:Y:S01]  /*43e0*/  IMNMX R22, R23, -0x1, !PT ;  /* 0xffffffff17167817 */ /* 0x000fe20007800200 */
[----:B------:R-:W-:-:S04]  /*43f0*/  IMAD.MOV.U32 R23, RZ, RZ, R20 ;  /* 0x000000ffff177224 */ /* 0x000fc800078e0014 */
[----:B------:R-:W-:-:S05]  /*4400*/  IMAD.IADD R35, R22, 0x1, R9 ;  /* 0x0000000116237824 */ /* 0x000fca00078e0209 */
[----:B------:R-:W-:-:S04]  /*4410*/  IADD3 R22, R35, 0x2, -R8 ;  /* 0x0000000223167810 */ /* 0x000fc80007ffe808 */
[----:B------:R-:W-:Y:S02]  /*4420*/  LOP3.LUT P0, R32, R22, 0x3, RZ, 0xc0, !PT ;  /* 0x0000000316207812 */ /* 0x000fe4000780c0ff */
[----:B------:R-:W-:Y:S01]  /*4430*/  LOP3.LUT R22, R21, 0x100000, RZ, 0xfc, !PT ;  /* 0x0010000015167812 */ /* 0x000fe200078efcff */
[----:B------:R-:W-:Y:S01]  /*4440*/  IMAD.IADD R21, R9, 0x1, -R8 ;  /* 0x0000000109157824 */ /* 0x000fe200078e0a08 */
[----:B------:R-:W-:-:S09]  /*4450*/  LOP3.LUT R9, R33, 0x100000, RZ, 0xfc, !PT ;  /* 0x0010000021097812 */ /* 0x000fd200078efcff */
[----:B------:R-:W-:Y:S05]  /*4460*/  @!P0 BRA `(.L_x_11123) ;  /* 0x000000d000008947 */ /* 0x000fea0003800000 */
[----:B------:R-:W-:Y:S02]  /*4470*/  BSSY B2, `(.L_x_11123) ;  /* 0x000000c000027945 */ /* 0x000fe40003800000 */
.L_x_11124:
        /* <DEDUP_REMOVED lines=12> */
.L_x_11123:
[----:B------:R-:W-:Y:S05]  /*4540*/  BSYNC B1 ;  /* 0x0000000000017941 */ /* 0x000fea0003800000 */
.L_x_11122:
        /* <DEDUP_REMOVED lines=13> */
.L_x_11130:
        /* <DEDUP_REMOVED lines=33> */
.L_x_11129:
[----:B------:R-:W-:Y:S02]  /*4830*/  IMAD.MOV.U32 R20, RZ, RZ, R33 ;  /* 0x000000ffff147224 */ /* 0x000fe400078e0021 */
.L_x_11128:
[----:B------:R-:W-:Y:S05]  /*4840*/  BSYNC B2 ;  /* 0x0000000000027941 */ /* 0x000fea0003800000 */
.L_x_11127:
[----:B------:R-:W-:-:S13]  /*4850*/  ISETP.GE.U32.AND P0, PT, R32, 0xc, PT ;  /* 0x0000000c2000780c */ /* 0x000fda0003f06070 */
[----:B------:R-:W-:Y:S05]  /*4860*/  @!P0 BRA `(.L_x_11126) ;  /* 0x0000078000008947 */ /* 0x000fea0003800000 */
[----:B------:R-:W-:Y:S01]  /*4870*/  BSSY B2, `(.L_x_11131) ;  /* 0x0000075000027945 */ /* 0x000fe20003800000 */
[----:B------:R-:W-:Y:S02]  /*4880*/  IADD3 R20, R21, 0x10, RZ ;  /* 0x0000001015147810 */ /* 0x000fe40007ffe0ff */
.L_x_11132:
        /* <DEDUP_REMOVED lines=116> */
.L_x_11131:
[----:B------:R-:W-:Y:S02]  /*4fd0*/  IMAD.MOV.U32 R20, RZ, RZ, R21 ;  /* 0x000000ffff147224 */ /* 0x000fe400078e0015 */
[----:B------:R-:W-:Y:S02]  /*4fe0*/  IMAD.MOV.U32 R34, RZ, RZ, R32 ;  /* 0x000000ffff227224 */ /* 0x000fe400078e0020 */
.L_x_11126:
[----:B------:R-:W-:Y:S05]  /*4ff0*/  BSYNC B1 ;  /* 0x0000000000017941 */ /* 0x000fea0003800000 */
.L_x_11125:
        /* <DEDUP_REMOVED lines=19> */
.L_x_11134:
[----:B------:R-:W-:Y:S05]  /*5130*/  BSYNC B1 ;  /* 0x0000000000017941 */ /* 0x000fea0003800000 */
.L_x_11133:
[----:B------:R-:W-:Y:S02]  /*5140*/  IMAD.MOV.U32 R9, RZ, RZ, R23 ;  /* 0x000000ffff097224 */ /* 0x000fe400078e0017 */
[----:B------:R-:W-:-:S03]  /*5150*/  IMAD.MOV.U32 R8, RZ, RZ, R22 ;  /* 0x000000ffff087224 */ /* 0x000fc600078e0016 */
[----:B------:R-:W-:Y:S01]  /*5160*/  LOP3.LUT R9, R9, 0x80000000, R17, 0xb8, !PT ;  /* 0x8000000009097812 */ /* 0x000fe200078eb811 */
[----:B------:R-:W-:Y:S05]  /*5170*/  BRA `(.L_x_11121) ;  /* 0x0000008000007947 */ /* 0x000fea0003800000 */
.L_x_11120:
        /* <DEDUP_REMOVED lines=8> */
.L_x_11121:
[----:B-12---:R-:W-:Y:S05]  /*5200*/  BSYNC B0 ;  /* 0x0000000000007941 */ /* 0x006fea0003800000 */
.L_x_11119:
        /* <DEDUP_REMOVED lines=27> */
[----:B------:R-:W-:Y:S01]  /*53c0*/  LOP3.LUT R23, R3, 0xfffff, RZ, 0xc0, !PT ;  /* 0x000fffff03177812 */ /* 0x000fe200078ec0ff */
[--C-:B------:R-:W-:Y:S01]  /*53d0*/  IMAD.IADD R17, R11, 0x1, -R10.reuse ;  /* 0x000000010b117824 */ /* 0x100fe200078e0a0a */
[----:B------:R-:W-:Y:S01]  /*53e0*/  LOP3.LUT R22, R22, 0x100000, RZ, 0xfc, !PT ;  /* 0x0010000016167812 */ /* 0x000fe200078efcff */
[----:B------:R-:W-:-:S05]  /*53f0*/  IMAD.IADD R21, R21, 0x1, R10 ;  /* 0x0000000115157824 */ /* 0x000fca00078e020a */
[----:B------:R-:W-:Y:S01]  /*5400*/  IMNMX R20, R21, -0x1, !PT ;  /* 0xffffffff15147817 */ /* 0x000fe20007800200 */
[----:B------:R-:W-:-:S04]  /*5410*/  IMAD.MOV.U32 R21, RZ, RZ, R16 ;  /* 0x000000ffff157224 */ /* 0x000fc800078e0010 */
[----:B------:R-:W-:Y:S01]  /*5420*/  IMAD.IADD R33, R20, 0x1, R11 ;  /* 0x0000000114217824 */ /* 0x000fe200078e020b */
[----:B------:R-:W-:-:S04]  /*5430*/  LOP3.LUT R11, R23, 0x100000, RZ, 0xfc, !PT ;  /* 0x00100000170b7812 */ /* 0x000fc800078efcff */
[----:B------:R-:W-:-:S04]  /*5440*/  IADD3 R20, R33, 0x2, -R10 ;  /* 0x0000000221147810 */ /* 0x000fc80007ffe80a */
[----:B------:R-:W-:-:S13]  /*5450*/  LOP3.LUT P0, R20, R20, 0x3, RZ, 0xc0, !PT ;  /* 0x0000000314147812 */ /* 0x000fda000780c0ff */
[----:B------:R-:W-:Y:S05]  /*5460*/  @!P0 BRA `(.L_x_11139) ;  /* 0x000000d000008947 */ /* 0x000fea0003800000 */
[----:B------:R-:W-:Y:S02]  /*5470*/  BSSY B2, `(.L_x_11139) ;  /* 0x000000c000027945 */ /* 0x000fe40003800000 */
.L_x_11140:
        /* <DEDUP_REMOVED lines=12> */
.L_x_11139:
[----:B------:R-:W-:Y:S05]  /*5540*/  BSYNC B1 ;  /* 0x0000000000017941 */ /* 0x000fea0003800000 */
.L_x_11138:
        /* <DEDUP_REMOVED lines=13> */
.L_x_11146:
        /* <DEDUP_REMOVED lines=33> */
.L_x_11145:
[----:B------:R-:W-:Y:S02]  /*5830*/  IMAD.MOV.U32 R16, RZ, RZ, R23 ;  /* 0x000000ffff107224 */ /* 0x000fe400078e0017 */
.L_x_11144:
[----:B------:R-:W-:Y:S05]  /*5840*/  BSYNC B2 ;  /* 0x0000000000027941 */ /* 0x000fea0003800000 */
.L_x_11143:
[----:B------:R-:W-:-:S13]  /*5850*/  ISETP.GE.U32.AND P0, PT, R20, 0xc, PT ;  /* 0x0000000c1400780c */ /* 0x000fda0003f06070 */
[----:B------:R-:W-:Y:S05]  /*5860*/  @!P0 BRA `(.L_x_11142) ;  /* 0x0000078000008947 */ /* 0x000fea0003800000 */
[----:B------:R-:W-:Y:S01]  /*5870*/  BSSY B2, `(.L_x_11147) ;  /* 0x0000075000027945 */ /* 0x000fe20003800000 */
[----:B------:R-:W-:Y:S02]  /*5880*/  IADD3 R16, R17, 0x10, RZ ;  /* 0x0000001011107810 */ /* 0x000fe40007ffe0ff */
.L_x_11148:
        /* <DEDUP_REMOVED lines=116> */
.L_x_11147:
[----:B------:R-:W-:Y:S02]  /*5fd0*/  IMAD.MOV.U32 R16, RZ, RZ, R17 ;  /* 0x000000ffff107224 */ /* 0x000fe400078e0011 */
[----:B------:R-:W-:Y:S02]  /*5fe0*/  IMAD.MOV.U32 R32, RZ, RZ, R20 ;  /* 0x000000ffff207224 */ /* 0x000fe400078e0014 */
.L_x_11142:
[----:B------:R-:W-:Y:S05]  /*5ff0*/  BSYNC B1 ;  /* 0x0000000000017941 */ /* 0x000fea0003800000 */
.L_x_11141:
        /* <DEDUP_REMOVED lines=19> */
.L_x_11150:
[----:B------:R-:W-:Y:S05]  /*6130*/  BSYNC B1 ;  /* 0x0000000000017941 */ /* 0x000fea0003800000 */
.L_x_11149:
[----:B------:R-:W-:Y:S02]  /*6140*/  IMAD.MOV.U32 R11, RZ, RZ, R21 ;  /* 0x000000ffff0b7224 */ /* 0x000fe400078e0015 */
[----:B------:R-:W-:-:S03]  /*6150*/  IMAD.MOV.U32 R10, RZ, RZ, R20 ;  /* 0x000000ffff0a7224 */ /* 0x000fc600078e0014 */
[----:B------:R-:W-:Y:S01]  /*6160*/  LOP3.LUT R11, R11, 0x80000000, R19, 0xb8, !PT ;  /* 0x800000000b0b7812 */ /* 0x000fe200078eb813 */
[----:B------:R-:W-:Y:S05]  /*6170*/  BRA `(.L_x_11137) ;  /* 0x0000008000007947 */ /* 0x000fea0003800000 */
.L_x_11136:
        /* <DEDUP_REMOVED lines=8> */
.L_x_11137:
[----:B-12---:R-:W-:Y:S05]  /*6200*/  BSYNC B0 ;  /* 0x0000000000007941 */ /* 0x006fea0003800000 */
.L_x_11135:
        /* <DEDUP_REMOVED lines=39> */
.L_x_11157:
        /* <DEDUP_REMOVED lines=12> */
.L_x_11156:
[----:B------:R-:W-:Y:S02]  /*6540*/  IMAD.MOV.U32 R18, RZ, RZ, R17 ;  /* 0x000000ffff127224 */ /* 0x000fe400078e0011 */
.L_x_11155:
[----:B------:R-:W-:Y:S05]  /*6550*/  BSYNC B1 ;  /* 0x0000000000017941 */ /* 0x000fea0003800000 */
.L_x_11154:
        /* <DEDUP_REMOVED lines=13> */
.L_x_11163:
        /* <DEDUP_REMOVED lines=33> */
.L_x_11162:
[----:B------:R-:W-:Y:S02]  /*6840*/  IMAD.MOV.U32 R18, RZ, RZ, R21 ;  /* 0x000000ffff127224 */ /* 0x000fe400078e0015 */
.L_x_11161:
[----:B------:R-:W-:Y:S05]  /*6850*/  BSYNC B2 ;  /* 0x0000000000027941 */ /* 0x000fea0003800000 */
.L_x_11160:
[----:B------:R-:W-:-:S13]  /*6860*/  ISETP.GE.U32.AND P0, PT, R17, 0xc, PT ;  /* 0x0000000c1100780c */ /* 0x000fda0003f06070 */
[----:B------:R-:W-:Y:S05]  /*6870*/  @!P0 BRA `(.L_x_11159) ;  /* 0x0000077000008947 */ /* 0x000fea0003800000 */
[----:B------:R-:W-:Y:S01]  /*6880*/  BSSY B2, `(.L_x_11164) ;  /* 0x0000075000027945 */ /* 0x000fe20003800000 */
[----:B------:R-:W-:Y:S02]  /*6890*/  IADD3 R16, R16, 0x10, RZ ;  /* 0x0000001010107810 */ /* 0x000fe40007ffe0ff */
.L_x_11165:
        /* <DEDUP_REMOVED lines=116> */
.L_x_11164:
[----:B------:R-:W-:Y:S02]  /*6fe0*/  IMAD.MOV.U32 R22, RZ, RZ, R17 ;  /* 0x000000ffff167224 */ /* 0x000fe400078e0011 */
.L_x_11159:
[----:B------:R-:W-:Y:S05]  /*6ff0*/  BSYNC B1 ;  /* 0x0000000000017941 */ /* 0x000fea0003800000 */
.L_x_11158:
        /* <DEDUP_REMOVED lines=19> */
.L_x_11167:
[----:B------:R-:W-:Y:S05]  /*7130*/  BSYNC B1 ;  /* 0x0000000000017941 */ /* 0x000fea0003800000 */
.L_x_11166:
[----:B------:R-:W-:Y:S02]  /*7140*/  IMAD.MOV.U32 R5, RZ, RZ, R17 ;  /* 0x000000ffff057224 */ /* 0x000fe400078e0011 */
[----:B------:R-:W-:-:S03]  /*7150*/  IMAD.MOV.U32 R4, RZ, RZ, R16 ;  /* 0x000000ffff047224 */ /* 0x000fc600078e0010 */
[----:B------:R-:W-:Y:S01]  /*7160*/  LOP3.LUT R5, R5, 0x80000000, R13, 0xb8, !PT ;  /* 0x8000000005057812 */ /* 0x000fe200078eb80d */
[----:B------:R-:W-:Y:S05]  /*7170*/  BRA `(.L_x_11153) ;  /* 0x0000008000007947 */ /* 0x000fea0003800000 */
.L_x_11152:
        /* <DEDUP_REMOVED lines=8> */
.L_x_11153:
[----:B-12---:R-:W-:Y:S05]  /*7200*/  BSYNC B0 ;  /* 0x0000000000007941 */ /* 0x006fea0003800000 */
.L_x_11151:
        /* <DEDUP_REMOVED lines=30> */
[----:B------:R-:W-:Y:S02]  /*73f0*/  IMAD.MOV.U32 R17, RZ, RZ, R12 ;  /* 0x000000ffff117224 */ /* 0x000fe400078e000c */
[----:B------:R-:W-:Y:S02]  /*7400*/  IMAD.IADD R12, R7, 0x1, -R6 ;  /* 0x00000001070c7824 */ /* 0x000fe400078e0a06 */
[----:B------:R-:W-:Y:S01]  /*7410*/  IMAD.IADD R21, R16, 0x1, R7 ;  /* 0x0000000110157824 */ /* 0x000fe200078e0207 */
[----:B------:R-:W-:-:S04]  /*7420*/  LOP3.LUT R7, R18, 0x100000, RZ, 0xfc, !PT ;  /* 0x0010000012077812 */ /* 0x000fc800078efcff */
[----:B------:R-:W-:-:S04]  /*7430*/  IADD3 R16, R21, 0x2, -R6 ;  /* 0x0000000215107810 */ /* 0x000fc80007ffe806 */
[----:B------:R-:W-:Y:S02]  /*7440*/  LOP3.LUT P0, R13, R16, 0x3, RZ, 0xc0, !PT ;  /* 0x00000003100d7812 */ /* 0x000fe4000780c0ff */
[----:B------:R-:W-:-:S11]  /*7450*/  LOP3.LUT R16, R19, 0x100000, RZ, 0xfc, !PT ;  /* 0x0010000013107812 */ /* 0x000fd600078efcff */
[----:B------:R-:W-:Y:S05]  /*7460*/  @!P0 BRA `(.L_x_11172) ;  /* 0x000000d000008947 */ /* 0x000fea0003800000 */
[----:B------:R-:W-:Y:S02]  /*7470*/  BSSY B2, `(.L_x_11172) ;  /* 0x000000c000027945 */ /* 0x000fe40003800000 */
.L_x_11173:
        /* <DEDUP_REMOVED lines=12> */
.L_x_11172:
[----:B------:R-:W-:Y:S05]  /*7540*/  BSYNC B1 ;  /* 0x0000000000017941 */ /* 0x000fea0003800000 */
.L_x_11171:
        /* <DEDUP_REMOVED lines=13> */
.L_x_11179:
        /* <DEDUP_REMOVED lines=33> */
.L_x_11178:
[----:B------:R-:W-:Y:S02]  /*7830*/  IMAD.MOV.U32 R18, RZ, RZ, R19 ;  /* 0x000000ffff127224 */ /* 0x000fe400078e0013 */
.L_x_11177:
[----:B------:R-:W-:Y:S05]  /*7840*/  BSYNC B2 ;  /* 0x0000000000027941 */ /* 0x000fea0003800000 */
.L_x_11176:
[----:B------:R-:W-:-:S13]  /*7850*/  ISETP.GE.U32.AND P0, PT, R13, 0xc, PT ;  /* 0x0000000c0d00780c */ /* 0x000fda0003f06070 */
[----:B------:R-:W-:Y:S05]  /*7860*/  @!P0 BRA `(.L_x_11175) ;  /* 0x0000077000008947 */ /* 0x000fea0003800000 */
[----:B------:R-:W-:Y:S01]  /*7870*/  BSSY B2, `(.L_x_11180) ;  /* 0x0000075000027945 */ /* 0x000fe20003800000 */
[----:B------:R-:W-:Y:S02]  /*7880*/  IADD3 R12, R12, 0x10, RZ ;  /* 0x000000100c0c7810 */ /* 0x000fe40007ffe0ff */
.L_x_11181:
        /* <DEDUP_REMOVED lines=116> */
.L_x_11180:
[----:B------:R-:W-:Y:S02]  /*7fd0*/  IMAD.MOV.U32 R20, RZ, RZ, R13 ;  /* 0x000000ffff147224 */ /* 0x000fe400078e000d */
.L_x_11175:
[----:B------:R-:W-:Y:S05]  /*7fe0*/  BSYNC B1 ;  /* 0x0000000000017941 */ /* 0x000fea0003800000 */
.L_x_11174:
        /* <DEDUP_REMOVED lines=19> */
.L_x_11183:
[----:B------:R-:W-:Y:S05]  /*8120*/  BSYNC B1 ;  /* 0x0000000000017941 */ /* 0x000fea0003800000 */
.L_x_11182:
[----:B------:R-:W-:Y:S02]  /*8130*/  IMAD.MOV.U32 R7, RZ, RZ, R13 ;  /* 0x000000ffff077224 */ /* 0x000fe400078e000d */
[----:B------:R-:W-:-:S03]  /*8140*/  IMAD.MOV.U32 R6, RZ, RZ, R12 ;  /* 0x000000ffff067224 */ /* 0x000fc600078e000c */
[----:B------:R-:W-:Y:S01]  /*8150*/  LOP3.LUT R7, R7, 0x80000000, R15, 0xb8, !PT ;  /* 0x8000000007077812 */ /* 0x000fe200078eb80f */
[----:B------:R-:W-:Y:S05]  /*8160*/  BRA `(.L_x_11170) ;  /* 0x0000008000007947 */ /* 0x000fea0003800000 */
.L_x_11169:
        /* <DEDUP_REMOVED lines=8> */
.L_x_11170:
[----:B-12---:R-:W-:Y:S05]  /*81f0*/  BSYNC B0 ;  /* 0x0000000000007941 */ /* 0x006fea0003800000 */
.L_x_11168:
[----:B------:R-:W-:Y:S02]  /*8200*/  ULDC.64 UR4, c[0x0][0x168] ;  /* 0x00005a0000047ab9 */ /* 0x000fe40000000a00 */
[----:B------:R-:W-:-:S06]  /*8210*/  UIMAD.WIDE.U32 UR4, UR8, UR9, UR4 ;  /* 0x00000009080472a5 */ /* 0x000fcc000f8e0004 */
[----:B------:R-:W-:Y:S02]  /*8220*/  IMAD.U32 R2, RZ, RZ, UR4 ;  /* 0x00000004ff027e24 */ /* 0x000fe4000f8e00ff */
[----:B------:R-:W-:-:S04]  /*8230*/  IMAD.U32 R3, RZ, RZ, UR5 ;  /* 0x00000005ff037e24 */ /* 0x000fc8000f8e00ff */
[----:B------:R-:W-:-:S05]  /*8240*/  IMAD.WIDE R2, R0, 0x10, R2 ;  /* 0x0000001000027825 */ /* 0x000fca00078e0202 */
[----:B------:R-:W-:Y:S04]  /*8250*/  STG.E.128 [R2.64], R24 ;  /* 0x0000001802007986 */ /* 0x000fe8000c101d0a */
[----:B------:R-:W-:Y:S04]  /*8260*/  STG.E.128 [R2.64+0x800], R28 ;  /* 0x0008001c02007986 */ /* 0x000fe8000c101d0a */
[----:B------:R-:W-:Y:S04]  /*8270*/  STG.E.128 [R2.64+0x1000], R8 ;  /* 0x0010000802007986 */ /* 0x000fe8000c101d0a */
[----:B------:R-:W-:Y:S01]  /*8280*/  STG.E.128 [R2.64+0x1800], R4 ;  /* 0x0018000402007986 */ /* 0x000fe2000c101d0a */
[----:B------:R-:W-:Y:S05]  /*8290*/  EXIT ;  /* 0x000000000000794d */ /* 0x000fea0003800000 */
.L_x_11051:
[----:B------:R-:W0:Y:S01]  /*82a0*/  S2R R0, SR_TID.X ;  /* 0x0000000000007919 */ /* 0x000e220000002100 */
[----:B------:R-:W-:Y:S01]  /*82b0*/  CS2R R30, SRZ ;  /* 0x00000000001e7805 */ /* 0x000fe2000001ff00 */
[----:B------:R-:W-:Y:S01]  /*82c0*/  CS2R R28, SRZ ;  /* 0x00000000001c7805 */ /* 0x000fe2000001ff00 */
[----:B------:R-:W-:Y:S01]  /*82d0*/  CS2R R20, SRZ ;  /* 0x0000000000147805 */ /* 0x000fe2000001ff00 */
[----:B------:R-:W-:Y:S01]  /*82e0*/  CS2R R32, SRZ ;  /* 0x0000000000207805 */ /* 0x000fe2000001ff00 */
[----:B0-----:R-:W-:Y:S01]  /*82f0*/  ISETP.GE.AND P1, PT, R0, UR4, PT ;  /* 0x0000000400007c0c */ /* 0x001fe2000bf26270 */
[----:B------:R-:W-:-:S12]  /*8300*/  IMAD.MOV.U32 R2, RZ, RZ, R0 ;  /* 0x000000ffff027224 */ /* 0x000fd800078e0000 */
[C---:B------:R-:W-:Y:S01]  /*8310*/  @!P1 IADD3 R8, R2.reuse, UR8, RZ ;  /* 0x0000000802089c10 */ /* 0x040fe2000fffe0ff */
[----:B------:R-:W-:Y:S01]  /*8320*/  @!P1 IMAD.MOV.U32 R9, RZ, RZ, 0x8 ;  /* 0x00000008ff099424 */ /* 0x000fe200078e00ff */
[----:B------:R-:W-:-:S03]  /*8330*/  @!P1 IADD3 R2, R2, 0x80, RZ ;  /* 0x0000008002029810 */ /* 0x000fc60007ffe0ff */
[----:B------:R-:W-:Y:S01]  /*8340*/  @!P1 IMAD.WIDE.U32 R6, R8, R9, c[0x0][0x170] ;  /* 0x00005c0008069625 */ /* 0x000fe200078e0009 */
[----:B------:R-:W-:-:S03]  /*8350*/  ISETP.GE.AND P5, PT, R2, UR4, PT ;  /* 0x0000000402007c0c */ /* 0x000fc6000bfa6270 */
[----:B------:R-:W-:Y:S01]  /*8360*/  @!P1 IMAD.WIDE.U32 R8, R8, R9, c[0x0][0x178] ;  /* 0x00005e0008089625 */ /* 0x000fe200078e0009 */
[----:B------:R-:W-:Y:S01]  /*8370*/  CS2R R24, SRZ ;  /* 0x0000000000187805 */ /* 0x000fe2000001ff00 */
[----:B------:R-:W-:Y:S01]  /*8380*/  CS2R R26, SRZ ;  /* 0x00000000001a7805 */ /* 0x000fe2000001ff00 */
[----:B------:R0:W5:Y:S04]  /*8390*/  @!P1 LDG.E.64 R32, [R6.64] ;  /* 0x0000000a06209981 */ /* 0x000168000c1e1b00 */
[----:B------:R1:W5:Y:S03]  /*83a0*/  @!P1 LDG.E.64 R20, [R8.64] ;  /* 0x0000000a08149981 */ /* 0x000366000c1e1b00 */
[C---:B------:R-:W-:Y:S01]  /*83b0*/  @!P5 IADD3 R12, R2.reuse, UR8, RZ ;  /* 0x00000008020cdc10 */ /* 0x040fe2000fffe0ff */
[----:B------:R-:W-:Y:S01]  /*83c0*/  @!P5 IMAD.MOV.U32 R13, RZ, RZ, 0x8 ;  /* 0x00000008ff0dd424 */ /* 0x000fe200078e00ff */
[----:B------:R-:W-:-:S03]  /*83d0*/  @!P5 IADD3 R2, R2, 0x80, RZ ;  /* 0x000000800202d810 */ /* 0x000fc60007ffe0ff */
[----:B------:R-:W-:Y:S01]  /*83e0*/  @!P5 IMAD.WIDE.U32 R10, R12, R13, c[0x0][0x170] ;  /* 0x00005c000c0ad625 */ /* 0x000fe200078e000d */
[----:B------:R-:W-:-:S03]  /*83f0*/  ISETP.GE.AND P0, PT, R2, UR4, PT ;  /* 0x0000000402007c0c */ /* 0x000fc6000bf06270 */
[----:B------:R-:W-:Y:S01]  /*8400*/  @!P5 IMAD.WIDE.U32 R12, R12, R13, c[0x0][0x178] ;  /* 0x00005e000c0cd625 */ /* 0x000fe200078e000d */
[----:B------:R2:W5:Y:S04]  /*8410*/  @!P5 LDG.E.64 R30, [R10.64] ;  /* 0x0000000a0a1ed981 */ /* 0x000568000c1e1b00 */
[----:B------:R3:W5:Y:S05]  /*8420*/  @!P5 LDG.E.64 R28, [R12.64] ;  /* 0x0000000a0c1cd981 */ /* 0x00076a000c1e1b00 */
[----:B------:R-:W-:-:S02]  /*8430*/  @!P0 IADD3 R36, R2, UR8, RZ ;  /* 0x0000000802248c10 */ /* 0x000fc4000fffe0ff */
[----:B------:R-:W-:-:S04]  /*8440*/  @!P0 IADD3 R2, R2, 0x80, RZ ;  /* 0x0000008002028810 */ /* 0x000fc80007ffe0ff */
[----:B------:R-:W-:-:S13]  /*8450*/  ISETP.GE.AND P2, PT, R2, UR4, PT ;  /* 0x0000000402007c0c */ /* 0x000fda000bf46270 */
[C---:B------:R-:W-:Y:S02]  /*8460*/  @!P2 IADD3 R40, R2.reuse, UR8, RZ ;  /* 0x000000080228ac10 */ /* 0x040fe4000fffe0ff */
[----:B------:R-:W-:-:S04]  /*8470*/  @!P2 IADD3 R2, R2, 0x80, RZ ;  /* 0x000000800202a810 */ /* 0x000fc80007ffe0ff */
[----:B------:R-:W-:-:S13]  /*8480*/  ISETP.GE.AND P3, PT, R2, UR4, PT ;  /* 0x0000000402007c0c */ /* 0x000fda000bf66270 */
[C---:B------:R-:W-:Y:S02]  /*8490*/  @!P3 IADD3 R3, R2.reuse, UR8, RZ ;  /* 0x000000080203bc10 */ /* 0x040fe4000fffe0ff */
[----:B------:R-:W-:-:S04]  /*84a0*/  @!P3 IADD3 R2, R2, 0x80, RZ ;  /* 0x000000800202b810 */ /* 0x000fc80007ffe0ff */
[----:B------:R-:W-:Y:S01]  /*84b0*/  ISETP.GE.AND P4, PT, R2, UR4, PT ;  /* 0x0000000402007c0c */ /* 0x000fe2000bf86270 */
[----:B------:R-:W-:-:S12]  /*84c0*/  @!P0 IMAD.MOV.U32 R37, RZ, RZ, 0x8 ;  /* 0x00000008ff258424 */ /* 0x000fd800078e00ff */
[C---:B------:R-:W-:Y:S02]  /*84d0*/  @!P4 IADD3 R4, R2.reuse, UR8, RZ ;  /* 0x000000080204cc10 */ /* 0x040fe4000fffe0ff */
[----:B------:R-:W-:-:S04]  /*84e0*/  @!P4 IADD3 R2, R2, 0x80, RZ ;  /* 0x000000800202c810 */ /* 0x000fc80007ffe0ff */
[----:B------:R-:W-:Y:S01]  /*84f0*/  ISETP.GE.AND P5, PT, R2, UR4, PT ;  /* 0x0000000402007c0c */ /* 0x000fe2000bfa6270 */
[----:B-1----:R-:W-:-:S04]  /*8500*/  @!P0 IMAD.WIDE.U32 R8, R36, R37, c[0x0][0x170] ;  /* 0x00005c0024088625 */ /* 0x002fc800078e0025 */
[----:B------:R-:W-:Y:S01]  /*8510*/  @!P0 IMAD.WIDE.U32 R36, R36, R37, c[0x0][0x178] ;  /* 0x00005e0024248625 */ /* 0x000fe200078e0025 */
[----:B------:R1:W5:Y:S04]  /*8520*/  @!P0 LDG.E.64 R24, [R8.64] ;  /* 0x0000000a08188981 */ /* 0x000368000c1e1b00 */
[----:B------:R4:W5:Y:S03]  /*8530*/  @!P0 LDG.E.64 R26, [R36.64] ;  /* 0x0000000a241a8981 */ /* 0x000966000c1e1b00 */
[C---:B------:R-:W-:Y:S02]  /*8540*/  @!P5 IADD3 R35, R2.reuse, UR8, RZ ;  /* 0x000000080223dc10 */ /* 0x040fe4000fffe0ff */
[----:B------:R-:W-:Y:S01]  /*8550*/  @!P5 IADD3 R2, R2, 0x80, RZ ;  /* 0x000000800202d810 */ /* 0x000fe20007ffe0ff */
[----:B0-----:R-:W-:-:S03]  /*8560*/  @!P3 IMAD.MOV.U32 R6, RZ, RZ, 0x8 ;  /* 0x00000008ff06b424 */ /* 0x001fc600078e00ff */
[----:B------:R-:W-:Y:S01]  /*8570*/  ISETP.GE.AND P0, PT, R2, UR4, PT ;  /* 0x0000000402007c0c */ /* 0x000fe2000bf06270 */
[----:B------:R-:W-:Y:S01]  /*8580*/  @!P2 IMAD.MOV.U32 R41, RZ, RZ, 0x8 ;  /* 0x00000008ff29a424 */ /* 0x000fe200078e00ff */
[----:B------:R-:W-:Y:S01]  /*8590*/  CS2R R14, SRZ ;  /* 0x00000000000e7805 */ /* 0x000fe2000001ff00 */
[CC--:B----4-:R-:W-:Y:S01]  /*85a0*/  @!P3 IMAD.WIDE.U32 R36, R3.reuse, R6.reuse, c[0x0][0x178] ;  /* 0x00005e000324b625 */ /* 0x0d0fe200078e0006 */
[----:B------:R-:W-:Y:S01]  /*85b0*/  CS2R R18, SRZ ;  /* 0x0000000000127805 */ /* 0x000fe2000001ff00 */
[----:B------:R-:W-:Y:S01]  /*85c0*/  CS2R R22, SRZ ;  /* 0x0000000000167805 */ /* 0x000fe2000001ff00 */
[----:B------:R-:W-:Y:S01]  /*85d0*/  CS2R R16, SRZ ;  /* 0x0000000000107805 */ /* 0x000fe2000001ff00 */
[CC--:B------:R-:W-:Y:S01]  /*85e0*/  @!P2 IMAD.WIDE.U32 R38, R40.reuse, R41.reuse, c[0x0][0x170] ;  /* 0x00005c002826a625 */ /* 0x0c0fe200078e0029 */
[----:B------:R0:W5:Y:S03]  /*85f0*/  @!P3 LDG.E.64 R14, [R36.64] ;  /* 0x0000000a240eb981 */ /* 0x000166000c1e1b00 */
[----:B------:R-:W-:Y:S01]  /*8600*/  @!P2 IMAD.WIDE.U32 R40, R40, R41, c[0x0][0x178] ;  /* 0x00005e002828a625 */ /* 0x000fe200078e0029 */
[----:B------:R4:W5:Y:S03]  /*8610*/  @!P2 LDG.E.64 R18, [R38.64] ;  /* 0x0000000a2612a981 */ /* 0x000966000c1e1b00 */
[----:B------:R-:W-:Y:S01]  /*8620*/  @!P3 IMAD.WIDE.U32 R42, R3, R6, c[0x0][0x170] ;  /* 0x00005c00032ab625 */ /* 0x000fe200078e0006 */
[----:B------:R1:W5:Y:S01]  /*8630*/  @!P2 LDG.E.64 R22, [R40.64] ;  /* 0x0000000a2816a981 */ /* 0x000362000c1e1b00 */
[----:B0-----:R-:W-:-:S02]  /*8640*/  @!P0 IADD3 R36, R2, UR8, RZ ;  /* 0x0000000802248c10 */ /* 0x001fc4000fffe0ff */
[----:B------:R-:W-:Y:S01]  /*8650*/  @!P4 IMAD.MOV.U32 R5, RZ, RZ, 0x8 ;  /* 0x00000008ff05c424 */ /* 0x000fe200078e00ff */
[----:B------:R0:W5:Y:S01]  /*8660*/  @!P3 LDG.E.64 R16, [R42.64] ;  /* 0x0000000a2a10b981 */ /* 0x000162000c1e1b00 */
[----:B------:R-:W-:Y:S02]  /*8670*/  @!P5 IMAD.MOV.U32 R34, RZ, RZ, 0x8 ;  /* 0x00000008ff22d424 */ /* 0x000fe400078e00ff */
[----:B------:R-:W-:Y:S01]  /*8680*/  @!P0 IMAD.MOV.U32 R37, RZ, RZ, 0x8 ;  /* 0x00000008ff258424 */ /* 0x000fe200078e00ff */
[----:B---3--:R-:W-:Y:S01]  /*8690*/  CS2R R12, SRZ ;  /* 0x00000000000c7805 */ /* 0x008fe2000001ff00 */
[CC--:B----4-:R-:W-:Y:S01]  /*86a0*/  @!P4 IMAD.WIDE.U32 R38, R4.reuse, R5.reuse, c[0x0][0x170] ;  /* 0x00005c000426c625 */ /* 0x0d0fe200078e0005 */
[----:B--2---:R-:W-:Y:S01]  /*86b0*/  CS2R R10, SRZ ;  /* 0x00000000000a7805 */ /* 0x004fe2000001ff00 */
[----:B-1----:R-:W-:Y:S01]  /*86c0*/  CS2R R8, SRZ ;  /* 0x0000000000087805 */ /* 0x002fe2000001ff00 */
[----:B------:R-:W-:Y:S01]  /*86d0*/  CS2R R6, SRZ ;  /* 0x0000000000067805 */ /* 0x000fe2000001ff00 */
[----:B------:R-:W-:Y:S01]  /*86e0*/  @!P4 IMAD.WIDE.U32 R40, R4, R5, c[0x0][0x178] ;  /* 0x00005e000428c625 */ /* 0x000fe200078e0005 */
[----:B------:R-:W-:Y:S01]  /*86f0*/  CS2R R2, SRZ ;  /* 0x0000000000027805 */ /* 0x000fe2000001ff00 */
[----:B------:R-:W-:Y:S01]  /*8700*/  CS2R R4, SRZ ;  /* 0x0000000000047805 */ /* 0x000fe2000001ff00 */
[----:B------:R1:W5:Y:S01]  /*8710*/  @!P4 LDG.E.64 R12, [R38.64] ;  /* 0x0000000a260cc981 */ /* 0x000362000c1e1b00 */
[----:B0-----:R-:W-:-:S03]  /*8720*/  @!P5 IMAD.WIDE.U32 R42, R35, R34, c[0x0][0x170] ;  /* 0x00005c00232ad625 */ /* 0x001fc600078e0022 */
[----:B------:R1:W5:Y:S01]  /*8730*/  @!P4 LDG.E.64 R10, [R40.64] ;  /* 0x0000000a280ac981 */ /* 0x000362000c1e1b00 */
[----:B------:R-:W-:-:S03]  /*8740*/  @!P5 IMAD.WIDE.U32 R44, R35, R34, c[0x0][0x178] ;  /* 0x00005e00232cd625 */ /* 0x000fc600078e0022 */
[----:B------:R1:W5:Y:S01]  /*8750*/  @!P5 LDG.E.64 R8, [R42.64] ;  /* 0x0000000a2a08d981 */ /* 0x000362000c1e1b00 */
[----:B------:R-:W-:-:S03]  /*8760*/  @!P0 IMAD.WIDE.U32 R34, R36, R37, c[0x0][0x170] ;  /* 0x00005c0024228625 */ /* 0x000fc600078e0025 */
[----:B------:R1:W5:Y:S01]  /*8770*/  @!P5 LDG.E.64 R6, [R44.64] ;  /* 0x0000000a2c06d981 */ /* 0x000362000c1e1b00 */
[----:B------:R-:W-:-:S03]  /*8780*/  @!P0 IMAD.WIDE.U32 R36, R36, R37, c[0x0][0x178] ;  /* 0x00005e0024248625 */ /* 0x000fc600078e0025 */
[----:B------:R1:W5:Y:S04]  /*8790*/  @!P0 LDG.E.64 R4, [R34.64] ;  /* 0x0000000a22048981 */ /* 0x000368000c1e1b00 */
[----:B------:R1:W5:Y:S01]  /*87a0*/  @!P0 LDG.E.64 R2, [R36.64] ;  /* 0x0000000a24028981 */ /* 0x000362000c1e1b00 */
[----:B------:R-:W-:Y:S01]  /*87b0*/  BSSY B0, `(.L_x_11184) ;  /* 0x00000ff000007945 */ /* 0x000fe20003800000 */
[----:B------:R-:W-:Y:S05]  /*87c0*/  @P1 BRA `(.L_x_11185) ;  /* 0x00000fd000001947 */ /* 0x000fea0003800000 */
[----:B-1---5:R-:W-:Y:S01]  /*87d0*/  LOP3.LUT R35, R21, 0x7fffffff, RZ, 0xc0, !PT ;  /* 0x7fffffff15237812 */ /* 0x022fe200078ec0ff */
        /* <DEDUP_REMOVED lines=37> */
.L_x_11190:
        /* <DEDUP_REMOVED lines=12> */
.L_x_11189:
[----:B------:R-:W-:Y:S02]  /*8af0*/  IMAD.MOV.U32 R36, RZ, RZ, R41 ;  /* 0x000000ffff247224 */ /* 0x000fe400078e0029 */
[----:B------:R-:W-:Y:S02]  /*8b00*/  IMAD.MOV.U32 R41, RZ, RZ, R42 ;  /* 0x000000ffff297224 */ /* 0x000fe400078e002a */
.L_x_11188:
[----:B------:R-:W-:Y:S05]  /*8b10*/  BSYNC B1 ;  /* 0x0000000000017941 */ /* 0x000fea0003800000 */
.L_x_11187:
        /* <DEDUP_REMOVED lines=13> */
.L_x_11196:
        /* <DEDUP_REMOVED lines=33> */
.L_x_11195:
[----:B------:R-:W-:Y:S02]  /*8e00*/  IMAD.MOV.U32 R36, RZ, RZ, R41 ;  /* 0x000000ffff247224 */ /* 0x000fe400078e0029 */
[----:B------:R-:W-:Y:S02]  /*8e10*/  IMAD.MOV.U32 R41, RZ, RZ, R42 ;  /* 0x000000ffff297224 */ /* 0x000fe400078e002a */
.L_x_11194:
[----:B------:R-:W-:Y:S05]  /*8e20*/  BSYNC B2 ;  /* 0x0000000000027941 */ /* 0x000fea0003800000 */
.L_x_11193:
[----:B------:R-:W-:-:S13]  /*8e30*/  ISETP.GE.U32.AND P0, PT, R39, 0xc, PT ;  /* 0x0000000c2700780c */ /* 0x000fda0003f06070 */
[----:B------:R-:W-:Y:S05]  /*8e40*/  @!P0 BRA `(.L_x_11192) ;  /* 0x0000076000008947 */ /* 0x000fea0003800000 */
[----:B------:R-:W-:Y:S01]  /*8e50*/  BSSY B2, `(.L_x_11192) ;  /* 0x0000075000027945 */ /* 0x000fe20003800000 */
[----:B------:R-:W-:Y:S02]  /*8e60*/  IADD3 R40, R40, 0x10, RZ ;  /* 0x0000001028287810 */ /* 0x000fe40007ffe0ff */
.L_x_11197:
        /* <DEDUP_REMOVED lines=116> */
.L_x_11192:
[----:B------:R-:W-:Y:S05]  /*95b0*/  BSYNC B1 ;  /* 0x0000000000017941 */ /* 0x000fea0003800000 */
.L_x_11191:
        /* <DEDUP_REMOVED lines=20> */
.L_x_11199:
[----:B------:R-:W-:Y:S05]  /*9700*/  BSYNC B1 ;  /* 0x0000000000017941 */ /* 0x000fea0003800000 */
.L_x_11198:
[----:B------:R-:W-:Y:S01]  /*9710*/  IMAD.MOV.U32 R20, RZ, RZ, R34 ;  /* 0x000000ffff147224 */ /* 0x000fe200078e0022 */
[----:B------:R-:W-:Y:S01]  /*9720*/  LOP3.LUT R21, R21, 0x80000000, R33, 0xb8, !PT ;  /* 0x8000000015157812 */ /* 0x000fe200078eb821 */
[----:B------:R-:W-:Y:S05]  /*9730*/  BRA `(.L_x_11185) ;  /* 0x0000006000007947 */ /* 0x000fea0003800000 */
.L_x_11186:
[----:B------:R-:W0:-:S06]  /*9740*/  DSETP.GTU.AND P0, PT, R34, +INF , PT ;  /* 0x7ff000002200742a */ /* 0x000e0c0003f0c000 */
[----:B0-----:R-:W0:-:S14]  /*9750*/  DSETP.LE.AND P0, PT, R36, +INF , !P0 ;  /* 0x7ff000002400742a */ /* 0x001e1c0004703000 */
[----:B0-----:R-:W0:-:S04]  /*9760*/  @P0 DSETP.NEU.AND P2, PT, R36, +INF , PT ;  /* 0x7ff000002400042a */ /* 0x001e080003f4d000 */
[----:B------:R1:W2:-:S06]  /*9770*/  @!P0 DADD R20, R20, R32 ;  /* 0x0000000014148229 */ /* 0x00028c0000000020 */
[----:B0-----:R-:W-:Y:S02]  /*9780*/  @P0 FSEL R20, R32, RZ, P2 ;  /* 0x000000ff20140208 */ /* 0x001fe40001000000 */
[----:B------:R-:W-:Y:S02]  /*9790*/  @P0 FSEL R21, R33, -QNAN , P2 ;  /* 0xfff8000021150808 */ /* 0x000fe40001000000 */
.L_x_11185:
[----:B-12---:R-:W-:Y:S05]  /*97a0*/  BSYNC B0 ;  /* 0x0000000000007941 */ /* 0x006fea0003800000 */
.L_x_11184:
[----:B------:R-:W-:Y:S01]  /*97b0*/  IADD3 R34, R0, 0x80, RZ ;  /* 0x0000008000227810 */ /* 0x000fe20007ffe0ff */
        /* <DEDUP_REMOVED lines=40> */
.L_x_11206:
        /* <DEDUP_REMOVED lines=12> */
.L_x_11205:
[----:B------:R-:W-:Y:S02]  /*9b00*/  IMAD.MOV.U32 R40, RZ, RZ, R39 ;  /* 0x000000ffff287224 */ /* 0x000fe400078e0027 */
[----:B------:R-:W-:Y:S02]  /*9b10*/  IMAD.MOV.U32 R39, RZ, RZ, R42 ;  /* 0x000000ffff277224 */ /* 0x000fe400078e002a */
.L_x_11204:
[----:B------:R-:W-:Y:S05]  /*9b20*/  BSYNC B1 ;  /* 0x0000000000017941 */ /* 0x000fea0003800000 */
.L_x_11203:
        /* <DEDUP_REMOVED lines=13> */
.L_x_11212:
        /* <DEDUP_REMOVED lines=33> */
.L_x_11211:
[----:B------:R-:W-:Y:S02]  /*9e10*/  IMAD.MOV.U32 R39, RZ, RZ, R41 ;  /* 0x000000ffff277224 */ /* 0x000fe400078e0029 */
.L_x_11210:
[----:B------:R-:W-:Y:S05]  /*9e20*/  BSYNC B2 ;  /* 0x0000000000027941 */ /* 0x000fea0003800000 */
.L_x_11209:
[----:B------:R-:W-:-:S13]  /*9e30*/  ISETP.GE.U32.AND P0, PT, R35, 0xc, PT ;  /* 0x0000000c2300780c */ /* 0x000fda0003f06070 */
[----:B------:R-:W-:Y:S05]  /*9e40*/  @!P0 BRA `(.L_x_11208) ;  /* 0x0000076000008947 */ /* 0x000fea0003800000 */
[----:B------:R-:W-:Y:S01]  /*9e50*/  BSSY B2, `(.L_x_11208) ;  /* 0x0000075000027945 */ /* 0x000fe20003800000 */
[----:B------:R-:W-:Y:S02]  /*9e60*/  IADD3 R37, R37, 0x10, RZ ;  /* 0x0000001025257810 */ /* 0x000fe40007ffe0ff */
.L_x_11213:
        /* <DEDUP_REMOVED lines=116> */
.L_x_11208:
[----:B------:R-:W-:Y:S05]  /*a5b0*/  BSYNC B1 ;  /* 0x0000000000017941 */ /* 0x000fea0003800000 */
.L_x_11207:
        /* <DEDUP_REMOVED lines=20> */
.L_x_11215:
[----:B------:R-:W-:Y:S05]  /*a700*/  BSYNC B1 ;  /* 0x0000000000017941 */ /* 0x000fea0003800000 */
.L_x_11214:
[----:B------:R-:W-:Y:S01]  /*a710*/  IMAD.MOV.U32 R28, RZ, RZ, R32 ;  /* 0x000000ffff1c7224 */ /* 0x000fe200078e0020 */
[----:B------:R-:W-:Y:S01]  /*a720*/  LOP3.LUT R29, R29, 0x80000000, R31, 0xb8, !PT ;  /* 0x800000001d1d7812 */ /* 0x000fe200078eb81f */
[----:B------:R-:W-:Y:S05]  /*a730*/  BRA `(.L_x_11201) ;  /* 0x0000006000007947 */ /* 0x000fea0003800000 */
.L_x_11202:
[----:B------:R-:W0:-:S06]  /*a740*/  DSETP.GTU.AND P0, PT, R32, +INF , PT ;  /* 0x7ff000002000742a */ /* 0x000e0c0003f0c000 */
[----:B0-----:R-:W0:-:S14]  /*a750*/  DSETP.LE.AND P0, PT, R36, +INF , !P0 ;  /* 0x7ff000002400742a */ /* 0x001e1c0004703000 */
[----:B0-----:R-:W0:-:S04]  /*a760*/  @P0 DSETP.NEU.AND P2, PT, R36, +INF , PT ;  /* 0x7ff000002400042a */ /* 0x001e080003f4d000 */
[----:B------:R1:W2:-:S06]  /*a770*/  @!P0 DADD R28, R28, R30 ;  /* 0x000000001c1c8229 */ /* 0x00028c000000001e */
[----:B0-----:R-:W-:Y:S02]  /*a780*/  @P0 FSEL R28, R30, RZ, P2 ;  /* 0x000000ff1e1c0208 */ /* 0x001fe40001000000 */
[----:B------:R-:W-:Y:S02]  /*a790*/  @P0 FSEL R29, R31, -QNAN , P2 ;  /* 0xfff800001f1d0808 */ /* 0x000fe40001000000 */
.L_x_11201:
[----:B-12---:R-:W-:Y:S05]  /*a7a0*/  BSYNC B0 ;  /* 0x0000000000007941 */ /* 0x006fea0003800000 */
.L_x_11200:
        /* <DEDUP_REMOVED lines=41> */
.L_x_11222:
        /* <DEDUP_REMOVED lines=12> */
.L_x_11221:
[----:B------:R-:W-:Y:S02]  /*ab00*/  IMAD.MOV.U32 R38, RZ, RZ, R37 ;  /* 0x000000ffff267224 */ /* 0x000fe400078e0025 */
.L_x_11220:
[----:B------:R-:W-:Y:S05]  /*ab10*/  BSYNC B1 ;  /* 0x0000000000017941 */ /* 0x000fea0003800000 */
.L_x_11219:
        /* <DEDUP_REMOVED lines=12> */
.L_x_11227:
        /* <DEDUP_REMOVED lines=33> */
.L_x_11226:
[----:B------:R-:W-:Y:S05]  /*adf0*/  BSYNC B2 ;  /* 0x0000000000027941 */ /* 0x000fea0003800000 */
.L_x_11225:
[----:B------:R-:W-:-:S13]  /*ae00*/  ISETP.GE.U32.AND P0, PT, R35, 0xc, PT ;  /* 0x0000000c2300780c */ /* 0x000fda0003f06070 */
[----:B------:R-:W-:Y:S05]  /*ae10*/  @!P0 BRA `(.L_x_11224) ;  /* 0x0000077000008947 */ /* 0x000fea0003800000 */
[----:B------:R-:W-:Y:S01]  /*ae20*/  BSSY B2, `(.L_x_11228) ;  /* 0x0000075000027945 */ /* 0x000fe20003800000 */
[----:B------:R-:W-:Y:S02]  /*ae30*/  IADD3 R33, R33, 0x10, RZ ;  /* 0x0000001021217810 */ /* 0x000fe40007ffe0ff */
.L_x_11229:
        /* <DEDUP_REMOVED lines=116> */
.L_x_11228:
[----:B------:R-:W-:Y:S02]  /*b580*/  IMAD.MOV.U32 R39, RZ, RZ, R35 ;  /* 0x000000ffff277224 */ /* 0x000fe400078e0023 */
.L_x_11224:
[----:B------:R-:W-:Y:S05]  /*b590*/  BSYNC B1 ;  /* 0x0000000000017941 */ /* 0x000fea0003800000 */
.L_x_11223:
        /* <DEDUP_REMOVED lines=20> */
.L_x_11231:
[----:B------:R-:W-:Y:S05]  /*b6e0*/  BSYNC B1 ;  /* 0x0000000000017941 */ /* 0x000fea0003800000 */
.L_x_11230:
[----:B------:R-:W-:Y:S01]  /*b6f0*/  IMAD.MOV.U32 R26, RZ, RZ, R30 ;  /* 0x000000ffff1a7224 */ /* 0x000fe200078e001e */
[----:B------:R-:W-:Y:S01]  /*b700*/  LOP3.LUT R27, R27, 0x80000000, R25, 0xb8, !PT ;  /* 0x800000001b1b7812 */ /* 0x000fe200078eb819 */
[----:B------:R-:W-:Y:S05]  /*b710*/  BRA `(.L_x_11217) ;  /* 0x0000006000007947 */ /* 0x000fea0003800000 */
.L_x_11218:
[----:B------:R-:W0:-:S06]  /*b720*/  DSETP.GTU.AND P0, PT, R30, +INF , PT ;  /* 0x7ff000001e00742a */ /* 0x000e0c0003f0c000 */
[----:B0-----:R-:W0:-:S14]  /*b730*/  DSETP.LE.AND P0, PT, R32, +INF , !P0 ;  /* 0x7ff000002000742a */ /* 0x001e1c0004703000 */
[----:B0-----:R-:W0:-:S04]  /*b740*/  @P0 DSETP.NEU.AND P2, PT, R32, +INF , PT ;  /* 0x7ff000002000042a */ /* 0x001e080003f4d000 */
[----:B------:R1:W2:-:S06]  /*b750*/  @!P0 DADD R26, R26, R24 ;  /* 0x000000001a1a8229 */ /* 0x00028c0000000018 */
[----:B0-----:R-:W-:Y:S02]  /*b760*/  @P0 FSEL R26, R24, RZ, P2 ;  /* 0x000000ff181a0208 */ /* 0x001fe40001000000 */
[----:B------:R-:W-:Y:S02]  /*b770*/  @P0 FSEL R27, R25, -QNAN , P2 ;  /* 0xfff80000191b0808 */ /* 0x000fe40001000000 */
.L_x_11217:
[----:B-12---:R-:W-:Y:S05]  /*b780*/  BSYNC B0 ;  /* 0x0000000000007941 */ /* 0x006fea0003800000 */
.L_x_11216:
        /* <DEDUP_REMOVED lines=41> */
.L_x_11238:
        /* <DEDUP_REMOVED lines=12> */
.L_x_11237:
[----:B------:R-:W-:Y:S02]  /*bae0*/  IMAD.MOV.U32 R32, RZ, RZ, R35 ;  /* 0x000000ffff207224 */ /* 0x000fe400078e0023 */
.L_x_11236:
[----:B------:R-:W-:Y:S05]  /*baf0*/  BSYNC B1 ;  /* 0x0000000000017941 */ /* 0x000fea0003800000 */
.L_x_11235:
        /* <DEDUP_REMOVED lines=13> */
.L_x_11244:
        /* <DEDUP_REMOVED lines=33> */
.L_x_11243:
[----:B------:R-:W-:Y:S02]  /*bde0*/  IMAD.MOV.U32 R32, RZ, RZ, R35 ;  /* 0x000000ffff207224 */ /* 0x000fe400078e0023 */
[----:B------:R-:W-:Y:S02]  /*bdf0*/  IMAD.MOV.U32 R37, RZ, RZ, R38 ;  /* 0x000000ffff257224 */ /* 0x000fe400078e0026 */
.L_x_11242:
[----:B------:R-:W-:Y:S05]  /*be00*/  BSYNC B2 ;  /* 0x0000000000027941 */ /* 0x000fea0003800000 */
.L_x_11241:
[----:B------:R-:W-:-:S13]  /*be10*/  ISETP.GE.U32.AND P0, PT, R33, 0xc, PT ;  /* 0x0000000c2100780c */ /* 0x000fda0003f06070 */
[----:B------:R-:W-:Y:S05]  /*be20*/  @!P0 BRA `(.L_x_11240) ;  /* 0x0000077000008947 */ /* 0x000fea0003800000 */
[----:B------:R-:W-:Y:S01]  /*be30*/  BSSY B2, `(.L_x_11245) ;  /* 0x0000075000027945 */ /* 0x000fe20003800000 */
[----:B------:R-:W-:Y:S02]  /*be40*/  IADD3 R31, R31, 0x10, RZ ;  /* 0x000000101f1f7810 */ /* 0x000fe40007ffe0ff */
.L_x_11246:
        /* <DEDUP_REMOVED lines=116> */
.L_x_11245:
[----:B------:R-:W-:Y:S02]  /*c590*/  IMAD.MOV.U32 R37, RZ, RZ, R33 ;  /* 0x000000ffff257224 */ /* 0x000fe400078e0021 */
.L_x_11240:
[----:B------:R-:W-:Y:S05]  /*c5a0*/  BSYNC B1 ;  /* 0x0000000000017941 */ /* 0x000fea0003800000 */
.L_x_11239:
        /* <DEDUP_REMOVED lines=20> */
.L_x_11248:
[----:B------:R-:W-:Y:S05]  /*c6f0*/  BSYNC B1 ;  /* 0x0000000000017941 */ /* 0x000fea0003800000 */
.L_x_11247:
[----:B------:R-:W-:Y:S01]  /*c700*/  IMAD.MOV.U32 R22, RZ, RZ, R24 ;  /* 0x000000ffff167224 */ /* 0x000fe200078e0018 */
[----:B------:R-:W-:Y:S01]  /*c710*/  LOP3.LUT R23, R23, 0x80000000, R19, 0xb8, !PT ;  /* 0x8000000017177812 */ /* 0x000fe200078eb813 */
[----:B------:R-:W-:Y:S05]  /*c720*/  BRA `(.L_x_11233) ;  /* 0x0000006000007947 */ /* 0x000fea0003800000 */
.L_x_11234:
[----:B------:R-:W0:-:S06]  /*c730*/  DSETP.GTU.AND P0, PT, R24, +INF , PT ;  /* 0x7ff000001800742a */ /* 0x000e0c0003f0c000 */
[----:B0-----:R-:W0:-:S14]  /*c740*/  DSETP.LE.AND P0, PT, R30, +INF , !P0 ;  /* 0x7ff000001e00742a */ /* 0x001e1c0004703000 */
[----:B0-----:R-:W0:-:S04]  /*c750*/  @P0 DSETP.NEU.AND P2, PT, R30, +INF , PT ;  /* 0x7ff000001e00042a */ /* 0x001e080003f4d000 */
[----:B------:R1:W2:-:S06]  /*c760*/  @!P0 DADD R22, R22, R18 ;  /* 0x0000000016168229 */ /* 0x00028c0000000012 */
[----:B0-----:R-:W-:Y:S02]  /*c770*/  @P0 FSEL R22, R18, RZ, P2 ;  /* 0x000000ff12160208 */ /* 0x001fe40001000000 */
[----:B------:R-:W-:Y:S02]  /*c780*/  @P0 FSEL R23, R19, -QNAN , P2 ;  /* 0xfff8000013170808 */ /* 0x000fe40001000000 */
.L_x_11233:
[----:B-12---:R-:W-:Y:S05]  /*c790*/  BSYNC B0 ;  /* 0x0000000000007941 */ /* 0x006fea0003800000 */
.L_x_11232:
        /* <DEDUP_REMOVED lines=42> */
.L_x_11254:
        /* <DEDUP_REMOVED lines=12> */
.L_x_11253:
[----:B------:R-:W-:Y:S05]  /*cb00*/  BSYNC B1 ;  /* 0x0000000000017941 */ /* 0x000fea0003800000 */
.L_x_11252:
        /* <DEDUP_REMOVED lines=13> */
.L_x_11260:
        /* <DEDUP_REMOVED lines=33> */
.L_x_11259:
[----:B------:R-:W-:Y:S02]  /*cdf0*/  IMAD.MOV.U32 R24, RZ, RZ, R33 ;  /* 0x000000ffff187224 */ /* 0x000fe400078e0021 */
.L_x_11258:
[----:B------:R-:W-:Y:S05]  /*ce00*/  BSYNC B2 ;  /* 0x0000000000027941 */ /* 0x000fea0003800000 */
.L_x_11257:
[----:B------:R-:W-:-:S13]  /*ce10*/  ISETP.GE.U32.AND P0, PT, R32, 0xc, PT ;  /* 0x0000000c2000780c */ /* 0x000fda0003f06070 */
[----:B------:R-:W-:Y:S05]  /*ce20*/  @!P0 BRA `(.L_x_11256) ;  /* 0x0000078000008947 */ /* 0x000fea0003800000 */
[----:B------:R-:W-:Y:S01]  /*ce30*/  BSSY B2, `(.L_x_11261) ;  /* 0x0000075000027945 */ /* 0x000fe20003800000 */
[----:B------:R-:W-:Y:S02]  /*ce40*/  IADD3 R24, R25, 0x10, RZ ;  /* 0x0000001019187810 */ /* 0x000fe40007ffe0ff */
.L_x_11262:
        /* <DEDUP_REMOVED lines=116> */
.L_x_11261:
[----:B------:R-:W-:Y:S02]  /*d590*/  IMAD.MOV.U32 R24, RZ, RZ, R25 ;  /* 0x000000ffff187224 */ /* 0x000fe400078e0019 */
[----:B------:R-:W-:Y:S02]  /*d5a0*/  IMAD.MOV.U32 R36, RZ, RZ, R32 ;  /* 0x000000ffff247224 */ /* 0x000fe400078e0020 */
.L_x_11256:
[----:B------:R-:W-:Y:S05]  /*d5b0*/  BSYNC B1 ;  /* 0x0000000000017941 */ /* 0x000fea0003800000 */
.L_x_11255:
        /* <DEDUP_REMOVED lines=20> */
.L_x_11264:
[----:B------:R-:W-:Y:S05]  /*d700*/  BSYNC B1 ;  /* 0x0000000000017941 */ /* 0x000fea0003800000 */
.L_x_11263:
[----:B------:R-:W-:Y:S01]  /*d710*/  IMAD.MOV.U32 R14, RZ, RZ, R18 ;  /* 0x000000ffff0e7224 */ /* 0x000fe200078e0012 */
[----:B------:R-:W-:Y:S01]  /*d720*/  LOP3.LUT R15, R15, 0x80000000, R17, 0xb8, !PT ;  /* 0x800000000f0f7812 */ /* 0x000fe200078eb811 */
[----:B------:R-:W-:Y:S05]  /*d730*/  BRA `(.L_x_11250) ;  /* 0x0000006000007947 */ /* 0x000fea0003800000 */
.L_x_11251:
[----:B------:R-:W0:-:S06]  /*d740*/  DSETP.GTU.AND P0, PT, R18, +INF , PT ;  /* 0x7ff000001200742a */ /* 0x000e0c0003f0c000 */
[----:B0-----:R-:W0:-:S14]  /*d750*/  DSETP.LE.AND P0, PT, R24, +INF , !P0 ;  /* 0x7ff000001800742a */ /* 0x001e1c0004703000 */
[----:B0-----:R-:W0:-:S04]  /*d760*/  @P0 DSETP.NEU.AND P2, PT, R24, +INF , PT ;  /* 0x7ff000001800042a */ /* 0x001e080003f4d000 */
[----:B------:R1:W2:-:S06]  /*d770*/  @!P0 DADD R14, R14, R16 ;  /* 0x000000000e0e8229 */ /* 0x00028c0000000010 */
[----:B0-----:R-:W-:Y:S02]  /*d780*/  @P0 FSEL R14, R16, RZ, P2 ;  /* 0x000000ff100e0208 */ /* 0x001fe40001000000 */
[----:B------:R-:W-:Y:S02]  /*d790*/  @P0 FSEL R15, R17, -QNAN , P2 ;  /* 0xfff80000110f0808 */ /* 0x000fe40001000000 */
.L_x_11250:
[----:B-12---:R-:W-:Y:S05]  /*d7a0*/  BSYNC B0 ;  /* 0x0000000000007941 */ /* 0x006fea0003800000 */
.L_x_11249:
        /* <DEDUP_REMOVED lines=42> */
.L_x_11270:
        /* <DEDUP_REMOVED lines=12> */
.L_x_11269:
[----:B------:R-:W-:Y:S05]  /*db10*/  BSYNC B1 ;  /* 0x0000000000017941 */ /* 0x000fea0003800000 */
.L_x_11268:
        /* <DEDUP_REMOVED lines=13> */
.L_x_11276:
        /* <DEDUP_REMOVED lines=33> */
.L_x_11275:
[----:B------:R-:W-:Y:S02]  /*de00*/  IMAD.MOV.U32 R18, RZ, RZ, R31 ;  /* 0x000000ffff127224 */ /* 0x000fe400078e001f */
.L_x_11274:
[----:B------:R-:W-:Y:S05]  /*de10*/  BSYNC B2 ;  /* 0x0000000000027941 */ /* 0x000fea0003800000 */
.L_x_11273:
[----:B------:R-:W-:-:S13]  /*de20*/  ISETP.GE.U32.AND P0, PT, R24, 0xc, PT ;  /* 0x0000000c1800780c */ /* 0x000fda0003f06070 */
[----:B------:R-:W-:Y:S05]  /*de30*/  @!P0 BRA `(.L_x_11272) ;  /* 0x0000078000008947 */ /* 0x000fea0003800000 */
[----:B------:R-:W-:Y:S01]  /*de40*/  BSSY B2, `(.L_x_11277) ;  /* 0x0000075000027945 */ /* 0x000fe20003800000 */
[----:B------:R-:W-:Y:S02]  /*de50*/  IADD3 R18, R19, 0x10, RZ ;  /* 0x0000001013127810 */ /* 0x000fe40007ffe0ff */
.L_x_11278:
        /* <DEDUP_REMOVED lines=116> */
.L_x_11277:
[----:B------:R-:W-:Y:S02]  /*e5a0*/  IMAD.MOV.U32 R18, RZ, RZ, R19 ;  /* 0x000000ffff127224 */ /* 0x000fe400078e0013 */
[----:B------:R-:W-:Y:S02]  /*e5b0*/  IMAD.MOV.U32 R32, RZ, RZ, R24 ;  /* 0x000000ffff207224 */ /* 0x000fe400078e0018 */
.L_x_11272:
[----:B------:R-:W-:Y:S05]  /*e5c0*/  BSYNC B1 ;  /* 0x0000000000017941 */ /* 0x000fea0003800000 */
.L_x_11271:
        /* <DEDUP_REMOVED lines=20> */
.L_x_11280:
[----:B------:R-:W-:Y:S05]  /*e710*/  BSYNC B1 ;  /* 0x0000000000017941 */ /* 0x000fea0003800000 */
.L_x_11279:
[----:B------:R-:W-:Y:S01]  /*e720*/  IMAD.MOV.U32 R10, RZ, RZ, R16 ;  /* 0x000000ffff0a7224 */ /* 0x000fe200078e0010 */
[----:B------:R-:W-:Y:S01]  /*e730*/  LOP3.LUT R11, R11, 0x80000000, R13, 0xb8, !PT ;  /* 0x800000000b0b7812 */ /* 0x000fe200078eb80d */
[----:B------:R-:W-:Y:S05]  /*e740*/  BRA `(.L_x_11266) ;  /* 0x0000006000007947 */ /* 0x000fea0003800000 */
.L_x_11267:
[----:B------:R-:W0:-:S06]  /*e750*/  DSETP.GTU.AND P0, PT, R16, +INF , PT ;  /* 0x7ff000001000742a */ /* 0x000e0c0003f0c000 */
[----:B0-----:R-:W0:-:S14]  /*e760*/  DSETP.LE.AND P0, PT, R18, +INF , !P0 ;  /* 0x7ff000001200742a */ /* 0x001e1c0004703000 */
[----:B0-----:R-:W0:-:S04]  /*e770*/  @P0 DSETP.NEU.AND P2, PT, R18, +INF , PT ;  /* 0x7ff000001200042a */ /* 0x001e080003f4d000 */
[----:B------:R1:W2:-:S06]  /*e780*/  @!P0 DADD R10, R10, R12 ;  /* 0x000000000a0a8229 */ /* 0x00028c000000000c */
[----:B0-----:R-:W-:Y:S02]  /*e790*/  @P0 FSEL R10, R12, RZ, P2 ;  /* 0x000000ff0c0a0208 */ /* 0x001fe40001000000 */
[----:B------:R-:W-:Y:S02]  /*e7a0*/  @P0 FSEL R11, R13, -QNAN , P2 ;  /* 0xfff800000d0b0808 */ /* 0x000fe40001000000 */
.L_x_11266:
[----:B-12---:R-:W-:Y:S05]  /*e7b0*/  BSYNC B0 ;  /* 0x0000000000007941 */ /* 0x006fea0003800000 */
.L_x_11265:
        /* <DEDUP_REMOVED lines=42> */
.L_x_11286:
        /* <DEDUP_REMOVED lines=12> */
.L_x_11285:
[----:B------:R-:W-:Y:S05]  /*eb20*/  BSYNC B1 ;  /* 0x0000000000017941 */ /* 0x000fea0003800000 */
.L_x_11284:
        /* <DEDUP_REMOVED lines=13> */
.L_x_11292:
        /* <DEDUP_REMOVED lines=33> */
.L_x_11291:
[----:B------:R-:W-:Y:S02]  /*ee10*/  IMAD.MOV.U32 R16, RZ, RZ, R25 ;  /* 0x000000ffff107224 */ /* 0x000fe400078e0019 */
.L_x_11290:
[----:B------:R-:W-:Y:S05]  /*ee20*/  BSYNC B2 ;  /* 0x0000000000027941 */ /* 0x000fea0003800000 */
.L_x_11289:
[----:B------:R-:W-:-:S13]  /*ee30*/  ISETP.GE.U32.AND P0, PT, R18, 0xc, PT ;  /* 0x0000000c1200780c */ /* 0x000fda0003f06070 */
[----:B------:R-:W-:Y:S05]  /*ee40*/  @!P0 BRA `(.L_x_11288) ;  /* 0x0000078000008947 */ /* 0x000fea0003800000 */
[----:B------:R-:W-:Y:S01]  /*ee50*/  BSSY B2, `(.L_x_11293) ;  /* 0x0000075000027945 */ /* 0x000fe20003800000 */
[----:B------:R-:W-:Y:S02]  /*ee60*/  IADD3 R16, R17, 0x10, RZ ;  /* 0x0000001011107810 */ /* 0x000fe40007ffe0ff */
.L_x_11294:
        /* <DEDUP_REMOVED lines=116> */
.L_x_11293:
[----:B------:R-:W-:Y:S02]  /*f5b0*/  IMAD.MOV.U32 R16, RZ, RZ, R17 ;  /* 0x000000ffff107224 */ /* 0x000fe400078e0011 */
[----:B------:R-:W-:Y:S02]  /*f5c0*/  IMAD.MOV.U32 R30, RZ, RZ, R18 ;  /* 0x000000ffff1e7224 */ /* 0x000fe400078e0012 */
.L_x_11288:
[----:B------:R-:W-:Y:S05]  /*f5d0*/  BSYNC B1 ;  /* 0x0000000000017941 */ /* 0x000fea0003800000 */
.L_x_11287:
        /* <DEDUP_REMOVED lines=20> */
.L_x_11296:
[----:B------:R-:W-:Y:S05]  /*f720*/  BSYNC B1 ;  /* 0x0000000000017941 */ /* 0x000fea0003800000 */
.L_x_11295:
[----:B------:R-:W-:Y:S01]  /*f730*/  IMAD.MOV.U32 R6, RZ, RZ, R12 ;  /* 0x000000ffff067224 */ /* 0x000fe200078e000c */
[----:B------:R-:W-:Y:S01]  /*f740*/  LOP3.LUT R7, R7, 0x80000000, R9, 0xb8, !PT ;  /* 0x8000000007077812 */ /* 0x000fe200078eb809 */
[----:B------:R-:W-:Y:S05]  /*f750*/  BRA `(.L_x_11282) ;  /* 0x0000006000007947 */ /* 0x000fea0003800000 */
.L_x_11283:
[----:B------:R-:W0:-:S06]  /*f760*/  DSETP.GTU.AND P0, PT, R12, +INF , PT ;  /* 0x7ff000000c00742a */ /* 0x000e0c0003f0c000 */
[----:B0-----:R-:W0:-:S14]  /*f770*/  DSETP.LE.AND P0, PT, R16, +INF , !P0 ;  /* 0x7ff000001000742a */ /* 0x001e1c0004703000 */
[----:B0-----:R-:W0:-:S04]  /*f780*/  @P0 DSETP.NEU.AND P2, PT, R16, +INF , PT ;  /* 0x7ff000001000042a */ /* 0x001e080003f4d000 */
[----:B------:R1:W2:-:S06]  /*f790*/  @!P0 DADD R6, R6, R8 ;  /* 0x0000000006068229 */ /* 0x00028c0000000008 */
[----:B0-----:R-:W-:Y:S02]  /*f7a0*/  @P0 FSEL R6, R8, RZ, P2 ;  /* 0x000000ff08060208 */ /* 0x001fe40001000000 */
[----:B------:R-:W-:Y:S02]  /*f7b0*/  @P0 FSEL R7, R9, -QNAN , P2 ;  /* 0xfff8000009070808 */ /* 0x000fe40001000000 */
.L_x_11282:
[----:B-12---:R-:W-:Y:S05]  /*f7c0*/  BSYNC B0 ;  /* 0x0000000000007941 */ /* 0x006fea0003800000 */
.L_x_11281:
        /* <DEDUP_REMOVED lines=42> */
.L_x_11303:
        /* <DEDUP_REMOVED lines=12> */
.L_x_11302:
[----:B------:R-:W-:Y:S02]  /*fb30*/  IMAD.MOV.U32 R16, RZ, RZ, R13 ;  /* 0x000000ffff107224 */ /* 0x000fe400078e000d */
.L_x_11301:
[----:B------:R-:W-:Y:S05]  /*fb40*/  BSYNC B1 ;  /* 0x0000000000017941 */ /* 0x000fea0003800000 */
.L_x_11300:
        /* <DEDUP_REMOVED lines=13> */
.L_x_11309:
        /* <DEDUP_REMOVED lines=33> */
.L_x_11308:
[----:B------:R-:W-:Y:S02]  /*fe30*/  IMAD.MOV.U32 R16, RZ, RZ, R19 ;  /* 0x000000ffff107224 */ /* 0x000fe400078e0013 */
.L_x_11307:
[----:B------:R-:W-:Y:S05]  /*fe40*/  BSYNC B2 ;  /* 0x0000000000027941 */ /* 0x000fea0003800000 */
.L_x_11306:
[----:B------:R-:W-:-:S13]  /*fe50*/  ISETP.GE.U32.AND P0, PT, R13, 0xc, PT ;  /* 0x0000000c0d00780c */ /* 0x000fda0003f06070 */
[----:B------:R-:W-:Y:S05]  /*fe60*/  @!P0 BRA `(.L_x_11305) ;  /* 0x0000077000008947 */ /* 0x000fea0003800000 */
[----:B------:R-:W-:Y:S01]  /*fe70*/  BSSY B2, `(.L_x_11310) ;  /* 0x0000075000027945 */ /* 0x000fe20003800000 */
[----:B------:R-:W-:Y:S02]  /*fe80*/  IADD3 R12, R12, 0x10, RZ ;  /* 0x000000100c0c7810 */ /* 0x000fe40007ffe0ff */
.L_x_11311:
        /* <DEDUP_REMOVED lines=116> */
.L_x_11310:
[----:B------:R-:W-:Y:S02]  /*105d0*/  IMAD.MOV.U32 R24, RZ, RZ, R13 ;  /* 0x000000ffff187224 */ /* 0x000fe400078e000d */
.L_x_11305:
[----:B------:R-:W-:Y:S05]  /*105e0*/  BSYNC B1 ;  /* 0x0000000000017941 */ /* 0x000fea0003800000 */
.L_x_11304:
        /* <DEDUP_REMOVED lines=20> */
.L_x_11313:
[----:B------:R-:W-:Y:S05]  /*10730*/  BSYNC B1 ;  /* 0x0000000000017941 */ /* 0x000fea0003800000 */
.L_x_11312:
[----:B------:R-:W-:Y:S01]  /*10740*/  IMAD.MOV.U32 R2, RZ, RZ, R8 ;  /* 0x000000ffff027224 */ /* 0x000fe200078e0008 */
[----:B------:R-:W-:Y:S01]  /*10750*/  LOP3.LUT R3, R3, 0x80000000, R5, 0xb8, !PT ;  /* 0x8000000003037812 */ /* 0x000fe200078eb805 */
[----:B------:R-:W-:Y:S05]  /*10760*/  BRA `(.L_x_11298) ;  /* 0x0000006000007947 */ /* 0x000fea0003800000 */
.L_x_11299:
[----:B------:R-:W0:-:S06]  /*10770*/  DSETP.GTU.AND P0, PT, R8, +INF , PT ;  /* 0x7ff000000800742a */ /* 0x000e0c0003f0c000 */
[----:B0-----:R-:W0:-:S14]  /*10780*/  DSETP.LE.AND P0, PT, R12, +INF , !P0 ;  /* 0x7ff000000c00742a */ /* 0x001e1c0004703000 */
[----:B0-----:R-:W0:-:S04]  /*10790*/  @P0 DSETP.NEU.AND P2, PT, R12, +INF , PT ;  /* 0x7ff000000c00042a */ /* 0x001e080003f4d000 */
[----:B------:R1:W2:-:S06]  /*107a0*/  @!P0 DADD R2, R2, R4 ;  /* 0x0000000002028229 */ /* 0x00028c0000000004 */
[----:B0-----:R-:W-:Y:S02]  /*107b0*/  @P0 FSEL R2, R4, RZ, P2 ;  /* 0x000000ff04020208 */ /* 0x001fe40001000000 */
[----:B------:R-:W-:Y:S02]  /*107c0*/  @P0 FSEL R3, R5, -QNAN , P2 ;  /* 0xfff8000005030808 */ /* 0x000fe40001000000 */
.L_x_11298:
[----:B-12---:R-:W-:Y:S05]  /*107d0*/  BSYNC B0 ;  /* 0x0000000000007941 */ /* 0x006fea0003800000 */
.L_x_11297:
[----:B------:R-:W-:Y:S01]  /*107e0*/  @!P1 IADD3 R4, R0, UR8, RZ ;  /* 0x0000000800049c10 */ /* 0x000fe2000fffe0ff */
[----:B------:R-:W-:Y:S01]  /*107f0*/  @!P1 IMAD.MOV.U32 R5, RZ, RZ, 0x8 ;  /* 0x00000008ff059424 */ /* 0x000fe200078e00ff */
[----:B------:R-:W-:Y:S01]  /*10800*/  BSSY B0, `(.L_x_11314) ;  /* 0x0000030000007945 */ /* 0x000fe20003800000 */
[----:B------:R-:W-:Y:S01]  /*10810*/  @!P1 IMAD.MOV.U32 R0, RZ, RZ, R34 ;  /* 0x000000ffff009224 */ /* 0x000fe200078e0022 */
[----:B------:R-:W-:Y:S01]  /*10820*/  BSSY B1, `(.L_x_11315) ;  /* 0x0000027000017945 */ /* 0x000fe20003800000 */
[----:B------:R-:W-:-:S03]  /*10830*/  @!P1 IMAD.WIDE.U32 R4, R4, R5, c[0x0][0x168] ;  /* 0x00005a0004049625 */ /* 0x000fc600078e0005 */
[----:B------:R-:W-:Y:S02]  /*10840*/  ISETP.GE.AND P0, PT, R0, UR4, PT ;  /* 0x0000000400007c0c */ /* 0x000fe4000bf06270 */
[----:B------:R0:W-:Y:S11]  /*10850*/  @!P1 STG.E.64 [R4.64], R20 ;  /* 0x0000001404009986 */ /* 0x0001f6000c101b0a */
[----:B------:R-:W-:Y:S05]  /*10860*/  @P0 BRA `(.L_x_11316) ;  /* 0x000000c000000947 */ /* 0x000fea0003800000 */
[C---:B0-----:R-:W-:Y:S01]  /*10870*/  IADD3 R4, R0.reuse, UR8, RZ ;  /* 0x0000000800047c10 */ /* 0x041fe2000fffe0ff */
[----:B------:R-:W-:Y:S01]  /*10880*/  IMAD.MOV.U32 R5, RZ, RZ, 0x8 ;  /* 0x00000008ff057424 */ /* 0x000fe200078e00ff */
[----:B------:R-:W-:-:S03]  /*10890*/  IADD3 R0, R0, 0x80, RZ ;  /* 0x0000008000007810 */ /* 0x000fc60007ffe0ff */
[----:B------:R-:W-:Y:S01]  /*108a0*/  IMAD.WIDE.U32 R4, R4, R5, c[0x0][0x168] ;  /* 0x00005a0004047625 */ /* 0x000fe200078e0005 */
[----:B------:R-:W-:-:S04]  /*108b0*/  ISETP.GE.AND P0, PT, R0, UR4, PT ;  /* 0x0000000400007c0c */ /* 0x000fc8000bf06270 */
[----:B------:R0:W-:Y:S09]  /*108c0*/  STG.E.64 [R4.64], R28 ;  /* 0x0000001c04007986 */ /* 0x0001f2000c101b0a */
[----:B------:R-:W-:Y:S05]  /*108d0*/  @P0 BRA `(.L_x_11317) ;  /* 0x000000c000000947 */ /* 0x000fea0003800000 */
[C---:B0-----:R-:W-:Y:S01]  /*108e0*/  IADD3 R4, R0.reuse, UR8, RZ ;  /* 0x0000000800047c10 */ /* 0x041fe2000fffe0ff */
[----:B------:R-:W-:Y:S01]  /*108f0*/  IMAD.MOV.U32 R5, RZ, RZ, 0x8 ;  /* 0x00000008ff057424 */ /* 0x000fe200078e00ff */
[----:B------:R-:W-:-:S03]  /*10900*/  IADD3 R0, R0, 0x80, RZ ;  /* 0x0000008000007810 */ /* 0x000fc60007ffe0ff */
[----:B------:R-:W-:-:S05]  /*10910*/  IMAD.WIDE.U32 R4, R4, R5, c[0x0][0x168] ;  /* 0x00005a0004047625 */ /* 0x000fca00078e0005 */
[----:B------:R0:W-:Y:S02]  /*10920*/  STG.E.64 [R4.64], R26 ;  /* 0x0000001a04007986 */ /* 0x0001e4000c101b0a */
.L_x_11316:
[----:B------:R-:W-:-:S13]  /*10930*/  ISETP.GE.AND P0, PT, R0, UR4, PT ;  /* 0x0000000400007c0c */ /* 0x000fda000bf06270 */
[----:B------:R-:W-:Y:S05]  /*10940*/  @P0 BRA `(.L_x_11318) ;  /* 0x000000c000000947 */ /* 0x000fea0003800000 */
[C---:B0-----:R-:W-:Y:S01]  /*10950*/  IADD3 R4, R0.reuse, UR8, RZ ;  /* 0x0000000800047c10 */ /* 0x041fe2000fffe0ff */
[----:B------:R-:W-:Y:S01]  /*10960*/  IMAD.MOV.U32 R5, RZ, RZ, 0x8 ;  /* 0x00000008ff057424 */ /* 0x000fe200078e00ff */
[----:B------:R-:W-:-:S03]  /*10970*/  IADD3 R0, R0, 0x80, RZ ;  /* 0x0000008000007810 */ /* 0x000fc60007ffe0ff */
[----:B------:R-:W-:-:S05]  /*10980*/  IMAD.WIDE.U32 R4, R4, R5, c[0x0][0x168] ;  /* 0x00005a0004047625 */ /* 0x000fca00078e0005 */
[----:B------:R0:W-:Y:S02]  /*10990*/  STG.E.64 [R4.64], R22 ;  /* 0x0000001604007986 */ /* 0x0001e4000c101b0a */
.L_x_11317:
[----:B------:R-:W-:-:S13]  /*109a0*/  ISETP.GE.AND P0, PT, R0, UR4, PT ;  /* 0x0000000400007c0c */ /* 0x000fda000bf06270 */
[----:B------:R-:W-:Y:S05]  /*109b0*/  @P0 BRA `(.L_x_11319) ;  /* 0x000000d000000947 */ /* 0x000fea0003800000 */
[C---:B0-----:R-:W-:Y:S01]  /*109c0*/  IADD3 R4, R0.reuse, UR8, RZ ;  /* 0x0000000800047c10 */ /* 0x041fe2000fffe0ff */
[----:B------:R-:W-:Y:S01]  /*109d0*/  IMAD.MOV.U32 R5, RZ, RZ, 0x8 ;  /* 0x00000008ff057424 */ /* 0x000fe200078e00ff */
[----:B------:R-:W-:-:S03]  /*109e0*/  IADD3 R0, R0, 0x80, RZ ;  /* 0x0000008000007810 */ /* 0x000fc60007ffe0ff */
[----:B------:R-:W-:-:S05]  /*109f0*/  IMAD.WIDE.U32 R4, R4, R5, c[0x0][0x168] ;  /* 0x00005a0004047625 */ /* 0x000fca00078e0005 */
[----:B------:R0:W-:Y:S02]  /*10a00*/  STG.E.64 [R4.64], R14 ;  /* 0x0000000e04007986 */ /* 0x0001e4000c101b0a */
.L_x_11318:
[----:B------:R-:W-:-:S13]  /*10a10*/  ISETP.GE.AND P0, PT, R0, UR4, PT ;  /* 0x0000000400007c0c */ /* 0x000fda000bf06270 */
[----:B------:R-:W-:Y:S01]  /*10a20*/  @P0 BREAK B1 ;  /* 0x0000000000010942 */ /* 0x000fe20003800000 */
[----:B------:R-:W-:Y:S05]  /*10a30*/  @P0 BRA `(.L_x_11320) ;  /* 0x000000c000000947 */ /* 0x000fea0003800000 */
[C---:B0-----:R-:W-:Y:S01]  /*10a40*/  IADD3 R4, R0.reuse, UR8, RZ ;  /* 0x0000000800047c10 */ /* 0x041fe2000fffe0ff */
[----:B------:R-:W-:Y:S01]  /*10a50*/  IMAD.MOV.U32 R5, RZ, RZ, 0x8 ;  /* 0x00000008ff057424 */ /* 0x000fe200078e00ff */
[----:B------:R-:W-:-:S03]  /*10a60*/  IADD3 R0, R0, 0x80, RZ ;  /* 0x0000008000007810 */ /* 0x000fc60007ffe0ff */
[----:B------:R-:W-:-:S05]  /*10a70*/  IMAD.WIDE.U32 R4, R4, R5, c[0x0][0x168] ;  /* 0x00005a0004047625 */ /* 0x000fca00078e0005 */
[----:B------:R0:W-:Y:S02]  /*10a80*/  STG.E.64 [R4.64], R10 ;  /* 0x0000000a04007986 */ /* 0x0001e4000c101b0a */
.L_x_11319:
[----:B------:R-:W-:Y:S05]  /*10a90*/  BSYNC B1 ;  /* 0x0000000000017941 */ /* 0x000fea0003800000 */
.L_x_11315:
[----:B------:R-:W-:-:S13]  /*10aa0*/  ISETP.GE.AND P0, PT, R0, UR4, PT ;  /* 0x0000000400007c0c */ /* 0x000fda000bf06270 */
[C---:B0-----:R-:W-:Y:S01]  /*10ab0*/  @!P0 IADD3 R4, R0.reuse, UR8, RZ ;  /* 0x0000000800048c10 */ /* 0x041fe2000fffe0ff */
[----:B------:R-:W-:Y:S01]  /*10ac0*/  @!P0 IMAD.MOV.U32 R5, RZ, RZ, 0x8 ;  /* 0x00000008ff058424 */ /* 0x000fe200078e00ff */
[----:B------:R-:W-:-:S03]  /*10ad0*/  @!P0 IADD3 R0, R0, 0x80, RZ ;  /* 0x0000008000008810 */ /* 0x000fc60007ffe0ff */
[----:B------:R-:W-:-:S05]  /*10ae0*/  @!P0 IMAD.WIDE.U32 R4, R4, R5, c[0x0][0x168] ;  /* 0x00005a0004048625 */ /* 0x000fca00078e0005 */
[----:B------:R0:W-:Y:S02]  /*10af0*/  @!P0 STG.E.64 [R4.64], R6 ;  /* 0x0000000604008986 */ /* 0x0001e4000c101b0a */
.L_x_11320:
[----:B------:R-:W-:Y:S05]  /*10b00*/  BSYNC B0 ;  /* 0x0000000000007941 */ /* 0x000fea0003800000 */
.L_x_11314:
[----:B------:R-:W-:Y:S01]  /*10b10*/  WARPSYNC 0xffffffff ;  /* 0xffffffff00007948 */ /* 0x000fe20003800000 */
[----:B------:R-:W-:-:S13]  /*10b20*/  ISETP.GE.AND P0, PT, R0, UR4, PT ;  /* 0x0000000400007c0c */ /* 0x000fda000bf06270 */
[----:B------:R-:W-:Y:S05]  /*10b30*/  @P0 EXIT ;  /* 0x000000000000094d */ /* 0x000fea0003800000 */
[----:B0-----:R-:W-:Y:S01]  /*10b40*/  IADD3 R4, R0, UR8, RZ ;  /* 0x0000000800047c10 */ /* 0x001fe2000fffe0ff */
[----:B------:R-:W-:-:S04]  /*10b50*/  IMAD.MOV.U32 R5, RZ, RZ, 0x8 ;  /* 0x00000008ff057424 */ /* 0x000fc800078e00ff */
[----:B------:R-:W-:-:S05]  /*10b60*/  IMAD.WIDE.U32 R4, R4, R5, c[0x0][0x168] ;  /* 0x00005a0004047625 */ /* 0x000fca00078e0005 */
[----:B------:R-:W-:Y:S01]  /*10b70*/  STG.E.64 [R4.64], R2 ;  /* 0x0000000204007986 */ /* 0x000fe2000c101b0a */
[----:B------:R-:W-:Y:S05]  /*10b80*/  EXIT ;  /* 0x000000000000794d */ /* 0x000fea0003800000 */
.L_x_11321:
        /* <DEDUP_REMOVED lines=15> */
.L_x_50584:


//--------------------- .text._ZN2at6native29vectorized_elementwise_kernelILi4ENS0_13BinaryFunctorIdddZZZNS0_16fmod_kernel_cudaERNS_18TensorIteratorBaseEENKUlvE0_clEvENKUlvE_clEvEUlddE_EESt5arrayIPcLm3EEEEviT0_T1_ --------------------------
	.section	.text._ZN2at6native29vectorized_elementwise_kernelILi4ENS0_13BinaryFunctorIdddZZZNS0_16fmod_kernel_cudaERNS_18TensorIteratorBaseEENKUlvE0_clEvENKUlvE_clEvEUlddE_EESt5arrayIPcLm3EEEEviT0_T1_,"ax",@progbits
	.sectioninfo	@"SHI_REGISTERS=48"
	.align	128
        .global         _ZN2at6native29vectorized_elementwise_kernelILi4ENS0_13BinaryFunctorIdddZZZNS0_16fmod_kernel_cudaERNS_18TensorIteratorBaseEENKUlvE0_clEvENKUlvE_clEvEUlddE_EESt5arrayIPcLm3EEEEviT0_T1_
        .type           _ZN2at6native29vectorized_elementwise_kernelILi4ENS0_13BinaryFunctorIdddZZZNS0_16fmod_kernel_cudaERNS_18TensorIteratorBaseEENKUlvE0_clEvENKUlvE_clEvEUlddE_EESt5arrayIPcLm3EEEEviT0_T1_,@function
        .size           _ZN2at6native29vectorized_elementwise_kernelILi4ENS0_13BinaryFunctorIdddZZZNS0_16fmod_kernel_cudaERNS_18TensorIteratorBaseEENKUlvE0_clEvENKUlvE_clEvEUlddE_EESt5arrayIPcLm3EEEEviT0_T1_,(.L_x_50585 - _ZN2at6native29vectorized_elementwise_kernelILi4ENS0_13BinaryFunctorIdddZZZNS0_16fmod_kernel_cudaERNS_18TensorIteratorBaseEENKUlvE0_clEvENKUlvE_clEvEUlddE_EESt5arrayIPcLm3EEEEviT0_T1_)
        .other          _ZN2at6native29vectorized_elementwise_kernelILi4ENS0_13BinaryFunctorIdddZZZNS0_16fmod_kernel_cudaERNS_18TensorIteratorBaseEENKUlvE0_clEvENKUlvE_clEvEUlddE_EESt5arrayIPcLm3EEEEviT0_T1_,@"STO_CUDA_ENTRY STV_DEFAULT"
_ZN2at6native29vectorized_elementwise_kernelILi4ENS0_13BinaryFunctorIdddZZZNS0_16fmod_kernel_cudaERNS_18TensorIteratorBaseEENKUlvE0_clEvENKUlvE_clEvEUlddE_EESt5arrayIPcLm3EEEEviT0_T1_:
.text._ZN2at6native29vectorized_elementwise_kernelILi4ENS0_13BinaryFunctorIdddZZZNS0_16fmod_kernel_cudaERNS_18TensorIteratorBaseEENKUlvE0_clEvENKUlvE_clEvEUlddE_EESt5arrayIPcLm3EEEEviT0_T1_:
        /* <DEDUP_REMOVED lines=70> */
.L_x_11329:
        /* <DEDUP_REMOVED lines=12> */
.L_x_11328:
[----:B------:R-:W-:Y:S02]  /*0520*/  IMAD.MOV.U32 R36, RZ, RZ, R41 ;  /* 0x000000ffff247224 */ /* 0x000fe400078e0029 */
[----:B------:R-:W-:Y:S02]  /*0530*/  IMAD.MOV.U32 R41, RZ, RZ, R42 ;  /* 0x000000ffff297224 */ /* 0x000fe400078e002a */
.L_x_11327:
[----:B------:R-:W-:Y:S05]  /*0540*/  BSYNC B1 ;  /* 0x0000000000017941 */ /* 0x000fea0003800000 */
.L_x_11326:
        /* <DEDUP_REMOVED lines=13> */
.L_x_11335:
        /* <DEDUP_REMOVED lines=33> */
.L_x_11334:
[----:B------:R-:W-:Y:S02]  /*0830*/  IMAD.MOV.U32 R36, RZ, RZ, R41 ;  /* 0x000000ffff247224 */ /* 0x000fe400078e0029 */
[----:B------:R-:W-:Y:S02]  /*0840*/  IMAD.MOV.U32 R41, RZ, RZ, R42 ;  /* 0x000000ffff297224 */ /* 0x000fe400078e002a */
.L_x_11333:
[----:B------:R-:W-:Y:S05]  /*0850*/  BSYNC B2 ;  /* 0x0000000000027941 */ /* 0x000fea0003800000 */
.L_x_11332:
[----:B------:R-:W-:-:S13]  /*0860*/  ISETP.GE.U32.AND P0, PT, R39, 0xc, PT ;  /* 0x0000000c2700780c */ /* 0x000fda0003f06070 */
[----:B------:R-:W-:Y:S05]  /*0870*/  @!P0 BRA `(.L_x_11331) ;  /* 0x0000076000008947 */ /* 0x000fea0003800000 */
[----:B------:R-:W-:Y:S01]  /*0880*/  BSSY B2, `(.L_x_11331) ;  /* 0x0000075000027945 */ /* 0x000fe20003800000 */
[----:B------:R-:W-:Y:S02]  /*0890*/  IADD3 R40, R40, 0x10, RZ ;  /* 0x0000001028287810 */ /* 0x000fe40007ffe0ff */
.L_x_11336:
        /* <DEDUP_REMOVED lines=116> */
.L_x_11331:
[----:B------:R-:W-:Y:S05]  /*0fe0*/  BSYNC B1 ;  /* 0x0000000000017941 */ /* 0x000fea0003800000 */
.L_x_11330:
        /* <DEDUP_REMOVED lines=19> */
.L_x_11338:
[----:B------:R-:W-:Y:S05]  /*1120*/  BSYNC B1 ;  /* 0x0000000000017941 */ /* 0x000fea0003800000 */
.L_x_11337:
[----:B------:R-:W-:Y:S02]  /*1130*/  IMAD.MOV.U32 R25, RZ, RZ, R39 ;  /* 0x000000ffff197224 */ /* 0x000fe400078e0027 */
[----:B------:R-:W-:-:S03]  /*1140*/  IMAD.MOV.U32 R24, RZ, RZ, R38 ;  /* 0x000000ffff187224 */ /* 0x000fc600078e0026 */
[----:B------:R-:W-:Y:S01]  /*1150*/  LOP3.LUT R25, R25, 0x80000000, R33, 0xb8, !PT ;  /* 0x8000000019197812 */ /* 0x000fe200078eb821 */
[----:B------:R-:W-:Y:S05]  /*1160*/  BRA `(.L_x_11325) ;  /* 0x0000008000007947 */ /* 0x000fea0003800000 */
.L_x_11324:
        /* <DEDUP_REMOVED lines=8> */
.L_x_11325:
[----:B-12---:R-:W-:Y:S05]  /*11f0*/  BSYNC B0 ;  /* 0x0000000000007941 */ /* 0x006fea0003800000 */
.L_x_11323:
        /* <DEDUP_REMOVED lines=38> */
.L_x_11345:
        /* <DEDUP_REMOVED lines=12> */
.L_x_11344:
[----:B------:R-:W-:Y:S02]  /*1520*/  IMAD.MOV.U32 R38, RZ, RZ, R39 ;  /* 0x000000ffff267224 */ /* 0x000fe400078e0027 */
.L_x_11343:
[----:B------:R-:W-:Y:S05]  /*1530*/  BSYNC B1 ;  /* 0x0000000000017941 */ /* 0x000fea0003800000 */
.L_x_11342:
        /* <DEDUP_REMOVED lines=13> */
.L_x_11351:
        /* <DEDUP_REMOVED lines=33> */
.L_x_11350:
[----:B------:R-:W-:Y:S02]  /*1820*/  IMAD.MOV.U32 R38, RZ, RZ, R39 ;  /* 0x000000ffff267224 */ /* 0x000fe400078e0027 */
[----:B------:R-:W-:Y:S02]  /*1830*/  IMAD.MOV.U32 R41, RZ, RZ, R40 ;  /* 0x000000ffff297224 */ /* 0x000fe400078e0028 */
.L_x_11349:
[----:B------:R-:W-:Y:S05]  /*1840*/  BSYNC B2 ;  /* 0x0000000000027941 */ /* 0x000fea0003800000 */
.L_x_11348:
[----:B------:R-:W-:-:S13]  /*1850*/  ISETP.GE.U32.AND P0, PT, R37, 0xc, PT ;  /* 0x0000000c2500780c */ /* 0x000fda0003f06070 */
[----:B------:R-:W-:Y:S05]  /*1860*/  @!P0 BRA `(.L_x_11347) ;  /* 0x0000077000008947 */ /* 0x000fea0003800000 */
[----:B------:R-:W-:Y:S01]  /*1870*/  BSSY B2, `(.L_x_11352) ;  /* 0x0000075000027945 */ /* 0x000fe20003800000 */
[----:B------:R-:W-:Y:S02]  /*1880*/  IADD3 R33, R33, 0x10, RZ ;  /* 0x0000001021217810 */ /* 0x000fe40007ffe0ff */
.L_x_11353:
        /* <DEDUP_REMOVED lines=116> */
.L_x_11352:
[----:B------:R-:W-:Y:S02]  /*1fd0*/  IMAD.MOV.U32 R41, RZ, RZ, R37 ;  /* 0x000000ffff297224 */ /* 0x000fe400078e0025 */
.L_x_11347:
[----:B------:R-:W-:Y:S05]  /*1fe0*/  BSYNC B1 ;  /* 0x0000000000017941 */ /* 0x000fea0003800000 */
.L_x_11346:
        /* <DEDUP_REMOVED lines=19> */
.L_x_11355:
[----:B------:R-:W-:Y:S05]  /*2120*/  BSYNC B1 ;  /* 0x0000000000017941 */ /* 0x000fea0003800000 */
.L_x_11354:
[----:B------:R-:W-:Y:S02]  /*2130*/  IMAD.MOV.U32 R27, RZ, RZ, R33 ;  /* 0x000000ffff1b7224 */ /* 0x000fe400078e0021 */
[----:B------:R-:W-:-:S03]  /*2140*/  IMAD.MOV.U32 R26, RZ, RZ, R32 ;  /* 0x000000ffff1a7224 */ /* 0x000fc600078e0020 */
[----:B------:R-:W-:Y:S01]  /*2150*/  LOP3.LUT R27, R27, 0x80000000, R35, 0xb8, !PT ;  /* 0x800000001b1b7812 */ /* 0x000fe200078eb823 */
[----:B------:R-:W-:Y:S05]  /*2160*/  BRA `(.L_x_11341) ;  /* 0x0000008000007947 */ /* 0x000fea0003800000 */
.L_x_11340:
        /* <DEDUP_REMOVED lines=8> */
.L_x_11341:
[----:B-12---:R-:W-:Y:S05]  /*21f0*/  BSYNC B0 ;  /* 0x0000000000007941 */ /* 0x006fea0003800000 */
.L_x_11339:
        /* <DEDUP_REMOVED lines=38> */
.L_x_11362:
        /* <DEDUP_REMOVED lines=12> */
.L_x_11361:
[----:B------:R-:W-:Y:S02]  /*2520*/  IMAD.MOV.U32 R34, RZ, RZ, R37 ;  /* 0x000000ffff227224 */ /* 0x000fe400078e0025 */
.L_x_11360:
[----:B------:R-:W-:Y:S05]  /*2530*/  BSYNC B1 ;  /* 0x0000000000017941 */ /* 0x000fea0003800000 */
.L_x_11359:
        /* <DEDUP_REMOVED lines=13> */
.L_x_11368:
        /* <DEDUP_REMOVED lines=33> */
.L_x_11367:
[----:B------:R-:W-:Y:S02]  /*2820*/  IMAD.MOV.U32 R34, RZ, RZ, R37 ;  /* 0x000000ffff227224 */ /* 0x000fe400078e0025 */
[----:B------:R-:W-:Y:S02]  /*2830*/  IMAD.MOV.U32 R39, RZ, RZ, R38 ;  /* 0x000000ffff277224 */ /* 0x000fe400078e0026 */
.L_x_11366:
[----:B------:R-:W-:Y:S05]  /*2840*/  BSYNC B2 ;  /* 0x0000000000027941 */ /* 0x000fea0003800000 */
.L_x_11365:
[----:B------:R-:W-:-:S13]  /*2850*/  ISETP.GE.U32.AND P0, PT, R35, 0xc, PT ;  /* 0x0000000c2300780c */ /* 0x000fda0003f06070 */
[----:B------:R-:W-:Y:S05]  /*2860*/  @!P0 BRA `(.L_x_11364) ;  /* 0x0000077000008947 */ /* 0x000fea0003800000 */
[----:B------:R-:W-:Y:S01]  /*2870*/  BSSY B2, `(.L_x_11369) ;  /* 0x0000075000027945 */ /* 0x000fe20003800000 */
[----:B------:R-:W-:Y:S02]  /*2880*/  IADD3 R33, R33, 0x10, RZ ;  /* 0x0000001021217810 */ /* 0x000fe40007ffe0ff */
.L_x_11370:
        /* <DEDUP_REMOVED lines=116> */
.L_x_11369:
[----:B------:R-:W-:Y:S02]  /*2fd0*/  IMAD.MOV.U32 R39, RZ, RZ, R35 ;  /* 0x000000ffff277224 */ /* 0x000fe400078e0023 */
.L_x_11364:
[----:B------:R-:W-:Y:S05]  /*2fe0*/  BSYNC B1 ;  /* 0x0000000000017941 */ /* 0x000fea0003800000 */
.L_x_11363:
        /* <DEDUP_REMOVED lines=19> */
.L_x_11372:
[----:B------:R-:W-:Y:S05]  /*3120*/  BSYNC B1 ;  /* 0x0000000000017941 */ /* 0x000fea0003800000 */
.L_x_11371:
[----:B------:R-:W-:Y:S02]  /*3130*/  IMAD.MOV.U32 R29, RZ, RZ, R33 ;  /* 0x000000ffff1d7224 */ /* 0x000fe400078e0021 */
[----:B------:R-:W-:-:S03]  /*3140*/  IMAD.MOV.U32 R28, RZ, RZ, R32 ;  /* 0x000000ffff1c7224 */ /* 0x000fc600078e0020 */
[----:B------:R-:W-:Y:S01]  /*3150*/  LOP3.LUT R29, R29, 0x80000000, R21, 0xb8, !PT ;  /* 0x800000001d1d7812 */ /* 0x000fe200078eb815 */
[----:B------:R-:W-:Y:S05]  /*3160*/  BRA `(.L_x_11358) ;  /* 0x0000008000007947 */ /* 0x000fea0003800000 */
.L_x_11357:
        /* <DEDUP_REMOVED lines=8> */
.L_x_11358:
[----:B-12---:R-:W-:Y:S05]  /*31f0*/  BSYNC B0 ;  /* 0x0000000000007941 */ /* 0x006fea0003800000 */
.L_x_11356:
        /* <DEDUP_REMOVED lines=38> */
.L_x_11379:
        /* <DEDUP_REMOVED lines=12> */
.L_x_11378:
[----:B------:R-:W-:Y:S02]  /*3520*/  IMAD.MOV.U32 R30, RZ, RZ, R33 ;  /* 0x000000ffff1e7224 */ /* 0x000fe400078e0021 */
.L_x_11377:
[----:B------:R-:W-:Y:S05]  /*3530*/  BSYNC B1 ;  /* 0x0000000000017941 */ /* 0x000fea0003800000 */
.L_x_11376:
        /* <DEDUP_REMOVED lines=13> */
.L_x_11385:
        /* <DEDUP_REMOVED lines=33> */
.L_x_11384:
[----:B------:R-:W-:Y:S02]  /*3820*/  IMAD.MOV.U32 R30, RZ, RZ, R35 ;  /* 0x000000ffff1e7224 */ /* 0x000fe400078e0023 */
[----:B------:R-:W-:Y:S02]  /*3830*/  IMAD.MOV.U32 R37, RZ, RZ, R36 ;  /* 0x000000ffff257224 */ /* 0x000fe400078e0024 */
.L_x_11383:
[----:B------:R-:W-:Y:S05]  /*3840*/  BSYNC B2 ;  /* 0x0000000000027941 */ /* 0x000fea0003800000 */
.L_x_11382:
[----:B------:R-:W-:-:S13]  /*3850*/  ISETP.GE.U32.AND P0, PT, R33, 0xc, PT ;  /* 0x0000000c2100780c */ /* 0x000fda0003f06070 */
[----:B------:R-:W-:Y:S05]  /*3860*/  @!P0 BRA `(.L_x_11381) ;  /* 0x0000078000008947 */ /* 0x000fea0003800000 */
[----:B------:R-:W-:Y:S01]  /*3870*/  BSSY B2, `(.L_x_11386) ;  /* 0x0000075000027945 */ /* 0x000fe20003800000 */
[----:B------:R-:W-:Y:S02]  /*3880*/  IADD3 R30, R31, 0x10, RZ ;  /* 0x000000101f1e7810 */ /* 0x000fe40007ffe0ff */
.L_x_11387:
        /* <DEDUP_REMOVED lines=116> */
.L_x_11386:
[----:B------:R-:W-:Y:S02]  /*3fd0*/  IMAD.MOV.U32 R30, RZ, RZ, R31 ;  /* 0x000000ffff1e7224 */ /* 0x000fe400078e001f */
[----:B------:R-:W-:Y:S02]  /*3fe0*/  IMAD.MOV.U32 R37, RZ, RZ, R36 ;  /* 0x000000ffff257224 */ /* 0x000fe400078e0024 */
.L_x_11381:
[----:B------:R-:W-:Y:S05]  /*3ff0*/  BSYNC B1 ;  /* 0x0000000000017941 */ /* 0x000fea0003800000 */
.L_x_11380:
        /* <DEDUP_REMOVED lines=19> */
.L_x_11389:
[----:B------:R-:W-:Y:S05]  /*4130*/  BSYNC B1 ;  /* 0x0000000000017941 */ /* 0x000fea0003800000 */
.L_x_11388:
[----:B------:R-:W-:Y:S02]  /*4140*/  IMAD.MOV.U32 R31, RZ, RZ, R33 ;  /* 0x000000ffff1f7224 */ /* 0x000fe400078e0021 */
[----:B------:R-:W-:-:S03]  /*4150*/  IMAD.MOV.U32 R30, RZ, RZ, R32 ;  /* 0x000000ffff1e7224 */ /* 0x000fc600078e0020 */
[----:B------:R-:W-:Y:S01]  /*4160*/  LOP3.LUT R31, R31, 0x80000000, R23, 0xb8, !PT ;  /* 0x800000001f1f7812 */ /* 0x000fe200078eb817 */
[----:B------:R-:W-:Y:S05]  /*4170*/  BRA `(.L_x_11375) ;  /* 0x0000008000007947 */ /* 0x000fea0003800000 */
.L_x_11374:
        /* <DEDUP_REMOVED lines=8> */
.L_x_11375:
[----:B-12---:R-:W-:Y:S05]  /*4200*/  BSYNC B0 ;  /* 0x0000000000007941 */ /* 0x006fea0003800000 */
.L_x_11373:
        /* <DEDUP_REMOVED lines=39> */
.L_x_11395:
        /* <DEDUP_REMOVED lines=12> */
.L_x_11394:
[----:B------:R-:W-:Y:S05]  /*4540*/  BSYNC B1 ;  /* 0x0000000000017941 */ /* 0x000fea0003800000 */
.L_x_11393:
        /* <DEDUP_REMOVED lines=13> */
.L_x_11401:
        /* <DEDUP_REMOVED lines=33> */
.L_x_11400:
[----:B------:R-:W-:Y:S02]  /*4830*/  IMAD.MOV.U32 R20, RZ, RZ, R33 ;  /* 0x000000ffff147224 */ /* 0x000fe400078e0021 */
.L_x_11399:
[----:B------:R-:W-:Y:S05]  /*4840*/  BSYNC B2 ;  /* 0x0000000000027941 */ /* 0x000fea0003800000 */
.L_x_11398:
[----:B------:R-:W-:-:S13]  /*4850*/  ISETP.GE.U32.AND P0, PT, R32, 0xc, PT ;  /* 0x0000000c2000780c */ /* 0x000fda0003f06070 */
[----:B------:R-:W-:Y:S05]  /*4860*/  @!P0 BRA `(.L_x_11397) ;  /* 0x0000078000008947 */ /* 0x000fea0003800000 */
[----:B------:R-:W-:Y:S01]  /*4870*/  BSSY B2, `(.L_x_11402) ;  /* 0x0000075000027945 */ /* 0x000fe20003800000 */
[----:B------:R-:W-:Y:S02]  /*4880*/  IADD3 R20, R21, 0x10, RZ ;  /* 0x0000001015147810 */ /* 0x000fe40007ffe0ff */
.L_x_11403:
        /* <DEDUP_REMOVED lines=116> */
.L_x_11402:
[----:B------:R-:W-:Y:S02]  /*4fd0*/  IMAD.MOV.U32 R20, RZ, RZ, R21 ;  /* 0x000000ffff147224 */ /* 0x000fe400078e0015 */
[----:B------:R-:W-:Y:S02]  /*4fe0*/  IMAD.MOV.U32 R34, RZ, RZ, R32 ;  /* 0x000000ffff227224 */ /* 0x000fe400078e0020 */
.L_x_11397:
[----:B------:R-:W-:Y:S05]  /*4ff0*/  BSYNC B1 ;  /* 0x0000000000017941 */ /* 0x000fea0003800000 */
.L_x_11396:
        /* <DEDUP_REMOVED lines=19> */
.L_x_11405:
[----:B------:R-:W-:Y:S05]  /*5130*/  BSYNC B1 ;  /* 0x0000000000017941 */ /* 0x000fea0003800000 */
.L_x_11404:
[----:B------:R-:W-:Y:S02]  /*5140*/  IMAD.MOV.U32 R9, RZ, RZ, R23 ;  /* 0x000000ffff097224 */ /* 0x000fe400078e0017 */
[----:B------:R-:W-:-:S03]  /*5150*/  IMAD.MOV.U32 R8, RZ, RZ, R22 ;  /* 0x000000ffff087224 */ /* 0x000fc600078e0016 */
[----:B------:R-:W-:Y:S01]  /*5160*/  LOP3.LUT R9, R9, 0x80000000, R17, 0xb8, !PT ;  /* 0x8000000009097812 */ /* 0x000fe200078eb811 */
[----:B------:R-:W-:Y:S05]  /*5170*/  BRA `(.L_x_11392) ;  /* 0x0000008000007947 */ /* 0x000fea0003800000 */
.L_x_11391:
        /* <DEDUP_REMOVED lines=8> */
.L_x_11392:
[----:B-12---:R-:W-:Y:S05]  /*5200*/  BSYNC B0 ;  /* 0x0000000000007941 */ /* 0x006fea0003800000 */
.L_x_11390:
        /* <DEDUP_REMOVED lines=39> */
.L_x_11411:
        /* <DEDUP_REMOVED lines=12> */
.L_x_11410:
[----:B------:R-:W-:Y:S05]  /*5540*/  BSYNC B1 ;  /* 0x0000000000017941 */ /* 0x000fea0003800000 */
.L_x_11409:
        /* <DEDUP_REMOVED lines=13> */
.L_x_11417:
        /* <DEDUP_REMOVED lines=33> */
.L_x_11416:
[----:B------:R-:W-:Y:S02]  /*5830*/  IMAD.MOV.U32 R16, RZ, RZ, R23 ;  /* 0x000000ffff107224 */ /* 0x000fe400078e0017 */
.L_x_11415:
[----:B------:R-:W-:Y:S05]  /*5840*/  BSYNC B2 ;  /* 0x0000000000027941 */ /* 0x000fea0003800000 */
.L_x_11414:
[----:B------:R-:W-:-:S13]  /*5850*/  ISETP.GE.U32.AND P0, PT, R20, 0xc, PT ;  /* 0x0000000c1400780c */ /* 0x000fda0003f06070 */
[----:B------:R-:W-:Y:S05]  /*5860*/  @!P0 BRA `(.L_x_11413) ;  /* 0x0000078000008947 */ /* 0x000fea0003800000 */
[----:B------:R-:W-:Y:S01]  /*5870*/  BSSY B2, `(.L_x_11418) ;  /* 0x0000075000027945 */ /* 0x000fe20003800000 */
[----:B------:R-:W-:Y:S02]  /*5880*/  IADD3 R16, R17, 0x10, RZ ;  /* 0x0000001011107810 */ /* 0x000fe40007ffe0ff */
.L_x_11419:
        /* <DEDUP_REMOVED lines=116> */
.L_x_11418:
[----:B------:R-:W-:Y:S02]  /*5fd0*/  IMAD.MOV.U32 R16, RZ, RZ, R17 ;  /* 0x000000ffff107224 */ /* 0x000fe400078e0011 */
[----:B------:R-:W-:Y:S02]  /*5fe0*/  IMAD.MOV.U32 R32, RZ, RZ, R20 ;  /* 0x000000ffff207224 */ /* 0x000fe400078e0014 */
.L_x_11413:
[----:B------:R-:W-:Y:S05]  /*5ff0*/  BSYNC B1 ;  /* 0x0000000000017941 */ /* 0x000fea0003800000 */
.L_x_11412:
        /* <DEDUP_REMOVED lines=19> */
.L_x_11421:
[----:B------:R-:W-:Y:S05]  /*6130*/  BSYNC B1 ;  /* 0x0000000000017941 */ /* 0x000fea0003800000 */
.L_x_11420:
[----:B------:R-:W-:Y:S02]  /*6140*/  IMAD.MOV.U32 R11, RZ, RZ, R21 ;  /* 0x000000ffff0b7224 */ /* 0x000fe400078e0015 */
[----:B------:R-:W-:-:S03]  /*6150*/  IMAD.MOV.U32 R10, RZ, RZ, R20 ;  /* 0x000000ffff0a7224 */ /* 0x000fc600078e0014 */
[----:B------:R-:W-:Y:S01]  /*6160*/  LOP3.LUT R11, R11, 0x80000000, R19, 0xb8, !PT ;  /* 0x800000000b0b7812 */ /* 0x000fe200078eb813 */
[----:B------:R-:W-:Y:S05]  /*6170*/  BRA `(.L_x_11408) ;  /* 0x0000008000007947 */ /* 0x000fea0003800000 */
.L_x_11407:
        /* <DEDUP_REMOVED lines=8> */
.L_x_11408:
[----:B-12---:R-:W-:Y:S05]  /*6200*/  BSYNC B0 ;  /* 0x0000000000007941 */ /* 0x006fea0003800000 */
.L_x_11406:
        /* <DEDUP_REMOVED lines=39> */
.L_x_11428:
        /* <DEDUP_REMOVED lines=12> */
.L_x_11427:
[----:B------:R-:W-:Y:S02]  /*6540*/  IMAD.MOV.U32 R18, RZ, RZ, R17 ;  /* 0x000000ffff127224 */ /* 0x000fe400078e0011 */
.L_x_11426:
[----:B------:R-:W-:Y:S05]  /*6550*/  BSYNC B1 ;  /* 0x0000000000017941 */ /* 0x000fea0003800000 */
.L_x_11425:
        /* <DEDUP_REMOVED lines=13> */
.L_x_11434:
        /* <DEDUP_REMOVED lines=33> */
.L_x_11433:
[----:B------:R-:W-:Y:S02]  /*6840*/  IMAD.MOV.U32 R18, RZ, RZ, R21 ;  /* 0x000000ffff127224 */ /* 0x000fe400078e0015 */
.L_x_11432:
[----:B------:R-:W-:Y:S05]  /*6850*/  BSYNC B2 ;  /* 0x0000000000027941 */ /* 0x000fea0003800000 */
.L_x_11431:
[----:B------:R-:W-:-:S13]  /*6860*/  ISETP.GE.U32.AND P0, PT, R17, 0xc, PT ;  /* 0x0000000c1100780c */ /* 0x000fda0003f06070 */
[----:B------:R-:W-:Y:S05]  /*6870*/  @!P0 BRA `(.L_x_11430) ;  /* 0x0000077000008947 */ /* 0x000fea0003800000 */
[----:B------:R-:W-:Y:S01]  /*6880*/  BSSY B2, `(.L_x_11435) ;  /* 0x0000075000027945 */ /* 0x000fe20003800000 */
[----:B------:R-:W-:Y:S02]  /*6890*/  IADD3 R16, R16, 0x10, RZ ;  /* 0x0000001010107810 */ /* 0x000fe40007ffe0ff */
.L_x_11436:
        /* <DEDUP_REMOVED lines=116> */
.L_x_11435:
[----:B------:R-:W-:Y:S02]  /*6fe0*/  IMAD.MOV.U32 R22, RZ, RZ, R17 ;  /* 0x000000ffff167224 */ /* 0x000fe400078e0011 */
.L_x_11430:
[----:B------:R-:W-:Y:S05]  /*6ff0*/  BSYNC B1 ;  /* 0x0000000000017941 */ /* 0x000fea0003800000 */
.L_x_11429:
        /* <DEDUP_REMOVED lines=19> */
.L_x_11438:
[----:B------:R-:W-:Y:S05]  /*7130*/  BSYNC B1 ;  /* 0x0000000000017941 */ /* 0x000fea0003800000 */
.L_x_11437:
[----:B------:R-:W-:Y:S02]  /*7140*/  IMAD.MOV.U32 R5, RZ, RZ, R17 ;  /* 0x000000ffff057224 */ /* 0x000fe400078e0011 */
[----:B------:R-:W-:-:S03]  /*7150*/  IMAD.MOV.U32 R4, RZ, RZ, R16 ;  /* 0x000000ffff047224 */ /* 0x000fc600078e0010 */
[----:B------:R-:W-:Y:S01]  /*7160*/  LOP3.LUT R5, R5, 0x80000000, R13, 0xb8, !PT ;  /* 0x8000000005057812 */ /* 0x000fe200078eb80d */
[----:B------:R-:W-:Y:S05]  /*7170*/  BRA `(.L_x_11424) ;  /* 0x0000008000007947 */ /* 0x000fea0003800000 */
.L_x_11423:
        /* <DEDUP_REMOVED lines=8> */
.L_x_11424:
[----:B-12---:R-:W-:Y:S05]  /*7200*/  BSYNC B0 ;  /* 0x0000000000007941 */ /* 0x006fea0003800000 */
.L_x_11422:
        /* <DEDUP_REMOVED lines=39> */
.L_x_11444:
        /* <DEDUP_REMOVED lines=12> */
.L_x_11443:
[----:B------:R-:W-:Y:S05]  /*7540*/  BSYNC B1 ;  /* 0x0000000000017941 */ /* 0x000fea0003800000 */
.L_x_11442:
        /* <DEDUP_REMOVED lines=13> */
.L_x_11450:
        /* <DEDUP_REMOVED lines=33> */
.L_x_11449:
[----:B------:R-:W-:Y:S02]  /*7830*/  IMAD.MOV.U32 R18, RZ, RZ, R19 ;  /* 0x000000ffff127224 */ /* 0x000fe400078e0013 */
.L_x_11448:
[----:B------:R-:W-:Y:S05]  /*7840*/  BSYNC B2 ;  /* 0x0000000000027941 */ /* 0x000fea0003800000 */
.L_x_11447:
[----:B------:R-:W-:-:S13]  /*7850*/  ISETP.GE.U32.AND P0, PT, R13, 0xc, PT ;  /* 0x0000000c0d00780c */ /* 0x000fda0003f06070 */
[----:B------:R-:W-:Y:S05]  /*7860*/  @!P0 BRA `(.L_x_11446) ;  /* 0x0000077000008947 */ /* 0x000fea0003800000 */
[----:B------:R-:W-:Y:S01]  /*7870*/  BSSY B2, `(.L_x_11451) ;  /* 0x0000075000027945 */ /* 0x000fe20003800000 */
[----:B------:R-:W-:Y:S02]  /*7880*/  IADD3 R12, R12, 0x10, RZ ;  /* 0x000000100c0c7810 */ /* 0x000fe40007ffe0ff */
.L_x_11452:
        /* <DEDUP_REMOVED lines=116> */
.L_x_11451:
[----:B------:R-:W-:Y:S02]  /*7fd0*/  IMAD.MOV.U32 R20, RZ, RZ, R13 ;  /* 0x000000ffff147224 */ /* 0x000fe400078e000d */
.L_x_11446:
[----:B------:R-:W-:Y:S05]  /*7fe0*/  BSYNC B1 ;  /* 0x0000000000017941 */ /* 0x000fea0003800000 */
.L_x_11445:
        /* <DEDUP_REMOVED lines=19> */
.L_x_11454:
[----:B------:R-:W-:Y:S05]  /*8120*/  BSYNC B1 ;  /* 0x0000000000017941 */ /* 0x000fea0003800000 */
.L_x_11453:
[----:B------:R-:W-:Y:S02]  /*8130*/  IMAD.MOV.U32 R7, RZ, RZ, R13 ;  /* 0x000000ffff077224 */ /* 0x000fe400078e000d */
[----:B------:R-:W-:-:S03]  /*8140*/  IMAD.MOV.U32 R6, RZ, RZ, R12 ;  /* 0x000000ffff067224 */ /* 0x000fc600078e000c */
[----:B------:R-:W-:Y:S01]  /*8150*/  LOP3.LUT R7, R7, 0x80000000, R15, 0xb8, !PT ;  /* 0x8000000007077812 */ /* 0x000fe200078eb80f */
[----:B------:R-:W-:Y:S05]  /*8160*/  BRA `(.L_x_11441) ;  /* 0x0000008000007947 */ /* 0x000fea0003800000 */
.L_x_11440:
        /* <DEDUP_REMOVED lines=8> */
.L_x_11441:
[----:B-12---:R-:W-:Y:S05]  /*81f0*/  BSYNC B0 ;  /* 0x0000000000007941 */ /* 0x006fea0003800000 */
.L_x_11439:
        /* <DEDUP_REMOVED lines=10> */
.L_x_11322:
        /* <DEDUP_REMOVED lines=121> */
.L_x_11461:
        /* <DEDUP_REMOVED lines=12> */
.L_x_11460:
[----:B------:R-:W-:Y:S02]  /*8af0*/  IMAD.MOV.U32 R36, RZ, RZ, R41 ;  /* 0x000000ffff247224 */ /* 0x000fe400078e0029 */
[----:B------:R-:W-:Y:S02]  /*8b00*/  IMAD.MOV.U32 R41, RZ, RZ, R42 ;  /* 0x000000ffff297224 */ /* 0x000fe400078e002a */
.L_x_11459:
[----:B------:R-:W-:Y:S05]  /*8b10*/  BSYNC B1 ;  /* 0x0000000000017941 */ /* 0x000fea0003800000 */
.L_x_11458:
        /* <DEDUP_REMOVED lines=13> */
.L_x_11467:
        /* <DEDUP_REMOVED lines=33> */
.L_x_11466:
[----:B------:R-:W-:Y:S02]  /*8e00*/  IMAD.MOV.U32 R36, RZ, RZ, R41 ;  /* 0x000000ffff247224 */ /* 0x000fe400078e0029 */
[----:B------:R-:W-:Y:S02]  /*8e10*/  IMAD.MOV.U32 R41, RZ, RZ, R42 ;  /* 0x000000ffff297224 */ /* 0x000fe400078e002a */
.L_x_11465:
[----:B------:R-:W-:Y:S05]  /*8e20*/  BSYNC B2 ;  /* 0x0000000000027941 */ /* 0x000fea0003800000 */
.L_x_11464:
[----:B------:R-:W-:-:S13]  /*8e30*/  ISETP.GE.U32.AND P0, PT, R39, 0xc, PT ;  /* 0x0000000c2700780c */ /* 0x000fda0003f06070 */
[----:B------:R-:W-:Y:S05]  /*8e40*/  @!P0 BRA `(.L_x_11463) ;  /* 0x0000076000008947 */ /* 0x000fea0003800000 */
[----:B------:R-:W-:Y:S01]  /*8e50*/  BSSY B2, `(.L_x_11463) ;  /* 0x0000075000027945 */ /* 0x000fe20003800000 */
[----:B------:R-:W-:Y:S02]  /*8e60*/  IADD3 R40, R40, 0x10, RZ ;  /* 0x0000001028287810 */ /* 0x000fe40007ffe0ff */
.L_x_11468:
        /* <DEDUP_REMOVED lines=116> */
.L_x_11463:
[----:B------:R-:W-:Y:S05]  /*95b0*/  BSYNC B1 ;  /* 0x0000000000017941 */ /* 0x000fea0003800000 */
.L_x_11462:
        /* <DEDUP_REMOVED lines=20> */
.L_x_11470:
[----:B------:R-:W-:Y:S05]  /*9700*/  BSYNC B1 ;  /* 0x0000000000017941 */ /* 0x000fea0003800000 */
.L_x_11469:
[----:B------:R-:W-:Y:S01]  /*9710*/  IMAD.MOV.U32 R20, RZ, RZ, R34 ;  /* 0x000000ffff147224 */ /* 0x000fe200078e0022 */
[----:B------:R-:W-:Y:S01]  /*9720*/  LOP3.LUT R21, R21, 0x80000000, R33, 0xb8, !PT ;  /* 0x8000000015157812 */ /* 0x000fe200078eb821 */
[----:B------:R-:W-:Y:S05]  /*9730*/  BRA `(.L_x_11456) ;  /* 0x0000006000007947 */ /* 0x000fea0003800000 */
.L_x_11457:
[----:B------:R-:W0:-:S06]  /*9740*/  DSETP.GTU.AND P0, PT, R34, +INF , PT ;  /* 0x7ff000002200742a */ /* 0x000e0c0003f0c000 */
[----:B0-----:R-:W0:-:S14]  /*9750*/  DSETP.LE.AND P0, PT, R36, +INF , !P0 ;  /* 0x7ff000002400742a */ /* 0x001e1c0004703000 */
[----:B0-----:R-:W0:-:S04]  /*9760*/  @P0 DSETP.NEU.AND P2, PT, R36, +INF , PT ;  /* 0x7ff000002400042a */ /* 0x001e080003f4d000 */
[----:B------:R1:W2:-:S06]  /*9770*/  @!P0 DADD R20, R20, R32 ;  /* 0x0000000014148229 */ /* 0x00028c0000000020 */
[----:B0-----:R-:W-:Y:S02]  /*9780*/  @P0 FSEL R20, R32, RZ, P2 ;  /* 0x000000ff20140208 */ /* 0x001fe40001000000 */
[----:B------:R-:W-:Y:S02]  /*9790*/  @P0 FSEL R21, R33, -QNAN , P2 ;  /* 0xfff8000021150808 */ /* 0x000fe40001000000 */
.L_x_11456:
[----:B-12---:R-:W-:Y:S05]  /*97a0*/  BSYNC B0 ;  /* 0x0000000000007941 */ /* 0x006fea0003800000 */
.L_x_11455:
        /* <DEDUP_REMOVED lines=41> */
.L_x_11477:
        /* <DEDUP_REMOVED lines=12> */
.L_x_11476:
[----:B------:R-:W-:Y:S02]  /*9b00*/  IMAD.MOV.U32 R40, RZ, RZ, R39 ;  /* 0x000000ffff287224 */ /* 0x000fe400078e0027 */
[----:B------:R-:W-:Y:S02]  /*9b10*/  IMAD.MOV.U32 R39, RZ, RZ, R42 ;  /* 0x000000ffff277224 */ /* 0x000fe400078e002a */
.L_x_11475:
[----:B------:R-:W-:Y:S05]  /*9b20*/  BSYNC B1 ;  /* 0x0000000000017941 */ /* 0x000fea0003800000 */
.L_x_11474:
        /* <DEDUP_REMOVED lines=13> */
.L_x_11483:
        /* <DEDUP_REMOVED lines=33> */
.L_x_11482:
[----:B------:R-:W-:Y:S02]  /*9e10*/  IMAD.MOV.U32 R39, RZ, RZ, R41 ;  /* 0x000000ffff277224 */ /* 0x000fe400078e0029 */
.L_x_11481:
[----:B------:R-:W-:Y:S05]  /*9e20*/  BSYNC B2 ;  /* 0x0000000000027941 */ /* 0x000fea0003800000 */
.L_x_11480:
[----:B------:R-:W-:-:S13]  /*9e30*/  ISETP.GE.U32.AND P0, PT, R35, 0xc, PT ;  /* 0x0000000c2300780c */ /* 0x000fda0003f06070 */
[----:B------:R-:W-:Y:S05]  /*9e40*/  @!P0 BRA `(.L_x_11479) ;  /* 0x0000076000008947 */ /* 0x000fea0003800000 */
[----:B------:R-:W-:Y:S01]  /*9e50*/  BSSY B2, `(.L_x_11479) ;  /* 0x0000075000027945 */ /* 0x000fe20003800000 */
[----:B------:R-:W-:Y:S02]  /*9e60*/  IADD3 R37, R37, 0x10, RZ ;  /* 0x0000001025257810 */ /* 0x000fe40007ffe0ff */
.L_x_11484:
        /* <DEDUP_REMOVED lines=116> */
.L_x_11479:
[----:B------:R-:W-:Y:S05]  /*a5b0*/  BSYNC B1 ;  /* 0x0000000000017941 */ /* 0x000fea0003800000 */
.L_x_11478:
        /* <DEDUP_REMOVED lines=20> */
.L_x_11486:
[----:B------:R-:W-:Y:S05]  /*a700*/  BSYNC B1 ;  /* 0x0000000000017941 */ /* 0x000fea0003800000 */
.L_x_11485:
[----:B------:R-:W-:Y:S01]  /*a710*/  IMAD.MOV.U32 R28, RZ, RZ, R32 ;  /* 0x000000ffff1c7224 */ /* 0x000fe200078e0020 */
[----:B------:R-:W-:Y:S01]  /*a720*/  LOP3.LUT R29, R29, 0x80000000, R31, 0xb8, !PT ;  /* 0x800000001d1d7812 */ /* 0x000fe200078eb81f */
[----:B------:R-:W-:Y:S05]  /*a730*/  BRA `(.L_x_11472) ;  /* 0x0000006000007947 */ /* 0x000fea0003800000 */
.L_x_11473:
[----:B------:R-:W0:-:S06]  /*a740*/  DSETP.GTU.AND P0, PT, R32, +INF , PT ;  /* 0x7ff000002000742a */ /* 0x000e0c0003f0c000 */
[----:B0-----:R-:W0:-:S14]  /*a750*/  DSETP.LE.AND P0, PT, R36, +INF , !P0 ;  /* 0x7ff000002400742a */ /* 0x001e1c0004703000 */
[----:B0-----:R-:W0:-:S04]  /*a760*/  @P0 DSETP.NEU.AND P2, PT, R36, +INF , PT ;  /* 0x7ff000002400042a */ /* 0x001e080003f4d000 */
[----:B------:R1:W2:-:S06]  /*a770*/  @!P0 DADD R28, R28, R30 ;  /* 0x000000001c1c8229 */ /* 0x00028c000000001e */
[----:B0-----:R-:W-:Y:S02]  /*a780*/  @P0 FSEL R28, R30, RZ, P2 ;  /* 0x000000ff1e1c0208 */ /* 0x001fe40001000000 */
[----:B------:R-:W-:Y:S02]  /*a790*/  @P0 FSEL R29, R31, -QNAN , P2 ;  /* 0xfff800001f1d0808 */ /* 0x000fe40001000000 */
.L_x_11472:
[----:B-12---:R-:W-:Y:S05]  /*a7a0*/  BSYNC B0 ;  /* 0x0000000000007941 */ /* 0x006fea0003800000 */
.L_x_11471:
        /* <DEDUP_REMOVED lines=41> */
.L_x_11493:
        /* <DEDUP_REMOVED lines=12> */
.L_x_11492:
[----:B------:R-:W-:Y:S02]  /*ab00*/  IMAD.MOV.U32 R38, RZ, RZ, R37 ;  /* 0x000000ffff267224 */ /* 0x000fe400078e0025 */
.L_x_11491:
[----:B------:R-:W-:Y:S05]  /*ab10*/  BSYNC B1 ;  /* 0x0000000000017941 */ /* 0x000fea0003800000 */
.L_x_11490:
        /* <DEDUP_REMOVED lines=12> */
.L_x_11498:
        /* <DEDUP_REMOVED lines=33> */
.L_x_11497:
[----:B------:R-:W-:Y:S05]  /*adf0*/  BSYNC B2 ;  /* 0x0000000000027941 */ /* 0x000fea0003800000 */
.L_x_11496:
[----:B------:R-:W-:-:S13]  /*ae00*/  ISETP.GE.U32.AND P0, PT, R35, 0xc, PT ;  /* 0x0000000c2300780c */ /* 0x000fda0003f06070 */
[----:B------:R-:W-:Y:S05]  /*ae10*/  @!P0 BRA `(.L_x_11495) ;  /* 0x0000077000008947 */ /* 0x000fea0003800000 */
[----:B------:R-:W-:Y:S01]  /*ae20*/  BSSY B2, `(.L_x_11499) ;  /* 0x0000075000027945 */ /* 0x000fe20003800000 */
[----:B------:R-:W-:Y:S02]  /*ae30*/  IADD3 R33, R33, 0x10, RZ ;  /* 0x0000001021217810 */ /* 0x000fe40007ffe0ff */
.L_x_11500:
        /* <DEDUP_REMOVED lines=116> */
.L_x_11499:
[----:B------:R-:W-:Y:S02]  /*b580*/  IMAD.MOV.U32 R39, RZ, RZ, R35 ;  /* 0x000000ffff277224 */ /* 0x000fe400078e0023 */
.L_x_11495:
[----:B------:R-:W-:Y:S05]  /*b590*/  BSYNC B1 ;  /* 0x0000000000017941 */ /* 0x000fea0003800000 */
.L_x_11494:
        /* <DEDUP_REMOVED lines=20> */
.L_x_11502:
[----:B------:R-:W-:Y:S05]  /*b6e0*/  BSYNC B1 ;  /* 0x0000000000017941 */ /* 0x000fea0003800000 */
.L_x_11501:
[----:B------:R-:W-:Y:S01]  /*b6f0*/  IMAD.MOV.U32 R26, RZ, RZ, R30 ;  /* 0x000000ffff1a7224 */ /* 0x000fe200078e001e */
[----:B------:R-:W-:Y:S01]  /*b700*/  LOP3.LUT R27, R27, 0x80000000, R25, 0xb8, !PT ;  /* 0x800000001b1b7812 */ /* 0x000fe200078eb819 */
[----:B------:R-:W-:Y:S05]  /*b710*/  BRA `(.L_x_11488) ;  /* 0x0000006000007947 */ /* 0x000fea0003800000 */
.L_x_11489:
[----:B------:R-:W0:-:S06]  /*b720*/  DSETP.GTU.AND P0, PT, R30, +INF , PT ;  /* 0x7ff000001e00742a */ /* 0x000e0c0003f0c000 */
[----:B0-----:R-:W0:-:S14]  /*b730*/  DSETP.LE.AND P0, PT, R32, +INF , !P0 ;  /* 0x7ff000002000742a */ /* 0x001e1c0004703000 */
[----:B0-----:R-:W0:-:S04]  /*b740*/  @P0 DSETP.NEU.AND P2, PT, R32, +INF , PT ;  /* 0x7ff000002000042a */ /* 0x001e080003f4d000 */
[----:B------:R1:W2:-:S06]  /*b750*/  @!P0 DADD R26, R26, R24 ;  /* 0x000000001a1a8229 */ /* 0x00028c0000000018 */
[----:B0-----:R-:W-:Y:S02]  /*b760*/  @P0 FSEL R26, R24, RZ, P2 ;  /* 0x000000ff181a0208 */ /* 0x001fe40001000000 */
[----:B------:R-:W-:Y:S02]  /*b770*/  @P0 FSEL R27, R25, -QNAN , P2 ;  /* 0xfff80000191b0808 */ /* 0x000fe40001000000 */
.L_x_11488:
[----:B-12---:R-:W-:Y:S05]  /*b780*/  BSYNC B0 ;  /* 0x0000000000007941 */ /* 0x006fea0003800000 */
.L_x_11487:
        /* <DEDUP_REMOVED lines=41> */
.L_x_11509:
        /* <DEDUP_REMOVED lines=12> */
.L_x_11508:
[----:B------:R-:W-:Y:S02]  /*bae0*/  IMAD.MOV.U32 R32, RZ, RZ, R35 ;  /* 0x000000ffff207224 */ /* 0x000fe400078e0023 */
.L_x_11507:
[----:B------:R-:W-:Y:S05]  /*baf0*/  BSYNC B1 ;  /* 0x0000000000017941 */ /* 0x000fea0003800000 */
.L_x_11506:
        /* <DEDUP_REMOVED lines=13> */
.L_x_11515:
        /* <DEDUP_REMOVED lines=33> */
.L_x_11514:
[----:B------:R-:W-:Y:S02]  /*bde0*/  IMAD.MOV.U32 R32, RZ, RZ, R35 ;  /* 0x000000ffff207224 */ /* 0x000fe400078e0023 */
[----:B------:R-:W-:Y:S02]  /*bdf0*/  IMAD.MOV.U32 R37, RZ, RZ, R38 ;  /* 0x000000ffff257224 */ /* 0x000fe400078e0026 */
.L_x_11513:
[----:B------:R-:W-:Y:S05]  /*be00*/  BSYNC B2 ;  /* 0x0000000000027941 */ /* 0x000fea0003800000 */
.L_x_11512:
[----:B------:R-:W-:-:S13]  /*be10*/  ISETP.GE.U32.AND P0, PT, R33, 0xc, PT ;  /* 0x0000000c2100780c */ /* 0x000fda0003f06070 */
[----:B------:R-:W-:Y:S05]  /*be20*/  @!P0 BRA `(.L_x_11511) ;  /* 0x0000077000008947 */ /* 0x000fea0003800000 */
[----:B------:R-:W-:Y:S01]  /*be30*/  BSSY B2, `(.L_x_11516) ;  /* 0x0000075000027945 */ /* 0x000fe20003800000 */
[----:B------:R-:W-:Y:S02]  /*be40*/  IADD3 R31, R31, 0x10, RZ ;  /* 0x000000101f1f7810 */ /* 0x000fe40007ffe0ff */
.L_x_11517:
        /* <DEDUP_REMOVED lines=116> */
.L_x_11516:
[----:B------:R-:W-:Y:S02]  /*c590*/  IMAD.MOV.U32 R37, RZ, RZ, R33 ;  /* 0x000000ffff257224 */ /* 0x000fe400078e0021 */
.L_x_11511:
[----:B------:R-:W-:Y:S05]  /*c5a0*/  BSYNC B1 ;  /* 0x0000000000017941 */ /* 0x000fea0003800000 */
.L_x_11510:
        /* <DEDUP_REMOVED lines=20> */
.L_x_11519:
[----:B------:R-:W-:Y:S05]  /*c6f0*/  BSYNC B1 ;  /* 0x0000000000017941 */ /* 0x000fea0003800000 */
.L_x_11518:
[----:B------:R-:W-:Y:S01]  /*c700*/  IMAD.MOV.U32 R22, RZ, RZ, R24 ;  /* 0x000000ffff167224 */ /* 0x000fe200078e0018 */
[----:B------:R-:W-:Y:S01]  /*c710*/  LOP3.LUT R23, R23, 0x80000000, R19, 0xb8, !PT ;  /* 0x8000000017177812 */ /* 0x000fe200078eb813 */
[----:B------:R-:W-:Y:S05]  /*c720*/  BRA `(.L_x_11504) ;  /* 0x0000006000007947 */ /* 0x000fea0003800000 */
.L_x_11505:
[----:B------:R-:W0:-:S06]  /*c730*/  DSETP.GTU.AND P0, PT, R24, +INF , PT ;  /* 0x7ff000001800742a */ /* 0x000e0c0003f0c000 */
[----:B0-----:R-:W0:-:S14]  /*c740*/  DSETP.LE.AND P0, PT, R30, +INF , !P0 ;  /* 0x7ff000001e00742a */ /* 0x001e1c0004703000 */
[----:B0-----:R-:W0:-:S04]  /*c750*/  @P0 DSETP.NEU.AND P2, PT, R30, +INF , PT ;  /* 0x7ff000001e00042a */ /* 0x001e080003f4d000 */
[----:B------:R1:W2:-:S06]  /*c760*/  @!P0 DADD R22, R22, R18 ;  /* 0x0000000016168229 */ /* 0x00028c0000000012 */
[----:B0-----:R-:W-:Y:S02]  /*c770*/  @P0 FSEL R22, R18, RZ, P2 ;  /* 0x000000ff12160208 */ /* 0x001fe40001000000 */
[----:B------:R-:W-:Y:S02]  /*c780*/  @P0 FSEL R23, R19, -QNAN , P2 ;  /* 0xfff8000013170808 */ /* 0x000fe40001000000 */
.L_x_11504:
[----:B-12---:R-:W-:Y:S05]  /*c790*/  BSYNC B0 ;  /* 0x0000000000007941 */ /* 0x006fea0003800000 */
.L_x_11503:
        /* <DEDUP_REMOVED lines=42> */
.L_x_11525:
        /* <DEDUP_REMOVED lines=12> */
.L_x_11524:
[----:B------:R-:W-:Y:S05]  /*cb00*/  BSYNC B1 ;  /* 0x0000000000017941 */ /* 0x000fea0003800000 */
.L_x_11523:
        /* <DEDUP_REMOVED lines=13> */
.L_x_11531:
        /* <DEDUP_REMOVED lines=33> */
.L_x_11530:
[----:B------:R-:W-:Y:S02]  /*cdf0*/  IMAD.MOV.U32 R24, RZ, RZ, R33 ;  /* 0x000000ffff187224 */ /* 0x000fe400078e0021 */
.L_x_11529:
[----:B------:R-:W-:Y:S05]  /*ce00*/  BSYNC B2 ;  /* 0x0000000000027941 */ /* 0x000fea0003800000 */
.L_x_11528:
[----:B------:R-:W-:-:S13]  /*ce10*/  ISETP.GE.U32.AND P0, PT, R32, 0xc, PT ;  /* 0x0000000c2000780c */ /* 0x000fda0003f06070 */
[----:B------:R-:W-:Y:S05]  /*ce20*/  @!P0 BRA `(.L_x_11527) ;  /* 0x0000078000008947 */ /* 0x000fea0003800000 */
[----:B------:R-:W-:Y:S01]  /*ce30*/  BSSY B2, `(.L_x_11532) ;  /* 0x0000075000027945 */ /* 0x000fe20003800000 */
[----:B------:R-:W-:Y:S02]  /*ce40*/  IADD3 R24, R25, 0x10, RZ ;  /* 0x0000001019187810 */ /* 0x000fe40007ffe0ff */
.L_x_11533:
        /* <DEDUP_REMOVED lines=116> */
.L_x_11532:
[----:B------:R-:W-:Y:S02]  /*d590*/  IMAD.MOV.U32 R24, RZ, RZ, R25 ;  /* 0x000000ffff187224 */ /* 0x000fe400078e0019 */
[----:B------:R-:W-:Y:S02]  /*d5a0*/  IMAD.MOV.U32 R36, RZ, RZ, R32 ;  /* 0x000000ffff247224 */ /* 0x000fe400078e0020 */
.L_x_11527:
[----:B------:R-:W-:Y:S05]  /*d5b0*/  BSYNC B1 ;  /* 0x0000000000017941 */ /* 0x000fea0003800000 */
.L_x_11526:
        /* <DEDUP_REMOVED lines=20> */
.L_x_11535:
[----:B------:R-:W-:Y:S05]  /*d700*/  BSYNC B1 ;  /* 0x0000000000017941 */ /* 0x000fea0003800000 */
.L_x_11534:
[----:B------:R-:W-:Y:S01]  /*d710*/  IMAD.MOV.U32 R14, RZ, RZ, R18 ;  /* 0x000000ffff0e7224 */ /* 0x000fe200078e0012 */
[----:B------:R-:W-:Y:S01]  /*d720*/  LOP3.LUT R15, R15, 0x80000000, R17, 0xb8, !PT ;  /* 0x800000000f0f7812 */ /* 0x000fe200078eb811 */
[----:B------:R-:W-:Y:S05]  /*d730*/  BRA `(.L_x_11521) ;  /* 0x0000006000007947 */ /* 0x000fea0003800000 */
.L_x_11522:
[----:B------:R-:W0:-:S06]  /*d740*/  DSETP.GTU.AND P0, PT, R18, +INF , PT ;  /* 0x7ff000001200742a */ /* 0x000e0c0003f0c000 */
[----:B0-----:R-:W0:-:S14]  /*d750*/  DSETP.LE.AND P0, PT, R24, +INF , !P0 ;  /* 0x7ff000001800742a */ /* 0x001e1c0004703000 */
[----:B0-----:R-:W0:-:S04]  /*d760*/  @P0 DSETP.NEU.AND P2, PT, R24, +INF , PT ;  /* 0x7ff000001800042a */ /* 0x001e080003f4d000 */
[----:B------:R1:W2:-:S06]  /*d770*/  @!P0 DADD R14, R14, R16 ;  /* 0x000000000e0e8229 */ /* 0x00028c0000000010 */
[----:B0-----:R-:W-:Y:S02]  /*d780*/  @P0 FSEL R14, R16, RZ, P2 ;  /* 0x000000ff100e0208 */ /* 0x001fe40001000000 */
[----:B------:R-:W-:Y:S02]  /*d790*/  @P0 FSEL R15, R17, -QNAN , P2 ;  /* 0xfff80000110f0808 */ /* 0x000fe40001000000 */
.L_x_11521:
[----:B-12---:R-:W-:Y:S05]  /*d7a0*/  BSYNC B0 ;  /* 0x0000000000007941 */ /* 0x006fea0003800000 */
.L_x_11520:
        /* <DEDUP_REMOVED lines=42> */
.L_x_11541:
        /* <DEDUP_REMOVED lines=12> */
.L_x_11540:
[----:B------:R-:W-:Y:S05]  /*db10*/  BSYNC B1 ;  /* 0x0000000000017941 */ /* 0x000fea0003800000 */
.L_x_11539:
        /* <DEDUP_REMOVED lines=13> */
.L_x_11547:
        /* <DEDUP_REMOVED lines=33> */
.L_x_11546:
[----:B------:R-:W-:Y:S02]  /*de00*/  IMAD.MOV.U32 R18, RZ, RZ, R31 ;  /* 0x000000ffff127224 */ /* 0x000fe400078e001f */
.L_x_11545:
[----:B------:R-:W-:Y:S05]  /*de10*/  BSYNC B2 ;  /* 0x0000000000027941 */ /* 0x000fea0003800000 */
.L_x_11544:
[----:B------:R-:W-:-:S13]  /*de20*/  ISETP.GE.U32.AND P0, PT, R24, 0xc, PT ;  /* 0x0000000c1800780c */ /* 0x000fda0003f06070 */
[----:B------:R-:W-:Y:S05]  /*de30*/  @!P0 BRA `(.L_x_11543) ;  /* 0x0000078000008947 */ /* 0x000fea0003800000 */
[----:B------:R-:W-:Y:S01]  /*de40*/  BSSY B2, `(.L_x_11548) ;  /* 0x0000075000027945 */ /* 0x000fe20003800000 */
[----:B------:R-:W-:Y:S02]  /*de50*/  IADD3 R18, R19, 0x10, RZ ;  /* 0x0000001013127810 */ /* 0x000fe40007ffe0ff */
.L_x_11549:
        /* <DEDUP_REMOVED lines=116> */
.L_x_11548:
[----:B------:R-:W-:Y:S02]  /*e5a0*/  IMAD.MOV.U32 R18, RZ, RZ, R19 ;  /* 0x000000ffff127224 */ /* 0x000fe400078e0013 */
[----:B------:R-:W-:Y:S02]  /*e5b0*/  IMAD.MOV.U32 R32, RZ, RZ, R24 ;  /* 0x000000ffff207224 */ /* 0x000fe400078e0018 */
.L_x_11543:
[----:B------:R-:W-:Y:S05]  /*e5c0*/  BSYNC B1 ;  /* 0x0000000000017941 */ /* 0x000fea0003800000 */
.L_x_11542:
        /* <DEDUP_REMOVED lines=20> */
.L_x_11551:
[----:B------:R-:W-:Y:S05]  /*e710*/  BSYNC B1 ;  /* 0x0000000000017941 */ /* 0x000fea0003800000 */
.L_x_11550:
[----:B------:R-:W-:Y:S01]  /*e720*/  IMAD.MOV.U32 R10, RZ, RZ, R16 ;  /* 0x000000ffff0a7224 */ /* 0x000fe200078e0010 */
[----:B------:R-:W-:Y:S01]  /*e730*/  LOP3.LUT R11, R11, 0x80000000, R13, 0xb8, !PT ;  /* 0x800000000b0b7812 */ /* 0x000fe200078eb80d */
[----:B------:R-:W-:Y:S05]  /*e740*/  BRA `(.L_x_11537) ;  /* 0x0000006000007947 */ /* 0x000fea0003800000 */
.L_x_11538:
[----:B------:R-:W0:-:S06]  /*e750*/  DSETP.GTU.AND P0, PT, R16, +INF , PT ;  /* 0x7ff000001000742a */ /* 0x000e0c0003f0c000 */
[----:B0-----:R-:W0:-:S14]  /*e760*/  DSETP.LE.AND P0, PT, R18, +INF , !P0 ;  /* 0x7ff000001200742a */ /* 0x001e1c0004703000 */
[----:B0-----:R-:W0:-:S04]  /*e770*/  @P0 DSETP.NEU.AND P2, PT, R18, +INF , PT ;  /* 0x7ff000001200042a */ /* 0x001e080003f4d000 */
[----:B------:R1:W2:-:S06]  /*e780*/  @!P0 DADD R10, R10, R12 ;  /* 0x000000000a0a8229 */ /* 0x00028c000000000c */
[----:B0-----:R-:W-:Y:S02]  /*e790*/  @P0 FSEL R10, R12, RZ, P2 ;  /* 0x000000ff0c0a0208 */ /* 0x001fe40001000000 */
[----:B------:R-:W-:Y:S02]  /*e7a0*/  @P0 FSEL R11, R13, -QNAN , P2 ;  /* 0xfff800000d0b0808 */ /* 0x000fe40001000000 */
.L_x_11537:
[----:B-12---:R-:W-:Y:S05]  /*e7b0*/  BSYNC B0 ;  /* 0x0000000000007941 */ /* 0x006fea0003800000 */
.L_x_11536:
        /* <DEDUP_REMOVED lines=42> */
.L_x_11557:
        /* <DEDUP_REMOVED lines=12> */
.L_x_11556:
[----:B------:R-:W-:Y:S05]  /*eb20*/  BSYNC B1 ;  /* 0x0000000000017941 */ /* 0x000fea0003800000 */
.L_x_11555:
        /* <DEDUP_REMOVED lines=13> */
.L_x_11563:
        /* <DEDUP_REMOVED lines=33> */
.L_x_11562:
[----:B------:R-:W-:Y:S02]  /*ee10*/  IMAD.MOV.U32 R16, RZ, RZ, R25 ;  /* 0x000000ffff107224 */ /* 0x000fe400078e0019 */
.L_x_11561:
[----:B------:R-:W-:Y:S05]  /*ee20*/  BSYNC B2 ;  /* 0x0000000000027941 */ /* 0x000fea0003800000 */
.L_x_11560:
[----:B------:R-:W-:-:S13]  /*ee30*/  ISETP.GE.U32.AND P0, PT, R18, 0xc, PT ;  /* 0x0000000c1200780c */ /* 0x000fda0003f06070 */
[----:B------:R-:W-:Y:S05]  /*ee40*/  @!P0 BRA `(.L_x_11559) ;  /* 0x0000078000008947 */ /* 0x000fea0003800000 */
[----:B------:R-:W-:Y:S01]  /*ee50*/  BSSY B2, `(.L_x_11564) ;  /* 0x0000075000027945 */ /* 0x000fe20003800000 */
[----:B------:R-:W-:Y:S02]  /*ee60*/  IADD3 R16, R17, 0x10, RZ ;  /* 0x0000001011107810 */ /* 0x000fe40007ffe0ff */
.L_x_11565:
        /* <DEDUP_REMOVED lines=116> */
.L_x_11564:
[----:B------:R-:W-:Y:S02]  /*f5b0*/  IMAD.MOV.U32 R16, RZ, RZ, R17 ;  /* 0x000000ffff107224 */ /* 0x000fe400078e0011 */
[----:B------:R-:W-:Y:S02]  /*f5c0*/  IMAD.MOV.U32 R30, RZ, RZ, R18 ;  /* 0x000000ffff1e7224 */ /* 0x000fe400078e0012 */
.L_x_11559:
[----:B------:R-:W-:Y:S05]  /*f5d0*/  BSYNC B1 ;  /* 0x0000000000017941 */ /* 0x000fea0003800000 */
.L_x_11558:
        /* <DEDUP_REMOVED lines=20> */
.L_x_11567:
[----:B------:R-:W-:Y:S05]  /*f720*/  BSYNC B1 ;  /* 0x0000000000017941 */ /* 0x000fea0003800000 */
.L_x_11566:
[----:B------:R-:W-:Y:S01]  /*f730*/  IMAD.MOV.U32 R6, RZ, RZ, R12 ;  /* 0x000000ffff067224 */ /* 0x000fe200078e000c */
[----:B------:R-:W-:Y:S01]  /*f740*/  LOP3.LUT R7, R7, 0x80000000, R9, 0xb8, !PT ;  /* 0x8000000007077812 */ /* 0x000fe200078eb809 */
[----:B------:R-:W-:Y:S05]  /*f750*/  BRA `(.L_x_11553) ;  /* 0x0000006000007947 */ /* 0x000fea0003800000 */
.L_x_11554:
[----:B------:R-:W0:-:S06]  /*f760*/  DSETP.GTU.AND P0, PT, R12, +INF , PT ;  /* 0x7ff000000c00742a */ /* 0x000e0c0003f0c000 */
[----:B0-----:R-:W0:-:S14]  /*f770*/  DSETP.LE.AND P0, PT, R16, +INF , !P0 ;  /* 0x7ff000001000742a */ /* 0x001e1c0004703000 */
[----:B0-----:R-:W0:-:S04]  /*f780*/  @P0 DSETP.NEU.AND P2, PT, R16, +INF , PT ;  /* 0x7ff000001000042a */ /* 0x001e080003f4d000 */
[----:B------:R1:W2:-:S06]  /*f790*/  @!P0 DADD R6, R6, R8 ;  /* 0x0000000006068229 */ /* 0x00028c0000000008 */
[----:B0-----:R-:W-:Y:S02]  /*f7a0*/  @P0 FSEL R6, R8, RZ, P2 ;  /* 0x000000ff08060208 */ /* 0x001fe40001000000 */
[----:B------:R-:W-:Y:S02]  /*f7b0*/  @P0 FSEL R7, R9, -QNAN , P2 ;  /* 0xfff8000009070808 */ /* 0x000fe40001000000 */
.L_x_11553:
[----:B-12---:R-:W-:Y:S05]  /*f7c0*/  BSYNC B0 ;  /* 0x0000000000007941 */ /* 0x006fea0003800000 */
.L_x_11552:
        /* <DEDUP_REMOVED lines=42> */
.L_x_11574:
        /* <DEDUP_REMOVED lines=12> */
.L_x_11573:
[----:B------:R-:W-:Y:S02]  /*fb30*/  IMAD.MOV.U32 R16, RZ, RZ, R13 ;  /* 0x000000ffff107224 */ /* 0x000fe400078e000d */
.L_x_11572:
[----:B------:R-:W-:Y:S05]  /*fb40*/  BSYNC B1 ;  /* 0x0000000000017941 */ /* 0x000fea0003800000 */
.L_x_11571:
        /* <DEDUP_REMOVED lines=13> */
.L_x_11580:
        /* <DEDUP_REMOVED lines=33> */
.L_x_11579:
[----:B------:R-:W-:Y:S02]  /*fe30*/  IMAD.MOV.U32 R16, RZ, RZ, R19 ;  /* 0x000000ffff107224 */ /* 0x000fe400078e0013 */
.L_x_11578:
[----:B------:R-:W-:Y:S05]  /*fe40*/  BSYNC B2 ;  /* 0x0000000000027941 */ /* 0x000fea0003800000 */
.L_x_11577:
[----:B------:R-:W-:-:S13]  /*fe50*/  ISETP.GE.U32.AND P0, PT, R13, 0xc, PT ;  /* 0x0000000c0d00780c */ /* 0x000fda0003f06070 */
[----:B------:R-:W-:Y:S05]  /*fe60*/  @!P0 BRA `(.L_x_11576) ;  /* 0x0000077000008947 */ /* 0x000fea0003800000 */
[----:B------:R-:W-:Y:S01]  /*fe70*/  BSSY B2, `(.L_x_11581) ;  /* 0x0000075000027945 */ /* 0x000fe20003800000 */
[----:B------:R-:W-:Y:S02]  /*fe80*/  IADD3 R12, R12, 0x10, RZ ;  /* 0x000000100c0c7810 */ /* 0x000fe40007ffe0ff */
.L_x_11582:
        /* <DEDUP_REMOVED lines=116> */
.L_x_11581:
[----:B------:R-:W-:Y:S02]  /*105d0*/  IMAD.MOV.U32 R24, RZ, RZ, R13 ;  /* 0x000000ffff187224 */ /* 0x000fe400078e000d */
.L_x_11576:
[----:B------:R-:W-:Y:S05]  /*105e0*/  BSYNC B1 ;  /* 0x0000000000017941 */ /* 0x000fea0003800000 */
.L_x_11575:
        /* <DEDUP_REMOVED lines=20> */
.L_x_11584:
[----:B------:R-:W-:Y:S05]  /*10730*/  BSYNC B1 ;  /* 0x0000000000017941 */ /* 0x000fea0003800000 */
.L_x_11583:
[----:B------:R-:W-:Y:S01]  /*10740*/  IMAD.MOV.U32 R2, RZ, RZ, R8 ;  /* 0x000000ffff027224 */ /* 0x000fe200078e0008 */
[----:B------:R-:W-:Y:S01]  /*10750*/  LOP3.LUT R3, R3, 0x80000000, R5, 0xb8, !PT ;  /* 0x8000000003037812 */ /* 0x000fe200078eb805 */
[----:B------:R-:W-:Y:S05]  /*10760*/  BRA `(.L_x_11569) ;  /* 0x0000006000007947 */ /* 0x000fea0003800000 */
.L_x_11570:
[----:B------:R-:W0:-:S06]  /*10770*/  DSETP.GTU.AND P0, PT, R8, +INF , PT ;  /* 0x7ff000000800742a */ /* 0x000e0c0003f0c000 */
[----:B0-----:R-:W0:-:S14]  /*10780*/  DSETP.LE.AND P0, PT, R12, +INF , !P0 ;  /* 0x7ff000000c00742a */ /* 0x001e1c0004703000 */
[----:B0-----:R-:W0:-:S04]  /*10790*/  @P0 DSETP.NEU.AND P2, PT, R12, +INF , PT ;  /* 0x7ff000000c00042a */ /* 0x001e080003f4d000 */
[----:B------:R1:W2:-:S06]  /*107a0*/  @!P0 DADD R2, R2, R4 ;  /* 0x0000000002028229 */ /* 0x00028c0000000004 */
[----:B0-----:R-:W-:Y:S02]  /*107b0*/  @P0 FSEL R2, R4, RZ, P2 ;  /* 0x000000ff04020208 */ /* 0x001fe40001000000 */
[----:B------:R-:W-:Y:S02]  /*107c0*/  @P0 FSEL R3, R5, -QNAN , P2 ;  /* 0xfff8000005030808 */ /* 0x000fe40001000000 */
.L_x_11569:
[----:B-12---:R-:W-:Y:S05]  /*107d0*/  BSYNC B0 ;  /* 0x0000000000007941 */ /* 0x006fea0003800000 */
.L_x_11568:
        /* <DEDUP_REMOVED lines=21> */
.L_x_11587:
[----:B------:R-:W-:-:S13]  /*10930*/  ISETP.GE.AND P0, PT, R0, UR4, PT ;  /* 0x0000000400007c0c */ /* 0x000fda000bf06270 */
[----:B------:R-:W-:Y:S05]  /*10940*/  @P0 BRA `(.L_x_11589) ;  /* 0x000000c000000947 */ /* 0x000fea0003800000 */
[C---:B0-----:R-:W-:Y:S01]  /*10950*/  IADD3 R4, R0.reuse, UR8, RZ ;  /* 0x0000000800047c10 */ /* 0x041fe2000fffe0ff */
[----:B------:R-:W-:Y:S01]  /*10960*/  IMAD.MOV.U32 R5, RZ, RZ, 0x8 ;  /* 0x00000008ff057424 */ /* 0x000fe200078e00ff */
[----:B------:R-:W-:-:S03]  /*10970*/  IADD3 R0, R0, 0x80, RZ ;  /* 0x0000008000007810 */ /* 0x000fc60007ffe0ff */
[----:B------:R-:W-:-:S05]  /*10980*/  IMAD.WIDE.U32 R4, R4, R5, c[0x0][0x168] ;  /* 0x00005a0004047625 */ /* 0x000fca00078e0005 */
[----:B------:R0:W-:Y:S02]  /*10990*/  STG.E.64 [R4.64], R22 ;  /* 0x0000001604007986 */ /* 0x0001e4000c101b0a */
.L_x_11588:
[----:B------:R-:W-:-:S13]  /*109a0*/  ISETP.GE.AND P0, PT, R0, UR4, PT ;  /* 0x0000000400007c0c */ /* 0x000fda000bf06270 */
[----:B------:R-:W-:Y:S05]  /*109b0*/  @P0 BRA `(.L_x_11590) ;  /* 0x000000d000000947 */ /* 0x000fea0003800000 */
[C---:B0-----:R-:W-:Y:S01]  /*109c0*/  IADD3 R4, R0.reuse, UR8, RZ ;  /* 0x0000000800047c10 */ /* 0x041fe2000fffe0ff */
[----:B------:R-:W-:Y:S01]  /*109d0*/  IMAD.MOV.U32 R5, RZ, RZ, 0x8 ;  /* 0x00000008ff057424 */ /* 0x000fe200078e00ff */
[----:B------:R-:W-:-:S03]  /*109e0*/  IADD3 R0, R0, 0x80, RZ ;  /* 0x0000008000007810 */ /* 0x000fc60007ffe0ff */
[----:B------:R-:W-:-:S05]  /*109f0*/  IMAD.WIDE.U32 R4, R4, R5, c[0x0][0x168] ;  /* 0x00005a0004047625 */ /* 0x000fca00078e0005 */
[----:B------:R0:W-:Y:S02]  /*10a00*/  STG.E.64 [R4.64], R14 ;  /* 0x0000000e04007986 */ /* 0x0001e4000c101b0a */
.L_x_11589:
        /* <DEDUP_REMOVED lines=8> */
.L_x_11590:
[----:B------:R-:W-:Y:S05]  /*10a90*/  BSYNC B1 ;  /* 0x0000000000017941 */ /* 0x000fea0003800000 */
.L_x_11586:
[----:B------:R-:W-:-:S13]  /*10aa0*/  ISETP.GE.AND P0, PT, R0, UR4, PT ;  /* 0x0000000400007c0c */ /* 0x000fda000bf06270 */
[C---:B0-----:R-:W-:Y:S01]  /*10ab0*/  @!P0 IADD3 R4, R0.reuse, UR8, RZ ;  /* 0x0000000800048c10 */ /* 0x041fe2000fffe0ff */
[----:B------:R-:W-:Y:S01]  /*10ac0*/  @!P0 IMAD.MOV.U32 R5, RZ, RZ, 0x8 ;  /* 0x00000008ff058424 */ /* 0x000fe200078e00ff */
[----:B------:R-:W-:-:S03]  /*10ad0*/  @!P0 IADD3 R0, R0, 0x80, RZ ;  /* 0x0000008000008810 */ /* 0x000fc60007ffe0ff */
[----:B------:R-:W-:-:S05]  /*10ae0*/  @!P0 IMAD.WIDE.U32 R4, R4, R5, c[0x0][0x168] ;  /* 0x00005a0004048625 */ /* 0x000fca00078e0005 */
[----:B------:R0:W-:Y:S02]  /*10af0*/  @!P0 STG.E.64 [R4.64], R6 ;  /* 0x0000000604008986 */ /* 0x0001e4000c101b0a */
.L_x_11591:
[----:B------:R-:W-:Y:S05]  /*10b00*/  BSYNC B0 ;  /* 0x0000000000007941 */ /* 0x000fea0003800000 */
.L_x_11585:
        /* <DEDUP_REMOVED lines=8> */
.L_x_11592:
        /* <DEDUP_REMOVED lines=15> */
.L_x_50585:


//--------------------- .text._ZN2at6native29vectorized_elementwise_kernelILi8ENS0_13BinaryFunctorIdddZZZNS0_16fmod_kernel_cudaERNS_18TensorIteratorBaseEENKUlvE0_clEvENKUlvE_clEvEUlddE_EESt5arrayIPcLm3EEEEviT0_T1_ --------------------------
	.section	.text._ZN2at6native29vectorized_elementwise_kernelILi8ENS0_13BinaryFunctorIdddZZZNS0_16fmod_kernel_cudaERNS_18TensorIteratorBaseEENKUlvE0_clEvENKUlvE_clEvEUlddE_EESt5arrayIPcLm3EEEEviT0_T1_,"ax",@progbits
	.sectioninfo	@"SHI_REGISTERS=4"
	.align	128
        .global         _ZN2at6native29vectorized_elementwise_kernelILi8ENS0_13BinaryFunctorIdddZZZNS0_16fmod_kernel_cudaERNS_18TensorIteratorBaseEENKUlvE0_clEvENKUlvE_clEvEUlddE_EESt5arrayIPcLm3EEEEviT0_T1_
        .type           _ZN2at6native29vectorized_elementwise_kernelILi8ENS0_13BinaryFunctorIdddZZZNS0_16fmod_kernel_cudaERNS_18TensorIteratorBaseEENKUlvE0_clEvENKUlvE_clEvEUlddE_EESt5arrayIPcLm3EEEEviT0_T1_,@function
        .size           _ZN2at6native29vectorized_elementwise_kernelILi8ENS0_13BinaryFunctorIdddZZZNS0_16fmod_kernel_cudaERNS_18TensorIteratorBaseEENKUlvE0_clEvENKUlvE_clEvEUlddE_EESt5arrayIPcLm3EEEEviT0_T1_,(.L_x_50586 - _ZN2at6native29vectorized_elementwise_kernelILi8ENS0_13BinaryFunctorIdddZZZNS0_16fmod_kernel_cudaERNS_18TensorIteratorBaseEENKUlvE0_clEvENKUlvE_clEvEUlddE_EESt5arrayIPcLm3EEEEviT0_T1_)
        .other          _ZN2at6native29vectorized_elementwise_kernelILi8ENS0_13BinaryFunctorIdddZZZNS0_16fmod_kernel_cudaERNS_18TensorIteratorBaseEENKUlvE0_clEvENKUlvE_clEvEUlddE_EESt5arrayIPcLm3EEEEviT0_T1_,@"STO_CUDA_ENTRY STV_DEFAULT"
_ZN2at6native29vectorized_elementwise_kernelILi8ENS0_13BinaryFunctorIdddZZZNS0_16fmod_kernel_cudaERNS_18TensorIteratorBaseEENKUlvE0_clEvENKUlvE_clEvEUlddE_EESt5arrayIPcLm3EEEEviT0_T1_:
.text._ZN2at6native29vectorized_elementwise_kernelILi8ENS0_13BinaryFunctorIdddZZZNS0_16fmod_kernel_cudaERNS_18TensorIteratorBaseEENKUlvE0_clEvENKUlvE_clEvEUlddE_EESt5arrayIPcLm3EEEEviT0_T1_:
[----:B------:R-:W-:Y:S02]  /*0000*/  MOV R1, c[0x0][0x28] ;  /* 0x00000a0000017a02 */ /* 0x000fe40000000f00 */
[----:B------:R-:W-:Y:S05]  /*0010*/  EXIT ;  /* 0x000000000000794d */ /* 0x000fea0003800000 */
.L_x_11593:
        /* <DEDUP_REMOVED lines=14> */
.L_x_50586:


//--------------------- .text._ZN2at6native18elementwise_kernelILi128ELi4EZNS0_15gpu_kernel_implINS0_13BUnaryFunctorIdddZZZNS0_16fmod_kernel_cudaERNS_18TensorIteratorBaseEENKUlvE0_clEvENKUlvE_clEvEUlddE_EEEEvS5_RKT_EUliE_EEviT1_ --------------------------
	.section	.text._ZN2at6native18elementwise_kernelILi128ELi4EZNS0_15gpu_kernel_implINS0_13BUnaryFunctorIdddZZZNS0_16fmod_kernel_cudaERNS_18TensorIteratorBaseEENKUlvE0_clEvENKUlvE_clEvEUlddE_EEEEvS5_RKT_EUliE_EEviT1_,"ax",@progbits
	.sectioninfo	@"SHI_REGISTERS=24"
	.align	128
        .global         _ZN2at6native18elementwise_kernelILi128ELi4EZNS0_15gpu_kernel_implINS0_13BUnaryFunctorIdddZZZNS0_16fmod_kernel_cudaERNS_18TensorIteratorBaseEENKUlvE0_clEvENKUlvE_clEvEUlddE_EEEEvS5_RKT_EUliE_EEviT1_
        .type           _ZN2at6native18elementwise_kernelILi128ELi4EZNS0_15gpu_kernel_implINS0_13BUnaryFunctorIdddZZZNS0_16fmod_kernel_cudaERNS_18TensorIteratorBaseEENKUlvE0_clEvENKUlvE_clEvEUlddE_EEEEvS5_RKT_EUliE_EEviT1_,@function
        .size           _ZN2at6native18elementwise_kernelILi128ELi4EZNS0_15gpu_kernel_implINS0_13BUnaryFunctorIdddZZZNS0_16fmod_kernel_cudaERNS_18TensorIteratorBaseEENKUlvE0_clEvENKUlvE_clEvEUlddE_EEEEvS5_RKT_EUliE_EEviT1_,(.L_x_50587 - _ZN2at6native18elementwise_kernelILi128ELi4EZNS0_15gpu_kernel_implINS0_13BUnaryFunctorIdddZZZNS0_16fmod_kernel_cudaERNS_18TensorIteratorBaseEENKUlvE0_clEvENKUlvE_clEvEUlddE_EEEEvS5_RKT_EUliE_EEviT1_)
        .other          _ZN2at6native18elementwise_kernelILi128ELi4EZNS0_15gpu_kernel_implINS0_13BUnaryFunctorIdddZZZNS0_16fmod_kernel_cudaERNS_18TensorIteratorBaseEENKUlvE0_clEvENKUlvE_clEvEUlddE_EEEEvS5_RKT_EUliE_EEviT1_,@"STO_CUDA_ENTRY STV_DEFAULT"
_ZN2at6native18elementwise_kernelILi128ELi4EZNS0_15gpu_kernel_implINS0_13BUnaryFunctorIdddZZZNS0_16fmod_kernel_cudaERNS_18TensorIteratorBaseEENKUlvE0_clEvENKUlvE_clEvEUlddE_EEEEvS5_RKT_EUliE_EEviT1_:
.text._ZN2at6native18elementwise_kernelILi128ELi4EZNS0_15gpu_kernel_implINS0_13BUnaryFunctorIdddZZZNS0_16fmod_kernel_cudaERNS_18TensorIteratorBaseEENKUlvE0_clEvENKUlvE_clEvEUlddE_EEEEvS5_RKT_EUliE_EEviT1_:
        /* <DEDUP_REMOVED lines=235> */
.L_x_11596:
        /* <DEDUP_REMOVED lines=19> */
.L_x_11600:
[----:B------:R-:W2:Y:S02]  /*0fe0*/  LDG.E.U8 R2, [R4.64] ;  /* 0x0000002404027981 */ /* 0x000ea4000c1e1100 */
[----:B--2---:R-:W0:Y:S01]  /*0ff0*/  I2F.F64.U16 R2, R2 ;  /* 0x0000000200027312 */ /* 0x004e220000101800 */
[----:B------:R-:W-:Y:S05]  /*1000*/  BRA `(.L_x_11602) ;  /* 0x00000df000007947 */ /* 0x000fea0003800000 */
.L_x_11599:
        /* <DEDUP_REMOVED lines=9> */
.L_x_11604:
[----:B------:R-:W2:Y:S02]  /*10a0*/  LDG.E R2, [R4.64] ;  /* 0x0000002404027981 */ /* 0x000ea4000c1e1900 */
[----:B--2---:R-:W0:Y:S01]  /*10b0*/  I2F.F64 R2, R2 ;  /* 0x0000000200027312 */ /* 0x004e220000201c00 */
[----:B------:R-:W-:Y:S05]  /*10c0*/  BRA `(.L_x_11602) ;  /* 0x00000d3000007947 */ /* 0x000fea0003800000 */
.L_x_11603:
[----:B------:R-:W2:Y:S02]  /*10d0*/  LDG.E.U16 R2, [R4.64] ;  /* 0x0000002404027981 */ /* 0x000ea4000c1e1500 */
[----:B--2---:R-:W0:Y:S01]  /*10e0*/  I2F.F64.S16 R2, R2 ;  /* 0x0000000200027312 */ /* 0x004e220000101c00 */
[----:B------:R-:W-:Y:S05]  /*10f0*/  BRA `(.L_x_11602) ;  /* 0x00000d0000007947 */ /* 0x000fea0003800000 */
.L_x_11598:
        /* <DEDUP_REMOVED lines=10> */
.L_x_11606:
[----:B------:R-:W2:Y:S02]  /*11a0*/  LDG.E.U16 R0, [R4.64] ;  /* 0x0000002404007981 */ /* 0x000ea4000c1e1500 */
[----:B--2---:R-:W-:-:S05]  /*11b0*/  HADD2.F32 R0, -RZ, R0.H0_H0 ;  /* 0x20000000ff007230 */ /* 0x004fca0000004100 */
[----:B------:R-:W-:-:S04]  /*11c0*/  FMUL.FTZ R0, R0, 1 ;  /* 0x3f80000000007820 */ /* 0x000fc80000410000 */
[----:B------:R0:W1:Y:S01]  /*11d0*/  F2F.F64.F32 R2, R0 ;  /* 0x0000000000027310 */ /* 0x0000620000201800 */
[----:B------:R-:W-:Y:S05]  /*11e0*/  BRA `(.L_x_11602) ;  /* 0x00000c1000007947 */ /* 0x000fea0003800000 */
.L_x_11605:
        /* <DEDUP_REMOVED lines=10> */
.L_x_11608:
[----:B------:R-:W2:Y:S02]  /*1290*/  LDG.E.U16 R4, [R4.64] ;  /* 0x0000002404047981 */ /* 0x000ea4000c1e1500 */
[----:B--2---:R-:W-:-:S05]  /*12a0*/  HADD2.F32 R0, -RZ, R4.H0_H0 ;  /* 0x20000004ff007230 */ /* 0x004fca0000004100 */
[----:B------:R-:W-:-:S04]  /*12b0*/  FMUL.FTZ R0, R0, 1 ;  /* 0x3f80000000007820 */ /* 0x000fc80000410000 */
[----:B------:R0:W1:Y:S01]  /*12c0*/  F2F.F64.F32 R2, R0 ;  /* 0x0000000000027310 */ /* 0x0000620000201800 */
[----:B------:R-:W-:Y:S05]  /*12d0*/  BRA `(.L_x_11602) ;  /* 0x00000b2000007947 */ /* 0x000fea0003800000 */
.L_x_11607:
[----:B------:R0:W5:Y:S01]  /*12e0*/  LDG.E.64 R2, [R4.64] ;  /* 0x0000002404027981 */ /* 0x000162000c1e1b00 */
[----:B------:R-:W-:Y:S05]  /*12f0*/  BRA `(.L_x_11602) ;  /* 0x00000b0000007947 */ /* 0x000fea0003800000 */
.L_x_11597:
        /* <DEDUP_REMOVED lines=13> */
.L_x_11611:
[----:B------:R0:W5:Y:S01]  /*13d0*/  LDG.E.64 R2, [R4.64] ;  /* 0x0000002404027981 */ /* 0x000162000c1e1b00 */
[----:B------:R-:W-:Y:S05]  /*13e0*/  BRA `(.L_x_11602) ;  /* 0x00000a1000007947 */ /* 0x000fea0003800000 */
.L_x_11610:
        /* <DEDUP_REMOVED lines=25> */
[----:B------:R-:W-:-:S06]  /*1580*/  FMUL.FTZ R3, R3, 1 ;  /* 0x3f80000003037820 */ /* 0x000fcc0000410000 */
[----:B------:R-:W0:Y:S01]  /*1590*/  F2F.F64.F32 R2, R3 ;  /* 0x0000000300027310 */ /* 0x000e220000201800 */
[----:B------:R-:W-:Y:S05]  /*15a0*/  BRA `(.L_x_11602) ;  /* 0x0000085000007947 */ /* 0x000fea0003800000 */
.L_x_11613:
        /* <DEDUP_REMOVED lines=15> */
.L_x_11612:
[----:B------:R-:W2:Y:S02]  /*16a0*/  LDG.E.U16 R0, [R4.64] ;  /* 0x0000002404007981 */ /* 0x000ea4000c1e1500 */
[----:B--2---:R-:W-:-:S05]  /*16b0*/  PRMT R0, RZ, 0x5410, R0 ;  /* 0x00005410ff007816 */ /* 0x004fca0000000000 */
[----:B------:R-:W-:-:S04]  /*16c0*/  FMUL.FTZ R0, R0, 1 ;  /* 0x3f80000000007820 */ /* 0x000fc80000410000 */
[----:B------:R0:W1:Y:S01]  /*16d0*/  F2F.F64.F32 R2, R0 ;  /* 0x0000000000027310 */ /* 0x0000620000201800 */
[----:B------:R-:W-:Y:S05]  /*16e0*/  BRA `(.L_x_11602) ;  /* 0x0000071000007947 */ /* 0x000fea0003800000 */
.L_x_11609:
        /* <DEDUP_REMOVED lines=11> */
.L_x_11616:
        /* <DEDUP_REMOVED lines=21> */
.L_x_11620:
[----:B------:R-:W-:Y:S05]  /*18f0*/  BSYNC B1 ;  /* 0x0000000000017941 */ /* 0x000fea0003800000 */
.L_x_11619:
[----:B------:R-:W-:Y:S01]  /*1900*/  LEA R3, R0, 0x3b800000, 0x17 ;  /* 0x3b80000000037811 */ /* 0x000fe200078eb8ff */
[----:B------:R-:W-:-:S05]  /*1910*/  IMAD.SHL.U32 R0, R2, 0x100000, RZ ;  /* 0x0010000002007824 */ /* 0x000fca00078e00ff */
[----:B------:R-:W-:Y:S02]  /*1920*/  LOP3.LUT R0, R3, R0, R4, 0xfe, !PT ;  /* 0x0000000003007212 */ /* 0x000fe400078efe04 */
.L_x_11618:
[----:B------:R-:W-:Y:S05]  /*1930*/  BSYNC B0 ;  /* 0x0000000000007941 */ /* 0x000fea0003800000 */
.L_x_11617:
[----:B------:R-:W-:-:S04]  /*1940*/  FMUL.FTZ R0, R0, 1 ;  /* 0x3f80000000007820 */ /* 0x000fc80000410000 */
[----:B------:R0:W1:Y:S01]  /*1950*/  F2F.F64.F32 R2, R0 ;  /* 0x0000000000027310 */ /* 0x0000620000201800 */
[----:B------:R-:W-:Y:S05]  /*1960*/  BRA `(.L_x_11602) ;  /* 0x0000049000007947 */ /* 0x000fea0003800000 */
.L_x_11615:
        /* <DEDUP_REMOVED lines=21> */
.L_x_11624:
[----:B------:R-:W-:Y:S05]  /*1ac0*/  BSYNC B1 ;  /* 0x0000000000017941 */ /* 0x000fea0003800000 */
.L_x_11623:
[----:B------:R-:W-:Y:S01]  /*1ad0*/  LEA R3, R0, 0x37800000, 0x17 ;  /* 0x3780000000037811 */ /* 0x000fe200078eb8ff */
[----:B------:R-:W-:-:S05]  /*1ae0*/  IMAD.SHL.U32 R0, R2, 0x200000, RZ ;  /* 0x0020000002007824 */ /* 0x000fca00078e00ff */
[----:B------:R-:W-:Y:S02]  /*1af0*/  LOP3.LUT R0, R3, R0, R4, 0xfe, !PT ;  /* 0x0000000003007212 */ /* 0x000fe400078efe04 */
.L_x_11622:
[----:B------:R-:W-:Y:S05]  /*1b00*/  BSYNC B0 ;  /* 0x0000000000007941 */ /* 0x000fea0003800000 */
.L_x_11621:
[----:B------:R-:W-:-:S04]  /*1b10*/  FMUL.FTZ R0, R0, 1 ;  /* 0x3f80000000007820 */ /* 0x000fc80000410000 */
[----:B------:R0:W1:Y:S01]  /*1b20*/  F2F.F64.F32 R2, R0 ;  /* 0x0000000000027310 */ /* 0x0000620000201800 */
[----:B------:R-:W-:Y:S05]  /*1b30*/  BRA `(.L_x_11602) ;  /* 0x000002c000007947 */ /* 0x000fea0003800000 */
.L_x_11614:
        /* <DEDUP_REMOVED lines=14> */
.L_x_11628:
[----:B------:R-:W-:Y:S05]  /*1c20*/  BSYNC B0 ;  /* 0x0000000000007941 */ /* 0x000fea0003800000 */
.L_x_11627:
[----:B------:R-:W-:-:S04]  /*1c30*/  FMUL.FTZ R0, R0, 1 ;  /* 0x3f80000000007820 */ /* 0x000fc80000410000 */
[----:B------:R0:W1:Y:S01]  /*1c40*/  F2F.F64.F32 R2, R0 ;  /* 0x0000000000027310 */ /* 0x0000620000201800 */
[----:B------:R-:W-:Y:S05]  /*1c50*/  BRA `(.L_x_11602) ;  /* 0x000001a000007947 */ /* 0x000fea0003800000 */
.L_x_11601:
        /* <DEDUP_REMOVED lines=21> */
.L_x_11626:
[----:B------:R-:W2:Y:S02]  /*1db0*/  LDG.E.64 R2, [R4.64] ;  /* 0x0000002404027981 */ /* 0x000ea4000c1e1b00 */
[----:B--2---:R-:W0:Y:S01]  /*1dc0*/  I2F.F64.U64 R2, R2 ;  /* 0x0000000200027312 */ /* 0x004e220000301800 */
[----:B------:R-:W-:Y:S05]  /*1dd0*/  BRA `(.L_x_11602) ;  /* 0x0000002000007947 */ /* 0x000fea0003800000 */
.L_x_11625:
[----:B------:R-:W2:Y:S02]  /*1de0*/  LDG.E R2, [R4.64] ;  /* 0x0000002404027981 */ /* 0x000ea4000c1e1900 */
[----:B--2---:R-:W0:Y:S02]  /*1df0*/  I2F.F64.U32 R2, R2 ;  /* 0x0000000200027312 */ /* 0x004e240000201800 */
.L_x_11602:
[----:B0-----:R-:W-:Y:S01]  /*1e00*/  IMAD.MOV.U32 R5, RZ, RZ, c[0x0][0x37c] ;  /* 0x0000df00ff057624 */ /* 0x001fe200078e00ff */
[----:B-1---5:R-:W-:Y:S01]  /*1e10*/  LOP3.LUT R7, R3, 0x7fffffff, RZ, 0xc0, !PT ;  /* 0x7fffffff03077812 */ /* 0x022fe200078ec0ff */
[----:B------:R-:W-:Y:S01]  /*1e20*/  BSSY B0, `(.L_x_11629) ;  /* 0x00000fe000007945 */ /* 0x000fe20003800000 */
[----:B------:R-:W-:Y:S02]  /*1e30*/  IMAD.MOV.U32 R6, RZ, RZ, R2 ;  /* 0x000000ffff067224 */ /* 0x000fe400078e0002 */
[----:B------:R-:W-:Y:S01]  /*1e40*/  LOP3.LUT R5, R5, 0x7fffffff, RZ, 0xc0, !PT ;  /* 0x7fffffff05057812 */ /* 0x000fe200078ec0ff */
[----:B------:R-:W-:-:S03]  /*1e50*/  IMAD.MOV.U32 R4, RZ, RZ, c[0x0][0x378] ;  /* 0x0000de00ff047624 */ /* 0x000fc600078e00ff */
        /* <DEDUP_REMOVED lines=34> */
.L_x_11635:
        /* <DEDUP_REMOVED lines=12> */
.L_x_11634:
[----:B------:R-:W-:Y:S02]  /*2140*/  IMAD.MOV.U32 R8, RZ, RZ, R9 ;  /* 0x000000ffff087224 */ /* 0x000fe400078e0009 */
.L_x_11633:
[----:B------:R-:W-:Y:S05]  /*2150*/  BSYNC B1 ;  /* 0x0000000000017941 */ /* 0x000fea0003800000 */
.L_x_11632:
        /* <DEDUP_REMOVED lines=13> */
.L_x_11641:
        /* <DEDUP_REMOVED lines=33> */
.L_x_11640:
[----:B------:R-:W-:Y:S02]  /*2440*/  IMAD.MOV.U32 R8, RZ, RZ, R10 ;  /* 0x000000ffff087224 */ /* 0x000fe400078e000a */
.L_x_11639:
[----:B------:R-:W-:Y:S05]  /*2450*/  BSYNC B2 ;  /* 0x0000000000027941 */ /* 0x000fea0003800000 */
.L_x_11638:
[----:B------:R-:W-:-:S13]  /*2460*/  ISETP.GE.U32.AND P0, PT, R9, 0xc, PT ;  /* 0x0000000c0900780c */ /* 0x000fda0003f06070 */
[----:B------:R-:W-:Y:S05]  /*2470*/  @!P0 BRA `(.L_x_11637) ;  /* 0x0000076000008947 */ /* 0x000fea0003800000 */
[----:B------:R-:W-:Y:S02]  /*2480*/  BSSY B2, `(.L_x_11642) ;  /* 0x0000074000027945 */ /* 0x000fe40003800000 */
.L_x_11643:
        /* <DEDUP_REMOVED lines=116> */
.L_x_11642:
[----:B------:R-:W-:Y:S02]  /*2bd0*/  IMAD.MOV.U32 R15, RZ, RZ, R9 ;  /* 0x000000ffff0f7224 */ /* 0x000fe400078e0009 */
.L_x_11637:
[----:B------:R-:W-:Y:S05]  /*2be0*/  BSYNC B1 ;  /* 0x0000000000017941 */ /* 0x000fea0003800000 */
.L_x_11636:
        /* <DEDUP_REMOVED lines=20> */
.L_x_11645:
[----:B------:R-:W-:Y:S05]  /*2d30*/  BSYNC B1 ;  /* 0x0000000000017941 */ /* 0x000fea0003800000 */
.L_x_11644:
[----:B------:R-:W-:Y:S02]  /*2d40*/  IMAD.MOV.U32 R9, RZ, RZ, R11 ;  /* 0x000000ffff097224 */ /* 0x000fe400078e000b */
[----:B------:R-:W-:-:S03]  /*2d50*/  IMAD.MOV.U32 R8, RZ, RZ, R6 ;  /* 0x000000ffff087224 */ /* 0x000fc600078e0006 */
[----:B------:R-:W-:Y:S01]  /*2d60*/  LOP3.LUT R9, R9, 0x80000000, R3, 0xb8, !PT ;  /* 0x8000000009097812 */ /* 0x000fe200078eb803 */
[----:B------:R-:W-:Y:S05]  /*2d70*/  BRA `(.L_x_11631) ;  /* 0x0000008000007947 */ /* 0x000fea0003800000 */
.L_x_11630:
[----:B------:R-:W0:-:S06]  /*2d80*/  DSETP.GTU.AND P0, PT, R4, +INF , PT ;  /* 0x7ff000000400742a */ /* 0x000e0c0003f0c000 */
[----:B0-----:R-:W0:-:S14]  /*2d90*/  DSETP.LE.AND P0, PT, R6, +INF , !P0 ;  /* 0x7ff000000600742a */ /* 0x001e1c0004703000 */
[----:B0-----:R-:W0:-:S04]  /*2da0*/  @P0 DSETP.NEU.AND P1, PT, R6, +INF , PT ;  /* 0x7ff000000600042a */ /* 0x001e080003f2d000 */
[----:B------:R1:W2:Y:S02]  /*2db0*/  @!P0 DADD R8, R2, c[0x0][0x378] ;  /* 0x0000de0002088629 */ /* 0x0002a40000000000 */
[----:B0-----:R-:W-:Y:S02]  /*2dc0*/  @P0 FSEL R0, R2, RZ, P1 ;  /* 0x000000ff02000208 */ /* 0x001fe40000800000 */
[----:B------:R-:W-:-:S03]  /*2dd0*/  @P0 FSEL R3, R3, -QNAN , P1 ;  /* 0xfff8000003030808 */ /* 0x000fc60000800000 */
[----:B------:R-:W-:Y:S02]  /*2de0*/  @P0 IMAD.MOV.U32 R8, RZ, RZ, R0 ;  /* 0x000000ffff080224 */ /* 0x000fe400078e0000 */
[----:B------:R-:W-:Y:S02]  /*2df0*/  @P0 IMAD.MOV.U32 R9, RZ, RZ, R3 ;  /* 0x000000ffff090224 */ /* 0x000fe400078e0003 */
.L_x_11631:
[----:B-12---:R-:W-:Y:S05]  /*2e00*/  BSYNC B0 ;  /* 0x0000000000007941 */ /* 0x006fea0003800000 */
.L_x_11629:
        /* <DEDUP_REMOVED lines=15> */
.L_x_11649:
[----:B------:R-:W0:Y:S02]  /*2f00*/  F2I.S64.F64.TRUNC R8, R8 ;  /* 0x0000000800087311 */ /* 0x000e24000030d900 */
[----:B0-----:R-:W-:-:S05]  /*2f10*/  IMAD.MOV.U32 R3, RZ, RZ, R8 ;  /* 0x000000ffff037224 */ /* 0x001fca00078e0008 */
[----:B------:R0:W-:Y:S01]  /*2f20*/  STG.E.U8 [R16.64], R3 ;  /* 0x0000000310007986 */ /* 0x0001e2000c101124 */
[----:B------:R-:W-:Y:S05]  /*2f30*/  BRA `(.L_x_11651) ;  /* 0x00000ed000007947 */ /* 0x000fea0003800000 */
.L_x_11648:
        /* <DEDUP_REMOVED lines=9> */
.L_x_11653:
[----:B------:R-:W0:Y:S02]  /*2fd0*/  F2I.F64.TRUNC R9, R8 ;  /* 0x0000000800097311 */ /* 0x000e24000030d100 */
[----:B0-----:R0:W-:Y:S01]  /*2fe0*/  STG.E [R16.64], R9 ;  /* 0x0000000910007986 */ /* 0x0011e2000c101924 */
[----:B------:R-:W-:Y:S05]  /*2ff0*/  BRA `(.L_x_11651) ;  /* 0x00000e1000007947 */ /* 0x000fea0003800000 */
.L_x_11652:
[----:B------:R-:W0:Y:S02]  /*3000*/  F2I.F64.TRUNC R9, R8 ;  /* 0x0000000800097311 */ /* 0x000e24000030d100 */
[----:B0-----:R0:W-:Y:S01]  /*3010*/  STG.E.U16 [R16.64], R9 ;  /* 0x0000000910007986 */ /* 0x0011e2000c101524 */
[----:B------:R-:W-:Y:S05]  /*3020*/  BRA `(.L_x_11651) ;  /* 0x00000de000007947 */ /* 0x000fea0003800000 */
.L_x_11647:
        /* <DEDUP_REMOVED lines=11> */
.L_x_11655:
[----:B------:R-:W0:Y:S01]  /*30e0*/  F2F.F32.F64 R0, R8 ;  /* 0x0000000800007310 */ /* 0x000e220000301000 */
[----:B------:R-:W0:-:S14]  /*30f0*/  DSETP.GEU.AND P0, PT, |R8|, c[0x2][0x0], PT ;  /* 0x008000000800762a */ /* 0x000e1c0003f0e200 */
[----:B0-----:R-:W-:-:S05]  /*3100*/  @!P0 FMUL R0, R0, 1.175494350822287508e-38 ;  /* 0x0080000000008820 */ /* 0x001fca0000400000 */
[----:B------:R-:W-:-:S05]  /*3110*/  F2FP.PACK_AB R0, RZ, R0 ;  /* 0x00000000ff00723e */ /* 0x000fca00000000ff */
[----:B------:R0:W-:Y:S01]  /*3120*/  STG.E.U16 [R16.64], R0 ;  /* 0x0000000010007986 */ /* 0x0001e2000c101524 */
[----:B------:R-:W-:Y:S05]  /*3130*/  BRA `(.L_x_11651) ;  /* 0x00000cd000007947 */ /* 0x000fea0003800000 */
.L_x_11654:
        /* <DEDUP_REMOVED lines=12> */
.L_x_11657:
[----:B------:R-:W0:Y:S01]  /*3200*/  F2F.F32.F64 R0, R8 ;  /* 0x0000000800007310 */ /* 0x000e220000301000 */
[----:B------:R-:W0:-:S14]  /*3210*/  DSETP.GEU.AND P0, PT, |R8|, c[0x2][0x0], PT ;  /* 0x008000000800762a */ /* 0x000e1c0003f0e200 */
[----:B0-----:R-:W-:-:S05]  /*3220*/  @!P0 FMUL R0, R0, 1.175494350822287508e-38 ;  /* 0x0080000000008820 */ /* 0x001fca0000400000 */
[----:B------:R-:W-:-:S04]  /*3230*/  F2FP.PACK_AB R3, RZ, R0 ;  /* 0x00000000ff03723e */ /* 0x000fc800000000ff */
[----:B------:R-:W-:-:S05]  /*3240*/  PRMT R3, R3, 0x5410, RZ ;  /* 0x0000541003037816 */ /* 0x000fca00000000ff */
[----:B------:R0:W-:Y:S01]  /*3250*/  STG.E [R16.64], R3 ;  /* 0x0000000310007986 */ /* 0x0001e2000c101924 */
[----:B------:R-:W-:Y:S05]  /*3260*/  BRA `(.L_x_11651) ;  /* 0x00000ba000007947 */ /* 0x000fea0003800000 */
.L_x_11656:
[----:B------:R0:W-:Y:S01]  /*3270*/  STG.E.64 [R16.64], R8 ;  /* 0x0000000810007986 */ /* 0x0001e2000c101b24 */
[----:B------:R-:W-:Y:S05]  /*3280*/  BRA `(.L_x_11651) ;  /* 0x00000b8000007947 */ /* 0x000fea0003800000 */
.L_x_11646:
        /* <DEDUP_REMOVED lines=12> */
.L_x_11660:
[----:B------:R-:W-:-:S05]  /*3350*/  CS2R R10, SRZ ;  /* 0x00000000000a7805 */ /* 0x000fca000001ff00 */
[----:B------:R0:W-:Y:S01]  /*3360*/  STG.E.128 [R16.64], R8 ;  /* 0x0000000810007986 */ /* 0x0001e2000c101d24 */
[----:B------:R-:W-:Y:S05]  /*3370*/  BRA `(.L_x_11651) ;  /* 0x00000a9000007947 */ /* 0x000fea0003800000 */
.L_x_11659:
        /* <DEDUP_REMOVED lines=23> */
.L_x_11664:
[----:B------:R-:W-:Y:S05]  /*34f0*/  BSYNC B0 ;  /* 0x0000000000007941 */ /* 0x000fea0003800000 */
.L_x_11663:
[----:B------:R-:W-:-:S05]  /*3500*/  LOP3.LUT R3, R0, R3, RZ, 0xfc, !PT ;  /* 0x0000000300037212 */ /* 0x000fca00078efcff */
[----:B------:R0:W-:Y:S01]  /*3510*/  STG.E.U8 [R16.64], R3 ;  /* 0x0000000310007986 */ /* 0x0001e2000c101124 */
[----:B------:R-:W-:Y:S05]  /*3520*/  BRA `(.L_x_11651) ;  /* 0x000008e000007947 */ /* 0x000fea0003800000 */
.L_x_11662:
        /* <DEDUP_REMOVED lines=15> */
.L_x_11666:
[----:B------:R-:W-:Y:S01]  /*3620*/  IMAD.MOV.U32 R0, RZ, RZ, 0x7f ;  /* 0x0000007fff007424 */ /* 0x000fe200078e00ff */
[----:B------:R-:W-:-:S04]  /*3630*/  ISETP.GT.U32.AND P0, PT, R2, 0x7f800000, PT ;  /* 0x7f8000000200780c */ /* 0x000fc80003f04070 */
[----:B------:R-:W-:-:S04]  /*3640*/  SEL R0, R0, 0x7c, P0 ;  /* 0x0000007c00007807 */ /* 0x000fc80000000000 */
.L_x_11667:
[----:B------:R-:W-:Y:S05]  /*3650*/  BSYNC B0 ;  /* 0x0000000000007941 */ /* 0x000fea0003800000 */
.L_x_11665:
[----:B------:R-:W-:-:S04]  /*3660*/  LOP3.LUT R2, R3, 0x80000000, RZ, 0xc0, !PT ;  /* 0x8000000003027812 */ /* 0x000fc800078ec0ff */
[----:B------:R-:W-:-:S04]  /*3670*/  SHF.R.U32.HI R3, RZ, 0x18, R2 ;  /* 0x00000018ff037819 */ /* 0x000fc80000011602 */
[----:B------:R-:W-:-:S05]  /*3680*/  LOP3.LUT R3, R0, R3, RZ, 0xfc, !PT ;  /* 0x0000000300037212 */ /* 0x000fca00078efcff */
[----:B------:R0:W-:Y:S01]  /*3690*/  STG.E.U8 [R16.64], R3 ;  /* 0x0000000310007986 */ /* 0x0001e2000c101124 */
[----:B------:R-:W-:Y:S05]  /*36a0*/  BRA `(.L_x_11651) ;  /* 0x0000076000007947 */ /* 0x000fea0003800000 */
.L_x_11661:
[----:B------:R-:W0:Y:S01]  /*36b0*/  F2F.F32.F64 R0, R8 ;  /* 0x0000000800007310 */ /* 0x000e220000301000 */
[----:B------:R-:W0:-:S14]  /*36c0*/  DSETP.GEU.AND P0, PT, |R8|, c[0x2][0x0], PT ;  /* 0x008000000800762a */ /* 0x000e1c0003f0e200 */
[----:B0-----:R-:W-:-:S05]  /*36d0*/  @!P0 FMUL R0, R0, 1.175494350822287508e-38 ;  /* 0x0080000000008820 */ /* 0x001fca0000400000 */
[----:B------:R-:W-:-:S05]  /*36e0*/  F2FP.BF16.PACK_AB R0, RZ, R0 ;  /* 0x00000000ff00723e */ /* 0x000fca00000010ff */
[----:B------:R0:W-:Y:S01]  /*36f0*/  STG.E.U16 [R16.64], R0 ;  /* 0x0000000010007986 */ /* 0x0001e2000c101524 */
[----:B------:R-:W-:Y:S05]  /*3700*/  BRA `(.L_x_11651) ;  /* 0x0000070000007947 */ /* 0x000fea0003800000 */
.L_x_11658:
        /* <DEDUP_REMOVED lines=11> */
.L_x_11670:
        /* <DEDUP_REMOVED lines=19> */
.L_x_11673:
[----:B------:R-:W-:-:S04]  /*38f0*/  LOP3.LUT R0, R5, 0x80000000, RZ, 0xc0, !PT ;  /* 0x8000000005007812 */ /* 0x000fc800078ec0ff */
[----:B------:R-:W-:-:S04]  /*3900*/  SHF.R.U32.HI R3, RZ, 0x18, R0 ;  /* 0x00000018ff037819 */ /* 0x000fc80000011600 */
[----:B------:R-:W-:-:S04]  /*3910*/  LOP3.LUT R2, R2, R3, RZ, 0xfc, !PT ;  /* 0x0000000302027212 */ /* 0x000fc800078efcff */
[----:B------:R-:W-:Y:S02]  /*3920*/  PRMT R0, R2, 0x7610, R0 ;  /* 0x0000761002007816 */ /* 0x000fe40000000000 */
.L_x_11672:
[----:B------:R-:W-:Y:S05]  /*3930*/  BSYNC B0 ;  /* 0x0000000000007941 */ /* 0x000fea0003800000 */
.L_x_11671:
[----:B------:R0:W-:Y:S01]  /*3940*/  STG.E.U8 [R16.64], R0 ;  /* 0x0000000010007986 */ /* 0x0001e2000c101124 */
[----:B------:R-:W-:Y:S05]  /*3950*/  BRA `(.L_x_11651) ;  /* 0x000004b000007947 */ /* 0x000fea0003800000 */
.L_x_11669:
        /* <DEDUP_REMOVED lines=19> */
.L_x_11676:
[----:B------:R-:W-:-:S04]  /*3a90*/  LOP3.LUT R0, R5, 0x80000000, RZ, 0xc0, !PT ;  /* 0x8000000005007812 */ /* 0x000fc800078ec0ff */
[----:B------:R-:W-:-:S04]  /*3aa0*/  SHF.R.U32.HI R3, RZ, 0x18, R0 ;  /* 0x00000018ff037819 */ /* 0x000fc80000011600 */
[----:B------:R-:W-:-:S04]  /*3ab0*/  LOP3.LUT R2, R2, R3, RZ, 0xfc, !PT ;  /* 0x0000000302027212 */ /* 0x000fc800078efcff */
[----:B------:R-:W-:Y:S02]  /*3ac0*/  PRMT R0, R2, 0x7610, R0 ;  /* 0x0000761002007816 */ /* 0x000fe40000000000 */
.L_x_11675:
[----:B------:R-:W-:Y:S05]  /*3ad0*/  BSYNC B0 ;  /* 0x0000000000007941 */ /* 0x000fea0003800000 */
.L_x_11674:
[----:B------:R0:W-:Y:S01]  /*3ae0*/  STG.E.U8 [R16.64], R0 ;  /* 0x0000000010007986 */ /* 0x0001e2000c101124 */
[----:B------:R-:W-:Y:S05]  /*3af0*/  BRA `(.L_x_11651) ;  /* 0x0000031000007947 */ /* 0x000fea0003800000 */
.L_x_11668:
        /* <DEDUP_REMOVED lines=24> */
.L_x_11650:
        /* <DEDUP_REMOVED lines=20> */
.L_x_11678:
[----:B------:R-:W0:Y:S02]  /*3dc0*/  F2I.U64.F64.TRUNC R8, R8 ;  /* 0x0000000800087311 */ /* 0x000e24000030d800 */
[----:B0-----:R0:W-:Y:S01]  /*3dd0*/  STG.E.64 [R16.64], R8 ;  /* 0x0000000810007986 */ /* 0x0011e2000c101b24 */
[----:B------:R-:W-:Y:S05]  /*3de0*/  BRA `(.L_x_11651) ;  /* 0x0000002000007947 */ /* 0x000fea0003800000 */
.L_x_11677:
[----:B------:R-:W0:Y:S02]  /*3df0*/  F2I.U32.F64.TRUNC R9, R8 ;  /* 0x0000000800097311 */ /* 0x000e24000030d000 */
[----:B0-----:R0:W-:Y:S02]  /*3e00*/  STG.E [R16.64], R9 ;  /* 0x0000000910007986 */ /* 0x0011e4000c101924 */
.L_x_11651:
[----:B0-----:R-:W0:Y:S04]  /*3e10*/  S2R R0, SR_TID.X ;  /* 0x0000000000007919 */ /* 0x001e280000002100 */
[----:B------:R-:W0:Y:S02]  /*3e20*/  S2R R3, SR_CTAID.X ;  /* 0x0000000000037919 */ /* 0x000e240000002500 */
[----:B0-----:R-:W-:-:S05]  /*3e30*/  IMAD R0, R3, 0x200, R0 ;  /* 0x0000020003007824 */ /* 0x001fca00078e0200 */
[----:B------:R-:W-:Y:S02]  /*3e40*/  IADD3 R19, R0, 0x80, RZ ;  /* 0x0000008000137810 */ /* 0x000fe40007ffe0ff */
.L_x_11595:
[----:B------:R-:W-:Y:S05]  /*3e50*/  BSYNC B6 ;  /* 0x0000000000067941 */ /* 0x000fea0003800000 */
.L_x_11594:
[----:B------:R-:W-:Y:S01]  /*3e60*/  ISETP.GE.AND P0, PT, R19, c[0x0][0x160], PT ;  /* 0x0000580013007a0c */ /* 0x000fe20003f06270 */
[----:B------:R-:W-:-:S12]  /*3e70*/  BSSY B6, `(.L_x_11679) ;  /* 0x00007b6000067945 */ /* 0x000fd80003800000 */
[----:B------:R-:W-:Y:S05]  /*3e80*/  @P0 BRA `(.L_x_11680) ;  /* 0x00007b4000000947 */ /* 0x000fea0003800000 */
[----:B------:R-:W-:Y:S01]  /*3e90*/  ISETP.NE.AND P0, PT, RZ, c[0x0][0x168], PT ;  /* 0x00005a00ff007a0c */ /* 0x000fe20003f05270 */
[----:B------:R-:W-:Y:S02]  /*3ea0*/  IMAD.MOV.U32 R0, RZ, RZ, RZ ;  /* 0x000000ffff007224 */ /* 0x000fe400078e00ff */
        /* <DEDUP_REMOVED lines=226> */
.L_x_11681:
        /* <DEDUP_REMOVED lines=19> */
.L_x_11685:
[----:B------:R-:W2:Y:S02]  /*4e00*/  LDG.E.U8 R2, [R4.64] ;  /* 0x0000002404027981 */ /* 0x000ea4000c1e1100 */
[----:B--2---:R-:W0:Y:S01]  /*4e10*/  I2F.F64.U16 R2, R2 ;  /* 0x0000000200027312 */ /* 0x004e220000101800 */
[----:B------:R-:W-:Y:S05]  /*4e20*/  BRA `(.L_x_11687) ;  /* 0x00000df000007947 */ /* 0x000fea0003800000 */
.L_x_11684:
        /* <DEDUP_REMOVED lines=9> */
.L_x_11689:
[----:B------:R-:W2:Y:S02]  /*4ec0*/  LDG.E R2, [R4.64] ;  /* 0x0000002404027981 */ /* 0x000ea4000c1e1900 */
[----:B--2---:R-:W0:Y:S01]  /*4ed0*/  I2F.F64 R2, R2 ;  /* 0x0000000200027312 */ /* 0x004e220000201c00 */
[----:B------:R-:W-:Y:S05]  /*4ee0*/  BRA `(.L_x_11687) ;  /* 0x00000d3000007947 */ /* 0x000fea0003800000 */
.L_x_11688:
[----:B------:R-:W2:Y:S02]  /*4ef0*/  LDG.E.U16 R2, [R4.64] ;  /* 0x0000002404027981 */ /* 0x000ea4000c1e1500 */
[----:B--2---:R-:W0:Y:S01]  /*4f00*/  I2F.F64.S16 R2, R2 ;  /* 0x0000000200027312 */ /* 0x004e220000101c00 */
[----:B------:R-:W-:Y:S05]  /*4f10*/  BRA `(.L_x_11687) ;  /* 0x00000d0000007947 */ /* 0x000fea0003800000 */
.L_x_11683:
        /* <DEDUP_REMOVED lines=10> */
.L_x_11691:
[----:B------:R-:W2:Y:S02]  /*4fc0*/  LDG.E.U16 R0, [R4.64] ;  /* 0x0000002404007981 */ /* 0x000ea4000c1e1500 */
[----:B--2---:R-:W-:-:S05]  /*4fd0*/  HADD2.F32 R0, -RZ, R0.H0_H0 ;  /* 0x20000000ff007230 */ /* 0x004fca0000004100 */
[----:B------:R-:W-:-:S04]  /*4fe0*/  FMUL.FTZ R0, R0, 1 ;  /* 0x3f80000000007820 */ /* 0x000fc80000410000 */
[----:B------:R0:W1:Y:S01]  /*4ff0*/  F2F.F64.F32 R2, R0 ;  /* 0x0000000000027310 */ /* 0x0000620000201800 */
[----:B------:R-:W-:Y:S05]  /*5000*/  BRA `(.L_x_11687) ;  /* 0x00000c1000007947 */ /* 0x000fea0003800000 */
.L_x_11690:
        /* <DEDUP_REMOVED lines=10> */
.L_x_11693:
[----:B------:R-:W2:Y:S02]  /*50b0*/  LDG.E.U16 R4, [R4.64] ;  /* 0x0000002404047981 */ /* 0x000ea4000c1e1500 */
[----:B--2---:R-:W-:-:S05]  /*50c0*/  HADD2.F32 R0, -RZ, R4.H0_H0 ;  /* 0x20000004ff007230 */ /* 0x004fca0000004100 */
[----:B------:R-:W-:-:S04]  /*50d0*/  FMUL.FTZ R0, R0, 1 ;  /* 0x3f80000000007820 */ /* 0x000fc80000410000 */
[----:B------:R0:W1:Y:S01]  /*50e0*/  F2F.F64.F32 R2, R0 ;  /* 0x0000000000027310 */ /* 0x0000620000201800 */
[----:B------:R-:W-:Y:S05]  /*50f0*/  BRA `(.L_x_11687) ;  /* 0x00000b2000007947 */ /* 0x000fea0003800000 */
.L_x_11692:
[----:B------:R0:W5:Y:S01]  /*5100*/  LDG.E.64 R2, [R4.64] ;  /* 0x0000002404027981 */ /* 0x000162000c1e1b00 */
[----:B------:R-:W-:Y:S05]  /*5110*/  BRA `(.L_x_11687) ;  /* 0x00000b0000007947 */ /* 0x000fea0003800000 */
.L_x_11682:
        /* <DEDUP_REMOVED lines=13> */
.L_x_11696:
[----:B------:R0:W5:Y:S01]  /*51f0*/  LDG.E.64 R2, [R4.64] ;  /* 0x0000002404027981 */ /* 0x000162000c1e1b00 */
[----:B------:R-:W-:Y:S05]  /*5200*/  BRA `(.L_x_11687) ;  /* 0x00000a1000007947 */ /* 0x000fea0003800000 */
.L_x_11695:
        /* <DEDUP_REMOVED lines=28> */
.L_x_11698:
        /* <DEDUP_REMOVED lines=15> */
.L_x_11697:
[----:B------:R-:W2:Y:S02]  /*54c0*/  LDG.E.U16 R0, [R4.64] ;  /* 0x0000002404007981 */ /* 0x000ea4000c1e1500 */
[----:B--2---:R-:W-:-:S05]  /*54d0*/  PRMT R0, RZ, 0x5410, R0 ;  /* 0x00005410ff007816 */ /* 0x004fca0000000000 */
[----:B------:R-:W-:-:S04]  /*54e0*/  FMUL.FTZ R0, R0, 1 ;  /* 0x3f80000000007820 */ /* 0x000fc80000410000 */
[----:B------:R0:W1:Y:S01]  /*54f0*/  F2F.F64.F32 R2, R0 ;  /* 0x0000000000027310 */ /* 0x0000620000201800 */
[----:B------:R-:W-:Y:S05]  /*5500*/  BRA `(.L_x_11687) ;  /* 0x0000071000007947 */ /* 0x000fea0003800000 */
.L_x_11694:
        /* <DEDUP_REMOVED lines=11> */
.L_x_11701:
        /* <DEDUP_REMOVED lines=21> */
.L_x_11705:
[----:B------:R-:W-:Y:S05]  /*5710*/  BSYNC B1 ;  /* 0x0000000000017941 */ /* 0x000fea0003800000 */
.L_x_11704:
[----:B------:R-:W-:Y:S01]  /*5720*/  LEA R3, R0, 0x3b800000, 0x17 ;  /* 0x3b80000000037811 */ /* 0x000fe200078eb8ff */
[----:B------:R-:W-:-:S05]  /*5730*/  IMAD.SHL.U32 R0, R2, 0x100000, RZ ;  /* 0x0010000002007824 */ /* 0x000fca00078e00ff */
[----:B------:R-:W-:Y:S02]  /*5740*/  LOP3.LUT R0, R3, R0, R4, 0xfe, !PT ;  /* 0x0000000003007212 */ /* 0x000fe400078efe04 */
.L_x_11703:
[----:B------:R-:W-:Y:S05]  /*5750*/  BSYNC B0 ;  /* 0x0000000000007941 */ /* 0x000fea0003800000 */
.L_x_11702:
[----:B------:R-:W-:-:S04]  /*5760*/  FMUL.FTZ R0, R0, 1 ;  /* 0x3f80000000007820 */ /* 0x000fc80000410000 */
[----:B------:R0:W1:Y:S01]  /*5770*/  F2F.F64.F32 R2, R0 ;  /* 0x0000000000027310 */ /* 0x0000620000201800 */
[----:B------:R-:W-:Y:S05]  /*5780*/  BRA `(.L_x_11687) ;  /* 0x0000049000007947 */ /* 0x000fea0003800000 */
.L_x_11700:
        /* <DEDUP_REMOVED lines=21> */
.L_x_11709:
[----:B------:R-:W-:Y:S05]  /*58e0*/  BSYNC B1 ;  /* 0x0000000000017941 */ /* 0x000fea0003800000 */
.L_x_11708:
[----:B------:R-:W-:Y:S01]  /*58f0*/  LEA R3, R0, 0x37800000, 0x17 ;  /* 0x3780000000037811 */ /* 0x000fe200078eb8ff */
[----:B------:R-:W-:-:S05]  /*5900*/  IMAD.SHL.U32 R0, R2, 0x200000, RZ ;  /* 0x0020000002007824 */ /* 0x000fca00078e00ff */
[----:B------:R-:W-:Y:S02]  /*5910*/  LOP3.LUT R0, R3, R0, R4, 0xfe, !PT ;  /* 0x0000000003007212 */ /* 0x000fe400078efe04 */
.L_x_11707:
[----:B------:R-:W-:Y:S05]  /*5920*/  BSYNC B0 ;  /* 0x0000000000007941 */ /* 0x000fea0003800000 */
.L_x_11706:
[----:B------:R-:W-:-:S04]  /*5930*/  FMUL.FTZ R0, R0, 1 ;  /* 0x3f80000000007820 */ /* 0x000fc80000410000 */
[----:B------:R0:W1:Y:S01]  /*5940*/  F2F.F64.F32 R2, R0 ;  /* 0x0000000000027310 */ /* 0x0000620000201800 */
[----:B------:R-:W-:Y:S05]  /*5950*/  BRA `(.L_x_11687) ;  /* 0x000002c000007947 */ /* 0x000fea0003800000 */
.L_x_11699:
        /* <DEDUP_REMOVED lines=14> */
.L_x_11713:
[----:B------:R-:W-:Y:S05]  /*5a40*/  BSYNC B0 ;  /* 0x0000000000007941 */ /* 0x000fea0003800000 */
.L_x_11712:
[----:B------:R-:W-:-:S04]  /*5a50*/  FMUL.FTZ R0, R0, 1 ;  /* 0x3f80000000007820 */ /* 0x000fc80000410000 */
[----:B------:R0:W1:Y:S01]  /*5a60*/  F2F.F64.F32 R2, R0 ;  /* 0x0000000000027310 */ /* 0x0000620000201800 */
[----:B------:R-:W-:Y:S05]  /*5a70*/  BRA `(.L_x_11687) ;  /* 0x000001a000007947 */ /* 0x000fea0003800000 */
.L_x_11686:
        /* <DEDUP_REMOVED lines=21> */
.L_x_11711:
[----:B------:R-:W2:Y:S02]  /*5bd0*/  LDG.E.64 R2, [R4.64] ;  /* 0x0000002404027981 */ /* 0x000ea4000c1e1b00 */
[----:B--2---:R-:W0:Y:S01]  /*5be0*/  I2F.F64.U64 R2, R2 ;  /* 0x0000000200027312 */ /* 0x004e220000301800 */
[----:B------:R-:W-:Y:S05]  /*5bf0*/  BRA `(.L_x_11687) ;  /* 0x0000002000007947 */ /* 0x000fea0003800000 */
.L_x_11710:
[----:B------:R-:W2:Y:S02]  /*5c00*/  LDG.E R2, [R4.64] ;  /* 0x0000002404027981 */ /* 0x000ea4000c1e1900 */
[----:B--2---:R-:W0:Y:S02]  /*5c10*/  I2F.F64.U32 R2, R2 ;  /* 0x0000000200027312 */ /* 0x004e240000201800 */
.L_x_11687:
        /* <DEDUP_REMOVED lines=34> */
[----:B------:R-:W-:-:S05]  /*5e40*/  IMAD.IADD R15, R8, 0x1, R9 ;  /* 0x00000001080f7824 */ /* 0x000fca00078e0209 */
[----:B------:R-:W-:-:S04]  /*5e50*/  IADD3 R8, R15, 0x2, -R0 ;  /* 0x000000020f087810 */ /* 0x000fc80007ffe800 */
[----:B------:R-:W-:Y:S01]  /*5e60*/  LOP3.LUT P0, R12, R8, 0x3, RZ, 0xc0, !PT ;  /* 0x00000003080c7812 */ /* 0x000fe2000780c0ff */
[----:B------:R-:W-:-:S12]  /*5e70*/  IMAD.IADD R8, R9, 0x1, -R0 ;  /* 0x0000000109087824 */ /* 0x000fd800078e0a00 */
[----:B------:R-:W-:Y:S05]  /*5e80*/  @!P0 BRA `(.L_x_11718) ;  /* 0x000000d000008947 */ /* 0x000fea0003800000 */
[----:B------:R-:W-:Y:S02]  /*5e90*/  BSSY B2, `(.L_x_11718) ;  /* 0x000000c000027945 */ /* 0x000fe40003800000 */
.L_x_11719:
        /* <DEDUP_REMOVED lines=12> */
.L_x_11718:
[----:B------:R-:W-:Y:S05]  /*5f60*/  BSYNC B1 ;  /* 0x0000000000017941 */ /* 0x000fea0003800000 */
.L_x_11717:
        /* <DEDUP_REMOVED lines=13> */
.L_x_11725:
        /* <DEDUP_REMOVED lines=33> */
.L_x_11724:
[----:B------:R-:W-:Y:S02]  /*6250*/  IMAD.MOV.U32 R6, RZ, RZ, R12 ;  /* 0x000000ffff067224 */ /* 0x000fe400078e000c */
.L_x_11723:
[----:B------:R-:W-:Y:S05]  /*6260*/  BSYNC B2 ;  /* 0x0000000000027941 */ /* 0x000fea0003800000 */
.L_x_11722:
[----:B------:R-:W-:-:S13]  /*6270*/  ISETP.GE.U32.AND P0, PT, R9, 0xc, PT ;  /* 0x0000000c0900780c */ /* 0x000fda0003f06070 */
[----:B------:R-:W-:Y:S05]  /*6280*/  @!P0 BRA `(.L_x_11721) ;  /* 0x0000076000008947 */ /* 0x000fea0003800000 */
[----:B------:R-:W-:Y:S02]  /*6290*/  BSSY B2, `(.L_x_11726) ;  /* 0x0000074000027945 */ /* 0x000fe40003800000 */
.L_x_11727:
        /* <DEDUP_REMOVED lines=116> */
.L_x_11726:
[----:B------:R-:W-:Y:S02]  /*69e0*/  IMAD.MOV.U32 R13, RZ, RZ, R9 ;  /* 0x000000ffff0d7224 */ /* 0x000fe400078e0009 */
.L_x_11721:
[----:B------:R-:W-:Y:S05]  /*69f0*/  BSYNC B1 ;  /* 0x0000000000017941 */ /* 0x000fea0003800000 */
.L_x_11720:
        /* <DEDUP_REMOVED lines=20> */
.L_x_11729:
[----:B------:R-:W-:Y:S05]  /*6b40*/  BSYNC B1 ;  /* 0x0000000000017941 */ /* 0x000fea0003800000 */
.L_x_11728:
[----:B------:R-:W-:-:S05]  /*6b50*/  IMAD.MOV.U32 R9, RZ, RZ, R11 ;  /* 0x000000ffff097224 */ /* 0x000fca00078e000b */
[----:B------:R-:W-:Y:S01]  /*6b60*/  LOP3.LUT R9, R9, 0x80000000, R3, 0xb8, !PT ;  /* 0x8000000009097812 */ /* 0x000fe200078eb803 */
[----:B------:R-:W-:Y:S05]  /*6b70*/  BRA `(.L_x_11716) ;  /* 0x0000008000007947 */ /* 0x000fea0003800000 */
.L_x_11715:
        /* <DEDUP_REMOVED lines=8> */
.L_x_11716:
[----:B-12---:R-:W-:Y:S05]  /*6c00*/  BSYNC B0 ;  /* 0x0000000000007941 */ /* 0x006fea0003800000 */
.L_x_11714:
        /* <DEDUP_REMOVED lines=15> */
.L_x_11733:
[----:B------:R-:W0:Y:S02]  /*6d00*/  F2I.S64.F64.TRUNC R8, R8 ;  /* 0x0000000800087311 */ /* 0x000e24000030d900 */
[----:B0-----:R-:W-:-:S05]  /*6d10*/  IMAD.MOV.U32 R3, RZ, RZ, R8 ;  /* 0x000000ffff037224 */ /* 0x001fca00078e0008 */
[----:B------:R0:W-:Y:S01]  /*6d20*/  STG.E.U8 [R16.64], R3 ;  /* 0x0000000310007986 */ /* 0x0001e2000c101124 */
[----:B------:R-:W-:Y:S05]  /*6d30*/  BRA `(.L_x_11735) ;  /* 0x00000ed000007947 */ /* 0x000fea0003800000 */
.L_x_11732:
        /* <DEDUP_REMOVED lines=9> */
.L_x_11737:
[----:B------:R-:W0:Y:S02]  /*6dd0*/  F2I.F64.TRUNC R9, R8 ;  /* 0x0000000800097311 */ /* 0x000e24000030d100 */
[----:B0-----:R0:W-:Y:S01]  /*6de0*/  STG.E [R16.64], R9 ;  /* 0x0000000910007986 */ /* 0x0011e2000c101924 */
[----:B------:R-:W-:Y:S05]  /*6df0*/  BRA `(.L_x_11735) ;  /* 0x00000e1000007947 */ /* 0x000fea0003800000 */
.L_x_11736:
[----:B------:R-:W0:Y:S02]  /*6e00*/  F2I.F64.TRUNC R9, R8 ;  /* 0x0000000800097311 */ /* 0x000e24000030d100 */
[----:B0-----:R0:W-:Y:S01]  /*6e10*/  STG.E.U16 [R16.64], R9 ;  /* 0x0000000910007986 */ /* 0x0011e2000c101524 */
[----:B------:R-:W-:Y:S05]  /*6e20*/  BRA `(.L_x_11735) ;  /* 0x00000de000007947 */ /* 0x000fea0003800000 */
.L_x_11731:
        /* <DEDUP_REMOVED lines=11> */
.L_x_11739:
[----:B------:R-:W0:Y:S01]  /*6ee0*/  F2F.F32.F64 R0, R8 ;  /* 0x0000000800007310 */ /* 0x000e220000301000 */
[----:B------:R-:W0:-:S14]  /*6ef0*/  DSETP.GEU.AND P0, PT, |R8|, c[0x2][0x0], PT ;  /* 0x008000000800762a */ /* 0x000e1c0003f0e200 */
[----:B0-----:R-:W-:-:S05]  /*6f00*/  @!P0 FMUL R0, R0, 1.175494350822287508e-38 ;  /* 0x0080000000008820 */ /* 0x001fca0000400000 */
[----:B------:R-:W-:-:S05]  /*6f10*/  F2FP.PACK_AB R0, RZ, R0 ;  /* 0x00000000ff00723e */ /* 0x000fca00000000ff */
[----:B------:R0:W-:Y:S01]  /*6f20*/  STG.E.U16 [R16.64], R0 ;  /* 0x0000000010007986 */ /* 0x0001e2000c101524 */
[----:B------:R-:W-:Y:S05]  /*6f30*/  BRA `(.L_x_11735) ;  /* 0x00000cd000007947 */ /* 0x000fea0003800000 */
.L_x_11738:
        /* <DEDUP_REMOVED lines=12> */
.L_x_11741:
[----:B------:R-:W0:Y:S01]  /*7000*/  F2F.F32.F64 R0, R8 ;  /* 0x0000000800007310 */ /* 0x000e220000301000 */
[----:B------:R-:W0:-:S14]  /*7010*/  DSETP.GEU.AND P0, PT, |R8|, c[0x2][0x0], PT ;  /* 0x008000000800762a */ /* 0x000e1c0003f0e200 */
[----:B0-----:R-:W-:-:S05]  /*7020*/  @!P0 FMUL R0, R0, 1.175494350822287508e-38 ;  /* 0x0080000000008820 */ /* 0x001fca0000400000 */
[----:B------:R-:W-:-:S04]  /*7030*/  F2FP.PACK_AB R3, RZ, R0 ;  /* 0x00000000ff03723e */ /* 0x000fc800000000ff */
[----:B------:R-:W-:-:S05]  /*7040*/  PRMT R3, R3, 0x5410, RZ ;  /* 0x0000541003037816 */ /* 0x000fca00000000ff */
[----:B------:R0:W-:Y:S01]  /*7050*/  STG.E [R16.64], R3 ;  /* 0x0000000310007986 */ /* 0x0001e2000c101924 */
[----:B------:R-:W-:Y:S05]  /*7060*/  BRA `(.L_x_11735) ;  /* 0x00000ba000007947 */ /* 0x000fea0003800000 */
.L_x_11740:
[----:B------:R0:W-:Y:S01]  /*7070*/  STG.E.64 [R16.64], R8 ;  /* 0x0000000810007986 */ /* 0x0001e2000c101b24 */
[----:B------:R-:W-:Y:S05]  /*7080*/  BRA `(.L_x_11735) ;  /* 0x00000b8000007947 */ /* 0x000fea0003800000 */
.L_x_11730:
        /* <DEDUP_REMOVED lines=12> */
.L_x_11744:
[----:B------:R-:W-:-:S05]  /*7150*/  CS2R R10, SRZ ;  /* 0x00000000000a7805 */ /* 0x000fca000001ff00 */
[----:B------:R0:W-:Y:S01]  /*7160*/  STG.E.128 [R16.64], R8 ;  /* 0x0000000810007986 */ /* 0x0001e2000c101d24 */
[----:B------:R-:W-:Y:S05]  /*7170*/  BRA `(.L_x_11735) ;  /* 0x00000a9000007947 */ /* 0x000fea0003800000 */
.L_x_11743:
        /* <DEDUP_REMOVED lines=23> */
.L_x_11748:
[----:B------:R-:W-:Y:S05]  /*72f0*/  BSYNC B0 ;  /* 0x0000000000007941 */ /* 0x000fea0003800000 */
.L_x_11747:
[----:B------:R-:W-:-:S05]  /*7300*/  LOP3.LUT R3, R0, R3, RZ, 0xfc, !PT ;  /* 0x0000000300037212 */ /* 0x000fca00078efcff */
[----:B------:R0:W-:Y:S01]  /*7310*/  STG.E.U8 [R16.64], R3 ;  /* 0x0000000310007986 */ /* 0x0001e2000c101124 */
[----:B------:R-:W-:Y:S05]  /*7320*/  BRA `(.L_x_11735) ;  /* 0x000008e000007947 */ /* 0x000fea0003800000 */
.L_x_11746:
        /* <DEDUP_REMOVED lines=15> */
.L_x_11750:
[----:B------:R-:W-:Y:S01]  /*7420*/  IMAD.MOV.U32 R0, RZ, RZ, 0x7f ;  /* 0x0000007fff007424 */ /* 0x000fe200078e00ff */
[----:B------:R-:W-:-:S04]  /*7430*/  ISETP.GT.U32.AND P0, PT, R2, 0x7f800000, PT ;  /* 0x7f8000000200780c */ /* 0x000fc80003f04070 */
[----:B------:R-:W-:-:S04]  /*7440*/  SEL R0, R0, 0x7c, P0 ;  /* 0x0000007c00007807 */ /* 0x000fc80000000000 */
.L_x_11751:
[----:B------:R-:W-:Y:S05]  /*7450*/  BSYNC B0 ;  /* 0x0000000000007941 */ /* 0x000fea0003800000 */
.L_x_11749:
[----:B------:R-:W-:-:S04]  /*7460*/  LOP3.LUT R2, R3, 0x80000000, RZ, 0xc0, !PT ;  /* 0x8000000003027812 */ /* 0x000fc800078ec0ff */
[----:B------:R-:W-:-:S04]  /*7470*/  SHF.R.U32.HI R3, RZ, 0x18, R2 ;  /* 0x00000018ff037819 */ /* 0x000fc80000011602 */
[----:B------:R-:W-:-:S05]  /*7480*/  LOP3.LUT R3, R0, R3, RZ, 0xfc, !PT ;  /* 0x0000000300037212 */ /* 0x000fca00078efcff */
[----:B------:R0:W-:Y:S01]  /*7490*/  STG.E.U8 [R16.64], R3 ;  /* 0x0000000310007986 */ /* 0x0001e2000c101124 */
[----:B------:R-:W-:Y:S05]  /*74a0*/  BRA `(.L_x_11735) ;  /* 0x0000076000007947 */ /* 0x000fea0003800000 */
.L_x_11745:
[----:B------:R-:W0:Y:S01]  /*74b0*/  F2F.F32.F64 R0, R8 ;  /* 0x0000000800007310 */ /* 0x000e220000301000 */
[----:B------:R-:W0:-:S14]  /*74c0*/  DSETP.GEU.AND P0, PT, |R8|, c[0x2][0x0], PT ;  /* 0x008000000800762a */ /* 0x000e1c0003f0e200 */
[----:B0-----:R-:W-:-:S05]  /*74d0*/  @!P0 FMUL R0, R0, 1.175494350822287508e-38 ;  /* 0x0080000000008820 */ /* 0x001fca0000400000 */
[----:B------:R-:W-:-:S05]  /*74e0*/  F2FP.BF16.PACK_AB R0, RZ, R0 ;  /* 0x00000000ff00723e */ /* 0x000fca00000010ff */
[----:B------:R0:W-:Y:S01]  /*74f0*/  STG.E.U16 [R16.64], R0 ;  /* 0x0000000010007986 */ /* 0x0001e2000c101524 */
[----:B------:R-:W-:Y:S05]  /*7500*/  BRA `(.L_x_11735) ;  /* 0x0000070000007947 */ /* 0x000fea0003800000 */
.L_x_11742:
        /* <DEDUP_REMOVED lines=11> */
.L_x_11754:
        /* <DEDUP_REMOVED lines=19> */
.L_x_11757:
[----:B------:R-:W-:-:S04]  /*76f0*/  LOP3.LUT R0, R5, 0x80000000, RZ, 0xc0, !PT ;  /* 0x8000000005007812 */ /* 0x000fc800078ec0ff */
[----:B------:R-:W-:-:S04]  /*7700*/  SHF.R.U32.HI R3, RZ, 0x18, R0 ;  /* 0x00000018ff037819 */ /* 0x000fc80000011600 */
[----:B------:R-:W-:-:S04]  /*7710*/  LOP3.LUT R2, R2, R3, RZ, 0xfc, !PT ;  /* 0x0000000302027212 */ /* 0x000fc800078efcff */
[----:B------:R-:W-:Y:S02]  /*7720*/  PRMT R0, R2, 0x7610, R0 ;  /* 0x0000761002007816 */ /* 0x000fe40000000000 */
.L_x_11756:
[----:B------:R-:W-:Y:S05]  /*7730*/  BSYNC B0 ;  /* 0x0000000000007941 */ /* 0x000fea0003800000 */
.L_x_11755:
[----:B------:R0:W-:Y:S01]  /*7740*/  STG.E.U8 [R16.64], R0 ;  /* 0x0000000010007986 */ /* 0x0001e2000c101124 */
[----:B------:R-:W-:Y:S05]  /*7750*/  BRA `(.L_x_11735) ;  /* 0x000004b000007947 */ /* 0x000fea0003800000 */
.L_x_11753:
        /* <DEDUP_REMOVED lines=19> */
.L_x_11760:
[----:B------:R-:W-:-:S04]  /*7890*/  LOP3.LUT R0, R5, 0x80000000, RZ, 0xc0, !PT ;  /* 0x8000000005007812 */ /* 0x000fc800078ec0ff */
[----:B------:R-:W-:-:S04]  /*78a0*/  SHF.R.U32.HI R3, RZ, 0x18, R0 ;  /* 0x00000018ff037819 */ /* 0x000fc80000011600 */
[----:B------:R-:W-:-:S04]  /*78b0*/  LOP3.LUT R2, R2, R3, RZ, 0xfc, !PT ;  /* 0x0000000302027212 */ /* 0x000fc800078efcff */
[----:B------:R-:W-:Y:S02]  /*78c0*/  PRMT R0, R2, 0x7610, R0 ;  /* 0x0000761002007816 */ /* 0x000fe40000000000 */
.L_x_11759:
[----:B------:R-:W-:Y:S05]  /*78d0*/  BSYNC B0 ;  /* 0x0000000000007941 */ /* 0x000fea0003800000 */
.L_x_11758:
[----:B------:R0:W-:Y:S01]  /*78e0*/  STG.E.U8 [R16.64], R0 ;  /* 0x0000000010007986 */ /* 0x0001e2000c101124 */
[----:B------:R-:W-:Y:S05]  /*78f0*/  BRA `(.L_x_11735) ;  /* 0x0000031000007947 */ /* 0x000fea0003800000 */
.L_x_11752:
        /* <DEDUP_REMOVED lines=24> */
.L_x_11734:
        /* <DEDUP_REMOVED lines=20> */
.L_x_11762:
[----:B------:R-:W0:Y:S02]  /*7bc0*/  F2I.U64.F64.TRUNC R8, R8 ;  /* 0x0000000800087311 */ /* 0x000e24000030d800 */
[----:B0-----:R0:W-:Y:S01]  /*7bd0*/  STG.E.64 [R16.64], R8 ;  /* 0x0000000810007986 */ /* 0x0011e2000c101b24 */
[----:B------:R-:W-:Y:S05]  /*7be0*/  BRA `(.L_x_11735) ;  /* 0x0000002000007947 */ /* 0x000fea0003800000 */
.L_x_11761:
[----:B------:R-:W0:Y:S02]  /*7bf0*/  F2I.U32.F64.TRUNC R9, R8 ;  /* 0x0000000800097311 */ /* 0x000e24000030d000 */
[----:B0-----:R0:W-:Y:S02]  /*7c00*/  STG.E [R16.64], R9 ;  /* 0x0000000910007986 */ /* 0x0011e4000c101924 */
.L_x_11735:
[----:B------:R-:W-:-:S04]  /*7c10*/  IADD3 R19, R19, 0x80, RZ ;  /* 0x0000008013137810 */ /* 0x000fc80007ffe0ff */
[----:B------:R-:W-:-:S13]  /*7c20*/  ISETP.GE.AND P0, PT, R19, c[0x0][0x160], PT ;  /* 0x0000580013007a0c */ /* 0x000fda0003f06270 */
        /* <DEDUP_REMOVED lines=229> */
.L_x_11763:
        /* <DEDUP_REMOVED lines=19> */
.L_x_11767:
[----:B------:R-:W2:Y:S02]  /*8bb0*/  LDG.E.U8 R2, [R4.64] ;  /* 0x0000002404027981 */ /* 0x000ea4000c1e1100 */
[----:B--2---:R-:W0:Y:S01]  /*8bc0*/  I2F.F64.U16 R2, R2 ;  /* 0x0000000200027312 */ /* 0x004e220000101800 */
[----:B------:R-:W-:Y:S05]  /*8bd0*/  BRA `(.L_x_11769) ;  /* 0x00000df000007947 */ /* 0x000fea0003800000 */
.L_x_11766:
        /* <DEDUP_REMOVED lines=9> */
.L_x_11771:
[----:B------:R-:W2:Y:S02]  /*8c70*/  LDG.E R2, [R4.64] ;  /* 0x0000002404027981 */ /* 0x000ea4000c1e1900 */
[----:B--2---:R-:W0:Y:S01]  /*8c80*/  I2F.F64 R2, R2 ;  /* 0x0000000200027312 */ /* 0x004e220000201c00 */
[----:B------:R-:W-:Y:S05]  /*8c90*/  BRA `(.L_x_11769) ;  /* 0x00000d3000007947 */ /* 0x000fea0003800000 */
.L_x_11770:
[----:B------:R-:W2:Y:S02]  /*8ca0*/  LDG.E.U16 R2, [R4.64] ;  /* 0x0000002404027981 */ /* 0x000ea4000c1e1500 */
[----:B--2---:R-:W0:Y:S01]  /*8cb0*/  I2F.F64.S16 R2, R2 ;  /* 0x0000000200027312 */ /* 0x004e220000101c00 */
[----:B------:R-:W-:Y:S05]  /*8cc0*/  BRA `(.L_x_11769) ;  /* 0x00000d0000007947 */ /* 0x000fea0003800000 */
.L_x_11765:
        /* <DEDUP_REMOVED lines=10> */
.L_x_11773:
[----:B------:R-:W2:Y:S02]  /*8d70*/  LDG.E.U16 R0, [R4.64] ;  /* 0x0000002404007981 */ /* 0x000ea4000c1e1500 */
[----:B--2---:R-:W-:-:S05]  /*8d80*/  HADD2.F32 R0, -RZ, R0.H0_H0 ;  /* 0x20000000ff007230 */ /* 0x004fca0000004100 */
[----:B------:R-:W-:-:S04]  /*8d90*/  FMUL.FTZ R0, R0, 1 ;  /* 0x3f80000000007820 */ /* 0x000fc80000410000 */
[----:B------:R0:W1:Y:S01]  /*8da0*/  F2F.F64.F32 R2, R0 ;  /* 0x0000000000027310 */ /* 0x0000620000201800 */
[----:B------:R-:W-:Y:S05]  /*8db0*/  BRA `(.L_x_11769) ;  /* 0x00000c1000007947 */ /* 0x000fea0003800000 */
.L_x_11772:
        /* <DEDUP_REMOVED lines=10> */
.L_x_11775:
[----:B------:R-:W2:Y:S02]  /*8e60*/  LDG.E.U16 R4, [R4.64] ;  /* 0x0000002404047981 */ /* 0x000ea4000c1e1500 */
[----:B--2---:R-:W-:-:S05]  /*8e70*/  HADD2.F32 R0, -RZ, R4.H0_H0 ;  /* 0x20000004ff007230 */ /* 0x004fca0000004100 */
[----:B------:R-:W-:-:S04]  /*8e80*/  FMUL.FTZ R0, R0, 1 ;  /* 0x3f80000000007820 */ /* 0x000fc80000410000 */
[----:B------:R0:W1:Y:S01]  /*8e90*/  F2F.F64.F32 R2, R0 ;  /* 0x0000000000027310 */ /* 0x0000620000201800 */
[----:B------:R-:W-:Y:S05]  /*8ea0*/  BRA `(.L_x_11769) ;  /* 0x00000b2000007947 */ /* 0x000fea0003800000 */
.L_x_11774:
[----:B------:R0:W5:Y:S01]  /*8eb0*/  LDG.E.64 R2, [R4.64] ;  /* 0x0000002404027981 */ /* 0x000162000c1e1b00 */
[----:B------:R-:W-:Y:S05]  /*8ec0*/  BRA `(.L_x_11769) ;  /* 0x00000b0000007947 */ /* 0x000fea0003800000 */
.L_x_11764:
        /* <DEDUP_REMOVED lines=13> */
.L_x_11778:
[----:B------:R0:W5:Y:S01]  /*8fa0*/  LDG.E.64 R2, [R4.64] ;  /* 0x0000002404027981 */ /* 0x000162000c1e1b00 */
[----:B------:R-:W-:Y:S05]  /*8fb0*/  BRA `(.L_x_11769) ;  /* 0x00000a1000007947 */ /* 0x000fea0003800000 */
.L_x_11777:
        /* <DEDUP_REMOVED lines=28> */
.L_x_11780:
        /* <DEDUP_REMOVED lines=15> */
.L_x_11779:
[----:B------:R-:W2:Y:S02]  /*9270*/  LDG.E.U16 R0, [R4.64] ;  /* 0x0000002404007981 */ /* 0x000ea4000c1e1500 */
[----:B--2---:R-:W-:-:S05]  /*9280*/  PRMT R0, RZ, 0x5410, R0 ;  /* 0x00005410ff007816 */ /* 0x004fca0000000000 */
[----:B------:R-:W-:-:S04]  /*9290*/  FMUL.FTZ R0, R0, 1 ;  /* 0x3f80000000007820 */ /* 0x000fc80000410000 */
[----:B------:R0:W1:Y:S01]  /*92a0*/  F2F.F64.F32 R2, R0 ;  /* 0x0000000000027310 */ /* 0x0000620000201800 */
[----:B------:R-:W-:Y:S05]  /*92b0*/  BRA `(.L_x_11769) ;  /* 0x0000071000007947 */ /* 0x000fea0003800000 */
.L_x_11776:
        /* <DEDUP_REMOVED lines=11> */
.L_x_11783:
        /* <DEDUP_REMOVED lines=21> */
.L_x_11787:
[----:B------:R-:W-:Y:S05]  /*94c0*/  BSYNC B1 ;  /* 0x0000000000017941 */ /* 0x000fea0003800000 */
.L_x_11786:
[----:B------:R-:W-:Y:S01]  /*94d0*/  LEA R3, R0, 0x3b800000, 0x17 ;  /* 0x3b80000000037811 */ /* 0x000fe200078eb8ff */
[----:B------:R-:W-:-:S05]  /*94e0*/  IMAD.SHL.U32 R0, R2, 0x100000, RZ ;  /* 0x0010000002007824 */ /* 0x000fca00078e00ff */
[----:B------:R-:W-:Y:S02]  /*94f0*/  LOP3.LUT R0, R3, R0, R4, 0xfe, !PT ;  /* 0x0000000003007212 */ /* 0x000fe400078efe04 */
.L_x_11785:
[----:B------:R-:W-:Y:S05]  /*9500*/  BSYNC B0 ;  /* 0x0000000000007941 */ /* 0x000fea0003800000 */
.L_x_11784:
[----:B------:R-:W-:-:S04]  /*9510*/  FMUL.FTZ R0, R0, 1 ;  /* 0x3f80000000007820 */ /* 0x000fc80000410000 */
[----:B------:R0:W1:Y:S01]  /*9520*/  F2F.F64.F32 R2, R0 ;  /* 0x0000000000027310 */ /* 0x0000620000201800 */
[----:B------:R-:W-:Y:S05]  /*9530*/  BRA `(.L_x_11769) ;  /* 0x0000049000007947 */ /* 0x000fea0003800000 */
.L_x_11782:
        /* <DEDUP_REMOVED lines=21> */
.L_x_11791:
[----:B------:R-:W-:Y:S05]  /*9690*/  BSYNC B1 ;  /* 0x0000000000017941 */ /* 0x000fea0003800000 */
.L_x_11790:
[----:B------:R-:W-:Y:S01]  /*96a0*/  LEA R3, R0, 0x37800000, 0x17 ;  /* 0x3780000000037811 */ /* 0x000fe200078eb8ff */
[----:B------:R-:W-:-:S05]  /*96b0*/  IMAD.SHL.U32 R0, R2, 0x200000, RZ ;  /* 0x0020000002007824 */ /* 0x000fca00078e00ff */
[----:B------:R-:W-:Y:S02]  /*96c0*/  LOP3.LUT R0, R3, R0, R4, 0xfe, !PT ;  /* 0x0000000003007212 */ /* 0x000fe400078efe04 */
.L_x_11789:
[----:B------:R-:W-:Y:S05]  /*96d0*/  BSYNC B0 ;  /* 0x0000000000007941 */ /* 0x000fea0003800000 */
.L_x_11788:
[----:B------:R-:W-:-:S04]  /*96e0*/  FMUL.FTZ R0, R0, 1 ;  /* 0x3f80000000007820 */ /* 0x000fc80000410000 */
[----:B------:R0:W1:Y:S01]  /*96f0*/  F2F.F64.F32 R2, R0 ;  /* 0x0000000000027310 */ /* 0x0000620000201800 */
[----:B------:R-:W-:Y:S05]  /*9700*/  BRA `(.L_x_11769) ;  /* 0x000002c000007947 */ /* 0x000fea0003800000 */
.L_x_11781:
        /* <DEDUP_REMOVED lines=14> */
.L_x_11795:
[----:B------:R-:W-:Y:S05]  /*97f0*/  BSYNC B0 ;  /* 0x0000000000007941 */ /* 0x000fea0003800000 */
.L_x_11794:
[----:B------:R-:W-:-:S04]  /*9800*/  FMUL.FTZ R0, R0, 1 ;  /* 0x3f80000000007820 */ /* 0x000fc80000410000 */
[----:B------:R0:W1:Y:S01]  /*9810*/  F2F.F64.F32 R2, R0 ;  /* 0x0000000000027310 */ /* 0x0000620000201800 */
[----:B------:R-:W-:Y:S05]  /*9820*/  BRA `(.L_x_11769) ;  /* 0x000001a000007947 */ /* 0x000fea0003800000 */
.L_x_11768:
        /* <DEDUP_REMOVED lines=21> */
.L_x_11793:
[----:B------:R-:W2:Y:S02]  /*9980*/  LDG.E.64 R2, [R4.64] ;  /* 0x0000002404027981 */ /* 0x000ea4000c1e1b00 */
[----:B--2---:R-:W0:Y:S01]  /*9990*/  I2F.F64.U64 R2, R2 ;  /* 0x0000000200027312 */ /* 0x004e220000301800 */
[----:B------:R-:W-:Y:S05]  /*99a0*/  BRA `(.L_x_11769) ;  /* 0x0000002000007947 */ /* 0x000fea0003800000 */
.L_x_11792:
[----:B------:R-:W2:Y:S02]  /*99b0*/  LDG.E R2, [R4.64] ;  /* 0x0000002404027981 */ /* 0x000ea4000c1e1900 */
[----:B--2---:R-:W0:Y:S02]  /*99c0*/  I2F.F64.U32 R2, R2 ;  /* 0x0000000200027312 */ /* 0x004e240000201800 */
.L_x_11769:
        /* <DEDUP_REMOVED lines=40> */
.L_x_11801:
        /* <DEDUP_REMOVED lines=12> */
.L_x_11800:
[----:B------:R-:W-:Y:S05]  /*9d10*/  BSYNC B1 ;  /* 0x0000000000017941 */ /* 0x000fea0003800000 */
.L_x_11799:
        /* <DEDUP_REMOVED lines=13> */
.L_x_11807:
        /* <DEDUP_REMOVED lines=33> */
.L_x_11806:
[----:B------:R-:W-:Y:S02]  /*a000*/  IMAD.MOV.U32 R6, RZ, RZ, R12 ;  /* 0x000000ffff067224 */ /* 0x000fe400078e000c */
.L_x_11805:
[----:B------:R-:W-:Y:S05]  /*a010*/  BSYNC B2 ;  /* 0x0000000000027941 */ /* 0x000fea0003800000 */
.L_x_11804:
[----:B------:R-:W-:-:S13]  /*a020*/  ISETP.GE.U32.AND P0, PT, R9, 0xc, PT ;  /* 0x0000000c0900780c */ /* 0x000fda0003f06070 */
[----:B------:R-:W-:Y:S05]  /*a030*/  @!P0 BRA `(.L_x_11803) ;  /* 0x0000076000008947 */ /* 0x000fea0003800000 */
[----:B------:R-:W-:Y:S02]  /*a040*/  BSSY B2, `(.L_x_11808) ;  /* 0x0000074000027945 */ /* 0x000fe40003800000 */
.L_x_11809:
        /* <DEDUP_REMOVED lines=116> */
.L_x_11808:
[----:B------:R-:W-:Y:S02]  /*a790*/  IMAD.MOV.U32 R13, RZ, RZ, R9 ;  /* 0x000000ffff0d7224 */ /* 0x000fe400078e0009 */
.L_x_11803:
[----:B------:R-:W-:Y:S05]  /*a7a0*/  BSYNC B1 ;  /* 0x0000000000017941 */ /* 0x000fea0003800000 */
.L_x_11802:
        /* <DEDUP_REMOVED lines=20> */
.L_x_11811:
[----:B------:R-:W-:Y:S05]  /*a8f0*/  BSYNC B1 ;  /* 0x0000000000017941 */ /* 0x000fea0003800000 */
.L_x_11810:
[----:B------:R-:W-:-:S05]  /*a900*/  IMAD.MOV.U32 R9, RZ, RZ, R11 ;  /* 0x000000ffff097224 */ /* 0x000fca00078e000b */
[----:B------:R-:W-:Y:S01]  /*a910*/  LOP3.LUT R9, R9, 0x80000000, R3, 0xb8, !PT ;  /* 0x8000000009097812 */ /* 0x000fe200078eb803 */
[----:B------:R-:W-:Y:S05]  /*a920*/  BRA `(.L_x_11798) ;  /* 0x0000008000007947 */ /* 0x000fea0003800000 */
.L_x_11797:
        /* <DEDUP_REMOVED lines=8> */
.L_x_11798:
[----:B-12---:R-:W-:Y:S05]  /*a9b0*/  BSYNC B0 ;  /* 0x0000000000007941 */ /* 0x006fea0003800000 */
.L_x_11796:
        /* <DEDUP_REMOVED lines=15> */
.L_x_11815:
[----:B------:R-:W0:Y:S02]  /*aab0*/  F2I.S64.F64.TRUNC R8, R8 ;  /* 0x0000000800087311 */ /* 0x000e24000030d900 */
[----:B0-----:R-:W-:-:S05]  /*aac0*/  IMAD.MOV.U32 R3, RZ, RZ, R8 ;  /* 0x000000ffff037224 */ /* 0x001fca00078e0008 */
[----:B------:R0:W-:Y:S01]  /*aad0*/  STG.E.U8 [R16.64], R3 ;  /* 0x0000000310007986 */ /* 0x0001e2000c101124 */
[----:B------:R-:W-:Y:S05]  /*aae0*/  BRA `(.L_x_11817) ;  /* 0x00000ed000007947 */ /* 0x000fea0003800000 */
.L_x_11814:
        /* <DEDUP_REMOVED lines=9> */
.L_x_11819:
[----:B------:R-:W0:Y:S02]  /*ab80*/  F2I.F64.TRUNC R9, R8 ;  /* 0x0000000800097311 */ /* 0x000e24000030d100 */
[----:B0-----:R0:W-:Y:S01]  /*ab90*/  STG.E [R16.64], R9 ;  /* 0x0000000910007986 */ /* 0x0011e2000c101924 */
[----:B------:R-:W-:Y:S05]  /*aba0*/  BRA `(.L_x_11817) ;  /* 0x00000e1000007947 */ /* 0x000fea0003800000 */
.L_x_11818:
[----:B------:R-:W0:Y:S02]  /*abb0*/  F2I.F64.TRUNC R9, R8 ;  /* 0x0000000800097311 */ /* 0x000e24000030d100 */
[----:B0-----:R0:W-:Y:S01]  /*abc0*/  STG.E.U16 [R16.64], R9 ;  /* 0x0000000910007986 */ /* 0x0011e2000c101524 */
[----:B------:R-:W-:Y:S05]  /*abd0*/  BRA `(.L_x_11817) ;  /* 0x00000de000007947 */ /* 0x000fea0003800000 */
.L_x_11813:
        /* <DEDUP_REMOVED lines=11> */
.L_x_11821:
[----:B------:R-:W0:Y:S01]  /*ac90*/  F2F.F32.F64 R0, R8 ;  /* 0x0000000800007310 */ /* 0x000e220000301000 */
[----:B------:R-:W0:-:S14]  /*aca0*/  DSETP.GEU.AND P0, PT, |R8|, c[0x2][0x0], PT ;  /* 0x008000000800762a */ /* 0x000e1c0003f0e200 */
[----:B0-----:R-:W-:-:S05]  /*acb0*/  @!P0 FMUL R0, R0, 1.175494350822287508e-38 ;  /* 0x0080000000008820 */ /* 0x001fca0000400000 */
[----:B------:R-:W-:-:S05]  /*acc0*/  F2FP.PACK_AB R0, RZ, R0 ;  /* 0x00000000ff00723e */ /* 0x000fca00000000ff */
[----:B------:R0:W-:Y:S01]  /*acd0*/  STG.E.U16 [R16.64], R0 ;  /* 0x0000000010007986 */ /* 0x0001e2000c101524 */
[----:B------:R-:W-:Y:S05]  /*ace0*/  BRA `(.L_x_11817) ;  /* 0x00000cd000007947 */ /* 0x000fea0003800000 */
.L_x_11820:
        /* <DEDUP_REMOVED lines=12> */
.L_x_11823:
[----:B------:R-:W0:Y:S01]  /*adb0*/  F2F.F32.F64 R0, R8 ;  /* 0x0000000800007310 */ /* 0x000e220000301000 */
[----:B------:R-:W0:-:S14]  /*adc0*/  DSETP.GEU.AND P0, PT, |R8|, c[0x2][0x0], PT ;  /* 0x008000000800762a */ /* 0x000e1c0003f0e200 */
[----:B0-----:R-:W-:-:S05]  /*add0*/  @!P0 FMUL R0, R0, 1.175494350822287508e-38 ;  /* 0x0080000000008820 */ /* 0x001fca0000400000 */
[----:B------:R-:W-:-:S04]  /*ade0*/  F2FP.PACK_AB R3, RZ, R0 ;  /* 0x00000000ff03723e */ /* 0x000fc800000000ff */
[----:B------:R-:W-:-:S05]  /*adf0*/  PRMT R3, R3, 0x5410, RZ ;  /* 0x0000541003037816 */ /* 0x000fca00000000ff */
[----:B------:R0:W-:Y:S01]  /*ae00*/  STG.E [R16.64], R3 ;  /* 0x0000000310007986 */ /* 0x0001e2000c101924 */
[----:B------:R-:W-:Y:S05]  /*ae10*/  BRA `(.L_x_11817) ;  /* 0x00000ba000007947 */ /* 0x000fea0003800000 */
.L_x_11822:
[----:B------:R0:W-:Y:S01]  /*ae20*/  STG.E.64 [R16.64], R8 ;  /* 0x0000000810007986 */ /* 0x0001e2000c101b24 */
[----:B------:R-:W-:Y:S05]  /*ae30*/  BRA `(.L_x_11817) ;  /* 0x00000b8000007947 */ /* 0x000fea0003800000 */
.L_x_11812:
        /* <DEDUP_REMOVED lines=12> */
.L_x_11826:
[----:B------:R-:W-:-:S05]  /*af00*/  CS2R R10, SRZ ;  /* 0x00000000000a7805 */ /* 0x000fca000001ff00 */
[----:B------:R0:W-:Y:S01]  /*af10*/  STG.E.128 [R16.64], R8 ;  /* 0x0000000810007986 */ /* 0x0001e2000c101d24 */
[----:B------:R-:W-:Y:S05]  /*af20*/  BRA `(.L_x_11817) ;  /* 0x00000a9000007947 */ /* 0x000fea0003800000 */
.L_x_11825:
        /* <DEDUP_REMOVED lines=23> */
.L_x_11830:
[----:B------:R-:W-:Y:S05]  /*b0a0*/  BSYNC B0 ;  /* 0x0000000000007941 */ /* 0x000fea0003800000 */
.L_x_11829:
[----:B------:R-:W-:-:S05]  /*b0b0*/  LOP3.LUT R3, R0, R3, RZ, 0xfc, !PT ;  /* 0x0000000300037212 */ /* 0x000fca00078efcff */
[----:B------:R0:W-:Y:S01]  /*b0c0*/  STG.E.U8 [R16.64], R3 ;  /* 0x0000000310007986 */ /* 0x0001e2000c101124 */
[----:B------:R-:W-:Y:S05]  /*b0d0*/  BRA `(.L_x_11817) ;  /* 0x000008e000007947 */ /* 0x000fea0003800000 */
.L_x_11828:
        /* <DEDUP_REMOVED lines=15> */
.L_x_11832:
[----:B------:R-:W-:Y:S01]  /*b1d0*/  IMAD.MOV.U32 R0, RZ, RZ, 0x7f ;  /* 0x0000007fff007424 */ /* 0x000fe200078e00ff */
[----:B------:R-:W-:-:S04]  /*b1e0*/  ISETP.GT.U32.AND P0, PT, R2, 0x7f800000, PT ;  /* 0x7f8000000200780c */ /* 0x000fc80003f04070 */
[----:B------:R-:W-:-:S04]  /*b1f0*/  SEL R0, R0, 0x7c, P0 ;  /* 0x0000007c00007807 */ /* 0x000fc80000000000 */
.L_x_11833:
[----:B------:R-:W-:Y:S05]  /*b200*/  BSYNC B0 ;  /* 0x0000000000007941 */ /* 0x000fea0003800000 */
.L_x_11831:
[----:B------:R-:W-:-:S04]  /*b210*/  LOP3.LUT R2, R3, 0x80000000, RZ, 0xc0, !PT ;  /* 0x8000000003027812 */ /* 0x000fc800078ec0ff */
[----:B------:R-:W-:-:S04]  /*b220*/  SHF.R.U32.HI R3, RZ, 0x18, R2 ;  /* 0x00000018ff037819 */ /* 0x000fc80000011602 */
[----:B------:R-:W-:-:S05]  /*b230*/  LOP3.LUT R3, R0, R3, RZ, 0xfc, !PT ;  /* 0x0000000300037212 */ /* 0x000fca00078efcff */
[----:B------:R0:W-:Y:S01]  /*b240*/  STG.E.U8 [R16.64], R3 ;  /* 0x0000000310007986 */ /* 0x0001e2000c101124 */
[----:B------:R-:W-:Y:S05]  /*b250*/  BRA `(.L_x_11817) ;  /* 0x0000076000007947 */ /* 0x000fea0003800000 */
.L_x_11827:
[----:B------:R-:W0:Y:S01]  /*b260*/  F2F.F32.F64 R0, R8 ;  /* 0x0000000800007310 */ /* 0x000e220000301000 */
[----:B------:R-:W0:-:S14]  /*b270*/  DSETP.GEU.AND P0, PT, |R8|, c[0x2][0x0], PT ;  /* 0x008000000800762a */ /* 0x000e1c0003f0e200 */
[----:B0-----:R-:W-:-:S05]  /*b280*/  @!P0 FMUL R0, R0, 1.175494350822287508e-38 ;  /* 0x0080000000008820 */ /* 0x001fca0000400000 */
[----:B------:R-:W-:-:S05]  /*b290*/  F2FP.BF16.PACK_AB R0, RZ, R0 ;  /* 0x00000000ff00723e */ /* 0x000fca00000010ff */
[----:B------:R0:W-:Y:S01]  /*b2a0*/  STG.E.U16 [R16.64], R0 ;  /* 0x0000000010007986 */ /* 0x0001e2000c101524 */
[----:B------:R-:W-:Y:S05]  /*b2b0*/  BRA `(.L_x_11817) ;  /* 0x0000070000007947 */ /* 0x000fea0003800000 */
.L_x_11824:
        /* <DEDUP_REMOVED lines=11> */
.L_x_11836:
        /* <DEDUP_REMOVED lines=19> */
.L_x_11839:
[----:B------:R-:W-:-:S04]  /*b4a0*/  LOP3.LUT R0, R5, 0x80000000, RZ, 0xc0, !PT ;  /* 0x8000000005007812 */ /* 0x000fc800078ec0ff */
[----:B------:R-:W-:-:S04]  /*b4b0*/  SHF.R.U32.HI R3, RZ, 0x18, R0 ;  /* 0x00000018ff037819 */ /* 0x000fc80000011600 */
[----:B------:R-:W-:-:S04]  /*b4c0*/  LOP3.LUT R2, R2, R3, RZ, 0xfc, !PT ;  /* 0x0000000302027212 */ /* 0x000fc800078efcff */
[----:B------:R-:W-:Y:S02]  /*b4d0*/  PRMT R0, R2, 0x7610, R0 ;  /* 0x0000761002007816 */ /* 0x000fe40000000000 */
.L_x_11838:
[----:B------:R-:W-:Y:S05]  /*b4e0*/  BSYNC B0 ;  /* 0x0000000000007941 */ /* 0x000fea0003800000 */
.L_x_11837:
[----:B------:R0:W-:Y:S01]  /*b4f0*/  STG.E.U8 [R16.64], R0 ;  /* 0x0000000010007986 */ /* 0x0001e2000c101124 */
[----:B------:R-:W-:Y:S05]  /*b500*/  BRA `(.L_x_11817) ;  /* 0x000004b000007947 */ /* 0x000fea0003800000 */
.L_x_11835:
        /* <DEDUP_REMOVED lines=19> */
.L_x_11842:
[----:B------:R-:W-:-:S04]  /*b640*/  LOP3.LUT R0, R5, 0x80000000, RZ, 0xc0, !PT ;  /* 0x8000000005007812 */ /* 0x000fc800078ec0ff */
[----:B------:R-:W-:-:S04]  /*b650*/  SHF.R.U32.HI R3, RZ, 0x18, R0 ;  /* 0x00000018ff037819 */ /* 0x000fc80000011600 */
[----:B------:R-:W-:-:S04]  /*b660*/  LOP3.LUT R2, R2, R3, RZ, 0xfc, !PT ;  /* 0x0000000302027212 */ /* 0x000fc800078efcff */
[----:B------:R-:W-:Y:S02]  /*b670*/  PRMT R0, R2, 0x7610, R0 ;  /* 0x0000761002007816 */ /* 0x000fe40000000000 */
.L_x_11841:
[----:B------:R-:W-:Y:S05]  /*b680*/  BSYNC B0 ;  /* 0x0000000000007941 */ /* 0x000fea0003800000 */
.L_x_11840:
[----:B------:R0:W-:Y:S01]  /*b690*/  STG.E.U8 [R16.64], R0 ;  /* 0x0000000010007986 */ /* 0x0001e2000c101124 */
[----:B------:R-:W-:Y:S05]  /*b6a0*/  BRA `(.L_x_11817) ;  /* 0x0000031000007947 */ /* 0x000fea0003800000 */
.L_x_11834:
        /* <DEDUP_REMOVED lines=24> */
.L_x_11816:
        /* <DEDUP_REMOVED lines=20> */
.L_x_11844:
[----:B------:R-:W0:Y:S02]  /*b970*/  F2I.U64.F64.TRUNC R8, R8 ;  /* 0x0000000800087311 */ /* 0x000e24000030d800 */
[----:B0-----:R0:W-:Y:S01]  /*b980*/  STG.E.64 [R16.64], R8 ;  /* 0x0000000810007986 */ /* 0x0011e2000c101b24 */
[----:B------:R-:W-:Y:S05]  /*b990*/  BRA `(.L_x_11817) ;  /* 0x0000002000007947 */ /* 0x000fea0003800000 */
.L_x_11843:
[----:B------:R-:W0:Y:S02]  /*b9a0*/  F2I.U32.F64.TRUNC R9, R8 ;  /* 0x0000000800097311 */ /* 0x000e24000030d000 */
[----:B0-----:R0:W-:Y:S02]  /*b9b0*/  STG.E [R16.64], R9 ;  /* 0x0000000910007986 */ /* 0x0011e4000c101924 */
.L_x_11817:
[----:B------:R-:W-:Y:S02]  /*b9c0*/  IADD3 R19, R19, 0x80, RZ ;  /* 0x0000008013137810 */ /* 0x000fe40007ffe0ff */
.L_x_11680:
[----:B------:R-:W-:Y:S05]  /*b9d0*/  BSYNC B6 ;  /* 0x0000000000067941 */ /* 0x000fea0003800000 */
.L_x_11679:
[----:B------:R-:W-:-:S13]  /*b9e0*/  ISETP.GE.AND P0, PT, R19, c[0x0][0x160], PT ;  /* 0x0000580013007a0c */ /* 0x000fda0003f06270 */
[----:B------:R-:W-:Y:S05]  /*b9f0*/  @P0 EXIT ;  /* 0x000000000000094d */ /* 0x000fea0003800000 */
        /* <DEDUP_REMOVED lines=228> */
.L_x_11845:
        /* <DEDUP_REMOVED lines=19> */
.L_x_11849:
[----:B------:R-:W2:Y:S02]  /*c970*/  LDG.E.U8 R2, [R4.64] ;  /* 0x0000002404027981 */ /* 0x000ea4000c1e1100 */
[----:B--2---:R-:W0:Y:S01]  /*c980*/  I2F.F64.U16 R2, R2 ;  /* 0x0000000200027312 */ /* 0x004e220000101800 */
[----:B------:R-:W-:Y:S05]  /*c990*/  BRA `(.L_x_11851) ;  /* 0x00000df000007947 */ /* 0x000fea0003800000 */
.L_x_11848:
        /* <DEDUP_REMOVED lines=9> */
.L_x_11853:
[----:B------:R-:W2:Y:S02]  /*ca30*/  LDG.E R2, [R4.64] ;  /* 0x0000002404027981 */ /* 0x000ea4000c1e1900 */
[----:B--2---:R-:W0:Y:S01]  /*ca40*/  I2F.F64 R2, R2 ;  /* 0x0000000200027312 */ /* 0x004e220000201c00 */
[----:B------:R-:W-:Y:S05]  /*ca50*/  BRA `(.L_x_11851) ;  /* 0x00000d3000007947 */ /* 0x000fea0003800000 */
.L_x_11852:
[----:B------:R-:W2:Y:S02]  /*ca60*/  LDG.E.U16 R2, [R4.64] ;  /* 0x0000002404027981 */ /* 0x000ea4000c1e1500 */
[----:B--2---:R-:W0:Y:S01]  /*ca70*/  I2F.F64.S16 R2, R2 ;  /* 0x0000000200027312 */ /* 0x004e220000101c00 */
[----:B------:R-:W-:Y:S05]  /*ca80*/  BRA `(.L_x_11851) ;  /* 0x00000d0000007947 */ /* 0x000fea0003800000 */
.L_x_11847:
        /* <DEDUP_REMOVED lines=10> */
.L_x_11855:
[----:B------:R-:W2:Y:S02]  /*cb30*/  LDG.E.U16 R0, [R4.64] ;  /* 0x0000002404007981 */ /* 0x000ea4000c1e1500 */
[----:B--2---:R-:W-:-:S05]  /*cb40*/  HADD2.F32 R0, -RZ, R0.H0_H0 ;  /* 0x20000000ff007230 */ /* 0x004fca0000004100 */
[----:B------:R-:W-:-:S04]  /*cb50*/  FMUL.FTZ R0, R0, 1 ;  /* 0x3f80000000007820 */ /* 0x000fc80000410000 */
[----:B------:R0:W1:Y:S01]  /*cb60*/  F2F.F64.F32 R2, R0 ;  /* 0x0000000000027310 */ /* 0x0000620000201800 */
[----:B------:R-:W-:Y:S05]  /*cb70*/  BRA `(.L_x_11851) ;  /* 0x00000c1000007947 */ /* 0x000fea0003800000 */
.L_x_11854:
        /* <DEDUP_REMOVED lines=10> */
.L_x_11857:
[----:B------:R-:W2:Y:S02]  /*cc20*/  LDG.E.U16 R4, [R4.64] ;  /* 0x0000002404047981 */ /* 0x000ea4000c1e1500 */
[----:B--2---:R-:W-:-:S05]  /*cc30*/  HADD2.F32 R0, -RZ, R4.H0_H0 ;  /* 0x20000004ff007230 */ /* 0x004fca0000004100 */
[----:B------:R-:W-:-:S04]  /*cc40*/  FMUL.FTZ R0, R0, 1 ;  /* 0x3f80000000007820 */ /* 0x000fc80000410000 */
[----:B------:R0:W1:Y:S01]  /*cc50*/  F2F.F64.F32 R2, R0 ;  /* 0x0000000000027310 */ /* 0x0000620000201800 */
[----:B------:R-:W-:Y:S05]  /*cc60*/  BRA `(.L_x_11851) ;  /* 0x00000b2000007947 */ /* 0x000fea0003800000 */
.L_x_11856:
[----:B------:R0:W5:Y:S01]  /*cc70*/  LDG.E.64 R2, [R4.64] ;  /* 0x0000002404027981 */ /* 0x000162000c1e1b00 */
[----:B------:R-:W-:Y:S05]  /*cc80*/  BRA `(.L_x_11851) ;  /* 0x00000b0000007947 */ /* 0x000fea0003800000 */
.L_x_11846:
        /* <DEDUP_REMOVED lines=13> */
.L_x_11860:
[----:B------:R0:W5:Y:S01]  /*cd60*/  LDG.E.64 R2, [R4.64] ;  /* 0x0000002404027981 */ /* 0x000162000c1e1b00 */
[----:B------:R-:W-:Y:S05]  /*cd70*/  BRA `(.L_x_11851) ;  /* 0x00000a1000007947 */ /* 0x000fea0003800000 */
.L_x_11859:
        /* <DEDUP_REMOVED lines=28> */
.L_x_11862:
        /* <DEDUP_REMOVED lines=15> */
.L_x_11861:
[----:B------:R-:W2:Y:S02]  /*d030*/  LDG.E.U16 R0, [R4.64] ;  /* 0x0000002404007981 */ /* 0x000ea4000c1e1500 */
[----:B--2---:R-:W-:-:S05]  /*d040*/  PRMT R0, RZ, 0x5410, R0 ;  /* 0x00005410ff007816 */ /* 0x004fca0000000000 */
[----:B------:R-:W-:-:S04]  /*d050*/  FMUL.FTZ R0, R0, 1 ;  /* 0x3f80000000007820 */ /* 0x000fc80000410000 */
[----:B------:R0:W1:Y:S01]  /*d060*/  F2F.F64.F32 R2, R0 ;  /* 0x0000000000027310 */ /* 0x0000620000201800 */
[----:B------:R-:W-:Y:S05]  /*d070*/  BRA `(.L_x_11851) ;  /* 0x0000071000007947 */ /* 0x000fea0003800000 */
.L_x_11858:
        /* <DEDUP_REMOVED lines=11> */
.L_x_11865:
        /* <DEDUP_REMOVED lines=21> */
.L_x_11869:
[----:B------:R-:W-:Y:S05]  /*d280*/  BSYNC B1 ;  /* 0x0000000000017941 */ /* 0x000fea0003800000 */
.L_x_11868:
[----:B------:R-:W-:Y:S01]  /*d290*/  LEA R3, R0, 0x3b800000, 0x17 ;  /* 0x3b80000000037811 */ /* 0x000fe200078eb8ff */
[----:B------:R-:W-:-:S05]  /*d2a0*/  IMAD.SHL.U32 R0, R2, 0x100000, RZ ;  /* 0x0010000002007824 */ /* 0x000fca00078e00ff */
[----:B------:R-:W-:Y:S02]  /*d2b0*/  LOP3.LUT R0, R3, R0, R4, 0xfe, !PT ;  /* 0x0000000003007212 */ /* 0x000fe400078efe04 */
.L_x_11867:
[----:B------:R-:W-:Y:S05]  /*d2c0*/  BSYNC B0 ;  /* 0x0000000000007941 */ /* 0x000fea0003800000 */
.L_x_11866:
[----:B------:R-:W-:-:S04]  /*d2d0*/  FMUL.FTZ R0, R0, 1 ;  /* 0x3f80000000007820 */ /* 0x000fc80000410000 */
[----:B------:R0:W1:Y:S01]  /*d2e0*/  F2F.F64.F32 R2, R0 ;  /* 0x0000000000027310 */ /* 0x0000620000201800 */
[----:B------:R-:W-:Y:S05]  /*d2f0*/  BRA `(.L_x_11851) ;  /* 0x0000049000007947 */ /* 0x000fea0003800000 */
.L_x_11864:
        /* <DEDUP_REMOVED lines=21> */
.L_x_11873:
[----:B------:R-:W-:Y:S05]  /*d450*/  BSYNC B1 ;  /* 0x0000000000017941 */ /* 0x000fea0003800000 */
.L_x_11872:
[----:B------:R-:W-:Y:S01]  /*d460*/  LEA R3, R0, 0x37800000, 0x17 ;  /* 0x3780000000037811 */ /* 0x000fe200078eb8ff */
[----:B------:R-:W-:-:S05]  /*d470*/  IMAD.SHL.U32 R0, R2, 0x200000, RZ ;  /* 0x0020000002007824 */ /* 0x000fca00078e00ff */
[----:B------:R-:W-:Y:S02]  /*d480*/  LOP3.LUT R0, R3, R0, R4, 0xfe, !PT ;  /* 0x0000000003007212 */ /* 0x000fe400078efe04 */
.L_x_11871:
[----:B------:R-:W-:Y:S05]  /*d490*/  BSYNC B0 ;  /* 0x0000000000007941 */ /* 0x000fea0003800000 */
.L_x_11870:
[----:B------:R-:W-:-:S04]  /*d4a0*/  FMUL.FTZ R0, R0, 1 ;  /* 0x3f80000000007820 */ /* 0x000fc80000410000 */
[----:B------:R0:W1:Y:S01]  /*d4b0*/  F2F.F64.F32 R2, R0 ;  /* 0x0000000000027310 */ /* 0x0000620000201800 */
[----:B------:R-:W-:Y:S05]  /*d4c0*/  BRA `(.L_x_11851) ;  /* 0x000002c000007947 */ /* 0x000fea0003800000 */
.L_x_11863:
        /* <DEDUP_REMOVED lines=14> */
.L_x_11877:
[----:B------:R-:W-:Y:S05]  /*d5b0*/  BSYNC B0 ;  /* 0x0000000000007941 */ /* 0x000fea0003800000 */
.L_x_11876:
[----:B------:R-:W-:-:S04]  /*d5c0*/  FMUL.FTZ R0, R0, 1 ;  /* 0x3f80000000007820 */ /* 0x000fc80000410000 */
[----:B------:R0:W1:Y:S01]  /*d5d0*/  F2F.F64.F32 R2, R0 ;  /* 0x0000000000027310 */ /* 0x0000620000201800 */
[----:B------:R-:W-:Y:S05]  /*d5e0*/  BRA `(.L_x_11851) ;  /* 0x000001a000007947 */ /* 0x000fea0003800000 */
.L_x_11850:
        /* <DEDUP_REMOVED lines=21> */
.L_x_11875:
[----:B------:R-:W2:Y:S02]  /*d740*/  LDG.E.64 R2, [R4.64] ;  /* 0x0000002404027981 */ /* 0x000ea4000c1e1b00 */
[----:B--2---:R-:W0:Y:S01]  /*d750*/  I2F.F64.U64 R2, R2 ;  /* 0x0000000200027312 */ /* 0x004e220000301800 */
[----:B------:R-:W-:Y:S05]  /*d760*/  BRA `(.L_x_11851) ;  /* 0x0000002000007947 */ /* 0x000fea0003800000 */
.L_x_11874:
[----:B------:R-:W2:Y:S02]  /*d770*/  LDG.E R2, [R4.64] ;  /* 0x0000002404027981 */ /* 0x000ea4000c1e1900 */
[----:B--2---:R-:W0:Y:S02]  /*d780*/  I2F.F64.U32 R2, R2 ;  /* 0x0000000200027312 */ /* 0x004e240000201800 */
.L_x_11851:
        /* <DEDUP_REMOVED lines=40> */
.L_x_11884:
        /* <DEDUP_REMOVED lines=12> */
.L_x_11883:
[----:B------:R-:W-:Y:S02]  /*dad0*/  IMAD.MOV.U32 R8, RZ, RZ, R9 ;  /* 0x000000ffff087224 */ /* 0x000fe400078e0009 */
.L_x_11882:
[----:B------:R-:W-:Y:S05]  /*dae0*/  BSYNC B1 ;  /* 0x0000000000017941 */ /* 0x000fea0003800000 */
.L_x_11881:
        /* <DEDUP_REMOVED lines=13> */
.L_x_11890:
        /* <DEDUP_REMOVED lines=33> */
.L_x_11889:
[----:B------:R-:W-:Y:S02]  /*ddd0*/  IMAD.MOV.U32 R8, RZ, RZ, R10 ;  /* 0x000000ffff087224 */ /* 0x000fe400078e000a */
.L_x_11888:
[----:B------:R-:W-:Y:S05]  /*dde0*/  BSYNC B2 ;  /* 0x0000000000027941 */ /* 0x000fea0003800000 */
.L_x_11887:
[----:B------:R-:W-:-:S13]  /*ddf0*/  ISETP.GE.U32.AND P0, PT, R9, 0xc, PT ;  /* 0x0000000c0900780c */ /* 0x000fda0003f06070 */
[----:B------:R-:W-:Y:S05]  /*de00*/  @!P0 BRA `(.L_x_11886) ;  /* 0x0000076000008947 */ /* 0x000fea0003800000 */
[----:B------:R-:W-:Y:S02]  /*de10*/  BSSY B2, `(.L_x_11891) ;  /* 0x0000074000027945 */ /* 0x000fe40003800000 */
.L_x_11892:
        /* <DEDUP_REMOVED lines=116> */
.L_x_11891:
[----:B------:R-:W-:Y:S02]  /*e560*/  IMAD.MOV.U32 R15, RZ, RZ, R9 ;  /* 0x000000ffff0f7224 */ /* 0x000fe400078e0009 */
.L_x_11886:
[----:B------:R-:W-:Y:S05]  /*e570*/  BSYNC B1 ;  /* 0x0000000000017941 */ /* 0x000fea0003800000 */
.L_x_11885:
        /* <DEDUP_REMOVED lines=20> */
.L_x_11894:
[----:B------:R-:W-:Y:S05]  /*e6c0*/  BSYNC B1 ;  /* 0x0000000000017941 */ /* 0x000fea0003800000 */
.L_x_11893:
[----:B------:R-:W-:Y:S02]  /*e6d0*/  IMAD.MOV.U32 R9, RZ, RZ, R11 ;  /* 0x000000ffff097224 */ /* 0x000fe400078e000b */
[----:B------:R-:W-:-:S03]  /*e6e0*/  IMAD.MOV.U32 R8, RZ, RZ, R6 ;  /* 0x000000ffff087224 */ /* 0x000fc600078e0006 */
[----:B------:R-:W-:Y:S01]  /*e6f0*/  LOP3.LUT R9, R9, 0x80000000, R3, 0xb8, !PT ;  /* 0x8000000009097812 */ /* 0x000fe200078eb803 */
[----:B------:R-:W-:Y:S05]  /*e700*/  BRA `(.L_x_11880) ;  /* 0x0000008000007947 */ /* 0x000fea0003800000 */
.L_x_11879:
        /* <DEDUP_REMOVED lines=8> */
.L_x_11880:
[----:B-12---:R-:W-:Y:S05]  /*e790*/  BSYNC B0 ;  /* 0x0000000000007941 */ /* 0x006fea0003800000 */
.L_x_11878:
        /* <DEDUP_REMOVED lines=15> */
.L_x_11898:
[----:B------:R-:W0:Y:S02]  /*e890*/  F2I.S64.F64.TRUNC R8, R8 ;  /* 0x0000000800087311 */ /* 0x000e24000030d900 */
[----:B0-----:R-:W-:-:S05]  /*e8a0*/  IMAD.MOV.U32 R3, RZ, RZ, R8 ;  /* 0x000000ffff037224 */ /* 0x001fca00078e0008 */
[----:B------:R-:W-:Y:S01]  /*e8b0*/  STG.E.U8 [R16.64], R3 ;  /* 0x0000000310007986 */ /* 0x000fe2000c101124 */
[----:B------:R-:W-:Y:S05]  /*e8c0*/  EXIT ;  /* 0x000000000000794d */ /* 0x000fea0003800000 */
.L_x_11897:
        /* <DEDUP_REMOVED lines=9> */
.L_x_11901:
[----:B------:R-:W0:Y:S02]  /*e960*/  F2I.F64.TRUNC R9, R8 ;  /* 0x0000000800097311 */ /* 0x000e24000030d100 */
[----:B0-----:R-:W-:Y:S01]  /*e970*/  STG.E [R16.64], R9 ;  /* 0x0000000910007986 */ /* 0x001fe2000c101924 */
[----:B------:R-:W-:Y:S05]  /*e980*/  EXIT ;  /* 0x000000000000794d */ /* 0x000fea0003800000 */
.L_x_11900:
[----:B------:R-:W0:Y:S02]  /*e990*/  F2I.F64.TRUNC R9, R8 ;  /* 0x0000000800097311 */ /* 0x000e24000030d100 */
[----:B0-----:R-:W-:Y:S01]  /*e9a0*/  STG.E.U16 [R16.64], R9 ;  /* 0x0000000910007986 */ /* 0x001fe2000c101524 */
[----:B------:R-:W-:Y:S05]  /*e9b0*/  EXIT ;  /* 0x000000000000794d */ /* 0x000fea0003800000 */
.L_x_11896:
        /* <DEDUP_REMOVED lines=11> */
.L_x_11903:
[----:B------:R-:W0:Y:S01]  /*ea70*/  F2F.F32.F64 R0, R8 ;  /* 0x0000000800007310 */ /* 0x000e220000301000 */
[----:B------:R-:W0:-:S14]  /*ea80*/  DSETP.GEU.AND P0, PT, |R8|, c[0x2][0x0], PT ;  /* 0x008000000800762a */ /* 0x000e1c0003f0e200 */
[----:B0-----:R-:W-:-:S05]  /*ea90*/  @!P0 FMUL R0, R0, 1.175494350822287508e-38 ;  /* 0x0080000000008820 */ /* 0x001fca0000400000 */
[----:B------:R-:W-:-:S05]  /*eaa0*/  F2FP.PACK_AB R0, RZ, R0 ;  /* 0x00000000ff00723e */ /* 0x000fca00000000ff */
[----:B------:R-:W-:Y:S01]  /*eab0*/  STG.E.U16 [R16.64], R0 ;  /* 0x0000000010007986 */ /* 0x000fe2000c101524 */
[----:B------:R-:W-:Y:S05]  /*eac0*/  EXIT ;  /* 0x000000000000794d */ /* 0x000fea0003800000 */
.L_x_11902:
        /* <DEDUP_REMOVED lines=12> */
.L_x_11905:
[----:B------:R-:W0:Y:S01]  /*eb90*/  F2F.F32.F64 R0, R8 ;  /* 0x0000000800007310 */ /* 0x000e220000301000 */
[----:B------:R-:W0:-:S14]  /*eba0*/  DSETP.GEU.AND P0, PT, |R8|, c[0x2][0x0], PT ;  /* 0x008000000800762a */ /* 0x000e1c0003f0e200 */
[----:B0-----:R-:W-:-:S05]  /*ebb0*/  @!P0 FMUL R0, R0, 1.175494350822287508e-38 ;  /* 0x0080000000008820 */ /* 0x001fca0000400000 */
[----:B------:R-:W-:-:S04]  /*ebc0*/  F2FP.PACK_AB R3, RZ, R0 ;  /* 0x00000000ff03723e */ /* 0x000fc800000000ff */
[----:B------:R-:W-:-:S05]  /*ebd0*/  PRMT R3, R3, 0x5410, RZ ;  /* 0x0000541003037816 */ /* 0x000fca00000000ff */
[----:B------:R-:W-:Y:S01]  /*ebe0*/  STG.E [R16.64], R3 ;  /* 0x0000000310007986 */ /* 0x000fe2000c101924 */
[----:B------:R-:W-:Y:S05]  /*ebf0*/  EXIT ;  /* 0x000000000000794d */ /* 0x000fea0003800000 */
.L_x_11904:
[----:B------:R-:W-:Y:S01]  /*ec00*/  STG.E.64 [R16.64], R8 ;  /* 0x0000000810007986 */ /* 0x000fe2000c101b24 */
[----:B------:R-:W-:Y:S05]  /*ec10*/  EXIT ;  /* 0x000000000000794d */ /* 0x000fea0003800000 */
.L_x_11895:
        /* <DEDUP_REMOVED lines=12> */
.L_x_11908:
[----:B------:R-:W-:-:S05]  /*ece0*/  CS2R R10, SRZ ;  /* 0x00000000000a7805 */ /* 0x000fca000001ff00 */
[----:B------:R-:W-:Y:S01]  /*ecf0*/  STG.E.128 [R16.64], R8 ;  /* 0x0000000810007986 */ /* 0x000fe2000c101d24 */
[----:B------:R-:W-:Y:S05]  /*ed00*/  EXIT ;  /* 0x000000000000794d */ /* 0x000fea0003800000 */
.L_x_11907:
        /* <DEDUP_REMOVED lines=23> */
.L_x_11912:
[----:B------:R-:W-:Y:S05]  /*ee80*/  BSYNC B0 ;  /* 0x0000000000007941 */ /* 0x000fea0003800000 */
.L_x_11911:
[----:B------:R-:W-:-:S05]  /*ee90*/  LOP3.LUT R3, R0, R3, RZ, 0xfc, !PT ;  /* 0x0000000300037212 */ /* 0x000fca00078efcff */
[----:B------:R-:W-:Y:S01]  /*eea0*/  STG.E.U8 [R16.64], R3 ;  /* 0x0000000310007986 */ /* 0x000fe2000c101124 */
[----:B------:R-:W-:Y:S05]  /*eeb0*/  EXIT ;  /* 0x000000000000794d */ /* 0x000fea0003800000 */
.L_x_11910:
        /* <DEDUP_REMOVED lines=15> */
.L_x_11914:
[----:B------:R-:W-:Y:S01]  /*efb0*/  IMAD.MOV.U32 R0, RZ, RZ, 0x7f ;  /* 0x0000007fff007424 */ /* 0x000fe200078e00ff */
[----:B------:R-:W-:-:S04]  /*efc0*/  ISETP.GT.U32.AND P0, PT, R2, 0x7f800000, PT ;  /* 0x7f8000000200780c */ /* 0x000fc80003f04070 */
[----:B------:R-:W-:-:S04]  /*efd0*/  SEL R0, R0, 0x7c, P0 ;  /* 0x0000007c00007807 */ /* 0x000fc80000000000 */
.L_x_11915:
[----:B------:R-:W-:Y:S05]  /*efe0*/  BSYNC B0 ;  /* 0x0000000000007941 */ /* 0x000fea0003800000 */
.L_x_11913:
[----:B------:R-:W-:-:S04]  /*eff0*/  LOP3.LUT R2, R3, 0x80000000, RZ, 0xc0, !PT ;  /* 0x8000000003027812 */ /* 0x000fc800078ec0ff */
[----:B------:R-:W-:-:S04]  /*f000*/  SHF.R.U32.HI R3, RZ, 0x18, R2 ;  /* 0x00000018ff037819 */ /* 0x000fc80000011602 */
[----:B------:R-:W-:-:S05]  /*f010*/  LOP3.LUT R3, R0, R3, RZ, 0xfc, !PT ;  /* 0x0000000300037212 */ /* 0x000fca00078efcff */
[----:B------:R-:W-:Y:S01]  /*f020*/  STG.E.U8 [R16.64], R3 ;  /* 0x0000000310007986 */ /* 0x000fe2000c101124 */
[----:B------:R-:W-:Y:S05]  /*f030*/  EXIT ;  /* 0x000000000000794d */ /* 0x000fea0003800000 */
.L_x_11909:
[----:B------:R-:W0:Y:S01]  /*f040*/  F2F.F32.F64 R0, R8 ;  /* 0x0000000800007310 */ /* 0x000e220000301000 */
[----:B------:R-:W0:-:S14]  /*f050*/  DSETP.GEU.AND P0, PT, |R8|, c[0x2][0x0], PT ;  /* 0x008000000800762a */ /* 0x000e1c0003f0e200 */
[----:B0-----:R-:W-:-:S05]  /*f060*/  @!P0 FMUL R0, R0, 1.175494350822287508e-38 ;  /* 0x0080000000008820 */ /* 0x001fca0000400000 */
[----:B------:R-:W-:-:S05]  /*f070*/  F2FP.BF16.PACK_AB R0, RZ, R0 ;  /* 0x00000000ff00723e */ /* 0x000fca00000010ff */
[----:B------:R-:W-:Y:S01]  /*f080*/  STG.E.U16 [R16.64], R0 ;  /* 0x0000000010007986 */ /* 0x000fe2000c101524 */
[----:B------:R-:W-:Y:S05]  /*f090*/  EXIT ;  /* 0x000000000000794d */ /* 0x000fea0003800000 */
.L_x_11906:
        /* <DEDUP_REMOVED lines=11> */
.L_x_11918:
        /* <DEDUP_REMOVED lines=19> */
.L_x_11921:
[----:B------:R-:W-:-:S04]  /*f280*/  LOP3.LUT R0, R5, 0x80000000, RZ, 0xc0, !PT ;  /* 0x8000000005007812 */ /* 0x000fc800078ec0ff */
[----:B------:R-:W-:-:S04]  /*f290*/  SHF.R.U32.HI R3, RZ, 0x18, R0 ;  /* 0x00000018ff037819 */ /* 0x000fc80000011600 */
[----:B------:R-:W-:-:S04]  /*f2a0*/  LOP3.LUT R2, R2, R3, RZ, 0xfc, !PT ;  /* 0x0000000302027212 */ /* 0x000fc800078efcff */
[----:B------:R-:W-:Y:S02]  /*f2b0*/  PRMT R0, R2, 0x7610, R0 ;  /* 0x0000761002007816 */ /* 0x000fe40000000000 */
.L_x_11920:
[----:B------:R-:W-:Y:S05]  /*f2c0*/  BSYNC B0 ;  /* 0x0000000000007941 */ /* 0x000fea0003800000 */
.L_x_11919:
[----:B------:R-:W-:Y:S01]  /*f2d0*/  STG.E.U8 [R16.64], R0 ;  /* 0x0000000010007986 */ /* 0x000fe2000c101124 */
[----:B------:R-:W-:Y:S05]  /*f2e0*/  EXIT ;  /* 0x000000000000794d */ /* 0x000fea0003800000 */
.L_x_11917:
        /* <DEDUP_REMOVED lines=19> */
.L_x_11924:
[----:B------:R-:W-:-:S04]  /*f420*/  LOP3.LUT R0, R5, 0x80000000, RZ, 0xc0, !PT ;  /* 0x8000000005007812 */ /* 0x000fc800078ec0ff */
[----:B------:R-:W-:-:S04]  /*f430*/  SHF.R.U32.HI R3, RZ, 0x18, R0 ;  /* 0x00000018ff037819 */ /* 0x000fc80000011600 */
[----:B------:R-:W-:-:S04]  /*f440*/  LOP3.LUT R2, R2, R3, RZ, 0xfc, !PT ;  /* 0x0000000302027212 */ /* 0x000fc800078efcff */
[----:B------:R-:W-:Y:S02]  /*f450*/  PRMT R0, R2, 0x7610, R0 ;  /* 0x0000761002007816 */ /* 0x000fe40000000000 */
.L_x_11923:
[----:B------:R-:W-:Y:S05]  /*f460*/  BSYNC B0 ;  /* 0x0000000000007941 */ /* 0x000fea0003800000 */
.L_x_11922:
[----:B------:R-:W-:Y:S01]  /*f470*/  STG.E.U8 [R16.64], R0 ;  /* 0x0000000010007986 */ /* 0x000fe2000c101124 */
[----:B------:R-:W-:Y:S05]  /*f480*/  EXIT ;  /* 0x000000000000794d */ /* 0x000fea0003800000 */
.L_x_11916:
        /* <DEDUP_REMOVED lines=24> */
.L_x_11899:
        /* <DEDUP_REMOVED lines=20> */
.L_x_11926:
[----:B------:R-:W0:Y:S02]  /*f750*/  F2I.U64.F64.TRUNC R8, R8 ;  /* 0x0000000800087311 */ /* 0x000e24000030d800 */
[----:B0-----:R-:W-:Y:S01]  /*f760*/  STG.E.64 [R16.64], R8 ;  /* 0x0000000810007986 */ /* 0x001fe2000c101b24 */
[----:B------:R-:W-:Y:S05]  /*f770*/  EXIT ;  /* 0x000000000000794d */ /* 0x000fea0003800000 */
.L_x_11925:
[----:B------:R-:W0:Y:S02]  /*f780*/  F2I.U32.F64.TRUNC R9, R8 ;  /* 0x0000000800097311 */ /* 0x000e24000030d000 */
[----:B0-----:R-:W-:Y:S01]  /*f790*/  STG.E [R16.64], R9 ;  /* 0x0000000910007986 */ /* 0x001fe2000c101924 */
[----:B------:R-:W-:Y:S05]  /*f7a0*/  EXIT ;  /* 0x000000000000794d */ /* 0x000fea0003800000 */
.L_x_11927:
        /* <DEDUP_REMOVED lines=13> */
.L_x_50587:


//--------------------- .text._ZN2at6native27unrolled_elementwise_kernelINS0_13BUnaryFunctorIdddZZZNS0_16fmod_kernel_cudaERNS_18TensorIteratorBaseEENKUlvE0_clEvENKUlvE_clEvEUlddE_EESt5arrayIPcLm2EELi4E23TrivialOffsetCalculatorILi1EjESD_NS0_6memory12LoadWithCastILi1EEENSE_13StoreWithCastILi1EEEEEviT_T0_T2_T3_T4_T5_ --------------------------
	.section	.text._ZN2at6native27unrolled_elementwise_kernelINS0_13BUnaryFunctorIdddZZZNS0_16fmod_kernel_cudaERNS_18TensorIteratorBaseEENKUlvE0_clEvENKUlvE_clEvEUlddE_EESt5arrayIPcLm2EELi4E23TrivialOffsetCalculatorILi1EjESD_NS0_6memory12LoadWithCastILi1EEENSE_13StoreWithCastILi1EEEEEviT_T0_T2_T3_T4_T5_,"ax",@progbits
	.sectioninfo	@"SHI_REGISTERS=34"
	.align	128
        .global         _ZN2at6native27unrolled_elementwise_kernelINS0_13BUnaryFunctorIdddZZZNS0_16fmod_kernel_cudaERNS_18TensorIteratorBaseEENKUlvE0_clEvENKUlvE_clEvEUlddE_EESt5arrayIPcLm2EELi4E23TrivialOffsetCalculatorILi1EjESD_NS0_6memory12LoadWithCastILi1EEENSE_13StoreWithCastILi1EEEEEviT_T0_T2_T3_T4_T5_
        .type           _ZN2at6native27unrolled_elementwise_kernelINS0_13BUnaryFunctorIdddZZZNS0_16fmod_kernel_cudaERNS_18TensorIteratorBaseEENKUlvE0_clEvENKUlvE_clEvEUlddE_EESt5arrayIPcLm2EELi4E23TrivialOffsetCalculatorILi1EjESD_NS0_6memory12LoadWithCastILi1EEENSE_13StoreWithCastILi1EEEEEviT_T0_T2_T3_T4_T5_,@function
        .size           _ZN2at6native27unrolled_elementwise_kernelINS0_13BUnaryFunctorIdddZZZNS0_16fmod_kernel_cudaERNS_18TensorIteratorBaseEENKUlvE0_clEvENKUlvE_clEvEUlddE_EESt5arrayIPcLm2EELi4E23TrivialOffsetCalculatorILi1EjESD_NS0_6memory12LoadWithCastILi1EEENSE_13StoreWithCastILi1EEEEEviT_T0_T2_T3_T4_T5_,(.L_x_50588 - _ZN2at6native27unrolled_elementwise_kernelINS0_13BUnaryFunctorIdddZZZNS0_16fmod_kernel_cudaERNS_18TensorIteratorBaseEENKUlvE0_clEvENKUlvE_clEvEUlddE_EESt5arrayIPcLm2EELi4E23TrivialOffsetCalculatorILi1EjESD_NS0_6memory12LoadWithCastILi1EEENSE_13StoreWithCastILi1EEEEEviT_T0_T2_T3_T4_T5_)
        .other          _ZN2at6native27unrolled_elementwise_kernelINS0_13BUnaryFunctorIdddZZZNS0_16fmod_kernel_cudaERNS_18TensorIteratorBaseEENKUlvE0_clEvENKUlvE_clEvEUlddE_EESt5arrayIPcLm2EELi4E23TrivialOffsetCalculatorILi1EjESD_NS0_6memory12LoadWithCastILi1EEENSE_13StoreWithCastILi1EEEEEviT_T0_T2_T3_T4_T5_,@"STO_CUDA_ENTRY STV_DEFAULT"
_ZN2at6native27unrolled_elementwise_kernelINS0_13BUnaryFunctorIdddZZZNS0_16fmod_kernel_cudaERNS_18TensorIteratorBaseEENKUlvE0_clEvENKUlvE_clEvEUlddE_EESt5arrayIPcLm2EELi4E23TrivialOffsetCalculatorILi1EjESD_NS0_6memory12LoadWithCastILi1EEENSE_13StoreWithCastILi1EEEEEviT_T0_T2_T3_T4_T5_:
.text._ZN2at6native27unrolled_elementwise_kernelINS0_13BUnaryFunctorIdddZZZNS0_16fmod_kernel_cudaERNS_18TensorIteratorBaseEENKUlvE0_clEvENKUlvE_clEvEUlddE_EESt5arrayIPcLm2EELi4E23TrivialOffsetCalculatorILi1EjESD_NS0_6memory12LoadWithCastILi1EEENSE_13StoreWithCastILi1EEEEEviT_T0_T2_T3_T4_T5_:
        /* <DEDUP_REMOVED lines=9> */
[----:B0-----:R-:W-:-:S05]  /*0090*/  IMAD R2, R28, R3, c[0x0][0x160] ;  /* 0x000058001c027624 */ /* 0x001fca00078e0203 */
[----:B--2---:R-:W-:-:S13]  /*00a0*/  ISETP.GE.AND P0, PT, R27, R2, PT ;  /* 0x000000021b00720c */ /* 0x004fda0003f06270 */
        /* <DEDUP_REMOVED lines=19> */
.L_x_11933:
[----:B------:R-:W2:Y:S02]  /*01e0*/  LDG.E.U8 R4, [R4.64] ;  /* 0x0000002404047981 */ /* 0x000ea4000c1e1100 */
[----:B--2---:R0:W1:Y:S01]  /*01f0*/  I2F.F64.U16 R22, R4 ;  /* 0x0000000400167312 */ /* 0x0040620000101800 */
[----:B------:R-:W-:Y:S05]  /*0200*/  BRA `(.L_x_11935) ;  /* 0x00000e0000007947 */ /* 0x000fea0003800000 */
.L_x_11932:
        /* <DEDUP_REMOVED lines=9> */
.L_x_11937:
[----:B------:R-:W2:Y:S02]  /*02a0*/  LDG.E R4, [R4.64] ;  /* 0x0000002404047981 */ /* 0x000ea4000c1e1900 */
[----:B--2---:R0:W1:Y:S01]  /*02b0*/  I2F.F64 R22, R4 ;  /* 0x0000000400167312 */ /* 0x0040620000201c00 */
[----:B------:R-:W-:Y:S05]  /*02c0*/  BRA `(.L_x_11935) ;  /* 0x00000d4000007947 */ /* 0x000fea0003800000 */
.L_x_11936:
[----:B------:R-:W2:Y:S02]  /*02d0*/  LDG.E.U16 R4, [R4.64] ;  /* 0x0000002404047981 */ /* 0x000ea4000c1e1500 */
[----:B--2---:R0:W1:Y:S01]  /*02e0*/  I2F.F64.S16 R22, R4 ;  /* 0x0000000400167312 */ /* 0x0040620000101c00 */
[----:B------:R-:W-:Y:S05]  /*02f0*/  BRA `(.L_x_11935) ;  /* 0x00000d1000007947 */ /* 0x000fea0003800000 */
.L_x_11931:
        /* <DEDUP_REMOVED lines=10> */
.L_x_11939:
[----:B------:R-:W2:Y:S02]  /*03a0*/  LDG.E.U16 R0, [R4.64] ;  /* 0x0000002404007981 */ /* 0x000ea4000c1e1500 */
[----:B--2---:R-:W-:-:S05]  /*03b0*/  HADD2.F32 R0, -RZ, R0.H0_H0 ;  /* 0x20000000ff007230 */ /* 0x004fca0000004100 */
[----:B------:R-:W-:-:S04]  /*03c0*/  FMUL.FTZ R0, R0, 1 ;  /* 0x3f80000000007820 */ /* 0x000fc80000410000 */
[----:B------:R0:W1:Y:S01]  /*03d0*/  F2F.F64.F32 R22, R0 ;  /* 0x0000000000167310 */ /* 0x0000620000201800 */
[----:B------:R-:W-:Y:S05]  /*03e0*/  BRA `(.L_x_11935) ;  /* 0x00000c2000007947 */ /* 0x000fea0003800000 */
.L_x_11938:
        /* <DEDUP_REMOVED lines=10> */
.L_x_11941:
[----:B------:R-:W2:Y:S02]  /*0490*/  LDG.E.U16 R4, [R4.64] ;  /* 0x0000002404047981 */ /* 0x000ea4000c1e1500 */
[----:B--2---:R-:W-:-:S05]  /*04a0*/  HADD2.F32 R0, -RZ, R4.H0_H0 ;  /* 0x20000004ff007230 */ /* 0x004fca0000004100 */
[----:B------:R-:W-:-:S04]  /*04b0*/  FMUL.FTZ R0, R0, 1 ;  /* 0x3f80000000007820 */ /* 0x000fc80000410000 */
[----:B------:R0:W1:Y:S01]  /*04c0*/  F2F.F64.F32 R22, R0 ;  /* 0x0000000000167310 */ /* 0x0000620000201800 */
[----:B------:R-:W-:Y:S05]  /*04d0*/  BRA `(.L_x_11935) ;  /* 0x00000b3000007947 */ /* 0x000fea0003800000 */
.L_x_11940:
[----:B------:R0:W5:Y:S01]  /*04e0*/  LDG.E.64 R22, [R4.64] ;  /* 0x0000002404167981 */ /* 0x000162000c1e1b00 */
[----:B------:R-:W-:Y:S05]  /*04f0*/  BRA `(.L_x_11935) ;  /* 0x00000b1000007947 */ /* 0x000fea0003800000 */
.L_x_11930:
        /* <DEDUP_REMOVED lines=13> */
.L_x_11944:
[----:B------:R0:W5:Y:S01]  /*05d0*/  LDG.E.64 R22, [R4.64] ;  /* 0x0000002404167981 */ /* 0x000162000c1e1b00 */
[----:B------:R-:W-:Y:S05]  /*05e0*/  BRA `(.L_x_11935) ;  /* 0x00000a2000007947 */ /* 0x000fea0003800000 */
.L_x_11943:
        /* <DEDUP_REMOVED lines=28> */
.L_x_11946:
        /* <DEDUP_REMOVED lines=16> */
.L_x_11945:
[----:B------:R-:W2:Y:S02]  /*08b0*/  LDG.E.U16 R0, [R4.64] ;  /* 0x0000002404007981 */ /* 0x000ea4000c1e1500 */
[----:B--2---:R-:W-:-:S05]  /*08c0*/  PRMT R0, RZ, 0x5410, R0 ;  /* 0x00005410ff007816 */ /* 0x004fca0000000000 */
[----:B------:R-:W-:-:S04]  /*08d0*/  FMUL.FTZ R0, R0, 1 ;  /* 0x3f80000000007820 */ /* 0x000fc80000410000 */
[----:B------:R0:W1:Y:S01]  /*08e0*/  F2F.F64.F32 R22, R0 ;  /* 0x0000000000167310 */ /* 0x0000620000201800 */
[----:B------:R-:W-:Y:S05]  /*08f0*/  BRA `(.L_x_11935) ;  /* 0x0000071000007947 */ /* 0x000fea0003800000 */
.L_x_11942:
        /* <DEDUP_REMOVED lines=11> */
.L_x_11949:
        /* <DEDUP_REMOVED lines=21> */
.L_x_11953:
[----:B------:R-:W-:Y:S05]  /*0b00*/  BSYNC B1 ;  /* 0x0000000000017941 */ /* 0x000fea0003800000 */
.L_x_11952:
[----:B------:R-:W-:Y:S01]  /*0b10*/  LEA R5, R0, 0x3b800000, 0x17 ;  /* 0x3b80000000057811 */ /* 0x000fe200078eb8ff */
[----:B------:R-:W-:-:S05]  /*0b20*/  IMAD.SHL.U32 R0, R3, 0x100000, RZ ;  /* 0x0010000003007824 */ /* 0x000fca00078e00ff */
[----:B------:R-:W-:Y:S02]  /*0b30*/  LOP3.LUT R0, R5, R0, R6, 0xfe, !PT ;  /* 0x0000000005007212 */ /* 0x000fe400078efe06 */
.L_x_11951:
[----:B------:R-:W-:Y:S05]  /*0b40*/  BSYNC B0 ;  /* 0x0000000000007941 */ /* 0x000fea0003800000 */
.L_x_11950:
[----:B------:R-:W-:-:S04]  /*0b50*/  FMUL.FTZ R0, R0, 1 ;  /* 0x3f80000000007820 */ /* 0x000fc80000410000 */
[----:B------:R0:W1:Y:S01]  /*0b60*/  F2F.F64.F32 R22, R0 ;  /* 0x0000000000167310 */ /* 0x0000620000201800 */
[----:B------:R-:W-:Y:S05]  /*0b70*/  BRA `(.L_x_11935) ;  /* 0x0000049000007947 */ /* 0x000fea0003800000 */
.L_x_11948:
        /* <DEDUP_REMOVED lines=21> */
.L_x_11957:
[----:B------:R-:W-:Y:S05]  /*0cd0*/  BSYNC B1 ;  /* 0x0000000000017941 */ /* 0x000fea0003800000 */
.L_x_11956:
[----:B------:R-:W-:Y:S01]  /*0ce0*/  LEA R5, R0, 0x37800000, 0x17 ;  /* 0x3780000000057811 */ /* 0x000fe200078eb8ff */
[----:B------:R-:W-:-:S05]  /*0cf0*/  IMAD.SHL.U32 R0, R3, 0x200000, RZ ;  /* 0x0020000003007824 */ /* 0x000fca00078e00ff */
[----:B------:R-:W-:Y:S02]  /*0d00*/  LOP3.LUT R0, R5, R0, R6, 0xfe, !PT ;  /* 0x0000000005007212 */ /* 0x000fe400078efe06 */
.L_x_11955:
[----:B------:R-:W-:Y:S05]  /*0d10*/  BSYNC B0 ;  /* 0x0000000000007941 */ /* 0x000fea0003800000 */
.L_x_11954:
[----:B------:R-:W-:-:S04]  /*0d20*/  FMUL.FTZ R0, R0, 1 ;  /* 0x3f80000000007820 */ /* 0x000fc80000410000 */
[----:B------:R0:W1:Y:S01]  /*0d30*/  F2F.F64.F32 R22, R0 ;  /* 0x0000000000167310 */ /* 0x0000620000201800 */
[----:B------:R-:W-:Y:S05]  /*0d40*/  BRA `(.L_x_11935) ;  /* 0x000002c000007947 */ /* 0x000fea0003800000 */
.L_x_11947:
        /* <DEDUP_REMOVED lines=14> */
.L_x_11961:
[----:B------:R-:W-:Y:S05]  /*0e30*/  BSYNC B0 ;  /* 0x0000000000007941 */ /* 0x000fea0003800000 */
.L_x_11960:
[----:B------:R-:W-:-:S04]  /*0e40*/  FMUL.FTZ R0, R0, 1 ;  /* 0x3f80000000007820 */ /* 0x000fc80000410000 */
[----:B------:R0:W1:Y:S01]  /*0e50*/  F2F.F64.F32 R22, R0 ;  /* 0x0000000000167310 */ /* 0x0000620000201800 */
[----:B------:R-:W-:Y:S05]  /*0e60*/  BRA `(.L_x_11935) ;  /* 0x000001a000007947 */ /* 0x000fea0003800000 */
.L_x_11934:
        /* <DEDUP_REMOVED lines=21> */
.L_x_11959:
[----:B------:R-:W2:Y:S02]  /*0fc0*/  LDG.E.64 R22, [R4.64] ;  /* 0x0000002404167981 */ /* 0x000ea4000c1e1b00 */
[----:B--2---:R-:W0:Y:S01]  /*0fd0*/  I2F.F64.U64 R22, R22 ;  /* 0x0000001600167312 */ /* 0x004e220000301800 */
[----:B------:R-:W-:Y:S05]  /*0fe0*/  BRA `(.L_x_11935) ;  /* 0x0000002000007947 */ /* 0x000fea0003800000 */
.L_x_11958:
[----:B------:R-:W2:Y:S02]  /*0ff0*/  LDG.E R4, [R4.64] ;  /* 0x0000002404047981 */ /* 0x000ea4000c1e1900 */
[----:B--2---:R0:W1:Y:S02]  /*1000*/  I2F.F64.U32 R22, R4 ;  /* 0x0000000400167312 */ /* 0x0040640000201800 */
.L_x_11935:
[----:B------:R-:W2:Y:S02]  /*1010*/  S2R R27, SR_TID.X ;  /* 0x00000000001b7919 */ /* 0x000ea40000002100 */
[----:B--2---:R-:W-:Y:S02]  /*1020*/  IADD3 R27, R27, 0x80, RZ ;  /* 0x000000801b1b7810 */ /* 0x004fe40007ffe0ff */
.L_x_11929:
[----:B-1----:R-:W-:Y:S05]  /*1030*/  BSYNC B6 ;  /* 0x0000000000067941 */ /* 0x002fea0003800000 */
.L_x_11928:
[----:B------:R-:W-:Y:S01]  /*1040*/  ISETP.GE.AND P0, PT, R27, R2, PT ;  /* 0x000000021b00720c */ /* 0x000fe20003f06270 */
[----:B------:R-:W-:-:S12]  /*1050*/  BSSY B6, `(.L_x_11962) ;  /* 0x00000f8000067945 */ /* 0x000fd80003800000 */
        /* <DEDUP_REMOVED lines=20> */
.L_x_11967:
[----:B------:R-:W2:Y:S02]  /*11a0*/  LDG.E.U8 R4, [R4.64] ;  /* 0x0000002404047981 */ /* 0x000ea4000c1e1100 */
[----:B--2---:R0:W1:Y:S01]  /*11b0*/  I2F.F64.U16 R24, R4 ;  /* 0x0000000400187312 */ /* 0x0040620000101800 */
[----:B------:R-:W-:Y:S05]  /*11c0*/  BRA `(.L_x_11969) ;  /* 0x00000df000007947 */ /* 0x000fea0003800000 */
.L_x_11966:
        /* <DEDUP_REMOVED lines=9> */
.L_x_11971:
[----:B------:R-:W2:Y:S02]  /*1260*/  LDG.E R4, [R4.64] ;  /* 0x0000002404047981 */ /* 0x000ea4000c1e1900 */
[----:B--2---:R0:W1:Y:S01]  /*1270*/  I2F.F64 R24, R4 ;  /* 0x0000000400187312 */ /* 0x0040620000201c00 */
[----:B------:R-:W-:Y:S05]  /*1280*/  BRA `(.L_x_11969) ;  /* 0x00000d3000007947 */ /* 0x000fea0003800000 */
.L_x_11970:
[----:B------:R-:W2:Y:S02]  /*1290*/  LDG.E.U16 R4, [R4.64] ;  /* 0x0000002404047981 */ /* 0x000ea4000c1e1500 */
[----:B--2---:R0:W1:Y:S01]  /*12a0*/  I2F.F64.S16 R24, R4 ;  /* 0x0000000400187312 */ /* 0x0040620000101c00 */
[----:B------:R-:W-:Y:S05]  /*12b0*/  BRA `(.L_x_11969) ;  /* 0x00000d0000007947 */ /* 0x000fea0003800000 */
.L_x_11965:
        /* <DEDUP_REMOVED lines=10> */
.L_x_11973:
[----:B------:R-:W2:Y:S02]  /*1360*/  LDG.E.U16 R0, [R4.64] ;  /* 0x0000002404007981 */ /* 0x000ea4000c1e1500 */
[----:B--2---:R-:W-:-:S05]  /*1370*/  HADD2.F32 R0, -RZ, R0.H0_H0 ;  /* 0x20000000ff007230 */ /* 0x004fca0000004100 */
[----:B------:R-:W-:-:S04]  /*1380*/  FMUL.FTZ R0, R0, 1 ;  /* 0x3f80000000007820 */ /* 0x000fc80000410000 */
[----:B------:R0:W1:Y:S01]  /*1390*/  F2F.F64.F32 R24, R0 ;  /* 0x0000000000187310 */ /* 0x0000620000201800 */
[----:B------:R-:W-:Y:S05]  /*13a0*/  BRA `(.L_x_11969) ;  /* 0x00000c1000007947 */ /* 0x000fea0003800000 */
.L_x_11972:
        /* <DEDUP_REMOVED lines=10> */
.L_x_11975:
[----:B------:R-:W2:Y:S02]  /*1450*/  LDG.E.U16 R4, [R4.64] ;  /* 0x0000002404047981 */ /* 0x000ea4000c1e1500 */
[----:B--2---:R-:W-:-:S05]  /*1460*/  HADD2.F32 R0, -RZ, R4.H0_H0 ;  /* 0x20000004ff007230 */ /* 0x004fca0000004100 */
[----:B------:R-:W-:-:S04]  /*1470*/  FMUL.FTZ R0, R0, 1 ;  /* 0x3f80000000007820 */ /* 0x000fc80000410000 */
[----:B------:R0:W1:Y:S01]  /*1480*/  F2F.F64.F32 R24, R0 ;  /* 0x0000000000187310 */ /* 0x0000620000201800 */
[----:B------:R-:W-:Y:S05]  /*1490*/  BRA `(.L_x_11969) ;  /* 0x00000b2000007947 */ /* 0x000fea0003800000 */
.L_x_11974:
[----:B------:R0:W5:Y:S01]  /*14a0*/  LDG.E.64 R24, [R4.64] ;  /* 0x0000002404187981 */ /* 0x000162000c1e1b00 */
[----:B------:R-:W-:Y:S05]  /*14b0*/  BRA `(.L_x_11969) ;  /* 0x00000b0000007947 */ /* 0x000fea0003800000 */
.L_x_11964:
        /* <DEDUP_REMOVED lines=13> */
.L_x_11978:
[----:B------:R0:W5:Y:S01]  /*1590*/  LDG.E.64 R24, [R4.64] ;  /* 0x0000002404187981 */ /* 0x000162000c1e1b00 */
[----:B------:R-:W-:Y:S05]  /*15a0*/  BRA `(.L_x_11969) ;  /* 0x00000a1000007947 */ /* 0x000fea0003800000 */
.L_x_11977:
        /* <DEDUP_REMOVED lines=28> */
.L_x_11980:
        /* <DEDUP_REMOVED lines=15> */
.L_x_11979:
[----:B------:R-:W2:Y:S02]  /*1860*/  LDG.E.U16 R0, [R4.64] ;  /* 0x0000002404007981 */ /* 0x000ea4000c1e1500 */
[----:B--2---:R-:W-:-:S05]  /*1870*/  PRMT R0, RZ, 0x5410, R0 ;  /* 0x00005410ff007816 */ /* 0x004fca0000000000 */
[----:B------:R-:W-:-:S04]  /*1880*/  FMUL.FTZ R0, R0, 1 ;  /* 0x3f80000000007820 */ /* 0x000fc80000410000 */
[----:B------:R0:W1:Y:S01]  /*1890*/  F2F.F64.F32 R24, R0 ;  /* 0x0000000000187310 */ /* 0x0000620000201800 */
[----:B------:R-:W-:Y:S05]  /*18a0*/  BRA `(.L_x_11969) ;  /* 0x0000071000007947 */ /* 0x000fea0003800000 */
.L_x_11976:
        /* <DEDUP_REMOVED lines=11> */
.L_x_11983:
        /* <DEDUP_REMOVED lines=21> */
.L_x_11987:
[----:B------:R-:W-:Y:S05]  /*1ab0*/  BSYNC B1 ;  /* 0x0000000000017941 */ /* 0x000fea0003800000 */
.L_x_11986:
[----:B------:R-:W-:Y:S01]  /*1ac0*/  LEA R5, R0, 0x3b800000, 0x17 ;  /* 0x3b80000000057811 */ /* 0x000fe200078eb8ff */
[----:B------:R-:W-:-:S05]  /*1ad0*/  IMAD.SHL.U32 R0, R3, 0x100000, RZ ;  /* 0x0010000003007824 */ /* 0x000fca00078e00ff */
[----:B------:R-:W-:Y:S02]  /*1ae0*/  LOP3.LUT R0, R5, R0, R6, 0xfe, !PT ;  /* 0x0000000005007212 */ /* 0x000fe400078efe06 */
.L_x_11985:
[----:B------:R-:W-:Y:S05]  /*1af0*/  BSYNC B0 ;  /* 0x0000000000007941 */ /* 0x000fea0003800000 */
.L_x_11984:
[----:B------:R-:W-:-:S04]  /*1b00*/  FMUL.FTZ R0, R0, 1 ;  /* 0x3f80000000007820 */ /* 0x000fc80000410000 */
[----:B------:R0:W1:Y:S01]  /*1b10*/  F2F.F64.F32 R24, R0 ;  /* 0x0000000000187310 */ /* 0x0000620000201800 */
[----:B------:R-:W-:Y:S05]  /*1b20*/  BRA `(.L_x_11969) ;  /* 0x0000049000007947 */ /* 0x000fea0003800000 */
.L_x_11982:
        /* <DEDUP_REMOVED lines=21> */
.L_x_11991:
[----:B------:R-:W-:Y:S05]  /*1c80*/  BSYNC B1 ;  /* 0x0000000000017941 */ /* 0x000fea0003800000 */
.L_x_11990:
[----:B------:R-:W-:Y:S01]  /*1c90*/  LEA R5, R0, 0x37800000, 0x17 ;  /* 0x3780000000057811 */ /* 0x000fe200078eb8ff */
[----:B------:R-:W-:-:S05]  /*1ca0*/  IMAD.SHL.U32 R0, R3, 0x200000, RZ ;  /* 0x0020000003007824 */ /* 0x000fca00078e00ff */
[----:B------:R-:W-:Y:S02]  /*1cb0*/  LOP3.LUT R0, R5, R0, R6, 0xfe, !PT ;  /* 0x0000000005007212 */ /* 0x000fe400078efe06 */
.L_x_11989:
[----:B------:R-:W-:Y:S05]  /*1cc0*/  BSYNC B0 ;  /* 0x0000000000007941 */ /* 0x000fea0003800000 */
.L_x_11988:
[----:B------:R-:W-:-:S04]  /*1cd0*/  FMUL.FTZ R0, R0, 1 ;  /* 0x3f80000000007820 */ /* 0x000fc80000410000 */
[----:B------:R0:W1:Y:S01]  /*1ce0*/  F2F.F64.F32 R24, R0 ;  /* 0x0000000000187310 */ /* 0x0000620000201800 */
[----:B------:R-:W-:Y:S05]  /*1cf0*/  BRA `(.L_x_11969) ;  /* 0x000002c000007947 */ /* 0x000fea0003800000 */
.L_x_11981:
        /* <DEDUP_REMOVED lines=14> */
.L_x_11995:
[----:B------:R-:W-:Y:S05]  /*1de0*/  BSYNC B0 ;  /* 0x0000000000007941 */ /* 0x000fea0003800000 */
.L_x_11994:
[----:B------:R-:W-:-:S04]  /*1df0*/  FMUL.FTZ R0, R0, 1 ;  /* 0x3f80000000007820 */ /* 0x000fc80000410000 */
[----:B------:R0:W1:Y:S01]  /*1e00*/  F2F.F64.F32 R24, R0 ;  /* 0x0000000000187310 */ /* 0x0000620000201800 */
[----:B------:R-:W-:Y:S05]  /*1e10*/  BRA `(.L_x_11969) ;  /* 0x000001a000007947 */ /* 0x000fea0003800000 */
.L_x_11968:
        /* <DEDUP_REMOVED lines=19> */
[----:B------:R-:W-:Y:S01]  /*1f50*/  CS2R R24, SRZ ;  /* 0x0000000000187805 */ /* 0x000fe2000001ff00 */
[----:B------:R-:W-:Y:S05]  /*1f60*/  BRA `(.L_x_11969) ;  /* 0x0000005000007947 */ /* 0x000fea0003800000 */
.L_x_11993:
[----:B------:R-:W2:Y:S02]  /*1f70*/  LDG.E.64 R24, [R4.64] ;  /* 0x0000002404187981 */ /* 0x000ea4000c1e1b00 */
[----:B--2---:R-:W0:Y:S01]  /*1f80*/  I2F.F64.U64 R24, R24 ;  /* 0x0000001800187312 */ /* 0x004e220000301800 */
[----:B------:R-:W-:Y:S05]  /*1f90*/  BRA `(.L_x_11969) ;  /* 0x0000002000007947 */ /* 0x000fea0003800000 */
.L_x_11992:
[----:B------:R-:W2:Y:S02]  /*1fa0*/  LDG.E R4, [R4.64] ;  /* 0x0000002404047981 */ /* 0x000ea4000c1e1900 */
[----:B--2---:R0:W1:Y:S02]  /*1fb0*/  I2F.F64.U32 R24, R4 ;  /* 0x0000000400187312 */ /* 0x0040640000201800 */
.L_x_11969:
[----:B------:R-:W-:-:S03]  /*1fc0*/  IADD3 R27, R27, 0x80, RZ ;  /* 0x000000801b1b7810 */ /* 0x000fc60007ffe0ff */
.L_x_11963:
[----:B------:R-:W-:Y:S05]  /*1fd0*/  BSYNC B6 ;  /* 0x0000000000067941 */ /* 0x000fea0003800000 */
.L_x_11962:
[----:B------:R-:W-:Y:S01]  /*1fe0*/  ISETP.GE.AND P0, PT, R27, R2, PT ;  /* 0x000000021b00720c */ /* 0x000fe20003f06270 */
[----:B------:R-:W-:Y:S01]  /*1ff0*/  BSSY B6, `(.L_x_11996) ;  /* 0x00000fa000067945 */ /* 0x000fe20003800000 */
[----:B------:R-:W-:Y:S01]  /*2000*/  CS2R R18, SRZ ;  /* 0x0000000000127805 */ /* 0x000fe2000001ff00 */
[----:B------:R-:W-:-:S10]  /*2010*/  CS2R R16, SRZ ;  /* 0x0000000000107805 */ /* 0x000fd4000001ff00 */
        /* <DEDUP_REMOVED lines=20> */
.L_x_12001:
[----:B------:R-:W2:Y:S02]  /*2160*/  LDG.E.U8 R4, [R4.64] ;  /* 0x0000002404047981 */ /* 0x000ea4000c1e1100 */
[----:B--2---:R0:W2:Y:S01]  /*2170*/  I2F.F64.U16 R16, R4 ;  /* 0x0000000400107312 */ /* 0x0040a20000101800 */
[----:B------:R-:W-:Y:S05]  /*2180*/  BRA `(.L_x_12003) ;  /* 0x00000df000007947 */ /* 0x000fea0003800000 */
.L_x_12000:
        /* <DEDUP_REMOVED lines=9> */
.L_x_12005:
[----:B------:R-:W2:Y:S02]  /*2220*/  LDG.E R4, [R4.64] ;  /* 0x0000002404047981 */ /* 0x000ea4000c1e1900 */
[----:B--2---:R0:W2:Y:S01]  /*2230*/  I2F.F64 R16, R4 ;  /* 0x0000000400107312 */ /* 0x0040a20000201c00 */
[----:B------:R-:W-:Y:S05]  /*2240*/  BRA `(.L_x_12003) ;  /* 0x00000d3000007947 */ /* 0x000fea0003800000 */
.L_x_12004:
[----:B------:R-:W2:Y:S02]  /*2250*/  LDG.E.U16 R4, [R4.64] ;  /* 0x0000002404047981 */ /* 0x000ea4000c1e1500 */
[----:B--2---:R0:W2:Y:S01]  /*2260*/  I2F.F64.S16 R16, R4 ;  /* 0x0000000400107312 */ /* 0x0040a20000101c00 */
[----:B------:R-:W-:Y:S05]  /*2270*/  BRA `(.L_x_12003) ;  /* 0x00000d0000007947 */ /* 0x000fea0003800000 */
.L_x_11999:
        /* <DEDUP_REMOVED lines=10> */
.L_x_12007:
[----:B------:R-:W2:Y:S02]  /*2320*/  LDG.E.U16 R0, [R4.64] ;  /* 0x0000002404007981 */ /* 0x000ea4000c1e1500 */
[----:B--2---:R-:W-:-:S05]  /*2330*/  HADD2.F32 R0, -RZ, R0.H0_H0 ;  /* 0x20000000ff007230 */ /* 0x004fca0000004100 */
[----:B------:R-:W-:-:S04]  /*2340*/  FMUL.FTZ R0, R0, 1 ;  /* 0x3f80000000007820 */ /* 0x000fc80000410000 */
[----:B------:R0:W2:Y:S01]  /*2350*/  F2F.F64.F32 R16, R0 ;  /* 0x0000000000107310 */ /* 0x0000a20000201800 */
[----:B------:R-:W-:Y:S05]  /*2360*/  BRA `(.L_x_12003) ;  /* 0x00000c1000007947 */ /* 0x000fea0003800000 */
.L_x_12006:
        /* <DEDUP_REMOVED lines=10> */
.L_x_12009:
[----:B------:R-:W2:Y:S02]  /*2410*/  LDG.E.U16 R4, [R4.64] ;  /* 0x0000002404047981 */ /* 0x000ea4000c1e1500 */
[----:B--2---:R-:W-:-:S05]  /*2420*/  HADD2.F32 R0, -RZ, R4.H0_H0 ;  /* 0x20000004ff007230 */ /* 0x004fca0000004100 */
[----:B------:R-:W-:-:S04]  /*2430*/  FMUL.FTZ R0, R0, 1 ;  /* 0x3f80000000007820 */ /* 0x000fc80000410000 */
[----:B------:R0:W2:Y:S01]  /*2440*/  F2F.F64.F32 R16, R0 ;  /* 0x0000000000107310 */ /* 0x0000a20000201800 */
[----:B------:R-:W-:Y:S05]  /*2450*/  BRA `(.L_x_12003) ;  /* 0x00000b2000007947 */ /* 0x000fea0003800000 */
.L_x_12008:
[----:B------:R0:W5:Y:S01]  /*2460*/  LDG.E.64 R16, [R4.64] ;  /* 0x0000002404107981 */ /* 0x000162000c1e1b00 */
[----:B------:R-:W-:Y:S05]  /*2470*/  BRA `(.L_x_12003) ;  /* 0x00000b0000007947 */ /* 0x000fea0003800000 */
.L_x_11998:
        /* <DEDUP_REMOVED lines=13> */
.L_x_12012:
[----:B------:R0:W5:Y:S01]  /*2550*/  LDG.E.64 R16, [R4.64] ;  /* 0x0000002404107981 */ /* 0x000162000c1e1b00 */
[----:B------:R-:W-:Y:S05]  /*2560*/  BRA `(.L_x_12003) ;  /* 0x00000a1000007947 */ /* 0x000fea0003800000 */
.L_x_12011:
        /* <DEDUP_REMOVED lines=28> */
.L_x_12014:
        /* <DEDUP_REMOVED lines=15> */
.L_x_12013:
[----:B------:R-:W2:Y:S02]  /*2820*/  LDG.E.U16 R0, [R4.64] ;  /* 0x0000002404007981 */ /* 0x000ea4000c1e1500 */
[----:B--2---:R-:W-:-:S05]  /*2830*/  PRMT R0, RZ, 0x5410, R0 ;  /* 0x00005410ff007816 */ /* 0x004fca0000000000 */
[----:B------:R-:W-:-:S04]  /*2840*/  FMUL.FTZ R0, R0, 1 ;  /* 0x3f80000000007820 */ /* 0x000fc80000410000 */
[----:B------:R0:W2:Y:S01]  /*2850*/  F2F.F64.F32 R16, R0 ;  /* 0x0000000000107310 */ /* 0x0000a20000201800 */
[----:B------:R-:W-:Y:S05]  /*2860*/  BRA `(.L_x_12003) ;  /* 0x0000071000007947 */ /* 0x000fea0003800000 */
.L_x_12010:
        /* <DEDUP_REMOVED lines=11> */
.L_x_12017:
        /* <DEDUP_REMOVED lines=21> */
.L_x_12021:
[----:B------:R-:W-:Y:S05]  /*2a70*/  BSYNC B1 ;  /* 0x0000000000017941 */ /* 0x000fea0003800000 */
.L_x_12020:
[----:B------:R-:W-:Y:S01]  /*2a80*/  LEA R5, R0, 0x3b800000, 0x17 ;  /* 0x3b80000000057811 */ /* 0x000fe200078eb8ff */
[----:B------:R-:W-:-:S05]  /*2a90*/  IMAD.SHL.U32 R0, R3, 0x100000, RZ ;  /* 0x0010000003007824 */ /* 0x000fca00078e00ff */
[----:B------:R-:W-:Y:S02]  /*2aa0*/  LOP3.LUT R0, R5, R0, R6, 0xfe, !PT ;  /* 0x0000000005007212 */ /* 0x000fe400078efe06 */
.L_x_12019:
[----:B------:R-:W-:Y:S05]  /*2ab0*/  BSYNC B0 ;  /* 0x0000000000007941 */ /* 0x000fea0003800000 */
.L_x_12018:
[----:B------:R-:W-:-:S04]  /*2ac0*/  FMUL.FTZ R0, R0, 1 ;  /* 0x3f80000000007820 */ /* 0x000fc80000410000 */
[----:B------:R0:W2:Y:S01]  /*2ad0*/  F2F.F64.F32 R16, R0 ;  /* 0x0000000000107310 */ /* 0x0000a20000201800 */
[----:B------:R-:W-:Y:S05]  /*2ae0*/  BRA `(.L_x_12003) ;  /* 0x0000049000007947 */ /* 0x000fea0003800000 */
.L_x_12016:
        /* <DEDUP_REMOVED lines=21> */
.L_x_12025:
[----:B------:R-:W-:Y:S05]  /*2c40*/  BSYNC B1 ;  /* 0x0000000000017941 */ /* 0x000fea0003800000 */
.L_x_12024:
[----:B------:R-:W-:Y:S01]  /*2c50*/  LEA R5, R0, 0x37800000, 0x17 ;  /* 0x3780000000057811 */ /* 0x000fe200078eb8ff */
[----:B------:R-:W-:-:S05]  /*2c60*/  IMAD.SHL.U32 R0, R3, 0x200000, RZ ;  /* 0x0020000003007824 */ /* 0x000fca00078e00ff */
[----:B------:R-:W-:Y:S02]  /*2c70*/  LOP3.LUT R0, R5, R0, R6, 0xfe, !PT ;  /* 0x0000000005007212 */ /* 0x000fe400078efe06 */
.L_x_12023:
[----:B------:R-:W-:Y:S05]  /*2c80*/  BSYNC B0 ;  /* 0x0000000000007941 */ /* 0x000fea0003800000 */
.L_x_12022:
[----:B------:R-:W-:-:S04]  /*2c90*/  FMUL.FTZ R0, R0, 1 ;  /* 0x3f80000000007820 */ /* 0x000fc80000410000 */
[----:B------:R0:W2:Y:S01]  /*2ca0*/  F2F.F64.F32 R16, R0 ;  /* 0x0000000000107310 */ /* 0x0000a20000201800 */
[----:B------:R-:W-:Y:S05]  /*2cb0*/  BRA `(.L_x_12003) ;  /* 0x000002c000007947 */ /* 0x000fea0003800000 */
.L_x_12015:
        /* <DEDUP_REMOVED lines=14> */
.L_x_12029:
[----:B------:R-:W-:Y:S05]  /*2da0*/  BSYNC B0 ;  /* 0x0000000000007941 */ /* 0x000fea0003800000 */
.L_x_12028:
[----:B------:R-:W-:-:S04]  /*2db0*/  FMUL.FTZ R0, R0, 1 ;  /* 0x3f80000000007820 */ /* 0x000fc80000410000 */
[----:B------:R0:W2:Y:S01]  /*2dc0*/  F2F.F64.F32 R16, R0 ;  /* 0x0000000000107310 */ /* 0x0000a20000201800 */
[----:B------:R-:W-:Y:S05]  /*2dd0*/  BRA `(.L_x_12003) ;  /* 0x000001a000007947 */ /* 0x000fea0003800000 */
.L_x_12002:
        /* <DEDUP_REMOVED lines=21> */
.L_x_12027:
[----:B------:R-:W2:Y:S02]  /*2f30*/  LDG.E.64 R16, [R4.64] ;  /* 0x0000002404107981 */ /* 0x000ea4000c1e1b00 */
[----:B--2---:R-:W0:Y:S01]  /*2f40*/  I2F.F64.U64 R16, R16 ;  /* 0x0000001000107312 */ /* 0x004e220000301800 */
[----:B------:R-:W-:Y:S05]  /*2f50*/  BRA `(.L_x_12003) ;  /* 0x0000002000007947 */ /* 0x000fea0003800000 */
.L_x_12026:
[----:B------:R-:W2:Y:S02]  /*2f60*/  LDG.E R4, [R4.64] ;  /* 0x0000002404047981 */ /* 0x000ea4000c1e1900 */
[----:B--2---:R0:W2:Y:S02]  /*2f70*/  I2F.F64.U32 R16, R4 ;  /* 0x0000000400107312 */ /* 0x0040a40000201800 */
.L_x_12003:
[----:B------:R-:W-:-:S03]  /*2f80*/  IADD3 R27, R27, 0x80, RZ ;  /* 0x000000801b1b7810 */ /* 0x000fc60007ffe0ff */
.L_x_11997:
[----:B------:R-:W-:Y:S05]  /*2f90*/  BSYNC B6 ;  /* 0x0000000000067941 */ /* 0x000fea0003800000 */
.L_x_11996:
[----:B------:R-:W-:Y:S01]  /*2fa0*/  ISETP.GE.AND P0, PT, R27, R2, PT ;  /* 0x000000021b00720c */ /* 0x000fe20003f06270 */
[----:B------:R-:W-:-:S12]  /*2fb0*/  BSSY B6, `(.L_x_12030) ;  /* 0x00000f5000067945 */ /* 0x000fd80003800000 */
        /* <DEDUP_REMOVED lines=19> */
.L_x_12035:
[----:B------:R-:W3:Y:S02]  /*30f0*/  LDG.E.U8 R4, [R4.64] ;  /* 0x0000002404047981 */ /* 0x000ee4000c1e1100 */
[----:B---3--:R0:W3:Y:S01]  /*3100*/  I2F.F64.U16 R18, R4 ;  /* 0x0000000400127312 */ /* 0x0080e20000101800 */
[----:B------:R-:W-:Y:S05]  /*3110*/  BRA `(.L_x_12031) ;  /* 0x00000de000007947 */ /* 0x000fea0003800000 */
.L_x_12034:
        /* <DEDUP_REMOVED lines=9> */
.L_x_12038:
[----:B------:R-:W3:Y:S02]  /*31b0*/  LDG.E R4, [R4.64] ;  /* 0x0000002404047981 */ /* 0x000ee4000c1e1900 */
[----:B---3--:R0:W3:Y:S01]  /*31c0*/  I2F.F64 R18, R4 ;  /* 0x0000000400127312 */ /* 0x0080e20000201c00 */
[----:B------:R-:W-:Y:S05]  /*31d0*/  BRA `(.L_x_12031) ;  /* 0x00000d2000007947 */ /* 0x000fea0003800000 */
.L_x_12037:
[----:B------:R-:W3:Y:S02]  /*31e0*/  LDG.E.U16 R4, [R4.64] ;  /* 0x0000002404047981 */ /* 0x000ee4000c1e1500 */
[----:B---3--:R0:W3:Y:S01]  /*31f0*/  I2F.F64.S16 R18, R4 ;  /* 0x0000000400127312 */ /* 0x0080e20000101c00 */
[----:B------:R-:W-:Y:S05]  /*3200*/  BRA `(.L_x_12031) ;  /* 0x00000cf000007947 */ /* 0x000fea0003800000 */
.L_x_12033:
        /* <DEDUP_REMOVED lines=10> */
.L_x_12040:
[----:B------:R-:W3:Y:S02]  /*32b0*/  LDG.E.U16 R0, [R4.64] ;  /* 0x0000002404007981 */ /* 0x000ee4000c1e1500 */
[----:B---3--:R-:W-:-:S05]  /*32c0*/  HADD2.F32 R0, -RZ, R0.H0_H0 ;  /* 0x20000000ff007230 */ /* 0x008fca0000004100 */
[----:B------:R-:W-:-:S04]  /*32d0*/  FMUL.FTZ R0, R0, 1 ;  /* 0x3f80000000007820 */ /* 0x000fc80000410000 */
[----:B------:R0:W3:Y:S01]  /*32e0*/  F2F.F64.F32 R18, R0 ;  /* 0x0000000000127310 */ /* 0x0000e20000201800 */
[----:B------:R-:W-:Y:S05]  /*32f0*/  BRA `(.L_x_12031) ;  /* 0x00000c0000007947 */ /* 0x000fea0003800000 */
.L_x_12039:
        /* <DEDUP_REMOVED lines=10> */
.L_x_12042:
[----:B------:R-:W3:Y:S02]  /*33a0*/  LDG.E.U16 R4, [R4.64] ;  /* 0x0000002404047981 */ /* 0x000ee4000c1e1500 */
[----:B---3--:R-:W-:-:S05]  /*33b0*/  HADD2.F32 R0, -RZ, R4.H0_H0 ;  /* 0x20000004ff007230 */ /* 0x008fca0000004100 */
[----:B------:R-:W-:-:S04]  /*33c0*/  FMUL.FTZ R0, R0, 1 ;  /* 0x3f80000000007820 */ /* 0x000fc80000410000 */
[----:B------:R0:W3:Y:S01]  /*33d0*/  F2F.F64.F32 R18, R0 ;  /* 0x0000000000127310 */ /* 0x0000e20000201800 */
[----:B------:R-:W-:Y:S05]  /*33e0*/  BRA `(.L_x_12031) ;  /* 0x00000b1000007947 */ /* 0x000fea0003800000 */
.L_x_12041:
[----:B------:R0:W5:Y:S01]  /*33f0*/  LDG.E.64 R18, [R4.64] ;  /* 0x0000002404127981 */ /* 0x000162000c1e1b00 */
[----:B------:R-:W-:Y:S05]  /*3400*/  BRA `(.L_x_12031) ;  /* 0x00000af000007947 */ /* 0x000fea0003800000 */
.L_x_12032:
        /* <DEDUP_REMOVED lines=13> */
.L_x_12045:
[----:B------:R0:W5:Y:S01]  /*34e0*/  LDG.E.64 R18, [R4.64] ;  /* 0x0000002404127981 */ /* 0x000162000c1e1b00 */
[----:B------:R-:W-:Y:S05]  /*34f0*/  BRA `(.L_x_12031) ;  /* 0x00000a0000007947 */ /* 0x000fea0003800000 */
.L_x_12044:
        /* <DEDUP_REMOVED lines=28> */
.L_x_12047:
        /* <DEDUP_REMOVED lines=15> */
.L_x_12046:
[----:B------:R-:W3:Y:S02]  /*37b0*/  LDG.E.U16 R0, [R4.64] ;  /* 0x0000002404007981 */ /* 0x000ee4000c1e1500 */
[----:B---3--:R-:W-:-:S05]  /*37c0*/  PRMT R0, RZ, 0x5410, R0 ;  /* 0x00005410ff007816 */ /* 0x008fca0000000000 */
[----:B------:R-:W-:-:S04]  /*37d0*/  FMUL.FTZ R0, R0, 1 ;  /* 0x3f80000000007820 */ /* 0x000fc80000410000 */
[----:B------:R0:W3:Y:S01]  /*37e0*/  F2F.F64.F32 R18, R0 ;  /* 0x0000000000127310 */ /* 0x0000e20000201800 */
[----:B------:R-:W-:Y:S05]  /*37f0*/  BRA `(.L_x_12031) ;  /* 0x0000070000007947 */ /* 0x000fea0003800000 */
.L_x_12043:
        /* <DEDUP_REMOVED lines=11> */
.L_x_12050:
        /* <DEDUP_REMOVED lines=21> */
.L_x_12054:
[----:B------:R-:W-:Y:S05]  /*3a00*/  BSYNC B1 ;  /* 0x0000000000017941 */ /* 0x000fea0003800000 */
.L_x_12053:
[----:B------:R-:W-:Y:S01]  /*3a10*/  LEA R5, R0, 0x3b800000, 0x17 ;  /* 0x3b80000000057811 */ /* 0x000fe200078eb8ff */
[----:B------:R-:W-:-:S05]  /*3a20*/  IMAD.SHL.U32 R0, R3, 0x100000, RZ ;  /* 0x0010000003007824 */ /* 0x000fca00078e00ff */
[----:B------:R-:W-:Y:S02]  /*3a30*/  LOP3.LUT R0, R5, R0, R6, 0xfe, !PT ;  /* 0x0000000005007212 */ /* 0x000fe400078efe06 */
.L_x_12052:
[----:B------:R-:W-:Y:S05]  /*3a40*/  BSYNC B0 ;  /* 0x0000000000007941 */ /* 0x000fea0003800000 */
.L_x_12051:
[----:B------:R-:W-:-:S04]  /*3a50*/  FMUL.FTZ R0, R0, 1 ;  /* 0x3f80000000007820 */ /* 0x000fc80000410000 */
[----:B------:R0:W3:Y:S01]  /*3a60*/  F2F.F64.F32 R18, R0 ;  /* 0x0000000000127310 */ /* 0x0000e20000201800 */
[----:B------:R-:W-:Y:S05]  /*3a70*/  BRA `(.L_x_12031) ;  /* 0x0000048000007947 */ /* 0x000fea0003800000 */
.L_x_12049:
        /* <DEDUP_REMOVED lines=21> */
.L_x_12058:
[----:B------:R-:W-:Y:S05]  /*3bd0*/  BSYNC B1 ;  /* 0x0000000000017941 */ /* 0x000fea0003800000 */
.L_x_12057:
[----:B------:R-:W-:Y:S01]  /*3be0*/  LEA R5, R0, 0x37800000, 0x17 ;  /* 0x3780000000057811 */ /* 0x000fe200078eb8ff */
[----:B------:R-:W-:-:S05]  /*3bf0*/  IMAD.SHL.U32 R0, R3, 0x200000, RZ ;  /* 0x0020000003007824 */ /* 0x000fca00078e00ff */
[----:B------:R-:W-:Y:S02]  /*3c00*/  LOP3.LUT R0, R5, R0, R6, 0xfe, !PT ;  /* 0x0000000005007212 */ /* 0x000fe400078efe06 */
.L_x_12056:
[----:B------:R-:W-:Y:S05]  /*3c10*/  BSYNC B0 ;  /* 0x0000000000007941 */ /* 0x000fea0003800000 */
.L_x_12055:
[----:B------:R-:W-:-:S04]  /*3c20*/  FMUL.FTZ R0, R0, 1 ;  /* 0x3f80000000007820 */ /* 0x000fc80000410000 */
[----:B------:R0:W3:Y:S01]  /*3c30*/  F2F.F64.F32 R18, R0 ;  /* 0x0000000000127310 */ /* 0x0000e20000201800 */
[----:B------:R-:W-:Y:S05]  /*3c40*/  BRA `(.L_x_12031) ;  /* 0x000002b000007947 */ /* 0x000fea0003800000 */
.L_x_12048:
        /* <DEDUP_REMOVED lines=14> */
.L_x_12062:
[----:B------:R-:W-:Y:S05]  /*3d30*/  BSYNC B0 ;  /* 0x0000000000007941 */ /* 0x000fea0003800000 */
.L_x_12061:
[----:B------:R-:W-:-:S04]  /*3d40*/  FMUL.FTZ R0, R0, 1 ;  /* 0x3f80000000007820 */ /* 0x000fc80000410000 */
[----:B------:R0:W3:Y:S01]  /*3d50*/  F2F.F64.F32 R18, R0 ;  /* 0x0000000000127310 */ /* 0x0000e20000201800 */
[----:B------:R-:W-:Y:S05]  /*3d60*/  BRA `(.L_x_12031) ;  /* 0x0000019000007947 */ /* 0x000fea0003800000 */
.L_x_12036:
        /* <DEDUP_REMOVED lines=19> */
[----:B------:R-:W-:Y:S05]  /*3ea0*/  BRA `(.L_x_12031) ;  /* 0x0000005000007947 */ /* 0x000fea0003800000 */
.L_x_12060:
[----:B------:R-:W3:Y:S02]  /*3eb0*/  LDG.E.64 R18, [R4.64] ;  /* 0x0000002404127981 */ /* 0x000ee4000c1e1b00 */
[----:B---3--:R-:W0:Y:S01]  /*3ec0*/  I2F.F64.U64 R18, R18 ;  /* 0x0000001200127312 */ /* 0x008e220000301800 */
[----:B------:R-:W-:Y:S05]  /*3ed0*/  BRA `(.L_x_12031) ;  /* 0x0000002000007947 */ /* 0x000fea0003800000 */
.L_x_12059:
[----:B------:R-:W3:Y:S02]  /*3ee0*/  LDG.E R4, [R4.64] ;  /* 0x0000002404047981 */ /* 0x000ee4000c1e1900 */
[----:B---3--:R0:W3:Y:S02]  /*3ef0*/  I2F.F64.U32 R18, R4 ;  /* 0x0000000400127312 */ /* 0x0080e40000201800 */
.L_x_12031:
[----:B------:R-:W-:Y:S05]  /*3f00*/  BSYNC B6 ;  /* 0x0000000000067941 */ /* 0x000fea0003800000 */
.L_x_12030:
[----:B------:R-:W4:Y:S01]  /*3f10*/  S2R R3, SR_TID.X ;  /* 0x0000000000037919 */ /* 0x000f220000002100 */
[----:B------:R-:W-:Y:S01]  /*3f20*/  BSSY B0, `(.L_x_12063) ;  /* 0x0000102000007945 */ /* 0x000fe20003800000 */
[----:B----4-:R-:W-:-:S13]  /*3f30*/  ISETP.GE.AND P1, PT, R3, R2, PT ;  /* 0x000000020300720c */ /* 0x010fda0003f26270 */
[----:B------:R-:W-:Y:S05]  /*3f40*/  @P1 BRA `(.L_x_12064) ;  /* 0x00000ff000001947 */ /* 0x000fea0003800000 */
[----:B0-----:R-:W-:Y:S01]  /*3f50*/  IMAD.MOV.U32 R7, RZ, RZ, c[0x0][0x174] ;  /* 0x00005d00ff077624 */ /* 0x001fe200078e00ff */
[----:B-----5:R-:W-:Y:S01]  /*3f60*/  LOP3.LUT R9, R23, 0x7fffffff, RZ, 0xc0, !PT ;  /* 0x7fffffff17097812 */ /* 0x020fe200078ec0ff */
[----:B------:R-:W-:Y:S02]  /*3f70*/  IMAD.MOV.U32 R8, RZ, RZ, R22 ;  /* 0x000000ffff087224 */ /* 0x000fe400078e0016 */
[----:B------:R-:W-:Y:S01]  /*3f80*/  IMAD.MOV.U32 R6, RZ, RZ, c[0x0][0x170] ;  /* 0x00005c00ff067624 */ /* 0x000fe200078e00ff */
[----:B------:R-:W-:-:S04]  /*3f90*/  LOP3.LUT R7, R7, 0x7fffffff, RZ, 0xc0, !PT ;  /* 0x7fffffff07077812 */ /* 0x000fc800078ec0ff */
        /* <DEDUP_REMOVED lines=17> */
[----:B------:R-:W4:-:S06]  /*40b0*/  @!P2 DMUL R6, R6, 1.80143985094819840000e+16 ;  /* 0x435000000606a828 */ /* 0x000f0c0000000000 */
[C---:B0-----:R-:W-:Y:S02]  /*40c0*/  @!P0 LEA.HI R5, R9.reuse, 0xffffffca, RZ, 0xc ;  /* 0xffffffca09058811 */ /* 0x041fe400078f60ff */
[----:B------:R-:W-:Y:S02]  /*40d0*/  LOP3.LUT R9, R9, 0xfffff, RZ, 0xc0, !PT ;  /* 0x000fffff09097812 */ /* 0x000fe400078ec0ff */
[C---:B----4-:R-:W-:Y:S02]  /*40e0*/  @!P2 LEA.HI R0, R7.reuse, 0xffffffca, RZ, 0xc ;  /* 0xffffffca0700a811 */ /* 0x050fe400078f60ff */
[----:B------:R-:W-:Y:S02]  /*40f0*/  LOP3.LUT R11, RZ, R5, RZ, 0x33, !PT ;  /* 0x00000005ff0b7212 */ /* 0x000fe400078e33ff */
[----:B------:R-:W-:-:S03]  /*4100*/  LOP3.LUT R12, R7, 0xfffff, RZ, 0xc0, !PT ;  /* 0x000fffff070c7812 */ /* 0x000fc600078ec0ff */
[----:B------:R-:W-:-:S05]  /*4110*/  IMAD.IADD R11, R11, 0x1, R0 ;  /* 0x000000010b0b7824 */ /* 0x000fca00078e0200 */
[----:B------:R-:W-:-:S05]  /*4120*/  IMNMX R4, R11, -0x1, !PT ;  /* 0xffffffff0b047817 */ /* 0x000fca0007800200 */
        /* <DEDUP_REMOVED lines=8> */
.L_x_12069:
        /* <DEDUP_REMOVED lines=12> */
.L_x_12068:
[----:B------:R-:W-:Y:S02]  /*4270*/  IMAD.MOV.U32 R10, RZ, RZ, R12 ;  /* 0x000000ffff0a7224 */ /* 0x000fe400078e000c */
.L_x_12067:
[----:B------:R-:W-:Y:S05]  /*4280*/  BSYNC B1 ;  /* 0x0000000000017941 */ /* 0x000fea0003800000 */
.L_x_12066:
        /* <DEDUP_REMOVED lines=13> */
.L_x_12075:
        /* <DEDUP_REMOVED lines=33> */
.L_x_12074:
[----:B------:R-:W-:Y:S02]  /*4570*/  IMAD.MOV.U32 R10, RZ, RZ, R12 ;  /* 0x000000ffff0a7224 */ /* 0x000fe400078e000c */
.L_x_12073:
[----:B------:R-:W-:Y:S05]  /*4580*/  BSYNC B2 ;  /* 0x0000000000027941 */ /* 0x000fea0003800000 */
.L_x_12072:
[----:B------:R-:W-:-:S13]  /*4590*/  ISETP.GE.U32.AND P0, PT, R11, 0xc, PT ;  /* 0x0000000c0b00780c */ /* 0x000fda0003f06070 */
[----:B------:R-:W-:Y:S05]  /*45a0*/  @!P0 BRA `(.L_x_12071) ;  /* 0x0000077000008947 */ /* 0x000fea0003800000 */
[----:B------:R-:W-:Y:S01]  /*45b0*/  BSSY B2, `(.L_x_12076) ;  /* 0x0000075000027945 */ /* 0x000fe20003800000 */
[----:B------:R-:W-:Y:S02]  /*45c0*/  IADD3 R9, R9, 0x10, RZ ;  /* 0x0000001009097810 */ /* 0x000fe40007ffe0ff */
.L_x_12077:
        /* <DEDUP_REMOVED lines=116> */
.L_x_12076:
[----:B------:R-:W-:Y:S02]  /*4d10*/  IMAD.MOV.U32 R13, RZ, RZ, R11 ;  /* 0x000000ffff0d7224 */ /* 0x000fe400078e000b */
.L_x_12071:
[----:B------:R-:W-:Y:S05]  /*4d20*/  BSYNC B1 ;  /* 0x0000000000017941 */ /* 0x000fea0003800000 */
.L_x_12070:
        /* <DEDUP_REMOVED lines=20> */
.L_x_12079:
[----:B------:R-:W-:Y:S05]  /*4e70*/  BSYNC B1 ;  /* 0x0000000000017941 */ /* 0x000fea0003800000 */
.L_x_12078:
[----:B------:R-:W-:Y:S02]  /*4e80*/  IMAD.MOV.U32 R5, RZ, RZ, R9 ;  /* 0x000000ffff057224 */ /* 0x000fe400078e0009 */
[----:B------:R-:W-:-:S03]  /*4e90*/  IMAD.MOV.U32 R4, RZ, RZ, R6 ;  /* 0x000000ffff047224 */ /* 0x000fc600078e0006 */
[----:B------:R-:W-:Y:S01]  /*4ea0*/  LOP3.LUT R5, R5, 0x80000000, R23, 0xb8, !PT ;  /* 0x8000000005057812 */ /* 0x000fe200078eb817 */
[----:B------:R-:W-:Y:S05]  /*4eb0*/  BRA `(.L_x_12064) ;  /* 0x0000008000007947 */ /* 0x000fea0003800000 */
.L_x_12065:
[----:B------:R-:W0:-:S06]  /*4ec0*/  DSETP.GTU.AND P0, PT, R6, +INF , PT ;  /* 0x7ff000000600742a */ /* 0x000e0c0003f0c000 */
[----:B0-----:R-:W0:-:S14]  /*4ed0*/  DSETP.LE.AND P0, PT, R8, +INF , !P0 ;  /* 0x7ff000000800742a */ /* 0x001e1c0004703000 */
[----:B0-----:R-:W0:-:S04]  /*4ee0*/  @P0 DSETP.NEU.AND P2, PT, R8, +INF , PT ;  /* 0x7ff000000800042a */ /* 0x001e080003f4d000 */
[----:B------:R4:W3:Y:S02]  /*4ef0*/  @!P0 DADD R4, R22, c[0x0][0x170] ;  /* 0x00005c0016048629 */ /* 0x0008e40000000000 */
[----:B0-----:R-:W-:Y:S02]  /*4f00*/  @P0 FSEL R0, R22, RZ, P2 ;  /* 0x000000ff16000208 */ /* 0x001fe40001000000 */
[----:B------:R-:W-:-:S03]  /*4f10*/  @P0 FSEL R7, R23, -QNAN , P2 ;  /* 0xfff8000017070808 */ /* 0x000fc60001000000 */
[----:B------:R-:W-:Y:S02]  /*4f20*/  @P0 IMAD.MOV.U32 R4, RZ, RZ, R0 ;  /* 0x000000ffff040224 */ /* 0x000fe400078e0000 */
[----:B------:R-:W-:Y:S02]  /*4f30*/  @P0 IMAD.MOV.U32 R5, RZ, RZ, R7 ;  /* 0x000000ffff050224 */ /* 0x000fe400078e0007 */
.L_x_12064:
[----:B---34-:R-:W-:Y:S05]  /*4f40*/  BSYNC B0 ;  /* 0x0000000000007941 */ /* 0x018fea0003800000 */
.L_x_12063:
[----:B0----5:R-:W-:Y:S01]  /*4f50*/  IADD3 R22, R3, 0x80, RZ ;  /* 0x0000008003167810 */ /* 0x021fe20007ffe0ff */
[----:B------:R-:W-:Y:S03]  /*4f60*/  BSSY B0, `(.L_x_12080) ;  /* 0x0000100000007945 */ /* 0x000fe60003800000 */
[----:B------:R-:W-:-:S13]  /*4f70*/  ISETP.GE.AND P0, PT, R22, R2, PT ;  /* 0x000000021600720c */ /* 0x000fda0003f06270 */
[----:B------:R-:W-:Y:S05]  /*4f80*/  @P0 BRA `(.L_x_12081) ;  /* 0x00000fd000000947 */ /* 0x000fea0003800000 */
[----:B------:R-:W-:Y:S01]  /*4f90*/  IMAD.MOV.U32 R0, RZ, RZ, c[0x0][0x174] ;  /* 0x00005d00ff007624 */ /* 0x000fe200078e00ff */
[----:B-1----:R-:W-:Y:S01]  /*4fa0*/  LOP3.LUT R9, R25, 0x7fffffff, RZ, 0xc0, !PT ;  /* 0x7fffffff19097812 */ /* 0x002fe200078ec0ff */
        /* <DEDUP_REMOVED lines=29> */
[----:B------:R-:W-:-:S05]  /*5180*/  IMNMX R10, R13, -0x1, !PT ;  /* 0xffffffff0d0a7817 */ /* 0x000fca0007800200 */
[----:B------:R-:W-:Y:S02]  /*5190*/  IMAD.IADD R13, R10, 0x1, R11 ;  /* 0x000000010a0d7824 */ /* 0x000fe400078e020b */
[----:B------:R-:W-:-:S03]  /*51a0*/  IMAD.IADD R11, R11, 0x1, -R0 ;  /* 0x000000010b0b7824 */ /* 0x000fc600078e0a00 */
[----:B------:R-:W-:-:S04]  /*51b0*/  IADD3 R10, R13, 0x2, -R0 ;  /* 0x000000020d0a7810 */ /* 0x000fc80007ffe800 */
[----:B------:R-:W-:-:S13]  /*51c0*/  LOP3.LUT P0, R10, R10, 0x3, RZ, 0xc0, !PT ;  /* 0x000000030a0a7812 */ /* 0x000fda000780c0ff */
[----:B------:R-:W-:Y:S05]  /*51d0*/  @!P0 BRA `(.L_x_12084) ;  /* 0x000000e000008947 */ /* 0x000fea0003800000 */
[----:B------:R-:W-:Y:S02]  /*51e0*/  BSSY B2, `(.L_x_12085) ;  /* 0x000000c000027945 */ /* 0x000fe40003800000 */
.L_x_12086:
        /* <DEDUP_REMOVED lines=12> */
.L_x_12085:
[----:B------:R-:W-:Y:S02]  /*52b0*/  IMAD.MOV.U32 R10, RZ, RZ, R14 ;  /* 0x000000ffff0a7224 */ /* 0x000fe400078e000e */
.L_x_12084:
[----:B------:R-:W-:Y:S05]  /*52c0*/  BSYNC B1 ;  /* 0x0000000000017941 */ /* 0x000fea0003800000 */
.L_x_12083:
        /* <DEDUP_REMOVED lines=13> */
.L_x_12092:
        /* <DEDUP_REMOVED lines=33> */
.L_x_12091:
[----:B------:R-:W-:Y:S02]  /*55b0*/  IMAD.MOV.U32 R10, RZ, RZ, R14 ;  /* 0x000000ffff0a7224 */ /* 0x000fe400078e000e */
.L_x_12090:
[----:B------:R-:W-:Y:S05]  /*55c0*/  BSYNC B2 ;  /* 0x0000000000027941 */ /* 0x000fea0003800000 */
.L_x_12089:
[----:B------:R-:W-:-:S13]  /*55d0*/  ISETP.GE.U32.AND P0, PT, R13, 0xc, PT ;  /* 0x0000000c0d00780c */ /* 0x000fda0003f06070 */
[----:B------:R-:W-:Y:S05]  /*55e0*/  @!P0 BRA `(.L_x_12088) ;  /* 0x0000078000008947 */ /* 0x000fea0003800000 */
[----:B------:R-:W-:Y:S01]  /*55f0*/  BSSY B2, `(.L_x_12093) ;  /* 0x0000075000027945 */ /* 0x000fe20003800000 */
[----:B------:R-:W-:Y:S02]  /*5600*/  IADD3 R10, R11, 0x10, RZ ;  /* 0x000000100b0a7810 */ /* 0x000fe40007ffe0ff */
.L_x_12094:
        /* <DEDUP_REMOVED lines=116> */
.L_x_12093:
[----:B------:R-:W-:Y:S02]  /*5d50*/  IMAD.MOV.U32 R10, RZ, RZ, R11 ;  /* 0x000000ffff0a7224 */ /* 0x000fe400078e000b */
[----:B------:R-:W-:Y:S02]  /*5d60*/  IMAD.MOV.U32 R15, RZ, RZ, R14 ;  /* 0x000000ffff0f7224 */ /* 0x000fe400078e000e */
.L_x_12088:
[----:B------:R-:W-:Y:S05]  /*5d70*/  BSYNC B1 ;  /* 0x0000000000017941 */ /* 0x000fea0003800000 */
.L_x_12087:
        /* <DEDUP_REMOVED lines=19> */
.L_x_12096:
[----:B------:R-:W-:Y:S05]  /*5eb0*/  BSYNC B1 ;  /* 0x0000000000017941 */ /* 0x000fea0003800000 */
.L_x_12095:
[----:B------:R-:W-:Y:S01]  /*5ec0*/  LOP3.LUT R29, R29, 0x80000000, R25, 0xb8, !PT ;  /* 0x800000001d1d7812 */ /* 0x000fe200078eb819 */
[----:B------:R-:W-:Y:S05]  /*5ed0*/  BRA `(.L_x_12081) ;  /* 0x0000008000007947 */ /* 0x000fea0003800000 */
.L_x_12082:
        /* <DEDUP_REMOVED lines=8> */
.L_x_12081:
[----:B-1-3--:R-:W-:Y:S05]  /*5f60*/  BSYNC B0 ;  /* 0x0000000000007941 */ /* 0x00afea0003800000 */
.L_x_12080:
[----:B------:R-:W-:Y:S01]  /*5f70*/  IADD3 R7, R3, 0x100, RZ ;  /* 0x0000010003077810 */ /* 0x000fe20007ffe0ff */
[----:B------:R-:W-:Y:S03]  /*5f80*/  BSSY B0, `(.L_x_12097) ;  /* 0x0000100000007945 */ /* 0x000fe60003800000 */
[----:B------:R-:W-:-:S13]  /*5f90*/  ISETP.GE.AND P0, PT, R7, R2, PT ;  /* 0x000000020700720c */ /* 0x000fda0003f06270 */
[----:B------:R-:W-:Y:S05]  /*5fa0*/  @P0 BRA `(.L_x_12098) ;  /* 0x00000fd000000947 */ /* 0x000fea0003800000 */
[----:B------:R-:W-:Y:S01]  /*5fb0*/  IMAD.MOV.U32 R0, RZ, RZ, c[0x0][0x174] ;  /* 0x00005d00ff007624 */ /* 0x000fe200078e00ff */
[----:B--2---:R-:W-:Y:S01]  /*5fc0*/  LOP3.LUT R9, R17, 0x7fffffff, RZ, 0xc0, !PT ;  /* 0x7fffffff11097812 */ /* 0x004fe200078ec0ff */
        /* <DEDUP_REMOVED lines=36> */
.L_x_12103:
        /* <DEDUP_REMOVED lines=12> */
.L_x_12102:
[----:B------:R-:W-:Y:S02]  /*62d0*/  IMAD.MOV.U32 R10, RZ, RZ, R14 ;  /* 0x000000ffff0a7224 */ /* 0x000fe400078e000e */
.L_x_12101:
[----:B------:R-:W-:Y:S05]  /*62e0*/  BSYNC B1 ;  /* 0x0000000000017941 */ /* 0x000fea0003800000 */
.L_x_12100:
        /* <DEDUP_REMOVED lines=13> */
.L_x_12109:
        /* <DEDUP_REMOVED lines=33> */
.L_x_12108:
[----:B------:R-:W-:Y:S02]  /*65d0*/  IMAD.MOV.U32 R10, RZ, RZ, R14 ;  /* 0x000000ffff0a7224 */ /* 0x000fe400078e000e */
.L_x_12107:
[----:B------:R-:W-:Y:S05]  /*65e0*/  BSYNC B2 ;  /* 0x0000000000027941 */ /* 0x000fea0003800000 */
.L_x_12106:
[----:B------:R-:W-:-:S13]  /*65f0*/  ISETP.GE.U32.AND P0, PT, R13, 0xc, PT ;  /* 0x0000000c0d00780c */ /* 0x000fda0003f06070 */
[----:B------:R-:W-:Y:S05]  /*6600*/  @!P0 BRA `(.L_x_12105) ;  /* 0x0000078000008947 */ /* 0x000fea0003800000 */
[----:B------:R-:W-:Y:S01]  /*6610*/  BSSY B2, `(.L_x_12110) ;  /* 0x0000075000027945 */ /* 0x000fe20003800000 */
[----:B------:R-:W-:Y:S02]  /*6620*/  IADD3 R10, R11, 0x10, RZ ;  /* 0x000000100b0a7810 */ /* 0x000fe40007ffe0ff */
.L_x_12111:
        /* <DEDUP_REMOVED lines=116> */
.L_x_12110:
[----:B------:R-:W-:Y:S02]  /*6d70*/  IMAD.MOV.U32 R10, RZ, RZ, R11 ;  /* 0x000000ffff0a7224 */ /* 0x000fe400078e000b */
[----:B------:R-:W-:Y:S02]  /*6d80*/  IMAD.MOV.U32 R15, RZ, RZ, R14 ;  /* 0x000000ffff0f7224 */ /* 0x000fe400078e000e */
.L_x_12105:
[----:B------:R-:W-:Y:S05]  /*6d90*/  BSYNC B1 ;  /* 0x0000000000017941 */ /* 0x000fea0003800000 */
.L_x_12104:
        /* <DEDUP_REMOVED lines=19> */
.L_x_12113:
[----:B------:R-:W-:Y:S05]  /*6ed0*/  BSYNC B1 ;  /* 0x0000000000017941 */ /* 0x000fea0003800000 */
.L_x_12112:
[----:B------:R-:W-:Y:S01]  /*6ee0*/  LOP3.LUT R25, R25, 0x80000000, R17, 0xb8, !PT ;  /* 0x8000000019197812 */ /* 0x000fe200078eb811 */
[----:B------:R-:W-:Y:S05]  /*6ef0*/  BRA `(.L_x_12098) ;  /* 0x0000008000007947 */ /* 0x000fea0003800000 */
.L_x_12099:
        /* <DEDUP_REMOVED lines=8> */
.L_x_12098:
[----:B-12---:R-:W-:Y:S05]  /*6f80*/  BSYNC B0 ;  /* 0x0000000000007941 */ /* 0x006fea0003800000 */
.L_x_12097:
[----:B------:R-:W-:Y:S01]  /*6f90*/  IADD3 R7, R3, 0x180, RZ ;  /* 0x0000018003077810 */ /* 0x000fe20007ffe0ff */
[----:B------:R-:W-:Y:S03]  /*6fa0*/  BSSY B0, `(.L_x_12114) ;  /* 0x0000100000007945 */ /* 0x000fe60003800000 */
[----:B------:R-:W-:-:S13]  /*6fb0*/  ISETP.GE.AND P0, PT, R7, R2, PT ;  /* 0x000000020700720c */ /* 0x000fda0003f06270 */
[----:B------:R-:W-:Y:S05]  /*6fc0*/  @P0 BRA `(.L_x_12115) ;  /* 0x00000fd000000947 */ /* 0x000fea0003800000 */
[----:B------:R-:W-:Y:S01]  /*6fd0*/  IMAD.MOV.U32 R0, RZ, RZ, c[0x0][0x174] ;  /* 0x00005d00ff007624 */ /* 0x000fe200078e00ff */
[----:B------:R-:W-:Y:S01]  /*6fe0*/  LOP3.LUT R9, R19, 0x7fffffff, RZ, 0xc0, !PT ;  /* 0x7fffffff13097812 */ /* 0x000fe200078ec0ff */
        /* <DEDUP_REMOVED lines=36> */
.L_x_12120:
        /* <DEDUP_REMOVED lines=12> */
.L_x_12119:
[----:B------:R-:W-:Y:S02]  /*72f0*/  IMAD.MOV.U32 R10, RZ, RZ, R12 ;  /* 0x000000ffff0a7224 */ /* 0x000fe400078e000c */
.L_x_12118:
[----:B------:R-:W-:Y:S05]  /*7300*/  BSYNC B1 ;  /* 0x0000000000017941 */ /* 0x000fea0003800000 */
.L_x_12117:
        /* <DEDUP_REMOVED lines=13> */
.L_x_12126:
        /* <DEDUP_REMOVED lines=33> */
.L_x_12125:
[----:B------:R-:W-:Y:S02]  /*75f0*/  IMAD.MOV.U32 R10, RZ, RZ, R13 ;  /* 0x000000ffff0a7224 */ /* 0x000fe400078e000d */
.L_x_12124:
[----:B------:R-:W-:Y:S05]  /*7600*/  BSYNC B2 ;  /* 0x0000000000027941 */ /* 0x000fea0003800000 */
.L_x_12123:
[----:B------:R-:W-:-:S13]  /*7610*/  ISETP.GE.U32.AND P0, PT, R12, 0xc, PT ;  /* 0x0000000c0c00780c */ /* 0x000fda0003f06070 */
[----:B------:R-:W-:Y:S05]  /*7620*/  @!P0 BRA `(.L_x_12122) ;  /* 0x0000078000008947 */ /* 0x000fea0003800000 */
[----:B------:R-:W-:Y:S01]  /*7630*/  BSSY B2, `(.L_x_12127) ;  /* 0x0000075000027945 */ /* 0x000fe20003800000 */
[----:B------:R-:W-:Y:S02]  /*7640*/  IADD3 R10, R11, 0x10, RZ ;  /* 0x000000100b0a7810 */ /* 0x000fe40007ffe0ff */
.L_x_12128:
        /* <DEDUP_REMOVED lines=116> */
.L_x_12127:
[----:B------:R-:W-:Y:S02]  /*7d90*/  IMAD.MOV.U32 R10, RZ, RZ, R11 ;  /* 0x000000ffff0a7224 */ /* 0x000fe400078e000b */
[----:B------:R-:W-:Y:S02]  /*7da0*/  IMAD.MOV.U32 R14, RZ, RZ, R12 ;  /* 0x000000ffff0e7224 */ /* 0x000fe400078e000c */
.L_x_12122:
[----:B------:R-:W-:Y:S05]  /*7db0*/  BSYNC B1 ;  /* 0x0000000000017941 */ /* 0x000fea0003800000 */
.L_x_12121:
        /* <DEDUP_REMOVED lines=19> */
.L_x_12130:
[----:B------:R-:W-:Y:S05]  /*7ef0*/  BSYNC B1 ;  /* 0x0000000000017941 */ /* 0x000fea0003800000 */
.L_x_12129:
[----:B------:R-:W-:Y:S01]  /*7f00*/  LOP3.LUT R17, R17, 0x80000000, R19, 0xb8, !PT ;  /* 0x8000000011117812 */ /* 0x000fe200078eb813 */
[----:B------:R-:W-:Y:S05]  /*7f10*/  BRA `(.L_x_12115) ;  /* 0x0000008000007947 */ /* 0x000fea0003800000 */
.L_x_12116:
        /* <DEDUP_REMOVED lines=8> */
.L_x_12115:
[----:B-12---:R-:W-:Y:S05]  /*7fa0*/  BSYNC B0 ;  /* 0x0000000000007941 */ /* 0x006fea0003800000 */
.L_x_12114:
[----:B------:R-:W0:Y:S01]  /*7fb0*/  S2R R0, SR_CTAID.X ;  /* 0x0000000000007919 */ /* 0x000e220000002500 */
[----:B------:R-:W1:Y:S01]  /*7fc0*/  LDC.U8 R2, c[0x0][0x194] ;  /* 0x00006500ff027b82 */ /* 0x000e620000000000 */
[----:B------:R-:W-:Y:S01]  /*7fd0*/  IMAD.MOV.U32 R7, RZ, RZ, -0x200 ;  /* 0xfffffe00ff077424 */ /* 0x000fe200078e00ff */
[----:B------:R-:W-:Y:S01]  /*7fe0*/  BSSY B6, `(.L_x_12131) ;  /* 0x000011b000067945 */ /* 0x000fe20003800000 */
[----:B------:R-:W-:Y:S02]  /*7ff0*/  IMAD.MOV.U32 R19, RZ, RZ, R3 ;  /* 0x000000ffff137224 */ /* 0x000fe400078e0003 */
[----:B0-----:R-:W-:Y:S01]  /*8000*/  IMAD R18, R0, R7, c[0x0][0x160] ;  /* 0x0000580000127624 */ /* 0x001fe200078e0207 */
[----:B------:R-:W-:Y:S05]  /*8010*/  @P1 BRA `(.L_x_12132) ;  /* 0x0000117000001947 */ /* 0x000fea0003800000 */
[----:B-1----:R-:W-:Y:S01]  /*8020*/  IMAD R3, R0, 0x200, R3 ;  /* 0x0000020000037824 */ /* 0x002fe200078e0203 */
        /* <DEDUP_REMOVED lines=18> */
.L_x_12136:
[----:B------:R-:W0:Y:S01]  /*8150*/  F2I.S64.F64.TRUNC R4, R4 ;  /* 0x0000000400047311 */ /* 0x000e22000030d900 */
[----:B------:R-:W-:Y:S02]  /*8160*/  IMAD.MOV.U32 R19, RZ, RZ, R22 ;  /* 0x000000ffff137224 */ /* 0x000fe400078e0016 */
[----:B0-----:R-:W-:-:S05]  /*8170*/  IMAD.MOV.U32 R3, RZ, RZ, R4 ;  /* 0x000000ffff037224 */ /* 0x001fca00078e0004 */
[----:B------:R0:W-:Y:S01]  /*8180*/  STG.E.U8 [R8.64], R3 ;  /* 0x0000000308007986 */ /* 0x0001e2000c101124 */
[----:B------:R-:W-:Y:S05]  /*8190*/  BRA `(.L_x_12132) ;  /* 0x00000ff000007947 */ /* 0x000fea0003800000 */
.L_x_12135:
        /* <DEDUP_REMOVED lines=10> */
.L_x_12139:
[----:B------:R-:W0:Y:S01]  /*8240*/  F2I.F64.TRUNC R5, R4 ;  /* 0x0000000400057311 */ /* 0x000e22000030d100 */
[----:B------:R-:W-:Y:S01]  /*8250*/  IMAD.MOV.U32 R19, RZ, RZ, R22 ;  /* 0x000000ffff137224 */ /* 0x000fe200078e0016 */
[----:B0-----:R0:W-:Y:S01]  /*8260*/  STG.E [R8.64], R5 ;  /* 0x0000000508007986 */ /* 0x0011e2000c101924 */
[----:B------:R-:W-:Y:S05]  /*8270*/  BRA `(.L_x_12132) ;  /* 0x00000f1000007947 */ /* 0x000fea0003800000 */
.L_x_12138:
[----:B------:R-:W0:Y:S01]  /*8280*/  F2I.F64.TRUNC R5, R4 ;  /* 0x0000000400057311 */ /* 0x000e22000030d100 */
[----:B------:R-:W-:Y:S01]  /*8290*/  IMAD.MOV.U32 R19, RZ, RZ, R22 ;  /* 0x000000ffff137224 */ /* 0x000fe200078e0016 */
[----:B0-----:R0:W-:Y:S01]  /*82a0*/  STG.E.U16 [R8.64], R5 ;  /* 0x0000000508007986 */ /* 0x0011e2000c101524 */
[----:B------:R-:W-:Y:S05]  /*82b0*/  BRA `(.L_x_12132) ;  /* 0x00000ed000007947 */ /* 0x000fea0003800000 */
.L_x_12134:
        /* <DEDUP_REMOVED lines=12> */
.L_x_12141:
[----:B------:R-:W0:Y:S01]  /*8380*/  F2F.F32.F64 R0, R4 ;  /* 0x0000000400007310 */ /* 0x000e220000301000 */
[----:B------:R-:W0:Y:S01]  /*8390*/  DSETP.GEU.AND P0, PT, |R4|, c[0x2][0x0], PT ;  /* 0x008000000400762a */ /* 0x000e220003f0e200 */
[----:B------:R-:W-:-:S13]  /*83a0*/  IMAD.MOV.U32 R19, RZ, RZ, R22 ;  /* 0x000000ffff137224 */ /* 0x000fda00078e0016 */
[----:B0-----:R-:W-:-:S05]  /*83b0*/  @!P0 FMUL R0, R0, 1.175494350822287508e-38 ;  /* 0x0080000000008820 */ /* 0x001fca0000400000 */
[----:B------:R-:W-:-:S05]  /*83c0*/  F2FP.PACK_AB R0, RZ, R0 ;  /* 0x00000000ff00723e */ /* 0x000fca00000000ff */
[----:B------:R0:W-:Y:S01]  /*83d0*/  STG.E.U16 [R8.64], R0 ;  /* 0x0000000008007986 */ /* 0x0001e2000c101524 */
[----:B------:R-:W-:Y:S05]  /*83e0*/  BRA `(.L_x_12132) ;  /* 0x00000da000007947 */ /* 0x000fea0003800000 */
.L_x_12140:
        /* <DEDUP_REMOVED lines=13> */
.L_x_12143:
        /* <DEDUP_REMOVED lines=8> */
.L_x_12142:
[----:B------:R0:W-:Y:S01]  /*8540*/  STG.E.64 [R8.64], R4 ;  /* 0x0000000408007986 */ /* 0x0001e2000c101b24 */
[----:B------:R-:W-:Y:S01]  /*8550*/  IMAD.MOV.U32 R19, RZ, RZ, R22 ;  /* 0x000000ffff137224 */ /* 0x000fe200078e0016 */
[----:B------:R-:W-:Y:S05]  /*8560*/  BRA `(.L_x_12132) ;  /* 0x00000c2000007947 */ /* 0x000fea0003800000 */
.L_x_12133:
        /* <DEDUP_REMOVED lines=13> */
.L_x_12146:
[----:B------:R-:W-:Y:S01]  /*8640*/  CS2R R6, SRZ ;  /* 0x0000000000067805 */ /* 0x000fe2000001ff00 */
[----:B------:R-:W-:-:S04]  /*8650*/  IMAD.MOV.U32 R19, RZ, RZ, R22 ;  /* 0x000000ffff137224 */ /* 0x000fc800078e0016 */
[----:B------:R0:W-:Y:S01]  /*8660*/  STG.E.128 [R8.64], R4 ;  /* 0x0000000408007986 */ /* 0x0001e2000c101d24 */
[----:B------:R-:W-:Y:S05]  /*8670*/  BRA `(.L_x_12132) ;  /* 0x00000b1000007947 */ /* 0x000fea0003800000 */
.L_x_12145:
        /* <DEDUP_REMOVED lines=23> */
.L_x_12150:
[----:B------:R-:W-:Y:S05]  /*87f0*/  BSYNC B0 ;  /* 0x0000000000007941 */ /* 0x000fea0003800000 */
.L_x_12149:
[----:B------:R-:W-:Y:S01]  /*8800*/  LOP3.LUT R7, R0, R7, RZ, 0xfc, !PT ;  /* 0x0000000700077212 */ /* 0x000fe200078efcff */
[----:B------:R-:W-:-:S04]  /*8810*/  IMAD.MOV.U32 R19, RZ, RZ, R22 ;  /* 0x000000ffff137224 */ /* 0x000fc800078e0016 */
[----:B------:R0:W-:Y:S01]  /*8820*/  STG.E.U8 [R8.64], R7 ;  /* 0x0000000708007986 */ /* 0x0001e2000c101124 */
[----:B------:R-:W-:Y:S05]  /*8830*/  BRA `(.L_x_12132) ;  /* 0x0000095000007947 */ /* 0x000fea0003800000 */
.L_x_12148:
        /* <DEDUP_REMOVED lines=15> */
.L_x_12152:
[----:B------:R-:W-:Y:S01]  /*8930*/  IMAD.MOV.U32 R0, RZ, RZ, 0x7f ;  /* 0x0000007fff007424 */ /* 0x000fe200078e00ff */
[----:B------:R-:W-:-:S04]  /*8940*/  ISETP.GT.U32.AND P0, PT, R3, 0x7f800000, PT ;  /* 0x7f8000000300780c */ /* 0x000fc80003f04070 */
[----:B------:R-:W-:-:S04]  /*8950*/  SEL R0, R0, 0x7c, P0 ;  /* 0x0000007c00007807 */ /* 0x000fc80000000000 */
.L_x_12153:
[----:B------:R-:W-:Y:S05]  /*8960*/  BSYNC B0 ;  /* 0x0000000000007941 */ /* 0x000fea0003800000 */
.L_x_12151:
[----:B------:R-:W-:Y:S01]  /*8970*/  LOP3.LUT R3, R7, 0x80000000, RZ, 0xc0, !PT ;  /* 0x8000000007037812 */ /* 0x000fe200078ec0ff */
[----:B------:R-:W-:-:S03]  /*8980*/  IMAD.MOV.U32 R19, RZ, RZ, R22 ;  /* 0x000000ffff137224 */ /* 0x000fc600078e0016 */
[----:B------:R-:W-:-:S04]  /*8990*/  SHF.R.U32.HI R3, RZ, 0x18, R3 ;  /* 0x00000018ff037819 */ /* 0x000fc80000011603 */
[----:B------:R-:W-:-:S05]  /*89a0*/  LOP3.LUT R3, R0, R3, RZ, 0xfc, !PT ;  /* 0x0000000300037212 */ /* 0x000fca00078efcff */
[----:B------:R0:W-:Y:S01]  /*89b0*/  STG.E.U8 [R8.64], R3 ;  /* 0x0000000308007986 */ /* 0x0001e2000c101124 */
[----:B------:R-:W-:Y:S05]  /*89c0*/  BRA `(.L_x_12132) ;  /* 0x000007c000007947 */ /* 0x000fea0003800000 */
.L_x_12147:
[----:B------:R-:W0:Y:S01]  /*89d0*/  F2F.F32.F64 R0, R4 ;  /* 0x0000000400007310 */ /* 0x000e220000301000 */
[----:B------:R-:W0:Y:S01]  /*89e0*/  DSETP.GEU.AND P0, PT, |R4|, c[0x2][0x0], PT ;  /* 0x008000000400762a */ /* 0x000e220003f0e200 */
[----:B------:R-:W-:-:S13]  /*89f0*/  IMAD.MOV.U32 R19, RZ, RZ, R22 ;  /* 0x000000ffff137224 */ /* 0x000fda00078e0016 */
[----:B0-----:R-:W-:-:S05]  /*8a00*/  @!P0 FMUL R0, R0, 1.175494350822287508e-38 ;  /* 0x0080000000008820 */ /* 0x001fca0000400000 */
[----:B------:R-:W-:-:S05]  /*8a10*/  F2FP.BF16.PACK_AB R0, RZ, R0 ;  /* 0x00000000ff00723e */ /* 0x000fca00000010ff */
[----:B------:R0:W-:Y:S01]  /*8a20*/  STG.E.U16 [R8.64], R0 ;  /* 0x0000000008007986 */ /* 0x0001e2000c101524 */
[----:B------:R-:W-:Y:S05]  /*8a30*/  BRA `(.L_x_12132) ;  /* 0x0000075000007947 */ /* 0x000fea0003800000 */
.L_x_12144:
        /* <DEDUP_REMOVED lines=12> */
.L_x_12156:
        /* <DEDUP_REMOVED lines=19> */
.L_x_12159:
[----:B------:R-:W-:-:S04]  /*8c30*/  LOP3.LUT R0, R7, 0x80000000, RZ, 0xc0, !PT ;  /* 0x8000000007007812 */ /* 0x000fc800078ec0ff */
[----:B------:R-:W-:-:S04]  /*8c40*/  SHF.R.U32.HI R0, RZ, 0x18, R0 ;  /* 0x00000018ff007819 */ /* 0x000fc80000011600 */
[----:B------:R-:W-:Y:S02]  /*8c50*/  LOP3.LUT R0, R3, R0, RZ, 0xfc, !PT ;  /* 0x0000000003007212 */ /* 0x000fe400078efcff */
.L_x_12158:
[----:B------:R-:W-:Y:S05]  /*8c60*/  BSYNC B0 ;  /* 0x0000000000007941 */ /* 0x000fea0003800000 */
.L_x_12157:
[----:B------:R0:W-:Y:S01]  /*8c70*/  STG.E.U8 [R8.64], R0 ;  /* 0x0000000008007986 */ /* 0x0001e2000c101124 */
[----:B------:R-:W-:Y:S01]  /*8c80*/  IMAD.MOV.U32 R19, RZ, RZ, R22 ;  /* 0x000000ffff137224 */ /* 0x000fe200078e0016 */
[----:B------:R-:W-:Y:S05]  /*8c90*/  BRA `(.L_x_12132) ;  /* 0x000004f000007947 */ /* 0x000fea0003800000 */
.L_x_12155:
        /* <DEDUP_REMOVED lines=19> */
.L_x_12162:
[----:B------:R-:W-:-:S04]  /*8dd0*/  LOP3.LUT R0, R7, 0x80000000, RZ, 0xc0, !PT ;  /* 0x8000000007007812 */ /* 0x000fc800078ec0ff */
[----:B------:R-:W-:-:S04]  /*8de0*/  SHF.R.U32.HI R0, RZ, 0x18, R0 ;  /* 0x00000018ff007819 */ /* 0x000fc80000011600 */
[----:B------:R-:W-:Y:S02]  /*8df0*/  LOP3.LUT R0, R3, R0, RZ, 0xfc, !PT ;  /* 0x0000000003007212 */ /* 0x000fe400078efcff */
.L_x_12161:
[----:B------:R-:W-:Y:S05]  /*8e00*/  BSYNC B0 ;  /* 0x0000000000007941 */ /* 0x000fea0003800000 */
.L_x_12160:
[----:B------:R0:W-:Y:S01]  /*8e10*/  STG.E.U8 [R8.64], R0 ;  /* 0x0000000008007986 */ /* 0x0001e2000c101124 */
[----:B------:R-:W-:Y:S01]  /*8e20*/  IMAD.MOV.U32 R19, RZ, RZ, R22 ;  /* 0x000000ffff137224 */ /* 0x000fe200078e0016 */
[----:B------:R-:W-:Y:S05]  /*8e30*/  BRA `(.L_x_12132) ;  /* 0x0000035000007947 */ /* 0x000fea0003800000 */
.L_x_12154:
        /* <DEDUP_REMOVED lines=25> */
.L_x_12137:
        /* <DEDUP_REMOVED lines=21> */
.L_x_12164:
[----:B------:R-:W0:Y:S01]  /*9120*/  F2I.U64.F64.TRUNC R4, R4 ;  /* 0x0000000400047311 */ /* 0x000e22000030d800 */
[----:B------:R-:W-:Y:S01]  /*9130*/  IMAD.MOV.U32 R19, RZ, RZ, R22 ;  /* 0x000000ffff137224 */ /* 0x000fe200078e0016 */
[----:B0-----:R0:W-:Y:S01]  /*9140*/  STG.E.64 [R8.64], R4 ;  /* 0x0000000408007986 */ /* 0x0011e2000c101b24 */
[----:B------:R-:W-:Y:S05]  /*9150*/  BRA `(.L_x_12132) ;  /* 0x0000003000007947 */ /* 0x000fea0003800000 */
.L_x_12163:
[----:B------:R-:W0:Y:S01]  /*9160*/  F2I.U32.F64.TRUNC R5, R4 ;  /* 0x0000000400057311 */ /* 0x000e22000030d000 */
[----:B------:R-:W-:Y:S01]  /*9170*/  IMAD.MOV.U32 R19, RZ, RZ, R22 ;  /* 0x000000ffff137224 */ /* 0x000fe200078e0016 */
[----:B0-----:R0:W-:Y:S06]  /*9180*/  STG.E [R8.64], R5 ;  /* 0x0000000508007986 */ /* 0x0011ec000c101924 */
.L_x_12132:
[----:B-1----:R-:W-:Y:S05]  /*9190*/  BSYNC B6 ;  /* 0x0000000000067941 */ /* 0x002fea0003800000 */
.L_x_12131:
        /* <DEDUP_REMOVED lines=23> */
.L_x_12170:
[----:B------:R-:W0:Y:S02]  /*9310*/  F2I.S64.F64.TRUNC R28, R28 ;  /* 0x0000001c001c7311 */ /* 0x000e24000030d900 */
[----:B0-----:R-:W-:-:S05]  /*9320*/  IMAD.MOV.U32 R3, RZ, RZ, R28 ;  /* 0x000000ffff037224 */ /* 0x001fca00078e001c */
[----:B------:R0:W-:Y:S01]  /*9330*/  STG.E.U8 [R4.64], R3 ;  /* 0x0000000304007986 */ /* 0x0001e2000c101124 */
[----:B------:R-:W-:Y:S05]  /*9340*/  BRA `(.L_x_12172) ;  /* 0x00000eb000007947 */ /* 0x000fea0003800000 */
.L_x_12169:
        /* <DEDUP_REMOVED lines=9> */
.L_x_12174:
[----:B------:R-:W0:Y:S02]  /*93e0*/  F2I.F64.TRUNC R29, R28 ;  /* 0x0000001c001d7311 */ /* 0x000e24000030d100 */
[----:B0-----:R0:W-:Y:S01]  /*93f0*/  STG.E [R4.64], R29 ;  /* 0x0000001d04007986 */ /* 0x0011e2000c101924 */
[----:B------:R-:W-:Y:S05]  /*9400*/  BRA `(.L_x_12172) ;  /* 0x00000df000007947 */ /* 0x000fea0003800000 */
.L_x_12173:
[----:B------:R-:W0:Y:S02]  /*9410*/  F2I.F64.TRUNC R29, R28 ;  /* 0x0000001c001d7311 */ /* 0x000e24000030d100 */
[----:B0-----:R0:W-:Y:S01]  /*9420*/  STG.E.U16 [R4.64], R29 ;  /* 0x0000001d04007986 */ /* 0x0011e2000c101524 */
[----:B------:R-:W-:Y:S05]  /*9430*/  BRA `(.L_x_12172) ;  /* 0x00000dc000007947 */ /* 0x000fea0003800000 */
.L_x_12168:
        /* <DEDUP_REMOVED lines=11> */
.L_x_12176:
[----:B------:R-:W0:Y:S01]  /*94f0*/  F2F.F32.F64 R0, R28 ;  /* 0x0000001c00007310 */ /* 0x000e220000301000 */
[----:B------:R-:W0:-:S14]  /*9500*/  DSETP.GEU.AND P0, PT, |R28|, c[0x2][0x0], PT ;  /* 0x008000001c00762a */ /* 0x000e1c0003f0e200 */
[----:B0-----:R-:W-:-:S05]  /*9510*/  @!P0 FMUL R0, R0, 1.175494350822287508e-38 ;  /* 0x0080000000008820 */ /* 0x001fca0000400000 */
[----:B------:R-:W-:-:S05]  /*9520*/  F2FP.PACK_AB R0, RZ, R0 ;  /* 0x00000000ff00723e */ /* 0x000fca00000000ff */
[----:B------:R0:W-:Y:S01]  /*9530*/  STG.E.U16 [R4.64], R0 ;  /* 0x0000000004007986 */ /* 0x0001e2000c101524 */
[----:B------:R-:W-:Y:S05]  /*9540*/  BRA `(.L_x_12172) ;  /* 0x00000cb000007947 */ /* 0x000fea0003800000 */
.L_x_12175:
        /* <DEDUP_REMOVED lines=12> */
.L_x_12178:
[----:B------:R-:W0:Y:S01]  /*9610*/  F2F.F32.F64 R0, R28 ;  /* 0x0000001c00007310 */ /* 0x000e220000301000 */
[----:B------:R-:W0:-:S14]  /*9620*/  DSETP.GEU.AND P0, PT, |R28|, c[0x2][0x0], PT ;  /* 0x008000001c00762a */ /* 0x000e1c0003f0e200 */
[----:B0-----:R-:W-:-:S05]  /*9630*/  @!P0 FMUL R0, R0, 1.175494350822287508e-38 ;  /* 0x0080000000008820 */ /* 0x001fca0000400000 */
[----:B------:R-:W-:-:S04]  /*9640*/  F2FP.PACK_AB R3, RZ, R0 ;  /* 0x00000000ff03723e */ /* 0x000fc800000000ff */
[----:B------:R-:W-:-:S05]  /*9650*/  PRMT R3, R3, 0x5410, RZ ;  /* 0x0000541003037816 */ /* 0x000fca00000000ff */
[----:B------:R0:W-:Y:S01]  /*9660*/  STG.E [R4.64], R3 ;  /* 0x0000000304007986 */ /* 0x0001e2000c101924 */
[----:B------:R-:W-:Y:S05]  /*9670*/  BRA `(.L_x_12172) ;  /* 0x00000b8000007947 */ /* 0x000fea0003800000 */
.L_x_12177:
[----:B------:R0:W-:Y:S01]  /*9680*/  STG.E.64 [R4.64], R28 ;  /* 0x0000001c04007986 */ /* 0x0001e2000c101b24 */
[----:B------:R-:W-:Y:S05]  /*9690*/  BRA `(.L_x_12172) ;  /* 0x00000b6000007947 */ /* 0x000fea0003800000 */
.L_x_12167:
        /* <DEDUP_REMOVED lines=12> */
.L_x_12181:
[----:B------:R-:W-:-:S05]  /*9760*/  CS2R R30, SRZ ;  /* 0x00000000001e7805 */ /* 0x000fca000001ff00 */
[----:B------:R0:W-:Y:S01]  /*9770*/  STG.E.128 [R4.64], R28 ;  /* 0x0000001c04007986 */ /* 0x0001e2000c101d24 */
[----:B------:R-:W-:Y:S05]  /*9780*/  BRA `(.L_x_12172) ;  /* 0x00000a7000007947 */ /* 0x000fea0003800000 */
.L_x_12180:
        /* <DEDUP_REMOVED lines=23> */
.L_x_12185:
[----:B------:R-:W-:Y:S05]  /*9900*/  BSYNC B0 ;  /* 0x0000000000007941 */ /* 0x000fea0003800000 */
.L_x_12184:
[----:B------:R-:W-:-:S05]  /*9910*/  LOP3.LUT R7, R0, R7, RZ, 0xfc, !PT ;  /* 0x0000000700077212 */ /* 0x000fca00078efcff */
[----:B------:R0:W-:Y:S01]  /*9920*/  STG.E.U8 [R4.64], R7 ;  /* 0x0000000704007986 */ /* 0x0001e2000c101124 */
[----:B------:R-:W-:Y:S05]  /*9930*/  BRA `(.L_x_12172) ;  /* 0x000008c000007947 */ /* 0x000fea0003800000 */
.L_x_12183:
        /* <DEDUP_REMOVED lines=15> */
.L_x_12187:
[----:B------:R-:W-:Y:S01]  /*9a30*/  IMAD.MOV.U32 R0, RZ, RZ, 0x7f ;  /* 0x0000007fff007424 */ /* 0x000fe200078e00ff */
[----:B------:R-:W-:-:S04]  /*9a40*/  ISETP.GT.U32.AND P0, PT, R3, 0x7f800000, PT ;  /* 0x7f8000000300780c */ /* 0x000fc80003f04070 */
[----:B------:R-:W-:-:S04]  /*9a50*/  SEL R0, R0, 0x7c, P0 ;  /* 0x0000007c00007807 */ /* 0x000fc80000000000 */
.L_x_12188:
[----:B------:R-:W-:Y:S05]  /*9a60*/  BSYNC B0 ;  /* 0x0000000000007941 */ /* 0x000fea0003800000 */
.L_x_12186:
[----:B------:R-:W-:-:S04]  /*9a70*/  LOP3.LUT R3, R7, 0x80000000, RZ, 0xc0, !PT ;  /* 0x8000000007037812 */ /* 0x000fc800078ec0ff */
[----:B------:R-:W-:-:S04]  /*9a80*/  SHF.R.U32.HI R3, RZ, 0x18, R3 ;  /* 0x00000018ff037819 */ /* 0x000fc80000011603 */
[----:B------:R-:W-:-:S05]  /*9a90*/  LOP3.LUT R3, R0, R3, RZ, 0xfc, !PT ;  /* 0x0000000300037212 */ /* 0x000fca00078efcff */
[----:B------:R0:W-:Y:S01]  /*9aa0*/  STG.E.U8 [R4.64], R3 ;  /* 0x0000000304007986 */ /* 0x0001e2000c101124 */
[----:B------:R-:W-:Y:S05]  /*9ab0*/  BRA `(.L_x_12172) ;  /* 0x0000074000007947 */ /* 0x000fea0003800000 */
.L_x_12182:
[----:B------:R-:W0:Y:S01]  /*9ac0*/  F2F.F32.F64 R0, R28 ;  /* 0x0000001c00007310 */ /* 0x000e220000301000 */
[----:B------:R-:W0:-:S14]  /*9ad0*/  DSETP.GEU.AND P0, PT, |R28|, c[0x2][0x0], PT ;  /* 0x008000001c00762a */ /* 0x000e1c0003f0e200 */
[----:B0-----:R-:W-:-:S05]  /*9ae0*/  @!P0 FMUL R0, R0, 1.175494350822287508e-38 ;  /* 0x0080000000008820 */ /* 0x001fca0000400000 */
[----:B------:R-:W-:-:S05]  /*9af0*/  F2FP.BF16.PACK_AB R0, RZ, R0 ;  /* 0x00000000ff00723e */ /* 0x000fca00000010ff */
[----:B------:R0:W-:Y:S01]  /*9b00*/  STG.E.U16 [R4.64], R0 ;  /* 0x0000000004007986 */ /* 0x0001e2000c101524 */
[----:B------:R-:W-:Y:S05]  /*9b10*/  BRA `(.L_x_12172) ;  /* 0x000006e000007947 */ /* 0x000fea0003800000 */
.L_x_12179:
        /* <DEDUP_REMOVED lines=11> */
.L_x_12191:
        /* <DEDUP_REMOVED lines=19> */
.L_x_12194:
[----:B------:R-:W-:-:S04]  /*9d00*/  LOP3.LUT R0, R7, 0x80000000, RZ, 0xc0, !PT ;  /* 0x8000000007007812 */ /* 0x000fc800078ec0ff */
[----:B------:R-:W-:-:S04]  /*9d10*/  SHF.R.U32.HI R0, RZ, 0x18, R0 ;  /* 0x00000018ff007819 */ /* 0x000fc80000011600 */
[----:B------:R-:W-:Y:S02]  /*9d20*/  LOP3.LUT R0, R3, R0, RZ, 0xfc, !PT ;  /* 0x0000000003007212 */ /* 0x000fe400078efcff */
.L_x_12193:
[----:B------:R-:W-:Y:S05]  /*9d30*/  BSYNC B0 ;  /* 0x0000000000007941 */ /* 0x000fea0003800000 */
.L_x_12192:
[----:B------:R0:W-:Y:S01]  /*9d40*/  STG.E.U8 [R4.64], R0 ;  /* 0x0000000004007986 */ /* 0x0001e2000c101124 */
[----:B------:R-:W-:Y:S05]  /*9d50*/  BRA `(.L_x_12172) ;  /* 0x000004a000007947 */ /* 0x000fea0003800000 */
.L_x_12190:
        /* <DEDUP_REMOVED lines=19> */
.L_x_12197:
[----:B------:R-:W-:-:S04]  /*9e90*/  LOP3.LUT R0, R7, 0x80000000, RZ, 0xc0, !PT ;  /* 0x8000000007007812 */ /* 0x000fc800078ec0ff */
[----:B------:R-:W-:-:S04]  /*9ea0*/  SHF.R.U32.HI R0, RZ, 0x18, R0 ;  /* 0x00000018ff007819 */ /* 0x000fc80000011600 */
[----:B------:R-:W-:Y:S02]  /*9eb0*/  LOP3.LUT R0, R3, R0, RZ, 0xfc, !PT ;  /* 0x0000000003007212 */ /* 0x000fe400078efcff */
.L_x_12196:
[----:B------:R-:W-:Y:S05]  /*9ec0*/  BSYNC B0 ;  /* 0x0000000000007941 */ /* 0x000fea0003800000 */
.L_x_12195:
[----:B------:R0:W-:Y:S01]  /*9ed0*/  STG.E.U8 [R4.64], R0 ;  /* 0x0000000004007986 */ /* 0x0001e2000c101124 */
[----:B------:R-:W-:Y:S05]  /*9ee0*/  BRA `(.L_x_12172) ;  /* 0x0000031000007947 */ /* 0x000fea0003800000 */
.L_x_12189:
        /* <DEDUP_REMOVED lines=24> */
.L_x_12171:
        /* <DEDUP_REMOVED lines=20> */
.L_x_12199:
[----:B------:R-:W0:Y:S02]  /*a1b0*/  F2I.U64.F64.TRUNC R28, R28 ;  /* 0x0000001c001c7311 */ /* 0x000e24000030d800 */
[----:B0-----:R0:W-:Y:S01]  /*a1c0*/  STG.E.64 [R4.64], R28 ;  /* 0x0000001c04007986 */ /* 0x0011e2000c101b24 */
[----:B------:R-:W-:Y:S05]  /*a1d0*/  BRA `(.L_x_12172) ;  /* 0x0000002000007947 */ /* 0x000fea0003800000 */
.L_x_12198:
[----:B------:R-:W0:Y:S02]  /*a1e0*/  F2I.U32.F64.TRUNC R29, R28 ;  /* 0x0000001c001d7311 */ /* 0x000e24000030d000 */
[----:B0-----:R0:W-:Y:S02]  /*a1f0*/  STG.E [R4.64], R29 ;  /* 0x0000001d04007986 */ /* 0x0011e4000c101924 */
.L_x_12172:
        /* <DEDUP_REMOVED lines=23> */
.L_x_12203:
[----:B------:R-:W0:Y:S02]  /*a370*/  F2I.S64.F64.TRUNC R24, R24 ;  /* 0x0000001800187311 */ /* 0x000e24000030d900 */
[----:B0-----:R-:W-:-:S05]  /*a380*/  IMAD.MOV.U32 R3, RZ, RZ, R24 ;  /* 0x000000ffff037224 */ /* 0x001fca00078e0018 */
[----:B------:R0:W-:Y:S01]  /*a390*/  STG.E.U8 [R4.64], R3 ;  /* 0x0000000304007986 */ /* 0x0001e2000c101124 */
[----:B------:R-:W-:Y:S05]  /*a3a0*/  BRA `(.L_x_12205) ;  /* 0x00000eb000007947 */ /* 0x000fea0003800000 */
.L_x_12202:
        /* <DEDUP_REMOVED lines=9> */
.L_x_12207:
[----:B------:R-:W0:Y:S02]  /*a440*/  F2I.F64.TRUNC R25, R24 ;  /* 0x0000001800197311 */ /* 0x000e24000030d100 */
[----:B0-----:R0:W-:Y:S01]  /*a450*/  STG.E [R4.64], R25 ;  /* 0x0000001904007986 */ /* 0x0011e2000c101924 */
[----:B------:R-:W-:Y:S05]  /*a460*/  BRA `(.L_x_12205) ;  /* 0x00000df000007947 */ /* 0x000fea0003800000 */
.L_x_12206:
[----:B------:R-:W0:Y:S02]  /*a470*/  F2I.F64.TRUNC R25, R24 ;  /* 0x0000001800197311 */ /* 0x000e24000030d100 */
[----:B0-----:R0:W-:Y:S01]  /*a480*/  STG.E.U16 [R4.64], R25 ;  /* 0x0000001904007986 */ /* 0x0011e2000c101524 */
[----:B------:R-:W-:Y:S05]  /*a490*/  BRA `(.L_x_12205) ;  /* 0x00000dc000007947 */ /* 0x000fea0003800000 */
.L_x_12201:
        /* <DEDUP_REMOVED lines=11> */
.L_x_12209:
[----:B------:R-:W0:Y:S01]  /*a550*/  F2F.F32.F64 R0, R24 ;  /* 0x0000001800007310 */ /* 0x000e220000301000 */
[----:B------:R-:W0:-:S14]  /*a560*/  DSETP.GEU.AND P0, PT, |R24|, c[0x2][0x0], PT ;  /* 0x008000001800762a */ /* 0x000e1c0003f0e200 */
[----:B0-----:R-:W-:-:S05]  /*a570*/  @!P0 FMUL R0, R0, 1.175494350822287508e-38 ;  /* 0x0080000000008820 */ /* 0x001fca0000400000 */
[----:B------:R-:W-:-:S05]  /*a580*/  F2FP.PACK_AB R0, RZ, R0 ;  /* 0x00000000ff00723e */ /* 0x000fca00000000ff */
[----:B------:R0:W-:Y:S01]  /*a590*/  STG.E.U16 [R4.64], R0 ;  /* 0x0000000004007986 */ /* 0x0001e2000c101524 */
[----:B------:R-:W-:Y:S05]  /*a5a0*/  BRA `(.L_x_12205) ;  /* 0x00000cb000007947 */ /* 0x000fea0003800000 */
.L_x_12208:
        /* <DEDUP_REMOVED lines=12> */
.L_x_12211:
[----:B------:R-:W0:Y:S01]  /*a670*/  F2F.F32.F64 R0, R24 ;  /* 0x0000001800007310 */ /* 0x000e220000301000 */
[----:B------:R-:W0:-:S14]  /*a680*/  DSETP.GEU.AND P0, PT, |R24|, c[0x2][0x0], PT ;  /* 0x008000001800762a */ /* 0x000e1c0003f0e200 */
[----:B0-----:R-:W-:-:S05]  /*a690*/  @!P0 FMUL R0, R0, 1.175494350822287508e-38 ;  /* 0x0080000000008820 */ /* 0x001fca0000400000 */
[----:B------:R-:W-:-:S04]  /*a6a0*/  F2FP.PACK_AB R3, RZ, R0 ;  /* 0x00000000ff03723e */ /* 0x000fc800000000ff */
[----:B------:R-:W-:-:S05]  /*a6b0*/  PRMT R3, R3, 0x5410, RZ ;  /* 0x0000541003037816 */ /* 0x000fca00000000ff */
[----:B------:R0:W-:Y:S01]  /*a6c0*/  STG.E [R4.64], R3 ;  /* 0x0000000304007986 */ /* 0x0001e2000c101924 */
[----:B------:R-:W-:Y:S05]  /*a6d0*/  BRA `(.L_x_12205) ;  /* 0x00000b8000007947 */ /* 0x000fea0003800000 */
.L_x_12210:
[----:B------:R0:W-:Y:S01]  /*a6e0*/  STG.E.64 [R4.64], R24 ;  /* 0x0000001804007986 */ /* 0x0001e2000c101b24 */
[----:B------:R-:W-:Y:S05]  /*a6f0*/  BRA `(.L_x_12205) ;  /* 0x00000b6000007947 */ /* 0x000fea0003800000 */
.L_x_12200:
        /* <DEDUP_REMOVED lines=12> */
.L_x_12214:
[----:B------:R-:W-:-:S05]  /*a7c0*/  CS2R R26, SRZ ;  /* 0x00000000001a7805 */ /* 0x000fca000001ff00 */
[----:B------:R0:W-:Y:S01]  /*a7d0*/  STG.E.128 [R4.64], R24 ;  /* 0x0000001804007986 */ /* 0x0001e2000c101d24 */
[----:B------:R-:W-:Y:S05]  /*a7e0*/  BRA `(.L_x_12205) ;  /* 0x00000a7000007947 */ /* 0x000fea0003800000 */
.L_x_12213:
        /* <DEDUP_REMOVED lines=23> */
.L_x_12218:
[----:B------:R-:W-:Y:S05]  /*a960*/  BSYNC B0 ;  /* 0x0000000000007941 */ /* 0x000fea0003800000 */
.L_x_12217:
[----:B------:R-:W-:-:S05]  /*a970*/  LOP3.LUT R7, R0, R7, RZ, 0xfc, !PT ;  /* 0x0000000700077212 */ /* 0x000fca00078efcff */
[----:B------:R0:W-:Y:S01]  /*a980*/  STG.E.U8 [R4.64], R7 ;  /* 0x0000000704007986 */ /* 0x0001e2000c101124 */
[----:B------:R-:W-:Y:S05]  /*a990*/  BRA `(.L_x_12205) ;  /* 0x000008c000007947 */ /* 0x000fea0003800000 */
.L_x_12216:
        /* <DEDUP_REMOVED lines=15> */
.L_x_12220:
[----:B------:R-:W-:Y:S01]  /*aa90*/  IMAD.MOV.U32 R0, RZ, RZ, 0x7f ;  /* 0x0000007fff007424 */ /* 0x000fe200078e00ff */
[----:B------:R-:W-:-:S04]  /*aaa0*/  ISETP.GT.U32.AND P0, PT, R3, 0x7f800000, PT ;  /* 0x7f8000000300780c */ /* 0x000fc80003f04070 */
[----:B------:R-:W-:-:S04]  /*aab0*/  SEL R0, R0, 0x7c, P0 ;  /* 0x0000007c00007807 */ /* 0x000fc80000000000 */
.L_x_12221:
[----:B------:R-:W-:Y:S05]  /*aac0*/  BSYNC B0 ;  /* 0x0000000000007941 */ /* 0x000fea0003800000 */
.L_x_12219:
[----:B------:R-:W-:-:S04]  /*aad0*/  LOP3.LUT R3, R7, 0x80000000, RZ, 0xc0, !PT ;  /* 0x8000000007037812 */ /* 0x000fc800078ec0ff */
[----:B------:R-:W-:-:S04]  /*aae0*/  SHF.R.U32.HI R3, RZ, 0x18, R3 ;  /* 0x00000018ff037819 */ /* 0x000fc80000011603 */
[----:B------:R-:W-:-:S05]  /*aaf0*/  LOP3.LUT R3, R0, R3, RZ, 0xfc, !PT ;  /* 0x0000000300037212 */ /* 0x000fca00078efcff */
[----:B------:R0:W-:Y:S01]  /*ab00*/  STG.E.U8 [R4.64], R3 ;  /* 0x0000000304007986 */ /* 0x0001e2000c101124 */
[----:B------:R-:W-:Y:S05]  /*ab10*/  BRA `(.L_x_12205) ;  /* 0x0000074000007947 */ /* 0x000fea0003800000 */
.L_x_12215:
[----:B------:R-:W0:Y:S01]  /*ab20*/  F2F.F32.F64 R0, R24 ;  /* 0x0000001800007310 */ /* 0x000e220000301000 */
[----:B------:R-:W0:-:S14]  /*ab30*/  DSETP.GEU.AND P0, PT, |R24|, c[0x2][0x0], PT ;  /* 0x008000001800762a */ /* 0x000e1c0003f0e200 */
[----:B0-----:R-:W-:-:S05]  /*ab40*/  @!P0 FMUL R0, R0, 1.175494350822287508e-38 ;  /* 0x0080000000008820 */ /* 0x001fca0000400000 */
[----:B------:R-:W-:-:S05]  /*ab50*/  F2FP.BF16.PACK_AB R0, RZ, R0 ;  /* 0x00000000ff00723e */ /* 0x000fca00000010ff */
[----:B------:R0:W-:Y:S01]  /*ab60*/  STG.E.U16 [R4.64], R0 ;  /* 0x0000000004007986 */ /* 0x0001e2000c101524 */
[----:B------:R-:W-:Y:S05]  /*ab70*/  BRA `(.L_x_12205) ;  /* 0x000006e000007947 */ /* 0x000fea0003800000 */
.L_x_12212:
        /* <DEDUP_REMOVED lines=11> */
.L_x_12224:
        /* <DEDUP_REMOVED lines=19> */
.L_x_12227:
[----:B------:R-:W-:-:S04]  /*ad60*/  LOP3.LUT R0, R7, 0x80000000, RZ, 0xc0, !PT ;  /* 0x8000000007007812 */ /* 0x000fc800078ec0ff */
[----:B------:R-:W-:-:S04]  /*ad70*/  SHF.R.U32.HI R0, RZ, 0x18, R0 ;  /* 0x00000018ff007819 */ /* 0x000fc80000011600 */
[----:B------:R-:W-:Y:S02]  /*ad80*/  LOP3.LUT R0, R3, R0, RZ, 0xfc, !PT ;  /* 0x0000000003007212 */ /* 0x000fe400078efcff */
.L_x_12226:
[----:B------:R-:W-:Y:S05]  /*ad90*/  BSYNC B0 ;  /* 0x0000000000007941 */ /* 0x000fea0003800000 */
.L_x_12225:
[----:B------:R0:W-:Y:S01]  /*ada0*/  STG.E.U8 [R4.64], R0 ;  /* 0x0000000004007986 */ /* 0x0001e2000c101124 */
[----:B------:R-:W-:Y:S05]  /*adb0*/  BRA `(.L_x_12205) ;  /* 0x000004a000007947 */ /* 0x000fea0003800000 */
.L_x_12223:
        /* <DEDUP_REMOVED lines=19> */
.L_x_12230:
[----:B------:R-:W-:-:S04]  /*aef0*/  LOP3.LUT R0, R7, 0x80000000, RZ, 0xc0, !PT ;  /* 0x8000000007007812 */ /* 0x000fc800078ec0ff */
[----:B------:R-:W-:-:S04]  /*af00*/  SHF.R.U32.HI R0, RZ, 0x18, R0 ;  /* 0x00000018ff007819 */ /* 0x000fc80000011600 */
[----:B------:R-:W-:Y:S02]  /*af10*/  LOP3.LUT R0, R3, R0, RZ, 0xfc, !PT ;  /* 0x0000000003007212 */ /* 0x000fe400078efcff */
.L_x_12229:
[----:B------:R-:W-:Y:S05]  /*af20*/  BSYNC B0 ;  /* 0x0000000000007941 */ /* 0x000fea0003800000 */
.L_x_12228:
[----:B------:R0:W-:Y:S01]  /*af30*/  STG.E.U8 [R4.64], R0 ;  /* 0x0000000004007986 */ /* 0x0001e2000c101124 */
[----:B------:R-:W-:Y:S05]  /*af40*/  BRA `(.L_x_12205) ;  /* 0x0000031000007947 */ /* 0x000fea0003800000 */
.L_x_12222:
        /* <DEDUP_REMOVED lines=24> */
.L_x_12204:
        /* <DEDUP_REMOVED lines=20> */
.L_x_12232:
[----:B------:R-:W0:Y:S02]  /*b210*/  F2I.U64.F64.TRUNC R24, R24 ;  /* 0x0000001800187311 */ /* 0x000e24000030d800 */
[----:B0-----:R0:W-:Y:S01]  /*b220*/  STG.E.64 [R4.64], R24 ;  /* 0x0000001804007986 */ /* 0x0011e2000c101b24 */
[----:B------:R-:W-:Y:S05]  /*b230*/  BRA `(.L_x_12205) ;  /* 0x0000002000007947 */ /* 0x000fea0003800000 */
.L_x_12231:
[----:B------:R-:W0:Y:S02]  /*b240*/  F2I.U32.F64.TRUNC R25, R24 ;  /* 0x0000001800197311 */ /* 0x000e24000030d000 */
[----:B0-----:R0:W-:Y:S02]  /*b250*/  STG.E [R4.64], R25 ;  /* 0x0000001904007986 */ /* 0x0011e4000c101924 */
.L_x_12205:
[----:B------:R-:W-:Y:S02]  /*b260*/  IADD3 R19, R19, 0x80, RZ ;  /* 0x0000008013137810 */ /* 0x000fe40007ffe0ff */
.L_x_12166:
[----:B------:R-:W-:Y:S05]  /*b270*/  BSYNC B6 ;  /* 0x0000000000067941 */ /* 0x000fea0003800000 */
.L_x_12165:
        /* <DEDUP_REMOVED lines=21> */
.L_x_12236:
[----:B------:R-:W0:Y:S02]  /*b3d0*/  F2I.S64.F64.TRUNC R16, R16 ;  /* 0x0000001000107311 */ /* 0x000e24000030d900 */
[----:B0-----:R-:W-:-:S05]  /*b3e0*/  IMAD.MOV.U32 R3, RZ, RZ, R16 ;  /* 0x000000ffff037224 */ /* 0x001fca00078e0010 */
[----:B------:R-:W-:Y:S01]  /*b3f0*/  STG.E.U8 [R4.64], R3 ;  /* 0x0000000304007986 */ /* 0x000fe2000c101124 */
[----:B------:R-:W-:Y:S05]  /*b400*/  EXIT ;  /* 0x000000000000794d */ /* 0x000fea0003800000 */
.L_x_12235:
        /* <DEDUP_REMOVED lines=9> */
.L_x_12239:
[----:B------:R-:W0:Y:S02]  /*b4a0*/  F2I.F64.TRUNC R17, R16 ;  /* 0x0000001000117311 */ /* 0x000e24000030d100 */
[----:B0-----:R-:W-:Y:S01]  /*b4b0*/  STG.E [R4.64], R17 ;  /* 0x0000001104007986 */ /* 0x001fe2000c101924 */
[----:B------:R-:W-:Y:S05]  /*b4c0*/  EXIT ;  /* 0x000000000000794d */ /* 0x000fea0003800000 */
.L_x_12238:
[----:B------:R-:W0:Y:S02]  /*b4d0*/  F2I.F64.TRUNC R17, R16 ;  /* 0x0000001000117311 */ /* 0x000e24000030d100 */
[----:B0-----:R-:W-:Y:S01]  /*b4e0*/  STG.E.U16 [R4.64], R17 ;  /* 0x0000001104007986 */ /* 0x001fe2000c101524 */
[----:B------:R-:W-:Y:S05]  /*b4f0*/  EXIT ;  /* 0x000000000000794d */ /* 0x000fea0003800000 */
.L_x_12234:
        /* <DEDUP_REMOVED lines=11> */
.L_x_12241:
[----:B------:R-:W0:Y:S01]  /*b5b0*/  F2F.F32.F64 R0, R16 ;  /* 0x0000001000007310 */ /* 0x000e220000301000 */
[----:B------:R-:W0:-:S14]  /*b5c0*/  DSETP.GEU.AND P0, PT, |R16|, c[0x2][0x0], PT ;  /* 0x008000001000762a */ /* 0x000e1c0003f0e200 */
[----:B0-----:R-:W-:-:S05]  /*b5d0*/  @!P0 FMUL R0, R0, 1.175494350822287508e-38 ;  /* 0x0080000000008820 */ /* 0x001fca0000400000 */
[----:B------:R-:W-:-:S05]  /*b5e0*/  F2FP.PACK_AB R0, RZ, R0 ;  /* 0x00000000ff00723e */ /* 0x000fca00000000ff */
[----:B------:R-:W-:Y:S01]  /*b5f0*/  STG.E.U16 [R4.64], R0 ;  /* 0x0000000004007986 */ /* 0x000fe2000c101524 */
[----:B------:R-:W-:Y:S05]  /*b600*/  EXIT ;  /* 0x000000000000794d */ /* 0x000fea0003800000 */
.L_x_12240:
        /* <DEDUP_REMOVED lines=12> */
.L_x_12243:
[----:B------:R-:W0:Y:S01]  /*b6d0*/  F2F.F32.F64 R0, R16 ;  /* 0x0000001000007310 */ /* 0x000e220000301000 */
[----:B------:R-:W0:-:S14]  /*b6e0*/  DSETP.GEU.AND P0, PT, |R16|, c[0x2][0x0], PT ;  /* 0x008000001000762a */ /* 0x000e1c0003f0e200 */
[----:B0-----:R-:W-:-:S05]  /*b6f0*/  @!P0 FMUL R0, R0, 1.175494350822287508e-38 ;  /* 0x0080000000008820 */ /* 0x001fca0000400000 */
[----:B------:R-:W-:-:S04]  /*b700*/  F2FP.PACK_AB R3, RZ, R0 ;  /* 0x00000000ff03723e */ /* 0x000fc800000000ff */
[----:B------:R-:W-:-:S05]  /*b710*/  PRMT R3, R3, 0x5410, RZ ;  /* 0x0000541003037816 */ /* 0x000fca00000000ff */
[----:B------:R-:W-:Y:S01]  /*b720*/  STG.E [R4.64], R3 ;  /* 0x0000000304007986 */ /* 0x000fe2000c101924 */
[----:B------:R-:W-:Y:S05]  /*b730*/  EXIT ;  /* 0x000000000000794d */ /* 0x000fea0003800000 */
.L_x_12242:
[----:B------:R-:W-:Y:S01]  /*b740*/  STG.E.64 [R4.64], R16 ;  /* 0x0000001004007986 */ /* 0x000fe2000c101b24 */
[----:B------:R-:W-:Y:S05]  /*b750*/  EXIT ;  /* 0x000000000000794d */ /* 0x000fea0003800000 */
.L_x_12233:
        /* <DEDUP_REMOVED lines=12> */
.L_x_12246:
[----:B------:R-:W-:-:S05]  /*b820*/  CS2R R18, SRZ ;  /* 0x0000000000127805 */ /* 0x000fca000001ff00 */
[----:B------:R-:W-:Y:S01]  /*b830*/  STG.E.128 [R4.64], R16 ;  /* 0x0000001004007986 */ /* 0x000fe2000c101d24 */
[----:B------:R-:W-:Y:S05]  /*b840*/  EXIT ;  /* 0x000000000000794d */ /* 0x000fea0003800000 */
.L_x_12245:
        /* <DEDUP_REMOVED lines=23> */
.L_x_12250:
[----:B------:R-:W-:Y:S05]  /*b9c0*/  BSYNC B0 ;  /* 0x0000000000007941 */ /* 0x000fea0003800000 */
.L_x_12249:
[----:B------:R-:W-:-:S05]  /*b9d0*/  LOP3.LUT R3, R0, R3, RZ, 0xfc, !PT ;  /* 0x0000000300037212 */ /* 0x000fca00078efcff */
[----:B------:R-:W-:Y:S01]  /*b9e0*/  STG.E.U8 [R4.64], R3 ;  /* 0x0000000304007986 */ /* 0x000fe2000c101124 */
[----:B------:R-:W-:Y:S05]  /*b9f0*/  EXIT ;  /* 0x000000000000794d */ /* 0x000fea0003800000 */
.L_x_12248:
        /* <DEDUP_REMOVED lines=15> */
.L_x_12252:
[----:B------:R-:W-:Y:S01]  /*baf0*/  IMAD.MOV.U32 R0, RZ, RZ, 0x7f ;  /* 0x0000007fff007424 */ /* 0x000fe200078e00ff */
[----:B------:R-:W-:-:S04]  /*bb00*/  ISETP.GT.U32.AND P0, PT, R2, 0x7f800000, PT ;  /* 0x7f8000000200780c */ /* 0x000fc80003f04070 */
[----:B------:R-:W-:-:S04]  /*bb10*/  SEL R0, R0, 0x7c, P0 ;  /* 0x0000007c00007807 */ /* 0x000fc80000000000 */
.L_x_12253:
[----:B------:R-:W-:Y:S05]  /*bb20*/  BSYNC B0 ;  /* 0x0000000000007941 */ /* 0x000fea0003800000 */
.L_x_12251:
[----:B------:R-:W-:-:S04]  /*bb30*/  LOP3.LUT R2, R3, 0x80000000, RZ, 0xc0, !PT ;  /* 0x8000000003027812 */ /* 0x000fc800078ec0ff */
[----:B------:R-:W-:-:S04]  /*bb40*/  SHF.R.U32.HI R3, RZ, 0x18, R2 ;  /* 0x00000018ff037819 */ /* 0x000fc80000011602 */
[----:B------:R-:W-:-:S05]  /*bb50*/  LOP3.LUT R3, R0, R3, RZ, 0xfc, !PT ;  /* 0x0000000300037212 */ /* 0x000fca00078efcff */
[----:B------:R-:W-:Y:S01]  /*bb60*/  STG.E.U8 [R4.64], R3 ;  /* 0x0000000304007986 */ /* 0x000fe2000c101124 */
[----:B------:R-:W-:Y:S05]  /*bb70*/  EXIT ;  /* 0x000000000000794d */ /* 0x000fea0003800000 */
.L_x_12247:
[----:B------:R-:W0:Y:S01]  /*bb80*/  F2F.F32.F64 R0, R16 ;  /* 0x0000001000007310 */ /* 0x000e220000301000 */
[----:B------:R-:W0:-:S14]  /*bb90*/  DSETP.GEU.AND P0, PT, |R16|, c[0x2][0x0], PT ;  /* 0x008000001000762a */ /* 0x000e1c0003f0e200 */
[----:B0-----:R-:W-:-:S05]  /*bba0*/  @!P0 FMUL R0, R0, 1.175494350822287508e-38 ;  /* 0x0080000000008820 */ /* 0x001fca0000400000 */
[----:B------:R-:W-:-:S05]  /*bbb0*/  F2FP.BF16.PACK_AB R0, RZ, R0 ;  /* 0x00000000ff00723e */ /* 0x000fca00000010ff */
[----:B------:R-:W-:Y:S01]  /*bbc0*/  STG.E.U16 [R4.64], R0 ;  /* 0x0000000004007986 */ /* 0x000fe2000c101524 */
[----:B------:R-:W-:Y:S05]  /*bbd0*/  EXIT ;  /* 0x000000000000794d */ /* 0x000fea0003800000 */
.L_x_12244:
        /* <DEDUP_REMOVED lines=11> */
.L_x_12256:
        /* <DEDUP_REMOVED lines=19> */
.L_x_12259:
[----:B------:R-:W-:-:S04]  /*bdc0*/  LOP3.LUT R2, R7, 0x80000000, RZ, 0xc0, !PT ;  /* 0x8000000007027812 */ /* 0x000fc800078ec0ff */
[----:B------:R-:W-:-:S04]  /*bdd0*/  SHF.R.U32.HI R3, RZ, 0x18, R2 ;  /* 0x00000018ff037819 */ /* 0x000fc80000011602 */
[----:B------:R-:W-:-:S04]  /*bde0*/  LOP3.LUT R0, R0, R3, RZ, 0xfc, !PT ;  /* 0x0000000300007212 */ /* 0x000fc800078efcff */
[----:B------:R-:W-:Y:S02]  /*bdf0*/  PRMT R2, R0, 0x7610, R2 ;  /* 0x0000761000027816 */ /* 0x000fe40000000002 */
.L_x_12258:
[----:B------:R-:W-:Y:S05]  /*be00*/  BSYNC B0 ;  /* 0x0000000000007941 */ /* 0x000fea0003800000 */
.L_x_12257:
[----:B------:R-:W-:Y:S01]  /*be10*/  STG.E.U8 [R4.64], R2 ;  /* 0x0000000204007986 */ /* 0x000fe2000c101124 */
[----:B------:R-:W-:Y:S05]  /*be20*/  EXIT ;  /* 0x000000000000794d */ /* 0x000fea0003800000 */
.L_x_12255:
        /* <DEDUP_REMOVED lines=19> */
.L_x_12262:
[----:B------:R-:W-:-:S04]  /*bf60*/  LOP3.LUT R2, R7, 0x80000000, RZ, 0xc0, !PT ;  /* 0x8000000007027812 */ /* 0x000fc800078ec0ff */
[----:B------:R-:W-:-:S04]  /*bf70*/  SHF.R.U32.HI R3, RZ, 0x18, R2 ;  /* 0x00000018ff037819 */ /* 0x000fc80000011602 */
[----:B------:R-:W-:-:S04]  /*bf80*/  LOP3.LUT R0, R0, R3, RZ, 0xfc, !PT ;  /* 0x0000000300007212 */ /* 0x000fc800078efcff */
[----:B------:R-:W-:Y:S02]  /*bf90*/  PRMT R2, R0, 0x7610, R2 ;  /* 0x0000761000027816 */ /* 0x000fe40000000002 */
.L_x_12261:
[----:B------:R-:W-:Y:S05]  /*bfa0*/  BSYNC B0 ;  /* 0x0000000000007941 */ /* 0x000fea0003800000 */
.L_x_12260:
[----:B------:R-:W-:Y:S01]  /*bfb0*/  STG.E.U8 [R4.64], R2 ;  /* 0x0000000204007986 */ /* 0x000fe2000c101124 */
[----:B------:R-:W-:Y:S05]  /*bfc0*/  EXIT ;  /* 0x000000000000794d */ /* 0x000fea0003800000 */
.L_x_12254:
        /* <DEDUP_REMOVED lines=24> */
.L_x_12237:
        /* <DEDUP_REMOVED lines=20> */
.L_x_12264:
[----:B------:R-:W0:Y:S02]  /*c290*/  F2I.U64.F64.TRUNC R16, R16 ;  /* 0x0000001000107311 */ /* 0x000e24000030d800 */
[----:B0-----:R-:W-:Y:S01]  /*c2a0*/  STG.E.64 [R4.64], R16 ;  /* 0x0000001004007986 */ /* 0x001fe2000c101b24 */
[----:B------:R-:W-:Y:S05]  /*c2b0*/  EXIT ;  /* 0x000000000000794d */ /* 0x000fea0003800000 */
.L_x_12263:
[----:B------:R-:W0:Y:S02]  /*c2c0*/  F2I.U32.F64.TRUNC R17, R16 ;  /* 0x0000001000117311 */ /* 0x000e24000030d000 */
[----:B0-----:R-:W-:Y:S01]  /*c2d0*/  STG.E [R4.64], R17 ;  /* 0x0000001104007986 */ /* 0x001fe2000c101924 */
[----:B------:R-:W-:Y:S05]  /*c2e0*/  EXIT ;  /* 0x000000000000794d */ /* 0x000fea0003800000 */
.L_x_12265:
        /* <DEDUP_REMOVED lines=9> */
.L_x_50588:


//--------------------- .text._ZN2at6native18elementwise_kernelILi128ELi2EZNS0_22gpu_kernel_impl_nocastINS0_13BUnaryFunctorIdddZZZNS0_16fmod_kernel_cudaERNS_18TensorIteratorBaseEENKUlvE0_clEvENKUlvE_clEvEUlddE_EEEEvS5_RKT_EUliE_EEviT1_ --------------------------
	.section	.text._ZN2at6native18elementwise_kernelILi128ELi2EZNS0_22gpu_kernel_impl_nocastINS0_13BUnaryFunctorIdddZZZNS0_16fmod_kernel_cudaERNS_18TensorIteratorBaseEENKUlvE0_clEvENKUlvE_clEvEUlddE_EEEEvS5_RKT_EUliE_EEviT1_,"ax",@progbits
	.sectioninfo	@"SHI_REGISTERS=22"
	.align	128
        .global         _ZN2at6native18elementwise_kernelILi128ELi2EZNS0_22gpu_kernel_impl_nocastINS0_13BUnaryFunctorIdddZZZNS0_16fmod_kernel_cudaERNS_18TensorIteratorBaseEENKUlvE0_clEvENKUlvE_clEvEUlddE_EEEEvS5_RKT_EUliE_EEviT1_
        .type           _ZN2at6native18elementwise_kernelILi128ELi2EZNS0_22gpu_kernel_impl_nocastINS0_13BUnaryFunctorIdddZZZNS0_16fmod_kernel_cudaERNS_18TensorIteratorBaseEENKUlvE0_clEvENKUlvE_clEvEUlddE_EEEEvS5_RKT_EUliE_EEviT1_,@function
        .size           _ZN2at6native18elementwise_kernelILi128ELi2EZNS0_22gpu_kernel_impl_nocastINS0_13BUnaryFunctorIdddZZZNS0_16fmod_kernel_cudaERNS_18TensorIteratorBaseEENKUlvE0_clEvENKUlvE_clEvEUlddE_EEEEvS5_RKT_EUliE_EEviT1_,(.L_x_50589 - _ZN2at6native18elementwise_kernelILi128ELi2EZNS0_22gpu_kernel_impl_nocastINS0_13BUnaryFunctorIdddZZZNS0_16fmod_kernel_cudaERNS_18TensorIteratorBaseEENKUlvE0_clEvENKUlvE_clEvEUlddE_EEEEvS5_RKT_EUliE_EEviT1_)
        .other          _ZN2at6native18elementwise_kernelILi128ELi2EZNS0_22gpu_kernel_impl_nocastINS0_13BUnaryFunctorIdddZZZNS0_16fmod_kernel_cudaERNS_18TensorIteratorBaseEENKUlvE0_clEvENKUlvE_clEvEUlddE_EEEEvS5_RKT_EUliE_EEviT1_,@"STO_CUDA_ENTRY STV_DEFAULT"
_ZN2at6native18elementwise_kernelILi128ELi2EZNS0_22gpu_kernel_impl_nocastINS0_13BUnaryFunctorIdddZZZNS0_16fmod_kernel_cudaERNS_18TensorIteratorBaseEENKUlvE0_clEvENKUlvE_clEvEUlddE_EEEEvS5_RKT_EUliE_EEviT1_:
.text._ZN2at6native18elementwise_kernelILi128ELi2EZNS0_22gpu_kernel_impl_nocastINS0_13BUnaryFunctorIdddZZZNS0_16fmod_kernel_cudaERNS_18TensorIteratorBaseEENKUlvE0_clEvENKUlvE_clEvEUlddE_EEEEvS5_RKT_EUliE_EEviT1_:
        /* <DEDUP_REMOVED lines=10> */
[----:B------:R-:W-:Y:S02]  /*00a0*/  IMAD.MOV.U32 R2, RZ, RZ, RZ ;  /* 0x000000ffff027224 */ /* 0x000fe400078e00ff */
[----:B------:R-:W-:-:S10]  /*00b0*/  IMAD.MOV.U32 R4, RZ, RZ, RZ ;  /* 0x000000ffff047224 */ /* 0x000fd400078e00ff */
        /* <DEDUP_REMOVED lines=10> */
[----:B------:R-:W-:Y:S02]  /*0160*/  IMAD R2, R2, c[0x0][0x29c], RZ ;  /* 0x0000a70002027a24 */ /* 0x000fe400078e02ff */
        /* <DEDUP_REMOVED lines=214> */
.L_x_12268:
[----:B------:R-:W-:-:S04]  /*0ed0*/  IADD3 R2, P0, R2, c[0x0][0x368], RZ ;  /* 0x0000da0002027a10 */ /* 0x000fc80007f1e0ff */
[----:B------:R-:W-:-:S06]  /*0ee0*/  IADD3.X R3, RZ, c[0x0][0x36c], RZ, P0, !PT ;  /* 0x0000db00ff037a10 */ /* 0x000fcc00007fe4ff */
[----:B------:R-:W2:Y:S01]  /*0ef0*/  LDG.E.64 R2, [R2.64] ;  /* 0x0000000402027981 */ /* 0x000ea2000c1e1b00 */
[----:B------:R-:W-:Y:S01]  /*0f00*/  IMAD.MOV.U32 R7, RZ, RZ, c[0x0][0x37c] ;  /* 0x0000df00ff077624 */ /* 0x000fe200078e00ff */
[----:B------:R-:W-:Y:S01]  /*0f10*/  IADD3 R4, P1, R4, c[0x0][0x360], RZ ;  /* 0x0000d80004047a10 */ /* 0x000fe20007f3e0ff */
[----:B------:R-:W-:Y:S01]  /*0f20*/  BSSY B0, `(.L_x_12269) ;  /* 0x00000fc000007945 */ /* 0x000fe20003800000 */
[----:B------:R-:W-:Y:S02]  /*0f30*/  IMAD.MOV.U32 R6, RZ, RZ, c[0x0][0x378] ;  /* 0x0000de00ff067624 */ /* 0x000fe400078e00ff */
[----:B------:R-:W-:Y:S01]  /*0f40*/  LOP3.LUT R7, R7, 0x7fffffff, RZ, 0xc0, !PT ;  /* 0x7fffffff07077812 */ /* 0x000fe200078ec0ff */
[----:B------:R-:W-:-:S03]  /*0f50*/  IMAD.X R5, RZ, RZ, c[0x0][0x364], P1 ;  /* 0x0000d900ff057624 */ /* 0x000fc600008e06ff */
[----:B------:R-:W-:Y:S02]  /*0f60*/  ISETP.GT.U32.AND P0, PT, R7, 0x7fefffff, PT ;  /* 0x7fefffff0700780c */ /* 0x000fe40003f04070 */
[----:B--2---:R-:W-:Y:S01]  /*0f70*/  LOP3.LUT R11, R3, 0x7fffffff, RZ, 0xc0, !PT ;  /* 0x7fffffff030b7812 */ /* 0x004fe200078ec0ff */
        /* <DEDUP_REMOVED lines=34> */
.L_x_12274:
        /* <DEDUP_REMOVED lines=12> */
.L_x_12273:
[----:B------:R-:W-:Y:S05]  /*1260*/  BSYNC B2 ;  /* 0x0000000000027941 */ /* 0x000fea0003800000 */
.L_x_12272:
        /* <DEDUP_REMOVED lines=13> */
.L_x_12280:
        /* <DEDUP_REMOVED lines=33> */
.L_x_12279:
[----:B------:R-:W-:Y:S02]  /*1550*/  IMAD.MOV.U32 R10, RZ, RZ, R15 ;  /* 0x000000ffff0a7224 */ /* 0x000fe400078e000f */
.L_x_12278:
[----:B------:R-:W-:Y:S05]  /*1560*/  BSYNC B3 ;  /* 0x0000000000037941 */ /* 0x000fea0003800000 */
.L_x_12277:
[----:B------:R-:W-:-:S13]  /*1570*/  ISETP.GE.U32.AND P0, PT, R12, 0xc, PT ;  /* 0x0000000c0c00780c */ /* 0x000fda0003f06070 */
[----:B------:R-:W-:Y:S05]  /*1580*/  @!P0 BRA `(.L_x_12276) ;  /* 0x0000076000008947 */ /* 0x000fea0003800000 */
[----:B------:R-:W-:Y:S02]  /*1590*/  BSSY B3, `(.L_x_12281) ;  /* 0x0000074000037945 */ /* 0x000fe40003800000 */
.L_x_12282:
        /* <DEDUP_REMOVED lines=116> */
.L_x_12281:
[----:B------:R-:W-:Y:S02]  /*1ce0*/  IMAD.MOV.U32 R16, RZ, RZ, R15 ;  /* 0x000000ffff107224 */ /* 0x000fe400078e000f */
.L_x_12276:
[----:B------:R-:W-:Y:S05]  /*1cf0*/  BSYNC B2 ;  /* 0x0000000000027941 */ /* 0x000fea0003800000 */
.L_x_12275:
        /* <DEDUP_REMOVED lines=19> */
.L_x_12284:
[----:B------:R-:W-:Y:S05]  /*1e30*/  BSYNC B2 ;  /* 0x0000000000027941 */ /* 0x000fea0003800000 */
.L_x_12283:
[----:B------:R-:W-:Y:S02]  /*1e40*/  IMAD.MOV.U32 R9, RZ, RZ, R13 ;  /* 0x000000ffff097224 */ /* 0x000fe400078e000d */
[----:B------:R-:W-:-:S03]  /*1e50*/  IMAD.MOV.U32 R8, RZ, RZ, R12 ;  /* 0x000000ffff087224 */ /* 0x000fc600078e000c */
[----:B------:R-:W-:Y:S01]  /*1e60*/  LOP3.LUT R9, R9, 0x80000000, R3, 0xb8, !PT ;  /* 0x8000000009097812 */ /* 0x000fe200078eb803 */
[----:B------:R-:W-:Y:S05]  /*1e70*/  BRA `(.L_x_12271) ;  /* 0x0000006000007947 */ /* 0x000fea0003800000 */
.L_x_12270:
[----:B------:R-:W0:-:S06]  /*1e80*/  DSETP.GTU.AND P0, PT, R6, +INF , PT ;  /* 0x7ff000000600742a */ /* 0x000e0c0003f0c000 */
[----:B0-----:R-:W0:-:S14]  /*1e90*/  DSETP.LE.AND P0, PT, R10, +INF , !P0 ;  /* 0x7ff000000a00742a */ /* 0x001e1c0004703000 */
[----:B0-----:R-:W0:-:S04]  /*1ea0*/  @P0 DSETP.NEU.AND P1, PT, R10, +INF , PT ;  /* 0x7ff000000a00042a */ /* 0x001e080003f2d000 */
[----:B------:R1:W2:-:S06]  /*1eb0*/  @!P0 DADD R8, R2, c[0x0][0x378] ;  /* 0x0000de0002088629 */ /* 0x00028c0000000000 */
[----:B0-----:R-:W-:Y:S02]  /*1ec0*/  @P0 FSEL R8, R2, RZ, P1 ;  /* 0x000000ff02080208 */ /* 0x001fe40000800000 */
[----:B------:R-:W-:Y:S02]  /*1ed0*/  @P0 FSEL R9, R3, -QNAN , P1 ;  /* 0xfff8000003090808 */ /* 0x000fe40000800000 */
.L_x_12271:
[----:B-12---:R-:W-:Y:S05]  /*1ee0*/  BSYNC B0 ;  /* 0x0000000000007941 */ /* 0x006fea0003800000 */
.L_x_12269:
[----:B------:R0:W-:Y:S01]  /*1ef0*/  STG.E.64 [R4.64], R8 ;  /* 0x0000000804007986 */ /* 0x0001e2000c101b04 */
[----:B------:R-:W-:-:S03]  /*1f00*/  IADD3 R11, R0, 0x80, RZ ;  /* 0x00000080000b7810 */ /* 0x000fc60007ffe0ff */
.L_x_12267:
[----:B------:R-:W-:Y:S05]  /*1f10*/  BSYNC B1 ;  /* 0x0000000000017941 */ /* 0x000fea0003800000 */
.L_x_12266:
[----:B------:R-:W-:-:S13]  /*1f20*/  ISETP.GE.AND P0, PT, R11, c[0x0][0x160], PT ;  /* 0x000058000b007a0c */ /* 0x000fda0003f06270 */
[----:B------:R-:W-:Y:S05]  /*1f30*/  @P0 EXIT ;  /* 0x000000000000094d */ /* 0x000fea0003800000 */
[----:B------:R-:W-:Y:S01]  /*1f40*/  ISETP.NE.AND P0, PT, RZ, c[0x0][0x168], PT ;  /* 0x00005a00ff007a0c */ /* 0x000fe20003f05270 */
[----:B------:R-:W-:Y:S02]  /*1f50*/  IMAD.MOV.U32 R0, RZ, RZ, RZ ;  /* 0x000000ffff007224 */ /* 0x000fe400078e00ff */
[----:B0-----:R-:W-:-:S10]  /*1f60*/  IMAD.MOV.U32 R4, RZ, RZ, RZ ;  /* 0x000000ffff047224 */ /* 0x001fd400078e00ff */
        /* <DEDUP_REMOVED lines=225> */
.L_x_12285:
[----:B------:R-:W-:-:S05]  /*2d80*/  IADD3 R2, P0, R0, c[0x0][0x368], RZ ;  /* 0x0000da0000027a10 */ /* 0x000fca0007f1e0ff */
[----:B------:R-:W-:-:S06]  /*2d90*/  IMAD.X R3, RZ, RZ, c[0x0][0x36c], P0 ;  /* 0x0000db00ff037624 */ /* 0x000fcc00000e06ff */
        /* <DEDUP_REMOVED lines=43> */
.L_x_12292:
        /* <DEDUP_REMOVED lines=12> */
.L_x_12291:
[----:B------:R-:W-:Y:S02]  /*3110*/  IMAD.MOV.U32 R10, RZ, RZ, R11 ;  /* 0x000000ffff0a7224 */ /* 0x000fe400078e000b */
.L_x_12290:
[----:B------:R-:W-:Y:S05]  /*3120*/  BSYNC B1 ;  /* 0x0000000000017941 */ /* 0x000fea0003800000 */
.L_x_12289:
        /* <DEDUP_REMOVED lines=13> */
.L_x_12298:
        /* <DEDUP_REMOVED lines=33> */
.L_x_12297:
[----:B------:R-:W-:Y:S02]  /*3410*/  IMAD.MOV.U32 R10, RZ, RZ, R12 ;  /* 0x000000ffff0a7224 */ /* 0x000fe400078e000c */
.L_x_12296:
[----:B------:R-:W-:Y:S05]  /*3420*/  BSYNC B2 ;  /* 0x0000000000027941 */ /* 0x000fea0003800000 */
.L_x_12295:
[----:B------:R-:W-:-:S13]  /*3430*/  ISETP.GE.U32.AND P0, PT, R11, 0xc, PT ;  /* 0x0000000c0b00780c */ /* 0x000fda0003f06070 */
[----:B------:R-:W-:Y:S05]  /*3440*/  @!P0 BRA `(.L_x_12294) ;  /* 0x0000076000008947 */ /* 0x000fea0003800000 */
[----:B------:R-:W-:Y:S02]  /*3450*/  BSSY B2, `(.L_x_12299) ;  /* 0x0000074000027945 */ /* 0x000fe40003800000 */
.L_x_12300:
        /* <DEDUP_REMOVED lines=116> */
.L_x_12299:
[----:B------:R-:W-:Y:S02]  /*3ba0*/  IMAD.MOV.U32 R17, RZ, RZ, R11 ;  /* 0x000000ffff117224 */ /* 0x000fe400078e000b */
.L_x_12294:
[----:B------:R-:W-:Y:S05]  /*3bb0*/  BSYNC B1 ;  /* 0x0000000000017941 */ /* 0x000fea0003800000 */
.L_x_12293:
        /* <DEDUP_REMOVED lines=20> */
.L_x_12302:
[----:B------:R-:W-:Y:S05]  /*3d00*/  BSYNC B1 ;  /* 0x0000000000017941 */ /* 0x000fea0003800000 */
.L_x_12301:
[----:B------:R-:W-:Y:S02]  /*3d10*/  IMAD.MOV.U32 R11, RZ, RZ, R13 ;  /* 0x000000ffff0b7224 */ /* 0x000fe400078e000d */
[----:B------:R-:W-:-:S03]  /*3d20*/  IMAD.MOV.U32 R10, RZ, RZ, R8 ;  /* 0x000000ffff0a7224 */ /* 0x000fc600078e0008 */
[----:B------:R-:W-:Y:S01]  /*3d30*/  LOP3.LUT R11, R11, 0x80000000, R3, 0xb8, !PT ;  /* 0x800000000b0b7812 */ /* 0x000fe200078eb803 */
[----:B------:R-:W-:Y:S05]  /*3d40*/  BRA `(.L_x_12288) ;  /* 0x0000006000007947 */ /* 0x000fea0003800000 */
.L_x_12287:
[----:B------:R-:W0:-:S06]  /*3d50*/  DSETP.GTU.AND P0, PT, R6, +INF , PT ;  /* 0x7ff000000600742a */ /* 0x000e0c0003f0c000 */
[----:B0-----:R-:W0:-:S14]  /*3d60*/  DSETP.LE.AND P0, PT, R8, +INF , !P0 ;  /* 0x7ff000000800742a */ /* 0x001e1c0004703000 */
[----:B0-----:R-:W0:-:S04]  /*3d70*/  @P0 DSETP.NEU.AND P1, PT, R8, +INF , PT ;  /* 0x7ff000000800042a */ /* 0x001e080003f2d000 */
[----:B------:R1:W2:-:S06]  /*3d80*/  @!P0 DADD R10, R2, c[0x0][0x378] ;  /* 0x0000de00020a8629 */ /* 0x00028c0000000000 */
[----:B0-----:R-:W-:Y:S02]  /*3d90*/  @P0 FSEL R10, R2, RZ, P1 ;  /* 0x000000ff020a0208 */ /* 0x001fe40000800000 */
[----:B------:R-:W-:Y:S02]  /*3da0*/  @P0 FSEL R11, R3, -QNAN , P1 ;  /* 0xfff80000030b0808 */ /* 0x000fe40000800000 */
.L_x_12288:
[----:B-12---:R-:W-:Y:S05]  /*3db0*/  BSYNC B0 ;  /* 0x0000000000007941 */ /* 0x006fea0003800000 */
.L_x_12286:
[----:B------:R-:W-:Y:S01]  /*3dc0*/  STG.E.64 [R4.64], R10 ;  /* 0x0000000a04007986 */ /* 0x000fe2000c101b04 */
[----:B------:R-:W-:Y:S05]  /*3dd0*/  EXIT ;  /* 0x000000000000794d */ /* 0x000fea0003800000 */
.L_x_12303:
        /* <DEDUP_REMOVED lines=10> */
.L_x_50589:


//--------------------- .text._ZN2at6native27unrolled_elementwise_kernelINS0_13BUnaryFunctorIdddZZZNS0_16fmod_kernel_cudaERNS_18TensorIteratorBaseEENKUlvE0_clEvENKUlvE_clEvEUlddE_EESt5arrayIPcLm2EELi4E23TrivialOffsetCalculatorILi1EjESD_NS0_6memory15LoadWithoutCastENSE_16StoreWithoutCastEEEviT_T0_T2_T3_T4_T5_ --------------------------
	.section	.text._ZN2at6native27unrolled_elementwise_kernelINS0_13BUnaryFunctorIdddZZZNS0_16fmod_kernel_cudaERNS_18TensorIteratorBaseEENKUlvE0_clEvENKUlvE_clEvEUlddE_EESt5arrayIPcLm2EELi4E23TrivialOffsetCalculatorILi1EjESD_NS0_6memory15LoadWithoutCastENSE_16StoreWithoutCastEEEviT_T0_T2_T3_T4_T5_,"ax",@progbits
	.sectioninfo	@"SHI_REGISTERS=28"
	.align	128
        .global         _ZN2at6native27unrolled_elementwise_kernelINS0_13BUnaryFunctorIdddZZZNS0_16fmod_kernel_cudaERNS_18TensorIteratorBaseEENKUlvE0_clEvENKUlvE_clEvEUlddE_EESt5arrayIPcLm2EELi4E23TrivialOffsetCalculatorILi1EjESD_NS0_6memory15LoadWithoutCastENSE_16StoreWithoutCastEEEviT_T0_T2_T3_T4_T5_
        .type           _ZN2at6native27unrolled_elementwise_kernelINS0_13BUnaryFunctorIdddZZZNS0_16fmod_kernel_cudaERNS_18TensorIteratorBaseEENKUlvE0_clEvENKUlvE_clEvEUlddE_EESt5arrayIPcLm2EELi4E23TrivialOffsetCalculatorILi1EjESD_NS0_6memory15LoadWithoutCastENSE_16StoreWithoutCastEEEviT_T0_T2_T3_T4_T5_,@function
        .size           _ZN2at6native27unrolled_elementwise_kernelINS0_13BUnaryFunctorIdddZZZNS0_16fmod_kernel_cudaERNS_18TensorIteratorBaseEENKUlvE0_clEvENKUlvE_clEvEUlddE_EESt5arrayIPcLm2EELi4E23TrivialOffsetCalculatorILi1EjESD_NS0_6memory15LoadWithoutCastENSE_16StoreWithoutCastEEEviT_T0_T2_T3_T4_T5_,(.L_x_50590 - _ZN2at6native27unrolled_elementwise_kernelINS0_13BUnaryFunctorIdddZZZNS0_16fmod_kernel_cudaERNS_18TensorIteratorBaseEENKUlvE0_clEvENKUlvE_clEvEUlddE_EESt5arrayIPcLm2EELi4E23TrivialOffsetCalculatorILi1EjESD_NS0_6memory15LoadWithoutCastENSE_16StoreWithoutCastEEEviT_T0_T2_T3_T4_T5_)
        .other          _ZN2at6native27unrolled_elementwise_kernelINS0_13BUnaryFunctorIdddZZZNS0_16fmod_kernel_cudaERNS_18TensorIteratorBaseEENKUlvE0_clEvENKUlvE_clEvEUlddE_EESt5arrayIPcLm2EELi4E23TrivialOffsetCalculatorILi1EjESD_NS0_6memory15LoadWithoutCastENSE_16StoreWithoutCastEEEviT_T0_T2_T3_T4_T5_,@"STO_CUDA_ENTRY STV_DEFAULT"
_ZN2at6native27unrolled_elementwise_kernelINS0_13BUnaryFunctorIdddZZZNS0_16fmod_kernel_cudaERNS_18TensorIteratorBaseEENKUlvE0_clEvENKUlvE_clEvEUlddE_EESt5arrayIPcLm2EELi4E23TrivialOffsetCalculatorILi1EjESD_NS0_6memory15LoadWithoutCastENSE_16StoreWithoutCastEEEviT_T0_T2_T3_T4_T5_:
.text._ZN2at6native27unrolled_elementwise_kernelINS0_13BUnaryFunctorIdddZZZNS0_16fmod_kernel_cudaERNS_18TensorIteratorBaseEENKUlvE0_clEvENKUlvE_clEvEUlddE_EESt5arrayIPcLm2EELi4E23TrivialOffsetCalculatorILi1EjESD_NS0_6memory15LoadWithoutCastENSE_16StoreWithoutCastEEEviT_T0_T2_T3_T4_T5_:
[----:B------:R-:W-:Y:S02]  /*0000*/  IMAD.MOV.U32 R1, RZ, RZ, c[0x0][0x28] ;  /* 0x00000a00ff017624 */ /* 0x000fe400078e00ff */
[----:B------:R-:W0:Y:S01]  /*0010*/  S2R R10, SR_CTAID.X ;  /* 0x00000000000a7919 */ /* 0x000e220000002500 */
[----:B------:R-:W-:Y:S01]  /*0020*/  IMAD.MOV.U32 R3, RZ, RZ, -0x200 ;  /* 0xfffffe00ff037424 */ /* 0x000fe200078e00ff */
[----:B------:R-:W-:Y:S01]  /*0030*/  CS2R R14, SRZ ;  /* 0x00000000000e7805 */ /* 0x000fe2000001ff00 */
[----:B------:R-:W-:Y:S01]  /*0040*/  CS2R R12, SRZ ;  /* 0x00000000000c7805 */ /* 0x000fe2000001ff00 */
[----:B------:R-:W1:Y:S01]  /*0050*/  S2R R11, SR_TID.X ;  /* 0x00000000000b7919 */ /* 0x000e620000002100 */
[----:B------:R-:W-:Y:S01]  /*0060*/  CS2R R6, SRZ ;  /* 0x0000000000067805 */ /* 0x000fe2000001ff00 */
[----:B------:R-:W-:Y:S01]  /*0070*/  CS2R R4, SRZ ;  /* 0x0000000000047805 */ /* 0x000fe2000001ff00 */
[----:B------:R-:W-:Y:S01]  /*0080*/  ULDC.64 UR4, c[0x0][0x118] ;  /* 0x0000460000047ab9 */ /* 0x000fe20000000a00 */
[----:B0-----:R-:W-:Y:S02]  /*0090*/  IMAD R0, R10, R3, c[0x0][0x160] ;  /* 0x000058000a007624 */ /* 0x001fe400078e0203 */
[----:B-1----:R-:W-:-:S03]  /*00a0*/  IMAD.MOV.U32 R3, RZ, RZ, R11 ;  /* 0x000000ffff037224 */ /* 0x002fc600078e000b */
[----:B------:R-:W-:-:S13]  /*00b0*/  ISETP.GE.AND P1, PT, R11, R0, PT ;  /* 0x000000000b00720c */ /* 0x000fda0003f26270 */
[----:B------:R-:W-:Y:S01]  /*00c0*/  @!P1 IMAD R2, R10, 0x200, R3 ;  /* 0x000002000a029824 */ /* 0x000fe200078e0203 */
[----:B------:R-:W-:Y:S01]  /*00d0*/  @!P1 IADD3 R3, R3, 0x80, RZ ;  /* 0x0000008003039810 */ /* 0x000fe20007ffe0ff */
[----:B------:R-:W-:-:S03]  /*00e0*/  @!P1 IMAD.MOV.U32 R9, RZ, RZ, 0x8 ;  /* 0x00000008ff099424 */ /* 0x000fc600078e00ff */
        /* <DEDUP_REMOVED lines=8> */
[----:B------:R-:W-:Y:S01]  /*0170*/  ISETP.GE.AND P2, PT, R3, R0, PT ;  /* 0x000000000300720c */ /* 0x000fe20003f46270 */
[----:B------:R-:W-:-:S05]  /*0180*/  @!P3 IMAD.WIDE.U32 R18, R18, R19, c[0x0][0x180] ;  /* 0x000060001212b625 */ /* 0x000fca00078e0013 */
[----:B------:R0:W5:Y:S07]  /*0190*/  @!P3 LDG.E.64 R6, [R18.64] ;  /* 0x000000041206b981 */ /* 0x00016e000c1e1b00 */
[----:B------:R-:W-:Y:S02]  /*01a0*/  @!P2 IMAD R16, R10, 0x200, R3 ;  /* 0x000002000a10a824 */ /* 0x000fe400078e0203 */
[----:B------:R-:W-:Y:S02]  /*01b0*/  @!P2 IMAD.MOV.U32 R21, RZ, RZ, 0x8 ;  /* 0x00000008ff15a424 */ /* 0x000fe400078e00ff */
[----:B------:R-:W-:-:S04]  /*01c0*/  @!P1 IMAD.WIDE.U32 R2, R2, R9, c[0x0][0x180] ;  /* 0x0000600002029625 */ /* 0x000fc800078e0009 */
[----:B------:R-:W-:Y:S01]  /*01d0*/  @!P0 IMAD.WIDE.U32 R8, R8, R17, c[0x0][0x180] ;  /* 0x0000600008088625 */ /* 0x000fe200078e0011 */
[----:B------:R0:W5:Y:S03]  /*01e0*/  @!P1 LDG.E.64 R14, [R2.64] ;  /* 0x00000004020e9981 */ /* 0x000166000c1e1b00 */
[----:B------:R-:W-:Y:S01]  /*01f0*/  @!P2 IMAD.WIDE.U32 R16, R16, R21, c[0x0][0x180] ;  /* 0x000060001010a625 */ /* 0x000fe200078e0015 */
[----:B------:R0:W5:Y:S04]  /*0200*/  @!P0 LDG.E.64 R12, [R8.64] ;  /* 0x00000004080c8981 */ /* 0x000168000c1e1b00 */
[----:B------:R0:W5:Y:S01]  /*0210*/  @!P2 LDG.E.64 R4, [R16.64] ;  /* 0x000000041004a981 */ /* 0x000162000c1e1b00 */
[----:B------:R-:W-:Y:S01]  /*0220*/  BSSY B0, `(.L_x_12304) ;  /* 0x00000ff000007945 */ /* 0x000fe20003800000 */
[----:B------:R-:W-:Y:S05]  /*0230*/  @P1 BRA `(.L_x_12305) ;  /* 0x00000fd000001947 */ /* 0x000fea0003800000 */
[----:B0-----:R-:W-:Y:S01]  /*0240*/  IMAD.MOV.U32 R9, RZ, RZ, c[0x0][0x174] ;  /* 0x00005d00ff097624 */ /* 0x001fe200078e00ff */
[----:B-----5:R-:W-:Y:S01]  /*0250*/  LOP3.LUT R17, R15, 0x7fffffff, RZ, 0xc0, !PT ;  /* 0x7fffffff0f117812 */ /* 0x020fe200078ec0ff */
[----:B------:R-:W-:-:S02]  /*0260*/  IMAD.MOV.U32 R16, RZ, RZ, R14 ;  /* 0x000000ffff107224 */ /* 0x000fc400078e000e */
        /* <DEDUP_REMOVED lines=35> */
.L_x_12310:
        /* <DEDUP_REMOVED lines=12> */
.L_x_12309:
[----:B------:R-:W-:Y:S02]  /*0560*/  IMAD.MOV.U32 R18, RZ, RZ, R21 ;  /* 0x000000ffff127224 */ /* 0x000fe400078e0015 */
.L_x_12308:
[----:B------:R-:W-:Y:S05]  /*0570*/  BSYNC B1 ;  /* 0x0000000000017941 */ /* 0x000fea0003800000 */
.L_x_12307:
        /* <DEDUP_REMOVED lines=13> */
.L_x_12316:
        /* <DEDUP_REMOVED lines=33> */
.L_x_12315:
[----:B------:R-:W-:Y:S02]  /*0860*/  IMAD.MOV.U32 R18, RZ, RZ, R21 ;  /* 0x000000ffff127224 */ /* 0x000fe400078e0015 */
[----:B------:R-:W-:Y:S02]  /*0870*/  IMAD.MOV.U32 R23, RZ, RZ, R22 ;  /* 0x000000ffff177224 */ /* 0x000fe400078e0016 */
.L_x_12314:
[----:B------:R-:W-:Y:S05]  /*0880*/  BSYNC B2 ;  /* 0x0000000000027941 */ /* 0x000fea0003800000 */
.L_x_12313:
[----:B------:R-:W-:-:S13]  /*0890*/  ISETP.GE.U32.AND P0, PT, R19, 0xc, PT ;  /* 0x0000000c1300780c */ /* 0x000fda0003f06070 */
[----:B------:R-:W-:Y:S05]  /*08a0*/  @!P0 BRA `(.L_x_12312) ;  /* 0x0000077000008947 */ /* 0x000fea0003800000 */
[----:B------:R-:W-:Y:S01]  /*08b0*/  BSSY B2, `(.L_x_12317) ;  /* 0x0000075000027945 */ /* 0x000fe20003800000 */
[----:B------:R-:W-:Y:S02]  /*08c0*/  IADD3 R17, R17, 0x10, RZ ;  /* 0x0000001011117810 */ /* 0x000fe40007ffe0ff */
.L_x_12318:
        /* <DEDUP_REMOVED lines=116> */
.L_x_12317:
[----:B------:R-:W-:Y:S02]  /*1010*/  IMAD.MOV.U32 R23, RZ, RZ, R19 ;  /* 0x000000ffff177224 */ /* 0x000fe400078e0013 */
.L_x_12312:
[----:B------:R-:W-:Y:S05]  /*1020*/  BSYNC B1 ;  /* 0x0000000000017941 */ /* 0x000fea0003800000 */
.L_x_12311:
        /* <DEDUP_REMOVED lines=20> */
.L_x_12320:
[----:B------:R-:W-:Y:S05]  /*1170*/  BSYNC B1 ;  /* 0x0000000000017941 */ /* 0x000fea0003800000 */
.L_x_12319:
[----:B------:R-:W-:Y:S01]  /*1180*/  IMAD.MOV.U32 R2, RZ, RZ, R8 ;  /* 0x000000ffff027224 */ /* 0x000fe200078e0008 */
[----:B------:R-:W-:Y:S01]  /*1190*/  LOP3.LUT R3, R3, 0x80000000, R15, 0xb8, !PT ;  /* 0x8000000003037812 */ /* 0x000fe200078eb80f */
[----:B------:R-:W-:Y:S05]  /*11a0*/  BRA `(.L_x_12305) ;  /* 0x0000006000007947 */ /* 0x000fea0003800000 */
.L_x_12306:
[----:B------:R-:W0:-:S06]  /*11b0*/  DSETP.GTU.AND P0, PT, R8, +INF , PT ;  /* 0x7ff000000800742a */ /* 0x000e0c0003f0c000 */
[----:B0-----:R-:W0:-:S14]  /*11c0*/  DSETP.LE.AND P0, PT, R16, +INF , !P0 ;  /* 0x7ff000001000742a */ /* 0x001e1c0004703000 */
[----:B0-----:R-:W0:-:S04]  /*11d0*/  @P0 DSETP.NEU.AND P2, PT, R16, +INF , PT ;  /* 0x7ff000001000042a */ /* 0x001e080003f4d000 */
[----:B------:R1:W2:-:S06]  /*11e0*/  @!P0 DADD R2, R14, c[0x0][0x170] ;  /* 0x00005c000e028629 */ /* 0x00028c0000000000 */
[----:B0-----:R-:W-:Y:S02]  /*11f0*/  @P0 FSEL R2, R14, RZ, P2 ;  /* 0x000000ff0e020208 */ /* 0x001fe40001000000 */
[----:B------:R-:W-:Y:S02]  /*1200*/  @P0 FSEL R3, R15, -QNAN , P2 ;  /* 0xfff800000f030808 */ /* 0x000fe40001000000 */
.L_x_12305:
[----:B-12---:R-:W-:Y:S05]  /*1210*/  BSYNC B0 ;  /* 0x0000000000007941 */ /* 0x006fea0003800000 */
.L_x_12304:
[----:B-----5:R-:W-:Y:S01]  /*1220*/  IADD3 R15, R11, 0x80, RZ ;  /* 0x000000800b0f7810 */ /* 0x020fe20007ffe0ff */
[----:B------:R-:W-:Y:S03]  /*1230*/  BSSY B0, `(.L_x_12321) ;  /* 0x00000ff000007945 */ /* 0x000fe60003800000 */
[----:B------:R-:W-:-:S13]  /*1240*/  ISETP.GE.AND P0, PT, R15, R0, PT ;  /* 0x000000000f00720c */ /* 0x000fda0003f06270 */
[----:B------:R-:W-:Y:S05]  /*1250*/  @P0 BRA `(.L_x_12322) ;  /* 0x00000fc000000947 */ /* 0x000fea0003800000 */
[----:B0-----:R-:W-:Y:S01]  /*1260*/  IMAD.MOV.U32 R8, RZ, RZ, c[0x0][0x174] ;  /* 0x00005d00ff087624 */ /* 0x001fe200078e00ff */
        /* <DEDUP_REMOVED lines=37> */
.L_x_12327:
        /* <DEDUP_REMOVED lines=12> */
.L_x_12326:
[----:B------:R-:W-:Y:S02]  /*1580*/  IMAD.MOV.U32 R20, RZ, RZ, R22 ;  /* 0x000000ffff147224 */ /* 0x000fe400078e0016 */
.L_x_12325:
[----:B------:R-:W-:Y:S05]  /*1590*/  BSYNC B1 ;  /* 0x0000000000017941 */ /* 0x000fea0003800000 */
.L_x_12324:
        /* <DEDUP_REMOVED lines=13> */
.L_x_12333:
        /* <DEDUP_REMOVED lines=33> */
.L_x_12332:
[----:B------:R-:W-:Y:S02]  /*1880*/  IMAD.MOV.U32 R20, RZ, RZ, R22 ;  /* 0x000000ffff147224 */ /* 0x000fe400078e0016 */
.L_x_12331:
[----:B------:R-:W-:Y:S05]  /*1890*/  BSYNC B2 ;  /* 0x0000000000027941 */ /* 0x000fea0003800000 */
.L_x_12330:
[----:B------:R-:W-:-:S13]  /*18a0*/  ISETP.GE.U32.AND P0, PT, R21, 0xc, PT ;  /* 0x0000000c1500780c */ /* 0x000fda0003f06070 */
[----:B------:R-:W-:Y:S05]  /*18b0*/  @!P0 BRA `(.L_x_12329) ;  /* 0x0000077000008947 */ /* 0x000fea0003800000 */
[----:B------:R-:W-:Y:S01]  /*18c0*/  BSSY B2, `(.L_x_12334) ;  /* 0x0000075000027945 */ /* 0x000fe20003800000 */
[----:B------:R-:W-:Y:S02]  /*18d0*/  IADD3 R19, R19, 0x10, RZ ;  /* 0x0000001013137810 */ /* 0x000fe40007ffe0ff */
.L_x_12335:
        /* <DEDUP_REMOVED lines=116> */
.L_x_12334:
[----:B------:R-:W-:Y:S02]  /*2020*/  IMAD.MOV.U32 R23, RZ, RZ, R21 ;  /* 0x000000ffff177224 */ /* 0x000fe400078e0015 */
.L_x_12329:
[----:B------:R-:W-:Y:S05]  /*2030*/  BSYNC B1 ;  /* 0x0000000000017941 */ /* 0x000fea0003800000 */
.L_x_12328:
        /* <DEDUP_REMOVED lines=20> */
.L_x_12337:
[----:B------:R-:W-:Y:S05]  /*2180*/  BSYNC B1 ;  /* 0x0000000000017941 */ /* 0x000fea0003800000 */
.L_x_12336:
[----:B------:R-:W-:Y:S01]  /*2190*/  IMAD.MOV.U32 R8, RZ, RZ, R14 ;  /* 0x000000ffff087224 */ /* 0x000fe200078e000e */
[----:B------:R-:W-:Y:S01]  /*21a0*/  LOP3.LUT R9, R9, 0x80000000, R13, 0xb8, !PT ;  /* 0x8000000009097812 */ /* 0x000fe200078eb80d */
[----:B------:R-:W-:Y:S05]  /*21b0*/  BRA `(.L_x_12322) ;  /* 0x0000006000007947 */ /* 0x000fea0003800000 */
.L_x_12323:
[----:B------:R-:W0:-:S06]  /*21c0*/  DSETP.GTU.AND P0, PT, R16, +INF , PT ;  /* 0x7ff000001000742a */ /* 0x000e0c0003f0c000 */
[----:B0-----:R-:W0:-:S14]  /*21d0*/  DSETP.LE.AND P0, PT, R18, +INF , !P0 ;  /* 0x7ff000001200742a */ /* 0x001e1c0004703000 */
[----:B0-----:R-:W0:-:S04]  /*21e0*/  @P0 DSETP.NEU.AND P2, PT, R18, +INF , PT ;  /* 0x7ff000001200042a */ /* 0x001e080003f4d000 */
[----:B------:R1:W2:-:S06]  /*21f0*/  @!P0 DADD R8, R12, c[0x0][0x170] ;  /* 0x00005c000c088629 */ /* 0x00028c0000000000 */
[----:B0-----:R-:W-:Y:S02]  /*2200*/  @P0 FSEL R8, R12, RZ, P2 ;  /* 0x000000ff0c080208 */ /* 0x001fe40001000000 */
[----:B------:R-:W-:Y:S02]  /*2210*/  @P0 FSEL R9, R13, -QNAN , P2 ;  /* 0xfff800000d090808 */ /* 0x000fe40001000000 */
.L_x_12322:
[----:B-12---:R-:W-:Y:S05]  /*2220*/  BSYNC B0 ;  /* 0x0000000000007941 */ /* 0x006fea0003800000 */
.L_x_12321:
[----:B------:R-:W-:Y:S01]  /*2230*/  IADD3 R13, R11, 0x100, RZ ;  /* 0x000001000b0d7810 */ /* 0x000fe20007ffe0ff */
[----:B------:R-:W-:Y:S03]  /*2240*/  BSSY B0, `(.L_x_12338) ;  /* 0x00000ff000007945 */ /* 0x000fe60003800000 */
[----:B------:R-:W-:-:S13]  /*2250*/  ISETP.GE.AND P0, PT, R13, R0, PT ;  /* 0x000000000d00720c */ /* 0x000fda0003f06270 */
[----:B------:R-:W-:Y:S05]  /*2260*/  @P0 BRA `(.L_x_12339) ;  /* 0x00000fc000000947 */ /* 0x000fea0003800000 */
[----:B------:R-:W-:Y:S01]  /*2270*/  IMAD.MOV.U32 R12, RZ, RZ, c[0x0][0x174] ;  /* 0x00005d00ff0c7624 */ /* 0x000fe200078e00ff */
[----:B0-----:R-:W-:Y:S01]  /*2280*/  LOP3.LUT R19, R7, 0x7fffffff, RZ, 0xc0, !PT ;  /* 0x7fffffff07137812 */ /* 0x001fe200078ec0ff */
[----:B------:R-:W-:-:S03]  /*2290*/  IMAD.MOV.U32 R18, RZ, RZ, R6 ;  /* 0x000000ffff127224 */ /* 0x000fc600078e0006 */
        /* <DEDUP_REMOVED lines=35> */
.L_x_12344:
        /* <DEDUP_REMOVED lines=12> */
.L_x_12343:
[----:B------:R-:W-:Y:S02]  /*2590*/  IMAD.MOV.U32 R20, RZ, RZ, R22 ;  /* 0x000000ffff147224 */ /* 0x000fe400078e0016 */
.L_x_12342:
[----:B------:R-:W-:Y:S05]  /*25a0*/  BSYNC B1 ;  /* 0x0000000000017941 */ /* 0x000fea0003800000 */
.L_x_12341:
        /* <DEDUP_REMOVED lines=13> */
.L_x_12350:
        /* <DEDUP_REMOVED lines=33> */
.L_x_12349:
[----:B------:R-:W-:Y:S02]  /*2890*/  IMAD.MOV.U32 R20, RZ, RZ, R22 ;  /* 0x000000ffff147224 */ /* 0x000fe400078e0016 */
.L_x_12348:
[----:B------:R-:W-:Y:S05]  /*28a0*/  BSYNC B2 ;  /* 0x0000000000027941 */ /* 0x000fea0003800000 */
.L_x_12347:
[----:B------:R-:W-:-:S13]  /*28b0*/  ISETP.GE.U32.AND P0, PT, R21, 0xc, PT ;  /* 0x0000000c1500780c */ /* 0x000fda0003f06070 */
[----:B------:R-:W-:Y:S05]  /*28c0*/  @!P0 BRA `(.L_x_12346) ;  /* 0x0000077000008947 */ /* 0x000fea0003800000 */
[----:B------:R-:W-:Y:S01]  /*28d0*/  BSSY B2, `(.L_x_12351) ;  /* 0x0000075000027945 */ /* 0x000fe20003800000 */
[----:B------:R-:W-:Y:S02]  /*28e0*/  IADD3 R19, R19, 0x10, RZ ;  /* 0x0000001013137810 */ /* 0x000fe40007ffe0ff */
.L_x_12352:
        /* <DEDUP_REMOVED lines=116> */
.L_x_12351:
[----:B------:R-:W-:Y:S02]  /*3030*/  IMAD.MOV.U32 R23, RZ, RZ, R21 ;  /* 0x000000ffff177224 */ /* 0x000fe400078e0015 */
.L_x_12346:
[----:B------:R-:W-:Y:S05]  /*3040*/  BSYNC B1 ;  /* 0x0000000000017941 */ /* 0x000fea0003800000 */
.L_x_12345:
        /* <DEDUP_REMOVED lines=20> */
.L_x_12354:
[----:B------:R-:W-:Y:S05]  /*3190*/  BSYNC B1 ;  /* 0x0000000000017941 */ /* 0x000fea0003800000 */
.L_x_12353:
[----:B------:R-:W-:-:S05]  /*31a0*/  IMAD.MOV.U32 R17, RZ, RZ, R19 ;  /* 0x000000ffff117224 */ /* 0x000fca00078e0013 */
[----:B------:R-:W-:Y:S01]  /*31b0*/  LOP3.LUT R17, R17, 0x80000000, R7, 0xb8, !PT ;  /* 0x8000000011117812 */ /* 0x000fe200078eb807 */
[----:B------:R-:W-:Y:S05]  /*31c0*/  BRA `(.L_x_12339) ;  /* 0x0000006000007947 */ /* 0x000fea0003800000 */
.L_x_12340:
[----:B------:R-:W0:-:S06]  /*31d0*/  DSETP.GTU.AND P0, PT, R12, +INF , PT ;  /* 0x7ff000000c00742a */ /* 0x000e0c0003f0c000 */
[----:B0-----:R-:W0:-:S14]  /*31e0*/  DSETP.LE.AND P0, PT, R18, +INF , !P0 ;  /* 0x7ff000001200742a */ /* 0x001e1c0004703000 */
[----:B0-----:R-:W0:-:S04]  /*31f0*/  @P0 DSETP.NEU.AND P2, PT, R18, +INF , PT ;  /* 0x7ff000001200042a */ /* 0x001e080003f4d000 */
[----:B------:R1:W2:-:S06]  /*3200*/  @!P0 DADD R16, R6, c[0x0][0x170] ;  /* 0x00005c0006108629 */ /* 0x00028c0000000000 */
[----:B0-----:R-:W-:Y:S02]  /*3210*/  @P0 FSEL R16, R6, RZ, P2 ;  /* 0x000000ff06100208 */ /* 0x001fe40001000000 */
[----:B------:R-:W-:Y:S02]  /*3220*/  @P0 FSEL R17, R7, -QNAN , P2 ;  /* 0xfff8000007110808 */ /* 0x000fe40001000000 */
.L_x_12339:
[----:B-12---:R-:W-:Y:S05]  /*3230*/  BSYNC B0 ;  /* 0x0000000000007941 */ /* 0x006fea0003800000 */
.L_x_12338:
        /* <DEDUP_REMOVED lines=42> */
.L_x_12361:
        /* <DEDUP_REMOVED lines=12> */
.L_x_12360:
[----:B------:R-:W-:Y:S02]  /*35a0*/  IMAD.MOV.U32 R20, RZ, RZ, R22 ;  /* 0x000000ffff147224 */ /* 0x000fe400078e0016 */
.L_x_12359:
[----:B------:R-:W-:Y:S05]  /*35b0*/  BSYNC B1 ;  /* 0x0000000000017941 */ /* 0x000fea0003800000 */
.L_x_12358:
        /* <DEDUP_REMOVED lines=13> */
.L_x_12367:
        /* <DEDUP_REMOVED lines=33> */
.L_x_12366:
[----:B------:R-:W-:Y:S02]  /*38a0*/  IMAD.MOV.U32 R20, RZ, RZ, R22 ;  /* 0x000000ffff147224 */ /* 0x000fe400078e0016 */
.L_x_12365:
[----:B------:R-:W-:Y:S05]  /*38b0*/  BSYNC B2 ;  /* 0x0000000000027941 */ /* 0x000fea0003800000 */
.L_x_12364:
[----:B------:R-:W-:-:S13]  /*38c0*/  ISETP.GE.U32.AND P0, PT, R21, 0xc, PT ;  /* 0x0000000c1500780c */ /* 0x000fda0003f06070 */
[----:B------:R-:W-:Y:S05]  /*38d0*/  @!P0 BRA `(.L_x_12363) ;  /* 0x0000077000008947 */ /* 0x000fea0003800000 */
[----:B------:R-:W-:Y:S01]  /*38e0*/  BSSY B2, `(.L_x_12368) ;  /* 0x0000075000027945 */ /* 0x000fe20003800000 */
[----:B------:R-:W-:Y:S02]  /*38f0*/  IADD3 R19, R19, 0x10, RZ ;  /* 0x0000001013137810 */ /* 0x000fe40007ffe0ff */
.L_x_12369:
        /* <DEDUP_REMOVED lines=116> */
.L_x_12368:
[----:B------:R-:W-:Y:S02]  /*4040*/  IMAD.MOV.U32 R23, RZ, RZ, R21 ;  /* 0x000000ffff177224 */ /* 0x000fe400078e0015 */
.L_x_12363:
[----:B------:R-:W-:Y:S05]  /*4050*/  BSYNC B1 ;  /* 0x0000000000017941 */ /* 0x000fea0003800000 */
.L_x_12362:
        /* <DEDUP_REMOVED lines=20> */
.L_x_12371:
[----:B------:R-:W-:Y:S05]  /*41a0*/  BSYNC B1 ;  /* 0x0000000000017941 */ /* 0x000fea0003800000 */
.L_x_12370:
[----:B------:R-:W-:Y:S02]  /*41b0*/  IMAD.MOV.U32 R13, RZ, RZ, R19 ;  /* 0x000000ffff0d7224 */ /* 0x000fe400078e0013 */
[----:B------:R-:W-:-:S03]  /*41c0*/  IMAD.MOV.U32 R12, RZ, RZ, R14 ;  /* 0x000000ffff0c7224 */ /* 0x000fc600078e000e */
[----:B------:R-:W-:Y:S01]  /*41d0*/  LOP3.LUT R13, R13, 0x80000000, R5, 0xb8, !PT ;  /* 0x800000000d0d7812 */ /* 0x000fe200078eb805 */
[----:B------:R-:W-:Y:S05]  /*41e0*/  BRA `(.L_x_12356) ;  /* 0x0000006000007947 */ /* 0x000fea0003800000 */
.L_x_12357:
[----:B------:R-:W0:-:S06]  /*41f0*/  DSETP.GTU.AND P0, PT, R6, +INF , PT ;  /* 0x7ff000000600742a */ /* 0x000e0c0003f0c000 */
[----:B0-----:R-:W0:-:S14]  /*4200*/  DSETP.LE.AND P0, PT, R18, +INF , !P0 ;  /* 0x7ff000001200742a */ /* 0x001e1c0004703000 */
[----:B0-----:R-:W0:-:S04]  /*4210*/  @P0 DSETP.NEU.AND P2, PT, R18, +INF , PT ;  /* 0x7ff000001200042a */ /* 0x001e080003f4d000 */
[----:B------:R1:W2:-:S06]  /*4220*/  @!P0 DADD R12, R4, c[0x0][0x170] ;  /* 0x00005c00040c8629 */ /* 0x00028c0000000000 */
[----:B0-----:R-:W-:Y:S02]  /*4230*/  @P0 FSEL R12, R4, RZ, P2 ;  /* 0x000000ff040c0208 */ /* 0x001fe40001000000 */
[----:B------:R-:W-:Y:S02]  /*4240*/  @P0 FSEL R13, R5, -QNAN , P2 ;  /* 0xfff80000050d0808 */ /* 0x000fe40001000000 */
.L_x_12356:
[----:B-12---:R-:W-:Y:S05]  /*4250*/  BSYNC B0 ;  /* 0x0000000000007941 */ /* 0x006fea0003800000 */
.L_x_12355:
[--C-:B------:R-:W-:Y:S01]  /*4260*/  @!P1 IMAD R4, R10, 0x200, R11.reuse ;  /* 0x000002000a049824 */ /* 0x100fe200078e020b */
[----:B------:R-:W-:Y:S01]  /*4270*/  BSSY B0, `(.L_x_12372) ;  /* 0x0000012000007945 */ /* 0x000fe20003800000 */
[----:B------:R-:W-:Y:S02]  /*4280*/  @!P1 IMAD.MOV.U32 R5, RZ, RZ, 0x8 ;  /* 0x00000008ff059424 */ /* 0x000fe400078e00ff */
[----:B------:R-:W-:Y:S02]  /*4290*/  IMAD.MOV.U32 R7, RZ, RZ, R11 ;  /* 0x000000ffff077224 */ /* 0x000fe400078e000b */
[----:B------:R-:W-:-:S04]  /*42a0*/  @!P1 IMAD.WIDE.U32 R4, R4, R5, c[0x0][0x178] ;  /* 0x00005e0004049625 */ /* 0x000fc800078e0005 */
[----:B------:R-:W-:Y:S01]  /*42b0*/  @!P1 IMAD.MOV.U32 R7, RZ, RZ, R15 ;  /* 0x000000ffff079224 */ /* 0x000fe200078e000f */
[----:B------:R1:W-:Y:S04]  /*42c0*/  @!P1 STG.E.64 [R4.64], R2 ;  /* 0x0000000204009986 */ /* 0x0003e8000c101b04 */
[----:B------:R-:W-:-:S13]  /*42d0*/  ISETP.GE.AND P0, PT, R7, R0, PT ;  /* 0x000000000700720c */ /* 0x000fda0003f06270 */
[----:B------:R-:W-:Y:S05]  /*42e0*/  @P0 BRA `(.L_x_12373) ;  /* 0x000000a000000947 */ /* 0x000fea0003800000 */
[----:B01----:R-:W-:Y:S01]  /*42f0*/  IMAD R2, R10, 0x200, R7 ;  /* 0x000002000a027824 */ /* 0x003fe200078e0207 */
[----:B------:R-:W-:Y:S01]  /*4300*/  IADD3 R7, R7, 0x80, RZ ;  /* 0x0000008007077810 */ /* 0x000fe20007ffe0ff */
[----:B------:R-:W-:-:S03]  /*4310*/  IMAD.MOV.U32 R5, RZ, RZ, 0x8 ;  /* 0x00000008ff057424 */ /* 0x000fc600078e00ff */
[----:B------:R-:W-:Y:S01]  /*4320*/  ISETP.GE.AND P0, PT, R7, R0, PT ;  /* 0x000000000700720c */ /* 0x000fe20003f06270 */
[----:B------:R-:W-:-:S05]  /*4330*/  IMAD.WIDE.U32 R2, R2, R5, c[0x0][0x178] ;  /* 0x00005e0002027625 */ /* 0x000fca00078e0005 */
[----:B------:R0:W-:Y:S07]  /*4340*/  STG.E.64 [R2.64], R8 ;  /* 0x0000000802007986 */ /* 0x0001ee000c101b04 */
[----:B------:R-:W-:Y:S01]  /*4350*/  @!P0 IMAD R4, R10, 0x200, R7 ;  /* 0x000002000a048824 */ /* 0x000fe200078e0207 */
[----:B------:R-:W-:-:S03]  /*4360*/  @!P0 IADD3 R7, R7, 0x80, RZ ;  /* 0x0000008007078810 */ /* 0x000fc60007ffe0ff */
[----:B------:R-:W-:-:S05]  /*4370*/  @!P0 IMAD.WIDE.U32 R4, R4, R5, c[0x0][0x178] ;  /* 0x00005e0004048625 */ /* 0x000fca00078e0005 */
[----:B------:R0:W-:Y:S02]  /*4380*/  @!P0 STG.E.64 [R4.64], R16 ;  /* 0x0000001004008986 */ /* 0x0001e4000c101b04 */
.L_x_12373:
[----:B-1----:R-:W-:Y:S05]  /*4390*/  BSYNC B0 ;  /* 0x0000000000007941 */ /* 0x002fea0003800000 */
.L_x_12372:
[----:B------:R-:W-:-:S13]  /*43a0*/  ISETP.GE.AND P0, PT, R7, R0, PT ;  /* 0x000000000700720c */ /* 0x000fda0003f06270 */
[----:B------:R-:W-:Y:S05]  /*43b0*/  @P0 EXIT ;  /* 0x000000000000094d */ /* 0x000fea0003800000 */
[----:B0-----:R-:W-:Y:S02]  /*43c0*/  IMAD R2, R10, 0x200, R7 ;  /* 0x000002000a027824 */ /* 0x001fe400078e0207 */
[----:B------:R-:W-:-:S04]  /*43d0*/  IMAD.MOV.U32 R3, RZ, RZ, 0x8 ;  /* 0x00000008ff037424 */ /* 0x000fc800078e00ff */
[----:B------:R-:W-:-:S05]  /*43e0*/  IMAD.WIDE.U32 R2, R2, R3, c[0x0][0x178] ;  /* 0x00005e0002027625 */ /* 0x000fca00078e0003 */
[----:B------:R-:W-:Y:S01]  /*43f0*/  STG.E.64 [R2.64], R12 ;  /* 0x0000000c02007986 */ /* 0x000fe2000c101b04 */
[----:B------:R-:W-:Y:S05]  /*4400*/  EXIT ;  /* 0x000000000000794d */ /* 0x000fea0003800000 */
.L_x_12374:
        /* <DEDUP_REMOVED lines=15> */
.L_x_50590:


//--------------------- .text._ZN2at6native29vectorized_elementwise_kernelILi2ENS0_13BUnaryFunctorIdddZZZNS0_16fmod_kernel_cudaERNS_18TensorIteratorBaseEENKUlvE0_clEvENKUlvE_clEvEUlddE_EESt5arrayIPcLm2EEEEviT0_T1_ --------------------------
	.section	.text._ZN2at6native29vectorized_elementwise_kernelILi2ENS0_13BUnaryFunctorIdddZZZNS0_16fmod_kernel_cudaERNS_18TensorIteratorBaseEENKUlvE0_clEvENKUlvE_clEvEUlddE_EESt5arrayIPcLm2EEEEviT0_T1_,"ax",@progbits
	.sectioninfo	@"SHI_REGISTERS=34"
	.align	128
        .global         _ZN2at6native29vectorized_elementwise_kernelILi2ENS0_13BUnaryFunctorIdddZZZNS0_16fmod_kernel_cudaERNS_18TensorIteratorBaseEENKUlvE0_clEvENKUlvE_clEvEUlddE_EESt5arrayIPcLm2EEEEviT0_T1_
        .type           _ZN2at6native29vectorized_elementwise_kernelILi2ENS0_13BUnaryFunctorIdddZZZNS0_16fmod_kernel_cudaERNS_18TensorIteratorBaseEENKUlvE0_clEvENKUlvE_clEvEUlddE_EESt5arrayIPcLm2EEEEviT0_T1_,@function
        .size           _ZN2at6native29vectorized_elementwise_kernelILi2ENS0_13BUnaryFunctorIdddZZZNS0_16fmod_kernel_cudaERNS_18TensorIteratorBaseEENKUlvE0_clEvENKUlvE_clEvEUlddE_EESt5arrayIPcLm2EEEEviT0_T1_,(.L_x_50591 - _ZN2at6native29vectorized_elementwise_kernelILi2ENS0_13BUnaryFunctorIdddZZZNS0_16fmod_kernel_cudaERNS_18TensorIteratorBaseEENKUlvE0_clEvENKUlvE_clEvEUlddE_EESt5arrayIPcLm2EEEEviT0_T1_)
        .other          _ZN2at6native29vectorized_elementwise_kernelILi2ENS0_13BUnaryFunctorIdddZZZNS0_16fmod_kernel_cudaERNS_18TensorIteratorBaseEENKUlvE0_clEvENKUlvE_clEvEUlddE_EESt5arrayIPcLm2EEEEviT0_T1_,@"STO_CUDA_ENTRY STV_DEFAULT"
_ZN2at6native29vectorized_elementwise_kernelILi2ENS0_13BUnaryFunctorIdddZZZNS0_16fmod_kernel_cudaERNS_18TensorIteratorBaseEENKUlvE0_clEvENKUlvE_clEvEUlddE_EESt5arrayIPcLm2EEEEviT0_T1_:
.text._ZN2at6native29vectorized_elementwise_kernelILi2ENS0_13BUnaryFunctorIdddZZZNS0_16fmod_kernel_cudaERNS_18TensorIteratorBaseEENKUlvE0_clEvENKUlvE_clEvEUlddE_EESt5arrayIPcLm2EEEEviT0_T1_:
        /* <DEDUP_REMOVED lines=12> */
[----:B------:R-:W-:-:S06]  /*00c0*/  UIMAD.WIDE UR4, UR6, UR7, UR4 ;  /* 0x00000007060472a5 */ /* 0x000fcc000f8e0204 */
[----:B------:R-:W-:Y:S02]  /*00d0*/  IMAD.U32 R12, RZ, RZ, UR4 ;  /* 0x00000004ff0c7e24 */ /* 0x000fe4000f8e00ff */
[----:B------:R-:W-:-:S04]  /*00e0*/  IMAD.U32 R13, RZ, RZ, UR5 ;  /* 0x00000005ff0d7e24 */ /* 0x000fc8000f8e00ff */
[----:B0-----:R-:W-:-:S05]  /*00f0*/  IMAD.WIDE.U32 R12, R0, 0x10, R12 ;  /* 0x00000010000c7825 */ /* 0x001fca00078e000c */
[----:B------:R-:W2:Y:S04]  /*0100*/  LDG.E.128 R16, [R12.64] ;  /* 0x000000080c107981 */ /* 0x000ea8000c1e1d00 */
[----:B------:R0:W5:Y:S04]  /*0110*/  LDG.E.128 R20, [R12.64+0x800] ;  /* 0x000800080c147981 */ /* 0x000168000c1e1d00 */
[----:B------:R0:W5:Y:S04]  /*0120*/  LDG.E.128 R4, [R12.64+0x1000] ;  /* 0x001000080c047981 */ /* 0x000168000c1e1d00 */
[----:B------:R0:W5:Y:S01]  /*0130*/  LDG.E.128 R8, [R12.64+0x1800] ;  /* 0x001800080c087981 */ /* 0x000162000c1e1d00 */
[----:B------:R-:W-:Y:S01]  /*0140*/  IMAD.MOV.U32 R3, RZ, RZ, c[0x0][0x174] ;  /* 0x00005d00ff037624 */ /* 0x000fe200078e00ff */
[----:B------:R-:W-:Y:S01]  /*0150*/  BSSY B0, `(.L_x_12376) ;  /* 0x0000101000007945 */ /* 0x000fe20003800000 */
[----:B------:R-:W-:-:S03]  /*0160*/  IMAD.MOV.U32 R2, RZ, RZ, c[0x0][0x170] ;  /* 0x00005c00ff027624 */ /* 0x000fc600078e00ff */
[----:B------:R-:W-:-:S04]  /*0170*/  LOP3.LUT R3, R3, 0x7fffffff, RZ, 0xc0, !PT ;  /* 0x7fffffff03037812 */ /* 0x000fc800078ec0ff */
[----:B------:R-:W-:Y:S02]  /*0180*/  ISETP.GT.U32.AND P0, PT, R3, 0x7fefffff, PT ;  /* 0x7fefffff0300780c */ /* 0x000fe40003f04070 */
[----:B--2---:R-:W-:Y:S01]  /*0190*/  LOP3.LUT R25, R17, 0x7fffffff, RZ, 0xc0, !PT ;  /* 0x7fffffff11197812 */ /* 0x004fe200078ec0ff */
[----:B------:R-:W-:-:S03]  /*01a0*/  IMAD.MOV.U32 R24, RZ, RZ, R16 ;  /* 0x000000ffff187224 */ /* 0x000fc600078e0010 */
[----:B------:R-:W-:-:S13]  /*01b0*/  ISETP.GT.U32.OR P1, PT, R25, 0x7fefffff, P0 ;  /* 0x7fefffff1900780c */ /* 0x000fda0000724470 */
[----:B------:R-:W-:Y:S05]  /*01c0*/  @P1 BRA `(.L_x_12377) ;  /* 0x00000f1000001947 */ /* 0x000fea0003800000 */
[----:B0-----:R-:W0:Y:S01]  /*01d0*/  DSETP.NEU.AND P1, PT, R2, RZ, PT ;  /* 0x000000ff0200722a */ /* 0x001e220003f2d000 */
        /* <DEDUP_REMOVED lines=8> */
[----:B------:R-:W-:Y:S01]  /*0260*/  IMAD.MOV.U32 R12, RZ, RZ, R2 ;  /* 0x000000ffff0c7224 */ /* 0x000fe200078e0002 */
[--C-:B------:R-:W-:Y:S01]  /*0270*/  SHF.R.U32.HI R14, RZ, 0x14, R3.reuse ;  /* 0x00000014ff0e7819 */ /* 0x100fe20000011603 */
[----:B------:R-:W-:Y:S01]  /*0280*/  IMAD.MOV.U32 R13, RZ, RZ, R3 ;  /* 0x000000ffff0d7224 */ /* 0x000fe200078e0003 */
[----:B------:R-:W-:Y:S01]  /*0290*/  ISETP.NE.AND P1, PT, R29, RZ, PT ;  /* 0x000000ff1d00720c */ /* 0x000fe20003f25270 */
[----:B------:R-:W-:Y:S01]  /*02a0*/  BSSY B1, `(.L_x_12379) ;  /* 0x0000020000017945 */ /* 0x000fe20003800000 */
        /* <DEDUP_REMOVED lines=18> */
.L_x_12382:
        /* <DEDUP_REMOVED lines=12> */
.L_x_12381:
[----:B------:R-:W-:Y:S02]  /*0490*/  IMAD.MOV.U32 R26, RZ, RZ, R29 ;  /* 0x000000ffff1a7224 */ /* 0x000fe400078e001d */
.L_x_12380:
[----:B------:R-:W-:Y:S05]  /*04a0*/  BSYNC B1 ;  /* 0x0000000000017941 */ /* 0x000fea0003800000 */
.L_x_12379:
        /* <DEDUP_REMOVED lines=13> */
.L_x_12388:
        /* <DEDUP_REMOVED lines=33> */
.L_x_12387:
[----:B------:R-:W-:Y:S02]  /*0790*/  IMAD.MOV.U32 R26, RZ, RZ, R29 ;  /* 0x000000ffff1a7224 */ /* 0x000fe400078e001d */
[----:B------:R-:W-:Y:S02]  /*07a0*/  IMAD.MOV.U32 R31, RZ, RZ, R30 ;  /* 0x000000ffff1f7224 */ /* 0x000fe400078e001e */
.L_x_12386:
[----:B------:R-:W-:Y:S05]  /*07b0*/  BSYNC B2 ;  /* 0x0000000000027941 */ /* 0x000fea0003800000 */
.L_x_12385:
[----:B------:R-:W-:-:S13]  /*07c0*/  ISETP.GE.U32.AND P1, PT, R27, 0xc, PT ;  /* 0x0000000c1b00780c */ /* 0x000fda0003f26070 */
[----:B------:R-:W-:Y:S05]  /*07d0*/  @!P1 BRA `(.L_x_12384) ;  /* 0x0000077000009947 */ /* 0x000fea0003800000 */
[----:B------:R-:W-:Y:S01]  /*07e0*/  BSSY B2, `(.L_x_12389) ;  /* 0x0000075000027945 */ /* 0x000fe20003800000 */
[----:B------:R-:W-:Y:S02]  /*07f0*/  IADD3 R25, R25, 0x10, RZ ;  /* 0x0000001019197810 */ /* 0x000fe40007ffe0ff */
.L_x_12390:
        /* <DEDUP_REMOVED lines=116> */
.L_x_12389:
[----:B------:R-:W-:Y:S02]  /*0f40*/  IMAD.MOV.U32 R31, RZ, RZ, R27 ;  /* 0x000000ffff1f7224 */ /* 0x000fe400078e001b */
.L_x_12384:
[----:B------:R-:W-:Y:S05]  /*0f50*/  BSYNC B1 ;  /* 0x0000000000017941 */ /* 0x000fea0003800000 */
.L_x_12383:
        /* <DEDUP_REMOVED lines=19> */
.L_x_12392:
[----:B------:R-:W-:Y:S05]  /*1090*/  BSYNC B1 ;  /* 0x0000000000017941 */ /* 0x000fea0003800000 */
.L_x_12391:
[----:B------:R-:W-:Y:S02]  /*10a0*/  IMAD.MOV.U32 R13, RZ, RZ, R25 ;  /* 0x000000ffff0d7224 */ /* 0x000fe400078e0019 */
[----:B------:R-:W-:-:S03]  /*10b0*/  IMAD.MOV.U32 R12, RZ, RZ, R24 ;  /* 0x000000ffff0c7224 */ /* 0x000fc600078e0018 */
[----:B------:R-:W-:Y:S01]  /*10c0*/  LOP3.LUT R13, R13, 0x80000000, R17, 0xb8, !PT ;  /* 0x800000000d0d7812 */ /* 0x000fe200078eb811 */
[----:B------:R-:W-:Y:S05]  /*10d0*/  BRA `(.L_x_12378) ;  /* 0x0000008000007947 */ /* 0x000fea0003800000 */
.L_x_12377:
[----:B0-----:R-:W0:-:S06]  /*10e0*/  DSETP.GTU.AND P1, PT, R2, +INF , PT ;  /* 0x7ff000000200742a */ /* 0x001e0c0003f2c000 */
[----:B0-----:R-:W0:-:S14]  /*10f0*/  DSETP.LE.AND P1, PT, R24, +INF , !P1 ;  /* 0x7ff000001800742a */ /* 0x001e1c0004f23000 */
[----:B0-----:R-:W0:-:S04]  /*1100*/  @P1 DSETP.NEU.AND P2, PT, R24, +INF , PT ;  /* 0x7ff000001800142a */ /* 0x001e080003f4d000 */
[----:B------:R1:W2:Y:S02]  /*1110*/  @!P1 DADD R12, R16, c[0x0][0x170] ;  /* 0x00005c00100c9629 */ /* 0x0002a40000000000 */
[----:B0-----:R-:W-:Y:S02]  /*1120*/  @P1 FSEL R14, R16, RZ, P2 ;  /* 0x000000ff100e1208 */ /* 0x001fe40001000000 */
[----:B------:R-:W-:-:S03]  /*1130*/  @P1 FSEL R15, R17, -QNAN , P2 ;  /* 0xfff80000110f1808 */ /* 0x000fc60001000000 */
[----:B------:R-:W-:Y:S02]  /*1140*/  @P1 IMAD.MOV.U32 R12, RZ, RZ, R14 ;  /* 0x000000ffff0c1224 */ /* 0x000fe400078e000e */
[----:B------:R-:W-:Y:S02]  /*1150*/  @P1 IMAD.MOV.U32 R13, RZ, RZ, R15 ;  /* 0x000000ffff0d1224 */ /* 0x000fe400078e000f */
.L_x_12378:
[----:B-12---:R-:W-:Y:S05]  /*1160*/  BSYNC B0 ;  /* 0x0000000000007941 */ /* 0x006fea0003800000 */
.L_x_12376:
[----:B------:R-:W-:Y:S01]  /*1170*/  LOP3.LUT R25, R19, 0x7fffffff, RZ, 0xc0, !PT ;  /* 0x7fffffff13197812 */ /* 0x000fe200078ec0ff */
[----:B------:R-:W-:Y:S01]  /*1180*/  BSSY B0, `(.L_x_12393) ;  /* 0x00000fd000007945 */ /* 0x000fe20003800000 */
[----:B------:R-:W-:Y:S02]  /*1190*/  IMAD.MOV.U32 R24, RZ, RZ, R18 ;  /* 0x000000ffff187224 */ /* 0x000fe400078e0012 */
        /* <DEDUP_REMOVED lines=34> */
.L_x_12399:
        /* <DEDUP_REMOVED lines=12> */
.L_x_12398:
[----:B------:R-:W-:Y:S02]  /*1480*/  IMAD.MOV.U32 R26, RZ, RZ, R29 ;  /* 0x000000ffff1a7224 */ /* 0x000fe400078e001d */
.L_x_12397:
[----:B------:R-:W-:Y:S05]  /*1490*/  BSYNC B1 ;  /* 0x0000000000017941 */ /* 0x000fea0003800000 */
.L_x_12396:
        /* <DEDUP_REMOVED lines=13> */
.L_x_12405:
        /* <DEDUP_REMOVED lines=33> */
.L_x_12404:
[----:B------:R-:W-:Y:S02]  /*1780*/  IMAD.MOV.U32 R26, RZ, RZ, R29 ;  /* 0x000000ffff1a7224 */ /* 0x000fe400078e001d */
[----:B------:R-:W-:Y:S02]  /*1790*/  IMAD.MOV.U32 R31, RZ, RZ, R30 ;  /* 0x000000ffff1f7224 */ /* 0x000fe400078e001e */
.L_x_12403:
[----:B------:R-:W-:Y:S05]  /*17a0*/  BSYNC B2 ;  /* 0x0000000000027941 */ /* 0x000fea0003800000 */
.L_x_12402:
[----:B------:R-:W-:-:S13]  /*17b0*/  ISETP.GE.U32.AND P1, PT, R27, 0xc, PT ;  /* 0x0000000c1b00780c */ /* 0x000fda0003f26070 */
[----:B------:R-:W-:Y:S05]  /*17c0*/  @!P1 BRA `(.L_x_12401) ;  /* 0x0000077000009947 */ /* 0x000fea0003800000 */
[----:B------:R-:W-:Y:S01]  /*17d0*/  BSSY B2, `(.L_x_12406) ;  /* 0x0000075000027945 */ /* 0x000fe20003800000 */
[----:B------:R-:W-:Y:S02]  /*17e0*/  IADD3 R25, R25, 0x10, RZ ;  /* 0x0000001019197810 */ /* 0x000fe40007ffe0ff */
.L_x_12407:
        /* <DEDUP_REMOVED lines=116> */
.L_x_12406:
[----:B------:R-:W-:Y:S02]  /*1f30*/  IMAD.MOV.U32 R31, RZ, RZ, R27 ;  /* 0x000000ffff1f7224 */ /* 0x000fe400078e001b */
.L_x_12401:
[----:B------:R-:W-:Y:S05]  /*1f40*/  BSYNC B1 ;  /* 0x0000000000017941 */ /* 0x000fea0003800000 */
.L_x_12400:
        /* <DEDUP_REMOVED lines=19> */
.L_x_12409:
[----:B------:R-:W-:Y:S05]  /*2080*/  BSYNC B1 ;  /* 0x0000000000017941 */ /* 0x000fea0003800000 */
.L_x_12408:
[----:B------:R-:W-:Y:S02]  /*2090*/  IMAD.MOV.U32 R15, RZ, RZ, R25 ;  /* 0x000000ffff0f7224 */ /* 0x000fe400078e0019 */
[----:B------:R-:W-:-:S03]  /*20a0*/  IMAD.MOV.U32 R14, RZ, RZ, R24 ;  /* 0x000000ffff0e7224 */ /* 0x000fc600078e0018 */
[----:B------:R-:W-:Y:S01]  /*20b0*/  LOP3.LUT R15, R15, 0x80000000, R19, 0xb8, !PT ;  /* 0x800000000f0f7812 */ /* 0x000fe200078eb813 */
[----:B------:R-:W-:Y:S05]  /*20c0*/  BRA `(.L_x_12395) ;  /* 0x0000008000007947 */ /* 0x000fea0003800000 */
.L_x_12394:
        /* <DEDUP_REMOVED lines=8> */
.L_x_12395:
[----:B-12---:R-:W-:Y:S05]  /*2150*/  BSYNC B0 ;  /* 0x0000000000007941 */ /* 0x006fea0003800000 */
.L_x_12393:
[----:B-----5:R-:W-:Y:S01]  /*2160*/  LOP3.LUT R25, R21, 0x7fffffff, RZ, 0xc0, !PT ;  /* 0x7fffffff15197812 */ /* 0x020fe200078ec0ff */
        /* <DEDUP_REMOVED lines=36> */
.L_x_12416:
        /* <DEDUP_REMOVED lines=12> */
.L_x_12415:
[----:B------:R-:W-:Y:S02]  /*2470*/  IMAD.MOV.U32 R26, RZ, RZ, R29 ;  /* 0x000000ffff1a7224 */ /* 0x000fe400078e001d */
.L_x_12414:
[----:B------:R-:W-:Y:S05]  /*2480*/  BSYNC B1 ;  /* 0x0000000000017941 */ /* 0x000fea0003800000 */
.L_x_12413:
        /* <DEDUP_REMOVED lines=13> */
.L_x_12422:
        /* <DEDUP_REMOVED lines=33> */
.L_x_12421:
[----:B------:R-:W-:Y:S02]  /*2770*/  IMAD.MOV.U32 R26, RZ, RZ, R29 ;  /* 0x000000ffff1a7224 */ /* 0x000fe400078e001d */
[----:B------:R-:W-:Y:S02]  /*2780*/  IMAD.MOV.U32 R31, RZ, RZ, R30 ;  /* 0x000000ffff1f7224 */ /* 0x000fe400078e001e */
.L_x_12420:
[----:B------:R-:W-:Y:S05]  /*2790*/  BSYNC B2 ;  /* 0x0000000000027941 */ /* 0x000fea0003800000 */
.L_x_12419:
[----:B------:R-:W-:-:S13]  /*27a0*/  ISETP.GE.U32.AND P1, PT, R27, 0xc, PT ;  /* 0x0000000c1b00780c */ /* 0x000fda0003f26070 */
[----:B------:R-:W-:Y:S05]  /*27b0*/  @!P1 BRA `(.L_x_12418) ;  /* 0x0000077000009947 */ /* 0x000fea0003800000 */
[----:B------:R-:W-:Y:S01]  /*27c0*/  BSSY B2, `(.L_x_12423) ;  /* 0x0000075000027945 */ /* 0x000fe20003800000 */
[----:B------:R-:W-:Y:S02]  /*27d0*/  IADD3 R25, R25, 0x10, RZ ;  /* 0x0000001019197810 */ /* 0x000fe40007ffe0ff */
.L_x_12424:
        /* <DEDUP_REMOVED lines=116> */
.L_x_12423:
[----:B------:R-:W-:Y:S02]  /*2f20*/  IMAD.MOV.U32 R31, RZ, RZ, R27 ;  /* 0x000000ffff1f7224 */ /* 0x000fe400078e001b */
.L_x_12418:
[----:B------:R-:W-:Y:S05]  /*2f30*/  BSYNC B1 ;  /* 0x0000000000017941 */ /* 0x000fea0003800000 */
.L_x_12417:
        /* <DEDUP_REMOVED lines=19> */
.L_x_12426:
[----:B------:R-:W-:Y:S05]  /*3070*/  BSYNC B1 ;  /* 0x0000000000017941 */ /* 0x000fea0003800000 */
.L_x_12425:
[----:B------:R-:W-:Y:S02]  /*3080*/  IMAD.MOV.U32 R17, RZ, RZ, R25 ;  /* 0x000000ffff117224 */ /* 0x000fe400078e0019 */
[----:B------:R-:W-:-:S03]  /*3090*/  IMAD.MOV.U32 R16, RZ, RZ, R24 ;  /* 0x000000ffff107224 */ /* 0x000fc600078e0018 */
[----:B------:R-:W-:Y:S01]  /*30a0*/  LOP3.LUT R17, R17, 0x80000000, R21, 0xb8, !PT ;  /* 0x8000000011117812 */ /* 0x000fe200078eb815 */
[----:B------:R-:W-:Y:S05]  /*30b0*/  BRA `(.L_x_12412) ;  /* 0x0000008000007947 */ /* 0x000fea0003800000 */
.L_x_12411:
        /* <DEDUP_REMOVED lines=8> */
.L_x_12412:
[----:B-12---:R-:W-:Y:S05]  /*3140*/  BSYNC B0 ;  /* 0x0000000000007941 */ /* 0x006fea0003800000 */
.L_x_12410:
        /* <DEDUP_REMOVED lines=37> */
.L_x_12433:
        /* <DEDUP_REMOVED lines=12> */
.L_x_12432:
[----:B------:R-:W-:Y:S02]  /*3460*/  IMAD.MOV.U32 R26, RZ, RZ, R29 ;  /* 0x000000ffff1a7224 */ /* 0x000fe400078e001d */
.L_x_12431:
[----:B------:R-:W-:Y:S05]  /*3470*/  BSYNC B1 ;  /* 0x0000000000017941 */ /* 0x000fea0003800000 */
.L_x_12430:
        /* <DEDUP_REMOVED lines=13> */
.L_x_12439:
        /* <DEDUP_REMOVED lines=33> */
.L_x_12438:
[----:B------:R-:W-:Y:S02]  /*3760*/  IMAD.MOV.U32 R26, RZ, RZ, R29 ;  /* 0x000000ffff1a7224 */ /* 0x000fe400078e001d */
[----:B------:R-:W-:Y:S02]  /*3770*/  IMAD.MOV.U32 R31, RZ, RZ, R30 ;  /* 0x000000ffff1f7224 */ /* 0x000fe400078e001e */
.L_x_12437:
[----:B------:R-:W-:Y:S05]  /*3780*/  BSYNC B2 ;  /* 0x0000000000027941 */ /* 0x000fea0003800000 */
.L_x_12436:
[----:B------:R-:W-:-:S13]  /*3790*/  ISETP.GE.U32.AND P1, PT, R27, 0xc, PT ;  /* 0x0000000c1b00780c */ /* 0x000fda0003f26070 */
[----:B------:R-:W-:Y:S05]  /*37a0*/  @!P1 BRA `(.L_x_12435) ;  /* 0x0000077000009947 */ /* 0x000fea0003800000 */
[----:B------:R-:W-:Y:S01]  /*37b0*/  BSSY B2, `(.L_x_12440) ;  /* 0x0000075000027945 */ /* 0x000fe20003800000 */
[----:B------:R-:W-:Y:S02]  /*37c0*/  IADD3 R25, R25, 0x10, RZ ;  /* 0x0000001019197810 */ /* 0x000fe40007ffe0ff */
.L_x_12441:
        /* <DEDUP_REMOVED lines=116> */
.L_x_12440:
[----:B------:R-:W-:Y:S02]  /*3f10*/  IMAD.MOV.U32 R31, RZ, RZ, R27 ;  /* 0x000000ffff1f7224 */ /* 0x000fe400078e001b */
.L_x_12435:
[----:B------:R-:W-:Y:S05]  /*3f20*/  BSYNC B1 ;  /* 0x0000000000017941 */ /* 0x000fea0003800000 */
.L_x_12434:
        /* <DEDUP_REMOVED lines=19> */
.L_x_12443:
[----:B------:R-:W-:Y:S05]  /*4060*/  BSYNC B1 ;  /* 0x0000000000017941 */ /* 0x000fea0003800000 */
.L_x_12442:
[----:B------:R-:W-:Y:S02]  /*4070*/  IMAD.MOV.U32 R19, RZ, RZ, R25 ;  /* 0x000000ffff137224 */ /* 0x000fe400078e0019 */
[----:B------:R-:W-:-:S03]  /*4080*/  IMAD.MOV.U32 R18, RZ, RZ, R24 ;  /* 0x000000ffff127224 */ /* 0x000fc600078e0018 */
[----:B------:R-:W-:Y:S01]  /*4090*/  LOP3.LUT R19, R19, 0x80000000, R23, 0xb8, !PT ;  /* 0x8000000013137812 */ /* 0x000fe200078eb817 */
[----:B------:R-:W-:Y:S05]  /*40a0*/  BRA `(.L_x_12429) ;  /* 0x0000008000007947 */ /* 0x000fea0003800000 */
.L_x_12428:
        /* <DEDUP_REMOVED lines=8> */
.L_x_12429:
[----:B-12---:R-:W-:Y:S05]  /*4130*/  BSYNC B0 ;  /* 0x0000000000007941 */ /* 0x006fea0003800000 */
.L_x_12427:
        /* <DEDUP_REMOVED lines=37> */
.L_x_12450:
        /* <DEDUP_REMOVED lines=12> */
.L_x_12449:
[----:B------:R-:W-:Y:S02]  /*4450*/  IMAD.MOV.U32 R26, RZ, RZ, R29 ;  /* 0x000000ffff1a7224 */ /* 0x000fe400078e001d */
.L_x_12448:
[----:B------:R-:W-:Y:S05]  /*4460*/  BSYNC B1 ;  /* 0x0000000000017941 */ /* 0x000fea0003800000 */
.L_x_12447:
        /* <DEDUP_REMOVED lines=13> */
.L_x_12456:
        /* <DEDUP_REMOVED lines=33> */
.L_x_12455:
[----:B------:R-:W-:Y:S02]  /*4750*/  IMAD.MOV.U32 R26, RZ, RZ, R29 ;  /* 0x000000ffff1a7224 */ /* 0x000fe400078e001d */
[----:B------:R-:W-:Y:S02]  /*4760*/  IMAD.MOV.U32 R31, RZ, RZ, R30 ;  /* 0x000000ffff1f7224 */ /* 0x000fe400078e001e */
.L_x_12454:
[----:B------:R-:W-:Y:S05]  /*4770*/  BSYNC B2 ;  /* 0x0000000000027941 */ /* 0x000fea0003800000 */
.L_x_12453:
[----:B------:R-:W-:-:S13]  /*4780*/  ISETP.GE.U32.AND P1, PT, R27, 0xc, PT ;  /* 0x0000000c1b00780c */ /* 0x000fda0003f26070 */
[----:B------:R-:W-:Y:S05]  /*4790*/  @!P1 BRA `(.L_x_12452) ;  /* 0x0000077000009947 */ /* 0x000fea0003800000 */
[----:B------:R-:W-:Y:S01]  /*47a0*/  BSSY B2, `(.L_x_12457) ;  /* 0x0000075000027945 */ /* 0x000fe20003800000 */
[----:B------:R-:W-:Y:S02]  /*47b0*/  IADD3 R25, R25, 0x10, RZ ;  /* 0x0000001019197810 */ /* 0x000fe40007ffe0ff */
.L_x_12458:
        /* <DEDUP_REMOVED lines=116> */
.L_x_12457:
[----:B------:R-:W-:Y:S02]  /*4f00*/  IMAD.MOV.U32 R31, RZ, RZ, R27 ;  /* 0x000000ffff1f7224 */ /* 0x000fe400078e001b */
.L_x_12452:
[----:B------:R-:W-:Y:S05]  /*4f10*/  BSYNC B1 ;  /* 0x0000000000017941 */ /* 0x000fea0003800000 */
.L_x_12451:
        /* <DEDUP_REMOVED lines=19> */
.L_x_12460:
[----:B------:R-:W-:Y:S05]  /*5050*/  BSYNC B1 ;  /* 0x0000000000017941 */ /* 0x000fea0003800000 */
.L_x_12459:
[----:B------:R-:W-:Y:S02]  /*5060*/  IMAD.MOV.U32 R21, RZ, RZ, R25 ;  /* 0x000000ffff157224 */ /* 0x000fe400078e0019 */
[----:B------:R-:W-:-:S03]  /*5070*/  IMAD.MOV.U32 R20, RZ, RZ, R24 ;  /* 0x000000ffff147224 */ /* 0x000fc600078e0018 */
[----:B------:R-:W-:Y:S01]  /*5080*/  LOP3.LUT R21, R21, 0x80000000, R5, 0xb8, !PT ;  /* 0x8000000015157812 */ /* 0x000fe200078eb805 */
[----:B------:R-:W-:Y:S05]  /*5090*/  BRA `(.L_x_12446) ;  /* 0x0000008000007947 */ /* 0x000fea0003800000 */
.L_x_12445:
        /* <DEDUP_REMOVED lines=8> */
.L_x_12446:
[----:B-12---:R-:W-:Y:S05]  /*5120*/  BSYNC B0 ;  /* 0x0000000000007941 */ /* 0x006fea0003800000 */
.L_x_12444:
        /* <DEDUP_REMOVED lines=37> */
.L_x_12467:
        /* <DEDUP_REMOVED lines=12> */
.L_x_12466:
[----:B------:R-:W-:Y:S02]  /*5440*/  IMAD.MOV.U32 R26, RZ, RZ, R29 ;  /* 0x000000ffff1a7224 */ /* 0x000fe400078e001d */
.L_x_12465:
[----:B------:R-:W-:Y:S05]  /*5450*/  BSYNC B1 ;  /* 0x0000000000017941 */ /* 0x000fea0003800000 */
.L_x_12464:
        /* <DEDUP_REMOVED lines=13> */
.L_x_12473:
        /* <DEDUP_REMOVED lines=33> */
.L_x_12472:
[----:B------:R-:W-:Y:S02]  /*5740*/  IMAD.MOV.U32 R26, RZ, RZ, R29 ;  /* 0x000000ffff1a7224 */ /* 0x000fe400078e001d */
[----:B------:R-:W-:Y:S02]  /*5750*/  IMAD.MOV.U32 R31, RZ, RZ, R30 ;  /* 0x000000ffff1f7224 */ /* 0x000fe400078e001e */
.L_x_12471:
[----:B------:R-:W-:Y:S05]  /*5760*/  BSYNC B2 ;  /* 0x0000000000027941 */ /* 0x000fea0003800000 */
.L_x_12470:
[----:B------:R-:W-:-:S13]  /*5770*/  ISETP.GE.U32.AND P1, PT, R27, 0xc, PT ;  /* 0x0000000c1b00780c */ /* 0x000fda0003f26070 */
[----:B------:R-:W-:Y:S05]  /*5780*/  @!P1 BRA `(.L_x_12469) ;  /* 0x0000077000009947 */ /* 0x000fea0003800000 */
[----:B------:R-:W-:Y:S01]  /*5790*/  BSSY B2, `(.L_x_12474) ;  /* 0x0000075000027945 */ /* 0x000fe20003800000 */
[----:B------:R-:W-:Y:S02]  /*57a0*/  IADD3 R25, R25, 0x10, RZ ;  /* 0x0000001019197810 */ /* 0x000fe40007ffe0ff */
.L_x_12475:
        /* <DEDUP_REMOVED lines=116> */
.L_x_12474:
[----:B------:R-:W-:Y:S02]  /*5ef0*/  IMAD.MOV.U32 R31, RZ, RZ, R27 ;  /* 0x000000ffff1f7224 */ /* 0x000fe400078e001b */
.L_x_12469:
[----:B------:R-:W-:Y:S05]  /*5f00*/  BSYNC B1 ;  /* 0x0000000000017941 */ /* 0x000fea0003800000 */
.L_x_12468:
        /* <DEDUP_REMOVED lines=19> */
.L_x_12477:
[----:B------:R-:W-:Y:S05]  /*6040*/  BSYNC B1 ;  /* 0x0000000000017941 */ /* 0x000fea0003800000 */
.L_x_12476:
[----:B------:R-:W-:Y:S02]  /*6050*/  IMAD.MOV.U32 R23, RZ, RZ, R25 ;  /* 0x000000ffff177224 */ /* 0x000fe400078e0019 */
[----:B------:R-:W-:-:S03]  /*6060*/  IMAD.MOV.U32 R22, RZ, RZ, R24 ;  /* 0x000000ffff167224 */ /* 0x000fc600078e0018 */
[----:B------:R-:W-:Y:S01]  /*6070*/  LOP3.LUT R23, R23, 0x80000000, R7, 0xb8, !PT ;  /* 0x8000000017177812 */ /* 0x000fe200078eb807 */
[----:B------:R-:W-:Y:S05]  /*6080*/  BRA `(.L_x_12463) ;  /* 0x0000008000007947 */ /* 0x000fea0003800000 */
.L_x_12462:
        /* <DEDUP_REMOVED lines=8> */
.L_x_12463:
[----:B-12---:R-:W-:Y:S05]  /*6110*/  BSYNC B0 ;  /* 0x0000000000007941 */ /* 0x006fea0003800000 */
.L_x_12461:
        /* <DEDUP_REMOVED lines=37> */
.L_x_12484:
        /* <DEDUP_REMOVED lines=12> */
.L_x_12483:
[----:B------:R-:W-:Y:S02]  /*6430*/  IMAD.MOV.U32 R26, RZ, RZ, R29 ;  /* 0x000000ffff1a7224 */ /* 0x000fe400078e001d */
.L_x_12482:
[----:B------:R-:W-:Y:S05]  /*6440*/  BSYNC B1 ;  /* 0x0000000000017941 */ /* 0x000fea0003800000 */
.L_x_12481:
        /* <DEDUP_REMOVED lines=13> */
.L_x_12490:
        /* <DEDUP_REMOVED lines=33> */
.L_x_12489:
[----:B------:R-:W-:Y:S02]  /*6730*/  IMAD.MOV.U32 R26, RZ, RZ, R29 ;  /* 0x000000ffff1a7224 */ /* 0x000fe400078e001d */
[----:B------:R-:W-:Y:S02]  /*6740*/  IMAD.MOV.U32 R31, RZ, RZ, R30 ;  /* 0x000000ffff1f7224 */ /* 0x000fe400078e001e */
.L_x_12488:
[----:B------:R-:W-:Y:S05]  /*6750*/  BSYNC B2 ;  /* 0x0000000000027941 */ /* 0x000fea0003800000 */
.L_x_12487:
[----:B------:R-:W-:-:S13]  /*6760*/  ISETP.GE.U32.AND P1, PT, R27, 0xc, PT ;  /* 0x0000000c1b00780c */ /* 0x000fda0003f26070 */
[----:B------:R-:W-:Y:S05]  /*6770*/  @!P1 BRA `(.L_x_12486) ;  /* 0x0000077000009947 */ /* 0x000fea0003800000 */
[----:B------:R-:W-:Y:S01]  /*6780*/  BSSY B2, `(.L_x_12491) ;  /* 0x0000075000027945 */ /* 0x000fe20003800000 */
[----:B------:R-:W-:Y:S02]  /*6790*/  IADD3 R25, R25, 0x10, RZ ;  /* 0x0000001019197810 */ /* 0x000fe40007ffe0ff */
.L_x_12492:
        /* <DEDUP_REMOVED lines=116> */
.L_x_12491:
[----:B------:R-:W-:Y:S02]  /*6ee0*/  IMAD.MOV.U32 R31, RZ, RZ, R27 ;  /* 0x000000ffff1f7224 */ /* 0x000fe400078e001b */
.L_x_12486:
[----:B------:R-:W-:Y:S05]  /*6ef0*/  BSYNC B1 ;  /* 0x0000000000017941 */ /* 0x000fea0003800000 */
.L_x_12485:
        /* <DEDUP_REMOVED lines=19> */
.L_x_12494:
[----:B------:R-:W-:Y:S05]  /*7030*/  BSYNC B1 ;  /* 0x0000000000017941 */ /* 0x000fea0003800000 */
.L_x_12493:
[----:B------:R-:W-:Y:S02]  /*7040*/  IMAD.MOV.U32 R5, RZ, RZ, R25 ;  /* 0x000000ffff057224 */ /* 0x000fe400078e0019 */
[----:B------:R-:W-:-:S03]  /*7050*/  IMAD.MOV.U32 R4, RZ, RZ, R24 ;  /* 0x000000ffff047224 */ /* 0x000fc600078e0018 */
[----:B------:R-:W-:Y:S01]  /*7060*/  LOP3.LUT R5, R5, 0x80000000, R9, 0xb8, !PT ;  /* 0x8000000005057812 */ /* 0x000fe200078eb809 */
[----:B------:R-:W-:Y:S05]  /*7070*/  BRA `(.L_x_12480) ;  /* 0x0000008000007947 */ /* 0x000fea0003800000 */
.L_x_12479:
        /* <DEDUP_REMOVED lines=8> */
.L_x_12480:
[----:B-12---:R-:W-:Y:S05]  /*7100*/  BSYNC B0 ;  /* 0x0000000000007941 */ /* 0x006fea0003800000 */
.L_x_12478:
        /* <DEDUP_REMOVED lines=36> */
.L_x_12500:
        /* <DEDUP_REMOVED lines=12> */
.L_x_12499:
[----:B------:R-:W-:Y:S05]  /*7410*/  BSYNC B1 ;  /* 0x0000000000017941 */ /* 0x000fea0003800000 */
.L_x_12498:
        /* <DEDUP_REMOVED lines=13> */
.L_x_12506:
        /* <DEDUP_REMOVED lines=33> */
.L_x_12505:
[----:B------:R-:W-:Y:S02]  /*7700*/  IMAD.MOV.U32 R8, RZ, RZ, R27 ;  /* 0x000000ffff087224 */ /* 0x000fe400078e001b */
.L_x_12504:
[----:B------:R-:W-:Y:S05]  /*7710*/  BSYNC B2 ;  /* 0x0000000000027941 */ /* 0x000fea0003800000 */
.L_x_12503:
[----:B------:R-:W-:-:S13]  /*7720*/  ISETP.GE.U32.AND P0, PT, R26, 0xc, PT ;  /* 0x0000000c1a00780c */ /* 0x000fda0003f06070 */
[----:B------:R-:W-:Y:S05]  /*7730*/  @!P0 BRA `(.L_x_12502) ;  /* 0x0000078000008947 */ /* 0x000fea0003800000 */
[----:B------:R-:W-:Y:S01]  /*7740*/  BSSY B2, `(.L_x_12507) ;  /* 0x0000075000027945 */ /* 0x000fe20003800000 */
[----:B------:R-:W-:Y:S02]  /*7750*/  IADD3 R8, R9, 0x10, RZ ;  /* 0x0000001009087810 */ /* 0x000fe40007ffe0ff */
.L_x_12508:
        /* <DEDUP_REMOVED lines=116> */
.L_x_12507:
[----:B------:R-:W-:Y:S02]  /*7ea0*/  IMAD.MOV.U32 R8, RZ, RZ, R9 ;  /* 0x000000ffff087224 */ /* 0x000fe400078e0009 */
[----:B------:R-:W-:Y:S02]  /*7eb0*/  IMAD.MOV.U32 R28, RZ, RZ, R26 ;  /* 0x000000ffff1c7224 */ /* 0x000fe400078e001a */
.L_x_12502:
[----:B------:R-:W-:Y:S05]  /*7ec0*/  BSYNC B1 ;  /* 0x0000000000017941 */ /* 0x000fea0003800000 */
.L_x_12501:
        /* <DEDUP_REMOVED lines=19> */
.L_x_12510:
[----:B------:R-:W-:Y:S05]  /*8000*/  BSYNC B1 ;  /* 0x0000000000017941 */ /* 0x000fea0003800000 */
.L_x_12509:
[----:B------:R-:W-:Y:S02]  /*8010*/  IMAD.MOV.U32 R7, RZ, RZ, R25 ;  /* 0x000000ffff077224 */ /* 0x000fe400078e0019 */
[----:B------:R-:W-:-:S03]  /*8020*/  IMAD.MOV.U32 R6, RZ, RZ, R24 ;  /* 0x000000ffff067224 */ /* 0x000fc600078e0018 */
[----:B------:R-:W-:Y:S01]  /*8030*/  LOP3.LUT R7, R7, 0x80000000, R11, 0xb8, !PT ;  /* 0x8000000007077812 */ /* 0x000fe200078eb80b */
[----:B------:R-:W-:Y:S05]  /*8040*/  BRA `(.L_x_12497) ;  /* 0x0000008000007947 */ /* 0x000fea0003800000 */
.L_x_12496:
        /* <DEDUP_REMOVED lines=8> */
.L_x_12497:
[----:B-12---:R-:W-:Y:S05]  /*80d0*/  BSYNC B0 ;  /* 0x0000000000007941 */ /* 0x006fea0003800000 */
.L_x_12495:
        /* <DEDUP_REMOVED lines=10> */
.L_x_12375:
[----:B------:R-:W0:Y:S01]  /*8180*/  S2R R0, SR_TID.X ;  /* 0x0000000000007919 */ /* 0x000e220000002100 */
        /* <DEDUP_REMOVED lines=9> */
[C---:B------:R-:W-:Y:S01]  /*8220*/  ISETP.GE.AND P6, PT, R21.reuse, UR4, PT ;  /* 0x0000000415007c0c */ /* 0x040fe2000bfc6270 */
[----:B------:R-:W-:Y:S01]  /*8230*/  CS2R R18, SRZ ;  /* 0x0000000000127805 */ /* 0x000fe2000001ff00 */
[----:B------:R-:W-:Y:S02]  /*8240*/  CS2R R16, SRZ ;  /* 0x0000000000107805 */ /* 0x000fe4000001ff00 */
[----:B------:R0:W5:Y:S09]  /*8250*/  @!P1 LDG.E.64 R6, [R24.64] ;  /* 0x0000000818069981 */ /* 0x000172000c1e1b00 */
[C---:B------:R-:W-:Y:S01]  /*8260*/  @!P6 IADD3 R26, R21.reuse, UR6, RZ ;  /* 0x00000006151aec10 */ /* 0x040fe2000fffe0ff */
[----:B------:R-:W-:Y:S01]  /*8270*/  @!P6 IMAD.MOV.U32 R27, RZ, RZ, 0x8 ;  /* 0x00000008ff1be424 */ /* 0x000fe200078e00ff */
[----:B------:R-:W-:-:S03]  /*8280*/  @!P6 IADD3 R21, R21, 0x80, RZ ;  /* 0x000000801515e810 */ /* 0x000fc60007ffe0ff */
[----:B------:R-:W-:Y:S01]  /*8290*/  @!P6 IMAD.WIDE.U32 R26, R26, R27, c[0x0][0x180] ;  /* 0x000060001a1ae625 */ /* 0x000fe200078e001b */
[----:B------:R-:W-:-:S04]  /*82a0*/  ISETP.GE.AND P5, PT, R21, UR4, PT ;  /* 0x0000000415007c0c */ /* 0x000fc8000bfa6270 */
[----:B------:R1:W5:Y:S09]  /*82b0*/  @!P6 LDG.E.64 R8, [R26.64] ;  /* 0x000000081a08e981 */ /* 0x000372000c1e1b00 */
[C---:B------:R-:W-:Y:S01]  /*82c0*/  @!P5 IADD3 R28, R21.reuse, UR6, RZ ;  /* 0x00000006151cdc10 */ /* 0x040fe2000fffe0ff */
[----:B------:R-:W-:Y:S01]  /*82d0*/  @!P5 IMAD.MOV.U32 R29, RZ, RZ, 0x8 ;  /* 0x00000008ff1dd424 */ /* 0x000fe200078e00ff */
[----:B------:R-:W-:-:S03]  /*82e0*/  @!P5 IADD3 R21, R21, 0x80, RZ ;  /* 0x000000801515d810 */ /* 0x000fc60007ffe0ff */
[----:B------:R-:W-:Y:S01]  /*82f0*/  @!P5 IMAD.WIDE.U32 R28, R28, R29, c[0x0][0x180] ;  /* 0x000060001c1cd625 */ /* 0x000fe200078e001d */
[----:B------:R-:W-:-:S04]  /*8300*/  ISETP.GE.AND P4, PT, R21, UR4, PT ;  /* 0x0000000415007c0c */ /* 0x000fc8000bf86270 */
[----:B------:R2:W5:Y:S09]  /*8310*/  @!P5 LDG.E.64 R12, [R28.64] ;  /* 0x000000081c0cd981 */ /* 0x000572000c1e1b00 */
[C---:B------:R-:W-:Y:S02]  /*8320*/  @!P4 IADD3 R22, R21.reuse, UR6, RZ ;  /* 0x000000061516cc10 */ /* 0x040fe4000fffe0ff */
[----:B------:R-:W-:-:S04]  /*8330*/  @!P4 IADD3 R21, R21, 0x80, RZ ;  /* 0x000000801515c810 */ /* 0x000fc80007ffe0ff */
[----:B------:R-:W-:-:S13]  /*8340*/  ISETP.GE.AND P3, PT, R21, UR4, PT ;  /* 0x0000000415007c0c */ /* 0x000fda000bf66270 */
        /* <DEDUP_REMOVED lines=9> */
[----:B-1----:R-:W-:Y:S02]  /*83e0*/  @!P2 IMAD.MOV.U32 R27, RZ, RZ, 0x8 ;  /* 0x00000008ff1ba424 */ /* 0x002fe400078e00ff */
[----:B------:R-:W-:Y:S02]  /*83f0*/  @!P0 IMAD.MOV.U32 R26, RZ, RZ, 0x8 ;  /* 0x00000008ff1a8424 */ /* 0x000fe400078e00ff */
[----:B------:R-:W-:Y:S02]  /*8400*/  @!P4 IMAD.MOV.U32 R23, RZ, RZ, 0x8 ;  /* 0x00000008ff17c424 */ /* 0x000fe400078e00ff */
[----:B------:R-:W-:Y:S01]  /*8410*/  @!P3 IMAD.MOV.U32 R31, RZ, RZ, 0x8 ;  /* 0x00000008ff1fb424 */ /* 0x000fe200078e00ff */
[----:B------:R-:W-:Y:S01]  /*8420*/  CS2R R14, SRZ ;  /* 0x00000000000e7805 */ /* 0x000fe2000001ff00 */
[----:B0-----:R-:W-:-:S04]  /*8430*/  @!P2 IMAD.WIDE.U32 R24, R2, R27, c[0x0][0x180] ;  /* 0x000060000218a625 */ /* 0x001fc800078e001b */
[----:B------:R-:W-:Y:S01]  /*8440*/  @!P6 IADD3 R30, R21, UR6, RZ ;  /* 0x00000006151eec10 */ /* 0x000fe2000fffe0ff */
[----:B--2---:R-:W-:Y:S01]  /*8450*/  @!P6 IMAD.MOV.U32 R29, RZ, RZ, 0x8 ;  /* 0x00000008ff1de424 */ /* 0x004fe200078e00ff */
[----:B------:R-:W-:Y:S01]  /*8460*/  CS2R R10, SRZ ;  /* 0x00000000000a7805 */ /* 0x000fe2000001ff00 */
[----:B------:R-:W-:Y:S01]  /*8470*/  CS2R R4, SRZ ;  /* 0x0000000000047805 */ /* 0x000fe2000001ff00 */
[----:B------:R-:W-:Y:S01]  /*8480*/  @!P0 IMAD.WIDE.U32 R26, R3, R26, c[0x0][0x180] ;  /* 0x00006000031a8625 */ /* 0x000fe200078e001a */
[----:B------:R0:W5:Y:S03]  /*8490*/  @!P2 LDG.E.64 R14, [R24.64] ;  /* 0x00000008180ea981 */ /* 0x000166000c1e1b00 */
[----:B------:R-:W-:Y:S01]  /*84a0*/  @!P4 IMAD.WIDE.U32 R22, R22, R23, c[0x0][0x180] ;  /* 0x000060001616c625 */ /* 0x000fe200078e0017 */
[----:B------:R0:W5:Y:S03]  /*84b0*/  @!P0 LDG.E.64 R10, [R26.64] ;  /* 0x000000081a0a8981 */ /* 0x000166000c1e1b00 */
        /* <DEDUP_REMOVED lines=46> */
.L_x_12516:
        /* <DEDUP_REMOVED lines=12> */
.L_x_12515:
[----:B------:R-:W-:Y:S05]  /*8860*/  BSYNC B1 ;  /* 0x0000000000017941 */ /* 0x000fea0003800000 */
.L_x_12514:
        /* <DEDUP_REMOVED lines=13> */
.L_x_12522:
        /* <DEDUP_REMOVED lines=33> */
.L_x_12521:
[----:B------:R-:W-:Y:S02]  /*8b50*/  IMAD.MOV.U32 R22, RZ, RZ, R27 ;  /* 0x000000ffff167224 */ /* 0x000fe400078e001b */
.L_x_12520:
[----:B------:R-:W-:Y:S05]  /*8b60*/  BSYNC B2 ;  /* 0x0000000000027941 */ /* 0x000fea0003800000 */
.L_x_12519:
[----:B------:R-:W-:-:S13]  /*8b70*/  ISETP.GE.U32.AND P0, PT, R26, 0xc, PT ;  /* 0x0000000c1a00780c */ /* 0x000fda0003f06070 */
[----:B------:R-:W-:Y:S05]  /*8b80*/  @!P0 BRA `(.L_x_12518) ;  /* 0x0000078000008947 */ /* 0x000fea0003800000 */
[----:B------:R-:W-:Y:S01]  /*8b90*/  BSSY B2, `(.L_x_12523) ;  /* 0x0000075000027945 */ /* 0x000fe20003800000 */
[----:B------:R-:W-:Y:S02]  /*8ba0*/  IADD3 R22, R23, 0x10, RZ ;  /* 0x0000001017167810 */ /* 0x000fe40007ffe0ff */
.L_x_12524:
        /* <DEDUP_REMOVED lines=116> */
.L_x_12523:
[----:B------:R-:W-:Y:S02]  /*92f0*/  IMAD.MOV.U32 R22, RZ, RZ, R23 ;  /* 0x000000ffff167224 */ /* 0x000fe400078e0017 */
[----:B------:R-:W-:Y:S02]  /*9300*/  IMAD.MOV.U32 R28, RZ, RZ, R26 ;  /* 0x000000ffff1c7224 */ /* 0x000fe400078e001a */
.L_x_12518:
[----:B------:R-:W-:Y:S05]  /*9310*/  BSYNC B1 ;  /* 0x0000000000017941 */ /* 0x000fea0003800000 */
.L_x_12517:
        /* <DEDUP_REMOVED lines=20> */
.L_x_12526:
[----:B------:R-:W-:Y:S05]  /*9460*/  BSYNC B1 ;  /* 0x0000000000017941 */ /* 0x000fea0003800000 */
.L_x_12525:
[----:B------:R-:W-:Y:S01]  /*9470*/  IMAD.MOV.U32 R2, RZ, RZ, R20 ;  /* 0x000000ffff027224 */ /* 0x000fe200078e0014 */
[----:B------:R-:W-:Y:S01]  /*9480*/  LOP3.LUT R3, R3, 0x80000000, R7, 0xb8, !PT ;  /* 0x8000000003037812 */ /* 0x000fe200078eb807 */
[----:B------:R-:W-:Y:S05]  /*9490*/  BRA `(.L_x_12512) ;  /* 0x0000006000007947 */ /* 0x000fea0003800000 */
.L_x_12513:
[----:B------:R-:W0:-:S06]  /*94a0*/  DSETP.GTU.AND P0, PT, R20, +INF , PT ;  /* 0x7ff000001400742a */ /* 0x000e0c0003f0c000 */
[----:B0-----:R-:W0:-:S14]  /*94b0*/  DSETP.LE.AND P0, PT, R22, +INF , !P0 ;  /* 0x7ff000001600742a */ /* 0x001e1c0004703000 */
[----:B0-----:R-:W0:-:S04]  /*94c0*/  @P0 DSETP.NEU.AND P2, PT, R22, +INF , PT ;  /* 0x7ff000001600042a */ /* 0x001e080003f4d000 */
[----:B------:R1:W2:-:S06]  /*94d0*/  @!P0 DADD R2, R6, c[0x0][0x170] ;  /* 0x00005c0006028629 */ /* 0x00028c0000000000 */
[----:B0-----:R-:W-:Y:S02]  /*94e0*/  @P0 FSEL R2, R6, RZ, P2 ;  /* 0x000000ff06020208 */ /* 0x001fe40001000000 */
[----:B------:R-:W-:Y:S02]  /*94f0*/  @P0 FSEL R3, R7, -QNAN , P2 ;  /* 0xfff8000007030808 */ /* 0x000fe40001000000 */
.L_x_12512:
[----:B-12---:R-:W-:Y:S05]  /*9500*/  BSYNC B0 ;  /* 0x0000000000007941 */ /* 0x006fea0003800000 */
.L_x_12511:
[----:B0-----:R-:W-:Y:S01]  /*9510*/  IADD3 R22, R0, 0x80, RZ ;  /* 0x0000008000167810 */ /* 0x001fe20007ffe0ff */
[----:B------:R-:W-:Y:S03]  /*9520*/  BSSY B0, `(.L_x_12527) ;  /* 0x00000ff000007945 */ /* 0x000fe60003800000 */
[----:B------:R-:W-:-:S13]  /*9530*/  ISETP.GE.AND P0, PT, R22, UR4, PT ;  /* 0x0000000416007c0c */ /* 0x000fda000bf06270 */
[----:B------:R-:W-:Y:S05]  /*9540*/  @P0 BRA `(.L_x_12528) ;  /* 0x00000fc000000947 */ /* 0x000fea0003800000 */
[----:B-----5:R-:W-:Y:S01]  /*9550*/  IMAD.MOV.U32 R6, RZ, RZ, c[0x0][0x174] ;  /* 0x00005d00ff067624 */ /* 0x020fe200078e00ff */
        /* <DEDUP_REMOVED lines=22> */
[----:B0-----:R-:W-:-:S04]  /*96c0*/  @!P0 LEA.HI R23, R25, 0xffffffca, RZ, 0xc ;  /* 0xffffffca19178811 */ /* 0x001fc800078f60ff */
[C---:B-1----:R-:W-:Y:S02]  /*96d0*/  @!P2 LEA.HI R6, R21.reuse, 0xffffffca, RZ, 0xc ;  /* 0xffffffca1506a811 */ /* 0x042fe400078f60ff */
[----:B------:R-:W-:Y:S02]  /*96e0*/  LOP3.LUT R7, RZ, R23, RZ, 0x33, !PT ;  /* 0x00000017ff077212 */ /* 0x000fe400078e33ff */
[----:B------:R-:W-:-:S03]  /*96f0*/  LOP3.LUT R28, R21, 0xfffff, RZ, 0xc0, !PT ;  /* 0x000fffff151c7812 */ /* 0x000fc600078ec0ff */
[----:B------:R-:W-:Y:S01]  /*9700*/  IMAD.IADD R7, R7, 0x1, R6 ;  /* 0x0000000107077824 */ /* 0x000fe200078e0206 */
[----:B------:R-:W-:-:S04]  /*9710*/  LOP3.LUT R28, R28, 0x100000, RZ, 0xfc, !PT ;  /* 0x001000001c1c7812 */ /* 0x000fc800078efcff */
[----:B------:R-:W-:-:S05]  /*9720*/  IMNMX R26, R7, -0x1, !PT ;  /* 0xffffffff071a7817 */ /* 0x000fca0007800200 */
[----:B------:R-:W-:Y:S01]  /*9730*/  IMAD.IADD R27, R26, 0x1, R23 ;  /* 0x000000011a1b7824 */ /* 0x000fe200078e0217 */
[----:B------:R-:W-:Y:S01]  /*9740*/  LOP3.LUT R26, R25, 0xfffff, RZ, 0xc0, !PT ;  /* 0x000fffff191a7812 */ /* 0x000fe200078ec0ff */
[----:B------:R-:W-:-:S03]  /*9750*/  IMAD.IADD R23, R23, 0x1, -R6 ;  /* 0x0000000117177824 */ /* 0x000fc600078e0a06 */
[----:B------:R-:W-:-:S04]  /*9760*/  IADD3 R7, R27, 0x2, -R6 ;  /* 0x000000021b077810 */ /* 0x000fc80007ffe806 */
[----:B------:R-:W-:Y:S02]  /*9770*/  LOP3.LUT P0, R25, R7, 0x3, RZ, 0xc0, !PT ;  /* 0x0000000307197812 */ /* 0x000fe4000780c0ff */
[----:B------:R-:W-:-:S11]  /*9780*/  LOP3.LUT R7, R26, 0x100000, RZ, 0xfc, !PT ;  /* 0x001000001a077812 */ /* 0x000fd600078efcff */
[----:B------:R-:W-:Y:S05]  /*9790*/  @!P0 BRA `(.L_x_12531) ;  /* 0x000000d000008947 */ /* 0x000fea0003800000 */
[----:B------:R-:W-:Y:S02]  /*97a0*/  BSSY B2, `(.L_x_12531) ;  /* 0x000000c000027945 */ /* 0x000fe40003800000 */
.L_x_12532:
        /* <DEDUP_REMOVED lines=12> */
.L_x_12531:
[----:B------:R-:W-:Y:S05]  /*9870*/  BSYNC B1 ;  /* 0x0000000000017941 */ /* 0x000fea0003800000 */
.L_x_12530:
        /* <DEDUP_REMOVED lines=13> */
.L_x_12538:
        /* <DEDUP_REMOVED lines=33> */
.L_x_12537:
[----:B------:R-:W-:Y:S02]  /*9b60*/  IMAD.MOV.U32 R26, RZ, RZ, R27 ;  /* 0x000000ffff1a7224 */ /* 0x000fe400078e001b */
[----:B------:R-:W-:Y:S02]  /*9b70*/  IMAD.MOV.U32 R29, RZ, RZ, R30 ;  /* 0x000000ffff1d7224 */ /* 0x000fe400078e001e */
.L_x_12536:
[----:B------:R-:W-:Y:S05]  /*9b80*/  BSYNC B2 ;  /* 0x0000000000027941 */ /* 0x000fea0003800000 */
.L_x_12535:
[----:B------:R-:W-:-:S13]  /*9b90*/  ISETP.GE.U32.AND P0, PT, R25, 0xc, PT ;  /* 0x0000000c1900780c */ /* 0x000fda0003f06070 */
[----:B------:R-:W-:Y:S05]  /*9ba0*/  @!P0 BRA `(.L_x_12534) ;  /* 0x0000077000008947 */ /* 0x000fea0003800000 */
[----:B------:R-:W-:Y:S01]  /*9bb0*/  BSSY B2, `(.L_x_12539) ;  /* 0x0000075000027945 */ /* 0x000fe20003800000 */
[----:B------:R-:W-:Y:S02]  /*9bc0*/  IADD3 R23, R23, 0x10, RZ ;  /* 0x0000001017177810 */ /* 0x000fe40007ffe0ff */
.L_x_12540:
        /* <DEDUP_REMOVED lines=116> */
.L_x_12539:
[----:B------:R-:W-:Y:S02]  /*a310*/  IMAD.MOV.U32 R29, RZ, RZ, R25 ;  /* 0x000000ffff1d7224 */ /* 0x000fe400078e0019 */
.L_x_12534:
[----:B------:R-:W-:Y:S05]  /*a320*/  BSYNC B1 ;  /* 0x0000000000017941 */ /* 0x000fea0003800000 */
.L_x_12533:
        /* <DEDUP_REMOVED lines=20> */
.L_x_12542:
[----:B------:R-:W-:Y:S05]  /*a470*/  BSYNC B1 ;  /* 0x0000000000017941 */ /* 0x000fea0003800000 */
.L_x_12541:
[----:B------:R-:W-:Y:S01]  /*a480*/  IMAD.MOV.U32 R6, RZ, RZ, R20 ;  /* 0x000000ffff067224 */ /* 0x000fe200078e0014 */
[----:B------:R-:W-:Y:S01]  /*a490*/  LOP3.LUT R7, R7, 0x80000000, R9, 0xb8, !PT ;  /* 0x8000000007077812 */ /* 0x000fe200078eb809 */
[----:B------:R-:W-:Y:S05]  /*a4a0*/  BRA `(.L_x_12528) ;  /* 0x0000006000007947 */ /* 0x000fea0003800000 */
.L_x_12529:
[----:B------:R-:W0:-:S06]  /*a4b0*/  DSETP.GTU.AND P0, PT, R20, +INF , PT ;  /* 0x7ff000001400742a */ /* 0x000e0c0003f0c000 */
[----:B0-----:R-:W0:-:S14]  /*a4c0*/  DSETP.LE.AND P0, PT, R24, +INF , !P0 ;  /* 0x7ff000001800742a */ /* 0x001e1c0004703000 */
[----:B0-----:R-:W0:-:S04]  /*a4d0*/  @P0 DSETP.NEU.AND P2, PT, R24, +INF , PT ;  /* 0x7ff000001800042a */ /* 0x001e080003f4d000 */
[----:B------:R1:W2:-:S06]  /*a4e0*/  @!P0 DADD R6, R8, c[0x0][0x170] ;  /* 0x00005c0008068629 */ /* 0x00028c0000000000 */
[----:B0-----:R-:W-:Y:S02]  /*a4f0*/  @P0 FSEL R6, R8, RZ, P2 ;  /* 0x000000ff08060208 */ /* 0x001fe40001000000 */
[----:B------:R-:W-:Y:S02]  /*a500*/  @P0 FSEL R7, R9, -QNAN , P2 ;  /* 0xfff8000009070808 */ /* 0x000fe40001000000 */
.L_x_12528:
[----:B-12---:R-:W-:Y:S05]  /*a510*/  BSYNC B0 ;  /* 0x0000000000007941 */ /* 0x006fea0003800000 */
.L_x_12527:
[----:B-----5:R-:W-:Y:S01]  /*a520*/  IADD3 R8, R0, 0x100, RZ ;  /* 0x0000010000087810 */ /* 0x020fe20007ffe0ff */
[----:B------:R-:W-:Y:S03]  /*a530*/  BSSY B0, `(.L_x_12543) ;  /* 0x00000ff000007945 */ /* 0x000fe60003800000 */
[----:B------:R-:W-:-:S13]  /*a540*/  ISETP.GE.AND P0, PT, R8, UR4, PT ;  /* 0x0000000408007c0c */ /* 0x000fda000bf06270 */
        /* <DEDUP_REMOVED lines=39> */
.L_x_12548:
        /* <DEDUP_REMOVED lines=12> */
.L_x_12547:
[----:B------:R-:W-:Y:S05]  /*a880*/  BSYNC B1 ;  /* 0x0000000000017941 */ /* 0x000fea0003800000 */
.L_x_12546:
        /* <DEDUP_REMOVED lines=13> */
.L_x_12554:
        /* <DEDUP_REMOVED lines=33> */
.L_x_12553:
[----:B------:R-:W-:Y:S02]  /*ab70*/  IMAD.MOV.U32 R26, RZ, RZ, R27 ;  /* 0x000000ffff1a7224 */ /* 0x000fe400078e001b */
[----:B------:R-:W-:Y:S02]  /*ab80*/  IMAD.MOV.U32 R29, RZ, RZ, R30 ;  /* 0x000000ffff1d7224 */ /* 0x000fe400078e001e */
.L_x_12552:
[----:B------:R-:W-:Y:S05]  /*ab90*/  BSYNC B2 ;  /* 0x0000000000027941 */ /* 0x000fea0003800000 */
.L_x_12551:
[----:B------:R-:W-:-:S13]  /*aba0*/  ISETP.GE.U32.AND P0, PT, R25, 0xc, PT ;  /* 0x0000000c1900780c */ /* 0x000fda0003f06070 */
[----:B------:R-:W-:Y:S05]  /*abb0*/  @!P0 BRA `(.L_x_12550) ;  /* 0x0000077000008947 */ /* 0x000fea0003800000 */
[----:B------:R-:W-:Y:S01]  /*abc0*/  BSSY B2, `(.L_x_12555) ;  /* 0x0000075000027945 */ /* 0x000fe20003800000 */
[----:B------:R-:W-:Y:S02]  /*abd0*/  IADD3 R23, R23, 0x10, RZ ;  /* 0x0000001017177810 */ /* 0x000fe40007ffe0ff */
.L_x_12556:
        /* <DEDUP_REMOVED lines=116> */
.L_x_12555:
[----:B------:R-:W-:Y:S02]  /*b320*/  IMAD.MOV.U32 R29, RZ, RZ, R25 ;  /* 0x000000ffff1d7224 */ /* 0x000fe400078e0019 */
.L_x_12550:
[----:B------:R-:W-:Y:S05]  /*b330*/  BSYNC B1 ;  /* 0x0000000000017941 */ /* 0x000fea0003800000 */
.L_x_12549:
        /* <DEDUP_REMOVED lines=20> */
.L_x_12558:
[----:B------:R-:W-:Y:S05]  /*b480*/  BSYNC B1 ;  /* 0x0000000000017941 */ /* 0x000fea0003800000 */
.L_x_12557:
[----:B------:R-:W-:Y:S01]  /*b490*/  IMAD.MOV.U32 R8, RZ, RZ, R20 ;  /* 0x000000ffff087224 */ /* 0x000fe200078e0014 */
[----:B------:R-:W-:Y:S01]  /*b4a0*/  LOP3.LUT R9, R9, 0x80000000, R13, 0xb8, !PT ;  /* 0x8000000009097812 */ /* 0x000fe200078eb80d */
[----:B------:R-:W-:Y:S05]  /*b4b0*/  BRA `(.L_x_12544) ;  /* 0x0000006000007947 */ /* 0x000fea0003800000 */
.L_x_12545:
[----:B------:R-:W0:-:S06]  /*b4c0*/  DSETP.GTU.AND P0, PT, R20, +INF , PT ;  /* 0x7ff000001400742a */ /* 0x000e0c0003f0c000 */
[----:B0-----:R-:W0:-:S14]  /*b4d0*/  DSETP.LE.AND P0, PT, R24, +INF , !P0 ;  /* 0x7ff000001800742a */ /* 0x001e1c0004703000 */
[----:B0-----:R-:W0:-:S04]  /*b4e0*/  @P0 DSETP.NEU.AND P2, PT, R24, +INF , PT ;  /* 0x7ff000001800042a */ /* 0x001e080003f4d000 */
[----:B------:R1:W2:-:S06]  /*b4f0*/  @!P0 DADD R8, R12, c[0x0][0x170] ;  /* 0x00005c000c088629 */ /* 0x00028c0000000000 */
[----:B0-----:R-:W-:Y:S02]  /*b500*/  @P0 FSEL R8, R12, RZ, P2 ;  /* 0x000000ff0c080208 */ /* 0x001fe40001000000 */
[----:B------:R-:W-:Y:S02]  /*b510*/  @P0 FSEL R9, R13, -QNAN , P2 ;  /* 0xfff800000d090808 */ /* 0x000fe40001000000 */
.L_x_12544:
[----:B-12---:R-:W-:Y:S05]  /*b520*/  BSYNC B0 ;  /* 0x0000000000007941 */ /* 0x006fea0003800000 */
.L_x_12543:
[----:B------:R-:W-:Y:S01]  /*b530*/  IADD3 R12, R0, 0x180, RZ ;  /* 0x00000180000c7810 */ /* 0x000fe20007ffe0ff */
        /* <DEDUP_REMOVED lines=41> */
.L_x_12564:
        /* <DEDUP_REMOVED lines=12> */
.L_x_12563:
[----:B------:R-:W-:Y:S05]  /*b890*/  BSYNC B1 ;  /* 0x0000000000017941 */ /* 0x000fea0003800000 */
.L_x_12562:
        /* <DEDUP_REMOVED lines=13> */
.L_x_12570:
        /* <DEDUP_REMOVED lines=33> */
.L_x_12569:
[----:B------:R-:W-:Y:S02]  /*bb80*/  IMAD.MOV.U32 R26, RZ, RZ, R27 ;  /* 0x000000ffff1a7224 */ /* 0x000fe400078e001b */
[----:B------:R-:W-:Y:S02]  /*bb90*/  IMAD.MOV.U32 R29, RZ, RZ, R30 ;  /* 0x000000ffff1d7224 */ /* 0x000fe400078e001e */
.L_x_12568:
[----:B------:R-:W-:Y:S05]  /*bba0*/  BSYNC B2 ;  /* 0x0000000000027941 */ /* 0x000fea0003800000 */
.L_x_12567:
[----:B------:R-:W-:-:S13]  /*bbb0*/  ISETP.GE.U32.AND P0, PT, R25, 0xc, PT ;  /* 0x0000000c1900780c */ /* 0x000fda0003f06070 */
[----:B------:R-:W-:Y:S05]  /*bbc0*/  @!P0 BRA `(.L_x_12566) ;  /* 0x0000077000008947 */ /* 0x000fea0003800000 */
[----:B------:R-:W-:Y:S01]  /*bbd0*/  BSSY B2, `(.L_x_12571) ;  /* 0x0000075000027945 */ /* 0x000fe20003800000 */
[----:B------:R-:W-:Y:S02]  /*bbe0*/  IADD3 R23, R23, 0x10, RZ ;  /* 0x0000001017177810 */ /* 0x000fe40007ffe0ff */
.L_x_12572:
        /* <DEDUP_REMOVED lines=116> */
.L_x_12571:
[----:B------:R-:W-:Y:S02]  /*c330*/  IMAD.MOV.U32 R29, RZ, RZ, R25 ;  /* 0x000000ffff1d7224 */ /* 0x000fe400078e0019 */
.L_x_12566:
[----:B------:R-:W-:Y:S05]  /*c340*/  BSYNC B1 ;  /* 0x0000000000017941 */ /* 0x000fea0003800000 */
.L_x_12565:
        /* <DEDUP_REMOVED lines=20> */
.L_x_12574:
[----:B------:R-:W-:Y:S05]  /*c490*/  BSYNC B1 ;  /* 0x0000000000017941 */ /* 0x000fea0003800000 */
.L_x_12573:
[----:B------:R-:W-:Y:S01]  /*c4a0*/  IMAD.MOV.U32 R12, RZ, RZ, R20 ;  /* 0x000000ffff0c7224 */ /* 0x000fe200078e0014 */
[----:B------:R-:W-:Y:S01]  /*c4b0*/  LOP3.LUT R13, R13, 0x80000000, R19, 0xb8, !PT ;  /* 0x800000000d0d7812 */ /* 0x000fe200078eb813 */
[----:B------:R-:W-:Y:S05]  /*c4c0*/  BRA `(.L_x_12560) ;  /* 0x0000006000007947 */ /* 0x000fea0003800000 */
.L_x_12561:
[----:B------:R-:W0:-:S06]  /*c4d0*/  DSETP.GTU.AND P0, PT, R20, +INF , PT ;  /* 0x7ff000001400742a */ /* 0x000e0c0003f0c000 */
[----:B0-----:R-:W0:-:S14]  /*c4e0*/  DSETP.LE.AND P0, PT, R24, +INF , !P0 ;  /* 0x7ff000001800742a */ /* 0x001e1c0004703000 */
[----:B0-----:R-:W0:-:S04]  /*c4f0*/  @P0 DSETP.NEU.AND P2, PT, R24, +INF , PT ;  /* 0x7ff000001800042a */ /* 0x001e080003f4d000 */
[----:B------:R1:W2:-:S06]  /*c500*/  @!P0 DADD R12, R18, c[0x0][0x170] ;  /* 0x00005c00120c8629 */ /* 0x00028c0000000000 */
[----:B0-----:R-:W-:Y:S02]  /*c510*/  @P0 FSEL R12, R18, RZ, P2 ;  /* 0x000000ff120c0208 */ /* 0x001fe40001000000 */
[----:B------:R-:W-:Y:S02]  /*c520*/  @P0 FSEL R13, R19, -QNAN , P2 ;  /* 0xfff80000130d0808 */ /* 0x000fe40001000000 */
.L_x_12560:
[----:B-12---:R-:W-:Y:S05]  /*c530*/  BSYNC B0 ;  /* 0x0000000000007941 */ /* 0x006fea0003800000 */
.L_x_12559:
        /* <DEDUP_REMOVED lines=42> */
.L_x_12580:
        /* <DEDUP_REMOVED lines=12> */
.L_x_12579:
[----:B------:R-:W-:Y:S05]  /*c8a0*/  BSYNC B1 ;  /* 0x0000000000017941 */ /* 0x000fea0003800000 */
.L_x_12578:
        /* <DEDUP_REMOVED lines=13> */
.L_x_12586:
        /* <DEDUP_REMOVED lines=33> */
.L_x_12585:
[----:B------:R-:W-:Y:S02]  /*cb90*/  IMAD.MOV.U32 R26, RZ, RZ, R27 ;  /* 0x000000ffff1a7224 */ /* 0x000fe400078e001b */
[----:B------:R-:W-:Y:S02]  /*cba0*/  IMAD.MOV.U32 R29, RZ, RZ, R30 ;  /* 0x000000ffff1d7224 */ /* 0x000fe400078e001e */
.L_x_12584:
[----:B------:R-:W-:Y:S05]  /*cbb0*/  BSYNC B2 ;  /* 0x0000000000027941 */ /* 0x000fea0003800000 */
.L_x_12583:
[----:B------:R-:W-:-:S13]  /*cbc0*/  ISETP.GE.U32.AND P0, PT, R25, 0xc, PT ;  /* 0x0000000c1900780c */ /* 0x000fda0003f06070 */
[----:B------:R-:W-:Y:S05]  /*cbd0*/  @!P0 BRA `(.L_x_12582) ;  /* 0x0000077000008947 */ /* 0x000fea0003800000 */
[----:B------:R-:W-:Y:S01]  /*cbe0*/  BSSY B2, `(.L_x_12587) ;  /* 0x0000075000027945 */ /* 0x000fe20003800000 */
[----:B------:R-:W-:Y:S02]  /*cbf0*/  IADD3 R23, R23, 0x10, RZ ;  /* 0x0000001017177810 */ /* 0x000fe40007ffe0ff */
.L_x_12588:
        /* <DEDUP_REMOVED lines=116> */
.L_x_12587:
[----:B------:R-:W-:Y:S02]  /*d340*/  IMAD.MOV.U32 R29, RZ, RZ, R25 ;  /* 0x000000ffff1d7224 */ /* 0x000fe400078e0019 */
.L_x_12582:
[----:B------:R-:W-:Y:S05]  /*d350*/  BSYNC B1 ;  /* 0x0000000000017941 */ /* 0x000fea0003800000 */
.L_x_12581:
        /* <DEDUP_REMOVED lines=20> */
.L_x_12590:
[----:B------:R-:W-:Y:S05]  /*d4a0*/  BSYNC B1 ;  /* 0x0000000000017941 */ /* 0x000fea0003800000 */
.L_x_12589:
[----:B------:R-:W-:Y:S01]  /*d4b0*/  IMAD.MOV.U32 R18, RZ, RZ, R20 ;  /* 0x000000ffff127224 */ /* 0x000fe200078e0014 */
[----:B------:R-:W-:Y:S01]  /*d4c0*/  LOP3.LUT R19, R19, 0x80000000, R17, 0xb8, !PT ;  /* 0x8000000013137812 */ /* 0x000fe200078eb811 */
[----:B------:R-:W-:Y:S05]  /*d4d0*/  BRA `(.L_x_12576) ;  /* 0x0000006000007947 */ /* 0x000fea0003800000 */
.L_x_12577:
[----:B------:R-:W0:-:S06]  /*d4e0*/  DSETP.GTU.AND P0, PT, R20, +INF , PT ;  /* 0x7ff000001400742a */ /* 0x000e0c0003f0c000 */
[----:B0-----:R-:W0:-:S14]  /*d4f0*/  DSETP.LE.AND P0, PT, R24, +INF , !P0 ;  /* 0x7ff000001800742a */ /* 0x001e1c0004703000 */
[----:B0-----:R-:W0:-:S04]  /*d500*/  @P0 DSETP.NEU.AND P2, PT, R24, +INF , PT ;  /* 0x7ff000001800042a */ /* 0x001e080003f4d000 */
[----:B------:R1:W2:-:S06]  /*d510*/  @!P0 DADD R18, R16, c[0x0][0x170] ;  /* 0x00005c0010128629 */ /* 0x00028c0000000000 */
[----:B0-----:R-:W-:Y:S02]  /*d520*/  @P0 FSEL R18, R16, RZ, P2 ;  /* 0x000000ff10120208 */ /* 0x001fe40001000000 */
[----:B------:R-:W-:Y:S02]  /*d530*/  @P0 FSEL R19, R17, -QNAN , P2 ;  /* 0xfff8000011130808 */ /* 0x000fe40001000000 */
.L_x_12576:
[----:B-12---:R-:W-:Y:S05]  /*d540*/  BSYNC B0 ;  /* 0x0000000000007941 */ /* 0x006fea0003800000 */
.L_x_12575:
        /* <DEDUP_REMOVED lines=42> */
.L_x_12596:
        /* <DEDUP_REMOVED lines=12> */
.L_x_12595:
[----:B------:R-:W-:Y:S05]  /*d8b0*/  BSYNC B1 ;  /* 0x0000000000017941 */ /* 0x000fea0003800000 */
.L_x_12594:
        /* <DEDUP_REMOVED lines=13> */
.L_x_12602:
        /* <DEDUP_REMOVED lines=33> */
.L_x_12601:
[----:B------:R-:W-:Y:S02]  /*dba0*/  IMAD.MOV.U32 R26, RZ, RZ, R27 ;  /* 0x000000ffff1a7224 */ /* 0x000fe400078e001b */
[----:B------:R-:W-:Y:S02]  /*dbb0*/  IMAD.MOV.U32 R29, RZ, RZ, R30 ;  /* 0x000000ffff1d7224 */ /* 0x000fe400078e001e */
.L_x_12600:
[----:B------:R-:W-:Y:S05]  /*dbc0*/  BSYNC B2 ;  /* 0x0000000000027941 */ /* 0x000fea0003800000 */
.L_x_12599:
[----:B------:R-:W-:-:S13]  /*dbd0*/  ISETP.GE.U32.AND P0, PT, R25, 0xc, PT ;  /* 0x0000000c1900780c */ /* 0x000fda0003f06070 */
[----:B------:R-:W-:Y:S05]  /*dbe0*/  @!P0 BRA `(.L_x_12598) ;  /* 0x0000077000008947 */ /* 0x000fea0003800000 */
[----:B------:R-:W-:Y:S01]  /*dbf0*/  BSSY B2, `(.L_x_12603) ;  /* 0x0000075000027945 */ /* 0x000fe20003800000 */
[----:B------:R-:W-:Y:S02]  /*dc00*/  IADD3 R23, R23, 0x10, RZ ;  /* 0x0000001017177810 */ /* 0x000fe40007ffe0ff */
.L_x_12604:
        /* <DEDUP_REMOVED lines=116> */
.L_x_12603:
[----:B------:R-:W-:Y:S02]  /*e350*/  IMAD.MOV.U32 R29, RZ, RZ, R25 ;  /* 0x000000ffff1d7224 */ /* 0x000fe400078e0019 */
.L_x_12598:
[----:B------:R-:W-:Y:S05]  /*e360*/  BSYNC B1 ;  /* 0x0000000000017941 */ /* 0x000fea0003800000 */
.L_x_12597:
        /* <DEDUP_REMOVED lines=20> */
.L_x_12606:
[----:B------:R-:W-:Y:S05]  /*e4b0*/  BSYNC B1 ;  /* 0x0000000000017941 */ /* 0x000fea0003800000 */
.L_x_12605:
[----:B------:R-:W-:Y:S01]  /*e4c0*/  IMAD.MOV.U32 R16, RZ, RZ, R20 ;  /* 0x000000ffff107224 */ /* 0x000fe200078e0014 */
[----:B------:R-:W-:Y:S01]  /*e4d0*/  LOP3.LUT R17, R17, 0x80000000, R15, 0xb8, !PT ;  /* 0x8000000011117812 */ /* 0x000fe200078eb80f */
[----:B------:R-:W-:Y:S05]  /*e4e0*/  BRA `(.L_x_12592) ;  /* 0x0000006000007947 */ /* 0x000fea0003800000 */
.L_x_12593:
[----:B------:R-:W0:-:S06]  /*e4f0*/  DSETP.GTU.AND P0, PT, R20, +INF , PT ;  /* 0x7ff000001400742a */ /* 0x000e0c0003f0c000 */
[----:B0-----:R-:W0:-:S14]  /*e500*/  DSETP.LE.AND P0, PT, R24, +INF , !P0 ;  /* 0x7ff000001800742a */ /* 0x001e1c0004703000 */
[----:B0-----:R-:W0:-:S04]  /*e510*/  @P0 DSETP.NEU.AND P2, PT, R24, +INF , PT ;  /* 0x7ff000001800042a */ /* 0x001e080003f4d000 */
[----:B------:R1:W2:-:S06]  /*e520*/  @!P0 DADD R16, R14, c[0x0][0x170] ;  /* 0x00005c000e108629 */ /* 0x00028c0000000000 */
[----:B0-----:R-:W-:Y:S02]  /*e530*/  @P0 FSEL R16, R14, RZ, P2 ;  /* 0x000000ff0e100208 */ /* 0x001fe40001000000 */
[----:B------:R-:W-:Y:S02]  /*e540*/  @P0 FSEL R17, R15, -QNAN , P2 ;  /* 0xfff800000f110808 */ /* 0x000fe40001000000 */
.L_x_12592:
[----:B-12---:R-:W-:Y:S05]  /*e550*/  BSYNC B0 ;  /* 0x0000000000007941 */ /* 0x006fea0003800000 */
.L_x_12591:
        /* <DEDUP_REMOVED lines=42> */
.L_x_12612:
        /* <DEDUP_REMOVED lines=12> */
.L_x_12611:
[----:B------:R-:W-:Y:S05]  /*e8c0*/  BSYNC B1 ;  /* 0x0000000000017941 */ /* 0x000fea0003800000 */
.L_x_12610:
        /* <DEDUP_REMOVED lines=13> */
.L_x_12618:
        /* <DEDUP_REMOVED lines=33> */
.L_x_12617:
[----:B------:R-:W-:Y:S02]  /*ebb0*/  IMAD.MOV.U32 R26, RZ, RZ, R27 ;  /* 0x000000ffff1a7224 */ /* 0x000fe400078e001b */
[----:B------:R-:W-:Y:S02]  /*ebc0*/  IMAD.MOV.U32 R29, RZ, RZ, R30 ;  /* 0x000000ffff1d7224 */ /* 0x000fe400078e001e */
.L_x_12616:
[----:B------:R-:W-:Y:S05]  /*ebd0*/  BSYNC B2 ;  /* 0x0000000000027941 */ /* 0x000fea0003800000 */
.L_x_12615:
[----:B------:R-:W-:-:S13]  /*ebe0*/  ISETP.GE.U32.AND P0, PT, R25, 0xc, PT ;  /* 0x0000000c1900780c */ /* 0x000fda0003f06070 */
[----:B------:R-:W-:Y:S05]  /*ebf0*/  @!P0 BRA `(.L_x_12614) ;  /* 0x0000077000008947 */ /* 0x000fea0003800000 */
[----:B------:R-:W-:Y:S01]  /*ec00*/  BSSY B2, `(.L_x_12619) ;  /* 0x0000075000027945 */ /* 0x000fe20003800000 */
[----:B------:R-:W-:Y:S02]  /*ec10*/  IADD3 R23, R23, 0x10, RZ ;  /* 0x0000001017177810 */ /* 0x000fe40007ffe0ff */
.L_x_12620:
        /* <DEDUP_REMOVED lines=116> */
.L_x_12619:
[----:B------:R-:W-:Y:S02]  /*f360*/  IMAD.MOV.U32 R29, RZ, RZ, R25 ;  /* 0x000000ffff1d7224 */ /* 0x000fe400078e0019 */
.L_x_12614:
[----:B------:R-:W-:Y:S05]  /*f370*/  BSYNC B1 ;  /* 0x0000000000017941 */ /* 0x000fea0003800000 */
.L_x_12613:
        /* <DEDUP_REMOVED lines=20> */
.L_x_12622:
[----:B------:R-:W-:Y:S05]  /*f4c0*/  BSYNC B1 ;  /* 0x0000000000017941 */ /* 0x000fea0003800000 */
.L_x_12621:
[----:B------:R-:W-:Y:S01]  /*f4d0*/  IMAD.MOV.U32 R14, RZ, RZ, R20 ;  /* 0x000000ffff0e7224 */ /* 0x000fe200078e0014 */
[----:B------:R-:W-:Y:S01]  /*f4e0*/  LOP3.LUT R15, R15, 0x80000000, R11, 0xb8, !PT ;  /* 0x800000000f0f7812 */ /* 0x000fe200078eb80b */
[----:B------:R-:W-:Y:S05]  /*f4f0*/  BRA `(.L_x_12608) ;  /* 0x0000006000007947 */ /* 0x000fea0003800000 */
.L_x_12609:
[----:B------:R-:W0:-:S06]  /*f500*/  DSETP.GTU.AND P0, PT, R20, +INF , PT ;  /* 0x7ff000001400742a */ /* 0x000e0c0003f0c000 */
[----:B0-----:R-:W0:-:S14]  /*f510*/  DSETP.LE.AND P0, PT, R24, +INF , !P0 ;  /* 0x7ff000001800742a */ /* 0x001e1c0004703000 */
[----:B0-----:R-:W0:-:S04]  /*f520*/  @P0 DSETP.NEU.AND P2, PT, R24, +INF , PT ;  /* 0x7ff000001800042a */ /* 0x001e080003f4d000 */
[----:B------:R1:W2:-:S06]  /*f530*/  @!P0 DADD R14, R10, c[0x0][0x170] ;  /* 0x00005c000a0e8629 */ /* 0x00028c0000000000 */
[----:B0-----:R-:W-:Y:S02]  /*f540*/  @P0 FSEL R14, R10, RZ, P2 ;  /* 0x000000ff0a0e0208 */ /* 0x001fe40001000000 */
[----:B------:R-:W-:Y:S02]  /*f550*/  @P0 FSEL R15, R11, -QNAN , P2 ;  /* 0xfff800000b0f0808 */ /* 0x000fe40001000000 */
.L_x_12608:
[----:B-12---:R-:W-:Y:S05]  /*f560*/  BSYNC B0 ;  /* 0x0000000000007941 */ /* 0x006fea0003800000 */
.L_x_12607:
[----:B------:R-:W-:Y:S01]  /*f570*/  IADD3 R10, R0, 0x380, RZ ;  /* 0x00000380000a7810 */ /* 0x000fe20007ffe0ff */
[----:B------:R-:W-:Y:S03]  /*f580*/  BSSY B0, `(.L_x_12623) ;  /* 0x0000100000007945 */ /* 0x000fe60003800000 */
[----:B------:R-:W-:-:S13]  /*f590*/  ISETP.GE.AND P0, PT, R10, UR4, PT ;  /* 0x000000040a007c0c */ /* 0x000fda000bf06270 */
[----:B------:R-:W-:Y:S05]  /*f5a0*/  @P0 BRA `(.L_x_12624) ;  /* 0x00000fd000000947 */ /* 0x000fea0003800000 */
[----:B------:R-:W-:Y:S01]  /*f5b0*/  IMAD.MOV.U32 R10, RZ, RZ, c[0x0][0x174] ;  /* 0x00005d00ff0a7624 */ /* 0x000fe200078e00ff */
[----:B------:R-:W-:Y:S01]  /*f5c0*/  LOP3.LUT R25, R5, 0x7fffffff, RZ, 0xc0, !PT ;  /* 0x7fffffff05197812 */ /* 0x000fe200078ec0ff */
        /* <DEDUP_REMOVED lines=36> */
.L_x_12628:
        /* <DEDUP_REMOVED lines=12> */
.L_x_12627:
[----:B------:R-:W-:Y:S05]  /*f8d0*/  BSYNC B1 ;  /* 0x0000000000017941 */ /* 0x000fea0003800000 */
.L_x_12626:
        /* <DEDUP_REMOVED lines=13> */
.L_x_12634:
        /* <DEDUP_REMOVED lines=33> */
.L_x_12633:
[----:B------:R-:W-:Y:S02]  /*fbc0*/  IMAD.MOV.U32 R26, RZ, RZ, R27 ;  /* 0x000000ffff1a7224 */ /* 0x000fe400078e001b */
[----:B------:R-:W-:Y:S02]  /*fbd0*/  IMAD.MOV.U32 R29, RZ, RZ, R30 ;  /* 0x000000ffff1d7224 */ /* 0x000fe400078e001e */
.L_x_12632:
[----:B------:R-:W-:Y:S05]  /*fbe0*/  BSYNC B2 ;  /* 0x0000000000027941 */ /* 0x000fea0003800000 */
.L_x_12631:
[----:B------:R-:W-:-:S13]  /*fbf0*/  ISETP.GE.U32.AND P0, PT, R25, 0xc, PT ;  /* 0x0000000c1900780c */ /* 0x000fda0003f06070 */
[----:B------:R-:W-:Y:S05]  /*fc00*/  @!P0 BRA `(.L_x_12630) ;  /* 0x0000077000008947 */ /* 0x000fea0003800000 */
[----:B------:R-:W-:Y:S01]  /*fc10*/  BSSY B2, `(.L_x_12635) ;  /* 0x0000075000027945 */ /* 0x000fe20003800000 */
[----:B------:R-:W-:Y:S02]  /*fc20*/  IADD3 R23, R23, 0x10, RZ ;  /* 0x0000001017177810 */ /* 0x000fe40007ffe0ff */
.L_x_12636:
        /* <DEDUP_REMOVED lines=116> */
.L_x_12635:
[----:B------:R-:W-:Y:S02]  /*10370*/  IMAD.MOV.U32 R29, RZ, RZ, R25 ;  /* 0x000000ffff1d7224 */ /* 0x000fe400078e0019 */
.L_x_12630:
[----:B------:R-:W-:Y:S05]  /*10380*/  BSYNC B1 ;  /* 0x0000000000017941 */ /* 0x000fea0003800000 */
.L_x_12629:
        /* <DEDUP_REMOVED lines=20> */
.L_x_12638:
[----:B------:R-:W-:Y:S05]  /*104d0*/  BSYNC B1 ;  /* 0x0000000000017941 */ /* 0x000fea0003800000 */
.L_x_12637:
[----:B------:R-:W-:Y:S02]  /*104e0*/  IMAD.MOV.U32 R21, RZ, RZ, R10 ;  /* 0x000000ffff157224 */ /* 0x000fe400078e000a */
[----:B------:R-:W-:-:S03]  /*104f0*/  IMAD.MOV.U32 R20, RZ, RZ, R23 ;  /* 0x000000ffff147224 */ /* 0x000fc600078e0017 */
[----:B------:R-:W-:Y:S01]  /*10500*/  LOP3.LUT R21, R21, 0x80000000, R5, 0xb8, !PT ;  /* 0x8000000015157812 */ /* 0x000fe200078eb805 */
[----:B------:R-:W-:Y:S05]  /*10510*/  BRA `(.L_x_12624) ;  /* 0x0000006000007947 */ /* 0x000fea0003800000 */
.L_x_12625:
[----:B------:R-:W0:-:S06]  /*10520*/  DSETP.GTU.AND P0, PT, R10, +INF , PT ;  /* 0x7ff000000a00742a */ /* 0x000e0c0003f0c000 */
[----:B0-----:R-:W0:-:S14]  /*10530*/  DSETP.LE.AND P0, PT, R24, +INF , !P0 ;  /* 0x7ff000001800742a */ /* 0x001e1c0004703000 */
[----:B0-----:R-:W0:-:S04]  /*10540*/  @P0 DSETP.NEU.AND P2, PT, R24, +INF , PT ;  /* 0x7ff000001800042a */ /* 0x001e080003f4d000 */
[----:B------:R1:W2:-:S06]  /*10550*/  @!P0 DADD R20, R4, c[0x0][0x170] ;  /* 0x00005c0004148629 */ /* 0x00028c0000000000 */
[----:B0-----:R-:W-:Y:S02]  /*10560*/  @P0 FSEL R20, R4, RZ, P2 ;  /* 0x000000ff04140208 */ /* 0x001fe40001000000 */
[----:B------:R-:W-:Y:S02]  /*10570*/  @P0 FSEL R21, R5, -QNAN , P2 ;  /* 0xfff8000005150808 */ /* 0x000fe40001000000 */
.L_x_12624:
[----:B-12---:R-:W-:Y:S05]  /*10580*/  BSYNC B0 ;  /* 0x0000000000007941 */ /* 0x006fea0003800000 */
.L_x_12623:
        /* <DEDUP_REMOVED lines=21> */
.L_x_12641:
[----:B------:R-:W-:-:S13]  /*106e0*/  ISETP.GE.AND P0, PT, R0, UR4, PT ;  /* 0x0000000400007c0c */ /* 0x000fda000bf06270 */
[----:B------:R-:W-:Y:S05]  /*106f0*/  @P0 BRA `(.L_x_12643) ;  /* 0x000000c000000947 */ /* 0x000fea0003800000 */
[C---:B0-----:R-:W-:Y:S01]  /*10700*/  IADD3 R2, R0.reuse, UR6, RZ ;  /* 0x0000000600027c10 */ /* 0x041fe2000fffe0ff */
[----:B------:R-:W-:Y:S01]  /*10710*/  IMAD.MOV.U32 R3, RZ, RZ, 0x8 ;  /* 0x00000008ff037424 */ /* 0x000fe200078e00ff */
[----:B------:R-:W-:-:S03]  /*10720*/  IADD3 R0, R0, 0x80, RZ ;  /* 0x0000008000007810 */ /* 0x000fc60007ffe0ff */
[----:B------:R-:W-:-:S05]  /*10730*/  IMAD.WIDE.U32 R2, R2, R3, c[0x0][0x178] ;  /* 0x00005e0002027625 */ /* 0x000fca00078e0003 */
[----:B------:R0:W-:Y:S02]  /*10740*/  STG.E.64 [R2.64], R12 ;  /* 0x0000000c02007986 */ /* 0x0001e4000c101b08 */
.L_x_12642:
[----:B------:R-:W-:-:S13]  /*10750*/  ISETP.GE.AND P0, PT, R0, UR4, PT ;  /* 0x0000000400007c0c */ /* 0x000fda000bf06270 */
[----:B------:R-:W-:Y:S05]  /*10760*/  @P0 BRA `(.L_x_12644) ;  /* 0x000000d000000947 */ /* 0x000fea0003800000 */
[C---:B0-----:R-:W-:Y:S01]  /*10770*/  IADD3 R2, R0.reuse, UR6, RZ ;  /* 0x0000000600027c10 */ /* 0x041fe2000fffe0ff */
[----:B------:R-:W-:Y:S01]  /*10780*/  IMAD.MOV.U32 R3, RZ, RZ, 0x8 ;  /* 0x00000008ff037424 */ /* 0x000fe200078e00ff */
[----:B------:R-:W-:-:S03]  /*10790*/  IADD3 R0, R0, 0x80, RZ ;  /* 0x0000008000007810 */ /* 0x000fc60007ffe0ff */
[----:B------:R-:W-:-:S05]  /*107a0*/  IMAD.WIDE.U32 R2, R2, R3, c[0x0][0x178] ;  /* 0x00005e0002027625 */ /* 0x000fca00078e0003 */
[----:B------:R0:W-:Y:S02]  /*107b0*/  STG.E.64 [R2.64], R18 ;  /* 0x0000001202007986 */ /* 0x0001e4000c101b08 */
.L_x_12643:
        /* <DEDUP_REMOVED lines=8> */
.L_x_12644:
[----:B------:R-:W-:Y:S05]  /*10840*/  BSYNC B1 ;  /* 0x0000000000017941 */ /* 0x000fea0003800000 */
.L_x_12640:
[----:B------:R-:W-:-:S13]  /*10850*/  ISETP.GE.AND P0, PT, R0, UR4, PT ;  /* 0x0000000400007c0c */ /* 0x000fda000bf06270 */
[C---:B0-----:R-:W-:Y:S01]  /*10860*/  @!P0 IADD3 R2, R0.reuse, UR6, RZ ;  /* 0x0000000600028c10 */ /* 0x041fe2000fffe0ff */
[----:B------:R-:W-:Y:S01]  /*10870*/  @!P0 IMAD.MOV.U32 R3, RZ, RZ, 0x8 ;  /* 0x00000008ff038424 */ /* 0x000fe200078e00ff */
[----:B------:R-:W-:-:S03]  /*10880*/  @!P0 IADD3 R0, R0, 0x80, RZ ;  /* 0x0000008000008810 */ /* 0x000fc60007ffe0ff */
[----:B------:R-:W-:-:S05]  /*10890*/  @!P0 IMAD.WIDE.U32 R2, R2, R3, c[0x0][0x178] ;  /* 0x00005e0002028625 */ /* 0x000fca00078e0003 */
[----:B------:R0:W-:Y:S02]  /*108a0*/  @!P0 STG.E.64 [R2.64], R14 ;  /* 0x0000000e02008986 */ /* 0x0001e4000c101b08 */
.L_x_12645:
[----:B------:R-:W-:Y:S05]  /*108b0*/  BSYNC B0 ;  /* 0x0000000000007941 */ /* 0x000fea0003800000 */
.L_x_12639:
        /* <DEDUP_REMOVED lines=8> */
.L_x_12646:
        /* <DEDUP_REMOVED lines=12> */
.L_x_50591:


//--------------------- .text._ZN2at6native29vectorized_elementwise_kernelILi4ENS0_13BUnaryFunctorIdddZZZNS0_16fmod_kernel_cudaERNS_18TensorIteratorBaseEENKUlvE0_clEvENKUlvE_clEvEUlddE_EESt5arrayIPcLm2EEEEviT0_T1_ --------------------------
	.section	.text._ZN2at6native29vectorized_elementwise_kernelILi4ENS0_13BUnaryFunctorIdddZZZNS0_16fmod_kernel_cudaERNS_18TensorIteratorBaseEENKUlvE0_clEvENKUlvE_clEvEUlddE_EESt5arrayIPcLm2EEEEviT0_T1_,"ax",@progbits
	.sectioninfo	@"SHI_REGISTERS=34"
	.align	128
        .global         _ZN2at6native29vectorized_elementwise_kernelILi4ENS0_13BUnaryFunctorIdddZZZNS0_16fmod_kernel_cudaERNS_18TensorIteratorBaseEENKUlvE0_clEvENKUlvE_clEvEUlddE_EESt5arrayIPcLm2EEEEviT0_T1_
        .type           _ZN2at6native29vectorized_elementwise_kernelILi4ENS0_13BUnaryFunctorIdddZZZNS0_16fmod_kernel_cudaERNS_18TensorIteratorBaseEENKUlvE0_clEvENKUlvE_clEvEUlddE_EESt5arrayIPcLm2EEEEviT0_T1_,@function
        .size           _ZN2at6native29vectorized_elementwise_kernelILi4ENS0_13BUnaryFunctorIdddZZZNS0_16fmod_kernel_cudaERNS_18TensorIteratorBaseEENKUlvE0_clEvENKUlvE_clEvEUlddE_EESt5arrayIPcLm2EEEEviT0_T1_,(.L_x_50592 - _ZN2at6native29vectorized_elementwise_kernelILi4ENS0_13BUnaryFunctorIdddZZZNS0_16fmod_kernel_cudaERNS_18TensorIteratorBaseEENKUlvE0_clEvENKUlvE_clEvEUlddE_EESt5arrayIPcLm2EEEEviT0_T1_)
        .other          _ZN2at6native29vectorized_elementwise_kernelILi4ENS0_13BUnaryFunctorIdddZZZNS0_16fmod_kernel_cudaERNS_18TensorIteratorBaseEENKUlvE0_clEvENKUlvE_clEvEUlddE_EESt5arrayIPcLm2EEEEviT0_T1_,@"STO_CUDA_ENTRY STV_DEFAULT"
_ZN2at6native29vectorized_elementwise_kernelILi4ENS0_13BUnaryFunctorIdddZZZNS0_16fmod_kernel_cudaERNS_18TensorIteratorBaseEENKUlvE0_clEvENKUlvE_clEvEUlddE_EESt5arrayIPcLm2EEEEviT0_T1_:
.text._ZN2at6native29vectorized_elementwise_kernelILi4ENS0_13BUnaryFunctorIdddZZZNS0_16fmod_kernel_cudaERNS_18TensorIteratorBaseEENKUlvE0_clEvENKUlvE_clEvEUlddE_EESt5arrayIPcLm2EEEEviT0_T1_:
        /* <DEDUP_REMOVED lines=61> */
.L_x_12654:
        /* <DEDUP_REMOVED lines=12> */
.L_x_12653:
[----:B------:R-:W-:Y:S02]  /*0490*/  IMAD.MOV.U32 R26, RZ, RZ, R29 ;  /* 0x000000ffff1a7224 */ /* 0x000fe400078e001d */
.L_x_12652:
[----:B------:R-:W-:Y:S05]  /*04a0*/  BSYNC B1 ;  /* 0x0000000000017941 */ /* 0x000fea0003800000 */
.L_x_12651:
        /* <DEDUP_REMOVED lines=13> */
.L_x_12660:
        /* <DEDUP_REMOVED lines=33> */
.L_x_12659:
[----:B------:R-:W-:Y:S02]  /*0790*/  IMAD.MOV.U32 R26, RZ, RZ, R29 ;  /* 0x000000ffff1a7224 */ /* 0x000fe400078e001d */
[----:B------:R-:W-:Y:S02]  /*07a0*/  IMAD.MOV.U32 R31, RZ, RZ, R30 ;  /* 0x000000ffff1f7224 */ /* 0x000fe400078e001e */
.L_x_12658:
[----:B------:R-:W-:Y:S05]  /*07b0*/  BSYNC B2 ;  /* 0x0000000000027941 */ /* 0x000fea0003800000 */
.L_x_12657:
[----:B------:R-:W-:-:S13]  /*07c0*/  ISETP.GE.U32.AND P1, PT, R27, 0xc, PT ;  /* 0x0000000c1b00780c */ /* 0x000fda0003f26070 */
[----:B------:R-:W-:Y:S05]  /*07d0*/  @!P1 BRA `(.L_x_12656) ;  /* 0x0000077000009947 */ /* 0x000fea0003800000 */
[----:B------:R-:W-:Y:S01]  /*07e0*/  BSSY B2, `(.L_x_12661) ;  /* 0x0000075000027945 */ /* 0x000fe20003800000 */
[----:B------:R-:W-:Y:S02]  /*07f0*/  IADD3 R25, R25, 0x10, RZ ;  /* 0x0000001019197810 */ /* 0x000fe40007ffe0ff */
.L_x_12662:
        /* <DEDUP_REMOVED lines=116> */
.L_x_12661:
[----:B------:R-:W-:Y:S02]  /*0f40*/  IMAD.MOV.U32 R31, RZ, RZ, R27 ;  /* 0x000000ffff1f7224 */ /* 0x000fe400078e001b */
.L_x_12656:
[----:B------:R-:W-:Y:S05]  /*0f50*/  BSYNC B1 ;  /* 0x0000000000017941 */ /* 0x000fea0003800000 */
.L_x_12655:
        /* <DEDUP_REMOVED lines=19> */
.L_x_12664:
[----:B------:R-:W-:Y:S05]  /*1090*/  BSYNC B1 ;  /* 0x0000000000017941 */ /* 0x000fea0003800000 */
.L_x_12663:
[----:B------:R-:W-:Y:S02]  /*10a0*/  IMAD.MOV.U32 R13, RZ, RZ, R25 ;  /* 0x000000ffff0d7224 */ /* 0x000fe400078e0019 */
[----:B------:R-:W-:-:S03]  /*10b0*/  IMAD.MOV.U32 R12, RZ, RZ, R24 ;  /* 0x000000ffff0c7224 */ /* 0x000fc600078e0018 */
[----:B------:R-:W-:Y:S01]  /*10c0*/  LOP3.LUT R13, R13, 0x80000000, R17, 0xb8, !PT ;  /* 0x800000000d0d7812 */ /* 0x000fe200078eb811 */
[----:B------:R-:W-:Y:S05]  /*10d0*/  BRA `(.L_x_12650) ;  /* 0x0000008000007947 */ /* 0x000fea0003800000 */
.L_x_12649:
        /* <DEDUP_REMOVED lines=8> */
.L_x_12650:
[----:B-12---:R-:W-:Y:S05]  /*1160*/  BSYNC B0 ;  /* 0x0000000000007941 */ /* 0x006fea0003800000 */
.L_x_12648:
        /* <DEDUP_REMOVED lines=37> */
.L_x_12671:
        /* <DEDUP_REMOVED lines=12> */
.L_x_12670:
[----:B------:R-:W-:Y:S02]  /*1480*/  IMAD.MOV.U32 R26, RZ, RZ, R29 ;  /* 0x000000ffff1a7224 */ /* 0x000fe400078e001d */
.L_x_12669:
[----:B------:R-:W-:Y:S05]  /*1490*/  BSYNC B1 ;  /* 0x0000000000017941 */ /* 0x000fea0003800000 */
.L_x_12668:
        /* <DEDUP_REMOVED lines=13> */
.L_x_12677:
        /* <DEDUP_REMOVED lines=33> */
.L_x_12676:
[----:B------:R-:W-:Y:S02]  /*1780*/  IMAD.MOV.U32 R26, RZ, RZ, R29 ;  /* 0x000000ffff1a7224 */ /* 0x000fe400078e001d */
[----:B------:R-:W-:Y:S02]  /*1790*/  IMAD.MOV.U32 R31, RZ, RZ, R30 ;  /* 0x000000ffff1f7224 */ /* 0x000fe400078e001e */
.L_x_12675:
[----:B------:R-:W-:Y:S05]  /*17a0*/  BSYNC B2 ;  /* 0x0000000000027941 */ /* 0x000fea0003800000 */
.L_x_12674:
[----:B------:R-:W-:-:S13]  /*17b0*/  ISETP.GE.U32.AND P1, PT, R27, 0xc, PT ;  /* 0x0000000c1b00780c */ /* 0x000fda0003f26070 */
[----:B------:R-:W-:Y:S05]  /*17c0*/  @!P1 BRA `(.L_x_12673) ;  /* 0x0000077000009947 */ /* 0x000fea0003800000 */
[----:B------:R-:W-:Y:S01]  /*17d0*/  BSSY B2, `(.L_x_12678) ;  /* 0x0000075000027945 */ /* 0x000fe20003800000 */
[----:B------:R-:W-:Y:S02]  /*17e0*/  IADD3 R25, R25, 0x10, RZ ;  /* 0x0000001019197810 */ /* 0x000fe40007ffe0ff */
.L_x_12679:
        /* <DEDUP_REMOVED lines=116> */
.L_x_12678:
[----:B------:R-:W-:Y:S02]  /*1f30*/  IMAD.MOV.U32 R31, RZ, RZ, R27 ;  /* 0x000000ffff1f7224 */ /* 0x000fe400078e001b */
.L_x_12673:
[----:B------:R-:W-:Y:S05]  /*1f40*/  BSYNC B1 ;  /* 0x0000000000017941 */ /* 0x000fea0003800000 */
.L_x_12672:
        /* <DEDUP_REMOVED lines=19> */
.L_x_12681:
[----:B------:R-:W-:Y:S05]  /*2080*/  BSYNC B1 ;  /* 0x0000000000017941 */ /* 0x000fea0003800000 */
.L_x_12680:
[----:B------:R-:W-:Y:S02]  /*2090*/  IMAD.MOV.U32 R15, RZ, RZ, R25 ;  /* 0x000000ffff0f7224 */ /* 0x000fe400078e0019 */
[----:B------:R-:W-:-:S03]  /*20a0*/  IMAD.MOV.U32 R14, RZ, RZ, R24 ;  /* 0x000000ffff0e7224 */ /* 0x000fc600078e0018 */
[----:B------:R-:W-:Y:S01]  /*20b0*/  LOP3.LUT R15, R15, 0x80000000, R19, 0xb8, !PT ;  /* 0x800000000f0f7812 */ /* 0x000fe200078eb813 */
[----:B------:R-:W-:Y:S05]  /*20c0*/  BRA `(.L_x_12667) ;  /* 0x0000008000007947 */ /* 0x000fea0003800000 */
.L_x_12666:
        /* <DEDUP_REMOVED lines=8> */
.L_x_12667:
[----:B-12---:R-:W-:Y:S05]  /*2150*/  BSYNC B0 ;  /* 0x0000000000007941 */ /* 0x006fea0003800000 */
.L_x_12665:
        /* <DEDUP_REMOVED lines=37> */
.L_x_12688:
        /* <DEDUP_REMOVED lines=12> */
.L_x_12687:
[----:B------:R-:W-:Y:S02]  /*2470*/  IMAD.MOV.U32 R26, RZ, RZ, R29 ;  /* 0x000000ffff1a7224 */ /* 0x000fe400078e001d */
.L_x_12686:
[----:B------:R-:W-:Y:S05]  /*2480*/  BSYNC B1 ;  /* 0x0000000000017941 */ /* 0x000fea0003800000 */
.L_x_12685:
        /* <DEDUP_REMOVED lines=13> */
.L_x_12694:
        /* <DEDUP_REMOVED lines=33> */
.L_x_12693:
[----:B------:R-:W-:Y:S02]  /*2770*/  IMAD.MOV.U32 R26, RZ, RZ, R29 ;  /* 0x000000ffff1a7224 */ /* 0x000fe400078e001d */
[----:B------:R-:W-:Y:S02]  /*2780*/  IMAD.MOV.U32 R31, RZ, RZ, R30 ;  /* 0x000000ffff1f7224 */ /* 0x000fe400078e001e */
.L_x_12692:
[----:B------:R-:W-:Y:S05]  /*2790*/  BSYNC B2 ;  /* 0x0000000000027941 */ /* 0x000fea0003800000 */
.L_x_12691:
[----:B------:R-:W-:-:S13]  /*27a0*/  ISETP.GE.U32.AND P1, PT, R27, 0xc, PT ;  /* 0x0000000c1b00780c */ /* 0x000fda0003f26070 */
[----:B------:R-:W-:Y:S05]  /*27b0*/  @!P1 BRA `(.L_x_12690) ;  /* 0x0000077000009947 */ /* 0x000fea0003800000 */
[----:B------:R-:W-:Y:S01]  /*27c0*/  BSSY B2, `(.L_x_12695) ;  /* 0x0000075000027945 */ /* 0x000fe20003800000 */
[----:B------:R-:W-:Y:S02]  /*27d0*/  IADD3 R25, R25, 0x10, RZ ;  /* 0x0000001019197810 */ /* 0x000fe40007ffe0ff */
.L_x_12696:
        /* <DEDUP_REMOVED lines=116> */
.L_x_12695:
[----:B------:R-:W-:Y:S02]  /*2f20*/  IMAD.MOV.U32 R31, RZ, RZ, R27 ;  /* 0x000000ffff1f7224 */ /* 0x000fe400078e001b */
.L_x_12690:
[----:B------:R-:W-:Y:S05]  /*2f30*/  BSYNC B1 ;  /* 0x0000000000017941 */ /* 0x000fea0003800000 */
.L_x_12689:
        /* <DEDUP_REMOVED lines=19> */
.L_x_12698:
[----:B------:R-:W-:Y:S05]  /*3070*/  BSYNC B1 ;  /* 0x0000000000017941 */ /* 0x000fea0003800000 */
.L_x_12697:
[----:B------:R-:W-:Y:S02]  /*3080*/  IMAD.MOV.U32 R17, RZ, RZ, R25 ;  /* 0x000000ffff117224 */ /* 0x000fe400078e0019 */
[----:B------:R-:W-:-:S03]  /*3090*/  IMAD.MOV.U32 R16, RZ, RZ, R24 ;  /* 0x000000ffff107224 */ /* 0x000fc600078e0018 */
[----:B------:R-:W-:Y:S01]  /*30a0*/  LOP3.LUT R17, R17, 0x80000000, R21, 0xb8, !PT ;  /* 0x8000000011117812 */ /* 0x000fe200078eb815 */
[----:B------:R-:W-:Y:S05]  /*30b0*/  BRA `(.L_x_12684) ;  /* 0x0000008000007947 */ /* 0x000fea0003800000 */
.L_x_12683:
        /* <DEDUP_REMOVED lines=8> */
.L_x_12684:
[----:B-12---:R-:W-:Y:S05]  /*3140*/  BSYNC B0 ;  /* 0x0000000000007941 */ /* 0x006fea0003800000 */
.L_x_12682:
        /* <DEDUP_REMOVED lines=37> */
.L_x_12705:
        /* <DEDUP_REMOVED lines=12> */
.L_x_12704:
[----:B------:R-:W-:Y:S02]  /*3460*/  IMAD.MOV.U32 R26, RZ, RZ, R29 ;  /* 0x000000ffff1a7224 */ /* 0x000fe400078e001d */
.L_x_12703:
[----:B------:R-:W-:Y:S05]  /*3470*/  BSYNC B1 ;  /* 0x0000000000017941 */ /* 0x000fea0003800000 */
.L_x_12702:
        /* <DEDUP_REMOVED lines=13> */
.L_x_12711:
        /* <DEDUP_REMOVED lines=33> */
.L_x_12710:
[----:B------:R-:W-:Y:S02]  /*3760*/  IMAD.MOV.U32 R26, RZ, RZ, R29 ;  /* 0x000000ffff1a7224 */ /* 0x000fe400078e001d */
[----:B------:R-:W-:Y:S02]  /*3770*/  IMAD.MOV.U32 R31, RZ, RZ, R30 ;  /* 0x000000ffff1f7224 */ /* 0x000fe400078e001e */
.L_x_12709:
[----:B------:R-:W-:Y:S05]  /*3780*/  BSYNC B2 ;  /* 0x0000000000027941 */ /* 0x000fea0003800000 */
.L_x_12708:
[----:B------:R-:W-:-:S13]  /*3790*/  ISETP.GE.U32.AND P1, PT, R27, 0xc, PT ;  /* 0x0000000c1b00780c */ /* 0x000fda0003f26070 */
[----:B------:R-:W-:Y:S05]  /*37a0*/  @!P1 BRA `(.L_x_12707) ;  /* 0x0000077000009947 */ /* 0x000fea0003800000 */
[----:B------:R-:W-:Y:S01]  /*37b0*/  BSSY B2, `(.L_x_12712) ;  /* 0x0000075000027945 */ /* 0x000fe20003800000 */
[----:B------:R-:W-:Y:S02]  /*37c0*/  IADD3 R25, R25, 0x10, RZ ;  /* 0x0000001019197810 */ /* 0x000fe40007ffe0ff */
.L_x_12713:
        /* <DEDUP_REMOVED lines=116> */
.L_x_12712:
[----:B------:R-:W-:Y:S02]  /*3f10*/  IMAD.MOV.U32 R31, RZ, RZ, R27 ;  /* 0x000000ffff1f7224 */ /* 0x000fe400078e001b */
.L_x_12707:
[----:B------:R-:W-:Y:S05]  /*3f20*/  BSYNC B1 ;  /* 0x0000000000017941 */ /* 0x000fea0003800000 */
.L_x_12706:
        /* <DEDUP_REMOVED lines=19> */
.L_x_12715:
[----:B------:R-:W-:Y:S05]  /*4060*/  BSYNC B1 ;  /* 0x0000000000017941 */ /* 0x000fea0003800000 */
.L_x_12714:
[----:B------:R-:W-:Y:S02]  /*4070*/  IMAD.MOV.U32 R19, RZ, RZ, R25 ;  /* 0x000000ffff137224 */ /* 0x000fe400078e0019 */
[----:B------:R-:W-:-:S03]  /*4080*/  IMAD.MOV.U32 R18, RZ, RZ, R24 ;  /* 0x000000ffff127224 */ /* 0x000fc600078e0018 */
[----:B------:R-:W-:Y:S01]  /*4090*/  LOP3.LUT R19, R19, 0x80000000, R23, 0xb8, !PT ;  /* 0x8000000013137812 */ /* 0x000fe200078eb817 */
[----:B------:R-:W-:Y:S05]  /*40a0*/  BRA `(.L_x_12701) ;  /* 0x0000008000007947 */ /* 0x000fea0003800000 */
.L_x_12700:
        /* <DEDUP_REMOVED lines=8> */
.L_x_12701:
[----:B-12---:R-:W-:Y:S05]  /*4130*/  BSYNC B0 ;  /* 0x0000000000007941 */ /* 0x006fea0003800000 */
.L_x_12699:
        /* <DEDUP_REMOVED lines=37> */
.L_x_12722:
        /* <DEDUP_REMOVED lines=12> */
.L_x_12721:
[----:B------:R-:W-:Y:S02]  /*4450*/  IMAD.MOV.U32 R26, RZ, RZ, R29 ;  /* 0x000000ffff1a7224 */ /* 0x000fe400078e001d */
.L_x_12720:
[----:B------:R-:W-:Y:S05]  /*4460*/  BSYNC B1 ;  /* 0x0000000000017941 */ /* 0x000fea0003800000 */
.L_x_12719:
        /* <DEDUP_REMOVED lines=13> */
.L_x_12728:
        /* <DEDUP_REMOVED lines=33> */
.L_x_12727:
[----:B------:R-:W-:Y:S02]  /*4750*/  IMAD.MOV.U32 R26, RZ, RZ, R29 ;  /* 0x000000ffff1a7224 */ /* 0x000fe400078e001d */
[----:B------:R-:W-:Y:S02]  /*4760*/  IMAD.MOV.U32 R31, RZ, RZ, R30 ;  /* 0x000000ffff1f7224 */ /* 0x000fe400078e001e */
.L_x_12726:
[----:B------:R-:W-:Y:S05]  /*4770*/  BSYNC B2 ;  /* 0x0000000000027941 */ /* 0x000fea0003800000 */
.L_x_12725:
[----:B------:R-:W-:-:S13]  /*4780*/  ISETP.GE.U32.AND P1, PT, R27, 0xc, PT ;  /* 0x0000000c1b00780c */ /* 0x000fda0003f26070 */
[----:B------:R-:W-:Y:S05]  /*4790*/  @!P1 BRA `(.L_x_12724) ;  /* 0x0000077000009947 */ /* 0x000fea0003800000 */
[----:B------:R-:W-:Y:S01]  /*47a0*/  BSSY B2, `(.L_x_12729) ;  /* 0x0000075000027945 */ /* 0x000fe20003800000 */
[----:B------:R-:W-:Y:S02]  /*47b0*/  IADD3 R25, R25, 0x10, RZ ;  /* 0x0000001019197810 */ /* 0x000fe40007ffe0ff */
.L_x_12730:
        /* <DEDUP_REMOVED lines=116> */
.L_x_12729:
[----:B------:R-:W-:Y:S02]  /*4f00*/  IMAD.MOV.U32 R31, RZ, RZ, R27 ;  /* 0x000000ffff1f7224 */ /* 0x000fe400078e001b */
.L_x_12724:
[----:B------:R-:W-:Y:S05]  /*4f10*/  BSYNC B1 ;  /* 0x0000000000017941 */ /* 0x000fea0003800000 */
.L_x_12723:
        /* <DEDUP_REMOVED lines=19> */
.L_x_12732:
[----:B------:R-:W-:Y:S05]  /*5050*/  BSYNC B1 ;  /* 0x0000000000017941 */ /* 0x000fea0003800000 */
.L_x_12731:
[----:B------:R-:W-:Y:S02]  /*5060*/  IMAD.MOV.U32 R21, RZ, RZ, R25 ;  /* 0x000000ffff157224 */ /* 0x000fe400078e0019 */
[----:B------:R-:W-:-:S03]  /*5070*/  IMAD.MOV.U32 R20, RZ, RZ, R24 ;  /* 0x000000ffff147224 */ /* 0x000fc600078e0018 */
[----:B------:R-:W-:Y:S01]  /*5080*/  LOP3.LUT R21, R21, 0x80000000, R5, 0xb8, !PT ;  /* 0x8000000015157812 */ /* 0x000fe200078eb805 */
[----:B------:R-:W-:Y:S05]  /*5090*/  BRA `(.L_x_12718) ;  /* 0x0000008000007947 */ /* 0x000fea0003800000 */
.L_x_12717:
        /* <DEDUP_REMOVED lines=8> */
.L_x_12718:
[----:B-12---:R-:W-:Y:S05]  /*5120*/  BSYNC B0 ;  /* 0x0000000000007941 */ /* 0x006fea0003800000 */
.L_x_12716:
        /* <DEDUP_REMOVED lines=37> */
.L_x_12739:
        /* <DEDUP_REMOVED lines=12> */
.L_x_12738:
[----:B------:R-:W-:Y:S02]  /*5440*/  IMAD.MOV.U32 R26, RZ, RZ, R29 ;  /* 0x000000ffff1a7224 */ /* 0x000fe400078e001d */
.L_x_12737:
[----:B------:R-:W-:Y:S05]  /*5450*/  BSYNC B1 ;  /* 0x0000000000017941 */ /* 0x000fea0003800000 */
.L_x_12736:
        /* <DEDUP_REMOVED lines=13> */
.L_x_12745:
        /* <DEDUP_REMOVED lines=33> */
.L_x_12744:
[----:B------:R-:W-:Y:S02]  /*5740*/  IMAD.MOV.U32 R26, RZ, RZ, R29 ;  /* 0x000000ffff1a7224 */ /* 0x000fe400078e001d */
[----:B------:R-:W-:Y:S02]  /*5750*/  IMAD.MOV.U32 R31, RZ, RZ, R30 ;  /* 0x000000ffff1f7224 */ /* 0x000fe400078e001e */
.L_x_12743:
[----:B------:R-:W-:Y:S05]  /*5760*/  BSYNC B2 ;  /* 0x0000000000027941 */ /* 0x000fea0003800000 */
.L_x_12742:
[----:B------:R-:W-:-:S13]  /*5770*/  ISETP.GE.U32.AND P1, PT, R27, 0xc, PT ;  /* 0x0000000c1b00780c */ /* 0x000fda0003f26070 */
[----:B------:R-:W-:Y:S05]  /*5780*/  @!P1 BRA `(.L_x_12741) ;  /* 0x0000077000009947 */ /* 0x000fea0003800000 */
[----:B------:R-:W-:Y:S01]  /*5790*/  BSSY B2, `(.L_x_12746) ;  /* 0x0000075000027945 */ /* 0x000fe20003800000 */
[----:B------:R-:W-:Y:S02]  /*57a0*/  IADD3 R25, R25, 0x10, RZ ;  /* 0x0000001019197810 */ /* 0x000fe40007ffe0ff */
.L_x_12747:
        /* <DEDUP_REMOVED lines=116> */
.L_x_12746:
[----:B------:R-:W-:Y:S02]  /*5ef0*/  IMAD.MOV.U32 R31, RZ, RZ, R27 ;  /* 0x000000ffff1f7224 */ /* 0x000fe400078e001b */
.L_x_12741:
[----:B------:R-:W-:Y:S05]  /*5f00*/  BSYNC B1 ;  /* 0x0000000000017941 */ /* 0x000fea0003800000 */
.L_x_12740:
        /* <DEDUP_REMOVED lines=19> */
.L_x_12749:
[----:B------:R-:W-:Y:S05]  /*6040*/  BSYNC B1 ;  /* 0x0000000000017941 */ /* 0x000fea0003800000 */
.L_x_12748:
[----:B------:R-:W-:Y:S02]  /*6050*/  IMAD.MOV.U32 R23, RZ, RZ, R25 ;  /* 0x000000ffff177224 */ /* 0x000fe400078e0019 */
[----:B------:R-:W-:-:S03]  /*6060*/  IMAD.MOV.U32 R22, RZ, RZ, R24 ;  /* 0x000000ffff167224 */ /* 0x000fc600078e0018 */
[----:B------:R-:W-:Y:S01]  /*6070*/  LOP3.LUT R23, R23, 0x80000000, R7, 0xb8, !PT ;  /* 0x8000000017177812 */ /* 0x000fe200078eb807 */
[----:B------:R-:W-:Y:S05]  /*6080*/  BRA `(.L_x_12735) ;  /* 0x0000008000007947 */ /* 0x000fea0003800000 */
.L_x_12734:
        /* <DEDUP_REMOVED lines=8> */
.L_x_12735:
[----:B-12---:R-:W-:Y:S05]  /*6110*/  BSYNC B0 ;  /* 0x0000000000007941 */ /* 0x006fea0003800000 */
.L_x_12733:
        /* <DEDUP_REMOVED lines=37> */
.L_x_12756:
        /* <DEDUP_REMOVED lines=12> */
.L_x_12755:
[----:B------:R-:W-:Y:S02]  /*6430*/  IMAD.MOV.U32 R26, RZ, RZ, R29 ;  /* 0x000000ffff1a7224 */ /* 0x000fe400078e001d */
.L_x_12754:
[----:B------:R-:W-:Y:S05]  /*6440*/  BSYNC B1 ;  /* 0x0000000000017941 */ /* 0x000fea0003800000 */
.L_x_12753:
        /* <DEDUP_REMOVED lines=13> */
.L_x_12762:
        /* <DEDUP_REMOVED lines=33> */
.L_x_12761:
[----:B------:R-:W-:Y:S02]  /*6730*/  IMAD.MOV.U32 R26, RZ, RZ, R29 ;  /* 0x000000ffff1a7224 */ /* 0x000fe400078e001d */
[----:B------:R-:W-:Y:S02]  /*6740*/  IMAD.MOV.U32 R31, RZ, RZ, R30 ;  /* 0x000000ffff1f7224 */ /* 0x000fe400078e001e */
.L_x_12760:
[----:B------:R-:W-:Y:S05]  /*6750*/  BSYNC B2 ;  /* 0x0000000000027941 */ /* 0x000fea0003800000 */
.L_x_12759:
[----:B------:R-:W-:-:S13]  /*6760*/  ISETP.GE.U32.AND P1, PT, R27, 0xc, PT ;  /* 0x0000000c1b00780c */ /* 0x000fda0003f26070 */
[----:B------:R-:W-:Y:S05]  /*6770*/  @!P1 BRA `(.L_x_12758) ;  /* 0x0000077000009947 */ /* 0x000fea0003800000 */
[----:B------:R-:W-:Y:S01]  /*6780*/  BSSY B2, `(.L_x_12763) ;  /* 0x0000075000027945 */ /* 0x000fe20003800000 */
[----:B------:R-:W-:Y:S02]  /*6790*/  IADD3 R25, R25, 0x10, RZ ;  /* 0x0000001019197810 */ /* 0x000fe40007ffe0ff */
.L_x_12764:
        /* <DEDUP_REMOVED lines=116> */
.L_x_12763:
[----:B------:R-:W-:Y:S02]  /*6ee0*/  IMAD.MOV.U32 R31, RZ, RZ, R27 ;  /* 0x000000ffff1f7224 */ /* 0x000fe400078e001b */
.L_x_12758:
[----:B------:R-:W-:Y:S05]  /*6ef0*/  BSYNC B1 ;  /* 0x0000000000017941 */ /* 0x000fea0003800000 */
.L_x_12757:
        /* <DEDUP_REMOVED lines=19> */
.L_x_12766:
[----:B------:R-:W-:Y:S05]  /*7030*/  BSYNC B1 ;  /* 0x0000000000017941 */ /* 0x000fea0003800000 */
.L_x_12765:
[----:B------:R-:W-:Y:S02]  /*7040*/  IMAD.MOV.U32 R5, RZ, RZ, R25 ;  /* 0x000000ffff057224 */ /* 0x000fe400078e0019 */
[----:B------:R-:W-:-:S03]  /*7050*/  IMAD.MOV.U32 R4, RZ, RZ, R24 ;  /* 0x000000ffff047224 */ /* 0x000fc600078e0018 */
[----:B------:R-:W-:Y:S01]  /*7060*/  LOP3.LUT R5, R5, 0x80000000, R9, 0xb8, !PT ;  /* 0x8000000005057812 */ /* 0x000fe200078eb809 */
[----:B------:R-:W-:Y:S05]  /*7070*/  BRA `(.L_x_12752) ;  /* 0x0000008000007947 */ /* 0x000fea0003800000 */
.L_x_12751:
        /* <DEDUP_REMOVED lines=8> */
.L_x_12752:
[----:B-12---:R-:W-:Y:S05]  /*7100*/  BSYNC B0 ;  /* 0x0000000000007941 */ /* 0x006fea0003800000 */
.L_x_12750:
        /* <DEDUP_REMOVED lines=36> */
.L_x_12772:
        /* <DEDUP_REMOVED lines=12> */
.L_x_12771:
[----:B------:R-:W-:Y:S05]  /*7410*/  BSYNC B1 ;  /* 0x0000000000017941 */ /* 0x000fea0003800000 */
.L_x_12770:
        /* <DEDUP_REMOVED lines=13> */
.L_x_12778:
        /* <DEDUP_REMOVED lines=33> */
.L_x_12777:
[----:B------:R-:W-:Y:S02]  /*7700*/  IMAD.MOV.U32 R8, RZ, RZ, R27 ;  /* 0x000000ffff087224 */ /* 0x000fe400078e001b */
.L_x_12776:
[----:B------:R-:W-:Y:S05]  /*7710*/  BSYNC B2 ;  /* 0x0000000000027941 */ /* 0x000fea0003800000 */
.L_x_12775:
[----:B------:R-:W-:-:S13]  /*7720*/  ISETP.GE.U32.AND P0, PT, R26, 0xc, PT ;  /* 0x0000000c1a00780c */ /* 0x000fda0003f06070 */
[----:B------:R-:W-:Y:S05]  /*7730*/  @!P0 BRA `(.L_x_12774) ;  /* 0x0000078000008947 */ /* 0x000fea0003800000 */
[----:B------:R-:W-:Y:S01]  /*7740*/  BSSY B2, `(.L_x_12779) ;  /* 0x0000075000027945 */ /* 0x000fe20003800000 */
[----:B------:R-:W-:Y:S02]  /*7750*/  IADD3 R8, R9, 0x10, RZ ;  /* 0x0000001009087810 */ /* 0x000fe40007ffe0ff */
.L_x_12780:
        /* <DEDUP_REMOVED lines=116> */
.L_x_12779:
[----:B------:R-:W-:Y:S02]  /*7ea0*/  IMAD.MOV.U32 R8, RZ, RZ, R9 ;  /* 0x000000ffff087224 */ /* 0x000fe400078e0009 */
[----:B------:R-:W-:Y:S02]  /*7eb0*/  IMAD.MOV.U32 R28, RZ, RZ, R26 ;  /* 0x000000ffff1c7224 */ /* 0x000fe400078e001a */
.L_x_12774:
[----:B------:R-:W-:Y:S05]  /*7ec0*/  BSYNC B1 ;  /* 0x0000000000017941 */ /* 0x000fea0003800000 */
.L_x_12773:
        /* <DEDUP_REMOVED lines=19> */
.L_x_12782:
[----:B------:R-:W-:Y:S05]  /*8000*/  BSYNC B1 ;  /* 0x0000000000017941 */ /* 0x000fea0003800000 */
.L_x_12781:
[----:B------:R-:W-:Y:S02]  /*8010*/  IMAD.MOV.U32 R7, RZ, RZ, R25 ;  /* 0x000000ffff077224 */ /* 0x000fe400078e0019 */
[----:B------:R-:W-:-:S03]  /*8020*/  IMAD.MOV.U32 R6, RZ, RZ, R24 ;  /* 0x000000ffff067224 */ /* 0x000fc600078e0018 */
[----:B------:R-:W-:Y:S01]  /*8030*/  LOP3.LUT R7, R7, 0x80000000, R11, 0xb8, !PT ;  /* 0x8000000007077812 */ /* 0x000fe200078eb80b */
[----:B------:R-:W-:Y:S05]  /*8040*/  BRA `(.L_x_12769) ;  /* 0x0000008000007947 */ /* 0x000fea0003800000 */
.L_x_12768:
        /* <DEDUP_REMOVED lines=8> */
.L_x_12769:
[----:B-12---:R-:W-:Y:S05]  /*80d0*/  BSYNC B0 ;  /* 0x0000000000007941 */ /* 0x006fea0003800000 */
.L_x_12767:
        /* <DEDUP_REMOVED lines=10> */
.L_x_12647:
        /* <DEDUP_REMOVED lines=98> */
.L_x_12788:
        /* <DEDUP_REMOVED lines=12> */
.L_x_12787:
[----:B------:R-:W-:Y:S05]  /*8860*/  BSYNC B1 ;  /* 0x0000000000017941 */ /* 0x000fea0003800000 */
.L_x_12786:
        /* <DEDUP_REMOVED lines=13> */
.L_x_12794:
        /* <DEDUP_REMOVED lines=33> */
.L_x_12793:
[----:B------:R-:W-:Y:S02]  /*8b50*/  IMAD.MOV.U32 R22, RZ, RZ, R27 ;  /* 0x000000ffff167224 */ /* 0x000fe400078e001b */
.L_x_12792:
[----:B------:R-:W-:Y:S05]  /*8b60*/  BSYNC B2 ;  /* 0x0000000000027941 */ /* 0x000fea0003800000 */
.L_x_12791:
[----:B------:R-:W-:-:S13]  /*8b70*/  ISETP.GE.U32.AND P0, PT, R26, 0xc, PT ;  /* 0x0000000c1a00780c */ /* 0x000fda0003f06070 */
[----:B------:R-:W-:Y:S05]  /*8b80*/  @!P0 BRA `(.L_x_12790) ;  /* 0x0000078000008947 */ /* 0x000fea0003800000 */
[----:B------:R-:W-:Y:S01]  /*8b90*/  BSSY B2, `(.L_x_12795) ;  /* 0x0000075000027945 */ /* 0x000fe20003800000 */
[----:B------:R-:W-:Y:S02]  /*8ba0*/  IADD3 R22, R23, 0x10, RZ ;  /* 0x0000001017167810 */ /* 0x000fe40007ffe0ff */
.L_x_12796:
        /* <DEDUP_REMOVED lines=116> */
.L_x_12795:
[----:B------:R-:W-:Y:S02]  /*92f0*/  IMAD.MOV.U32 R22, RZ, RZ, R23 ;  /* 0x000000ffff167224 */ /* 0x000fe400078e0017 */
[----:B------:R-:W-:Y:S02]  /*9300*/  IMAD.MOV.U32 R28, RZ, RZ, R26 ;  /* 0x000000ffff1c7224 */ /* 0x000fe400078e001a */
.L_x_12790:
[----:B------:R-:W-:Y:S05]  /*9310*/  BSYNC B1 ;  /* 0x0000000000017941 */ /* 0x000fea0003800000 */
.L_x_12789:
        /* <DEDUP_REMOVED lines=20> */
.L_x_12798:
[----:B------:R-:W-:Y:S05]  /*9460*/  BSYNC B1 ;  /* 0x0000000000017941 */ /* 0x000fea0003800000 */
.L_x_12797:
[----:B------:R-:W-:Y:S01]  /*9470*/  IMAD.MOV.U32 R2, RZ, RZ, R20 ;  /* 0x000000ffff027224 */ /* 0x000fe200078e0014 */
[----:B------:R-:W-:Y:S01]  /*9480*/  LOP3.LUT R3, R3, 0x80000000, R7, 0xb8, !PT ;  /* 0x8000000003037812 */ /* 0x000fe200078eb807 */
[----:B------:R-:W-:Y:S05]  /*9490*/  BRA `(.L_x_12784) ;  /* 0x0000006000007947 */ /* 0x000fea0003800000 */
.L_x_12785:
[----:B------:R-:W0:-:S06]  /*94a0*/  DSETP.GTU.AND P0, PT, R20, +INF , PT ;  /* 0x7ff000001400742a */ /* 0x000e0c0003f0c000 */
[----:B0-----:R-:W0:-:S14]  /*94b0*/  DSETP.LE.AND P0, PT, R22, +INF , !P0 ;  /* 0x7ff000001600742a */ /* 0x001e1c0004703000 */
[----:B0-----:R-:W0:-:S04]  /*94c0*/  @P0 DSETP.NEU.AND P2, PT, R22, +INF , PT ;  /* 0x7ff000001600042a */ /* 0x001e080003f4d000 */
[----:B------:R1:W2:-:S06]  /*94d0*/  @!P0 DADD R2, R6, c[0x0][0x170] ;  /* 0x00005c0006028629 */ /* 0x00028c0000000000 */
[----:B0-----:R-:W-:Y:S02]  /*94e0*/  @P0 FSEL R2, R6, RZ, P2 ;  /* 0x000000ff06020208 */ /* 0x001fe40001000000 */
[----:B------:R-:W-:Y:S02]  /*94f0*/  @P0 FSEL R3, R7, -QNAN , P2 ;  /* 0xfff8000007030808 */ /* 0x000fe40001000000 */
.L_x_12784:
[----:B-12---:R-:W-:Y:S05]  /*9500*/  BSYNC B0 ;  /* 0x0000000000007941 */ /* 0x006fea0003800000 */
.L_x_12783:
        /* <DEDUP_REMOVED lines=42> */
.L_x_12804:
        /* <DEDUP_REMOVED lines=12> */
.L_x_12803:
[----:B------:R-:W-:Y:S05]  /*9870*/  BSYNC B1 ;  /* 0x0000000000017941 */ /* 0x000fea0003800000 */
.L_x_12802:
        /* <DEDUP_REMOVED lines=13> */
.L_x_12810:
        /* <DEDUP_REMOVED lines=33> */
.L_x_12809:
[----:B------:R-:W-:Y:S02]  /*9b60*/  IMAD.MOV.U32 R26, RZ, RZ, R27 ;  /* 0x000000ffff1a7224 */ /* 0x000fe400078e001b */
[----:B------:R-:W-:Y:S02]  /*9b70*/  IMAD.MOV.U32 R29, RZ, RZ, R30 ;  /* 0x000000ffff1d7224 */ /* 0x000fe400078e001e */
.L_x_12808:
[----:B------:R-:W-:Y:S05]  /*9b80*/  BSYNC B2 ;  /* 0x0000000000027941 */ /* 0x000fea0003800000 */
.L_x_12807:
[----:B------:R-:W-:-:S13]  /*9b90*/  ISETP.GE.U32.AND P0, PT, R25, 0xc, PT ;  /* 0x0000000c1900780c */ /* 0x000fda0003f06070 */
[----:B------:R-:W-:Y:S05]  /*9ba0*/  @!P0 BRA `(.L_x_12806) ;  /* 0x0000077000008947 */ /* 0x000fea0003800000 */
[----:B------:R-:W-:Y:S01]  /*9bb0*/  BSSY B2, `(.L_x_12811) ;  /* 0x0000075000027945 */ /* 0x000fe20003800000 */
[----:B------:R-:W-:Y:S02]  /*9bc0*/  IADD3 R23, R23, 0x10, RZ ;  /* 0x0000001017177810 */ /* 0x000fe40007ffe0ff */
.L_x_12812:
        /* <DEDUP_REMOVED lines=116> */
.L_x_12811:
[----:B------:R-:W-:Y:S02]  /*a310*/  IMAD.MOV.U32 R29, RZ, RZ, R25 ;  /* 0x000000ffff1d7224 */ /* 0x000fe400078e0019 */
.L_x_12806:
[----:B------:R-:W-:Y:S05]  /*a320*/  BSYNC B1 ;  /* 0x0000000000017941 */ /* 0x000fea0003800000 */
.L_x_12805:
        /* <DEDUP_REMOVED lines=20> */
.L_x_12814:
[----:B------:R-:W-:Y:S05]  /*a470*/  BSYNC B1 ;  /* 0x0000000000017941 */ /* 0x000fea0003800000 */
.L_x_12813:
[----:B------:R-:W-:Y:S01]  /*a480*/  IMAD.MOV.U32 R6, RZ, RZ, R20 ;  /* 0x000000ffff067224 */ /* 0x000fe200078e0014 */
[----:B------:R-:W-:Y:S01]  /*a490*/  LOP3.LUT R7, R7, 0x80000000, R9, 0xb8, !PT ;  /* 0x8000000007077812 */ /* 0x000fe200078eb809 */
[----:B------:R-:W-:Y:S05]  /*a4a0*/  BRA `(.L_x_12800) ;  /* 0x0000006000007947 */ /* 0x000fea0003800000 */
.L_x_12801:
[----:B------:R-:W0:-:S06]  /*a4b0*/  DSETP.GTU.AND P0, PT, R20, +INF , PT ;  /* 0x7ff000001400742a */ /* 0x000e0c0003f0c000 */
[----:B0-----:R-:W0:-:S14]  /*a4c0*/  DSETP.LE.AND P0, PT, R24, +INF , !P0 ;  /* 0x7ff000001800742a */ /* 0x001e1c0004703000 */
[----:B0-----:R-:W0:-:S04]  /*a4d0*/  @P0 DSETP.NEU.AND P2, PT, R24, +INF , PT ;  /* 0x7ff000001800042a */ /* 0x001e080003f4d000 */
[----:B------:R1:W2:-:S06]  /*a4e0*/  @!P0 DADD R6, R8, c[0x0][0x170] ;  /* 0x00005c0008068629 */ /* 0x00028c0000000000 */
[----:B0-----:R-:W-:Y:S02]  /*a4f0*/  @P0 FSEL R6, R8, RZ, P2 ;  /* 0x000000ff08060208 */ /* 0x001fe40001000000 */
[----:B------:R-:W-:Y:S02]  /*a500*/  @P0 FSEL R7, R9, -QNAN , P2 ;  /* 0xfff8000009070808 */ /* 0x000fe40001000000 */
.L_x_12800:
[----:B-12---:R-:W-:Y:S05]  /*a510*/  BSYNC B0 ;  /* 0x0000000000007941 */ /* 0x006fea0003800000 */
.L_x_12799:
        /* <DEDUP_REMOVED lines=42> */
.L_x_12820:
        /* <DEDUP_REMOVED lines=12> */
.L_x_12819:
[----:B------:R-:W-:Y:S05]  /*a880*/  BSYNC B1 ;  /* 0x0000000000017941 */ /* 0x000fea0003800000 */
.L_x_12818:
        /* <DEDUP_REMOVED lines=13> */
.L_x_12826:
        /* <DEDUP_REMOVED lines=33> */
.L_x_12825:
[----:B------:R-:W-:Y:S02]  /*ab70*/  IMAD.MOV.U32 R26, RZ, RZ, R27 ;  /* 0x000000ffff1a7224 */ /* 0x000fe400078e001b */
[----:B------:R-:W-:Y:S02]  /*ab80*/  IMAD.MOV.U32 R29, RZ, RZ, R30 ;  /* 0x000000ffff1d7224 */ /* 0x000fe400078e001e */
.L_x_12824:
[----:B------:R-:W-:Y:S05]  /*ab90*/  BSYNC B2 ;  /* 0x0000000000027941 */ /* 0x000fea0003800000 */
.L_x_12823:
[----:B------:R-:W-:-:S13]  /*aba0*/  ISETP.GE.U32.AND P0, PT, R25, 0xc, PT ;  /* 0x0000000c1900780c */ /* 0x000fda0003f06070 */
[----:B------:R-:W-:Y:S05]  /*abb0*/  @!P0 BRA `(.L_x_12822) ;  /* 0x0000077000008947 */ /* 0x000fea0003800000 */
[----:B------:R-:W-:Y:S01]  /*abc0*/  BSSY B2, `(.L_x_12827) ;  /* 0x0000075000027945 */ /* 0x000fe20003800000 */
[----:B------:R-:W-:Y:S02]  /*abd0*/  IADD3 R23, R23, 0x10, RZ ;  /* 0x0000001017177810 */ /* 0x000fe40007ffe0ff */
.L_x_12828:
        /* <DEDUP_REMOVED lines=116> */
.L_x_12827:
[----:B------:R-:W-:Y:S02]  /*b320*/  IMAD.MOV.U32 R29, RZ, RZ, R25 ;  /* 0x000000ffff1d7224 */ /* 0x000fe400078e0019 */
.L_x_12822:
[----:B------:R-:W-:Y:S05]  /*b330*/  BSYNC B1 ;  /* 0x0000000000017941 */ /* 0x000fea0003800000 */
.L_x_12821:
        /* <DEDUP_REMOVED lines=20> */
.L_x_12830:
[----:B------:R-:W-:Y:S05]  /*b480*/  BSYNC B1 ;  /* 0x0000000000017941 */ /* 0x000fea0003800000 */
.L_x_12829:
[----:B------:R-:W-:Y:S01]  /*b490*/  IMAD.MOV.U32 R8, RZ, RZ, R20 ;  /* 0x000000ffff087224 */ /* 0x000fe200078e0014 */
[----:B------:R-:W-:Y:S01]  /*b4a0*/  LOP3.LUT R9, R9, 0x80000000, R13, 0xb8, !PT ;  /* 0x8000000009097812 */ /* 0x000fe200078eb80d */
[----:B------:R-:W-:Y:S05]  /*b4b0*/  BRA `(.L_x_12816) ;  /* 0x0000006000007947 */ /* 0x000fea0003800000 */
.L_x_12817:
[----:B------:R-:W0:-:S06]  /*b4c0*/  DSETP.GTU.AND P0, PT, R20, +INF , PT ;  /* 0x7ff000001400742a */ /* 0x000e0c0003f0c000 */
[----:B0-----:R-:W0:-:S14]  /*b4d0*/  DSETP.LE.AND P0, PT, R24, +INF , !P0 ;  /* 0x7ff000001800742a */ /* 0x001e1c0004703000 */
[----:B0-----:R-:W0:-:S04]  /*b4e0*/  @P0 DSETP.NEU.AND P2, PT, R24, +INF , PT ;  /* 0x7ff000001800042a */ /* 0x001e080003f4d000 */
[----:B------:R1:W2:-:S06]  /*b4f0*/  @!P0 DADD R8, R12, c[0x0][0x170] ;  /* 0x00005c000c088629 */ /* 0x00028c0000000000 */
[----:B0-----:R-:W-:Y:S02]  /*b500*/  @P0 FSEL R8, R12, RZ, P2 ;  /* 0x000000ff0c080208 */ /* 0x001fe40001000000 */
[----:B------:R-:W-:Y:S02]  /*b510*/  @P0 FSEL R9, R13, -QNAN , P2 ;  /* 0xfff800000d090808 */ /* 0x000fe40001000000 */
.L_x_12816:
[----:B-12---:R-:W-:Y:S05]  /*b520*/  BSYNC B0 ;  /* 0x0000000000007941 */ /* 0x006fea0003800000 */
.L_x_12815:
        /* <DEDUP_REMOVED lines=42> */
.L_x_12836:
        /* <DEDUP_REMOVED lines=12> */
.L_x_12835:
[----:B------:R-:W-:Y:S05]  /*b890*/  BSYNC B1 ;  /* 0x0000000000017941 */ /* 0x000fea0003800000 */
.L_x_12834:
        /* <DEDUP_REMOVED lines=13> */
.L_x_12842:
        /* <DEDUP_REMOVED lines=33> */
.L_x_12841:
[----:B------:R-:W-:Y:S02]  /*bb80*/  IMAD.MOV.U32 R26, RZ, RZ, R27 ;  /* 0x000000ffff1a7224 */ /* 0x000fe400078e001b */
[----:B------:R-:W-:Y:S02]  /*bb90*/  IMAD.MOV.U32 R29, RZ, RZ, R30 ;  /* 0x000000ffff1d7224 */ /* 0x000fe400078e001e */
.L_x_12840:
[----:B------:R-:W-:Y:S05]  /*bba0*/  BSYNC B2 ;  /* 0x0000000000027941 */ /* 0x000fea0003800000 */
.L_x_12839:
[----:B------:R-:W-:-:S13]  /*bbb0*/  ISETP.GE.U32.AND P0, PT, R25, 0xc, PT ;  /* 0x0000000c1900780c */ /* 0x000fda0003f06070 */
[----:B------:R-:W-:Y:S05]  /*bbc0*/  @!P0 BRA `(.L_x_12838) ;  /* 0x0000077000008947 */ /* 0x000fea0003800000 */
[----:B------:R-:W-:Y:S01]  /*bbd0*/  BSSY B2, `(.L_x_12843) ;  /* 0x0000075000027945 */ /* 0x000fe20003800000 */
[----:B------:R-:W-:Y:S02]  /*bbe0*/  IADD3 R23, R23, 0x10, RZ ;  /* 0x0000001017177810 */ /* 0x000fe40007ffe0ff */
.L_x_12844:
        /* <DEDUP_REMOVED lines=116> */
.L_x_12843:
[----:B------:R-:W-:Y:S02]  /*c330*/  IMAD.MOV.U32 R29, RZ, RZ, R25 ;  /* 0x000000ffff1d7224 */ /* 0x000fe400078e0019 */
.L_x_12838:
[----:B------:R-:W-:Y:S05]  /*c340*/  BSYNC B1 ;  /* 0x0000000000017941 */ /* 0x000fea0003800000 */
.L_x_12837:
        /* <DEDUP_REMOVED lines=20> */
.L_x_12846:
[----:B------:R-:W-:Y:S05]  /*c490*/  BSYNC B1 ;  /* 0x0000000000017941 */ /* 0x000fea0003800000 */
.L_x_12845:
[----:B------:R-:W-:Y:S01]  /*c4a0*/  IMAD.MOV.U32 R12, RZ, RZ, R20 ;  /* 0x000000ffff0c7224 */ /* 0x000fe200078e0014 */
[----:B------:R-:W-:Y:S01]  /*c4b0*/  LOP3.LUT R13, R13, 0x80000000, R19, 0xb8, !PT ;  /* 0x800000000d0d7812 */ /* 0x000fe200078eb813 */
[----:B------:R-:W-:Y:S05]  /*c4c0*/  BRA `(.L_x_12832) ;  /* 0x0000006000007947 */ /* 0x000fea0003800000 */
.L_x_12833:
[----:B------:R-:W0:-:S06]  /*c4d0*/  DSETP.GTU.AND P0, PT, R20, +INF , PT ;  /* 0x7ff000001400742a */ /* 0x000e0c0003f0c000 */
[----:B0-----:R-:W0:-:S14]  /*c4e0*/  DSETP.LE.AND P0, PT, R24, +INF , !P0 ;  /* 0x7ff000001800742a */ /* 0x001e1c0004703000 */
[----:B0-----:R-:W0:-:S04]  /*c4f0*/  @P0 DSETP.NEU.AND P2, PT, R24, +INF , PT ;  /* 0x7ff000001800042a */ /* 0x001e080003f4d000 */
[----:B------:R1:W2:-:S06]  /*c500*/  @!P0 DADD R12, R18, c[0x0][0x170] ;  /* 0x00005c00120c8629 */ /* 0x00028c0000000000 */
[----:B0-----:R-:W-:Y:S02]  /*c510*/  @P0 FSEL R12, R18, RZ, P2 ;  /* 0x000000ff120c0208 */ /* 0x001fe40001000000 */
[----:B------:R-:W-:Y:S02]  /*c520*/  @P0 FSEL R13, R19, -QNAN , P2 ;  /* 0xfff80000130d0808 */ /* 0x000fe40001000000 */
.L_x_12832:
[----:B-12---:R-:W-:Y:S05]  /*c530*/  BSYNC B0 ;  /* 0x0000000000007941 */ /* 0x006fea0003800000 */
.L_x_12831:
        /* <DEDUP_REMOVED lines=42> */
.L_x_12852:
        /* <DEDUP_REMOVED lines=12> */
.L_x_12851:
[----:B------:R-:W-:Y:S05]  /*c8a0*/  BSYNC B1 ;  /* 0x0000000000017941 */ /* 0x000fea0003800000 */
.L_x_12850:
        /* <DEDUP_REMOVED lines=13> */
.L_x_12858:
        /* <DEDUP_REMOVED lines=33> */
.L_x_12857:
[----:B------:R-:W-:Y:S02]  /*cb90*/  IMAD.MOV.U32 R26, RZ, RZ, R27 ;  /* 0x000000ffff1a7224 */ /* 0x000fe400078e001b */
[----:B------:R-:W-:Y:S02]  /*cba0*/  IMAD.MOV.U32 R29, RZ, RZ, R30 ;  /* 0x000000ffff1d7224 */ /* 0x000fe400078e001e */
.L_x_12856:
[----:B------:R-:W-:Y:S05]  /*cbb0*/  BSYNC B2 ;  /* 0x0000000000027941 */ /* 0x000fea0003800000 */
.L_x_12855:
[----:B------:R-:W-:-:S13]  /*cbc0*/  ISETP.GE.U32.AND P0, PT, R25, 0xc, PT ;  /* 0x0000000c1900780c */ /* 0x000fda0003f06070 */
[----:B------:R-:W-:Y:S05]  /*cbd0*/  @!P0 BRA `(.L_x_12854) ;  /* 0x0000077000008947 */ /* 0x000fea0003800000 */
[----:B------:R-:W-:Y:S01]  /*cbe0*/  BSSY B2, `(.L_x_12859) ;  /* 0x0000075000027945 */ /* 0x000fe20003800000 */
[----:B------:R-:W-:Y:S02]  /*cbf0*/  IADD3 R23, R23, 0x10, RZ ;  /* 0x0000001017177810 */ /* 0x000fe40007ffe0ff */
.L_x_12860:
        /* <DEDUP_REMOVED lines=116> */
.L_x_12859:
[----:B------:R-:W-:Y:S02]  /*d340*/  IMAD.MOV.U32 R29, RZ, RZ, R25 ;  /* 0x000000ffff1d7224 */ /* 0x000fe400078e0019 */
.L_x_12854:
[----:B------:R-:W-:Y:S05]  /*d350*/  BSYNC B1 ;  /* 0x0000000000017941 */ /* 0x000fea0003800000 */
.L_x_12853:
        /* <DEDUP_REMOVED lines=20> */
.L_x_12862:
[----:B------:R-:W-:Y:S05]  /*d4a0*/  BSYNC B1 ;  /* 0x0000000000017941 */ /* 0x000fea0003800000 */
.L_x_12861:
[----:B------:R-:W-:Y:S01]  /*d4b0*/  IMAD.MOV.U32 R18, RZ, RZ, R20 ;  /* 0x000000ffff127224 */ /* 0x000fe200078e0014 */
[----:B------:R-:W-:Y:S01]  /*d4c0*/  LOP3.LUT R19, R19, 0x80000000, R17, 0xb8, !PT ;  /* 0x8000000013137812 */ /* 0x000fe200078eb811 */
[----:B------:R-:W-:Y:S05]  /*d4d0*/  BRA `(.L_x_12848) ;  /* 0x0000006000007947 */ /* 0x000fea0003800000 */
.L_x_12849:
[----:B------:R-:W0:-:S06]  /*d4e0*/  DSETP.GTU.AND P0, PT, R20, +INF , PT ;  /* 0x7ff000001400742a */ /* 0x000e0c0003f0c000 */
[----:B0-----:R-:W0:-:S14]  /*d4f0*/  DSETP.LE.AND P0, PT, R24, +INF , !P0 ;  /* 0x7ff000001800742a */ /* 0x001e1c0004703000 */
[----:B0-----:R-:W0:-:S04]  /*d500*/  @P0 DSETP.NEU.AND P2, PT, R24, +INF , PT ;  /* 0x7ff000001800042a */ /* 0x001e080003f4d000 */
[----:B------:R1:W2:-:S06]  /*d510*/  @!P0 DADD R18, R16, c[0x0][0x170] ;  /* 0x00005c0010128629 */ /* 0x00028c0000000000 */
[----:B0-----:R-:W-:Y:S02]  /*d520*/  @P0 FSEL R18, R16, RZ, P2 ;  /* 0x000000ff10120208 */ /* 0x001fe40001000000 */
[----:B------:R-:W-:Y:S02]  /*d530*/  @P0 FSEL R19, R17, -QNAN , P2 ;  /* 0xfff8000011130808 */ /* 0x000fe40001000000 */
.L_x_12848:
[----:B-12---:R-:W-:Y:S05]  /*d540*/  BSYNC B0 ;  /* 0x0000000000007941 */ /* 0x006fea0003800000 */
.L_x_12847:
        /* <DEDUP_REMOVED lines=42> */
.L_x_12868:
        /* <DEDUP_REMOVED lines=12> */
.L_x_12867:
[----:B------:R-:W-:Y:S05]  /*d8b0*/  BSYNC B1 ;  /* 0x0000000000017941 */ /* 0x000fea0003800000 */
.L_x_12866:
        /* <DEDUP_REMOVED lines=13> */
.L_x_12874:
        /* <DEDUP_REMOVED lines=33> */
.L_x_12873:
[----:B------:R-:W-:Y:S02]  /*dba0*/  IMAD.MOV.U32 R26, RZ, RZ, R27 ;  /* 0x000000ffff1a7224 */ /* 0x000fe400078e001b */
[----:B------:R-:W-:Y:S02]  /*dbb0*/  IMAD.MOV.U32 R29, RZ, RZ, R30 ;  /* 0x000000ffff1d7224 */ /* 0x000fe400078e001e */
.L_x_12872:
[----:B------:R-:W-:Y:S05]  /*dbc0*/  BSYNC B2 ;  /* 0x0000000000027941 */ /* 0x000fea0003800000 */
.L_x_12871:
[----:B------:R-:W-:-:S13]  /*dbd0*/  ISETP.GE.U32.AND P0, PT, R25, 0xc, PT ;  /* 0x0000000c1900780c */ /* 0x000fda0003f06070 */
[----:B------:R-:W-:Y:S05]  /*dbe0*/  @!P0 BRA `(.L_x_12870) ;  /* 0x0000077000008947 */ /* 0x000fea0003800000 */
[----:B------:R-:W-:Y:S01]  /*dbf0*/  BSSY B2, `(.L_x_12875) ;  /* 0x0000075000027945 */ /* 0x000fe20003800000 */
[----:B------:R-:W-:Y:S02]  /*dc00*/  IADD3 R23, R23, 0x10, RZ ;  /* 0x0000001017177810 */ /* 0x000fe40007ffe0ff */
.L_x_12876:
        /* <DEDUP_REMOVED lines=116> */
.L_x_12875:
[----:B------:R-:W-:Y:S02]  /*e350*/  IMAD.MOV.U32 R29, RZ, RZ, R25 ;  /* 0x000000ffff1d7224 */ /* 0x000fe400078e0019 */
.L_x_12870:
[----:B------:R-:W-:Y:S05]  /*e360*/  BSYNC B1 ;  /* 0x0000000000017941 */ /* 0x000fea0003800000 */
.L_x_12869:
        /* <DEDUP_REMOVED lines=20> */
.L_x_12878:
[----:B------:R-:W-:Y:S05]  /*e4b0*/  BSYNC B1 ;  /* 0x0000000000017941 */ /* 0x000fea0003800000 */
.L_x_12877:
[----:B------:R-:W-:Y:S01]  /*e4c0*/  IMAD.MOV.U32 R16, RZ, RZ, R20 ;  /* 0x000000ffff107224 */ /* 0x000fe200078e0014 */
[----:B------:R-:W-:Y:S01]  /*e4d0*/  LOP3.LUT R17, R17, 0x80000000, R15, 0xb8, !PT ;  /* 0x8000000011117812 */ /* 0x000fe200078eb80f */
[----:B------:R-:W-:Y:S05]  /*e4e0*/  BRA `(.L_x_12864) ;  /* 0x0000006000007947 */ /* 0x000fea0003800000 */
.L_x_12865:
[----:B------:R-:W0:-:S06]  /*e4f0*/  DSETP.GTU.AND P0, PT, R20, +INF , PT ;  /* 0x7ff000001400742a */ /* 0x000e0c0003f0c000 */
[----:B0-----:R-:W0:-:S14]  /*e500*/  DSETP.LE.AND P0, PT, R24, +INF , !P0 ;  /* 0x7ff000001800742a */ /* 0x001e1c0004703000 */
[----:B0-----:R-:W0:-:S04]  /*e510*/  @P0 DSETP.NEU.AND P2, PT, R24, +INF , PT ;  /* 0x7ff000001800042a */ /* 0x001e080003f4d000 */
[----:B------:R1:W2:-:S06]  /*e520*/  @!P0 DADD R16, R14, c[0x0][0x170] ;  /* 0x00005c000e108629 */ /* 0x00028c0000000000 */
[----:B0-----:R-:W-:Y:S02]  /*e530*/  @P0 FSEL R16, R14, RZ, P2 ;  /* 0x000000ff0e100208 */ /* 0x001fe40001000000 */
[----:B------:R-:W-:Y:S02]  /*e540*/  @P0 FSEL R17, R15, -QNAN , P2 ;  /* 0xfff800000f110808 */ /* 0x000fe40001000000 */
.L_x_12864:
[----:B-12---:R-:W-:Y:S05]  /*e550*/  BSYNC B0 ;  /* 0x0000000000007941 */ /* 0x006fea0003800000 */
.L_x_12863:
        /* <DEDUP_REMOVED lines=42> */
.L_x_12884:
        /* <DEDUP_REMOVED lines=12> */
.L_x_12883:
[----:B------:R-:W-:Y:S05]  /*e8c0*/  BSYNC B1 ;  /* 0x0000000000017941 */ /* 0x000fea0003800000 */
.L_x_12882:
        /* <DEDUP_REMOVED lines=13> */
.L_x_12890:
        /* <DEDUP_REMOVED lines=33> */
.L_x_12889:
[----:B------:R-:W-:Y:S02]  /*ebb0*/  IMAD.MOV.U32 R26, RZ, RZ, R27 ;  /* 0x000000ffff1a7224 */ /* 0x000fe400078e001b */
[----:B------:R-:W-:Y:S02]  /*ebc0*/  IMAD.MOV.U32 R29, RZ, RZ, R30 ;  /* 0x000000ffff1d7224 */ /* 0x000fe400078e001e */
.L_x_12888:
[----:B------:R-:W-:Y:S05]  /*ebd0*/  BSYNC B2 ;  /* 0x0000000000027941 */ /* 0x000fea0003800000 */
.L_x_12887:
[----:B------:R-:W-:-:S13]  /*ebe0*/  ISETP.GE.U32.AND P0, PT, R25, 0xc, PT ;  /* 0x0000000c1900780c */ /* 0x000fda0003f06070 */
[----:B------:R-:W-:Y:S05]  /*ebf0*/  @!P0 BRA `(.L_x_12886) ;  /* 0x0000077000008947 */ /* 0x000fea0003800000 */
[----:B------:R-:W-:Y:S01]  /*ec00*/  BSSY B2, `(.L_x_12891) ;  /* 0x0000075000027945 */ /* 0x000fe20003800000 */
[----:B------:R-:W-:Y:S02]  /*ec10*/  IADD3 R23, R23, 0x10, RZ ;  /* 0x0000001017177810 */ /* 0x000fe40007ffe0ff */
.L_x_12892:
        /* <DEDUP_REMOVED lines=116> */
.L_x_12891:
[----:B------:R-:W-:Y:S02]  /*f360*/  IMAD.MOV.U32 R29, RZ, RZ, R25 ;  /* 0x000000ffff1d7224 */ /* 0x000fe400078e0019 */
.L_x_12886:
[----:B------:R-:W-:Y:S05]  /*f370*/  BSYNC B1 ;  /* 0x0000000000017941 */ /* 0x000fea0003800000 */
.L_x_12885:
        /* <DEDUP_REMOVED lines=20> */
.L_x_12894:
[----:B------:R-:W-:Y:S05]  /*f4c0*/  BSYNC B1 ;  /* 0x0000000000017941 */ /* 0x000fea0003800000 */
.L_x_12893:
[----:B------:R-:W-:Y:S01]  /*f4d0*/  IMAD.MOV.U32 R14, RZ, RZ, R20 ;  /* 0x000000ffff0e7224 */ /* 0x000fe200078e0014 */
[----:B------:R-:W-:Y:S01]  /*f4e0*/  LOP3.LUT R15, R15, 0x80000000, R11, 0xb8, !PT ;  /* 0x800000000f0f7812 */ /* 0x000fe200078eb80b */
[----:B------:R-:W-:Y:S05]  /*f4f0*/  BRA `(.L_x_12880) ;  /* 0x0000006000007947 */ /* 0x000fea0003800000 */
.L_x_12881:
[----:B------:R-:W0:-:S06]  /*f500*/  DSETP.GTU.AND P0, PT, R20, +INF , PT ;  /* 0x7ff000001400742a */ /* 0x000e0c0003f0c000 */
[----:B0-----:R-:W0:-:S14]  /*f510*/  DSETP.LE.AND P0, PT, R24, +INF , !P0 ;  /* 0x7ff000001800742a */ /* 0x001e1c0004703000 */
[----:B0-----:R-:W0:-:S04]  /*f520*/  @P0 DSETP.NEU.AND P2, PT, R24, +INF , PT ;  /* 0x7ff000001800042a */ /* 0x001e080003f4d000 */
[----:B------:R1:W2:-:S06]  /*f530*/  @!P0 DADD R14, R10, c[0x0][0x170] ;  /* 0x00005c000a0e8629 */ /* 0x00028c0000000000 */
[----:B0-----:R-:W-:Y:S02]  /*f540*/  @P0 FSEL R14, R10, RZ, P2 ;  /* 0x000000ff0a0e0208 */ /* 0x001fe40001000000 */
[----:B------:R-:W-:Y:S02]  /*f550*/  @P0 FSEL R15, R11, -QNAN , P2 ;  /* 0xfff800000b0f0808 */ /* 0x000fe40001000000 */
.L_x_12880:
[----:B-12---:R-:W-:Y:S05]  /*f560*/  BSYNC B0 ;  /* 0x0000000000007941 */ /* 0x006fea0003800000 */
.L_x_12879:
        /* <DEDUP_REMOVED lines=42> */
.L_x_12900:
        /* <DEDUP_REMOVED lines=12> */
.L_x_12899:
[----:B------:R-:W-:Y:S05]  /*f8d0*/  BSYNC B1 ;  /* 0x0000000000017941 */ /* 0x000fea0003800000 */
.L_x_12898:
        /* <DEDUP_REMOVED lines=13> */
.L_x_12906:
        /* <DEDUP_REMOVED lines=33> */
.L_x_12905:
[----:B------:R-:W-:Y:S02]  /*fbc0*/  IMAD.MOV.U32 R26, RZ, RZ, R27 ;  /* 0x000000ffff1a7224 */ /* 0x000fe400078e001b */
[----:B------:R-:W-:Y:S02]  /*fbd0*/  IMAD.MOV.U32 R29, RZ, RZ, R30 ;  /* 0x000000ffff1d7224 */ /* 0x000fe400078e001e */
.L_x_12904:
[----:B------:R-:W-:Y:S05]  /*fbe0*/  BSYNC B2 ;  /* 0x0000000000027941 */ /* 0x000fea0003800000 */
.L_x_12903:
[----:B------:R-:W-:-:S13]  /*fbf0*/  ISETP.GE.U32.AND P0, PT, R25, 0xc, PT ;  /* 0x0000000c1900780c */ /* 0x000fda0003f06070 */
[----:B------:R-:W-:Y:S05]  /*fc00*/  @!P0 BRA `(.L_x_12902) ;  /* 0x0000077000008947 */ /* 0x000fea0003800000 */
[----:B------:R-:W-:Y:S01]  /*fc10*/  BSSY B2, `(.L_x_12907) ;  /* 0x0000075000027945 */ /* 0x000fe20003800000 */
[----:B------:R-:W-:Y:S02]  /*fc20*/  IADD3 R23, R23, 0x10, RZ ;  /* 0x0000001017177810 */ /* 0x000fe40007ffe0ff */
.L_x_12908:
        /* <DEDUP_REMOVED lines=116> */
.L_x_12907:
[----:B------:R-:W-:Y:S02]  /*10370*/  IMAD.MOV.U32 R29, RZ, RZ, R25 ;  /* 0x000000ffff1d7224 */ /* 0x000fe400078e0019 */
.L_x_12902:
[----:B------:R-:W-:Y:S05]  /*10380*/  BSYNC B1 ;  /* 0x0000000000017941 */ /* 0x000fea0003800000 */
.L_x_12901:
        /* <DEDUP_REMOVED lines=20> */
.L_x_12910:
[----:B------:R-:W-:Y:S05]  /*104d0*/  BSYNC B1 ;  /* 0x0000000000017941 */ /* 0x000fea0003800000 */
.L_x_12909:
[----:B------:R-:W-:Y:S02]  /*104e0*/  IMAD.MOV.U32 R21, RZ, RZ, R10 ;  /* 0x000000ffff157224 */ /* 0x000fe400078e000a */
[----:B------:R-:W-:-:S03]  /*104f0*/  IMAD.MOV.U32 R20, RZ, RZ, R23 ;  /* 0x000000ffff147224 */ /* 0x000fc600078e0017 */
[----:B------:R-:W-:Y:S01]  /*10500*/  LOP3.LUT R21, R21, 0x80000000, R5, 0xb8, !PT ;  /* 0x8000000015157812 */ /* 0x000fe200078eb805 */
[----:B------:R-:W-:Y:S05]  /*10510*/  BRA `(.L_x_12896) ;  /* 0x0000006000007947 */ /* 0x000fea0003800000 */
.L_x_12897:
[----:B------:R-:W0:-:S06]  /*10520*/  DSETP.GTU.AND P0, PT, R10, +INF , PT ;  /* 0x7ff000000a00742a */ /* 0x000e0c0003f0c000 */
[----:B0-----:R-:W0:-:S14]  /*10530*/  DSETP.LE.AND P0, PT, R24, +INF , !P0 ;  /* 0x7ff000001800742a */ /* 0x001e1c0004703000 */
[----:B0-----:R-:W0:-:S04]  /*10540*/  @P0 DSETP.NEU.AND P2, PT, R24, +INF , PT ;  /* 0x7ff000001800042a */ /* 0x001e080003f4d000 */
[----:B------:R1:W2:-:S06]  /*10550*/  @!P0 DADD R20, R4, c[0x0][0x170] ;  /* 0x00005c0004148629 */ /* 0x00028c0000000000 */
[----:B0-----:R-:W-:Y:S02]  /*10560*/  @P0 FSEL R20, R4, RZ, P2 ;  /* 0x000000ff04140208 */ /* 0x001fe40001000000 */
[----:B------:R-:W-:Y:S02]  /*10570*/  @P0 FSEL R21, R5, -QNAN , P2 ;  /* 0xfff8000005150808 */ /* 0x000fe40001000000 */
.L_x_12896:
[----:B-12---:R-:W-:Y:S05]  /*10580*/  BSYNC B0 ;  /* 0x0000000000007941 */ /* 0x006fea0003800000 */
.L_x_12895:
        /* <DEDUP_REMOVED lines=21> */
.L_x_12913:
[----:B------:R-:W-:-:S13]  /*106e0*/  ISETP.GE.AND P0, PT, R0, UR4, PT ;  /* 0x0000000400007c0c */ /* 0x000fda000bf06270 */
[----:B------:R-:W-:Y:S05]  /*106f0*/  @P0 BRA `(.L_x_12915) ;  /* 0x000000c000000947 */ /* 0x000fea0003800000 */
[C---:B0-----:R-:W-:Y:S01]  /*10700*/  IADD3 R2, R0.reuse, UR6, RZ ;  /* 0x0000000600027c10 */ /* 0x041fe2000fffe0ff */
[----:B------:R-:W-:Y:S01]  /*10710*/  IMAD.MOV.U32 R3, RZ, RZ, 0x8 ;  /* 0x00000008ff037424 */ /* 0x000fe200078e00ff */
[----:B------:R-:W-:-:S03]  /*10720*/  IADD3 R0, R0, 0x80, RZ ;  /* 0x0000008000007810 */ /* 0x000fc60007ffe0ff */
[----:B------:R-:W-:-:S05]  /*10730*/  IMAD.WIDE.U32 R2, R2, R3, c[0x0][0x178] ;  /* 0x00005e0002027625 */ /* 0x000fca00078e0003 */
[----:B------:R0:W-:Y:S02]  /*10740*/  STG.E.64 [R2.64], R12 ;  /* 0x0000000c02007986 */ /* 0x0001e4000c101b08 */
.L_x_12914:
[----:B------:R-:W-:-:S13]  /*10750*/  ISETP.GE.AND P0, PT, R0, UR4, PT ;  /* 0x0000000400007c0c */ /* 0x000fda000bf06270 */
[----:B------:R-:W-:Y:S05]  /*10760*/  @P0 BRA `(.L_x_12916) ;  /* 0x000000d000000947 */ /* 0x000fea0003800000 */
[C---:B0-----:R-:W-:Y:S01]  /*10770*/  IADD3 R2, R0.reuse, UR6, RZ ;  /* 0x0000000600027c10 */ /* 0x041fe2000fffe0ff */
[----:B------:R-:W-:Y:S01]  /*10780*/  IMAD.MOV.U32 R3, RZ, RZ, 0x8 ;  /* 0x00000008ff037424 */ /* 0x000fe200078e00ff */
[----:B------:R-:W-:-:S03]  /*10790*/  IADD3 R0, R0, 0x80, RZ ;  /* 0x0000008000007810 */ /* 0x000fc60007ffe0ff */
[----:B------:R-:W-:-:S05]  /*107a0*/  IMAD.WIDE.U32 R2, R2, R3, c[0x0][0x178] ;  /* 0x00005e0002027625 */ /* 0x000fca00078e0003 */
[----:B------:R0:W-:Y:S02]  /*107b0*/  STG.E.64 [R2.64], R18 ;  /* 0x0000001202007986 */ /* 0x0001e4000c101b08 */
.L_x_12915:
        /* <DEDUP_REMOVED lines=8> */
.L_x_12916:
[----:B------:R-:W-:Y:S05]  /*10840*/  BSYNC B1 ;  /* 0x0000000000017941 */ /* 0x000fea0003800000 */
.L_x_12912:
[----:B------:R-:W-:-:S13]  /*10850*/  ISETP.GE.AND P0, PT, R0, UR4, PT ;  /* 0x0000000400007c0c */ /* 0x000fda000bf06270 */
[C---:B0-----:R-:W-:Y:S01]  /*10860*/  @!P0 IADD3 R2, R0.reuse, UR6, RZ ;  /* 0x0000000600028c10 */ /* 0x041fe2000fffe0ff */
[----:B------:R-:W-:Y:S01]  /*10870*/  @!P0 IMAD.MOV.U32 R3, RZ, RZ, 0x8 ;  /* 0x00000008ff038424 */ /* 0x000fe200078e00ff */
[----:B------:R-:W-:-:S03]  /*10880*/  @!P0 IADD3 R0, R0, 0x80, RZ ;  /* 0x0000008000008810 */ /* 0x000fc60007ffe0ff */
[----:B------:R-:W-:-:S05]  /*10890*/  @!P0 IMAD.WIDE.U32 R2, R2, R3, c[0x0][0x178] ;  /* 0x00005e0002028625 */ /* 0x000fca00078e0003 */
[----:B------:R0:W-:Y:S02]  /*108a0*/  @!P0 STG.E.64 [R2.64], R14 ;  /* 0x0000000e02008986 */ /* 0x0001e4000c101b08 */
.L_x_12917:
[----:B------:R-:W-:Y:S05]  /*108b0*/  BSYNC B0 ;  /* 0x0000000000007941 */ /* 0x000fea0003800000 */
.L_x_12911:
        /* <DEDUP_REMOVED lines=8> */
.L_x_12918:
        /* <DEDUP_REMOVED lines=12> */
.L_x_50592:


//--------------------- .text._ZN2at6native29vectorized_elementwise_kernelILi8ENS0_13BUnaryFunctorIdddZZZNS0_16fmod_kernel_cudaERNS_18TensorIteratorBaseEENKUlvE0_clEvENKUlvE_clEvEUlddE_EESt5arrayIPcLm2EEEEviT0_T1_ --------------------------
	.section	.text._ZN2at6native29vectorized_elementwise_kernelILi8ENS0_13BUnaryFunctorIdddZZZNS0_16fmod_kernel_cudaERNS_18TensorIteratorBaseEENKUlvE0_clEvENKUlvE_clEvEUlddE_EESt5arrayIPcLm2EEEEviT0_T1_,"ax",@progbits
	.sectioninfo	@"SHI_REGISTERS=4"
	.align	128
        .global         _ZN2at6native29vectorized_elementwise_kernelILi8ENS0_13BUnaryFunctorIdddZZZNS0_16fmod_kernel_cudaERNS_18TensorIteratorBaseEENKUlvE0_clEvENKUlvE_clEvEUlddE_EESt5arrayIPcLm2EEEEviT0_T1_
        .type           _ZN2at6native29vectorized_elementwise_kernelILi8ENS0_13BUnaryFunctorIdddZZZNS0_16fmod_kernel_cudaERNS_18TensorIteratorBaseEENKUlvE0_clEvENKUlvE_clEvEUlddE_EESt5arrayIPcLm2EEEEviT0_T1_,@function
        .size           _ZN2at6native29vectorized_elementwise_kernelILi8ENS0_13BUnaryFunctorIdddZZZNS0_16fmod_kernel_cudaERNS_18TensorIteratorBaseEENKUlvE0_clEvENKUlvE_clEvEUlddE_EESt5arrayIPcLm2EEEEviT0_T1_,(.L_x_50593 - _ZN2at6native29vectorized_elementwise_kernelILi8ENS0_13BUnaryFunctorIdddZZZNS0_16fmod_kernel_cudaERNS_18TensorIteratorBaseEENKUlvE0_clEvENKUlvE_clEvEUlddE_EESt5arrayIPcLm2EEEEviT0_T1_)
        .other          _ZN2at6native29vectorized_elementwise_kernelILi8ENS0_13BUnaryFunctorIdddZZZNS0_16fmod_kernel_cudaERNS_18TensorIteratorBaseEENKUlvE0_clEvENKUlvE_clEvEUlddE_EESt5arrayIPcLm2EEEEviT0_T1_,@"STO_CUDA_ENTRY STV_DEFAULT"
_ZN2at6native29vectorized_elementwise_kernelILi8ENS0_13BUnaryFunctorIdddZZZNS0_16fmod_kernel_cudaERNS_18TensorIteratorBaseEENKUlvE0_clEvENKUlvE_clEvEUlddE_EESt5arrayIPcLm2EEEEviT0_T1_:
.text._ZN2at6native29vectorized_elementwise_kernelILi8ENS0_13BUnaryFunctorIdddZZZNS0_16fmod_kernel_cudaERNS_18TensorIteratorBaseEENKUlvE0_clEvENKUlvE_clEvEUlddE_EESt5arrayIPcLm2EEEEviT0_T1_:
[----:B------:R-:W-:Y:S02]  /*0000*/  MOV R1, c[0x0][0x28] ;  /* 0x00000a0000017a02 */ /* 0x000fe40000000f00 */
[----:B------:R-:W-:Y:S05]  /*0010*/  EXIT ;  /* 0x000000000000794d */ /* 0x000fea0003800000 */
.L_x_12919:
        /* <DEDUP_REMOVED lines=14> */
.L_x_50593:


//--------------------- .text._ZN2at6native18elementwise_kernelILi128ELi4EZNS0_15gpu_kernel_implINS0_13AUnaryFunctorIdddZZZNS0_16fmod_kernel_cudaERNS_18TensorIteratorBaseEENKUlvE0_clEvENKUlvE_clEvEUlddE_EEEEvS5_RKT_EUliE_EEviT1_ --------------------------
	.section	.text._ZN2at6native18elementwise_kernelILi128ELi4EZNS0_15gpu_kernel_implINS0_13AUnaryFunctorIdddZZZNS0_16fmod_kernel_cudaERNS_18TensorIteratorBaseEENKUlvE0_clEvENKUlvE_clEvEUlddE_EEEEvS5_RKT_EUliE_EEviT1_,"ax",@progbits
	.sectioninfo	@"SHI_REGISTERS=24"
	.align	128
        .global         _ZN2at6native18elementwise_kernelILi128ELi4EZNS0_15gpu_kernel_implINS0_13AUnaryFunctorIdddZZZNS0_16fmod_kernel_cudaERNS_18TensorIteratorBaseEENKUlvE0_clEvENKUlvE_clEvEUlddE_EEEEvS5_RKT_EUliE_EEviT1_
        .type           _ZN2at6native18elementwise_kernelILi128ELi4EZNS0_15gpu_kernel_implINS0_13AUnaryFunctorIdddZZZNS0_16fmod_kernel_cudaERNS_18TensorIteratorBaseEENKUlvE0_clEvENKUlvE_clEvEUlddE_EEEEvS5_RKT_EUliE_EEviT1_,@function
        .size           _ZN2at6native18elementwise_kernelILi128ELi4EZNS0_15gpu_kernel_implINS0_13AUnaryFunctorIdddZZZNS0_16fmod_kernel_cudaERNS_18TensorIteratorBaseEENKUlvE0_clEvENKUlvE_clEvEUlddE_EEEEvS5_RKT_EUliE_EEviT1_,(.L_x_50594 - _ZN2at6native18elementwise_kernelILi128ELi4EZNS0_15gpu_kernel_implINS0_13AUnaryFunctorIdddZZZNS0_16fmod_kernel_cudaERNS_18TensorIteratorBaseEENKUlvE0_clEvENKUlvE_clEvEUlddE_EEEEvS5_RKT_EUliE_EEviT1_)
        .other          _ZN2at6native18elementwise_kernelILi128ELi4EZNS0_15gpu_kernel_implINS0_13AUnaryFunctorIdddZZZNS0_16fmod_kernel_cudaERNS_18TensorIteratorBaseEENKUlvE0_clEvENKUlvE_clEvEUlddE_EEEEvS5_RKT_EUliE_EEviT1_,@"STO_CUDA_ENTRY STV_DEFAULT"
_ZN2at6native18elementwise_kernelILi128ELi4EZNS0_15gpu_kernel_implINS0_13AUnaryFunctorIdddZZZNS0_16fmod_kernel_cudaERNS_18TensorIteratorBaseEENKUlvE0_clEvENKUlvE_clEvEUlddE_EEEEvS5_RKT_EUliE_EEviT1_:
.text._ZN2at6native18elementwise_kernelILi128ELi4EZNS0_15gpu_kernel_implINS0_13AUnaryFunctorIdddZZZNS0_16fmod_kernel_cudaERNS_18TensorIteratorBaseEENKUlvE0_clEvENKUlvE_clEvEUlddE_EEEEvS5_RKT_EUliE_EEviT1_:
        /* <DEDUP_REMOVED lines=235> */
.L_x_12922:
        /* <DEDUP_REMOVED lines=19> */
.L_x_12926:
[----:B------:R-:W2:Y:S02]  /*0fe0*/  LDG.E.U8 R2, [R2.64] ;  /* 0x0000002402027981 */ /* 0x000ea4000c1e1100 */
[----:B--2---:R0:W1:Y:S01]  /*0ff0*/  I2F.F64.U16 R4, R2 ;  /* 0x0000000200047312 */ /* 0x0040620000101800 */
[----:B------:R-:W-:Y:S05]  /*1000*/  BRA `(.L_x_12928) ;  /* 0x00000df000007947 */ /* 0x000fea0003800000 */
.L_x_12925:
        /* <DEDUP_REMOVED lines=9> */
.L_x_12930:
[----:B------:R-:W2:Y:S02]  /*10a0*/  LDG.E R2, [R2.64] ;  /* 0x0000002402027981 */ /* 0x000ea4000c1e1900 */
[----:B--2---:R0:W1:Y:S01]  /*10b0*/  I2F.F64 R4, R2 ;  /* 0x0000000200047312 */ /* 0x0040620000201c00 */
[----:B------:R-:W-:Y:S05]  /*10c0*/  BRA `(.L_x_12928) ;  /* 0x00000d3000007947 */ /* 0x000fea0003800000 */
.L_x_12929:
[----:B------:R-:W2:Y:S02]  /*10d0*/  LDG.E.U16 R2, [R2.64] ;  /* 0x0000002402027981 */ /* 0x000ea4000c1e1500 */
[----:B--2---:R0:W1:Y:S01]  /*10e0*/  I2F.F64.S16 R4, R2 ;  /* 0x0000000200047312 */ /* 0x0040620000101c00 */
[----:B------:R-:W-:Y:S05]  /*10f0*/  BRA `(.L_x_12928) ;  /* 0x00000d0000007947 */ /* 0x000fea0003800000 */
.L_x_12924:
        /* <DEDUP_REMOVED lines=10> */
.L_x_12932:
[----:B------:R-:W2:Y:S02]  /*11a0*/  LDG.E.U16 R0, [R2.64] ;  /* 0x0000002402007981 */ /* 0x000ea4000c1e1500 */
[----:B--2---:R-:W-:-:S05]  /*11b0*/  HADD2.F32 R0, -RZ, R0.H0_H0 ;  /* 0x20000000ff007230 */ /* 0x004fca0000004100 */
[----:B------:R-:W-:-:S04]  /*11c0*/  FMUL.FTZ R0, R0, 1 ;  /* 0x3f80000000007820 */ /* 0x000fc80000410000 */
[----:B------:R0:W1:Y:S01]  /*11d0*/  F2F.F64.F32 R4, R0 ;  /* 0x0000000000047310 */ /* 0x0000620000201800 */
[----:B------:R-:W-:Y:S05]  /*11e0*/  BRA `(.L_x_12928) ;  /* 0x00000c1000007947 */ /* 0x000fea0003800000 */
.L_x_12931:
        /* <DEDUP_REMOVED lines=10> */
.L_x_12934:
[----:B------:R-:W2:Y:S02]  /*1290*/  LDG.E.U16 R2, [R2.64] ;  /* 0x0000002402027981 */ /* 0x000ea4000c1e1500 */
[----:B--2---:R-:W-:-:S05]  /*12a0*/  HADD2.F32 R0, -RZ, R2.H0_H0 ;  /* 0x20000002ff007230 */ /* 0x004fca0000004100 */
[----:B------:R-:W-:-:S04]  /*12b0*/  FMUL.FTZ R0, R0, 1 ;  /* 0x3f80000000007820 */ /* 0x000fc80000410000 */
[----:B------:R0:W1:Y:S01]  /*12c0*/  F2F.F64.F32 R4, R0 ;  /* 0x0000000000047310 */ /* 0x0000620000201800 */
[----:B------:R-:W-:Y:S05]  /*12d0*/  BRA `(.L_x_12928) ;  /* 0x00000b2000007947 */ /* 0x000fea0003800000 */
.L_x_12933:
[----:B------:R0:W5:Y:S01]  /*12e0*/  LDG.E.64 R4, [R2.64] ;  /* 0x0000002402047981 */ /* 0x000162000c1e1b00 */
[----:B------:R-:W-:Y:S05]  /*12f0*/  BRA `(.L_x_12928) ;  /* 0x00000b0000007947 */ /* 0x000fea0003800000 */
.L_x_12923:
        /* <DEDUP_REMOVED lines=13> */
.L_x_12937:
[----:B------:R0:W5:Y:S01]  /*13d0*/  LDG.E.64 R4, [R2.64] ;  /* 0x0000002402047981 */ /* 0x000162000c1e1b00 */
[----:B------:R-:W-:Y:S05]  /*13e0*/  BRA `(.L_x_12928) ;  /* 0x00000a1000007947 */ /* 0x000fea0003800000 */
.L_x_12936:
        /* <DEDUP_REMOVED lines=28> */
.L_x_12939:
        /* <DEDUP_REMOVED lines=15> */
.L_x_12938:
[----:B------:R-:W2:Y:S02]  /*16a0*/  LDG.E.U16 R0, [R2.64] ;  /* 0x0000002402007981 */ /* 0x000ea4000c1e1500 */
[----:B--2---:R-:W-:-:S05]  /*16b0*/  PRMT R0, RZ, 0x5410, R0 ;  /* 0x00005410ff007816 */ /* 0x004fca0000000000 */
[----:B------:R-:W-:-:S04]  /*16c0*/  FMUL.FTZ R0, R0, 1 ;  /* 0x3f80000000007820 */ /* 0x000fc80000410000 */
[----:B------:R0:W1:Y:S01]  /*16d0*/  F2F.F64.F32 R4, R0 ;  /* 0x0000000000047310 */ /* 0x0000620000201800 */
[----:B------:R-:W-:Y:S05]  /*16e0*/  BRA `(.L_x_12928) ;  /* 0x0000071000007947 */ /* 0x000fea0003800000 */
.L_x_12935:
        /* <DEDUP_REMOVED lines=11> */
.L_x_12942:
        /* <DEDUP_REMOVED lines=21> */
.L_x_12946:
[----:B------:R-:W-:Y:S05]  /*18f0*/  BSYNC B1 ;  /* 0x0000000000017941 */ /* 0x000fea0003800000 */
.L_x_12945:
[----:B------:R-:W-:Y:S01]  /*1900*/  LEA R3, R0, 0x3b800000, 0x17 ;  /* 0x3b80000000037811 */ /* 0x000fe200078eb8ff */
[----:B------:R-:W-:-:S05]  /*1910*/  IMAD.SHL.U32 R0, R2, 0x100000, RZ ;  /* 0x0010000002007824 */ /* 0x000fca00078e00ff */
[----:B------:R-:W-:Y:S02]  /*1920*/  LOP3.LUT R0, R3, R0, R4, 0xfe, !PT ;  /* 0x0000000003007212 */ /* 0x000fe400078efe04 */
.L_x_12944:
[----:B------:R-:W-:Y:S05]  /*1930*/  BSYNC B0 ;  /* 0x0000000000007941 */ /* 0x000fea0003800000 */
.L_x_12943:
[----:B------:R-:W-:-:S04]  /*1940*/  FMUL.FTZ R0, R0, 1 ;  /* 0x3f80000000007820 */ /* 0x000fc80000410000 */
[----:B------:R0:W1:Y:S01]  /*1950*/  F2F.F64.F32 R4, R0 ;  /* 0x0000000000047310 */ /* 0x0000620000201800 */
[----:B------:R-:W-:Y:S05]  /*1960*/  BRA `(.L_x_12928) ;  /* 0x0000049000007947 */ /* 0x000fea0003800000 */
.L_x_12941:
        /* <DEDUP_REMOVED lines=21> */
.L_x_12950:
[----:B------:R-:W-:Y:S05]  /*1ac0*/  BSYNC B1 ;  /* 0x0000000000017941 */ /* 0x000fea0003800000 */
.L_x_12949:
[----:B------:R-:W-:Y:S01]  /*1ad0*/  LEA R3, R0, 0x37800000, 0x17 ;  /* 0x3780000000037811 */ /* 0x000fe200078eb8ff */
[----:B------:R-:W-:-:S05]  /*1ae0*/  IMAD.SHL.U32 R0, R2, 0x200000, RZ ;  /* 0x0020000002007824 */ /* 0x000fca00078e00ff */
[----:B------:R-:W-:Y:S02]  /*1af0*/  LOP3.LUT R0, R3, R0, R4, 0xfe, !PT ;  /* 0x0000000003007212 */ /* 0x000fe400078efe04 */
.L_x_12948:
[----:B------:R-:W-:Y:S05]  /*1b00*/  BSYNC B0 ;  /* 0x0000000000007941 */ /* 0x000fea0003800000 */
.L_x_12947:
[----:B------:R-:W-:-:S04]  /*1b10*/  FMUL.FTZ R0, R0, 1 ;  /* 0x3f80000000007820 */ /* 0x000fc80000410000 */
[----:B------:R0:W1:Y:S01]  /*1b20*/  F2F.F64.F32 R4, R0 ;  /* 0x0000000000047310 */ /* 0x0000620000201800 */
[----:B------:R-:W-:Y:S05]  /*1b30*/  BRA `(.L_x_12928) ;  /* 0x000002c000007947 */ /* 0x000fea0003800000 */
.L_x_12940:
        /* <DEDUP_REMOVED lines=14> */
.L_x_12954:
[----:B------:R-:W-:Y:S05]  /*1c20*/  BSYNC B0 ;  /* 0x0000000000007941 */ /* 0x000fea0003800000 */
.L_x_12953:
[----:B------:R-:W-:-:S04]  /*1c30*/  FMUL.FTZ R0, R0, 1 ;  /* 0x3f80000000007820 */ /* 0x000fc80000410000 */
[----:B------:R0:W1:Y:S01]  /*1c40*/  F2F.F64.F32 R4, R0 ;  /* 0x0000000000047310 */ /* 0x0000620000201800 */
[----:B------:R-:W-:Y:S05]  /*1c50*/  BRA `(.L_x_12928) ;  /* 0x000001a000007947 */ /* 0x000fea0003800000 */
.L_x_12927:
        /* <DEDUP_REMOVED lines=21> */
.L_x_12952:
[----:B------:R-:W2:Y:S02]  /*1db0*/  LDG.E.64 R4, [R2.64] ;  /* 0x0000002402047981 */ /* 0x000ea4000c1e1b00 */
[----:B--2---:R-:W0:Y:S01]  /*1dc0*/  I2F.F64.U64 R4, R4 ;  /* 0x0000000400047312 */ /* 0x004e220000301800 */
[----:B------:R-:W-:Y:S05]  /*1dd0*/  BRA `(.L_x_12928) ;  /* 0x0000002000007947 */ /* 0x000fea0003800000 */
.L_x_12951:
[----:B------:R-:W2:Y:S02]  /*1de0*/  LDG.E R2, [R2.64] ;  /* 0x0000002402027981 */ /* 0x000ea4000c1e1900 */
[----:B--2---:R0:W1:Y:S02]  /*1df0*/  I2F.F64.U32 R4, R2 ;  /* 0x0000000200047312 */ /* 0x0040640000201800 */
.L_x_12928:
[----:B------:R-:W-:Y:S01]  /*1e00*/  IMAD.MOV.U32 R7, RZ, RZ, 0x7fffffff ;  /* 0x7fffffffff077424 */ /* 0x000fe200078e00ff */
[----:B01---5:R-:W-:Y:S01]  /*1e10*/  LOP3.LUT R3, R5, 0x7fffffff, RZ, 0xc0, !PT ;  /* 0x7fffffff05037812 */ /* 0x023fe200078ec0ff */
[----:B------:R-:W-:Y:S01]  /*1e20*/  BSSY B0, `(.L_x_12955) ;  /* 0x00000fe000007945 */ /* 0x000fe20003800000 */
[----:B------:R-:W-:Y:S02]  /*1e30*/  IMAD.MOV.U32 R2, RZ, RZ, R4 ;  /* 0x000000ffff027224 */ /* 0x000fe400078e0004 */
[----:B------:R-:W-:Y:S01]  /*1e40*/  ISETP.GT.U32.AND P0, PT, R3, 0x7fefffff, PT ;  /* 0x7fefffff0300780c */ /* 0x000fe20003f04070 */
[----:B------:R-:W-:Y:S01]  /*1e50*/  IMAD.MOV.U32 R6, RZ, RZ, c[0x0][0x378] ;  /* 0x0000de00ff067624 */ /* 0x000fe200078e00ff */
[----:B------:R-:W-:-:S04]  /*1e60*/  LOP3.LUT R7, R7, c[0x0][0x37c], RZ, 0xc0, !PT ;  /* 0x0000df0007077a12 */ /* 0x000fc800078ec0ff */
[----:B------:R-:W-:-:S13]  /*1e70*/  ISETP.GT.U32.OR P0, PT, R7, 0x7fefffff, P0 ;  /* 0x7fefffff0700780c */ /* 0x000fda0000704470 */
[----:B------:R-:W-:Y:S05]  /*1e80*/  @P0 BRA `(.L_x_12956) ;  /* 0x00000ee000000947 */ /* 0x000fea0003800000 */
[----:B------:R-:W0:Y:S01]  /*1e90*/  DSETP.NEU.AND P0, PT, R2, RZ, PT ;  /* 0x000000ff0200722a */ /* 0x000e220003f0d000 */
[----:B------:R-:W-:Y:S02]  /*1ea0*/  IMAD.MOV.U32 R4, RZ, RZ, 0x0 ;  /* 0x00000000ff047424 */ /* 0x000fe400078e00ff */
[----:B------:R-:W-:-:S11]  /*1eb0*/  IMAD.MOV.U32 R5, RZ, RZ, -0x80000 ;  /* 0xfff80000ff057424 */ /* 0x000fd600078e00ff */
[----:B0-----:R-:W-:Y:S05]  /*1ec0*/  @!P0 BRA `(.L_x_12957) ;  /* 0x00000f3000008947 */ /* 0x001fea0003800000 */
[----:B------:R-:W0:Y:S01]  /*1ed0*/  DSETP.GE.AND P0, PT, R6, R2, PT ;  /* 0x000000020600722a */ /* 0x000e220003f06000 */
[----:B------:R-:W-:Y:S02]  /*1ee0*/  IMAD.MOV.U32 R4, RZ, RZ, c[0x0][0x378] ;  /* 0x0000de00ff047624 */ /* 0x000fe400078e00ff */
[----:B------:R-:W-:-:S11]  /*1ef0*/  IMAD.MOV.U32 R5, RZ, RZ, c[0x0][0x37c] ;  /* 0x0000df00ff057624 */ /* 0x000fd600078e00ff */
        /* <DEDUP_REMOVED lines=24> */
.L_x_12961:
        /* <DEDUP_REMOVED lines=12> */
.L_x_12960:
[----:B------:R-:W-:Y:S02]  /*2140*/  IMAD.MOV.U32 R8, RZ, RZ, R6 ;  /* 0x000000ffff087224 */ /* 0x000fe400078e0006 */
.L_x_12959:
[----:B------:R-:W-:Y:S05]  /*2150*/  BSYNC B1 ;  /* 0x0000000000017941 */ /* 0x000fea0003800000 */
.L_x_12958:
        /* <DEDUP_REMOVED lines=13> */
.L_x_12967:
        /* <DEDUP_REMOVED lines=33> */
.L_x_12966:
[----:B------:R-:W-:Y:S02]  /*2440*/  IMAD.MOV.U32 R8, RZ, RZ, R10 ;  /* 0x000000ffff087224 */ /* 0x000fe400078e000a */
.L_x_12965:
[----:B------:R-:W-:Y:S05]  /*2450*/  BSYNC B2 ;  /* 0x0000000000027941 */ /* 0x000fea0003800000 */
.L_x_12964:
[----:B------:R-:W-:-:S13]  /*2460*/  ISETP.GE.U32.AND P0, PT, R6, 0xc, PT ;  /* 0x0000000c0600780c */ /* 0x000fda0003f06070 */
[----:B------:R-:W-:Y:S05]  /*2470*/  @!P0 BRA `(.L_x_12963) ;  /* 0x0000075000008947 */ /* 0x000fea0003800000 */
[----:B------:R-:W-:Y:S02]  /*2480*/  BSSY B2, `(.L_x_12963) ;  /* 0x0000074000027945 */ /* 0x000fe40003800000 */
.L_x_12968:
        /* <DEDUP_REMOVED lines=116> */
.L_x_12963:
[----:B------:R-:W-:Y:S05]  /*2bd0*/  BSYNC B1 ;  /* 0x0000000000017941 */ /* 0x000fea0003800000 */
.L_x_12962:
[----:B------:R-:W-:Y:S01]  /*2be0*/  LOP3.LUT R9, R11, 0x7fffffff, RZ, 0xc0, !PT ;  /* 0x7fffffff0b097812 */ /* 0x000fe200078ec0ff */
[----:B------:R-:W-:Y:S01]  /*2bf0*/  BSSY B1, `(.L_x_12969) ;  /* 0x0000014000017945 */ /* 0x000fe20003800000 */
[----:B------:R-:W-:Y:S01]  /*2c00*/  ISETP.NE.U32.AND P0, PT, R8, RZ, PT ;  /* 0x000000ff0800720c */ /* 0x000fe20003f05070 */
[----:B------:R-:W-:Y:S02]  /*2c10*/  IMAD.MOV.U32 R4, RZ, RZ, RZ ;  /* 0x000000ffff047224 */ /* 0x000fe400078e00ff */
[----:B------:R-:W-:Y:S01]  /*2c20*/  IMAD.MOV.U32 R11, RZ, RZ, c[0x0][0x37c] ;  /* 0x0000df00ff0b7624 */ /* 0x000fe200078e00ff */
[----:B------:R-:W-:Y:S01]  /*2c30*/  ISETP.NE.AND.EX P0, PT, R9, RZ, PT, P0 ;  /* 0x000000ff0900720c */ /* 0x000fe20003f05300 */
[----:B------:R-:W-:-:S12]  /*2c40*/  IMAD.MOV.U32 R7, RZ, RZ, RZ ;  /* 0x000000ffff077224 */ /* 0x000fd800078e00ff */
        /* <DEDUP_REMOVED lines=14> */
.L_x_12970:
[----:B------:R-:W-:Y:S05]  /*2d30*/  BSYNC B1 ;  /* 0x0000000000017941 */ /* 0x000fea0003800000 */
.L_x_12969:
[----:B------:R-:W-:-:S05]  /*2d40*/  IMAD.MOV.U32 R5, RZ, RZ, R7 ;  /* 0x000000ffff057224 */ /* 0x000fca00078e0007 */
[----:B------:R-:W-:Y:S01]  /*2d50*/  LOP3.LUT R5, R5, 0x80000000, R11, 0xb8, !PT ;  /* 0x8000000005057812 */ /* 0x000fe200078eb80b */
[----:B------:R-:W-:Y:S05]  /*2d60*/  BRA `(.L_x_12957) ;  /* 0x0000009000007947 */ /* 0x000fea0003800000 */
.L_x_12956:
[----:B------:R-:W0:-:S06]  /*2d70*/  DSETP.GTU.AND P0, PT, R2, +INF , PT ;  /* 0x7ff000000200742a */ /* 0x000e0c0003f0c000 */
[----:B0-----:R-:W0:-:S14]  /*2d80*/  DSETP.LE.AND P0, PT, R6, +INF , !P0 ;  /* 0x7ff000000600742a */ /* 0x001e1c0004703000 */
[----:B0-----:R-:W0:Y:S01]  /*2d90*/  @P0 DSETP.NEU.AND P1, PT, R6, +INF , PT ;  /* 0x7ff000000600042a */ /* 0x001e220003f2d000 */
[----:B------:R-:W-:-:S03]  /*2da0*/  @P0 IMAD.MOV.U32 R3, RZ, RZ, c[0x0][0x37c] ;  /* 0x0000df00ff030624 */ /* 0x000fc600078e00ff */
[----:B------:R-:W1:Y:S02]  /*2db0*/  @!P0 DADD R4, R4, c[0x0][0x378] ;  /* 0x0000de0004048629 */ /* 0x000e640000000000 */
[----:B0-----:R-:W-:Y:S02]  /*2dc0*/  @P0 FSEL R3, R3, -QNAN , P1 ;  /* 0xfff8000003030808 */ /* 0x001fe40000800000 */
[----:B------:R-:W-:-:S03]  /*2dd0*/  @P0 FSEL R0, RZ, c[0x0][0x378], !P1 ;  /* 0x0000de00ff000a08 */ /* 0x000fc60004800000 */
[----:B------:R-:W-:Y:S02]  /*2de0*/  @P0 IMAD.MOV.U32 R5, RZ, RZ, R3 ;  /* 0x000000ffff050224 */ /* 0x000fe400078e0003 */
[----:B------:R-:W-:Y:S02]  /*2df0*/  @P0 IMAD.MOV.U32 R4, RZ, RZ, R0 ;  /* 0x000000ffff040224 */ /* 0x000fe400078e0000 */
.L_x_12957:
[----:B-1----:R-:W-:Y:S05]  /*2e00*/  BSYNC B0 ;  /* 0x0000000000007941 */ /* 0x002fea0003800000 */
.L_x_12955:
        /* <DEDUP_REMOVED lines=15> */
.L_x_12974:
[----:B------:R-:W0:Y:S02]  /*2f00*/  F2I.S64.F64.TRUNC R4, R4 ;  /* 0x0000000400047311 */ /* 0x000e24000030d900 */
[----:B0-----:R-:W-:-:S05]  /*2f10*/  IMAD.MOV.U32 R3, RZ, RZ, R4 ;  /* 0x000000ffff037224 */ /* 0x001fca00078e0004 */
[----:B------:R0:W-:Y:S01]  /*2f20*/  STG.E.U8 [R16.64], R3 ;  /* 0x0000000310007986 */ /* 0x0001e2000c101124 */
[----:B------:R-:W-:Y:S05]  /*2f30*/  BRA `(.L_x_12976) ;  /* 0x00000ed000007947 */ /* 0x000fea0003800000 */
.L_x_12973:
        /* <DEDUP_REMOVED lines=9> */
.L_x_12978:
[----:B------:R-:W0:Y:S02]  /*2fd0*/  F2I.F64.TRUNC R5, R4 ;  /* 0x0000000400057311 */ /* 0x000e24000030d100 */
[----:B0-----:R0:W-:Y:S01]  /*2fe0*/  STG.E [R16.64], R5 ;  /* 0x0000000510007986 */ /* 0x0011e2000c101924 */
[----:B------:R-:W-:Y:S05]  /*2ff0*/  BRA `(.L_x_12976) ;  /* 0x00000e1000007947 */ /* 0x000fea0003800000 */
.L_x_12977:
[----:B------:R-:W0:Y:S02]  /*3000*/  F2I.F64.TRUNC R5, R4 ;  /* 0x0000000400057311 */ /* 0x000e24000030d100 */
[----:B0-----:R0:W-:Y:S01]  /*3010*/  STG.E.U16 [R16.64], R5 ;  /* 0x0000000510007986 */ /* 0x0011e2000c101524 */
[----:B------:R-:W-:Y:S05]  /*3020*/  BRA `(.L_x_12976) ;  /* 0x00000de000007947 */ /* 0x000fea0003800000 */
.L_x_12972:
        /* <DEDUP_REMOVED lines=11> */
.L_x_12980:
[----:B------:R-:W0:Y:S01]  /*30e0*/  F2F.F32.F64 R0, R4 ;  /* 0x0000000400007310 */ /* 0x000e220000301000 */
[----:B------:R-:W0:-:S14]  /*30f0*/  DSETP.GEU.AND P0, PT, |R4|, c[0x2][0x0], PT ;  /* 0x008000000400762a */ /* 0x000e1c0003f0e200 */
[----:B0-----:R-:W-:-:S05]  /*3100*/  @!P0 FMUL R0, R0, 1.175494350822287508e-38 ;  /* 0x0080000000008820 */ /* 0x001fca0000400000 */
[----:B------:R-:W-:-:S05]  /*3110*/  F2FP.PACK_AB R0, RZ, R0 ;  /* 0x00000000ff00723e */ /* 0x000fca00000000ff */
[----:B------:R0:W-:Y:S01]  /*3120*/  STG.E.U16 [R16.64], R0 ;  /* 0x0000000010007986 */ /* 0x0001e2000c101524 */
[----:B------:R-:W-:Y:S05]  /*3130*/  BRA `(.L_x_12976) ;  /* 0x00000cd000007947 */ /* 0x000fea0003800000 */
.L_x_12979:
        /* <DEDUP_REMOVED lines=12> */
.L_x_12982:
[----:B------:R-:W0:Y:S01]  /*3200*/  F2F.F32.F64 R0, R4 ;  /* 0x0000000400007310 */ /* 0x000e220000301000 */
[----:B------:R-:W0:-:S14]  /*3210*/  DSETP.GEU.AND P0, PT, |R4|, c[0x2][0x0], PT ;  /* 0x008000000400762a */ /* 0x000e1c0003f0e200 */
[----:B0-----:R-:W-:-:S05]  /*3220*/  @!P0 FMUL R0, R0, 1.175494350822287508e-38 ;  /* 0x0080000000008820 */ /* 0x001fca0000400000 */
[----:B------:R-:W-:-:S04]  /*3230*/  F2FP.PACK_AB R3, RZ, R0 ;  /* 0x00000000ff03723e */ /* 0x000fc800000000ff */
[----:B------:R-:W-:-:S05]  /*3240*/  PRMT R3, R3, 0x5410, RZ ;  /* 0x0000541003037816 */ /* 0x000fca00000000ff */
[----:B------:R0:W-:Y:S01]  /*3250*/  STG.E [R16.64], R3 ;  /* 0x0000000310007986 */ /* 0x0001e2000c101924 */
[----:B------:R-:W-:Y:S05]  /*3260*/  BRA `(.L_x_12976) ;  /* 0x00000ba000007947 */ /* 0x000fea0003800000 */
.L_x_12981:
[----:B------:R0:W-:Y:S01]  /*3270*/  STG.E.64 [R16.64], R4 ;  /* 0x0000000410007986 */ /* 0x0001e2000c101b24 */
[----:B------:R-:W-:Y:S05]  /*3280*/  BRA `(.L_x_12976) ;  /* 0x00000b8000007947 */ /* 0x000fea0003800000 */
.L_x_12971:
        /* <DEDUP_REMOVED lines=12> */
.L_x_12985:
[----:B------:R-:W-:-:S05]  /*3350*/  CS2R R6, SRZ ;  /* 0x0000000000067805 */ /* 0x000fca000001ff00 */
[----:B------:R0:W-:Y:S01]  /*3360*/  STG.E.128 [R16.64], R4 ;  /* 0x0000000410007986 */ /* 0x0001e2000c101d24 */
[----:B------:R-:W-:Y:S05]  /*3370*/  BRA `(.L_x_12976) ;  /* 0x00000a9000007947 */ /* 0x000fea0003800000 */
.L_x_12984:
        /* <DEDUP_REMOVED lines=23> */
.L_x_12989:
[----:B------:R-:W-:Y:S05]  /*34f0*/  BSYNC B0 ;  /* 0x0000000000007941 */ /* 0x000fea0003800000 */
.L_x_12988:
[----:B------:R-:W-:-:S05]  /*3500*/  LOP3.LUT R3, R0, R3, RZ, 0xfc, !PT ;  /* 0x0000000300037212 */ /* 0x000fca00078efcff */
[----:B------:R0:W-:Y:S01]  /*3510*/  STG.E.U8 [R16.64], R3 ;  /* 0x0000000310007986 */ /* 0x0001e2000c101124 */
[----:B------:R-:W-:Y:S05]  /*3520*/  BRA `(.L_x_12976) ;  /* 0x000008e000007947 */ /* 0x000fea0003800000 */
.L_x_12987:
        /* <DEDUP_REMOVED lines=15> */
.L_x_12991:
[----:B------:R-:W-:Y:S01]  /*3620*/  IMAD.MOV.U32 R0, RZ, RZ, 0x7f ;  /* 0x0000007fff007424 */ /* 0x000fe200078e00ff */
[----:B------:R-:W-:-:S04]  /*3630*/  ISETP.GT.U32.AND P0, PT, R2, 0x7f800000, PT ;  /* 0x7f8000000200780c */ /* 0x000fc80003f04070 */
[----:B------:R-:W-:-:S04]  /*3640*/  SEL R0, R0, 0x7c, P0 ;  /* 0x0000007c00007807 */ /* 0x000fc80000000000 */
.L_x_12992:
[----:B------:R-:W-:Y:S05]  /*3650*/  BSYNC B0 ;  /* 0x0000000000007941 */ /* 0x000fea0003800000 */
.L_x_12990:
[----:B------:R-:W-:-:S04]  /*3660*/  LOP3.LUT R2, R3, 0x80000000, RZ, 0xc0, !PT ;  /* 0x8000000003027812 */ /* 0x000fc800078ec0ff */
[----:B------:R-:W-:-:S04]  /*3670*/  SHF.R.U32.HI R3, RZ, 0x18, R2 ;  /* 0x00000018ff037819 */ /* 0x000fc80000011602 */
[----:B------:R-:W-:-:S05]  /*3680*/  LOP3.LUT R3, R0, R3, RZ, 0xfc, !PT ;  /* 0x0000000300037212 */ /* 0x000fca00078efcff */
[----:B------:R0:W-:Y:S01]  /*3690*/  STG.E.U8 [R16.64], R3 ;  /* 0x0000000310007986 */ /* 0x0001e2000c101124 */
[----:B------:R-:W-:Y:S05]  /*36a0*/  BRA `(.L_x_12976) ;  /* 0x0000076000007947 */ /* 0x000fea0003800000 */
.L_x_12986:
[----:B------:R-:W0:Y:S01]  /*36b0*/  F2F.F32.F64 R0, R4 ;  /* 0x0000000400007310 */ /* 0x000e220000301000 */
[----:B------:R-:W0:-:S14]  /*36c0*/  DSETP.GEU.AND P0, PT, |R4|, c[0x2][0x0], PT ;  /* 0x008000000400762a */ /* 0x000e1c0003f0e200 */
[----:B0-----:R-:W-:-:S05]  /*36d0*/  @!P0 FMUL R0, R0, 1.175494350822287508e-38 ;  /* 0x0080000000008820 */ /* 0x001fca0000400000 */
[----:B------:R-:W-:-:S05]  /*36e0*/  F2FP.BF16.PACK_AB R0, RZ, R0 ;  /* 0x00000000ff00723e */ /* 0x000fca00000010ff */
[----:B------:R0:W-:Y:S01]  /*36f0*/  STG.E.U16 [R16.64], R0 ;  /* 0x0000000010007986 */ /* 0x0001e2000c101524 */
[----:B------:R-:W-:Y:S05]  /*3700*/  BRA `(.L_x_12976) ;  /* 0x0000070000007947 */ /* 0x000fea0003800000 */
.L_x_12983:
        /* <DEDUP_REMOVED lines=11> */
.L_x_12995:
        /* <DEDUP_REMOVED lines=19> */
.L_x_12998:
[----:B------:R-:W-:-:S04]  /*38f0*/  LOP3.LUT R2, R3, 0x80000000, RZ, 0xc0, !PT ;  /* 0x8000000003027812 */ /* 0x000fc800078ec0ff */
[----:B------:R-:W-:-:S04]  /*3900*/  SHF.R.U32.HI R3, RZ, 0x18, R2 ;  /* 0x00000018ff037819 */ /* 0x000fc80000011602 */
[----:B------:R-:W-:-:S04]  /*3910*/  LOP3.LUT R0, R0, R3, RZ, 0xfc, !PT ;  /* 0x0000000300007212 */ /* 0x000fc800078efcff */
[----:B------:R-:W-:Y:S02]  /*3920*/  PRMT R8, R0, 0x7610, R8 ;  /* 0x0000761000087816 */ /* 0x000fe40000000008 */
.L_x_12997:
[----:B------:R-:W-:Y:S05]  /*3930*/  BSYNC B0 ;  /* 0x0000000000007941 */ /* 0x000fea0003800000 */
.L_x_12996:
[----:B------:R0:W-:Y:S01]  /*3940*/  STG.E.U8 [R16.64], R8 ;  /* 0x0000000810007986 */ /* 0x0001e2000c101124 */
[----:B------:R-:W-:Y:S05]  /*3950*/  BRA `(.L_x_12976) ;  /* 0x000004b000007947 */ /* 0x000fea0003800000 */
.L_x_12994:
        /* <DEDUP_REMOVED lines=19> */
.L_x_13001:
[----:B------:R-:W-:-:S04]  /*3a90*/  LOP3.LUT R2, R3, 0x80000000, RZ, 0xc0, !PT ;  /* 0x8000000003027812 */ /* 0x000fc800078ec0ff */
[----:B------:R-:W-:-:S04]  /*3aa0*/  SHF.R.U32.HI R3, RZ, 0x18, R2 ;  /* 0x00000018ff037819 */ /* 0x000fc80000011602 */
[----:B------:R-:W-:-:S04]  /*3ab0*/  LOP3.LUT R0, R0, R3, RZ, 0xfc, !PT ;  /* 0x0000000300007212 */ /* 0x000fc800078efcff */
[----:B------:R-:W-:Y:S02]  /*3ac0*/  PRMT R8, R0, 0x7610, R8 ;  /* 0x0000761000087816 */ /* 0x000fe40000000008 */
.L_x_13000:
[----:B------:R-:W-:Y:S05]  /*3ad0*/  BSYNC B0 ;  /* 0x0000000000007941 */ /* 0x000fea0003800000 */
.L_x_12999:
[----:B------:R0:W-:Y:S01]  /*3ae0*/  STG.E.U8 [R16.64], R8 ;  /* 0x0000000810007986 */ /* 0x0001e2000c101124 */
[----:B------:R-:W-:Y:S05]  /*3af0*/  BRA `(.L_x_12976) ;  /* 0x0000031000007947 */ /* 0x000fea0003800000 */
.L_x_12993:
        /* <DEDUP_REMOVED lines=24> */
.L_x_12975:
        /* <DEDUP_REMOVED lines=20> */
.L_x_13003:
[----:B------:R-:W0:Y:S02]  /*3dc0*/  F2I.U64.F64.TRUNC R4, R4 ;  /* 0x0000000400047311 */ /* 0x000e24000030d800 */
[----:B0-----:R0:W-:Y:S01]  /*3dd0*/  STG.E.64 [R16.64], R4 ;  /* 0x0000000410007986 */ /* 0x0011e2000c101b24 */
[----:B------:R-:W-:Y:S05]  /*3de0*/  BRA `(.L_x_12976) ;  /* 0x0000002000007947 */ /* 0x000fea0003800000 */
.L_x_13002:
[----:B------:R-:W0:Y:S02]  /*3df0*/  F2I.U32.F64.TRUNC R5, R4 ;  /* 0x0000000400057311 */ /* 0x000e24000030d000 */
[----:B0-----:R0:W-:Y:S02]  /*3e00*/  STG.E [R16.64], R5 ;  /* 0x0000000510007986 */ /* 0x0011e4000c101924 */
.L_x_12976:
[----:B0-----:R-:W0:Y:S04]  /*3e10*/  S2R R0, SR_TID.X ;  /* 0x0000000000007919 */ /* 0x001e280000002100 */
[----:B------:R-:W0:Y:S02]  /*3e20*/  S2R R3, SR_CTAID.X ;  /* 0x0000000000037919 */ /* 0x000e240000002500 */
[----:B0-----:R-:W-:-:S05]  /*3e30*/  IMAD R0, R3, 0x200, R0 ;  /* 0x0000020003007824 */ /* 0x001fca00078e0200 */
[----:B------:R-:W-:Y:S02]  /*3e40*/  IADD3 R19, R0, 0x80, RZ ;  /* 0x0000008000137810 */ /* 0x000fe40007ffe0ff */
.L_x_12921:
[----:B------:R-:W-:Y:S05]  /*3e50*/  BSYNC B6 ;  /* 0x0000000000067941 */ /* 0x000fea0003800000 */
.L_x_12920:
        /* <DEDUP_REMOVED lines=231> */
.L_x_13006:
        /* <DEDUP_REMOVED lines=19> */
.L_x_13010:
[----:B------:R-:W2:Y:S02]  /*4e00*/  LDG.E.U8 R2, [R2.64] ;  /* 0x0000002402027981 */ /* 0x000ea4000c1e1100 */
[----:B--2---:R0:W1:Y:S01]  /*4e10*/  I2F.F64.U16 R8, R2 ;  /* 0x0000000200087312 */ /* 0x0040620000101800 */
[----:B------:R-:W-:Y:S05]  /*4e20*/  BRA `(.L_x_13012) ;  /* 0x00000df000007947 */ /* 0x000fea0003800000 */
.L_x_13009:
        /* <DEDUP_REMOVED lines=9> */
.L_x_13014:
[----:B------:R-:W2:Y:S02]  /*4ec0*/  LDG.E R2, [R2.64] ;  /* 0x0000002402027981 */ /* 0x000ea4000c1e1900 */
[----:B--2---:R0:W1:Y:S01]  /*4ed0*/  I2F.F64 R8, R2 ;  /* 0x0000000200087312 */ /* 0x0040620000201c00 */
[----:B------:R-:W-:Y:S05]  /*4ee0*/  BRA `(.L_x_13012) ;  /* 0x00000d3000007947 */ /* 0x000fea0003800000 */
.L_x_13013:
[----:B------:R-:W2:Y:S02]  /*4ef0*/  LDG.E.U16 R2, [R2.64] ;  /* 0x0000002402027981 */ /* 0x000ea4000c1e1500 */
[----:B--2---:R0:W1:Y:S01]  /*4f00*/  I2F.F64.S16 R8, R2 ;  /* 0x0000000200087312 */ /* 0x0040620000101c00 */
[----:B------:R-:W-:Y:S05]  /*4f10*/  BRA `(.L_x_13012) ;  /* 0x00000d0000007947 */ /* 0x000fea0003800000 */
.L_x_13008:
        /* <DEDUP_REMOVED lines=10> */
.L_x_13016:
[----:B------:R-:W2:Y:S02]  /*4fc0*/  LDG.E.U16 R0, [R2.64] ;  /* 0x0000002402007981 */ /* 0x000ea4000c1e1500 */
[----:B--2---:R-:W-:-:S05]  /*4fd0*/  HADD2.F32 R0, -RZ, R0.H0_H0 ;  /* 0x20000000ff007230 */ /* 0x004fca0000004100 */
[----:B------:R-:W-:-:S04]  /*4fe0*/  FMUL.FTZ R0, R0, 1 ;  /* 0x3f80000000007820 */ /* 0x000fc80000410000 */
[----:B------:R0:W1:Y:S01]  /*4ff0*/  F2F.F64.F32 R8, R0 ;  /* 0x0000000000087310 */ /* 0x0000620000201800 */
[----:B------:R-:W-:Y:S05]  /*5000*/  BRA `(.L_x_13012) ;  /* 0x00000c1000007947 */ /* 0x000fea0003800000 */
.L_x_13015:
        /* <DEDUP_REMOVED lines=10> */
.L_x_13018:
[----:B------:R-:W2:Y:S02]  /*50b0*/  LDG.E.U16 R2, [R2.64] ;  /* 0x0000002402027981 */ /* 0x000ea4000c1e1500 */
[----:B--2---:R-:W-:-:S05]  /*50c0*/  HADD2.F32 R0, -RZ, R2.H0_H0 ;  /* 0x20000002ff007230 */ /* 0x004fca0000004100 */
[----:B------:R-:W-:-:S04]  /*50d0*/  FMUL.FTZ R0, R0, 1 ;  /* 0x3f80000000007820 */ /* 0x000fc80000410000 */
[----:B------:R0:W1:Y:S01]  /*50e0*/  F2F.F64.F32 R8, R0 ;  /* 0x0000000000087310 */ /* 0x0000620000201800 */
[----:B------:R-:W-:Y:S05]  /*50f0*/  BRA `(.L_x_13012) ;  /* 0x00000b2000007947 */ /* 0x000fea0003800000 */
.L_x_13017:
[----:B------:R0:W5:Y:S01]  /*5100*/  LDG.E.64 R8, [R2.64] ;  /* 0x0000002402087981 */ /* 0x000162000c1e1b00 */
[----:B------:R-:W-:Y:S05]  /*5110*/  BRA `(.L_x_13012) ;  /* 0x00000b0000007947 */ /* 0x000fea0003800000 */
.L_x_13007:
        /* <DEDUP_REMOVED lines=13> */
.L_x_13021:
[----:B------:R0:W5:Y:S01]  /*51f0*/  LDG.E.64 R8, [R2.64] ;  /* 0x0000002402087981 */ /* 0x000162000c1e1b00 */
[----:B------:R-:W-:Y:S05]  /*5200*/  BRA `(.L_x_13012) ;  /* 0x00000a1000007947 */ /* 0x000fea0003800000 */
.L_x_13020:
        /* <DEDUP_REMOVED lines=28> */
.L_x_13023:
        /* <DEDUP_REMOVED lines=15> */
.L_x_13022:
[----:B------:R-:W2:Y:S02]  /*54c0*/  LDG.E.U16 R0, [R2.64] ;  /* 0x0000002402007981 */ /* 0x000ea4000c1e1500 */
[----:B--2---:R-:W-:-:S05]  /*54d0*/  PRMT R0, RZ, 0x5410, R0 ;  /* 0x00005410ff007816 */ /* 0x004fca0000000000 */
[----:B------:R-:W-:-:S04]  /*54e0*/  FMUL.FTZ R0, R0, 1 ;  /* 0x3f80000000007820 */ /* 0x000fc80000410000 */
[----:B------:R0:W1:Y:S01]  /*54f0*/  F2F.F64.F32 R8, R0 ;  /* 0x0000000000087310 */ /* 0x0000620000201800 */
[----:B------:R-:W-:Y:S05]  /*5500*/  BRA `(.L_x_13012) ;  /* 0x0000071000007947 */ /* 0x000fea0003800000 */
.L_x_13019:
        /* <DEDUP_REMOVED lines=11> */
.L_x_13026:
        /* <DEDUP_REMOVED lines=21> */
.L_x_13030:
[----:B------:R-:W-:Y:S05]  /*5710*/  BSYNC B1 ;  /* 0x0000000000017941 */ /* 0x000fea0003800000 */
.L_x_13029:
[----:B------:R-:W-:Y:S01]  /*5720*/  LEA R3, R0, 0x3b800000, 0x17 ;  /* 0x3b80000000037811 */ /* 0x000fe200078eb8ff */
[----:B------:R-:W-:-:S05]  /*5730*/  IMAD.SHL.U32 R0, R2, 0x100000, RZ ;  /* 0x0010000002007824 */ /* 0x000fca00078e00ff */
[----:B------:R-:W-:Y:S02]  /*5740*/  LOP3.LUT R0, R3, R0, R4, 0xfe, !PT ;  /* 0x0000000003007212 */ /* 0x000fe400078efe04 */
.L_x_13028:
[----:B------:R-:W-:Y:S05]  /*5750*/  BSYNC B0 ;  /* 0x0000000000007941 */ /* 0x000fea0003800000 */
.L_x_13027:
[----:B------:R-:W-:-:S04]  /*5760*/  FMUL.FTZ R0, R0, 1 ;  /* 0x3f80000000007820 */ /* 0x000fc80000410000 */
[----:B------:R0:W1:Y:S01]  /*5770*/  F2F.F64.F32 R8, R0 ;  /* 0x0000000000087310 */ /* 0x0000620000201800 */
[----:B------:R-:W-:Y:S05]  /*5780*/  BRA `(.L_x_13012) ;  /* 0x0000049000007947 */ /* 0x000fea0003800000 */
.L_x_13025:
        /* <DEDUP_REMOVED lines=21> */
.L_x_13034:
[----:B------:R-:W-:Y:S05]  /*58e0*/  BSYNC B1 ;  /* 0x0000000000017941 */ /* 0x000fea0003800000 */
.L_x_13033:
[----:B------:R-:W-:Y:S01]  /*58f0*/  LEA R3, R0, 0x37800000, 0x17 ;  /* 0x3780000000037811 */ /* 0x000fe200078eb8ff */
[----:B------:R-:W-:-:S05]  /*5900*/  IMAD.SHL.U32 R0, R2, 0x200000, RZ ;  /* 0x0020000002007824 */ /* 0x000fca00078e00ff */
[----:B------:R-:W-:Y:S02]  /*5910*/  LOP3.LUT R0, R3, R0, R4, 0xfe, !PT ;  /* 0x0000000003007212 */ /* 0x000fe400078efe04 */
.L_x_13032:
[----:B------:R-:W-:Y:S05]  /*5920*/  BSYNC B0 ;  /* 0x0000000000007941 */ /* 0x000fea0003800000 */
.L_x_13031:
[----:B------:R-:W-:-:S04]  /*5930*/  FMUL.FTZ R0, R0, 1 ;  /* 0x3f80000000007820 */ /* 0x000fc80000410000 */
[----:B------:R0:W1:Y:S01]  /*5940*/  F2F.F64.F32 R8, R0 ;  /* 0x0000000000087310 */ /* 0x0000620000201800 */
[----:B------:R-:W-:Y:S05]  /*5950*/  BRA `(.L_x_13012) ;  /* 0x000002c000007947 */ /* 0x000fea0003800000 */
.L_x_13024:
        /* <DEDUP_REMOVED lines=14> */
.L_x_13038:
[----:B------:R-:W-:Y:S05]  /*5a40*/  BSYNC B0 ;  /* 0x0000000000007941 */ /* 0x000fea0003800000 */
.L_x_13037:
[----:B------:R-:W-:-:S04]  /*5a50*/  FMUL.FTZ R0, R0, 1 ;  /* 0x3f80000000007820 */ /* 0x000fc80000410000 */
[----:B------:R0:W1:Y:S01]  /*5a60*/  F2F.F64.F32 R8, R0 ;  /* 0x0000000000087310 */ /* 0x0000620000201800 */
[----:B------:R-:W-:Y:S05]  /*5a70*/  BRA `(.L_x_13012) ;  /* 0x000001a000007947 */ /* 0x000fea0003800000 */
.L_x_13011:
        /* <DEDUP_REMOVED lines=21> */
.L_x_13036:
[----:B------:R-:W2:Y:S02]  /*5bd0*/  LDG.E.64 R8, [R2.64] ;  /* 0x0000002402087981 */ /* 0x000ea4000c1e1b00 */
[----:B--2---:R-:W0:Y:S01]  /*5be0*/  I2F.F64.U64 R8, R8 ;  /* 0x0000000800087312 */ /* 0x004e220000301800 */
[----:B------:R-:W-:Y:S05]  /*5bf0*/  BRA `(.L_x_13012) ;  /* 0x0000002000007947 */ /* 0x000fea0003800000 */
.L_x_13035:
[----:B------:R-:W2:Y:S02]  /*5c00*/  LDG.E R2, [R2.64] ;  /* 0x0000002402027981 */ /* 0x000ea4000c1e1900 */
[----:B--2---:R0:W1:Y:S02]  /*5c10*/  I2F.F64.U32 R8, R2 ;  /* 0x0000000200087312 */ /* 0x0040640000201800 */
.L_x_13012:
[----:B0-----:R-:W-:Y:S01]  /*5c20*/  IMAD.MOV.U32 R0, RZ, RZ, 0x7fffffff ;  /* 0x7fffffffff007424 */ /* 0x001fe200078e00ff */
[----:B-1---5:R-:W-:Y:S01]  /*5c30*/  LOP3.LUT R3, R9, 0x7fffffff, RZ, 0xc0, !PT ;  /* 0x7fffffff09037812 */ /* 0x022fe200078ec0ff */
        /* <DEDUP_REMOVED lines=38> */
.L_x_13044:
        /* <DEDUP_REMOVED lines=12> */
.L_x_13043:
[----:B------:R-:W-:Y:S05]  /*5f60*/  BSYNC B1 ;  /* 0x0000000000017941 */ /* 0x000fea0003800000 */
.L_x_13042:
        /* <DEDUP_REMOVED lines=13> */
.L_x_13050:
        /* <DEDUP_REMOVED lines=33> */
.L_x_13049:
[----:B------:R-:W-:Y:S02]  /*6250*/  IMAD.MOV.U32 R8, RZ, RZ, R10 ;  /* 0x000000ffff087224 */ /* 0x000fe400078e000a */
.L_x_13048:
[----:B------:R-:W-:Y:S05]  /*6260*/  BSYNC B2 ;  /* 0x0000000000027941 */ /* 0x000fea0003800000 */
.L_x_13047:
[----:B------:R-:W-:-:S13]  /*6270*/  ISETP.GE.U32.AND P0, PT, R6, 0xc, PT ;  /* 0x0000000c0600780c */ /* 0x000fda0003f06070 */
[----:B------:R-:W-:Y:S05]  /*6280*/  @!P0 BRA `(.L_x_13046) ;  /* 0x0000075000008947 */ /* 0x000fea0003800000 */
[----:B------:R-:W-:Y:S02]  /*6290*/  BSSY B2, `(.L_x_13046) ;  /* 0x0000074000027945 */ /* 0x000fe40003800000 */
.L_x_13051:
        /* <DEDUP_REMOVED lines=116> */
.L_x_13046:
[----:B------:R-:W-:Y:S05]  /*69e0*/  BSYNC B1 ;  /* 0x0000000000017941 */ /* 0x000fea0003800000 */
.L_x_13045:
        /* <DEDUP_REMOVED lines=21> */
.L_x_13053:
[----:B------:R-:W-:Y:S05]  /*6b40*/  BSYNC B1 ;  /* 0x0000000000017941 */ /* 0x000fea0003800000 */
.L_x_13052:
[----:B------:R-:W-:Y:S02]  /*6b50*/  IMAD.MOV.U32 R9, RZ, RZ, R7 ;  /* 0x000000ffff097224 */ /* 0x000fe400078e0007 */
[----:B------:R-:W-:-:S03]  /*6b60*/  IMAD.MOV.U32 R8, RZ, RZ, R4 ;  /* 0x000000ffff087224 */ /* 0x000fc600078e0004 */
[----:B------:R-:W-:Y:S01]  /*6b70*/  LOP3.LUT R9, R9, 0x80000000, R11, 0xb8, !PT ;  /* 0x8000000009097812 */ /* 0x000fe200078eb80b */
[----:B------:R-:W-:Y:S05]  /*6b80*/  BRA `(.L_x_13041) ;  /* 0x0000009000007947 */ /* 0x000fea0003800000 */
.L_x_13040:
        /* <DEDUP_REMOVED lines=9> */
.L_x_13041:
[----:B-1----:R-:W-:Y:S05]  /*6c20*/  BSYNC B0 ;  /* 0x0000000000007941 */ /* 0x002fea0003800000 */
.L_x_13039:
        /* <DEDUP_REMOVED lines=15> */
.L_x_13057:
[----:B------:R-:W0:Y:S02]  /*6d20*/  F2I.S64.F64.TRUNC R8, R8 ;  /* 0x0000000800087311 */ /* 0x000e24000030d900 */
[----:B0-----:R-:W-:-:S05]  /*6d30*/  IMAD.MOV.U32 R3, RZ, RZ, R8 ;  /* 0x000000ffff037224 */ /* 0x001fca00078e0008 */
[----:B------:R0:W-:Y:S01]  /*6d40*/  STG.E.U8 [R16.64], R3 ;  /* 0x0000000310007986 */ /* 0x0001e2000c101124 */
[----:B------:R-:W-:Y:S05]  /*6d50*/  BRA `(.L_x_13059) ;  /* 0x00000ed000007947 */ /* 0x000fea0003800000 */
.L_x_13056:
        /* <DEDUP_REMOVED lines=9> */
.L_x_13061:
[----:B------:R-:W0:Y:S02]  /*6df0*/  F2I.F64.TRUNC R9, R8 ;  /* 0x0000000800097311 */ /* 0x000e24000030d100 */
[----:B0-----:R0:W-:Y:S01]  /*6e00*/  STG.E [R16.64], R9 ;  /* 0x0000000910007986 */ /* 0x0011e2000c101924 */
[----:B------:R-:W-:Y:S05]  /*6e10*/  BRA `(.L_x_13059) ;  /* 0x00000e1000007947 */ /* 0x000fea0003800000 */
.L_x_13060:
[----:B------:R-:W0:Y:S02]  /*6e20*/  F2I.F64.TRUNC R9, R8 ;  /* 0x0000000800097311 */ /* 0x000e24000030d100 */
[----:B0-----:R0:W-:Y:S01]  /*6e30*/  STG.E.U16 [R16.64], R9 ;  /* 0x0000000910007986 */ /* 0x0011e2000c101524 */
[----:B------:R-:W-:Y:S05]  /*6e40*/  BRA `(.L_x_13059) ;  /* 0x00000de000007947 */ /* 0x000fea0003800000 */
.L_x_13055:
        /* <DEDUP_REMOVED lines=11> */
.L_x_13063:
[----:B------:R-:W0:Y:S01]  /*6f00*/  F2F.F32.F64 R0, R8 ;  /* 0x0000000800007310 */ /* 0x000e220000301000 */
[----:B------:R-:W0:-:S14]  /*6f10*/  DSETP.GEU.AND P0, PT, |R8|, c[0x2][0x0], PT ;  /* 0x008000000800762a */ /* 0x000e1c0003f0e200 */
[----:B0-----:R-:W-:-:S05]  /*6f20*/  @!P0 FMUL R0, R0, 1.175494350822287508e-38 ;  /* 0x0080000000008820 */ /* 0x001fca0000400000 */
[----:B------:R-:W-:-:S05]  /*6f30*/  F2FP.PACK_AB R0, RZ, R0 ;  /* 0x00000000ff00723e */ /* 0x000fca00000000ff */
[----:B------:R0:W-:Y:S01]  /*6f40*/  STG.E.U16 [R16.64], R0 ;  /* 0x0000000010007986 */ /* 0x0001e2000c101524 */
[----:B------:R-:W-:Y:S05]  /*6f50*/  BRA `(.L_x_13059) ;  /* 0x00000cd000007947 */ /* 0x000fea0003800000 */
.L_x_13062:
        /* <DEDUP_REMOVED lines=12> */
.L_x_13065:
[----:B------:R-:W0:Y:S01]  /*7020*/  F2F.F32.F64 R0, R8 ;  /* 0x0000000800007310 */ /* 0x000e220000301000 */
[----:B------:R-:W0:-:S14]  /*7030*/  DSETP.GEU.AND P0, PT, |R8|, c[0x2][0x0], PT ;  /* 0x008000000800762a */ /* 0x000e1c0003f0e200 */
[----:B0-----:R-:W-:-:S05]  /*7040*/  @!P0 FMUL R0, R0, 1.175494350822287508e-38 ;  /* 0x0080000000008820 */ /* 0x001fca0000400000 */
[----:B------:R-:W-:-:S04]  /*7050*/  F2FP.PACK_AB R3, RZ, R0 ;  /* 0x00000000ff03723e */ /* 0x000fc800000000ff */
[----:B------:R-:W-:-:S05]  /*7060*/  PRMT R3, R3, 0x5410, RZ ;  /* 0x0000541003037816 */ /* 0x000fca00000000ff */
[----:B------:R0:W-:Y:S01]  /*7070*/  STG.E [R16.64], R3 ;  /* 0x0000000310007986 */ /* 0x0001e2000c101924 */
[----:B------:R-:W-:Y:S05]  /*7080*/  BRA `(.L_x_13059) ;  /* 0x00000ba000007947 */ /* 0x000fea0003800000 */
.L_x_13064:
[----:B------:R0:W-:Y:S01]  /*7090*/  STG.E.64 [R16.64], R8 ;  /* 0x0000000810007986 */ /* 0x0001e2000c101b24 */
[----:B------:R-:W-:Y:S05]  /*70a0*/  BRA `(.L_x_13059) ;  /* 0x00000b8000007947 */ /* 0x000fea0003800000 */
.L_x_13054:
        /* <DEDUP_REMOVED lines=12> */
.L_x_13068:
[----:B------:R-:W-:-:S05]  /*7170*/  CS2R R10, SRZ ;  /* 0x00000000000a7805 */ /* 0x000fca000001ff00 */
[----:B------:R0:W-:Y:S01]  /*7180*/  STG.E.128 [R16.64], R8 ;  /* 0x0000000810007986 */ /* 0x0001e2000c101d24 */
[----:B------:R-:W-:Y:S05]  /*7190*/  BRA `(.L_x_13059) ;  /* 0x00000a9000007947 */ /* 0x000fea0003800000 */
.L_x_13067:
        /* <DEDUP_REMOVED lines=23> */
.L_x_13072:
[----:B------:R-:W-:Y:S05]  /*7310*/  BSYNC B0 ;  /* 0x0000000000007941 */ /* 0x000fea0003800000 */
.L_x_13071:
[----:B------:R-:W-:-:S05]  /*7320*/  LOP3.LUT R3, R0, R3, RZ, 0xfc, !PT ;  /* 0x0000000300037212 */ /* 0x000fca00078efcff */
[----:B------:R0:W-:Y:S01]  /*7330*/  STG.E.U8 [R16.64], R3 ;  /* 0x0000000310007986 */ /* 0x0001e2000c101124 */
[----:B------:R-:W-:Y:S05]  /*7340*/  BRA `(.L_x_13059) ;  /* 0x000008e000007947 */ /* 0x000fea0003800000 */
.L_x_13070:
        /* <DEDUP_REMOVED lines=15> */
.L_x_13074:
[----:B------:R-:W-:Y:S01]  /*7440*/  IMAD.MOV.U32 R0, RZ, RZ, 0x7f ;  /* 0x0000007fff007424 */ /* 0x000fe200078e00ff */
[----:B------:R-:W-:-:S04]  /*7450*/  ISETP.GT.U32.AND P0, PT, R2, 0x7f800000, PT ;  /* 0x7f8000000200780c */ /* 0x000fc80003f04070 */
[----:B------:R-:W-:-:S04]  /*7460*/  SEL R0, R0, 0x7c, P0 ;  /* 0x0000007c00007807 */ /* 0x000fc80000000000 */
.L_x_13075:
[----:B------:R-:W-:Y:S05]  /*7470*/  BSYNC B0 ;  /* 0x0000000000007941 */ /* 0x000fea0003800000 */
.L_x_13073:
[----:B------:R-:W-:-:S04]  /*7480*/  LOP3.LUT R2, R3, 0x80000000, RZ, 0xc0, !PT ;  /* 0x8000000003027812 */ /* 0x000fc800078ec0ff */
[----:B------:R-:W-:-:S04]  /*7490*/  SHF.R.U32.HI R3, RZ, 0x18, R2 ;  /* 0x00000018ff037819 */ /* 0x000fc80000011602 */
[----:B------:R-:W-:-:S05]  /*74a0*/  LOP3.LUT R3, R0, R3, RZ, 0xfc, !PT ;  /* 0x0000000300037212 */ /* 0x000fca00078efcff */
[----:B------:R0:W-:Y:S01]  /*74b0*/  STG.E.U8 [R16.64], R3 ;  /* 0x0000000310007986 */ /* 0x0001e2000c101124 */
[----:B------:R-:W-:Y:S05]  /*74c0*/  BRA `(.L_x_13059) ;  /* 0x0000076000007947 */ /* 0x000fea0003800000 */
.L_x_13069:
[----:B------:R-:W0:Y:S01]  /*74d0*/  F2F.F32.F64 R0, R8 ;  /* 0x0000000800007310 */ /* 0x000e220000301000 */
[----:B------:R-:W0:-:S14]  /*74e0*/  DSETP.GEU.AND P0, PT, |R8|, c[0x2][0x0], PT ;  /* 0x008000000800762a */ /* 0x000e1c0003f0e200 */
[----:B0-----:R-:W-:-:S05]  /*74f0*/  @!P0 FMUL R0, R0, 1.175494350822287508e-38 ;  /* 0x0080000000008820 */ /* 0x001fca0000400000 */
[----:B------:R-:W-:-:S05]  /*7500*/  F2FP.BF16.PACK_AB R0, RZ, R0 ;  /* 0x00000000ff00723e */ /* 0x000fca00000010ff */
[----:B------:R0:W-:Y:S01]  /*7510*/  STG.E.U16 [R16.64], R0 ;  /* 0x0000000010007986 */ /* 0x0001e2000c101524 */
[----:B------:R-:W-:Y:S05]  /*7520*/  BRA `(.L_x_13059) ;  /* 0x0000070000007947 */ /* 0x000fea0003800000 */
.L_x_13066:
        /* <DEDUP_REMOVED lines=11> */
.L_x_13078:
        /* <DEDUP_REMOVED lines=19> */
.L_x_13081:
[----:B------:R-:W-:-:S04]  /*7710*/  LOP3.LUT R0, R5, 0x80000000, RZ, 0xc0, !PT ;  /* 0x8000000005007812 */ /* 0x000fc800078ec0ff */
[----:B------:R-:W-:-:S04]  /*7720*/  SHF.R.U32.HI R3, RZ, 0x18, R0 ;  /* 0x00000018ff037819 */ /* 0x000fc80000011600 */
[----:B------:R-:W-:-:S04]  /*7730*/  LOP3.LUT R2, R2, R3, RZ, 0xfc, !PT ;  /* 0x0000000302027212 */ /* 0x000fc800078efcff */
[----:B------:R-:W-:Y:S02]  /*7740*/  PRMT R0, R2, 0x7610, R0 ;  /* 0x0000761002007816 */ /* 0x000fe40000000000 */
.L_x_13080:
[----:B------:R-:W-:Y:S05]  /*7750*/  BSYNC B0 ;  /* 0x0000000000007941 */ /* 0x000fea0003800000 */
.L_x_13079:
[----:B------:R0:W-:Y:S01]  /*7760*/  STG.E.U8 [R16.64], R0 ;  /* 0x0000000010007986 */ /* 0x0001e2000c101124 */
[----:B------:R-:W-:Y:S05]  /*7770*/  BRA `(.L_x_13059) ;  /* 0x000004b000007947 */ /* 0x000fea0003800000 */
.L_x_13077:
        /* <DEDUP_REMOVED lines=19> */
.L_x_13084:
[----:B------:R-:W-:-:S04]  /*78b0*/  LOP3.LUT R0, R5, 0x80000000, RZ, 0xc0, !PT ;  /* 0x8000000005007812 */ /* 0x000fc800078ec0ff */
[----:B------:R-:W-:-:S04]  /*78c0*/  SHF.R.U32.HI R3, RZ, 0x18, R0 ;  /* 0x00000018ff037819 */ /* 0x000fc80000011600 */
[----:B------:R-:W-:-:S04]  /*78d0*/  LOP3.LUT R2, R2, R3, RZ, 0xfc, !PT ;  /* 0x0000000302027212 */ /* 0x000fc800078efcff */
[----:B------:R-:W-:Y:S02]  /*78e0*/  PRMT R0, R2, 0x7610, R0 ;  /* 0x0000761002007816 */ /* 0x000fe40000000000 */
.L_x_13083:
[----:B------:R-:W-:Y:S05]  /*78f0*/  BSYNC B0 ;  /* 0x0000000000007941 */ /* 0x000fea0003800000 */
.L_x_13082:
[----:B------:R0:W-:Y:S01]  /*7900*/  STG.E.U8 [R16.64], R0 ;  /* 0x0000000010007986 */ /* 0x0001e2000c101124 */
[----:B------:R-:W-:Y:S05]  /*7910*/  BRA `(.L_x_13059) ;  /* 0x0000031000007947 */ /* 0x000fea0003800000 */
.L_x_13076:
        /* <DEDUP_REMOVED lines=24> */
.L_x_13058:
        /* <DEDUP_REMOVED lines=20> */
.L_x_13086:
[----:B------:R-:W0:Y:S02]  /*7be0*/  F2I.U64.F64.TRUNC R8, R8 ;  /* 0x0000000800087311 */ /* 0x000e24000030d800 */
[----:B0-----:R0:W-:Y:S01]  /*7bf0*/  STG.E.64 [R16.64], R8 ;  /* 0x0000000810007986 */ /* 0x0011e2000c101b24 */
[----:B------:R-:W-:Y:S05]  /*7c00*/  BRA `(.L_x_13059) ;  /* 0x0000002000007947 */ /* 0x000fea0003800000 */
.L_x_13085:
[----:B------:R-:W0:Y:S02]  /*7c10*/  F2I.U32.F64.TRUNC R9, R8 ;  /* 0x0000000800097311 */ /* 0x000e24000030d000 */
[----:B0-----:R0:W-:Y:S02]  /*7c20*/  STG.E [R16.64], R9 ;  /* 0x0000000910007986 */ /* 0x0011e4000c101924 */
.L_x_13059:
        /* <DEDUP_REMOVED lines=231> */
.L_x_13087:
        /* <DEDUP_REMOVED lines=19> */
.L_x_13091:
[----:B------:R-:W2:Y:S02]  /*8bd0*/  LDG.E.U8 R2, [R2.64] ;  /* 0x0000002402027981 */ /* 0x000ea4000c1e1100 */
[----:B--2---:R0:W1:Y:S01]  /*8be0*/  I2F.F64.U16 R8, R2 ;  /* 0x0000000200087312 */ /* 0x0040620000101800 */
[----:B------:R-:W-:Y:S05]  /*8bf0*/  BRA `(.L_x_13093) ;  /* 0x00000df000007947 */ /* 0x000fea0003800000 */
.L_x_13090:
        /* <DEDUP_REMOVED lines=9> */
.L_x_13095:
[----:B------:R-:W2:Y:S02]  /*8c90*/  LDG.E R2, [R2.64] ;  /* 0x0000002402027981 */ /* 0x000ea4000c1e1900 */
[----:B--2---:R0:W1:Y:S01]  /*8ca0*/  I2F.F64 R8, R2 ;  /* 0x0000000200087312 */ /* 0x0040620000201c00 */
[----:B------:R-:W-:Y:S05]  /*8cb0*/  BRA `(.L_x_13093) ;  /* 0x00000d3000007947 */ /* 0x000fea0003800000 */
.L_x_13094:
[----:B------:R-:W2:Y:S02]  /*8cc0*/  LDG.E.U16 R2, [R2.64] ;  /* 0x0000002402027981 */ /* 0x000ea4000c1e1500 */
[----:B--2---:R0:W1:Y:S01]  /*8cd0*/  I2F.F64.S16 R8, R2 ;  /* 0x0000000200087312 */ /* 0x0040620000101c00 */
[----:B------:R-:W-:Y:S05]  /*8ce0*/  BRA `(.L_x_13093) ;  /* 0x00000d0000007947 */ /* 0x000fea0003800000 */
.L_x_13089:
        /* <DEDUP_REMOVED lines=10> */
.L_x_13097:
[----:B------:R-:W2:Y:S02]  /*8d90*/  LDG.E.U16 R0, [R2.64] ;  /* 0x0000002402007981 */ /* 0x000ea4000c1e1500 */
[----:B--2---:R-:W-:-:S05]  /*8da0*/  HADD2.F32 R0, -RZ, R0.H0_H0 ;  /* 0x20000000ff007230 */ /* 0x004fca0000004100 */
[----:B------:R-:W-:-:S04]  /*8db0*/  FMUL.FTZ R0, R0, 1 ;  /* 0x3f80000000007820 */ /* 0x000fc80000410000 */
[----:B------:R0:W1:Y:S01]  /*8dc0*/  F2F.F64.F32 R8, R0 ;  /* 0x0000000000087310 */ /* 0x0000620000201800 */
[----:B------:R-:W-:Y:S05]  /*8dd0*/  BRA `(.L_x_13093) ;  /* 0x00000c1000007947 */ /* 0x000fea0003800000 */
.L_x_13096:
        /* <DEDUP_REMOVED lines=10> */
.L_x_13099:
[----:B------:R-:W2:Y:S02]  /*8e80*/  LDG.E.U16 R2, [R2.64] ;  /* 0x0000002402027981 */ /* 0x000ea4000c1e1500 */
[----:B--2---:R-:W-:-:S05]  /*8e90*/  HADD2.F32 R0, -RZ, R2.H0_H0 ;  /* 0x20000002ff007230 */ /* 0x004fca0000004100 */
[----:B------:R-:W-:-:S04]  /*8ea0*/  FMUL.FTZ R0, R0, 1 ;  /* 0x3f80000000007820 */ /* 0x000fc80000410000 */
[----:B------:R0:W1:Y:S01]  /*8eb0*/  F2F.F64.F32 R8, R0 ;  /* 0x0000000000087310 */ /* 0x0000620000201800 */
[----:B------:R-:W-:Y:S05]  /*8ec0*/  BRA `(.L_x_13093) ;  /* 0x00000b2000007947 */ /* 0x000fea0003800000 */
.L_x_13098:
[----:B------:R0:W5:Y:S01]  /*8ed0*/  LDG.E.64 R8, [R2.64] ;  /* 0x0000002402087981 */ /* 0x000162000c1e1b00 */
[----:B------:R-:W-:Y:S05]  /*8ee0*/  BRA `(.L_x_13093) ;  /* 0x00000b0000007947 */ /* 0x000fea0003800000 */
.L_x_13088:
        /* <DEDUP_REMOVED lines=13> */
.L_x_13102:
[----:B------:R0:W5:Y:S01]  /*8fc0*/  LDG.E.64 R8, [R2.64] ;  /* 0x0000002402087981 */ /* 0x000162000c1e1b00 */
[----:B------:R-:W-:Y:S05]  /*8fd0*/  BRA `(.L_x_13093) ;  /* 0x00000a1000007947 */ /* 0x000fea0003800000 */
.L_x_13101:
        /* <DEDUP_REMOVED lines=28> */
.L_x_13104:
        /* <DEDUP_REMOVED lines=15> */
.L_x_13103:
[----:B------:R-:W2:Y:S02]  /*9290*/  LDG.E.U16 R0, [R2.64] ;  /* 0x0000002402007981 */ /* 0x000ea4000c1e1500 */
[----:B--2---:R-:W-:-:S05]  /*92a0*/  PRMT R0, RZ, 0x5410, R0 ;  /* 0x00005410ff007816 */ /* 0x004fca0000000000 */
[----:B------:R-:W-:-:S04]  /*92b0*/  FMUL.FTZ R0, R0, 1 ;  /* 0x3f80000000007820 */ /* 0x000fc80000410000 */
[----:B------:R0:W1:Y:S01]  /*92c0*/  F2F.F64.F32 R8, R0 ;  /* 0x0000000000087310 */ /* 0x0000620000201800 */
[----:B------:R-:W-:Y:S05]  /*92d0*/  BRA `(.L_x_13093) ;  /* 0x0000071000007947 */ /* 0x000fea0003800000 */
.L_x_13100:
        /* <DEDUP_REMOVED lines=11> */
.L_x_13107:
        /* <DEDUP_REMOVED lines=21> */
.L_x_13111:
[----:B------:R-:W-:Y:S05]  /*94e0*/  BSYNC B1 ;  /* 0x0000000000017941 */ /* 0x000fea0003800000 */
.L_x_13110:
[----:B------:R-:W-:Y:S01]  /*94f0*/  LEA R3, R0, 0x3b800000, 0x17 ;  /* 0x3b80000000037811 */ /* 0x000fe200078eb8ff */
[----:B------:R-:W-:-:S05]  /*9500*/  IMAD.SHL.U32 R0, R2, 0x100000, RZ ;  /* 0x0010000002007824 */ /* 0x000fca00078e00ff */
[----:B------:R-:W-:Y:S02]  /*9510*/  LOP3.LUT R0, R3, R0, R4, 0xfe, !PT ;  /* 0x0000000003007212 */ /* 0x000fe400078efe04 */
.L_x_13109:
[----:B------:R-:W-:Y:S05]  /*9520*/  BSYNC B0 ;  /* 0x0000000000007941 */ /* 0x000fea0003800000 */
.L_x_13108:
[----:B------:R-:W-:-:S04]  /*9530*/  FMUL.FTZ R0, R0, 1 ;  /* 0x3f80000000007820 */ /* 0x000fc80000410000 */
[----:B------:R0:W1:Y:S01]  /*9540*/  F2F.F64.F32 R8, R0 ;  /* 0x0000000000087310 */ /* 0x0000620000201800 */
[----:B------:R-:W-:Y:S05]  /*9550*/  BRA `(.L_x_13093) ;  /* 0x0000049000007947 */ /* 0x000fea0003800000 */
.L_x_13106:
        /* <DEDUP_REMOVED lines=21> */
.L_x_13115:
[----:B------:R-:W-:Y:S05]  /*96b0*/  BSYNC B1 ;  /* 0x0000000000017941 */ /* 0x000fea0003800000 */
.L_x_13114:
[----:B------:R-:W-:Y:S01]  /*96c0*/  LEA R3, R0, 0x37800000, 0x17 ;  /* 0x3780000000037811 */ /* 0x000fe200078eb8ff */
[----:B------:R-:W-:-:S05]  /*96d0*/  IMAD.SHL.U32 R0, R2, 0x200000, RZ ;  /* 0x0020000002007824 */ /* 0x000fca00078e00ff */
[----:B------:R-:W-:Y:S02]  /*96e0*/  LOP3.LUT R0, R3, R0, R4, 0xfe, !PT ;  /* 0x0000000003007212 */ /* 0x000fe400078efe04 */
.L_x_13113:
[----:B------:R-:W-:Y:S05]  /*96f0*/  BSYNC B0 ;  /* 0x0000000000007941 */ /* 0x000fea0003800000 */
.L_x_13112:
[----:B------:R-:W-:-:S04]  /*9700*/  FMUL.FTZ R0, R0, 1 ;  /* 0x3f80000000007820 */ /* 0x000fc80000410000 */
[----:B------:R0:W1:Y:S01]  /*9710*/  F2F.F64.F32 R8, R0 ;  /* 0x0000000000087310 */ /* 0x0000620000201800 */
[----:B------:R-:W-:Y:S05]  /*9720*/  BRA `(.L_x_13093) ;  /* 0x000002c000007947 */ /* 0x000fea0003800000 */
.L_x_13105:
        /* <DEDUP_REMOVED lines=14> */
.L_x_13119:
[----:B------:R-:W-:Y:S05]  /*9810*/  BSYNC B0 ;  /* 0x0000000000007941 */ /* 0x000fea0003800000 */
.L_x_13118:
[----:B------:R-:W-:-:S04]  /*9820*/  FMUL.FTZ R0, R0, 1 ;  /* 0x3f80000000007820 */ /* 0x000fc80000410000 */
[----:B------:R0:W1:Y:S01]  /*9830*/  F2F.F64.F32 R8, R0 ;  /* 0x0000000000087310 */ /* 0x0000620000201800 */
[----:B------:R-:W-:Y:S05]  /*9840*/  BRA `(.L_x_13093) ;  /* 0x000001a000007947 */ /* 0x000fea0003800000 */
.L_x_13092:
        /* <DEDUP_REMOVED lines=21> */
.L_x_13117:
[----:B------:R-:W2:Y:S02]  /*99a0*/  LDG.E.64 R8, [R2.64] ;  /* 0x0000002402087981 */ /* 0x000ea4000c1e1b00 */
[----:B--2---:R-:W0:Y:S01]  /*99b0*/  I2F.F64.U64 R8, R8 ;  /* 0x0000000800087312 */ /* 0x004e220000301800 */
[----:B------:R-:W-:Y:S05]  /*99c0*/  BRA `(.L_x_13093) ;  /* 0x0000002000007947 */ /* 0x000fea0003800000 */
.L_x_13116:
[----:B------:R-:W2:Y:S02]  /*99d0*/  LDG.E R2, [R2.64] ;  /* 0x0000002402027981 */ /* 0x000ea4000c1e1900 */
[----:B--2---:R0:W1:Y:S02]  /*99e0*/  I2F.F64.U32 R8, R2 ;  /* 0x0000000200087312 */ /* 0x0040640000201800 */
.L_x_13093:
        /* <DEDUP_REMOVED lines=40> */
.L_x_13125:
        /* <DEDUP_REMOVED lines=12> */
.L_x_13124:
[----:B------:R-:W-:Y:S05]  /*9d30*/  BSYNC B1 ;  /* 0x0000000000017941 */ /* 0x000fea0003800000 */
.L_x_13123:
        /* <DEDUP_REMOVED lines=13> */
.L_x_13131:
        /* <DEDUP_REMOVED lines=33> */
.L_x_13130:
[----:B------:R-:W-:Y:S02]  /*a020*/  IMAD.MOV.U32 R8, RZ, RZ, R10 ;  /* 0x000000ffff087224 */ /* 0x000fe400078e000a */
.L_x_13129:
[----:B------:R-:W-:Y:S05]  /*a030*/  BSYNC B2 ;  /* 0x0000000000027941 */ /* 0x000fea0003800000 */
.L_x_13128:
[----:B------:R-:W-:-:S13]  /*a040*/  ISETP.GE.U32.AND P0, PT, R6, 0xc, PT ;  /* 0x0000000c0600780c */ /* 0x000fda0003f06070 */
[----:B------:R-:W-:Y:S05]  /*a050*/  @!P0 BRA `(.L_x_13127) ;  /* 0x0000075000008947 */ /* 0x000fea0003800000 */
[----:B------:R-:W-:Y:S02]  /*a060*/  BSSY B2, `(.L_x_13127) ;  /* 0x0000074000027945 */ /* 0x000fe40003800000 */
.L_x_13132:
        /* <DEDUP_REMOVED lines=116> */
.L_x_13127:
[----:B------:R-:W-:Y:S05]  /*a7b0*/  BSYNC B1 ;  /* 0x0000000000017941 */ /* 0x000fea0003800000 */
.L_x_13126:
        /* <DEDUP_REMOVED lines=21> */
.L_x_13134:
[----:B------:R-:W-:Y:S05]  /*a910*/  BSYNC B1 ;  /* 0x0000000000017941 */ /* 0x000fea0003800000 */
.L_x_13133:
[----:B------:R-:W-:Y:S02]  /*a920*/  IMAD.MOV.U32 R9, RZ, RZ, R7 ;  /* 0x000000ffff097224 */ /* 0x000fe400078e0007 */
[----:B------:R-:W-:-:S03]  /*a930*/  IMAD.MOV.U32 R8, RZ, RZ, R4 ;  /* 0x000000ffff087224 */ /* 0x000fc600078e0004 */
[----:B------:R-:W-:Y:S01]  /*a940*/  LOP3.LUT R9, R9, 0x80000000, R11, 0xb8, !PT ;  /* 0x8000000009097812 */ /* 0x000fe200078eb80b */
[----:B------:R-:W-:Y:S05]  /*a950*/  BRA `(.L_x_13122) ;  /* 0x0000009000007947 */ /* 0x000fea0003800000 */
.L_x_13121:
        /* <DEDUP_REMOVED lines=9> */
.L_x_13122:
[----:B-1----:R-:W-:Y:S05]  /*a9f0*/  BSYNC B0 ;  /* 0x0000000000007941 */ /* 0x002fea0003800000 */
.L_x_13120:
        /* <DEDUP_REMOVED lines=15> */
.L_x_13138:
[----:B------:R-:W0:Y:S02]  /*aaf0*/  F2I.S64.F64.TRUNC R8, R8 ;  /* 0x0000000800087311 */ /* 0x000e24000030d900 */
[----:B0-----:R-:W-:-:S05]  /*ab00*/  IMAD.MOV.U32 R3, RZ, RZ, R8 ;  /* 0x000000ffff037224 */ /* 0x001fca00078e0008 */
[----:B------:R0:W-:Y:S01]  /*ab10*/  STG.E.U8 [R16.64], R3 ;  /* 0x0000000310007986 */ /* 0x0001e2000c101124 */
[----:B------:R-:W-:Y:S05]  /*ab20*/  BRA `(.L_x_13140) ;  /* 0x00000ed000007947 */ /* 0x000fea0003800000 */
.L_x_13137:
        /* <DEDUP_REMOVED lines=9> */
.L_x_13142:
[----:B------:R-:W0:Y:S02]  /*abc0*/  F2I.F64.TRUNC R9, R8 ;  /* 0x0000000800097311 */ /* 0x000e24000030d100 */
[----:B0-----:R0:W-:Y:S01]  /*abd0*/  STG.E [R16.64], R9 ;  /* 0x0000000910007986 */ /* 0x0011e2000c101924 */
[----:B------:R-:W-:Y:S05]  /*abe0*/  BRA `(.L_x_13140) ;  /* 0x00000e1000007947 */ /* 0x000fea0003800000 */
.L_x_13141:
[----:B------:R-:W0:Y:S02]  /*abf0*/  F2I.F64.TRUNC R9, R8 ;  /* 0x0000000800097311 */ /* 0x000e24000030d100 */
[----:B0-----:R0:W-:Y:S01]  /*ac00*/  STG.E.U16 [R16.64], R9 ;  /* 0x0000000910007986 */ /* 0x0011e2000c101524 */
[----:B------:R-:W-:Y:S05]  /*ac10*/  BRA `(.L_x_13140) ;  /* 0x00000de000007947 */ /* 0x000fea0003800000 */
.L_x_13136:
        /* <DEDUP_REMOVED lines=11> */
.L_x_13144:
[----:B------:R-:W0:Y:S01]  /*acd0*/  F2F.F32.F64 R0, R8 ;  /* 0x0000000800007310 */ /* 0x000e220000301000 */
[----:B------:R-:W0:-:S14]  /*ace0*/  DSETP.GEU.AND P0, PT, |R8|, c[0x2][0x0], PT ;  /* 0x008000000800762a */ /* 0x000e1c0003f0e200 */
[----:B0-----:R-:W-:-:S05]  /*acf0*/  @!P0 FMUL R0, R0, 1.175494350822287508e-38 ;  /* 0x0080000000008820 */ /* 0x001fca0000400000 */
[----:B------:R-:W-:-:S05]  /*ad00*/  F2FP.PACK_AB R0, RZ, R0 ;  /* 0x00000000ff00723e */ /* 0x000fca00000000ff */
[----:B------:R0:W-:Y:S01]  /*ad10*/  STG.E.U16 [R16.64], R0 ;  /* 0x0000000010007986 */ /* 0x0001e2000c101524 */
[----:B------:R-:W-:Y:S05]  /*ad20*/  BRA `(.L_x_13140) ;  /* 0x00000cd000007947 */ /* 0x000fea0003800000 */
.L_x_13143:
        /* <DEDUP_REMOVED lines=12> */
.L_x_13146:
[----:B------:R-:W0:Y:S01]  /*adf0*/  F2F.F32.F64 R0, R8 ;  /* 0x0000000800007310 */ /* 0x000e220000301000 */
[----:B------:R-:W0:-:S14]  /*ae00*/  DSETP.GEU.AND P0, PT, |R8|, c[0x2][0x0], PT ;  /* 0x008000000800762a */ /* 0x000e1c0003f0e200 */
[----:B0-----:R-:W-:-:S05]  /*ae10*/  @!P0 FMUL R0, R0, 1.175494350822287508e-38 ;  /* 0x0080000000008820 */ /* 0x001fca0000400000 */
[----:B------:R-:W-:-:S04]  /*ae20*/  F2FP.PACK_AB R3, RZ, R0 ;  /* 0x00000000ff03723e */ /* 0x000fc800000000ff */
[----:B------:R-:W-:-:S05]  /*ae30*/  PRMT R3, R3, 0x5410, RZ ;  /* 0x0000541003037816 */ /* 0x000fca00000000ff */
[----:B------:R0:W-:Y:S01]  /*ae40*/  STG.E [R16.64], R3 ;  /* 0x0000000310007986 */ /* 0x0001e2000c101924 */
[----:B------:R-:W-:Y:S05]  /*ae50*/  BRA `(.L_x_13140) ;  /* 0x00000ba000007947 */ /* 0x000fea0003800000 */
.L_x_13145:
[----:B------:R0:W-:Y:S01]  /*ae60*/  STG.E.64 [R16.64], R8 ;  /* 0x0000000810007986 */ /* 0x0001e2000c101b24 */
[----:B------:R-:W-:Y:S05]  /*ae70*/  BRA `(.L_x_13140) ;  /* 0x00000b8000007947 */ /* 0x000fea0003800000 */
.L_x_13135:
        /* <DEDUP_REMOVED lines=12> */
.L_x_13149:
[----:B------:R-:W-:-:S05]  /*af40*/  CS2R R10, SRZ ;  /* 0x00000000000a7805 */ /* 0x000fca000001ff00 */
[----:B------:R0:W-:Y:S01]  /*af50*/  STG.E.128 [R16.64], R8 ;  /* 0x0000000810007986 */ /* 0x0001e2000c101d24 */
[----:B------:R-:W-:Y:S05]  /*af60*/  BRA `(.L_x_13140) ;  /* 0x00000a9000007947 */ /* 0x000fea0003800000 */
.L_x_13148:
        /* <DEDUP_REMOVED lines=23> */
.L_x_13153:
[----:B------:R-:W-:Y:S05]  /*b0e0*/  BSYNC B0 ;  /* 0x0000000000007941 */ /* 0x000fea0003800000 */
.L_x_13152:
[----:B------:R-:W-:-:S05]  /*b0f0*/  LOP3.LUT R3, R0, R3, RZ, 0xfc, !PT ;  /* 0x0000000300037212 */ /* 0x000fca00078efcff */
[----:B------:R0:W-:Y:S01]  /*b100*/  STG.E.U8 [R16.64], R3 ;  /* 0x0000000310007986 */ /* 0x0001e2000c101124 */
[----:B------:R-:W-:Y:S05]  /*b110*/  BRA `(.L_x_13140) ;  /* 0x000008e000007947 */ /* 0x000fea0003800000 */
.L_x_13151:
        /* <DEDUP_REMOVED lines=15> */
.L_x_13155:
[----:B------:R-:W-:Y:S01]  /*b210*/  IMAD.MOV.U32 R0, RZ, RZ, 0x7f ;  /* 0x0000007fff007424 */ /* 0x000fe200078e00ff */
[----:B------:R-:W-:-:S04]  /*b220*/  ISETP.GT.U32.AND P0, PT, R2, 0x7f800000, PT ;  /* 0x7f8000000200780c */ /* 0x000fc80003f04070 */
[----:B------:R-:W-:-:S04]  /*b230*/  SEL R0, R0, 0x7c, P0 ;  /* 0x0000007c00007807 */ /* 0x000fc80000000000 */
.L_x_13156:
[----:B------:R-:W-:Y:S05]  /*b240*/  BSYNC B0 ;  /* 0x0000000000007941 */ /* 0x000fea0003800000 */
.L_x_13154:
[----:B------:R-:W-:-:S04]  /*b250*/  LOP3.LUT R2, R3, 0x80000000, RZ, 0xc0, !PT ;  /* 0x8000000003027812 */ /* 0x000fc800078ec0ff */
[----:B------:R-:W-:-:S04]  /*b260*/  SHF.R.U32.HI R3, RZ, 0x18, R2 ;  /* 0x00000018ff037819 */ /* 0x000fc80000011602 */
[----:B------:R-:W-:-:S05]  /*b270*/  LOP3.LUT R3, R0, R3, RZ, 0xfc, !PT ;  /* 0x0000000300037212 */ /* 0x000fca00078efcff */
[----:B------:R0:W-:Y:S01]  /*b280*/  STG.E.U8 [R16.64], R3 ;  /* 0x0000000310007986 */ /* 0x0001e2000c101124 */
[----:B------:R-:W-:Y:S05]  /*b290*/  BRA `(.L_x_13140) ;  /* 0x0000076000007947 */ /* 0x000fea0003800000 */
.L_x_13150:
[----:B------:R-:W0:Y:S01]  /*b2a0*/  F2F.F32.F64 R0, R8 ;  /* 0x0000000800007310 */ /* 0x000e220000301000 */
[----:B------:R-:W0:-:S14]  /*b2b0*/  DSETP.GEU.AND P0, PT, |R8|, c[0x2][0x0], PT ;  /* 0x008000000800762a */ /* 0x000e1c0003f0e200 */
[----:B0-----:R-:W-:-:S05]  /*b2c0*/  @!P0 FMUL R0, R0, 1.175494350822287508e-38 ;  /* 0x0080000000008820 */ /* 0x001fca0000400000 */
[----:B------:R-:W-:-:S05]  /*b2d0*/  F2FP.BF16.PACK_AB R0, RZ, R0 ;  /* 0x00000000ff00723e */ /* 0x000fca00000010ff */
[----:B------:R0:W-:Y:S01]  /*b2e0*/  STG.E.U16 [R16.64], R0 ;  /* 0x0000000010007986 */ /* 0x0001e2000c101524 */
[----:B------:R-:W-:Y:S05]  /*b2f0*/  BRA `(.L_x_13140) ;  /* 0x0000070000007947 */ /* 0x000fea0003800000 */
.L_x_13147:
        /* <DEDUP_REMOVED lines=11> */
.L_x_13159:
        /* <DEDUP_REMOVED lines=19> */
.L_x_13162:
[----:B------:R-:W-:-:S04]  /*b4e0*/  LOP3.LUT R0, R5, 0x80000000, RZ, 0xc0, !PT ;  /* 0x8000000005007812 */ /* 0x000fc800078ec0ff */
[----:B------:R-:W-:-:S04]  /*b4f0*/  SHF.R.U32.HI R3, RZ, 0x18, R0 ;  /* 0x00000018ff037819 */ /* 0x000fc80000011600 */
[----:B------:R-:W-:-:S04]  /*b500*/  LOP3.LUT R2, R2, R3, RZ, 0xfc, !PT ;  /* 0x0000000302027212 */ /* 0x000fc800078efcff */
[----:B------:R-:W-:Y:S02]  /*b510*/  PRMT R0, R2, 0x7610, R0 ;  /* 0x0000761002007816 */ /* 0x000fe40000000000 */
.L_x_13161:
[----:B------:R-:W-:Y:S05]  /*b520*/  BSYNC B0 ;  /* 0x0000000000007941 */ /* 0x000fea0003800000 */
.L_x_13160:
[----:B------:R0:W-:Y:S01]  /*b530*/  STG.E.U8 [R16.64], R0 ;  /* 0x0000000010007986 */ /* 0x0001e2000c101124 */
[----:B------:R-:W-:Y:S05]  /*b540*/  BRA `(.L_x_13140) ;  /* 0x000004b000007947 */ /* 0x000fea0003800000 */
.L_x_13158:
        /* <DEDUP_REMOVED lines=19> */
.L_x_13165:
[----:B------:R-:W-:-:S04]  /*b680*/  LOP3.LUT R0, R5, 0x80000000, RZ, 0xc0, !PT ;  /* 0x8000000005007812 */ /* 0x000fc800078ec0ff */
[----:B------:R-:W-:-:S04]  /*b690*/  SHF.R.U32.HI R3, RZ, 0x18, R0 ;  /* 0x00000018ff037819 */ /* 0x000fc80000011600 */
[----:B------:R-:W-:-:S04]  /*b6a0*/  LOP3.LUT R2, R2, R3, RZ, 0xfc, !PT ;  /* 0x0000000302027212 */ /* 0x000fc800078efcff */
[----:B------:R-:W-:Y:S02]  /*b6b0*/  PRMT R0, R2, 0x7610, R0 ;  /* 0x0000761002007816 */ /* 0x000fe40000000000 */
.L_x_13164:
[----:B------:R-:W-:Y:S05]  /*b6c0*/  BSYNC B0 ;  /* 0x0000000000007941 */ /* 0x000fea0003800000 */
.L_x_13163:
[----:B------:R0:W-:Y:S01]  /*b6d0*/  STG.E.U8 [R16.64], R0 ;  /* 0x0000000010007986 */ /* 0x0001e2000c101124 */
[----:B------:R-:W-:Y:S05]  /*b6e0*/  BRA `(.L_x_13140) ;  /* 0x0000031000007947 */ /* 0x000fea0003800000 */
.L_x_13157:
        /* <DEDUP_REMOVED lines=24> */
.L_x_13139:
        /* <DEDUP_REMOVED lines=20> */
.L_x_13167:
[----:B------:R-:W0:Y:S02]  /*b9b0*/  F2I.U64.F64.TRUNC R8, R8 ;  /* 0x0000000800087311 */ /* 0x000e24000030d800 */
[----:B0-----:R0:W-:Y:S01]  /*b9c0*/  STG.E.64 [R16.64], R8 ;  /* 0x0000000810007986 */ /* 0x0011e2000c101b24 */
[----:B------:R-:W-:Y:S05]  /*b9d0*/  BRA `(.L_x_13140) ;  /* 0x0000002000007947 */ /* 0x000fea0003800000 */
.L_x_13166:
[----:B------:R-:W0:Y:S02]  /*b9e0*/  F2I.U32.F64.TRUNC R9, R8 ;  /* 0x0000000800097311 */ /* 0x000e24000030d000 */
[----:B0-----:R0:W-:Y:S02]  /*b9f0*/  STG.E [R16.64], R9 ;  /* 0x0000000910007986 */ /* 0x0011e4000c101924 */
.L_x_13140:
[----:B------:R-:W-:Y:S02]  /*ba00*/  IADD3 R19, R19, 0x80, RZ ;  /* 0x0000008013137810 */ /* 0x000fe40007ffe0ff */
.L_x_13005:
[----:B------:R-:W-:Y:S05]  /*ba10*/  BSYNC B6 ;  /* 0x0000000000067941 */ /* 0x000fea0003800000 */
.L_x_13004:
        /* <DEDUP_REMOVED lines=230> */
.L_x_13168:
        /* <DEDUP_REMOVED lines=19> */
.L_x_13172:
[----:B------:R-:W2:Y:S02]  /*c9b0*/  LDG.E.U8 R2, [R2.64] ;  /* 0x0000002402027981 */ /* 0x000ea4000c1e1100 */
[----:B--2---:R0:W1:Y:S01]  /*c9c0*/  I2F.F64.U16 R4, R2 ;  /* 0x0000000200047312 */ /* 0x0040620000101800 */
[----:B------:R-:W-:Y:S05]  /*c9d0*/  BRA `(.L_x_13174) ;  /* 0x00000df000007947 */ /* 0x000fea0003800000 */
.L_x_13171:
        /* <DEDUP_REMOVED lines=9> */
.L_x_13176:
[----:B------:R-:W2:Y:S02]  /*ca70*/  LDG.E R2, [R2.64] ;  /* 0x0000002402027981 */ /* 0x000ea4000c1e1900 */
[----:B--2---:R0:W1:Y:S01]  /*ca80*/  I2F.F64 R4, R2 ;  /* 0x0000000200047312 */ /* 0x0040620000201c00 */
[----:B------:R-:W-:Y:S05]  /*ca90*/  BRA `(.L_x_13174) ;  /* 0x00000d3000007947 */ /* 0x000fea0003800000 */
.L_x_13175:
[----:B------:R-:W2:Y:S02]  /*caa0*/  LDG.E.U16 R2, [R2.64] ;  /* 0x0000002402027981 */ /* 0x000ea4000c1e1500 */
[----:B--2---:R0:W1:Y:S01]  /*cab0*/  I2F.F64.S16 R4, R2 ;  /* 0x0000000200047312 */ /* 0x0040620000101c00 */
[----:B------:R-:W-:Y:S05]  /*cac0*/  BRA `(.L_x_13174) ;  /* 0x00000d0000007947 */ /* 0x000fea0003800000 */
.L_x_13170:
        /* <DEDUP_REMOVED lines=10> */
.L_x_13178:
[----:B------:R-:W2:Y:S02]  /*cb70*/  LDG.E.U16 R0, [R2.64] ;  /* 0x0000002402007981 */ /* 0x000ea4000c1e1500 */
[----:B--2---:R-:W-:-:S05]  /*cb80*/  HADD2.F32 R0, -RZ, R0.H0_H0 ;  /* 0x20000000ff007230 */ /* 0x004fca0000004100 */
[----:B------:R-:W-:-:S04]  /*cb90*/  FMUL.FTZ R0, R0, 1 ;  /* 0x3f80000000007820 */ /* 0x000fc80000410000 */
[----:B------:R0:W1:Y:S01]  /*cba0*/  F2F.F64.F32 R4, R0 ;  /* 0x0000000000047310 */ /* 0x0000620000201800 */
[----:B------:R-:W-:Y:S05]  /*cbb0*/  BRA `(.L_x_13174) ;  /* 0x00000c1000007947 */ /* 0x000fea0003800000 */
.L_x_13177:
        /* <DEDUP_REMOVED lines=10> */
.L_x_13180:
[----:B------:R-:W2:Y:S02]  /*cc60*/  LDG.E.U16 R2, [R2.64] ;  /* 0x0000002402027981 */ /* 0x000ea4000c1e1500 */
[----:B--2---:R-:W-:-:S05]  /*cc70*/  HADD2.F32 R0, -RZ, R2.H0_H0 ;  /* 0x20000002ff007230 */ /* 0x004fca0000004100 */
[----:B------:R-:W-:-:S04]  /*cc80*/  FMUL.FTZ R0, R0, 1 ;  /* 0x3f80000000007820 */ /* 0x000fc80000410000 */
[----:B------:R0:W1:Y:S01]  /*cc90*/  F2F.F64.F32 R4, R0 ;  /* 0x0000000000047310 */ /* 0x0000620000201800 */
[----:B------:R-:W-:Y:S05]  /*cca0*/  BRA `(.L_x_13174) ;  /* 0x00000b2000007947 */ /* 0x000fea0003800000 */
.L_x_13179:
[----:B------:R0:W5:Y:S01]  /*ccb0*/  LDG.E.64 R4, [R2.64] ;  /* 0x0000002402047981 */ /* 0x000162000c1e1b00 */
[----:B------:R-:W-:Y:S05]  /*ccc0*/  BRA `(.L_x_13174) ;  /* 0x00000b0000007947 */ /* 0x000fea0003800000 */
.L_x_13169:
        /* <DEDUP_REMOVED lines=13> */
.L_x_13183:
[----:B------:R0:W5:Y:S01]  /*cda0*/  LDG.E.64 R4, [R2.64] ;  /* 0x0000002402047981 */ /* 0x000162000c1e1b00 */
[----:B------:R-:W-:Y:S05]  /*cdb0*/  BRA `(.L_x_13174) ;  /* 0x00000a1000007947 */ /* 0x000fea0003800000 */
.L_x_13182:
        /* <DEDUP_REMOVED lines=28> */
.L_x_13185:
        /* <DEDUP_REMOVED lines=15> */
.L_x_13184:
[----:B------:R-:W2:Y:S02]  /*d070*/  LDG.E.U16 R0, [R2.64] ;  /* 0x0000002402007981 */ /* 0x000ea4000c1e1500 */
[----:B--2---:R-:W-:-:S05]  /*d080*/  PRMT R0, RZ, 0x5410, R0 ;  /* 0x00005410ff007816 */ /* 0x004fca0000000000 */
[----:B------:R-:W-:-:S04]  /*d090*/  FMUL.FTZ R0, R0, 1 ;  /* 0x3f80000000007820 */ /* 0x000fc80000410000 */
[----:B------:R0:W1:Y:S01]  /*d0a0*/  F2F.F64.F32 R4, R0 ;  /* 0x0000000000047310 */ /* 0x0000620000201800 */
[----:B------:R-:W-:Y:S05]  /*d0b0*/  BRA `(.L_x_13174) ;  /* 0x0000071000007947 */ /* 0x000fea0003800000 */
.L_x_13181:
        /* <DEDUP_REMOVED lines=11> */
.L_x_13188:
        /* <DEDUP_REMOVED lines=21> */
.L_x_13192:
[----:B------:R-:W-:Y:S05]  /*d2c0*/  BSYNC B1 ;  /* 0x0000000000017941 */ /* 0x000fea0003800000 */
.L_x_13191:
[----:B------:R-:W-:Y:S01]  /*d2d0*/  LEA R3, R0, 0x3b800000, 0x17 ;  /* 0x3b80000000037811 */ /* 0x000fe200078eb8ff */
[----:B------:R-:W-:-:S05]  /*d2e0*/  IMAD.SHL.U32 R0, R2, 0x100000, RZ ;  /* 0x0010000002007824 */ /* 0x000fca00078e00ff */
[----:B------:R-:W-:Y:S02]  /*d2f0*/  LOP3.LUT R0, R3, R0, R4, 0xfe, !PT ;  /* 0x0000000003007212 */ /* 0x000fe400078efe04 */
.L_x_13190:
[----:B------:R-:W-:Y:S05]  /*d300*/  BSYNC B0 ;  /* 0x0000000000007941 */ /* 0x000fea0003800000 */
.L_x_13189:
[----:B------:R-:W-:-:S04]  /*d310*/  FMUL.FTZ R0, R0, 1 ;  /* 0x3f80000000007820 */ /* 0x000fc80000410000 */
[----:B------:R0:W1:Y:S01]  /*d320*/  F2F.F64.F32 R4, R0 ;  /* 0x0000000000047310 */ /* 0x0000620000201800 */
[----:B------:R-:W-:Y:S05]  /*d330*/  BRA `(.L_x_13174) ;  /* 0x0000049000007947 */ /* 0x000fea0003800000 */
.L_x_13187:
        /* <DEDUP_REMOVED lines=21> */
.L_x_13196:
[----:B------:R-:W-:Y:S05]  /*d490*/  BSYNC B1 ;  /* 0x0000000000017941 */ /* 0x000fea0003800000 */
.L_x_13195:
[----:B------:R-:W-:Y:S01]  /*d4a0*/  LEA R3, R0, 0x37800000, 0x17 ;  /* 0x3780000000037811 */ /* 0x000fe200078eb8ff */
[----:B------:R-:W-:-:S05]  /*d4b0*/  IMAD.SHL.U32 R0, R2, 0x200000, RZ ;  /* 0x0020000002007824 */ /* 0x000fca00078e00ff */
[----:B------:R-:W-:Y:S02]  /*d4c0*/  LOP3.LUT R0, R3, R0, R4, 0xfe, !PT ;  /* 0x0000000003007212 */ /* 0x000fe400078efe04 */
.L_x_13194:
[----:B------:R-:W-:Y:S05]  /*d4d0*/  BSYNC B0 ;  /* 0x0000000000007941 */ /* 0x000fea0003800000 */
.L_x_13193:
[----:B------:R-:W-:-:S04]  /*d4e0*/  FMUL.FTZ R0, R0, 1 ;  /* 0x3f80000000007820 */ /* 0x000fc80000410000 */
[----:B------:R0:W1:Y:S01]  /*d4f0*/  F2F.F64.F32 R4, R0 ;  /* 0x0000000000047310 */ /* 0x0000620000201800 */
[----:B------:R-:W-:Y:S05]  /*d500*/  BRA `(.L_x_13174) ;  /* 0x000002c000007947 */ /* 0x000fea0003800000 */
.L_x_13186:
        /* <DEDUP_REMOVED lines=14> */
.L_x_13200:
[----:B------:R-:W-:Y:S05]  /*d5f0*/  BSYNC B0 ;  /* 0x0000000000007941 */ /* 0x000fea0003800000 */
.L_x_13199:
[----:B------:R-:W-:-:S04]  /*d600*/  FMUL.FTZ R0, R0, 1 ;  /* 0x3f80000000007820 */ /* 0x000fc80000410000 */
[----:B------:R0:W1:Y:S01]  /*d610*/  F2F.F64.F32 R4, R0 ;  /* 0x0000000000047310 */ /* 0x0000620000201800 */
[----:B------:R-:W-:Y:S05]  /*d620*/  BRA `(.L_x_13174) ;  /* 0x000001a000007947 */ /* 0x000fea0003800000 */
.L_x_13173:
        /* <DEDUP_REMOVED lines=21> */
.L_x_13198:
[----:B------:R-:W2:Y:S02]  /*d780*/  LDG.E.64 R4, [R2.64] ;  /* 0x0000002402047981 */ /* 0x000ea4000c1e1b00 */
[----:B--2---:R-:W0:Y:S01]  /*d790*/  I2F.F64.U64 R4, R4 ;  /* 0x0000000400047312 */ /* 0x004e220000301800 */
[----:B------:R-:W-:Y:S05]  /*d7a0*/  BRA `(.L_x_13174) ;  /* 0x0000002000007947 */ /* 0x000fea0003800000 */
.L_x_13197:
[----:B------:R-:W2:Y:S02]  /*d7b0*/  LDG.E R2, [R2.64] ;  /* 0x0000002402027981 */ /* 0x000ea4000c1e1900 */
[----:B--2---:R0:W1:Y:S02]  /*d7c0*/  I2F.F64.U32 R4, R2 ;  /* 0x0000000200047312 */ /* 0x0040640000201800 */
.L_x_13174:
        /* <DEDUP_REMOVED lines=40> */
.L_x_13207:
        /* <DEDUP_REMOVED lines=12> */
.L_x_13206:
[----:B------:R-:W-:Y:S02]  /*db10*/  IMAD.MOV.U32 R8, RZ, RZ, R6 ;  /* 0x000000ffff087224 */ /* 0x000fe400078e0006 */
.L_x_13205:
[----:B------:R-:W-:Y:S05]  /*db20*/  BSYNC B1 ;  /* 0x0000000000017941 */ /* 0x000fea0003800000 */
.L_x_13204:
        /* <DEDUP_REMOVED lines=13> */
.L_x_13213:
        /* <DEDUP_REMOVED lines=33> */
.L_x_13212:
[----:B------:R-:W-:Y:S02]  /*de10*/  IMAD.MOV.U32 R8, RZ, RZ, R10 ;  /* 0x000000ffff087224 */ /* 0x000fe400078e000a */
.L_x_13211:
[----:B------:R-:W-:Y:S05]  /*de20*/  BSYNC B2 ;  /* 0x0000000000027941 */ /* 0x000fea0003800000 */
.L_x_13210:
[----:B------:R-:W-:-:S13]  /*de30*/  ISETP.GE.U32.AND P0, PT, R6, 0xc, PT ;  /* 0x0000000c0600780c */ /* 0x000fda0003f06070 */
[----:B------:R-:W-:Y:S05]  /*de40*/  @!P0 BRA `(.L_x_13209) ;  /* 0x0000075000008947 */ /* 0x000fea0003800000 */
[----:B------:R-:W-:Y:S02]  /*de50*/  BSSY B2, `(.L_x_13209) ;  /* 0x0000074000027945 */ /* 0x000fe40003800000 */
.L_x_13214:
        /* <DEDUP_REMOVED lines=116> */
.L_x_13209:
[----:B------:R-:W-:Y:S05]  /*e5a0*/  BSYNC B1 ;  /* 0x0000000000017941 */ /* 0x000fea0003800000 */
.L_x_13208:
        /* <DEDUP_REMOVED lines=21> */
.L_x_13216:
[----:B------:R-:W-:Y:S05]  /*e700*/  BSYNC B1 ;  /* 0x0000000000017941 */ /* 0x000fea0003800000 */
.L_x_13215:
[----:B------:R-:W-:-:S05]  /*e710*/  IMAD.MOV.U32 R5, RZ, RZ, R7 ;  /* 0x000000ffff057224 */ /* 0x000fca00078e0007 */
[----:B------:R-:W-:Y:S01]  /*e720*/  LOP3.LUT R5, R5, 0x80000000, R11, 0xb8, !PT ;  /* 0x8000000005057812 */ /* 0x000fe200078eb80b */
[----:B------:R-:W-:Y:S05]  /*e730*/  BRA `(.L_x_13203) ;  /* 0x0000009000007947 */ /* 0x000fea0003800000 */
.L_x_13202:
        /* <DEDUP_REMOVED lines=9> */
.L_x_13203:
[----:B-1----:R-:W-:Y:S05]  /*e7d0*/  BSYNC B0 ;  /* 0x0000000000007941 */ /* 0x002fea0003800000 */
.L_x_13201:
        /* <DEDUP_REMOVED lines=15> */
.L_x_13220:
[----:B------:R-:W0:Y:S02]  /*e8d0*/  F2I.S64.F64.TRUNC R4, R4 ;  /* 0x0000000400047311 */ /* 0x000e24000030d900 */
[----:B0-----:R-:W-:-:S05]  /*e8e0*/  IMAD.MOV.U32 R3, RZ, RZ, R4 ;  /* 0x000000ffff037224 */ /* 0x001fca00078e0004 */
[----:B------:R-:W-:Y:S01]  /*e8f0*/  STG.E.U8 [R16.64], R3 ;  /* 0x0000000310007986 */ /* 0x000fe2000c101124 */
[----:B------:R-:W-:Y:S05]  /*e900*/  EXIT ;  /* 0x000000000000794d */ /* 0x000fea0003800000 */
.L_x_13219:
        /* <DEDUP_REMOVED lines=9> */
.L_x_13223:
[----:B------:R-:W0:Y:S02]  /*e9a0*/  F2I.F64.TRUNC R5, R4 ;  /* 0x0000000400057311 */ /* 0x000e24000030d100 */
[----:B0-----:R-:W-:Y:S01]  /*e9b0*/  STG.E [R16.64], R5 ;  /* 0x0000000510007986 */ /* 0x001fe2000c101924 */
[----:B------:R-:W-:Y:S05]  /*e9c0*/  EXIT ;  /* 0x000000000000794d */ /* 0x000fea0003800000 */
.L_x_13222:
[----:B------:R-:W0:Y:S02]  /*e9d0*/  F2I.F64.TRUNC R5, R4 ;  /* 0x0000000400057311 */ /* 0x000e24000030d100 */
[----:B0-----:R-:W-:Y:S01]  /*e9e0*/  STG.E.U16 [R16.64], R5 ;  /* 0x0000000510007986 */ /* 0x001fe2000c101524 */
[----:B------:R-:W-:Y:S05]  /*e9f0*/  EXIT ;  /* 0x000000000000794d */ /* 0x000fea0003800000 */
.L_x_13218:
        /* <DEDUP_REMOVED lines=11> */
.L_x_13225:
[----:B------:R-:W0:Y:S01]  /*eab0*/  F2F.F32.F64 R0, R4 ;  /* 0x0000000400007310 */ /* 0x000e220000301000 */
[----:B------:R-:W0:-:S14]  /*eac0*/  DSETP.GEU.AND P0, PT, |R4|, c[0x2][0x0], PT ;  /* 0x008000000400762a */ /* 0x000e1c0003f0e200 */
[----:B0-----:R-:W-:-:S05]  /*ead0*/  @!P0 FMUL R0, R0, 1.175494350822287508e-38 ;  /* 0x0080000000008820 */ /* 0x001fca0000400000 */
[----:B------:R-:W-:-:S05]  /*eae0*/  F2FP.PACK_AB R0, RZ, R0 ;  /* 0x00000000ff00723e */ /* 0x000fca00000000ff */
[----:B------:R-:W-:Y:S01]  /*eaf0*/  STG.E.U16 [R16.64], R0 ;  /* 0x0000000010007986 */ /* 0x000fe2000c101524 */
[----:B------:R-:W-:Y:S05]  /*eb00*/  EXIT ;  /* 0x000000000000794d */ /* 0x000fea0003800000 */
.L_x_13224:
        /* <DEDUP_REMOVED lines=12> */
.L_x_13227:
[----:B------:R-:W0:Y:S01]  /*ebd0*/  F2F.F32.F64 R0, R4 ;  /* 0x0000000400007310 */ /* 0x000e220000301000 */
[----:B------:R-:W0:-:S14]  /*ebe0*/  DSETP.GEU.AND P0, PT, |R4|, c[0x2][0x0], PT ;  /* 0x008000000400762a */ /* 0x000e1c0003f0e200 */
[----:B0-----:R-:W-:-:S05]  /*ebf0*/  @!P0 FMUL R0, R0, 1.175494350822287508e-38 ;  /* 0x0080000000008820 */ /* 0x001fca0000400000 */
[----:B------:R-:W-:-:S04]  /*ec00*/  F2FP.PACK_AB R3, RZ, R0 ;  /* 0x00000000ff03723e */ /* 0x000fc800000000ff */
[----:B------:R-:W-:-:S05]  /*ec10*/  PRMT R3, R3, 0x5410, RZ ;  /* 0x0000541003037816 */ /* 0x000fca00000000ff */
[----:B------:R-:W-:Y:S01]  /*ec20*/  STG.E [R16.64], R3 ;  /* 0x0000000310007986 */ /* 0x000fe2000c101924 */
[----:B------:R-:W-:Y:S05]  /*ec30*/  EXIT ;  /* 0x000000000000794d */ /* 0x000fea0003800000 */
.L_x_13226:
[----:B------:R-:W-:Y:S01]  /*ec40*/  STG.E.64 [R16.64], R4 ;  /* 0x0000000410007986 */ /* 0x000fe2000c101b24 */
[----:B------:R-:W-:Y:S05]  /*ec50*/  EXIT ;  /* 0x000000000000794d */ /* 0x000fea0003800000 */
.L_x_13217:
        /* <DEDUP_REMOVED lines=12> */
.L_x_13230:
[----:B------:R-:W-:-:S05]  /*ed20*/  CS2R R6, SRZ ;  /* 0x0000000000067805 */ /* 0x000fca000001ff00 */
[----:B------:R-:W-:Y:S01]  /*ed30*/  STG.E.128 [R16.64], R4 ;  /* 0x0000000410007986 */ /* 0x000fe2000c101d24 */
[----:B------:R-:W-:Y:S05]  /*ed40*/  EXIT ;  /* 0x000000000000794d */ /* 0x000fea0003800000 */
.L_x_13229:
        /* <DEDUP_REMOVED lines=23> */
.L_x_13234:
[----:B------:R-:W-:Y:S05]  /*eec0*/  BSYNC B0 ;  /* 0x0000000000007941 */ /* 0x000fea0003800000 */
.L_x_13233:
[----:B------:R-:W-:-:S05]  /*eed0*/  LOP3.LUT R3, R0, R3, RZ, 0xfc, !PT ;  /* 0x0000000300037212 */ /* 0x000fca00078efcff */
[----:B------:R-:W-:Y:S01]  /*eee0*/  STG.E.U8 [R16.64], R3 ;  /* 0x0000000310007986 */ /* 0x000fe2000c101124 */
[----:B------:R-:W-:Y:S05]  /*eef0*/  EXIT ;  /* 0x000000000000794d */ /* 0x000fea0003800000 */
.L_x_13232:
        /* <DEDUP_REMOVED lines=15> */
.L_x_13236:
[----:B------:R-:W-:Y:S01]  /*eff0*/  IMAD.MOV.U32 R0, RZ, RZ, 0x7f ;  /* 0x0000007fff007424 */ /* 0x000fe200078e00ff */
[----:B------:R-:W-:-:S04]  /*f000*/  ISETP.GT.U32.AND P0, PT, R2, 0x7f800000, PT ;  /* 0x7f8000000200780c */ /* 0x000fc80003f04070 */
[----:B------:R-:W-:-:S04]  /*f010*/  SEL R0, R0, 0x7c, P0 ;  /* 0x0000007c00007807 */ /* 0x000fc80000000000 */
.L_x_13237:
[----:B------:R-:W-:Y:S05]  /*f020*/  BSYNC B0 ;  /* 0x0000000000007941 */ /* 0x000fea0003800000 */
.L_x_13235:
[----:B------:R-:W-:-:S04]  /*f030*/  LOP3.LUT R2, R3, 0x80000000, RZ, 0xc0, !PT ;  /* 0x8000000003027812 */ /* 0x000fc800078ec0ff */
[----:B------:R-:W-:-:S04]  /*f040*/  SHF.R.U32.HI R3, RZ, 0x18, R2 ;  /* 0x00000018ff037819 */ /* 0x000fc80000011602 */
[----:B------:R-:W-:-:S05]  /*f050*/  LOP3.LUT R3, R0, R3, RZ, 0xfc, !PT ;  /* 0x0000000300037212 */ /* 0x000fca00078efcff */
[----:B------:R-:W-:Y:S01]  /*f060*/  STG.E.U8 [R16.64], R3 ;  /* 0x0000000310007986 */ /* 0x000fe2000c101124 */
[----:B------:R-:W-:Y:S05]  /*f070*/  EXIT ;  /* 0x000000000000794d */ /* 0x000fea0003800000 */
.L_x_13231:
[----:B------:R-:W0:Y:S01]  /*f080*/  F2F.F32.F64 R0, R4 ;  /* 0x0000000400007310 */ /* 0x000e220000301000 */
[----:B------:R-:W0:-:S14]  /*f090*/  DSETP.GEU.AND P0, PT, |R4|, c[0x2][0x0], PT ;  /* 0x008000000400762a */ /* 0x000e1c0003f0e200 */
[----:B0-----:R-:W-:-:S05]  /*f0a0*/  @!P0 FMUL R0, R0, 1.175494350822287508e-38 ;  /* 0x0080000000008820 */ /* 0x001fca0000400000 */
[----:B------:R-:W-:-:S05]  /*f0b0*/  F2FP.BF16.PACK_AB R0, RZ, R0 ;  /* 0x00000000ff00723e */ /* 0x000fca00000010ff */
[----:B------:R-:W-:Y:S01]  /*f0c0*/  STG.E.U16 [R16.64], R0 ;  /* 0x0000000010007986 */ /* 0x000fe2000c101524 */
[----:B------:R-:W-:Y:S05]  /*f0d0*/  EXIT ;  /* 0x000000000000794d */ /* 0x000fea0003800000 */
.L_x_13228:
        /* <DEDUP_REMOVED lines=11> */
.L_x_13240:
        /* <DEDUP_REMOVED lines=19> */
.L_x_13243:
[----:B------:R-:W-:-:S04]  /*f2c0*/  LOP3.LUT R2, R3, 0x80000000, RZ, 0xc0, !PT ;  /* 0x8000000003027812 */ /* 0x000fc800078ec0ff */
[----:B------:R-:W-:-:S04]  /*f2d0*/  SHF.R.U32.HI R3, RZ, 0x18, R2 ;  /* 0x00000018ff037819 */ /* 0x000fc80000011602 */
[----:B------:R-:W-:-:S04]  /*f2e0*/  LOP3.LUT R0, R0, R3, RZ, 0xfc, !PT ;  /* 0x0000000300007212 */ /* 0x000fc800078efcff */
[----:B------:R-:W-:Y:S02]  /*f2f0*/  PRMT R8, R0, 0x7610, R8 ;  /* 0x0000761000087816 */ /* 0x000fe40000000008 */
.L_x_13242:
[----:B------:R-:W-:Y:S05]  /*f300*/  BSYNC B0 ;  /* 0x0000000000007941 */ /* 0x000fea0003800000 */
.L_x_13241:
[----:B------:R-:W-:Y:S01]  /*f310*/  STG.E.U8 [R16.64], R8 ;  /* 0x0000000810007986 */ /* 0x000fe2000c101124 */
[----:B------:R-:W-:Y:S05]  /*f320*/  EXIT ;  /* 0x000000000000794d */ /* 0x000fea0003800000 */
.L_x_13239:
        /* <DEDUP_REMOVED lines=19> */
.L_x_13246:
[----:B------:R-:W-:-:S04]  /*f460*/  LOP3.LUT R2, R3, 0x80000000, RZ, 0xc0, !PT ;  /* 0x8000000003027812 */ /* 0x000fc800078ec0ff */
[----:B------:R-:W-:-:S04]  /*f470*/  SHF.R.U32.HI R3, RZ, 0x18, R2 ;  /* 0x00000018ff037819 */ /* 0x000fc80000011602 */
[----:B------:R-:W-:-:S04]  /*f480*/  LOP3.LUT R0, R0, R3, RZ, 0xfc, !PT ;  /* 0x0000000300007212 */ /* 0x000fc800078efcff */
[----:B------:R-:W-:Y:S02]  /*f490*/  PRMT R8, R0, 0x7610, R8 ;  /* 0x0000761000087816 */ /* 0x000fe40000000008 */
.L_x_13245:
[----:B------:R-:W-:Y:S05]  /*f4a0*/  BSYNC B0 ;  /* 0x0000000000007941 */ /* 0x000fea0003800000 */
.L_x_13244:
[----:B------:R-:W-:Y:S01]  /*f4b0*/  STG.E.U8 [R16.64], R8 ;  /* 0x0000000810007986 */ /* 0x000fe2000c101124 */
[----:B------:R-:W-:Y:S05]  /*f4c0*/  EXIT ;  /* 0x000000000000794d */ /* 0x000fea0003800000 */
.L_x_13238:
        /* <DEDUP_REMOVED lines=24> */
.L_x_13221:
        /* <DEDUP_REMOVED lines=20> */
.L_x_13248:
[----:B------:R-:W0:Y:S02]  /*f790*/  F2I.U64.F64.TRUNC R4, R4 ;  /* 0x0000000400047311 */ /* 0x000e24000030d800 */
[----:B0-----:R-:W-:Y:S01]  /*f7a0*/  STG.E.64 [R16.64], R4 ;  /* 0x0000000410007986 */ /* 0x001fe2000c101b24 */
[----:B------:R-:W-:Y:S05]  /*f7b0*/  EXIT ;  /* 0x000000000000794d */ /* 0x000fea0003800000 */
.L_x_13247:
[----:B------:R-:W0:Y:S02]  /*f7c0*/  F2I.U32.F64.TRUNC R5, R4 ;  /* 0x0000000400057311 */ /* 0x000e24000030d000 */
[----:B0-----:R-:W-:Y:S01]  /*f7d0*/  STG.E [R16.64], R5 ;  /* 0x0000000510007986 */ /* 0x001fe2000c101924 */
[----:B------:R-:W-:Y:S05]  /*f7e0*/  EXIT ;  /* 0x000000000000794d */ /* 0x000fea0003800000 */
.L_x_13249:
        /* <DEDUP_REMOVED lines=9> */
.L_x_50594:


//--------------------- .text._ZN2at6native27unrolled_elementwise_kernelINS0_13AUnaryFunctorIdddZZZNS0_16fmod_kernel_cudaERNS_18TensorIteratorBaseEENKUlvE0_clEvENKUlvE_clEvEUlddE_EESt5arrayIPcLm2EELi4E23TrivialOffsetCalculatorILi1EjESD_NS0_6memory12LoadWithCastILi1EEENSE_13StoreWithCastILi1EEEEEviT_T0_T2_T3_T4_T5_ --------------------------
	.section	.text._ZN2at6native27unrolled_elementwise_kernelINS0_13AUnaryFunctorIdddZZZNS0_16fmod_kernel_cudaERNS_18TensorIteratorBaseEENKUlvE0_clEvENKUlvE_clEvEUlddE_EESt5arrayIPcLm2EELi4E23TrivialOffsetCalculatorILi1EjESD_NS0_6memory12LoadWithCastILi1EEENSE_13StoreWithCastILi1EEEEEviT_T0_T2_T3_T4_T5_,"ax",@progbits
	.sectioninfo	@"SHI_REGISTERS=34"
	.align	128
        .global         _ZN2at6native27unrolled_elementwise_kernelINS0_13AUnaryFunctorIdddZZZNS0_16fmod_kernel_cudaERNS_18TensorIteratorBaseEENKUlvE0_clEvENKUlvE_clEvEUlddE_EESt5arrayIPcLm2EELi4E23TrivialOffsetCalculatorILi1EjESD_NS0_6memory12LoadWithCastILi1EEENSE_13StoreWithCastILi1EEEEEviT_T0_T2_T3_T4_T5_
        .type           _ZN2at6native27unrolled_elementwise_kernelINS0_13AUnaryFunctorIdddZZZNS0_16fmod_kernel_cudaERNS_18TensorIteratorBaseEENKUlvE0_clEvENKUlvE_clEvEUlddE_EESt5arrayIPcLm2EELi4E23TrivialOffsetCalculatorILi1EjESD_NS0_6memory12LoadWithCastILi1EEENSE_13StoreWithCastILi1EEEEEviT_T0_T2_T3_T4_T5_,@function
        .size           _ZN2at6native27unrolled_elementwise_kernelINS0_13AUnaryFunctorIdddZZZNS0_16fmod_kernel_cudaERNS_18TensorIteratorBaseEENKUlvE0_clEvENKUlvE_clEvEUlddE_EESt5arrayIPcLm2EELi4E23TrivialOffsetCalculatorILi1EjESD_NS0_6memory12LoadWithCastILi1EEENSE_13StoreWithCastILi1EEEEEviT_T0_T2_T3_T4_T5_,(.L_x_50595 - _ZN2at6native27unrolled_elementwise_kernelINS0_13AUnaryFunctorIdddZZZNS0_16fmod_kernel_cudaERNS_18TensorIteratorBaseEENKUlvE0_clEvENKUlvE_clEvEUlddE_EESt5arrayIPcLm2EELi4E23TrivialOffsetCalculatorILi1EjESD_NS0_6memory12LoadWithCastILi1EEENSE_13StoreWithCastILi1EEEEEviT_T0_T2_T3_T4_T5_)
        .other          _ZN2at6native27unrolled_elementwise_kernelINS0_13AUnaryFunctorIdddZZZNS0_16fmod_kernel_cudaERNS_18TensorIteratorBaseEENKUlvE0_clEvENKUlvE_clEvEUlddE_EESt5arrayIPcLm2EELi4E23TrivialOffsetCalculatorILi1EjESD_NS0_6memory12LoadWithCastILi1EEENSE_13StoreWithCastILi1EEEEEviT_T0_T2_T3_T4_T5_,@"STO_CUDA_ENTRY STV_DEFAULT"
_ZN2at6native27unrolled_elementwise_kernelINS0_13AUnaryFunctorIdddZZZNS0_16fmod_kernel_cudaERNS_18TensorIteratorBaseEENKUlvE0_clEvENKUlvE_clEvEUlddE_EESt5arrayIPcLm2EELi4E23TrivialOffsetCalculatorILi1EjESD_NS0_6memory12LoadWithCastILi1EEENSE_13StoreWithCastILi1EEEEEviT_T0_T2_T3_T4_T5_:
.text._ZN2at6native27unrolled_elementwise_kernelINS0_13AUnaryFunctorIdddZZZNS0_16fmod_kernel_cudaERNS_18TensorIteratorBaseEENKUlvE0_clEvENKUlvE_clEvEUlddE_EESt5arrayIPcLm2EELi4E23TrivialOffsetCalculatorILi1EjESD_NS0_6memory12LoadWithCastILi1EEENSE_13StoreWithCastILi1EEEEEviT_T0_T2_T3_T4_T5_:
        /* <DEDUP_REMOVED lines=30> */
.L_x_13255:
[----:B------:R-:W2:Y:S02]  /*01e0*/  LDG.E.U8 R4, [R4.64] ;  /* 0x0000002404047981 */ /* 0x000ea4000c1e1100 */
[----:B--2---:R0:W1:Y:S01]  /*01f0*/  I2F.F64.U16 R22, R4 ;  /* 0x0000000400167312 */ /* 0x0040620000101800 */
[----:B------:R-:W-:Y:S05]  /*0200*/  BRA `(.L_x_13257) ;  /* 0x00000e0000007947 */ /* 0x000fea0003800000 */
.L_x_13254:
        /* <DEDUP_REMOVED lines=9> */
.L_x_13259:
[----:B------:R-:W2:Y:S02]  /*02a0*/  LDG.E R4, [R4.64] ;  /* 0x0000002404047981 */ /* 0x000ea4000c1e1900 */
[----:B--2---:R0:W1:Y:S01]  /*02b0*/  I2F.F64 R22, R4 ;  /* 0x0000000400167312 */ /* 0x0040620000201c00 */
[----:B------:R-:W-:Y:S05]  /*02c0*/  BRA `(.L_x_13257) ;  /* 0x00000d4000007947 */ /* 0x000fea0003800000 */
.L_x_13258:
[----:B------:R-:W2:Y:S02]  /*02d0*/  LDG.E.U16 R4, [R4.64] ;  /* 0x0000002404047981 */ /* 0x000ea4000c1e1500 */
[----:B--2---:R0:W1:Y:S01]  /*02e0*/  I2F.F64.S16 R22, R4 ;  /* 0x0000000400167312 */ /* 0x0040620000101c00 */
[----:B------:R-:W-:Y:S05]  /*02f0*/  BRA `(.L_x_13257) ;  /* 0x00000d1000007947 */ /* 0x000fea0003800000 */
.L_x_13253:
        /* <DEDUP_REMOVED lines=10> */
.L_x_13261:
[----:B------:R-:W2:Y:S02]  /*03a0*/  LDG.E.U16 R0, [R4.64] ;  /* 0x0000002404007981 */ /* 0x000ea4000c1e1500 */
[----:B--2---:R-:W-:-:S05]  /*03b0*/  HADD2.F32 R0, -RZ, R0.H0_H0 ;  /* 0x20000000ff007230 */ /* 0x004fca0000004100 */
[----:B------:R-:W-:-:S04]  /*03c0*/  FMUL.FTZ R0, R0, 1 ;  /* 0x3f80000000007820 */ /* 0x000fc80000410000 */
[----:B------:R0:W1:Y:S01]  /*03d0*/  F2F.F64.F32 R22, R0 ;  /* 0x0000000000167310 */ /* 0x0000620000201800 */
[----:B------:R-:W-:Y:S05]  /*03e0*/  BRA `(.L_x_13257) ;  /* 0x00000c2000007947 */ /* 0x000fea0003800000 */
.L_x_13260:
        /* <DEDUP_REMOVED lines=10> */
.L_x_13263:
[----:B------:R-:W2:Y:S02]  /*0490*/  LDG.E.U16 R4, [R4.64] ;  /* 0x0000002404047981 */ /* 0x000ea4000c1e1500 */
[----:B--2---:R-:W-:-:S05]  /*04a0*/  HADD2.F32 R0, -RZ, R4.H0_H0 ;  /* 0x20000004ff007230 */ /* 0x004fca0000004100 */
[----:B------:R-:W-:-:S04]  /*04b0*/  FMUL.FTZ R0, R0, 1 ;  /* 0x3f80000000007820 */ /* 0x000fc80000410000 */
[----:B------:R0:W1:Y:S01]  /*04c0*/  F2F.F64.F32 R22, R0 ;  /* 0x0000000000167310 */ /* 0x0000620000201800 */
[----:B------:R-:W-:Y:S05]  /*04d0*/  BRA `(.L_x_13257) ;  /* 0x00000b3000007947 */ /* 0x000fea0003800000 */
.L_x_13262:
[----:B------:R0:W5:Y:S01]  /*04e0*/  LDG.E.64 R22, [R4.64] ;  /* 0x0000002404167981 */ /* 0x000162000c1e1b00 */
[----:B------:R-:W-:Y:S05]  /*04f0*/  BRA `(.L_x_13257) ;  /* 0x00000b1000007947 */ /* 0x000fea0003800000 */
.L_x_13252:
        /* <DEDUP_REMOVED lines=13> */
.L_x_13266:
[----:B------:R0:W5:Y:S01]  /*05d0*/  LDG.E.64 R22, [R4.64] ;  /* 0x0000002404167981 */ /* 0x000162000c1e1b00 */
[----:B------:R-:W-:Y:S05]  /*05e0*/  BRA `(.L_x_13257) ;  /* 0x00000a2000007947 */ /* 0x000fea0003800000 */
.L_x_13265:
        /* <DEDUP_REMOVED lines=28> */
.L_x_13268:
        /* <DEDUP_REMOVED lines=16> */
.L_x_13267:
[----:B------:R-:W2:Y:S02]  /*08b0*/  LDG.E.U16 R0, [R4.64] ;  /* 0x0000002404007981 */ /* 0x000ea4000c1e1500 */
[----:B--2---:R-:W-:-:S05]  /*08c0*/  PRMT R0, RZ, 0x5410, R0 ;  /* 0x00005410ff007816 */ /* 0x004fca0000000000 */
[----:B------:R-:W-:-:S04]  /*08d0*/  FMUL.FTZ R0, R0, 1 ;  /* 0x3f80000000007820 */ /* 0x000fc80000410000 */
[----:B------:R0:W1:Y:S01]  /*08e0*/  F2F.F64.F32 R22, R0 ;  /* 0x0000000000167310 */ /* 0x0000620000201800 */
[----:B------:R-:W-:Y:S05]  /*08f0*/  BRA `(.L_x_13257) ;  /* 0x0000071000007947 */ /* 0x000fea0003800000 */
.L_x_13264:
        /* <DEDUP_REMOVED lines=11> */
.L_x_13271:
        /* <DEDUP_REMOVED lines=21> */
.L_x_13275:
[----:B------:R-:W-:Y:S05]  /*0b00*/  BSYNC B1 ;  /* 0x0000000000017941 */ /* 0x000fea0003800000 */
.L_x_13274:
[----:B------:R-:W-:Y:S01]  /*0b10*/  LEA R5, R0, 0x3b800000, 0x17 ;  /* 0x3b80000000057811 */ /* 0x000fe200078eb8ff */
[----:B------:R-:W-:-:S05]  /*0b20*/  IMAD.SHL.U32 R0, R3, 0x100000, RZ ;  /* 0x0010000003007824 */ /* 0x000fca00078e00ff */
[----:B------:R-:W-:Y:S02]  /*0b30*/  LOP3.LUT R0, R5, R0, R6, 0xfe, !PT ;  /* 0x0000000005007212 */ /* 0x000fe400078efe06 */
.L_x_13273:
[----:B------:R-:W-:Y:S05]  /*0b40*/  BSYNC B0 ;  /* 0x0000000000007941 */ /* 0x000fea0003800000 */
.L_x_13272:
[----:B------:R-:W-:-:S04]  /*0b50*/  FMUL.FTZ R0, R0, 1 ;  /* 0x3f80000000007820 */ /* 0x000fc80000410000 */
[----:B------:R0:W1:Y:S01]  /*0b60*/  F2F.F64.F32 R22, R0 ;  /* 0x0000000000167310 */ /* 0x0000620000201800 */
[----:B------:R-:W-:Y:S05]  /*0b70*/  BRA `(.L_x_13257) ;  /* 0x0000049000007947 */ /* 0x000fea0003800000 */
.L_x_13270:
        /* <DEDUP_REMOVED lines=21> */
.L_x_13279:
[----:B------:R-:W-:Y:S05]  /*0cd0*/  BSYNC B1 ;  /* 0x0000000000017941 */ /* 0x000fea0003800000 */
.L_x_13278:
[----:B------:R-:W-:Y:S01]  /*0ce0*/  LEA R5, R0, 0x37800000, 0x17 ;  /* 0x3780000000057811 */ /* 0x000fe200078eb8ff */
[----:B------:R-:W-:-:S05]  /*0cf0*/  IMAD.SHL.U32 R0, R3, 0x200000, RZ ;  /* 0x0020000003007824 */ /* 0x000fca00078e00ff */
[----:B------:R-:W-:Y:S02]  /*0d00*/  LOP3.LUT R0, R5, R0, R6, 0xfe, !PT ;  /* 0x0000000005007212 */ /* 0x000fe400078efe06 */
.L_x_13277:
[----:B------:R-:W-:Y:S05]  /*0d10*/  BSYNC B0 ;  /* 0x0000000000007941 */ /* 0x000fea0003800000 */
.L_x_13276:
[----:B------:R-:W-:-:S04]  /*0d20*/  FMUL.FTZ R0, R0, 1 ;  /* 0x3f80000000007820 */ /* 0x000fc80000410000 */
[----:B------:R0:W1:Y:S01]  /*0d30*/  F2F.F64.F32 R22, R0 ;  /* 0x0000000000167310 */ /* 0x0000620000201800 */
[----:B------:R-:W-:Y:S05]  /*0d40*/  BRA `(.L_x_13257) ;  /* 0x000002c000007947 */ /* 0x000fea0003800000 */
.L_x_13269:
        /* <DEDUP_REMOVED lines=14> */
.L_x_13283:
[----:B------:R-:W-:Y:S05]  /*0e30*/  BSYNC B0 ;  /* 0x0000000000007941 */ /* 0x000fea0003800000 */
.L_x_13282:
[----:B------:R-:W-:-:S04]  /*0e40*/  FMUL.FTZ R0, R0, 1 ;  /* 0x3f80000000007820 */ /* 0x000fc80000410000 */
[----:B------:R0:W1:Y:S01]  /*0e50*/  F2F.F64.F32 R22, R0 ;  /* 0x0000000000167310 */ /* 0x0000620000201800 */
[----:B------:R-:W-:Y:S05]  /*0e60*/  BRA `(.L_x_13257) ;  /* 0x000001a000007947 */ /* 0x000fea0003800000 */
.L_x_13256:
        /* <DEDUP_REMOVED lines=21> */
.L_x_13281:
[----:B------:R-:W2:Y:S02]  /*0fc0*/  LDG.E.64 R22, [R4.64] ;  /* 0x0000002404167981 */ /* 0x000ea4000c1e1b00 */
[----:B--2---:R-:W0:Y:S01]  /*0fd0*/  I2F.F64.U64 R22, R22 ;  /* 0x0000001600167312 */ /* 0x004e220000301800 */
[----:B------:R-:W-:Y:S05]  /*0fe0*/  BRA `(.L_x_13257) ;  /* 0x0000002000007947 */ /* 0x000fea0003800000 */
.L_x_13280:
[----:B------:R-:W2:Y:S02]  /*0ff0*/  LDG.E R4, [R4.64] ;  /* 0x0000002404047981 */ /* 0x000ea4000c1e1900 */
[----:B--2---:R0:W1:Y:S02]  /*1000*/  I2F.F64.U32 R22, R4 ;  /* 0x0000000400167312 */ /* 0x0040640000201800 */
.L_x_13257:
[----:B------:R-:W2:Y:S02]  /*1010*/  S2R R18, SR_TID.X ;  /* 0x0000000000127919 */ /* 0x000ea40000002100 */
[----:B--2---:R-:W-:Y:S02]  /*1020*/  IADD3 R18, R18, 0x80, RZ ;  /* 0x0000008012127810 */ /* 0x004fe40007ffe0ff */
.L_x_13251:
[----:B-1----:R-:W-:Y:S05]  /*1030*/  BSYNC B6 ;  /* 0x0000000000067941 */ /* 0x002fea0003800000 */
.L_x_13250:
        /* <DEDUP_REMOVED lines=22> */
.L_x_13289:
[----:B------:R-:W2:Y:S02]  /*11a0*/  LDG.E.U8 R4, [R4.64] ;  /* 0x0000002404047981 */ /* 0x000ea4000c1e1100 */
[----:B--2---:R0:W1:Y:S01]  /*11b0*/  I2F.F64.U16 R28, R4 ;  /* 0x00000004001c7312 */ /* 0x0040620000101800 */
[----:B------:R-:W-:Y:S05]  /*11c0*/  BRA `(.L_x_13291) ;  /* 0x00000df000007947 */ /* 0x000fea0003800000 */
.L_x_13288:
        /* <DEDUP_REMOVED lines=9> */
.L_x_13293:
[----:B------:R-:W2:Y:S02]  /*1260*/  LDG.E R4, [R4.64] ;  /* 0x0000002404047981 */ /* 0x000ea4000c1e1900 */
[----:B--2---:R0:W1:Y:S01]  /*1270*/  I2F.F64 R28, R4 ;  /* 0x00000004001c7312 */ /* 0x0040620000201c00 */
[----:B------:R-:W-:Y:S05]  /*1280*/  BRA `(.L_x_13291) ;  /* 0x00000d3000007947 */ /* 0x000fea0003800000 */
.L_x_13292:
[----:B------:R-:W2:Y:S02]  /*1290*/  LDG.E.U16 R4, [R4.64] ;  /* 0x0000002404047981 */ /* 0x000ea4000c1e1500 */
[----:B--2---:R0:W1:Y:S01]  /*12a0*/  I2F.F64.S16 R28, R4 ;  /* 0x00000004001c7312 */ /* 0x0040620000101c00 */
[----:B------:R-:W-:Y:S05]  /*12b0*/  BRA `(.L_x_13291) ;  /* 0x00000d0000007947 */ /* 0x000fea0003800000 */
.L_x_13287:
        /* <DEDUP_REMOVED lines=10> */
.L_x_13295:
[----:B------:R-:W2:Y:S02]  /*1360*/  LDG.E.U16 R0, [R4.64] ;  /* 0x0000002404007981 */ /* 0x000ea4000c1e1500 */
[----:B--2---:R-:W-:-:S05]  /*1370*/  HADD2.F32 R0, -RZ, R0.H0_H0 ;  /* 0x20000000ff007230 */ /* 0x004fca0000004100 */
[----:B------:R-:W-:-:S04]  /*1380*/  FMUL.FTZ R0, R0, 1 ;  /* 0x3f80000000007820 */ /* 0x000fc80000410000 */
[----:B------:R0:W1:Y:S01]  /*1390*/  F2F.F64.F32 R28, R0 ;  /* 0x00000000001c7310 */ /* 0x0000620000201800 */
[----:B------:R-:W-:Y:S05]  /*13a0*/  BRA `(.L_x_13291) ;  /* 0x00000c1000007947 */ /* 0x000fea0003800000 */
.L_x_13294:
        /* <DEDUP_REMOVED lines=10> */
.L_x_13297:
[----:B------:R-:W2:Y:S02]  /*1450*/  LDG.E.U16 R4, [R4.64] ;  /* 0x0000002404047981 */ /* 0x000ea4000c1e1500 */
[----:B--2---:R-:W-:-:S05]  /*1460*/  HADD2.F32 R0, -RZ, R4.H0_H0 ;  /* 0x20000004ff007230 */ /* 0x004fca0000004100 */
[----:B------:R-:W-:-:S04]  /*1470*/  FMUL.FTZ R0, R0, 1 ;  /* 0x3f80000000007820 */ /* 0x000fc80000410000 */
[----:B------:R0:W1:Y:S01]  /*1480*/  F2F.F64.F32 R28, R0 ;  /* 0x00000000001c7310 */ /* 0x0000620000201800 */
[----:B------:R-:W-:Y:S05]  /*1490*/  BRA `(.L_x_13291) ;  /* 0x00000b2000007947 */ /* 0x000fea0003800000 */
.L_x_13296:
[----:B------:R0:W5:Y:S01]  /*14a0*/  LDG.E.64 R28, [R4.64] ;  /* 0x00000024041c7981 */ /* 0x000162000c1e1b00 */
[----:B------:R-:W-:Y:S05]  /*14b0*/  BRA `(.L_x_13291) ;  /* 0x00000b0000007947 */ /* 0x000fea0003800000 */
.L_x_13286:
        /* <DEDUP_REMOVED lines=13> */
.L_x_13300:
[----:B------:R0:W5:Y:S01]  /*1590*/  LDG.E.64 R28, [R4.64] ;  /* 0x00000024041c7981 */ /* 0x000162000c1e1b00 */
[----:B------:R-:W-:Y:S05]  /*15a0*/  BRA `(.L_x_13291) ;  /* 0x00000a1000007947 */ /* 0x000fea0003800000 */
.L_x_13299:
        /* <DEDUP_REMOVED lines=28> */
.L_x_13302:
        /* <DEDUP_REMOVED lines=15> */
.L_x_13301:
[----:B------:R-:W2:Y:S02]  /*1860*/  LDG.E.U16 R0, [R4.64] ;  /* 0x0000002404007981 */ /* 0x000ea4000c1e1500 */
[----:B--2---:R-:W-:-:S05]  /*1870*/  PRMT R0, RZ, 0x5410, R0 ;  /* 0x00005410ff007816 */ /* 0x004fca0000000000 */
[----:B------:R-:W-:-:S04]  /*1880*/  FMUL.FTZ R0, R0, 1 ;  /* 0x3f80000000007820 */ /* 0x000fc80000410000 */
[----:B------:R0:W1:Y:S01]  /*1890*/  F2F.F64.F32 R28, R0 ;  /* 0x00000000001c7310 */ /* 0x0000620000201800 */
[----:B------:R-:W-:Y:S05]  /*18a0*/  BRA `(.L_x_13291) ;  /* 0x0000071000007947 */ /* 0x000fea0003800000 */
.L_x_13298:
        /* <DEDUP_REMOVED lines=11> */
.L_x_13305:
        /* <DEDUP_REMOVED lines=21> */
.L_x_13309:
[----:B------:R-:W-:Y:S05]  /*1ab0*/  BSYNC B1 ;  /* 0x0000000000017941 */ /* 0x000fea0003800000 */
.L_x_13308:
[----:B------:R-:W-:Y:S01]  /*1ac0*/  LEA R5, R0, 0x3b800000, 0x17 ;  /* 0x3b80000000057811 */ /* 0x000fe200078eb8ff */
[----:B------:R-:W-:-:S05]  /*1ad0*/  IMAD.SHL.U32 R0, R3, 0x100000, RZ ;  /* 0x0010000003007824 */ /* 0x000fca00078e00ff */
[----:B------:R-:W-:Y:S02]  /*1ae0*/  LOP3.LUT R0, R5, R0, R6, 0xfe, !PT ;  /* 0x0000000005007212 */ /* 0x000fe400078efe06 */
.L_x_13307:
[----:B------:R-:W-:Y:S05]  /*1af0*/  BSYNC B0 ;  /* 0x0000000000007941 */ /* 0x000fea0003800000 */
.L_x_13306:
[----:B------:R-:W-:-:S04]  /*1b00*/  FMUL.FTZ R0, R0, 1 ;  /* 0x3f80000000007820 */ /* 0x000fc80000410000 */
[----:B------:R0:W1:Y:S01]  /*1b10*/  F2F.F64.F32 R28, R0 ;  /* 0x00000000001c7310 */ /* 0x0000620000201800 */
[----:B------:R-:W-:Y:S05]  /*1b20*/  BRA `(.L_x_13291) ;  /* 0x0000049000007947 */ /* 0x000fea0003800000 */
.L_x_13304:
        /* <DEDUP_REMOVED lines=21> */
.L_x_13313:
[----:B------:R-:W-:Y:S05]  /*1c80*/  BSYNC B1 ;  /* 0x0000000000017941 */ /* 0x000fea0003800000 */
.L_x_13312:
[----:B------:R-:W-:Y:S01]  /*1c90*/  LEA R5, R0, 0x37800000, 0x17 ;  /* 0x3780000000057811 */ /* 0x000fe200078eb8ff */
[----:B------:R-:W-:-:S05]  /*1ca0*/  IMAD.SHL.U32 R0, R3, 0x200000, RZ ;  /* 0x0020000003007824 */ /* 0x000fca00078e00ff */
[----:B------:R-:W-:Y:S02]  /*1cb0*/  LOP3.LUT R0, R5, R0, R6, 0xfe, !PT ;  /* 0x0000000005007212 */ /* 0x000fe400078efe06 */
.L_x_13311:
[----:B------:R-:W-:Y:S05]  /*1cc0*/  BSYNC B0 ;  /* 0x0000000000007941 */ /* 0x000fea0003800000 */
.L_x_13310:
[----:B------:R-:W-:-:S04]  /*1cd0*/  FMUL.FTZ R0, R0, 1 ;  /* 0x3f80000000007820 */ /* 0x000fc80000410000 */
[----:B------:R0:W1:Y:S01]  /*1ce0*/  F2F.F64.F32 R28, R0 ;  /* 0x00000000001c7310 */ /* 0x0000620000201800 */
[----:B------:R-:W-:Y:S05]  /*1cf0*/  BRA `(.L_x_13291) ;  /* 0x000002c000007947 */ /* 0x000fea0003800000 */
.L_x_13303:
        /* <DEDUP_REMOVED lines=14> */
.L_x_13317:
[----:B------:R-:W-:Y:S05]  /*1de0*/  BSYNC B0 ;  /* 0x0000000000007941 */ /* 0x000fea0003800000 */
.L_x_13316:
[----:B------:R-:W-:-:S04]  /*1df0*/  FMUL.FTZ R0, R0, 1 ;  /* 0x3f80000000007820 */ /* 0x000fc80000410000 */
[----:B------:R0:W1:Y:S01]  /*1e00*/  F2F.F64.F32 R28, R0 ;  /* 0x00000000001c7310 */ /* 0x0000620000201800 */
[----:B------:R-:W-:Y:S05]  /*1e10*/  BRA `(.L_x_13291) ;  /* 0x000001a000007947 */ /* 0x000fea0003800000 */
.L_x_13290:
        /* <DEDUP_REMOVED lines=21> */
.L_x_13315:
[----:B------:R-:W2:Y:S02]  /*1f70*/  LDG.E.64 R28, [R4.64] ;  /* 0x00000024041c7981 */ /* 0x000ea4000c1e1b00 */
[----:B--2---:R-:W0:Y:S01]  /*1f80*/  I2F.F64.U64 R28, R28 ;  /* 0x0000001c001c7312 */ /* 0x004e220000301800 */
[----:B------:R-:W-:Y:S05]  /*1f90*/  BRA `(.L_x_13291) ;  /* 0x0000002000007947 */ /* 0x000fea0003800000 */
.L_x_13314:
[----:B------:R-:W2:Y:S02]  /*1fa0*/  LDG.E R4, [R4.64] ;  /* 0x0000002404047981 */ /* 0x000ea4000c1e1900 */
[----:B--2---:R0:W1:Y:S02]  /*1fb0*/  I2F.F64.U32 R28, R4 ;  /* 0x00000004001c7312 */ /* 0x0040640000201800 */
.L_x_13291:
[----:B------:R-:W-:-:S03]  /*1fc0*/  IADD3 R18, R18, 0x80, RZ ;  /* 0x0000008012127810 */ /* 0x000fc60007ffe0ff */
.L_x_13285:
[----:B------:R-:W-:Y:S05]  /*1fd0*/  BSYNC B6 ;  /* 0x0000000000067941 */ /* 0x000fea0003800000 */
.L_x_13284:
        /* <DEDUP_REMOVED lines=24> */
.L_x_13323:
[----:B------:R-:W2:Y:S02]  /*2160*/  LDG.E.U8 R4, [R4.64] ;  /* 0x0000002404047981 */ /* 0x000ea4000c1e1100 */
[----:B--2---:R0:W2:Y:S01]  /*2170*/  I2F.F64.U16 R24, R4 ;  /* 0x0000000400187312 */ /* 0x0040a20000101800 */
[----:B------:R-:W-:Y:S05]  /*2180*/  BRA `(.L_x_13325) ;  /* 0x00000df000007947 */ /* 0x000fea0003800000 */
.L_x_13322:
        /* <DEDUP_REMOVED lines=9> */
.L_x_13327:
[----:B------:R-:W2:Y:S02]  /*2220*/  LDG.E R4, [R4.64] ;  /* 0x0000002404047981 */ /* 0x000ea4000c1e1900 */
[----:B--2---:R0:W2:Y:S01]  /*2230*/  I2F.F64 R24, R4 ;  /* 0x0000000400187312 */ /* 0x0040a20000201c00 */
[----:B------:R-:W-:Y:S05]  /*2240*/  BRA `(.L_x_13325) ;  /* 0x00000d3000007947 */ /* 0x000fea0003800000 */
.L_x_13326:
[----:B------:R-:W2:Y:S02]  /*2250*/  LDG.E.U16 R4, [R4.64] ;  /* 0x0000002404047981 */ /* 0x000ea4000c1e1500 */
[----:B--2---:R0:W2:Y:S01]  /*2260*/  I2F.F64.S16 R24, R4 ;  /* 0x0000000400187312 */ /* 0x0040a20000101c00 */
[----:B------:R-:W-:Y:S05]  /*2270*/  BRA `(.L_x_13325) ;  /* 0x00000d0000007947 */ /* 0x000fea0003800000 */
.L_x_13321:
        /* <DEDUP_REMOVED lines=10> */
.L_x_13329:
[----:B------:R-:W2:Y:S02]  /*2320*/  LDG.E.U16 R0, [R4.64] ;  /* 0x0000002404007981 */ /* 0x000ea4000c1e1500 */
[----:B--2---:R-:W-:-:S05]  /*2330*/  HADD2.F32 R0, -RZ, R0.H0_H0 ;  /* 0x20000000ff007230 */ /* 0x004fca0000004100 */
[----:B------:R-:W-:-:S04]  /*2340*/  FMUL.FTZ R0, R0, 1 ;  /* 0x3f80000000007820 */ /* 0x000fc80000410000 */
[----:B------:R0:W2:Y:S01]  /*2350*/  F2F.F64.F32 R24, R0 ;  /* 0x0000000000187310 */ /* 0x0000a20000201800 */
[----:B------:R-:W-:Y:S05]  /*2360*/  BRA `(.L_x_13325) ;  /* 0x00000c1000007947 */ /* 0x000fea0003800000 */
.L_x_13328:
        /* <DEDUP_REMOVED lines=10> */
.L_x_13331:
[----:B------:R-:W2:Y:S02]  /*2410*/  LDG.E.U16 R4, [R4.64] ;  /* 0x0000002404047981 */ /* 0x000ea4000c1e1500 */
[----:B--2---:R-:W-:-:S05]  /*2420*/  HADD2.F32 R0, -RZ, R4.H0_H0 ;  /* 0x20000004ff007230 */ /* 0x004fca0000004100 */
[----:B------:R-:W-:-:S04]  /*2430*/  FMUL.FTZ R0, R0, 1 ;  /* 0x3f80000000007820 */ /* 0x000fc80000410000 */
[----:B------:R0:W2:Y:S01]  /*2440*/  F2F.F64.F32 R24, R0 ;  /* 0x0000000000187310 */ /* 0x0000a20000201800 */
[----:B------:R-:W-:Y:S05]  /*2450*/  BRA `(.L_x_13325) ;  /* 0x00000b2000007947 */ /* 0x000fea0003800000 */
.L_x_13330:
[----:B------:R0:W5:Y:S01]  /*2460*/  LDG.E.64 R24, [R4.64] ;  /* 0x0000002404187981 */ /* 0x000162000c1e1b00 */
[----:B------:R-:W-:Y:S05]  /*2470*/  BRA `(.L_x_13325) ;  /* 0x00000b0000007947 */ /* 0x000fea0003800000 */
.L_x_13320:
        /* <DEDUP_REMOVED lines=13> */
.L_x_13334:
[----:B------:R0:W5:Y:S01]  /*2550*/  LDG.E.64 R24, [R4.64] ;  /* 0x0000002404187981 */ /* 0x000162000c1e1b00 */
[----:B------:R-:W-:Y:S05]  /*2560*/  BRA `(.L_x_13325) ;  /* 0x00000a1000007947 */ /* 0x000fea0003800000 */
.L_x_13333:
        /* <DEDUP_REMOVED lines=28> */
.L_x_13336:
        /* <DEDUP_REMOVED lines=15> */
.L_x_13335:
[----:B------:R-:W2:Y:S02]  /*2820*/  LDG.E.U16 R0, [R4.64] ;  /* 0x0000002404007981 */ /* 0x000ea4000c1e1500 */
[----:B--2---:R-:W-:-:S05]  /*2830*/  PRMT R0, RZ, 0x5410, R0 ;  /* 0x00005410ff007816 */ /* 0x004fca0000000000 */
[----:B------:R-:W-:-:S04]  /*2840*/  FMUL.FTZ R0, R0, 1 ;  /* 0x3f80000000007820 */ /* 0x000fc80000410000 */
[----:B------:R0:W2:Y:S01]  /*2850*/  F2F.F64.F32 R24, R0 ;  /* 0x0000000000187310 */ /* 0x0000a20000201800 */
[----:B------:R-:W-:Y:S05]  /*2860*/  BRA `(.L_x_13325) ;  /* 0x0000071000007947 */ /* 0x000fea0003800000 */
.L_x_13332:
        /* <DEDUP_REMOVED lines=11> */
.L_x_13339:
        /* <DEDUP_REMOVED lines=21> */
.L_x_13343:
[----:B------:R-:W-:Y:S05]  /*2a70*/  BSYNC B1 ;  /* 0x0000000000017941 */ /* 0x000fea0003800000 */
.L_x_13342:
[----:B------:R-:W-:Y:S01]  /*2a80*/  LEA R5, R0, 0x3b800000, 0x17 ;  /* 0x3b80000000057811 */ /* 0x000fe200078eb8ff */
[----:B------:R-:W-:-:S05]  /*2a90*/  IMAD.SHL.U32 R0, R3, 0x100000, RZ ;  /* 0x0010000003007824 */ /* 0x000fca00078e00ff */
[----:B------:R-:W-:Y:S02]  /*2aa0*/  LOP3.LUT R0, R5, R0, R6, 0xfe, !PT ;  /* 0x0000000005007212 */ /* 0x000fe400078efe06 */
.L_x_13341:
[----:B------:R-:W-:Y:S05]  /*2ab0*/  BSYNC B0 ;  /* 0x0000000000007941 */ /* 0x000fea0003800000 */
.L_x_13340:
[----:B------:R-:W-:-:S04]  /*2ac0*/  FMUL.FTZ R0, R0, 1 ;  /* 0x3f80000000007820 */ /* 0x000fc80000410000 */
[----:B------:R0:W2:Y:S01]  /*2ad0*/  F2F.F64.F32 R24, R0 ;  /* 0x0000000000187310 */ /* 0x0000a20000201800 */
[----:B------:R-:W-:Y:S05]  /*2ae0*/  BRA `(.L_x_13325) ;  /* 0x0000049000007947 */ /* 0x000fea0003800000 */
.L_x_13338:
        /* <DEDUP_REMOVED lines=21> */
.L_x_13347:
[----:B------:R-:W-:Y:S05]  /*2c40*/  BSYNC B1 ;  /* 0x0000000000017941 */ /* 0x000fea0003800000 */
.L_x_13346:
[----:B------:R-:W-:Y:S01]  /*2c50*/  LEA R5, R0, 0x37800000, 0x17 ;  /* 0x3780000000057811 */ /* 0x000fe200078eb8ff */
[----:B------:R-:W-:-:S05]  /*2c60*/  IMAD.SHL.U32 R0, R3, 0x200000, RZ ;  /* 0x0020000003007824 */ /* 0x000fca00078e00ff */
[----:B------:R-:W-:Y:S02]  /*2c70*/  LOP3.LUT R0, R5, R0, R6, 0xfe, !PT ;  /* 0x0000000005007212 */ /* 0x000fe400078efe06 */
.L_x_13345:
[----:B------:R-:W-:Y:S05]  /*2c80*/  BSYNC B0 ;  /* 0x0000000000007941 */ /* 0x000fea0003800000 */
.L_x_13344:
[----:B------:R-:W-:-:S04]  /*2c90*/  FMUL.FTZ R0, R0, 1 ;  /* 0x3f80000000007820 */ /* 0x000fc80000410000 */
[----:B------:R0:W2:Y:S01]  /*2ca0*/  F2F.F64.F32 R24, R0 ;  /* 0x0000000000187310 */ /* 0x0000a20000201800 */
[----:B------:R-:W-:Y:S05]  /*2cb0*/  BRA `(.L_x_13325) ;  /* 0x000002c000007947 */ /* 0x000fea0003800000 */
.L_x_13337:
        /* <DEDUP_REMOVED lines=14> */
.L_x_13351:
[----:B------:R-:W-:Y:S05]  /*2da0*/  BSYNC B0 ;  /* 0x0000000000007941 */ /* 0x000fea0003800000 */
.L_x_13350:
[----:B------:R-:W-:-:S04]  /*2db0*/  FMUL.FTZ R0, R0, 1 ;  /* 0x3f80000000007820 */ /* 0x000fc80000410000 */
[----:B------:R0:W2:Y:S01]  /*2dc0*/  F2F.F64.F32 R24, R0 ;  /* 0x0000000000187310 */ /* 0x0000a20000201800 */
[----:B------:R-:W-:Y:S05]  /*2dd0*/  BRA `(.L_x_13325) ;  /* 0x000001a000007947 */ /* 0x000fea0003800000 */
.L_x_13324:
        /* <DEDUP_REMOVED lines=21> */
.L_x_13349:
[----:B------:R-:W2:Y:S02]  /*2f30*/  LDG.E.64 R24, [R4.64] ;  /* 0x0000002404187981 */ /* 0x000ea4000c1e1b00 */
[----:B--2---:R-:W0:Y:S01]  /*2f40*/  I2F.F64.U64 R24, R24 ;  /* 0x0000001800187312 */ /* 0x004e220000301800 */
[----:B------:R-:W-:Y:S05]  /*2f50*/  BRA `(.L_x_13325) ;  /* 0x0000002000007947 */ /* 0x000fea0003800000 */
.L_x_13348:
[----:B------:R-:W2:Y:S02]  /*2f60*/  LDG.E R4, [R4.64] ;  /* 0x0000002404047981 */ /* 0x000ea4000c1e1900 */
[----:B--2---:R0:W2:Y:S02]  /*2f70*/  I2F.F64.U32 R24, R4 ;  /* 0x0000000400187312 */ /* 0x0040a40000201800 */
.L_x_13325:
[----:B------:R-:W-:-:S03]  /*2f80*/  IADD3 R18, R18, 0x80, RZ ;  /* 0x0000008012127810 */ /* 0x000fc60007ffe0ff */
.L_x_13319:
[----:B------:R-:W-:Y:S05]  /*2f90*/  BSYNC B6 ;  /* 0x0000000000067941 */ /* 0x000fea0003800000 */
.L_x_13318:
        /* <DEDUP_REMOVED lines=21> */
.L_x_13357:
[----:B------:R-:W3:Y:S02]  /*30f0*/  LDG.E.U8 R4, [R4.64] ;  /* 0x0000002404047981 */ /* 0x000ee4000c1e1100 */
[----:B---3--:R0:W3:Y:S01]  /*3100*/  I2F.F64.U16 R16, R4 ;  /* 0x0000000400107312 */ /* 0x0080e20000101800 */
[----:B------:R-:W-:Y:S05]  /*3110*/  BRA `(.L_x_13353) ;  /* 0x00000de000007947 */ /* 0x000fea0003800000 */
.L_x_13356:
        /* <DEDUP_REMOVED lines=9> */
.L_x_13360:
[----:B------:R-:W3:Y:S02]  /*31b0*/  LDG.E R4, [R4.64] ;  /* 0x0000002404047981 */ /* 0x000ee4000c1e1900 */
[----:B---3--:R0:W3:Y:S01]  /*31c0*/  I2F.F64 R16, R4 ;  /* 0x0000000400107312 */ /* 0x0080e20000201c00 */
[----:B------:R-:W-:Y:S05]  /*31d0*/  BRA `(.L_x_13353) ;  /* 0x00000d2000007947 */ /* 0x000fea0003800000 */
.L_x_13359:
[----:B------:R-:W3:Y:S02]  /*31e0*/  LDG.E.U16 R4, [R4.64] ;  /* 0x0000002404047981 */ /* 0x000ee4000c1e1500 */
[----:B---3--:R0:W3:Y:S01]  /*31f0*/  I2F.F64.S16 R16, R4 ;  /* 0x0000000400107312 */ /* 0x0080e20000101c00 */
[----:B------:R-:W-:Y:S05]  /*3200*/  BRA `(.L_x_13353) ;  /* 0x00000cf000007947 */ /* 0x000fea0003800000 */
.L_x_13355:
        /* <DEDUP_REMOVED lines=10> */
.L_x_13362:
[----:B------:R-:W3:Y:S02]  /*32b0*/  LDG.E.U16 R0, [R4.64] ;  /* 0x0000002404007981 */ /* 0x000ee4000c1e1500 */
[----:B---3--:R-:W-:-:S05]  /*32c0*/  HADD2.F32 R0, -RZ, R0.H0_H0 ;  /* 0x20000000ff007230 */ /* 0x008fca0000004100 */
[----:B------:R-:W-:-:S04]  /*32d0*/  FMUL.FTZ R0, R0, 1 ;  /* 0x3f80000000007820 */ /* 0x000fc80000410000 */
[----:B------:R0:W3:Y:S01]  /*32e0*/  F2F.F64.F32 R16, R0 ;  /* 0x0000000000107310 */ /* 0x0000e20000201800 */
[----:B------:R-:W-:Y:S05]  /*32f0*/  BRA `(.L_x_13353) ;  /* 0x00000c0000007947 */ /* 0x000fea0003800000 */
.L_x_13361:
        /* <DEDUP_REMOVED lines=10> */
.L_x_13364:
[----:B------:R-:W3:Y:S02]  /*33a0*/  LDG.E.U16 R4, [R4.64] ;  /* 0x0000002404047981 */ /* 0x000ee4000c1e1500 */
[----:B---3--:R-:W-:-:S05]  /*33b0*/  HADD2.F32 R0, -RZ, R4.H0_H0 ;  /* 0x20000004ff007230 */ /* 0x008fca0000004100 */
[----:B------:R-:W-:-:S04]  /*33c0*/  FMUL.FTZ R0, R0, 1 ;  /* 0x3f80000000007820 */ /* 0x000fc80000410000 */
[----:B------:R0:W3:Y:S01]  /*33d0*/  F2F.F64.F32 R16, R0 ;  /* 0x0000000000107310 */ /* 0x0000e20000201800 */
[----:B------:R-:W-:Y:S05]  /*33e0*/  BRA `(.L_x_13353) ;  /* 0x00000b1000007947 */ /* 0x000fea0003800000 */
.L_x_13363:
[----:B------:R0:W5:Y:S01]  /*33f0*/  LDG.E.64 R16, [R4.64] ;  /* 0x0000002404107981 */ /* 0x000162000c1e1b00 */
[----:B------:R-:W-:Y:S05]  /*3400*/  BRA `(.L_x_13353) ;  /* 0x00000af000007947 */ /* 0x000fea0003800000 */
.L_x_13354:
        /* <DEDUP_REMOVED lines=13> */
.L_x_13367:
[----:B------:R0:W5:Y:S01]  /*34e0*/  LDG.E.64 R16, [R4.64] ;  /* 0x0000002404107981 */ /* 0x000162000c1e1b00 */
[----:B------:R-:W-:Y:S05]  /*34f0*/  BRA `(.L_x_13353) ;  /* 0x00000a0000007947 */ /* 0x000fea0003800000 */
.L_x_13366:
        /* <DEDUP_REMOVED lines=26> */
[----:B------:R0:W3:Y:S01]  /*36a0*/  F2F.F64.F32 R16, R3 ;  /* 0x0000000300107310 */ /* 0x0000e20000201800 */
[----:B------:R-:W-:Y:S05]  /*36b0*/  BRA `(.L_x_13353) ;  /* 0x0000084000007947 */ /* 0x000fea0003800000 */
.L_x_13369:
[----:B------:R-:W3:Y:S02]  /*36c0*/  LDG.E.U8 R3, [R4.64] ;  /* 0x0000002404037981 */ /* 0x000ee4000c1e1100 */
[----:B---3--:R-:W-:-:S05]  /*36d0*/  IMAD.SHL.U32 R0, R3, 0x2000000, RZ ;  /* 0x0200000003007824 */ /* 0x008fca00078e00ff */
        /* <DEDUP_REMOVED lines=11> */
[----:B------:R0:W3:Y:S01]  /*3790*/  F2F.F64.F32 R16, R2 ;  /* 0x0000000200107310 */ /* 0x0000e20000201800 */
[----:B------:R-:W-:Y:S05]  /*37a0*/  BRA `(.L_x_13353) ;  /* 0x0000075000007947 */ /* 0x000fea0003800000 */
.L_x_13368:
[----:B------:R-:W3:Y:S02]  /*37b0*/  LDG.E.U16 R0, [R4.64] ;  /* 0x0000002404007981 */ /* 0x000ee4000c1e1500 */
[----:B---3--:R-:W-:-:S05]  /*37c0*/  PRMT R0, RZ, 0x5410, R0 ;  /* 0x00005410ff007816 */ /* 0x008fca0000000000 */
[----:B------:R-:W-:-:S04]  /*37d0*/  FMUL.FTZ R0, R0, 1 ;  /* 0x3f80000000007820 */ /* 0x000fc80000410000 */
[----:B------:R0:W3:Y:S01]  /*37e0*/  F2F.F64.F32 R16, R0 ;  /* 0x0000000000107310 */ /* 0x0000e20000201800 */
[----:B------:R-:W-:Y:S05]  /*37f0*/  BRA `(.L_x_13353) ;  /* 0x0000070000007947 */ /* 0x000fea0003800000 */
.L_x_13365:
        /* <DEDUP_REMOVED lines=11> */
.L_x_13372:
        /* <DEDUP_REMOVED lines=21> */
.L_x_13376:
[----:B------:R-:W-:Y:S05]  /*3a00*/  BSYNC B1 ;  /* 0x0000000000017941 */ /* 0x000fea0003800000 */
.L_x_13375:
[----:B------:R-:W-:Y:S01]  /*3a10*/  LEA R3, R0, 0x3b800000, 0x17 ;  /* 0x3b80000000037811 */ /* 0x000fe200078eb8ff */
[----:B------:R-:W-:-:S05]  /*3a20*/  IMAD.SHL.U32 R0, R2, 0x100000, RZ ;  /* 0x0010000002007824 */ /* 0x000fca00078e00ff */
[----:B------:R-:W-:Y:S02]  /*3a30*/  LOP3.LUT R0, R3, R0, R4, 0xfe, !PT ;  /* 0x0000000003007212 */ /* 0x000fe400078efe04 */
.L_x_13374:
[----:B------:R-:W-:Y:S05]  /*3a40*/  BSYNC B0 ;  /* 0x0000000000007941 */ /* 0x000fea0003800000 */
.L_x_13373:
[----:B------:R-:W-:-:S04]  /*3a50*/  FMUL.FTZ R0, R0, 1 ;  /* 0x3f80000000007820 */ /* 0x000fc80000410000 */
[----:B------:R0:W3:Y:S01]  /*3a60*/  F2F.F64.F32 R16, R0 ;  /* 0x0000000000107310 */ /* 0x0000e20000201800 */
[----:B------:R-:W-:Y:S05]  /*3a70*/  BRA `(.L_x_13353) ;  /* 0x0000048000007947 */ /* 0x000fea0003800000 */
.L_x_13371:
        /* <DEDUP_REMOVED lines=21> */
.L_x_13380:
[----:B------:R-:W-:Y:S05]  /*3bd0*/  BSYNC B1 ;  /* 0x0000000000017941 */ /* 0x000fea0003800000 */
.L_x_13379:
[----:B------:R-:W-:Y:S01]  /*3be0*/  LEA R3, R0, 0x37800000, 0x17 ;  /* 0x3780000000037811 */ /* 0x000fe200078eb8ff */
[----:B------:R-:W-:-:S05]  /*3bf0*/  IMAD.SHL.U32 R0, R2, 0x200000, RZ ;  /* 0x0020000002007824 */ /* 0x000fca00078e00ff */
[----:B------:R-:W-:Y:S02]  /*3c00*/  LOP3.LUT R0, R3, R0, R4, 0xfe, !PT ;  /* 0x0000000003007212 */ /* 0x000fe400078efe04 */
.L_x_13378:
[----:B------:R-:W-:Y:S05]  /*3c10*/  BSYNC B0 ;  /* 0x0000000000007941 */ /* 0x000fea0003800000 */
.L_x_13377:
[----:B------:R-:W-:-:S04]  /*3c20*/  FMUL.FTZ R0, R0, 1 ;  /* 0x3f80000000007820 */ /* 0x000fc80000410000 */
[----:B------:R0:W3:Y:S01]  /*3c30*/  F2F.F64.F32 R16, R0 ;  /* 0x0000000000107310 */ /* 0x0000e20000201800 */
[----:B------:R-:W-:Y:S05]  /*3c40*/  BRA `(.L_x_13353) ;  /* 0x000002b000007947 */ /* 0x000fea0003800000 */
.L_x_13370:
        /* <DEDUP_REMOVED lines=14> */
.L_x_13384:
[----:B------:R-:W-:Y:S05]  /*3d30*/  BSYNC B0 ;  /* 0x0000000000007941 */ /* 0x000fea0003800000 */
.L_x_13383:
[----:B------:R-:W-:-:S04]  /*3d40*/  FMUL.FTZ R0, R0, 1 ;  /* 0x3f80000000007820 */ /* 0x000fc80000410000 */
[----:B------:R0:W3:Y:S01]  /*3d50*/  F2F.F64.F32 R16, R0 ;  /* 0x0000000000107310 */ /* 0x0000e20000201800 */
[----:B------:R-:W-:Y:S05]  /*3d60*/  BRA `(.L_x_13353) ;  /* 0x0000019000007947 */ /* 0x000fea0003800000 */
.L_x_13358:
        /* <DEDUP_REMOVED lines=20> */
.L_x_13382:
[----:B------:R-:W3:Y:S02]  /*3eb0*/  LDG.E.64 R16, [R4.64] ;  /* 0x0000002404107981 */ /* 0x000ee4000c1e1b00 */
[----:B---3--:R-:W0:Y:S01]  /*3ec0*/  I2F.F64.U64 R16, R16 ;  /* 0x0000001000107312 */ /* 0x008e220000301800 */
[----:B------:R-:W-:Y:S05]  /*3ed0*/  BRA `(.L_x_13353) ;  /* 0x0000002000007947 */ /* 0x000fea0003800000 */
.L_x_13381:
[----:B------:R-:W3:Y:S02]  /*3ee0*/  LDG.E R4, [R4.64] ;  /* 0x0000002404047981 */ /* 0x000ee4000c1e1900 */
[----:B---3--:R0:W3:Y:S02]  /*3ef0*/  I2F.F64.U32 R16, R4 ;  /* 0x0000000400107312 */ /* 0x0080e40000201800 */
.L_x_13353:
[----:B------:R-:W-:Y:S05]  /*3f00*/  BSYNC B6 ;  /* 0x0000000000067941 */ /* 0x000fea0003800000 */
.L_x_13352:
[----:B0-----:R-:W0:Y:S01]  /*3f10*/  S2R R0, SR_TID.X ;  /* 0x0000000000007919 */ /* 0x001e220000002100 */
[----:B------:R-:W-:Y:S01]  /*3f20*/  BSSY B0, `(.L_x_13385) ;  /* 0x0000104000007945 */ /* 0x000fe20003800000 */
[----:B0-----:R-:W-:-:S13]  /*3f30*/  ISETP.GE.AND P1, PT, R0, R19, PT ;  /* 0x000000130000720c */ /* 0x001fda0003f26270 */
[----:B------:R-:W-:Y:S05]  /*3f40*/  @P1 BRA `(.L_x_13386) ;  /* 0x0000101000001947 */ /* 0x000fea0003800000 */
[----:B------:R-:W-:Y:S01]  /*3f50*/  IMAD.MOV.U32 R7, RZ, RZ, 0x7fffffff ;  /* 0x7fffffffff077424 */ /* 0x000fe200078e00ff */
[----:B-----5:R-:W-:Y:S01]  /*3f60*/  LOP3.LUT R3, R23, 0x7fffffff, RZ, 0xc0, !PT ;  /* 0x7fffffff17037812 */ /* 0x020fe200078ec0ff */
[----:B------:R-:W-:Y:S02]  /*3f70*/  IMAD.MOV.U32 R2, RZ, RZ, R22 ;  /* 0x000000ffff027224 */ /* 0x000fe400078e0016 */
[----:B------:R-:W-:Y:S01]  /*3f80*/  IMAD.MOV.U32 R6, RZ, RZ, c[0x0][0x170] ;  /* 0x00005c00ff067624 */ /* 0x000fe200078e00ff */
[----:B------:R-:W-:Y:S02]  /*3f90*/  ISETP.GT.U32.AND P0, PT, R3, 0x7fefffff, PT ;  /* 0x7fefffff0300780c */ /* 0x000fe40003f04070 */
        /* <DEDUP_REMOVED lines=18> */
[C---:B0-----:R-:W-:Y:S01]  /*40c0*/  @!P0 LEA.HI R13, R7.reuse, 0xffffffca, RZ, 0xc ;  /* 0xffffffca070d8811 */ /* 0x041fe200078f60ff */
[----:B------:R-:W-:Y:S01]  /*40d0*/  IMAD.MOV.U32 R9, RZ, RZ, R6 ;  /* 0x000000ffff097224 */ /* 0x000fe200078e0006 */
[----:B------:R-:W-:Y:S02]  /*40e0*/  LOP3.LUT R7, R7, 0xfffff, RZ, 0xc0, !PT ;  /* 0x000fffff07077812 */ /* 0x000fe400078ec0ff */
[----:B----4-:R-:W-:Y:S02]  /*40f0*/  @!P2 LEA.HI R4, R3, 0xffffffca, RZ, 0xc ;  /* 0xffffffca0304a811 */ /* 0x010fe400078f60ff */
        /* <DEDUP_REMOVED lines=12> */
.L_x_13390:
        /* <DEDUP_REMOVED lines=12> */
.L_x_13389:
[----:B------:R-:W-:Y:S05]  /*4280*/  BSYNC B1 ;  /* 0x0000000000017941 */ /* 0x000fea0003800000 */
.L_x_13388:
        /* <DEDUP_REMOVED lines=13> */
.L_x_13396:
        /* <DEDUP_REMOVED lines=33> */
.L_x_13395:
[----:B------:R-:W-:Y:S02]  /*4570*/  IMAD.MOV.U32 R6, RZ, RZ, R11 ;  /* 0x000000ffff067224 */ /* 0x000fe400078e000b */
.L_x_13394:
[----:B------:R-:W-:Y:S05]  /*4580*/  BSYNC B2 ;  /* 0x0000000000027941 */ /* 0x000fea0003800000 */
.L_x_13393:
[----:B------:R-:W-:-:S13]  /*4590*/  ISETP.GE.U32.AND P0, PT, R10, 0xc, PT ;  /* 0x0000000c0a00780c */ /* 0x000fda0003f06070 */
[----:B------:R-:W-:Y:S05]  /*45a0*/  @!P0 BRA `(.L_x_13392) ;  /* 0x0000078000008947 */ /* 0x000fea0003800000 */
[----:B------:R-:W-:Y:S01]  /*45b0*/  BSSY B2, `(.L_x_13397) ;  /* 0x0000075000027945 */ /* 0x000fe20003800000 */
[----:B------:R-:W-:Y:S02]  /*45c0*/  IADD3 R6, R7, 0x10, RZ ;  /* 0x0000001007067810 */ /* 0x000fe40007ffe0ff */
.L_x_13398:
        /* <DEDUP_REMOVED lines=116> */
.L_x_13397:
[----:B------:R-:W-:Y:S02]  /*4d10*/  IMAD.MOV.U32 R6, RZ, RZ, R7 ;  /* 0x000000ffff067224 */ /* 0x000fe400078e0007 */
[----:B------:R-:W-:Y:S02]  /*4d20*/  IMAD.MOV.U32 R12, RZ, RZ, R10 ;  /* 0x000000ffff0c7224 */ /* 0x000fe400078e000a */
.L_x_13392:
[----:B------:R-:W-:Y:S05]  /*4d30*/  BSYNC B1 ;  /* 0x0000000000017941 */ /* 0x000fea0003800000 */
.L_x_13391:
[----:B------:R-:W-:Y:S01]  /*4d40*/  LOP3.LUT R7, R12, 0x7fffffff, RZ, 0xc0, !PT ;  /* 0x7fffffff0c077812 */ /* 0x000fe200078ec0ff */
[----:B------:R-:W-:Y:S01]  /*4d50*/  BSSY B1, `(.L_x_13399) ;  /* 0x0000013000017945 */ /* 0x000fe20003800000 */
[----:B------:R-:W-:Y:S01]  /*4d60*/  ISETP.NE.U32.AND P0, PT, R6, RZ, PT ;  /* 0x000000ff0600720c */ /* 0x000fe20003f05070 */
[----:B------:R-:W-:Y:S01]  /*4d70*/  CS2R R8, SRZ ;  /* 0x0000000000087805 */ /* 0x000fe2000001ff00 */
[----:B------:R-:W-:Y:S02]  /*4d80*/  IMAD.MOV.U32 R11, RZ, RZ, c[0x0][0x174] ;  /* 0x00005d00ff0b7624 */ /* 0x000fe400078e00ff */
        /* <DEDUP_REMOVED lines=15> */
.L_x_13400:
[----:B------:R-:W-:Y:S05]  /*4e80*/  BSYNC B1 ;  /* 0x0000000000017941 */ /* 0x000fea0003800000 */
.L_x_13399:
[----:B------:R-:W-:Y:S02]  /*4e90*/  IMAD.MOV.U32 R5, RZ, RZ, R9 ;  /* 0x000000ffff057224 */ /* 0x000fe400078e0009 */
[----:B------:R-:W-:-:S03]  /*4ea0*/  IMAD.MOV.U32 R4, RZ, RZ, R8 ;  /* 0x000000ffff047224 */ /* 0x000fc600078e0008 */
[----:B------:R-:W-:Y:S01]  /*4eb0*/  LOP3.LUT R5, R5, 0x80000000, R11, 0xb8, !PT ;  /* 0x8000000005057812 */ /* 0x000fe200078eb80b */
[----:B------:R-:W-:Y:S05]  /*4ec0*/  BRA `(.L_x_13386) ;  /* 0x0000009000007947 */ /* 0x000fea0003800000 */
.L_x_13387:
[----:B------:R-:W0:-:S06]  /*4ed0*/  DSETP.GTU.AND P0, PT, R2, +INF , PT ;  /* 0x7ff000000200742a */ /* 0x000e0c0003f0c000 */
[----:B0-----:R-:W0:-:S14]  /*4ee0*/  DSETP.LE.AND P0, PT, R6, +INF , !P0 ;  /* 0x7ff000000600742a */ /* 0x001e1c0004703000 */
[----:B0-----:R-:W0:Y:S01]  /*4ef0*/  @P0 DSETP.NEU.AND P2, PT, R6, +INF , PT ;  /* 0x7ff000000600042a */ /* 0x001e220003f4d000 */
[----:B------:R-:W-:-:S03]  /*4f00*/  @P0 IMAD.MOV.U32 R3, RZ, RZ, c[0x0][0x174] ;  /* 0x00005d00ff030624 */ /* 0x000fc600078e00ff */
[----:B------:R4:W3:Y:S02]  /*4f10*/  @!P0 DADD R4, R22, c[0x0][0x170] ;  /* 0x00005c0016048629 */ /* 0x0008e40000000000 */
[----:B0-----:R-:W-:Y:S02]  /*4f20*/  @P0 FSEL R3, R3, -QNAN , P2 ;  /* 0xfff8000003030808 */ /* 0x001fe40001000000 */
[----:B------:R-:W-:-:S03]  /*4f30*/  @P0 FSEL R2, RZ, c[0x0][0x170], !P2 ;  /* 0x00005c00ff020a08 */ /* 0x000fc60005000000 */
[----:B------:R-:W-:Y:S02]  /*4f40*/  @P0 IMAD.MOV.U32 R5, RZ, RZ, R3 ;  /* 0x000000ffff050224 */ /* 0x000fe400078e0003 */
[----:B------:R-:W-:Y:S02]  /*4f50*/  @P0 IMAD.MOV.U32 R4, RZ, RZ, R2 ;  /* 0x000000ffff040224 */ /* 0x000fe400078e0002 */
.L_x_13386:
[----:B---34-:R-:W-:Y:S05]  /*4f60*/  BSYNC B0 ;  /* 0x0000000000007941 */ /* 0x018fea0003800000 */
.L_x_13385:
[----:B-----5:R-:W-:Y:S01]  /*4f70*/  IADD3 R22, R0, 0x80, RZ ;  /* 0x0000008000167810 */ /* 0x020fe20007ffe0ff */
[----:B------:R-:W-:Y:S03]  /*4f80*/  BSSY B0, `(.L_x_13401) ;  /* 0x0000101000007945 */ /* 0x000fe60003800000 */
[----:B------:R-:W-:-:S13]  /*4f90*/  ISETP.GE.AND P0, PT, R22, R19, PT ;  /* 0x000000131600720c */ /* 0x000fda0003f06270 */
[----:B------:R-:W-:Y:S05]  /*4fa0*/  @P0 BRA `(.L_x_13402) ;  /* 0x00000fe000000947 */ /* 0x000fea0003800000 */
[----:B------:R-:W-:Y:S01]  /*4fb0*/  IMAD.MOV.U32 R6, RZ, RZ, c[0x0][0x174] ;  /* 0x00005d00ff067624 */ /* 0x000fe200078e00ff */
[----:B-1----:R-:W-:Y:S01]  /*4fc0*/  LOP3.LUT R3, R29, 0x7fffffff, RZ, 0xc0, !PT ;  /* 0x7fffffff1d037812 */ /* 0x002fe200078ec0ff */
[----:B------:R-:W-:Y:S02]  /*4fd0*/  IMAD.MOV.U32 R2, RZ, RZ, R28 ;  /* 0x000000ffff027224 */ /* 0x000fe400078e001c */
[----:B------:R-:W-:Y:S01]  /*4fe0*/  IMAD.MOV.U32 R8, RZ, RZ, c[0x0][0x170] ;  /* 0x00005c00ff087624 */ /* 0x000fe200078e00ff */
[----:B------:R-:W-:Y:S02]  /*4ff0*/  ISETP.GT.U32.AND P0, PT, R3, 0x7fefffff, PT ;  /* 0x7fefffff0300780c */ /* 0x000fe40003f04070 */
[----:B------:R-:W-:-:S04]  /*5000*/  LOP3.LUT R9, R6, 0x7fffffff, RZ, 0xc0, !PT ;  /* 0x7fffffff06097812 */ /* 0x000fc800078ec0ff */
        /* <DEDUP_REMOVED lines=26> */
[----:B------:R-:W-:Y:S01]  /*51b0*/  IMAD.MOV.U32 R11, RZ, RZ, R8 ;  /* 0x000000ffff0b7224 */ /* 0x000fe200078e0008 */
[----:B------:R-:W-:Y:S01]  /*51c0*/  LOP3.LUT R8, R13, 0x100000, RZ, 0xfc, !PT ;  /* 0x001000000d087812 */ /* 0x000fe200078efcff */
[--C-:B------:R-:W-:Y:S01]  /*51d0*/  IMAD.IADD R12, R12, 0x1, -R7.reuse ;  /* 0x000000010c0c7824 */ /* 0x100fe200078e0a07 */
[----:B------:R-:W-:-:S04]  /*51e0*/  IADD3 R10, R14, 0x2, -R7 ;  /* 0x000000020e0a7810 */ /* 0x000fc80007ffe807 */
[----:B------:R-:W-:-:S13]  /*51f0*/  LOP3.LUT P0, R10, R10, 0x3, RZ, 0xc0, !PT ;  /* 0x000000030a0a7812 */ /* 0x000fda000780c0ff */
[----:B------:R-:W-:Y:S05]  /*5200*/  @!P0 BRA `(.L_x_13405) ;  /* 0x000000e000008947 */ /* 0x000fea0003800000 */
[----:B------:R-:W-:Y:S02]  /*5210*/  BSSY B2, `(.L_x_13406) ;  /* 0x000000c000027945 */ /* 0x000fe40003800000 */
.L_x_13407:
        /* <DEDUP_REMOVED lines=12> */
.L_x_13406:
[----:B------:R-:W-:Y:S02]  /*52e0*/  IMAD.MOV.U32 R10, RZ, RZ, R13 ;  /* 0x000000ffff0a7224 */ /* 0x000fe400078e000d */
.L_x_13405:
[----:B------:R-:W-:Y:S05]  /*52f0*/  BSYNC B1 ;  /* 0x0000000000017941 */ /* 0x000fea0003800000 */
.L_x_13404:
        /* <DEDUP_REMOVED lines=13> */
.L_x_13413:
        /* <DEDUP_REMOVED lines=33> */
.L_x_13412:
[----:B------:R-:W-:Y:S02]  /*55e0*/  IMAD.MOV.U32 R10, RZ, RZ, R14 ;  /* 0x000000ffff0a7224 */ /* 0x000fe400078e000e */
.L_x_13411:
[----:B------:R-:W-:Y:S05]  /*55f0*/  BSYNC B2 ;  /* 0x0000000000027941 */ /* 0x000fea0003800000 */
.L_x_13410:
[----:B------:R-:W-:-:S13]  /*5600*/  ISETP.GE.U32.AND P0, PT, R13, 0xc, PT ;  /* 0x0000000c0d00780c */ /* 0x000fda0003f06070 */
[----:B------:R-:W-:Y:S05]  /*5610*/  @!P0 BRA `(.L_x_13409) ;  /* 0x0000078000008947 */ /* 0x000fea0003800000 */
[----:B------:R-:W-:Y:S01]  /*5620*/  BSSY B2, `(.L_x_13414) ;  /* 0x0000075000027945 */ /* 0x000fe20003800000 */
[----:B------:R-:W-:Y:S02]  /*5630*/  IADD3 R10, R12, 0x10, RZ ;  /* 0x000000100c0a7810 */ /* 0x000fe40007ffe0ff */
.L_x_13415:
        /* <DEDUP_REMOVED lines=116> */
.L_x_13414:
[----:B------:R-:W-:Y:S02]  /*5d80*/  IMAD.MOV.U32 R10, RZ, RZ, R12 ;  /* 0x000000ffff0a7224 */ /* 0x000fe400078e000c */
[----:B------:R-:W-:Y:S02]  /*5d90*/  IMAD.MOV.U32 R15, RZ, RZ, R13 ;  /* 0x000000ffff0f7224 */ /* 0x000fe400078e000d */
.L_x_13409:
[----:B------:R-:W-:Y:S05]  /*5da0*/  BSYNC B1 ;  /* 0x0000000000017941 */ /* 0x000fea0003800000 */
.L_x_13408:
        /* <DEDUP_REMOVED lines=19> */
.L_x_13417:
[----:B------:R-:W-:Y:S05]  /*5ee0*/  BSYNC B1 ;  /* 0x0000000000017941 */ /* 0x000fea0003800000 */
.L_x_13416:
[----:B------:R-:W-:Y:S01]  /*5ef0*/  LOP3.LUT R29, R29, 0x80000000, R6, 0xb8, !PT ;  /* 0x800000001d1d7812 */ /* 0x000fe200078eb806 */
[----:B------:R-:W-:Y:S05]  /*5f00*/  BRA `(.L_x_13402) ;  /* 0x0000008000007947 */ /* 0x000fea0003800000 */
.L_x_13403:
[----:B------:R-:W0:-:S06]  /*5f10*/  DSETP.GTU.AND P0, PT, R2, +INF , PT ;  /* 0x7ff000000200742a */ /* 0x000e0c0003f0c000 */
[----:B0-----:R-:W0:-:S14]  /*5f20*/  DSETP.LE.AND P0, PT, R8, +INF , !P0 ;  /* 0x7ff000000800742a */ /* 0x001e1c0004703000 */
[----:B0-----:R-:W0:-:S04]  /*5f30*/  @P0 DSETP.NEU.AND P2, PT, R8, +INF , PT ;  /* 0x7ff000000800042a */ /* 0x001e080003f4d000 */
[----:B------:R-:W1:Y:S02]  /*5f40*/  @!P0 DADD R28, R28, c[0x0][0x170] ;  /* 0x00005c001c1c8629 */ /* 0x000e640000000000 */
[----:B0-----:R-:W-:Y:S02]  /*5f50*/  @P0 FSEL R3, R6, -QNAN , P2 ;  /* 0xfff8000006030808 */ /* 0x001fe40001000000 */
[----:B------:R-:W-:-:S03]  /*5f60*/  @P0 FSEL R2, RZ, c[0x0][0x170], !P2 ;  /* 0x00005c00ff020a08 */ /* 0x000fc60005000000 */
[----:B------:R-:W-:Y:S02]  /*5f70*/  @P0 IMAD.MOV.U32 R29, RZ, RZ, R3 ;  /* 0x000000ffff1d0224 */ /* 0x000fe400078e0003 */
[----:B------:R-:W-:Y:S02]  /*5f80*/  @P0 IMAD.MOV.U32 R28, RZ, RZ, R2 ;  /* 0x000000ffff1c0224 */ /* 0x000fe400078e0002 */
.L_x_13402:
[----:B-1----:R-:W-:Y:S05]  /*5f90*/  BSYNC B0 ;  /* 0x0000000000007941 */ /* 0x002fea0003800000 */
.L_x_13401:
        /* <DEDUP_REMOVED lines=43> */
.L_x_13424:
        /* <DEDUP_REMOVED lines=12> */
.L_x_13423:
[----:B------:R-:W-:Y:S02]  /*6310*/  IMAD.MOV.U32 R10, RZ, RZ, R13 ;  /* 0x000000ffff0a7224 */ /* 0x000fe400078e000d */
.L_x_13422:
[----:B------:R-:W-:Y:S05]  /*6320*/  BSYNC B1 ;  /* 0x0000000000017941 */ /* 0x000fea0003800000 */
.L_x_13421:
        /* <DEDUP_REMOVED lines=13> */
.L_x_13430:
        /* <DEDUP_REMOVED lines=33> */
.L_x_13429:
[----:B------:R-:W-:Y:S02]  /*6610*/  IMAD.MOV.U32 R10, RZ, RZ, R14 ;  /* 0x000000ffff0a7224 */ /* 0x000fe400078e000e */
.L_x_13428:
[----:B------:R-:W-:Y:S05]  /*6620*/  BSYNC B2 ;  /* 0x0000000000027941 */ /* 0x000fea0003800000 */
.L_x_13427:
[----:B------:R-:W-:-:S13]  /*6630*/  ISETP.GE.U32.AND P0, PT, R13, 0xc, PT ;  /* 0x0000000c0d00780c */ /* 0x000fda0003f06070 */
[----:B------:R-:W-:Y:S05]  /*6640*/  @!P0 BRA `(.L_x_13426) ;  /* 0x0000078000008947 */ /* 0x000fea0003800000 */
[----:B------:R-:W-:Y:S01]  /*6650*/  BSSY B2, `(.L_x_13431) ;  /* 0x0000075000027945 */ /* 0x000fe20003800000 */
[----:B------:R-:W-:Y:S02]  /*6660*/  IADD3 R10, R12, 0x10, RZ ;  /* 0x000000100c0a7810 */ /* 0x000fe40007ffe0ff */
.L_x_13432:
        /* <DEDUP_REMOVED lines=116> */
.L_x_13431:
[----:B------:R-:W-:Y:S02]  /*6db0*/  IMAD.MOV.U32 R10, RZ, RZ, R12 ;  /* 0x000000ffff0a7224 */ /* 0x000fe400078e000c */
[----:B------:R-:W-:Y:S02]  /*6dc0*/  IMAD.MOV.U32 R15, RZ, RZ, R13 ;  /* 0x000000ffff0f7224 */ /* 0x000fe400078e000d */
.L_x_13426:
[----:B------:R-:W-:Y:S05]  /*6dd0*/  BSYNC B1 ;  /* 0x0000000000017941 */ /* 0x000fea0003800000 */
.L_x_13425:
        /* <DEDUP_REMOVED lines=19> */
.L_x_13434:
[----:B------:R-:W-:Y:S05]  /*6f10*/  BSYNC B1 ;  /* 0x0000000000017941 */ /* 0x000fea0003800000 */
.L_x_13433:
[----:B------:R-:W-:Y:S01]  /*6f20*/  LOP3.LUT R25, R25, 0x80000000, R6, 0xb8, !PT ;  /* 0x8000000019197812 */ /* 0x000fe200078eb806 */
[----:B------:R-:W-:Y:S05]  /*6f30*/  BRA `(.L_x_13419) ;  /* 0x0000008000007947 */ /* 0x000fea0003800000 */
.L_x_13420:
        /* <DEDUP_REMOVED lines=8> */
.L_x_13419:
[----:B-1----:R-:W-:Y:S05]  /*6fc0*/  BSYNC B0 ;  /* 0x0000000000007941 */ /* 0x002fea0003800000 */
.L_x_13418:
        /* <DEDUP_REMOVED lines=33> */
[----:B------:R-:W-:-:S05]  /*71e0*/  IMNMX R11, R10, -0x1, !PT ;  /* 0xffffffff0a0b7817 */ /* 0x000fca0007800200 */
[----:B------:R-:W-:Y:S02]  /*71f0*/  IMAD.IADD R14, R11, 0x1, R12 ;  /* 0x000000010b0e7824 */ /* 0x000fe400078e020c */
[----:B------:R-:W-:Y:S02]  /*7200*/  IMAD.MOV.U32 R11, RZ, RZ, R8 ;  /* 0x000000ffff0b7224 */ /* 0x000fe400078e0008 */
[--C-:B------:R-:W-:Y:S01]  /*7210*/  IMAD.IADD R12, R12, 0x1, -R7.reuse ;  /* 0x000000010c0c7824 */ /* 0x100fe200078e0a07 */
[----:B------:R-:W-:-:S04]  /*7220*/  IADD3 R10, R14, 0x2, -R7 ;  /* 0x000000020e0a7810 */ /* 0x000fc80007ffe807 */
[----:B------:R-:W-:Y:S02]  /*7230*/  LOP3.LUT P0, R13, R10, 0x3, RZ, 0xc0, !PT ;  /* 0x000000030a0d7812 */ /* 0x000fe4000780c0ff */
[----:B------:R-:W-:-:S04]  /*7240*/  LOP3.LUT R10, R3, 0xfffff, RZ, 0xc0, !PT ;  /* 0x000fffff030a7812 */ /* 0x000fc800078ec0ff */
[----:B------:R-:W-:-:S07]  /*7250*/  LOP3.LUT R10, R10, 0x100000, RZ, 0xfc, !PT ;  /* 0x001000000a0a7812 */ /* 0x000fce00078efcff */
[----:B------:R-:W-:Y:S05]  /*7260*/  @!P0 BRA `(.L_x_13439) ;  /* 0x000000d000008947 */ /* 0x000fea0003800000 */
[----:B------:R-:W-:Y:S02]  /*7270*/  BSSY B2, `(.L_x_13439) ;  /* 0x000000c000027945 */ /* 0x000fe40003800000 */
.L_x_13440:
        /* <DEDUP_REMOVED lines=12> */
.L_x_13439:
[----:B------:R-:W-:Y:S05]  /*7340*/  BSYNC B1 ;  /* 0x0000000000017941 */ /* 0x000fea0003800000 */
.L_x_13438:
        /* <DEDUP_REMOVED lines=13> */
.L_x_13446:
        /* <DEDUP_REMOVED lines=33> */
.L_x_13445:
[----:B------:R-:W-:Y:S02]  /*7630*/  IMAD.MOV.U32 R8, RZ, RZ, R14 ;  /* 0x000000ffff087224 */ /* 0x000fe400078e000e */
.L_x_13444:
[----:B------:R-:W-:Y:S05]  /*7640*/  BSYNC B2 ;  /* 0x0000000000027941 */ /* 0x000fea0003800000 */
.L_x_13443:
[----:B------:R-:W-:-:S13]  /*7650*/  ISETP.GE.U32.AND P0, PT, R13, 0xc, PT ;  /* 0x0000000c0d00780c */ /* 0x000fda0003f06070 */
[----:B------:R-:W-:Y:S05]  /*7660*/  @!P0 BRA `(.L_x_13442) ;  /* 0x0000078000008947 */ /* 0x000fea0003800000 */
[----:B------:R-:W-:Y:S01]  /*7670*/  BSSY B2, `(.L_x_13447) ;  /* 0x0000075000027945 */ /* 0x000fe20003800000 */
[----:B------:R-:W-:Y:S02]  /*7680*/  IADD3 R8, R12, 0x10, RZ ;  /* 0x000000100c087810 */ /* 0x000fe40007ffe0ff */
.L_x_13448:
        /* <DEDUP_REMOVED lines=116> */
.L_x_13447:
[----:B------:R-:W-:Y:S02]  /*7dd0*/  IMAD.MOV.U32 R8, RZ, RZ, R12 ;  /* 0x000000ffff087224 */ /* 0x000fe400078e000c */
[----:B------:R-:W-:Y:S02]  /*7de0*/  IMAD.MOV.U32 R15, RZ, RZ, R13 ;  /* 0x000000ffff0f7224 */ /* 0x000fe400078e000d */
.L_x_13442:
[----:B------:R-:W-:Y:S05]  /*7df0*/  BSYNC B1 ;  /* 0x0000000000017941 */ /* 0x000fea0003800000 */
.L_x_13441:
        /* <DEDUP_REMOVED lines=19> */
.L_x_13450:
[----:B------:R-:W-:Y:S05]  /*7f30*/  BSYNC B1 ;  /* 0x0000000000017941 */ /* 0x000fea0003800000 */
.L_x_13449:
[----:B------:R-:W-:Y:S01]  /*7f40*/  LOP3.LUT R17, R17, 0x80000000, R6, 0xb8, !PT ;  /* 0x8000000011117812 */ /* 0x000fe200078eb806 */
[----:B------:R-:W-:Y:S05]  /*7f50*/  BRA `(.L_x_13436) ;  /* 0x0000008000007947 */ /* 0x000fea0003800000 */
.L_x_13437:
        /* <DEDUP_REMOVED lines=8> */
.L_x_13436:
[----:B-1----:R-:W-:Y:S05]  /*7fe0*/  BSYNC B0 ;  /* 0x0000000000007941 */ /* 0x002fea0003800000 */
.L_x_13435:
        /* <DEDUP_REMOVED lines=27> */
.L_x_13456:
[----:B------:R-:W0:Y:S01]  /*81a0*/  F2I.S64.F64.TRUNC R4, R4 ;  /* 0x0000000400047311 */ /* 0x000e22000030d900 */
[----:B------:R-:W-:Y:S02]  /*81b0*/  IMAD.MOV.U32 R19, RZ, RZ, R22 ;  /* 0x000000ffff137224 */ /* 0x000fe400078e0016 */
[----:B0-----:R-:W-:-:S05]  /*81c0*/  IMAD.MOV.U32 R3, RZ, RZ, R4 ;  /* 0x000000ffff037224 */ /* 0x001fca00078e0004 */
[----:B------:R0:W-:Y:S01]  /*81d0*/  STG.E.U8 [R8.64], R3 ;  /* 0x0000000308007986 */ /* 0x0001e2000c101124 */
[----:B------:R-:W-:Y:S05]  /*81e0*/  BRA `(.L_x_13452) ;  /* 0x00000ff000007947 */ /* 0x000fea0003800000 */
.L_x_13455:
        /* <DEDUP_REMOVED lines=10> */
.L_x_13459:
[----:B------:R-:W0:Y:S01]  /*8290*/  F2I.F64.TRUNC R5, R4 ;  /* 0x0000000400057311 */ /* 0x000e22000030d100 */
[----:B------:R-:W-:Y:S01]  /*82a0*/  IMAD.MOV.U32 R19, RZ, RZ, R22 ;  /* 0x000000ffff137224 */ /* 0x000fe200078e0016 */
[----:B0-----:R0:W-:Y:S01]  /*82b0*/  STG.E [R8.64], R5 ;  /* 0x0000000508007986 */ /* 0x0011e2000c101924 */
[----:B------:R-:W-:Y:S05]  /*82c0*/  BRA `(.L_x_13452) ;  /* 0x00000f1000007947 */ /* 0x000fea0003800000 */
.L_x_13458:
[----:B------:R-:W0:Y:S01]  /*82d0*/  F2I.F64.TRUNC R5, R4 ;  /* 0x0000000400057311 */ /* 0x000e22000030d100 */
[----:B------:R-:W-:Y:S01]  /*82e0*/  IMAD.MOV.U32 R19, RZ, RZ, R22 ;  /* 0x000000ffff137224 */ /* 0x000fe200078e0016 */
[----:B0-----:R0:W-:Y:S01]  /*82f0*/  STG.E.U16 [R8.64], R5 ;  /* 0x0000000508007986 */ /* 0x0011e2000c101524 */
[----:B------:R-:W-:Y:S05]  /*8300*/  BRA `(.L_x_13452) ;  /* 0x00000ed000007947 */ /* 0x000fea0003800000 */
.L_x_13454:
        /* <DEDUP_REMOVED lines=12> */
.L_x_13461:
[----:B------:R-:W0:Y:S01]  /*83d0*/  F2F.F32.F64 R0, R4 ;  /* 0x0000000400007310 */ /* 0x000e220000301000 */
[----:B------:R-:W0:Y:S01]  /*83e0*/  DSETP.GEU.AND P0, PT, |R4|, c[0x2][0x0], PT ;  /* 0x008000000400762a */ /* 0x000e220003f0e200 */
[----:B------:R-:W-:-:S13]  /*83f0*/  IMAD.MOV.U32 R19, RZ, RZ, R22 ;  /* 0x000000ffff137224 */ /* 0x000fda00078e0016 */
[----:B0-----:R-:W-:-:S05]  /*8400*/  @!P0 FMUL R0, R0, 1.175494350822287508e-38 ;  /* 0x0080000000008820 */ /* 0x001fca0000400000 */
[----:B------:R-:W-:-:S05]  /*8410*/  F2FP.PACK_AB R0, RZ, R0 ;  /* 0x00000000ff00723e */ /* 0x000fca00000000ff */
[----:B------:R0:W-:Y:S01]  /*8420*/  STG.E.U16 [R8.64], R0 ;  /* 0x0000000008007986 */ /* 0x0001e2000c101524 */
[----:B------:R-:W-:Y:S05]  /*8430*/  BRA `(.L_x_13452) ;  /* 0x00000da000007947 */ /* 0x000fea0003800000 */
.L_x_13460:
        /* <DEDUP_REMOVED lines=13> */
.L_x_13463:
        /* <DEDUP_REMOVED lines=8> */
.L_x_13462:
[----:B------:R0:W-:Y:S01]  /*8590*/  STG.E.64 [R8.64], R4 ;  /* 0x0000000408007986 */ /* 0x0001e2000c101b24 */
[----:B------:R-:W-:Y:S01]  /*85a0*/  IMAD.MOV.U32 R19, RZ, RZ, R22 ;  /* 0x000000ffff137224 */ /* 0x000fe200078e0016 */
[----:B------:R-:W-:Y:S05]  /*85b0*/  BRA `(.L_x_13452) ;  /* 0x00000c2000007947 */ /* 0x000fea0003800000 */
.L_x_13453:
        /* <DEDUP_REMOVED lines=13> */
.L_x_13466:
[----:B------:R-:W-:Y:S01]  /*8690*/  CS2R R6, SRZ ;  /* 0x0000000000067805 */ /* 0x000fe2000001ff00 */
[----:B------:R-:W-:-:S04]  /*86a0*/  IMAD.MOV.U32 R19, RZ, RZ, R22 ;  /* 0x000000ffff137224 */ /* 0x000fc800078e0016 */
[----:B------:R0:W-:Y:S01]  /*86b0*/  STG.E.128 [R8.64], R4 ;  /* 0x0000000408007986 */ /* 0x0001e2000c101d24 */
[----:B------:R-:W-:Y:S05]  /*86c0*/  BRA `(.L_x_13452) ;  /* 0x00000b1000007947 */ /* 0x000fea0003800000 */
.L_x_13465:
        /* <DEDUP_REMOVED lines=23> */
.L_x_13470:
[----:B------:R-:W-:Y:S05]  /*8840*/  BSYNC B0 ;  /* 0x0000000000007941 */ /* 0x000fea0003800000 */
.L_x_13469:
[----:B------:R-:W-:Y:S01]  /*8850*/  LOP3.LUT R7, R0, R7, RZ, 0xfc, !PT ;  /* 0x0000000700077212 */ /* 0x000fe200078efcff */
[----:B------:R-:W-:-:S04]  /*8860*/  IMAD.MOV.U32 R19, RZ, RZ, R22 ;  /* 0x000000ffff137224 */ /* 0x000fc800078e0016 */
[----:B------:R0:W-:Y:S01]  /*8870*/  STG.E.U8 [R8.64], R7 ;  /* 0x0000000708007986 */ /* 0x0001e2000c101124 */
[----:B------:R-:W-:Y:S05]  /*8880*/  BRA `(.L_x_13452) ;  /* 0x0000095000007947 */ /* 0x000fea0003800000 */
.L_x_13468:
        /* <DEDUP_REMOVED lines=15> */
.L_x_13472:
[----:B------:R-:W-:Y:S01]  /*8980*/  IMAD.MOV.U32 R0, RZ, RZ, 0x7f ;  /* 0x0000007fff007424 */ /* 0x000fe200078e00ff */
[----:B------:R-:W-:-:S04]  /*8990*/  ISETP.GT.U32.AND P0, PT, R3, 0x7f800000, PT ;  /* 0x7f8000000300780c */ /* 0x000fc80003f04070 */
[----:B------:R-:W-:-:S04]  /*89a0*/  SEL R0, R0, 0x7c, P0 ;  /* 0x0000007c00007807 */ /* 0x000fc80000000000 */
.L_x_13473:
[----:B------:R-:W-:Y:S05]  /*89b0*/  BSYNC B0 ;  /* 0x0000000000007941 */ /* 0x000fea0003800000 */
.L_x_13471:
[----:B------:R-:W-:Y:S01]  /*89c0*/  LOP3.LUT R3, R7, 0x80000000, RZ, 0xc0, !PT ;  /* 0x8000000007037812 */ /* 0x000fe200078ec0ff */
[----:B------:R-:W-:-:S03]  /*89d0*/  IMAD.MOV.U32 R19, RZ, RZ, R22 ;  /* 0x000000ffff137224 */ /* 0x000fc600078e0016 */
[----:B------:R-:W-:-:S04]  /*89e0*/  SHF.R.U32.HI R3, RZ, 0x18, R3 ;  /* 0x00000018ff037819 */ /* 0x000fc80000011603 */
[----:B------:R-:W-:-:S05]  /*89f0*/  LOP3.LUT R3, R0, R3, RZ, 0xfc, !PT ;  /* 0x0000000300037212 */ /* 0x000fca00078efcff */
[----:B------:R0:W-:Y:S01]  /*8a00*/  STG.E.U8 [R8.64], R3 ;  /* 0x0000000308007986 */ /* 0x0001e2000c101124 */
[----:B------:R-:W-:Y:S05]  /*8a10*/  BRA `(.L_x_13452) ;  /* 0x000007c000007947 */ /* 0x000fea0003800000 */
.L_x_13467:
[----:B------:R-:W0:Y:S01]  /*8a20*/  F2F.F32.F64 R0, R4 ;  /* 0x0000000400007310 */ /* 0x000e220000301000 */
[----:B------:R-:W0:Y:S01]  /*8a30*/  DSETP.GEU.AND P0, PT, |R4|, c[0x2][0x0], PT ;  /* 0x008000000400762a */ /* 0x000e220003f0e200 */
[----:B------:R-:W-:-:S13]  /*8a40*/  IMAD.MOV.U32 R19, RZ, RZ, R22 ;  /* 0x000000ffff137224 */ /* 0x000fda00078e0016 */
[----:B0-----:R-:W-:-:S05]  /*8a50*/  @!P0 FMUL R0, R0, 1.175494350822287508e-38 ;  /* 0x0080000000008820 */ /* 0x001fca0000400000 */
[----:B------:R-:W-:-:S05]  /*8a60*/  F2FP.BF16.PACK_AB R0, RZ, R0 ;  /* 0x00000000ff00723e */ /* 0x000fca00000010ff */
[----:B------:R0:W-:Y:S01]  /*8a70*/  STG.E.U16 [R8.64], R0 ;  /* 0x0000000008007986 */ /* 0x0001e2000c101524 */
[----:B------:R-:W-:Y:S05]  /*8a80*/  BRA `(.L_x_13452) ;  /* 0x0000075000007947 */ /* 0x000fea0003800000 */
.L_x_13464:
        /* <DEDUP_REMOVED lines=12> */
.L_x_13476:
        /* <DEDUP_REMOVED lines=19> */
.L_x_13479:
[----:B------:R-:W-:-:S04]  /*8c80*/  LOP3.LUT R0, R7, 0x80000000, RZ, 0xc0, !PT ;  /* 0x8000000007007812 */ /* 0x000fc800078ec0ff */
[----:B------:R-:W-:-:S04]  /*8c90*/  SHF.R.U32.HI R0, RZ, 0x18, R0 ;  /* 0x00000018ff007819 */ /* 0x000fc80000011600 */
[----:B------:R-:W-:Y:S02]  /*8ca0*/  LOP3.LUT R0, R3, R0, RZ, 0xfc, !PT ;  /* 0x0000000003007212 */ /* 0x000fe400078efcff */
.L_x_13478:
[----:B------:R-:W-:Y:S05]  /*8cb0*/  BSYNC B0 ;  /* 0x0000000000007941 */ /* 0x000fea0003800000 */
.L_x_13477:
[----:B------:R0:W-:Y:S01]  /*8cc0*/  STG.E.U8 [R8.64], R0 ;  /* 0x0000000008007986 */ /* 0x0001e2000c101124 */
[----:B------:R-:W-:Y:S01]  /*8cd0*/  IMAD.MOV.U32 R19, RZ, RZ, R22 ;  /* 0x000000ffff137224 */ /* 0x000fe200078e0016 */
[----:B------:R-:W-:Y:S05]  /*8ce0*/  BRA `(.L_x_13452) ;  /* 0x000004f000007947 */ /* 0x000fea0003800000 */
.L_x_13475:
        /* <DEDUP_REMOVED lines=19> */
.L_x_13482:
[----:B------:R-:W-:-:S04]  /*8e20*/  LOP3.LUT R0, R7, 0x80000000, RZ, 0xc0, !PT ;  /* 0x8000000007007812 */ /* 0x000fc800078ec0ff */
[----:B------:R-:W-:-:S04]  /*8e30*/  SHF.R.U32.HI R0, RZ, 0x18, R0 ;  /* 0x00000018ff007819 */ /* 0x000fc80000011600 */
[----:B------:R-:W-:Y:S02]  /*8e40*/  LOP3.LUT R0, R3, R0, RZ, 0xfc, !PT ;  /* 0x0000000003007212 */ /* 0x000fe400078efcff */
.L_x_13481:
[----:B------:R-:W-:Y:S05]  /*8e50*/  BSYNC B0 ;  /* 0x0000000000007941 */ /* 0x000fea0003800000 */
.L_x_13480:
[----:B------:R0:W-:Y:S01]  /*8e60*/  STG.E.U8 [R8.64], R0 ;  /* 0x0000000008007986 */ /* 0x0001e2000c101124 */
[----:B------:R-:W-:Y:S01]  /*8e70*/  IMAD.MOV.U32 R19, RZ, RZ, R22 ;  /* 0x000000ffff137224 */ /* 0x000fe200078e0016 */
[----:B------:R-:W-:Y:S05]  /*8e80*/  BRA `(.L_x_13452) ;  /* 0x0000035000007947 */ /* 0x000fea0003800000 */
.L_x_13474:
        /* <DEDUP_REMOVED lines=25> */
.L_x_13457:
        /* <DEDUP_REMOVED lines=19> */
[----:B------:R-:W-:Y:S01]  /*9150*/  IMAD.MOV.U32 R19, RZ, RZ, R22 ;  /* 0x000000ffff137224 */ /* 0x000fe200078e0016 */
[----:B------:R-:W-:Y:S05]  /*9160*/  BRA `(.L_x_13452) ;  /* 0x0000007000007947 */ /* 0x000fea0003800000 */
.L_x_13484:
[----:B------:R-:W0:Y:S01]  /*9170*/  F2I.U64.F64.TRUNC R4, R4 ;  /* 0x0000000400047311 */ /* 0x000e22000030d800 */
[----:B------:R-:W-:Y:S01]  /*9180*/  IMAD.MOV.U32 R19, RZ, RZ, R22 ;  /* 0x000000ffff137224 */ /* 0x000fe200078e0016 */
[----:B0-----:R0:W-:Y:S01]  /*9190*/  STG.E.64 [R8.64], R4 ;  /* 0x0000000408007986 */ /* 0x0011e2000c101b24 */
[----:B------:R-:W-:Y:S05]  /*91a0*/  BRA `(.L_x_13452) ;  /* 0x0000003000007947 */ /* 0x000fea0003800000 */
.L_x_13483:
[----:B------:R-:W0:Y:S01]  /*91b0*/  F2I.U32.F64.TRUNC R5, R4 ;  /* 0x0000000400057311 */ /* 0x000e22000030d000 */
[----:B------:R-:W-:Y:S01]  /*91c0*/  IMAD.MOV.U32 R19, RZ, RZ, R22 ;  /* 0x000000ffff137224 */ /* 0x000fe200078e0016 */
[----:B0-----:R0:W-:Y:S06]  /*91d0*/  STG.E [R8.64], R5 ;  /* 0x0000000508007986 */ /* 0x0011ec000c101924 */
.L_x_13452:
[----:B-1----:R-:W-:Y:S05]  /*91e0*/  BSYNC B6 ;  /* 0x0000000000067941 */ /* 0x002fea0003800000 */
.L_x_13451:
        /* <DEDUP_REMOVED lines=23> */
.L_x_13490:
[----:B------:R-:W0:Y:S02]  /*9360*/  F2I.S64.F64.TRUNC R28, R28 ;  /* 0x0000001c001c7311 */ /* 0x000e24000030d900 */
[----:B0-----:R-:W-:-:S05]  /*9370*/  IMAD.MOV.U32 R3, RZ, RZ, R28 ;  /* 0x000000ffff037224 */ /* 0x001fca00078e001c */
[----:B------:R0:W-:Y:S01]  /*9380*/  STG.E.U8 [R4.64], R3 ;  /* 0x0000000304007986 */ /* 0x0001e2000c101124 */
[----:B------:R-:W-:Y:S05]  /*9390*/  BRA `(.L_x_13492) ;  /* 0x00000eb000007947 */ /* 0x000fea0003800000 */
.L_x_13489:
        /* <DEDUP_REMOVED lines=9> */
.L_x_13494:
[----:B------:R-:W0:Y:S02]  /*9430*/  F2I.F64.TRUNC R29, R28 ;  /* 0x0000001c001d7311 */ /* 0x000e24000030d100 */
[----:B0-----:R0:W-:Y:S01]  /*9440*/  STG.E [R4.64], R29 ;  /* 0x0000001d04007986 */ /* 0x0011e2000c101924 */
[----:B------:R-:W-:Y:S05]  /*9450*/  BRA `(.L_x_13492) ;  /* 0x00000df000007947 */ /* 0x000fea0003800000 */
.L_x_13493:
[----:B------:R-:W0:Y:S02]  /*9460*/  F2I.F64.TRUNC R29, R28 ;  /* 0x0000001c001d7311 */ /* 0x000e24000030d100 */
[----:B0-----:R0:W-:Y:S01]  /*9470*/  STG.E.U16 [R4.64], R29 ;  /* 0x0000001d04007986 */ /* 0x0011e2000c101524 */
[----:B------:R-:W-:Y:S05]  /*9480*/  BRA `(.L_x_13492) ;  /* 0x00000dc000007947 */ /* 0x000fea0003800000 */
.L_x_13488:
        /* <DEDUP_REMOVED lines=11> */
.L_x_13496:
[----:B------:R-:W0:Y:S01]  /*9540*/  F2F.F32.F64 R0, R28 ;  /* 0x0000001c00007310 */ /* 0x000e220000301000 */
[----:B------:R-:W0:-:S14]  /*9550*/  DSETP.GEU.AND P0, PT, |R28|, c[0x2][0x0], PT ;  /* 0x008000001c00762a */ /* 0x000e1c0003f0e200 */
[----:B0-----:R-:W-:-:S05]  /*9560*/  @!P0 FMUL R0, R0, 1.175494350822287508e-38 ;  /* 0x0080000000008820 */ /* 0x001fca0000400000 */
[----:B------:R-:W-:-:S05]  /*9570*/  F2FP.PACK_AB R0, RZ, R0 ;  /* 0x00000000ff00723e */ /* 0x000fca00000000ff */
[----:B------:R0:W-:Y:S01]  /*9580*/  STG.E.U16 [R4.64], R0 ;  /* 0x0000000004007986 */ /* 0x0001e2000c101524 */
[----:B------:R-:W-:Y:S05]  /*9590*/  BRA `(.L_x_13492) ;  /* 0x00000cb000007947 */ /* 0x000fea0003800000 */
.L_x_13495:
        /* <DEDUP_REMOVED lines=12> */
.L_x_13498:
[----:B------:R-:W0:Y:S01]  /*9660*/  F2F.F32.F64 R0, R28 ;  /* 0x0000001c00007310 */ /* 0x000e220000301000 */
[----:B------:R-:W0:-:S14]  /*9670*/  DSETP.GEU.AND P0, PT, |R28|, c[0x2][0x0], PT ;  /* 0x008000001c00762a */ /* 0x000e1c0003f0e200 */
[----:B0-----:R-:W-:-:S05]  /*9680*/  @!P0 FMUL R0, R0, 1.175494350822287508e-38 ;  /* 0x0080000000008820 */ /* 0x001fca0000400000 */
[----:B------:R-:W-:-:S04]  /*9690*/  F2FP.PACK_AB R3, RZ, R0 ;  /* 0x00000000ff03723e */ /* 0x000fc800000000ff */
[----:B------:R-:W-:-:S05]  /*96a0*/  PRMT R3, R3, 0x5410, RZ ;  /* 0x0000541003037816 */ /* 0x000fca00000000ff */
[----:B------:R0:W-:Y:S01]  /*96b0*/  STG.E [R4.64], R3 ;  /* 0x0000000304007986 */ /* 0x0001e2000c101924 */
[----:B------:R-:W-:Y:S05]  /*96c0*/  BRA `(.L_x_13492) ;  /* 0x00000b8000007947 */ /* 0x000fea0003800000 */
.L_x_13497:
[----:B------:R0:W-:Y:S01]  /*96d0*/  STG.E.64 [R4.64], R28 ;  /* 0x0000001c04007986 */ /* 0x0001e2000c101b24 */
[----:B------:R-:W-:Y:S05]  /*96e0*/  BRA `(.L_x_13492) ;  /* 0x00000b6000007947 */ /* 0x000fea0003800000 */
.L_x_13487:
        /* <DEDUP_REMOVED lines=12> */
.L_x_13501:
[----:B------:R-:W-:-:S05]  /*97b0*/  CS2R R30, SRZ ;  /* 0x00000000001e7805 */ /* 0x000fca000001ff00 */
[----:B------:R0:W-:Y:S01]  /*97c0*/  STG.E.128 [R4.64], R28 ;  /* 0x0000001c04007986 */ /* 0x0001e2000c101d24 */
[----:B------:R-:W-:Y:S05]  /*97d0*/  BRA `(.L_x_13492) ;  /* 0x00000a7000007947 */ /* 0x000fea0003800000 */
.L_x_13500:
        /* <DEDUP_REMOVED lines=23> */
.L_x_13505:
[----:B------:R-:W-:Y:S05]  /*9950*/  BSYNC B0 ;  /* 0x0000000000007941 */ /* 0x000fea0003800000 */
.L_x_13504:
[----:B------:R-:W-:-:S05]  /*9960*/  LOP3.LUT R7, R0, R7, RZ, 0xfc, !PT ;  /* 0x0000000700077212 */ /* 0x000fca00078efcff */
[----:B------:R0:W-:Y:S01]  /*9970*/  STG.E.U8 [R4.64], R7 ;  /* 0x0000000704007986 */ /* 0x0001e2000c101124 */
[----:B------:R-:W-:Y:S05]  /*9980*/  BRA `(.L_x_13492) ;  /* 0x000008c000007947 */ /* 0x000fea0003800000 */
.L_x_13503:
        /* <DEDUP_REMOVED lines=15> */
.L_x_13507:
[----:B------:R-:W-:Y:S01]  /*9a80*/  IMAD.MOV.U32 R0, RZ, RZ, 0x7f ;  /* 0x0000007fff007424 */ /* 0x000fe200078e00ff */
[----:B------:R-:W-:-:S04]  /*9a90*/  ISETP.GT.U32.AND P0, PT, R3, 0x7f800000, PT ;  /* 0x7f8000000300780c */ /* 0x000fc80003f04070 */
[----:B------:R-:W-:-:S04]  /*9aa0*/  SEL R0, R0, 0x7c, P0 ;  /* 0x0000007c00007807 */ /* 0x000fc80000000000 */
.L_x_13508:
[----:B------:R-:W-:Y:S05]  /*9ab0*/  BSYNC B0 ;  /* 0x0000000000007941 */ /* 0x000fea0003800000 */
.L_x_13506:
[----:B------:R-:W-:-:S04]  /*9ac0*/  LOP3.LUT R3, R7, 0x80000000, RZ, 0xc0, !PT ;  /* 0x8000000007037812 */ /* 0x000fc800078ec0ff */
[----:B------:R-:W-:-:S04]  /*9ad0*/  SHF.R.U32.HI R3, RZ, 0x18, R3 ;  /* 0x00000018ff037819 */ /* 0x000fc80000011603 */
[----:B------:R-:W-:-:S05]  /*9ae0*/  LOP3.LUT R3, R0, R3, RZ, 0xfc, !PT ;  /* 0x0000000300037212 */ /* 0x000fca00078efcff */
[----:B------:R0:W-:Y:S01]  /*9af0*/  STG.E.U8 [R4.64], R3 ;  /* 0x0000000304007986 */ /* 0x0001e2000c101124 */
[----:B------:R-:W-:Y:S05]  /*9b00*/  BRA `(.L_x_13492) ;  /* 0x0000074000007947 */ /* 0x000fea0003800000 */
.L_x_13502:
[----:B------:R-:W0:Y:S01]  /*9b10*/  F2F.F32.F64 R0, R28 ;  /* 0x0000001c00007310 */ /* 0x000e220000301000 */
[----:B------:R-:W0:-:S14]  /*9b20*/  DSETP.GEU.AND P0, PT, |R28|, c[0x2][0x0], PT ;  /* 0x008000001c00762a */ /* 0x000e1c0003f0e200 */
[----:B0-----:R-:W-:-:S05]  /*9b30*/  @!P0 FMUL R0, R0, 1.175494350822287508e-38 ;  /* 0x0080000000008820 */ /* 0x001fca0000400000 */
[----:B------:R-:W-:-:S05]  /*9b40*/  F2FP.BF16.PACK_AB R0, RZ, R0 ;  /* 0x00000000ff00723e */ /* 0x000fca00000010ff */
[----:B------:R0:W-:Y:S01]  /*9b50*/  STG.E.U16 [R4.64], R0 ;  /* 0x0000000004007986 */ /* 0x0001e2000c101524 */
[----:B------:R-:W-:Y:S05]  /*9b60*/  BRA `(.L_x_13492) ;  /* 0x000006e000007947 */ /* 0x000fea0003800000 */
.L_x_13499:
        /* <DEDUP_REMOVED lines=11> */
.L_x_13511:
        /* <DEDUP_REMOVED lines=19> */
.L_x_13514:
[----:B------:R-:W-:-:S04]  /*9d50*/  LOP3.LUT R0, R7, 0x80000000, RZ, 0xc0, !PT ;  /* 0x8000000007007812 */ /* 0x000fc800078ec0ff */
[----:B------:R-:W-:-:S04]  /*9d60*/  SHF.R.U32.HI R0, RZ, 0x18, R0 ;  /* 0x00000018ff007819 */ /* 0x000fc80000011600 */
[----:B------:R-:W-:Y:S02]  /*9d70*/  LOP3.LUT R0, R3, R0, RZ, 0xfc, !PT ;  /* 0x0000000003007212 */ /* 0x000fe400078efcff */
.L_x_13513:
[----:B------:R-:W-:Y:S05]  /*9d80*/  BSYNC B0 ;  /* 0x0000000000007941 */ /* 0x000fea0003800000 */
.L_x_13512:
[----:B------:R0:W-:Y:S01]  /*9d90*/  STG.E.U8 [R4.64], R0 ;  /* 0x0000000004007986 */ /* 0x0001e2000c101124 */
[----:B------:R-:W-:Y:S05]  /*9da0*/  BRA `(.L_x_13492) ;  /* 0x000004a000007947 */ /* 0x000fea0003800000 */
.L_x_13510:
        /* <DEDUP_REMOVED lines=19> */
.L_x_13517:
[----:B------:R-:W-:-:S04]  /*9ee0*/  LOP3.LUT R0, R7, 0x80000000, RZ, 0xc0, !PT ;  /* 0x8000000007007812 */ /* 0x000fc800078ec0ff */
[----:B------:R-:W-:-:S04]  /*9ef0*/  SHF.R.U32.HI R0, RZ, 0x18, R0 ;  /* 0x00000018ff007819 */ /* 0x000fc80000011600 */
[----:B------:R-:W-:Y:S02]  /*9f00*/  LOP3.LUT R0, R3, R0, RZ, 0xfc, !PT ;  /* 0x0000000003007212 */ /* 0x000fe400078efcff */
.L_x_13516:
[----:B------:R-:W-:Y:S05]  /*9f10*/  BSYNC B0 ;  /* 0x0000000000007941 */ /* 0x000fea0003800000 */
.L_x_13515:
[----:B------:R0:W-:Y:S01]  /*9f20*/  STG.E.U8 [R4.64], R0 ;  /* 0x0000000004007986 */ /* 0x0001e2000c101124 */
[----:B------:R-:W-:Y:S05]  /*9f30*/  BRA `(.L_x_13492) ;  /* 0x0000031000007947 */ /* 0x000fea0003800000 */
.L_x_13509:
        /* <DEDUP_REMOVED lines=24> */
.L_x_13491:
        /* <DEDUP_REMOVED lines=20> */
.L_x_13519:
[----:B------:R-:W0:Y:S02]  /*a200*/  F2I.U64.F64.TRUNC R28, R28 ;  /* 0x0000001c001c7311 */ /* 0x000e24000030d800 */
[----:B0-----:R0:W-:Y:S01]  /*a210*/  STG.E.64 [R4.64], R28 ;  /* 0x0000001c04007986 */ /* 0x0011e2000c101b24 */
[----:B------:R-:W-:Y:S05]  /*a220*/  BRA `(.L_x_13492) ;  /* 0x0000002000007947 */ /* 0x000fea0003800000 */
.L_x_13518:
[----:B------:R-:W0:Y:S02]  /*a230*/  F2I.U32.F64.TRUNC R29, R28 ;  /* 0x0000001c001d7311 */ /* 0x000e24000030d000 */
[----:B0-----:R0:W-:Y:S02]  /*a240*/  STG.E [R4.64], R29 ;  /* 0x0000001d04007986 */ /* 0x0011e4000c101924 */
.L_x_13492:
        /* <DEDUP_REMOVED lines=20> */
[----:B--2---:R-:W0:Y:S02]  /*a390*/  F2I.F64.TRUNC R25, R24 ;  /* 0x0000001800197311 */ /* 0x004e24000030d100 */
[----:B0-----:R0:W-:Y:S01]  /*a3a0*/  STG.E.U8 [R4.64], R25 ;  /* 0x0000001904007986 */ /* 0x0011e2000c101124 */
[----:B------:R-:W-:Y:S05]  /*a3b0*/  BRA `(.L_x_13525) ;  /* 0x00000ef000007947 */ /* 0x000fea0003800000 */
.L_x_13523:
[----:B--2---:R-:W0:Y:S02]  /*a3c0*/  F2I.S64.F64.TRUNC R24, R24 ;  /* 0x0000001800187311 */ /* 0x004e24000030d900 */
[----:B0-----:R-:W-:-:S05]  /*a3d0*/  IMAD.MOV.U32 R3, RZ, RZ, R24 ;  /* 0x000000ffff037224 */ /* 0x001fca00078e0018 */
[----:B------:R0:W-:Y:S01]  /*a3e0*/  STG.E.U8 [R4.64], R3 ;  /* 0x0000000304007986 */ /* 0x0001e2000c101124 */
[----:B------:R-:W-:Y:S05]  /*a3f0*/  BRA `(.L_x_13525) ;  /* 0x00000eb000007947 */ /* 0x000fea0003800000 */
.L_x_13522:
[----:B------:R-:W-:-:S13]  /*a400*/  ISETP.NE.AND P0, PT, R0, 0x2, PT ;  /* 0x000000020000780c */ /* 0x000fda0003f05270 */
[----:B------:R-:W-:Y:S05]  /*a410*/  @!P0 BRA `(.L_x_13526) ;  /* 0x000000a000008947 */ /* 0x000fea0003800000 */
[----:B------:R-:W-:-:S13]  /*a420*/  ISETP.NE.AND P0, PT, R0, 0x3, PT ;  /* 0x000000030000780c */ /* 0x000fda0003f05270 */
[----:B------:R-:W-:Y:S05]  /*a430*/  @!P0 BRA `(.L_x_13527) ;  /* 0x0000005000008947 */ /* 0x000fea0003800000 */
[----:B------:R-:W-:-:S13]  /*a440*/  ISETP.NE.AND P0, PT, R0, 0x4, PT ;  /* 0x000000040000780c */ /* 0x000fda0003f05270 */
[----:B------:R-:W-:Y:S05]  /*a450*/  @P0 BRA `(.L_x_13524) ;  /* 0x00000cc000000947 */ /* 0x000fea0003800000 */
[----:B--2---:R-:W0:Y:S02]  /*a460*/  F2I.S64.F64.TRUNC R24, R24 ;  /* 0x0000001800187311 */ /* 0x004e24000030d900 */
[----:B0-----:R0:W-:Y:S01]  /*a470*/  STG.E.64 [R4.64], R24 ;  /* 0x0000001804007986 */ /* 0x0011e2000c101b24 */
[----:B------:R-:W-:Y:S05]  /*a480*/  BRA `(.L_x_13525) ;  /* 0x00000e2000007947 */ /* 0x000fea0003800000 */
.L_x_13527:
[----:B--2---:R-:W0:Y:S02]  /*a490*/  F2I.F64.TRUNC R25, R24 ;  /* 0x0000001800197311 */ /* 0x004e24000030d100 */
[----:B0-----:R0:W-:Y:S01]  /*a4a0*/  STG.E [R4.64], R25 ;  /* 0x0000001904007986 */ /* 0x0011e2000c101924 */
[----:B------:R-:W-:Y:S05]  /*a4b0*/  BRA `(.L_x_13525) ;  /* 0x00000df000007947 */ /* 0x000fea0003800000 */
.L_x_13526:
[----:B--2---:R-:W0:Y:S02]  /*a4c0*/  F2I.F64.TRUNC R25, R24 ;  /* 0x0000001800197311 */ /* 0x004e24000030d100 */
[----:B0-----:R0:W-:Y:S01]  /*a4d0*/  STG.E.U16 [R4.64], R25 ;  /* 0x0000001904007986 */ /* 0x0011e2000c101524 */
[----:B------:R-:W-:Y:S05]  /*a4e0*/  BRA `(.L_x_13525) ;  /* 0x00000dc000007947 */ /* 0x000fea0003800000 */
.L_x_13521:
[----:B------:R-:W-:-:S13]  /*a4f0*/  ISETP.GT.AND P0, PT, R0, 0x6, PT ;  /* 0x000000060000780c */ /* 0x000fda0003f04270 */
[----:B------:R-:W-:Y:S05]  /*a500*/  @P0 BRA `(.L_x_13528) ;  /* 0x000000f000000947 */ /* 0x000fea0003800000 */
[----:B------:R-:W-:-:S13]  /*a510*/  ISETP.NE.AND P0, PT, R0, 0x5, PT ;  /* 0x000000050000780c */ /* 0x000fda0003f05270 */
[----:B------:R-:W-:Y:S05]  /*a520*/  @!P0 BRA `(.L_x_13529) ;  /* 0x0000007000008947 */ /* 0x000fea0003800000 */
[----:B------:R-:W-:-:S13]  /*a530*/  ISETP.NE.AND P0, PT, R0, 0x6, PT ;  /* 0x000000060000780c */ /* 0x000fda0003f05270 */
[----:B------:R-:W-:Y:S05]  /*a540*/  @P0 BRA `(.L_x_13524) ;  /* 0x00000bd000000947 */ /* 0x000fea0003800000 */
[----:B--2---:R-:W0:Y:S01]  /*a550*/  F2F.F32.F64 R3, R24 ;  /* 0x0000001800037310 */ /* 0x004e220000301000 */
[----:B------:R-:W0:-:S14]  /*a560*/  DSETP.GEU.AND P0, PT, |R24|, c[0x2][0x0], PT ;  /* 0x008000001800762a */ /* 0x000e1c0003f0e200 */
[----:B0-----:R-:W-:-:S05]  /*a570*/  @!P0 FMUL R3, R3, 1.175494350822287508e-38 ;  /* 0x0080000003038820 */ /* 0x001fca0000400000 */
[----:B------:R0:W-:Y:S01]  /*a580*/  STG.E [R4.64], R3 ;  /* 0x0000000304007986 */ /* 0x0001e2000c101924 */
[----:B------:R-:W-:Y:S05]  /*a590*/  BRA `(.L_x_13525) ;  /* 0x00000d1000007947 */ /* 0x000fea0003800000 */
.L_x_13529:
[----:B--2---:R-:W0:Y:S01]  /*a5a0*/  F2F.F32.F64 R0, R24 ;  /* 0x0000001800007310 */ /* 0x004e220000301000 */
[----:B------:R-:W0:-:S14]  /*a5b0*/  DSETP.GEU.AND P0, PT, |R24|, c[0x2][0x0], PT ;  /* 0x008000001800762a */ /* 0x000e1c0003f0e200 */
[----:B0-----:R-:W-:-:S05]  /*a5c0*/  @!P0 FMUL R0, R0, 1.175494350822287508e-38 ;  /* 0x0080000000008820 */ /* 0x001fca0000400000 */
[----:B------:R-:W-:-:S05]  /*a5d0*/  F2FP.PACK_AB R0, RZ, R0 ;  /* 0x00000000ff00723e */ /* 0x000fca00000000ff */
[----:B------:R0:W-:Y:S01]  /*a5e0*/  STG.E.U16 [R4.64], R0 ;  /* 0x0000000004007986 */ /* 0x0001e2000c101524 */
[----:B------:R-:W-:Y:S05]  /*a5f0*/  BRA `(.L_x_13525) ;  /* 0x00000cb000007947 */ /* 0x000fea0003800000 */
.L_x_13528:
[----:B------:R-:W-:-:S13]  /*a600*/  ISETP.NE.AND P0, PT, R0, 0x7, PT ;  /* 0x000000070000780c */ /* 0x000fda0003f05270 */
[----:B------:R-:W-:Y:S05]  /*a610*/  @!P0 BRA `(.L_x_13530) ;  /* 0x0000011000008947 */ /* 0x000fea0003800000 */
[----:B------:R-:W-:-:S13]  /*a620*/  ISETP.NE.AND P0, PT, R0, 0x8, PT ;  /* 0x000000080000780c */ /* 0x000fda0003f05270 */
[----:B------:R-:W-:Y:S05]  /*a630*/  @!P0 BRA `(.L_x_13531) ;  /* 0x0000008000008947 */ /* 0x000fea0003800000 */
[----:B------:R-:W-:-:S13]  /*a640*/  ISETP.NE.AND P0, PT, R0, 0x9, PT ;  /* 0x000000090000780c */ /* 0x000fda0003f05270 */
[----:B------:R-:W-:Y:S05]  /*a650*/  @P0 BRA `(.L_x_13524) ;  /* 0x00000ac000000947 */ /* 0x000fea0003800000 */
[----:B--2---:R-:W0:Y:S01]  /*a660*/  F2F.F32.F64 R6, R24 ;  /* 0x0000001800067310 */ /* 0x004e220000301000 */
[----:B------:R-:W0:Y:S01]  /*a670*/  DSETP.GEU.AND P0, PT, |R24|, c[0x2][0x0], PT ;  /* 0x008000001800762a */ /* 0x000e220003f0e200 */
[----:B------:R-:W-:-:S13]  /*a680*/  IMAD.MOV.U32 R7, RZ, RZ, RZ ;  /* 0x000000ffff077224 */ /* 0x000fda00078e00ff */
[----:B0-----:R-:W-:-:S05]  /*a690*/  @!P0 FMUL R6, R6, 1.175494350822287508e-38 ;  /* 0x0080000006068820 */ /* 0x001fca0000400000 */
[----:B------:R0:W-:Y:S01]  /*a6a0*/  STG.E.64 [R4.64], R6 ;  /* 0x0000000604007986 */ /* 0x0001e2000c101b24 */
[----:B------:R-:W-:Y:S05]  /*a6b0*/  BRA `(.L_x_13525) ;  /* 0x00000bf000007947 */ /* 0x000fea0003800000 */
.L_x_13531:
[----:B--2---:R-:W0:Y:S01]  /*a6c0*/  F2F.F32.F64 R0, R24 ;  /* 0x0000001800007310 */ /* 0x004e220000301000 */
[----:B------:R-:W0:-:S14]  /*a6d0*/  DSETP.GEU.AND P0, PT, |R24|, c[0x2][0x0], PT ;  /* 0x008000001800762a */ /* 0x000e1c0003f0e200 */
[----:B0-----:R-:W-:-:S05]  /*a6e0*/  @!P0 FMUL R0, R0, 1.175494350822287508e-38 ;  /* 0x0080000000008820 */ /* 0x001fca0000400000 */
[----:B------:R-:W-:-:S04]  /*a6f0*/  F2FP.PACK_AB R3, RZ, R0 ;  /* 0x00000000ff03723e */ /* 0x000fc800000000ff */
[----:B------:R-:W-:-:S05]  /*a700*/  PRMT R3, R3, 0x5410, RZ ;  /* 0x0000541003037816 */ /* 0x000fca00000000ff */
[----:B------:R0:W-:Y:S01]  /*a710*/  STG.E [R4.64], R3 ;  /* 0x0000000304007986 */ /* 0x0001e2000c101924 */
[----:B------:R-:W-:Y:S05]  /*a720*/  BRA `(.L_x_13525) ;  /* 0x00000b8000007947 */ /* 0x000fea0003800000 */
.L_x_13530:
[----:B--2---:R0:W-:Y:S01]  /*a730*/  STG.E.64 [R4.64], R24 ;  /* 0x0000001804007986 */ /* 0x0041e2000c101b24 */
[----:B------:R-:W-:Y:S05]  /*a740*/  BRA `(.L_x_13525) ;  /* 0x00000b6000007947 */ /* 0x000fea0003800000 */
.L_x_13520:
        /* <DEDUP_REMOVED lines=8> */
[----:B--2---:R-:W0:-:S06]  /*a7d0*/  DSETP.NEU.AND P0, PT, R24, RZ, PT ;  /* 0x000000ff1800722a */ /* 0x004e0c0003f0d000 */
[----:B0-----:R-:W-:-:S05]  /*a7e0*/  SEL R3, RZ, 0x1, !P0 ;  /* 0x00000001ff037807 */ /* 0x001fca0004000000 */
[----:B------:R0:W-:Y:S01]  /*a7f0*/  STG.E.U8 [R4.64], R3 ;  /* 0x0000000304007986 */ /* 0x0001e2000c101124 */
[----:B------:R-:W-:Y:S05]  /*a800*/  BRA `(.L_x_13525) ;  /* 0x00000aa000007947 */ /* 0x000fea0003800000 */
.L_x_13534:
[----:B------:R-:W-:-:S05]  /*a810*/  CS2R R26, SRZ ;  /* 0x00000000001a7805 */ /* 0x000fca000001ff00 */
[----:B--2---:R0:W-:Y:S01]  /*a820*/  STG.E.128 [R4.64], R24 ;  /* 0x0000001804007986 */ /* 0x0041e2000c101d24 */
[----:B------:R-:W-:Y:S05]  /*a830*/  BRA `(.L_x_13525) ;  /* 0x00000a7000007947 */ /* 0x000fea0003800000 */
.L_x_13533:
        /* <DEDUP_REMOVED lines=23> */
.L_x_13538:
[----:B------:R-:W-:Y:S05]  /*a9b0*/  BSYNC B0 ;  /* 0x0000000000007941 */ /* 0x000fea0003800000 */
.L_x_13537:
[----:B------:R-:W-:-:S05]  /*a9c0*/  LOP3.LUT R7, R0, R7, RZ, 0xfc, !PT ;  /* 0x0000000700077212 */ /* 0x000fca00078efcff */
[----:B------:R0:W-:Y:S01]  /*a9d0*/  STG.E.U8 [R4.64], R7 ;  /* 0x0000000704007986 */ /* 0x0001e2000c101124 */
[----:B------:R-:W-:Y:S05]  /*a9e0*/  BRA `(.L_x_13525) ;  /* 0x000008c000007947 */ /* 0x000fea0003800000 */
.L_x_13536:
[----:B--2---:R-:W0:Y:S01]  /*a9f0*/  F2F.F32.F64 R7, R24 ;  /* 0x0000001800077310 */ /* 0x004e220000301000 */
        /* <DEDUP_REMOVED lines=14> */
.L_x_13540:
[----:B------:R-:W-:Y:S01]  /*aae0*/  IMAD.MOV.U32 R0, RZ, RZ, 0x7f ;  /* 0x0000007fff007424 */ /* 0x000fe200078e00ff */
[----:B------:R-:W-:-:S04]  /*aaf0*/  ISETP.GT.U32.AND P0, PT, R3, 0x7f800000, PT ;  /* 0x7f8000000300780c */ /* 0x000fc80003f04070 */
[----:B------:R-:W-:-:S04]  /*ab00*/  SEL R0, R0, 0x7c, P0 ;  /* 0x0000007c00007807 */ /* 0x000fc80000000000 */
.L_x_13541:
[----:B------:R-:W-:Y:S05]  /*ab10*/  BSYNC B0 ;  /* 0x0000000000007941 */ /* 0x000fea0003800000 */
.L_x_13539:
[----:B------:R-:W-:-:S04]  /*ab20*/  LOP3.LUT R3, R7, 0x80000000, RZ, 0xc0, !PT ;  /* 0x8000000007037812 */ /* 0x000fc800078ec0ff */
[----:B------:R-:W-:-:S04]  /*ab30*/  SHF.R.U32.HI R3, RZ, 0x18, R3 ;  /* 0x00000018ff037819 */ /* 0x000fc80000011603 */
[----:B------:R-:W-:-:S05]  /*ab40*/  LOP3.LUT R3, R0, R3, RZ, 0xfc, !PT ;  /* 0x0000000300037212 */ /* 0x000fca00078efcff */
[----:B------:R0:W-:Y:S01]  /*ab50*/  STG.E.U8 [R4.64], R3 ;  /* 0x0000000304007986 */ /* 0x0001e2000c101124 */
[----:B------:R-:W-:Y:S05]  /*ab60*/  BRA `(.L_x_13525) ;  /* 0x0000074000007947 */ /* 0x000fea0003800000 */
.L_x_13535:
[----:B--2---:R-:W0:Y:S01]  /*ab70*/  F2F.F32.F64 R0, R24 ;  /* 0x0000001800007310 */ /* 0x004e220000301000 */
[----:B------:R-:W0:-:S14]  /*ab80*/  DSETP.GEU.AND P0, PT, |R24|, c[0x2][0x0], PT ;  /* 0x008000001800762a */ /* 0x000e1c0003f0e200 */
[----:B0-----:R-:W-:-:S05]  /*ab90*/  @!P0 FMUL R0, R0, 1.175494350822287508e-38 ;  /* 0x0080000000008820 */ /* 0x001fca0000400000 */
[----:B------:R-:W-:-:S05]  /*aba0*/  F2FP.BF16.PACK_AB R0, RZ, R0 ;  /* 0x00000000ff00723e */ /* 0x000fca00000010ff */
[----:B------:R0:W-:Y:S01]  /*abb0*/  STG.E.U16 [R4.64], R0 ;  /* 0x0000000004007986 */ /* 0x0001e2000c101524 */
[----:B------:R-:W-:Y:S05]  /*abc0*/  BRA `(.L_x_13525) ;  /* 0x000006e000007947 */ /* 0x000fea0003800000 */
.L_x_13532:
        /* <DEDUP_REMOVED lines=8> */
[----:B--2---:R-:W0:Y:S02]  /*ac50*/  F2I.U32.F64.TRUNC R25, R24 ;  /* 0x0000001800197311 */ /* 0x004e24000030d000 */
[----:B0-----:R0:W-:Y:S01]  /*ac60*/  STG.E.U16 [R4.64], R25 ;  /* 0x0000001904007986 */ /* 0x0011e2000c101524 */
[----:B------:R-:W-:Y:S05]  /*ac70*/  BRA `(.L_x_13525) ;  /* 0x0000063000007947 */ /* 0x000fea0003800000 */
.L_x_13544:
[----:B--2---:R-:W0:Y:S01]  /*ac80*/  F2F.F32.F64 R7, R24 ;  /* 0x0000001800077310 */ /* 0x004e220000301000 */
        /* <DEDUP_REMOVED lines=18> */
.L_x_13547:
[----:B------:R-:W-:-:S04]  /*adb0*/  LOP3.LUT R0, R7, 0x80000000, RZ, 0xc0, !PT ;  /* 0x8000000007007812 */ /* 0x000fc800078ec0ff */
[----:B------:R-:W-:-:S04]  /*adc0*/  SHF.R.U32.HI R0, RZ, 0x18, R0 ;  /* 0x00000018ff007819 */ /* 0x000fc80000011600 */
[----:B------:R-:W-:Y:S02]  /*add0*/  LOP3.LUT R0, R3, R0, RZ, 0xfc, !PT ;  /* 0x0000000003007212 */ /* 0x000fe400078efcff */
.L_x_13546:
[----:B------:R-:W-:Y:S05]  /*ade0*/  BSYNC B0 ;  /* 0x0000000000007941 */ /* 0x000fea0003800000 */
.L_x_13545:
[----:B------:R0:W-:Y:S01]  /*adf0*/  STG.E.U8 [R4.64], R0 ;  /* 0x0000000004007986 */ /* 0x0001e2000c101124 */
[----:B------:R-:W-:Y:S05]  /*ae00*/  BRA `(.L_x_13525) ;  /* 0x000004a000007947 */ /* 0x000fea0003800000 */
.L_x_13543:
        /* <DEDUP_REMOVED lines=19> */
.L_x_13550:
[----:B------:R-:W-:-:S04]  /*af40*/  LOP3.LUT R0, R7, 0x80000000, RZ, 0xc0, !PT ;  /* 0x8000000007007812 */ /* 0x000fc800078ec0ff */
[----:B------:R-:W-:-:S04]  /*af50*/  SHF.R.U32.HI R0, RZ, 0x18, R0 ;  /* 0x00000018ff007819 */ /* 0x000fc80000011600 */
[----:B------:R-:W-:Y:S02]  /*af60*/  LOP3.LUT R0, R3, R0, RZ, 0xfc, !PT ;  /* 0x0000000003007212 */ /* 0x000fe400078efcff */
.L_x_13549:
[----:B------:R-:W-:Y:S05]  /*af70*/  BSYNC B0 ;  /* 0x0000000000007941 */ /* 0x000fea0003800000 */
.L_x_13548:
[----:B------:R0:W-:Y:S01]  /*af80*/  STG.E.U8 [R4.64], R0 ;  /* 0x0000000004007986 */ /* 0x0001e2000c101124 */
[----:B------:R-:W-:Y:S05]  /*af90*/  BRA `(.L_x_13525) ;  /* 0x0000031000007947 */ /* 0x000fea0003800000 */
.L_x_13542:
[----:B------:R-:W-:-:S13]  /*afa0*/  ISETP.NE.AND P0, PT, R0, 0x1c, PT ;  /* 0x0000001c0000780c */ /* 0x000fda0003f05270 */
[----:B------:R-:W-:Y:S05]  /*afb0*/  @!P0 BRA `(.L_x_13551) ;  /* 0x000002d000008947 */ /* 0x000fea0003800000 */
[----:B------:R-:W-:-:S13]  /*afc0*/  ISETP.NE.AND P0, PT, R0, 0x1d, PT ;  /* 0x0000001d0000780c */ /* 0x000fda0003f05270 */
[----:B------:R-:W-:Y:S05]  /*afd0*/  @!P0 BRA `(.L_x_13552) ;  /* 0x0000028000008947 */ /* 0x000fea0003800000 */
[----:B------:R-:W-:-:S13]  /*afe0*/  ISETP.NE.AND P0, PT, R0, 0x2c, PT ;  /* 0x0000002c0000780c */ /* 0x000fda0003f05270 */
[----:B------:R-:W-:Y:S05]  /*aff0*/  @P0 BRA `(.L_x_13524) ;  /* 0x0000012000000947 */ /* 0x000fea0003800000 */
[----:B--2---:R-:W0:Y:S01]  /*b000*/  F2F.F32.F64 R8, R24 ;  /* 0x0000001800087310 */ /* 0x004e220000301000 */
        /* <DEDUP_REMOVED lines=17> */
.L_x_13524:
        /* <DEDUP_REMOVED lines=20> */
.L_x_13552:
[----:B--2---:R-:W0:Y:S02]  /*b260*/  F2I.U64.F64.TRUNC R24, R24 ;  /* 0x0000001800187311 */ /* 0x004e24000030d800 */
[----:B0-----:R0:W-:Y:S01]  /*b270*/  STG.E.64 [R4.64], R24 ;  /* 0x0000001804007986 */ /* 0x0011e2000c101b24 */
[----:B------:R-:W-:Y:S05]  /*b280*/  BRA `(.L_x_13525) ;  /* 0x0000002000007947 */ /* 0x000fea0003800000 */
.L_x_13551:
[----:B--2---:R-:W0:Y:S02]  /*b290*/  F2I.U32.F64.TRUNC R25, R24 ;  /* 0x0000001800197311 */ /* 0x004e24000030d000 */
[----:B0-----:R0:W-:Y:S02]  /*b2a0*/  STG.E [R4.64], R25 ;  /* 0x0000001904007986 */ /* 0x0011e4000c101924 */
.L_x_13525:
[----:B------:R-:W-:Y:S02]  /*b2b0*/  IADD3 R19, R19, 0x80, RZ ;  /* 0x0000008013137810 */ /* 0x000fe40007ffe0ff */
.L_x_13486:
[----:B------:R-:W-:Y:S05]  /*b2c0*/  BSYNC B6 ;  /* 0x0000000000067941 */ /* 0x000fea0003800000 */
.L_x_13485:
        /* <DEDUP_REMOVED lines=21> */
.L_x_13556:
[----:B------:R-:W0:Y:S02]  /*b420*/  F2I.S64.F64.TRUNC R16, R16 ;  /* 0x0000001000107311 */ /* 0x000e24000030d900 */
[----:B0-----:R-:W-:-:S05]  /*b430*/  IMAD.MOV.U32 R3, RZ, RZ, R16 ;  /* 0x000000ffff037224 */ /* 0x001fca00078e0010 */
[----:B------:R-:W-:Y:S01]  /*b440*/  STG.E.U8 [R4.64], R3 ;  /* 0x0000000304007986 */ /* 0x000fe2000c101124 */
[----:B------:R-:W-:Y:S05]  /*b450*/  EXIT ;  /* 0x000000000000794d */ /* 0x000fea0003800000 */
.L_x_13555:
        /* <DEDUP_REMOVED lines=9> */
.L_x_13559:
[----:B------:R-:W0:Y:S02]  /*b4f0*/  F2I.F64.TRUNC R17, R16 ;  /* 0x0000001000117311 */ /* 0x000e24000030d100 */
[----:B0-----:R-:W-:Y:S01]  /*b500*/  STG.E [R4.64], R17 ;  /* 0x0000001104007986 */ /* 0x001fe2000c101924 */
[----:B------:R-:W-:Y:S05]  /*b510*/  EXIT ;  /* 0x000000000000794d */ /* 0x000fea0003800000 */
.L_x_13558:
[----:B------:R-:W0:Y:S02]  /*b520*/  F2I.F64.TRUNC R17, R16 ;  /* 0x0000001000117311 */ /* 0x000e24000030d100 */
[----:B0-----:R-:W-:Y:S01]  /*b530*/  STG.E.U16 [R4.64], R17 ;  /* 0x0000001104007986 */ /* 0x001fe2000c101524 */
[----:B------:R-:W-:Y:S05]  /*b540*/  EXIT ;  /* 0x000000000000794d */ /* 0x000fea0003800000 */
.L_x_13554:
        /* <DEDUP_REMOVED lines=11> */
.L_x_13561:
[----:B------:R-:W0:Y:S01]  /*b600*/  F2F.F32.F64 R0, R16 ;  /* 0x0000001000007310 */ /* 0x000e220000301000 */
[----:B------:R-:W0:-:S14]  /*b610*/  DSETP.GEU.AND P0, PT, |R16|, c[0x2][0x0], PT ;  /* 0x008000001000762a */ /* 0x000e1c0003f0e200 */
[----:B0-----:R-:W-:-:S05]  /*b620*/  @!P0 FMUL R0, R0, 1.175494350822287508e-38 ;  /* 0x0080000000008820 */ /* 0x001fca0000400000 */
[----:B------:R-:W-:-:S05]  /*b630*/  F2FP.PACK_AB R0, RZ, R0 ;  /* 0x00000000ff00723e */ /* 0x000fca00000000ff */
[----:B------:R-:W-:Y:S01]  /*b640*/  STG.E.U16 [R4.64], R0 ;  /* 0x0000000004007986 */ /* 0x000fe2000c101524 */
[----:B------:R-:W-:Y:S05]  /*b650*/  EXIT ;  /* 0x000000000000794d */ /* 0x000fea0003800000 */
.L_x_13560:
        /* <DEDUP_REMOVED lines=12> */
.L_x_13563:
[----:B------:R-:W0:Y:S01]  /*b720*/  F2F.F32.F64 R0, R16 ;  /* 0x0000001000007310 */ /* 0x000e220000301000 */
[----:B------:R-:W0:-:S14]  /*b730*/  DSETP.GEU.AND P0, PT, |R16|, c[0x2][0x0], PT ;  /* 0x008000001000762a */ /* 0x000e1c0003f0e200 */
[----:B0-----:R-:W-:-:S05]  /*b740*/  @!P0 FMUL R0, R0, 1.175494350822287508e-38 ;  /* 0x0080000000008820 */ /* 0x001fca0000400000 */
[----:B------:R-:W-:-:S04]  /*b750*/  F2FP.PACK_AB R3, RZ, R0 ;  /* 0x00000000ff03723e */ /* 0x000fc800000000ff */
[----:B------:R-:W-:-:S05]  /*b760*/  PRMT R3, R3, 0x5410, RZ ;  /* 0x0000541003037816 */ /* 0x000fca00000000ff */
[----:B------:R-:W-:Y:S01]  /*b770*/  STG.E [R4.64], R3 ;  /* 0x0000000304007986 */ /* 0x000fe2000c101924 */
[----:B------:R-:W-:Y:S05]  /*b780*/  EXIT ;  /* 0x000000000000794d */ /* 0x000fea0003800000 */
.L_x_13562:
[----:B------:R-:W-:Y:S01]  /*b790*/  STG.E.64 [R4.64], R16 ;  /* 0x0000001004007986 */ /* 0x000fe2000c101b24 */
[----:B------:R-:W-:Y:S05]  /*b7a0*/  EXIT ;  /* 0x000000000000794d */ /* 0x000fea0003800000 */
.L_x_13553:
        /* <DEDUP_REMOVED lines=12> */
.L_x_13566:
[----:B------:R-:W-:-:S05]  /*b870*/  CS2R R18, SRZ ;  /* 0x0000000000127805 */ /* 0x000fca000001ff00 */
[----:B------:R-:W-:Y:S01]  /*b880*/  STG.E.128 [R4.64], R16 ;  /* 0x0000001004007986 */ /* 0x000fe2000c101d24 */
[----:B------:R-:W-:Y:S05]  /*b890*/  EXIT ;  /* 0x000000000000794d */ /* 0x000fea0003800000 */
.L_x_13565:
        /* <DEDUP_REMOVED lines=23> */
.L_x_13570:
[----:B------:R-:W-:Y:S05]  /*ba10*/  BSYNC B0 ;  /* 0x0000000000007941 */ /* 0x000fea0003800000 */
.L_x_13569:
[----:B------:R-:W-:-:S05]  /*ba20*/  LOP3.LUT R3, R0, R3, RZ, 0xfc, !PT ;  /* 0x0000000300037212 */ /* 0x000fca00078efcff */
[----:B------:R-:W-:Y:S01]  /*ba30*/  STG.E.U8 [R4.64], R3 ;  /* 0x0000000304007986 */ /* 0x000fe2000c101124 */
[----:B------:R-:W-:Y:S05]  /*ba40*/  EXIT ;  /* 0x000000000000794d */ /* 0x000fea0003800000 */
.L_x_13568:
        /* <DEDUP_REMOVED lines=15> */
.L_x_13572:
[----:B------:R-:W-:Y:S01]  /*bb40*/  IMAD.MOV.U32 R0, RZ, RZ, 0x7f ;  /* 0x0000007fff007424 */ /* 0x000fe200078e00ff */
[----:B------:R-:W-:-:S04]  /*bb50*/  ISETP.GT.U32.AND P0, PT, R2, 0x7f800000, PT ;  /* 0x7f8000000200780c */ /* 0x000fc80003f04070 */
[----:B------:R-:W-:-:S04]  /*bb60*/  SEL R0, R0, 0x7c, P0 ;  /* 0x0000007c00007807 */ /* 0x000fc80000000000 */
.L_x_13573:
[----:B------:R-:W-:Y:S05]  /*bb70*/  BSYNC B0 ;  /* 0x0000000000007941 */ /* 0x000fea0003800000 */
.L_x_13571:
[----:B------:R-:W-:-:S04]  /*bb80*/  LOP3.LUT R2, R3, 0x80000000, RZ, 0xc0, !PT ;  /* 0x8000000003027812 */ /* 0x000fc800078ec0ff */
[----:B------:R-:W-:-:S04]  /*bb90*/  SHF.R.U32.HI R3, RZ, 0x18, R2 ;  /* 0x00000018ff037819 */ /* 0x000fc80000011602 */
[----:B------:R-:W-:-:S05]  /*bba0*/  LOP3.LUT R3, R0, R3, RZ, 0xfc, !PT ;  /* 0x0000000300037212 */ /* 0x000fca00078efcff */
[----:B------:R-:W-:Y:S01]  /*bbb0*/  STG.E.U8 [R4.64], R3 ;  /* 0x0000000304007986 */ /* 0x000fe2000c101124 */
[----:B------:R-:W-:Y:S05]  /*bbc0*/  EXIT ;  /* 0x000000000000794d */ /* 0x000fea0003800000 */
.L_x_13567:
[----:B------:R-:W0:Y:S01]  /*bbd0*/  F2F.F32.F64 R0, R16 ;  /* 0x0000001000007310 */ /* 0x000e220000301000 */
[----:B------:R-:W0:-:S14]  /*bbe0*/  DSETP.GEU.AND P0, PT, |R16|, c[0x2][0x0], PT ;  /* 0x008000001000762a */ /* 0x000e1c0003f0e200 */
[----:B0-----:R-:W-:-:S05]  /*bbf0*/  @!P0 FMUL R0, R0, 1.175494350822287508e-38 ;  /* 0x0080000000008820 */ /* 0x001fca0000400000 */
[----:B------:R-:W-:-:S05]  /*bc00*/  F2FP.BF16.PACK_AB R0, RZ, R0 ;  /* 0x00000000ff00723e */ /* 0x000fca00000010ff */
[----:B------:R-:W-:Y:S01]  /*bc10*/  STG.E.U16 [R4.64], R0 ;  /* 0x0000000004007986 */ /* 0x000fe2000c101524 */
[----:B------:R-:W-:Y:S05]  /*bc20*/  EXIT ;  /* 0x000000000000794d */ /* 0x000fea0003800000 */
.L_x_13564:
        /* <DEDUP_REMOVED lines=11> */
.L_x_13576:
        /* <DEDUP_REMOVED lines=19> */
.L_x_13579:
[----:B------:R-:W-:-:S04]  /*be10*/  LOP3.LUT R2, R7, 0x80000000, RZ, 0xc0, !PT ;  /* 0x8000000007027812 */ /* 0x000fc800078ec0ff */
[----:B------:R-:W-:-:S04]  /*be20*/  SHF.R.U32.HI R3, RZ, 0x18, R2 ;  /* 0x00000018ff037819 */ /* 0x000fc80000011602 */
[----:B------:R-:W-:-:S04]  /*be30*/  LOP3.LUT R0, R0, R3, RZ, 0xfc, !PT ;  /* 0x0000000300007212 */ /* 0x000fc800078efcff */
[----:B------:R-:W-:Y:S02]  /*be40*/  PRMT R2, R0, 0x7610, R2 ;  /* 0x0000761000027816 */ /* 0x000fe40000000002 */
.L_x_13578:
[----:B------:R-:W-:Y:S05]  /*be50*/  BSYNC B0 ;  /* 0x0000000000007941 */ /* 0x000fea0003800000 */
.L_x_13577:
[----:B------:R-:W-:Y:S01]  /*be60*/  STG.E.U8 [R4.64], R2 ;  /* 0x0000000204007986 */ /* 0x000fe2000c101124 */
[----:B------:R-:W-:Y:S05]  /*be70*/  EXIT ;  /* 0x000000000000794d */ /* 0x000fea0003800000 */
.L_x_13575:
        /* <DEDUP_REMOVED lines=19> */
.L_x_13582:
[----:B------:R-:W-:-:S04]  /*bfb0*/  LOP3.LUT R2, R7, 0x80000000, RZ, 0xc0, !PT ;  /* 0x8000000007027812 */ /* 0x000fc800078ec0ff */
[----:B------:R-:W-:-:S04]  /*bfc0*/  SHF.R.U32.HI R3, RZ, 0x18, R2 ;  /* 0x00000018ff037819 */ /* 0x000fc80000011602 */
[----:B------:R-:W-:-:S04]  /*bfd0*/  LOP3.LUT R0, R0, R3, RZ, 0xfc, !PT ;  /* 0x0000000300007212 */ /* 0x000fc800078efcff */
[----:B------:R-:W-:Y:S02]  /*bfe0*/  PRMT R2, R0, 0x7610, R2 ;  /* 0x0000761000027816 */ /* 0x000fe40000000002 */
.L_x_13581:
[----:B------:R-:W-:Y:S05]  /*bff0*/  BSYNC B0 ;  /* 0x0000000000007941 */ /* 0x000fea0003800000 */
.L_x_13580:
[----:B------:R-:W-:Y:S01]  /*c000*/  STG.E.U8 [R4.64], R2 ;  /* 0x0000000204007986 */ /* 0x000fe2000c101124 */
[----:B------:R-:W-:Y:S05]  /*c010*/  EXIT ;  /* 0x000000000000794d */ /* 0x000fea0003800000 */
.L_x_13574:
        /* <DEDUP_REMOVED lines=24> */
.L_x_13557:
        /* <DEDUP_REMOVED lines=19> */
[----:B------:R-:W-:Y:S05]  /*c2d0*/  EXIT ;  /* 0x000000000000794d */ /* 0x000fea0003800000 */
.L_x_13584:
[----:B------:R-:W0:Y:S02]  /*c2e0*/  F2I.U64.F64.TRUNC R16, R16 ;  /* 0x0000001000107311 */ /* 0x000e24000030d800 */
[----:B0-----:R-:W-:Y:S01]  /*c2f0*/  STG.E.64 [R4.64], R16 ;  /* 0x0000001004007986 */ /* 0x001fe2000c101b24 */
[----:B------:R-:W-:Y:S05]  /*c300*/  EXIT ;  /* 0x000000000000794d */ /* 0x000fea0003800000 */
.L_x_13583:
[----:B------:R-:W0:Y:S02]  /*c310*/  F2I.U32.F64.TRUNC R17, R16 ;  /* 0x0000001000117311 */ /* 0x000e24000030d000 */
[----:B0-----:R-:W-:Y:S01]  /*c320*/  STG.E [R4.64], R17 ;  /* 0x0000001104007986 */ /* 0x001fe2000c101924 */
[----:B------:R-:W-:Y:S05]  /*c330*/  EXIT ;  /* 0x000000000000794d */ /* 0x000fea0003800000 */
.L_x_13585:
        /* <DEDUP_REMOVED lines=12> */
.L_x_50595:


//--------------------- .text._ZN2at6native18elementwise_kernelILi128ELi2EZNS0_22gpu_kernel_impl_nocastINS0_13AUnaryFunctorIdddZZZNS0_16fmod_kernel_cudaERNS_18TensorIteratorBaseEENKUlvE0_clEvENKUlvE_clEvEUlddE_EEEEvS5_RKT_EUliE_EEviT1_ --------------------------
	.section	.text._ZN2at6native18elementwise_kernelILi128ELi2EZNS0_22gpu_kernel_impl_nocastINS0_13AUnaryFunctorIdddZZZNS0_16fmod_kernel_cudaERNS_18TensorIteratorBaseEENKUlvE0_clEvENKUlvE_clEvEUlddE_EEEEvS5_RKT_EUliE_EEviT1_,"ax",@progbits
	.sectioninfo	@"SHI_REGISTERS=18"
	.align	128
        .global         _ZN2at6native18elementwise_kernelILi128ELi2EZNS0_22gpu_kernel_impl_nocastINS0_13AUnaryFunctorIdddZZZNS0_16fmod_kernel_cudaERNS_18TensorIteratorBaseEENKUlvE0_clEvENKUlvE_clEvEUlddE_EEEEvS5_RKT_EUliE_EEviT1_
        .type           _ZN2at6native18elementwise_kernelILi128ELi2EZNS0_22gpu_kernel_impl_nocastINS0_13AUnaryFunctorIdddZZZNS0_16fmod_kernel_cudaERNS_18TensorIteratorBaseEENKUlvE0_clEvENKUlvE_clEvEUlddE_EEEEvS5_RKT_EUliE_EEviT1_,@function
        .size           _ZN2at6native18elementwise_kernelILi128ELi2EZNS0_22gpu_kernel_impl_nocastINS0_13AUnaryFunctorIdddZZZNS0_16fmod_kernel_cudaERNS_18TensorIteratorBaseEENKUlvE0_clEvENKUlvE_clEvEUlddE_EEEEvS5_RKT_EUliE_EEviT1_,(.L_x_50596 - _ZN2at6native18elementwise_kernelILi128ELi2EZNS0_22gpu_kernel_impl_nocastINS0_13AUnaryFunctorIdddZZZNS0_16fmod_kernel_cudaERNS_18TensorIteratorBaseEENKUlvE0_clEvENKUlvE_clEvEUlddE_EEEEvS5_RKT_EUliE_EEviT1_)
        .other          _ZN2at6native18elementwise_kernelILi128ELi2EZNS0_22gpu_kernel_impl_nocastINS0_13AUnaryFunctorIdddZZZNS0_16fmod_kernel_cudaERNS_18TensorIteratorBaseEENKUlvE0_clEvENKUlvE_clEvEUlddE_EEEEvS5_RKT_EUliE_EEviT1_,@"STO_CUDA_ENTRY STV_DEFAULT"
_ZN2at6native18elementwise_kernelILi128ELi2EZNS0_22gpu_kernel_impl_nocastINS0_13AUnaryFunctorIdddZZZNS0_16fmod_kernel_cudaERNS_18TensorIteratorBaseEENKUlvE0_clEvENKUlvE_clEvEUlddE_EEEEvS5_RKT_EUliE_EEviT1_:
.text._ZN2at6native18elementwise_kernelILi128ELi2EZNS0_22gpu_kernel_impl_nocastINS0_13AUnaryFunctorIdddZZZNS0_16fmod_kernel_cudaERNS_18TensorIteratorBaseEENKUlvE0_clEvENKUlvE_clEvEUlddE_EEEEvS5_RKT_EUliE_EEviT1_:
        /* <DEDUP_REMOVED lines=10> */
[----:B------:R-:W-:-:S12]  /*00a0*/  CS2R R2, SRZ ;  /* 0x0000000000027805 */ /* 0x000fd8000001ff00 */
        /* <DEDUP_REMOVED lines=225> */
.L_x_13588:
[----:B------:R-:W-:-:S05]  /*0ec0*/  IADD3 R4, P0, R3, c[0x0][0x368], RZ ;  /* 0x0000da0003047a10 */ /* 0x000fca0007f1e0ff */
[----:B------:R-:W-:-:S05]  /*0ed0*/  IMAD.X R5, RZ, RZ, c[0x0][0x36c], P0 ;  /* 0x0000db00ff057624 */ /* 0x000fca00000e06ff */
[----:B------:R-:W2:Y:S01]  /*0ee0*/  LDG.E.64 R6, [R4.64] ;  /* 0x0000000404067981 */ /* 0x000ea2000c1e1b00 */
[----:B------:R-:W-:Y:S01]  /*0ef0*/  IMAD.MOV.U32 R9, RZ, RZ, 0x7fffffff ;  /* 0x7fffffffff097424 */ /* 0x000fe200078e00ff */
[----:B------:R-:W-:Y:S01]  /*0f00*/  IADD3 R2, P1, R2, c[0x0][0x360], RZ ;  /* 0x0000d80002027a10 */ /* 0x000fe20007f3e0ff */
[----:B------:R-:W-:Y:S01]  /*0f10*/  BSSY B0, `(.L_x_13589) ;  /* 0x00000ff000007945 */ /* 0x000fe20003800000 */
[----:B------:R-:W-:Y:S02]  /*0f20*/  IMAD.MOV.U32 R8, RZ, RZ, c[0x0][0x378] ;  /* 0x0000de00ff087624 */ /* 0x000fe400078e00ff */
[----:B------:R-:W-:Y:S01]  /*0f30*/  LOP3.LUT R9, R9, c[0x0][0x37c], RZ, 0xc0, !PT ;  /* 0x0000df0009097a12 */ /* 0x000fe200078ec0ff */
[----:B------:R-:W-:Y:S01]  /*0f40*/  IMAD.X R3, RZ, RZ, c[0x0][0x364], P1 ;  /* 0x0000d900ff037624 */ /* 0x000fe200008e06ff */
[----:B--2---:R-:W-:Y:S01]  /*0f50*/  LOP3.LUT R5, R7, 0x7fffffff, RZ, 0xc0, !PT ;  /* 0x7fffffff07057812 */ /* 0x004fe200078ec0ff */
[----:B------:R-:W-:-:S03]  /*0f60*/  IMAD.MOV.U32 R4, RZ, RZ, R6 ;  /* 0x000000ffff047224 */ /* 0x000fc600078e0006 */
        /* <DEDUP_REMOVED lines=34> */
.L_x_13595:
        /* <DEDUP_REMOVED lines=12> */
.L_x_13594:
[----:B------:R-:W-:Y:S02]  /*1250*/  IMAD.MOV.U32 R10, RZ, RZ, R9 ;  /* 0x000000ffff0a7224 */ /* 0x000fe400078e0009 */
.L_x_13593:
[----:B------:R-:W-:Y:S05]  /*1260*/  BSYNC B2 ;  /* 0x0000000000027941 */ /* 0x000fea0003800000 */
.L_x_13592:
        /* <DEDUP_REMOVED lines=13> */
.L_x_13601:
        /* <DEDUP_REMOVED lines=33> */
.L_x_13600:
[----:B------:R-:W-:Y:S02]  /*1550*/  IMAD.MOV.U32 R10, RZ, RZ, R13 ;  /* 0x000000ffff0a7224 */ /* 0x000fe400078e000d */
.L_x_13599:
[----:B------:R-:W-:Y:S05]  /*1560*/  BSYNC B3 ;  /* 0x0000000000037941 */ /* 0x000fea0003800000 */
.L_x_13598:
[----:B------:R-:W-:-:S13]  /*1570*/  ISETP.GE.U32.AND P0, PT, R9, 0xc, PT ;  /* 0x0000000c0900780c */ /* 0x000fda0003f06070 */
[----:B------:R-:W-:Y:S05]  /*1580*/  @!P0 BRA `(.L_x_13597) ;  /* 0x0000076000008947 */ /* 0x000fea0003800000 */
[----:B------:R-:W-:Y:S02]  /*1590*/  BSSY B3, `(.L_x_13602) ;  /* 0x0000074000037945 */ /* 0x000fe40003800000 */
.L_x_13603:
[----:B------:R-:W-:Y:S02]  /*15a0*/  IADD3 R10, P0, -R4, R11, RZ ;  /* 0x0000000b040a7210 */ /* 0x000fe40007f1e1ff */
[----:B------:R-:W-:Y:S02]  /*15b0*/  ISETP.GT.AND P1, PT, R8, 0xf, PT ;  /* 0x0000000f0800780c */ /* 0x000fe40003f24270 */
[----:B------:R-:W-:Y:S02]  /*15c0*/  IADD3.X R9, R12, ~R7, RZ, P0, !PT ;  /* 0x800000070c097210 */ /* 0x000fe400007fe4ff */
[----:B------:R-:W-:Y:S02]  /*15d0*/  IADD3 R8, R8, -0x10, RZ ;  /* 0xfffffff008087810 */ /* 0x000fe40007ffe0ff */
        /* <DEDUP_REMOVED lines=112> */
.L_x_13602:
[----:B------:R-:W-:Y:S02]  /*1ce0*/  IMAD.MOV.U32 R14, RZ, RZ, R9 ;  /* 0x000000ffff0e7224 */ /* 0x000fe400078e0009 */
.L_x_13597:
[----:B------:R-:W-:Y:S05]  /*1cf0*/  BSYNC B2 ;  /* 0x0000000000027941 */ /* 0x000fea0003800000 */
.L_x_13596:
        /* <DEDUP_REMOVED lines=20> */
.L_x_13605:
[----:B------:R-:W-:Y:S05]  /*1e40*/  BSYNC B2 ;  /* 0x0000000000027941 */ /* 0x000fea0003800000 */
.L_x_13604:
[----:B------:R-:W-:Y:S02]  /*1e50*/  IMAD.MOV.U32 R7, RZ, RZ, R9 ;  /* 0x000000ffff077224 */ /* 0x000fe400078e0009 */
[----:B------:R-:W-:-:S03]  /*1e60*/  IMAD.MOV.U32 R6, RZ, RZ, R8 ;  /* 0x000000ffff067224 */ /* 0x000fc600078e0008 */
[----:B------:R-:W-:Y:S01]  /*1e70*/  LOP3.LUT R7, R7, 0x80000000, R13, 0xb8, !PT ;  /* 0x8000000007077812 */ /* 0x000fe200078eb80d */
[----:B------:R-:W-:Y:S05]  /*1e80*/  BRA `(.L_x_13591) ;  /* 0x0000007000007947 */ /* 0x000fea0003800000 */
.L_x_13590:
[----:B------:R-:W0:-:S06]  /*1e90*/  DSETP.GTU.AND P0, PT, R4, +INF , PT ;  /* 0x7ff000000400742a */ /* 0x000e0c0003f0c000 */
[----:B0-----:R-:W0:-:S14]  /*1ea0*/  DSETP.LE.AND P0, PT, R8, +INF , !P0 ;  /* 0x7ff000000800742a */ /* 0x001e1c0004703000 */
[----:B0-----:R-:W0:Y:S01]  /*1eb0*/  @P0 DSETP.NEU.AND P1, PT, R8, +INF , PT ;  /* 0x7ff000000800042a */ /* 0x001e220003f2d000 */
[----:B------:R-:W-:-:S03]  /*1ec0*/  @P0 IMAD.MOV.U32 R4, RZ, RZ, c[0x0][0x37c] ;  /* 0x0000df00ff040624 */ /* 0x000fc600078e00ff */
[----:B------:R-:W1:-:S06]  /*1ed0*/  @!P0 DADD R6, R6, c[0x0][0x378] ;  /* 0x0000de0006068629 */ /* 0x000e4c0000000000 */
[----:B0-----:R-:W-:Y:S02]  /*1ee0*/  @P0 FSEL R7, R4, -QNAN , P1 ;  /* 0xfff8000004070808 */ /* 0x001fe40000800000 */
[----:B------:R-:W-:Y:S02]  /*1ef0*/  @P0 FSEL R6, RZ, c[0x0][0x378], !P1 ;  /* 0x0000de00ff060a08 */ /* 0x000fe40004800000 */
.L_x_13591:
[----:B-1----:R-:W-:Y:S05]  /*1f00*/  BSYNC B0 ;  /* 0x0000000000007941 */ /* 0x002fea0003800000 */
.L_x_13589:
[----:B------:R0:W-:Y:S01]  /*1f10*/  STG.E.64 [R2.64], R6 ;  /* 0x0000000602007986 */ /* 0x0001e2000c101b04 */
[----:B------:R-:W-:-:S03]  /*1f20*/  IADD3 R9, R0, 0x80, RZ ;  /* 0x0000008000097810 */ /* 0x000fc60007ffe0ff */
.L_x_13587:
[----:B------:R-:W-:Y:S05]  /*1f30*/  BSYNC B1 ;  /* 0x0000000000017941 */ /* 0x000fea0003800000 */
.L_x_13586:
[----:B------:R-:W-:-:S13]  /*1f40*/  ISETP.GE.AND P0, PT, R9, c[0x0][0x160], PT ;  /* 0x0000580009007a0c */ /* 0x000fda0003f06270 */
[----:B------:R-:W-:Y:S05]  /*1f50*/  @P0 EXIT ;  /* 0x000000000000094d */ /* 0x000fea0003800000 */
[----:B------:R-:W-:Y:S01]  /*1f60*/  ISETP.NE.AND P0, PT, RZ, c[0x0][0x168], PT ;  /* 0x00005a00ff007a0c */ /* 0x000fe20003f05270 */
[----:B------:R-:W-:Y:S01]  /*1f70*/  IMAD.MOV.U32 R0, RZ, RZ, RZ ;  /* 0x000000ffff007224 */ /* 0x000fe200078e00ff */
[----:B0-----:R-:W-:-:S11]  /*1f80*/  MOV R2, RZ ;  /* 0x000000ff00027202 */ /* 0x001fd60000000f00 */
        /* <DEDUP_REMOVED lines=225> */
.L_x_13606:
[----:B------:R-:W-:-:S05]  /*2da0*/  IADD3 R4, P0, R0, c[0x0][0x368], RZ ;  /* 0x0000da0000047a10 */ /* 0x000fca0007f1e0ff */
[----:B------:R-:W-:-:S05]  /*2db0*/  IMAD.X R5, RZ, RZ, c[0x0][0x36c], P0 ;  /* 0x0000db00ff057624 */ /* 0x000fca00000e06ff */
[----:B------:R-:W2:Y:S01]  /*2dc0*/  LDG.E.64 R6, [R4.64] ;  /* 0x0000000404067981 */ /* 0x000ea2000c1e1b00 */
[----:B------:R-:W-:Y:S01]  /*2dd0*/  IMAD.MOV.U32 R0, RZ, RZ, c[0x0][0x37c] ;  /* 0x0000df00ff007624 */ /* 0x000fe200078e00ff */
[----:B------:R-:W-:Y:S01]  /*2de0*/  IADD3 R2, P1, R2, c[0x0][0x360], RZ ;  /* 0x0000d80002027a10 */ /* 0x000fe20007f3e0ff */
[----:B------:R-:W-:Y:S01]  /*2df0*/  BSSY B0, `(.L_x_13607) ;  /* 0x00000fd000007945 */ /* 0x000fe20003800000 */
[----:B------:R-:W-:Y:S02]  /*2e00*/  IMAD.MOV.U32 R8, RZ, RZ, c[0x0][0x378] ;  /* 0x0000de00ff087624 */ /* 0x000fe400078e00ff */
[----:B------:R-:W-:Y:S01]  /*2e10*/  LOP3.LUT R9, R0, 0x7fffffff, RZ, 0xc0, !PT ;  /* 0x7fffffff00097812 */ /* 0x000fe200078ec0ff */
[----:B------:R-:W-:Y:S01]  /*2e20*/  IMAD.X R3, RZ, RZ, c[0x0][0x364], P1 ;  /* 0x0000d900ff037624 */ /* 0x000fe200008e06ff */
[----:B--2---:R-:W-:Y:S01]  /*2e30*/  LOP3.LUT R5, R7, 0x7fffffff, RZ, 0xc0, !PT ;  /* 0x7fffffff07057812 */ /* 0x004fe200078ec0ff */
[----:B------:R-:W-:-:S03]  /*2e40*/  IMAD.MOV.U32 R4, RZ, RZ, R6 ;  /* 0x000000ffff047224 */ /* 0x000fc600078e0006 */
        /* <DEDUP_REMOVED lines=8> */
[----:B------:R-:W-:Y:S01]  /*2ed0*/  MOV R6, c[0x0][0x378] ;  /* 0x0000de0000067a02 */ /* 0x000fe20000000f00 */
[----:B------:R-:W-:-:S12]  /*2ee0*/  IMAD.MOV.U32 R7, RZ, RZ, c[0x0][0x37c] ;  /* 0x0000df00ff077624 */ /* 0x000fd800078e00ff */
        /* <DEDUP_REMOVED lines=24> */
.L_x_13613:
        /* <DEDUP_REMOVED lines=12> */
.L_x_13612:
[----:B------:R-:W-:Y:S02]  /*3130*/  IMAD.MOV.U32 R10, RZ, RZ, R9 ;  /* 0x000000ffff0a7224 */ /* 0x000fe400078e0009 */
.L_x_13611:
[----:B------:R-:W-:Y:S05]  /*3140*/  BSYNC B1 ;  /* 0x0000000000017941 */ /* 0x000fea0003800000 */
.L_x_13610:
        /* <DEDUP_REMOVED lines=13> */
.L_x_13619:
        /* <DEDUP_REMOVED lines=33> */
.L_x_13618:
[----:B------:R-:W-:Y:S02]  /*3430*/  IMAD.MOV.U32 R10, RZ, RZ, R13 ;  /* 0x000000ffff0a7224 */ /* 0x000fe400078e000d */
.L_x_13617:
[----:B------:R-:W-:Y:S05]  /*3440*/  BSYNC B2 ;  /* 0x0000000000027941 */ /* 0x000fea0003800000 */
.L_x_13616:
[----:B------:R-:W-:-:S13]  /*3450*/  ISETP.GE.U32.AND P0, PT, R9, 0xc, PT ;  /* 0x0000000c0900780c */ /* 0x000fda0003f06070 */
[----:B------:R-:W-:Y:S05]  /*3460*/  @!P0 BRA `(.L_x_13615) ;  /* 0x0000076000008947 */ /* 0x000fea0003800000 */
[----:B------:R-:W-:Y:S02]  /*3470*/  BSSY B2, `(.L_x_13620) ;  /* 0x0000074000027945 */ /* 0x000fe40003800000 */
.L_x_13621:
        /* <DEDUP_REMOVED lines=116> */
.L_x_13620:
[----:B------:R-:W-:Y:S02]  /*3bc0*/  IMAD.MOV.U32 R14, RZ, RZ, R9 ;  /* 0x000000ffff0e7224 */ /* 0x000fe400078e0009 */
.L_x_13615:
[----:B------:R-:W-:Y:S05]  /*3bd0*/  BSYNC B1 ;  /* 0x0000000000017941 */ /* 0x000fea0003800000 */
.L_x_13614:
        /* <DEDUP_REMOVED lines=19> */
.L_x_13623:
[----:B------:R-:W-:Y:S05]  /*3d10*/  BSYNC B1 ;  /* 0x0000000000017941 */ /* 0x000fea0003800000 */
.L_x_13622:
[----:B------:R-:W-:Y:S02]  /*3d20*/  IMAD.MOV.U32 R7, RZ, RZ, R9 ;  /* 0x000000ffff077224 */ /* 0x000fe400078e0009 */
[----:B------:R-:W-:-:S03]  /*3d30*/  IMAD.MOV.U32 R6, RZ, RZ, R8 ;  /* 0x000000ffff067224 */ /* 0x000fc600078e0008 */
[----:B------:R-:W-:Y:S01]  /*3d40*/  LOP3.LUT R7, R7, 0x80000000, R0, 0xb8, !PT ;  /* 0x8000000007077812 */ /* 0x000fe200078eb800 */
[----:B------:R-:W-:Y:S05]  /*3d50*/  BRA `(.L_x_13609) ;  /* 0x0000006000007947 */ /* 0x000fea0003800000 */
.L_x_13608:
[----:B------:R-:W0:-:S06]  /*3d60*/  DSETP.GTU.AND P0, PT, R4, +INF , PT ;  /* 0x7ff000000400742a */ /* 0x000e0c0003f0c000 */
[----:B0-----:R-:W0:-:S14]  /*3d70*/  DSETP.LE.AND P0, PT, R8, +INF , !P0 ;  /* 0x7ff000000800742a */ /* 0x001e1c0004703000 */
[----:B0-----:R-:W0:-:S04]  /*3d80*/  @P0 DSETP.NEU.AND P1, PT, R8, +INF , PT ;  /* 0x7ff000000800042a */ /* 0x001e080003f2d000 */
[----:B------:R-:W1:-:S06]  /*3d90*/  @!P0 DADD R6, R6, c[0x0][0x378] ;  /* 0x0000de0006068629 */ /* 0x000e4c0000000000 */
[----:B0-----:R-:W-:Y:S02]  /*3da0*/  @P0 FSEL R7, R0, -QNAN , P1 ;  /* 0xfff8000000070808 */ /* 0x001fe40000800000 */
[----:B------:R-:W-:Y:S02]  /*3db0*/  @P0 FSEL R6, RZ, c[0x0][0x378], !P1 ;  /* 0x0000de00ff060a08 */ /* 0x000fe40004800000 */
.L_x_13609:
[----:B-1----:R-:W-:Y:S05]  /*3dc0*/  BSYNC B0 ;  /* 0x0000000000007941 */ /* 0x002fea0003800000 */
.L_x_13607:
[----:B------:R-:W-:Y:S01]  /*3dd0*/  STG.E.64 [R2.64], R6 ;  /* 0x0000000602007986 */ /* 0x000fe2000c101b04 */
[----:B------:R-:W-:Y:S05]  /*3de0*/  EXIT ;  /* 0x000000000000794d */ /* 0x000fea0003800000 */
.L_x_13624:
        /* <DEDUP_REMOVED lines=9> */
.L_x_50596:


//--------------------- .text._ZN2at6native27unrolled_elementwise_kernelINS0_13AUnaryFunctorIdddZZZNS0_16fmod_kernel_cudaERNS_18TensorIteratorBaseEENKUlvE0_clEvENKUlvE_clEvEUlddE_EESt5arrayIPcLm2EELi4E23TrivialOffsetCalculatorILi1EjESD_NS0_6memory15LoadWithoutCastENSE_16StoreWithoutCastEEEviT_T0_T2_T3_T4_T5_ --------------------------
	.section	.text._ZN2at6native27unrolled_elementwise_kernelINS0_13AUnaryFunctorIdddZZZNS0_16fmod_kernel_cudaERNS_18TensorIteratorBaseEENKUlvE0_clEvENKUlvE_clEvEUlddE_EESt5arrayIPcLm2EELi4E23TrivialOffsetCalculatorILi1EjESD_NS0_6memory15LoadWithoutCastENSE_16StoreWithoutCastEEEviT_T0_T2_T3_T4_T5_,"ax",@progbits
	.sectioninfo	@"SHI_REGISTERS=26"
	.align	128
        .global         _ZN2at6native27unrolled_elementwise_kernelINS0_13AUnaryFunctorIdddZZZNS0_16fmod_kernel_cudaERNS_18TensorIteratorBaseEENKUlvE0_clEvENKUlvE_clEvEUlddE_EESt5arrayIPcLm2EELi4E23TrivialOffsetCalculatorILi1EjESD_NS0_6memory15LoadWithoutCastENSE_16StoreWithoutCastEEEviT_T0_T2_T3_T4_T5_
        .type           _ZN2at6native27unrolled_elementwise_kernelINS0_13AUnaryFunctorIdddZZZNS0_16fmod_kernel_cudaERNS_18TensorIteratorBaseEENKUlvE0_clEvENKUlvE_clEvEUlddE_EESt5arrayIPcLm2EELi4E23TrivialOffsetCalculatorILi1EjESD_NS0_6memory15LoadWithoutCastENSE_16StoreWithoutCastEEEviT_T0_T2_T3_T4_T5_,@function
        .size           _ZN2at6native27unrolled_elementwise_kernelINS0_13AUnaryFunctorIdddZZZNS0_16fmod_kernel_cudaERNS_18TensorIteratorBaseEENKUlvE0_clEvENKUlvE_clEvEUlddE_EESt5arrayIPcLm2EELi4E23TrivialOffsetCalculatorILi1EjESD_NS0_6memory15LoadWithoutCastENSE_16StoreWithoutCastEEEviT_T0_T2_T3_T4_T5_,(.L_x_50597 - _ZN2at6native27unrolled_elementwise_kernelINS0_13AUnaryFunctorIdddZZZNS0_16fmod_kernel_cudaERNS_18TensorIteratorBaseEENKUlvE0_clEvENKUlvE_clEvEUlddE_EESt5arrayIPcLm2EELi4E23TrivialOffsetCalculatorILi1EjESD_NS0_6memory15LoadWithoutCastENSE_16StoreWithoutCastEEEviT_T0_T2_T3_T4_T5_)
        .other          _ZN2at6native27unrolled_elementwise_kernelINS0_13AUnaryFunctorIdddZZZNS0_16fmod_kernel_cudaERNS_18TensorIteratorBaseEENKUlvE0_clEvENKUlvE_clEvEUlddE_EESt5arrayIPcLm2EELi4E23TrivialOffsetCalculatorILi1EjESD_NS0_6memory15LoadWithoutCastENSE_16StoreWithoutCastEEEviT_T0_T2_T3_T4_T5_,@"STO_CUDA_ENTRY STV_DEFAULT"
_ZN2at6native27unrolled_elementwise_kernelINS0_13AUnaryFunctorIdddZZZNS0_16fmod_kernel_cudaERNS_18TensorIteratorBaseEENKUlvE0_clEvENKUlvE_clEvEUlddE_EESt5arrayIPcLm2EELi4E23TrivialOffsetCalculatorILi1EjESD_NS0_6memory15LoadWithoutCastENSE_16StoreWithoutCastEEEviT_T0_T2_T3_T4_T5_:
.text._ZN2at6native27unrolled_elementwise_kernelINS0_13AUnaryFunctorIdddZZZNS0_16fmod_kernel_cudaERNS_18TensorIteratorBaseEENKUlvE0_clEvENKUlvE_clEvEUlddE_EESt5arrayIPcLm2EELi4E23TrivialOffsetCalculatorILi1EjESD_NS0_6memory15LoadWithoutCastENSE_16StoreWithoutCastEEEviT_T0_T2_T3_T4_T5_:
        /* <DEDUP_REMOVED lines=8> */
[----:B------:R-:W-:Y:S01]  /*0080*/  CS2R R2, SRZ ;  /* 0x0000000000027805 */ /* 0x000fe2000001ff00 */
[----:B-1----:R-:W-:Y:S02]  /*0090*/  IMAD.MOV.U32 R5, RZ, RZ, R9 ;  /* 0x000000ffff057224 */ /* 0x002fe400078e0009 */
[----:B------:R-:W-:-:S13]  /*00a0*/  ISETP.GE.AND P1, PT, R9, R0, PT ;  /* 0x000000000900720c */ /* 0x000fda0003f26270 */
[----:B------:R-:W-:Y:S01]  /*00b0*/  @!P1 IMAD R12, R8, 0x200, R5 ;  /* 0x00000200080c9824 */ /* 0x000fe200078e0205 */
[----:B------:R-:W-:Y:S01]  /*00c0*/  @!P1 IADD3 R5, R5, 0x80, RZ ;  /* 0x0000008005059810 */ /* 0x000fe20007ffe0ff */
[----:B------:R-:W-:-:S03]  /*00d0*/  @!P1 IMAD.MOV.U32 R13, RZ, RZ, 0x8 ;  /* 0x00000008ff0d9424 */ /* 0x000fc600078e00ff */
[----:B------:R-:W-:Y:S01]  /*00e0*/  ISETP.GE.AND P0, PT, R5, R0, PT ;  /* 0x000000000500720c */ /* 0x000fe20003f06270 */
[----:B------:R-:W-:-:S05]  /*00f0*/  @!P1 IMAD.WIDE.U32 R12, R12, R13, c[0x0][0x180] ;  /* 0x000060000c0c9625 */ /* 0x000fca00078e000d */
[----:B------:R0:W5:Y:S07]  /*0100*/  @!P1 LDG.E.64 R2, [R12.64] ;  /* 0x000000040c029981 */ /* 0x00016e000c1e1b00 */
        /* <DEDUP_REMOVED lines=12> */
[----:B------:R-:W-:Y:S02]  /*01d0*/  @!P2 IMAD R16, R8, 0x200, R5 ;  /* 0x000002000810a824 */ /* 0x000fe400078e0205 */
[----:B------:R-:W-:Y:S01]  /*01e0*/  @!P2 IMAD.MOV.U32 R17, RZ, RZ, 0x8 ;  /* 0x00000008ff11a424 */ /* 0x000fe200078e00ff */
[----:B------:R-:W-:-:S03]  /*01f0*/  CS2R R4, SRZ ;  /* 0x0000000000047805 */ /* 0x000fc6000001ff00 */
[----:B------:R-:W-:-:S05]  /*0200*/  @!P2 IMAD.WIDE.U32 R16, R16, R17, c[0x0][0x180] ;  /* 0x000060001010a625 */ /* 0x000fca00078e0011 */
[----:B------:R0:W5:Y:S01]  /*0210*/  @!P2 LDG.E.64 R4, [R16.64] ;  /* 0x000000041004a981 */ /* 0x000162000c1e1b00 */
[----:B------:R-:W-:Y:S01]  /*0220*/  BSSY B0, `(.L_x_13625) ;  /* 0x0000101000007945 */ /* 0x000fe20003800000 */
[----:B------:R-:W-:Y:S05]  /*0230*/  @P1 BRA `(.L_x_13626) ;  /* 0x00000ff000001947 */ /* 0x000fea0003800000 */
[----:B0-----:R-:W-:Y:S01]  /*0240*/  IMAD.MOV.U32 R15, RZ, RZ, 0x7fffffff ;  /* 0x7fffffffff0f7424 */ /* 0x001fe200078e00ff */
        /* <DEDUP_REMOVED lines=38> */
.L_x_13630:
        /* <DEDUP_REMOVED lines=12> */
.L_x_13629:
[----:B------:R-:W-:Y:S05]  /*0570*/  BSYNC B1 ;  /* 0x0000000000017941 */ /* 0x000fea0003800000 */
.L_x_13628:
        /* <DEDUP_REMOVED lines=13> */
.L_x_13636:
        /* <DEDUP_REMOVED lines=33> */
.L_x_13635:
[----:B------:R-:W-:Y:S02]  /*0860*/  IMAD.MOV.U32 R14, RZ, RZ, R19 ;  /* 0x000000ffff0e7224 */ /* 0x000fe400078e0013 */
.L_x_13634:
[----:B------:R-:W-:Y:S05]  /*0870*/  BSYNC B2 ;  /* 0x0000000000027941 */ /* 0x000fea0003800000 */
.L_x_13633:
[----:B------:R-:W-:-:S13]  /*0880*/  ISETP.GE.U32.AND P0, PT, R18, 0xc, PT ;  /* 0x0000000c1200780c */ /* 0x000fda0003f06070 */
[----:B------:R-:W-:Y:S05]  /*0890*/  @!P0 BRA `(.L_x_13632) ;  /* 0x0000078000008947 */ /* 0x000fea0003800000 */
[----:B------:R-:W-:Y:S01]  /*08a0*/  BSSY B2, `(.L_x_13637) ;  /* 0x0000075000027945 */ /* 0x000fe20003800000 */
[----:B------:R-:W-:Y:S02]  /*08b0*/  IADD3 R14, R15, 0x10, RZ ;  /* 0x000000100f0e7810 */ /* 0x000fe40007ffe0ff */
.L_x_13638:
        /* <DEDUP_REMOVED lines=116> */
.L_x_13637:
[----:B------:R-:W-:Y:S02]  /*1000*/  IMAD.MOV.U32 R14, RZ, RZ, R15 ;  /* 0x000000ffff0e7224 */ /* 0x000fe400078e000f */
[----:B------:R-:W-:Y:S02]  /*1010*/  IMAD.MOV.U32 R20, RZ, RZ, R18 ;  /* 0x000000ffff147224 */ /* 0x000fe400078e0012 */
.L_x_13632:
[----:B------:R-:W-:Y:S05]  /*1020*/  BSYNC B1 ;  /* 0x0000000000017941 */ /* 0x000fea0003800000 */
.L_x_13631:
        /* <DEDUP_REMOVED lines=21> */
.L_x_13640:
[----:B------:R-:W-:Y:S05]  /*1180*/  BSYNC B1 ;  /* 0x0000000000017941 */ /* 0x000fea0003800000 */
.L_x_13639:
[----:B------:R-:W-:Y:S01]  /*1190*/  IMAD.MOV.U32 R2, RZ, RZ, R12 ;  /* 0x000000ffff027224 */ /* 0x000fe200078e000c */
[----:B------:R-:W-:Y:S01]  /*11a0*/  LOP3.LUT R3, R3, 0x80000000, R17, 0xb8, !PT ;  /* 0x8000000003037812 */ /* 0x000fe200078eb811 */
[----:B------:R-:W-:Y:S05]  /*11b0*/  BRA `(.L_x_13626) ;  /* 0x0000007000007947 */ /* 0x000fea0003800000 */
.L_x_13627:
[----:B------:R-:W0:-:S06]  /*11c0*/  DSETP.GTU.AND P0, PT, R12, +INF , PT ;  /* 0x7ff000000c00742a */ /* 0x000e0c0003f0c000 */
[----:B0-----:R-:W0:-:S14]  /*11d0*/  DSETP.LE.AND P0, PT, R14, +INF , !P0 ;  /* 0x7ff000000e00742a */ /* 0x001e1c0004703000 */
[----:B0-----:R-:W0:Y:S01]  /*11e0*/  @P0 DSETP.NEU.AND P2, PT, R14, +INF , PT ;  /* 0x7ff000000e00042a */ /* 0x001e220003f4d000 */
[----:B------:R-:W-:-:S03]  /*11f0*/  @P0 IMAD.MOV.U32 R12, RZ, RZ, c[0x0][0x174] ;  /* 0x00005d00ff0c0624 */ /* 0x000fc600078e00ff */
[----:B------:R-:W1:-:S06]  /*1200*/  @!P0 DADD R2, R2, c[0x0][0x170] ;  /* 0x00005c0002028629 */ /* 0x000e4c0000000000 */
[----:B0-----:R-:W-:Y:S02]  /*1210*/  @P0 FSEL R3, R12, -QNAN , P2 ;  /* 0xfff800000c030808 */ /* 0x001fe40001000000 */
[----:B------:R-:W-:Y:S02]  /*1220*/  @P0 FSEL R2, RZ, c[0x0][0x170], !P2 ;  /* 0x00005c00ff020a08 */ /* 0x000fe40005000000 */
.L_x_13626:
[----:B-1----:R-:W-:Y:S05]  /*1230*/  BSYNC B0 ;  /* 0x0000000000007941 */ /* 0x002fea0003800000 */
.L_x_13625:
[----:B0-----:R-:W-:Y:S01]  /*1240*/  IADD3 R13, R9, 0x80, RZ ;  /* 0x00000080090d7810 */ /* 0x001fe20007ffe0ff */
[----:B------:R-:W-:Y:S03]  /*1250*/  BSSY B0, `(.L_x_13641) ;  /* 0x0000100000007945 */ /* 0x000fe60003800000 */
[----:B------:R-:W-:-:S13]  /*1260*/  ISETP.GE.AND P0, PT, R13, R0, PT ;  /* 0x000000000d00720c */ /* 0x000fda0003f06270 */
[----:B------:R-:W-:Y:S05]  /*1270*/  @P0 BRA `(.L_x_13642) ;  /* 0x00000fd000000947 */ /* 0x000fea0003800000 */
[----:B------:R-:W-:Y:S01]  /*1280*/  IMAD.MOV.U32 R12, RZ, RZ, c[0x0][0x174] ;  /* 0x00005d00ff0c7624 */ /* 0x000fe200078e00ff */
[----:B-----5:R-:W-:Y:S01]  /*1290*/  LOP3.LUT R15, R7, 0x7fffffff, RZ, 0xc0, !PT ;  /* 0x7fffffff070f7812 */ /* 0x020fe200078ec0ff */
        /* <DEDUP_REMOVED lines=36> */
.L_x_13647:
        /* <DEDUP_REMOVED lines=12> */
.L_x_13646:
[----:B------:R-:W-:Y:S02]  /*15a0*/  IMAD.MOV.U32 R18, RZ, RZ, R21 ;  /* 0x000000ffff127224 */ /* 0x000fe400078e0015 */
.L_x_13645:
[----:B------:R-:W-:Y:S05]  /*15b0*/  BSYNC B1 ;  /* 0x0000000000017941 */ /* 0x000fea0003800000 */
.L_x_13644:
        /* <DEDUP_REMOVED lines=13> */
.L_x_13653:
        /* <DEDUP_REMOVED lines=33> */
.L_x_13652:
[----:B------:R-:W-:Y:S02]  /*18a0*/  IMAD.MOV.U32 R18, RZ, RZ, R21 ;  /* 0x000000ffff127224 */ /* 0x000fe400078e0015 */
[----:B------:R-:W-:Y:S02]  /*18b0*/  IMAD.MOV.U32 R23, RZ, RZ, R22 ;  /* 0x000000ffff177224 */ /* 0x000fe400078e0016 */
.L_x_13651:
[----:B------:R-:W-:Y:S05]  /*18c0*/  BSYNC B2 ;  /* 0x0000000000027941 */ /* 0x000fea0003800000 */
.L_x_13650:
[----:B------:R-:W-:-:S13]  /*18d0*/  ISETP.GE.U32.AND P0, PT, R19, 0xc, PT ;  /* 0x0000000c1300780c */ /* 0x000fda0003f06070 */
[----:B------:R-:W-:Y:S05]  /*18e0*/  @!P0 BRA `(.L_x_13649) ;  /* 0x0000077000008947 */ /* 0x000fea0003800000 */
[----:B------:R-:W-:Y:S01]  /*18f0*/  BSSY B2, `(.L_x_13654) ;  /* 0x0000075000027945 */ /* 0x000fe20003800000 */
[----:B------:R-:W-:Y:S02]  /*1900*/  IADD3 R17, R17, 0x10, RZ ;  /* 0x0000001011117810 */ /* 0x000fe40007ffe0ff */
.L_x_13655:
        /* <DEDUP_REMOVED lines=116> */
.L_x_13654:
[----:B------:R-:W-:Y:S02]  /*2050*/  IMAD.MOV.U32 R23, RZ, RZ, R19 ;  /* 0x000000ffff177224 */ /* 0x000fe400078e0013 */
.L_x_13649:
[----:B------:R-:W-:Y:S05]  /*2060*/  BSYNC B1 ;  /* 0x0000000000017941 */ /* 0x000fea0003800000 */
.L_x_13648:
        /* <DEDUP_REMOVED lines=20> */
.L_x_13657:
[----:B------:R-:W-:Y:S05]  /*21b0*/  BSYNC B1 ;  /* 0x0000000000017941 */ /* 0x000fea0003800000 */
.L_x_13656:
[----:B------:R-:W-:Y:S01]  /*21c0*/  IMAD.MOV.U32 R6, RZ, RZ, R14 ;  /* 0x000000ffff067224 */ /* 0x000fe200078e000e */
[----:B------:R-:W-:Y:S01]  /*21d0*/  LOP3.LUT R7, R7, 0x80000000, R12, 0xb8, !PT ;  /* 0x8000000007077812 */ /* 0x000fe200078eb80c */
[----:B------:R-:W-:Y:S05]  /*21e0*/  BRA `(.L_x_13642) ;  /* 0x0000006000007947 */ /* 0x000fea0003800000 */
.L_x_13643:
[----:B------:R-:W0:-:S06]  /*21f0*/  DSETP.GTU.AND P0, PT, R14, +INF , PT ;  /* 0x7ff000000e00742a */ /* 0x000e0c0003f0c000 */
[----:B0-----:R-:W0:-:S14]  /*2200*/  DSETP.LE.AND P0, PT, R16, +INF , !P0 ;  /* 0x7ff000001000742a */ /* 0x001e1c0004703000 */
[----:B0-----:R-:W0:-:S04]  /*2210*/  @P0 DSETP.NEU.AND P2, PT, R16, +INF , PT ;  /* 0x7ff000001000042a */ /* 0x001e080003f4d000 */
[----:B------:R-:W1:-:S06]  /*2220*/  @!P0 DADD R6, R6, c[0x0][0x170] ;  /* 0x00005c0006068629 */ /* 0x000e4c0000000000 */
[----:B0-----:R-:W-:Y:S02]  /*2230*/  @P0 FSEL R7, R12, -QNAN , P2 ;  /* 0xfff800000c070808 */ /* 0x001fe40001000000 */
[----:B------:R-:W-:Y:S02]  /*2240*/  @P0 FSEL R6, RZ, c[0x0][0x170], !P2 ;  /* 0x00005c00ff060a08 */ /* 0x000fe40005000000 */
.L_x_13642:
[----:B-1----:R-:W-:Y:S05]  /*2250*/  BSYNC B0 ;  /* 0x0000000000007941 */ /* 0x002fea0003800000 */
.L_x_13641:
[----:B------:R-:W-:Y:S01]  /*2260*/  IADD3 R15, R9, 0x100, RZ ;  /* 0x00000100090f7810 */ /* 0x000fe20007ffe0ff */
        /* <DEDUP_REMOVED lines=41> */
.L_x_13664:
        /* <DEDUP_REMOVED lines=12> */
.L_x_13663:
[----:B------:R-:W-:Y:S02]  /*25c0*/  IMAD.MOV.U32 R18, RZ, RZ, R21 ;  /* 0x000000ffff127224 */ /* 0x000fe400078e0015 */
.L_x_13662:
[----:B------:R-:W-:Y:S05]  /*25d0*/  BSYNC B1 ;  /* 0x0000000000017941 */ /* 0x000fea0003800000 */
.L_x_13661:
        /* <DEDUP_REMOVED lines=13> */
.L_x_13670:
        /* <DEDUP_REMOVED lines=33> */
.L_x_13669:
[----:B------:R-:W-:Y:S02]  /*28c0*/  IMAD.MOV.U32 R18, RZ, RZ, R21 ;  /* 0x000000ffff127224 */ /* 0x000fe400078e0015 */
[----:B------:R-:W-:Y:S02]  /*28d0*/  IMAD.MOV.U32 R23, RZ, RZ, R22 ;  /* 0x000000ffff177224 */ /* 0x000fe400078e0016 */
.L_x_13668:
[----:B------:R-:W-:Y:S05]  /*28e0*/  BSYNC B2 ;  /* 0x0000000000027941 */ /* 0x000fea0003800000 */
.L_x_13667:
[----:B------:R-:W-:-:S13]  /*28f0*/  ISETP.GE.U32.AND P0, PT, R19, 0xc, PT ;  /* 0x0000000c1300780c */ /* 0x000fda0003f06070 */
[----:B------:R-:W-:Y:S05]  /*2900*/  @!P0 BRA `(.L_x_13666) ;  /* 0x0000077000008947 */ /* 0x000fea0003800000 */
[----:B------:R-:W-:Y:S01]  /*2910*/  BSSY B2, `(.L_x_13671) ;  /* 0x0000075000027945 */ /* 0x000fe20003800000 */
[----:B------:R-:W-:Y:S02]  /*2920*/  IADD3 R17, R17, 0x10, RZ ;  /* 0x0000001011117810 */ /* 0x000fe40007ffe0ff */
.L_x_13672:
        /* <DEDUP_REMOVED lines=116> */
.L_x_13671:
[----:B------:R-:W-:Y:S02]  /*3070*/  IMAD.MOV.U32 R23, RZ, RZ, R19 ;  /* 0x000000ffff177224 */ /* 0x000fe400078e0013 */
.L_x_13666:
[----:B------:R-:W-:Y:S05]  /*3080*/  BSYNC B1 ;  /* 0x0000000000017941 */ /* 0x000fea0003800000 */
.L_x_13665:
        /* <DEDUP_REMOVED lines=20> */
.L_x_13674:
[----:B------:R-:W-:Y:S05]  /*31d0*/  BSYNC B1 ;  /* 0x0000000000017941 */ /* 0x000fea0003800000 */
.L_x_13673:
[----:B------:R-:W-:Y:S01]  /*31e0*/  IMAD.MOV.U32 R10, RZ, RZ, R14 ;  /* 0x000000ffff0a7224 */ /* 0x000fe200078e000e */
[----:B------:R-:W-:Y:S01]  /*31f0*/  LOP3.LUT R11, R11, 0x80000000, R12, 0xb8, !PT ;  /* 0x800000000b0b7812 */ /* 0x000fe200078eb80c */
[----:B------:R-:W-:Y:S05]  /*3200*/  BRA `(.L_x_13659) ;  /* 0x0000006000007947 */ /* 0x000fea0003800000 */
.L_x_13660:
[----:B------:R-:W0:-:S06]  /*3210*/  DSETP.GTU.AND P0, PT, R14, +INF , PT ;  /* 0x7ff000000e00742a */ /* 0x000e0c0003f0c000 */
[----:B0-----:R-:W0:-:S14]  /*3220*/  DSETP.LE.AND P0, PT, R16, +INF , !P0 ;  /* 0x7ff000001000742a */ /* 0x001e1c0004703000 */
[----:B0-----:R-:W0:-:S04]  /*3230*/  @P0 DSETP.NEU.AND P2, PT, R16, +INF , PT ;  /* 0x7ff000001000042a */ /* 0x001e080003f4d000 */
[----:B------:R-:W1:-:S06]  /*3240*/  @!P0 DADD R10, R10, c[0x0][0x170] ;  /* 0x00005c000a0a8629 */ /* 0x000e4c0000000000 */
[----:B0-----:R-:W-:Y:S02]  /*3250*/  @P0 FSEL R11, R12, -QNAN , P2 ;  /* 0xfff800000c0b0808 */ /* 0x001fe40001000000 */
[----:B------:R-:W-:Y:S02]  /*3260*/  @P0 FSEL R10, RZ, c[0x0][0x170], !P2 ;  /* 0x00005c00ff0a0a08 */ /* 0x000fe40005000000 */
.L_x_13659:
[----:B-1----:R-:W-:Y:S05]  /*3270*/  BSYNC B0 ;  /* 0x0000000000007941 */ /* 0x002fea0003800000 */
.L_x_13658:
        /* <DEDUP_REMOVED lines=42> */
.L_x_13681:
        /* <DEDUP_REMOVED lines=12> */
.L_x_13680:
[----:B------:R-:W-:Y:S02]  /*35e0*/  IMAD.MOV.U32 R18, RZ, RZ, R21 ;  /* 0x000000ffff127224 */ /* 0x000fe400078e0015 */
.L_x_13679:
[----:B------:R-:W-:Y:S05]  /*35f0*/  BSYNC B1 ;  /* 0x0000000000017941 */ /* 0x000fea0003800000 */
.L_x_13678:
        /* <DEDUP_REMOVED lines=13> */
.L_x_13687:
        /* <DEDUP_REMOVED lines=33> */
.L_x_13686:
[----:B------:R-:W-:Y:S02]  /*38e0*/  IMAD.MOV.U32 R18, RZ, RZ, R21 ;  /* 0x000000ffff127224 */ /* 0x000fe400078e0015 */
[----:B------:R-:W-:Y:S02]  /*38f0*/  IMAD.MOV.U32 R23, RZ, RZ, R22 ;  /* 0x000000ffff177224 */ /* 0x000fe400078e0016 */
.L_x_13685:
[----:B------:R-:W-:Y:S05]  /*3900*/  BSYNC B2 ;  /* 0x0000000000027941 */ /* 0x000fea0003800000 */
.L_x_13684:
[----:B------:R-:W-:-:S13]  /*3910*/  ISETP.GE.U32.AND P0, PT, R19, 0xc, PT ;  /* 0x0000000c1300780c */ /* 0x000fda0003f06070 */
[----:B------:R-:W-:Y:S05]  /*3920*/  @!P0 BRA `(.L_x_13683) ;  /* 0x0000077000008947 */ /* 0x000fea0003800000 */
[----:B------:R-:W-:Y:S01]  /*3930*/  BSSY B2, `(.L_x_13688) ;  /* 0x0000075000027945 */ /* 0x000fe20003800000 */
[----:B------:R-:W-:Y:S02]  /*3940*/  IADD3 R17, R17, 0x10, RZ ;  /* 0x0000001011117810 */ /* 0x000fe40007ffe0ff */
.L_x_13689:
        /* <DEDUP_REMOVED lines=116> */
.L_x_13688:
[----:B------:R-:W-:Y:S02]  /*4090*/  IMAD.MOV.U32 R23, RZ, RZ, R19 ;  /* 0x000000ffff177224 */ /* 0x000fe400078e0013 */
.L_x_13683:
[----:B------:R-:W-:Y:S05]  /*40a0*/  BSYNC B1 ;  /* 0x0000000000017941 */ /* 0x000fea0003800000 */
.L_x_13682:
        /* <DEDUP_REMOVED lines=20> */
.L_x_13691:
[----:B------:R-:W-:Y:S05]  /*41f0*/  BSYNC B1 ;  /* 0x0000000000017941 */ /* 0x000fea0003800000 */
.L_x_13690:
[----:B------:R-:W-:Y:S01]  /*4200*/  IMAD.MOV.U32 R4, RZ, RZ, R14 ;  /* 0x000000ffff047224 */ /* 0x000fe200078e000e */
[----:B------:R-:W-:Y:S01]  /*4210*/  LOP3.LUT R5, R5, 0x80000000, R12, 0xb8, !PT ;  /* 0x8000000005057812 */ /* 0x000fe200078eb80c */
[----:B------:R-:W-:Y:S05]  /*4220*/  BRA `(.L_x_13676) ;  /* 0x0000006000007947 */ /* 0x000fea0003800000 */
.L_x_13677:
[----:B------:R-:W0:-:S06]  /*4230*/  DSETP.GTU.AND P0, PT, R14, +INF , PT ;  /* 0x7ff000000e00742a */ /* 0x000e0c0003f0c000 */
[----:B0-----:R-:W0:-:S14]  /*4240*/  DSETP.LE.AND P0, PT, R16, +INF , !P0 ;  /* 0x7ff000001000742a */ /* 0x001e1c0004703000 */
[----:B0-----:R-:W0:-:S04]  /*4250*/  @P0 DSETP.NEU.AND P2, PT, R16, +INF , PT ;  /* 0x7ff000001000042a */ /* 0x001e080003f4d000 */
[----:B------:R-:W1:-:S06]  /*4260*/  @!P0 DADD R4, R4, c[0x0][0x170] ;  /* 0x00005c0004048629 */ /* 0x000e4c0000000000 */
[----:B0-----:R-:W-:Y:S02]  /*4270*/  @P0 FSEL R5, R12, -QNAN , P2 ;  /* 0xfff800000c050808 */ /* 0x001fe40001000000 */
[----:B------:R-:W-:Y:S02]  /*4280*/  @P0 FSEL R4, RZ, c[0x0][0x170], !P2 ;  /* 0x00005c00ff040a08 */ /* 0x000fe40005000000 */
.L_x_13676:
[----:B-1----:R-:W-:Y:S05]  /*4290*/  BSYNC B0 ;  /* 0x0000000000007941 */ /* 0x002fea0003800000 */
.L_x_13675:
[----:B------:R-:W-:Y:S01]  /*42a0*/  IMAD.MOV.U32 R15, RZ, RZ, R9 ;  /* 0x000000ffff0f7224 */ /* 0x000fe200078e0009 */
[----:B------:R-:W-:Y:S01]  /*42b0*/  BSSY B0, `(.L_x_13692) ;  /* 0x0000012000007945 */ /* 0x000fe20003800000 */
[----:B------:R-:W-:Y:S02]  /*42c0*/  @!P1 IMAD.MOV.U32 R15, RZ, RZ, R13 ;  /* 0x000000ffff0f9224 */ /* 0x000fe400078e000d */
[----:B------:R-:W-:Y:S02]  /*42d0*/  @!P1 IMAD R12, R8, 0x200, R9 ;  /* 0x00000200080c9824 */ /* 0x000fe400078e0209 */
[----:B------:R-:W-:Y:S01]  /*42e0*/  @!P1 IMAD.MOV.U32 R13, RZ, RZ, 0x8 ;  /* 0x00000008ff0d9424 */ /* 0x000fe200078e00ff */
[----:B------:R-:W-:-:S03]  /*42f0*/  ISETP.GE.AND P0, PT, R15, R0, PT ;  /* 0x000000000f00720c */ /* 0x000fc60003f06270 */
[----:B------:R-:W-:-:S05]  /*4300*/  @!P1 IMAD.WIDE.U32 R12, R12, R13, c[0x0][0x178] ;  /* 0x00005e000c0c9625 */ /* 0x000fca00078e000d */
[----:B-----5:R0:W-:Y:S05]  /*4310*/  @!P1 STG.E.64 [R12.64], R2 ;  /* 0x000000020c009986 */ /* 0x0201ea000c101b04 */
[----:B------:R-:W-:Y:S05]  /*4320*/  @P0 BRA `(.L_x_13693) ;  /* 0x000000a000000947 */ /* 0x000fea0003800000 */
[----:B0-----:R-:W-:Y:S01]  /*4330*/  IMAD R2, R8, 0x200, R15 ;  /* 0x0000020008027824 */ /* 0x001fe200078e020f */
        /* <DEDUP_REMOVED lines=9> */
.L_x_13693:
[----:B------:R-:W-:Y:S05]  /*43d0*/  BSYNC B0 ;  /* 0x0000000000007941 */ /* 0x000fea0003800000 */
.L_x_13692:
[----:B------:R-:W-:-:S13]  /*43e0*/  ISETP.GE.AND P0, PT, R15, R0, PT ;  /* 0x000000000f00720c */ /* 0x000fda0003f06270 */
[----:B------:R-:W-:Y:S05]  /*43f0*/  @P0 EXIT ;  /* 0x000000000000094d */ /* 0x000fea0003800000 */
[----:B0-----:R-:W-:Y:S02]  /*4400*/  IMAD R2, R8, 0x200, R15 ;  /* 0x0000020008027824 */ /* 0x001fe400078e020f */
[----:B------:R-:W-:-:S04]  /*4410*/  IMAD.MOV.U32 R3, RZ, RZ, 0x8 ;  /* 0x00000008ff037424 */ /* 0x000fc800078e00ff */
[----:B------:R-:W-:-:S05]  /*4420*/  IMAD.WIDE.U32 R2, R2, R3, c[0x0][0x178] ;  /* 0x00005e0002027625 */ /* 0x000fca00078e0003 */
[----:B------:R-:W-:Y:S01]  /*4430*/  STG.E.64 [R2.64], R4 ;  /* 0x0000000402007986 */ /* 0x000fe2000c101b04 */
[----:B------:R-:W-:Y:S05]  /*4440*/  EXIT ;  /* 0x000000000000794d */ /* 0x000fea0003800000 */
.L_x_13694:
        /* <DEDUP_REMOVED lines=11> */
.L_x_50597:


//--------------------- .text._ZN2at6native29vectorized_elementwise_kernelILi2ENS0_13AUnaryFunctorIdddZZZNS0_16fmod_kernel_cudaERNS_18TensorIteratorBaseEENKUlvE0_clEvENKUlvE_clEvEUlddE_EESt5arrayIPcLm2EEEEviT0_T1_ --------------------------
	.section	.text._ZN2at6native29vectorized_elementwise_kernelILi2ENS0_13AUnaryFunctorIdddZZZNS0_16fmod_kernel_cudaERNS_18TensorIteratorBaseEENKUlvE0_clEvENKUlvE_clEvEUlddE_EESt5arrayIPcLm2EEEEviT0_T1_,"ax",@progbits
	.sectioninfo	@"SHI_REGISTERS=32"
	.align	128
        .global         _ZN2at6native29vectorized_elementwise_kernelILi2ENS0_13AUnaryFunctorIdddZZZNS0_16fmod_kernel_cudaERNS_18TensorIteratorBaseEENKUlvE0_clEvENKUlvE_clEvEUlddE_EESt5arrayIPcLm2EEEEviT0_T1_
        .type           _ZN2at6native29vectorized_elementwise_kernelILi2ENS0_13AUnaryFunctorIdddZZZNS0_16fmod_kernel_cudaERNS_18TensorIteratorBaseEENKUlvE0_clEvENKUlvE_clEvEUlddE_EESt5arrayIPcLm2EEEEviT0_T1_,@function
        .size           _ZN2at6native29vectorized_elementwise_kernelILi2ENS0_13AUnaryFunctorIdddZZZNS0_16fmod_kernel_cudaERNS_18TensorIteratorBaseEENKUlvE0_clEvENKUlvE_clEvEUlddE_EESt5arrayIPcLm2EEEEviT0_T1_,(.L_x_50598 - _ZN2at6native29vectorized_elementwise_kernelILi2ENS0_13AUnaryFunctorIdddZZZNS0_16fmod_kernel_cudaERNS_18TensorIteratorBaseEENKUlvE0_clEvENKUlvE_clEvEUlddE_EESt5arrayIPcLm2EEEEviT0_T1_)
        .other          _ZN2at6native29vectorized_elementwise_kernelILi2ENS0_13AUnaryFunctorIdddZZZNS0_16fmod_kernel_cudaERNS_18TensorIteratorBaseEENKUlvE0_clEvENKUlvE_clEvEUlddE_EESt5arrayIPcLm2EEEEviT0_T1_,@"STO_CUDA_ENTRY STV_DEFAULT"
_ZN2at6native29vectorized_elementwise_kernelILi2ENS0_13AUnaryFunctorIdddZZZNS0_16fmod_kernel_cudaERNS_18TensorIteratorBaseEENKUlvE0_clEvENKUlvE_clEvEUlddE_EESt5arrayIPcLm2EEEEviT0_T1_:
.text._ZN2at6native29vectorized_elementwise_kernelILi2ENS0_13AUnaryFunctorIdddZZZNS0_16fmod_kernel_cudaERNS_18TensorIteratorBaseEENKUlvE0_clEvENKUlvE_clEvEUlddE_EESt5arrayIPcLm2EEEEviT0_T1_:
        /* <DEDUP_REMOVED lines=16> */
[----:B------:R-:W2:Y:S01]  /*0100*/  LDG.E.128 R12, [R20.64] ;  /* 0x00000008140c7981 */ /* 0x000ea2000c1e1d00 */
[----:B------:R-:W-:Y:S01]  /*0110*/  IMAD.MOV.U32 R3, RZ, RZ, 0x7fffffff ;  /* 0x7fffffffff037424 */ /* 0x000fe200078e00ff */
[----:B------:R-:W-:Y:S01]  /*0120*/  BSSY B0, `(.L_x_13696) ;  /* 0x000010a000007945 */ /* 0x000fe20003800000 */
[----:B------:R-:W-:Y:S01]  /*0130*/  IMAD.MOV.U32 R2, RZ, RZ, c[0x0][0x170] ;  /* 0x00005c00ff027624 */ /* 0x000fe200078e00ff */
[----:B------:R0:W5:Y:S02]  /*0140*/  LDG.E.128 R16, [R20.64+0x800] ;  /* 0x0008000814107981 */ /* 0x000164000c1e1d00 */
[----:B------:R-:W-:Y:S02]  /*0150*/  LOP3.LUT R3, R3, c[0x0][0x174], RZ, 0xc0, !PT ;  /* 0x00005d0003037a12 */ /* 0x000fe400078ec0ff */
[----:B------:R0:W5:Y:S02]  /*0160*/  LDG.E.128 R4, [R20.64+0x1000] ;  /* 0x0010000814047981 */ /* 0x000164000c1e1d00 */
[----:B------:R-:W-:-:S02]  /*0170*/  ISETP.GT.U32.AND P0, PT, R3, 0x7fefffff, PT ;  /* 0x7fefffff0300780c */ /* 0x000fc40003f04070 */
[----:B------:R0:W5:Y:S01]  /*0180*/  LDG.E.128 R8, [R20.64+0x1800] ;  /* 0x0018000814087981 */ /* 0x000162000c1e1d00 */
[----:B--2---:R-:W-:Y:S01]  /*0190*/  LOP3.LUT R23, R13, 0x7fffffff, RZ, 0xc0, !PT ;  /* 0x7fffffff0d177812 */ /* 0x004fe200078ec0ff */
[----:B0-----:R-:W-:-:S03]  /*01a0*/  IMAD.MOV.U32 R20, RZ, RZ, R12 ;  /* 0x000000ffff147224 */ /* 0x001fc600078e000c */
[----:B------:R-:W-:Y:S01]  /*01b0*/  ISETP.GT.U32.OR P1, PT, R23, 0x7fefffff, P0 ;  /* 0x7fefffff1700780c */ /* 0x000fe20000724470 */
[----:B------:R-:W-:-:S12]  /*01c0*/  IMAD.MOV.U32 R21, RZ, RZ, R23 ;  /* 0x000000ffff157224 */ /* 0x000fd800078e0017 */
        /* <DEDUP_REMOVED lines=10> */
[----:B------:R-:W-:Y:S01]  /*0270*/  IMAD.MOV.U32 R22, RZ, RZ, R2 ;  /* 0x000000ffff167224 */ /* 0x000fe200078e0002 */
[----:B------:R-:W-:Y:S01]  /*0280*/  SHF.R.U32.HI R12, RZ, 0x14, R21 ;  /* 0x00000014ff0c7819 */ /* 0x000fe20000011615 */
[----:B------:R-:W-:Y:S01]  /*0290*/  IMAD.MOV.U32 R23, RZ, RZ, R3 ;  /* 0x000000ffff177224 */ /* 0x000fe200078e0003 */
[----:B------:R-:W-:Y:S01]  /*02a0*/  ISETP.NE.AND P1, PT, R27, RZ, PT ;  /* 0x000000ff1b00720c */ /* 0x000fe20003f25270 */
[----:B------:R-:W-:Y:S01]  /*02b0*/  BSSY B1, `(.L_x_13699) ;  /* 0x0000022000017945 */ /* 0x000fe20003800000 */
[----:B------:R-:W-:-:S11]  /*02c0*/  ISETP.NE.AND P2, PT, R12, RZ, PT ;  /* 0x000000ff0c00720c */ /* 0x000fd60003f45270 */
[----:B------:R-:W0:-:S04]  /*02d0*/  @!P1 DMUL R22, R2, 1.80143985094819840000e+16 ;  /* 0x4350000002169828 */ /* 0x000e080000000000 */
[----:B------:R-:W1:-:S06]  /*02e0*/  @!P2 DMUL R20, R20, 1.80143985094819840000e+16 ;  /* 0x435000001414a828 */ /* 0x000e4c0000000000 */
[C---:B0-----:R-:W-:Y:S02]  /*02f0*/  @!P1 LEA.HI R27, R23.reuse, 0xffffffca, RZ, 0xc ;  /* 0xffffffca171b9811 */ /* 0x041fe400078f60ff */
[----:B------:R-:W-:Y:S01]  /*0300*/  LOP3.LUT R26, R23, 0xfffff, RZ, 0xc0, !PT ;  /* 0x000fffff171a7812 */ /* 0x000fe200078ec0ff */
[----:B------:R-:W-:Y:S01]  /*0310*/  IMAD.MOV.U32 R23, RZ, RZ, R22 ;  /* 0x000000ffff177224 */ /* 0x000fe200078e0016 */
        /* <DEDUP_REMOVED lines=13> */
.L_x_13702:
        /* <DEDUP_REMOVED lines=12> */
.L_x_13701:
[----:B------:R-:W-:Y:S02]  /*04b0*/  IMAD.MOV.U32 R22, RZ, RZ, R27 ;  /* 0x000000ffff167224 */ /* 0x000fe400078e001b */
[----:B------:R-:W-:Y:S02]  /*04c0*/  IMAD.MOV.U32 R27, RZ, RZ, R28 ;  /* 0x000000ffff1b7224 */ /* 0x000fe400078e001c */
.L_x_13700:
[----:B------:R-:W-:Y:S05]  /*04d0*/  BSYNC B1 ;  /* 0x0000000000017941 */ /* 0x000fea0003800000 */
.L_x_13699:
        /* <DEDUP_REMOVED lines=13> */
.L_x_13708:
        /* <DEDUP_REMOVED lines=13> */
[----:B------:R-:W-:-:S04]  /*0680*/  SEL R28, R13, R28, !P1 ;  /* 0x0000001c0d1c7207 */ /* 0x000fc80004800000 */
[C---:B------:R-:W-:Y:S01]  /*0690*/  SHF.L.U64.HI R13, R27.reuse, 0x1, R28 ;  /* 0x000000011b0d7819 */ /* 0x040fe2000001021c */
[----:B------:R-:W-:-:S05]  /*06a0*/  IMAD.SHL.U32 R27, R27, 0x2, RZ ;  /* 0x000000021b1b7824 */ /* 0x000fca00078e00ff */
        /* <DEDUP_REMOVED lines=17> */
.L_x_13707:
[----:B------:R-:W-:Y:S02]  /*07c0*/  IMAD.MOV.U32 R22, RZ, RZ, R27 ;  /* 0x000000ffff167224 */ /* 0x000fe400078e001b */
[----:B------:R-:W-:Y:S02]  /*07d0*/  IMAD.MOV.U32 R27, RZ, RZ, R28 ;  /* 0x000000ffff1b7224 */ /* 0x000fe400078e001c */
.L_x_13706:
[----:B------:R-:W-:Y:S05]  /*07e0*/  BSYNC B2 ;  /* 0x0000000000027941 */ /* 0x000fea0003800000 */
.L_x_13705:
[----:B------:R-:W-:-:S13]  /*07f0*/  ISETP.GE.U32.AND P1, PT, R25, 0xc, PT ;  /* 0x0000000c1900780c */ /* 0x000fda0003f26070 */
[----:B------:R-:W-:Y:S05]  /*0800*/  @!P1 BRA `(.L_x_13704) ;  /* 0x0000076000009947 */ /* 0x000fea0003800000 */
[----:B------:R-:W-:Y:S01]  /*0810*/  BSSY B2, `(.L_x_13704) ;  /* 0x0000075000027945 */ /* 0x000fe20003800000 */
[----:B------:R-:W-:Y:S02]  /*0820*/  IADD3 R26, R26, 0x10, RZ ;  /* 0x000000101a1a7810 */ /* 0x000fe40007ffe0ff */
.L_x_13709:
[----:B------:R-:W-:Y:S02]  /*0830*/  IADD3 R22, P1, -R20, R23, RZ ;  /* 0x0000001714167210 */ /* 0x000fe40007f3e1ff */
[----:B------:R-:W-:-:S03]  /*0840*/  IADD3 R26, R26, -0x10, RZ ;  /* 0xfffffff01a1a7810 */ /* 0x000fc60007ffe0ff */
        /* <DEDUP_REMOVED lines=109> */
[----:B------:R-:W-:Y:S01]  /*0f20*/  ISETP.GT.AND P1, PT, R26, 0xf, PT ;  /* 0x0000000f1a00780c */ /* 0x000fe20003f24270 */
[C---:B------:R-:W-:Y:S01]  /*0f30*/  IMAD.SHL.U32 R23, R22.reuse, 0x2, RZ ;  /* 0x0000000216177824 */ /* 0x040fe200078e00ff */
[----:B------:R-:W-:-:S11]  /*0f40*/  SHF.L.U64.HI R13, R22, 0x1, R27 ;  /* 0x00000001160d7819 */ /* 0x000fd6000001021b */
[----:B------:R-:W-:Y:S05]  /*0f50*/  @P1 BRA `(.L_x_13709) ;  /* 0xfffff8d000001947 */ /* 0x000fea000383ffff */
[----:B------:R-:W-:Y:S05]  /*0f60*/  BSYNC B2 ;  /* 0x0000000000027941 */ /* 0x000fea0003800000 */
.L_x_13704:
[----:B------:R-:W-:Y:S05]  /*0f70*/  BSYNC B1 ;  /* 0x0000000000017941 */ /* 0x000fea0003800000 */
.L_x_13703:
        /* <DEDUP_REMOVED lines=21> */
.L_x_13711:
[----:B------:R-:W-:Y:S05]  /*10d0*/  BSYNC B1 ;  /* 0x0000000000017941 */ /* 0x000fea0003800000 */
.L_x_13710:
[----:B------:R-:W-:Y:S02]  /*10e0*/  IMAD.MOV.U32 R21, RZ, RZ, R27 ;  /* 0x000000ffff157224 */ /* 0x000fe400078e001b */
[----:B------:R-:W-:-:S03]  /*10f0*/  IMAD.MOV.U32 R20, RZ, RZ, R24 ;  /* 0x000000ffff147224 */ /* 0x000fc600078e0018 */
[----:B------:R-:W-:Y:S01]  /*1100*/  LOP3.LUT R13, R21, 0x80000000, R13, 0xb8, !PT ;  /* 0x80000000150d7812 */ /* 0x000fe200078eb80d */
[----:B------:R-:W-:Y:S01]  /*1110*/  IMAD.MOV.U32 R12, RZ, RZ, R20 ;  /* 0x000000ffff0c7224 */ /* 0x000fe200078e0014 */
[----:B------:R-:W-:Y:S05]  /*1120*/  BRA `(.L_x_13698) ;  /* 0x0000009000007947 */ /* 0x000fea0003800000 */
.L_x_13697:
        /* <DEDUP_REMOVED lines=9> */
.L_x_13698:
[----:B-1----:R-:W-:Y:S05]  /*11c0*/  BSYNC B0 ;  /* 0x0000000000007941 */ /* 0x002fea0003800000 */
.L_x_13696:
        /* <DEDUP_REMOVED lines=38> */
.L_x_13718:
        /* <DEDUP_REMOVED lines=12> */
.L_x_13717:
[----:B------:R-:W-:Y:S02]  /*14f0*/  IMAD.MOV.U32 R22, RZ, RZ, R27 ;  /* 0x000000ffff167224 */ /* 0x000fe400078e001b */
[----:B------:R-:W-:Y:S02]  /*1500*/  IMAD.MOV.U32 R27, RZ, RZ, R28 ;  /* 0x000000ffff1b7224 */ /* 0x000fe400078e001c */
.L_x_13716:
[----:B------:R-:W-:Y:S05]  /*1510*/  BSYNC B1 ;  /* 0x0000000000017941 */ /* 0x000fea0003800000 */
.L_x_13715:
        /* <DEDUP_REMOVED lines=13> */
.L_x_13724:
        /* <DEDUP_REMOVED lines=33> */
.L_x_13723:
[----:B------:R-:W-:Y:S02]  /*1800*/  IMAD.MOV.U32 R22, RZ, RZ, R27 ;  /* 0x000000ffff167224 */ /* 0x000fe400078e001b */
[----:B------:R-:W-:Y:S02]  /*1810*/  IMAD.MOV.U32 R27, RZ, RZ, R28 ;  /* 0x000000ffff1b7224 */ /* 0x000fe400078e001c */
.L_x_13722:
[----:B------:R-:W-:Y:S05]  /*1820*/  BSYNC B2 ;  /* 0x0000000000027941 */ /* 0x000fea0003800000 */
.L_x_13721:
[----:B------:R-:W-:-:S13]  /*1830*/  ISETP.GE.U32.AND P1, PT, R25, 0xc, PT ;  /* 0x0000000c1900780c */ /* 0x000fda0003f26070 */
[----:B------:R-:W-:Y:S05]  /*1840*/  @!P1 BRA `(.L_x_13720) ;  /* 0x0000076000009947 */ /* 0x000fea0003800000 */
[----:B------:R-:W-:Y:S01]  /*1850*/  BSSY B2, `(.L_x_13720) ;  /* 0x0000075000027945 */ /* 0x000fe20003800000 */
[----:B------:R-:W-:Y:S02]  /*1860*/  IADD3 R26, R26, 0x10, RZ ;  /* 0x000000101a1a7810 */ /* 0x000fe40007ffe0ff */
.L_x_13725:
        /* <DEDUP_REMOVED lines=116> */
.L_x_13720:
[----:B------:R-:W-:Y:S05]  /*1fb0*/  BSYNC B1 ;  /* 0x0000000000017941 */ /* 0x000fea0003800000 */
.L_x_13719:
        /* <DEDUP_REMOVED lines=21> */
.L_x_13727:
[----:B------:R-:W-:Y:S05]  /*2110*/  BSYNC B1 ;  /* 0x0000000000017941 */ /* 0x000fea0003800000 */
.L_x_13726:
[----:B------:R-:W-:Y:S02]  /*2120*/  IMAD.MOV.U32 R21, RZ, RZ, R27 ;  /* 0x000000ffff157224 */ /* 0x000fe400078e001b */
[----:B------:R-:W-:-:S03]  /*2130*/  IMAD.MOV.U32 R20, RZ, RZ, R24 ;  /* 0x000000ffff147224 */ /* 0x000fc600078e0018 */
[----:B------:R-:W-:Y:S01]  /*2140*/  LOP3.LUT R15, R21, 0x80000000, R15, 0xb8, !PT ;  /* 0x80000000150f7812 */ /* 0x000fe200078eb80f */
[----:B------:R-:W-:Y:S01]  /*2150*/  IMAD.MOV.U32 R14, RZ, RZ, R20 ;  /* 0x000000ffff0e7224 */ /* 0x000fe200078e0014 */
[----:B------:R-:W-:Y:S05]  /*2160*/  BRA `(.L_x_13714) ;  /* 0x0000009000007947 */ /* 0x000fea0003800000 */
.L_x_13713:
        /* <DEDUP_REMOVED lines=9> */
.L_x_13714:
[----:B-1----:R-:W-:Y:S05]  /*2200*/  BSYNC B0 ;  /* 0x0000000000007941 */ /* 0x002fea0003800000 */
.L_x_13712:
        /* <DEDUP_REMOVED lines=38> */
.L_x_13734:
        /* <DEDUP_REMOVED lines=12> */
.L_x_13733:
[----:B------:R-:W-:Y:S02]  /*2530*/  IMAD.MOV.U32 R22, RZ, RZ, R27 ;  /* 0x000000ffff167224 */ /* 0x000fe400078e001b */
[----:B------:R-:W-:Y:S02]  /*2540*/  IMAD.MOV.U32 R27, RZ, RZ, R28 ;  /* 0x000000ffff1b7224 */ /* 0x000fe400078e001c */
.L_x_13732:
[----:B------:R-:W-:Y:S05]  /*2550*/  BSYNC B1 ;  /* 0x0000000000017941 */ /* 0x000fea0003800000 */
.L_x_13731:
        /* <DEDUP_REMOVED lines=13> */
.L_x_13740:
        /* <DEDUP_REMOVED lines=33> */
.L_x_13739:
[----:B------:R-:W-:Y:S02]  /*2840*/  IMAD.MOV.U32 R22, RZ, RZ, R27 ;  /* 0x000000ffff167224 */ /* 0x000fe400078e001b */
[----:B------:R-:W-:Y:S02]  /*2850*/  IMAD.MOV.U32 R27, RZ, RZ, R28 ;  /* 0x000000ffff1b7224 */ /* 0x000fe400078e001c */
.L_x_13738:
[----:B------:R-:W-:Y:S05]  /*2860*/  BSYNC B2 ;  /* 0x0000000000027941 */ /* 0x000fea0003800000 */
.L_x_13737:
[----:B------:R-:W-:-:S13]  /*2870*/  ISETP.GE.U32.AND P1, PT, R25, 0xc, PT ;  /* 0x0000000c1900780c */ /* 0x000fda0003f26070 */
[----:B------:R-:W-:Y:S05]  /*2880*/  @!P1 BRA `(.L_x_13736) ;  /* 0x0000076000009947 */ /* 0x000fea0003800000 */
[----:B------:R-:W-:Y:S01]  /*2890*/  BSSY B2, `(.L_x_13736) ;  /* 0x0000075000027945 */ /* 0x000fe20003800000 */
[----:B------:R-:W-:Y:S02]  /*28a0*/  IADD3 R26, R26, 0x10, RZ ;  /* 0x000000101a1a7810 */ /* 0x000fe40007ffe0ff */
.L_x_13741:
        /* <DEDUP_REMOVED lines=116> */
.L_x_13736:
[----:B------:R-:W-:Y:S05]  /*2ff0*/  BSYNC B1 ;  /* 0x0000000000017941 */ /* 0x000fea0003800000 */
.L_x_13735:
        /* <DEDUP_REMOVED lines=21> */
.L_x_13743:
[----:B------:R-:W-:Y:S05]  /*3150*/  BSYNC B1 ;  /* 0x0000000000017941 */ /* 0x000fea0003800000 */
.L_x_13742:
[----:B------:R-:W-:Y:S02]  /*3160*/  IMAD.MOV.U32 R21, RZ, RZ, R27 ;  /* 0x000000ffff157224 */ /* 0x000fe400078e001b */
[----:B------:R-:W-:-:S03]  /*3170*/  IMAD.MOV.U32 R20, RZ, RZ, R24 ;  /* 0x000000ffff147224 */ /* 0x000fc600078e0018 */
[----:B------:R-:W-:Y:S01]  /*3180*/  LOP3.LUT R17, R21, 0x80000000, R17, 0xb8, !PT ;  /* 0x8000000015117812 */ /* 0x000fe200078eb811 */
[----:B------:R-:W-:Y:S01]  /*3190*/  IMAD.MOV.U32 R16, RZ, RZ, R20 ;  /* 0x000000ffff107224 */ /* 0x000fe200078e0014 */
[----:B------:R-:W-:Y:S05]  /*31a0*/  BRA `(.L_x_13730) ;  /* 0x0000009000007947 */ /* 0x000fea0003800000 */
.L_x_13729:
        /* <DEDUP_REMOVED lines=9> */
.L_x_13730:
[----:B-1----:R-:W-:Y:S05]  /*3240*/  BSYNC B0 ;  /* 0x0000000000007941 */ /* 0x002fea0003800000 */
.L_x_13728:
        /* <DEDUP_REMOVED lines=38> */
.L_x_13750:
        /* <DEDUP_REMOVED lines=12> */
.L_x_13749:
[----:B------:R-:W-:Y:S02]  /*3570*/  IMAD.MOV.U32 R22, RZ, RZ, R27 ;  /* 0x000000ffff167224 */ /* 0x000fe400078e001b */
[----:B------:R-:W-:Y:S02]  /*3580*/  IMAD.MOV.U32 R27, RZ, RZ, R28 ;  /* 0x000000ffff1b7224 */ /* 0x000fe400078e001c */
.L_x_13748:
[----:B------:R-:W-:Y:S05]  /*3590*/  BSYNC B1 ;  /* 0x0000000000017941 */ /* 0x000fea0003800000 */
.L_x_13747:
        /* <DEDUP_REMOVED lines=13> */
.L_x_13756:
        /* <DEDUP_REMOVED lines=33> */
.L_x_13755:
[----:B------:R-:W-:Y:S02]  /*3880*/  IMAD.MOV.U32 R22, RZ, RZ, R27 ;  /* 0x000000ffff167224 */ /* 0x000fe400078e001b */
[----:B------:R-:W-:Y:S02]  /*3890*/  IMAD.MOV.U32 R27, RZ, RZ, R28 ;  /* 0x000000ffff1b7224 */ /* 0x000fe400078e001c */
.L_x_13754:
[----:B------:R-:W-:Y:S05]  /*38a0*/  BSYNC B2 ;  /* 0x0000000000027941 */ /* 0x000fea0003800000 */
.L_x_13753:
[----:B------:R-:W-:-:S13]  /*38b0*/  ISETP.GE.U32.AND P1, PT, R25, 0xc, PT ;  /* 0x0000000c1900780c */ /* 0x000fda0003f26070 */
[----:B------:R-:W-:Y:S05]  /*38c0*/  @!P1 BRA `(.L_x_13752) ;  /* 0x0000076000009947 */ /* 0x000fea0003800000 */
[----:B------:R-:W-:Y:S01]  /*38d0*/  BSSY B2, `(.L_x_13752) ;  /* 0x0000075000027945 */ /* 0x000fe20003800000 */
[----:B------:R-:W-:Y:S02]  /*38e0*/  IADD3 R26, R26, 0x10, RZ ;  /* 0x000000101a1a7810 */ /* 0x000fe40007ffe0ff */
.L_x_13757:
        /* <DEDUP_REMOVED lines=116> */
.L_x_13752:
[----:B------:R-:W-:Y:S05]  /*4030*/  BSYNC B1 ;  /* 0x0000000000017941 */ /* 0x000fea0003800000 */
.L_x_13751:
        /* <DEDUP_REMOVED lines=21> */
.L_x_13759:
[----:B------:R-:W-:Y:S05]  /*4190*/  BSYNC B1 ;  /* 0x0000000000017941 */ /* 0x000fea0003800000 */
.L_x_13758:
[----:B------:R-:W-:Y:S02]  /*41a0*/  IMAD.MOV.U32 R21, RZ, RZ, R27 ;  /* 0x000000ffff157224 */ /* 0x000fe400078e001b */
[----:B------:R-:W-:-:S03]  /*41b0*/  IMAD.MOV.U32 R20, RZ, RZ, R24 ;  /* 0x000000ffff147224 */ /* 0x000fc600078e0018 */
[----:B------:R-:W-:Y:S01]  /*41c0*/  LOP3.LUT R19, R21, 0x80000000, R19, 0xb8, !PT ;  /* 0x8000000015137812 */ /* 0x000fe200078eb813 */
[----:B------:R-:W-:Y:S01]  /*41d0*/  IMAD.MOV.U32 R18, RZ, RZ, R20 ;  /* 0x000000ffff127224 */ /* 0x000fe200078e0014 */
[----:B------:R-:W-:Y:S05]  /*41e0*/  BRA `(.L_x_13746) ;  /* 0x0000009000007947 */ /* 0x000fea0003800000 */
.L_x_13745:
        /* <DEDUP_REMOVED lines=9> */
.L_x_13746:
[----:B-1----:R-:W-:Y:S05]  /*4280*/  BSYNC B0 ;  /* 0x0000000000007941 */ /* 0x002fea0003800000 */
.L_x_13744:
        /* <DEDUP_REMOVED lines=38> */
.L_x_13766:
        /* <DEDUP_REMOVED lines=12> */
.L_x_13765:
[----:B------:R-:W-:Y:S02]  /*45b0*/  IMAD.MOV.U32 R22, RZ, RZ, R27 ;  /* 0x000000ffff167224 */ /* 0x000fe400078e001b */
[----:B------:R-:W-:Y:S02]  /*45c0*/  IMAD.MOV.U32 R27, RZ, RZ, R28 ;  /* 0x000000ffff1b7224 */ /* 0x000fe400078e001c */
.L_x_13764:
[----:B------:R-:W-:Y:S05]  /*45d0*/  BSYNC B1 ;  /* 0x0000000000017941 */ /* 0x000fea0003800000 */
.L_x_13763:
        /* <DEDUP_REMOVED lines=13> */
.L_x_13772:
        /* <DEDUP_REMOVED lines=33> */
.L_x_13771:
[----:B------:R-:W-:Y:S02]  /*48c0*/  IMAD.MOV.U32 R22, RZ, RZ, R27 ;  /* 0x000000ffff167224 */ /* 0x000fe400078e001b */
[----:B------:R-:W-:Y:S02]  /*48d0*/  IMAD.MOV.U32 R27, RZ, RZ, R28 ;  /* 0x000000ffff1b7224 */ /* 0x000fe400078e001c */
.L_x_13770:
[----:B------:R-:W-:Y:S05]  /*48e0*/  BSYNC B2 ;  /* 0x0000000000027941 */ /* 0x000fea0003800000 */
.L_x_13769:
[----:B------:R-:W-:-:S13]  /*48f0*/  ISETP.GE.U32.AND P1, PT, R25, 0xc, PT ;  /* 0x0000000c1900780c */ /* 0x000fda0003f26070 */
[----:B------:R-:W-:Y:S05]  /*4900*/  @!P1 BRA `(.L_x_13768) ;  /* 0x0000076000009947 */ /* 0x000fea0003800000 */
[----:B------:R-:W-:Y:S01]  /*4910*/  BSSY B2, `(.L_x_13768) ;  /* 0x0000075000027945 */ /* 0x000fe20003800000 */
[----:B------:R-:W-:Y:S02]  /*4920*/  IADD3 R26, R26, 0x10, RZ ;  /* 0x000000101a1a7810 */ /* 0x000fe40007ffe0ff */
.L_x_13773:
        /* <DEDUP_REMOVED lines=116> */
.L_x_13768:
[----:B------:R-:W-:Y:S05]  /*5070*/  BSYNC B1 ;  /* 0x0000000000017941 */ /* 0x000fea0003800000 */
.L_x_13767:
        /* <DEDUP_REMOVED lines=21> */
.L_x_13775:
[----:B------:R-:W-:Y:S05]  /*51d0*/  BSYNC B1 ;  /* 0x0000000000017941 */ /* 0x000fea0003800000 */
.L_x_13774:
[----:B------:R-:W-:Y:S02]  /*51e0*/  IMAD.MOV.U32 R21, RZ, RZ, R27 ;  /* 0x000000ffff157224 */ /* 0x000fe400078e001b */
[----:B------:R-:W-:-:S03]  /*51f0*/  IMAD.MOV.U32 R20, RZ, RZ, R24 ;  /* 0x000000ffff147224 */ /* 0x000fc600078e0018 */
[----:B------:R-:W-:Y:S01]  /*5200*/  LOP3.LUT R5, R21, 0x80000000, R5, 0xb8, !PT ;  /* 0x8000000015057812 */ /* 0x000fe200078eb805 */
[----:B------:R-:W-:Y:S01]  /*5210*/  IMAD.MOV.U32 R4, RZ, RZ, R20 ;  /* 0x000000ffff047224 */ /* 0x000fe200078e0014 */
[----:B------:R-:W-:Y:S05]  /*5220*/  BRA `(.L_x_13762) ;  /* 0x0000009000007947 */ /* 0x000fea0003800000 */
.L_x_13761:
        /* <DEDUP_REMOVED lines=9> */
.L_x_13762:
[----:B-1----:R-:W-:Y:S05]  /*52c0*/  BSYNC B0 ;  /* 0x0000000000007941 */ /* 0x002fea0003800000 */
.L_x_13760:
        /* <DEDUP_REMOVED lines=38> */
.L_x_13782:
        /* <DEDUP_REMOVED lines=12> */
.L_x_13781:
[----:B------:R-:W-:Y:S02]  /*55f0*/  IMAD.MOV.U32 R22, RZ, RZ, R27 ;  /* 0x000000ffff167224 */ /* 0x000fe400078e001b */
[----:B------:R-:W-:Y:S02]  /*5600*/  IMAD.MOV.U32 R27, RZ, RZ, R28 ;  /* 0x000000ffff1b7224 */ /* 0x000fe400078e001c */
.L_x_13780:
[----:B------:R-:W-:Y:S05]  /*5610*/  BSYNC B1 ;  /* 0x0000000000017941 */ /* 0x000fea0003800000 */
.L_x_13779:
        /* <DEDUP_REMOVED lines=13> */
.L_x_13788:
        /* <DEDUP_REMOVED lines=33> */
.L_x_13787:
[----:B------:R-:W-:Y:S02]  /*5900*/  IMAD.MOV.U32 R22, RZ, RZ, R27 ;  /* 0x000000ffff167224 */ /* 0x000fe400078e001b */
[----:B------:R-:W-:Y:S02]  /*5910*/  IMAD.MOV.U32 R27, RZ, RZ, R28 ;  /* 0x000000ffff1b7224 */ /* 0x000fe400078e001c */
.L_x_13786:
[----:B------:R-:W-:Y:S05]  /*5920*/  BSYNC B2 ;  /* 0x0000000000027941 */ /* 0x000fea0003800000 */
.L_x_13785:
[----:B------:R-:W-:-:S13]  /*5930*/  ISETP.GE.U32.AND P1, PT, R25, 0xc, PT ;  /* 0x0000000c1900780c */ /* 0x000fda0003f26070 */
[----:B------:R-:W-:Y:S05]  /*5940*/  @!P1 BRA `(.L_x_13784) ;  /* 0x0000076000009947 */ /* 0x000fea0003800000 */
[----:B------:R-:W-:Y:S01]  /*5950*/  BSSY B2, `(.L_x_13784) ;  /* 0x0000075000027945 */ /* 0x000fe20003800000 */
[----:B------:R-:W-:Y:S02]  /*5960*/  IADD3 R26, R26, 0x10, RZ ;  /* 0x000000101a1a7810 */ /* 0x000fe40007ffe0ff */
.L_x_13789:
        /* <DEDUP_REMOVED lines=116> */
.L_x_13784:
[----:B------:R-:W-:Y:S05]  /*60b0*/  BSYNC B1 ;  /* 0x0000000000017941 */ /* 0x000fea0003800000 */
.L_x_13783:
        /* <DEDUP_REMOVED lines=21> */
.L_x_13791:
[----:B------:R-:W-:Y:S05]  /*6210*/  BSYNC B1 ;  /* 0x0000000000017941 */ /* 0x000fea0003800000 */
.L_x_13790:
[----:B------:R-:W-:Y:S02]  /*6220*/  IMAD.MOV.U32 R21, RZ, RZ, R27 ;  /* 0x000000ffff157224 */ /* 0x000fe400078e001b */
[----:B------:R-:W-:-:S03]  /*6230*/  IMAD.MOV.U32 R20, RZ, RZ, R24 ;  /* 0x000000ffff147224 */ /* 0x000fc600078e0018 */
[----:B------:R-:W-:Y:S01]  /*6240*/  LOP3.LUT R7, R21, 0x80000000, R7, 0xb8, !PT ;  /* 0x8000000015077812 */ /* 0x000fe200078eb807 */
[----:B------:R-:W-:Y:S01]  /*6250*/  IMAD.MOV.U32 R6, RZ, RZ, R20 ;  /* 0x000000ffff067224 */ /* 0x000fe200078e0014 */
[----:B------:R-:W-:Y:S05]  /*6260*/  BRA `(.L_x_13778) ;  /* 0x0000009000007947 */ /* 0x000fea0003800000 */
.L_x_13777:
        /* <DEDUP_REMOVED lines=9> */
.L_x_13778:
[----:B-1----:R-:W-:Y:S05]  /*6300*/  BSYNC B0 ;  /* 0x0000000000007941 */ /* 0x002fea0003800000 */
.L_x_13776:
        /* <DEDUP_REMOVED lines=38> */
.L_x_13798:
        /* <DEDUP_REMOVED lines=12> */
.L_x_13797:
[----:B------:R-:W-:Y:S02]  /*6630*/  IMAD.MOV.U32 R22, RZ, RZ, R27 ;  /* 0x000000ffff167224 */ /* 0x000fe400078e001b */
[----:B------:R-:W-:Y:S02]  /*6640*/  IMAD.MOV.U32 R27, RZ, RZ, R28 ;  /* 0x000000ffff1b7224 */ /* 0x000fe400078e001c */
.L_x_13796:
[----:B------:R-:W-:Y:S05]  /*6650*/  BSYNC B1 ;  /* 0x0000000000017941 */ /* 0x000fea0003800000 */
.L_x_13795:
        /* <DEDUP_REMOVED lines=13> */
.L_x_13804:
        /* <DEDUP_REMOVED lines=33> */
.L_x_13803:
[----:B------:R-:W-:Y:S02]  /*6940*/  IMAD.MOV.U32 R22, RZ, RZ, R27 ;  /* 0x000000ffff167224 */ /* 0x000fe400078e001b */
[----:B------:R-:W-:Y:S02]  /*6950*/  IMAD.MOV.U32 R27, RZ, RZ, R28 ;  /* 0x000000ffff1b7224 */ /* 0x000fe400078e001c */
.L_x_13802:
[----:B------:R-:W-:Y:S05]  /*6960*/  BSYNC B2 ;  /* 0x0000000000027941 */ /* 0x000fea0003800000 */
.L_x_13801:
[----:B------:R-:W-:-:S13]  /*6970*/  ISETP.GE.U32.AND P1, PT, R25, 0xc, PT ;  /* 0x0000000c1900780c */ /* 0x000fda0003f26070 */
[----:B------:R-:W-:Y:S05]  /*6980*/  @!P1 BRA `(.L_x_13800) ;  /* 0x0000076000009947 */ /* 0x000fea0003800000 */
[----:B------:R-:W-:Y:S01]  /*6990*/  BSSY B2, `(.L_x_13800) ;  /* 0x0000075000027945 */ /* 0x000fe20003800000 */
[----:B------:R-:W-:Y:S02]  /*69a0*/  IADD3 R26, R26, 0x10, RZ ;  /* 0x000000101a1a7810 */ /* 0x000fe40007ffe0ff */
.L_x_13805:
        /* <DEDUP_REMOVED lines=116> */
.L_x_13800:
[----:B------:R-:W-:Y:S05]  /*70f0*/  BSYNC B1 ;  /* 0x0000000000017941 */ /* 0x000fea0003800000 */
.L_x_13799:
        /* <DEDUP_REMOVED lines=21> */
.L_x_13807:
[----:B------:R-:W-:Y:S05]  /*7250*/  BSYNC B1 ;  /* 0x0000000000017941 */ /* 0x000fea0003800000 */
.L_x_13806:
[----:B------:R-:W-:Y:S02]  /*7260*/  IMAD.MOV.U32 R21, RZ, RZ, R27 ;  /* 0x000000ffff157224 */ /* 0x000fe400078e001b */
[----:B------:R-:W-:-:S03]  /*7270*/  IMAD.MOV.U32 R20, RZ, RZ, R24 ;  /* 0x000000ffff147224 */ /* 0x000fc600078e0018 */
[----:B------:R-:W-:Y:S01]  /*7280*/  LOP3.LUT R9, R21, 0x80000000, R9, 0xb8, !PT ;  /* 0x8000000015097812 */ /* 0x000fe200078eb809 */
[----:B------:R-:W-:Y:S01]  /*7290*/  IMAD.MOV.U32 R8, RZ, RZ, R20 ;  /* 0x000000ffff087224 */ /* 0x000fe200078e0014 */
[----:B------:R-:W-:Y:S05]  /*72a0*/  BRA `(.L_x_13794) ;  /* 0x0000009000007947 */ /* 0x000fea0003800000 */
.L_x_13793:
        /* <DEDUP_REMOVED lines=9> */
.L_x_13794:
[----:B-1----:R-:W-:Y:S05]  /*7340*/  BSYNC B0 ;  /* 0x0000000000007941 */ /* 0x002fea0003800000 */
.L_x_13792:
        /* <DEDUP_REMOVED lines=36> */
.L_x_13813:
        /* <DEDUP_REMOVED lines=12> */
.L_x_13812:
[----:B------:R-:W-:Y:S05]  /*7650*/  BSYNC B1 ;  /* 0x0000000000017941 */ /* 0x000fea0003800000 */
.L_x_13811:
        /* <DEDUP_REMOVED lines=13> */
.L_x_13819:
        /* <DEDUP_REMOVED lines=33> */
.L_x_13818:
[----:B------:R-:W-:Y:S02]  /*7940*/  IMAD.MOV.U32 R2, RZ, RZ, R25 ;  /* 0x000000ffff027224 */ /* 0x000fe400078e0019 */
[----:B------:R-:W-:Y:S02]  /*7950*/  IMAD.MOV.U32 R25, RZ, RZ, R26 ;  /* 0x000000ffff197224 */ /* 0x000fe400078e001a */
.L_x_13817:
[----:B------:R-:W-:Y:S05]  /*7960*/  BSYNC B2 ;  /* 0x0000000000027941 */ /* 0x000fea0003800000 */
.L_x_13816:
[----:B------:R-:W-:-:S13]  /*7970*/  ISETP.GE.U32.AND P0, PT, R11, 0xc, PT ;  /* 0x0000000c0b00780c */ /* 0x000fda0003f06070 */
[----:B------:R-:W-:Y:S05]  /*7980*/  @!P0 BRA `(.L_x_13815) ;  /* 0x0000076000008947 */ /* 0x000fea0003800000 */
[----:B------:R-:W-:Y:S01]  /*7990*/  BSSY B2, `(.L_x_13815) ;  /* 0x0000075000027945 */ /* 0x000fe20003800000 */
[----:B------:R-:W-:Y:S02]  /*79a0*/  IADD3 R24, R24, 0x10, RZ ;  /* 0x0000001018187810 */ /* 0x000fe40007ffe0ff */
.L_x_13820:
        /* <DEDUP_REMOVED lines=116> */
.L_x_13815:
[----:B------:R-:W-:Y:S05]  /*80f0*/  BSYNC B1 ;  /* 0x0000000000017941 */ /* 0x000fea0003800000 */
.L_x_13814:
        /* <DEDUP_REMOVED lines=21> */
.L_x_13822:
[----:B------:R-:W-:Y:S05]  /*8250*/  BSYNC B1 ;  /* 0x0000000000017941 */ /* 0x000fea0003800000 */
.L_x_13821:
[----:B------:R-:W-:Y:S02]  /*8260*/  IMAD.MOV.U32 R3, RZ, RZ, R25 ;  /* 0x000000ffff037224 */ /* 0x000fe400078e0019 */
[----:B------:R-:W-:-:S03]  /*8270*/  IMAD.MOV.U32 R2, RZ, RZ, R20 ;  /* 0x000000ffff027224 */ /* 0x000fc600078e0014 */
[----:B------:R-:W-:Y:S01]  /*8280*/  LOP3.LUT R11, R3, 0x80000000, R11, 0xb8, !PT ;  /* 0x80000000030b7812 */ /* 0x000fe200078eb80b */
[----:B------:R-:W-:Y:S01]  /*8290*/  IMAD.MOV.U32 R10, RZ, RZ, R2 ;  /* 0x000000ffff0a7224 */ /* 0x000fe200078e0002 */
[----:B------:R-:W-:Y:S05]  /*82a0*/  BRA `(.L_x_13810) ;  /* 0x0000009000007947 */ /* 0x000fea0003800000 */
.L_x_13809:
[----:B------:R-:W0:-:S06]  /*82b0*/  DSETP.GTU.AND P0, PT, R20, +INF , PT ;  /* 0x7ff000001400742a */ /* 0x000e0c0003f0c000 */
[----:B0-----:R-:W0:-:S14]  /*82c0*/  DSETP.LE.AND P0, PT, R2, +INF , !P0 ;  /* 0x7ff000000200742a */ /* 0x001e1c0004703000 */
[----:B0-----:R0:W1:Y:S02]  /*82d0*/  @P0 DSETP.NEU.AND P1, PT, R2, +INF , PT ;  /* 0x7ff000000200042a */ /* 0x0010640003f2d000 */
[----:B0-----:R-:W-:Y:S02]  /*82e0*/  @P0 IMAD.MOV.U32 R2, RZ, RZ, c[0x0][0x174] ;  /* 0x00005d00ff020624 */ /* 0x001fe400078e00ff */
[----:B------:R-:W0:-:S03]  /*82f0*/  @!P0 DADD R10, R10, c[0x0][0x170] ;  /* 0x00005c000a0a8629 */ /* 0x000e060000000000 */
[----:B-1----:R-:W-:Y:S02]  /*8300*/  @P0 FSEL R3, R2, -QNAN , P1 ;  /* 0xfff8000002030808 */ /* 0x002fe40000800000 */
[----:B------:R-:W-:-:S03]  /*8310*/  @P0 FSEL R2, RZ, c[0x0][0x170], !P1 ;  /* 0x00005c00ff020a08 */ /* 0x000fc60004800000 */
[----:B------:R-:W-:Y:S02]  /*8320*/  @P0 IMAD.MOV.U32 R11, RZ, RZ, R3 ;  /* 0x000000ffff0b0224 */ /* 0x000fe400078e0003 */
[----:B------:R-:W-:Y:S02]  /*8330*/  @P0 IMAD.MOV.U32 R10, RZ, RZ, R2 ;  /* 0x000000ffff0a0224 */ /* 0x000fe400078e0002 */
.L_x_13810:
[----:B0-----:R-:W-:Y:S05]  /*8340*/  BSYNC B0 ;  /* 0x0000000000007941 */ /* 0x001fea0003800000 */
.L_x_13808:
        /* <DEDUP_REMOVED lines=10> */
.L_x_13695:
[----:B------:R-:W0:Y:S01]  /*83f0*/  S2R R0, SR_TID.X ;  /* 0x0000000000007919 */ /* 0x000e220000002100 */
[----:B------:R-:W-:Y:S01]  /*8400*/  CS2R R6, SRZ ;  /* 0x0000000000067805 */ /* 0x000fe2000001ff00 */
[----:B------:R-:W-:Y:S01]  /*8410*/  CS2R R14, SRZ ;  /* 0x00000000000e7805 */ /* 0x000fe2000001ff00 */
[----:B0-----:R-:W-:Y:S01]  /*8420*/  ISETP.GE.AND P1, PT, R0, UR4, PT ;  /* 0x0000000400007c0c */ /* 0x001fe2000bf26270 */
[----:B------:R-:W-:-:S12]  /*8430*/  IMAD.MOV.U32 R2, RZ, RZ, R0 ;  /* 0x000000ffff027224 */ /* 0x000fd800078e0000 */
[C---:B------:R-:W-:Y:S02]  /*8440*/  @!P1 IADD3 R18, R2.reuse, UR6, RZ ;  /* 0x0000000602129c10 */ /* 0x040fe4000fffe0ff */
[----:B------:R-:W-:-:S04]  /*8450*/  @!P1 IADD3 R2, R2, 0x80, RZ ;  /* 0x0000008002029810 */ /* 0x000fc80007ffe0ff */
[----:B------:R-:W-:-:S13]  /*8460*/  ISETP.GE.AND P6, PT, R2, UR4, PT ;  /* 0x0000000402007c0c */ /* 0x000fda000bfc6270 */
        /* <DEDUP_REMOVED lines=22> */
[----:B------:R-:W-:Y:S01]  /*85d0*/  @!P4 IMAD.MOV.U32 R23, RZ, RZ, 0x8 ;  /* 0x00000008ff17c424 */ /* 0x000fe200078e00ff */
[----:B------:R-:W-:Y:S01]  /*85e0*/  CS2R R16, SRZ ;  /* 0x0000000000107805 */ /* 0x000fe2000001ff00 */
[----:B------:R-:W-:Y:S01]  /*85f0*/  @!P3 IMAD.MOV.U32 R25, RZ, RZ, 0x8 ;  /* 0x00000008ff19b424 */ /* 0x000fe200078e00ff */
[----:B------:R-:W-:Y:S01]  /*8600*/  CS2R R12, SRZ ;  /* 0x00000000000c7805 */ /* 0x000fe2000001ff00 */
[----:B------:R-:W-:-:S04]  /*8610*/  @!P5 IMAD.WIDE.U32 R20, R20, R21, c[0x0][0x180] ;  /* 0x000060001414d625 */ /* 0x000fc800078e0015 */
[----:B------:R-:W-:Y:S01]  /*8620*/  @!P4 IMAD.WIDE.U32 R22, R22, R23, c[0x0][0x180] ;  /* 0x000060001616c625 */ /* 0x000fe200078e0017 */
[----:B------:R1:W5:Y:S03]  /*8630*/  @!P5 LDG.E.64 R14, [R20.64] ;  /* 0x00000008140ed981 */ /* 0x000366000c1e1b00 */
[----:B------:R-:W-:Y:S01]  /*8640*/  @!P3 IMAD.WIDE.U32 R24, R24, R25, c[0x0][0x180] ;  /* 0x000060001818b625 */ /* 0x000fe200078e0019 */
[----:B------:R-:W-:Y:S01]  /*8650*/  @!P6 IADD3 R26, R2, UR6, RZ ;  /* 0x00000006021aec10 */ /* 0x000fe2000fffe0ff */
[----:B------:R2:W5:Y:S02]  /*8660*/  @!P4 LDG.E.64 R16, [R22.64] ;  /* 0x000000081610c981 */ /* 0x000564000c1e1b00 */
[----:B------:R-:W-:Y:S02]  /*8670*/  @!P2 IMAD.MOV.U32 R28, RZ, RZ, 0x8 ;  /* 0x00000008ff1ca424 */ /* 0x000fe400078e00ff */
[----:B------:R-:W-:Y:S01]  /*8680*/  @!P0 IMAD.MOV.U32 R27, RZ, RZ, 0x8 ;  /* 0x00000008ff1b8424 */ /* 0x000fe200078e00ff */
[----:B------:R3:W5:Y:S01]  /*8690*/  @!P3 LDG.E.64 R12, [R24.64] ;  /* 0x00000008180cb981 */ /* 0x000762000c1e1b00 */
[----:B------:R-:W-:-:S02]  /*86a0*/  @!P1 IMAD.MOV.U32 R19, RZ, RZ, 0x8 ;  /* 0x00000008ff139424 */ /* 0x000fc400078e00ff */
[----:B------:R-:W-:Y:S01]  /*86b0*/  @!P6 IMAD.MOV.U32 R29, RZ, RZ, 0x8 ;  /* 0x00000008ff1de424 */ /* 0x000fe200078e00ff */
[----:B------:R-:W-:Y:S01]  /*86c0*/  CS2R R10, SRZ ;  /* 0x00000000000a7805 */ /* 0x000fe2000001ff00 */
[----:B-1----:R-:W-:Y:S01]  /*86d0*/  @!P2 IMAD.WIDE.U32 R20, R5, R28, c[0x0][0x180] ;  /* 0x000060000514a625 */ /* 0x002fe200078e001c */
[----:B0-----:R-:W-:Y:S01]  /*86e0*/  CS2R R8, SRZ ;  /* 0x0000000000087805 */ /* 0x001fe2000001ff00 */
[----:B------:R-:W-:Y:S02]  /*86f0*/  CS2R R2, SRZ ;  /* 0x0000000000027805 */ /* 0x000fe4000001ff00 */
[----:B--2---:R-:W-:Y:S01]  /*8700*/  @!P0 IMAD.WIDE.U32 R22, R4, R27, c[0x0][0x180] ;  /* 0x0000600004168625 */ /* 0x004fe200078e001b */
[----:B------:R0:W5:Y:S01]  /*8710*/  @!P2 LDG.E.64 R10, [R20.64] ;  /* 0x00000008140aa981 */ /* 0x000162000c1e1b00 */
[----:B------:R-:W-:Y:S02]  /*8720*/  CS2R R4, SRZ ;  /* 0x0000000000047805 */ /* 0x000fe4000001ff00 */
[----:B------:R-:W-:Y:S01]  /*8730*/  @!P1 IMAD.WIDE.U32 R18, R18, R19, c[0x0][0x180] ;  /* 0x0000600012129625 */ /* 0x000fe200078e0013 */
[----:B------:R0:W5:Y:S03]  /*8740*/  @!P0 LDG.E.64 R8, [R22.64] ;  /* 0x0000000816088981 */ /* 0x000166000c1e1b00 */
[----:B---3--:R-:W-:Y:S01]  /*8750*/  @!P6 IMAD.WIDE.U32 R24, R26, R29, c[0x0][0x180] ;  /* 0x000060001a18e625 */ /* 0x008fe200078e001d */
        /* <DEDUP_REMOVED lines=42> */
.L_x_13829:
        /* <DEDUP_REMOVED lines=12> */
.L_x_13828:
[----:B------:R-:W-:Y:S02]  /*8ac0*/  IMAD.MOV.U32 R21, RZ, RZ, R27 ;  /* 0x000000ffff157224 */ /* 0x000fe400078e001b */
.L_x_13827:
[----:B------:R-:W-:Y:S05]  /*8ad0*/  BSYNC B1 ;  /* 0x0000000000017941 */ /* 0x000fea0003800000 */
.L_x_13826:
        /* <DEDUP_REMOVED lines=13> */
.L_x_13835:
        /* <DEDUP_REMOVED lines=33> */
.L_x_13834:
[----:B------:R-:W-:Y:S02]  /*8dc0*/  IMAD.MOV.U32 R21, RZ, RZ, R27 ;  /* 0x000000ffff157224 */ /* 0x000fe400078e001b */
.L_x_13833:
[----:B------:R-:W-:Y:S05]  /*8dd0*/  BSYNC B2 ;  /* 0x0000000000027941 */ /* 0x000fea0003800000 */
.L_x_13832:
[----:B------:R-:W-:-:S13]  /*8de0*/  ISETP.GE.U32.AND P0, PT, R23, 0xc, PT ;  /* 0x0000000c1700780c */ /* 0x000fda0003f06070 */
[----:B------:R-:W-:Y:S05]  /*8df0*/  @!P0 BRA `(.L_x_13831) ;  /* 0x0000076000008947 */ /* 0x000fea0003800000 */
[----:B------:R-:W-:Y:S01]  /*8e00*/  BSSY B2, `(.L_x_13831) ;  /* 0x0000075000027945 */ /* 0x000fe20003800000 */
[----:B------:R-:W-:Y:S02]  /*8e10*/  IADD3 R25, R25, 0x10, RZ ;  /* 0x0000001019197810 */ /* 0x000fe40007ffe0ff */
.L_x_13836:
        /* <DEDUP_REMOVED lines=116> */
.L_x_13831:
[----:B------:R-:W-:Y:S05]  /*9560*/  BSYNC B1 ;  /* 0x0000000000017941 */ /* 0x000fea0003800000 */
.L_x_13830:
        /* <DEDUP_REMOVED lines=20> */
.L_x_13838:
[----:B------:R-:W-:Y:S05]  /*96b0*/  BSYNC B1 ;  /* 0x0000000000017941 */ /* 0x000fea0003800000 */
.L_x_13837:
[----:B------:R-:W-:Y:S01]  /*96c0*/  IMAD.MOV.U32 R2, RZ, RZ, R18 ;  /* 0x000000ffff027224 */ /* 0x000fe200078e0012 */
[----:B------:R-:W-:Y:S01]  /*96d0*/  LOP3.LUT R3, R3, 0x80000000, R22, 0xb8, !PT ;  /* 0x8000000003037812 */ /* 0x000fe200078eb816 */
[----:B------:R-:W-:Y:S05]  /*96e0*/  BRA `(.L_x_13824) ;  /* 0x0000006000007947 */ /* 0x000fea0003800000 */
.L_x_13825:
[----:B------:R-:W0:-:S06]  /*96f0*/  DSETP.GTU.AND P0, PT, R18, +INF , PT ;  /* 0x7ff000001200742a */ /* 0x000e0c0003f0c000 */
[----:B0-----:R-:W0:-:S14]  /*9700*/  DSETP.LE.AND P0, PT, R20, +INF , !P0 ;  /* 0x7ff000001400742a */ /* 0x001e1c0004703000 */
[----:B0-----:R-:W0:-:S04]  /*9710*/  @P0 DSETP.NEU.AND P2, PT, R20, +INF , PT ;  /* 0x7ff000001400042a */ /* 0x001e080003f4d000 */
[----:B------:R-:W1:-:S06]  /*9720*/  @!P0 DADD R2, R2, c[0x0][0x170] ;  /* 0x00005c0002028629 */ /* 0x000e4c0000000000 */
[----:B0-----:R-:W-:Y:S02]  /*9730*/  @P0 FSEL R3, R22, -QNAN , P2 ;  /* 0xfff8000016030808 */ /* 0x001fe40001000000 */
[----:B------:R-:W-:Y:S02]  /*9740*/  @P0 FSEL R2, RZ, c[0x0][0x170], !P2 ;  /* 0x00005c00ff020a08 */ /* 0x000fe40005000000 */
.L_x_13824:
[----:B-1----:R-:W-:Y:S05]  /*9750*/  BSYNC B0 ;  /* 0x0000000000007941 */ /* 0x002fea0003800000 */
.L_x_13823:
[----:B0-----:R-:W-:Y:S01]  /*9760*/  IADD3 R18, R0, 0x80, RZ ;  /* 0x0000008000127810 */ /* 0x001fe20007ffe0ff */
[----:B------:R-:W-:Y:S03]  /*9770*/  BSSY B0, `(.L_x_13839) ;  /* 0x0000100000007945 */ /* 0x000fe60003800000 */
[----:B------:R-:W-:-:S13]  /*9780*/  ISETP.GE.AND P0, PT, R18, UR4, PT ;  /* 0x0000000412007c0c */ /* 0x000fda000bf06270 */
        /* <DEDUP_REMOVED lines=39> */
.L_x_13845:
        /* <DEDUP_REMOVED lines=12> */
.L_x_13844:
[----:B------:R-:W-:Y:S02]  /*9ac0*/  IMAD.MOV.U32 R24, RZ, RZ, R27 ;  /* 0x000000ffff187224 */ /* 0x000fe400078e001b */
[----:B------:R-:W-:Y:S02]  /*9ad0*/  IMAD.MOV.U32 R27, RZ, RZ, R28 ;  /* 0x000000ffff1b7224 */ /* 0x000fe400078e001c */
.L_x_13843:
[----:B------:R-:W-:Y:S05]  /*9ae0*/  BSYNC B1 ;  /* 0x0000000000017941 */ /* 0x000fea0003800000 */
.L_x_13842:
        /* <DEDUP_REMOVED lines=13> */
.L_x_13851:
[----:B------:R-:W-:Y:S02]  /*9bc0*/  IADD3 R27, P0, -R22, R20, RZ ;  /* 0x00000014161b7210 */ /* 0x000fe40007f1e1ff */
[----:B------:R-:W-:Y:S02]  /*9bd0*/  IADD3 R24, R24, -0x1, RZ ;  /* 0xffffffff18187810 */ /* 0x000fe40007ffe0ff */
[----:B------:R-:W-:Y:S01]  /*9be0*/  IADD3 R21, R21, -0x4, RZ ;  /* 0xfffffffc15157810 */ /* 0x000fe20007ffe0ff */
        /* <DEDUP_REMOVED lines=30> */
.L_x_13850:
[----:B------:R-:W-:Y:S02]  /*9dd0*/  IMAD.MOV.U32 R24, RZ, RZ, R27 ;  /* 0x000000ffff187224 */ /* 0x000fe400078e001b */
[----:B------:R-:W-:Y:S02]  /*9de0*/  IMAD.MOV.U32 R27, RZ, RZ, R28 ;  /* 0x000000ffff1b7224 */ /* 0x000fe400078e001c */
.L_x_13849:
[----:B------:R-:W-:Y:S05]  /*9df0*/  BSYNC B2 ;  /* 0x0000000000027941 */ /* 0x000fea0003800000 */
.L_x_13848:
[----:B------:R-:W-:-:S13]  /*9e00*/  ISETP.GE.U32.AND P0, PT, R25, 0xc, PT ;  /* 0x0000000c1900780c */ /* 0x000fda0003f06070 */
[----:B------:R-:W-:Y:S05]  /*9e10*/  @!P0 BRA `(.L_x_13847) ;  /* 0x0000076000008947 */ /* 0x000fea0003800000 */
[----:B------:R-:W-:Y:S01]  /*9e20*/  BSSY B2, `(.L_x_13847) ;  /* 0x0000075000027945 */ /* 0x000fe20003800000 */
[----:B------:R-:W-:Y:S02]  /*9e30*/  IADD3 R21, R21, 0x10, RZ ;  /* 0x0000001015157810 */ /* 0x000fe40007ffe0ff */
.L_x_13852:
        /* <DEDUP_REMOVED lines=116> */
.L_x_13847:
[----:B------:R-:W-:Y:S05]  /*a580*/  BSYNC B1 ;  /* 0x0000000000017941 */ /* 0x000fea0003800000 */
.L_x_13846:
        /* <DEDUP_REMOVED lines=20> */
.L_x_13854:
[----:B------:R-:W-:Y:S05]  /*a6d0*/  BSYNC B1 ;  /* 0x0000000000017941 */ /* 0x000fea0003800000 */
.L_x_13853:
[----:B------:R-:W-:Y:S01]  /*a6e0*/  IMAD.MOV.U32 R6, RZ, RZ, R20 ;  /* 0x000000ffff067224 */ /* 0x000fe200078e0014 */
[----:B------:R-:W-:Y:S01]  /*a6f0*/  LOP3.LUT R7, R7, 0x80000000, R19, 0xb8, !PT ;  /* 0x8000000007077812 */ /* 0x000fe200078eb813 */
[----:B------:R-:W-:Y:S05]  /*a700*/  BRA `(.L_x_13840) ;  /* 0x0000006000007947 */ /* 0x000fea0003800000 */
.L_x_13841:
[----:B------:R-:W0:-:S06]  /*a710*/  DSETP.GTU.AND P0, PT, R22, +INF , PT ;  /* 0x7ff000001600742a */ /* 0x000e0c0003f0c000 */
[----:B0-----:R-:W0:-:S14]  /*a720*/  DSETP.LE.AND P0, PT, R20, +INF , !P0 ;  /* 0x7ff000001400742a */ /* 0x001e1c0004703000 */
[----:B0-----:R-:W0:-:S04]  /*a730*/  @P0 DSETP.NEU.AND P2, PT, R20, +INF , PT ;  /* 0x7ff000001400042a */ /* 0x001e080003f4d000 */
[----:B------:R-:W1:-:S06]  /*a740*/  @!P0 DADD R6, R6, c[0x0][0x170] ;  /* 0x00005c0006068629 */ /* 0x000e4c0000000000 */
[----:B0-----:R-:W-:Y:S02]  /*a750*/  @P0 FSEL R7, R19, -QNAN , P2 ;  /* 0xfff8000013070808 */ /* 0x001fe40001000000 */
[----:B------:R-:W-:Y:S02]  /*a760*/  @P0 FSEL R6, RZ, c[0x0][0x170], !P2 ;  /* 0x00005c00ff060a08 */ /* 0x000fe40005000000 */
.L_x_13840:
[----:B-1----:R-:W-:Y:S05]  /*a770*/  BSYNC B0 ;  /* 0x0000000000007941 */ /* 0x002fea0003800000 */
.L_x_13839:
[----:B------:R-:W-:Y:S01]  /*a780*/  IADD3 R19, R0, 0x100, RZ ;  /* 0x0000010000137810 */ /* 0x000fe20007ffe0ff */
        /* <DEDUP_REMOVED lines=41> */
.L_x_13861:
        /* <DEDUP_REMOVED lines=12> */
.L_x_13860:
[----:B------:R-:W-:Y:S02]  /*aae0*/  IMAD.MOV.U32 R24, RZ, RZ, R27 ;  /* 0x000000ffff187224 */ /* 0x000fe400078e001b */
[----:B------:R-:W-:Y:S02]  /*aaf0*/  IMAD.MOV.U32 R27, RZ, RZ, R28 ;  /* 0x000000ffff1b7224 */ /* 0x000fe400078e001c */
.L_x_13859:
[----:B------:R-:W-:Y:S05]  /*ab00*/  BSYNC B1 ;  /* 0x0000000000017941 */ /* 0x000fea0003800000 */
.L_x_13858:
        /* <DEDUP_REMOVED lines=13> */
.L_x_13867:
        /* <DEDUP_REMOVED lines=33> */
.L_x_13866:
[----:B------:R-:W-:Y:S02]  /*adf0*/  IMAD.MOV.U32 R24, RZ, RZ, R27 ;  /* 0x000000ffff187224 */ /* 0x000fe400078e001b */
[----:B------:R-:W-:Y:S02]  /*ae00*/  IMAD.MOV.U32 R27, RZ, RZ, R28 ;  /* 0x000000ffff1b7224 */ /* 0x000fe400078e001c */
.L_x_13865:
[----:B------:R-:W-:Y:S05]  /*ae10*/  BSYNC B2 ;  /* 0x0000000000027941 */ /* 0x000fea0003800000 */
.L_x_13864:
[----:B------:R-:W-:-:S13]  /*ae20*/  ISETP.GE.U32.AND P0, PT, R25, 0xc, PT ;  /* 0x0000000c1900780c */ /* 0x000fda0003f06070 */
[----:B------:R-:W-:Y:S05]  /*ae30*/  @!P0 BRA `(.L_x_13863) ;  /* 0x0000076000008947 */ /* 0x000fea0003800000 */
[----:B------:R-:W-:Y:S01]  /*ae40*/  BSSY B2, `(.L_x_13863) ;  /* 0x0000075000027945 */ /* 0x000fe20003800000 */
[----:B------:R-:W-:Y:S02]  /*ae50*/  IADD3 R21, R21, 0x10, RZ ;  /* 0x0000001015157810 */ /* 0x000fe40007ffe0ff */
.L_x_13868:
        /* <DEDUP_REMOVED lines=116> */
.L_x_13863:
[----:B------:R-:W-:Y:S05]  /*b5a0*/  BSYNC B1 ;  /* 0x0000000000017941 */ /* 0x000fea0003800000 */
.L_x_13862:
        /* <DEDUP_REMOVED lines=20> */
.L_x_13870:
[----:B------:R-:W-:Y:S05]  /*b6f0*/  BSYNC B1 ;  /* 0x0000000000017941 */ /* 0x000fea0003800000 */
.L_x_13869:
[----:B------:R-:W-:Y:S01]  /*b700*/  IMAD.MOV.U32 R14, RZ, RZ, R20 ;  /* 0x000000ffff0e7224 */ /* 0x000fe200078e0014 */
[----:B------:R-:W-:Y:S01]  /*b710*/  LOP3.LUT R15, R15, 0x80000000, R19, 0xb8, !PT ;  /* 0x800000000f0f7812 */ /* 0x000fe200078eb813 */
[----:B------:R-:W-:Y:S05]  /*b720*/  BRA `(.L_x_13856) ;  /* 0x0000006000007947 */ /* 0x000fea0003800000 */
.L_x_13857:
[----:B------:R-:W0:-:S06]  /*b730*/  DSETP.GTU.AND P0, PT, R22, +INF , PT ;  /* 0x7ff000001600742a */ /* 0x000e0c0003f0c000 */
[----:B0-----:R-:W0:-:S14]  /*b740*/  DSETP.LE.AND P0, PT, R20, +INF , !P0 ;  /* 0x7ff000001400742a */ /* 0x001e1c0004703000 */
[----:B0-----:R-:W0:-:S04]  /*b750*/  @P0 DSETP.NEU.AND P2, PT, R20, +INF , PT ;  /* 0x7ff000001400042a */ /* 0x001e080003f4d000 */
[----:B------:R-:W1:-:S06]  /*b760*/  @!P0 DADD R14, R14, c[0x0][0x170] ;  /* 0x00005c000e0e8629 */ /* 0x000e4c0000000000 */
[----:B0-----:R-:W-:Y:S02]  /*b770*/  @P0 FSEL R15, R19, -QNAN , P2 ;  /* 0xfff80000130f0808 */ /* 0x001fe40001000000 */
[----:B------:R-:W-:Y:S02]  /*b780*/  @P0 FSEL R14, RZ, c[0x0][0x170], !P2 ;  /* 0x00005c00ff0e0a08 */ /* 0x000fe40005000000 */
.L_x_13856:
[----:B-1----:R-:W-:Y:S05]  /*b790*/  BSYNC B0 ;  /* 0x0000000000007941 */ /* 0x002fea0003800000 */
.L_x_13855:
        /* <DEDUP_REMOVED lines=42> */
.L_x_13877:
        /* <DEDUP_REMOVED lines=12> */
.L_x_13876:
[----:B------:R-:W-:Y:S02]  /*bb00*/  IMAD.MOV.U32 R24, RZ, RZ, R27 ;  /* 0x000000ffff187224 */ /* 0x000fe400078e001b */
[----:B------:R-:W-:Y:S02]  /*bb10*/  IMAD.MOV.U32 R27, RZ, RZ, R28 ;  /* 0x000000ffff1b7224 */ /* 0x000fe400078e001c */
.L_x_13875:
[----:B------:R-:W-:Y:S05]  /*bb20*/  BSYNC B1 ;  /* 0x0000000000017941 */ /* 0x000fea0003800000 */
.L_x_13874:
        /* <DEDUP_REMOVED lines=13> */
.L_x_13883:
        /* <DEDUP_REMOVED lines=33> */
.L_x_13882:
[----:B------:R-:W-:Y:S02]  /*be10*/  IMAD.MOV.U32 R24, RZ, RZ, R27 ;  /* 0x000000ffff187224 */ /* 0x000fe400078e001b */
[----:B------:R-:W-:Y:S02]  /*be20*/  IMAD.MOV.U32 R27, RZ, RZ, R28 ;  /* 0x000000ffff1b7224 */ /* 0x000fe400078e001c */
.L_x_13881:
[----:B------:R-:W-:Y:S05]  /*be30*/  BSYNC B2 ;  /* 0x0000000000027941 */ /* 0x000fea0003800000 */
.L_x_13880:
[----:B------:R-:W-:-:S13]  /*be40*/  ISETP.GE.U32.AND P0, PT, R25, 0xc, PT ;  /* 0x0000000c1900780c */ /* 0x000fda0003f06070 */
[----:B------:R-:W-:Y:S05]  /*be50*/  @!P0 BRA `(.L_x_13879) ;  /* 0x0000076000008947 */ /* 0x000fea0003800000 */
[----:B------:R-:W-:Y:S01]  /*be60*/  BSSY B2, `(.L_x_13879) ;  /* 0x0000075000027945 */ /* 0x000fe20003800000 */
[----:B------:R-:W-:Y:S02]  /*be70*/  IADD3 R21, R21, 0x10, RZ ;  /* 0x0000001015157810 */ /* 0x000fe40007ffe0ff */
.L_x_13884:
        /* <DEDUP_REMOVED lines=116> */
.L_x_13879:
[----:B------:R-:W-:Y:S05]  /*c5c0*/  BSYNC B1 ;  /* 0x0000000000017941 */ /* 0x000fea0003800000 */
.L_x_13878:
        /* <DEDUP_REMOVED lines=20> */
.L_x_13886:
[----:B------:R-:W-:Y:S05]  /*c710*/  BSYNC B1 ;  /* 0x0000000000017941 */ /* 0x000fea0003800000 */
.L_x_13885:
[----:B------:R-:W-:Y:S01]  /*c720*/  IMAD.MOV.U32 R16, RZ, RZ, R20 ;  /* 0x000000ffff107224 */ /* 0x000fe200078e0014 */
[----:B------:R-:W-:Y:S01]  /*c730*/  LOP3.LUT R17, R17, 0x80000000, R19, 0xb8, !PT ;  /* 0x8000000011117812 */ /* 0x000fe200078eb813 */
[----:B------:R-:W-:Y:S05]  /*c740*/  BRA `(.L_x_13872) ;  /* 0x0000006000007947 */ /* 0x000fea0003800000 */
.L_x_13873:
[----:B------:R-:W0:-:S06]  /*c750*/  DSETP.GTU.AND P0, PT, R22, +INF , PT ;  /* 0x7ff000001600742a */ /* 0x000e0c0003f0c000 */
[----:B0-----:R-:W0:-:S14]  /*c760*/  DSETP.LE.AND P0, PT, R20, +INF , !P0 ;  /* 0x7ff000001400742a */ /* 0x001e1c0004703000 */
[----:B0-----:R-:W0:-:S04]  /*c770*/  @P0 DSETP.NEU.AND P2, PT, R20, +INF , PT ;  /* 0x7ff000001400042a */ /* 0x001e080003f4d000 */
[----:B------:R-:W1:-:S06]  /*c780*/  @!P0 DADD R16, R16, c[0x0][0x170] ;  /* 0x00005c0010108629 */ /* 0x000e4c0000000000 */
[----:B0-----:R-:W-:Y:S02]  /*c790*/  @P0 FSEL R17, R19, -QNAN , P2 ;  /* 0xfff8000013110808 */ /* 0x001fe40001000000 */
[----:B------:R-:W-:Y:S02]  /*c7a0*/  @P0 FSEL R16, RZ, c[0x0][0x170], !P2 ;  /* 0x00005c00ff100a08 */ /* 0x000fe40005000000 */
.L_x_13872:
[----:B-1----:R-:W-:Y:S05]  /*c7b0*/  BSYNC B0 ;  /* 0x0000000000007941 */ /* 0x002fea0003800000 */
.L_x_13871:
        /* <DEDUP_REMOVED lines=42> */
.L_x_13893:
        /* <DEDUP_REMOVED lines=12> */
.L_x_13892:
[----:B------:R-:W-:Y:S02]  /*cb20*/  IMAD.MOV.U32 R24, RZ, RZ, R27 ;  /* 0x000000ffff187224 */ /* 0x000fe400078e001b */
[----:B------:R-:W-:Y:S02]  /*cb30*/  IMAD.MOV.U32 R27, RZ, RZ, R28 ;  /* 0x000000ffff1b7224 */ /* 0x000fe400078e001c */
.L_x_13891:
[----:B------:R-:W-:Y:S05]  /*cb40*/  BSYNC B1 ;  /* 0x0000000000017941 */ /* 0x000fea0003800000 */
.L_x_13890:
        /* <DEDUP_REMOVED lines=13> */
.L_x_13899:
        /* <DEDUP_REMOVED lines=33> */
.L_x_13898:
[----:B------:R-:W-:Y:S02]  /*ce30*/  IMAD.MOV.U32 R24, RZ, RZ, R27 ;  /* 0x000000ffff187224 */ /* 0x000fe400078e001b */
[----:B------:R-:W-:Y:S02]  /*ce40*/  IMAD.MOV.U32 R27, RZ, RZ, R28 ;  /* 0x000000ffff1b7224 */ /* 0x000fe400078e001c */
.L_x_13897:
[----:B------:R-:W-:Y:S05]  /*ce50*/  BSYNC B2 ;  /* 0x0000000000027941 */ /* 0x000fea0003800000 */
.L_x_13896:
[----:B------:R-:W-:-:S13]  /*ce60*/  ISETP.GE.U32.AND P0, PT, R25, 0xc, PT ;  /* 0x0000000c1900780c */ /* 0x000fda0003f06070 */
[----:B------:R-:W-:Y:S05]  /*ce70*/  @!P0 BRA `(.L_x_13895) ;  /* 0x0000076000008947 */ /* 0x000fea0003800000 */
[----:B------:R-:W-:Y:S01]  /*ce80*/  BSSY B2, `(.L_x_13895) ;  /* 0x0000075000027945 */ /* 0x000fe20003800000 */
[----:B------:R-:W-:Y:S02]  /*ce90*/  IADD3 R21, R21, 0x10, RZ ;  /* 0x0000001015157810 */ /* 0x000fe40007ffe0ff */
.L_x_13900:
        /* <DEDUP_REMOVED lines=116> */
.L_x_13895:
[----:B------:R-:W-:Y:S05]  /*d5e0*/  BSYNC B1 ;  /* 0x0000000000017941 */ /* 0x000fea0003800000 */
.L_x_13894:
        /* <DEDUP_REMOVED lines=20> */
.L_x_13902:
[----:B------:R-:W-:Y:S05]  /*d730*/  BSYNC B1 ;  /* 0x0000000000017941 */ /* 0x000fea0003800000 */
.L_x_13901:
[----:B------:R-:W-:Y:S01]  /*d740*/  IMAD.MOV.U32 R12, RZ, RZ, R20 ;  /* 0x000000ffff0c7224 */ /* 0x000fe200078e0014 */
[----:B------:R-:W-:Y:S01]  /*d750*/  LOP3.LUT R13, R13, 0x80000000, R19, 0xb8, !PT ;  /* 0x800000000d0d7812 */ /* 0x000fe200078eb813 */
[----:B------:R-:W-:Y:S05]  /*d760*/  BRA `(.L_x_13888) ;  /* 0x0000006000007947 */ /* 0x000fea0003800000 */
.L_x_13889:
[----:B------:R-:W0:-:S06]  /*d770*/  DSETP.GTU.AND P0, PT, R22, +INF , PT ;  /* 0x7ff000001600742a */ /* 0x000e0c0003f0c000 */
[----:B0-----:R-:W0:-:S14]  /*d780*/  DSETP.LE.AND P0, PT, R20, +INF , !P0 ;  /* 0x7ff000001400742a */ /* 0x001e1c0004703000 */
[----:B0-----:R-:W0:-:S04]  /*d790*/  @P0 DSETP.NEU.AND P2, PT, R20, +INF , PT ;  /* 0x7ff000001400042a */ /* 0x001e080003f4d000 */
[----:B------:R-:W1:-:S06]  /*d7a0*/  @!P0 DADD R12, R12, c[0x0][0x170] ;  /* 0x00005c000c0c8629 */ /* 0x000e4c0000000000 */
[----:B0-----:R-:W-:Y:S02]  /*d7b0*/  @P0 FSEL R13, R19, -QNAN , P2 ;  /* 0xfff80000130d0808 */ /* 0x001fe40001000000 */
[----:B------:R-:W-:Y:S02]  /*d7c0*/  @P0 FSEL R12, RZ, c[0x0][0x170], !P2 ;  /* 0x00005c00ff0c0a08 */ /* 0x000fe40005000000 */
.L_x_13888:
[----:B-1----:R-:W-:Y:S05]  /*d7d0*/  BSYNC B0 ;  /* 0x0000000000007941 */ /* 0x002fea0003800000 */
.L_x_13887:
        /* <DEDUP_REMOVED lines=42> */
.L_x_13909:
        /* <DEDUP_REMOVED lines=12> */
.L_x_13908:
[----:B------:R-:W-:Y:S02]  /*db40*/  IMAD.MOV.U32 R24, RZ, RZ, R27 ;  /* 0x000000ffff187224 */ /* 0x000fe400078e001b */
[----:B------:R-:W-:Y:S02]  /*db50*/  IMAD.MOV.U32 R27, RZ, RZ, R28 ;  /* 0x000000ffff1b7224 */ /* 0x000fe400078e001c */
.L_x_13907:
[----:B------:R-:W-:Y:S05]  /*db60*/  BSYNC B1 ;  /* 0x0000000000017941 */ /* 0x000fea0003800000 */
.L_x_13906:
        /* <DEDUP_REMOVED lines=13> */
.L_x_13915:
        /* <DEDUP_REMOVED lines=33> */
.L_x_13914:
[----:B------:R-:W-:Y:S02]  /*de50*/  IMAD.MOV.U32 R24, RZ, RZ, R27 ;  /* 0x000000ffff187224 */ /* 0x000fe400078e001b */
[----:B------:R-:W-:Y:S02]  /*de60*/  IMAD.MOV.U32 R27, RZ, RZ, R28 ;  /* 0x000000ffff1b7224 */ /* 0x000fe400078e001c */
.L_x_13913:
[----:B------:R-:W-:Y:S05]  /*de70*/  BSYNC B2 ;  /* 0x0000000000027941 */ /* 0x000fea0003800000 */
.L_x_13912:
[----:B------:R-:W-:-:S13]  /*de80*/  ISETP.GE.U32.AND P0, PT, R25, 0xc, PT ;  /* 0x0000000c1900780c */ /* 0x000fda0003f06070 */
[----:B------:R-:W-:Y:S05]  /*de90*/  @!P0 BRA `(.L_x_13911) ;  /* 0x0000076000008947 */ /* 0x000fea0003800000 */
[----:B------:R-:W-:Y:S01]  /*dea0*/  BSSY B2, `(.L_x_13911) ;  /* 0x0000075000027945 */ /* 0x000fe20003800000 */
[----:B------:R-:W-:Y:S02]  /*deb0*/  IADD3 R21, R21, 0x10, RZ ;  /* 0x0000001015157810 */ /* 0x000fe40007ffe0ff */
.L_x_13916:
        /* <DEDUP_REMOVED lines=116> */
.L_x_13911:
[----:B------:R-:W-:Y:S05]  /*e600*/  BSYNC B1 ;  /* 0x0000000000017941 */ /* 0x000fea0003800000 */
.L_x_13910:
        /* <DEDUP_REMOVED lines=20> */
.L_x_13918:
[----:B------:R-:W-:Y:S05]  /*e750*/  BSYNC B1 ;  /* 0x0000000000017941 */ /* 0x000fea0003800000 */
.L_x_13917:
[----:B------:R-:W-:Y:S01]  /*e760*/  IMAD.MOV.U32 R10, RZ, RZ, R20 ;  /* 0x000000ffff0a7224 */ /* 0x000fe200078e0014 */
[----:B------:R-:W-:Y:S01]  /*e770*/  LOP3.LUT R11, R11, 0x80000000, R19, 0xb8, !PT ;  /* 0x800000000b0b7812 */ /* 0x000fe200078eb813 */
[----:B------:R-:W-:Y:S05]  /*e780*/  BRA `(.L_x_13904) ;  /* 0x0000006000007947 */ /* 0x000fea0003800000 */
.L_x_13905:
[----:B------:R-:W0:-:S06]  /*e790*/  DSETP.GTU.AND P0, PT, R22, +INF , PT ;  /* 0x7ff000001600742a */ /* 0x000e0c0003f0c000 */
[----:B0-----:R-:W0:-:S14]  /*e7a0*/  DSETP.LE.AND P0, PT, R20, +INF , !P0 ;  /* 0x7ff000001400742a */ /* 0x001e1c0004703000 */
[----:B0-----:R-:W0:-:S04]  /*e7b0*/  @P0 DSETP.NEU.AND P2, PT, R20, +INF , PT ;  /* 0x7ff000001400042a */ /* 0x001e080003f4d000 */
[----:B------:R-:W1:-:S06]  /*e7c0*/  @!P0 DADD R10, R10, c[0x0][0x170] ;  /* 0x00005c000a0a8629 */ /* 0x000e4c0000000000 */
[----:B0-----:R-:W-:Y:S02]  /*e7d0*/  @P0 FSEL R11, R19, -QNAN , P2 ;  /* 0xfff80000130b0808 */ /* 0x001fe40001000000 */
[----:B------:R-:W-:Y:S02]  /*e7e0*/  @P0 FSEL R10, RZ, c[0x0][0x170], !P2 ;  /* 0x00005c00ff0a0a08 */ /* 0x000fe40005000000 */
.L_x_13904:
[----:B-1----:R-:W-:Y:S05]  /*e7f0*/  BSYNC B0 ;  /* 0x0000000000007941 */ /* 0x002fea0003800000 */
.L_x_13903:
        /* <DEDUP_REMOVED lines=42> */
.L_x_13925:
        /* <DEDUP_REMOVED lines=12> */
.L_x_13924:
[----:B------:R-:W-:Y:S02]  /*eb60*/  IMAD.MOV.U32 R24, RZ, RZ, R27 ;  /* 0x000000ffff187224 */ /* 0x000fe400078e001b */
[----:B------:R-:W-:Y:S02]  /*eb70*/  IMAD.MOV.U32 R27, RZ, RZ, R28 ;  /* 0x000000ffff1b7224 */ /* 0x000fe400078e001c */
.L_x_13923:
[----:B------:R-:W-:Y:S05]  /*eb80*/  BSYNC B1 ;  /* 0x0000000000017941 */ /* 0x000fea0003800000 */
.L_x_13922:
        /* <DEDUP_REMOVED lines=13> */
.L_x_13931:
        /* <DEDUP_REMOVED lines=33> */
.L_x_13930:
[----:B------:R-:W-:Y:S02]  /*ee70*/  IMAD.MOV.U32 R24, RZ, RZ, R27 ;  /* 0x000000ffff187224 */ /* 0x000fe400078e001b */
[----:B------:R-:W-:Y:S02]  /*ee80*/  IMAD.MOV.U32 R27, RZ, RZ, R28 ;  /* 0x000000ffff1b7224 */ /* 0x000fe400078e001c */
.L_x_13929:
[----:B------:R-:W-:Y:S05]  /*ee90*/  BSYNC B2 ;  /* 0x0000000000027941 */ /* 0x000fea0003800000 */
.L_x_13928:
[----:B------:R-:W-:-:S13]  /*eea0*/  ISETP.GE.U32.AND P0, PT, R25, 0xc, PT ;  /* 0x0000000c1900780c */ /* 0x000fda0003f06070 */
[----:B------:R-:W-:Y:S05]  /*eeb0*/  @!P0 BRA `(.L_x_13927) ;  /* 0x0000076000008947 */ /* 0x000fea0003800000 */
[----:B------:R-:W-:Y:S01]  /*eec0*/  BSSY B2, `(.L_x_13927) ;  /* 0x0000075000027945 */ /* 0x000fe20003800000 */
[----:B------:R-:W-:Y:S02]  /*eed0*/  IADD3 R21, R21, 0x10, RZ ;  /* 0x0000001015157810 */ /* 0x000fe40007ffe0ff */
.L_x_13932:
        /* <DEDUP_REMOVED lines=116> */
.L_x_13927:
[----:B------:R-:W-:Y:S05]  /*f620*/  BSYNC B1 ;  /* 0x0000000000017941 */ /* 0x000fea0003800000 */
.L_x_13926:
        /* <DEDUP_REMOVED lines=20> */
.L_x_13934:
[----:B------:R-:W-:Y:S05]  /*f770*/  BSYNC B1 ;  /* 0x0000000000017941 */ /* 0x000fea0003800000 */
.L_x_13933:
[----:B------:R-:W-:Y:S01]  /*f780*/  IMAD.MOV.U32 R8, RZ, RZ, R20 ;  /* 0x000000ffff087224 */ /* 0x000fe200078e0014 */
[----:B------:R-:W-:Y:S01]  /*f790*/  LOP3.LUT R9, R9, 0x80000000, R19, 0xb8, !PT ;  /* 0x8000000009097812 */ /* 0x000fe200078eb813 */
[----:B------:R-:W-:Y:S05]  /*f7a0*/  BRA `(.L_x_13920) ;  /* 0x0000006000007947 */ /* 0x000fea0003800000 */
.L_x_13921:
[----:B------:R-:W0:-:S06]  /*f7b0*/  DSETP.GTU.AND P0, PT, R22, +INF , PT ;  /* 0x7ff000001600742a */ /* 0x000e0c0003f0c000 */
[----:B0-----:R-:W0:-:S14]  /*f7c0*/  DSETP.LE.AND P0, PT, R20, +INF , !P0 ;  /* 0x7ff000001400742a */ /* 0x001e1c0004703000 */
[----:B0-----:R-:W0:-:S04]  /*f7d0*/  @P0 DSETP.NEU.AND P2, PT, R20, +INF , PT ;  /* 0x7ff000001400042a */ /* 0x001e080003f4d000 */
[----:B------:R-:W1:-:S06]  /*f7e0*/  @!P0 DADD R8, R8, c[0x0][0x170] ;  /* 0x00005c0008088629 */ /* 0x000e4c0000000000 */
[----:B0-----:R-:W-:Y:S02]  /*f7f0*/  @P0 FSEL R9, R19, -QNAN , P2 ;  /* 0xfff8000013090808 */ /* 0x001fe40001000000 */
[----:B------:R-:W-:Y:S02]  /*f800*/  @P0 FSEL R8, RZ, c[0x0][0x170], !P2 ;  /* 0x00005c00ff080a08 */ /* 0x000fe40005000000 */
.L_x_13920:
[----:B-1----:R-:W-:Y:S05]  /*f810*/  BSYNC B0 ;  /* 0x0000000000007941 */ /* 0x002fea0003800000 */
.L_x_13919:
        /* <DEDUP_REMOVED lines=42> */
.L_x_13941:
        /* <DEDUP_REMOVED lines=12> */
.L_x_13940:
[----:B------:R-:W-:Y:S02]  /*fb80*/  IMAD.MOV.U32 R24, RZ, RZ, R27 ;  /* 0x000000ffff187224 */ /* 0x000fe400078e001b */
[----:B------:R-:W-:Y:S02]  /*fb90*/  IMAD.MOV.U32 R27, RZ, RZ, R28 ;  /* 0x000000ffff1b7224 */ /* 0x000fe400078e001c */
.L_x_13939:
[----:B------:R-:W-:Y:S05]  /*fba0*/  BSYNC B1 ;  /* 0x0000000000017941 */ /* 0x000fea0003800000 */
.L_x_13938:
        /* <DEDUP_REMOVED lines=13> */
.L_x_13947:
        /* <DEDUP_REMOVED lines=33> */
.L_x_13946:
[----:B------:R-:W-:Y:S02]  /*fe90*/  IMAD.MOV.U32 R24, RZ, RZ, R27 ;  /* 0x000000ffff187224 */ /* 0x000fe400078e001b */
[----:B------:R-:W-:Y:S02]  /*fea0*/  IMAD.MOV.U32 R27, RZ, RZ, R28 ;  /* 0x000000ffff1b7224 */ /* 0x000fe400078e001c */
.L_x_13945:
[----:B------:R-:W-:Y:S05]  /*feb0*/  BSYNC B2 ;  /* 0x0000000000027941 */ /* 0x000fea0003800000 */
.L_x_13944:
[----:B------:R-:W-:-:S13]  /*fec0*/  ISETP.GE.U32.AND P0, PT, R25, 0xc, PT ;  /* 0x0000000c1900780c */ /* 0x000fda0003f06070 */
[----:B------:R-:W-:Y:S05]  /*fed0*/  @!P0 BRA `(.L_x_13943) ;  /* 0x0000076000008947 */ /* 0x000fea0003800000 */
[----:B------:R-:W-:Y:S01]  /*fee0*/  BSSY B2, `(.L_x_13943) ;  /* 0x0000075000027945 */ /* 0x000fe20003800000 */
[----:B------:R-:W-:Y:S02]  /*fef0*/  IADD3 R23, R23, 0x10, RZ ;  /* 0x0000001017177810 */ /* 0x000fe40007ffe0ff */
.L_x_13948:
        /* <DEDUP_REMOVED lines=116> */
.L_x_13943:
[----:B------:R-:W-:Y:S05]  /*10640*/  BSYNC B1 ;  /* 0x0000000000017941 */ /* 0x000fea0003800000 */
.L_x_13942:
        /* <DEDUP_REMOVED lines=20> */
.L_x_13950:
[----:B------:R-:W-:Y:S05]  /*10790*/  BSYNC B1 ;  /* 0x0000000000017941 */ /* 0x000fea0003800000 */
.L_x_13949:
[----:B------:R-:W-:Y:S01]  /*107a0*/  IMAD.MOV.U32 R4, RZ, RZ, R20 ;  /* 0x000000ffff047224 */ /* 0x000fe200078e0014 */
[----:B------:R-:W-:Y:S01]  /*107b0*/  LOP3.LUT R5, R5, 0x80000000, R19, 0xb8, !PT ;  /* 0x8000000005057812 */ /* 0x000fe200078eb813 */
[----:B------:R-:W-:Y:S05]  /*107c0*/  BRA `(.L_x_13936) ;  /* 0x0000006000007947 */ /* 0x000fea0003800000 */
.L_x_13937:
[----:B------:R-:W0:-:S06]  /*107d0*/  DSETP.GTU.AND P0, PT, R20, +INF , PT ;  /* 0x7ff000001400742a */ /* 0x000e0c0003f0c000 */
[----:B0-----:R-:W0:-:S14]  /*107e0*/  DSETP.LE.AND P0, PT, R22, +INF , !P0 ;  /* 0x7ff000001600742a */ /* 0x001e1c0004703000 */
[----:B0-----:R-:W0:-:S04]  /*107f0*/  @P0 DSETP.NEU.AND P2, PT, R22, +INF , PT ;  /* 0x7ff000001600042a */ /* 0x001e080003f4d000 */
[----:B------:R-:W1:-:S06]  /*10800*/  @!P0 DADD R4, R4, c[0x0][0x170] ;  /* 0x00005c0004048629 */ /* 0x000e4c0000000000 */
[----:B0-----:R-:W-:Y:S02]  /*10810*/  @P0 FSEL R5, R19, -QNAN , P2 ;  /* 0xfff8000013050808 */ /* 0x001fe40001000000 */
[----:B------:R-:W-:Y:S02]  /*10820*/  @P0 FSEL R4, RZ, c[0x0][0x170], !P2 ;  /* 0x00005c00ff040a08 */ /* 0x000fe40005000000 */
.L_x_13936:
[----:B-1----:R-:W-:Y:S05]  /*10830*/  BSYNC B0 ;  /* 0x0000000000007941 */ /* 0x002fea0003800000 */
.L_x_13935:
[----:B------:R-:W-:Y:S01]  /*10840*/  @!P1 IADD3 R20, R0, UR6, RZ ;  /* 0x0000000600149c10 */ /* 0x000fe2000fffe0ff */
[----:B------:R-:W-:Y:S01]  /*10850*/  @!P1 IMAD.MOV.U32 R21, RZ, RZ, 0x8 ;  /* 0x00000008ff159424 */ /* 0x000fe200078e00ff */
[----:B------:R-:W-:Y:S01]  /*10860*/  BSSY B0, `(.L_x_13951) ;  /* 0x0000030000007945 */ /* 0x000fe20003800000 */
[----:B------:R-:W-:Y:S01]  /*10870*/  @!P1 IMAD.MOV.U32 R0, RZ, RZ, R18 ;  /* 0x000000ffff009224 */ /* 0x000fe200078e0012 */
[----:B------:R-:W-:Y:S01]  /*10880*/  BSSY B1, `(.L_x_13952) ;  /* 0x0000027000017945 */ /* 0x000fe20003800000 */
[----:B------:R-:W-:-:S03]  /*10890*/  @!P1 IMAD.WIDE.U32 R20, R20, R21, c[0x0][0x178] ;  /* 0x00005e0014149625 */ /* 0x000fc600078e0015 */
[----:B------:R-:W-:Y:S02]  /*108a0*/  ISETP.GE.AND P0, PT, R0, UR4, PT ;  /* 0x0000000400007c0c */ /* 0x000fe4000bf06270 */
[----:B-----5:R0:W-:Y:S11]  /*108b0*/  @!P1 STG.E.64 [R20.64], R2 ;  /* 0x0000000214009986 */ /* 0x0201f6000c101b08 */
        /* <DEDUP_REMOVED lines=13> */
.L_x_13953:
[----:B------:R-:W-:-:S13]  /*10990*/  ISETP.GE.AND P0, PT, R0, UR4, PT ;  /* 0x0000000400007c0c */ /* 0x000fda000bf06270 */
[----:B------:R-:W-:Y:S05]  /*109a0*/  @P0 BRA `(.L_x_13955) ;  /* 0x000000c000000947 */ /* 0x000fea0003800000 */
[C---:B0-----:R-:W-:Y:S01]  /*109b0*/  IADD3 R2, R0.reuse, UR6, RZ ;  /* 0x0000000600027c10 */ /* 0x041fe2000fffe0ff */
[----:B------:R-:W-:Y:S01]  /*109c0*/  IMAD.MOV.U32 R3, RZ, RZ, 0x8 ;  /* 0x00000008ff037424 */ /* 0x000fe200078e00ff */
[----:B------:R-:W-:-:S03]  /*109d0*/  IADD3 R0, R0, 0x80, RZ ;  /* 0x0000008000007810 */ /* 0x000fc60007ffe0ff */
[----:B------:R-:W-:-:S05]  /*109e0*/  IMAD.WIDE.U32 R2, R2, R3, c[0x0][0x178] ;  /* 0x00005e0002027625 */ /* 0x000fca00078e0003 */
[----:B------:R0:W-:Y:S02]  /*109f0*/  STG.E.64 [R2.64], R16 ;  /* 0x0000001002007986 */ /* 0x0001e4000c101b08 */
.L_x_13954:
[----:B------:R-:W-:-:S13]  /*10a00*/  ISETP.GE.AND P0, PT, R0, UR4, PT ;  /* 0x0000000400007c0c */ /* 0x000fda000bf06270 */
[----:B------:R-:W-:Y:S05]  /*10a10*/  @P0 BRA `(.L_x_13956) ;  /* 0x000000d000000947 */ /* 0x000fea0003800000 */
[C---:B0-----:R-:W-:Y:S01]  /*10a20*/  IADD3 R2, R0.reuse, UR6, RZ ;  /* 0x0000000600027c10 */ /* 0x041fe2000fffe0ff */
[----:B------:R-:W-:Y:S01]  /*10a30*/  IMAD.MOV.U32 R3, RZ, RZ, 0x8 ;  /* 0x00000008ff037424 */ /* 0x000fe200078e00ff */
[----:B------:R-:W-:-:S03]  /*10a40*/  IADD3 R0, R0, 0x80, RZ ;  /* 0x0000008000007810 */ /* 0x000fc60007ffe0ff */
[----:B------:R-:W-:-:S05]  /*10a50*/  IMAD.WIDE.U32 R2, R2, R3, c[0x0][0x178] ;  /* 0x00005e0002027625 */ /* 0x000fca00078e0003 */
[----:B------:R0:W-:Y:S02]  /*10a60*/  STG.E.64 [R2.64], R12 ;  /* 0x0000000c02007986 */ /* 0x0001e4000c101b08 */
.L_x_13955:
        /* <DEDUP_REMOVED lines=8> */
.L_x_13956:
[----:B------:R-:W-:Y:S05]  /*10af0*/  BSYNC B1 ;  /* 0x0000000000017941 */ /* 0x000fea0003800000 */
.L_x_13952:
[----:B------:R-:W-:-:S13]  /*10b00*/  ISETP.GE.AND P0, PT, R0, UR4, PT ;  /* 0x0000000400007c0c */ /* 0x000fda000bf06270 */
[C---:B0-----:R-:W-:Y:S01]  /*10b10*/  @!P0 IADD3 R2, R0.reuse, UR6, RZ ;  /* 0x0000000600028c10 */ /* 0x041fe2000fffe0ff */
[----:B------:R-:W-:Y:S01]  /*10b20*/  @!P0 IMAD.MOV.U32 R3, RZ, RZ, 0x8 ;  /* 0x00000008ff038424 */ /* 0x000fe200078e00ff */
[----:B------:R-:W-:-:S03]  /*10b30*/  @!P0 IADD3 R0, R0, 0x80, RZ ;  /* 0x0000008000008810 */ /* 0x000fc60007ffe0ff */
[----:B------:R-:W-:-:S05]  /*10b40*/  @!P0 IMAD.WIDE.U32 R2, R2, R3, c[0x0][0x178] ;  /* 0x00005e0002028625 */ /* 0x000fca00078e0003 */
[----:B------:R0:W-:Y:S02]  /*10b50*/  @!P0 STG.E.64 [R2.64], R8 ;  /* 0x0000000802008986 */ /* 0x0001e4000c101b08 */
.L_x_13957:
[----:B------:R-:W-:Y:S05]  /*10b60*/  BSYNC B0 ;  /* 0x0000000000007941 */ /* 0x000fea0003800000 */
.L_x_13951:
        /* <DEDUP_REMOVED lines=8> */
.L_x_13958:
        /* <DEDUP_REMOVED lines=9> */
.L_x_50598:


//--------------------- .text._ZN2at6native29vectorized_elementwise_kernelILi4ENS0_13AUnaryFunctorIdddZZZNS0_16fmod_kernel_cudaERNS_18TensorIteratorBaseEENKUlvE0_clEvENKUlvE_clEvEUlddE_EESt5arrayIPcLm2EEEEviT0_T1_ --------------------------
	.section	.text._ZN2at6native29vectorized_elementwise_kernelILi4ENS0_13AUnaryFunctorIdddZZZNS0_16fmod_kernel_cudaERNS_18TensorIteratorBaseEENKUlvE0_clEvENKUlvE_clEvEUlddE_EESt5arrayIPcLm2EEEEviT0_T1_,"ax",@progbits
	.sectioninfo	@"SHI_REGISTERS=32"
	.align	128
        .global         _ZN2at6native29vectorized_elementwise_kernelILi4ENS0_13AUnaryFunctorIdddZZZNS0_16fmod_kernel_cudaERNS_18TensorIteratorBaseEENKUlvE0_clEvENKUlvE_clEvEUlddE_EESt5arrayIPcLm2EEEEviT0_T1_
        .type           _ZN2at6native29vectorized_elementwise_kernelILi4ENS0_13AUnaryFunctorIdddZZZNS0_16fmod_kernel_cudaERNS_18TensorIteratorBaseEENKUlvE0_clEvENKUlvE_clEvEUlddE_EESt5arrayIPcLm2EEEEviT0_T1_,@function
        .size           _ZN2at6native29vectorized_elementwise_kernelILi4ENS0_13AUnaryFunctorIdddZZZNS0_16fmod_kernel_cudaERNS_18TensorIteratorBaseEENKUlvE0_clEvENKUlvE_clEvEUlddE_EESt5arrayIPcLm2EEEEviT0_T1_,(.L_x_50599 - _ZN2at6native29vectorized_elementwise_kernelILi4ENS0_13AUnaryFunctorIdddZZZNS0_16fmod_kernel_cudaERNS_18TensorIteratorBaseEENKUlvE0_clEvENKUlvE_clEvEUlddE_EESt5arrayIPcLm2EEEEviT0_T1_)
        .other          _ZN2at6native29vectorized_elementwise_kernelILi4ENS0_13AUnaryFunctorIdddZZZNS0_16fmod_kernel_cudaERNS_18TensorIteratorBaseEENKUlvE0_clEvENKUlvE_clEvEUlddE_EESt5arrayIPcLm2EEEEviT0_T1_,@"STO_CUDA_ENTRY STV_DEFAULT"
_ZN2at6native29vectorized_elementwise_kernelILi4ENS0_13AUnaryFunctorIdddZZZNS0_16fmod_kernel_cudaERNS_18TensorIteratorBaseEENKUlvE0_clEvENKUlvE_clEvEUlddE_EESt5arrayIPcLm2EEEEviT0_T1_:
.text._ZN2at6native29vectorized_elementwise_kernelILi4ENS0_13AUnaryFunctorIdddZZZNS0_16fmod_kernel_cudaERNS_18TensorIteratorBaseEENKUlvE0_clEvENKUlvE_clEvEUlddE_EESt5arrayIPcLm2EEEEviT0_T1_:
        /* <DEDUP_REMOVED lines=63> */
.L_x_13966:
        /* <DEDUP_REMOVED lines=12> */
.L_x_13965:
[----:B------:R-:W-:Y:S02]  /*04b0*/  IMAD.MOV.U32 R22, RZ, RZ, R27 ;  /* 0x000000ffff167224 */ /* 0x000fe400078e001b */
[----:B------:R-:W-:Y:S02]  /*04c0*/  IMAD.MOV.U32 R27, RZ, RZ, R28 ;  /* 0x000000ffff1b7224 */ /* 0x000fe400078e001c */
.L_x_13964:
[----:B------:R-:W-:Y:S05]  /*04d0*/  BSYNC B1 ;  /* 0x0000000000017941 */ /* 0x000fea0003800000 */
.L_x_13963:
        /* <DEDUP_REMOVED lines=13> */
.L_x_13972:
        /* <DEDUP_REMOVED lines=33> */
.L_x_13971:
[----:B------:R-:W-:Y:S02]  /*07c0*/  IMAD.MOV.U32 R22, RZ, RZ, R27 ;  /* 0x000000ffff167224 */ /* 0x000fe400078e001b */
[----:B------:R-:W-:Y:S02]  /*07d0*/  IMAD.MOV.U32 R27, RZ, RZ, R28 ;  /* 0x000000ffff1b7224 */ /* 0x000fe400078e001c */
.L_x_13970:
[----:B------:R-:W-:Y:S05]  /*07e0*/  BSYNC B2 ;  /* 0x0000000000027941 */ /* 0x000fea0003800000 */
.L_x_13969:
[----:B------:R-:W-:-:S13]  /*07f0*/  ISETP.GE.U32.AND P1, PT, R25, 0xc, PT ;  /* 0x0000000c1900780c */ /* 0x000fda0003f26070 */
[----:B------:R-:W-:Y:S05]  /*0800*/  @!P1 BRA `(.L_x_13968) ;  /* 0x0000076000009947 */ /* 0x000fea0003800000 */
[----:B------:R-:W-:Y:S01]  /*0810*/  BSSY B2, `(.L_x_13968) ;  /* 0x0000075000027945 */ /* 0x000fe20003800000 */
[----:B------:R-:W-:Y:S02]  /*0820*/  IADD3 R26, R26, 0x10, RZ ;  /* 0x000000101a1a7810 */ /* 0x000fe40007ffe0ff */
.L_x_13973:
        /* <DEDUP_REMOVED lines=116> */
.L_x_13968:
[----:B------:R-:W-:Y:S05]  /*0f70*/  BSYNC B1 ;  /* 0x0000000000017941 */ /* 0x000fea0003800000 */
.L_x_13967:
        /* <DEDUP_REMOVED lines=21> */
.L_x_13975:
[----:B------:R-:W-:Y:S05]  /*10d0*/  BSYNC B1 ;  /* 0x0000000000017941 */ /* 0x000fea0003800000 */
.L_x_13974:
[----:B------:R-:W-:Y:S02]  /*10e0*/  IMAD.MOV.U32 R21, RZ, RZ, R27 ;  /* 0x000000ffff157224 */ /* 0x000fe400078e001b */
[----:B------:R-:W-:-:S03]  /*10f0*/  IMAD.MOV.U32 R20, RZ, RZ, R24 ;  /* 0x000000ffff147224 */ /* 0x000fc600078e0018 */
[----:B------:R-:W-:Y:S01]  /*1100*/  LOP3.LUT R13, R21, 0x80000000, R13, 0xb8, !PT ;  /* 0x80000000150d7812 */ /* 0x000fe200078eb80d */
[----:B------:R-:W-:Y:S01]  /*1110*/  IMAD.MOV.U32 R12, RZ, RZ, R20 ;  /* 0x000000ffff0c7224 */ /* 0x000fe200078e0014 */
[----:B------:R-:W-:Y:S05]  /*1120*/  BRA `(.L_x_13962) ;  /* 0x0000009000007947 */ /* 0x000fea0003800000 */
.L_x_13961:
        /* <DEDUP_REMOVED lines=9> */
.L_x_13962:
[----:B-1----:R-:W-:Y:S05]  /*11c0*/  BSYNC B0 ;  /* 0x0000000000007941 */ /* 0x002fea0003800000 */
.L_x_13960:
        /* <DEDUP_REMOVED lines=38> */
.L_x_13982:
        /* <DEDUP_REMOVED lines=12> */
.L_x_13981:
[----:B------:R-:W-:Y:S02]  /*14f0*/  IMAD.MOV.U32 R22, RZ, RZ, R27 ;  /* 0x000000ffff167224 */ /* 0x000fe400078e001b */
[----:B------:R-:W-:Y:S02]  /*1500*/  IMAD.MOV.U32 R27, RZ, RZ, R28 ;  /* 0x000000ffff1b7224 */ /* 0x000fe400078e001c */
.L_x_13980:
[----:B------:R-:W-:Y:S05]  /*1510*/  BSYNC B1 ;  /* 0x0000000000017941 */ /* 0x000fea0003800000 */
.L_x_13979:
        /* <DEDUP_REMOVED lines=13> */
.L_x_13988:
        /* <DEDUP_REMOVED lines=33> */
.L_x_13987:
[----:B------:R-:W-:Y:S02]  /*1800*/  IMAD.MOV.U32 R22, RZ, RZ, R27 ;  /* 0x000000ffff167224 */ /* 0x000fe400078e001b */
[----:B------:R-:W-:Y:S02]  /*1810*/  IMAD.MOV.U32 R27, RZ, RZ, R28 ;  /* 0x000000ffff1b7224 */ /* 0x000fe400078e001c */
.L_x_13986:
[----:B------:R-:W-:Y:S05]  /*1820*/  BSYNC B2 ;  /* 0x0000000000027941 */ /* 0x000fea0003800000 */
.L_x_13985:
[----:B------:R-:W-:-:S13]  /*1830*/  ISETP.GE.U32.AND P1, PT, R25, 0xc, PT ;  /* 0x0000000c1900780c */ /* 0x000fda0003f26070 */
[----:B------:R-:W-:Y:S05]  /*1840*/  @!P1 BRA `(.L_x_13984) ;  /* 0x0000076000009947 */ /* 0x000fea0003800000 */
[----:B------:R-:W-:Y:S01]  /*1850*/  BSSY B2, `(.L_x_13984) ;  /* 0x0000075000027945 */ /* 0x000fe20003800000 */
[----:B------:R-:W-:Y:S02]  /*1860*/  IADD3 R26, R26, 0x10, RZ ;  /* 0x000000101a1a7810 */ /* 0x000fe40007ffe0ff */
.L_x_13989:
        /* <DEDUP_REMOVED lines=116> */
.L_x_13984:
[----:B------:R-:W-:Y:S05]  /*1fb0*/  BSYNC B1 ;  /* 0x0000000000017941 */ /* 0x000fea0003800000 */
.L_x_13983:
        /* <DEDUP_REMOVED lines=21> */
.L_x_13991:
[----:B------:R-:W-:Y:S05]  /*2110*/  BSYNC B1 ;  /* 0x0000000000017941 */ /* 0x000fea0003800000 */
.L_x_13990:
[----:B------:R-:W-:Y:S02]  /*2120*/  IMAD.MOV.U32 R21, RZ, RZ, R27 ;  /* 0x000000ffff157224 */ /* 0x000fe400078e001b */
[----:B------:R-:W-:-:S03]  /*2130*/  IMAD.MOV.U32 R20, RZ, RZ, R24 ;  /* 0x000000ffff147224 */ /* 0x000fc600078e0018 */
[----:B------:R-:W-:Y:S01]  /*2140*/  LOP3.LUT R15, R21, 0x80000000, R15, 0xb8, !PT ;  /* 0x80000000150f7812 */ /* 0x000fe200078eb80f */
[----:B------:R-:W-:Y:S01]  /*2150*/  IMAD.MOV.U32 R14, RZ, RZ, R20 ;  /* 0x000000ffff0e7224 */ /* 0x000fe200078e0014 */
[----:B------:R-:W-:Y:S05]  /*2160*/  BRA `(.L_x_13978) ;  /* 0x0000009000007947 */ /* 0x000fea0003800000 */
.L_x_13977:
        /* <DEDUP_REMOVED lines=9> */
.L_x_13978:
[----:B-1----:R-:W-:Y:S05]  /*2200*/  BSYNC B0 ;  /* 0x0000000000007941 */ /* 0x002fea0003800000 */
.L_x_13976:
        /* <DEDUP_REMOVED lines=38> */
.L_x_13998:
        /* <DEDUP_REMOVED lines=12> */
.L_x_13997:
[----:B------:R-:W-:Y:S02]  /*2530*/  IMAD.MOV.U32 R22, RZ, RZ, R27 ;  /* 0x000000ffff167224 */ /* 0x000fe400078e001b */
[----:B------:R-:W-:Y:S02]  /*2540*/  IMAD.MOV.U32 R27, RZ, RZ, R28 ;  /* 0x000000ffff1b7224 */ /* 0x000fe400078e001c */
.L_x_13996:
[----:B------:R-:W-:Y:S05]  /*2550*/  BSYNC B1 ;  /* 0x0000000000017941 */ /* 0x000fea0003800000 */
.L_x_13995:
        /* <DEDUP_REMOVED lines=13> */
.L_x_14004:
        /* <DEDUP_REMOVED lines=33> */
.L_x_14003:
[----:B------:R-:W-:Y:S02]  /*2840*/  IMAD.MOV.U32 R22, RZ, RZ, R27 ;  /* 0x000000ffff167224 */ /* 0x000fe400078e001b */
[----:B------:R-:W-:Y:S02]  /*2850*/  IMAD.MOV.U32 R27, RZ, RZ, R28 ;  /* 0x000000ffff1b7224 */ /* 0x000fe400078e001c */
.L_x_14002:
[----:B------:R-:W-:Y:S05]  /*2860*/  BSYNC B2 ;  /* 0x0000000000027941 */ /* 0x000fea0003800000 */
.L_x_14001:
[----:B------:R-:W-:-:S13]  /*2870*/  ISETP.GE.U32.AND P1, PT, R25, 0xc, PT ;  /* 0x0000000c1900780c */ /* 0x000fda0003f26070 */
[----:B------:R-:W-:Y:S05]  /*2880*/  @!P1 BRA `(.L_x_14000) ;  /* 0x0000076000009947 */ /* 0x000fea0003800000 */
[----:B------:R-:W-:Y:S01]  /*2890*/  BSSY B2, `(.L_x_14000) ;  /* 0x0000075000027945 */ /* 0x000fe20003800000 */
[----:B------:R-:W-:Y:S02]  /*28a0*/  IADD3 R26, R26, 0x10, RZ ;  /* 0x000000101a1a7810 */ /* 0x000fe40007ffe0ff */
.L_x_14005:
        /* <DEDUP_REMOVED lines=116> */
.L_x_14000:
[----:B------:R-:W-:Y:S05]  /*2ff0*/  BSYNC B1 ;  /* 0x0000000000017941 */ /* 0x000fea0003800000 */
.L_x_13999:
        /* <DEDUP_REMOVED lines=21> */
.L_x_14007:
[----:B------:R-:W-:Y:S05]  /*3150*/  BSYNC B1 ;  /* 0x0000000000017941 */ /* 0x000fea0003800000 */
.L_x_14006:
[----:B------:R-:W-:Y:S02]  /*3160*/  IMAD.MOV.U32 R21, RZ, RZ, R27 ;  /* 0x000000ffff157224 */ /* 0x000fe400078e001b */
[----:B------:R-:W-:-:S03]  /*3170*/  IMAD.MOV.U32 R20, RZ, RZ, R24 ;  /* 0x000000ffff147224 */ /* 0x000fc600078e0018 */
[----:B------:R-:W-:Y:S01]  /*3180*/  LOP3.LUT R17, R21, 0x80000000, R17, 0xb8, !PT ;  /* 0x8000000015117812 */ /* 0x000fe200078eb811 */
[----:B------:R-:W-:Y:S01]  /*3190*/  IMAD.MOV.U32 R16, RZ, RZ, R20 ;  /* 0x000000ffff107224 */ /* 0x000fe200078e0014 */
[----:B------:R-:W-:Y:S05]  /*31a0*/  BRA `(.L_x_13994) ;  /* 0x0000009000007947 */ /* 0x000fea0003800000 */
.L_x_13993:
        /* <DEDUP_REMOVED lines=9> */
.L_x_13994:
[----:B-1----:R-:W-:Y:S05]  /*3240*/  BSYNC B0 ;  /* 0x0000000000007941 */ /* 0x002fea0003800000 */
.L_x_13992:
        /* <DEDUP_REMOVED lines=38> */
.L_x_14014:
        /* <DEDUP_REMOVED lines=12> */
.L_x_14013:
[----:B------:R-:W-:Y:S02]  /*3570*/  IMAD.MOV.U32 R22, RZ, RZ, R27 ;  /* 0x000000ffff167224 */ /* 0x000fe400078e001b */
[----:B------:R-:W-:Y:S02]  /*3580*/  IMAD.MOV.U32 R27, RZ, RZ, R28 ;  /* 0x000000ffff1b7224 */ /* 0x000fe400078e001c */
.L_x_14012:
[----:B------:R-:W-:Y:S05]  /*3590*/  BSYNC B1 ;  /* 0x0000000000017941 */ /* 0x000fea0003800000 */
.L_x_14011:
        /* <DEDUP_REMOVED lines=13> */
.L_x_14020:
        /* <DEDUP_REMOVED lines=33> */
.L_x_14019:
[----:B------:R-:W-:Y:S02]  /*3880*/  IMAD.MOV.U32 R22, RZ, RZ, R27 ;  /* 0x000000ffff167224 */ /* 0x000fe400078e001b */
[----:B------:R-:W-:Y:S02]  /*3890*/  IMAD.MOV.U32 R27, RZ, RZ, R28 ;  /* 0x000000ffff1b7224 */ /* 0x000fe400078e001c */
.L_x_14018:
[----:B------:R-:W-:Y:S05]  /*38a0*/  BSYNC B2 ;  /* 0x0000000000027941 */ /* 0x000fea0003800000 */
.L_x_14017:
[----:B------:R-:W-:-:S13]  /*38b0*/  ISETP.GE.U32.AND P1, PT, R25, 0xc, PT ;  /* 0x0000000c1900780c */ /* 0x000fda0003f26070 */
[----:B------:R-:W-:Y:S05]  /*38c0*/  @!P1 BRA `(.L_x_14016) ;  /* 0x0000076000009947 */ /* 0x000fea0003800000 */
[----:B------:R-:W-:Y:S01]  /*38d0*/  BSSY B2, `(.L_x_14016) ;  /* 0x0000075000027945 */ /* 0x000fe20003800000 */
[----:B------:R-:W-:Y:S02]  /*38e0*/  IADD3 R26, R26, 0x10, RZ ;  /* 0x000000101a1a7810 */ /* 0x000fe40007ffe0ff */
.L_x_14021:
        /* <DEDUP_REMOVED lines=116> */
.L_x_14016:
[----:B------:R-:W-:Y:S05]  /*4030*/  BSYNC B1 ;  /* 0x0000000000017941 */ /* 0x000fea0003800000 */
.L_x_14015:
        /* <DEDUP_REMOVED lines=21> */
.L_x_14023:
[----:B------:R-:W-:Y:S05]  /*4190*/  BSYNC B1 ;  /* 0x0000000000017941 */ /* 0x000fea0003800000 */
.L_x_14022:
[----:B------:R-:W-:Y:S02]  /*41a0*/  IMAD.MOV.U32 R21, RZ, RZ, R27 ;  /* 0x000000ffff157224 */ /* 0x000fe400078e001b */
[----:B------:R-:W-:-:S03]  /*41b0*/  IMAD.MOV.U32 R20, RZ, RZ, R24 ;  /* 0x000000ffff147224 */ /* 0x000fc600078e0018 */
[----:B------:R-:W-:Y:S01]  /*41c0*/  LOP3.LUT R19, R21, 0x80000000, R19, 0xb8, !PT ;  /* 0x8000000015137812 */ /* 0x000fe200078eb813 */
[----:B------:R-:W-:Y:S01]  /*41d0*/  IMAD.MOV.U32 R18, RZ, RZ, R20 ;  /* 0x000000ffff127224 */ /* 0x000fe200078e0014 */
[----:B------:R-:W-:Y:S05]  /*41e0*/  BRA `(.L_x_14010) ;  /* 0x0000009000007947 */ /* 0x000fea0003800000 */
.L_x_14009:
        /* <DEDUP_REMOVED lines=9> */
.L_x_14010:
[----:B-1----:R-:W-:Y:S05]  /*4280*/  BSYNC B0 ;  /* 0x0000000000007941 */ /* 0x002fea0003800000 */
.L_x_14008:
        /* <DEDUP_REMOVED lines=38> */
.L_x_14030:
        /* <DEDUP_REMOVED lines=12> */
.L_x_14029:
[----:B------:R-:W-:Y:S02]  /*45b0*/  IMAD.MOV.U32 R22, RZ, RZ, R27 ;  /* 0x000000ffff167224 */ /* 0x000fe400078e001b */
[----:B------:R-:W-:Y:S02]  /*45c0*/  IMAD.MOV.U32 R27, RZ, RZ, R28 ;  /* 0x000000ffff1b7224 */ /* 0x000fe400078e001c */
.L_x_14028:
[----:B------:R-:W-:Y:S05]  /*45d0*/  BSYNC B1 ;  /* 0x0000000000017941 */ /* 0x000fea0003800000 */
.L_x_14027:
        /* <DEDUP_REMOVED lines=13> */
.L_x_14036:
        /* <DEDUP_REMOVED lines=33> */
.L_x_14035:
[----:B------:R-:W-:Y:S02]  /*48c0*/  IMAD.MOV.U32 R22, RZ, RZ, R27 ;  /* 0x000000ffff167224 */ /* 0x000fe400078e001b */
[----:B------:R-:W-:Y:S02]  /*48d0*/  IMAD.MOV.U32 R27, RZ, RZ, R28 ;  /* 0x000000ffff1b7224 */ /* 0x000fe400078e001c */
.L_x_14034:
[----:B------:R-:W-:Y:S05]  /*48e0*/  BSYNC B2 ;  /* 0x0000000000027941 */ /* 0x000fea0003800000 */
.L_x_14033:
[----:B------:R-:W-:-:S13]  /*48f0*/  ISETP.GE.U32.AND P1, PT, R25, 0xc, PT ;  /* 0x0000000c1900780c */ /* 0x000fda0003f26070 */
[----:B------:R-:W-:Y:S05]  /*4900*/  @!P1 BRA `(.L_x_14032) ;  /* 0x0000076000009947 */ /* 0x000fea0003800000 */
[----:B------:R-:W-:Y:S01]  /*4910*/  BSSY B2, `(.L_x_14032) ;  /* 0x0000075000027945 */ /* 0x000fe20003800000 */
[----:B------:R-:W-:Y:S02]  /*4920*/  IADD3 R26, R26, 0x10, RZ ;  /* 0x000000101a1a7810 */ /* 0x000fe40007ffe0ff */
.L_x_14037:
        /* <DEDUP_REMOVED lines=116> */
.L_x_14032:
[----:B------:R-:W-:Y:S05]  /*5070*/  BSYNC B1 ;  /* 0x0000000000017941 */ /* 0x000fea0003800000 */
.L_x_14031:
        /* <DEDUP_REMOVED lines=21> */
.L_x_14039:
[----:B------:R-:W-:Y:S05]  /*51d0*/  BSYNC B1 ;  /* 0x0000000000017941 */ /* 0x000fea0003800000 */
.L_x_14038:
[----:B------:R-:W-:Y:S02]  /*51e0*/  IMAD.MOV.U32 R21, RZ, RZ, R27 ;  /* 0x000000ffff157224 */ /* 0x000fe400078e001b */
[----:B------:R-:W-:-:S03]  /*51f0*/  IMAD.MOV.U32 R20, RZ, RZ, R24 ;  /* 0x000000ffff147224 */ /* 0x000fc600078e0018 */
[----:B------:R-:W-:Y:S01]  /*5200*/  LOP3.LUT R5, R21, 0x80000000, R5, 0xb8, !PT ;  /* 0x8000000015057812 */ /* 0x000fe200078eb805 */
[----:B------:R-:W-:Y:S01]  /*5210*/  IMAD.MOV.U32 R4, RZ, RZ, R20 ;  /* 0x000000ffff047224 */ /* 0x000fe200078e0014 */
[----:B------:R-:W-:Y:S05]  /*5220*/  BRA `(.L_x_14026) ;  /* 0x0000009000007947 */ /* 0x000fea0003800000 */
.L_x_14025:
        /* <DEDUP_REMOVED lines=9> */
.L_x_14026:
[----:B-1----:R-:W-:Y:S05]  /*52c0*/  BSYNC B0 ;  /* 0x0000000000007941 */ /* 0x002fea0003800000 */
.L_x_14024:
        /* <DEDUP_REMOVED lines=38> */
.L_x_14046:
        /* <DEDUP_REMOVED lines=12> */
.L_x_14045:
[----:B------:R-:W-:Y:S02]  /*55f0*/  IMAD.MOV.U32 R22, RZ, RZ, R27 ;  /* 0x000000ffff167224 */ /* 0x000fe400078e001b */
[----:B------:R-:W-:Y:S02]  /*5600*/  IMAD.MOV.U32 R27, RZ, RZ, R28 ;  /* 0x000000ffff1b7224 */ /* 0x000fe400078e001c */
.L_x_14044:
[----:B------:R-:W-:Y:S05]  /*5610*/  BSYNC B1 ;  /* 0x0000000000017941 */ /* 0x000fea0003800000 */
.L_x_14043:
        /* <DEDUP_REMOVED lines=13> */
.L_x_14052:
        /* <DEDUP_REMOVED lines=33> */
.L_x_14051:
[----:B------:R-:W-:Y:S02]  /*5900*/  IMAD.MOV.U32 R22, RZ, RZ, R27 ;  /* 0x000000ffff167224 */ /* 0x000fe400078e001b */
[----:B------:R-:W-:Y:S02]  /*5910*/  IMAD.MOV.U32 R27, RZ, RZ, R28 ;  /* 0x000000ffff1b7224 */ /* 0x000fe400078e001c */
.L_x_14050:
[----:B------:R-:W-:Y:S05]  /*5920*/  BSYNC B2 ;  /* 0x0000000000027941 */ /* 0x000fea0003800000 */
.L_x_14049:
[----:B------:R-:W-:-:S13]  /*5930*/  ISETP.GE.U32.AND P1, PT, R25, 0xc, PT ;  /* 0x0000000c1900780c */ /* 0x000fda0003f26070 */
[----:B------:R-:W-:Y:S05]  /*5940*/  @!P1 BRA `(.L_x_14048) ;  /* 0x0000076000009947 */ /* 0x000fea0003800000 */
[----:B------:R-:W-:Y:S01]  /*5950*/  BSSY B2, `(.L_x_14048) ;  /* 0x0000075000027945 */ /* 0x000fe20003800000 */
[----:B------:R-:W-:Y:S02]  /*5960*/  IADD3 R26, R26, 0x10, RZ ;  /* 0x000000101a1a7810 */ /* 0x000fe40007ffe0ff */
.L_x_14053:
        /* <DEDUP_REMOVED lines=116> */
.L_x_14048:
[----:B------:R-:W-:Y:S05]  /*60b0*/  BSYNC B1 ;  /* 0x0000000000017941 */ /* 0x000fea0003800000 */
.L_x_14047:
        /* <DEDUP_REMOVED lines=21> */
.L_x_14055:
[----:B------:R-:W-:Y:S05]  /*6210*/  BSYNC B1 ;  /* 0x0000000000017941 */ /* 0x000fea0003800000 */
.L_x_14054:
[----:B------:R-:W-:Y:S02]  /*6220*/  IMAD.MOV.U32 R21, RZ, RZ, R27 ;  /* 0x000000ffff157224 */ /* 0x000fe400078e001b */
[----:B------:R-:W-:-:S03]  /*6230*/  IMAD.MOV.U32 R20, RZ, RZ, R24 ;  /* 0x000000ffff147224 */ /* 0x000fc600078e0018 */
[----:B------:R-:W-:Y:S01]  /*6240*/  LOP3.LUT R7, R21, 0x80000000, R7, 0xb8, !PT ;  /* 0x8000000015077812 */ /* 0x000fe200078eb807 */
[----:B------:R-:W-:Y:S01]  /*6250*/  IMAD.MOV.U32 R6, RZ, RZ, R20 ;  /* 0x000000ffff067224 */ /* 0x000fe200078e0014 */
[----:B------:R-:W-:Y:S05]  /*6260*/  BRA `(.L_x_14042) ;  /* 0x0000009000007947 */ /* 0x000fea0003800000 */
.L_x_14041:
        /* <DEDUP_REMOVED lines=9> */
.L_x_14042:
[----:B-1----:R-:W-:Y:S05]  /*6300*/  BSYNC B0 ;  /* 0x0000000000007941 */ /* 0x002fea0003800000 */
.L_x_14040:
        /* <DEDUP_REMOVED lines=38> */
.L_x_14062:
        /* <DEDUP_REMOVED lines=12> */
.L_x_14061:
[----:B------:R-:W-:Y:S02]  /*6630*/  IMAD.MOV.U32 R22, RZ, RZ, R27 ;  /* 0x000000ffff167224 */ /* 0x000fe400078e001b */
[----:B------:R-:W-:Y:S02]  /*6640*/  IMAD.MOV.U32 R27, RZ, RZ, R28 ;  /* 0x000000ffff1b7224 */ /* 0x000fe400078e001c */
.L_x_14060:
[----:B------:R-:W-:Y:S05]  /*6650*/  BSYNC B1 ;  /* 0x0000000000017941 */ /* 0x000fea0003800000 */
.L_x_14059:
        /* <DEDUP_REMOVED lines=13> */
.L_x_14068:
        /* <DEDUP_REMOVED lines=33> */
.L_x_14067:
[----:B------:R-:W-:Y:S02]  /*6940*/  IMAD.MOV.U32 R22, RZ, RZ, R27 ;  /* 0x000000ffff167224 */ /* 0x000fe400078e001b */
[----:B------:R-:W-:Y:S02]  /*6950*/  IMAD.MOV.U32 R27, RZ, RZ, R28 ;  /* 0x000000ffff1b7224 */ /* 0x000fe400078e001c */
.L_x_14066:
[----:B------:R-:W-:Y:S05]  /*6960*/  BSYNC B2 ;  /* 0x0000000000027941 */ /* 0x000fea0003800000 */
.L_x_14065:
[----:B------:R-:W-:-:S13]  /*6970*/  ISETP.GE.U32.AND P1, PT, R25, 0xc, PT ;  /* 0x0000000c1900780c */ /* 0x000fda0003f26070 */
[----:B------:R-:W-:Y:S05]  /*6980*/  @!P1 BRA `(.L_x_14064) ;  /* 0x0000076000009947 */ /* 0x000fea0003800000 */
[----:B------:R-:W-:Y:S01]  /*6990*/  BSSY B2, `(.L_x_14064) ;  /* 0x0000075000027945 */ /* 0x000fe20003800000 */
[----:B------:R-:W-:Y:S02]  /*69a0*/  IADD3 R26, R26, 0x10, RZ ;  /* 0x000000101a1a7810 */ /* 0x000fe40007ffe0ff */
.L_x_14069:
        /* <DEDUP_REMOVED lines=116> */
.L_x_14064:
[----:B------:R-:W-:Y:S05]  /*70f0*/  BSYNC B1 ;  /* 0x0000000000017941 */ /* 0x000fea0003800000 */
.L_x_14063:
        /* <DEDUP_REMOVED lines=21> */
.L_x_14071:
[----:B------:R-:W-:Y:S05]  /*7250*/  BSYNC B1 ;  /* 0x0000000000017941 */ /* 0x000fea0003800000 */
.L_x_14070:
[----:B------:R-:W-:Y:S02]  /*7260*/  IMAD.MOV.U32 R21, RZ, RZ, R27 ;  /* 0x000000ffff157224 */ /* 0x000fe400078e001b */
[----:B------:R-:W-:-:S03]  /*7270*/  IMAD.MOV.U32 R20, RZ, RZ, R24 ;  /* 0x000000ffff147224 */ /* 0x000fc600078e0018 */
[----:B------:R-:W-:Y:S01]  /*7280*/  LOP3.LUT R9, R21, 0x80000000, R9, 0xb8, !PT ;  /* 0x8000000015097812 */ /* 0x000fe200078eb809 */
[----:B------:R-:W-:Y:S01]  /*7290*/  IMAD.MOV.U32 R8, RZ, RZ, R20 ;  /* 0x000000ffff087224 */ /* 0x000fe200078e0014 */
[----:B------:R-:W-:Y:S05]  /*72a0*/  BRA `(.L_x_14058) ;  /* 0x0000009000007947 */ /* 0x000fea0003800000 */
.L_x_14057:
        /* <DEDUP_REMOVED lines=9> */
.L_x_14058:
[----:B-1----:R-:W-:Y:S05]  /*7340*/  BSYNC B0 ;  /* 0x0000000000007941 */ /* 0x002fea0003800000 */
.L_x_14056:
        /* <DEDUP_REMOVED lines=36> */
.L_x_14077:
        /* <DEDUP_REMOVED lines=12> */
.L_x_14076:
[----:B------:R-:W-:Y:S05]  /*7650*/  BSYNC B1 ;  /* 0x0000000000017941 */ /* 0x000fea0003800000 */
.L_x_14075:
        /* <DEDUP_REMOVED lines=13> */
.L_x_14083:
        /* <DEDUP_REMOVED lines=33> */
.L_x_14082:
[----:B------:R-:W-:Y:S02]  /*7940*/  IMAD.MOV.U32 R2, RZ, RZ, R25 ;  /* 0x000000ffff027224 */ /* 0x000fe400078e0019 */
[----:B------:R-:W-:Y:S02]  /*7950*/  IMAD.MOV.U32 R25, RZ, RZ, R26 ;  /* 0x000000ffff197224 */ /* 0x000fe400078e001a */
.L_x_14081:
[----:B------:R-:W-:Y:S05]  /*7960*/  BSYNC B2 ;  /* 0x0000000000027941 */ /* 0x000fea0003800000 */
.L_x_14080:
[----:B------:R-:W-:-:S13]  /*7970*/  ISETP.GE.U32.AND P0, PT, R11, 0xc, PT ;  /* 0x0000000c0b00780c */ /* 0x000fda0003f06070 */
[----:B------:R-:W-:Y:S05]  /*7980*/  @!P0 BRA `(.L_x_14079) ;  /* 0x0000076000008947 */ /* 0x000fea0003800000 */
[----:B------:R-:W-:Y:S01]  /*7990*/  BSSY B2, `(.L_x_14079) ;  /* 0x0000075000027945 */ /* 0x000fe20003800000 */
[----:B------:R-:W-:Y:S02]  /*79a0*/  IADD3 R24, R24, 0x10, RZ ;  /* 0x0000001018187810 */ /* 0x000fe40007ffe0ff */
.L_x_14084:
        /* <DEDUP_REMOVED lines=116> */
.L_x_14079:
[----:B------:R-:W-:Y:S05]  /*80f0*/  BSYNC B1 ;  /* 0x0000000000017941 */ /* 0x000fea0003800000 */
.L_x_14078:
        /* <DEDUP_REMOVED lines=21> */
.L_x_14086:
[----:B------:R-:W-:Y:S05]  /*8250*/  BSYNC B1 ;  /* 0x0000000000017941 */ /* 0x000fea0003800000 */
.L_x_14085:
[----:B------:R-:W-:Y:S02]  /*8260*/  IMAD.MOV.U32 R3, RZ, RZ, R25 ;  /* 0x000000ffff037224 */ /* 0x000fe400078e0019 */
[----:B------:R-:W-:-:S03]  /*8270*/  IMAD.MOV.U32 R2, RZ, RZ, R20 ;  /* 0x000000ffff027224 */ /* 0x000fc600078e0014 */
[----:B------:R-:W-:Y:S01]  /*8280*/  LOP3.LUT R11, R3, 0x80000000, R11, 0xb8, !PT ;  /* 0x80000000030b7812 */ /* 0x000fe200078eb80b */
[----:B------:R-:W-:Y:S01]  /*8290*/  IMAD.MOV.U32 R10, RZ, RZ, R2 ;  /* 0x000000ffff0a7224 */ /* 0x000fe200078e0002 */
[----:B------:R-:W-:Y:S05]  /*82a0*/  BRA `(.L_x_14074) ;  /* 0x0000009000007947 */ /* 0x000fea0003800000 */
.L_x_14073:
        /* <DEDUP_REMOVED lines=9> */
.L_x_14074:
[----:B0-----:R-:W-:Y:S05]  /*8340*/  BSYNC B0 ;  /* 0x0000000000007941 */ /* 0x001fea0003800000 */
.L_x_14072:
        /* <DEDUP_REMOVED lines=10> */
.L_x_13959:
        /* <DEDUP_REMOVED lines=97> */
.L_x_14093:
        /* <DEDUP_REMOVED lines=12> */
.L_x_14092:
[----:B------:R-:W-:Y:S02]  /*8ac0*/  IMAD.MOV.U32 R21, RZ, RZ, R27 ;  /* 0x000000ffff157224 */ /* 0x000fe400078e001b */
.L_x_14091:
[----:B------:R-:W-:Y:S05]  /*8ad0*/  BSYNC B1 ;  /* 0x0000000000017941 */ /* 0x000fea0003800000 */
.L_x_14090:
        /* <DEDUP_REMOVED lines=13> */
.L_x_14099:
        /* <DEDUP_REMOVED lines=33> */
.L_x_14098:
[----:B------:R-:W-:Y:S02]  /*8dc0*/  IMAD.MOV.U32 R21, RZ, RZ, R27 ;  /* 0x000000ffff157224 */ /* 0x000fe400078e001b */
.L_x_14097:
[----:B------:R-:W-:Y:S05]  /*8dd0*/  BSYNC B2 ;  /* 0x0000000000027941 */ /* 0x000fea0003800000 */
.L_x_14096:
[----:B------:R-:W-:-:S13]  /*8de0*/  ISETP.GE.U32.AND P0, PT, R23, 0xc, PT ;  /* 0x0000000c1700780c */ /* 0x000fda0003f06070 */
[----:B------:R-:W-:Y:S05]  /*8df0*/  @!P0 BRA `(.L_x_14095) ;  /* 0x0000076000008947 */ /* 0x000fea0003800000 */
[----:B------:R-:W-:Y:S01]  /*8e00*/  BSSY B2, `(.L_x_14095) ;  /* 0x0000075000027945 */ /* 0x000fe20003800000 */
[----:B------:R-:W-:Y:S02]  /*8e10*/  IADD3 R25, R25, 0x10, RZ ;  /* 0x0000001019197810 */ /* 0x000fe40007ffe0ff */
.L_x_14100:
        /* <DEDUP_REMOVED lines=116> */
.L_x_14095:
[----:B------:R-:W-:Y:S05]  /*9560*/  BSYNC B1 ;  /* 0x0000000000017941 */ /* 0x000fea0003800000 */
.L_x_14094:
        /* <DEDUP_REMOVED lines=20> */
.L_x_14102:
[----:B------:R-:W-:Y:S05]  /*96b0*/  BSYNC B1 ;  /* 0x0000000000017941 */ /* 0x000fea0003800000 */
.L_x_14101:
[----:B------:R-:W-:Y:S01]  /*96c0*/  IMAD.MOV.U32 R2, RZ, RZ, R18 ;  /* 0x000000ffff027224 */ /* 0x000fe200078e0012 */
[----:B------:R-:W-:Y:S01]  /*96d0*/  LOP3.LUT R3, R3, 0x80000000, R22, 0xb8, !PT ;  /* 0x8000000003037812 */ /* 0x000fe200078eb816 */
[----:B------:R-:W-:Y:S05]  /*96e0*/  BRA `(.L_x_14088) ;  /* 0x0000006000007947 */ /* 0x000fea0003800000 */
.L_x_14089:
[----:B------:R-:W0:-:S06]  /*96f0*/  DSETP.GTU.AND P0, PT, R18, +INF , PT ;  /* 0x7ff000001200742a */ /* 0x000e0c0003f0c000 */
[----:B0-----:R-:W0:-:S14]  /*9700*/  DSETP.LE.AND P0, PT, R20, +INF , !P0 ;  /* 0x7ff000001400742a */ /* 0x001e1c0004703000 */
[----:B0-----:R-:W0:-:S04]  /*9710*/  @P0 DSETP.NEU.AND P2, PT, R20, +INF , PT ;  /* 0x7ff000001400042a */ /* 0x001e080003f4d000 */
[----:B------:R-:W1:-:S06]  /*9720*/  @!P0 DADD R2, R2, c[0x0][0x170] ;  /* 0x00005c0002028629 */ /* 0x000e4c0000000000 */
[----:B0-----:R-:W-:Y:S02]  /*9730*/  @P0 FSEL R3, R22, -QNAN , P2 ;  /* 0xfff8000016030808 */ /* 0x001fe40001000000 */
[----:B------:R-:W-:Y:S02]  /*9740*/  @P0 FSEL R2, RZ, c[0x0][0x170], !P2 ;  /* 0x00005c00ff020a08 */ /* 0x000fe40005000000 */
.L_x_14088:
[----:B-1----:R-:W-:Y:S05]  /*9750*/  BSYNC B0 ;  /* 0x0000000000007941 */ /* 0x002fea0003800000 */
.L_x_14087:
        /* <DEDUP_REMOVED lines=42> */
.L_x_14109:
        /* <DEDUP_REMOVED lines=12> */
.L_x_14108:
[----:B------:R-:W-:Y:S02]  /*9ac0*/  IMAD.MOV.U32 R24, RZ, RZ, R27 ;  /* 0x000000ffff187224 */ /* 0x000fe400078e001b */
[----:B------:R-:W-:Y:S02]  /*9ad0*/  IMAD.MOV.U32 R27, RZ, RZ, R28 ;  /* 0x000000ffff1b7224 */ /* 0x000fe400078e001c */
.L_x_14107:
[----:B------:R-:W-:Y:S05]  /*9ae0*/  BSYNC B1 ;  /* 0x0000000000017941 */ /* 0x000fea0003800000 */
.L_x_14106:
        /* <DEDUP_REMOVED lines=13> */
.L_x_14115:
        /* <DEDUP_REMOVED lines=33> */
.L_x_14114:
[----:B------:R-:W-:Y:S02]  /*9dd0*/  IMAD.MOV.U32 R24, RZ, RZ, R27 ;  /* 0x000000ffff187224 */ /* 0x000fe400078e001b */
[----:B------:R-:W-:Y:S02]  /*9de0*/  IMAD.MOV.U32 R27, RZ, RZ, R28 ;  /* 0x000000ffff1b7224 */ /* 0x000fe400078e001c */
.L_x_14113:
[----:B------:R-:W-:Y:S05]  /*9df0*/  BSYNC B2 ;  /* 0x0000000000027941 */ /* 0x000fea0003800000 */
.L_x_14112:
[----:B------:R-:W-:-:S13]  /*9e00*/  ISETP.GE.U32.AND P0, PT, R25, 0xc, PT ;  /* 0x0000000c1900780c */ /* 0x000fda0003f06070 */
[----:B------:R-:W-:Y:S05]  /*9e10*/  @!P0 BRA `(.L_x_14111) ;  /* 0x0000076000008947 */ /* 0x000fea0003800000 */
[----:B------:R-:W-:Y:S01]  /*9e20*/  BSSY B2, `(.L_x_14111) ;  /* 0x0000075000027945 */ /* 0x000fe20003800000 */
[----:B------:R-:W-:Y:S02]  /*9e30*/  IADD3 R21, R21, 0x10, RZ ;  /* 0x0000001015157810 */ /* 0x000fe40007ffe0ff */
.L_x_14116:
        /* <DEDUP_REMOVED lines=116> */
.L_x_14111:
[----:B------:R-:W-:Y:S05]  /*a580*/  BSYNC B1 ;  /* 0x0000000000017941 */ /* 0x000fea0003800000 */
.L_x_14110:
        /* <DEDUP_REMOVED lines=20> */
.L_x_14118:
[----:B------:R-:W-:Y:S05]  /*a6d0*/  BSYNC B1 ;  /* 0x0000000000017941 */ /* 0x000fea0003800000 */
.L_x_14117:
[----:B------:R-:W-:Y:S01]  /*a6e0*/  IMAD.MOV.U32 R6, RZ, RZ, R20 ;  /* 0x000000ffff067224 */ /* 0x000fe200078e0014 */
[----:B------:R-:W-:Y:S01]  /*a6f0*/  LOP3.LUT R7, R7, 0x80000000, R19, 0xb8, !PT ;  /* 0x8000000007077812 */ /* 0x000fe200078eb813 */
[----:B------:R-:W-:Y:S05]  /*a700*/  BRA `(.L_x_14104) ;  /* 0x0000006000007947 */ /* 0x000fea0003800000 */
.L_x_14105:
[----:B------:R-:W0:-:S06]  /*a710*/  DSETP.GTU.AND P0, PT, R22, +INF , PT ;  /* 0x7ff000001600742a */ /* 0x000e0c0003f0c000 */
[----:B0-----:R-:W0:-:S14]  /*a720*/  DSETP.LE.AND P0, PT, R20, +INF , !P0 ;  /* 0x7ff000001400742a */ /* 0x001e1c0004703000 */
[----:B0-----:R-:W0:-:S04]  /*a730*/  @P0 DSETP.NEU.AND P2, PT, R20, +INF , PT ;  /* 0x7ff000001400042a */ /* 0x001e080003f4d000 */
[----:B------:R-:W1:-:S06]  /*a740*/  @!P0 DADD R6, R6, c[0x0][0x170] ;  /* 0x00005c0006068629 */ /* 0x000e4c0000000000 */
[----:B0-----:R-:W-:Y:S02]  /*a750*/  @P0 FSEL R7, R19, -QNAN , P2 ;  /* 0xfff8000013070808 */ /* 0x001fe40001000000 */
[----:B------:R-:W-:Y:S02]  /*a760*/  @P0 FSEL R6, RZ, c[0x0][0x170], !P2 ;  /* 0x00005c00ff060a08 */ /* 0x000fe40005000000 */
.L_x_14104:
[----:B-1----:R-:W-:Y:S05]  /*a770*/  BSYNC B0 ;  /* 0x0000000000007941 */ /* 0x002fea0003800000 */
.L_x_14103:
        /* <DEDUP_REMOVED lines=42> */
.L_x_14125:
        /* <DEDUP_REMOVED lines=12> */
.L_x_14124:
[----:B------:R-:W-:Y:S02]  /*aae0*/  IMAD.MOV.U32 R24, RZ, RZ, R27 ;  /* 0x000000ffff187224 */ /* 0x000fe400078e001b */
[----:B------:R-:W-:Y:S02]  /*aaf0*/  IMAD.MOV.U32 R27, RZ, RZ, R28 ;  /* 0x000000ffff1b7224 */ /* 0x000fe400078e001c */
.L_x_14123:
[----:B------:R-:W-:Y:S05]  /*ab00*/  BSYNC B1 ;  /* 0x0000000000017941 */ /* 0x000fea0003800000 */
.L_x_14122:
        /* <DEDUP_REMOVED lines=13> */
.L_x_14131:
        /* <DEDUP_REMOVED lines=33> */
.L_x_14130:
[----:B------:R-:W-:Y:S02]  /*adf0*/  IMAD.MOV.U32 R24, RZ, RZ, R27 ;  /* 0x000000ffff187224 */ /* 0x000fe400078e001b */
[----:B------:R-:W-:Y:S02]  /*ae00*/  IMAD.MOV.U32 R27, RZ, RZ, R28 ;  /* 0x000000ffff1b7224 */ /* 0x000fe400078e001c */
.L_x_14129:
[----:B------:R-:W-:Y:S05]  /*ae10*/  BSYNC B2 ;  /* 0x0000000000027941 */ /* 0x000fea0003800000 */
.L_x_14128:
[----:B------:R-:W-:-:S13]  /*ae20*/  ISETP.GE.U32.AND P0, PT, R25, 0xc, PT ;  /* 0x0000000c1900780c */ /* 0x000fda0003f06070 */
[----:B------:R-:W-:Y:S05]  /*ae30*/  @!P0 BRA `(.L_x_14127) ;  /* 0x0000076000008947 */ /* 0x000fea0003800000 */
[----:B------:R-:W-:Y:S01]  /*ae40*/  BSSY B2, `(.L_x_14127) ;  /* 0x0000075000027945 */ /* 0x000fe20003800000 */
[----:B------:R-:W-:Y:S02]  /*ae50*/  IADD3 R21, R21, 0x10, RZ ;  /* 0x0000001015157810 */ /* 0x000fe40007ffe0ff */
.L_x_14132:
        /* <DEDUP_REMOVED lines=116> */
.L_x_14127:
[----:B------:R-:W-:Y:S05]  /*b5a0*/  BSYNC B1 ;  /* 0x0000000000017941 */ /* 0x000fea0003800000 */
.L_x_14126:
        /* <DEDUP_REMOVED lines=20> */
.L_x_14134:
[----:B------:R-:W-:Y:S05]  /*b6f0*/  BSYNC B1 ;  /* 0x0000000000017941 */ /* 0x000fea0003800000 */
.L_x_14133:
[----:B------:R-:W-:Y:S01]  /*b700*/  IMAD.MOV.U32 R14, RZ, RZ, R20 ;  /* 0x000000ffff0e7224 */ /* 0x000fe200078e0014 */
[----:B------:R-:W-:Y:S01]  /*b710*/  LOP3.LUT R15, R15, 0x80000000, R19, 0xb8, !PT ;  /* 0x800000000f0f7812 */ /* 0x000fe200078eb813 */
[----:B------:R-:W-:Y:S05]  /*b720*/  BRA `(.L_x_14120) ;  /* 0x0000006000007947 */ /* 0x000fea0003800000 */
.L_x_14121:
[----:B------:R-:W0:-:S06]  /*b730*/  DSETP.GTU.AND P0, PT, R22, +INF , PT ;  /* 0x7ff000001600742a */ /* 0x000e0c0003f0c000 */
[----:B0-----:R-:W0:-:S14]  /*b740*/  DSETP.LE.AND P0, PT, R20, +INF , !P0 ;  /* 0x7ff000001400742a */ /* 0x001e1c0004703000 */
[----:B0-----:R-:W0:-:S04]  /*b750*/  @P0 DSETP.NEU.AND P2, PT, R20, +INF , PT ;  /* 0x7ff000001400042a */ /* 0x001e080003f4d000 */
[----:B------:R-:W1:-:S06]  /*b760*/  @!P0 DADD R14, R14, c[0x0][0x170] ;  /* 0x00005c000e0e8629 */ /* 0x000e4c0000000000 */
[----:B0-----:R-:W-:Y:S02]  /*b770*/  @P0 FSEL R15, R19, -QNAN , P2 ;  /* 0xfff80000130f0808 */ /* 0x001fe40001000000 */
[----:B------:R-:W-:Y:S02]  /*b780*/  @P0 FSEL R14, RZ, c[0x0][0x170], !P2 ;  /* 0x00005c00ff0e0a08 */ /* 0x000fe40005000000 */
.L_x_14120:
[----:B-1----:R-:W-:Y:S05]  /*b790*/  BSYNC B0 ;  /* 0x0000000000007941 */ /* 0x002fea0003800000 */
.L_x_14119:
        /* <DEDUP_REMOVED lines=42> */
.L_x_14141:
        /* <DEDUP_REMOVED lines=12> */
.L_x_14140:
[----:B------:R-:W-:Y:S02]  /*bb00*/  IMAD.MOV.U32 R24, RZ, RZ, R27 ;  /* 0x000000ffff187224 */ /* 0x000fe400078e001b */
[----:B------:R-:W-:Y:S02]  /*bb10*/  IMAD.MOV.U32 R27, RZ, RZ, R28 ;  /* 0x000000ffff1b7224 */ /* 0x000fe400078e001c */
.L_x_14139:
[----:B------:R-:W-:Y:S05]  /*bb20*/  BSYNC B1 ;  /* 0x0000000000017941 */ /* 0x000fea0003800000 */
.L_x_14138:
        /* <DEDUP_REMOVED lines=13> */
.L_x_14147:
        /* <DEDUP_REMOVED lines=33> */
.L_x_14146:
[----:B------:R-:W-:Y:S02]  /*be10*/  IMAD.MOV.U32 R24, RZ, RZ, R27 ;  /* 0x000000ffff187224 */ /* 0x000fe400078e001b */
[----:B------:R-:W-:Y:S02]  /*be20*/  IMAD.MOV.U32 R27, RZ, RZ, R28 ;  /* 0x000000ffff1b7224 */ /* 0x000fe400078e001c */
.L_x_14145:
[----:B------:R-:W-:Y:S05]  /*be30*/  BSYNC B2 ;  /* 0x0000000000027941 */ /* 0x000fea0003800000 */
.L_x_14144:
[----:B------:R-:W-:-:S13]  /*be40*/  ISETP.GE.U32.AND P0, PT, R25, 0xc, PT ;  /* 0x0000000c1900780c */ /* 0x000fda0003f06070 */
[----:B------:R-:W-:Y:S05]  /*be50*/  @!P0 BRA `(.L_x_14143) ;  /* 0x0000076000008947 */ /* 0x000fea0003800000 */
[----:B------:R-:W-:Y:S01]  /*be60*/  BSSY B2, `(.L_x_14143) ;  /* 0x0000075000027945 */ /* 0x000fe20003800000 */
[----:B------:R-:W-:Y:S02]  /*be70*/  IADD3 R21, R21, 0x10, RZ ;  /* 0x0000001015157810 */ /* 0x000fe40007ffe0ff */
.L_x_14148:
        /* <DEDUP_REMOVED lines=116> */
.L_x_14143:
[----:B------:R-:W-:Y:S05]  /*c5c0*/  BSYNC B1 ;  /* 0x0000000000017941 */ /* 0x000fea0003800000 */
.L_x_14142:
        /* <DEDUP_REMOVED lines=20> */
.L_x_14150:
[----:B------:R-:W-:Y:S05]  /*c710*/  BSYNC B1 ;  /* 0x0000000000017941 */ /* 0x000fea0003800000 */
.L_x_14149:
[----:B------:R-:W-:Y:S01]  /*c720*/  IMAD.MOV.U32 R16, RZ, RZ, R20 ;  /* 0x000000ffff107224 */ /* 0x000fe200078e0014 */
[----:B------:R-:W-:Y:S01]  /*c730*/  LOP3.LUT R17, R17, 0x80000000, R19, 0xb8, !PT ;  /* 0x8000000011117812 */ /* 0x000fe200078eb813 */
[----:B------:R-:W-:Y:S05]  /*c740*/  BRA `(.L_x_14136) ;  /* 0x0000006000007947 */ /* 0x000fea0003800000 */
.L_x_14137:
[----:B------:R-:W0:-:S06]  /*c750*/  DSETP.GTU.AND P0, PT, R22, +INF , PT ;  /* 0x7ff000001600742a */ /* 0x000e0c0003f0c000 */
[----:B0-----:R-:W0:-:S14]  /*c760*/  DSETP.LE.AND P0, PT, R20, +INF , !P0 ;  /* 0x7ff000001400742a */ /* 0x001e1c0004703000 */
[----:B0-----:R-:W0:-:S04]  /*c770*/  @P0 DSETP.NEU.AND P2, PT, R20, +INF , PT ;  /* 0x7ff000001400042a */ /* 0x001e080003f4d000 */
[----:B------:R-:W1:-:S06]  /*c780*/  @!P0 DADD R16, R16, c[0x0][0x170] ;  /* 0x00005c0010108629 */ /* 0x000e4c0000000000 */
[----:B0-----:R-:W-:Y:S02]  /*c790*/  @P0 FSEL R17, R19, -QNAN , P2 ;  /* 0xfff8000013110808 */ /* 0x001fe40001000000 */
[----:B------:R-:W-:Y:S02]  /*c7a0*/  @P0 FSEL R16, RZ, c[0x0][0x170], !P2 ;  /* 0x00005c00ff100a08 */ /* 0x000fe40005000000 */
.L_x_14136:
[----:B-1----:R-:W-:Y:S05]  /*c7b0*/  BSYNC B0 ;  /* 0x0000000000007941 */ /* 0x002fea0003800000 */
.L_x_14135:
        /* <DEDUP_REMOVED lines=42> */
.L_x_14157:
        /* <DEDUP_REMOVED lines=12> */
.L_x_14156:
[----:B------:R-:W-:Y:S02]  /*cb20*/  IMAD.MOV.U32 R24, RZ, RZ, R27 ;  /* 0x000000ffff187224 */ /* 0x000fe400078e001b */
[----:B------:R-:W-:Y:S02]  /*cb30*/  IMAD.MOV.U32 R27, RZ, RZ, R28 ;  /* 0x000000ffff1b7224 */ /* 0x000fe400078e001c */
.L_x_14155:
[----:B------:R-:W-:Y:S05]  /*cb40*/  BSYNC B1 ;  /* 0x0000000000017941 */ /* 0x000fea0003800000 */
.L_x_14154:
        /* <DEDUP_REMOVED lines=13> */
.L_x_14163:
        /* <DEDUP_REMOVED lines=33> */
.L_x_14162:
[----:B------:R-:W-:Y:S02]  /*ce30*/  IMAD.MOV.U32 R24, RZ, RZ, R27 ;  /* 0x000000ffff187224 */ /* 0x000fe400078e001b */
[----:B------:R-:W-:Y:S02]  /*ce40*/  IMAD.MOV.U32 R27, RZ, RZ, R28 ;  /* 0x000000ffff1b7224 */ /* 0x000fe400078e001c */
.L_x_14161:
[----:B------:R-:W-:Y:S05]  /*ce50*/  BSYNC B2 ;  /* 0x0000000000027941 */ /* 0x000fea0003800000 */
.L_x_14160:
[----:B------:R-:W-:-:S13]  /*ce60*/  ISETP.GE.U32.AND P0, PT, R25, 0xc, PT ;  /* 0x0000000c1900780c */ /* 0x000fda0003f06070 */
[----:B------:R-:W-:Y:S05]  /*ce70*/  @!P0 BRA `(.L_x_14159) ;  /* 0x0000076000008947 */ /* 0x000fea0003800000 */
[----:B------:R-:W-:Y:S01]  /*ce80*/  BSSY B2, `(.L_x_14159) ;  /* 0x0000075000027945 */ /* 0x000fe20003800000 */
[----:B------:R-:W-:Y:S02]  /*ce90*/  IADD3 R21, R21, 0x10, RZ ;  /* 0x0000001015157810 */ /* 0x000fe40007ffe0ff */
.L_x_14164:
        /* <DEDUP_REMOVED lines=116> */
.L_x_14159:
[----:B------:R-:W-:Y:S05]  /*d5e0*/  BSYNC B1 ;  /* 0x0000000000017941 */ /* 0x000fea0003800000 */
.L_x_14158:
        /* <DEDUP_REMOVED lines=20> */
.L_x_14166:
[----:B------:R-:W-:Y:S05]  /*d730*/  BSYNC B1 ;  /* 0x0000000000017941 */ /* 0x000fea0003800000 */
.L_x_14165:
[----:B------:R-:W-:Y:S01]  /*d740*/  IMAD.MOV.U32 R12, RZ, RZ, R20 ;  /* 0x000000ffff0c7224 */ /* 0x000fe200078e0014 */
[----:B------:R-:W-:Y:S01]  /*d750*/  LOP3.LUT R13, R13, 0x80000000, R19, 0xb8, !PT ;  /* 0x800000000d0d7812 */ /* 0x000fe200078eb813 */
[----:B------:R-:W-:Y:S05]  /*d760*/  BRA `(.L_x_14152) ;  /* 0x0000006000007947 */ /* 0x000fea0003800000 */
.L_x_14153:
[----:B------:R-:W0:-:S06]  /*d770*/  DSETP.GTU.AND P0, PT, R22, +INF , PT ;  /* 0x7ff000001600742a */ /* 0x000e0c0003f0c000 */
[----:B0-----:R-:W0:-:S14]  /*d780*/  DSETP.LE.AND P0, PT, R20, +INF , !P0 ;  /* 0x7ff000001400742a */ /* 0x001e1c0004703000 */
[----:B0-----:R-:W0:-:S04]  /*d790*/  @P0 DSETP.NEU.AND P2, PT, R20, +INF , PT ;  /* 0x7ff000001400042a */ /* 0x001e080003f4d000 */
[----:B------:R-:W1:-:S06]  /*d7a0*/  @!P0 DADD R12, R12, c[0x0][0x170] ;  /* 0x00005c000c0c8629 */ /* 0x000e4c0000000000 */
[----:B0-----:R-:W-:Y:S02]  /*d7b0*/  @P0 FSEL R13, R19, -QNAN , P2 ;  /* 0xfff80000130d0808 */ /* 0x001fe40001000000 */
[----:B------:R-:W-:Y:S02]  /*d7c0*/  @P0 FSEL R12, RZ, c[0x0][0x170], !P2 ;  /* 0x00005c00ff0c0a08 */ /* 0x000fe40005000000 */
.L_x_14152:
[----:B-1----:R-:W-:Y:S05]  /*d7d0*/  BSYNC B0 ;  /* 0x0000000000007941 */ /* 0x002fea0003800000 */
.L_x_14151:
        /* <DEDUP_REMOVED lines=42> */
.L_x_14173:
        /* <DEDUP_REMOVED lines=12> */
.L_x_14172:
[----:B------:R-:W-:Y:S02]  /*db40*/  IMAD.MOV.U32 R24, RZ, RZ, R27 ;  /* 0x000000ffff187224 */ /* 0x000fe400078e001b */
[----:B------:R-:W-:Y:S02]  /*db50*/  IMAD.MOV.U32 R27, RZ, RZ, R28 ;  /* 0x000000ffff1b7224 */ /* 0x000fe400078e001c */
.L_x_14171:
[----:B------:R-:W-:Y:S05]  /*db60*/  BSYNC B1 ;  /* 0x0000000000017941 */ /* 0x000fea0003800000 */
.L_x_14170:
        /* <DEDUP_REMOVED lines=13> */
.L_x_14179:
        /* <DEDUP_REMOVED lines=33> */
.L_x_14178:
[----:B------:R-:W-:Y:S02]  /*de50*/  IMAD.MOV.U32 R24, RZ, RZ, R27 ;  /* 0x000000ffff187224 */ /* 0x000fe400078e001b */
[----:B------:R-:W-:Y:S02]  /*de60*/  IMAD.MOV.U32 R27, RZ, RZ, R28 ;  /* 0x000000ffff1b7224 */ /* 0x000fe400078e001c */
.L_x_14177:
[----:B------:R-:W-:Y:S05]  /*de70*/  BSYNC B2 ;  /* 0x0000000000027941 */ /* 0x000fea0003800000 */
.L_x_14176:
[----:B------:R-:W-:-:S13]  /*de80*/  ISETP.GE.U32.AND P0, PT, R25, 0xc, PT ;  /* 0x0000000c1900780c */ /* 0x000fda0003f06070 */
[----:B------:R-:W-:Y:S05]  /*de90*/  @!P0 BRA `(.L_x_14175) ;  /* 0x0000076000008947 */ /* 0x000fea0003800000 */
[----:B------:R-:W-:Y:S01]  /*dea0*/  BSSY B2, `(.L_x_14175) ;  /* 0x0000075000027945 */ /* 0x000fe20003800000 */
[----:B------:R-:W-:Y:S02]  /*deb0*/  IADD3 R21, R21, 0x10, RZ ;  /* 0x0000001015157810 */ /* 0x000fe40007ffe0ff */
.L_x_14180:
        /* <DEDUP_REMOVED lines=116> */
.L_x_14175:
[----:B------:R-:W-:Y:S05]  /*e600*/  BSYNC B1 ;  /* 0x0000000000017941 */ /* 0x000fea0003800000 */
.L_x_14174:
        /* <DEDUP_REMOVED lines=20> */
.L_x_14182:
[----:B------:R-:W-:Y:S05]  /*e750*/  BSYNC B1 ;  /* 0x0000000000017941 */ /* 0x000fea0003800000 */
.L_x_14181:
[----:B------:R-:W-:Y:S01]  /*e760*/  IMAD.MOV.U32 R10, RZ, RZ, R20 ;  /* 0x000000ffff0a7224 */ /* 0x000fe200078e0014 */
[----:B------:R-:W-:Y:S01]  /*e770*/  LOP3.LUT R11, R11, 0x80000000, R19, 0xb8, !PT ;  /* 0x800000000b0b7812 */ /* 0x000fe200078eb813 */
[----:B------:R-:W-:Y:S05]  /*e780*/  BRA `(.L_x_14168) ;  /* 0x0000006000007947 */ /* 0x000fea0003800000 */
.L_x_14169:
[----:B------:R-:W0:-:S06]  /*e790*/  DSETP.GTU.AND P0, PT, R22, +INF , PT ;  /* 0x7ff000001600742a */ /* 0x000e0c0003f0c000 */
[----:B0-----:R-:W0:-:S14]  /*e7a0*/  DSETP.LE.AND P0, PT, R20, +INF , !P0 ;  /* 0x7ff000001400742a */ /* 0x001e1c0004703000 */
[----:B0-----:R-:W0:-:S04]  /*e7b0*/  @P0 DSETP.NEU.AND P2, PT, R20, +INF , PT ;  /* 0x7ff000001400042a */ /* 0x001e080003f4d000 */
[----:B------:R-:W1:-:S06]  /*e7c0*/  @!P0 DADD R10, R10, c[0x0][0x170] ;  /* 0x00005c000a0a8629 */ /* 0x000e4c0000000000 */
[----:B0-----:R-:W-:Y:S02]  /*e7d0*/  @P0 FSEL R11, R19, -QNAN , P2 ;  /* 0xfff80000130b0808 */ /* 0x001fe40001000000 */
[----:B------:R-:W-:Y:S02]  /*e7e0*/  @P0 FSEL R10, RZ, c[0x0][0x170], !P2 ;  /* 0x00005c00ff0a0a08 */ /* 0x000fe40005000000 */
.L_x_14168:
[----:B-1----:R-:W-:Y:S05]  /*e7f0*/  BSYNC B0 ;  /* 0x0000000000007941 */ /* 0x002fea0003800000 */
.L_x_14167:
        /* <DEDUP_REMOVED lines=42> */
.L_x_14189:
        /* <DEDUP_REMOVED lines=12> */
.L_x_14188:
[----:B------:R-:W-:Y:S02]  /*eb60*/  IMAD.MOV.U32 R24, RZ, RZ, R27 ;  /* 0x000000ffff187224 */ /* 0x000fe400078e001b */
[----:B------:R-:W-:Y:S02]  /*eb70*/  IMAD.MOV.U32 R27, RZ, RZ, R28 ;  /* 0x000000ffff1b7224 */ /* 0x000fe400078e001c */
.L_x_14187:
[----:B------:R-:W-:Y:S05]  /*eb80*/  BSYNC B1 ;  /* 0x0000000000017941 */ /* 0x000fea0003800000 */
.L_x_14186:
        /* <DEDUP_REMOVED lines=13> */
.L_x_14195:
        /* <DEDUP_REMOVED lines=33> */
.L_x_14194:
[----:B------:R-:W-:Y:S02]  /*ee70*/  IMAD.MOV.U32 R24, RZ, RZ, R27 ;  /* 0x000000ffff187224 */ /* 0x000fe400078e001b */
[----:B------:R-:W-:Y:S02]  /*ee80*/  IMAD.MOV.U32 R27, RZ, RZ, R28 ;  /* 0x000000ffff1b7224 */ /* 0x000fe400078e001c */
.L_x_14193:
[----:B------:R-:W-:Y:S05]  /*ee90*/  BSYNC B2 ;  /* 0x0000000000027941 */ /* 0x000fea0003800000 */
.L_x_14192:
[----:B------:R-:W-:-:S13]  /*eea0*/  ISETP.GE.U32.AND P0, PT, R25, 0xc, PT ;  /* 0x0000000c1900780c */ /* 0x000fda0003f06070 */
[----:B------:R-:W-:Y:S05]  /*eeb0*/  @!P0 BRA `(.L_x_14191) ;  /* 0x0000076000008947 */ /* 0x000fea0003800000 */
[----:B------:R-:W-:Y:S01]  /*eec0*/  BSSY B2, `(.L_x_14191) ;  /* 0x0000075000027945 */ /* 0x000fe20003800000 */
[----:B------:R-:W-:Y:S02]  /*eed0*/  IADD3 R21, R21, 0x10, RZ ;  /* 0x0000001015157810 */ /* 0x000fe40007ffe0ff */
.L_x_14196:
        /* <DEDUP_REMOVED lines=116> */
.L_x_14191:
[----:B------:R-:W-:Y:S05]  /*f620*/  BSYNC B1 ;  /* 0x0000000000017941 */ /* 0x000fea0003800000 */
.L_x_14190:
        /* <DEDUP_REMOVED lines=20> */
.L_x_14198:
[----:B------:R-:W-:Y:S05]  /*f770*/  BSYNC B1 ;  /* 0x0000000000017941 */ /* 0x000fea0003800000 */
.L_x_14197:
[----:B------:R-:W-:Y:S01]  /*f780*/  IMAD.MOV.U32 R8, RZ, RZ, R20 ;  /* 0x000000ffff087224 */ /* 0x000fe200078e0014 */
[----:B------:R-:W-:Y:S01]  /*f790*/  LOP3.LUT R9, R9, 0x80000000, R19, 0xb8, !PT ;  /* 0x8000000009097812 */ /* 0x000fe200078eb813 */
[----:B------:R-:W-:Y:S05]  /*f7a0*/  BRA `(.L_x_14184) ;  /* 0x0000006000007947 */ /* 0x000fea0003800000 */
.L_x_14185:
[----:B------:R-:W0:-:S06]  /*f7b0*/  DSETP.GTU.AND P0, PT, R22, +INF , PT ;  /* 0x7ff000001600742a */ /* 0x000e0c0003f0c000 */
[----:B0-----:R-:W0:-:S14]  /*f7c0*/  DSETP.LE.AND P0, PT, R20, +INF , !P0 ;  /* 0x7ff000001400742a */ /* 0x001e1c0004703000 */
[----:B0-----:R-:W0:-:S04]  /*f7d0*/  @P0 DSETP.NEU.AND P2, PT, R20, +INF , PT ;  /* 0x7ff000001400042a */ /* 0x001e080003f4d000 */
[----:B------:R-:W1:-:S06]  /*f7e0*/  @!P0 DADD R8, R8, c[0x0][0x170] ;  /* 0x00005c0008088629 */ /* 0x000e4c0000000000 */
[----:B0-----:R-:W-:Y:S02]  /*f7f0*/  @P0 FSEL R9, R19, -QNAN , P2 ;  /* 0xfff8000013090808 */ /* 0x001fe40001000000 */
[----:B------:R-:W-:Y:S02]  /*f800*/  @P0 FSEL R8, RZ, c[0x0][0x170], !P2 ;  /* 0x00005c00ff080a08 */ /* 0x000fe40005000000 */
.L_x_14184:
[----:B-1----:R-:W-:Y:S05]  /*f810*/  BSYNC B0 ;  /* 0x0000000000007941 */ /* 0x002fea0003800000 */
.L_x_14183:
        /* <DEDUP_REMOVED lines=42> */
.L_x_14205:
        /* <DEDUP_REMOVED lines=12> */
.L_x_14204:
[----:B------:R-:W-:Y:S02]  /*fb80*/  IMAD.MOV.U32 R24, RZ, RZ, R27 ;  /* 0x000000ffff187224 */ /* 0x000fe400078e001b */
[----:B------:R-:W-:Y:S02]  /*fb90*/  IMAD.MOV.U32 R27, RZ, RZ, R28 ;  /* 0x000000ffff1b7224 */ /* 0x000fe400078e001c */
.L_x_14203:
[----:B------:R-:W-:Y:S05]  /*fba0*/  BSYNC B1 ;  /* 0x0000000000017941 */ /* 0x000fea0003800000 */
.L_x_14202:
        /* <DEDUP_REMOVED lines=13> */
.L_x_14211:
        /* <DEDUP_REMOVED lines=33> */
.L_x_14210:
[----:B------:R-:W-:Y:S02]  /*fe90*/  IMAD.MOV.U32 R24, RZ, RZ, R27 ;  /* 0x000000ffff187224 */ /* 0x000fe400078e001b */
[----:B------:R-:W-:Y:S02]  /*fea0*/  IMAD.MOV.U32 R27, RZ, RZ, R28 ;  /* 0x000000ffff1b7224 */ /* 0x000fe400078e001c */
.L_x_14209:
[----:B------:R-:W-:Y:S05]  /*feb0*/  BSYNC B2 ;  /* 0x0000000000027941 */ /* 0x000fea0003800000 */
.L_x_14208:
[----:B------:R-:W-:-:S13]  /*fec0*/  ISETP.GE.U32.AND P0, PT, R25, 0xc, PT ;  /* 0x0000000c1900780c */ /* 0x000fda0003f06070 */
[----:B------:R-:W-:Y:S05]  /*fed0*/  @!P0 BRA `(.L_x_14207) ;  /* 0x0000076000008947 */ /* 0x000fea0003800000 */
[----:B------:R-:W-:Y:S01]  /*fee0*/  BSSY B2, `(.L_x_14207) ;  /* 0x0000075000027945 */ /* 0x000fe20003800000 */
[----:B------:R-:W-:Y:S02]  /*fef0*/  IADD3 R23, R23, 0x10, RZ ;  /* 0x0000001017177810 */ /* 0x000fe40007ffe0ff */
.L_x_14212:
        /* <DEDUP_REMOVED lines=116> */
.L_x_14207:
[----:B------:R-:W-:Y:S05]  /*10640*/  BSYNC B1 ;  /* 0x0000000000017941 */ /* 0x000fea0003800000 */
.L_x_14206:
        /* <DEDUP_REMOVED lines=20> */
.L_x_14214:
[----:B------:R-:W-:Y:S05]  /*10790*/  BSYNC B1 ;  /* 0x0000000000017941 */ /* 0x000fea0003800000 */
.L_x_14213:
[----:B------:R-:W-:Y:S01]  /*107a0*/  IMAD.MOV.U32 R4, RZ, RZ, R20 ;  /* 0x000000ffff047224 */ /* 0x000fe200078e0014 */
[----:B------:R-:W-:Y:S01]  /*107b0*/  LOP3.LUT R5, R5, 0x80000000, R19, 0xb8, !PT ;  /* 0x8000000005057812 */ /* 0x000fe200078eb813 */
[----:B------:R-:W-:Y:S05]  /*107c0*/  BRA `(.L_x_14200) ;  /* 0x0000006000007947 */ /* 0x000fea0003800000 */
.L_x_14201:
[----:B------:R-:W0:-:S06]  /*107d0*/  DSETP.GTU.AND P0, PT, R20, +INF , PT ;  /* 0x7ff000001400742a */ /* 0x000e0c0003f0c000 */
[----:B0-----:R-:W0:-:S14]  /*107e0*/  DSETP.LE.AND P0, PT, R22, +INF , !P0 ;  /* 0x7ff000001600742a */ /* 0x001e1c0004703000 */
[----:B0-----:R-:W0:-:S04]  /*107f0*/  @P0 DSETP.NEU.AND P2, PT, R22, +INF , PT ;  /* 0x7ff000001600042a */ /* 0x001e080003f4d000 */
[----:B------:R-:W1:-:S06]  /*10800*/  @!P0 DADD R4, R4, c[0x0][0x170] ;  /* 0x00005c0004048629 */ /* 0x000e4c0000000000 */
[----:B0-----:R-:W-:Y:S02]  /*10810*/  @P0 FSEL R5, R19, -QNAN , P2 ;  /* 0xfff8000013050808 */ /* 0x001fe40001000000 */
[----:B------:R-:W-:Y:S02]  /*10820*/  @P0 FSEL R4, RZ, c[0x0][0x170], !P2 ;  /* 0x00005c00ff040a08 */ /* 0x000fe40005000000 */
.L_x_14200:
[----:B-1----:R-:W-:Y:S05]  /*10830*/  BSYNC B0 ;  /* 0x0000000000007941 */ /* 0x002fea0003800000 */
.L_x_14199:
        /* <DEDUP_REMOVED lines=21> */
.L_x_14217:
[----:B------:R-:W-:-:S13]  /*10990*/  ISETP.GE.AND P0, PT, R0, UR4, PT ;  /* 0x0000000400007c0c */ /* 0x000fda000bf06270 */
[----:B------:R-:W-:Y:S05]  /*109a0*/  @P0 BRA `(.L_x_14219) ;  /* 0x000000c000000947 */ /* 0x000fea0003800000 */
[C---:B0-----:R-:W-:Y:S01]  /*109b0*/  IADD3 R2, R0.reuse, UR6, RZ ;  /* 0x0000000600027c10 */ /* 0x041fe2000fffe0ff */
[----:B------:R-:W-:Y:S01]  /*109c0*/  IMAD.MOV.U32 R3, RZ, RZ, 0x8 ;  /* 0x00000008ff037424 */ /* 0x000fe200078e00ff */
[----:B------:R-:W-:-:S03]  /*109d0*/  IADD3 R0, R0, 0x80, RZ ;  /* 0x0000008000007810 */ /* 0x000fc60007ffe0ff */
[----:B------:R-:W-:-:S05]  /*109e0*/  IMAD.WIDE.U32 R2, R2, R3, c[0x0][0x178] ;  /* 0x00005e0002027625 */ /* 0x000fca00078e0003 */
[----:B------:R0:W-:Y:S02]  /*109f0*/  STG.E.64 [R2.64], R16 ;  /* 0x0000001002007986 */ /* 0x0001e4000c101b08 */
.L_x_14218:
[----:B------:R-:W-:-:S13]  /*10a00*/  ISETP.GE.AND P0, PT, R0, UR4, PT ;  /* 0x0000000400007c0c */ /* 0x000fda000bf06270 */
[----:B------:R-:W-:Y:S05]  /*10a10*/  @P0 BRA `(.L_x_14220) ;  /* 0x000000d000000947 */ /* 0x000fea0003800000 */
[C---:B0-----:R-:W-:Y:S01]  /*10a20*/  IADD3 R2, R0.reuse, UR6, RZ ;  /* 0x0000000600027c10 */ /* 0x041fe2000fffe0ff */
[----:B------:R-:W-:Y:S01]  /*10a30*/  IMAD.MOV.U32 R3, RZ, RZ, 0x8 ;  /* 0x00000008ff037424 */ /* 0x000fe200078e00ff */
[----:B------:R-:W-:-:S03]  /*10a40*/  IADD3 R0, R0, 0x80, RZ ;  /* 0x0000008000007810 */ /* 0x000fc60007ffe0ff */
[----:B------:R-:W-:-:S05]  /*10a50*/  IMAD.WIDE.U32 R2, R2, R3, c[0x0][0x178] ;  /* 0x00005e0002027625 */ /* 0x000fca00078e0003 */
[----:B------:R0:W-:Y:S02]  /*10a60*/  STG.E.64 [R2.64], R12 ;  /* 0x0000000c02007986 */ /* 0x0001e4000c101b08 */
.L_x_14219:
        /* <DEDUP_REMOVED lines=8> */
.L_x_14220:
[----:B------:R-:W-:Y:S05]  /*10af0*/  BSYNC B1 ;  /* 0x0000000000017941 */ /* 0x000fea0003800000 */
.L_x_14216:
[----:B------:R-:W-:-:S13]  /*10b00*/  ISETP.GE.AND P0, PT, R0, UR4, PT ;  /* 0x0000000400007c0c */ /* 0x000fda000bf06270 */
[C---:B0-----:R-:W-:Y:S01]  /*10b10*/  @!P0 IADD3 R2, R0.reuse, UR6, RZ ;  /* 0x0000000600028c10 */ /* 0x041fe2000fffe0ff */
[----:B------:R-:W-:Y:S01]  /*10b20*/  @!P0 IMAD.MOV.U32 R3, RZ, RZ, 0x8 ;  /* 0x00000008ff038424 */ /* 0x000fe200078e00ff */
[----:B------:R-:W-:-:S03]  /*10b30*/  @!P0 IADD3 R0, R0, 0x80, RZ ;  /* 0x0000008000008810 */ /* 0x000fc60007ffe0ff */
[----:B------:R-:W-:-:S05]  /*10b40*/  @!P0 IMAD.WIDE.U32 R2, R2, R3, c[0x0][0x178] ;  /* 0x00005e0002028625 */ /* 0x000fca00078e0003 */
[----:B------:R0:W-:Y:S02]  /*10b50*/  @!P0 STG.E.64 [R2.64], R8 ;  /* 0x0000000802008986 */ /* 0x0001e4000c101b08 */
.L_x_14221:
[----:B------:R-:W-:Y:S05]  /*10b60*/  BSYNC B0 ;  /* 0x0000000000007941 */ /* 0x000fea0003800000 */
.L_x_14215:
        /* <DEDUP_REMOVED lines=8> */
.L_x_14222:
        /* <DEDUP_REMOVED lines=9> */
.L_x_50599:


//--------------------- .text._ZN2at6native29vectorized_elementwise_kernelILi8ENS0_13AUnaryFunctorIdddZZZNS0_16fmod_kernel_cudaERNS_18TensorIteratorBaseEENKUlvE0_clEvENKUlvE_clEvEUlddE_EESt5arrayIPcLm2EEEEviT0_T1_ --------------------------
	.section	.text._ZN2at6native29vectorized_elementwise_kernelILi8ENS0_13AUnaryFunctorIdddZZZNS0_16fmod_kernel_cudaERNS_18TensorIteratorBaseEENKUlvE0_clEvENKUlvE_clEvEUlddE_EESt5arrayIPcLm2EEEEviT0_T1_,"ax",@progbits
	.sectioninfo	@"SHI_REGISTERS=4"
	.align	128
        .global         _ZN2at6native29vectorized_elementwise_kernelILi8ENS0_13AUnaryFunctorIdddZZZNS0_16fmod_kernel_cudaERNS_18TensorIteratorBaseEENKUlvE0_clEvENKUlvE_clEvEUlddE_EESt5arrayIPcLm2EEEEviT0_T1_
        .type           _ZN2at6native29vectorized_elementwise_kernelILi8ENS0_13AUnaryFunctorIdddZZZNS0_16fmod_kernel_cudaERNS_18TensorIteratorBaseEENKUlvE0_clEvENKUlvE_clEvEUlddE_EESt5arrayIPcLm2EEEEviT0_T1_,@function
        .size           _ZN2at6native29vectorized_elementwise_kernelILi8ENS0_13AUnaryFunctorIdddZZZNS0_16fmod_kernel_cudaERNS_18TensorIteratorBaseEENKUlvE0_clEvENKUlvE_clEvEUlddE_EESt5arrayIPcLm2EEEEviT0_T1_,(.L_x_50600 - _ZN2at6native29vectorized_elementwise_kernelILi8ENS0_13AUnaryFunctorIdddZZZNS0_16fmod_kernel_cudaERNS_18TensorIteratorBaseEENKUlvE0_clEvENKUlvE_clEvEUlddE_EESt5arrayIPcLm2EEEEviT0_T1_)
        .other          _ZN2at6native29vectorized_elementwise_kernelILi8ENS0_13AUnaryFunctorIdddZZZNS0_16fmod_kernel_cudaERNS_18TensorIteratorBaseEENKUlvE0_clEvENKUlvE_clEvEUlddE_EESt5arrayIPcLm2EEEEviT0_T1_,@"STO_CUDA_ENTRY STV_DEFAULT"
_ZN2at6native29vectorized_elementwise_kernelILi8ENS0_13AUnaryFunctorIdddZZZNS0_16fmod_kernel_cudaERNS_18TensorIteratorBaseEENKUlvE0_clEvENKUlvE_clEvEUlddE_EESt5arrayIPcLm2EEEEviT0_T1_:
.text._ZN2at6native29vectorized_elementwise_kernelILi8ENS0_13AUnaryFunctorIdddZZZNS0_16fmod_kernel_cudaERNS_18TensorIteratorBaseEENKUlvE0_clEvENKUlvE_clEvEUlddE_EESt5arrayIPcLm2EEEEviT0_T1_:
[----:B------:R-:W-:Y:S02]  /*0000*/  MOV R1, c[0x0][0x28] ;  /* 0x00000a0000017a02 */ /* 0x000fe40000000f00 */
[----:B------:R-:W-:Y:S05]  /*0010*/  EXIT ;  /* 0x000000000000794d */ /* 0x000fea0003800000 */
.L_x_14223:
        /* <DEDUP_REMOVED lines=14> */
.L_x_50600:


//--------------------- .text._ZN2at6native18elementwise_kernelILi128ELi4EZNS0_15gpu_kernel_implINS0_13BinaryFunctorIsssZZZNS0_16fmod_kernel_cudaERNS_18TensorIteratorBaseEENKUlvE_clEvENKUlvE3_clEvEUlssE_EEEEvS5_RKT_EUliE_EEviT1_ --------------------------
	.section	.text._ZN2at6native18elementwise_kernelILi128ELi4EZNS0_15gpu_kernel_implINS0_13BinaryFunctorIsssZZZNS0_16fmod_kernel_cudaERNS_18TensorIteratorBaseEENKUlvE_clEvENKUlvE3_clEvEUlssE_EEEEvS5_RKT_EUliE_EEviT1_,"ax",@progbits
	.sectioninfo	@"SHI_REGISTERS=26"
	.align	128
        .global         _ZN2at6native18elementwise_kernelILi128ELi4EZNS0_15gpu_kernel_implINS0_13BinaryFunctorIsssZZZNS0_16fmod_kernel_cudaERNS_18TensorIteratorBaseEENKUlvE_clEvENKUlvE3_clEvEUlssE_EEEEvS5_RKT_EUliE_EEviT1_
        .type           _ZN2at6native18elementwise_kernelILi128ELi4EZNS0_15gpu_kernel_implINS0_13BinaryFunctorIsssZZZNS0_16fmod_kernel_cudaERNS_18TensorIteratorBaseEENKUlvE_clEvENKUlvE3_clEvEUlssE_EEEEvS5_RKT_EUliE_EEviT1_,@function
        .size           _ZN2at6native18elementwise_kernelILi128ELi4EZNS0_15gpu_kernel_implINS0_13BinaryFunctorIsssZZZNS0_16fmod_kernel_cudaERNS_18TensorIteratorBaseEENKUlvE_clEvENKUlvE3_clEvEUlssE_EEEEvS5_RKT_EUliE_EEviT1_,(.L_x_50601 - _ZN2at6native18elementwise_kernelILi128ELi4EZNS0_15gpu_kernel_implINS0_13BinaryFunctorIsssZZZNS0_16fmod_kernel_cudaERNS_18TensorIteratorBaseEENKUlvE_clEvENKUlvE3_clEvEUlssE_EEEEvS5_RKT_EUliE_EEviT1_)
        .other          _ZN2at6native18elementwise_kernelILi128ELi4EZNS0_15gpu_kernel_implINS0_13BinaryFunctorIsssZZZNS0_16fmod_kernel_cudaERNS_18TensorIteratorBaseEENKUlvE_clEvENKUlvE3_clEvEUlssE_EEEEvS5_RKT_EUliE_EEviT1_,@"STO_CUDA_ENTRY STV_DEFAULT"
_ZN2at6native18elementwise_kernelILi128ELi4EZNS0_15gpu_kernel_implINS0_13BinaryFunctorIsssZZZNS0_16fmod_kernel_cudaERNS_18TensorIteratorBaseEENKUlvE_clEvENKUlvE3_clEvEUlssE_EEEEvS5_RKT_EUliE_EEviT1_:
.text._ZN2at6native18elementwise_kernelILi128ELi4EZNS0_15gpu_kernel_implINS0_13BinaryFunctorIsssZZZNS0_16fmod_kernel_cudaERNS_18TensorIteratorBaseEENKUlvE_clEvENKUlvE3_clEvEUlssE_EEEEvS5_RKT_EUliE_EEviT1_:
        /* <DEDUP_REMOVED lines=30> */
[C---:B------:R-:W-:Y:S02]  /*01e0*/  IMAD R22, R5.reuse, c[0x0][0x2ac], RZ ;  /* 0x0000ab0005167a24 */ /* 0x040fe400078e02ff */
[C---:B------:R-:W-:Y:S02]  /*01f0*/  IMAD R16, R5.reuse, c[0x0][0x2a4], R16 ;  /* 0x0000a90005107a24 */ /* 0x040fe400078e0210 */
[----:B------:R-:W-:Y:S02]  /*0200*/  IMAD R0, R5, c[0x0][0x2a8], R0 ;  /* 0x0000aa0005007a24 */ /* 0x000fe400078e0200 */
        /* <DEDUP_REMOVED lines=230> */
.L_x_14226:
        /* <DEDUP_REMOVED lines=16> */
[----:B------:R0:W5:Y:S01]  /*1170*/  LDG.E.S8 R23, [R2.64] ;  /* 0x0000002402177981 */ /* 0x000162000c1e1300 */
[----:B------:R-:W-:Y:S05]  /*1180*/  BRA `(.L_x_14232) ;  /* 0x00000da000007947 */ /* 0x000fea0003800000 */
.L_x_14230:
[----:B------:R0:W5:Y:S01]  /*1190*/  LDG.E.U8 R23, [R2.64] ;  /* 0x0000002402177981 */ /* 0x000162000c1e1100 */
[----:B------:R-:W-:Y:S05]  /*11a0*/  BRA `(.L_x_14232) ;  /* 0x00000d8000007947 */ /* 0x000fea0003800000 */
.L_x_14229:
[----:B------:R-:W-:-:S13]  /*11b0*/  ISETP.NE.AND P0, PT, R4, 0x2, PT ;  /* 0x000000020400780c */ /* 0x000fda0003f05270 */
[----:B------:R-:W-:Y:S05]  /*11c0*/  @!P0 BRA `(.L_x_14233) ;  /* 0x0000008000008947 */ /* 0x000fea0003800000 */
[----:B------:R-:W-:-:S13]  /*11d0*/  ISETP.NE.AND P0, PT, R4, 0x3, PT ;  /* 0x000000030400780c */ /* 0x000fda0003f05270 */
[----:B------:R-:W-:Y:S05]  /*11e0*/  @!P0 BRA `(.L_x_14234) ;  /* 0x0000004000008947 */ /* 0x000fea0003800000 */
[----:B------:R-:W-:-:S13]  /*11f0*/  ISETP.NE.AND P0, PT, R4, 0x4, PT ;  /* 0x000000040400780c */ /* 0x000fda0003f05270 */
[----:B------:R-:W-:Y:S05]  /*1200*/  @P0 BRA `(.L_x_14231) ;  /* 0x00000ba000000947 */ /* 0x000fea0003800000 */
[----:B------:R0:W5:Y:S01]  /*1210*/  LDG.E.U16 R23, [R2.64] ;  /* 0x0000002402177981 */ /* 0x000162000c1e1500 */
[----:B------:R-:W-:Y:S05]  /*1220*/  BRA `(.L_x_14232) ;  /* 0x00000d0000007947 */ /* 0x000fea0003800000 */
.L_x_14234:
[----:B------:R0:W5:Y:S01]  /*1230*/  LDG.E.U16 R23, [R2.64] ;  /* 0x0000002402177981 */ /* 0x000162000c1e1500 */
[----:B------:R-:W-:Y:S05]  /*1240*/  BRA `(.L_x_14232) ;  /* 0x00000ce000007947 */ /* 0x000fea0003800000 */
.L_x_14233:
[----:B------:R0:W5:Y:S01]  /*1250*/  LDG.E.U16 R23, [R2.64] ;  /* 0x0000002402177981 */ /* 0x000162000c1e1500 */
[----:B------:R-:W-:Y:S05]  /*1260*/  BRA `(.L_x_14232) ;  /* 0x00000cc000007947 */ /* 0x000fea0003800000 */
.L_x_14228:
[----:B------:R-:W-:-:S13]  /*1270*/  ISETP.GT.AND P0, PT, R4, 0x6, PT ;  /* 0x000000060400780c */ /* 0x000fda0003f04270 */
[----:B------:R-:W-:Y:S05]  /*1280*/  @P0 BRA `(.L_x_14235) ;  /* 0x000000c000000947 */ /* 0x000fea0003800000 */
[----:B------:R-:W-:-:S13]  /*1290*/  ISETP.NE.AND P0, PT, R4, 0x5, PT ;  /* 0x000000050400780c */ /* 0x000fda0003f05270 */
[----:B------:R-:W-:Y:S05]  /*12a0*/  @!P0 BRA `(.L_x_14236) ;  /* 0x0000005000008947 */ /* 0x000fea0003800000 */
[----:B------:R-:W-:-:S13]  /*12b0*/  ISETP.NE.AND P0, PT, R4, 0x6, PT ;  /* 0x000000060400780c */ /* 0x000fda0003f05270 */
[----:B------:R-:W-:Y:S05]  /*12c0*/  @P0 BRA `(.L_x_14231) ;  /* 0x00000ae000000947 */ /* 0x000fea0003800000 */
[----:B------:R-:W2:Y:S02]  /*12d0*/  LDG.E R2, [R2.64] ;  /* 0x0000002402027981 */ /* 0x000ea4000c1e1900 */
[----:B--2---:R0:W1:Y:S01]  /*12e0*/  F2I.FTZ.TRUNC.NTZ R23, R2 ;  /* 0x0000000200177305 */ /* 0x004062000021f100 */
[----:B------:R-:W-:Y:S05]  /*12f0*/  BRA `(.L_x_14232) ;  /* 0x00000c3000007947 */ /* 0x000fea0003800000 */
.L_x_14236:
[----:B------:R-:W2:Y:S02]  /*1300*/  LDG.E.U16 R0, [R2.64] ;  /* 0x0000002402007981 */ /* 0x000ea4000c1e1500 */
[----:B--2---:R-:W-:-:S06]  /*1310*/  HADD2.F32 R0, -RZ, R0.H0_H0 ;  /* 0x20000000ff007230 */ /* 0x004fcc0000004100 */
[----:B------:R-:W0:Y:S02]  /*1320*/  F2I.FTZ.TRUNC.NTZ R0, R0 ;  /* 0x0000000000007305 */ /* 0x000e24000021f100 */
[----:B0-----:R-:W-:Y:S01]  /*1330*/  PRMT R23, R0, 0x7610, R23 ;  /* 0x0000761000177816 */ /* 0x001fe20000000017 */
[----:B------:R-:W-:Y:S05]  /*1340*/  BRA `(.L_x_14232) ;  /* 0x00000be000007947 */ /* 0x000fea0003800000 */
.L_x_14235:
[----:B------:R-:W-:-:S13]  /*1350*/  ISETP.NE.AND P0, PT, R4, 0x7, PT ;  /* 0x000000070400780c */ /* 0x000fda0003f05270 */
[----:B------:R-:W-:Y:S05]  /*1360*/  @!P0 BRA `(.L_x_14237) ;  /* 0x000000c000008947 */ /* 0x000fea0003800000 */
[----:B------:R-:W-:-:S13]  /*1370*/  ISETP.NE.AND P0, PT, R4, 0x8, PT ;  /* 0x000000080400780c */ /* 0x000fda0003f05270 */
[----:B------:R-:W-:Y:S05]  /*1380*/  @!P0 BRA `(.L_x_14238) ;  /* 0x0000005000008947 */ /* 0x000fea0003800000 */
[----:B------:R-:W-:-:S13]  /*1390*/  ISETP.NE.AND P0, PT, R4, 0x9, PT ;  /* 0x000000090400780c */ /* 0x000fda0003f05270 */
[----:B------:R-:W-:Y:S05]  /*13a0*/  @P0 BRA `(.L_x_14231) ;  /* 0x00000a0000000947 */ /* 0x000fea0003800000 */
[----:B------:R-:W2:Y:S02]  /*13b0*/  LDG.E R2, [R2.64] ;  /* 0x0000002402027981 */ /* 0x000ea4000c1e1900 */
[----:B--2---:R0:W1:Y:S01]  /*13c0*/  F2I.FTZ.TRUNC.NTZ R23, R2 ;  /* 0x0000000200177305 */ /* 0x004062000021f100 */
[----:B------:R-:W-:Y:S05]  /*13d0*/  BRA `(.L_x_14232) ;  /* 0x00000b5000007947 */ /* 0x000fea0003800000 */
.L_x_14238:
[----:B------:R-:W2:Y:S02]  /*13e0*/  LDG.E.U16 R2, [R2.64] ;  /* 0x0000002402027981 */ /* 0x000ea4000c1e1500 */
[----:B--2---:R-:W-:-:S06]  /*13f0*/  HADD2.F32 R0, -RZ, R2.H0_H0 ;  /* 0x20000002ff007230 */ /* 0x004fcc0000004100 */
[----:B------:R-:W0:Y:S02]  /*1400*/  F2I.FTZ.TRUNC.NTZ R0, R0 ;  /* 0x0000000000007305 */ /* 0x000e24000021f100 */
[----:B0-----:R-:W-:Y:S01]  /*1410*/  PRMT R23, R0, 0x7610, R23 ;  /* 0x0000761000177816 */ /* 0x001fe20000000017 */
[----:B------:R-:W-:Y:S05]  /*1420*/  BRA `(.L_x_14232) ;  /* 0x00000b0000007947 */ /* 0x000fea0003800000 */
.L_x_14237:
[----:B------:R-:W2:Y:S02]  /*1430*/  LDG.E.64 R2, [R2.64] ;  /* 0x0000002402027981 */ /* 0x000ea4000c1e1b00 */
[----:B--2---:R0:W1:Y:S01]  /*1440*/  F2I.F64.TRUNC R23, R2 ;  /* 0x0000000200177311 */ /* 0x004062000030d100 */
[----:B------:R-:W-:Y:S05]  /*1450*/  BRA `(.L_x_14232) ;  /* 0x00000ad000007947 */ /* 0x000fea0003800000 */
.L_x_14227:
        /* <DEDUP_REMOVED lines=10> */
[----:B------:R-:W-:Y:S01]  /*1500*/  SEL R23, RZ, 0x1, !P0 ;  /* 0x00000001ff177807 */ /* 0x000fe20004000000 */
[----:B------:R-:W-:Y:S05]  /*1510*/  BRA `(.L_x_14232) ;  /* 0x00000a1000007947 */ /* 0x000fea0003800000 */
.L_x_14241:
[----:B------:R-:W2:Y:S02]  /*1520*/  LDG.E.64 R2, [R2.64] ;  /* 0x0000002402027981 */ /* 0x000ea4000c1e1b00 */
[----:B--2---:R0:W1:Y:S01]  /*1530*/  F2I.F64.TRUNC R23, R2 ;  /* 0x0000000200177311 */ /* 0x004062000030d100 */
[----:B------:R-:W-:Y:S05]  /*1540*/  BRA `(.L_x_14232) ;  /* 0x000009e000007947 */ /* 0x000fea0003800000 */
.L_x_14240:
        /* <DEDUP_REMOVED lines=24> */
[----:B------:R-:W-:-:S06]  /*16d0*/  LOP3.LUT R5, R5, 0x80000000, R0, 0xf8, !PT ;  /* 0x8000000005057812 */ /* 0x000fcc00078ef800 */
[----:B------:R-:W0:Y:S02]  /*16e0*/  F2I.FTZ.TRUNC.NTZ R5, R5 ;  /* 0x0000000500057305 */ /* 0x000e24000021f100 */
[----:B0-----:R-:W-:Y:S01]  /*16f0*/  PRMT R23, R5, 0x7610, R23 ;  /* 0x0000761005177816 */ /* 0x001fe20000000017 */
[----:B------:R-:W-:Y:S05]  /*1700*/  BRA `(.L_x_14232) ;  /* 0x0000082000007947 */ /* 0x000fea0003800000 */
.L_x_14243:
        /* <DEDUP_REMOVED lines=11> */
[----:B------:R-:W-:-:S06]  /*17c0*/  LOP3.LUT R4, R4, 0x80000000, R5, 0xf8, !PT ;  /* 0x8000000004047812 */ /* 0x000fcc00078ef805 */
[----:B------:R-:W0:Y:S02]  /*17d0*/  F2I.FTZ.TRUNC.NTZ R4, R4 ;  /* 0x0000000400047305 */ /* 0x000e24000021f100 */
[----:B0-----:R-:W-:Y:S01]  /*17e0*/  PRMT R23, R4, 0x7610, R23 ;  /* 0x0000761004177816 */ /* 0x001fe20000000017 */
[----:B------:R-:W-:Y:S05]  /*17f0*/  BRA `(.L_x_14232) ;  /* 0x0000073000007947 */ /* 0x000fea0003800000 */
.L_x_14242:
[----:B------:R-:W2:Y:S02]  /*1800*/  LDG.E.U16 R0, [R2.64] ;  /* 0x0000002402007981 */ /* 0x000ea4000c1e1500 */
[----:B--2---:R-:W-:-:S06]  /*1810*/  PRMT R0, RZ, 0x5410, R0 ;  /* 0x00005410ff007816 */ /* 0x004fcc0000000000 */
[----:B------:R-:W0:Y:S02]  /*1820*/  F2I.FTZ.TRUNC.NTZ R0, R0 ;  /* 0x0000000000007305 */ /* 0x000e24000021f100 */
[----:B0-----:R-:W-:Y:S01]  /*1830*/  PRMT R23, R0, 0x7610, R23 ;  /* 0x0000761000177816 */ /* 0x001fe20000000017 */
[----:B------:R-:W-:Y:S05]  /*1840*/  BRA `(.L_x_14232) ;  /* 0x000006e000007947 */ /* 0x000fea0003800000 */
.L_x_14239:
        /* <DEDUP_REMOVED lines=10> */
.L_x_14246:
        /* <DEDUP_REMOVED lines=21> */
.L_x_14250:
[----:B------:R-:W-:Y:S05]  /*1a40*/  BSYNC B1 ;  /* 0x0000000000017941 */ /* 0x000fea0003800000 */
.L_x_14249:
[----:B------:R-:W-:Y:S01]  /*1a50*/  LEA R3, R0, 0x3b800000, 0x17 ;  /* 0x3b80000000037811 */ /* 0x000fe200078eb8ff */
[----:B------:R-:W-:-:S05]  /*1a60*/  IMAD.SHL.U32 R0, R2, 0x100000, RZ ;  /* 0x0010000002007824 */ /* 0x000fca00078e00ff */
[----:B------:R-:W-:Y:S02]  /*1a70*/  LOP3.LUT R0, R3, R0, R4, 0xfe, !PT ;  /* 0x0000000003007212 */ /* 0x000fe400078efe04 */
.L_x_14248:
[----:B------:R-:W-:Y:S05]  /*1a80*/  BSYNC B0 ;  /* 0x0000000000007941 */ /* 0x000fea0003800000 */
.L_x_14247:
[----:B------:R-:W0:Y:S02]  /*1a90*/  F2I.FTZ.TRUNC.NTZ R0, R0 ;  /* 0x0000000000007305 */ /* 0x000e24000021f100 */
[----:B0-----:R-:W-:Y:S01]  /*1aa0*/  PRMT R23, R0, 0x7610, R23 ;  /* 0x0000761000177816 */ /* 0x001fe20000000017 */
[----:B------:R-:W-:Y:S05]  /*1ab0*/  BRA `(.L_x_14232) ;  /* 0x0000047000007947 */ /* 0x000fea0003800000 */
.L_x_14245:
        /* <DEDUP_REMOVED lines=21> */
.L_x_14254:
[----:B------:R-:W-:Y:S05]  /*1c10*/  BSYNC B1 ;  /* 0x0000000000017941 */ /* 0x000fea0003800000 */
.L_x_14253:
[----:B------:R-:W-:Y:S01]  /*1c20*/  LEA R3, R0, 0x37800000, 0x17 ;  /* 0x3780000000037811 */ /* 0x000fe200078eb8ff */
[----:B------:R-:W-:-:S05]  /*1c30*/  IMAD.SHL.U32 R0, R2, 0x200000, RZ ;  /* 0x0020000002007824 */ /* 0x000fca00078e00ff */
[----:B------:R-:W-:Y:S02]  /*1c40*/  LOP3.LUT R0, R3, R0, R4, 0xfe, !PT ;  /* 0x0000000003007212 */ /* 0x000fe400078efe04 */
.L_x_14252:
[----:B------:R-:W-:Y:S05]  /*1c50*/  BSYNC B0 ;  /* 0x0000000000007941 */ /* 0x000fea0003800000 */
.L_x_14251:
[----:B------:R-:W0:Y:S02]  /*1c60*/  F2I.FTZ.TRUNC.NTZ R0, R0 ;  /* 0x0000000000007305 */ /* 0x000e24000021f100 */
[----:B0-----:R-:W-:Y:S01]  /*1c70*/  PRMT R23, R0, 0x7610, R23 ;  /* 0x0000761000177816 */ /* 0x001fe20000000017 */
[----:B------:R-:W-:Y:S05]  /*1c80*/  BRA `(.L_x_14232) ;  /* 0x000002a000007947 */ /* 0x000fea0003800000 */
.L_x_14244:
        /* <DEDUP_REMOVED lines=14> */
.L_x_14258:
[----:B------:R-:W-:Y:S05]  /*1d70*/  BSYNC B0 ;  /* 0x0000000000007941 */ /* 0x000fea0003800000 */
.L_x_14257:
[----:B------:R-:W0:Y:S02]  /*1d80*/  F2I.FTZ.TRUNC.NTZ R0, R0 ;  /* 0x0000000000007305 */ /* 0x000e24000021f100 */
[----:B0-----:R-:W-:Y:S01]  /*1d90*/  PRMT R23, R0, 0x7610, R23 ;  /* 0x0000761000177816 */ /* 0x001fe20000000017 */
[----:B------:R-:W-:Y:S05]  /*1da0*/  BRA `(.L_x_14232) ;  /* 0x0000018000007947 */ /* 0x000fea0003800000 */
.L_x_14231:
        /* <DEDUP_REMOVED lines=21> */
.L_x_14256:
[----:B------:R0:W5:Y:S01]  /*1f00*/  LDG.E.U16 R23, [R2.64] ;  /* 0x0000002402177981 */ /* 0x000162000c1e1500 */
[----:B------:R-:W-:Y:S05]  /*1f10*/  BRA `(.L_x_14232) ;  /* 0x0000001000007947 */ /* 0x000fea0003800000 */
.L_x_14255:
[----:B------:R0:W5:Y:S02]  /*1f20*/  LDG.E.U16 R23, [R2.64] ;  /* 0x0000002402177981 */ /* 0x000164000c1e1500 */
.L_x_14232:
[----:B------:R-:W2:Y:S01]  /*1f30*/  LDC.U8 R4, c[0x0][0x3e3] ;  /* 0x0000f8c0ff047b82 */ /* 0x000ea20000000000 */
[----:B0-----:R-:W-:-:S05]  /*1f40*/  IADD3 R2, P1, R22, c[0x0][0x3d8], RZ ;  /* 0x0000f60016027a10 */ /* 0x001fca0007f3e0ff */
        /* <DEDUP_REMOVED lines=14> */
.L_x_14262:
[----:B------:R0:W5:Y:S01]  /*2030*/  LDG.E.U8 R0, [R2.64] ;  /* 0x0000002402007981 */ /* 0x000162000c1e1100 */
[----:B------:R-:W-:Y:S05]  /*2040*/  BRA `(.L_x_14264) ;  /* 0x00000d7000007947 */ /* 0x000fea0003800000 */
.L_x_14261:
        /* <DEDUP_REMOVED lines=8> */
.L_x_14266:
[----:B------:R0:W5:Y:S01]  /*20d0*/  LDG.E.U16 R0, [R2.64] ;  /* 0x0000002402007981 */ /* 0x000162000c1e1500 */
[----:B------:R-:W-:Y:S05]  /*20e0*/  BRA `(.L_x_14264) ;  /* 0x00000cd000007947 */ /* 0x000fea0003800000 */
.L_x_14265:
[----:B------:R0:W5:Y:S01]  /*20f0*/  LDG.E.U16 R0, [R2.64] ;  /* 0x0000002402007981 */ /* 0x000162000c1e1500 */
[----:B------:R-:W-:Y:S05]  /*2100*/  BRA `(.L_x_14264) ;  /* 0x00000cb000007947 */ /* 0x000fea0003800000 */
.L_x_14260:
[----:B------:R-:W-:-:S13]  /*2110*/  ISETP.GT.AND P0, PT, R0, 0x6, PT ;  /* 0x000000060000780c */ /* 0x000fda0003f04270 */
[----:B------:R-:W-:Y:S05]  /*2120*/  @P0 BRA `(.L_x_14267) ;  /* 0x000000c000000947 */ /* 0x000fea0003800000 */
[----:B------:R-:W-:-:S13]  /*2130*/  ISETP.NE.AND P0, PT, R0, 0x5, PT ;  /* 0x000000050000780c */ /* 0x000fda0003f05270 */
[----:B------:R-:W-:Y:S05]  /*2140*/  @!P0 BRA `(.L_x_14268) ;  /* 0x0000005000008947 */ /* 0x000fea0003800000 */
[----:B------:R-:W-:-:S13]  /*2150*/  ISETP.NE.AND P0, PT, R0, 0x6, PT ;  /* 0x000000060000780c */ /* 0x000fda0003f05270 */
[----:B------:R-:W-:Y:S05]  /*2160*/  @P0 BRA `(.L_x_14263) ;  /* 0x00000ad000000947 */ /* 0x000fea0003800000 */
[----:B------:R-:W2:Y:S02]  /*2170*/  LDG.E R2, [R2.64] ;  /* 0x0000002402027981 */ /* 0x000ea4000c1e1900 */
[----:B--2---:R0:W2:Y:S01]  /*2180*/  F2I.FTZ.TRUNC.NTZ R0, R2 ;  /* 0x0000000200007305 */ /* 0x0040a2000021f100 */
[----:B------:R-:W-:Y:S05]  /*2190*/  BRA `(.L_x_14264) ;  /* 0x00000c2000007947 */ /* 0x000fea0003800000 */
.L_x_14268:
[----:B------:R-:W2:Y:S02]  /*21a0*/  LDG.E.U16 R4, [R2.64] ;  /* 0x0000002402047981 */ /* 0x000ea4000c1e1500 */
[----:B--2---:R-:W-:-:S06]  /*21b0*/  HADD2.F32 R4, -RZ, R4.H0_H0 ;  /* 0x20000004ff047230 */ /* 0x004fcc0000004100 */
[----:B------:R-:W0:Y:S02]  /*21c0*/  F2I.FTZ.TRUNC.NTZ R4, R4 ;  /* 0x0000000400047305 */ /* 0x000e24000021f100 */
[----:B0-----:R-:W-:Y:S01]  /*21d0*/  PRMT R0, R4, 0x7610, R0 ;  /* 0x0000761004007816 */ /* 0x001fe20000000000 */
[----:B------:R-:W-:Y:S05]  /*21e0*/  BRA `(.L_x_14264) ;  /* 0x00000bd000007947 */ /* 0x000fea0003800000 */
.L_x_14267:
[----:B------:R-:W-:-:S13]  /*21f0*/  ISETP.NE.AND P0, PT, R0, 0x7, PT ;  /* 0x000000070000780c */ /* 0x000fda0003f05270 */
[----:B------:R-:W-:Y:S05]  /*2200*/  @!P0 BRA `(.L_x_14269) ;  /* 0x000000c000008947 */ /* 0x000fea0003800000 */
[----:B------:R-:W-:-:S13]  /*2210*/  ISETP.NE.AND P0, PT, R0, 0x8, PT ;  /* 0x000000080000780c */ /* 0x000fda0003f05270 */
[----:B------:R-:W-:Y:S05]  /*2220*/  @!P0 BRA `(.L_x_14270) ;  /* 0x0000005000008947 */ /* 0x000fea0003800000 */
[----:B------:R-:W-:-:S13]  /*2230*/  ISETP.NE.AND P0, PT, R0, 0x9, PT ;  /* 0x000000090000780c */ /* 0x000fda0003f05270 */
[----:B------:R-:W-:Y:S05]  /*2240*/  @P0 BRA `(.L_x_14263) ;  /* 0x000009f000000947 */ /* 0x000fea0003800000 */
[----:B------:R-:W2:Y:S02]  /*2250*/  LDG.E R2, [R2.64] ;  /* 0x0000002402027981 */ /* 0x000ea4000c1e1900 */
[----:B--2---:R0:W2:Y:S01]  /*2260*/  F2I.FTZ.TRUNC.NTZ R0, R2 ;  /* 0x0000000200007305 */ /* 0x0040a2000021f100 */
[----:B------:R-:W-:Y:S05]  /*2270*/  BRA `(.L_x_14264) ;  /* 0x00000b4000007947 */ /* 0x000fea0003800000 */
.L_x_14270:
[----:B------:R-:W2:Y:S02]  /*2280*/  LDG.E.U16 R2, [R2.64] ;  /* 0x0000002402027981 */ /* 0x000ea4000c1e1500 */
[----:B--2---:R-:W-:-:S06]  /*2290*/  HADD2.F32 R4, -RZ, R2.H0_H0 ;  /* 0x20000002ff047230 */ /* 0x004fcc0000004100 */
[----:B------:R-:W0:Y:S02]  /*22a0*/  F2I.FTZ.TRUNC.NTZ R4, R4 ;  /* 0x0000000400047305 */ /* 0x000e24000021f100 */
[----:B0-----:R-:W-:Y:S01]  /*22b0*/  PRMT R0, R4, 0x7610, R0 ;  /* 0x0000761004007816 */ /* 0x001fe20000000000 */
[----:B------:R-:W-:Y:S05]  /*22c0*/  BRA `(.L_x_14264) ;  /* 0x00000af000007947 */ /* 0x000fea0003800000 */
.L_x_14269:
[----:B------:R-:W2:Y:S02]  /*22d0*/  LDG.E.64 R2, [R2.64] ;  /* 0x0000002402027981 */ /* 0x000ea4000c1e1b00 */
[----:B--2---:R0:W2:Y:S01]  /*22e0*/  F2I.F64.TRUNC R0, R2 ;  /* 0x0000000200007311 */ /* 0x0040a2000030d100 */
[----:B------:R-:W-:Y:S05]  /*22f0*/  BRA `(.L_x_14264) ;  /* 0x00000ac000007947 */ /* 0x000fea0003800000 */
.L_x_14259:
        /* <DEDUP_REMOVED lines=12> */
.L_x_14273:
[----:B------:R-:W2:Y:S02]  /*23c0*/  LDG.E.64 R2, [R2.64] ;  /* 0x0000002402027981 */ /* 0x000ea4000c1e1b00 */
[----:B--2---:R0:W2:Y:S01]  /*23d0*/  F2I.F64.TRUNC R0, R2 ;  /* 0x0000000200007311 */ /* 0x0040a2000030d100 */
[----:B------:R-:W-:Y:S05]  /*23e0*/  BRA `(.L_x_14264) ;  /* 0x000009d000007947 */ /* 0x000fea0003800000 */
.L_x_14272:
        /* <DEDUP_REMOVED lines=28> */
.L_x_14275:
        /* <DEDUP_REMOVED lines=15> */
.L_x_14274:
[----:B------:R-:W2:Y:S02]  /*26a0*/  LDG.E.U16 R2, [R2.64] ;  /* 0x0000002402027981 */ /* 0x000ea4000c1e1500 */
[----:B--2---:R-:W-:-:S04]  /*26b0*/  PRMT R2, RZ, 0x5410, R2 ;  /* 0x00005410ff027816 */ /* 0x004fc80000000002 */
[----:B------:R0:W2:Y:S01]  /*26c0*/  F2I.FTZ.TRUNC.NTZ R0, R2 ;  /* 0x0000000200007305 */ /* 0x0000a2000021f100 */
[----:B------:R-:W-:Y:S05]  /*26d0*/  BRA `(.L_x_14264) ;  /* 0x000006e000007947 */ /* 0x000fea0003800000 */
.L_x_14271:
        /* <DEDUP_REMOVED lines=10> */
.L_x_14278:
        /* <DEDUP_REMOVED lines=21> */
.L_x_14282:
[----:B------:R-:W-:Y:S05]  /*28d0*/  BSYNC B1 ;  /* 0x0000000000017941 */ /* 0x000fea0003800000 */
.L_x_14281:
[----:B------:R-:W-:Y:S01]  /*28e0*/  IMAD.SHL.U32 R2, R2, 0x100000, RZ ;  /* 0x0010000002027824 */ /* 0x000fe200078e00ff */
[----:B------:R-:W-:-:S04]  /*28f0*/  LEA R3, R0, 0x3b800000, 0x17 ;  /* 0x3b80000000037811 */ /* 0x000fc800078eb8ff */
[----:B------:R-:W-:Y:S02]  /*2900*/  LOP3.LUT R4, R3, R2, R4, 0xfe, !PT ;  /* 0x0000000203047212 */ /* 0x000fe400078efe04 */
.L_x_14280:
[----:B------:R-:W-:Y:S05]  /*2910*/  BSYNC B0 ;  /* 0x0000000000007941 */ /* 0x000fea0003800000 */
.L_x_14279:
[----:B------:R-:W0:Y:S02]  /*2920*/  F2I.FTZ.TRUNC.NTZ R4, R4 ;  /* 0x0000000400047305 */ /* 0x000e24000021f100 */
[----:B0-----:R-:W-:Y:S01]  /*2930*/  PRMT R0, R4, 0x7610, R0 ;  /* 0x0000761004007816 */ /* 0x001fe20000000000 */
[----:B------:R-:W-:Y:S05]  /*2940*/  BRA `(.L_x_14264) ;  /* 0x0000047000007947 */ /* 0x000fea0003800000 */
.L_x_14277:
        /* <DEDUP_REMOVED lines=21> */
.L_x_14286:
[----:B------:R-:W-:Y:S05]  /*2aa0*/  BSYNC B1 ;  /* 0x0000000000017941 */ /* 0x000fea0003800000 */
.L_x_14285:
[----:B------:R-:W-:Y:S01]  /*2ab0*/  IMAD.SHL.U32 R2, R2, 0x200000, RZ ;  /* 0x0020000002027824 */ /* 0x000fe200078e00ff */
[----:B------:R-:W-:-:S04]  /*2ac0*/  LEA R3, R0, 0x37800000, 0x17 ;  /* 0x3780000000037811 */ /* 0x000fc800078eb8ff */
[----:B------:R-:W-:Y:S02]  /*2ad0*/  LOP3.LUT R4, R3, R2, R4, 0xfe, !PT ;  /* 0x0000000203047212 */ /* 0x000fe400078efe04 */
.L_x_14284:
[----:B------:R-:W-:Y:S05]  /*2ae0*/  BSYNC B0 ;  /* 0x0000000000007941 */ /* 0x000fea0003800000 */
.L_x_14283:
[----:B------:R-:W0:Y:S02]  /*2af0*/  F2I.FTZ.TRUNC.NTZ R4, R4 ;  /* 0x0000000400047305 */ /* 0x000e24000021f100 */
[----:B0-----:R-:W-:Y:S01]  /*2b00*/  PRMT R0, R4, 0x7610, R0 ;  /* 0x0000761004007816 */ /* 0x001fe20000000000 */
[----:B------:R-:W-:Y:S05]  /*2b10*/  BRA `(.L_x_14264) ;  /* 0x000002a000007947 */ /* 0x000fea0003800000 */
.L_x_14276:
        /* <DEDUP_REMOVED lines=14> */
.L_x_14290:
[----:B------:R-:W-:Y:S05]  /*2c00*/  BSYNC B0 ;  /* 0x0000000000007941 */ /* 0x000fea0003800000 */
.L_x_14289:
[----:B------:R-:W0:Y:S02]  /*2c10*/  F2I.FTZ.TRUNC.NTZ R4, R4 ;  /* 0x0000000400047305 */ /* 0x000e24000021f100 */
[----:B0-----:R-:W-:Y:S01]  /*2c20*/  PRMT R0, R4, 0x7610, R0 ;  /* 0x0000761004007816 */ /* 0x001fe20000000000 */
[----:B------:R-:W-:Y:S05]  /*2c30*/  BRA `(.L_x_14264) ;  /* 0x0000018000007947 */ /* 0x000fea0003800000 */
.L_x_14263:
        /* <DEDUP_REMOVED lines=19> */
[----:B------:R-:W-:Y:S01]  /*2d70*/  PRMT R0, RZ, 0x7610, R0 ;  /* 0x00007610ff007816 */ /* 0x000fe20000000000 */
[----:B------:R-:W-:Y:S05]  /*2d80*/  BRA `(.L_x_14264) ;  /* 0x0000003000007947 */ /* 0x000fea0003800000 */
.L_x_14288:
[----:B------:R0:W5:Y:S01]  /*2d90*/  LDG.E.U16 R0, [R2.64] ;  /* 0x0000002402007981 */ /* 0x000162000c1e1500 */
[----:B------:R-:W-:Y:S05]  /*2da0*/  BRA `(.L_x_14264) ;  /* 0x0000001000007947 */ /* 0x000fea0003800000 */
.L_x_14287:
[----:B------:R0:W5:Y:S02]  /*2db0*/  LDG.E.U16 R0, [R2.64] ;  /* 0x0000002402007981 */ /* 0x000164000c1e1500 */
.L_x_14264:
[----:B--2--5:R-:W-:Y:S02]  /*2dc0*/  PRMT R0, R0, 0x9910, RZ ;  /* 0x0000991000007816 */ /* 0x024fe400000000ff */
[----:B-1----:R-:W-:Y:S02]  /*2dd0*/  PRMT R4, R23, 0x9910, RZ ;  /* 0x0000991017047816 */ /* 0x002fe400000000ff */
[----:B------:R-:W-:Y:S02]  /*2de0*/  IABS R6, R0 ;  /* 0x0000000000067213 */ /* 0x000fe40000000000 */
[----:B------:R-:W-:Y:S02]  /*2df0*/  IABS R8, R4 ;  /* 0x0000000400087213 */ /* 0x000fe40000000000 */
[----:B------:R-:W1:Y:S01]  /*2e00*/  I2F.RP R5, R6 ;  /* 0x0000000600057306 */ /* 0x000e620000209400 */
[----:B------:R-:W-:-:S02]  /*2e10*/  IABS R9, R0 ;  /* 0x0000000000097213 */ /* 0x000fc40000000000 */
[----:B------:R-:W-:-:S05]  /*2e20*/  ISETP.GE.AND P1, PT, R4, RZ, PT ;  /* 0x000000ff0400720c */ /* 0x000fca0003f26270 */
[----:B-1----:R-:W1:Y:S02]  /*2e30*/  MUFU.RCP R5, R5 ;  /* 0x0000000500057308 */ /* 0x002e640000001000 */
[----:B01----:R-:W-:Y:S01]  /*2e40*/  IADD3 R2, R5, 0xffffffe, RZ ;  /* 0x0ffffffe05027810 */ /* 0x003fe20007ffe0ff */
[----:B------:R-:W-:-:S05]  /*2e50*/  IMAD.MOV R5, RZ, RZ, -R9 ;  /* 0x000000ffff057224 */ /* 0x000fca00078e0a09 */
[----:B------:R0:W1:Y:S02]  /*2e60*/  F2I.FTZ.U32.TRUNC.NTZ R3, R2 ;  /* 0x0000000200037305 */ /* 0x000064000021f000 */
[----:B0-----:R-:W-:Y:S02]  /*2e70*/  IMAD.MOV.U32 R2, RZ, RZ, RZ ;  /* 0x000000ffff027224 */ /* 0x001fe400078e00ff */
[----:B-1----:R-:W-:-:S04]  /*2e80*/  IMAD.MOV R7, RZ, RZ, -R3 ;  /* 0x000000ffff077224 */ /* 0x002fc800078e0a03 */
[----:B------:R-:W-:-:S04]  /*2e90*/  IMAD R7, R7, R6, RZ ;  /* 0x0000000607077224 */ /* 0x000fc800078e02ff */
[----:B------:R-:W-:-:S04]  /*2ea0*/  IMAD.HI.U32 R3, R3, R7, R2 ;  /* 0x0000000703037227 */ /* 0x000fc800078e0002 */
[----:B------:R-:W-:-:S04]  /*2eb0*/  IMAD.MOV.U32 R2, RZ, RZ, R8 ;  /* 0x000000ffff027224 */ /* 0x000fc800078e0008 */
[----:B------:R-:W-:-:S04]  /*2ec0*/  IMAD.HI.U32 R3, R3, R2, RZ ;  /* 0x0000000203037227 */ /* 0x000fc800078e00ff */
[----:B------:R-:W-:Y:S02]  /*2ed0*/  IMAD R3, R3, R5, R2 ;  /* 0x0000000503037224 */ /* 0x000fe400078e0202 */
[----:B------:R-:W0:Y:S03]  /*2ee0*/  LDC.U8 R5, c[0x0][0x3e1] ;  /* 0x0000f840ff057b82 */ /* 0x000e260000000000 */
[----:B------:R-:W-:-:S13]  /*2ef0*/  ISETP.GT.U32.AND P0, PT, R6, R3, PT ;  /* 0x000000030600720c */ /* 0x000fda0003f04070 */
[----:B------:R-:W-:Y:S01]  /*2f00*/  @!P0 IMAD.IADD R3, R3, 0x1, -R6 ;  /* 0x0000000103038824 */ /* 0x000fe200078e0a06 */
[----:B------:R-:W-:-:S04]  /*2f10*/  ISETP.NE.AND P0, PT, R0, RZ, PT ;  /* 0x000000ff0000720c */ /* 0x000fc80003f05270 */
[----:B------:R-:W-:Y:S02]  /*2f20*/  ISETP.GT.U32.AND P2, PT, R6, R3, PT ;  /* 0x000000030600720c */ /* 0x000fe40003f44070 */
[----:B0-----:R-:W-:-:S11]  /*2f30*/  PRMT R2, R5, 0x9910, RZ ;  /* 0x0000991005027816 */ /* 0x001fd600000000ff */
[----:B------:R-:W-:Y:S01]  /*2f40*/  @!P2 IMAD.IADD R3, R3, 0x1, -R6 ;  /* 0x000000010303a824 */ /* 0x000fe200078e0a06 */
[----:B------:R-:W-:-:S03]  /*2f50*/  ISETP.GT.AND P2, PT, R2, 0x9, PT ;  /* 0x000000090200780c */ /* 0x000fc60003f44270 */
[----:B------:R-:W-:Y:S01]  /*2f60*/  @!P1 IMAD.MOV R3, RZ, RZ, -R3 ;  /* 0x000000ffff039224 */ /* 0x000fe200078e0a03 */
[----:B------:R-:W-:-:S09]  /*2f70*/  @!P0 LOP3.LUT R3, RZ, R0, RZ, 0x33, !PT ;  /* 0x00000000ff038212 */ /* 0x000fd200078e33ff */
        /* <DEDUP_REMOVED lines=9> */
[----:B------:R0:W-:Y:S01]  /*3010*/  STG.E.U8 [R16.64], R3 ;  /* 0x0000000310007986 */ /* 0x0001e2000c101124 */
[----:B------:R-:W-:Y:S05]  /*3020*/  BRA `(.L_x_14296) ;  /* 0x00000e1000007947 */ /* 0x000fea0003800000 */
.L_x_14294:
[----:B------:R0:W-:Y:S01]  /*3030*/  STG.E.U8 [R16.64], R3 ;  /* 0x0000000310007986 */ /* 0x0001e2000c101124 */
[----:B------:R-:W-:Y:S05]  /*3040*/  BRA `(.L_x_14296) ;  /* 0x00000df000007947 */ /* 0x000fea0003800000 */
.L_x_14293:
[----:B------:R-:W-:-:S13]  /*3050*/  ISETP.NE.AND P0, PT, R2, 0x2, PT ;  /* 0x000000020200780c */ /* 0x000fda0003f05270 */
[----:B------:R-:W-:Y:S05]  /*3060*/  @!P0 BRA `(.L_x_14297) ;  /* 0x000000c000008947 */ /* 0x000fea0003800000 */
[----:B------:R-:W-:-:S13]  /*3070*/  ISETP.NE.AND P0, PT, R2, 0x3, PT ;  /* 0x000000030200780c */ /* 0x000fda0003f05270 */
[----:B------:R-:W-:Y:S05]  /*3080*/  @!P0 BRA `(.L_x_14298) ;  /* 0x0000007000008947 */ /* 0x000fea0003800000 */
[----:B------:R-:W-:-:S13]  /*3090*/  ISETP.NE.AND P0, PT, R2, 0x4, PT ;  /* 0x000000040200780c */ /* 0x000fda0003f05270 */
[----:B------:R-:W-:Y:S05]  /*30a0*/  @P0 BRA `(.L_x_14295) ;  /* 0x00000be000000947 */ /* 0x000fea0003800000 */
[----:B------:R-:W-:-:S05]  /*30b0*/  PRMT R3, R3, 0x9910, RZ ;  /* 0x0000991003037816 */ /* 0x000fca00000000ff */
[----:B------:R-:W-:-:S05]  /*30c0*/  IMAD.MOV.U32 R2, RZ, RZ, R3 ;  /* 0x000000ffff027224 */ /* 0x000fca00078e0003 */
[----:B------:R-:W-:-:S05]  /*30d0*/  SHF.R.S32.HI R3, RZ, 0x1f, R2 ;  /* 0x0000001fff037819 */ /* 0x000fca0000011402 */
[----:B------:R0:W-:Y:S01]  /*30e0*/  STG.E.64 [R16.64], R2 ;  /* 0x0000000210007986 */ /* 0x0001e2000c101b24 */
[----:B------:R-:W-:Y:S05]  /*30f0*/  BRA `(.L_x_14296) ;  /* 0x00000d4000007947 */ /* 0x000fea0003800000 */
.L_x_14298:
[----:B------:R-:W-:-:S05]  /*3100*/  PRMT R3, R3, 0x9910, RZ ;  /* 0x0000991003037816 */ /* 0x000fca00000000ff */
[----:B------:R0:W-:Y:S01]  /*3110*/  STG.E [R16.64], R3 ;  /* 0x0000000310007986 */ /* 0x0001e2000c101924 */
[----:B------:R-:W-:Y:S05]  /*3120*/  BRA `(.L_x_14296) ;  /* 0x00000d1000007947 */ /* 0x000fea0003800000 */
.L_x_14297:
[----:B------:R0:W-:Y:S01]  /*3130*/  STG.E.U16 [R16.64], R3 ;  /* 0x0000000310007986 */ /* 0x0001e2000c101524 */
[----:B------:R-:W-:Y:S05]  /*3140*/  BRA `(.L_x_14296) ;  /* 0x00000cf000007947 */ /* 0x000fea0003800000 */
.L_x_14292:
[----:B------:R-:W-:-:S13]  /*3150*/  ISETP.GT.AND P0, PT, R2, 0x6, PT ;  /* 0x000000060200780c */ /* 0x000fda0003f04270 */
[----:B------:R-:W-:Y:S05]  /*3160*/  @P0 BRA `(.L_x_14299) ;  /* 0x000000b000000947 */ /* 0x000fea0003800000 */
[----:B------:R-:W-:-:S13]  /*3170*/  ISETP.NE.AND P0, PT, R2, 0x5, PT ;  /* 0x000000050200780c */ /* 0x000fda0003f05270 */
[----:B------:R-:W-:Y:S05]  /*3180*/  @!P0 BRA `(.L_x_14300) ;  /* 0x0000005000008947 */ /* 0x000fea0003800000 */
[----:B------:R-:W-:-:S13]  /*3190*/  ISETP.NE.AND P0, PT, R2, 0x6, PT ;  /* 0x000000060200780c */ /* 0x000fda0003f05270 */
[----:B------:R-:W-:Y:S05]  /*31a0*/  @P0 BRA `(.L_x_14295) ;  /* 0x00000ae000000947 */ /* 0x000fea0003800000 */
[----:B------:R-:W0:Y:S02]  /*31b0*/  I2F.S16 R3, R3 ;  /* 0x0000000300037306 */ /* 0x000e240000101400 */
[----:B0-----:R0:W-:Y:S01]  /*31c0*/  STG.E [R16.64], R3 ;  /* 0x0000000310007986 */ /* 0x0011e2000c101924 */
[----:B------:R-:W-:Y:S05]  /*31d0*/  BRA `(.L_x_14296) ;  /* 0x00000c6000007947 */ /* 0x000fea0003800000 */
.L_x_14300:
[----:B------:R-:W0:Y:S02]  /*31e0*/  I2F.S16 R0, R3 ;  /* 0x0000000300007306 */ /* 0x000e240000101400 */
[----:B0-----:R-:W-:-:S05]  /*31f0*/  F2FP.PACK_AB R0, RZ, R0 ;  /* 0x00000000ff00723e */ /* 0x001fca00000000ff */
[----:B------:R0:W-:Y:S01]  /*3200*/  STG.E.U16 [R16.64], R0 ;  /* 0x0000000010007986 */ /* 0x0001e2000c101524 */
[----:B------:R-:W-:Y:S05]  /*3210*/  BRA `(.L_x_14296) ;  /* 0x00000c2000007947 */ /* 0x000fea0003800000 */
.L_x_14299:
[----:B------:R-:W-:-:S13]  /*3220*/  ISETP.NE.AND P0, PT, R2, 0x7, PT ;  /* 0x000000070200780c */ /* 0x000fda0003f05270 */
[----:B------:R-:W-:Y:S05]  /*3230*/  @!P0 BRA `(.L_x_14301) ;  /* 0x000000d000008947 */ /* 0x000fea0003800000 */
[----:B------:R-:W-:-:S13]  /*3240*/  ISETP.NE.AND P0, PT, R2, 0x8, PT ;  /* 0x000000080200780c */ /* 0x000fda0003f05270 */
[----:B------:R-:W-:Y:S05]  /*3250*/  @!P0 BRA `(.L_x_14302) ;  /* 0x0000006000008947 */ /* 0x000fea0003800000 */
[----:B------:R-:W-:-:S13]  /*3260*/  ISETP.NE.AND P0, PT, R2, 0x9, PT ;  /* 0x000000090200780c */ /* 0x000fda0003f05270 */
[----:B------:R-:W-:Y:S05]  /*3270*/  @P0 BRA `(.L_x_14295) ;  /* 0x00000a1000000947 */ /* 0x000fea0003800000 */
[----:B------:R-:W0:Y:S01]  /*3280*/  I2F.S16 R4, R3 ;  /* 0x0000000300047306 */ /* 0x000e220000101400 */
[----:B------:R-:W-:-:S05]  /*3290*/  IMAD.MOV.U32 R5, RZ, RZ, RZ ;  /* 0x000000ffff057224 */ /* 0x000fca00078e00ff */
[----:B0-----:R0:W-:Y:S01]  /*32a0*/  STG.E.64 [R16.64], R4 ;  /* 0x0000000410007986 */ /* 0x0011e2000c101b24 */
[----:B------:R-:W-:Y:S05]  /*32b0*/  BRA `(.L_x_14296) ;  /* 0x00000b8000007947 */ /* 0x000fea0003800000 */
.L_x_14302:
[----:B------:R-:W0:Y:S02]  /*32c0*/  I2F.S16 R3, R3 ;  /* 0x0000000300037306 */ /* 0x000e240000101400 */
[----:B0-----:R-:W-:-:S04]  /*32d0*/  F2FP.PACK_AB R3, RZ, R3 ;  /* 0x00000003ff03723e */ /* 0x001fc800000000ff */
[----:B------:R-:W-:-:S05]  /*32e0*/  PRMT R3, R3, 0x5410, RZ ;  /* 0x0000541003037816 */ /* 0x000fca00000000ff */
[----:B------:R0:W-:Y:S01]  /*32f0*/  STG.E [R16.64], R3 ;  /* 0x0000000310007986 */ /* 0x0001e2000c101924 */
[----:B------:R-:W-:Y:S05]  /*3300*/  BRA `(.L_x_14296) ;  /* 0x00000b3000007947 */ /* 0x000fea0003800000 */
.L_x_14301:
[----:B------:R-:W0:Y:S02]  /*3310*/  I2F.F64.S16 R2, R3 ;  /* 0x0000000300027312 */ /* 0x000e240000101c00 */
[----:B0-----:R0:W-:Y:S01]  /*3320*/  STG.E.64 [R16.64], R2 ;  /* 0x0000000210007986 */ /* 0x0011e2000c101b24 */
[----:B------:R-:W-:Y:S05]  /*3330*/  BRA `(.L_x_14296) ;  /* 0x00000b0000007947 */ /* 0x000fea0003800000 */
.L_x_14291:
        /* <DEDUP_REMOVED lines=8> */
[----:B------:R-:W-:-:S04]  /*33c0*/  PRMT R0, R3, 0x9910, RZ ;  /* 0x0000991003007816 */ /* 0x000fc800000000ff */
[----:B------:R-:W-:-:S04]  /*33d0*/  ISETP.NE.AND P0, PT, R0, RZ, PT ;  /* 0x000000ff0000720c */ /* 0x000fc80003f05270 */
[----:B------:R-:W-:-:S05]  /*33e0*/  SEL R3, RZ, 0x1, !P0 ;  /* 0x00000001ff037807 */ /* 0x000fca0004000000 */
[----:B------:R0:W-:Y:S01]  /*33f0*/  STG.E.U8 [R16.64], R3 ;  /* 0x0000000310007986 */ /* 0x0001e2000c101124 */
[----:B------:R-:W-:Y:S05]  /*3400*/  BRA `(.L_x_14296) ;  /* 0x00000a3000007947 */ /* 0x000fea0003800000 */
.L_x_14305:
[----:B------:R-:W0:Y:S01]  /*3410*/  I2F.F64.S16 R4, R3 ;  /* 0x0000000300047312 */ /* 0x000e220000101c00 */
[----:B------:R-:W-:-:S05]  /*3420*/  CS2R R6, SRZ ;  /* 0x0000000000067805 */ /* 0x000fca000001ff00 */
[----:B0-----:R0:W-:Y:S01]  /*3430*/  STG.E.128 [R16.64], R4 ;  /* 0x0000000410007986 */ /* 0x0011e2000c101d24 */
[----:B------:R-:W-:Y:S05]  /*3440*/  BRA `(.L_x_14296) ;  /* 0x000009f000007947 */ /* 0x000fea0003800000 */
.L_x_14304:
[----:B------:R-:W-:-:S13]  /*3450*/  ISETP.NE.AND P0, PT, R2, 0xf, PT ;  /* 0x0000000f0200780c */ /* 0x000fda0003f05270 */
[----:B------:R-:W-:Y:S05]  /*3460*/  @!P0 BRA `(.L_x_14306) ;  /* 0x000002d000008947 */ /* 0x000fea0003800000 */
[----:B------:R-:W-:-:S13]  /*3470*/  ISETP.NE.AND P0, PT, R2, 0x17, PT ;  /* 0x000000170200780c */ /* 0x000fda0003f05270 */
[----:B------:R-:W-:Y:S05]  /*3480*/  @!P0 BRA `(.L_x_14307) ;  /* 0x0000015000008947 */ /* 0x000fea0003800000 */
[----:B------:R-:W-:-:S13]  /*3490*/  ISETP.NE.AND P0, PT, R2, 0x18, PT ;  /* 0x000000180200780c */ /* 0x000fda0003f05270 */
[----:B------:R-:W-:Y:S05]  /*34a0*/  @P0 BRA `(.L_x_14295) ;  /* 0x000007e000000947 */ /* 0x000fea0003800000 */
[----:B------:R-:W0:Y:S01]  /*34b0*/  I2F.S16 R5, R3 ;  /* 0x0000000300057306 */ /* 0x000e220000101400 */
[----:B------:R-:W-:Y:S01]  /*34c0*/  BSSY B0, `(.L_x_14308) ;  /* 0x000000e000007945 */ /* 0x000fe20003800000 */
        /* <DEDUP_REMOVED lines=13> */
.L_x_14309:
[----:B------:R-:W-:Y:S05]  /*35a0*/  BSYNC B0 ;  /* 0x0000000000007941 */ /* 0x000fea0003800000 */
.L_x_14308:
[----:B------:R-:W-:-:S05]  /*35b0*/  LOP3.LUT R3, R0, R3, RZ, 0xfc, !PT ;  /* 0x0000000300037212 */ /* 0x000fca00078efcff */
[----:B------:R0:W-:Y:S01]  /*35c0*/  STG.E.U8 [R16.64], R3 ;  /* 0x0000000310007986 */ /* 0x0001e2000c101124 */
[----:B------:R-:W-:Y:S05]  /*35d0*/  BRA `(.L_x_14296) ;  /* 0x0000086000007947 */ /* 0x000fea0003800000 */
.L_x_14307:
[----:B------:R-:W0:Y:S01]  /*35e0*/  I2F.S16 R3, R3 ;  /* 0x0000000300037306 */ /* 0x000e220000101400 */
[----:B------:R-:W-:Y:S01]  /*35f0*/  BSSY B0, `(.L_x_14310) ;  /* 0x000000f000007945 */ /* 0x000fe20003800000 */
[----:B0-----:R-:W-:-:S04]  /*3600*/  LOP3.LUT R2, R3, 0x7fffffff, RZ, 0xc0, !PT ;  /* 0x7fffffff03027812 */ /* 0x001fc800078ec0ff */
        /* <DEDUP_REMOVED lines=10> */
.L_x_14311:
[----:B------:R-:W-:Y:S01]  /*36b0*/  IMAD.MOV.U32 R0, RZ, RZ, 0x7f ;  /* 0x0000007fff007424 */ /* 0x000fe200078e00ff */
[----:B------:R-:W-:-:S04]  /*36c0*/  ISETP.GT.U32.AND P0, PT, R2, 0x7f800000, PT ;  /* 0x7f8000000200780c */ /* 0x000fc80003f04070 */
[----:B------:R-:W-:-:S04]  /*36d0*/  SEL R0, R0, 0x7c, P0 ;  /* 0x0000007c00007807 */ /* 0x000fc80000000000 */
.L_x_14312:
[----:B------:R-:W-:Y:S05]  /*36e0*/  BSYNC B0 ;  /* 0x0000000000007941 */ /* 0x000fea0003800000 */
.L_x_14310:
[----:B------:R-:W-:-:S04]  /*36f0*/  LOP3.LUT R2, R3, 0x80000000, RZ, 0xc0, !PT ;  /* 0x8000000003027812 */ /* 0x000fc800078ec0ff */
[----:B------:R-:W-:-:S04]  /*3700*/  SHF.R.U32.HI R3, RZ, 0x18, R2 ;  /* 0x00000018ff037819 */ /* 0x000fc80000011602 */
[----:B------:R-:W-:-:S05]  /*3710*/  LOP3.LUT R3, R0, R3, RZ, 0xfc, !PT ;  /* 0x0000000300037212 */ /* 0x000fca00078efcff */
[----:B------:R0:W-:Y:S01]  /*3720*/  STG.E.U8 [R16.64], R3 ;  /* 0x0000000310007986 */ /* 0x0001e2000c101124 */
[----:B------:R-:W-:Y:S05]  /*3730*/  BRA `(.L_x_14296) ;  /* 0x0000070000007947 */ /* 0x000fea0003800000 */
.L_x_14306:
[----:B------:R-:W0:Y:S02]  /*3740*/  I2F.S16 R0, R3 ;  /* 0x0000000300007306 */ /* 0x000e240000101400 */
[----:B0-----:R-:W-:-:S05]  /*3750*/  F2FP.BF16.PACK_AB R0, RZ, R0 ;  /* 0x00000000ff00723e */ /* 0x001fca00000010ff */
[----:B------:R0:W-:Y:S01]  /*3760*/  STG.E.U16 [R16.64], R0 ;  /* 0x0000000010007986 */ /* 0x0001e2000c101524 */
[----:B------:R-:W-:Y:S05]  /*3770*/  BRA `(.L_x_14296) ;  /* 0x000006c000007947 */ /* 0x000fea0003800000 */
.L_x_14303:
        /* <DEDUP_REMOVED lines=8> */
[----:B------:R0:W-:Y:S01]  /*3800*/  STG.E.U16 [R16.64], R3 ;  /* 0x0000000310007986 */ /* 0x0001e2000c101524 */
[----:B------:R-:W-:Y:S05]  /*3810*/  BRA `(.L_x_14296) ;  /* 0x0000062000007947 */ /* 0x000fea0003800000 */
.L_x_14315:
[----:B------:R-:W0:Y:S01]  /*3820*/  I2F.S16 R3, R3 ;  /* 0x0000000300037306 */ /* 0x000e220000101400 */
[----:B------:R-:W-:Y:S01]  /*3830*/  BSSY B0, `(.L_x_14316) ;  /* 0x0000014000007945 */ /* 0x000fe20003800000 */
[----:B------:R-:W-:Y:S01]  /*3840*/  IMAD.MOV.U32 R8, RZ, RZ, 0x80 ;  /* 0x00000080ff087424 */ /* 0x000fe200078e00ff */
        /* <DEDUP_REMOVED lines=14> */
.L_x_14318:
[----:B------:R-:W-:-:S04]  /*3930*/  LOP3.LUT R2, R3, 0x80000000, RZ, 0xc0, !PT ;  /* 0x8000000003027812 */ /* 0x000fc800078ec0ff */
[----:B------:R-:W-:-:S04]  /*3940*/  SHF.R.U32.HI R3, RZ, 0x18, R2 ;  /* 0x00000018ff037819 */ /* 0x000fc80000011602 */
[----:B------:R-:W-:-:S04]  /*3950*/  LOP3.LUT R0, R0, R3, RZ, 0xfc, !PT ;  /* 0x0000000300007212 */ /* 0x000fc800078efcff */
[----:B------:R-:W-:Y:S02]  /*3960*/  PRMT R8, R0, 0x7610, R8 ;  /* 0x0000761000087816 */ /* 0x000fe40000000008 */
.L_x_14317:
[----:B------:R-:W-:Y:S05]  /*3970*/  BSYNC B0 ;  /* 0x0000000000007941 */ /* 0x000fea0003800000 */
.L_x_14316:
[----:B------:R0:W-:Y:S01]  /*3980*/  STG.E.U8 [R16.64], R8 ;  /* 0x0000000810007986 */ /* 0x0001e2000c101124 */
[----:B------:R-:W-:Y:S05]  /*3990*/  BRA `(.L_x_14296) ;  /* 0x000004a000007947 */ /* 0x000fea0003800000 */
.L_x_14314:
        /* <DEDUP_REMOVED lines=17> */
.L_x_14321:
[----:B------:R-:W-:-:S04]  /*3ab0*/  LOP3.LUT R2, R3, 0x80000000, RZ, 0xc0, !PT ;  /* 0x8000000003027812 */ /* 0x000fc800078ec0ff */
[----:B------:R-:W-:-:S04]  /*3ac0*/  SHF.R.U32.HI R3, RZ, 0x18, R2 ;  /* 0x00000018ff037819 */ /* 0x000fc80000011602 */
[----:B------:R-:W-:-:S04]  /*3ad0*/  LOP3.LUT R0, R0, R3, RZ, 0xfc, !PT ;  /* 0x0000000300007212 */ /* 0x000fc800078efcff */
[----:B------:R-:W-:Y:S02]  /*3ae0*/  PRMT R8, R0, 0x7610, R8 ;  /* 0x0000761000087816 */ /* 0x000fe40000000008 */
.L_x_14320:
[----:B------:R-:W-:Y:S05]  /*3af0*/  BSYNC B0 ;  /* 0x0000000000007941 */ /* 0x000fea0003800000 */
.L_x_14319:
[----:B------:R0:W-:Y:S01]  /*3b00*/  STG.E.U8 [R16.64], R8 ;  /* 0x0000000810007986 */ /* 0x0001e2000c101124 */
[----:B------:R-:W-:Y:S05]  /*3b10*/  BRA `(.L_x_14296) ;  /* 0x0000032000007947 */ /* 0x000fea0003800000 */
.L_x_14313:
[----:B------:R-:W-:-:S13]  /*3b20*/  ISETP.NE.AND P0, PT, R2, 0x1c, PT ;  /* 0x0000001c0200780c */ /* 0x000fda0003f05270 */
[----:B------:R-:W-:Y:S05]  /*3b30*/  @!P0 BRA `(.L_x_14322) ;  /* 0x000002e000008947 */ /* 0x000fea0003800000 */
[----:B------:R-:W-:-:S13]  /*3b40*/  ISETP.NE.AND P0, PT, R2, 0x1d, PT ;  /* 0x0000001d0200780c */ /* 0x000fda0003f05270 */
[----:B------:R-:W-:Y:S05]  /*3b50*/  @!P0 BRA `(.L_x_14323) ;  /* 0x0000027000008947 */ /* 0x000fea0003800000 */
[----:B------:R-:W-:-:S13]  /*3b60*/  ISETP.NE.AND P0, PT, R2, 0x2c, PT ;  /* 0x0000002c0200780c */ /* 0x000fda0003f05270 */
[----:B------:R-:W-:Y:S05]  /*3b70*/  @P0 BRA `(.L_x_14295) ;  /* 0x0000011000000947 */ /* 0x000fea0003800000 */
[----:B------:R-:W0:Y:S01]  /*3b80*/  I2F.S16 R3, R3 ;  /* 0x0000000300037306 */ /* 0x000e220000101400 */
[----:B------:R-:W-:Y:S02]  /*3b90*/  PLOP3.LUT P0, PT, PT, PT, PT, 0x80, 0x0 ;  /* 0x000000000000781c */ /* 0x000fe40003f0f070 */
[----:B0-----:R-:W-:-:S04]  /*3ba0*/  SHF.R.U32.HI R2, RZ, 0x17, R3 ;  /* 0x00000017ff027819 */ /* 0x001fc80000011603 */
[----:B------:R-:W-:-:S04]  /*3bb0*/  LOP3.LUT R4, R2, 0xff, RZ, 0xc0, !PT ;  /* 0x000000ff02047812 */ /* 0x000fc800078ec0ff */
[----:B------:R-:W-:-:S13]  /*3bc0*/  ISETP.NE.AND P2, PT, R4, 0xff, PT ;  /* 0x000000ff0400780c */ /* 0x000fda0003f45270 */
[--C-:B------:R-:W-:Y:S02]  /*3bd0*/  @P2 SHF.R.U32.HI R0, RZ, 0x16, R3.reuse ;  /* 0x00000016ff002819 */ /* 0x100fe40000011603 */
[----:B------:R-:W-:Y:S02]  /*3be0*/  @P2 LOP3.LUT P1, RZ, R4, 0x3fffff, R3, 0xf8, !PT ;  /* 0x003fffff04ff2812 */ /* 0x000fe4000782f803 */
[----:B------:R-:W-:Y:S02]  /*3bf0*/  @P2 LOP3.LUT R0, R0, 0x1, RZ, 0xc0, !PT ;  /* 0x0000000100002812 */ /* 0x000fe400078ec0ff */
[----:B------:R-:W-:Y:S02]  /*3c00*/  @P2 IADD3 R4, R2, 0x1, RZ ;  /* 0x0000000102042810 */ /* 0x000fe40007ffe0ff */
[----:B------:R-:W-:Y:S01]  /*3c10*/  @P2 ISETP.EQ.U32.AND P1, PT, R0, 0x1, P1 ;  /* 0x000000010000280c */ /* 0x000fe20000f22070 */
[----:B------:R-:W-:-:S03]  /*3c20*/  IMAD.MOV.U32 R0, RZ, RZ, 0xff ;  /* 0x000000ffff007424 */ /* 0x000fc600078e00ff */
[----:B------:R-:W-:Y:S02]  /*3c30*/  @P2 PLOP3.LUT P0, PT, P1, PT, PT, 0x80, 0x0 ;  /* 0x000000000000281c */ /* 0x000fe40000f0f070 */
[----:B------:R-:W-:-:S11]  /*3c40*/  PRMT R3, R0, 0x7610, R3 ;  /* 0x0000761000037816 */ /* 0x000fd60000000003 */
[----:B------:R-:W-:-:S04]  /*3c50*/  @!P0 IMAD.MOV R4, RZ, RZ, R2 ;  /* 0x000000ffff048224 */ /* 0x000fc800078e0202 */
[----:B------:R-:W-:-:S05]  /*3c60*/  @P2 IMAD.MOV.U32 R3, RZ, RZ, R4 ;  /* 0x000000ffff032224 */ /* 0x000fca00078e0004 */
[----:B------:R0:W-:Y:S01]  /*3c70*/  STG.E.U8 [R16.64], R3 ;  /* 0x0000000310007986 */ /* 0x0001e2000c101124 */
[----:B------:R-:W-:Y:S05]  /*3c80*/  BRA `(.L_x_14296) ;  /* 0x000001b000007947 */ /* 0x000fea0003800000 */
.L_x_14295:
        /* <DEDUP_REMOVED lines=20> */
.L_x_14323:
[----:B------:R-:W-:-:S05]  /*3dd0*/  PRMT R3, R3, 0x9910, RZ ;  /* 0x0000991003037816 */ /* 0x000fca00000000ff */
[----:B------:R-:W-:-:S05]  /*3de0*/  IMAD.MOV.U32 R2, RZ, RZ, R3 ;  /* 0x000000ffff027224 */ /* 0x000fca00078e0003 */
[----:B------:R-:W-:-:S05]  /*3df0*/  SHF.R.S32.HI R3, RZ, 0x1f, R2 ;  /* 0x0000001fff037819 */ /* 0x000fca0000011402 */
[----:B------:R0:W-:Y:S01]  /*3e00*/  STG.E.64 [R16.64], R2 ;  /* 0x0000000210007986 */ /* 0x0001e2000c101b24 */
[----:B------:R-:W-:Y:S05]  /*3e10*/  BRA `(.L_x_14296) ;  /* 0x0000002000007947 */ /* 0x000fea0003800000 */
.L_x_14322:
[----:B------:R-:W-:-:S05]  /*3e20*/  PRMT R3, R3, 0x9910, RZ ;  /* 0x0000991003037816 */ /* 0x000fca00000000ff */
[----:B------:R0:W-:Y:S02]  /*3e30*/  STG.E [R16.64], R3 ;  /* 0x0000000310007986 */ /* 0x0001e4000c101924 */
.L_x_14296:
[----:B------:R-:W-:-:S05]  /*3e40*/  IMAD R18, R19, 0x200, R18 ;  /* 0x0000020013127824 */ /* 0x000fca00078e0212 */
[----:B------:R-:W-:Y:S02]  /*3e50*/  IADD3 R23, R18, 0x80, RZ ;  /* 0x0000008012177810 */ /* 0x000fe40007ffe0ff */
.L_x_14225:
[----:B------:R-:W-:Y:S05]  /*3e60*/  BSYNC B6 ;  /* 0x0000000000067941 */ /* 0x000fea0003800000 */
.L_x_14224:
[----:B------:R-:W-:Y:S01]  /*3e70*/  ISETP.GE.AND P0, PT, R23, c[0x0][0x160], PT ;  /* 0x0000580017007a0c */ /* 0x000fe20003f06270 */
[----:B------:R-:W-:-:S12]  /*3e80*/  BSSY B6, `(.L_x_14324) ;  /* 0x00007be000067945 */ /* 0x000fd80003800000 */
        /* <DEDUP_REMOVED lines=256> */
.L_x_14326:
        /* <DEDUP_REMOVED lines=18> */
.L_x_14330:
[----:B------:R0:W5:Y:S01]  /*4fb0*/  LDG.E.U8 R19, [R2.64] ;  /* 0x0000002402137981 */ /* 0x000162000c1e1100 */
[----:B------:R-:W-:Y:S05]  /*4fc0*/  BRA `(.L_x_14332) ;  /* 0x00000d8000007947 */ /* 0x000fea0003800000 */
.L_x_14329:
        /* <DEDUP_REMOVED lines=8> */
.L_x_14334:
[----:B------:R0:W5:Y:S01]  /*5050*/  LDG.E.U16 R19, [R2.64] ;  /* 0x0000002402137981 */ /* 0x000162000c1e1500 */
[----:B------:R-:W-:Y:S05]  /*5060*/  BRA `(.L_x_14332) ;  /* 0x00000ce000007947 */ /* 0x000fea0003800000 */
.L_x_14333:
[----:B------:R0:W5:Y:S01]  /*5070*/  LDG.E.U16 R19, [R2.64] ;  /* 0x0000002402137981 */ /* 0x000162000c1e1500 */
[----:B------:R-:W-:Y:S05]  /*5080*/  BRA `(.L_x_14332) ;  /* 0x00000cc000007947 */ /* 0x000fea0003800000 */
.L_x_14328:
        /* <DEDUP_REMOVED lines=9> */
.L_x_14336:
[----:B------:R-:W2:Y:S02]  /*5120*/  LDG.E.U16 R0, [R2.64] ;  /* 0x0000002402007981 */ /* 0x000ea4000c1e1500 */
[----:B--2---:R-:W-:-:S06]  /*5130*/  HADD2.F32 R0, -RZ, R0.H0_H0 ;  /* 0x20000000ff007230 */ /* 0x004fcc0000004100 */
[----:B------:R-:W0:Y:S02]  /*5140*/  F2I.FTZ.TRUNC.NTZ R0, R0 ;  /* 0x0000000000007305 */ /* 0x000e24000021f100 */
[----:B0-----:R-:W-:Y:S01]  /*5150*/  PRMT R19, R0, 0x7610, R19 ;  /* 0x0000761000137816 */ /* 0x001fe20000000013 */
[----:B------:R-:W-:Y:S05]  /*5160*/  BRA `(.L_x_14332) ;  /* 0x00000be000007947 */ /* 0x000fea0003800000 */
.L_x_14335:
        /* <DEDUP_REMOVED lines=9> */
.L_x_14338:
[----:B------:R-:W2:Y:S02]  /*5200*/  LDG.E.U16 R2, [R2.64] ;  /* 0x0000002402027981 */ /* 0x000ea4000c1e1500 */
[----:B--2---:R-:W-:-:S06]  /*5210*/  HADD2.F32 R0, -RZ, R2.H0_H0 ;  /* 0x20000002ff007230 */ /* 0x004fcc0000004100 */
[----:B------:R-:W0:Y:S02]  /*5220*/  F2I.FTZ.TRUNC.NTZ R0, R0 ;  /* 0x0000000000007305 */ /* 0x000e24000021f100 */
[----:B0-----:R-:W-:Y:S01]  /*5230*/  PRMT R19, R0, 0x7610, R19 ;  /* 0x0000761000137816 */ /* 0x001fe20000000013 */
[----:B------:R-:W-:Y:S05]  /*5240*/  BRA `(.L_x_14332) ;  /* 0x00000b0000007947 */ /* 0x000fea0003800000 */
.L_x_14337:
[----:B------:R-:W2:Y:S02]  /*5250*/  LDG.E.64 R2, [R2.64] ;  /* 0x0000002402027981 */ /* 0x000ea4000c1e1b00 */
[----:B--2---:R0:W1:Y:S01]  /*5260*/  F2I.F64.TRUNC R19, R2 ;  /* 0x0000000200137311 */ /* 0x004062000030d100 */
[----:B------:R-:W-:Y:S05]  /*5270*/  BRA `(.L_x_14332) ;  /* 0x00000ad000007947 */ /* 0x000fea0003800000 */
.L_x_14327:
        /* <DEDUP_REMOVED lines=12> */
.L_x_14341:
[----:B------:R-:W2:Y:S02]  /*5340*/  LDG.E.64 R2, [R2.64] ;  /* 0x0000002402027981 */ /* 0x000ea4000c1e1b00 */
[----:B--2---:R0:W1:Y:S01]  /*5350*/  F2I.F64.TRUNC R19, R2 ;  /* 0x0000000200137311 */ /* 0x004062000030d100 */
[----:B------:R-:W-:Y:S05]  /*5360*/  BRA `(.L_x_14332) ;  /* 0x000009e000007947 */ /* 0x000fea0003800000 */
.L_x_14340:
        /* <DEDUP_REMOVED lines=28> */
.L_x_14343:
        /* <DEDUP_REMOVED lines=15> */
.L_x_14342:
[----:B------:R-:W2:Y:S02]  /*5620*/  LDG.E.U16 R0, [R2.64] ;  /* 0x0000002402007981 */ /* 0x000ea4000c1e1500 */
[----:B--2---:R-:W-:-:S06]  /*5630*/  PRMT R0, RZ, 0x5410, R0 ;  /* 0x00005410ff007816 */ /* 0x004fcc0000000000 */
[----:B------:R-:W0:Y:S02]  /*5640*/  F2I.FTZ.TRUNC.NTZ R0, R0 ;  /* 0x0000000000007305 */ /* 0x000e24000021f100 */
[----:B0-----:R-:W-:Y:S01]  /*5650*/  PRMT R19, R0, 0x7610, R19 ;  /* 0x0000761000137816 */ /* 0x001fe20000000013 */
[----:B------:R-:W-:Y:S05]  /*5660*/  BRA `(.L_x_14332) ;  /* 0x000006e000007947 */ /* 0x000fea0003800000 */
.L_x_14339:
        /* <DEDUP_REMOVED lines=10> */
.L_x_14346:
        /* <DEDUP_REMOVED lines=21> */
.L_x_14350:
[----:B------:R-:W-:Y:S05]  /*5860*/  BSYNC B1 ;  /* 0x0000000000017941 */ /* 0x000fea0003800000 */
.L_x_14349:
[----:B------:R-:W-:Y:S01]  /*5870*/  LEA R3, R0, 0x3b800000, 0x17 ;  /* 0x3b80000000037811 */ /* 0x000fe200078eb8ff */
[----:B------:R-:W-:-:S05]  /*5880*/  IMAD.SHL.U32 R0, R2, 0x100000, RZ ;  /* 0x0010000002007824 */ /* 0x000fca00078e00ff */
[----:B------:R-:W-:Y:S02]  /*5890*/  LOP3.LUT R0, R3, R0, R4, 0xfe, !PT ;  /* 0x0000000003007212 */ /* 0x000fe400078efe04 */
.L_x_14348:
[----:B------:R-:W-:Y:S05]  /*58a0*/  BSYNC B0 ;  /* 0x0000000000007941 */ /* 0x000fea0003800000 */
.L_x_14347:
[----:B------:R-:W0:Y:S02]  /*58b0*/  F2I.FTZ.TRUNC.NTZ R0, R0 ;  /* 0x0000000000007305 */ /* 0x000e24000021f100 */
[----:B0-----:R-:W-:Y:S01]  /*58c0*/  PRMT R19, R0, 0x7610, R19 ;  /* 0x0000761000137816 */ /* 0x001fe20000000013 */
[----:B------:R-:W-:Y:S05]  /*58d0*/  BRA `(.L_x_14332) ;  /* 0x0000047000007947 */ /* 0x000fea0003800000 */
.L_x_14345:
        /* <DEDUP_REMOVED lines=21> */
.L_x_14354:
[----:B------:R-:W-:Y:S05]  /*5a30*/  BSYNC B1 ;  /* 0x0000000000017941 */ /* 0x000fea0003800000 */
.L_x_14353:
[----:B------:R-:W-:Y:S01]  /*5a40*/  LEA R3, R0, 0x37800000, 0x17 ;  /* 0x3780000000037811 */ /* 0x000fe200078eb8ff */
[----:B------:R-:W-:-:S05]  /*5a50*/  IMAD.SHL.U32 R0, R2, 0x200000, RZ ;  /* 0x0020000002007824 */ /* 0x000fca00078e00ff */
[----:B------:R-:W-:Y:S02]  /*5a60*/  LOP3.LUT R0, R3, R0, R4, 0xfe, !PT ;  /* 0x0000000003007212 */ /* 0x000fe400078efe04 */
.L_x_14352:
[----:B------:R-:W-:Y:S05]  /*5a70*/  BSYNC B0 ;  /* 0x0000000000007941 */ /* 0x000fea0003800000 */
.L_x_14351:
[----:B------:R-:W0:Y:S02]  /*5a80*/  F2I.FTZ.TRUNC.NTZ R0, R0 ;  /* 0x0000000000007305 */ /* 0x000e24000021f100 */
[----:B0-----:R-:W-:Y:S01]  /*5a90*/  PRMT R19, R0, 0x7610, R19 ;  /* 0x0000761000137816 */ /* 0x001fe20000000013 */
[----:B------:R-:W-:Y:S05]  /*5aa0*/  BRA `(.L_x_14332) ;  /* 0x000002a000007947 */ /* 0x000fea0003800000 */
.L_x_14344:
        /* <DEDUP_REMOVED lines=14> */
.L_x_14358:
[----:B------:R-:W-:Y:S05]  /*5b90*/  BSYNC B0 ;  /* 0x0000000000007941 */ /* 0x000fea0003800000 */
.L_x_14357:
[----:B------:R-:W0:Y:S02]  /*5ba0*/  F2I.FTZ.TRUNC.NTZ R0, R0 ;  /* 0x0000000000007305 */ /* 0x000e24000021f100 */
[----:B0-----:R-:W-:Y:S01]  /*5bb0*/  PRMT R19, R0, 0x7610, R19 ;  /* 0x0000761000137816 */ /* 0x001fe20000000013 */
[----:B------:R-:W-:Y:S05]  /*5bc0*/  BRA `(.L_x_14332) ;  /* 0x0000018000007947 */ /* 0x000fea0003800000 */
.L_x_14331:
        /* <DEDUP_REMOVED lines=21> */
.L_x_14356:
[----:B------:R0:W5:Y:S01]  /*5d20*/  LDG.E.U16 R19, [R2.64] ;  /* 0x0000002402137981 */ /* 0x000162000c1e1500 */
[----:B------:R-:W-:Y:S05]  /*5d30*/  BRA `(.L_x_14332) ;  /* 0x0000001000007947 */ /* 0x000fea0003800000 */
.L_x_14355:
[----:B------:R0:W5:Y:S02]  /*5d40*/  LDG.E.U16 R19, [R2.64] ;  /* 0x0000002402137981 */ /* 0x000164000c1e1500 */
.L_x_14332:
        /* <DEDUP_REMOVED lines=16> */
.L_x_14362:
[----:B------:R0:W5:Y:S01]  /*5e50*/  LDG.E.U8 R0, [R2.64] ;  /* 0x0000002402007981 */ /* 0x000162000c1e1100 */
[----:B------:R-:W-:Y:S05]  /*5e60*/  BRA `(.L_x_14364) ;  /* 0x00000d7000007947 */ /* 0x000fea0003800000 */
.L_x_14361:
        /* <DEDUP_REMOVED lines=8> */
.L_x_14366:
[----:B------:R0:W5:Y:S01]  /*5ef0*/  LDG.E.U16 R0, [R2.64] ;  /* 0x0000002402007981 */ /* 0x000162000c1e1500 */
[----:B------:R-:W-:Y:S05]  /*5f00*/  BRA `(.L_x_14364) ;  /* 0x00000cd000007947 */ /* 0x000fea0003800000 */
.L_x_14365:
[----:B------:R0:W5:Y:S01]  /*5f10*/  LDG.E.U16 R0, [R2.64] ;  /* 0x0000002402007981 */ /* 0x000162000c1e1500 */
[----:B------:R-:W-:Y:S05]  /*5f20*/  BRA `(.L_x_14364) ;  /* 0x00000cb000007947 */ /* 0x000fea0003800000 */
.L_x_14360:
        /* <DEDUP_REMOVED lines=9> */
.L_x_14368:
[----:B------:R-:W2:Y:S02]  /*5fc0*/  LDG.E.U16 R4, [R2.64] ;  /* 0x0000002402047981 */ /* 0x000ea4000c1e1500 */
[----:B--2---:R-:W-:-:S06]  /*5fd0*/  HADD2.F32 R4, -RZ, R4.H0_H0 ;  /* 0x20000004ff047230 */ /* 0x004fcc0000004100 */
[----:B------:R-:W0:Y:S02]  /*5fe0*/  F2I.FTZ.TRUNC.NTZ R4, R4 ;  /* 0x0000000400047305 */ /* 0x000e24000021f100 */
[----:B0-----:R-:W-:Y:S01]  /*5ff0*/  PRMT R0, R4, 0x7610, R0 ;  /* 0x0000761004007816 */ /* 0x001fe20000000000 */
[----:B------:R-:W-:Y:S05]  /*6000*/  BRA `(.L_x_14364) ;  /* 0x00000bd000007947 */ /* 0x000fea0003800000 */
.L_x_14367:
        /* <DEDUP_REMOVED lines=9> */
.L_x_14370:
[----:B------:R-:W2:Y:S02]  /*60a0*/  LDG.E.U16 R2, [R2.64] ;  /* 0x0000002402027981 */ /* 0x000ea4000c1e1500 */
[----:B--2---:R-:W-:-:S06]  /*60b0*/  HADD2.F32 R4, -RZ, R2.H0_H0 ;  /* 0x20000002ff047230 */ /* 0x004fcc0000004100 */
[----:B------:R-:W0:Y:S02]  /*60c0*/  F2I.FTZ.TRUNC.NTZ R4, R4 ;  /* 0x0000000400047305 */ /* 0x000e24000021f100 */
[----:B0-----:R-:W-:Y:S01]  /*60d0*/  PRMT R0, R4, 0x7610, R0 ;  /* 0x0000761004007816 */ /* 0x001fe20000000000 */
[----:B------:R-:W-:Y:S05]  /*60e0*/  BRA `(.L_x_14364) ;  /* 0x00000af000007947 */ /* 0x000fea0003800000 */
.L_x_14369:
[----:B------:R-:W2:Y:S02]  /*60f0*/  LDG.E.64 R2, [R2.64] ;  /* 0x0000002402027981 */ /* 0x000ea4000c1e1b00 */
[----:B--2---:R0:W2:Y:S01]  /*6100*/  F2I.F64.TRUNC R0, R2 ;  /* 0x0000000200007311 */ /* 0x0040a2000030d100 */
[----:B------:R-:W-:Y:S05]  /*6110*/  BRA `(.L_x_14364) ;  /* 0x00000ac000007947 */ /* 0x000fea0003800000 */
.L_x_14359:
        /* <DEDUP_REMOVED lines=12> */
.L_x_14373:
[----:B------:R-:W2:Y:S02]  /*61e0*/  LDG.E.64 R2, [R2.64] ;  /* 0x0000002402027981 */ /* 0x000ea4000c1e1b00 */
[----:B--2---:R0:W2:Y:S01]  /*61f0*/  F2I.F64.TRUNC R0, R2 ;  /* 0x0000000200007311 */ /* 0x0040a2000030d100 */
[----:B------:R-:W-:Y:S05]  /*6200*/  BRA `(.L_x_14364) ;  /* 0x000009d000007947 */ /* 0x000fea0003800000 */
.L_x_14372:
        /* <DEDUP_REMOVED lines=28> */
.L_x_14375:
        /* <DEDUP_REMOVED lines=15> */
.L_x_14374:
[----:B------:R-:W2:Y:S02]  /*64c0*/  LDG.E.U16 R2, [R2.64] ;  /* 0x0000002402027981 */ /* 0x000ea4000c1e1500 */
[----:B--2---:R-:W-:-:S04]  /*64d0*/  PRMT R2, RZ, 0x5410, R2 ;  /* 0x00005410ff027816 */ /* 0x004fc80000000002 */
[----:B------:R0:W2:Y:S01]  /*64e0*/  F2I.FTZ.TRUNC.NTZ R0, R2 ;  /* 0x0000000200007305 */ /* 0x0000a2000021f100 */
[----:B------:R-:W-:Y:S05]  /*64f0*/  BRA `(.L_x_14364) ;  /* 0x000006e000007947 */ /* 0x000fea0003800000 */
.L_x_14371:
        /* <DEDUP_REMOVED lines=10> */
.L_x_14378:
        /* <DEDUP_REMOVED lines=21> */
.L_x_14382:
[----:B------:R-:W-:Y:S05]  /*66f0*/  BSYNC B1 ;  /* 0x0000000000017941 */ /* 0x000fea0003800000 */
.L_x_14381:
[----:B------:R-:W-:Y:S01]  /*6700*/  IMAD.SHL.U32 R2, R2, 0x100000, RZ ;  /* 0x0010000002027824 */ /* 0x000fe200078e00ff */
[----:B------:R-:W-:-:S04]  /*6710*/  LEA R3, R0, 0x3b800000, 0x17 ;  /* 0x3b80000000037811 */ /* 0x000fc800078eb8ff */
[----:B------:R-:W-:Y:S02]  /*6720*/  LOP3.LUT R4, R3, R2, R4, 0xfe, !PT ;  /* 0x0000000203047212 */ /* 0x000fe400078efe04 */
.L_x_14380:
[----:B------:R-:W-:Y:S05]  /*6730*/  BSYNC B0 ;  /* 0x0000000000007941 */ /* 0x000fea0003800000 */
.L_x_14379:
[----:B------:R-:W0:Y:S02]  /*6740*/  F2I.FTZ.TRUNC.NTZ R4, R4 ;  /* 0x0000000400047305 */ /* 0x000e24000021f100 */
[----:B0-----:R-:W-:Y:S01]  /*6750*/  PRMT R0, R4, 0x7610, R0 ;  /* 0x0000761004007816 */ /* 0x001fe20000000000 */
[----:B------:R-:W-:Y:S05]  /*6760*/  BRA `(.L_x_14364) ;  /* 0x0000047000007947 */ /* 0x000fea0003800000 */
.L_x_14377:
        /* <DEDUP_REMOVED lines=21> */
.L_x_14386:
[----:B------:R-:W-:Y:S05]  /*68c0*/  BSYNC B1 ;  /* 0x0000000000017941 */ /* 0x000fea0003800000 */
.L_x_14385:
[----:B------:R-:W-:Y:S01]  /*68d0*/  IMAD.SHL.U32 R2, R2, 0x200000, RZ ;  /* 0x0020000002027824 */ /* 0x000fe200078e00ff */
[----:B------:R-:W-:-:S04]  /*68e0*/  LEA R3, R0, 0x37800000, 0x17 ;  /* 0x3780000000037811 */ /* 0x000fc800078eb8ff */
[----:B------:R-:W-:Y:S02]  /*68f0*/  LOP3.LUT R4, R3, R2, R4, 0xfe, !PT ;  /* 0x0000000203047212 */ /* 0x000fe400078efe04 */
.L_x_14384:
[----:B------:R-:W-:Y:S05]  /*6900*/  BSYNC B0 ;  /* 0x0000000000007941 */ /* 0x000fea0003800000 */
.L_x_14383:
[----:B------:R-:W0:Y:S02]  /*6910*/  F2I.FTZ.TRUNC.NTZ R4, R4 ;  /* 0x0000000400047305 */ /* 0x000e24000021f100 */
[----:B0-----:R-:W-:Y:S01]  /*6920*/  PRMT R0, R4, 0x7610, R0 ;  /* 0x0000761004007816 */ /* 0x001fe20000000000 */
[----:B------:R-:W-:Y:S05]  /*6930*/  BRA `(.L_x_14364) ;  /* 0x000002a000007947 */ /* 0x000fea0003800000 */
.L_x_14376:
        /* <DEDUP_REMOVED lines=14> */
.L_x_14390:
[----:B------:R-:W-:Y:S05]  /*6a20*/  BSYNC B0 ;  /* 0x0000000000007941 */ /* 0x000fea0003800000 */
.L_x_14389:
[----:B------:R-:W0:Y:S02]  /*6a30*/  F2I.FTZ.TRUNC.NTZ R4, R4 ;  /* 0x0000000400047305 */ /* 0x000e24000021f100 */
[----:B0-----:R-:W-:Y:S01]  /*6a40*/  PRMT R0, R4, 0x7610, R0 ;  /* 0x0000761004007816 */ /* 0x001fe20000000000 */
[----:B------:R-:W-:Y:S05]  /*6a50*/  BRA `(.L_x_14364) ;  /* 0x0000018000007947 */ /* 0x000fea0003800000 */
.L_x_14363:
        /* <DEDUP_REMOVED lines=21> */
.L_x_14388:
[----:B------:R0:W5:Y:S01]  /*6bb0*/  LDG.E.U16 R0, [R2.64] ;  /* 0x0000002402007981 */ /* 0x000162000c1e1500 */
[----:B------:R-:W-:Y:S05]  /*6bc0*/  BRA `(.L_x_14364) ;  /* 0x0000001000007947 */ /* 0x000fea0003800000 */
.L_x_14387:
[----:B------:R0:W5:Y:S02]  /*6bd0*/  LDG.E.U16 R0, [R2.64] ;  /* 0x0000002402007981 */ /* 0x000164000c1e1500 */
.L_x_14364:
[----:B--2--5:R-:W-:Y:S02]  /*6be0*/  PRMT R7, R0, 0x9910, RZ ;  /* 0x0000991000077816 */ /* 0x024fe400000000ff */
[----:B-1----:R-:W-:Y:S02]  /*6bf0*/  PRMT R0, R19, 0x9910, RZ ;  /* 0x0000991013007816 */ /* 0x002fe400000000ff */
[-C--:B------:R-:W-:Y:S02]  /*6c00*/  IABS R6, R7.reuse ;  /* 0x0000000700067213 */ /* 0x080fe40000000000 */
        /* <DEDUP_REMOVED lines=36> */
.L_x_14394:
[----:B------:R0:W-:Y:S01]  /*6e50*/  STG.E.U8 [R16.64], R3 ;  /* 0x0000000310007986 */ /* 0x0001e2000c101124 */
[----:B------:R-:W-:Y:S05]  /*6e60*/  BRA `(.L_x_14396) ;  /* 0x00000df000007947 */ /* 0x000fea0003800000 */
.L_x_14393:
        /* <DEDUP_REMOVED lines=11> */
.L_x_14398:
[----:B------:R-:W-:-:S05]  /*6f20*/  PRMT R3, R3, 0x9910, RZ ;  /* 0x0000991003037816 */ /* 0x000fca00000000ff */
[----:B------:R0:W-:Y:S01]  /*6f30*/  STG.E [R16.64], R3 ;  /* 0x0000000310007986 */ /* 0x0001e2000c101924 */
[----:B------:R-:W-:Y:S05]  /*6f40*/  BRA `(.L_x_14396) ;  /* 0x00000d1000007947 */ /* 0x000fea0003800000 */
.L_x_14397:
[----:B------:R0:W-:Y:S01]  /*6f50*/  STG.E.U16 [R16.64], R3 ;  /* 0x0000000310007986 */ /* 0x0001e2000c101524 */
[----:B------:R-:W-:Y:S05]  /*6f60*/  BRA `(.L_x_14396) ;  /* 0x00000cf000007947 */ /* 0x000fea0003800000 */
.L_x_14392:
        /* <DEDUP_REMOVED lines=9> */
.L_x_14400:
[----:B------:R-:W0:Y:S02]  /*7000*/  I2F.S16 R0, R3 ;  /* 0x0000000300007306 */ /* 0x000e240000101400 */
[----:B0-----:R-:W-:-:S05]  /*7010*/  F2FP.PACK_AB R0, RZ, R0 ;  /* 0x00000000ff00723e */ /* 0x001fca00000000ff */
[----:B------:R0:W-:Y:S01]  /*7020*/  STG.E.U16 [R16.64], R0 ;  /* 0x0000000010007986 */ /* 0x0001e2000c101524 */
[----:B------:R-:W-:Y:S05]  /*7030*/  BRA `(.L_x_14396) ;  /* 0x00000c2000007947 */ /* 0x000fea0003800000 */
.L_x_14399:
        /* <DEDUP_REMOVED lines=10> */
.L_x_14402:
[----:B------:R-:W0:Y:S02]  /*70e0*/  I2F.S16 R3, R3 ;  /* 0x0000000300037306 */ /* 0x000e240000101400 */
[----:B0-----:R-:W-:-:S04]  /*70f0*/  F2FP.PACK_AB R3, RZ, R3 ;  /* 0x00000003ff03723e */ /* 0x001fc800000000ff */
[----:B------:R-:W-:-:S05]  /*7100*/  PRMT R3, R3, 0x5410, RZ ;  /* 0x0000541003037816 */ /* 0x000fca00000000ff */
[----:B------:R0:W-:Y:S01]  /*7110*/  STG.E [R16.64], R3 ;  /* 0x0000000310007986 */ /* 0x0001e2000c101924 */
[----:B------:R-:W-:Y:S05]  /*7120*/  BRA `(.L_x_14396) ;  /* 0x00000b3000007947 */ /* 0x000fea0003800000 */
.L_x_14401:
[----:B------:R-:W0:Y:S02]  /*7130*/  I2F.F64.S16 R2, R3 ;  /* 0x0000000300027312 */ /* 0x000e240000101c00 */
[----:B0-----:R0:W-:Y:S01]  /*7140*/  STG.E.64 [R16.64], R2 ;  /* 0x0000000210007986 */ /* 0x0011e2000c101b24 */
[----:B------:R-:W-:Y:S05]  /*7150*/  BRA `(.L_x_14396) ;  /* 0x00000b0000007947 */ /* 0x000fea0003800000 */
.L_x_14391:
        /* <DEDUP_REMOVED lines=13> */
.L_x_14405:
[----:B------:R-:W0:Y:S01]  /*7230*/  I2F.F64.S16 R4, R3 ;  /* 0x0000000300047312 */ /* 0x000e220000101c00 */
[----:B------:R-:W-:-:S05]  /*7240*/  CS2R R6, SRZ ;  /* 0x0000000000067805 */ /* 0x000fca000001ff00 */
[----:B0-----:R0:W-:Y:S01]  /*7250*/  STG.E.128 [R16.64], R4 ;  /* 0x0000000410007986 */ /* 0x0011e2000c101d24 */
[----:B------:R-:W-:Y:S05]  /*7260*/  BRA `(.L_x_14396) ;  /* 0x000009f000007947 */ /* 0x000fea0003800000 */
.L_x_14404:
        /* <DEDUP_REMOVED lines=21> */
.L_x_14409:
[----:B------:R-:W-:Y:S05]  /*73c0*/  BSYNC B0 ;  /* 0x0000000000007941 */ /* 0x000fea0003800000 */
.L_x_14408:
[----:B------:R-:W-:-:S05]  /*73d0*/  LOP3.LUT R3, R0, R3, RZ, 0xfc, !PT ;  /* 0x0000000300037212 */ /* 0x000fca00078efcff */
[----:B------:R0:W-:Y:S01]  /*73e0*/  STG.E.U8 [R16.64], R3 ;  /* 0x0000000310007986 */ /* 0x0001e2000c101124 */
[----:B------:R-:W-:Y:S05]  /*73f0*/  BRA `(.L_x_14396) ;  /* 0x0000086000007947 */ /* 0x000fea0003800000 */
.L_x_14407:
        /* <DEDUP_REMOVED lines=13> */
.L_x_14411:
[----:B------:R-:W-:Y:S01]  /*74d0*/  IMAD.MOV.U32 R0, RZ, RZ, 0x7f ;  /* 0x0000007fff007424 */ /* 0x000fe200078e00ff */
[----:B------:R-:W-:-:S04]  /*74e0*/  ISETP.GT.U32.AND P0, PT, R2, 0x7f800000, PT ;  /* 0x7f8000000200780c */ /* 0x000fc80003f04070 */
[----:B------:R-:W-:-:S04]  /*74f0*/  SEL R0, R0, 0x7c, P0 ;  /* 0x0000007c00007807 */ /* 0x000fc80000000000 */
.L_x_14412:
[----:B------:R-:W-:Y:S05]  /*7500*/  BSYNC B0 ;  /* 0x0000000000007941 */ /* 0x000fea0003800000 */
.L_x_14410:
[----:B------:R-:W-:-:S04]  /*7510*/  LOP3.LUT R2, R3, 0x80000000, RZ, 0xc0, !PT ;  /* 0x8000000003027812 */ /* 0x000fc800078ec0ff */
[----:B------:R-:W-:-:S04]  /*7520*/  SHF.R.U32.HI R3, RZ, 0x18, R2 ;  /* 0x00000018ff037819 */ /* 0x000fc80000011602 */
[----:B------:R-:W-:-:S05]  /*7530*/  LOP3.LUT R3, R0, R3, RZ, 0xfc, !PT ;  /* 0x0000000300037212 */ /* 0x000fca00078efcff */
[----:B------:R0:W-:Y:S01]  /*7540*/  STG.E.U8 [R16.64], R3 ;  /* 0x0000000310007986 */ /* 0x0001e2000c101124 */
[----:B------:R-:W-:Y:S05]  /*7550*/  BRA `(.L_x_14396) ;  /* 0x0000070000007947 */ /* 0x000fea0003800000 */
.L_x_14406:
[----:B------:R-:W0:Y:S02]  /*7560*/  I2F.S16 R0, R3 ;  /* 0x0000000300007306 */ /* 0x000e240000101400 */
[----:B0-----:R-:W-:-:S05]  /*7570*/  F2FP.BF16.PACK_AB R0, RZ, R0 ;  /* 0x00000000ff00723e */ /* 0x001fca00000010ff */
[----:B------:R0:W-:Y:S01]  /*7580*/  STG.E.U16 [R16.64], R0 ;  /* 0x0000000010007986 */ /* 0x0001e2000c101524 */
[----:B------:R-:W-:Y:S05]  /*7590*/  BRA `(.L_x_14396) ;  /* 0x000006c000007947 */ /* 0x000fea0003800000 */
.L_x_14403:
        /* <DEDUP_REMOVED lines=10> */
.L_x_14415:
        /* <DEDUP_REMOVED lines=17> */
.L_x_14418:
[----:B------:R-:W-:-:S04]  /*7750*/  LOP3.LUT R2, R3, 0x80000000, RZ, 0xc0, !PT ;  /* 0x8000000003027812 */ /* 0x000fc800078ec0ff */
[----:B------:R-:W-:-:S04]  /*7760*/  SHF.R.U32.HI R3, RZ, 0x18, R2 ;  /* 0x00000018ff037819 */ /* 0x000fc80000011602 */
[----:B------:R-:W-:-:S04]  /*7770*/  LOP3.LUT R0, R0, R3, RZ, 0xfc, !PT ;  /* 0x0000000300007212 */ /* 0x000fc800078efcff */
[----:B------:R-:W-:Y:S02]  /*7780*/  PRMT R8, R0, 0x7610, R8 ;  /* 0x0000761000087816 */ /* 0x000fe40000000008 */
.L_x_14417:
[----:B------:R-:W-:Y:S05]  /*7790*/  BSYNC B0 ;  /* 0x0000000000007941 */ /* 0x000fea0003800000 */
.L_x_14416:
[----:B------:R0:W-:Y:S01]  /*77a0*/  STG.E.U8 [R16.64], R8 ;  /* 0x0000000810007986 */ /* 0x0001e2000c101124 */
[----:B------:R-:W-:Y:S05]  /*77b0*/  BRA `(.L_x_14396) ;  /* 0x000004a000007947 */ /* 0x000fea0003800000 */
.L_x_14414:
        /* <DEDUP_REMOVED lines=17> */
.L_x_14421:
[----:B------:R-:W-:-:S04]  /*78d0*/  LOP3.LUT R2, R3, 0x80000000, RZ, 0xc0, !PT ;  /* 0x8000000003027812 */ /* 0x000fc800078ec0ff */
[----:B------:R-:W-:-:S04]  /*78e0*/  SHF.R.U32.HI R3, RZ, 0x18, R2 ;  /* 0x00000018ff037819 */ /* 0x000fc80000011602 */
[----:B------:R-:W-:-:S04]  /*78f0*/  LOP3.LUT R0, R0, R3, RZ, 0xfc, !PT ;  /* 0x0000000300007212 */ /* 0x000fc800078efcff */
[----:B------:R-:W-:Y:S02]  /*7900*/  PRMT R8, R0, 0x7610, R8 ;  /* 0x0000761000087816 */ /* 0x000fe40000000008 */
.L_x_14420:
[----:B------:R-:W-:Y:S05]  /*7910*/  BSYNC B0 ;  /* 0x0000000000007941 */ /* 0x000fea0003800000 */
.L_x_14419:
[----:B------:R0:W-:Y:S01]  /*7920*/  STG.E.U8 [R16.64], R8 ;  /* 0x0000000810007986 */ /* 0x0001e2000c101124 */
[----:B------:R-:W-:Y:S05]  /*7930*/  BRA `(.L_x_14396) ;  /* 0x0000032000007947 */ /* 0x000fea0003800000 */
.L_x_14413:
        /* <DEDUP_REMOVED lines=23> */
.L_x_14395:
        /* <DEDUP_REMOVED lines=20> */
.L_x_14423:
[----:B------:R-:W-:-:S05]  /*7bf0*/  PRMT R3, R3, 0x9910, RZ ;  /* 0x0000991003037816 */ /* 0x000fca00000000ff */
[----:B------:R-:W-:-:S05]  /*7c00*/  IMAD.MOV.U32 R2, RZ, RZ, R3 ;  /* 0x000000ffff027224 */ /* 0x000fca00078e0003 */
[----:B------:R-:W-:-:S05]  /*7c10*/  SHF.R.S32.HI R3, RZ, 0x1f, R2 ;  /* 0x0000001fff037819 */ /* 0x000fca0000011402 */
[----:B------:R0:W-:Y:S01]  /*7c20*/  STG.E.64 [R16.64], R2 ;  /* 0x0000000210007986 */ /* 0x0001e2000c101b24 */
[----:B------:R-:W-:Y:S05]  /*7c30*/  BRA `(.L_x_14396) ;  /* 0x0000002000007947 */ /* 0x000fea0003800000 */
.L_x_14422:
[----:B------:R-:W-:-:S05]  /*7c40*/  PRMT R3, R3, 0x9910, RZ ;  /* 0x0000991003037816 */ /* 0x000fca00000000ff */
[----:B------:R0:W-:Y:S02]  /*7c50*/  STG.E [R16.64], R3 ;  /* 0x0000000310007986 */ /* 0x0001e4000c101924 */
.L_x_14396:
        /* <DEDUP_REMOVED lines=258> */
.L_x_14424:
        /* <DEDUP_REMOVED lines=18> */
.L_x_14428:
[----:B------:R0:W5:Y:S01]  /*8da0*/  LDG.E.U8 R19, [R2.64] ;  /* 0x0000002402137981 */ /* 0x000162000c1e1100 */
[----:B------:R-:W-:Y:S05]  /*8db0*/  BRA `(.L_x_14430) ;  /* 0x00000d8000007947 */ /* 0x000fea0003800000 */
.L_x_14427:
        /* <DEDUP_REMOVED lines=8> */
.L_x_14432:
[----:B------:R0:W5:Y:S01]  /*8e40*/  LDG.E.U16 R19, [R2.64] ;  /* 0x0000002402137981 */ /* 0x000162000c1e1500 */
[----:B------:R-:W-:Y:S05]  /*8e50*/  BRA `(.L_x_14430) ;  /* 0x00000ce000007947 */ /* 0x000fea0003800000 */
.L_x_14431:
[----:B------:R0:W5:Y:S01]  /*8e60*/  LDG.E.U16 R19, [R2.64] ;  /* 0x0000002402137981 */ /* 0x000162000c1e1500 */
[----:B------:R-:W-:Y:S05]  /*8e70*/  BRA `(.L_x_14430) ;  /* 0x00000cc000007947 */ /* 0x000fea0003800000 */
.L_x_14426:
        /* <DEDUP_REMOVED lines=9> */
.L_x_14434:
[----:B------:R-:W2:Y:S02]  /*8f10*/  LDG.E.U16 R0, [R2.64] ;  /* 0x0000002402007981 */ /* 0x000ea4000c1e1500 */
[----:B--2---:R-:W-:-:S06]  /*8f20*/  HADD2.F32 R0, -RZ, R0.H0_H0 ;  /* 0x20000000ff007230 */ /* 0x004fcc0000004100 */
[----:B------:R-:W0:Y:S02]  /*8f30*/  F2I.FTZ.TRUNC.NTZ R0, R0 ;  /* 0x0000000000007305 */ /* 0x000e24000021f100 */
[----:B0-----:R-:W-:Y:S01]  /*8f40*/  PRMT R19, R0, 0x7610, R19 ;  /* 0x0000761000137816 */ /* 0x001fe20000000013 */
[----:B------:R-:W-:Y:S05]  /*8f50*/  BRA `(.L_x_14430) ;  /* 0x00000be000007947 */ /* 0x000fea0003800000 */
.L_x_14433:
        /* <DEDUP_REMOVED lines=9> */
.L_x_14436:
[----:B------:R-:W2:Y:S02]  /*8ff0*/  LDG.E.U16 R2, [R2.64] ;  /* 0x0000002402027981 */ /* 0x000ea4000c1e1500 */
[----:B--2---:R-:W-:-:S06]  /*9000*/  HADD2.F32 R0, -RZ, R2.H0_H0 ;  /* 0x20000002ff007230 */ /* 0x004fcc0000004100 */
[----:B------:R-:W0:Y:S02]  /*9010*/  F2I.FTZ.TRUNC.NTZ R0, R0 ;  /* 0x0000000000007305 */ /* 0x000e24000021f100 */
[----:B0-----:R-:W-:Y:S01]  /*9020*/  PRMT R19, R0, 0x7610, R19 ;  /* 0x0000761000137816 */ /* 0x001fe20000000013 */
[----:B------:R-:W-:Y:S05]  /*9030*/  BRA `(.L_x_14430) ;  /* 0x00000b0000007947 */ /* 0x000fea0003800000 */
.L_x_14435:
[----:B------:R-:W2:Y:S02]  /*9040*/  LDG.E.64 R2, [R2.64] ;  /* 0x0000002402027981 */ /* 0x000ea4000c1e1b00 */
[----:B--2---:R0:W1:Y:S01]  /*9050*/  F2I.F64.TRUNC R19, R2 ;  /* 0x0000000200137311 */ /* 0x004062000030d100 */
[----:B------:R-:W-:Y:S05]  /*9060*/  BRA `(.L_x_14430) ;  /* 0x00000ad000007947 */ /* 0x000fea0003800000 */
.L_x_14425:
        /* <DEDUP_REMOVED lines=12> */
.L_x_14439:
[----:B------:R-:W2:Y:S02]  /*9130*/  LDG.E.64 R2, [R2.64] ;  /* 0x0000002402027981 */ /* 0x000ea4000c1e1b00 */
[----:B--2---:R0:W1:Y:S01]  /*9140*/  F2I.F64.TRUNC R19, R2 ;  /* 0x0000000200137311 */ /* 0x004062000030d100 */
[----:B------:R-:W-:Y:S05]  /*9150*/  BRA `(.L_x_14430) ;  /* 0x000009e000007947 */ /* 0x000fea0003800000 */
.L_x_14438:
        /* <DEDUP_REMOVED lines=28> */
.L_x_14441:
        /* <DEDUP_REMOVED lines=15> */
.L_x_14440:
[----:B------:R-:W2:Y:S02]  /*9410*/  LDG.E.U16 R0, [R2.64] ;  /* 0x0000002402007981 */ /* 0x000ea4000c1e1500 */
[----:B--2---:R-:W-:-:S06]  /*9420*/  PRMT R0, RZ, 0x5410, R0 ;  /* 0x00005410ff007816 */ /* 0x004fcc0000000000 */
[----:B------:R-:W0:Y:S02]  /*9430*/  F2I.FTZ.TRUNC.NTZ R0, R0 ;  /* 0x0000000000007305 */ /* 0x000e24000021f100 */
[----:B0-----:R-:W-:Y:S01]  /*9440*/  PRMT R19, R0, 0x7610, R19 ;  /* 0x0000761000137816 */ /* 0x001fe20000000013 */
[----:B------:R-:W-:Y:S05]  /*9450*/  BRA `(.L_x_14430) ;  /* 0x000006e000007947 */ /* 0x000fea0003800000 */
.L_x_14437:
        /* <DEDUP_REMOVED lines=10> */
.L_x_14444:
        /* <DEDUP_REMOVED lines=21> */
.L_x_14448:
[----:B------:R-:W-:Y:S05]  /*9650*/  BSYNC B1 ;  /* 0x0000000000017941 */ /* 0x000fea0003800000 */
.L_x_14447:
[----:B------:R-:W-:Y:S01]  /*9660*/  LEA R3, R0, 0x3b800000, 0x17 ;  /* 0x3b80000000037811 */ /* 0x000fe200078eb8ff */
[----:B------:R-:W-:-:S05]  /*9670*/  IMAD.SHL.U32 R0, R2, 0x100000, RZ ;  /* 0x0010000002007824 */ /* 0x000fca00078e00ff */
[----:B------:R-:W-:Y:S02]  /*9680*/  LOP3.LUT R0, R3, R0, R4, 0xfe, !PT ;  /* 0x0000000003007212 */ /* 0x000fe400078efe04 */
.L_x_14446:
[----:B------:R-:W-:Y:S05]  /*9690*/  BSYNC B0 ;  /* 0x0000000000007941 */ /* 0x000fea0003800000 */
.L_x_14445:
[----:B------:R-:W0:Y:S02]  /*96a0*/  F2I.FTZ.TRUNC.NTZ R0, R0 ;  /* 0x0000000000007305 */ /* 0x000e24000021f100 */
[----:B0-----:R-:W-:Y:S01]  /*96b0*/  PRMT R19, R0, 0x7610, R19 ;  /* 0x0000761000137816 */ /* 0x001fe20000000013 */
[----:B------:R-:W-:Y:S05]  /*96c0*/  BRA `(.L_x_14430) ;  /* 0x0000047000007947 */ /* 0x000fea0003800000 */
.L_x_14443:
        /* <DEDUP_REMOVED lines=21> */
.L_x_14452:
[----:B------:R-:W-:Y:S05]  /*9820*/  BSYNC B1 ;  /* 0x0000000000017941 */ /* 0x000fea0003800000 */
.L_x_14451:
[----:B------:R-:W-:Y:S01]  /*9830*/  LEA R3, R0, 0x37800000, 0x17 ;  /* 0x3780000000037811 */ /* 0x000fe200078eb8ff */
[----:B------:R-:W-:-:S05]  /*9840*/  IMAD.SHL.U32 R0, R2, 0x200000, RZ ;  /* 0x0020000002007824 */ /* 0x000fca00078e00ff */
[----:B------:R-:W-:Y:S02]  /*9850*/  LOP3.LUT R0, R3, R0, R4, 0xfe, !PT ;  /* 0x0000000003007212 */ /* 0x000fe400078efe04 */
.L_x_14450:
[----:B------:R-:W-:Y:S05]  /*9860*/  BSYNC B0 ;  /* 0x0000000000007941 */ /* 0x000fea0003800000 */
.L_x_14449:
[----:B------:R-:W0:Y:S02]  /*9870*/  F2I.FTZ.TRUNC.NTZ R0, R0 ;  /* 0x0000000000007305 */ /* 0x000e24000021f100 */
[----:B0-----:R-:W-:Y:S01]  /*9880*/  PRMT R19, R0, 0x7610, R19 ;  /* 0x0000761000137816 */ /* 0x001fe20000000013 */
[----:B------:R-:W-:Y:S05]  /*9890*/  BRA `(.L_x_14430) ;  /* 0x000002a000007947 */ /* 0x000fea0003800000 */
.L_x_14442:
        /* <DEDUP_REMOVED lines=14> */
.L_x_14456:
[----:B------:R-:W-:Y:S05]  /*9980*/  BSYNC B0 ;  /* 0x0000000000007941 */ /* 0x000fea0003800000 */
.L_x_14455:
[----:B------:R-:W0:Y:S02]  /*9990*/  F2I.FTZ.TRUNC.NTZ R0, R0 ;  /* 0x0000000000007305 */ /* 0x000e24000021f100 */
[----:B0-----:R-:W-:Y:S01]  /*99a0*/  PRMT R19, R0, 0x7610, R19 ;  /* 0x0000761000137816 */ /* 0x001fe20000000013 */
[----:B------:R-:W-:Y:S05]  /*99b0*/  BRA `(.L_x_14430) ;  /* 0x0000018000007947 */ /* 0x000fea0003800000 */
.L_x_14429:
        /* <DEDUP_REMOVED lines=21> */
.L_x_14454:
[----:B------:R0:W5:Y:S01]  /*9b10*/  LDG.E.U16 R19, [R2.64] ;  /* 0x0000002402137981 */ /* 0x000162000c1e1500 */
[----:B------:R-:W-:Y:S05]  /*9b20*/  BRA `(.L_x_14430) ;  /* 0x0000001000007947 */ /* 0x000fea0003800000 */
.L_x_14453:
[----:B------:R0:W5:Y:S02]  /*9b30*/  LDG.E.U16 R19, [R2.64] ;  /* 0x0000002402137981 */ /* 0x000164000c1e1500 */
.L_x_14430:
        /* <DEDUP_REMOVED lines=16> */
.L_x_14460:
[----:B------:R0:W5:Y:S01]  /*9c40*/  LDG.E.U8 R0, [R2.64] ;  /* 0x0000002402007981 */ /* 0x000162000c1e1100 */
[----:B------:R-:W-:Y:S05]  /*9c50*/  BRA `(.L_x_14462) ;  /* 0x00000d7000007947 */ /* 0x000fea0003800000 */
.L_x_14459:
        /* <DEDUP_REMOVED lines=8> */
.L_x_14464:
[----:B------:R0:W5:Y:S01]  /*9ce0*/  LDG.E.U16 R0, [R2.64] ;  /* 0x0000002402007981 */ /* 0x000162000c1e1500 */
[----:B------:R-:W-:Y:S05]  /*9cf0*/  BRA `(.L_x_14462) ;  /* 0x00000cd000007947 */ /* 0x000fea0003800000 */
.L_x_14463:
[----:B------:R0:W5:Y:S01]  /*9d00*/  LDG.E.U16 R0, [R2.64] ;  /* 0x0000002402007981 */ /* 0x000162000c1e1500 */
[----:B------:R-:W-:Y:S05]  /*9d10*/  BRA `(.L_x_14462) ;  /* 0x00000cb000007947 */ /* 0x000fea0003800000 */
.L_x_14458:
        /* <DEDUP_REMOVED lines=9> */
.L_x_14466:
[----:B------:R-:W2:Y:S02]  /*9db0*/  LDG.E.U16 R4, [R2.64] ;  /* 0x0000002402047981 */ /* 0x000ea4000c1e1500 */
[----:B--2---:R-:W-:-:S06]  /*9dc0*/  HADD2.F32 R4, -RZ, R4.H0_H0 ;  /* 0x20000004ff047230 */ /* 0x004fcc0000004100 */
[----:B------:R-:W0:Y:S02]  /*9dd0*/  F2I.FTZ.TRUNC.NTZ R4, R4 ;  /* 0x0000000400047305 */ /* 0x000e24000021f100 */
[----:B0-----:R-:W-:Y:S01]  /*9de0*/  PRMT R0, R4, 0x7610, R0 ;  /* 0x0000761004007816 */ /* 0x001fe20000000000 */
[----:B------:R-:W-:Y:S05]  /*9df0*/  BRA `(.L_x_14462) ;  /* 0x00000bd000007947 */ /* 0x000fea0003800000 */
.L_x_14465:
        /* <DEDUP_REMOVED lines=9> */
.L_x_14468:
[----:B------:R-:W2:Y:S02]  /*9e90*/  LDG.E.U16 R2, [R2.64] ;  /* 0x0000002402027981 */ /* 0x000ea4000c1e1500 */
[----:B--2---:R-:W-:-:S06]  /*9ea0*/  HADD2.F32 R4, -RZ, R2.H0_H0 ;  /* 0x20000002ff047230 */ /* 0x004fcc0000004100 */
[----:B------:R-:W0:Y:S02]  /*9eb0*/  F2I.FTZ.TRUNC.NTZ R4, R4 ;  /* 0x0000000400047305 */ /* 0x000e24000021f100 */
[----:B0-----:R-:W-:Y:S01]  /*9ec0*/  PRMT R0, R4, 0x7610, R0 ;  /* 0x0000761004007816 */ /* 0x001fe20000000000 */
[----:B------:R-:W-:Y:S05]  /*9ed0*/  BRA `(.L_x_14462) ;  /* 0x00000af000007947 */ /* 0x000fea0003800000 */
.L_x_14467:
[----:B------:R-:W2:Y:S02]  /*9ee0*/  LDG.E.64 R2, [R2.64] ;  /* 0x0000002402027981 */ /* 0x000ea4000c1e1b00 */
[----:B--2---:R0:W2:Y:S01]  /*9ef0*/  F2I.F64.TRUNC R0, R2 ;  /* 0x0000000200007311 */ /* 0x0040a2000030d100 */
[----:B------:R-:W-:Y:S05]  /*9f00*/  BRA `(.L_x_14462) ;  /* 0x00000ac000007947 */ /* 0x000fea0003800000 */
.L_x_14457:
        /* <DEDUP_REMOVED lines=12> */
.L_x_14471:
[----:B------:R-:W2:Y:S02]  /*9fd0*/  LDG.E.64 R2, [R2.64] ;  /* 0x0000002402027981 */ /* 0x000ea4000c1e1b00 */
[----:B--2---:R0:W2:Y:S01]  /*9fe0*/  F2I.F64.TRUNC R0, R2 ;  /* 0x0000000200007311 */ /* 0x0040a2000030d100 */
[----:B------:R-:W-:Y:S05]  /*9ff0*/  BRA `(.L_x_14462) ;  /* 0x000009d000007947 */ /* 0x000fea0003800000 */
.L_x_14470:
        /* <DEDUP_REMOVED lines=28> */
.L_x_14473:
        /* <DEDUP_REMOVED lines=15> */
.L_x_14472:
[----:B------:R-:W2:Y:S02]  /*a2b0*/  LDG.E.U16 R2, [R2.64] ;  /* 0x0000002402027981 */ /* 0x000ea4000c1e1500 */
[----:B--2---:R-:W-:-:S04]  /*a2c0*/  PRMT R2, RZ, 0x5410, R2 ;  /* 0x00005410ff027816 */ /* 0x004fc80000000002 */
[----:B------:R0:W2:Y:S01]  /*a2d0*/  F2I.FTZ.TRUNC.NTZ R0, R2 ;  /* 0x0000000200007305 */ /* 0x0000a2000021f100 */
[----:B------:R-:W-:Y:S05]  /*a2e0*/  BRA `(.L_x_14462) ;  /* 0x000006e000007947 */ /* 0x000fea0003800000 */
.L_x_14469:
        /* <DEDUP_REMOVED lines=10> */
.L_x_14476:
        /* <DEDUP_REMOVED lines=21> */
.L_x_14480:
[----:B------:R-:W-:Y:S05]  /*a4e0*/  BSYNC B1 ;  /* 0x0000000000017941 */ /* 0x000fea0003800000 */
.L_x_14479:
[----:B------:R-:W-:Y:S01]  /*a4f0*/  IMAD.SHL.U32 R2, R2, 0x100000, RZ ;  /* 0x0010000002027824 */ /* 0x000fe200078e00ff */
[----:B------:R-:W-:-:S04]  /*a500*/  LEA R3, R0, 0x3b800000, 0x17 ;  /* 0x3b80000000037811 */ /* 0x000fc800078eb8ff */
[----:B------:R-:W-:Y:S02]  /*a510*/  LOP3.LUT R4, R3, R2, R4, 0xfe, !PT ;  /* 0x0000000203047212 */ /* 0x000fe400078efe04 */
.L_x_14478:
[----:B------:R-:W-:Y:S05]  /*a520*/  BSYNC B0 ;  /* 0x0000000000007941 */ /* 0x000fea0003800000 */
.L_x_14477:
[----:B------:R-:W0:Y:S02]  /*a530*/  F2I.FTZ.TRUNC.NTZ R4, R4 ;  /* 0x0000000400047305 */ /* 0x000e24000021f100 */
[----:B0-----:R-:W-:Y:S01]  /*a540*/  PRMT R0, R4, 0x7610, R0 ;  /* 0x0000761004007816 */ /* 0x001fe20000000000 */
[----:B------:R-:W-:Y:S05]  /*a550*/  BRA `(.L_x_14462) ;  /* 0x0000047000007947 */ /* 0x000fea0003800000 */
.L_x_14475:
        /* <DEDUP_REMOVED lines=21> */
.L_x_14484:
[----:B------:R-:W-:Y:S05]  /*a6b0*/  BSYNC B1 ;  /* 0x0000000000017941 */ /* 0x000fea0003800000 */
.L_x_14483:
[----:B------:R-:W-:Y:S01]  /*a6c0*/  IMAD.SHL.U32 R2, R2, 0x200000, RZ ;  /* 0x0020000002027824 */ /* 0x000fe200078e00ff */
[----:B------:R-:W-:-:S04]  /*a6d0*/  LEA R3, R0, 0x37800000, 0x17 ;  /* 0x3780000000037811 */ /* 0x000fc800078eb8ff */
[----:B------:R-:W-:Y:S02]  /*a6e0*/  LOP3.LUT R4, R3, R2, R4, 0xfe, !PT ;  /* 0x0000000203047212 */ /* 0x000fe400078efe04 */
.L_x_14482:
[----:B------:R-:W-:Y:S05]  /*a6f0*/  BSYNC B0 ;  /* 0x0000000000007941 */ /* 0x000fea0003800000 */
.L_x_14481:
[----:B------:R-:W0:Y:S02]  /*a700*/  F2I.FTZ.TRUNC.NTZ R4, R4 ;  /* 0x0000000400047305 */ /* 0x000e24000021f100 */
[----:B0-----:R-:W-:Y:S01]  /*a710*/  PRMT R0, R4, 0x7610, R0 ;  /* 0x0000761004007816 */ /* 0x001fe20000000000 */
[----:B------:R-:W-:Y:S05]  /*a720*/  BRA `(.L_x_14462) ;  /* 0x000002a000007947 */ /* 0x000fea0003800000 */
.L_x_14474:
        /* <DEDUP_REMOVED lines=14> */
.L_x_14488:
[----:B------:R-:W-:Y:S05]  /*a810*/  BSYNC B0 ;  /* 0x0000000000007941 */ /* 0x000fea0003800000 */
.L_x_14487:
[----:B------:R-:W0:Y:S02]  /*a820*/  F2I.FTZ.TRUNC.NTZ R4, R4 ;  /* 0x0000000400047305 */ /* 0x000e24000021f100 */
[----:B0-----:R-:W-:Y:S01]  /*a830*/  PRMT R0, R4, 0x7610, R0 ;  /* 0x0000761004007816 */ /* 0x001fe20000000000 */
[----:B------:R-:W-:Y:S05]  /*a840*/  BRA `(.L_x_14462) ;  /* 0x0000018000007947 */ /* 0x000fea0003800000 */
.L_x_14461:
        /* <DEDUP_REMOVED lines=21> */
.L_x_14486:
[----:B------:R0:W5:Y:S01]  /*a9a0*/  LDG.E.U16 R0, [R2.64] ;  /* 0x0000002402007981 */ /* 0x000162000c1e1500 */
[----:B------:R-:W-:Y:S05]  /*a9b0*/  BRA `(.L_x_14462) ;  /* 0x0000001000007947 */ /* 0x000fea0003800000 */
.L_x_14485:
[----:B------:R0:W5:Y:S02]  /*a9c0*/  LDG.E.U16 R0, [R2.64] ;  /* 0x0000002402007981 */ /* 0x000164000c1e1500 */
.L_x_14462:
        /* <DEDUP_REMOVED lines=39> */
.L_x_14492:
[----:B------:R0:W-:Y:S01]  /*ac40*/  STG.E.U8 [R16.64], R3 ;  /* 0x0000000310007986 */ /* 0x0001e2000c101124 */
[----:B------:R-:W-:Y:S05]  /*ac50*/  BRA `(.L_x_14494) ;  /* 0x00000df000007947 */ /* 0x000fea0003800000 */
.L_x_14491:
        /* <DEDUP_REMOVED lines=11> */
.L_x_14496:
[----:B------:R-:W-:-:S05]  /*ad10*/  PRMT R3, R3, 0x9910, RZ ;  /* 0x0000991003037816 */ /* 0x000fca00000000ff */
[----:B------:R0:W-:Y:S01]  /*ad20*/  STG.E [R16.64], R3 ;  /* 0x0000000310007986 */ /* 0x0001e2000c101924 */
[----:B------:R-:W-:Y:S05]  /*ad30*/  BRA `(.L_x_14494) ;  /* 0x00000d1000007947 */ /* 0x000fea0003800000 */
.L_x_14495:
[----:B------:R0:W-:Y:S01]  /*ad40*/  STG.E.U16 [R16.64], R3 ;  /* 0x0000000310007986 */ /* 0x0001e2000c101524 */
[----:B------:R-:W-:Y:S05]  /*ad50*/  BRA `(.L_x_14494) ;  /* 0x00000cf000007947 */ /* 0x000fea0003800000 */
.L_x_14490:
        /* <DEDUP_REMOVED lines=9> */
.L_x_14498:
[----:B------:R-:W0:Y:S02]  /*adf0*/  I2F.S16 R0, R3 ;  /* 0x0000000300007306 */ /* 0x000e240000101400 */
[----:B0-----:R-:W-:-:S05]  /*ae00*/  F2FP.PACK_AB R0, RZ, R0 ;  /* 0x00000000ff00723e */ /* 0x001fca00000000ff */
[----:B------:R0:W-:Y:S01]  /*ae10*/  STG.E.U16 [R16.64], R0 ;  /* 0x0000000010007986 */ /* 0x0001e2000c101524 */
[----:B------:R-:W-:Y:S05]  /*ae20*/  BRA `(.L_x_14494) ;  /* 0x00000c2000007947 */ /* 0x000fea0003800000 */
.L_x_14497:
        /* <DEDUP_REMOVED lines=10> */
.L_x_14500:
[----:B------:R-:W0:Y:S02]  /*aed0*/  I2F.S16 R3, R3 ;  /* 0x0000000300037306 */ /* 0x000e240000101400 */
[----:B0-----:R-:W-:-:S04]  /*aee0*/  F2FP.PACK_AB R3, RZ, R3 ;  /* 0x00000003ff03723e */ /* 0x001fc800000000ff */
[----:B------:R-:W-:-:S05]  /*aef0*/  PRMT R3, R3, 0x5410, RZ ;  /* 0x0000541003037816 */ /* 0x000fca00000000ff */
[----:B------:R0:W-:Y:S01]  /*af00*/  STG.E [R16.64], R3 ;  /* 0x0000000310007986 */ /* 0x0001e2000c101924 */
[----:B------:R-:W-:Y:S05]  /*af10*/  BRA `(.L_x_14494) ;  /* 0x00000b3000007947 */ /* 0x000fea0003800000 */
.L_x_14499:
[----:B------:R-:W0:Y:S02]  /*af20*/  I2F.F64.S16 R2, R3 ;  /* 0x0000000300027312 */ /* 0x000e240000101c00 */
[----:B0-----:R0:W-:Y:S01]  /*af30*/  STG.E.64 [R16.64], R2 ;  /* 0x0000000210007986 */ /* 0x0011e2000c101b24 */
[----:B------:R-:W-:Y:S05]  /*af40*/  BRA `(.L_x_14494) ;  /* 0x00000b0000007947 */ /* 0x000fea0003800000 */
.L_x_14489:
        /* <DEDUP_REMOVED lines=13> */
.L_x_14503:
[----:B------:R-:W0:Y:S01]  /*b020*/  I2F.F64.S16 R4, R3 ;  /* 0x0000000300047312 */ /* 0x000e220000101c00 */
[----:B------:R-:W-:-:S05]  /*b030*/  CS2R R6, SRZ ;  /* 0x0000000000067805 */ /* 0x000fca000001ff00 */
[----:B0-----:R0:W-:Y:S01]  /*b040*/  STG.E.128 [R16.64], R4 ;  /* 0x0000000410007986 */ /* 0x0011e2000c101d24 */
[----:B------:R-:W-:Y:S05]  /*b050*/  BRA `(.L_x_14494) ;  /* 0x000009f000007947 */ /* 0x000fea0003800000 */
.L_x_14502:
        /* <DEDUP_REMOVED lines=21> */
.L_x_14507:
[----:B------:R-:W-:Y:S05]  /*b1b0*/  BSYNC B0 ;  /* 0x0000000000007941 */ /* 0x000fea0003800000 */
.L_x_14506:
[----:B------:R-:W-:-:S05]  /*b1c0*/  LOP3.LUT R3, R0, R3, RZ, 0xfc, !PT ;  /* 0x0000000300037212 */ /* 0x000fca00078efcff */
[----:B------:R0:W-:Y:S01]  /*b1d0*/  STG.E.U8 [R16.64], R3 ;  /* 0x0000000310007986 */ /* 0x0001e2000c101124 */
[----:B------:R-:W-:Y:S05]  /*b1e0*/  BRA `(.L_x_14494) ;  /* 0x0000086000007947 */ /* 0x000fea0003800000 */
.L_x_14505:
        /* <DEDUP_REMOVED lines=13> */
.L_x_14509:
[----:B------:R-:W-:Y:S01]  /*b2c0*/  IMAD.MOV.U32 R0, RZ, RZ, 0x7f ;  /* 0x0000007fff007424 */ /* 0x000fe200078e00ff */
[----:B------:R-:W-:-:S04]  /*b2d0*/  ISETP.GT.U32.AND P0, PT, R2, 0x7f800000, PT ;  /* 0x7f8000000200780c */ /* 0x000fc80003f04070 */
[----:B------:R-:W-:-:S04]  /*b2e0*/  SEL R0, R0, 0x7c, P0 ;  /* 0x0000007c00007807 */ /* 0x000fc80000000000 */
.L_x_14510:
[----:B------:R-:W-:Y:S05]  /*b2f0*/  BSYNC B0 ;  /* 0x0000000000007941 */ /* 0x000fea0003800000 */
.L_x_14508:
[----:B------:R-:W-:-:S04]  /*b300*/  LOP3.LUT R2, R3, 0x80000000, RZ, 0xc0, !PT ;  /* 0x8000000003027812 */ /* 0x000fc800078ec0ff */
[----:B------:R-:W-:-:S04]  /*b310*/  SHF.R.U32.HI R3, RZ, 0x18, R2 ;  /* 0x00000018ff037819 */ /* 0x000fc80000011602 */
[----:B------:R-:W-:-:S05]  /*b320*/  LOP3.LUT R3, R0, R3, RZ, 0xfc, !PT ;  /* 0x0000000300037212 */ /* 0x000fca00078efcff */
[----:B------:R0:W-:Y:S01]  /*b330*/  STG.E.U8 [R16.64], R3 ;  /* 0x0000000310007986 */ /* 0x0001e2000c101124 */
[----:B------:R-:W-:Y:S05]  /*b340*/  BRA `(.L_x_14494) ;  /* 0x0000070000007947 */ /* 0x000fea0003800000 */
.L_x_14504:
[----:B------:R-:W0:Y:S02]  /*b350*/  I2F.S16 R0, R3 ;  /* 0x0000000300007306 */ /* 0x000e240000101400 */
[----:B0-----:R-:W-:-:S05]  /*b360*/  F2FP.BF16.PACK_AB R0, RZ, R0 ;  /* 0x00000000ff00723e */ /* 0x001fca00000010ff */
[----:B------:R0:W-:Y:S01]  /*b370*/  STG.E.U16 [R16.64], R0 ;  /* 0x0000000010007986 */ /* 0x0001e2000c101524 */
[----:B------:R-:W-:Y:S05]  /*b380*/  BRA `(.L_x_14494) ;  /* 0x000006c000007947 */ /* 0x000fea0003800000 */
.L_x_14501:
        /* <DEDUP_REMOVED lines=10> */
.L_x_14513:
        /* <DEDUP_REMOVED lines=17> */
.L_x_14516:
[----:B------:R-:W-:-:S04]  /*b540*/  LOP3.LUT R2, R3, 0x80000000, RZ, 0xc0, !PT ;  /* 0x8000000003027812 */ /* 0x000fc800078ec0ff */
[----:B------:R-:W-:-:S04]  /*b550*/  SHF.R.U32.HI R3, RZ, 0x18, R2 ;  /* 0x00000018ff037819 */ /* 0x000fc80000011602 */
[----:B------:R-:W-:-:S04]  /*b560*/  LOP3.LUT R0, R0, R3, RZ, 0xfc, !PT ;  /* 0x0000000300007212 */ /* 0x000fc800078efcff */
[----:B------:R-:W-:Y:S02]  /*b570*/  PRMT R8, R0, 0x7610, R8 ;  /* 0x0000761000087816 */ /* 0x000fe40000000008 */
.L_x_14515:
[----:B------:R-:W-:Y:S05]  /*b580*/  BSYNC B0 ;  /* 0x0000000000007941 */ /* 0x000fea0003800000 */
.L_x_14514:
[----:B------:R0:W-:Y:S01]  /*b590*/  STG.E.U8 [R16.64], R8 ;  /* 0x0000000810007986 */ /* 0x0001e2000c101124 */
[----:B------:R-:W-:Y:S05]  /*b5a0*/  BRA `(.L_x_14494) ;  /* 0x000004a000007947 */ /* 0x000fea0003800000 */
.L_x_14512:
        /* <DEDUP_REMOVED lines=17> */
.L_x_14519:
[----:B------:R-:W-:-:S04]  /*b6c0*/  LOP3.LUT R2, R3, 0x80000000, RZ, 0xc0, !PT ;  /* 0x8000000003027812 */ /* 0x000fc800078ec0ff */
[----:B------:R-:W-:-:S04]  /*b6d0*/  SHF.R.U32.HI R3, RZ, 0x18, R2 ;  /* 0x00000018ff037819 */ /* 0x000fc80000011602 */
[----:B------:R-:W-:-:S04]  /*b6e0*/  LOP3.LUT R0, R0, R3, RZ, 0xfc, !PT ;  /* 0x0000000300007212 */ /* 0x000fc800078efcff */
[----:B------:R-:W-:Y:S02]  /*b6f0*/  PRMT R8, R0, 0x7610, R8 ;  /* 0x0000761000087816 */ /* 0x000fe40000000008 */
.L_x_14518:
[----:B------:R-:W-:Y:S05]  /*b700*/  BSYNC B0 ;  /* 0x0000000000007941 */ /* 0x000fea0003800000 */
.L_x_14517:
[----:B------:R0:W-:Y:S01]  /*b710*/  STG.E.U8 [R16.64], R8 ;  /* 0x0000000810007986 */ /* 0x0001e2000c101124 */
[----:B------:R-:W-:Y:S05]  /*b720*/  BRA `(.L_x_14494) ;  /* 0x0000032000007947 */ /* 0x000fea0003800000 */
.L_x_14511:
        /* <DEDUP_REMOVED lines=23> */
.L_x_14493:
        /* <DEDUP_REMOVED lines=20> */
.L_x_14521:
[----:B------:R-:W-:-:S05]  /*b9e0*/  PRMT R3, R3, 0x9910, RZ ;  /* 0x0000991003037816 */ /* 0x000fca00000000ff */
[----:B------:R-:W-:-:S05]  /*b9f0*/  IMAD.MOV.U32 R2, RZ, RZ, R3 ;  /* 0x000000ffff027224 */ /* 0x000fca00078e0003 */
[----:B------:R-:W-:-:S05]  /*ba00*/  SHF.R.S32.HI R3, RZ, 0x1f, R2 ;  /* 0x0000001fff037819 */ /* 0x000fca0000011402 */
[----:B------:R0:W-:Y:S01]  /*ba10*/  STG.E.64 [R16.64], R2 ;  /* 0x0000000210007986 */ /* 0x0001e2000c101b24 */
[----:B------:R-:W-:Y:S05]  /*ba20*/  BRA `(.L_x_14494) ;  /* 0x0000002000007947 */ /* 0x000fea0003800000 */
.L_x_14520:
[----:B------:R-:W-:-:S05]  /*ba30*/  PRMT R3, R3, 0x9910, RZ ;  /* 0x0000991003037816 */ /* 0x000fca00000000ff */
[----:B------:R0:W-:Y:S02]  /*ba40*/  STG.E [R16.64], R3 ;  /* 0x0000000310007986 */ /* 0x0001e4000c101924 */
.L_x_14494:
[----:B------:R-:W-:Y:S02]  /*ba50*/  IADD3 R23, R23, 0x80, RZ ;  /* 0x0000008017177810 */ /* 0x000fe40007ffe0ff */
.L_x_14325:
[----:B------:R-:W-:Y:S05]  /*ba60*/  BSYNC B6 ;  /* 0x0000000000067941 */ /* 0x000fea0003800000 */
.L_x_14324:
        /* <DEDUP_REMOVED lines=257> */
.L_x_14522:
        /* <DEDUP_REMOVED lines=18> */
.L_x_14526:
[----:B------:R0:W5:Y:S01]  /*cba0*/  LDG.E.U8 R19, [R2.64] ;  /* 0x0000002402137981 */ /* 0x000162000c1e1100 */
[----:B------:R-:W-:Y:S05]  /*cbb0*/  BRA `(.L_x_14528) ;  /* 0x00000d8000007947 */ /* 0x000fea0003800000 */
.L_x_14525:
        /* <DEDUP_REMOVED lines=8> */
.L_x_14530:
[----:B------:R0:W5:Y:S01]  /*cc40*/  LDG.E.U16 R19, [R2.64] ;  /* 0x0000002402137981 */ /* 0x000162000c1e1500 */
[----:B------:R-:W-:Y:S05]  /*cc50*/  BRA `(.L_x_14528) ;  /* 0x00000ce000007947 */ /* 0x000fea0003800000 */
.L_x_14529:
[----:B------:R0:W5:Y:S01]  /*cc60*/  LDG.E.U16 R19, [R2.64] ;  /* 0x0000002402137981 */ /* 0x000162000c1e1500 */
[----:B------:R-:W-:Y:S05]  /*cc70*/  BRA `(.L_x_14528) ;  /* 0x00000cc000007947 */ /* 0x000fea0003800000 */
.L_x_14524:
        /* <DEDUP_REMOVED lines=9> */
.L_x_14532:
[----:B------:R-:W2:Y:S02]  /*cd10*/  LDG.E.U16 R0, [R2.64] ;  /* 0x0000002402007981 */ /* 0x000ea4000c1e1500 */
[----:B--2---:R-:W-:-:S06]  /*cd20*/  HADD2.F32 R0, -RZ, R0.H0_H0 ;  /* 0x20000000ff007230 */ /* 0x004fcc0000004100 */
[----:B------:R-:W0:Y:S02]  /*cd30*/  F2I.FTZ.TRUNC.NTZ R0, R0 ;  /* 0x0000000000007305 */ /* 0x000e24000021f100 */
[----:B0-----:R-:W-:Y:S01]  /*cd40*/  PRMT R19, R0, 0x7610, R19 ;  /* 0x0000761000137816 */ /* 0x001fe20000000013 */
[----:B------:R-:W-:Y:S05]  /*cd50*/  BRA `(.L_x_14528) ;  /* 0x00000be000007947 */ /* 0x000fea0003800000 */
.L_x_14531:
        /* <DEDUP_REMOVED lines=9> */
.L_x_14534:
[----:B------:R-:W2:Y:S02]  /*cdf0*/  LDG.E.U16 R2, [R2.64] ;  /* 0x0000002402027981 */ /* 0x000ea4000c1e1500 */
[----:B--2---:R-:W-:-:S06]  /*ce00*/  HADD2.F32 R0, -RZ, R2.H0_H0 ;  /* 0x20000002ff007230 */ /* 0x004fcc0000004100 */
[----:B------:R-:W0:Y:S02]  /*ce10*/  F2I.FTZ.TRUNC.NTZ R0, R0 ;  /* 0x0000000000007305 */ /* 0x000e24000021f100 */
[----:B0-----:R-:W-:Y:S01]  /*ce20*/  PRMT R19, R0, 0x7610, R19 ;  /* 0x0000761000137816 */ /* 0x001fe20000000013 */
[----:B------:R-:W-:Y:S05]  /*ce30*/  BRA `(.L_x_14528) ;  /* 0x00000b0000007947 */ /* 0x000fea0003800000 */
.L_x_14533:
[----:B------:R-:W2:Y:S02]  /*ce40*/  LDG.E.64 R2, [R2.64] ;  /* 0x0000002402027981 */ /* 0x000ea4000c1e1b00 */
[----:B--2---:R0:W1:Y:S01]  /*ce50*/  F2I.F64.TRUNC R19, R2 ;  /* 0x0000000200137311 */ /* 0x004062000030d100 */
[----:B------:R-:W-:Y:S05]  /*ce60*/  BRA `(.L_x_14528) ;  /* 0x00000ad000007947 */ /* 0x000fea0003800000 */
.L_x_14523:
        /* <DEDUP_REMOVED lines=12> */
.L_x_14537:
[----:B------:R-:W2:Y:S02]  /*cf30*/  LDG.E.64 R2, [R2.64] ;  /* 0x0000002402027981 */ /* 0x000ea4000c1e1b00 */
[----:B--2---:R0:W1:Y:S01]  /*cf40*/  F2I.F64.TRUNC R19, R2 ;  /* 0x0000000200137311 */ /* 0x004062000030d100 */
[----:B------:R-:W-:Y:S05]  /*cf50*/  BRA `(.L_x_14528) ;  /* 0x000009e000007947 */ /* 0x000fea0003800000 */
.L_x_14536:
        /* <DEDUP_REMOVED lines=28> */
.L_x_14539:
        /* <DEDUP_REMOVED lines=15> */
.L_x_14538:
[----:B------:R-:W2:Y:S02]  /*d210*/  LDG.E.U16 R0, [R2.64] ;  /* 0x0000002402007981 */ /* 0x000ea4000c1e1500 */
[----:B--2---:R-:W-:-:S06]  /*d220*/  PRMT R0, RZ, 0x5410, R0 ;  /* 0x00005410ff007816 */ /* 0x004fcc0000000000 */
[----:B------:R-:W0:Y:S02]  /*d230*/  F2I.FTZ.TRUNC.NTZ R0, R0 ;  /* 0x0000000000007305 */ /* 0x000e24000021f100 */
[----:B0-----:R-:W-:Y:S01]  /*d240*/  PRMT R19, R0, 0x7610, R19 ;  /* 0x0000761000137816 */ /* 0x001fe20000000013 */
[----:B------:R-:W-:Y:S05]  /*d250*/  BRA `(.L_x_14528) ;  /* 0x000006e000007947 */ /* 0x000fea0003800000 */
.L_x_14535:
        /* <DEDUP_REMOVED lines=10> */
.L_x_14542:
        /* <DEDUP_REMOVED lines=21> */
.L_x_14546:
[----:B------:R-:W-:Y:S05]  /*d450*/  BSYNC B1 ;  /* 0x0000000000017941 */ /* 0x000fea0003800000 */
.L_x_14545:
[----:B------:R-:W-:Y:S01]  /*d460*/  LEA R3, R0, 0x3b800000, 0x17 ;  /* 0x3b80000000037811 */ /* 0x000fe200078eb8ff */
[----:B------:R-:W-:-:S05]  /*d470*/  IMAD.SHL.U32 R0, R2, 0x100000, RZ ;  /* 0x0010000002007824 */ /* 0x000fca00078e00ff */
[----:B------:R-:W-:Y:S02]  /*d480*/  LOP3.LUT R0, R3, R0, R4, 0xfe, !PT ;  /* 0x0000000003007212 */ /* 0x000fe400078efe04 */
.L_x_14544:
[----:B------:R-:W-:Y:S05]  /*d490*/  BSYNC B0 ;  /* 0x0000000000007941 */ /* 0x000fea0003800000 */
.L_x_14543:
[----:B------:R-:W0:Y:S02]  /*d4a0*/  F2I.FTZ.TRUNC.NTZ R0, R0 ;  /* 0x0000000000007305 */ /* 0x000e24000021f100 */
[----:B0-----:R-:W-:Y:S01]  /*d4b0*/  PRMT R19, R0, 0x7610, R19 ;  /* 0x0000761000137816 */ /* 0x001fe20000000013 */
[----:B------:R-:W-:Y:S05]  /*d4c0*/  BRA `(.L_x_14528) ;  /* 0x0000047000007947 */ /* 0x000fea0003800000 */
.L_x_14541:
        /* <DEDUP_REMOVED lines=21> */
.L_x_14550:
[----:B------:R-:W-:Y:S05]  /*d620*/  BSYNC B1 ;  /* 0x0000000000017941 */ /* 0x000fea0003800000 */
.L_x_14549:
[----:B------:R-:W-:Y:S01]  /*d630*/  LEA R3, R0, 0x37800000, 0x17 ;  /* 0x3780000000037811 */ /* 0x000fe200078eb8ff */
[----:B------:R-:W-:-:S05]  /*d640*/  IMAD.SHL.U32 R0, R2, 0x200000, RZ ;  /* 0x0020000002007824 */ /* 0x000fca00078e00ff */
[----:B------:R-:W-:Y:S02]  /*d650*/  LOP3.LUT R0, R3, R0, R4, 0xfe, !PT ;  /* 0x0000000003007212 */ /* 0x000fe400078efe04 */
.L_x_14548:
[----:B------:R-:W-:Y:S05]  /*d660*/  BSYNC B0 ;  /* 0x0000000000007941 */ /* 0x000fea0003800000 */
.L_x_14547:
[----:B------:R-:W0:Y:S02]  /*d670*/  F2I.FTZ.TRUNC.NTZ R0, R0 ;  /* 0x0000000000007305 */ /* 0x000e24000021f100 */
[----:B0-----:R-:W-:Y:S01]  /*d680*/  PRMT R19, R0, 0x7610, R19 ;  /* 0x0000761000137816 */ /* 0x001fe20000000013 */
[----:B------:R-:W-:Y:S05]  /*d690*/  BRA `(.L_x_14528) ;  /* 0x000002a000007947 */ /* 0x000fea0003800000 */
.L_x_14540:
        /* <DEDUP_REMOVED lines=14> */
.L_x_14554:
[----:B------:R-:W-:Y:S05]  /*d780*/  BSYNC B0 ;  /* 0x0000000000007941 */ /* 0x000fea0003800000 */
.L_x_14553:
[----:B------:R-:W0:Y:S02]  /*d790*/  F2I.FTZ.TRUNC.NTZ R0, R0 ;  /* 0x0000000000007305 */ /* 0x000e24000021f100 */
[----:B0-----:R-:W-:Y:S01]  /*d7a0*/  PRMT R19, R0, 0x7610, R19 ;  /* 0x0000761000137816 */ /* 0x001fe20000000013 */
[----:B------:R-:W-:Y:S05]  /*d7b0*/  BRA `(.L_x_14528) ;  /* 0x0000018000007947 */ /* 0x000fea0003800000 */
.L_x_14527:
        /* <DEDUP_REMOVED lines=21> */
.L_x_14552:
[----:B------:R0:W5:Y:S01]  /*d910*/  LDG.E.U16 R19, [R2.64] ;  /* 0x0000002402137981 */ /* 0x000162000c1e1500 */
[----:B------:R-:W-:Y:S05]  /*d920*/  BRA `(.L_x_14528) ;  /* 0x0000001000007947 */ /* 0x000fea0003800000 */
.L_x_14551:
[----:B------:R0:W5:Y:S02]  /*d930*/  LDG.E.U16 R19, [R2.64] ;  /* 0x0000002402137981 */ /* 0x000164000c1e1500 */
.L_x_14528:
        /* <DEDUP_REMOVED lines=16> */
.L_x_14558:
[----:B------:R0:W5:Y:S01]  /*da40*/  LDG.E.U8 R0, [R2.64] ;  /* 0x0000002402007981 */ /* 0x000162000c1e1100 */
[----:B------:R-:W-:Y:S05]  /*da50*/  BRA `(.L_x_14560) ;  /* 0x00000d7000007947 */ /* 0x000fea0003800000 */
.L_x_14557:
        /* <DEDUP_REMOVED lines=8> */
.L_x_14562:
[----:B------:R0:W5:Y:S01]  /*dae0*/  LDG.E.U16 R0, [R2.64] ;  /* 0x0000002402007981 */ /* 0x000162000c1e1500 */
[----:B------:R-:W-:Y:S05]  /*daf0*/  BRA `(.L_x_14560) ;  /* 0x00000cd000007947 */ /* 0x000fea0003800000 */
.L_x_14561:
[----:B------:R0:W5:Y:S01]  /*db00*/  LDG.E.U16 R0, [R2.64] ;  /* 0x0000002402007981 */ /* 0x000162000c1e1500 */
[----:B------:R-:W-:Y:S05]  /*db10*/  BRA `(.L_x_14560) ;  /* 0x00000cb000007947 */ /* 0x000fea0003800000 */
.L_x_14556:
        /* <DEDUP_REMOVED lines=9> */
.L_x_14564:
[----:B------:R-:W2:Y:S02]  /*dbb0*/  LDG.E.U16 R4, [R2.64] ;  /* 0x0000002402047981 */ /* 0x000ea4000c1e1500 */
[----:B--2---:R-:W-:-:S06]  /*dbc0*/  HADD2.F32 R4, -RZ, R4.H0_H0 ;  /* 0x20000004ff047230 */ /* 0x004fcc0000004100 */
[----:B------:R-:W0:Y:S02]  /*dbd0*/  F2I.FTZ.TRUNC.NTZ R4, R4 ;  /* 0x0000000400047305 */ /* 0x000e24000021f100 */
[----:B0-----:R-:W-:Y:S01]  /*dbe0*/  PRMT R0, R4, 0x7610, R0 ;  /* 0x0000761004007816 */ /* 0x001fe20000000000 */
[----:B------:R-:W-:Y:S05]  /*dbf0*/  BRA `(.L_x_14560) ;  /* 0x00000bd000007947 */ /* 0x000fea0003800000 */
.L_x_14563:
        /* <DEDUP_REMOVED lines=9> */
.L_x_14566:
[----:B------:R-:W2:Y:S02]  /*dc90*/  LDG.E.U16 R2, [R2.64] ;  /* 0x0000002402027981 */ /* 0x000ea4000c1e1500 */
[----:B--2---:R-:W-:-:S06]  /*dca0*/  HADD2.F32 R4, -RZ, R2.H0_H0 ;  /* 0x20000002ff047230 */ /* 0x004fcc0000004100 */
[----:B------:R-:W0:Y:S02]  /*dcb0*/  F2I.FTZ.TRUNC.NTZ R4, R4 ;  /* 0x0000000400047305 */ /* 0x000e24000021f100 */
[----:B0-----:R-:W-:Y:S01]  /*dcc0*/  PRMT R0, R4, 0x7610, R0 ;  /* 0x0000761004007816 */ /* 0x001fe20000000000 */
[----:B------:R-:W-:Y:S05]  /*dcd0*/  BRA `(.L_x_14560) ;  /* 0x00000af000007947 */ /* 0x000fea0003800000 */
.L_x_14565:
[----:B------:R-:W2:Y:S02]  /*dce0*/  LDG.E.64 R2, [R2.64] ;  /* 0x0000002402027981 */ /* 0x000ea4000c1e1b00 */
[----:B--2---:R0:W2:Y:S01]  /*dcf0*/  F2I.F64.TRUNC R0, R2 ;  /* 0x0000000200007311 */ /* 0x0040a2000030d100 */
[----:B------:R-:W-:Y:S05]  /*dd00*/  BRA `(.L_x_14560) ;  /* 0x00000ac000007947 */ /* 0x000fea0003800000 */
.L_x_14555:
        /* <DEDUP_REMOVED lines=12> */
.L_x_14569:
[----:B------:R-:W2:Y:S02]  /*ddd0*/  LDG.E.64 R2, [R2.64] ;  /* 0x0000002402027981 */ /* 0x000ea4000c1e1b00 */
[----:B--2---:R0:W2:Y:S01]  /*dde0*/  F2I.F64.TRUNC R0, R2 ;  /* 0x0000000200007311 */ /* 0x0040a2000030d100 */
[----:B------:R-:W-:Y:S05]  /*ddf0*/  BRA `(.L_x_14560) ;  /* 0x000009d000007947 */ /* 0x000fea0003800000 */
.L_x_14568:
        /* <DEDUP_REMOVED lines=28> */
.L_x_14571:
        /* <DEDUP_REMOVED lines=15> */
.L_x_14570:
[----:B------:R-:W2:Y:S02]  /*e0b0*/  LDG.E.U16 R2, [R2.64] ;  /* 0x0000002402027981 */ /* 0x000ea4000c1e1500 */
[----:B--2---:R-:W-:-:S04]  /*e0c0*/  PRMT R2, RZ, 0x5410, R2 ;  /* 0x00005410ff027816 */ /* 0x004fc80000000002 */
[----:B------:R0:W2:Y:S01]  /*e0d0*/  F2I.FTZ.TRUNC.NTZ R0, R2 ;  /* 0x0000000200007305 */ /* 0x0000a2000021f100 */
[----:B------:R-:W-:Y:S05]  /*e0e0*/  BRA `(.L_x_14560) ;  /* 0x000006e000007947 */ /* 0x000fea0003800000 */
.L_x_14567:
        /* <DEDUP_REMOVED lines=10> */
.L_x_14574:
        /* <DEDUP_REMOVED lines=21> */
.L_x_14578:
[----:B------:R-:W-:Y:S05]  /*e2e0*/  BSYNC B1 ;  /* 0x0000000000017941 */ /* 0x000fea0003800000 */
.L_x_14577:
[----:B------:R-:W-:Y:S01]  /*e2f0*/  IMAD.SHL.U32 R2, R2, 0x100000, RZ ;  /* 0x0010000002027824 */ /* 0x000fe200078e00ff */
[----:B------:R-:W-:-:S04]  /*e300*/  LEA R3, R0, 0x3b800000, 0x17 ;  /* 0x3b80000000037811 */ /* 0x000fc800078eb8ff */
[----:B------:R-:W-:Y:S02]  /*e310*/  LOP3.LUT R4, R3, R2, R4, 0xfe, !PT ;  /* 0x0000000203047212 */ /* 0x000fe400078efe04 */
.L_x_14576:
[----:B------:R-:W-:Y:S05]  /*e320*/  BSYNC B0 ;  /* 0x0000000000007941 */ /* 0x000fea0003800000 */
.L_x_14575:
[----:B------:R-:W0:Y:S02]  /*e330*/  F2I.FTZ.TRUNC.NTZ R4, R4 ;  /* 0x0000000400047305 */ /* 0x000e24000021f100 */
[----:B0-----:R-:W-:Y:S01]  /*e340*/  PRMT R0, R4, 0x7610, R0 ;  /* 0x0000761004007816 */ /* 0x001fe20000000000 */
[----:B------:R-:W-:Y:S05]  /*e350*/  BRA `(.L_x_14560) ;  /* 0x0000047000007947 */ /* 0x000fea0003800000 */
.L_x_14573:
        /* <DEDUP_REMOVED lines=21> */
.L_x_14582:
[----:B------:R-:W-:Y:S05]  /*e4b0*/  BSYNC B1 ;  /* 0x0000000000017941 */ /* 0x000fea0003800000 */
.L_x_14581:
[----:B------:R-:W-:Y:S01]  /*e4c0*/  IMAD.SHL.U32 R2, R2, 0x200000, RZ ;  /* 0x0020000002027824 */ /* 0x000fe200078e00ff */
[----:B------:R-:W-:-:S04]  /*e4d0*/  LEA R3, R0, 0x37800000, 0x17 ;  /* 0x3780000000037811 */ /* 0x000fc800078eb8ff */
[----:B------:R-:W-:Y:S02]  /*e4e0*/  LOP3.LUT R4, R3, R2, R4, 0xfe, !PT ;  /* 0x0000000203047212 */ /* 0x000fe400078efe04 */
.L_x_14580:
[----:B------:R-:W-:Y:S05]  /*e4f0*/  BSYNC B0 ;  /* 0x0000000000007941 */ /* 0x000fea0003800000 */
.L_x_14579:
[----:B------:R-:W0:Y:S02]  /*e500*/  F2I.FTZ.TRUNC.NTZ R4, R4 ;  /* 0x0000000400047305 */ /* 0x000e24000021f100 */
[----:B0-----:R-:W-:Y:S01]  /*e510*/  PRMT R0, R4, 0x7610, R0 ;  /* 0x0000761004007816 */ /* 0x001fe20000000000 */
[----:B------:R-:W-:Y:S05]  /*e520*/  BRA `(.L_x_14560) ;  /* 0x000002a000007947 */ /* 0x000fea0003800000 */
.L_x_14572:
        /* <DEDUP_REMOVED lines=14> */
.L_x_14586:
[----:B------:R-:W-:Y:S05]  /*e610*/  BSYNC B0 ;  /* 0x0000000000007941 */ /* 0x000fea0003800000 */
.L_x_14585:
[----:B------:R-:W0:Y:S02]  /*e620*/  F2I.FTZ.TRUNC.NTZ R4, R4 ;  /* 0x0000000400047305 */ /* 0x000e24000021f100 */
[----:B0-----:R-:W-:Y:S01]  /*e630*/  PRMT R0, R4, 0x7610, R0 ;  /* 0x0000761004007816 */ /* 0x001fe20000000000 */
[----:B------:R-:W-:Y:S05]  /*e640*/  BRA `(.L_x_14560) ;  /* 0x0000018000007947 */ /* 0x000fea0003800000 */
.L_x_14559:
        /* <DEDUP_REMOVED lines=21> */
.L_x_14584:
[----:B------:R0:W5:Y:S01]  /*e7a0*/  LDG.E.U16 R0, [R2.64] ;  /* 0x0000002402007981 */ /* 0x000162000c1e1500 */
[----:B------:R-:W-:Y:S05]  /*e7b0*/  BRA `(.L_x_14560) ;  /* 0x0000001000007947 */ /* 0x000fea0003800000 */
.L_x_14583:
[----:B------:R0:W5:Y:S02]  /*e7c0*/  LDG.E.U16 R0, [R2.64] ;  /* 0x0000002402007981 */ /* 0x000164000c1e1500 */
.L_x_14560:
        /* <DEDUP_REMOVED lines=37> */
[----:B------:R-:W-:Y:S01]  /*ea20*/  STG.E.U8 [R16.64], R3 ;  /* 0x0000000310007986 */ /* 0x000fe2000c101124 */
[----:B------:R-:W-:Y:S05]  /*ea30*/  EXIT ;  /* 0x000000000000794d */ /* 0x000fea0003800000 */
.L_x_14590:
[----:B------:R-:W-:Y:S01]  /*ea40*/  STG.E.U8 [R16.64], R3 ;  /* 0x0000000310007986 */ /* 0x000fe2000c101124 */
[----:B------:R-:W-:Y:S05]  /*ea50*/  EXIT ;  /* 0x000000000000794d */ /* 0x000fea0003800000 */
.L_x_14589:
        /* <DEDUP_REMOVED lines=9> */
[----:B------:R-:W-:Y:S01]  /*eaf0*/  STG.E.64 [R16.64], R2 ;  /* 0x0000000210007986 */ /* 0x000fe2000c101b24 */
[----:B------:R-:W-:Y:S05]  /*eb00*/  EXIT ;  /* 0x000000000000794d */ /* 0x000fea0003800000 */
.L_x_14593:
[----:B------:R-:W-:-:S05]  /*eb10*/  PRMT R3, R3, 0x9910, RZ ;  /* 0x0000991003037816 */ /* 0x000fca00000000ff */
[----:B------:R-:W-:Y:S01]  /*eb20*/  STG.E [R16.64], R3 ;  /* 0x0000000310007986 */ /* 0x000fe2000c101924 */
[----:B------:R-:W-:Y:S05]  /*eb30*/  EXIT ;  /* 0x000000000000794d */ /* 0x000fea0003800000 */
.L_x_14592:
[----:B------:R-:W-:Y:S01]  /*eb40*/  STG.E.U16 [R16.64], R3 ;  /* 0x0000000310007986 */ /* 0x000fe2000c101524 */
[----:B------:R-:W-:Y:S05]  /*eb50*/  EXIT ;  /* 0x000000000000794d */ /* 0x000fea0003800000 */
.L_x_14588:
[----:B------:R-:W-:-:S13]  /*eb60*/  ISETP.GT.AND P0, PT, R0, 0x6, PT ;  /* 0x000000060000780c */ /* 0x000fda0003f04270 */
[----:B------:R-:W-:Y:S05]  /*eb70*/  @P0 BRA `(.L_x_14594) ;  /* 0x000000b000000947 */ /* 0x000fea0003800000 */
[----:B------:R-:W-:-:S13]  /*eb80*/  ISETP.NE.AND P0, PT, R0, 0x5, PT ;  /* 0x000000050000780c */ /* 0x000fda0003f05270 */
[----:B------:R-:W-:Y:S05]  /*eb90*/  @!P0 BRA `(.L_x_14595) ;  /* 0x0000005000008947 */ /* 0x000fea0003800000 */
[----:B------:R-:W-:-:S13]  /*eba0*/  ISETP.NE.AND P0, PT, R0, 0x6, PT ;  /* 0x000000060000780c */ /* 0x000fda0003f05270 */
[----:B------:R-:W-:Y:S05]  /*ebb0*/  @P0 BRA `(.L_x_14591) ;  /* 0x00000ae000000947 */ /* 0x000fea0003800000 */
[----:B------:R-:W0:Y:S02]  /*ebc0*/  I2F.S16 R3, R3 ;  /* 0x0000000300037306 */ /* 0x000e240000101400 */
[----:B0-----:R-:W-:Y:S01]  /*ebd0*/  STG.E [R16.64], R3 ;  /* 0x0000000310007986 */ /* 0x001fe2000c101924 */
[----:B------:R-:W-:Y:S05]  /*ebe0*/  EXIT ;  /* 0x000000000000794d */ /* 0x000fea0003800000 */
.L_x_14595:
[----:B------:R-:W0:Y:S02]  /*ebf0*/  I2F.S16 R0, R3 ;  /* 0x0000000300007306 */ /* 0x000e240000101400 */
[----:B0-----:R-:W-:-:S05]  /*ec00*/  F2FP.PACK_AB R0, RZ, R0 ;  /* 0x00000000ff00723e */ /* 0x001fca00000000ff */
[----:B------:R-:W-:Y:S01]  /*ec10*/  STG.E.U16 [R16.64], R0 ;  /* 0x0000000010007986 */ /* 0x000fe2000c101524 */
[----:B------:R-:W-:Y:S05]  /*ec20*/  EXIT ;  /* 0x000000000000794d */ /* 0x000fea0003800000 */
.L_x_14594:
        /* <DEDUP_REMOVED lines=8> */
[----:B0-----:R-:W-:Y:S01]  /*ecb0*/  STG.E.64 [R16.64], R4 ;  /* 0x0000000410007986 */ /* 0x001fe2000c101b24 */
[----:B------:R-:W-:Y:S05]  /*ecc0*/  EXIT ;  /* 0x000000000000794d */ /* 0x000fea0003800000 */
.L_x_14597:
[----:B------:R-:W0:Y:S02]  /*ecd0*/  I2F.S16 R3, R3 ;  /* 0x0000000300037306 */ /* 0x000e240000101400 */
[----:B0-----:R-:W-:-:S04]  /*ece0*/  F2FP.PACK_AB R3, RZ, R3 ;  /* 0x00000003ff03723e */ /* 0x001fc800000000ff */
[----:B------:R-:W-:-:S05]  /*ecf0*/  PRMT R3, R3, 0x5410, RZ ;  /* 0x0000541003037816 */ /* 0x000fca00000000ff */
[----:B------:R-:W-:Y:S01]  /*ed00*/  STG.E [R16.64], R3 ;  /* 0x0000000310007986 */ /* 0x000fe2000c101924 */
[----:B------:R-:W-:Y:S05]  /*ed10*/  EXIT ;  /* 0x000000000000794d */ /* 0x000fea0003800000 */
.L_x_14596:
[----:B------:R-:W0:Y:S02]  /*ed20*/  I2F.F64.S16 R2, R3 ;  /* 0x0000000300027312 */ /* 0x000e240000101c00 */
[----:B0-----:R-:W-:Y:S01]  /*ed30*/  STG.E.64 [R16.64], R2 ;  /* 0x0000000210007986 */ /* 0x001fe2000c101b24 */
[----:B------:R-:W-:Y:S05]  /*ed40*/  EXIT ;  /* 0x000000000000794d */ /* 0x000fea0003800000 */
.L_x_14587:
        /* <DEDUP_REMOVED lines=11> */
[----:B------:R-:W-:Y:S01]  /*ee00*/  STG.E.U8 [R16.64], R3 ;  /* 0x0000000310007986 */ /* 0x000fe2000c101124 */
[----:B------:R-:W-:Y:S05]  /*ee10*/  EXIT ;  /* 0x000000000000794d */ /* 0x000fea0003800000 */
.L_x_14600:
[----:B------:R-:W0:Y:S01]  /*ee20*/  I2F.F64.S16 R4, R3 ;  /* 0x0000000300047312 */ /* 0x000e220000101c00 */
[----:B------:R-:W-:-:S05]  /*ee30*/  CS2R R6, SRZ ;  /* 0x0000000000067805 */ /* 0x000fca000001ff00 */
[----:B0-----:R-:W-:Y:S01]  /*ee40*/  STG.E.128 [R16.64], R4 ;  /* 0x0000000410007986 */ /* 0x001fe2000c101d24 */
[----:B------:R-:W-:Y:S05]  /*ee50*/  EXIT ;  /* 0x000000000000794d */ /* 0x000fea0003800000 */
.L_x_14599:
        /* <DEDUP_REMOVED lines=21> */
.L_x_14604:
[----:B------:R-:W-:Y:S05]  /*efb0*/  BSYNC B0 ;  /* 0x0000000000007941 */ /* 0x000fea0003800000 */
.L_x_14603:
[----:B------:R-:W-:-:S05]  /*efc0*/  LOP3.LUT R3, R0, R3, RZ, 0xfc, !PT ;  /* 0x0000000300037212 */ /* 0x000fca00078efcff */
[----:B------:R-:W-:Y:S01]  /*efd0*/  STG.E.U8 [R16.64], R3 ;  /* 0x0000000310007986 */ /* 0x000fe2000c101124 */
[----:B------:R-:W-:Y:S05]  /*efe0*/  EXIT ;  /* 0x000000000000794d */ /* 0x000fea0003800000 */
.L_x_14602:
        /* <DEDUP_REMOVED lines=13> */
.L_x_14606:
[----:B------:R-:W-:Y:S01]  /*f0c0*/  IMAD.MOV.U32 R0, RZ, RZ, 0x7f ;  /* 0x0000007fff007424 */ /* 0x000fe200078e00ff */
[----:B------:R-:W-:-:S04]  /*f0d0*/  ISETP.GT.U32.AND P0, PT, R2, 0x7f800000, PT ;  /* 0x7f8000000200780c */ /* 0x000fc80003f04070 */
[----:B------:R-:W-:-:S04]  /*f0e0*/  SEL R0, R0, 0x7c, P0 ;  /* 0x0000007c00007807 */ /* 0x000fc80000000000 */
.L_x_14607:
[----:B------:R-:W-:Y:S05]  /*f0f0*/  BSYNC B0 ;  /* 0x0000000000007941 */ /* 0x000fea0003800000 */
.L_x_14605:
[----:B------:R-:W-:-:S04]  /*f100*/  LOP3.LUT R2, R3, 0x80000000, RZ, 0xc0, !PT ;  /* 0x8000000003027812 */ /* 0x000fc800078ec0ff */
[----:B------:R-:W-:-:S04]  /*f110*/  SHF.R.U32.HI R3, RZ, 0x18, R2 ;  /* 0x00000018ff037819 */ /* 0x000fc80000011602 */
[----:B------:R-:W-:-:S05]  /*f120*/  LOP3.LUT R3, R0, R3, RZ, 0xfc, !PT ;  /* 0x0000000300037212 */ /* 0x000fca00078efcff */
[----:B------:R-:W-:Y:S01]  /*f130*/  STG.E.U8 [R16.64], R3 ;  /* 0x0000000310007986 */ /* 0x000fe2000c101124 */
[----:B------:R-:W-:Y:S05]  /*f140*/  EXIT ;  /* 0x000000000000794d */ /* 0x000fea0003800000 */
.L_x_14601:
[----:B------:R-:W0:Y:S02]  /*f150*/  I2F.S16 R0, R3 ;  /* 0x0000000300007306 */ /* 0x000e240000101400 */
[----:B0-----:R-:W-:-:S05]  /*f160*/  F2FP.BF16.PACK_AB R0, RZ, R0 ;  /* 0x00000000ff00723e */ /* 0x001fca00000010ff */
[----:B------:R-:W-:Y:S01]  /*f170*/  STG.E.U16 [R16.64], R0 ;  /* 0x0000000010007986 */ /* 0x000fe2000c101524 */
[----:B------:R-:W-:Y:S05]  /*f180*/  EXIT ;  /* 0x000000000000794d */ /* 0x000fea0003800000 */
.L_x_14598:
        /* <DEDUP_REMOVED lines=8> */
[----:B------:R-:W-:Y:S01]  /*f210*/  STG.E.U16 [R16.64], R3 ;  /* 0x0000000310007986 */ /* 0x000fe2000c101524 */
[----:B------:R-:W-:Y:S05]  /*f220*/  EXIT ;  /* 0x000000000000794d */ /* 0x000fea0003800000 */
.L_x_14610:
        /* <DEDUP_REMOVED lines=17> */
.L_x_14613:
[----:B------:R-:W-:-:S04]  /*f340*/  LOP3.LUT R2, R3, 0x80000000, RZ, 0xc0, !PT ;  /* 0x8000000003027812 */ /* 0x000fc800078ec0ff */
[----:B------:R-:W-:-:S04]  /*f350*/  SHF.R.U32.HI R3, RZ, 0x18, R2 ;  /* 0x00000018ff037819 */ /* 0x000fc80000011602 */
[----:B------:R-:W-:-:S04]  /*f360*/  LOP3.LUT R0, R0, R3, RZ, 0xfc, !PT ;  /* 0x0000000300007212 */ /* 0x000fc800078efcff */
[----:B------:R-:W-:Y:S02]  /*f370*/  PRMT R8, R0, 0x7610, R8 ;  /* 0x0000761000087816 */ /* 0x000fe40000000008 */
.L_x_14612:
[----:B------:R-:W-:Y:S05]  /*f380*/  BSYNC B0 ;  /* 0x0000000000007941 */ /* 0x000fea0003800000 */
.L_x_14611:
[----:B------:R-:W-:Y:S01]  /*f390*/  STG.E.U8 [R16.64], R8 ;  /* 0x0000000810007986 */ /* 0x000fe2000c101124 */
[----:B------:R-:W-:Y:S05]  /*f3a0*/  EXIT ;  /* 0x000000000000794d */ /* 0x000fea0003800000 */
.L_x_14609:
        /* <DEDUP_REMOVED lines=17> */
.L_x_14616:
[----:B------:R-:W-:-:S04]  /*f4c0*/  LOP3.LUT R2, R3, 0x80000000, RZ, 0xc0, !PT ;  /* 0x8000000003027812 */ /* 0x000fc800078ec0ff */
[----:B------:R-:W-:-:S04]  /*f4d0*/  SHF.R.U32.HI R3, RZ, 0x18, R2 ;  /* 0x00000018ff037819 */ /* 0x000fc80000011602 */
[----:B------:R-:W-:-:S04]  /*f4e0*/  LOP3.LUT R0, R0, R3, RZ, 0xfc, !PT ;  /* 0x0000000300007212 */ /* 0x000fc800078efcff */
[----:B------:R-:W-:Y:S02]  /*f4f0*/  PRMT R8, R0, 0x7610, R8 ;  /* 0x0000761000087816 */ /* 0x000fe40000000008 */
.L_x_14615:
[----:B------:R-:W-:Y:S05]  /*f500*/  BSYNC B0 ;  /* 0x0000000000007941 */ /* 0x000fea0003800000 */
.L_x_14614:
[----:B------:R-:W-:Y:S01]  /*f510*/  STG.E.U8 [R16.64], R8 ;  /* 0x0000000810007986 */ /* 0x000fe2000c101124 */
[----:B------:R-:W-:Y:S05]  /*f520*/  EXIT ;  /* 0x000000000000794d */ /* 0x000fea0003800000 */
.L_x_14608:
        /* <DEDUP_REMOVED lines=21> */
[----:B------:R-:W-:Y:S01]  /*f680*/  STG.E.U8 [R16.64], R3 ;  /* 0x0000000310007986 */ /* 0x000fe2000c101124 */
[----:B------:R-:W-:Y:S05]  /*f690*/  EXIT ;  /* 0x000000000000794d */ /* 0x000fea0003800000 */
.L_x_14591:
        /* <DEDUP_REMOVED lines=20> */
.L_x_14618:
[----:B------:R-:W-:-:S05]  /*f7e0*/  PRMT R3, R3, 0x9910, RZ ;  /* 0x0000991003037816 */ /* 0x000fca00000000ff */
[----:B------:R-:W-:-:S05]  /*f7f0*/  IMAD.MOV.U32 R2, RZ, RZ, R3 ;  /* 0x000000ffff027224 */ /* 0x000fca00078e0003 */
[----:B------:R-:W-:-:S05]  /*f800*/  SHF.R.S32.HI R3, RZ, 0x1f, R2 ;  /* 0x0000001fff037819 */ /* 0x000fca0000011402 */
[----:B------:R-:W-:Y:S01]  /*f810*/  STG.E.64 [R16.64], R2 ;  /* 0x0000000210007986 */ /* 0x000fe2000c101b24 */
[----:B------:R-:W-:Y:S05]  /*f820*/  EXIT ;  /* 0x000000000000794d */ /* 0x000fea0003800000 */
.L_x_14617:
[----:B------:R-:W-:-:S05]  /*f830*/  PRMT R3, R3, 0x9910, RZ ;  /* 0x0000991003037816 */ /* 0x000fca00000000ff */
[----:B------:R-:W-:Y:S01]  /*f840*/  STG.E [R16.64], R3 ;  /* 0x0000000310007986 */ /* 0x000fe2000c101924 */
[----:B------:R-:W-:Y:S05]  /*f850*/  EXIT ;  /* 0x000000000000794d */ /* 0x000fea0003800000 */
.L_x_14619:
        /* <DEDUP_REMOVED lines=10> */
.L_x_50601:


//--------------------- .text._ZN2at6native27unrolled_elementwise_kernelINS0_13BinaryFunctorIsssZZZNS0_16fmod_kernel_cudaERNS_18TensorIteratorBaseEENKUlvE_clEvENKUlvE3_clEvEUlssE_EESt5arrayIPcLm3EELi4E23TrivialOffsetCalculatorILi2EjESC_ILi1EjENS0_6memory12LoadWithCastILi2EEENSF_13StoreWithCastILi1EEEEEviT_T0_T2_T3_T4_T5_ --------------------------
	.section	.text._ZN2at6native27unrolled_elementwise_kernelINS0_13BinaryFunctorIsssZZZNS0_16fmod_kernel_cudaERNS_18TensorIteratorBaseEENKUlvE_clEvENKUlvE3_clEvEUlssE_EESt5arrayIPcLm3EELi4E23TrivialOffsetCalculatorILi2EjESC_ILi1EjENS0_6memory12LoadWithCastILi2EEENSF_13StoreWithCastILi1EEEEEviT_T0_T2_T3_T4_T5_,"ax",@progbits
	.sectioninfo	@"SHI_REGISTERS=32"
	.align	128
        .global         _ZN2at6native27unrolled_elementwise_kernelINS0_13BinaryFunctorIsssZZZNS0_16fmod_kernel_cudaERNS_18TensorIteratorBaseEENKUlvE_clEvENKUlvE3_clEvEUlssE_EESt5arrayIPcLm3EELi4E23TrivialOffsetCalculatorILi2EjESC_ILi1EjENS0_6memory12LoadWithCastILi2EEENSF_13StoreWithCastILi1EEEEEviT_T0_T2_T3_T4_T5_
        .type           _ZN2at6native27unrolled_elementwise_kernelINS0_13BinaryFunctorIsssZZZNS0_16fmod_kernel_cudaERNS_18TensorIteratorBaseEENKUlvE_clEvENKUlvE3_clEvEUlssE_EESt5arrayIPcLm3EELi4E23TrivialOffsetCalculatorILi2EjESC_ILi1EjENS0_6memory12LoadWithCastILi2EEENSF_13StoreWithCastILi1EEEEEviT_T0_T2_T3_T4_T5_,@function
        .size           _ZN2at6native27unrolled_elementwise_kernelINS0_13BinaryFunctorIsssZZZNS0_16fmod_kernel_cudaERNS_18TensorIteratorBaseEENKUlvE_clEvENKUlvE3_clEvEUlssE_EESt5arrayIPcLm3EELi4E23TrivialOffsetCalculatorILi2EjESC_ILi1EjENS0_6memory12LoadWithCastILi2EEENSF_13StoreWithCastILi1EEEEEviT_T0_T2_T3_T4_T5_,(.L_x_50602 - _ZN2at6native27unrolled_elementwise_kernelINS0_13BinaryFunctorIsssZZZNS0_16fmod_kernel_cudaERNS_18TensorIteratorBaseEENKUlvE_clEvENKUlvE3_clEvEUlssE_EESt5arrayIPcLm3EELi4E23TrivialOffsetCalculatorILi2EjESC_ILi1EjENS0_6memory12LoadWithCastILi2EEENSF_13StoreWithCastILi1EEEEEviT_T0_T2_T3_T4_T5_)
        .other          _ZN2at6native27unrolled_elementwise_kernelINS0_13BinaryFunctorIsssZZZNS0_16fmod_kernel_cudaERNS_18TensorIteratorBaseEENKUlvE_clEvENKUlvE3_clEvEUlssE_EESt5arrayIPcLm3EELi4E23TrivialOffsetCalculatorILi2EjESC_ILi1EjENS0_6memory12LoadWithCastILi2EEENSF_13StoreWithCastILi1EEEEEviT_T0_T2_T3_T4_T5_,@"STO_CUDA_ENTRY STV_DEFAULT"
_ZN2at6native27unrolled_elementwise_kernelINS0_13BinaryFunctorIsssZZZNS0_16fmod_kernel_cudaERNS_18TensorIteratorBaseEENKUlvE_clEvENKUlvE3_clEvEUlssE_EESt5arrayIPcLm3EELi4E23TrivialOffsetCalculatorILi2EjESC_ILi1EjENS0_6memory12LoadWithCastILi2EEENSF_13StoreWithCastILi1EEEEEviT_T0_T2_T3_T4_T5_:
.text._ZN2at6native27unrolled_elementwise_kernelINS0_13BinaryFunctorIsssZZZNS0_16fmod_kernel_cudaERNS_18TensorIteratorBaseEENKUlvE_clEvENKUlvE3_clEvEUlssE_EESt5arrayIPcLm3EELi4E23TrivialOffsetCalculatorILi2EjESC_ILi1EjENS0_6memory12LoadWithCastILi2EEENSF_13StoreWithCastILi1EEEEEviT_T0_T2_T3_T4_T5_:
        /* <DEDUP_REMOVED lines=31> */
.L_x_14625:
[----:B------:R0:W5:Y:S01]  /*01f0*/  LDG.E.U8 R28, [R4.64] ;  /* 0x00000024041c7981 */ /* 0x000162000c1e1100 */
[----:B------:R-:W-:Y:S05]  /*0200*/  BRA `(.L_x_14627) ;  /* 0x00000d9000007947 */ /* 0x000fea0003800000 */
.L_x_14624:
        /* <DEDUP_REMOVED lines=8> */
.L_x_14629:
[----:B------:R0:W5:Y:S01]  /*0290*/  LDG.E.U16 R28, [R4.64] ;  /* 0x00000024041c7981 */ /* 0x000162000c1e1500 */
[----:B------:R-:W-:Y:S05]  /*02a0*/  BRA `(.L_x_14627) ;  /* 0x00000cf000007947 */ /* 0x000fea0003800000 */
.L_x_14628:
[----:B------:R0:W5:Y:S01]  /*02b0*/  LDG.E.U16 R28, [R4.64] ;  /* 0x00000024041c7981 */ /* 0x000162000c1e1500 */
[----:B------:R-:W-:Y:S05]  /*02c0*/  BRA `(.L_x_14627) ;  /* 0x00000cd000007947 */ /* 0x000fea0003800000 */
.L_x_14623:
        /* <DEDUP_REMOVED lines=9> */
.L_x_14631:
[----:B------:R-:W2:Y:S02]  /*0360*/  LDG.E.U16 R0, [R4.64] ;  /* 0x0000002404007981 */ /* 0x000ea4000c1e1500 */
[----:B--2---:R-:W-:-:S06]  /*0370*/  HADD2.F32 R0, -RZ, R0.H0_H0 ;  /* 0x20000000ff007230 */ /* 0x004fcc0000004100 */
[----:B------:R-:W0:Y:S02]  /*0380*/  F2I.FTZ.TRUNC.NTZ R0, R0 ;  /* 0x0000000000007305 */ /* 0x000e24000021f100 */
[----:B0-----:R-:W-:Y:S01]  /*0390*/  PRMT R28, R0, 0x7610, R28 ;  /* 0x00007610001c7816 */ /* 0x001fe2000000001c */
[----:B------:R-:W-:Y:S05]  /*03a0*/  BRA `(.L_x_14627) ;  /* 0x00000bf000007947 */ /* 0x000fea0003800000 */
.L_x_14630:
        /* <DEDUP_REMOVED lines=9> */
.L_x_14633:
[----:B------:R-:W2:Y:S02]  /*0440*/  LDG.E.U16 R4, [R4.64] ;  /* 0x0000002404047981 */ /* 0x000ea4000c1e1500 */
[----:B--2---:R-:W-:-:S06]  /*0450*/  HADD2.F32 R0, -RZ, R4.H0_H0 ;  /* 0x20000004ff007230 */ /* 0x004fcc0000004100 */
[----:B------:R-:W0:Y:S02]  /*0460*/  F2I.FTZ.TRUNC.NTZ R0, R0 ;  /* 0x0000000000007305 */ /* 0x000e24000021f100 */
[----:B0-----:R-:W-:Y:S01]  /*0470*/  PRMT R28, R0, 0x7610, R28 ;  /* 0x00007610001c7816 */ /* 0x001fe2000000001c */
[----:B------:R-:W-:Y:S05]  /*0480*/  BRA `(.L_x_14627) ;  /* 0x00000b1000007947 */ /* 0x000fea0003800000 */
.L_x_14632:
[----:B------:R-:W2:Y:S02]  /*0490*/  LDG.E.64 R4, [R4.64] ;  /* 0x0000002404047981 */ /* 0x000ea4000c1e1b00 */
[----:B--2---:R0:W1:Y:S01]  /*04a0*/  F2I.F64.TRUNC R28, R4 ;  /* 0x00000004001c7311 */ /* 0x004062000030d100 */
[----:B------:R-:W-:Y:S05]  /*04b0*/  BRA `(.L_x_14627) ;  /* 0x00000ae000007947 */ /* 0x000fea0003800000 */
.L_x_14622:
        /* <DEDUP_REMOVED lines=12> */
.L_x_14636:
[----:B------:R-:W2:Y:S02]  /*0580*/  LDG.E.64 R4, [R4.64] ;  /* 0x0000002404047981 */ /* 0x000ea4000c1e1b00 */
[----:B--2---:R0:W1:Y:S01]  /*0590*/  F2I.F64.TRUNC R28, R4 ;  /* 0x00000004001c7311 */ /* 0x004062000030d100 */
[----:B------:R-:W-:Y:S05]  /*05a0*/  BRA `(.L_x_14627) ;  /* 0x000009f000007947 */ /* 0x000fea0003800000 */
.L_x_14635:
        /* <DEDUP_REMOVED lines=28> */
.L_x_14638:
        /* <DEDUP_REMOVED lines=12> */
[----:B------:R-:W-:-:S06]  /*0830*/  LOP3.LUT R0, R3, 0x80000000, R0, 0xf8, !PT ;  /* 0x8000000003007812 */ /* 0x000fcc00078ef800 */
[----:B------:R-:W0:Y:S02]  /*0840*/  F2I.FTZ.TRUNC.NTZ R0, R0 ;  /* 0x0000000000007305 */ /* 0x000e24000021f100 */
[----:B0-----:R-:W-:Y:S01]  /*0850*/  PRMT R28, R0, 0x7610, R28 ;  /* 0x00007610001c7816 */ /* 0x001fe2000000001c */
[----:B------:R-:W-:Y:S05]  /*0860*/  BRA `(.L_x_14627) ;  /* 0x0000073000007947 */ /* 0x000fea0003800000 */
.L_x_14637:
[----:B------:R-:W2:Y:S02]  /*0870*/  LDG.E.U16 R0, [R4.64] ;  /* 0x0000002404007981 */ /* 0x000ea4000c1e1500 */
[----:B--2---:R-:W-:-:S06]  /*0880*/  PRMT R0, RZ, 0x5410, R0 ;  /* 0x00005410ff007816 */ /* 0x004fcc0000000000 */
[----:B------:R-:W0:Y:S02]  /*0890*/  F2I.FTZ.TRUNC.NTZ R0, R0 ;  /* 0x0000000000007305 */ /* 0x000e24000021f100 */
[----:B0-----:R-:W-:Y:S01]  /*08a0*/  PRMT R28, R0, 0x7610, R28 ;  /* 0x00007610001c7816 */ /* 0x001fe2000000001c */
[----:B------:R-:W-:Y:S05]  /*08b0*/  BRA `(.L_x_14627) ;  /* 0x000006e000007947 */ /* 0x000fea0003800000 */
.L_x_14634:
        /* <DEDUP_REMOVED lines=10> */
.L_x_14641:
        /* <DEDUP_REMOVED lines=21> */
.L_x_14645:
[----:B------:R-:W-:Y:S05]  /*0ab0*/  BSYNC B1 ;  /* 0x0000000000017941 */ /* 0x000fea0003800000 */
.L_x_14644:
[----:B------:R-:W-:Y:S01]  /*0ac0*/  LEA R5, R0, 0x3b800000, 0x17 ;  /* 0x3b80000000057811 */ /* 0x000fe200078eb8ff */
[----:B------:R-:W-:-:S05]  /*0ad0*/  IMAD.SHL.U32 R0, R3, 0x100000, RZ ;  /* 0x0010000003007824 */ /* 0x000fca00078e00ff */
[----:B------:R-:W-:Y:S02]  /*0ae0*/  LOP3.LUT R0, R5, R0, R6, 0xfe, !PT ;  /* 0x0000000005007212 */ /* 0x000fe400078efe06 */
.L_x_14643:
[----:B------:R-:W-:Y:S05]  /*0af0*/  BSYNC B0 ;  /* 0x0000000000007941 */ /* 0x000fea0003800000 */
.L_x_14642:
[----:B------:R-:W0:Y:S02]  /*0b00*/  F2I.FTZ.TRUNC.NTZ R0, R0 ;  /* 0x0000000000007305 */ /* 0x000e24000021f100 */
[----:B0-----:R-:W-:Y:S01]  /*0b10*/  PRMT R28, R0, 0x7610, R28 ;  /* 0x00007610001c7816 */ /* 0x001fe2000000001c */
[----:B------:R-:W-:Y:S05]  /*0b20*/  BRA `(.L_x_14627) ;  /* 0x0000047000007947 */ /* 0x000fea0003800000 */
.L_x_14640:
        /* <DEDUP_REMOVED lines=21> */
.L_x_14649:
[----:B------:R-:W-:Y:S05]  /*0c80*/  BSYNC B1 ;  /* 0x0000000000017941 */ /* 0x000fea0003800000 */
.L_x_14648:
[----:B------:R-:W-:Y:S01]  /*0c90*/  LEA R5, R0, 0x37800000, 0x17 ;  /* 0x3780000000057811 */ /* 0x000fe200078eb8ff */
[----:B------:R-:W-:-:S05]  /*0ca0*/  IMAD.SHL.U32 R0, R3, 0x200000, RZ ;  /* 0x0020000003007824 */ /* 0x000fca00078e00ff */
[----:B------:R-:W-:Y:S02]  /*0cb0*/  LOP3.LUT R0, R5, R0, R6, 0xfe, !PT ;  /* 0x0000000005007212 */ /* 0x000fe400078efe06 */
.L_x_14647:
[----:B------:R-:W-:Y:S05]  /*0cc0*/  BSYNC B0 ;  /* 0x0000000000007941 */ /* 0x000fea0003800000 */
.L_x_14646:
[----:B------:R-:W0:Y:S02]  /*0cd0*/  F2I.FTZ.TRUNC.NTZ R0, R0 ;  /* 0x0000000000007305 */ /* 0x000e24000021f100 */
[----:B0-----:R-:W-:Y:S01]  /*0ce0*/  PRMT R28, R0, 0x7610, R28 ;  /* 0x00007610001c7816 */ /* 0x001fe2000000001c */
[----:B------:R-:W-:Y:S05]  /*0cf0*/  BRA `(.L_x_14627) ;  /* 0x000002a000007947 */ /* 0x000fea0003800000 */
.L_x_14639:
        /* <DEDUP_REMOVED lines=14> */
.L_x_14653:
[----:B------:R-:W-:Y:S05]  /*0de0*/  BSYNC B0 ;  /* 0x0000000000007941 */ /* 0x000fea0003800000 */
.L_x_14652:
[----:B------:R-:W0:Y:S02]  /*0df0*/  F2I.FTZ.TRUNC.NTZ R0, R0 ;  /* 0x0000000000007305 */ /* 0x000e24000021f100 */
[----:B0-----:R-:W-:Y:S01]  /*0e00*/  PRMT R28, R0, 0x7610, R28 ;  /* 0x00007610001c7816 */ /* 0x001fe2000000001c */
[----:B------:R-:W-:Y:S05]  /*0e10*/  BRA `(.L_x_14627) ;  /* 0x0000018000007947 */ /* 0x000fea0003800000 */
.L_x_14626:
        /* <DEDUP_REMOVED lines=21> */
.L_x_14651:
[----:B------:R0:W5:Y:S01]  /*0f70*/  LDG.E.U16 R28, [R4.64] ;  /* 0x00000024041c7981 */ /* 0x000162000c1e1500 */
[----:B------:R-:W-:Y:S05]  /*0f80*/  BRA `(.L_x_14627) ;  /* 0x0000001000007947 */ /* 0x000fea0003800000 */
.L_x_14650:
[----:B------:R0:W5:Y:S02]  /*0f90*/  LDG.E.U16 R28, [R4.64] ;  /* 0x00000024041c7981 */ /* 0x000164000c1e1500 */
.L_x_14627:
        /* <DEDUP_REMOVED lines=16> */
.L_x_14657:
[----:B------:R0:W5:Y:S01]  /*10a0*/  LDG.E.U8 R27, [R4.64] ;  /* 0x00000024041b7981 */ /* 0x000162000c1e1100 */
[----:B------:R-:W-:Y:S05]  /*10b0*/  BRA `(.L_x_14659) ;  /* 0x00000d8000007947 */ /* 0x000fea0003800000 */
.L_x_14656:
        /* <DEDUP_REMOVED lines=8> */
.L_x_14661:
[----:B------:R0:W5:Y:S01]  /*1140*/  LDG.E.U16 R27, [R4.64] ;  /* 0x00000024041b7981 */ /* 0x000162000c1e1500 */
[----:B------:R-:W-:Y:S05]  /*1150*/  BRA `(.L_x_14659) ;  /* 0x00000ce000007947 */ /* 0x000fea0003800000 */
.L_x_14660:
[----:B------:R0:W5:Y:S01]  /*1160*/  LDG.E.U16 R27, [R4.64] ;  /* 0x00000024041b7981 */ /* 0x000162000c1e1500 */
[----:B------:R-:W-:Y:S05]  /*1170*/  BRA `(.L_x_14659) ;  /* 0x00000cc000007947 */ /* 0x000fea0003800000 */
.L_x_14655:
        /* <DEDUP_REMOVED lines=9> */
.L_x_14663:
[----:B------:R-:W2:Y:S02]  /*1210*/  LDG.E.U16 R0, [R4.64] ;  /* 0x0000002404007981 */ /* 0x000ea4000c1e1500 */
[----:B--2---:R-:W-:-:S06]  /*1220*/  HADD2.F32 R0, -RZ, R0.H0_H0 ;  /* 0x20000000ff007230 */ /* 0x004fcc0000004100 */
[----:B------:R-:W0:Y:S02]  /*1230*/  F2I.FTZ.TRUNC.NTZ R0, R0 ;  /* 0x0000000000007305 */ /* 0x000e24000021f100 */
[----:B0-----:R-:W-:Y:S01]  /*1240*/  PRMT R27, R0, 0x7610, R27 ;  /* 0x00007610001b7816 */ /* 0x001fe2000000001b */
[----:B------:R-:W-:Y:S05]  /*1250*/  BRA `(.L_x_14659) ;  /* 0x00000be000007947 */ /* 0x000fea0003800000 */
.L_x_14662:
        /* <DEDUP_REMOVED lines=9> */
.L_x_14665:
[----:B------:R-:W2:Y:S02]  /*12f0*/  LDG.E.U16 R4, [R4.64] ;  /* 0x0000002404047981 */ /* 0x000ea4000c1e1500 */
[----:B--2---:R-:W-:-:S06]  /*1300*/  HADD2.F32 R0, -RZ, R4.H0_H0 ;  /* 0x20000004ff007230 */ /* 0x004fcc0000004100 */
[----:B------:R-:W0:Y:S02]  /*1310*/  F2I.FTZ.TRUNC.NTZ R0, R0 ;  /* 0x0000000000007305 */ /* 0x000e24000021f100 */
[----:B0-----:R-:W-:Y:S01]  /*1320*/  PRMT R27, R0, 0x7610, R27 ;  /* 0x00007610001b7816 */ /* 0x001fe2000000001b */
[----:B------:R-:W-:Y:S05]  /*1330*/  BRA `(.L_x_14659) ;  /* 0x00000b0000007947 */ /* 0x000fea0003800000 */
.L_x_14664:
[----:B------:R-:W2:Y:S02]  /*1340*/  LDG.E.64 R4, [R4.64] ;  /* 0x0000002404047981 */ /* 0x000ea4000c1e1b00 */
[----:B--2---:R0:W2:Y:S01]  /*1350*/  F2I.F64.TRUNC R27, R4 ;  /* 0x00000004001b7311 */ /* 0x0040a2000030d100 */
[----:B------:R-:W-:Y:S05]  /*1360*/  BRA `(.L_x_14659) ;  /* 0x00000ad000007947 */ /* 0x000fea0003800000 */
.L_x_14654:
        /* <DEDUP_REMOVED lines=12> */
.L_x_14668:
[----:B------:R-:W2:Y:S02]  /*1430*/  LDG.E.64 R4, [R4.64] ;  /* 0x0000002404047981 */ /* 0x000ea4000c1e1b00 */
[----:B--2---:R0:W2:Y:S01]  /*1440*/  F2I.F64.TRUNC R27, R4 ;  /* 0x00000004001b7311 */ /* 0x0040a2000030d100 */
[----:B------:R-:W-:Y:S05]  /*1450*/  BRA `(.L_x_14659) ;  /* 0x000009e000007947 */ /* 0x000fea0003800000 */
.L_x_14667:
        /* <DEDUP_REMOVED lines=28> */
.L_x_14670:
        /* <DEDUP_REMOVED lines=15> */
.L_x_14669:
[----:B------:R-:W2:Y:S02]  /*1710*/  LDG.E.U16 R0, [R4.64] ;  /* 0x0000002404007981 */ /* 0x000ea4000c1e1500 */
[----:B--2---:R-:W-:-:S06]  /*1720*/  PRMT R0, RZ, 0x5410, R0 ;  /* 0x00005410ff007816 */ /* 0x004fcc0000000000 */
[----:B------:R-:W0:Y:S02]  /*1730*/  F2I.FTZ.TRUNC.NTZ R0, R0 ;  /* 0x0000000000007305 */ /* 0x000e24000021f100 */
[----:B0-----:R-:W-:Y:S01]  /*1740*/  PRMT R27, R0, 0x7610, R27 ;  /* 0x00007610001b7816 */ /* 0x001fe2000000001b */
[----:B------:R-:W-:Y:S05]  /*1750*/  BRA `(.L_x_14659) ;  /* 0x000006e000007947 */ /* 0x000fea0003800000 */
.L_x_14666:
        /* <DEDUP_REMOVED lines=10> */
.L_x_14673:
        /* <DEDUP_REMOVED lines=21> */
.L_x_14677:
[----:B------:R-:W-:Y:S05]  /*1950*/  BSYNC B1 ;  /* 0x0000000000017941 */ /* 0x000fea0003800000 */
.L_x_14676:
[----:B------:R-:W-:Y:S01]  /*1960*/  LEA R5, R0, 0x3b800000, 0x17 ;  /* 0x3b80000000057811 */ /* 0x000fe200078eb8ff */
[----:B------:R-:W-:-:S05]  /*1970*/  IMAD.SHL.U32 R0, R3, 0x100000, RZ ;  /* 0x0010000003007824 */ /* 0x000fca00078e00ff */
[----:B------:R-:W-:Y:S02]  /*1980*/  LOP3.LUT R0, R5, R0, R6, 0xfe, !PT ;  /* 0x0000000005007212 */ /* 0x000fe400078efe06 */
.L_x_14675:
[----:B------:R-:W-:Y:S05]  /*1990*/  BSYNC B0 ;  /* 0x0000000000007941 */ /* 0x000fea0003800000 */
.L_x_14674:
[----:B------:R-:W0:Y:S02]  /*19a0*/  F2I.FTZ.TRUNC.NTZ R0, R0 ;  /* 0x0000000000007305 */ /* 0x000e24000021f100 */
[----:B0-----:R-:W-:Y:S01]  /*19b0*/  PRMT R27, R0, 0x7610, R27 ;  /* 0x00007610001b7816 */ /* 0x001fe2000000001b */
[----:B------:R-:W-:Y:S05]  /*19c0*/  BRA `(.L_x_14659) ;  /* 0x0000047000007947 */ /* 0x000fea0003800000 */
.L_x_14672:
        /* <DEDUP_REMOVED lines=21> */
.L_x_14681:
[----:B------:R-:W-:Y:S05]  /*1b20*/  BSYNC B1 ;  /* 0x0000000000017941 */ /* 0x000fea0003800000 */
.L_x_14680:
[----:B------:R-:W-:Y:S01]  /*1b30*/  LEA R5, R0, 0x37800000, 0x17 ;  /* 0x3780000000057811 */ /* 0x000fe200078eb8ff */
[----:B------:R-:W-:-:S05]  /*1b40*/  IMAD.SHL.U32 R0, R3, 0x200000, RZ ;  /* 0x0020000003007824 */ /* 0x000fca00078e00ff */
[----:B------:R-:W-:Y:S02]  /*1b50*/  LOP3.LUT R0, R5, R0, R6, 0xfe, !PT ;  /* 0x0000000005007212 */ /* 0x000fe400078efe06 */
.L_x_14679:
[----:B------:R-:W-:Y:S05]  /*1b60*/  BSYNC B0 ;  /* 0x0000000000007941 */ /* 0x000fea0003800000 */
.L_x_14678:
[----:B------:R-:W0:Y:S02]  /*1b70*/  F2I.FTZ.TRUNC.NTZ R0, R0 ;  /* 0x0000000000007305 */ /* 0x000e24000021f100 */
[----:B0-----:R-:W-:Y:S01]  /*1b80*/  PRMT R27, R0, 0x7610, R27 ;  /* 0x00007610001b7816 */ /* 0x001fe2000000001b */
[----:B------:R-:W-:Y:S05]  /*1b90*/  BRA `(.L_x_14659) ;  /* 0x000002a000007947 */ /* 0x000fea0003800000 */
.L_x_14671:
        /* <DEDUP_REMOVED lines=14> */
.L_x_14685:
[----:B------:R-:W-:Y:S05]  /*1c80*/  BSYNC B0 ;  /* 0x0000000000007941 */ /* 0x000fea0003800000 */
.L_x_14684:
[----:B------:R-:W0:Y:S02]  /*1c90*/  F2I.FTZ.TRUNC.NTZ R0, R0 ;  /* 0x0000000000007305 */ /* 0x000e24000021f100 */
[----:B0-----:R-:W-:Y:S01]  /*1ca0*/  PRMT R27, R0, 0x7610, R27 ;  /* 0x00007610001b7816 */ /* 0x001fe2000000001b */
[----:B------:R-:W-:Y:S05]  /*1cb0*/  BRA `(.L_x_14659) ;  /* 0x0000018000007947 */ /* 0x000fea0003800000 */
.L_x_14658:
        /* <DEDUP_REMOVED lines=21> */
.L_x_14683:
[----:B------:R0:W5:Y:S01]  /*1e10*/  LDG.E.U16 R27, [R4.64] ;  /* 0x00000024041b7981 */ /* 0x000162000c1e1500 */
[----:B------:R-:W-:Y:S05]  /*1e20*/  BRA `(.L_x_14659) ;  /* 0x0000001000007947 */ /* 0x000fea0003800000 */
.L_x_14682:
[----:B------:R0:W5:Y:S02]  /*1e30*/  LDG.E.U16 R27, [R4.64] ;  /* 0x00000024041b7981 */ /* 0x000164000c1e1500 */
.L_x_14659:
[----:B------:R-:W3:Y:S02]  /*1e40*/  S2R R17, SR_TID.X ;  /* 0x0000000000117919 */ /* 0x000ee40000002100 */
[----:B---3--:R-:W-:Y:S02]  /*1e50*/  IADD3 R17, R17, 0x80, RZ ;  /* 0x0000008011117810 */ /* 0x008fe40007ffe0ff */
.L_x_14621:
[----:B-1-3--:R-:W-:Y:S05]  /*1e60*/  BSYNC B6 ;  /* 0x0000000000067941 */ /* 0x00afea0003800000 */
.L_x_14620:
        /* <DEDUP_REMOVED lines=21> */
.L_x_14691:
[----:B------:R0:W5:Y:S01]  /*1fc0*/  LDG.E.U8 R29, [R4.64] ;  /* 0x00000024041d7981 */ /* 0x000162000c1e1100 */
[----:B------:R-:W-:Y:S05]  /*1fd0*/  BRA `(.L_x_14693) ;  /* 0x00000d8000007947 */ /* 0x000fea0003800000 */
.L_x_14690:
        /* <DEDUP_REMOVED lines=8> */
.L_x_14695:
[----:B------:R0:W5:Y:S01]  /*2060*/  LDG.E.U16 R29, [R4.64] ;  /* 0x00000024041d7981 */ /* 0x000162000c1e1500 */
[----:B------:R-:W-:Y:S05]  /*2070*/  BRA `(.L_x_14693) ;  /* 0x00000ce000007947 */ /* 0x000fea0003800000 */
.L_x_14694:
[----:B------:R0:W5:Y:S01]  /*2080*/  LDG.E.U16 R29, [R4.64] ;  /* 0x00000024041d7981 */ /* 0x000162000c1e1500 */
[----:B------:R-:W-:Y:S05]  /*2090*/  BRA `(.L_x_14693) ;  /* 0x00000cc000007947 */ /* 0x000fea0003800000 */
.L_x_14689:
[----:B------:R-:W-:-:S13]  /*20a0*/  ISETP.GT.AND P0, PT, R0, 0x6, PT ;  /* 0x000000060000780c */ /* 0x000fda0003f04270 */
[----:B------:R-:W-:Y:S05]  /*20b0*/  @P0 BRA `(.L_x_14696) ;  /* 0x000000c000000947 */ /* 0x000fea0003800000 */
[----:B------:R-:W-:-:S13]  /*20c0*/  ISETP.NE.AND P0, PT, R0, 0x5, PT ;  /* 0x000000050000780c */ /* 0x000fda0003f05270 */
[----:B------:R-:W-:Y:S05]  /*20d0*/  @!P0 BRA `(.L_x_14697) ;  /* 0x0000005000008947 */ /* 0x000fea0003800000 */
[----:B------:R-:W-:-:S13]  /*20e0*/  ISETP.NE.AND P0, PT, R0, 0x6, PT ;  /* 0x000000060000780c */ /* 0x000fda0003f05270 */
[----:B------:R-:W-:Y:S05]  /*20f0*/  @P0 BRA `(.L_x_14692) ;  /* 0x00000ae000000947 */ /* 0x000fea0003800000 */
[----:B------:R-:W3:Y:S02]  /*2100*/  LDG.E R4, [R4.64] ;  /* 0x0000002404047981 */ /* 0x000ee4000c1e1900 */
[----:B---3--:R0:W1:Y:S01]  /*2110*/  F2I.FTZ.TRUNC.NTZ R29, R4 ;  /* 0x00000004001d7305 */ /* 0x008062000021f100 */
[----:B------:R-:W-:Y:S05]  /*2120*/  BRA `(.L_x_14693) ;  /* 0x00000c3000007947 */ /* 0x000fea0003800000 */
.L_x_14697:
[----:B------:R-:W3:Y:S02]  /*2130*/  LDG.E.U16 R0, [R4.64] ;  /* 0x0000002404007981 */ /* 0x000ee4000c1e1500 */
[----:B---3--:R-:W-:-:S06]  /*2140*/  HADD2.F32 R0, -RZ, R0.H0_H0 ;  /* 0x20000000ff007230 */ /* 0x008fcc0000004100 */
[----:B------:R-:W0:Y:S02]  /*2150*/  F2I.FTZ.TRUNC.NTZ R0, R0 ;  /* 0x0000000000007305 */ /* 0x000e24000021f100 */
[----:B0-----:R-:W-:Y:S01]  /*2160*/  PRMT R29, R0, 0x7610, R29 ;  /* 0x00007610001d7816 */ /* 0x001fe2000000001d */
[----:B------:R-:W-:Y:S05]  /*2170*/  BRA `(.L_x_14693) ;  /* 0x00000be000007947 */ /* 0x000fea0003800000 */
.L_x_14696:
[----:B------:R-:W-:-:S13]  /*2180*/  ISETP.NE.AND P0, PT, R0, 0x7, PT ;  /* 0x000000070000780c */ /* 0x000fda0003f05270 */
[----:B------:R-:W-:Y:S05]  /*2190*/  @!P0 BRA `(.L_x_14698) ;  /* 0x000000c000008947 */ /* 0x000fea0003800000 */
[----:B------:R-:W-:-:S13]  /*21a0*/  ISETP.NE.AND P0, PT, R0, 0x8, PT ;  /* 0x000000080000780c */ /* 0x000fda0003f05270 */
[----:B------:R-:W-:Y:S05]  /*21b0*/  @!P0 BRA `(.L_x_14699) ;  /* 0x0000005000008947 */ /* 0x000fea0003800000 */
[----:B------:R-:W-:-:S13]  /*21c0*/  ISETP.NE.AND P0, PT, R0, 0x9, PT ;  /* 0x000000090000780c */ /* 0x000fda0003f05270 */
[----:B------:R-:W-:Y:S05]  /*21d0*/  @P0 BRA `(.L_x_14692) ;  /* 0x00000a0000000947 */ /* 0x000fea0003800000 */
[----:B------:R-:W3:Y:S02]  /*21e0*/  LDG.E R4, [R4.64] ;  /* 0x0000002404047981 */ /* 0x000ee4000c1e1900 */
[----:B---3--:R0:W1:Y:S01]  /*21f0*/  F2I.FTZ.TRUNC.NTZ R29, R4 ;  /* 0x00000004001d7305 */ /* 0x008062000021f100 */
[----:B------:R-:W-:Y:S05]  /*2200*/  BRA `(.L_x_14693) ;  /* 0x00000b5000007947 */ /* 0x000fea0003800000 */
.L_x_14699:
[----:B------:R-:W3:Y:S02]  /*2210*/  LDG.E.U16 R4, [R4.64] ;  /* 0x0000002404047981 */ /* 0x000ee4000c1e1500 */
[----:B---3--:R-:W-:-:S06]  /*2220*/  HADD2.F32 R0, -RZ, R4.H0_H0 ;  /* 0x20000004ff007230 */ /* 0x008fcc0000004100 */
[----:B------:R-:W0:Y:S02]  /*2230*/  F2I.FTZ.TRUNC.NTZ R0, R0 ;  /* 0x0000000000007305 */ /* 0x000e24000021f100 */
[----:B0-----:R-:W-:Y:S01]  /*2240*/  PRMT R29, R0, 0x7610, R29 ;  /* 0x00007610001d7816 */ /* 0x001fe2000000001d */
[----:B------:R-:W-:Y:S05]  /*2250*/  BRA `(.L_x_14693) ;  /* 0x00000b0000007947 */ /* 0x000fea0003800000 */
.L_x_14698:
[----:B------:R-:W3:Y:S02]  /*2260*/  LDG.E.64 R4, [R4.64] ;  /* 0x0000002404047981 */ /* 0x000ee4000c1e1b00 */
[----:B---3--:R0:W1:Y:S01]  /*2270*/  F2I.F64.TRUNC R29, R4 ;  /* 0x00000004001d7311 */ /* 0x008062000030d100 */
[----:B------:R-:W-:Y:S05]  /*2280*/  BRA `(.L_x_14693) ;  /* 0x00000ad000007947 */ /* 0x000fea0003800000 */
.L_x_14688:
        /* <DEDUP_REMOVED lines=10> */
[----:B------:R-:W-:Y:S01]  /*2330*/  SEL R29, RZ, 0x1, !P0 ;  /* 0x00000001ff1d7807 */ /* 0x000fe20004000000 */
[----:B------:R-:W-:Y:S05]  /*2340*/  BRA `(.L_x_14693) ;  /* 0x00000a1000007947 */ /* 0x000fea0003800000 */
.L_x_14702:
[----:B------:R-:W3:Y:S02]  /*2350*/  LDG.E.64 R4, [R4.64] ;  /* 0x0000002404047981 */ /* 0x000ee4000c1e1b00 */
[----:B---3--:R0:W1:Y:S01]  /*2360*/  F2I.F64.TRUNC R29, R4 ;  /* 0x00000004001d7311 */ /* 0x008062000030d100 */
[----:B------:R-:W-:Y:S05]  /*2370*/  BRA `(.L_x_14693) ;  /* 0x000009e000007947 */ /* 0x000fea0003800000 */
.L_x_14701:
        /* <DEDUP_REMOVED lines=28> */
.L_x_14704:
        /* <DEDUP_REMOVED lines=15> */
.L_x_14703:
[----:B------:R-:W3:Y:S02]  /*2630*/  LDG.E.U16 R0, [R4.64] ;  /* 0x0000002404007981 */ /* 0x000ee4000c1e1500 */
[----:B---3--:R-:W-:-:S06]  /*2640*/  PRMT R0, RZ, 0x5410, R0 ;  /* 0x00005410ff007816 */ /* 0x008fcc0000000000 */
[----:B------:R-:W0:Y:S02]  /*2650*/  F2I.FTZ.TRUNC.NTZ R0, R0 ;  /* 0x0000000000007305 */ /* 0x000e24000021f100 */
[----:B0-----:R-:W-:Y:S01]  /*2660*/  PRMT R29, R0, 0x7610, R29 ;  /* 0x00007610001d7816 */ /* 0x001fe2000000001d */
[----:B------:R-:W-:Y:S05]  /*2670*/  BRA `(.L_x_14693) ;  /* 0x000006e000007947 */ /* 0x000fea0003800000 */
.L_x_14700:
        /* <DEDUP_REMOVED lines=10> */
.L_x_14707:
        /* <DEDUP_REMOVED lines=21> */
.L_x_14711:
[----:B------:R-:W-:Y:S05]  /*2870*/  BSYNC B1 ;  /* 0x0000000000017941 */ /* 0x000fea0003800000 */
.L_x_14710:
[----:B------:R-:W-:Y:S01]  /*2880*/  LEA R5, R0, 0x3b800000, 0x17 ;  /* 0x3b80000000057811 */ /* 0x000fe200078eb8ff */
[----:B------:R-:W-:-:S05]  /*2890*/  IMAD.SHL.U32 R0, R3, 0x100000, RZ ;  /* 0x0010000003007824 */ /* 0x000fca00078e00ff */
[----:B------:R-:W-:Y:S02]  /*28a0*/  LOP3.LUT R0, R5, R0, R6, 0xfe, !PT ;  /* 0x0000000005007212 */ /* 0x000fe400078efe06 */
.L_x_14709:
[----:B------:R-:W-:Y:S05]  /*28b0*/  BSYNC B0 ;  /* 0x0000000000007941 */ /* 0x000fea0003800000 */
.L_x_14708:
[----:B------:R-:W0:Y:S02]  /*28c0*/  F2I.FTZ.TRUNC.NTZ R0, R0 ;  /* 0x0000000000007305 */ /* 0x000e24000021f100 */
[----:B0-----:R-:W-:Y:S01]  /*28d0*/  PRMT R29, R0, 0x7610, R29 ;  /* 0x00007610001d7816 */ /* 0x001fe2000000001d */
[----:B------:R-:W-:Y:S05]  /*28e0*/  BRA `(.L_x_14693) ;  /* 0x0000047000007947 */ /* 0x000fea0003800000 */
.L_x_14706:
        /* <DEDUP_REMOVED lines=21> */
.L_x_14715:
[----:B------:R-:W-:Y:S05]  /*2a40*/  BSYNC B1 ;  /* 0x0000000000017941 */ /* 0x000fea0003800000 */
.L_x_14714:
[----:B------:R-:W-:Y:S01]  /*2a50*/  LEA R5, R0, 0x37800000, 0x17 ;  /* 0x3780000000057811 */ /* 0x000fe200078eb8ff */
[----:B------:R-:W-:-:S05]  /*2a60*/  IMAD.SHL.U32 R0, R3, 0x200000, RZ ;  /* 0x0020000003007824 */ /* 0x000fca00078e00ff */
[----:B------:R-:W-:Y:S02]  /*2a70*/  LOP3.LUT R0, R5, R0, R6, 0xfe, !PT ;  /* 0x0000000005007212 */ /* 0x000fe400078efe06 */
.L_x_14713:
[----:B------:R-:W-:Y:S05]  /*2a80*/  BSYNC B0 ;  /* 0x0000000000007941 */ /* 0x000fea0003800000 */
.L_x_14712:
[----:B------:R-:W0:Y:S02]  /*2a90*/  F2I.FTZ.TRUNC.NTZ R0, R0 ;  /* 0x0000000000007305 */ /* 0x000e24000021f100 */
[----:B0-----:R-:W-:Y:S01]  /*2aa0*/  PRMT R29, R0, 0x7610, R29 ;  /* 0x00007610001d7816 */ /* 0x001fe2000000001d */
[----:B------:R-:W-:Y:S05]  /*2ab0*/  BRA `(.L_x_14693) ;  /* 0x000002a000007947 */ /* 0x000fea0003800000 */
.L_x_14705:
        /* <DEDUP_REMOVED lines=14> */
.L_x_14719:
[----:B------:R-:W-:Y:S05]  /*2ba0*/  BSYNC B0 ;  /* 0x0000000000007941 */ /* 0x000fea0003800000 */
.L_x_14718:
[----:B------:R-:W0:Y:S02]  /*2bb0*/  F2I.FTZ.TRUNC.NTZ R0, R0 ;  /* 0x0000000000007305 */ /* 0x000e24000021f100 */
[----:B0-----:R-:W-:Y:S01]  /*2bc0*/  PRMT R29, R0, 0x7610, R29 ;  /* 0x00007610001d7816 */ /* 0x001fe2000000001d */
[----:B------:R-:W-:Y:S05]  /*2bd0*/  BRA `(.L_x_14693) ;  /* 0x0000018000007947 */ /* 0x000fea0003800000 */
.L_x_14692:
        /* <DEDUP_REMOVED lines=19> */
[----:B------:R-:W-:Y:S01]  /*2d10*/  PRMT R29, RZ, 0x7610, R29 ;  /* 0x00007610ff1d7816 */ /* 0x000fe2000000001d */
[----:B------:R-:W-:Y:S05]  /*2d20*/  BRA `(.L_x_14693) ;  /* 0x0000003000007947 */ /* 0x000fea0003800000 */
.L_x_14717:
[----:B------:R0:W5:Y:S01]  /*2d30*/  LDG.E.U16 R29, [R4.64] ;  /* 0x00000024041d7981 */ /* 0x000162000c1e1500 */
[----:B------:R-:W-:Y:S05]  /*2d40*/  BRA `(.L_x_14693) ;  /* 0x0000001000007947 */ /* 0x000fea0003800000 */
.L_x_14716:
[----:B------:R0:W5:Y:S02]  /*2d50*/  LDG.E.U16 R29, [R4.64] ;  /* 0x00000024041d7981 */ /* 0x000164000c1e1500 */
.L_x_14693:
        /* <DEDUP_REMOVED lines=16> */
.L_x_14723:
[----:B------:R0:W5:Y:S01]  /*2e60*/  LDG.E.U8 R22, [R4.64] ;  /* 0x0000002404167981 */ /* 0x000162000c1e1100 */
[----:B------:R-:W-:Y:S05]  /*2e70*/  BRA `(.L_x_14725) ;  /* 0x00000d8000007947 */ /* 0x000fea0003800000 */
.L_x_14722:
        /* <DEDUP_REMOVED lines=8> */
.L_x_14727:
[----:B------:R0:W5:Y:S01]  /*2f00*/  LDG.E.U16 R22, [R4.64] ;  /* 0x0000002404167981 */ /* 0x000162000c1e1500 */
[----:B------:R-:W-:Y:S05]  /*2f10*/  BRA `(.L_x_14725) ;  /* 0x00000ce000007947 */ /* 0x000fea0003800000 */
.L_x_14726:
[----:B------:R0:W5:Y:S01]  /*2f20*/  LDG.E.U16 R22, [R4.64] ;  /* 0x0000002404167981 */ /* 0x000162000c1e1500 */
[----:B------:R-:W-:Y:S05]  /*2f30*/  BRA `(.L_x_14725) ;  /* 0x00000cc000007947 */ /* 0x000fea0003800000 */
.L_x_14721:
[----:B------:R-:W-:-:S13]  /*2f40*/  ISETP.GT.AND P0, PT, R0, 0x6, PT ;  /* 0x000000060000780c */ /* 0x000fda0003f04270 */
[----:B------:R-:W-:Y:S05]  /*2f50*/  @P0 BRA `(.L_x_14728) ;  /* 0x000000c000000947 */ /* 0x000fea0003800000 */
[----:B------:R-:W-:-:S13]  /*2f60*/  ISETP.NE.AND P0, PT, R0, 0x5, PT ;  /* 0x000000050000780c */ /* 0x000fda0003f05270 */
[----:B------:R-:W-:Y:S05]  /*2f70*/  @!P0 BRA `(.L_x_14729) ;  /* 0x0000005000008947 */ /* 0x000fea0003800000 */
[----:B------:R-:W-:-:S13]  /*2f80*/  ISETP.NE.AND P0, PT, R0, 0x6, PT ;  /* 0x000000060000780c */ /* 0x000fda0003f05270 */
[----:B------:R-:W-:Y:S05]  /*2f90*/  @P0 BRA `(.L_x_14724) ;  /* 0x00000ae000000947 */ /* 0x000fea0003800000 */
[----:B------:R-:W3:Y:S02]  /*2fa0*/  LDG.E R4, [R4.64] ;  /* 0x0000002404047981 */ /* 0x000ee4000c1e1900 */
[----:B---3--:R0:W3:Y:S01]  /*2fb0*/  F2I.FTZ.TRUNC.NTZ R22, R4 ;  /* 0x0000000400167305 */ /* 0x0080e2000021f100 */
[----:B------:R-:W-:Y:S05]  /*2fc0*/  BRA `(.L_x_14725) ;  /* 0x00000c3000007947 */ /* 0x000fea0003800000 */
.L_x_14729:
[----:B------:R-:W3:Y:S02]  /*2fd0*/  LDG.E.U16 R0, [R4.64] ;  /* 0x0000002404007981 */ /* 0x000ee4000c1e1500 */
[----:B---3--:R-:W-:-:S06]  /*2fe0*/  HADD2.F32 R0, -RZ, R0.H0_H0 ;  /* 0x20000000ff007230 */ /* 0x008fcc0000004100 */
[----:B------:R-:W0:Y:S02]  /*2ff0*/  F2I.FTZ.TRUNC.NTZ R0, R0 ;  /* 0x0000000000007305 */ /* 0x000e24000021f100 */
[----:B0-----:R-:W-:Y:S01]  /*3000*/  PRMT R22, R0, 0x7610, R22 ;  /* 0x0000761000167816 */ /* 0x001fe20000000016 */
[----:B------:R-:W-:Y:S05]  /*3010*/  BRA `(.L_x_14725) ;  /* 0x00000be000007947 */ /* 0x000fea0003800000 */
.L_x_14728:
[----:B------:R-:W-:-:S13]  /*3020*/  ISETP.NE.AND P0, PT, R0, 0x7, PT ;  /* 0x000000070000780c */ /* 0x000fda0003f05270 */
[----:B------:R-:W-:Y:S05]  /*3030*/  @!P0 BRA `(.L_x_14730) ;  /* 0x000000c000008947 */ /* 0x000fea0003800000 */
[----:B------:R-:W-:-:S13]  /*3040*/  ISETP.NE.AND P0, PT, R0, 0x8, PT ;  /* 0x000000080000780c */ /* 0x000fda0003f05270 */
[----:B------:R-:W-:Y:S05]  /*3050*/  @!P0 BRA `(.L_x_14731) ;  /* 0x0000005000008947 */ /* 0x000fea0003800000 */
[----:B------:R-:W-:-:S13]  /*3060*/  ISETP.NE.AND P0, PT, R0, 0x9, PT ;  /* 0x000000090000780c */ /* 0x000fda0003f05270 */
[----:B------:R-:W-:Y:S05]  /*3070*/  @P0 BRA `(.L_x_14724) ;  /* 0x00000a0000000947 */ /* 0x000fea0003800000 */
[----:B------:R-:W3:Y:S02]  /*3080*/  LDG.E R4, [R4.64] ;  /* 0x0000002404047981 */ /* 0x000ee4000c1e1900 */
[----:B---3--:R0:W3:Y:S01]  /*3090*/  F2I.FTZ.TRUNC.NTZ R22, R4 ;  /* 0x0000000400167305 */ /* 0x0080e2000021f100 */
[----:B------:R-:W-:Y:S05]  /*30a0*/  BRA `(.L_x_14725) ;  /* 0x00000b5000007947 */ /* 0x000fea0003800000 */
.L_x_14731:
[----:B------:R-:W3:Y:S02]  /*30b0*/  LDG.E.U16 R4, [R4.64] ;  /* 0x0000002404047981 */ /* 0x000ee4000c1e1500 */
[----:B---3--:R-:W-:-:S06]  /*30c0*/  HADD2.F32 R0, -RZ, R4.H0_H0 ;  /* 0x20000004ff007230 */ /* 0x008fcc0000004100 */
[----:B------:R-:W0:Y:S02]  /*30d0*/  F2I.FTZ.TRUNC.NTZ R0, R0 ;  /* 0x0000000000007305 */ /* 0x000e24000021f100 */
[----:B0-----:R-:W-:Y:S01]  /*30e0*/  PRMT R22, R0, 0x7610, R22 ;  /* 0x0000761000167816 */ /* 0x001fe20000000016 */
[----:B------:R-:W-:Y:S05]  /*30f0*/  BRA `(.L_x_14725) ;  /* 0x00000b0000007947 */ /* 0x000fea0003800000 */
.L_x_14730:
[----:B------:R-:W3:Y:S02]  /*3100*/  LDG.E.64 R4, [R4.64] ;  /* 0x0000002404047981 */ /* 0x000ee4000c1e1b00 */
[----:B---3--:R0:W3:Y:S01]  /*3110*/  F2I.F64.TRUNC R22, R4 ;  /* 0x0000000400167311 */ /* 0x0080e2000030d100 */
[----:B------:R-:W-:Y:S05]  /*3120*/  BRA `(.L_x_14725) ;  /* 0x00000ad000007947 */ /* 0x000fea0003800000 */
.L_x_14720:
        /* <DEDUP_REMOVED lines=12> */
.L_x_14734:
[----:B------:R-:W3:Y:S02]  /*31f0*/  LDG.E.64 R4, [R4.64] ;  /* 0x0000002404047981 */ /* 0x000ee4000c1e1b00 */
[----:B---3--:R0:W3:Y:S01]  /*3200*/  F2I.F64.TRUNC R22, R4 ;  /* 0x0000000400167311 */ /* 0x0080e2000030d100 */
[----:B------:R-:W-:Y:S05]  /*3210*/  BRA `(.L_x_14725) ;  /* 0x000009e000007947 */ /* 0x000fea0003800000 */
.L_x_14733:
        /* <DEDUP_REMOVED lines=28> */
.L_x_14736:
        /* <DEDUP_REMOVED lines=15> */
.L_x_14735:
[----:B------:R-:W3:Y:S02]  /*34d0*/  LDG.E.U16 R0, [R4.64] ;  /* 0x0000002404007981 */ /* 0x000ee4000c1e1500 */
[----:B---3--:R-:W-:-:S06]  /*34e0*/  PRMT R0, RZ, 0x5410, R0 ;  /* 0x00005410ff007816 */ /* 0x008fcc0000000000 */
[----:B------:R-:W0:Y:S02]  /*34f0*/  F2I.FTZ.TRUNC.NTZ R0, R0 ;  /* 0x0000000000007305 */ /* 0x000e24000021f100 */
[----:B0-----:R-:W-:Y:S01]  /*3500*/  PRMT R22, R0, 0x7610, R22 ;  /* 0x0000761000167816 */ /* 0x001fe20000000016 */
[----:B------:R-:W-:Y:S05]  /*3510*/  BRA `(.L_x_14725) ;  /* 0x000006e000007947 */ /* 0x000fea0003800000 */
.L_x_14732:
        /* <DEDUP_REMOVED lines=10> */
.L_x_14739:
        /* <DEDUP_REMOVED lines=21> */
.L_x_14743:
[----:B------:R-:W-:Y:S05]  /*3710*/  BSYNC B1 ;  /* 0x0000000000017941 */ /* 0x000fea0003800000 */
.L_x_14742:
[----:B------:R-:W-:Y:S01]  /*3720*/  LEA R5, R0, 0x3b800000, 0x17 ;  /* 0x3b80000000057811 */ /* 0x000fe200078eb8ff */
[----:B------:R-:W-:-:S05]  /*3730*/  IMAD.SHL.U32 R0, R3, 0x100000, RZ ;  /* 0x0010000003007824 */ /* 0x000fca00078e00ff */
[----:B------:R-:W-:Y:S02]  /*3740*/  LOP3.LUT R0, R5, R0, R6, 0xfe, !PT ;  /* 0x0000000005007212 */ /* 0x000fe400078efe06 */
.L_x_14741:
[----:B------:R-:W-:Y:S05]  /*3750*/  BSYNC B0 ;  /* 0x0000000000007941 */ /* 0x000fea0003800000 */
.L_x_14740:
[----:B------:R-:W0:Y:S02]  /*3760*/  F2I.FTZ.TRUNC.NTZ R0, R0 ;  /* 0x0000000000007305 */ /* 0x000e24000021f100 */
[----:B0-----:R-:W-:Y:S01]  /*3770*/  PRMT R22, R0, 0x7610, R22 ;  /* 0x0000761000167816 */ /* 0x001fe20000000016 */
[----:B------:R-:W-:Y:S05]  /*3780*/  BRA `(.L_x_14725) ;  /* 0x0000047000007947 */ /* 0x000fea0003800000 */
.L_x_14738:
        /* <DEDUP_REMOVED lines=21> */
.L_x_14747:
[----:B------:R-:W-:Y:S05]  /*38e0*/  BSYNC B1 ;  /* 0x0000000000017941 */ /* 0x000fea0003800000 */
.L_x_14746:
[----:B------:R-:W-:Y:S01]  /*38f0*/  LEA R5, R0, 0x37800000, 0x17 ;  /* 0x3780000000057811 */ /* 0x000fe200078eb8ff */
[----:B------:R-:W-:-:S05]  /*3900*/  IMAD.SHL.U32 R0, R3, 0x200000, RZ ;  /* 0x0020000003007824 */ /* 0x000fca00078e00ff */
[----:B------:R-:W-:Y:S02]  /*3910*/  LOP3.LUT R0, R5, R0, R6, 0xfe, !PT ;  /* 0x0000000005007212 */ /* 0x000fe400078efe06 */
.L_x_14745:
[----:B------:R-:W-:Y:S05]  /*3920*/  BSYNC B0 ;  /* 0x0000000000007941 */ /* 0x000fea0003800000 */
.L_x_14744:
[----:B------:R-:W0:Y:S02]  /*3930*/  F2I.FTZ.TRUNC.NTZ R0, R0 ;  /* 0x0000000000007305 */ /* 0x000e24000021f100 */
[----:B0-----:R-:W-:Y:S01]  /*3940*/  PRMT R22, R0, 0x7610, R22 ;  /* 0x0000761000167816 */ /* 0x001fe20000000016 */
[----:B------:R-:W-:Y:S05]  /*3950*/  BRA `(.L_x_14725) ;  /* 0x000002a000007947 */ /* 0x000fea0003800000 */
.L_x_14737:
        /* <DEDUP_REMOVED lines=14> */
.L_x_14751:
[----:B------:R-:W-:Y:S05]  /*3a40*/  BSYNC B0 ;  /* 0x0000000000007941 */ /* 0x000fea0003800000 */
.L_x_14750:
[----:B------:R-:W0:Y:S02]  /*3a50*/  F2I.FTZ.TRUNC.NTZ R0, R0 ;  /* 0x0000000000007305 */ /* 0x000e24000021f100 */
[----:B0-----:R-:W-:Y:S01]  /*3a60*/  PRMT R22, R0, 0x7610, R22 ;  /* 0x0000761000167816 */ /* 0x001fe20000000016 */
[----:B------:R-:W-:Y:S05]  /*3a70*/  BRA `(.L_x_14725) ;  /* 0x0000018000007947 */ /* 0x000fea0003800000 */
.L_x_14724:
        /* <DEDUP_REMOVED lines=19> */
[----:B------:R-:W-:Y:S01]  /*3bb0*/  PRMT R22, RZ, 0x7610, R22 ;  /* 0x00007610ff167816 */ /* 0x000fe20000000016 */
[----:B------:R-:W-:Y:S05]  /*3bc0*/  BRA `(.L_x_14725) ;  /* 0x0000003000007947 */ /* 0x000fea0003800000 */
.L_x_14749:
[----:B------:R0:W5:Y:S01]  /*3bd0*/  LDG.E.U16 R22, [R4.64] ;  /* 0x0000002404167981 */ /* 0x000162000c1e1500 */
[----:B------:R-:W-:Y:S05]  /*3be0*/  BRA `(.L_x_14725) ;  /* 0x0000001000007947 */ /* 0x000fea0003800000 */
.L_x_14748:
[----:B------:R0:W5:Y:S02]  /*3bf0*/  LDG.E.U16 R22, [R4.64] ;  /* 0x0000002404167981 */ /* 0x000164000c1e1500 */
.L_x_14725:
[----:B------:R-:W-:-:S03]  /*3c00*/  IADD3 R17, R17, 0x80, RZ ;  /* 0x0000008011117810 */ /* 0x000fc60007ffe0ff */
.L_x_14687:
[----:B------:R-:W-:Y:S05]  /*3c10*/  BSYNC B6 ;  /* 0x0000000000067941 */ /* 0x000fea0003800000 */
.L_x_14686:
[----:B------:R-:W-:Y:S01]  /*3c20*/  ISETP.GE.AND P0, PT, R17, R16, PT ;  /* 0x000000101100720c */ /* 0x000fe20003f06270 */
[----:B------:R-:W-:Y:S01]  /*3c30*/  BSSY B6, `(.L_x_14752) ;  /* 0x00001db000067945 */ /* 0x000fe20003800000 */
[----:B------:R-:W-:Y:S02]  /*3c40*/  PRMT R18, RZ, 0x7610, R18 ;  /* 0x00007610ff127816 */ /* 0x000fe40000000012 */
[----:B------:R-:W-:Y:S02]  /*3c50*/  PRMT R19, RZ, 0x7610, R19 ;  /* 0x00007610ff137816 */ /* 0x000fe40000000013 */
[----:B------:R-:W-:-:S07]  /*3c60*/  PRMT R26, RZ, 0x7610, R26 ;  /* 0x00007610ff1a7816 */ /* 0x000fce000000001a */
        /* <DEDUP_REMOVED lines=18> */
.L_x_14757:
[----:B------:R0:W5:Y:S01]  /*3d90*/  LDG.E.U8 R19, [R4.64] ;  /* 0x0000002404137981 */ /* 0x000162000c1e1100 */
[----:B------:R-:W-:Y:S05]  /*3da0*/  BRA `(.L_x_14759) ;  /* 0x00000d8000007947 */ /* 0x000fea0003800000 */
.L_x_14756:
        /* <DEDUP_REMOVED lines=8> */
.L_x_14761:
[----:B------:R0:W5:Y:S01]  /*3e30*/  LDG.E.U16 R19, [R4.64] ;  /* 0x0000002404137981 */ /* 0x000162000c1e1500 */
[----:B------:R-:W-:Y:S05]  /*3e40*/  BRA `(.L_x_14759) ;  /* 0x00000ce000007947 */ /* 0x000fea0003800000 */
.L_x_14760:
[----:B------:R0:W5:Y:S01]  /*3e50*/  LDG.E.U16 R19, [R4.64] ;  /* 0x0000002404137981 */ /* 0x000162000c1e1500 */
[----:B------:R-:W-:Y:S05]  /*3e60*/  BRA `(.L_x_14759) ;  /* 0x00000cc000007947 */ /* 0x000fea0003800000 */
.L_x_14755:
[----:B------:R-:W-:-:S13]  /*3e70*/  ISETP.GT.AND P0, PT, R0, 0x6, PT ;  /* 0x000000060000780c */ /* 0x000fda0003f04270 */
[----:B------:R-:W-:Y:S05]  /*3e80*/  @P0 BRA `(.L_x_14762) ;  /* 0x000000c000000947 */ /* 0x000fea0003800000 */
[----:B------:R-:W-:-:S13]  /*3e90*/  ISETP.NE.AND P0, PT, R0, 0x5, PT ;  /* 0x000000050000780c */ /* 0x000fda0003f05270 */
[----:B------:R-:W-:Y:S05]  /*3ea0*/  @!P0 BRA `(.L_x_14763) ;  /* 0x0000005000008947 */ /* 0x000fea0003800000 */
[----:B------:R-:W-:-:S13]  /*3eb0*/  ISETP.NE.AND P0, PT, R0, 0x6, PT ;  /* 0x000000060000780c */ /* 0x000fda0003f05270 */
[----:B------:R-:W-:Y:S05]  /*3ec0*/  @P0 BRA `(.L_x_14758) ;  /* 0x00000ae000000947 */ /* 0x000fea0003800000 */
[----:B------:R-:W4:Y:S02]  /*3ed0*/  LDG.E R4, [R4.64] ;  /* 0x0000002404047981 */ /* 0x000f24000c1e1900 */
[----:B----4-:R0:W4:Y:S01]  /*3ee0*/  F2I.FTZ.TRUNC.NTZ R19, R4 ;  /* 0x0000000400137305 */ /* 0x010122000021f100 */
[----:B------:R-:W-:Y:S05]  /*3ef0*/  BRA `(.L_x_14759) ;  /* 0x00000c3000007947 */ /* 0x000fea0003800000 */
.L_x_14763:
[----:B------:R-:W4:Y:S02]  /*3f00*/  LDG.E.U16 R0, [R4.64] ;  /* 0x0000002404007981 */ /* 0x000f24000c1e1500 */
[----:B----4-:R-:W-:-:S06]  /*3f10*/  HADD2.F32 R0, -RZ, R0.H0_H0 ;  /* 0x20000000ff007230 */ /* 0x010fcc0000004100 */
[----:B------:R-:W0:Y:S02]  /*3f20*/  F2I.FTZ.TRUNC.NTZ R0, R0 ;  /* 0x0000000000007305 */ /* 0x000e24000021f100 */
[----:B0-----:R-:W-:Y:S01]  /*3f30*/  PRMT R19, R0, 0x7610, R19 ;  /* 0x0000761000137816 */ /* 0x001fe20000000013 */
[----:B------:R-:W-:Y:S05]  /*3f40*/  BRA `(.L_x_14759) ;  /* 0x00000be000007947 */ /* 0x000fea0003800000 */
.L_x_14762:
[----:B------:R-:W-:-:S13]  /*3f50*/  ISETP.NE.AND P0, PT, R0, 0x7, PT ;  /* 0x000000070000780c */ /* 0x000fda0003f05270 */
[----:B------:R-:W-:Y:S05]  /*3f60*/  @!P0 BRA `(.L_x_14764) ;  /* 0x000000c000008947 */ /* 0x000fea0003800000 */
[----:B------:R-:W-:-:S13]  /*3f70*/  ISETP.NE.AND P0, PT, R0, 0x8, PT ;  /* 0x000000080000780c */ /* 0x000fda0003f05270 */
[----:B------:R-:W-:Y:S05]  /*3f80*/  @!P0 BRA `(.L_x_14765) ;  /* 0x0000005000008947 */ /* 0x000fea0003800000 */
[----:B------:R-:W-:-:S13]  /*3f90*/  ISETP.NE.AND P0, PT, R0, 0x9, PT ;  /* 0x000000090000780c */ /* 0x000fda0003f05270 */
[----:B------:R-:W-:Y:S05]  /*3fa0*/  @P0 BRA `(.L_x_14758) ;  /* 0x00000a0000000947 */ /* 0x000fea0003800000 */
[----:B------:R-:W4:Y:S02]  /*3fb0*/  LDG.E R4, [R4.64] ;  /* 0x0000002404047981 */ /* 0x000f24000c1e1900 */
[----:B----4-:R0:W4:Y:S01]  /*3fc0*/  F2I.FTZ.TRUNC.NTZ R19, R4 ;  /* 0x0000000400137305 */ /* 0x010122000021f100 */
[----:B------:R-:W-:Y:S05]  /*3fd0*/  BRA `(.L_x_14759) ;  /* 0x00000b5000007947 */ /* 0x000fea0003800000 */
.L_x_14765:
[----:B------:R-:W4:Y:S02]  /*3fe0*/  LDG.E.U16 R4, [R4.64] ;  /* 0x0000002404047981 */ /* 0x000f24000c1e1500 */
[----:B----4-:R-:W-:-:S06]  /*3ff0*/  HADD2.F32 R0, -RZ, R4.H0_H0 ;  /* 0x20000004ff007230 */ /* 0x010fcc0000004100 */
[----:B------:R-:W0:Y:S02]  /*4000*/  F2I.FTZ.TRUNC.NTZ R0, R0 ;  /* 0x0000000000007305 */ /* 0x000e24000021f100 */
[----:B0-----:R-:W-:Y:S01]  /*4010*/  PRMT R19, R0, 0x7610, R19 ;  /* 0x0000761000137816 */ /* 0x001fe20000000013 */
[----:B------:R-:W-:Y:S05]  /*4020*/  BRA `(.L_x_14759) ;  /* 0x00000b0000007947 */ /* 0x000fea0003800000 */
.L_x_14764:
[----:B------:R-:W4:Y:S02]  /*4030*/  LDG.E.64 R4, [R4.64] ;  /* 0x0000002404047981 */ /* 0x000f24000c1e1b00 */
[----:B----4-:R0:W4:Y:S01]  /*4040*/  F2I.F64.TRUNC R19, R4 ;  /* 0x0000000400137311 */ /* 0x010122000030d100 */
[----:B------:R-:W-:Y:S05]  /*4050*/  BRA `(.L_x_14759) ;  /* 0x00000ad000007947 */ /* 0x000fea0003800000 */
.L_x_14754:
        /* <DEDUP_REMOVED lines=10> */
[----:B------:R-:W-:Y:S01]  /*4100*/  SEL R19, RZ, 0x1, !P0 ;  /* 0x00000001ff137807 */ /* 0x000fe20004000000 */
[----:B------:R-:W-:Y:S05]  /*4110*/  BRA `(.L_x_14759) ;  /* 0x00000a1000007947 */ /* 0x000fea0003800000 */
.L_x_14768:
[----:B------:R-:W4:Y:S02]  /*4120*/  LDG.E.64 R4, [R4.64] ;  /* 0x0000002404047981 */ /* 0x000f24000c1e1b00 */
[----:B----4-:R0:W4:Y:S01]  /*4130*/  F2I.F64.TRUNC R19, R4 ;  /* 0x0000000400137311 */ /* 0x010122000030d100 */
[----:B------:R-:W-:Y:S05]  /*4140*/  BRA `(.L_x_14759) ;  /* 0x000009e000007947 */ /* 0x000fea0003800000 */
.L_x_14767:
        /* <DEDUP_REMOVED lines=28> */
.L_x_14770:
        /* <DEDUP_REMOVED lines=15> */
.L_x_14769:
[----:B------:R-:W4:Y:S02]  /*4400*/  LDG.E.U16 R0, [R4.64] ;  /* 0x0000002404007981 */ /* 0x000f24000c1e1500 */
[----:B----4-:R-:W-:-:S06]  /*4410*/  PRMT R0, RZ, 0x5410, R0 ;  /* 0x00005410ff007816 */ /* 0x010fcc0000000000 */
[----:B------:R-:W0:Y:S02]  /*4420*/  F2I.FTZ.TRUNC.NTZ R0, R0 ;  /* 0x0000000000007305 */ /* 0x000e24000021f100 */
[----:B0-----:R-:W-:Y:S01]  /*4430*/  PRMT R19, R0, 0x7610, R19 ;  /* 0x0000761000137816 */ /* 0x001fe20000000013 */
[----:B------:R-:W-:Y:S05]  /*4440*/  BRA `(.L_x_14759) ;  /* 0x000006e000007947 */ /* 0x000fea0003800000 */
.L_x_14766:
        /* <DEDUP_REMOVED lines=10> */
.L_x_14773:
        /* <DEDUP_REMOVED lines=21> */
.L_x_14777:
[----:B------:R-:W-:Y:S05]  /*4640*/  BSYNC B1 ;  /* 0x0000000000017941 */ /* 0x000fea0003800000 */
.L_x_14776:
[----:B------:R-:W-:Y:S01]  /*4650*/  LEA R5, R0, 0x3b800000, 0x17 ;  /* 0x3b80000000057811 */ /* 0x000fe200078eb8ff */
[----:B------:R-:W-:-:S05]  /*4660*/  IMAD.SHL.U32 R0, R3, 0x100000, RZ ;  /* 0x0010000003007824 */ /* 0x000fca00078e00ff */
[----:B------:R-:W-:Y:S02]  /*4670*/  LOP3.LUT R0, R5, R0, R6, 0xfe, !PT ;  /* 0x0000000005007212 */ /* 0x000fe400078efe06 */
.L_x_14775:
[----:B------:R-:W-:Y:S05]  /*4680*/  BSYNC B0 ;  /* 0x0000000000007941 */ /* 0x000fea0003800000 */
.L_x_14774:
[----:B------:R-:W0:Y:S02]  /*4690*/  F2I.FTZ.TRUNC.NTZ R0, R0 ;  /* 0x0000000000007305 */ /* 0x000e24000021f100 */
[----:B0-----:R-:W-:Y:S01]  /*46a0*/  PRMT R19, R0, 0x7610, R19 ;  /* 0x0000761000137816 */ /* 0x001fe20000000013 */
[----:B------:R-:W-:Y:S05]  /*46b0*/  BRA `(.L_x_14759) ;  /* 0x0000047000007947 */ /* 0x000fea0003800000 */
.L_x_14772:
        /* <DEDUP_REMOVED lines=21> */
.L_x_14781:
[----:B------:R-:W-:Y:S05]  /*4810*/  BSYNC B1 ;  /* 0x0000000000017941 */ /* 0x000fea0003800000 */
.L_x_14780:
[----:B------:R-:W-:Y:S01]  /*4820*/  LEA R5, R0, 0x37800000, 0x17 ;  /* 0x3780000000057811 */ /* 0x000fe200078eb8ff */
[----:B------:R-:W-:-:S05]  /*4830*/  IMAD.SHL.U32 R0, R3, 0x200000, RZ ;  /* 0x0020000003007824 */ /* 0x000fca00078e00ff */
[----:B------:R-:W-:Y:S02]  /*4840*/  LOP3.LUT R0, R5, R0, R6, 0xfe, !PT ;  /* 0x0000000005007212 */ /* 0x000fe400078efe06 */
.L_x_14779:
[----:B------:R-:W-:Y:S05]  /*4850*/  BSYNC B0 ;  /* 0x0000000000007941 */ /* 0x000fea0003800000 */
.L_x_14778:
[----:B------:R-:W0:Y:S02]  /*4860*/  F2I.FTZ.TRUNC.NTZ R0, R0 ;  /* 0x0000000000007305 */ /* 0x000e24000021f100 */
[----:B0-----:R-:W-:Y:S01]  /*4870*/  PRMT R19, R0, 0x7610, R19 ;  /* 0x0000761000137816 */ /* 0x001fe20000000013 */
[----:B------:R-:W-:Y:S05]  /*4880*/  BRA `(.L_x_14759) ;  /* 0x000002a000007947 */ /* 0x000fea0003800000 */
.L_x_14771:
        /* <DEDUP_REMOVED lines=14> */
.L_x_14785:
[----:B------:R-:W-:Y:S05]  /*4970*/  BSYNC B0 ;  /* 0x0000000000007941 */ /* 0x000fea0003800000 */
.L_x_14784:
[----:B------:R-:W0:Y:S02]  /*4980*/  F2I.FTZ.TRUNC.NTZ R0, R0 ;  /* 0x0000000000007305 */ /* 0x000e24000021f100 */
[----:B0-----:R-:W-:Y:S01]  /*4990*/  PRMT R19, R0, 0x7610, R19 ;  /* 0x0000761000137816 */ /* 0x001fe20000000013 */
[----:B------:R-:W-:Y:S05]  /*49a0*/  BRA `(.L_x_14759) ;  /* 0x0000018000007947 */ /* 0x000fea0003800000 */
.L_x_14758:
        /* <DEDUP_REMOVED lines=19> */
[----:B------:R-:W-:Y:S01]  /*4ae0*/  PRMT R19, RZ, 0x7610, R19 ;  /* 0x00007610ff137816 */ /* 0x000fe20000000013 */
[----:B------:R-:W-:Y:S05]  /*4af0*/  BRA `(.L_x_14759) ;  /* 0x0000003000007947 */ /* 0x000fea0003800000 */
.L_x_14783:
[----:B------:R0:W5:Y:S01]  /*4b00*/  LDG.E.U16 R19, [R4.64] ;  /* 0x0000002404137981 */ /* 0x000162000c1e1500 */
[----:B------:R-:W-:Y:S05]  /*4b10*/  BRA `(.L_x_14759) ;  /* 0x0000001000007947 */ /* 0x000fea0003800000 */
.L_x_14782:
[----:B------:R0:W5:Y:S02]  /*4b20*/  LDG.E.U16 R19, [R4.64] ;  /* 0x0000002404137981 */ /* 0x000164000c1e1500 */
.L_x_14759:
        /* <DEDUP_REMOVED lines=16> */
.L_x_14789:
[----:B------:R0:W5:Y:S01]  /*4c30*/  LDG.E.U8 R26, [R4.64] ;  /* 0x00000024041a7981 */ /* 0x000162000c1e1100 */
[----:B------:R-:W-:Y:S05]  /*4c40*/  BRA `(.L_x_14791) ;  /* 0x00000d8000007947 */ /* 0x000fea0003800000 */
.L_x_14788:
        /* <DEDUP_REMOVED lines=8> */
.L_x_14793:
[----:B------:R0:W5:Y:S01]  /*4cd0*/  LDG.E.U16 R26, [R4.64] ;  /* 0x00000024041a7981 */ /* 0x000162000c1e1500 */
[----:B------:R-:W-:Y:S05]  /*4ce0*/  BRA `(.L_x_14791) ;  /* 0x00000ce000007947 */ /* 0x000fea0003800000 */
.L_x_14792:
[----:B------:R0:W5:Y:S01]  /*4cf0*/  LDG.E.U16 R26, [R4.64] ;  /* 0x00000024041a7981 */ /* 0x000162000c1e1500 */
[----:B------:R-:W-:Y:S05]  /*4d00*/  BRA `(.L_x_14791) ;  /* 0x00000cc000007947 */ /* 0x000fea0003800000 */
.L_x_14787:
[----:B------:R-:W-:-:S13]  /*4d10*/  ISETP.GT.AND P0, PT, R0, 0x6, PT ;  /* 0x000000060000780c */ /* 0x000fda0003f04270 */
[----:B------:R-:W-:Y:S05]  /*4d20*/  @P0 BRA `(.L_x_14794) ;  /* 0x000000c000000947 */ /* 0x000fea0003800000 */
[----:B------:R-:W-:-:S13]  /*4d30*/  ISETP.NE.AND P0, PT, R0, 0x5, PT ;  /* 0x000000050000780c */ /* 0x000fda0003f05270 */
[----:B------:R-:W-:Y:S05]  /*4d40*/  @!P0 BRA `(.L_x_14795) ;  /* 0x0000005000008947 */ /* 0x000fea0003800000 */
[----:B------:R-:W-:-:S13]  /*4d50*/  ISETP.NE.AND P0, PT, R0, 0x6, PT ;  /* 0x000000060000780c */ /* 0x000fda0003f05270 */
[----:B------:R-:W-:Y:S05]  /*4d60*/  @P0 BRA `(.L_x_14790) ;  /* 0x00000ae000000947 */ /* 0x000fea0003800000 */
[----:B----4-:R-:W4:Y:S02]  /*4d70*/  LDG.E R4, [R4.64] ;  /* 0x0000002404047981 */ /* 0x010f24000c1e1900 */
[----:B----4-:R0:W4:Y:S01]  /*4d80*/  F2I.FTZ.TRUNC.NTZ R26, R4 ;  /* 0x00000004001a7305 */ /* 0x010122000021f100 */
[----:B------:R-:W-:Y:S05]  /*4d90*/  BRA `(.L_x_14791) ;  /* 0x00000c3000007947 */ /* 0x000fea0003800000 */
.L_x_14795:
[----:B----4-:R-:W4:Y:S02]  /*4da0*/  LDG.E.U16 R0, [R4.64] ;  /* 0x0000002404007981 */ /* 0x010f24000c1e1500 */
[----:B----4-:R-:W-:-:S06]  /*4db0*/  HADD2.F32 R0, -RZ, R0.H0_H0 ;  /* 0x20000000ff007230 */ /* 0x010fcc0000004100 */
[----:B------:R-:W0:Y:S02]  /*4dc0*/  F2I.FTZ.TRUNC.NTZ R0, R0 ;  /* 0x0000000000007305 */ /* 0x000e24000021f100 */
[----:B0-----:R-:W-:Y:S01]  /*4dd0*/  PRMT R26, R0, 0x7610, R26 ;  /* 0x00007610001a7816 */ /* 0x001fe2000000001a */
[----:B------:R-:W-:Y:S05]  /*4de0*/  BRA `(.L_x_14791) ;  /* 0x00000be000007947 */ /* 0x000fea0003800000 */
.L_x_14794:
[----:B------:R-:W-:-:S13]  /*4df0*/  ISETP.NE.AND P0, PT, R0, 0x7, PT ;  /* 0x000000070000780c */ /* 0x000fda0003f05270 */
[----:B------:R-:W-:Y:S05]  /*4e00*/  @!P0 BRA `(.L_x_14796) ;  /* 0x000000c000008947 */ /* 0x000fea0003800000 */
[----:B------:R-:W-:-:S13]  /*4e10*/  ISETP.NE.AND P0, PT, R0, 0x8, PT ;  /* 0x000000080000780c */ /* 0x000fda0003f05270 */
[----:B------:R-:W-:Y:S05]  /*4e20*/  @!P0 BRA `(.L_x_14797) ;  /* 0x0000005000008947 */ /* 0x000fea0003800000 */
[----:B------:R-:W-:-:S13]  /*4e30*/  ISETP.NE.AND P0, PT, R0, 0x9, PT ;  /* 0x000000090000780c */ /* 0x000fda0003f05270 */
[----:B------:R-:W-:Y:S05]  /*4e40*/  @P0 BRA `(.L_x_14790) ;  /* 0x00000a0000000947 */ /* 0x000fea0003800000 */
[----:B----4-:R-:W4:Y:S02]  /*4e50*/  LDG.E R4, [R4.64] ;  /* 0x0000002404047981 */ /* 0x010f24000c1e1900 */
[----:B----4-:R0:W4:Y:S01]  /*4e60*/  F2I.FTZ.TRUNC.NTZ R26, R4 ;  /* 0x00000004001a7305 */ /* 0x010122000021f100 */
[----:B------:R-:W-:Y:S05]  /*4e70*/  BRA `(.L_x_14791) ;  /* 0x00000b5000007947 */ /* 0x000fea0003800000 */
.L_x_14797:
[----:B----4-:R-:W4:Y:S02]  /*4e80*/  LDG.E.U16 R4, [R4.64] ;  /* 0x0000002404047981 */ /* 0x010f24000c1e1500 */
[----:B----4-:R-:W-:-:S06]  /*4e90*/  HADD2.F32 R0, -RZ, R4.H0_H0 ;  /* 0x20000004ff007230 */ /* 0x010fcc0000004100 */
[----:B------:R-:W0:Y:S02]  /*4ea0*/  F2I.FTZ.TRUNC.NTZ R0, R0 ;  /* 0x0000000000007305 */ /* 0x000e24000021f100 */
[----:B0-----:R-:W-:Y:S01]  /*4eb0*/  PRMT R26, R0, 0x7610, R26 ;  /* 0x00007610001a7816 */ /* 0x001fe2000000001a */
[----:B------:R-:W-:Y:S05]  /*4ec0*/  BRA `(.L_x_14791) ;  /* 0x00000b0000007947 */ /* 0x000fea0003800000 */
.L_x_14796:
[----:B----4-:R-:W4:Y:S02]  /*4ed0*/  LDG.E.64 R4, [R4.64] ;  /* 0x0000002404047981 */ /* 0x010f24000c1e1b00 */
[----:B----4-:R0:W4:Y:S01]  /*4ee0*/  F2I.F64.TRUNC R26, R4 ;  /* 0x00000004001a7311 */ /* 0x010122000030d100 */
[----:B------:R-:W-:Y:S05]  /*4ef0*/  BRA `(.L_x_14791) ;  /* 0x00000ad000007947 */ /* 0x000fea0003800000 */
.L_x_14786:
        /* <DEDUP_REMOVED lines=10> */
[----:B------:R-:W-:Y:S01]  /*4fa0*/  SEL R26, RZ, 0x1, !P0 ;  /* 0x00000001ff1a7807 */ /* 0x000fe20004000000 */
[----:B------:R-:W-:Y:S05]  /*4fb0*/  BRA `(.L_x_14791) ;  /* 0x00000a1000007947 */ /* 0x000fea0003800000 */
.L_x_14800:
[----:B----4-:R-:W4:Y:S02]  /*4fc0*/  LDG.E.64 R4, [R4.64] ;  /* 0x0000002404047981 */ /* 0x010f24000c1e1b00 */
[----:B----4-:R0:W4:Y:S01]  /*4fd0*/  F2I.F64.TRUNC R26, R4 ;  /* 0x00000004001a7311 */ /* 0x010122000030d100 */
[----:B------:R-:W-:Y:S05]  /*4fe0*/  BRA `(.L_x_14791) ;  /* 0x000009e000007947 */ /* 0x000fea0003800000 */
.L_x_14799:
        /* <DEDUP_REMOVED lines=28> */
.L_x_14802:
        /* <DEDUP_REMOVED lines=15> */
.L_x_14801:
[----:B----4-:R-:W4:Y:S02]  /*52a0*/  LDG.E.U16 R0, [R4.64] ;  /* 0x0000002404007981 */ /* 0x010f24000c1e1500 */
[----:B----4-:R-:W-:-:S06]  /*52b0*/  PRMT R0, RZ, 0x5410, R0 ;  /* 0x00005410ff007816 */ /* 0x010fcc0000000000 */
[----:B------:R-:W0:Y:S02]  /*52c0*/  F2I.FTZ.TRUNC.NTZ R0, R0 ;  /* 0x0000000000007305 */ /* 0x000e24000021f100 */
[----:B0-----:R-:W-:Y:S01]  /*52d0*/  PRMT R26, R0, 0x7610, R26 ;  /* 0x00007610001a7816 */ /* 0x001fe2000000001a */
[----:B------:R-:W-:Y:S05]  /*52e0*/  BRA `(.L_x_14791) ;  /* 0x000006e000007947 */ /* 0x000fea0003800000 */
.L_x_14798:
        /* <DEDUP_REMOVED lines=10> */
.L_x_14805:
        /* <DEDUP_REMOVED lines=21> */
.L_x_14809:
[----:B------:R-:W-:Y:S05]  /*54e0*/  BSYNC B1 ;  /* 0x0000000000017941 */ /* 0x000fea0003800000 */
.L_x_14808:
[----:B------:R-:W-:Y:S01]  /*54f0*/  LEA R5, R0, 0x3b800000, 0x17 ;  /* 0x3b80000000057811 */ /* 0x000fe200078eb8ff */
[----:B------:R-:W-:-:S05]  /*5500*/  IMAD.SHL.U32 R0, R3, 0x100000, RZ ;  /* 0x0010000003007824 */ /* 0x000fca00078e00ff */
[----:B------:R-:W-:Y:S02]  /*5510*/  LOP3.LUT R0, R5, R0, R6, 0xfe, !PT ;  /* 0x0000000005007212 */ /* 0x000fe400078efe06 */
.L_x_14807:
[----:B------:R-:W-:Y:S05]  /*5520*/  BSYNC B0 ;  /* 0x0000000000007941 */ /* 0x000fea0003800000 */
.L_x_14806:
[----:B------:R-:W0:Y:S02]  /*5530*/  F2I.FTZ.TRUNC.NTZ R0, R0 ;  /* 0x0000000000007305 */ /* 0x000e24000021f100 */
[----:B0-----:R-:W-:Y:S01]  /*5540*/  PRMT R26, R0, 0x7610, R26 ;  /* 0x00007610001a7816 */ /* 0x001fe2000000001a */
[----:B------:R-:W-:Y:S05]  /*5550*/  BRA `(.L_x_14791) ;  /* 0x0000047000007947 */ /* 0x000fea0003800000 */
.L_x_14804:
        /* <DEDUP_REMOVED lines=21> */
.L_x_14813:
[----:B------:R-:W-:Y:S05]  /*56b0*/  BSYNC B1 ;  /* 0x0000000000017941 */ /* 0x000fea0003800000 */
.L_x_14812:
[----:B------:R-:W-:Y:S01]  /*56c0*/  LEA R5, R0, 0x37800000, 0x17 ;  /* 0x3780000000057811 */ /* 0x000fe200078eb8ff */
[----:B------:R-:W-:-:S05]  /*56d0*/  IMAD.SHL.U32 R0, R3, 0x200000, RZ ;  /* 0x0020000003007824 */ /* 0x000fca00078e00ff */
[----:B------:R-:W-:Y:S02]  /*56e0*/  LOP3.LUT R0, R5, R0, R6, 0xfe, !PT ;  /* 0x0000000005007212 */ /* 0x000fe400078efe06 */
.L_x_14811:
[----:B------:R-:W-:Y:S05]  /*56f0*/  BSYNC B0 ;  /* 0x0000000000007941 */ /* 0x000fea0003800000 */
.L_x_14810:
[----:B------:R-:W0:Y:S02]  /*5700*/  F2I.FTZ.TRUNC.NTZ R0, R0 ;  /* 0x0000000000007305 */ /* 0x000e24000021f100 */
[----:B0-----:R-:W-:Y:S01]  /*5710*/  PRMT R26, R0, 0x7610, R26 ;  /* 0x00007610001a7816 */ /* 0x001fe2000000001a */
[----:B------:R-:W-:Y:S05]  /*5720*/  BRA `(.L_x_14791) ;  /* 0x000002a000007947 */ /* 0x000fea0003800000 */
.L_x_14803:
        /* <DEDUP_REMOVED lines=14> */
.L_x_14817:
[----:B------:R-:W-:Y:S05]  /*5810*/  BSYNC B0 ;  /* 0x0000000000007941 */ /* 0x000fea0003800000 */
.L_x_14816:
[----:B------:R-:W0:Y:S02]  /*5820*/  F2I.FTZ.TRUNC.NTZ R0, R0 ;  /* 0x0000000000007305 */ /* 0x000e24000021f100 */
[----:B0-----:R-:W-:Y:S01]  /*5830*/  PRMT R26, R0, 0x7610, R26 ;  /* 0x00007610001a7816 */ /* 0x001fe2000000001a */
[----:B------:R-:W-:Y:S05]  /*5840*/  BRA `(.L_x_14791) ;  /* 0x0000018000007947 */ /* 0x000fea0003800000 */
.L_x_14790:
        /* <DEDUP_REMOVED lines=19> */
[----:B------:R-:W-:Y:S01]  /*5980*/  PRMT R26, RZ, 0x7610, R26 ;  /* 0x00007610ff1a7816 */ /* 0x000fe2000000001a */
[----:B------:R-:W-:Y:S05]  /*5990*/  BRA `(.L_x_14791) ;  /* 0x0000003000007947 */ /* 0x000fea0003800000 */
.L_x_14815:
[----:B------:R0:W5:Y:S01]  /*59a0*/  LDG.E.U16 R26, [R4.64] ;  /* 0x00000024041a7981 */ /* 0x000162000c1e1500 */
[----:B------:R-:W-:Y:S05]  /*59b0*/  BRA `(.L_x_14791) ;  /* 0x0000001000007947 */ /* 0x000fea0003800000 */
.L_x_14814:
[----:B------:R0:W5:Y:S02]  /*59c0*/  LDG.E.U16 R26, [R4.64] ;  /* 0x00000024041a7981 */ /* 0x000164000c1e1500 */
.L_x_14791:
[----:B------:R-:W-:-:S03]  /*59d0*/  IADD3 R17, R17, 0x80, RZ ;  /* 0x0000008011117810 */ /* 0x000fc60007ffe0ff */
.L_x_14753:
[----:B------:R-:W-:Y:S05]  /*59e0*/  BSYNC B6 ;  /* 0x0000000000067941 */ /* 0x000fea0003800000 */
.L_x_14752:
        /* <DEDUP_REMOVED lines=21> */
.L_x_14823:
[----:B------:R0:W5:Y:S01]  /*5b40*/  LDG.E.U8 R24, [R4.64] ;  /* 0x0000002404187981 */ /* 0x000162000c1e1100 */
[----:B------:R-:W-:Y:S05]  /*5b50*/  BRA `(.L_x_14825) ;  /* 0x00000d8000007947 */ /* 0x000fea0003800000 */
.L_x_14822:
        /* <DEDUP_REMOVED lines=8> */
.L_x_14827:
[----:B------:R0:W5:Y:S01]  /*5be0*/  LDG.E.U16 R24, [R4.64] ;  /* 0x0000002404187981 */ /* 0x000162000c1e1500 */
[----:B------:R-:W-:Y:S05]  /*5bf0*/  BRA `(.L_x_14825) ;  /* 0x00000ce000007947 */ /* 0x000fea0003800000 */
.L_x_14826:
[----:B------:R0:W5:Y:S01]  /*5c00*/  LDG.E.U16 R24, [R4.64] ;  /* 0x0000002404187981 */ /* 0x000162000c1e1500 */
[----:B------:R-:W-:Y:S05]  /*5c10*/  BRA `(.L_x_14825) ;  /* 0x00000cc000007947 */ /* 0x000fea0003800000 */
.L_x_14821:
        /* <DEDUP_REMOVED lines=9> */
.L_x_14829:
[----:B----4-:R-:W4:Y:S02]  /*5cb0*/  LDG.E.U16 R0, [R4.64] ;  /* 0x0000002404007981 */ /* 0x010f24000c1e1500 */
[----:B----4-:R-:W-:-:S06]  /*5cc0*/  HADD2.F32 R0, -RZ, R0.H0_H0 ;  /* 0x20000000ff007230 */ /* 0x010fcc0000004100 */
[----:B------:R-:W0:Y:S02]  /*5cd0*/  F2I.FTZ.TRUNC.NTZ R0, R0 ;  /* 0x0000000000007305 */ /* 0x000e24000021f100 */
[----:B0-----:R-:W-:Y:S01]  /*5ce0*/  PRMT R24, R0, 0x7610, R24 ;  /* 0x0000761000187816 */ /* 0x001fe20000000018 */
[----:B------:R-:W-:Y:S05]  /*5cf0*/  BRA `(.L_x_14825) ;  /* 0x00000be000007947 */ /* 0x000fea0003800000 */
.L_x_14828:
        /* <DEDUP_REMOVED lines=9> */
.L_x_14831:
[----:B----4-:R-:W4:Y:S02]  /*5d90*/  LDG.E.U16 R4, [R4.64] ;  /* 0x0000002404047981 */ /* 0x010f24000c1e1500 */
[----:B----4-:R-:W-:-:S06]  /*5da0*/  HADD2.F32 R0, -RZ, R4.H0_H0 ;  /* 0x20000004ff007230 */ /* 0x010fcc0000004100 */
[----:B------:R-:W0:Y:S02]  /*5db0*/  F2I.FTZ.TRUNC.NTZ R0, R0 ;  /* 0x0000000000007305 */ /* 0x000e24000021f100 */
[----:B0-----:R-:W-:Y:S01]  /*5dc0*/  PRMT R24, R0, 0x7610, R24 ;  /* 0x0000761000187816 */ /* 0x001fe20000000018 */
[----:B------:R-:W-:Y:S05]  /*5dd0*/  BRA `(.L_x_14825) ;  /* 0x00000b0000007947 */ /* 0x000fea0003800000 */
.L_x_14830:
[----:B----4-:R-:W4:Y:S02]  /*5de0*/  LDG.E.64 R4, [R4.64] ;  /* 0x0000002404047981 */ /* 0x010f24000c1e1b00 */
[----:B----4-:R0:W4:Y:S01]  /*5df0*/  F2I.F64.TRUNC R24, R4 ;  /* 0x0000000400187311 */ /* 0x010122000030d100 */
[----:B------:R-:W-:Y:S05]  /*5e00*/  BRA `(.L_x_14825) ;  /* 0x00000ad000007947 */ /* 0x000fea0003800000 */
.L_x_14820:
        /* <DEDUP_REMOVED lines=12> */
.L_x_14834:
[----:B----4-:R-:W4:Y:S02]  /*5ed0*/  LDG.E.64 R4, [R4.64] ;  /* 0x0000002404047981 */ /* 0x010f24000c1e1b00 */
[----:B----4-:R0:W4:Y:S01]  /*5ee0*/  F2I.F64.TRUNC R24, R4 ;  /* 0x0000000400187311 */ /* 0x010122000030d100 */
[----:B------:R-:W-:Y:S05]  /*5ef0*/  BRA `(.L_x_14825) ;  /* 0x000009e000007947 */ /* 0x000fea0003800000 */
.L_x_14833:
        /* <DEDUP_REMOVED lines=28> */
.L_x_14836:
        /* <DEDUP_REMOVED lines=15> */
.L_x_14835:
[----:B----4-:R-:W4:Y:S02]  /*61b0*/  LDG.E.U16 R0, [R4.64] ;  /* 0x0000002404007981 */ /* 0x010f24000c1e1500 */
[----:B----4-:R-:W-:-:S06]  /*61c0*/  PRMT R0, RZ, 0x5410, R0 ;  /* 0x00005410ff007816 */ /* 0x010fcc0000000000 */
[----:B------:R-:W0:Y:S02]  /*61d0*/  F2I.FTZ.TRUNC.NTZ R0, R0 ;  /* 0x0000000000007305 */ /* 0x000e24000021f100 */
[----:B0-----:R-:W-:Y:S01]  /*61e0*/  PRMT R24, R0, 0x7610, R24 ;  /* 0x0000761000187816 */ /* 0x001fe20000000018 */
[----:B------:R-:W-:Y:S05]  /*61f0*/  BRA `(.L_x_14825) ;  /* 0x000006e000007947 */ /* 0x000fea0003800000 */
.L_x_14832:
        /* <DEDUP_REMOVED lines=10> */
.L_x_14839:
        /* <DEDUP_REMOVED lines=21> */
.L_x_14843:
[----:B------:R-:W-:Y:S05]  /*63f0*/  BSYNC B1 ;  /* 0x0000000000017941 */ /* 0x000fea0003800000 */
.L_x_14842:
[----:B------:R-:W-:Y:S01]  /*6400*/  LEA R5, R0, 0x3b800000, 0x17 ;  /* 0x3b80000000057811 */ /* 0x000fe200078eb8ff */
[----:B------:R-:W-:-:S05]  /*6410*/  IMAD.SHL.U32 R0, R3, 0x100000, RZ ;  /* 0x0010000003007824 */ /* 0x000fca00078e00ff */
[----:B------:R-:W-:Y:S02]  /*6420*/  LOP3.LUT R0, R5, R0, R6, 0xfe, !PT ;  /* 0x0000000005007212 */ /* 0x000fe400078efe06 */
.L_x_14841:
[----:B------:R-:W-:Y:S05]  /*6430*/  BSYNC B0 ;  /* 0x0000000000007941 */ /* 0x000fea0003800000 */
.L_x_14840:
[----:B------:R-:W0:Y:S02]  /*6440*/  F2I.FTZ.TRUNC.NTZ R0, R0 ;  /* 0x0000000000007305 */ /* 0x000e24000021f100 */
[----:B0-----:R-:W-:Y:S01]  /*6450*/  PRMT R24, R0, 0x7610, R24 ;  /* 0x0000761000187816 */ /* 0x001fe20000000018 */
[----:B------:R-:W-:Y:S05]  /*6460*/  BRA `(.L_x_14825) ;  /* 0x0000047000007947 */ /* 0x000fea0003800000 */
.L_x_14838:
        /* <DEDUP_REMOVED lines=21> */
.L_x_14847:
[----:B------:R-:W-:Y:S05]  /*65c0*/  BSYNC B1 ;  /* 0x0000000000017941 */ /* 0x000fea0003800000 */
.L_x_14846:
[----:B------:R-:W-:Y:S01]  /*65d0*/  LEA R5, R0, 0x37800000, 0x17 ;  /* 0x3780000000057811 */ /* 0x000fe200078eb8ff */
[----:B------:R-:W-:-:S05]  /*65e0*/  IMAD.SHL.U32 R0, R3, 0x200000, RZ ;  /* 0x0020000003007824 */ /* 0x000fca00078e00ff */
[----:B------:R-:W-:Y:S02]  /*65f0*/  LOP3.LUT R0, R5, R0, R6, 0xfe, !PT ;  /* 0x0000000005007212 */ /* 0x000fe400078efe06 */
.L_x_14845:
[----:B------:R-:W-:Y:S05]  /*6600*/  BSYNC B0 ;  /* 0x0000000000007941 */ /* 0x000fea0003800000 */
.L_x_14844:
[----:B------:R-:W0:Y:S02]  /*6610*/  F2I.FTZ.TRUNC.NTZ R0, R0 ;  /* 0x0000000000007305 */ /* 0x000e24000021f100 */
[----:B0-----:R-:W-:Y:S01]  /*6620*/  PRMT R24, R0, 0x7610, R24 ;  /* 0x0000761000187816 */ /* 0x001fe20000000018 */
[----:B------:R-:W-:Y:S05]  /*6630*/  BRA `(.L_x_14825) ;  /* 0x000002a000007947 */ /* 0x000fea0003800000 */
.L_x_14837:
        /* <DEDUP_REMOVED lines=14> */
.L_x_14851:
[----:B------:R-:W-:Y:S05]  /*6720*/  BSYNC B0 ;  /* 0x0000000000007941 */ /* 0x000fea0003800000 */
.L_x_14850:
[----:B------:R-:W0:Y:S02]  /*6730*/  F2I.FTZ.TRUNC.NTZ R0, R0 ;  /* 0x0000000000007305 */ /* 0x000e24000021f100 */
[----:B0-----:R-:W-:Y:S01]  /*6740*/  PRMT R24, R0, 0x7610, R24 ;  /* 0x0000761000187816 */ /* 0x001fe20000000018 */
[----:B------:R-:W-:Y:S05]  /*6750*/  BRA `(.L_x_14825) ;  /* 0x0000018000007947 */ /* 0x000fea0003800000 */
.L_x_14824:
        /* <DEDUP_REMOVED lines=21> */
.L_x_14849:
[----:B------:R0:W5:Y:S01]  /*68b0*/  LDG.E.U16 R24, [R4.64] ;  /* 0x0000002404187981 */ /* 0x000162000c1e1500 */
[----:B------:R-:W-:Y:S05]  /*68c0*/  BRA `(.L_x_14825) ;  /* 0x0000001000007947 */ /* 0x000fea0003800000 */
.L_x_14848:
[----:B------:R0:W5:Y:S02]  /*68d0*/  LDG.E.U16 R24, [R4.64] ;  /* 0x0000002404187981 */ /* 0x000164000c1e1500 */
.L_x_14825:
        /* <DEDUP_REMOVED lines=16> */
.L_x_14855:
[----:B------:R0:W5:Y:S01]  /*69e0*/  LDG.E.U8 R18, [R4.64] ;  /* 0x0000002404127981 */ /* 0x000162000c1e1100 */
[----:B------:R-:W-:Y:S05]  /*69f0*/  BRA `(.L_x_14819) ;  /* 0x00000d7000007947 */ /* 0x000fea0003800000 */
.L_x_14854:
        /* <DEDUP_REMOVED lines=8> */
.L_x_14858:
[----:B------:R0:W5:Y:S01]  /*6a80*/  LDG.E.U16 R18, [R4.64] ;  /* 0x0000002404127981 */ /* 0x000162000c1e1500 */
[----:B------:R-:W-:Y:S05]  /*6a90*/  BRA `(.L_x_14819) ;  /* 0x00000cd000007947 */ /* 0x000fea0003800000 */
.L_x_14857:
[----:B------:R0:W5:Y:S01]  /*6aa0*/  LDG.E.U16 R18, [R4.64] ;  /* 0x0000002404127981 */ /* 0x000162000c1e1500 */
[----:B------:R-:W-:Y:S05]  /*6ab0*/  BRA `(.L_x_14819) ;  /* 0x00000cb000007947 */ /* 0x000fea0003800000 */
.L_x_14853:
        /* <DEDUP_REMOVED lines=9> */
.L_x_14860:
[----:B----4-:R-:W4:Y:S02]  /*6b50*/  LDG.E.U16 R0, [R4.64] ;  /* 0x0000002404007981 */ /* 0x010f24000c1e1500 */
[----:B----4-:R-:W-:-:S06]  /*6b60*/  HADD2.F32 R0, -RZ, R0.H0_H0 ;  /* 0x20000000ff007230 */ /* 0x010fcc0000004100 */
[----:B------:R-:W0:Y:S02]  /*6b70*/  F2I.FTZ.TRUNC.NTZ R0, R0 ;  /* 0x0000000000007305 */ /* 0x000e24000021f100 */
[----:B0-----:R-:W-:Y:S01]  /*6b80*/  PRMT R18, R0, 0x7610, R18 ;  /* 0x0000761000127816 */ /* 0x001fe20000000012 */
[----:B------:R-:W-:Y:S05]  /*6b90*/  BRA `(.L_x_14819) ;  /* 0x00000bd000007947 */ /* 0x000fea0003800000 */
.L_x_14859:
        /* <DEDUP_REMOVED lines=9> */
.L_x_14862:
[----:B----4-:R-:W4:Y:S02]  /*6c30*/  LDG.E.U16 R4, [R4.64] ;  /* 0x0000002404047981 */ /* 0x010f24000c1e1500 */
[----:B----4-:R-:W-:-:S06]  /*6c40*/  HADD2.F32 R0, -RZ, R4.H0_H0 ;  /* 0x20000004ff007230 */ /* 0x010fcc0000004100 */
[----:B------:R-:W0:Y:S02]  /*6c50*/  F2I.FTZ.TRUNC.NTZ R0, R0 ;  /* 0x0000000000007305 */ /* 0x000e24000021f100 */
[----:B0-----:R-:W-:Y:S01]  /*6c60*/  PRMT R18, R0, 0x7610, R18 ;  /* 0x0000761000127816 */ /* 0x001fe20000000012 */
[----:B------:R-:W-:Y:S05]  /*6c70*/  BRA `(.L_x_14819) ;  /* 0x00000af000007947 */ /* 0x000fea0003800000 */
.L_x_14861:
[----:B----4-:R-:W4:Y:S02]  /*6c80*/  LDG.E.64 R4, [R4.64] ;  /* 0x0000002404047981 */ /* 0x010f24000c1e1b00 */
[----:B----4-:R0:W4:Y:S01]  /*6c90*/  F2I.F64.TRUNC R18, R4 ;  /* 0x0000000400127311 */ /* 0x010122000030d100 */
[----:B------:R-:W-:Y:S05]  /*6ca0*/  BRA `(.L_x_14819) ;  /* 0x00000ac000007947 */ /* 0x000fea0003800000 */
.L_x_14852:
        /* <DEDUP_REMOVED lines=12> */
.L_x_14865:
[----:B----4-:R-:W4:Y:S02]  /*6d70*/  LDG.E.64 R4, [R4.64] ;  /* 0x0000002404047981 */ /* 0x010f24000c1e1b00 */
[----:B----4-:R0:W4:Y:S01]  /*6d80*/  F2I.F64.TRUNC R18, R4 ;  /* 0x0000000400127311 */ /* 0x010122000030d100 */
[----:B------:R-:W-:Y:S05]  /*6d90*/  BRA `(.L_x_14819) ;  /* 0x000009d000007947 */ /* 0x000fea0003800000 */
.L_x_14864:
        /* <DEDUP_REMOVED lines=28> */
.L_x_14867:
        /* <DEDUP_REMOVED lines=15> */
.L_x_14866:
[----:B----4-:R-:W4:Y:S02]  /*7050*/  LDG.E.U16 R0, [R4.64] ;  /* 0x0000002404007981 */ /* 0x010f24000c1e1500 */
[----:B----4-:R-:W-:-:S06]  /*7060*/  PRMT R0, RZ, 0x5410, R0 ;  /* 0x00005410ff007816 */ /* 0x010fcc0000000000 */
[----:B------:R-:W0:Y:S02]  /*7070*/  F2I.FTZ.TRUNC.NTZ R0, R0 ;  /* 0x0000000000007305 */ /* 0x000e24000021f100 */
[----:B0-----:R-:W-:Y:S01]  /*7080*/  PRMT R18, R0, 0x7610, R18 ;  /* 0x0000761000127816 */ /* 0x001fe20000000012 */
[----:B------:R-:W-:Y:S05]  /*7090*/  BRA `(.L_x_14819) ;  /* 0x000006d000007947 */ /* 0x000fea0003800000 */
.L_x_14863:
        /* <DEDUP_REMOVED lines=10> */
.L_x_14870:
        /* <DEDUP_REMOVED lines=21> */
.L_x_14874:
[----:B------:R-:W-:Y:S05]  /*7290*/  BSYNC B1 ;  /* 0x0000000000017941 */ /* 0x000fea0003800000 */
.L_x_14873:
[----:B------:R-:W-:Y:S01]  /*72a0*/  LEA R5, R0, 0x3b800000, 0x17 ;  /* 0x3b80000000057811 */ /* 0x000fe200078eb8ff */
[----:B------:R-:W-:-:S05]  /*72b0*/  IMAD.SHL.U32 R0, R3, 0x100000, RZ ;  /* 0x0010000003007824 */ /* 0x000fca00078e00ff */
[----:B------:R-:W-:Y:S02]  /*72c0*/  LOP3.LUT R0, R5, R0, R6, 0xfe, !PT ;  /* 0x0000000005007212 */ /* 0x000fe400078efe06 */
.L_x_14872:
[----:B------:R-:W-:Y:S05]  /*72d0*/  BSYNC B0 ;  /* 0x0000000000007941 */ /* 0x000fea0003800000 */
.L_x_14871:
[----:B------:R-:W0:Y:S02]  /*72e0*/  F2I.FTZ.TRUNC.NTZ R0, R0 ;  /* 0x0000000000007305 */ /* 0x000e24000021f100 */
[----:B0-----:R-:W-:Y:S01]  /*72f0*/  PRMT R18, R0, 0x7610, R18 ;  /* 0x0000761000127816 */ /* 0x001fe20000000012 */
[----:B------:R-:W-:Y:S05]  /*7300*/  BRA `(.L_x_14819) ;  /* 0x0000046000007947 */ /* 0x000fea0003800000 */
.L_x_14869:
        /* <DEDUP_REMOVED lines=21> */
.L_x_14878:
[----:B------:R-:W-:Y:S05]  /*7460*/  BSYNC B1 ;  /* 0x0000000000017941 */ /* 0x000fea0003800000 */
.L_x_14877:
[----:B------:R-:W-:Y:S01]  /*7470*/  LEA R5, R0, 0x37800000, 0x17 ;  /* 0x3780000000057811 */ /* 0x000fe200078eb8ff */
[----:B------:R-:W-:-:S05]  /*7480*/  IMAD.SHL.U32 R0, R3, 0x200000, RZ ;  /* 0x0020000003007824 */ /* 0x000fca00078e00ff */
[----:B------:R-:W-:Y:S02]  /*7490*/  LOP3.LUT R0, R5, R0, R6, 0xfe, !PT ;  /* 0x0000000005007212 */ /* 0x000fe400078efe06 */
.L_x_14876:
[----:B------:R-:W-:Y:S05]  /*74a0*/  BSYNC B0 ;  /* 0x0000000000007941 */ /* 0x000fea0003800000 */
.L_x_14875:
[----:B------:R-:W0:Y:S02]  /*74b0*/  F2I.FTZ.TRUNC.NTZ R0, R0 ;  /* 0x0000000000007305 */ /* 0x000e24000021f100 */
[----:B0-----:R-:W-:Y:S01]  /*74c0*/  PRMT R18, R0, 0x7610, R18 ;  /* 0x0000761000127816 */ /* 0x001fe20000000012 */
[----:B------:R-:W-:Y:S05]  /*74d0*/  BRA `(.L_x_14819) ;  /* 0x0000029000007947 */ /* 0x000fea0003800000 */
.L_x_14868:
        /* <DEDUP_REMOVED lines=14> */
.L_x_14882:
[----:B------:R-:W-:Y:S05]  /*75c0*/  BSYNC B0 ;  /* 0x0000000000007941 */ /* 0x000fea0003800000 */
.L_x_14881:
[----:B------:R-:W0:Y:S02]  /*75d0*/  F2I.FTZ.TRUNC.NTZ R0, R0 ;  /* 0x0000000000007305 */ /* 0x000e24000021f100 */
[----:B0-----:R-:W-:Y:S01]  /*75e0*/  PRMT R18, R0, 0x7610, R18 ;  /* 0x0000761000127816 */ /* 0x001fe20000000012 */
[----:B------:R-:W-:Y:S05]  /*75f0*/  BRA `(.L_x_14819) ;  /* 0x0000017000007947 */ /* 0x000fea0003800000 */
.L_x_14856:
        /* <DEDUP_REMOVED lines=20> */
.L_x_14880:
[----:B------:R0:W5:Y:S01]  /*7740*/  LDG.E.U16 R18, [R4.64] ;  /* 0x0000002404127981 */ /* 0x000162000c1e1500 */
[----:B------:R-:W-:Y:S05]  /*7750*/  BRA `(.L_x_14819) ;  /* 0x0000001000007947 */ /* 0x000fea0003800000 */
.L_x_14879:
[----:B------:R0:W5:Y:S02]  /*7760*/  LDG.E.U16 R18, [R4.64] ;  /* 0x0000002404127981 */ /* 0x000164000c1e1500 */
.L_x_14819:
[----:B------:R-:W-:Y:S05]  /*7770*/  BSYNC B6 ;  /* 0x0000000000067941 */ /* 0x000fea0003800000 */
.L_x_14818:
[----:B------:R-:W0:Y:S01]  /*7780*/  S2R R23, SR_TID.X ;  /* 0x0000000000177919 */ /* 0x000e220000002100 */
[----:B------:R-:W4:Y:S01]  /*7790*/  LDC.U8 R17, c[0x0][0x190] ;  /* 0x00006400ff117b82 */ /* 0x000f220000000000 */
[----:B------:R-:W-:Y:S01]  /*77a0*/  BSSY B0, `(.L_x_14883) ;  /* 0x0000023000007945 */ /* 0x000fe20003800000 */
[C---:B0-----:R-:W-:Y:S02]  /*77b0*/  ISETP.GE.AND P0, PT, R23.reuse, R16, PT ;  /* 0x000000101700720c */ /* 0x041fe40003f06270 */
[C---:B------:R-:W-:Y:S02]  /*77c0*/  IADD3 R3, R23.reuse, 0x100, RZ ;  /* 0x0000010017037810 */ /* 0x040fe40007ffe0ff */
[C---:B------:R-:W-:Y:S02]  /*77d0*/  IADD3 R5, R23.reuse, 0x180, RZ ;  /* 0x0000018017057810 */ /* 0x040fe40007ffe0ff */
[----:B------:R-:W-:-:S02]  /*77e0*/  IADD3 R25, R23, 0x80, RZ ;  /* 0x0000008017197810 */ /* 0x000fc40007ffe0ff */
[-C--:B------:R-:W-:Y:S02]  /*77f0*/  ISETP.GE.AND P2, PT, R3, R16.reuse, PT ;  /* 0x000000100300720c */ /* 0x080fe40003f46270 */
[-C--:B------:R-:W-:Y:S02]  /*7800*/  ISETP.GE.AND P1, PT, R5, R16.reuse, PT ;  /* 0x000000100500720c */ /* 0x080fe40003f26270 */
[----:B------:R-:W-:Y:S01]  /*7810*/  ISETP.GE.AND P3, PT, R25, R16, PT ;  /* 0x000000101900720c */ /* 0x000fe20003f66270 */
[----:B------:R-:W-:Y:S07]  /*7820*/  @P0 BRA `(.L_x_14884) ;  /* 0x000001a000000947 */ /* 0x000fee0003800000 */
[----:B--2-45:R-:W-:Y:S02]  /*7830*/  PRMT R3, R27, 0x9910, RZ ;  /* 0x000099101b037816 */ /* 0x034fe400000000ff */
[----:B------:R-:W-:Y:S02]  /*7840*/  PRMT R6, R28, 0x9910, RZ ;  /* 0x000099101c067816 */ /* 0x000fe400000000ff */
[----:B------:R-:W-:Y:S02]  /*7850*/  IABS R0, R3 ;  /* 0x0000000300007213 */ /* 0x000fe40000000000 */
[----:B------:R-:W-:-:S02]  /*7860*/  IABS R8, R6 ;  /* 0x0000000600087213 */ /* 0x000fc40000000000 */
[----:B------:R-:W0:Y:S01]  /*7870*/  I2F.RP R7, R0 ;  /* 0x0000000000077306 */ /* 0x000e220000209400 */
[----:B------:R-:W-:Y:S02]  /*7880*/  IABS R10, R3 ;  /* 0x00000003000a7213 */ /* 0x000fe40000000000 */
[----:B------:R-:W-:-:S05]  /*7890*/  ISETP.GE.AND P6, PT, R6, RZ, PT ;  /* 0x000000ff0600720c */ /* 0x000fca0003fc6270 */
[----:B0-----:R-:W0:Y:S02]  /*78a0*/  MUFU.RCP R7, R7 ;  /* 0x0000000700077308 */ /* 0x001e240000001000 */
[----:B0-----:R-:W-:Y:S01]  /*78b0*/  IADD3 R4, R7, 0xffffffe, RZ ;  /* 0x0ffffffe07047810 */ /* 0x001fe20007ffe0ff */
[----:B------:R-:W-:-:S05]  /*78c0*/  IMAD.MOV R7, RZ, RZ, -R10 ;  /* 0x000000ffff077224 */ /* 0x000fca00078e0a0a */
[----:B------:R0:W2:Y:S02]  /*78d0*/  F2I.FTZ.U32.TRUNC.NTZ R5, R4 ;  /* 0x0000000400057305 */ /* 0x0000a4000021f000 */
[----:B0-----:R-:W-:Y:S02]  /*78e0*/  IMAD.MOV.U32 R4, RZ, RZ, RZ ;  /* 0x000000ffff047224 */ /* 0x001fe400078e00ff */
[----:B--2---:R-:W-:-:S04]  /*78f0*/  IMAD.MOV R9, RZ, RZ, -R5 ;  /* 0x000000ffff097224 */ /* 0x004fc800078e0a05 */
[----:B------:R-:W-:-:S04]  /*7900*/  IMAD R9, R9, R0, RZ ;  /* 0x0000000009097224 */ /* 0x000fc800078e02ff */
[----:B------:R-:W-:-:S04]  /*7910*/  IMAD.HI.U32 R5, R5, R9, R4 ;  /* 0x0000000905057227 */ /* 0x000fc800078e0004 */
[----:B------:R-:W-:-:S04]  /*7920*/  IMAD.MOV.U32 R4, RZ, RZ, R8 ;  /* 0x000000ffff047224 */ /* 0x000fc800078e0008 */
[----:B------:R-:W-:-:S04]  /*7930*/  IMAD.HI.U32 R5, R5, R4, RZ ;  /* 0x0000000405057227 */ /* 0x000fc800078e00ff */
[----:B------:R-:W-:-:S05]  /*7940*/  IMAD R5, R5, R7, R4 ;  /* 0x0000000705057224 */ /* 0x000fca00078e0204 */
[----:B------:R-:W-:-:S13]  /*7950*/  ISETP.GT.U32.AND P4, PT, R0, R5, PT ;  /* 0x000000050000720c */ /* 0x000fda0003f84070 */
[----:B------:R-:W-:Y:S01]  /*7960*/  @!P4 IMAD.IADD R5, R5, 0x1, -R0 ;  /* 0x000000010505c824 */ /* 0x000fe200078e0a00 */
[----:B------:R-:W-:-:S04]  /*7970*/  ISETP.NE.AND P4, PT, R3, RZ, PT ;  /* 0x000000ff0300720c */ /* 0x000fc80003f85270 */
[----:B------:R-:W-:-:S13]  /*7980*/  ISETP.GT.U32.AND P5, PT, R0, R5, PT ;  /* 0x000000050000720c */ /* 0x000fda0003fa4070 */
[----:B------:R-:W-:-:S04]  /*7990*/  @!P5 IMAD.IADD R5, R5, 0x1, -R0 ;  /* 0x000000010505d824 */ /* 0x000fc800078e0a00 */
[----:B------:R-:W-:-:S04]  /*79a0*/  IMAD.MOV.U32 R0, RZ, RZ, R5 ;  /* 0x000000ffff007224 */ /* 0x000fc800078e0005 */
[----:B------:R-:W-:Y:S01]  /*79b0*/  @!P6 IMAD.MOV R0, RZ, RZ, -R0 ;  /* 0x000000ffff00e224 */ /* 0x000fe200078e0a00 */
[----:B------:R-:W-:Y:S02]  /*79c0*/  @!P4 LOP3.LUT R0, RZ, R3, RZ, 0x33, !PT ;  /* 0x00000003ff00c212 */ /* 0x000fe400078e33ff */
.L_x_14884:
[----:B----4-:R-:W-:Y:S05]  /*79d0*/  BSYNC B0 ;  /* 0x0000000000007941 */ /* 0x010fea0003800000 */
.L_x_14883:
[----:B------:R-:W-:Y:S01]  /*79e0*/  BSSY B0, `(.L_x_14885) ;  /* 0x000001b000007945 */ /* 0x000fe20003800000 */
[----:B------:R-:W-:Y:S05]  /*79f0*/  @P3 BRA `(.L_x_14886) ;  /* 0x0000019000003947 */ /* 0x000fea0003800000 */
[----:B---3-5:R-:W-:Y:S02]  /*7a00*/  PRMT R3, R22, 0x9910, RZ ;  /* 0x0000991016037816 */ /* 0x028fe400000000ff */
[----:B-1----:R-:W-:Y:S02]  /*7a10*/  PRMT R7, R29, 0x9910, RZ ;  /* 0x000099101d077816 */ /* 0x002fe400000000ff */
[-C--:B------:R-:W-:Y:S02]  /*7a20*/  IABS R6, R3.reuse ;  /* 0x0000000300067213 */ /* 0x080fe40000000000 */
[----:B------:R-:W-:Y:S02]  /*7a30*/  IABS R10, R3 ;  /* 0x00000003000a7213 */ /* 0x000fe40000000000 */
[----:B------:R-:W0:Y:S01]  /*7a40*/  I2F.RP R8, R6 ;  /* 0x0000000600087306 */ /* 0x000e220000209400 */
[----:B------:R-:W-:-:S02]  /*7a50*/  IABS R22, R7 ;  /* 0x0000000700167213 */ /* 0x000fc40000000000 */
[----:B------:R-:W-:Y:S01]  /*7a60*/  IMAD.MOV R10, RZ, RZ, -R10 ;  /* 0x000000ffff0a7224 */ /* 0x000fe200078e0a0a */
[----:B------:R-:W-:-:S04]  /*7a70*/  ISETP.GE.AND P5, PT, R7, RZ, PT ;  /* 0x000000ff0700720c */ /* 0x000fc80003fa6270 */
[----:B0-----:R-:W0:Y:S02]  /*7a80*/  MUFU.RCP R8, R8 ;  /* 0x0000000800087308 */ /* 0x001e240000001000 */
[----:B0-----:R-:W-:-:S06]  /*7a90*/  IADD3 R4, R8, 0xffffffe, RZ ;  /* 0x0ffffffe08047810 */ /* 0x001fcc0007ffe0ff */
[----:B------:R0:W1:Y:S02]  /*7aa0*/  F2I.FTZ.U32.TRUNC.NTZ R5, R4 ;  /* 0x0000000400057305 */ /* 0x000064000021f000 */
[----:B0-----:R-:W-:Y:S02]  /*7ab0*/  IMAD.MOV.U32 R4, RZ, RZ, RZ ;  /* 0x000000ffff047224 */ /* 0x001fe400078e00ff */
[----:B-1----:R-:W-:-:S04]  /*7ac0*/  IMAD.MOV R9, RZ, RZ, -R5 ;  /* 0x000000ffff097224 */ /* 0x002fc800078e0a05 */
[----:B------:R-:W-:-:S04]  /*7ad0*/  IMAD R9, R9, R6, RZ ;  /* 0x0000000609097224 */ /* 0x000fc800078e02ff */
[----:B------:R-:W-:-:S04]  /*7ae0*/  IMAD.HI.U32 R5, R5, R9, R4 ;  /* 0x0000000905057227 */ /* 0x000fc800078e0004 */
[----:B------:R-:W-:Y:S02]  /*7af0*/  IMAD.MOV.U32 R4, RZ, RZ, R10 ;  /* 0x000000ffff047224 */ /* 0x000fe400078e000a */
[----:B------:R-:W-:-:S04]  /*7b00*/  IMAD.HI.U32 R5, R5, R22, RZ ;  /* 0x0000001605057227 */ /* 0x000fc800078e00ff */
[----:B------:R-:W-:-:S05]  /*7b10*/  IMAD R22, R5, R4, R22 ;  /* 0x0000000405167224 */ /* 0x000fca00078e0216 */
[----:B------:R-:W-:-:S13]  /*7b20*/  ISETP.GT.U32.AND P3, PT, R6, R22, PT ;  /* 0x000000160600720c */ /* 0x000fda0003f64070 */
[----:B------:R-:W-:Y:S01]  /*7b30*/  @!P3 IMAD.IADD R22, R22, 0x1, -R6 ;  /* 0x000000011616b824 */ /* 0x000fe200078e0a06 */
[----:B------:R-:W-:-:S04]  /*7b40*/  ISETP.NE.AND P3, PT, R3, RZ, PT ;  /* 0x000000ff0300720c */ /* 0x000fc80003f65270 */
[----:B------:R-:W-:-:S13]  /*7b50*/  ISETP.GT.U32.AND P4, PT, R6, R22, PT ;  /* 0x000000160600720c */ /* 0x000fda0003f84070 */
[----:B------:R-:W-:-:S04]  /*7b60*/  @!P4 IMAD.IADD R22, R22, 0x1, -R6 ;  /* 0x000000011616c824 */ /* 0x000fc800078e0a06 */
[----:B------:R-:W-:Y:S01]  /*7b70*/  @!P5 IMAD.MOV R22, RZ, RZ, -R22 ;  /* 0x000000ffff16d224 */ /* 0x000fe200078e0a16 */
[----:B------:R-:W-:Y:S02]  /*7b80*/  @!P3 LOP3.LUT R22, RZ, R3, RZ, 0x33, !PT ;  /* 0x00000003ff16b212 */ /* 0x000fe400078e33ff */
.L_x_14886:
[----:B------:R-:W-:Y:S05]  /*7b90*/  BSYNC B0 ;  /* 0x0000000000007941 */ /* 0x000fea0003800000 */
.L_x_14885:
[----:B------:R-:W-:Y:S01]  /*7ba0*/  BSSY B0, `(.L_x_14887) ;  /* 0x000001b000007945 */ /* 0x000fe20003800000 */
[----:B------:R-:W-:Y:S05]  /*7bb0*/  @P2 BRA `(.L_x_14888) ;  /* 0x0000019000002947 */ /* 0x000fea0003800000 */
[----:B-----5:R-:W-:Y:S02]  /*7bc0*/  PRMT R3, R26, 0x9910, RZ ;  /* 0x000099101a037816 */ /* 0x020fe400000000ff */
[----:B------:R-:W-:Y:S02]  /*7bd0*/  PRMT R7, R19, 0x9910, RZ ;  /* 0x0000991013077816 */ /* 0x000fe400000000ff */
[----:B------:R-:W-:Y:S02]  /*7be0*/  IABS R6, R3 ;  /* 0x0000000300067213 */ /* 0x000fe40000000000 */
[----:B------:R-:W-:Y:S02]  /*7bf0*/  IABS R10, R7 ;  /* 0x00000007000a7213 */ /* 0x000fe40000000000 */
[----:B------:R-:W0:Y:S01]  /*7c00*/  I2F.RP R8, R6 ;  /* 0x0000000600087306 */ /* 0x000e220000209400 */
[----:B------:R-:W-:-:S02]  /*7c10*/  IABS R11, R3 ;  /* 0x00000003000b7213 */ /* 0x000fc40000000000 */
[----:B------:R-:W-:-:S03]  /*7c20*/  ISETP.GE.AND P4, PT, R7, RZ, PT ;  /* 0x000000ff0700720c */ /* 0x000fc60003f86270 */
[----:B------:R-:W-:Y:S02]  /*7c30*/  IMAD.MOV R19, RZ, RZ, -R11 ;  /* 0x000000ffff137224 */ /* 0x000fe400078e0a0b */
[----:B0-----:R-:W0:Y:S02]  /*7c40*/  MUFU.RCP R8, R8 ;  /* 0x0000000800087308 */ /* 0x001e240000001000 */
[----:B0-----:R-:W-:-:S06]  /*7c50*/  IADD3 R4, R8, 0xffffffe, RZ ;  /* 0x0ffffffe08047810 */ /* 0x001fcc0007ffe0ff */
[----:B------:R0:W4:Y:S02]  /*7c60*/  F2I.FTZ.U32.TRUNC.NTZ R5, R4 ;  /* 0x0000000400057305 */ /* 0x000124000021f000 */
[----:B0-----:R-:W-:Y:S02]  /*7c70*/  IMAD.MOV.U32 R4, RZ, RZ, RZ ;  /* 0x000000ffff047224 */ /* 0x001fe400078e00ff */
[----:B----4-:R-:W-:-:S04]  /*7c80*/  IMAD.MOV R9, RZ, RZ, -R5 ;  /* 0x000000ffff097224 */ /* 0x010fc800078e0a05 */
        /* <DEDUP_REMOVED lines=12> */
.L_x_14888:
[----:B------:R-:W-:Y:S05]  /*7d50*/  BSYNC B0 ;  /* 0x0000000000007941 */ /* 0x000fea0003800000 */
.L_x_14887:
[----:B------:R-:W-:Y:S01]  /*7d60*/  BSSY B0, `(.L_x_14889) ;  /* 0x000001b000007945 */ /* 0x000fe20003800000 */
[----:B------:R-:W-:Y:S05]  /*7d70*/  @P1 BRA `(.L_x_14890) ;  /* 0x0000019000001947 */ /* 0x000fea0003800000 */
[----:B-----5:R-:W-:Y:S02]  /*7d80*/  PRMT R3, R18, 0x9910, RZ ;  /* 0x0000991012037816 */ /* 0x020fe400000000ff */
[----:B------:R-:W-:Y:S02]  /*7d90*/  PRMT R7, R24, 0x9910, RZ ;  /* 0x0000991018077816 */ /* 0x000fe400000000ff */
        /* <DEDUP_REMOVED lines=8> */
[----:B------:R0:W4:Y:S02]  /*7e20*/  F2I.FTZ.U32.TRUNC.NTZ R5, R4 ;  /* 0x0000000400057305 */ /* 0x000124000021f000 */
[----:B0-----:R-:W-:Y:S02]  /*7e30*/  IMAD.MOV.U32 R4, RZ, RZ, RZ ;  /* 0x000000ffff047224 */ /* 0x001fe400078e00ff */
[----:B----4-:R-:W-:-:S04]  /*7e40*/  IMAD.MOV R9, RZ, RZ, -R5 ;  /* 0x000000ffff097224 */ /* 0x010fc800078e0a05 */
        /* <DEDUP_REMOVED lines=12> */
.L_x_14890:
[----:B------:R-:W-:Y:S05]  /*7f10*/  BSYNC B0 ;  /* 0x0000000000007941 */ /* 0x000fea0003800000 */
.L_x_14889:
[----:B------:R-:W-:Y:S01]  /*7f20*/  BSSY B6, `(.L_x_14891) ;  /* 0x0000109000067945 */ /* 0x000fe20003800000 */
        /* <DEDUP_REMOVED lines=17> */
[----:B------:R-:W-:Y:S01]  /*8040*/  IMAD.MOV.U32 R23, RZ, RZ, R25 ;  /* 0x000000ffff177224 */ /* 0x000fe200078e0019 */
[----:B------:R-:W-:Y:S05]  /*8050*/  BRA `(.L_x_14892) ;  /* 0x00000f5000007947 */ /* 0x000fea0003800000 */
.L_x_14896:
[----:B------:R0:W-:Y:S01]  /*8060*/  STG.E.U8 [R8.64], R0 ;  /* 0x0000000008007986 */ /* 0x0001e2000c101124 */
[----:B------:R-:W-:Y:S01]  /*8070*/  IMAD.MOV.U32 R23, RZ, RZ, R25 ;  /* 0x000000ffff177224 */ /* 0x000fe200078e0019 */
[----:B------:R-:W-:Y:S05]  /*8080*/  BRA `(.L_x_14892) ;  /* 0x00000f2000007947 */ /* 0x000fea0003800000 */
.L_x_14895:
[----:B------:R-:W-:-:S13]  /*8090*/  ISETP.NE.AND P0, PT, R3, 0x2, PT ;  /* 0x000000020300780c */ /* 0x000fda0003f05270 */
[----:B------:R-:W-:Y:S05]  /*80a0*/  @!P0 BRA `(.L_x_14898) ;  /* 0x000000e000008947 */ /* 0x000fea0003800000 */
[----:B------:R-:W-:-:S13]  /*80b0*/  ISETP.NE.AND P0, PT, R3, 0x3, PT ;  /* 0x000000030300780c */ /* 0x000fda0003f05270 */
[----:B------:R-:W-:Y:S05]  /*80c0*/  @!P0 BRA `(.L_x_14899) ;  /* 0x0000008000008947 */ /* 0x000fea0003800000 */
[----:B------:R-:W-:-:S13]  /*80d0*/  ISETP.NE.AND P0, PT, R3, 0x4, PT ;  /* 0x000000040300780c */ /* 0x000fda0003f05270 */
[----:B------:R-:W-:Y:S05]  /*80e0*/  @P0 BRA `(.L_x_14897) ;  /* 0x00000ce000000947 */ /* 0x000fea0003800000 */
[----:B------:R-:W-:Y:S01]  /*80f0*/  PRMT R0, R0, 0x9910, RZ ;  /* 0x0000991000007816 */ /* 0x000fe200000000ff */
[----:B------:R-:W-:-:S04]  /*8100*/  IMAD.MOV.U32 R23, RZ, RZ, R25 ;  /* 0x000000ffff177224 */ /* 0x000fc800078e0019 */
[----:B------:R-:W-:-:S05]  /*8110*/  IMAD.MOV.U32 R4, RZ, RZ, R0 ;  /* 0x000000ffff047224 */ /* 0x000fca00078e0000 */
[----:B------:R-:W-:-:S05]  /*8120*/  SHF.R.S32.HI R5, RZ, 0x1f, R4 ;  /* 0x0000001fff057819 */ /* 0x000fca0000011404 */
[----:B------:R0:W-:Y:S01]  /*8130*/  STG.E.64 [R8.64], R4 ;  /* 0x0000000408007986 */ /* 0x0001e2000c101b24 */
[----:B------:R-:W-:Y:S05]  /*8140*/  BRA `(.L_x_14892) ;  /* 0x00000e6000007947 */ /* 0x000fea0003800000 */
.L_x_14899:
[----:B------:R-:W-:Y:S01]  /*8150*/  PRMT R3, R0, 0x9910, RZ ;  /* 0x0000991000037816 */ /* 0x000fe200000000ff */
[----:B------:R-:W-:-:S04]  /*8160*/  IMAD.MOV.U32 R23, RZ, RZ, R25 ;  /* 0x000000ffff177224 */ /* 0x000fc800078e0019 */
[----:B------:R0:W-:Y:S01]  /*8170*/  STG.E [R8.64], R3 ;  /* 0x0000000308007986 */ /* 0x0001e2000c101924 */
[----:B------:R-:W-:Y:S05]  /*8180*/  BRA `(.L_x_14892) ;  /* 0x00000e2000007947 */ /* 0x000fea0003800000 */
.L_x_14898:
[----:B------:R0:W-:Y:S01]  /*8190*/  STG.E.U16 [R8.64], R0 ;  /* 0x0000000008007986 */ /* 0x0001e2000c101524 */
[----:B------:R-:W-:Y:S01]  /*81a0*/  IMAD.MOV.U32 R23, RZ, RZ, R25 ;  /* 0x000000ffff177224 */ /* 0x000fe200078e0019 */
[----:B------:R-:W-:Y:S05]  /*81b0*/  BRA `(.L_x_14892) ;  /* 0x00000df000007947 */ /* 0x000fea0003800000 */
.L_x_14894:
[----:B------:R-:W-:-:S13]  /*81c0*/  ISETP.GT.AND P0, PT, R3, 0x6, PT ;  /* 0x000000060300780c */ /* 0x000fda0003f04270 */
[----:B------:R-:W-:Y:S05]  /*81d0*/  @P0 BRA `(.L_x_14900) ;  /* 0x000000d000000947 */ /* 0x000fea0003800000 */
[----:B------:R-:W-:-:S13]  /*81e0*/  ISETP.NE.AND P0, PT, R3, 0x5, PT ;  /* 0x000000050300780c */ /* 0x000fda0003f05270 */
[----:B------:R-:W-:Y:S05]  /*81f0*/  @!P0 BRA `(.L_x_14901) ;  /* 0x0000006000008947 */ /* 0x000fea0003800000 */
[----:B------:R-:W-:-:S13]  /*8200*/  ISETP.NE.AND P0, PT, R3, 0x6, PT ;  /* 0x000000060300780c */ /* 0x000fda0003f05270 */
[----:B------:R-:W-:Y:S05]  /*8210*/  @P0 BRA `(.L_x_14897) ;  /* 0x00000bb000000947 */ /* 0x000fea0003800000 */
[----:B------:R-:W0:Y:S01]  /*8220*/  I2F.S16 R3, R0 ;  /* 0x0000000000037306 */ /* 0x000e220000101400 */
[----:B------:R-:W-:Y:S01]  /*8230*/  IMAD.MOV.U32 R23, RZ, RZ, R25 ;  /* 0x000000ffff177224 */ /* 0x000fe200078e0019 */
[----:B0-----:R0:W-:Y:S01]  /*8240*/  STG.E [R8.64], R3 ;  /* 0x0000000308007986 */ /* 0x0011e2000c101924 */
[----:B------:R-:W-:Y:S05]  /*8250*/  BRA `(.L_x_14892) ;  /* 0x00000d5000007947 */ /* 0x000fea0003800000 */
.L_x_14901:
[----:B------:R-:W0:Y:S01]  /*8260*/  I2F.S16 R3, R0 ;  /* 0x0000000000037306 */ /* 0x000e220000101400 */
[----:B------:R-:W-:Y:S01]  /*8270*/  IMAD.MOV.U32 R23, RZ, RZ, R25 ;  /* 0x000000ffff177224 */ /* 0x000fe200078e0019 */
[----:B0-----:R-:W-:-:S05]  /*8280*/  F2FP.PACK_AB R3, RZ, R3 ;  /* 0x00000003ff03723e */ /* 0x001fca00000000ff */
[----:B------:R0:W-:Y:S01]  /*8290*/  STG.E.U16 [R8.64], R3 ;  /* 0x0000000308007986 */ /* 0x0001e2000c101524 */
[----:B------:R-:W-:Y:S05]  /*82a0*/  BRA `(.L_x_14892) ;  /* 0x00000d0000007947 */ /* 0x000fea0003800000 */
.L_x_14900:
[----:B------:R-:W-:-:S13]  /*82b0*/  ISETP.NE.AND P0, PT, R3, 0x7, PT ;  /* 0x000000070300780c */ /* 0x000fda0003f05270 */
[----:B------:R-:W-:Y:S05]  /*82c0*/  @!P0 BRA `(.L_x_14902) ;  /* 0x000000f000008947 */ /* 0x000fea0003800000 */
[----:B------:R-:W-:-:S13]  /*82d0*/  ISETP.NE.AND P0, PT, R3, 0x8, PT ;  /* 0x000000080300780c */ /* 0x000fda0003f05270 */
[----:B------:R-:W-:Y:S05]  /*82e0*/  @!P0 BRA `(.L_x_14903) ;  /* 0x0000007000008947 */ /* 0x000fea0003800000 */
[----:B------:R-:W-:-:S13]  /*82f0*/  ISETP.NE.AND P0, PT, R3, 0x9, PT ;  /* 0x000000090300780c */ /* 0x000fda0003f05270 */
[----:B------:R-:W-:Y:S05]  /*8300*/  @P0 BRA `(.L_x_14897) ;  /* 0x00000ac000000947 */ /* 0x000fea0003800000 */
[----:B------:R-:W0:Y:S01]  /*8310*/  I2F.S16 R4, R0 ;  /* 0x0000000000047306 */ /* 0x000e220000101400 */
[----:B------:R-:W-:Y:S02]  /*8320*/  IMAD.MOV.U32 R5, RZ, RZ, RZ ;  /* 0x000000ffff057224 */ /* 0x000fe400078e00ff */
[----:B------:R-:W-:-:S03]  /*8330*/  IMAD.MOV.U32 R23, RZ, RZ, R25 ;  /* 0x000000ffff177224 */ /* 0x000fc600078e0019 */
[----:B0-----:R0:W-:Y:S01]  /*8340*/  STG.E.64 [R8.64], R4 ;  /* 0x0000000408007986 */ /* 0x0011e2000c101b24 */
[----:B------:R-:W-:Y:S05]  /*8350*/  BRA `(.L_x_14892) ;  /* 0x00000c5000007947 */ /* 0x000fea0003800000 */
.L_x_14903:
[----:B------:R-:W0:Y:S01]  /*8360*/  I2F.S16 R0, R0 ;  /* 0x0000000000007306 */ /* 0x000e220000101400 */
[----:B------:R-:W-:Y:S01]  /*8370*/  IMAD.MOV.U32 R23, RZ, RZ, R25 ;  /* 0x000000ffff177224 */ /* 0x000fe200078e0019 */
[----:B0-----:R-:W-:-:S04]  /*8380*/  F2FP.PACK_AB R3, RZ, R0 ;  /* 0x00000000ff03723e */ /* 0x001fc800000000ff */
[----:B------:R-:W-:-:S05]  /*8390*/  PRMT R3, R3, 0x5410, RZ ;  /* 0x0000541003037816 */ /* 0x000fca00000000ff */
[----:B------:R0:W-:Y:S01]  /*83a0*/  STG.E [R8.64], R3 ;  /* 0x0000000308007986 */ /* 0x0001e2000c101924 */
[----:B------:R-:W-:Y:S05]  /*83b0*/  BRA `(.L_x_14892) ;  /* 0x00000bf000007947 */ /* 0x000fea0003800000 */
.L_x_14902:
[----:B------:R-:W0:Y:S01]  /*83c0*/  I2F.F64.S16 R4, R0 ;  /* 0x0000000000047312 */ /* 0x000e220000101c00 */
[----:B------:R-:W-:Y:S01]  /*83d0*/  IMAD.MOV.U32 R23, RZ, RZ, R25 ;  /* 0x000000ffff177224 */ /* 0x000fe200078e0019 */
[----:B0-----:R0:W-:Y:S01]  /*83e0*/  STG.E.64 [R8.64], R4 ;  /* 0x0000000408007986 */ /* 0x0011e2000c101b24 */
[----:B------:R-:W-:Y:S05]  /*83f0*/  BRA `(.L_x_14892) ;  /* 0x00000bb000007947 */ /* 0x000fea0003800000 */
.L_x_14893:
        /* <DEDUP_REMOVED lines=8> */
[----:B------:R-:W-:Y:S01]  /*8480*/  PRMT R0, R0, 0x9910, RZ ;  /* 0x0000991000007816 */ /* 0x000fe200000000ff */
[----:B------:R-:W-:-:S03]  /*8490*/  IMAD.MOV.U32 R23, RZ, RZ, R25 ;  /* 0x000000ffff177224 */ /* 0x000fc600078e0019 */
[----:B------:R-:W-:-:S04]  /*84a0*/  ISETP.NE.AND P0, PT, R0, RZ, PT ;  /* 0x000000ff0000720c */ /* 0x000fc80003f05270 */
[----:B------:R-:W-:-:S05]  /*84b0*/  SEL R3, RZ, 0x1, !P0 ;  /* 0x00000001ff037807 */ /* 0x000fca0004000000 */
[----:B------:R0:W-:Y:S01]  /*84c0*/  STG.E.U8 [R8.64], R3 ;  /* 0x0000000308007986 */ /* 0x0001e2000c101124 */
[----:B------:R-:W-:Y:S05]  /*84d0*/  BRA `(.L_x_14892) ;  /* 0x00000ad000007947 */ /* 0x000fea0003800000 */
.L_x_14906:
[----:B------:R-:W0:Y:S01]  /*84e0*/  I2F.F64.S16 R4, R0 ;  /* 0x0000000000047312 */ /* 0x000e220000101c00 */
[----:B------:R-:W-:Y:S01]  /*84f0*/  CS2R R6, SRZ ;  /* 0x0000000000067805 */ /* 0x000fe2000001ff00 */
[----:B------:R-:W-:-:S04]  /*8500*/  IMAD.MOV.U32 R23, RZ, RZ, R25 ;  /* 0x000000ffff177224 */ /* 0x000fc800078e0019 */
[----:B0-----:R0:W-:Y:S01]  /*8510*/  STG.E.128 [R8.64], R4 ;  /* 0x0000000408007986 */ /* 0x0011e2000c101d24 */
[----:B------:R-:W-:Y:S05]  /*8520*/  BRA `(.L_x_14892) ;  /* 0x00000a8000007947 */ /* 0x000fea0003800000 */
.L_x_14905:
        /* <DEDUP_REMOVED lines=21> */
.L_x_14910:
[----:B------:R-:W-:Y:S05]  /*8680*/  BSYNC B0 ;  /* 0x0000000000007941 */ /* 0x000fea0003800000 */
.L_x_14909:
[----:B------:R-:W-:Y:S01]  /*8690*/  LOP3.LUT R3, R3, R4, RZ, 0xfc, !PT ;  /* 0x0000000403037212 */ /* 0x000fe200078efcff */
[----:B------:R-:W-:-:S04]  /*86a0*/  IMAD.MOV.U32 R23, RZ, RZ, R25 ;  /* 0x000000ffff177224 */ /* 0x000fc800078e0019 */
[----:B------:R0:W-:Y:S01]  /*86b0*/  STG.E.U8 [R8.64], R3 ;  /* 0x0000000308007986 */ /* 0x0001e2000c101124 */
[----:B------:R-:W-:Y:S05]  /*86c0*/  BRA `(.L_x_14892) ;  /* 0x000008e000007947 */ /* 0x000fea0003800000 */
.L_x_14908:
        /* <DEDUP_REMOVED lines=13> */
.L_x_14912:
[----:B------:R-:W-:Y:S01]  /*87a0*/  IMAD.MOV.U32 R0, RZ, RZ, 0x7f ;  /* 0x0000007fff007424 */ /* 0x000fe200078e00ff */
[----:B------:R-:W-:-:S04]  /*87b0*/  ISETP.GT.U32.AND P0, PT, R3, 0x7f800000, PT ;  /* 0x7f8000000300780c */ /* 0x000fc80003f04070 */
[----:B------:R-:W-:-:S04]  /*87c0*/  SEL R0, R0, 0x7c, P0 ;  /* 0x0000007c00007807 */ /* 0x000fc80000000000 */
.L_x_14913:
[----:B------:R-:W-:Y:S05]  /*87d0*/  BSYNC B0 ;  /* 0x0000000000007941 */ /* 0x000fea0003800000 */
.L_x_14911:
[----:B------:R-:W-:Y:S01]  /*87e0*/  LOP3.LUT R3, R5, 0x80000000, RZ, 0xc0, !PT ;  /* 0x8000000005037812 */ /* 0x000fe200078ec0ff */
[----:B------:R-:W-:-:S03]  /*87f0*/  IMAD.MOV.U32 R23, RZ, RZ, R25 ;  /* 0x000000ffff177224 */ /* 0x000fc600078e0019 */
[----:B------:R-:W-:-:S04]  /*8800*/  SHF.R.U32.HI R3, RZ, 0x18, R3 ;  /* 0x00000018ff037819 */ /* 0x000fc80000011603 */
[----:B------:R-:W-:-:S05]  /*8810*/  LOP3.LUT R3, R0, R3, RZ, 0xfc, !PT ;  /* 0x0000000300037212 */ /* 0x000fca00078efcff */
[----:B------:R0:W-:Y:S01]  /*8820*/  STG.E.U8 [R8.64], R3 ;  /* 0x0000000308007986 */ /* 0x0001e2000c101124 */
[----:B------:R-:W-:Y:S05]  /*8830*/  BRA `(.L_x_14892) ;  /* 0x0000077000007947 */ /* 0x000fea0003800000 */
.L_x_14907:
[----:B------:R-:W0:Y:S01]  /*8840*/  I2F.S16 R3, R0 ;  /* 0x0000000000037306 */ /* 0x000e220000101400 */
[----:B------:R-:W-:Y:S01]  /*8850*/  IMAD.MOV.U32 R23, RZ, RZ, R25 ;  /* 0x000000ffff177224 */ /* 0x000fe200078e0019 */
[----:B0-----:R-:W-:-:S05]  /*8860*/  F2FP.BF16.PACK_AB R3, RZ, R3 ;  /* 0x00000003ff03723e */ /* 0x001fca00000010ff */
[----:B------:R0:W-:Y:S01]  /*8870*/  STG.E.U16 [R8.64], R3 ;  /* 0x0000000308007986 */ /* 0x0001e2000c101524 */
[----:B------:R-:W-:Y:S05]  /*8880*/  BRA `(.L_x_14892) ;  /* 0x0000072000007947 */ /* 0x000fea0003800000 */
.L_x_14904:
        /* <DEDUP_REMOVED lines=9> */
[----:B------:R-:W-:Y:S01]  /*8920*/  IMAD.MOV.U32 R23, RZ, RZ, R25 ;  /* 0x000000ffff177224 */ /* 0x000fe200078e0019 */
[----:B------:R-:W-:Y:S05]  /*8930*/  BRA `(.L_x_14892) ;  /* 0x0000067000007947 */ /* 0x000fea0003800000 */
.L_x_14916:
        /* <DEDUP_REMOVED lines=17> */
.L_x_14919:
[----:B------:R-:W-:-:S04]  /*8a50*/  LOP3.LUT R3, R5, 0x80000000, RZ, 0xc0, !PT ;  /* 0x8000000005037812 */ /* 0x000fc800078ec0ff */
[----:B------:R-:W-:-:S04]  /*8a60*/  SHF.R.U32.HI R3, RZ, 0x18, R3 ;  /* 0x00000018ff037819 */ /* 0x000fc80000011603 */
[----:B------:R-:W-:-:S04]  /*8a70*/  LOP3.LUT R0, R0, R3, RZ, 0xfc, !PT ;  /* 0x0000000300007212 */ /* 0x000fc800078efcff */
[----:B------:R-:W-:Y:S02]  /*8a80*/  PRMT R4, R0, 0x7610, R4 ;  /* 0x0000761000047816 */ /* 0x000fe40000000004 */
.L_x_14918:
[----:B------:R-:W-:Y:S05]  /*8a90*/  BSYNC B0 ;  /* 0x0000000000007941 */ /* 0x000fea0003800000 */
.L_x_14917:
[----:B------:R0:W-:Y:S01]  /*8aa0*/  STG.E.U8 [R8.64], R4 ;  /* 0x0000000408007986 */ /* 0x0001e2000c101124 */
[----:B------:R-:W-:Y:S01]  /*8ab0*/  IMAD.MOV.U32 R23, RZ, RZ, R25 ;  /* 0x000000ffff177224 */ /* 0x000fe200078e0019 */
[----:B------:R-:W-:Y:S05]  /*8ac0*/  BRA `(.L_x_14892) ;  /* 0x000004e000007947 */ /* 0x000fea0003800000 */
.L_x_14915:
        /* <DEDUP_REMOVED lines=17> */
.L_x_14922:
[----:B------:R-:W-:-:S04]  /*8be0*/  LOP3.LUT R3, R5, 0x80000000, RZ, 0xc0, !PT ;  /* 0x8000000005037812 */ /* 0x000fc800078ec0ff */
[----:B------:R-:W-:-:S04]  /*8bf0*/  SHF.R.U32.HI R3, RZ, 0x18, R3 ;  /* 0x00000018ff037819 */ /* 0x000fc80000011603 */
[----:B------:R-:W-:-:S04]  /*8c00*/  LOP3.LUT R0, R0, R3, RZ, 0xfc, !PT ;  /* 0x0000000300007212 */ /* 0x000fc800078efcff */
[----:B------:R-:W-:Y:S02]  /*8c10*/  PRMT R4, R0, 0x7610, R4 ;  /* 0x0000761000047816 */ /* 0x000fe40000000004 */
.L_x_14921:
[----:B------:R-:W-:Y:S05]  /*8c20*/  BSYNC B0 ;  /* 0x0000000000007941 */ /* 0x000fea0003800000 */
.L_x_14920:
[----:B------:R0:W-:Y:S01]  /*8c30*/  STG.E.U8 [R8.64], R4 ;  /* 0x0000000408007986 */ /* 0x0001e2000c101124 */
[----:B------:R-:W-:Y:S01]  /*8c40*/  IMAD.MOV.U32 R23, RZ, RZ, R25 ;  /* 0x000000ffff177224 */ /* 0x000fe200078e0019 */
[----:B------:R-:W-:Y:S05]  /*8c50*/  BRA `(.L_x_14892) ;  /* 0x0000035000007947 */ /* 0x000fea0003800000 */
.L_x_14914:
[----:B------:R-:W-:-:S13]  /*8c60*/  ISETP.NE.AND P0, PT, R3, 0x1c, PT ;  /* 0x0000001c0300780c */ /* 0x000fda0003f05270 */
[----:B------:R-:W-:Y:S05]  /*8c70*/  @!P0 BRA `(.L_x_14923) ;  /* 0x0000030000008947 */ /* 0x000fea0003800000 */
[----:B------:R-:W-:-:S13]  /*8c80*/  ISETP.NE.AND P0, PT, R3, 0x1d, PT ;  /* 0x0000001d0300780c */ /* 0x000fda0003f05270 */
[----:B------:R-:W-:Y:S05]  /*8c90*/  @!P0 BRA `(.L_x_14924) ;  /* 0x0000028000008947 */ /* 0x000fea0003800000 */
[----:B------:R-:W-:-:S13]  /*8ca0*/  ISETP.NE.AND P0, PT, R3, 0x2c, PT ;  /* 0x0000002c0300780c */ /* 0x000fda0003f05270 */
[----:B------:R-:W-:Y:S05]  /*8cb0*/  @P0 BRA `(.L_x_14897) ;  /* 0x0000011000000947 */ /* 0x000fea0003800000 */
[----:B------:R-:W0:Y:S01]  /*8cc0*/  I2F.S16 R0, R0 ;  /* 0x0000000000007306 */ /* 0x000e220000101400 */
[----:B------:R-:W-:Y:S01]  /*8cd0*/  PLOP3.LUT P0, PT, PT, PT, PT, 0x80, 0x0 ;  /* 0x000000000000781c */ /* 0x000fe20003f0f070 */
[----:B------:R-:W-:Y:S01]  /*8ce0*/  IMAD.MOV.U32 R23, RZ, RZ, R25 ;  /* 0x000000ffff177224 */ /* 0x000fe200078e0019 */
        /* <DEDUP_REMOVED lines=9> */
[----:B------:R-:W-:-:S13]  /*8d80*/  @P2 PLOP3.LUT P0, PT, P1, PT, PT, 0x80, 0x0 ;  /* 0x000000000000281c */ /* 0x000fda0000f0f070 */
[----:B------:R-:W-:-:S04]  /*8d90*/  @!P0 IMAD.MOV R0, RZ, RZ, R4 ;  /* 0x000000ffff008224 */ /* 0x000fc800078e0204 */
[----:B------:R-:W-:-:S05]  /*8da0*/  @P2 IMAD.MOV.U32 R3, RZ, RZ, R0 ;  /* 0x000000ffff032224 */ /* 0x000fca00078e0000 */
[----:B------:R0:W-:Y:S01]  /*8db0*/  STG.E.U8 [R8.64], R3 ;  /* 0x0000000308007986 */ /* 0x0001e2000c101124 */
[----:B------:R-:W-:Y:S05]  /*8dc0*/  BRA `(.L_x_14892) ;  /* 0x000001e000007947 */ /* 0x000fea0003800000 */
.L_x_14897:
        /* <DEDUP_REMOVED lines=19> */
[----:B------:R-:W-:Y:S01]  /*8f00*/  IMAD.MOV.U32 R23, RZ, RZ, R25 ;  /* 0x000000ffff177224 */ /* 0x000fe200078e0019 */
[----:B------:R-:W-:Y:S05]  /*8f10*/  BRA `(.L_x_14892) ;  /* 0x0000009000007947 */ /* 0x000fea0003800000 */
.L_x_14924:
[----:B------:R-:W-:Y:S01]  /*8f20*/  PRMT R0, R0, 0x9910, RZ ;  /* 0x0000991000007816 */ /* 0x000fe200000000ff */
[----:B------:R-:W-:-:S04]  /*8f30*/  IMAD.MOV.U32 R23, RZ, RZ, R25 ;  /* 0x000000ffff177224 */ /* 0x000fc800078e0019 */
[----:B------:R-:W-:-:S05]  /*8f40*/  IMAD.MOV.U32 R4, RZ, RZ, R0 ;  /* 0x000000ffff047224 */ /* 0x000fca00078e0000 */
[----:B------:R-:W-:-:S05]  /*8f50*/  SHF.R.S32.HI R5, RZ, 0x1f, R4 ;  /* 0x0000001fff057819 */ /* 0x000fca0000011404 */
[----:B------:R0:W-:Y:S01]  /*8f60*/  STG.E.64 [R8.64], R4 ;  /* 0x0000000408007986 */ /* 0x0001e2000c101b24 */
[----:B------:R-:W-:Y:S05]  /*8f70*/  BRA `(.L_x_14892) ;  /* 0x0000003000007947 */ /* 0x000fea0003800000 */
.L_x_14923:
[----:B------:R-:W-:Y:S01]  /*8f80*/  PRMT R3, R0, 0x9910, RZ ;  /* 0x0000991000037816 */ /* 0x000fe200000000ff */
[----:B------:R-:W-:-:S04]  /*8f90*/  IMAD.MOV.U32 R23, RZ, RZ, R25 ;  /* 0x000000ffff177224 */ /* 0x000fc800078e0019 */
[----:B------:R0:W-:Y:S03]  /*8fa0*/  STG.E [R8.64], R3 ;  /* 0x0000000308007986 */ /* 0x0001e6000c101924 */
.L_x_14892:
[----:B------:R-:W-:Y:S05]  /*8fb0*/  BSYNC B6 ;  /* 0x0000000000067941 */ /* 0x000fea0003800000 */
.L_x_14891:
        /* <DEDUP_REMOVED lines=19> */
[----:B---3-5:R0:W-:Y:S01]  /*90f0*/  STG.E.U8 [R8.64], R22 ;  /* 0x0000001608007986 */ /* 0x0281e2000c101124 */
[----:B------:R-:W-:Y:S05]  /*9100*/  BRA `(.L_x_14932) ;  /* 0x00000de000007947 */ /* 0x000fea0003800000 */
.L_x_14930:
[----:B---3-5:R0:W-:Y:S01]  /*9110*/  STG.E.U8 [R8.64], R22 ;  /* 0x0000001608007986 */ /* 0x0281e2000c101124 */
[----:B------:R-:W-:Y:S05]  /*9120*/  BRA `(.L_x_14932) ;  /* 0x00000dc000007947 */ /* 0x000fea0003800000 */
.L_x_14929:
[----:B------:R-:W-:-:S13]  /*9130*/  ISETP.NE.AND P0, PT, R0, 0x2, PT ;  /* 0x000000020000780c */ /* 0x000fda0003f05270 */
[----:B------:R-:W-:Y:S05]  /*9140*/  @!P0 BRA `(.L_x_14933) ;  /* 0x000000b000008947 */ /* 0x000fea0003800000 */
[----:B------:R-:W-:-:S13]  /*9150*/  ISETP.NE.AND P0, PT, R0, 0x3, PT ;  /* 0x000000030000780c */ /* 0x000fda0003f05270 */
[----:B------:R-:W-:Y:S05]  /*9160*/  @!P0 BRA `(.L_x_14934) ;  /* 0x0000006000008947 */ /* 0x000fea0003800000 */
[----:B------:R-:W-:-:S13]  /*9170*/  ISETP.NE.AND P0, PT, R0, 0x4, PT ;  /* 0x000000040000780c */ /* 0x000fda0003f05270 */
[----:B------:R-:W-:Y:S05]  /*9180*/  @P0 BRA `(.L_x_14931) ;  /* 0x00000bc000000947 */ /* 0x000fea0003800000 */
[----:B---3-5:R-:W-:-:S04]  /*9190*/  PRMT R4, R22, 0x9910, RZ ;  /* 0x0000991016047816 */ /* 0x028fc800000000ff */
[----:B------:R-:W-:-:S05]  /*91a0*/  SHF.R.S32.HI R5, RZ, 0x1f, R4 ;  /* 0x0000001fff057819 */ /* 0x000fca0000011404 */
[----:B------:R0:W-:Y:S01]  /*91b0*/  STG.E.64 [R8.64], R4 ;  /* 0x0000000408007986 */ /* 0x0001e2000c101b24 */
[----:B------:R-:W-:Y:S05]  /*91c0*/  BRA `(.L_x_14932) ;  /* 0x00000d2000007947 */ /* 0x000fea0003800000 */
.L_x_14934:
[----:B---3-5:R-:W-:-:S05]  /*91d0*/  PRMT R3, R22, 0x9910, RZ ;  /* 0x0000991016037816 */ /* 0x028fca00000000ff */
[----:B------:R0:W-:Y:S01]  /*91e0*/  STG.E [R8.64], R3 ;  /* 0x0000000308007986 */ /* 0x0001e2000c101924 */
[----:B------:R-:W-:Y:S05]  /*91f0*/  BRA `(.L_x_14932) ;  /* 0x00000cf000007947 */ /* 0x000fea0003800000 */
.L_x_14933:
[----:B---3-5:R0:W-:Y:S01]  /*9200*/  STG.E.U16 [R8.64], R22 ;  /* 0x0000001608007986 */ /* 0x0281e2000c101524 */
[----:B------:R-:W-:Y:S05]  /*9210*/  BRA `(.L_x_14932) ;  /* 0x00000cd000007947 */ /* 0x000fea0003800000 */
.L_x_14928:
[----:B------:R-:W-:-:S13]  /*9220*/  ISETP.GT.AND P0, PT, R0, 0x6, PT ;  /* 0x000000060000780c */ /* 0x000fda0003f04270 */
[----:B------:R-:W-:Y:S05]  /*9230*/  @P0 BRA `(.L_x_14935) ;  /* 0x000000b000000947 */ /* 0x000fea0003800000 */
[----:B------:R-:W-:-:S13]  /*9240*/  ISETP.NE.AND P0, PT, R0, 0x5, PT ;  /* 0x000000050000780c */ /* 0x000fda0003f05270 */
[----:B------:R-:W-:Y:S05]  /*9250*/  @!P0 BRA `(.L_x_14936) ;  /* 0x0000005000008947 */ /* 0x000fea0003800000 */
[----:B------:R-:W-:-:S13]  /*9260*/  ISETP.NE.AND P0, PT, R0, 0x6, PT ;  /* 0x000000060000780c */ /* 0x000fda0003f05270 */
[----:B------:R-:W-:Y:S05]  /*9270*/  @P0 BRA `(.L_x_14931) ;  /* 0x00000ad000000947 */ /* 0x000fea0003800000 */
[----:B---3-5:R-:W0:Y:S02]  /*9280*/  I2F.S16 R3, R22 ;  /* 0x0000001600037306 */ /* 0x028e240000101400 */
[----:B0-----:R0:W-:Y:S01]  /*9290*/  STG.E [R8.64], R3 ;  /* 0x0000000308007986 */ /* 0x0011e2000c101924 */
[----:B------:R-:W-:Y:S05]  /*92a0*/  BRA `(.L_x_14932) ;  /* 0x00000c4000007947 */ /* 0x000fea0003800000 */
.L_x_14936:
[----:B---3-5:R-:W0:Y:S02]  /*92b0*/  I2F.S16 R0, R22 ;  /* 0x0000001600007306 */ /* 0x028e240000101400 */
[----:B0-----:R-:W-:-:S05]  /*92c0*/  F2FP.PACK_AB R0, RZ, R0 ;  /* 0x00000000ff00723e */ /* 0x001fca00000000ff */
[----:B------:R0:W-:Y:S01]  /*92d0*/  STG.E.U16 [R8.64], R0 ;  /* 0x0000000008007986 */ /* 0x0001e2000c101524 */
[----:B------:R-:W-:Y:S05]  /*92e0*/  BRA `(.L_x_14932) ;  /* 0x00000c0000007947 */ /* 0x000fea0003800000 */
.L_x_14935:
[----:B------:R-:W-:-:S13]  /*92f0*/  ISETP.NE.AND P0, PT, R0, 0x7, PT ;  /* 0x000000070000780c */ /* 0x000fda0003f05270 */
[----:B------:R-:W-:Y:S05]  /*9300*/  @!P0 BRA `(.L_x_14937) ;  /* 0x000000d000008947 */ /* 0x000fea0003800000 */
[----:B------:R-:W-:-:S13]  /*9310*/  ISETP.NE.AND P0, PT, R0, 0x8, PT ;  /* 0x000000080000780c */ /* 0x000fda0003f05270 */
[----:B------:R-:W-:Y:S05]  /*9320*/  @!P0 BRA `(.L_x_14938) ;  /* 0x0000006000008947 */ /* 0x000fea0003800000 */
[----:B------:R-:W-:-:S13]  /*9330*/  ISETP.NE.AND P0, PT, R0, 0x9, PT ;  /* 0x000000090000780c */ /* 0x000fda0003f05270 */
[----:B------:R-:W-:Y:S05]  /*9340*/  @P0 BRA `(.L_x_14931) ;  /* 0x00000a0000000947 */ /* 0x000fea0003800000 */
[----:B---3-5:R-:W0:Y:S01]  /*9350*/  I2F.S16 R4, R22 ;  /* 0x0000001600047306 */ /* 0x028e220000101400 */
[----:B------:R-:W-:-:S05]  /*9360*/  IMAD.MOV.U32 R5, RZ, RZ, RZ ;  /* 0x000000ffff057224 */ /* 0x000fca00078e00ff */
[----:B0-----:R0:W-:Y:S01]  /*9370*/  STG.E.64 [R8.64], R4 ;  /* 0x0000000408007986 */ /* 0x0011e2000c101b24 */
[----:B------:R-:W-:Y:S05]  /*9380*/  BRA `(.L_x_14932) ;  /* 0x00000b6000007947 */ /* 0x000fea0003800000 */
.L_x_14938:
[----:B---3-5:R-:W0:Y:S02]  /*9390*/  I2F.S16 R22, R22 ;  /* 0x0000001600167306 */ /* 0x028e240000101400 */
[----:B0-----:R-:W-:-:S04]  /*93a0*/  F2FP.PACK_AB R3, RZ, R22 ;  /* 0x00000016ff03723e */ /* 0x001fc800000000ff */
[----:B------:R-:W-:-:S05]  /*93b0*/  PRMT R3, R3, 0x5410, RZ ;  /* 0x0000541003037816 */ /* 0x000fca00000000ff */
[----:B------:R0:W-:Y:S01]  /*93c0*/  STG.E [R8.64], R3 ;  /* 0x0000000308007986 */ /* 0x0001e2000c101924 */
[----:B------:R-:W-:Y:S05]  /*93d0*/  BRA `(.L_x_14932) ;  /* 0x00000b1000007947 */ /* 0x000fea0003800000 */
.L_x_14937:
[----:B---3-5:R-:W0:Y:S02]  /*93e0*/  I2F.F64.S16 R4, R22 ;  /* 0x0000001600047312 */ /* 0x028e240000101c00 */
[----:B0-----:R0:W-:Y:S01]  /*93f0*/  STG.E.64 [R8.64], R4 ;  /* 0x0000000408007986 */ /* 0x0011e2000c101b24 */
[----:B------:R-:W-:Y:S05]  /*9400*/  BRA `(.L_x_14932) ;  /* 0x00000ae000007947 */ /* 0x000fea0003800000 */
.L_x_14927:
        /* <DEDUP_REMOVED lines=8> */
[----:B---3-5:R-:W-:-:S04]  /*9490*/  PRMT R0, R22, 0x9910, RZ ;  /* 0x0000991016007816 */ /* 0x028fc800000000ff */
[----:B------:R-:W-:-:S04]  /*94a0*/  ISETP.NE.AND P0, PT, R0, RZ, PT ;  /* 0x000000ff0000720c */ /* 0x000fc80003f05270 */
[----:B------:R-:W-:-:S05]  /*94b0*/  SEL R3, RZ, 0x1, !P0 ;  /* 0x00000001ff037807 */ /* 0x000fca0004000000 */
[----:B------:R0:W-:Y:S01]  /*94c0*/  STG.E.U8 [R8.64], R3 ;  /* 0x0000000308007986 */ /* 0x0001e2000c101124 */
[----:B------:R-:W-:Y:S05]  /*94d0*/  BRA `(.L_x_14932) ;  /* 0x00000a1000007947 */ /* 0x000fea0003800000 */
.L_x_14941:
[----:B---3-5:R-:W0:Y:S01]  /*94e0*/  I2F.F64.S16 R4, R22 ;  /* 0x0000001600047312 */ /* 0x028e220000101c00 */
[----:B------:R-:W-:-:S05]  /*94f0*/  CS2R R6, SRZ ;  /* 0x0000000000067805 */ /* 0x000fca000001ff00 */
[----:B0-----:R0:W-:Y:S01]  /*9500*/  STG.E.128 [R8.64], R4 ;  /* 0x0000000408007986 */ /* 0x0011e2000c101d24 */
[----:B------:R-:W-:Y:S05]  /*9510*/  BRA `(.L_x_14932) ;  /* 0x000009d000007947 */ /* 0x000fea0003800000 */
.L_x_14940:
[----:B------:R-:W-:-:S13]  /*9520*/  ISETP.NE.AND P0, PT, R0, 0xf, PT ;  /* 0x0000000f0000780c */ /* 0x000fda0003f05270 */
[----:B------:R-:W-:Y:S05]  /*9530*/  @!P0 BRA `(.L_x_14942) ;  /* 0x000002d000008947 */ /* 0x000fea0003800000 */
[----:B------:R-:W-:-:S13]  /*9540*/  ISETP.NE.AND P0, PT, R0, 0x17, PT ;  /* 0x000000170000780c */ /* 0x000fda0003f05270 */
[----:B------:R-:W-:Y:S05]  /*9550*/  @!P0 BRA `(.L_x_14943) ;  /* 0x0000015000008947 */ /* 0x000fea0003800000 */
[----:B------:R-:W-:-:S13]  /*9560*/  ISETP.NE.AND P0, PT, R0, 0x18, PT ;  /* 0x000000180000780c */ /* 0x000fda0003f05270 */
[----:B------:R-:W-:Y:S05]  /*9570*/  @P0 BRA `(.L_x_14931) ;  /* 0x000007d000000947 */ /* 0x000fea0003800000 */
[----:B---3-5:R-:W0:Y:S01]  /*9580*/  I2F.S16 R7, R22 ;  /* 0x0000001600077306 */ /* 0x028e220000101400 */
        /* <DEDUP_REMOVED lines=14> */
.L_x_14945:
[----:B------:R-:W-:Y:S05]  /*9670*/  BSYNC B0 ;  /* 0x0000000000007941 */ /* 0x000fea0003800000 */
.L_x_14944:
[----:B------:R-:W-:-:S05]  /*9680*/  LOP3.LUT R5, R0, R5, RZ, 0xfc, !PT ;  /* 0x0000000500057212 */ /* 0x000fca00078efcff */
[----:B------:R0:W-:Y:S01]  /*9690*/  STG.E.U8 [R8.64], R5 ;  /* 0x0000000508007986 */ /* 0x0001e2000c101124 */
[----:B------:R-:W-:Y:S05]  /*96a0*/  BRA `(.L_x_14932) ;  /* 0x0000084000007947 */ /* 0x000fea0003800000 */
.L_x_14943:
[----:B---3-5:R-:W0:Y:S01]  /*96b0*/  I2F.S16 R5, R22 ;  /* 0x0000001600057306 */ /* 0x028e220000101400 */
        /* <DEDUP_REMOVED lines=12> */
.L_x_14947:
[----:B------:R-:W-:Y:S01]  /*9780*/  IMAD.MOV.U32 R0, RZ, RZ, 0x7f ;  /* 0x0000007fff007424 */ /* 0x000fe200078e00ff */
[----:B------:R-:W-:-:S04]  /*9790*/  ISETP.GT.U32.AND P0, PT, R3, 0x7f800000, PT ;  /* 0x7f8000000300780c */ /* 0x000fc80003f04070 */
[----:B------:R-:W-:-:S04]  /*97a0*/  SEL R0, R0, 0x7c, P0 ;  /* 0x0000007c00007807 */ /* 0x000fc80000000000 */
.L_x_14948:
[----:B------:R-:W-:Y:S05]  /*97b0*/  BSYNC B0 ;  /* 0x0000000000007941 */ /* 0x000fea0003800000 */
.L_x_14946:
[----:B------:R-:W-:-:S04]  /*97c0*/  LOP3.LUT R3, R5, 0x80000000, RZ, 0xc0, !PT ;  /* 0x8000000005037812 */ /* 0x000fc800078ec0ff */
[----:B------:R-:W-:-:S04]  /*97d0*/  SHF.R.U32.HI R3, RZ, 0x18, R3 ;  /* 0x00000018ff037819 */ /* 0x000fc80000011603 */
[----:B------:R-:W-:-:S05]  /*97e0*/  LOP3.LUT R3, R0, R3, RZ, 0xfc, !PT ;  /* 0x0000000300037212 */ /* 0x000fca00078efcff */
[----:B------:R0:W-:Y:S01]  /*97f0*/  STG.E.U8 [R8.64], R3 ;  /* 0x0000000308007986 */ /* 0x0001e2000c101124 */
[----:B------:R-:W-:Y:S05]  /*9800*/  BRA `(.L_x_14932) ;  /* 0x000006e000007947 */ /* 0x000fea0003800000 */
.L_x_14942:
[----:B---3-5:R-:W0:Y:S02]  /*9810*/  I2F.S16 R0, R22 ;  /* 0x0000001600007306 */ /* 0x028e240000101400 */
[----:B0-----:R-:W-:-:S05]  /*9820*/  F2FP.BF16.PACK_AB R0, RZ, R0 ;  /* 0x00000000ff00723e */ /* 0x001fca00000010ff */
[----:B------:R0:W-:Y:S01]  /*9830*/  STG.E.U16 [R8.64], R0 ;  /* 0x0000000008007986 */ /* 0x0001e2000c101524 */
[----:B------:R-:W-:Y:S05]  /*9840*/  BRA `(.L_x_14932) ;  /* 0x000006a000007947 */ /* 0x000fea0003800000 */
.L_x_14939:
        /* <DEDUP_REMOVED lines=8> */
[----:B---3-5:R0:W-:Y:S01]  /*98d0*/  STG.E.U16 [R8.64], R22 ;  /* 0x0000001608007986 */ /* 0x0281e2000c101524 */
[----:B------:R-:W-:Y:S05]  /*98e0*/  BRA `(.L_x_14932) ;  /* 0x0000060000007947 */ /* 0x000fea0003800000 */
.L_x_14951:
[----:B---3-5:R-:W0:Y:S01]  /*98f0*/  I2F.S16 R5, R22 ;  /* 0x0000001600057306 */ /* 0x028e220000101400 */
        /* <DEDUP_REMOVED lines=16> */
.L_x_14954:
[----:B------:R-:W-:-:S04]  /*9a00*/  LOP3.LUT R3, R5, 0x80000000, RZ, 0xc0, !PT ;  /* 0x8000000005037812 */ /* 0x000fc800078ec0ff */
[----:B------:R-:W-:-:S04]  /*9a10*/  SHF.R.U32.HI R3, RZ, 0x18, R3 ;  /* 0x00000018ff037819 */ /* 0x000fc80000011603 */
[----:B------:R-:W-:-:S04]  /*9a20*/  LOP3.LUT R0, R0, R3, RZ, 0xfc, !PT ;  /* 0x0000000300007212 */ /* 0x000fc800078efcff */
[----:B------:R-:W-:Y:S02]  /*9a30*/  PRMT R4, R0, 0x7610, R4 ;  /* 0x0000761000047816 */ /* 0x000fe40000000004 */
.L_x_14953:
[----:B------:R-:W-:Y:S05]  /*9a40*/  BSYNC B0 ;  /* 0x0000000000007941 */ /* 0x000fea0003800000 */
.L_x_14952:
[----:B------:R0:W-:Y:S01]  /*9a50*/  STG.E.U8 [R8.64], R4 ;  /* 0x0000000408007986 */ /* 0x0001e2000c101124 */
[----:B------:R-:W-:Y:S05]  /*9a60*/  BRA `(.L_x_14932) ;  /* 0x0000048000007947 */ /* 0x000fea0003800000 */
.L_x_14950:
        /* <DEDUP_REMOVED lines=17> */
.L_x_14957:
[----:B------:R-:W-:-:S04]  /*9b80*/  LOP3.LUT R3, R5, 0x80000000, RZ, 0xc0, !PT ;  /* 0x8000000005037812 */ /* 0x000fc800078ec0ff */
[----:B------:R-:W-:-:S04]  /*9b90*/  SHF.R.U32.HI R3, RZ, 0x18, R3 ;  /* 0x00000018ff037819 */ /* 0x000fc80000011603 */
[----:B------:R-:W-:-:S04]  /*9ba0*/  LOP3.LUT R0, R0, R3, RZ, 0xfc, !PT ;  /* 0x0000000300007212 */ /* 0x000fc800078efcff */
[----:B------:R-:W-:Y:S02]  /*9bb0*/  PRMT R4, R0, 0x7610, R4 ;  /* 0x0000761000047816 */ /* 0x000fe40000000004 */
.L_x_14956:
[----:B------:R-:W-:Y:S05]  /*9bc0*/  BSYNC B0 ;  /* 0x0000000000007941 */ /* 0x000fea0003800000 */
.L_x_14955:
[----:B------:R0:W-:Y:S01]  /*9bd0*/  STG.E.U8 [R8.64], R4 ;  /* 0x0000000408007986 */ /* 0x0001e2000c101124 */
[----:B------:R-:W-:Y:S05]  /*9be0*/  BRA `(.L_x_14932) ;  /* 0x0000030000007947 */ /* 0x000fea0003800000 */
.L_x_14949:
[----:B------:R-:W-:-:S13]  /*9bf0*/  ISETP.NE.AND P0, PT, R0, 0x1c, PT ;  /* 0x0000001c0000780c */ /* 0x000fda0003f05270 */
[----:B------:R-:W-:Y:S05]  /*9c00*/  @!P0 BRA `(.L_x_14958) ;  /* 0x000002c000008947 */ /* 0x000fea0003800000 */
[----:B------:R-:W-:-:S13]  /*9c10*/  ISETP.NE.AND P0, PT, R0, 0x1d, PT ;  /* 0x0000001d0000780c */ /* 0x000fda0003f05270 */
[----:B------:R-:W-:Y:S05]  /*9c20*/  @!P0 BRA `(.L_x_14959) ;  /* 0x0000026000008947 */ /* 0x000fea0003800000 */
[----:B------:R-:W-:-:S13]  /*9c30*/  ISETP.NE.AND P0, PT, R0, 0x2c, PT ;  /* 0x0000002c0000780c */ /* 0x000fda0003f05270 */
[----:B------:R-:W-:Y:S05]  /*9c40*/  @P0 BRA `(.L_x_14931) ;  /* 0x0000010000000947 */ /* 0x000fea0003800000 */
[----:B---3-5:R-:W0:Y:S01]  /*9c50*/  I2F.S16 R22, R22 ;  /* 0x0000001600167306 */ /* 0x028e220000101400 */
[----:B------:R-:W-:Y:S02]  /*9c60*/  PLOP3.LUT P0, PT, PT, PT, PT, 0x80, 0x0 ;  /* 0x000000000000781c */ /* 0x000fe40003f0f070 */
[----:B0-----:R-:W-:-:S04]  /*9c70*/  SHF.R.U32.HI R4, RZ, 0x17, R22 ;  /* 0x00000017ff047819 */ /* 0x001fc80000011616 */
        /* <DEDUP_REMOVED lines=13> */
.L_x_14931:
        /* <DEDUP_REMOVED lines=18> */
[----:B012---:R-:W-:Y:S05]  /*9e70*/  CALL.ABS.NOINC R14 ;  /* 0x000000000e007343 */ /* 0x007fea0003c00000 */
[----:B------:R-:W-:Y:S05]  /*9e80*/  BRA `(.L_x_14932) ;  /* 0x0000006000007947 */ /* 0x000fea0003800000 */
.L_x_14959:
[----:B---3-5:R-:W-:-:S04]  /*9e90*/  PRMT R4, R22, 0x9910, RZ ;  /* 0x0000991016047816 */ /* 0x028fc800000000ff */
[----:B------:R-:W-:-:S05]  /*9ea0*/  SHF.R.S32.HI R5, RZ, 0x1f, R4 ;  /* 0x0000001fff057819 */ /* 0x000fca0000011404 */
[----:B------:R0:W-:Y:S01]  /*9eb0*/  STG.E.64 [R8.64], R4 ;  /* 0x0000000408007986 */ /* 0x0001e2000c101b24 */
[----:B------:R-:W-:Y:S05]  /*9ec0*/  BRA `(.L_x_14932) ;  /* 0x0000002000007947 */ /* 0x000fea0003800000 */
.L_x_14958:
[----:B---3-5:R-:W-:-:S05]  /*9ed0*/  PRMT R3, R22, 0x9910, RZ ;  /* 0x0000991016037816 */ /* 0x028fca00000000ff */
[----:B------:R0:W-:Y:S02]  /*9ee0*/  STG.E [R8.64], R3 ;  /* 0x0000000308007986 */ /* 0x0001e4000c101924 */
.L_x_14932:
        /* <DEDUP_REMOVED lines=21> */
.L_x_14963:
[----:B------:R0:W-:Y:S01]  /*a040*/  STG.E.U8 [R8.64], R19 ;  /* 0x0000001308007986 */ /* 0x0001e2000c101124 */
[----:B------:R-:W-:Y:S05]  /*a050*/  BRA `(.L_x_14965) ;  /* 0x00000dc000007947 */ /* 0x000fea0003800000 */
.L_x_14962:
[----:B------:R-:W-:-:S13]  /*a060*/  ISETP.NE.AND P0, PT, R0, 0x2, PT ;  /* 0x000000020000780c */ /* 0x000fda0003f05270 */
[----:B------:R-:W-:Y:S05]  /*a070*/  @!P0 BRA `(.L_x_14966) ;  /* 0x000000b000008947 */ /* 0x000fea0003800000 */
[----:B------:R-:W-:-:S13]  /*a080*/  ISETP.NE.AND P0, PT, R0, 0x3, PT ;  /* 0x000000030000780c */ /* 0x000fda0003f05270 */
[----:B------:R-:W-:Y:S05]  /*a090*/  @!P0 BRA `(.L_x_14967) ;  /* 0x0000006000008947 */ /* 0x000fea0003800000 */
[----:B------:R-:W-:-:S13]  /*a0a0*/  ISETP.NE.AND P0, PT, R0, 0x4, PT ;  /* 0x000000040000780c */ /* 0x000fda0003f05270 */
[----:B------:R-:W-:Y:S05]  /*a0b0*/  @P0 BRA `(.L_x_14964) ;  /* 0x00000bc000000947 */ /* 0x000fea0003800000 */
[----:B------:R-:W-:-:S04]  /*a0c0*/  PRMT R4, R19, 0x9910, RZ ;  /* 0x0000991013047816 */ /* 0x000fc800000000ff */
[----:B------:R-:W-:-:S05]  /*a0d0*/  SHF.R.S32.HI R5, RZ, 0x1f, R4 ;  /* 0x0000001fff057819 */ /* 0x000fca0000011404 */
[----:B------:R0:W-:Y:S01]  /*a0e0*/  STG.E.64 [R8.64], R4 ;  /* 0x0000000408007986 */ /* 0x0001e2000c101b24 */
[----:B------:R-:W-:Y:S05]  /*a0f0*/  BRA `(.L_x_14965) ;  /* 0x00000d2000007947 */ /* 0x000fea0003800000 */
.L_x_14967:
[----:B------:R-:W-:-:S05]  /*a100*/  PRMT R3, R19, 0x9910, RZ ;  /* 0x0000991013037816 */ /* 0x000fca00000000ff */
[----:B------:R0:W-:Y:S01]  /*a110*/  STG.E [R8.64], R3 ;  /* 0x0000000308007986 */ /* 0x0001e2000c101924 */
[----:B------:R-:W-:Y:S05]  /*a120*/  BRA `(.L_x_14965) ;  /* 0x00000cf000007947 */ /* 0x000fea0003800000 */
.L_x_14966:
[----:B------:R0:W-:Y:S01]  /*a130*/  STG.E.U16 [R8.64], R19 ;  /* 0x0000001308007986 */ /* 0x0001e2000c101524 */
[----:B------:R-:W-:Y:S05]  /*a140*/  BRA `(.L_x_14965) ;  /* 0x00000cd000007947 */ /* 0x000fea0003800000 */
.L_x_14961:
        /* <DEDUP_REMOVED lines=9> */
.L_x_14969:
[----:B------:R-:W0:Y:S02]  /*a1e0*/  I2F.S16 R0, R19 ;  /* 0x0000001300007306 */ /* 0x000e240000101400 */
[----:B0-----:R-:W-:-:S05]  /*a1f0*/  F2FP.PACK_AB R0, RZ, R0 ;  /* 0x00000000ff00723e */ /* 0x001fca00000000ff */
[----:B------:R0:W-:Y:S01]  /*a200*/  STG.E.U16 [R8.64], R0 ;  /* 0x0000000008007986 */ /* 0x0001e2000c101524 */
[----:B------:R-:W-:Y:S05]  /*a210*/  BRA `(.L_x_14965) ;  /* 0x00000c0000007947 */ /* 0x000fea0003800000 */
.L_x_14968:
        /* <DEDUP_REMOVED lines=10> */
.L_x_14971:
[----:B------:R-:W0:Y:S02]  /*a2c0*/  I2F.S16 R19, R19 ;  /* 0x0000001300137306 */ /* 0x000e240000101400 */
[----:B0-----:R-:W-:-:S04]  /*a2d0*/  F2FP.PACK_AB R3, RZ, R19 ;  /* 0x00000013ff03723e */ /* 0x001fc800000000ff */
[----:B------:R-:W-:-:S05]  /*a2e0*/  PRMT R3, R3, 0x5410, RZ ;  /* 0x0000541003037816 */ /* 0x000fca00000000ff */
[----:B------:R0:W-:Y:S01]  /*a2f0*/  STG.E [R8.64], R3 ;  /* 0x0000000308007986 */ /* 0x0001e2000c101924 */
[----:B------:R-:W-:Y:S05]  /*a300*/  BRA `(.L_x_14965) ;  /* 0x00000b1000007947 */ /* 0x000fea0003800000 */
.L_x_14970:
[----:B------:R-:W0:Y:S02]  /*a310*/  I2F.F64.S16 R4, R19 ;  /* 0x0000001300047312 */ /* 0x000e240000101c00 */
[----:B0-----:R0:W-:Y:S01]  /*a320*/  STG.E.64 [R8.64], R4 ;  /* 0x0000000408007986 */ /* 0x0011e2000c101b24 */
[----:B------:R-:W-:Y:S05]  /*a330*/  BRA `(.L_x_14965) ;  /* 0x00000ae000007947 */ /* 0x000fea0003800000 */
.L_x_14960:
        /* <DEDUP_REMOVED lines=13> */
.L_x_14974:
[----:B------:R-:W0:Y:S01]  /*a410*/  I2F.F64.S16 R4, R19 ;  /* 0x0000001300047312 */ /* 0x000e220000101c00 */
[----:B------:R-:W-:-:S05]  /*a420*/  CS2R R6, SRZ ;  /* 0x0000000000067805 */ /* 0x000fca000001ff00 */
[----:B0-----:R0:W-:Y:S01]  /*a430*/  STG.E.128 [R8.64], R4 ;  /* 0x0000000408007986 */ /* 0x0011e2000c101d24 */
[----:B------:R-:W-:Y:S05]  /*a440*/  BRA `(.L_x_14965) ;  /* 0x000009d000007947 */ /* 0x000fea0003800000 */
.L_x_14973:
        /* <DEDUP_REMOVED lines=21> */
.L_x_14978:
[----:B------:R-:W-:Y:S05]  /*a5a0*/  BSYNC B0 ;  /* 0x0000000000007941 */ /* 0x000fea0003800000 */
.L_x_14977:
[----:B------:R-:W-:-:S05]  /*a5b0*/  LOP3.LUT R5, R0, R5, RZ, 0xfc, !PT ;  /* 0x0000000500057212 */ /* 0x000fca00078efcff */
[----:B------:R0:W-:Y:S01]  /*a5c0*/  STG.E.U8 [R8.64], R5 ;  /* 0x0000000508007986 */ /* 0x0001e2000c101124 */
[----:B------:R-:W-:Y:S05]  /*a5d0*/  BRA `(.L_x_14965) ;  /* 0x0000084000007947 */ /* 0x000fea0003800000 */
.L_x_14976:
        /* <DEDUP_REMOVED lines=13> */
.L_x_14980:
[----:B------:R-:W-:Y:S01]  /*a6b0*/  IMAD.MOV.U32 R0, RZ, RZ, 0x7f ;  /* 0x0000007fff007424 */ /* 0x000fe200078e00ff */
[----:B------:R-:W-:-:S04]  /*a6c0*/  ISETP.GT.U32.AND P0, PT, R3, 0x7f800000, PT ;  /* 0x7f8000000300780c */ /* 0x000fc80003f04070 */
[----:B------:R-:W-:-:S04]  /*a6d0*/  SEL R0, R0, 0x7c, P0 ;  /* 0x0000007c00007807 */ /* 0x000fc80000000000 */
.L_x_14981:
[----:B------:R-:W-:Y:S05]  /*a6e0*/  BSYNC B0 ;  /* 0x0000000000007941 */ /* 0x000fea0003800000 */
.L_x_14979:
[----:B------:R-:W-:-:S04]  /*a6f0*/  LOP3.LUT R3, R19, 0x80000000, RZ, 0xc0, !PT ;  /* 0x8000000013037812 */ /* 0x000fc800078ec0ff */
[----:B------:R-:W-:-:S04]  /*a700*/  SHF.R.U32.HI R3, RZ, 0x18, R3 ;  /* 0x00000018ff037819 */ /* 0x000fc80000011603 */
[----:B------:R-:W-:-:S05]  /*a710*/  LOP3.LUT R3, R0, R3, RZ, 0xfc, !PT ;  /* 0x0000000300037212 */ /* 0x000fca00078efcff */
[----:B------:R0:W-:Y:S01]  /*a720*/  STG.E.U8 [R8.64], R3 ;  /* 0x0000000308007986 */ /* 0x0001e2000c101124 */
[----:B------:R-:W-:Y:S05]  /*a730*/  BRA `(.L_x_14965) ;  /* 0x000006e000007947 */ /* 0x000fea0003800000 */
.L_x_14975:
[----:B------:R-:W0:Y:S02]  /*a740*/  I2F.S16 R0, R19 ;  /* 0x0000001300007306 */ /* 0x000e240000101400 */
[----:B0-----:R-:W-:-:S05]  /*a750*/  F2FP.BF16.PACK_AB R0, RZ, R0 ;  /* 0x00000000ff00723e */ /* 0x001fca00000010ff */
[----:B------:R0:W-:Y:S01]  /*a760*/  STG.E.U16 [R8.64], R0 ;  /* 0x0000000008007986 */ /* 0x0001e2000c101524 */
[----:B------:R-:W-:Y:S05]  /*a770*/  BRA `(.L_x_14965) ;  /* 0x000006a000007947 */ /* 0x000fea0003800000 */
.L_x_14972:
        /* <DEDUP_REMOVED lines=10> */
.L_x_14984:
        /* <DEDUP_REMOVED lines=17> */
.L_x_14987:
[----:B------:R-:W-:-:S04]  /*a930*/  LOP3.LUT R3, R19, 0x80000000, RZ, 0xc0, !PT ;  /* 0x8000000013037812 */ /* 0x000fc800078ec0ff */
[----:B------:R-:W-:-:S04]  /*a940*/  SHF.R.U32.HI R3, RZ, 0x18, R3 ;  /* 0x00000018ff037819 */ /* 0x000fc80000011603 */
[----:B------:R-:W-:-:S04]  /*a950*/  LOP3.LUT R0, R0, R3, RZ, 0xfc, !PT ;  /* 0x0000000300007212 */ /* 0x000fc800078efcff */
[----:B------:R-:W-:Y:S02]  /*a960*/  PRMT R4, R0, 0x7610, R4 ;  /* 0x0000761000047816 */ /* 0x000fe40000000004 */
.L_x_14986:
[----:B------:R-:W-:Y:S05]  /*a970*/  BSYNC B0 ;  /* 0x0000000000007941 */ /* 0x000fea0003800000 */
.L_x_14985:
[----:B------:R0:W-:Y:S01]  /*a980*/  STG.E.U8 [R8.64], R4 ;  /* 0x0000000408007986 */ /* 0x0001e2000c101124 */
[----:B------:R-:W-:Y:S05]  /*a990*/  BRA `(.L_x_14965) ;  /* 0x0000048000007947 */ /* 0x000fea0003800000 */
.L_x_14983:
        /* <DEDUP_REMOVED lines=17> */
.L_x_14990:
[----:B------:R-:W-:-:S04]  /*aab0*/  LOP3.LUT R3, R19, 0x80000000, RZ, 0xc0, !PT ;  /* 0x8000000013037812 */ /* 0x000fc800078ec0ff */
[----:B------:R-:W-:-:S04]  /*aac0*/  SHF.R.U32.HI R3, RZ, 0x18, R3 ;  /* 0x00000018ff037819 */ /* 0x000fc80000011603 */
[----:B------:R-:W-:-:S04]  /*aad0*/  LOP3.LUT R0, R0, R3, RZ, 0xfc, !PT ;  /* 0x0000000300007212 */ /* 0x000fc800078efcff */
[----:B------:R-:W-:Y:S02]  /*aae0*/  PRMT R4, R0, 0x7610, R4 ;  /* 0x0000761000047816 */ /* 0x000fe40000000004 */
.L_x_14989:
[----:B------:R-:W-:Y:S05]  /*aaf0*/  BSYNC B0 ;  /* 0x0000000000007941 */ /* 0x000fea0003800000 */
.L_x_14988:
[----:B------:R0:W-:Y:S01]  /*ab00*/  STG.E.U8 [R8.64], R4 ;  /* 0x0000000408007986 */ /* 0x0001e2000c101124 */
[----:B------:R-:W-:Y:S05]  /*ab10*/  BRA `(.L_x_14965) ;  /* 0x0000030000007947 */ /* 0x000fea0003800000 */
.L_x_14982:
        /* <DEDUP_REMOVED lines=22> */
.L_x_14964:
        /* <DEDUP_REMOVED lines=18> */
[----:B012---:R-:W-:Y:S05]  /*ada0*/  CALL.ABS.NOINC R14 ;  /* 0x000000000e007343 */ /* 0x007fea0003c00000 */
[----:B------:R-:W-:Y:S05]  /*adb0*/  BRA `(.L_x_14965) ;  /* 0x0000006000007947 */ /* 0x000fea0003800000 */
.L_x_14992:
[----:B------:R-:W-:-:S04]  /*adc0*/  PRMT R4, R19, 0x9910, RZ ;  /* 0x0000991013047816 */ /* 0x000fc800000000ff */
[----:B------:R-:W-:-:S05]  /*add0*/  SHF.R.S32.HI R5, RZ, 0x1f, R4 ;  /* 0x0000001fff057819 */ /* 0x000fca0000011404 */
[----:B------:R0:W-:Y:S01]  /*ade0*/  STG.E.64 [R8.64], R4 ;  /* 0x0000000408007986 */ /* 0x0001e2000c101b24 */
[----:B------:R-:W-:Y:S05]  /*adf0*/  BRA `(.L_x_14965) ;  /* 0x0000002000007947 */ /* 0x000fea0003800000 */
.L_x_14991:
[----:B------:R-:W-:-:S05]  /*ae00*/  PRMT R3, R19, 0x9910, RZ ;  /* 0x0000991013037816 */ /* 0x000fca00000000ff */
[----:B------:R0:W-:Y:S02]  /*ae10*/  STG.E [R8.64], R3 ;  /* 0x0000000308007986 */ /* 0x0001e4000c101924 */
.L_x_14965:
[----:B------:R-:W-:Y:S02]  /*ae20*/  IADD3 R23, R23, 0x80, RZ ;  /* 0x0000008017177810 */ /* 0x000fe40007ffe0ff */
.L_x_14926:
[----:B------:R-:W-:Y:S05]  /*ae30*/  BSYNC B6 ;  /* 0x0000000000067941 */ /* 0x000fea0003800000 */
.L_x_14925:
[----:B------:R-:W-:-:S13]  /*ae40*/  ISETP.GE.AND P0, PT, R23, R16, PT ;  /* 0x000000101700720c */ /* 0x000fda0003f06270 */
[----:B------:R-:W-:Y:S05]  /*ae50*/  @P0 EXIT ;  /* 0x000000000000094d */ /* 0x000fea0003800000 */
        /* <DEDUP_REMOVED lines=15> */
[----:B-----5:R-:W-:Y:S01]  /*af50*/  STG.E.U8 [R2.64], R18 ;  /* 0x0000001202007986 */ /* 0x020fe2000c101124 */
[----:B------:R-:W-:Y:S05]  /*af60*/  EXIT ;  /* 0x000000000000794d */ /* 0x000fea0003800000 */
.L_x_14996:
[----:B-----5:R-:W-:Y:S01]  /*af70*/  STG.E.U8 [R2.64], R18 ;  /* 0x0000001202007986 */ /* 0x020fe2000c101124 */
[----:B------:R-:W-:Y:S05]  /*af80*/  EXIT ;  /* 0x000000000000794d */ /* 0x000fea0003800000 */
.L_x_14995:
[----:B------:R-:W-:-:S13]  /*af90*/  ISETP.NE.AND P0, PT, R0, 0x2, PT ;  /* 0x000000020000780c */ /* 0x000fda0003f05270 */
[----:B------:R-:W-:Y:S05]  /*afa0*/  @!P0 BRA `(.L_x_14998) ;  /* 0x000000b000008947 */ /* 0x000fea0003800000 */
[----:B------:R-:W-:-:S13]  /*afb0*/  ISETP.NE.AND P0, PT, R0, 0x3, PT ;  /* 0x000000030000780c */ /* 0x000fda0003f05270 */
[----:B------:R-:W-:Y:S05]  /*afc0*/  @!P0 BRA `(.L_x_14999) ;  /* 0x0000006000008947 */ /* 0x000fea0003800000 */
[----:B------:R-:W-:-:S13]  /*afd0*/  ISETP.NE.AND P0, PT, R0, 0x4, PT ;  /* 0x000000040000780c */ /* 0x000fda0003f05270 */
[----:B------:R-:W-:Y:S05]  /*afe0*/  @P0 BRA `(.L_x_14997) ;  /* 0x00000bc000000947 */ /* 0x000fea0003800000 */
[----:B-----5:R-:W-:-:S04]  /*aff0*/  PRMT R4, R18, 0x9910, RZ ;  /* 0x0000991012047816 */ /* 0x020fc800000000ff */
[----:B------:R-:W-:-:S05]  /*b000*/  SHF.R.S32.HI R5, RZ, 0x1f, R4 ;  /* 0x0000001fff057819 */ /* 0x000fca0000011404 */
[----:B------:R-:W-:Y:S01]  /*b010*/  STG.E.64 [R2.64], R4 ;  /* 0x0000000402007986 */ /* 0x000fe2000c101b24 */
[----:B------:R-:W-:Y:S05]  /*b020*/  EXIT ;  /* 0x000000000000794d */ /* 0x000fea0003800000 */
.L_x_14999:
[----:B-----5:R-:W-:-:S05]  /*b030*/  PRMT R5, R18, 0x9910, RZ ;  /* 0x0000991012057816 */ /* 0x020fca00000000ff */
[----:B------:R-:W-:Y:S01]  /*b040*/  STG.E [R2.64], R5 ;  /* 0x0000000502007986 */ /* 0x000fe2000c101924 */
[----:B------:R-:W-:Y:S05]  /*b050*/  EXIT ;  /* 0x000000000000794d */ /* 0x000fea0003800000 */
.L_x_14998:
[----:B-----5:R-:W-:Y:S01]  /*b060*/  STG.E.U16 [R2.64], R18 ;  /* 0x0000001202007986 */ /* 0x020fe2000c101524 */
[----:B------:R-:W-:Y:S05]  /*b070*/  EXIT ;  /* 0x000000000000794d */ /* 0x000fea0003800000 */
.L_x_14994:
[----:B------:R-:W-:-:S13]  /*b080*/  ISETP.GT.AND P0, PT, R0, 0x6, PT ;  /* 0x000000060000780c */ /* 0x000fda0003f04270 */
[----:B------:R-:W-:Y:S05]  /*b090*/  @P0 BRA `(.L_x_15000) ;  /* 0x000000b000000947 */ /* 0x000fea0003800000 */
[----:B------:R-:W-:-:S13]  /*b0a0*/  ISETP.NE.AND P0, PT, R0, 0x5, PT ;  /* 0x000000050000780c */ /* 0x000fda0003f05270 */
[----:B------:R-:W-:Y:S05]  /*b0b0*/  @!P0 BRA `(.L_x_15001) ;  /* 0x0000005000008947 */ /* 0x000fea0003800000 */
[----:B------:R-:W-:-:S13]  /*b0c0*/  ISETP.NE.AND P0, PT, R0, 0x6, PT ;  /* 0x000000060000780c */ /* 0x000fda0003f05270 */
[----:B------:R-:W-:Y:S05]  /*b0d0*/  @P0 BRA `(.L_x_14997) ;  /* 0x00000ad000000947 */ /* 0x000fea0003800000 */
[----:B-----5:R-:W0:Y:S02]  /*b0e0*/  I2F.S16 R5, R18 ;  /* 0x0000001200057306 */ /* 0x020e240000101400 */
[----:B0-----:R-:W-:Y:S01]  /*b0f0*/  STG.E [R2.64], R5 ;  /* 0x0000000502007986 */ /* 0x001fe2000c101924 */
[----:B------:R-:W-:Y:S05]  /*b100*/  EXIT ;  /* 0x000000000000794d */ /* 0x000fea0003800000 */
.L_x_15001:
[----:B-----5:R-:W0:Y:S02]  /*b110*/  I2F.S16 R0, R18 ;  /* 0x0000001200007306 */ /* 0x020e240000101400 */
[----:B0-----:R-:W-:-:S05]  /*b120*/  F2FP.PACK_AB R0, RZ, R0 ;  /* 0x00000000ff00723e */ /* 0x001fca00000000ff */
[----:B------:R-:W-:Y:S01]  /*b130*/  STG.E.U16 [R2.64], R0 ;  /* 0x0000000002007986 */ /* 0x000fe2000c101524 */
[----:B------:R-:W-:Y:S05]  /*b140*/  EXIT ;  /* 0x000000000000794d */ /* 0x000fea0003800000 */
.L_x_15000:
[----:B------:R-:W-:-:S13]  /*b150*/  ISETP.NE.AND P0, PT, R0, 0x7, PT ;  /* 0x000000070000780c */ /* 0x000fda0003f05270 */
[----:B------:R-:W-:Y:S05]  /*b160*/  @!P0 BRA `(.L_x_15002) ;  /* 0x000000d000008947 */ /* 0x000fea0003800000 */
[----:B------:R-:W-:-:S13]  /*b170*/  ISETP.NE.AND P0, PT, R0, 0x8, PT ;  /* 0x000000080000780c */ /* 0x000fda0003f05270 */
[----:B------:R-:W-:Y:S05]  /*b180*/  @!P0 BRA `(.L_x_15003) ;  /* 0x0000006000008947 */ /* 0x000fea0003800000 */
[----:B------:R-:W-:-:S13]  /*b190*/  ISETP.NE.AND P0, PT, R0, 0x9, PT ;  /* 0x000000090000780c */ /* 0x000fda0003f05270 */
[----:B------:R-:W-:Y:S05]  /*b1a0*/  @P0 BRA `(.L_x_14997) ;  /* 0x00000a0000000947 */ /* 0x000fea0003800000 */
[----:B-----5:R-:W0:Y:S01]  /*b1b0*/  I2F.S16 R18, R18 ;  /* 0x0000001200127306 */ /* 0x020e220000101400 */
[----:B------:R-:W-:-:S05]  /*b1c0*/  IMAD.MOV.U32 R19, RZ, RZ, RZ ;  /* 0x000000ffff137224 */ /* 0x000fca00078e00ff */
[----:B0-----:R-:W-:Y:S01]  /*b1d0*/  STG.E.64 [R2.64], R18 ;  /* 0x0000001202007986 */ /* 0x001fe2000c101b24 */
[----:B------:R-:W-:Y:S05]  /*b1e0*/  EXIT ;  /* 0x000000000000794d */ /* 0x000fea0003800000 */
.L_x_15003:
[----:B-----5:R-:W0:Y:S02]  /*b1f0*/  I2F.S16 R18, R18 ;  /* 0x0000001200127306 */ /* 0x020e240000101400 */
[----:B0-----:R-:W-:-:S04]  /*b200*/  F2FP.PACK_AB R5, RZ, R18 ;  /* 0x00000012ff05723e */ /* 0x001fc800000000ff */
[----:B------:R-:W-:-:S05]  /*b210*/  PRMT R5, R5, 0x5410, RZ ;  /* 0x0000541005057816 */ /* 0x000fca00000000ff */
[----:B------:R-:W-:Y:S01]  /*b220*/  STG.E [R2.64], R5 ;  /* 0x0000000502007986 */ /* 0x000fe2000c101924 */
[----:B------:R-:W-:Y:S05]  /*b230*/  EXIT ;  /* 0x000000000000794d */ /* 0x000fea0003800000 */
.L_x_15002:
[----:B-----5:R-:W0:Y:S02]  /*b240*/  I2F.F64.S16 R18, R18 ;  /* 0x0000001200127312 */ /* 0x020e240000101c00 */
[----:B0-----:R-:W-:Y:S01]  /*b250*/  STG.E.64 [R2.64], R18 ;  /* 0x0000001202007986 */ /* 0x001fe2000c101b24 */
[----:B------:R-:W-:Y:S05]  /*b260*/  EXIT ;  /* 0x000000000000794d */ /* 0x000fea0003800000 */
.L_x_14993:
        /* <DEDUP_REMOVED lines=8> */
[----:B-----5:R-:W-:-:S04]  /*b2f0*/  PRMT R0, R18, 0x9910, RZ ;  /* 0x0000991012007816 */ /* 0x020fc800000000ff */
[----:B------:R-:W-:-:S04]  /*b300*/  ISETP.NE.AND P0, PT, R0, RZ, PT ;  /* 0x000000ff0000720c */ /* 0x000fc80003f05270 */
[----:B------:R-:W-:-:S05]  /*b310*/  SEL R5, RZ, 0x1, !P0 ;  /* 0x00000001ff057807 */ /* 0x000fca0004000000 */
[----:B------:R-:W-:Y:S01]  /*b320*/  STG.E.U8 [R2.64], R5 ;  /* 0x0000000502007986 */ /* 0x000fe2000c101124 */
[----:B------:R-:W-:Y:S05]  /*b330*/  EXIT ;  /* 0x000000000000794d */ /* 0x000fea0003800000 */
.L_x_15006:
[----:B-----5:R-:W0:Y:S01]  /*b340*/  I2F.F64.S16 R4, R18 ;  /* 0x0000001200047312 */ /* 0x020e220000101c00 */
[----:B------:R-:W-:-:S05]  /*b350*/  CS2R R6, SRZ ;  /* 0x0000000000067805 */ /* 0x000fca000001ff00 */
[----:B0-----:R-:W-:Y:S01]  /*b360*/  STG.E.128 [R2.64], R4 ;  /* 0x0000000402007986 */ /* 0x001fe2000c101d24 */
[----:B------:R-:W-:Y:S05]  /*b370*/  EXIT ;  /* 0x000000000000794d */ /* 0x000fea0003800000 */
.L_x_15005:
[----:B------:R-:W-:-:S13]  /*b380*/  ISETP.NE.AND P0, PT, R0, 0xf, PT ;  /* 0x0000000f0000780c */ /* 0x000fda0003f05270 */
[----:B------:R-:W-:Y:S05]  /*b390*/  @!P0 BRA `(.L_x_15007) ;  /* 0x000002d000008947 */ /* 0x000fea0003800000 */
[----:B------:R-:W-:-:S13]  /*b3a0*/  ISETP.NE.AND P0, PT, R0, 0x17, PT ;  /* 0x000000170000780c */ /* 0x000fda0003f05270 */
[----:B------:R-:W-:Y:S05]  /*b3b0*/  @!P0 BRA `(.L_x_15008) ;  /* 0x0000015000008947 */ /* 0x000fea0003800000 */
[----:B------:R-:W-:-:S13]  /*b3c0*/  ISETP.NE.AND P0, PT, R0, 0x18, PT ;  /* 0x000000180000780c */ /* 0x000fda0003f05270 */
[----:B------:R-:W-:Y:S05]  /*b3d0*/  @P0 BRA `(.L_x_14997) ;  /* 0x000007d000000947 */ /* 0x000fea0003800000 */
[----:B-----5:R-:W0:Y:S01]  /*b3e0*/  I2F.S16 R7, R18 ;  /* 0x0000001200077306 */ /* 0x020e220000101400 */
        /* <DEDUP_REMOVED lines=14> */
.L_x_15010:
[----:B------:R-:W-:Y:S05]  /*b4d0*/  BSYNC B0 ;  /* 0x0000000000007941 */ /* 0x000fea0003800000 */
.L_x_15009:
[----:B------:R-:W-:-:S05]  /*b4e0*/  LOP3.LUT R5, R0, R5, RZ, 0xfc, !PT ;  /* 0x0000000500057212 */ /* 0x000fca00078efcff */
[----:B------:R-:W-:Y:S01]  /*b4f0*/  STG.E.U8 [R2.64], R5 ;  /* 0x0000000502007986 */ /* 0x000fe2000c101124 */
[----:B------:R-:W-:Y:S05]  /*b500*/  EXIT ;  /* 0x000000000000794d */ /* 0x000fea0003800000 */
.L_x_15008:
[----:B-----5:R-:W0:Y:S01]  /*b510*/  I2F.S16 R5, R18 ;  /* 0x0000001200057306 */ /* 0x020e220000101400 */
        /* <DEDUP_REMOVED lines=12> */
.L_x_15012:
[----:B------:R-:W-:Y:S01]  /*b5e0*/  IMAD.MOV.U32 R0, RZ, RZ, 0x7f ;  /* 0x0000007fff007424 */ /* 0x000fe200078e00ff */
[----:B------:R-:W-:-:S04]  /*b5f0*/  ISETP.GT.U32.AND P0, PT, R4, 0x7f800000, PT ;  /* 0x7f8000000400780c */ /* 0x000fc80003f04070 */
[----:B------:R-:W-:-:S04]  /*b600*/  SEL R0, R0, 0x7c, P0 ;  /* 0x0000007c00007807 */ /* 0x000fc80000000000 */
.L_x_15013:
[----:B------:R-:W-:Y:S05]  /*b610*/  BSYNC B0 ;  /* 0x0000000000007941 */ /* 0x000fea0003800000 */
.L_x_15011:
[----:B------:R-:W-:-:S04]  /*b620*/  LOP3.LUT R4, R5, 0x80000000, RZ, 0xc0, !PT ;  /* 0x8000000005047812 */ /* 0x000fc800078ec0ff */
[----:B------:R-:W-:-:S04]  /*b630*/  SHF.R.U32.HI R5, RZ, 0x18, R4 ;  /* 0x00000018ff057819 */ /* 0x000fc80000011604 */
[----:B------:R-:W-:-:S05]  /*b640*/  LOP3.LUT R5, R0, R5, RZ, 0xfc, !PT ;  /* 0x0000000500057212 */ /* 0x000fca00078efcff */
[----:B------:R-:W-:Y:S01]  /*b650*/  STG.E.U8 [R2.64], R5 ;  /* 0x0000000502007986 */ /* 0x000fe2000c101124 */
[----:B------:R-:W-:Y:S05]  /*b660*/  EXIT ;  /* 0x000000000000794d */ /* 0x000fea0003800000 */
.L_x_15007:
[----:B-----5:R-:W0:Y:S02]  /*b670*/  I2F.S16 R0, R18 ;  /* 0x0000001200007306 */ /* 0x020e240000101400 */
[----:B0-----:R-:W-:-:S05]  /*b680*/  F2FP.BF16.PACK_AB R0, RZ, R0 ;  /* 0x00000000ff00723e */ /* 0x001fca00000010ff */
[----:B------:R-:W-:Y:S01]  /*b690*/  STG.E.U16 [R2.64], R0 ;  /* 0x0000000002007986 */ /* 0x000fe2000c101524 */
[----:B------:R-:W-:Y:S05]  /*b6a0*/  EXIT ;  /* 0x000000000000794d */ /* 0x000fea0003800000 */
.L_x_15004:
        /* <DEDUP_REMOVED lines=8> */
[----:B-----5:R-:W-:Y:S01]  /*b730*/  STG.E.U16 [R2.64], R18 ;  /* 0x0000001202007986 */ /* 0x020fe2000c101524 */
[----:B------:R-:W-:Y:S05]  /*b740*/  EXIT ;  /* 0x000000000000794d */ /* 0x000fea0003800000 */
.L_x_15016:
[----:B-----5:R-:W0:Y:S01]  /*b750*/  I2F.S16 R7, R18 ;  /* 0x0000001200077306 */ /* 0x020e220000101400 */
        /* <DEDUP_REMOVED lines=16> */
.L_x_15019:
[----:B------:R-:W-:-:S04]  /*b860*/  LOP3.LUT R0, R7, 0x80000000, RZ, 0xc0, !PT ;  /* 0x8000000007007812 */ /* 0x000fc800078ec0ff */
[----:B------:R-:W-:-:S04]  /*b870*/  SHF.R.U32.HI R5, RZ, 0x18, R0 ;  /* 0x00000018ff057819 */ /* 0x000fc80000011600 */
[----:B------:R-:W-:-:S04]  /*b880*/  LOP3.LUT R4, R4, R5, RZ, 0xfc, !PT ;  /* 0x0000000504047212 */ /* 0x000fc800078efcff */
[----:B------:R-:W-:Y:S02]  /*b890*/  PRMT R0, R4, 0x7610, R0 ;  /* 0x0000761004007816 */ /* 0x000fe40000000000 */
.L_x_15018:
[----:B------:R-:W-:Y:S05]  /*b8a0*/  BSYNC B0 ;  /* 0x0000000000007941 */ /* 0x000fea0003800000 */
.L_x_15017:
[----:B------:R-:W-:Y:S01]  /*b8b0*/  STG.E.U8 [R2.64], R0 ;  /* 0x0000000002007986 */ /* 0x000fe2000c101124 */
[----:B------:R-:W-:Y:S05]  /*b8c0*/  EXIT ;  /* 0x000000000000794d */ /* 0x000fea0003800000 */
.L_x_15015:
        /* <DEDUP_REMOVED lines=17> */
.L_x_15022:
[----:B------:R-:W-:-:S04]  /*b9e0*/  LOP3.LUT R0, R7, 0x80000000, RZ, 0xc0, !PT ;  /* 0x8000000007007812 */ /* 0x000fc800078ec0ff */
[----:B------:R-:W-:-:S04]  /*b9f0*/  SHF.R.U32.HI R5, RZ, 0x18, R0 ;  /* 0x00000018ff057819 */ /* 0x000fc80000011600 */
[----:B------:R-:W-:-:S04]  /*ba00*/  LOP3.LUT R4, R4, R5, RZ, 0xfc, !PT ;  /* 0x0000000504047212 */ /* 0x000fc800078efcff */
[----:B------:R-:W-:Y:S02]  /*ba10*/  PRMT R0, R4, 0x7610, R0 ;  /* 0x0000761004007816 */ /* 0x000fe40000000000 */
.L_x_15021:
[----:B------:R-:W-:Y:S05]  /*ba20*/  BSYNC B0 ;  /* 0x0000000000007941 */ /* 0x000fea0003800000 */
.L_x_15020:
[----:B------:R-:W-:Y:S01]  /*ba30*/  STG.E.U8 [R2.64], R0 ;  /* 0x0000000002007986 */ /* 0x000fe2000c101124 */
[----:B------:R-:W-:Y:S05]  /*ba40*/  EXIT ;  /* 0x000000000000794d */ /* 0x000fea0003800000 */
.L_x_15014:
[----:B------:R-:W-:-:S13]  /*ba50*/  ISETP.NE.AND P0, PT, R0, 0x1c, PT ;  /* 0x0000001c0000780c */ /* 0x000fda0003f05270 */
[----:B------:R-:W-:Y:S05]  /*ba60*/  @!P0 BRA `(.L_x_15023) ;  /* 0x000002c000008947 */ /* 0x000fea0003800000 */
[----:B------:R-:W-:-:S13]  /*ba70*/  ISETP.NE.AND P0, PT, R0, 0x1d, PT ;  /* 0x0000001d0000780c */ /* 0x000fda0003f05270 */
[----:B------:R-:W-:Y:S05]  /*ba80*/  @!P0 BRA `(.L_x_15024) ;  /* 0x0000026000008947 */ /* 0x000fea0003800000 */
[----:B------:R-:W-:-:S13]  /*ba90*/  ISETP.NE.AND P0, PT, R0, 0x2c, PT ;  /* 0x0000002c0000780c */ /* 0x000fda0003f05270 */
[----:B------:R-:W-:Y:S05]  /*baa0*/  @P0 BRA `(.L_x_14997) ;  /* 0x0000010000000947 */ /* 0x000fea0003800000 */
[----:B-----5:R-:W0:Y:S01]  /*bab0*/  I2F.S16 R18, R18 ;  /* 0x0000001200127306 */ /* 0x020e220000101400 */
        /* <DEDUP_REMOVED lines=15> */
.L_x_14997:
        /* <DEDUP_REMOVED lines=19> */
[----:B------:R-:W-:Y:S05]  /*bce0*/  EXIT ;  /* 0x000000000000794d */ /* 0x000fea0003800000 */
.L_x_15024:
[----:B-----5:R-:W-:-:S04]  /*bcf0*/  PRMT R4, R18, 0x9910, RZ ;  /* 0x0000991012047816 */ /* 0x020fc800000000ff */
[----:B------:R-:W-:-:S05]  /*bd00*/  SHF.R.S32.HI R5, RZ, 0x1f, R4 ;  /* 0x0000001fff057819 */ /* 0x000fca0000011404 */
[----:B------:R-:W-:Y:S01]  /*bd10*/  STG.E.64 [R2.64], R4 ;  /* 0x0000000402007986 */ /* 0x000fe2000c101b24 */
[----:B------:R-:W-:Y:S05]  /*bd20*/  EXIT ;  /* 0x000000000000794d */ /* 0x000fea0003800000 */
.L_x_15023:
[----:B-----5:R-:W-:-:S05]  /*bd30*/  PRMT R5, R18, 0x9910, RZ ;  /* 0x0000991012057816 */ /* 0x020fca00000000ff */
[----:B------:R-:W-:Y:S01]  /*bd40*/  STG.E [R2.64], R5 ;  /* 0x0000000502007986 */ /* 0x000fe2000c101924 */
[----:B------:R-:W-:Y:S05]  /*bd50*/  EXIT ;  /* 0x000000000000794d */ /* 0x000fea0003800000 */
.L_x_15025:
        /* <DEDUP_REMOVED lines=10> */
.L_x_50602:


//--------------------- .text._ZN2at6native18elementwise_kernelILi128ELi4EZNS0_22gpu_kernel_impl_nocastINS0_13BinaryFunctorIsssZZZNS0_16fmod_kernel_cudaERNS_18TensorIteratorBaseEENKUlvE_clEvENKUlvE3_clEvEUlssE_EEEEvS5_RKT_EUliE_EEviT1_ --------------------------
	.section	.text._ZN2at6native18elementwise_kernelILi128ELi4EZNS0_22gpu_kernel_impl_nocastINS0_13BinaryFunctorIsssZZZNS0_16fmod_kernel_cudaERNS_18TensorIteratorBaseEENKUlvE_clEvENKUlvE3_clEvEUlssE_EEEEvS5_RKT_EUliE_EEviT1_,"ax",@progbits
	.sectioninfo	@"SHI_REGISTERS=14"
	.align	128
        .global         _ZN2at6native18elementwise_kernelILi128ELi4EZNS0_22gpu_kernel_impl_nocastINS0_13BinaryFunctorIsssZZZNS0_16fmod_kernel_cudaERNS_18TensorIteratorBaseEENKUlvE_clEvENKUlvE3_clEvEUlssE_EEEEvS5_RKT_EUliE_EEviT1_
        .type           _ZN2at6native18elementwise_kernelILi128ELi4EZNS0_22gpu_kernel_impl_nocastINS0_13BinaryFunctorIsssZZZNS0_16fmod_kernel_cudaERNS_18TensorIteratorBaseEENKUlvE_clEvENKUlvE3_clEvEUlssE_EEEEvS5_RKT_EUliE_EEviT1_,@function
        .size           _ZN2at6native18elementwise_kernelILi128ELi4EZNS0_22gpu_kernel_impl_nocastINS0_13BinaryFunctorIsssZZZNS0_16fmod_kernel_cudaERNS_18TensorIteratorBaseEENKUlvE_clEvENKUlvE3_clEvEUlssE_EEEEvS5_RKT_EUliE_EEviT1_,(.L_x_50603 - _ZN2at6native18elementwise_kernelILi128ELi4EZNS0_22gpu_kernel_impl_nocastINS0_13BinaryFunctorIsssZZZNS0_16fmod_kernel_cudaERNS_18TensorIteratorBaseEENKUlvE_clEvENKUlvE3_clEvEUlssE_EEEEvS5_RKT_EUliE_EEviT1_)
        .other          _ZN2at6native18elementwise_kernelILi128ELi4EZNS0_22gpu_kernel_impl_nocastINS0_13BinaryFunctorIsssZZZNS0_16fmod_kernel_cudaERNS_18TensorIteratorBaseEENKUlvE_clEvENKUlvE3_clEvEUlssE_EEEEvS5_RKT_EUliE_EEviT1_,@"STO_CUDA_ENTRY STV_DEFAULT"
_ZN2at6native18elementwise_kernelILi128ELi4EZNS0_22gpu_kernel_impl_nocastINS0_13BinaryFunctorIsssZZZNS0_16fmod_kernel_cudaERNS_18TensorIteratorBaseEENKUlvE_clEvENKUlvE3_clEvEUlssE_EEEEvS5_RKT_EUliE_EEviT1_:
.text._ZN2at6native18elementwise_kernelILi128ELi4EZNS0_22gpu_kernel_impl_nocastINS0_13BinaryFunctorIsssZZZNS0_16fmod_kernel_cudaERNS_18TensorIteratorBaseEENKUlvE_clEvENKUlvE3_clEvEUlssE_EEEEvS5_RKT_EUliE_EEviT1_:
        /* <DEDUP_REMOVED lines=10> */
[----:B------:R-:W-:-:S11]  /*00a0*/  CS2R R2, SRZ ;  /* 0x0000000000027805 */ /* 0x000fd6000001ff00 */
[----:B------:R-:W-:Y:S05]  /*00b0*/  @!P0 BRA `(.L_x_15028) ;  /* 0x00000f9000008947 */ /* 0x000fea0003800000 */
[----:B------:R-:W-:Y:S02]  /*00c0*/  MOV R2, RZ ;  /* 0x000000ff00027202 */ /* 0x000fe40000000f00 */
[----:B------:R-:W-:Y:S02]  /*00d0*/  MOV R3, R0 ;  /* 0x0000000000037202 */ /* 0x000fe40000000f00 */
        /* <DEDUP_REMOVED lines=247> */
.L_x_15028:
[----:B------:R-:W-:-:S04]  /*1050*/  IADD3 R6, P0, R4, c[0x0][0x3d8], RZ ;  /* 0x0000f60004067a10 */ /* 0x000fc80007f1e0ff */
[----:B------:R-:W-:-:S05]  /*1060*/  IADD3.X R7, RZ, c[0x0][0x3dc], RZ, P0, !PT ;  /* 0x0000f700ff077a10 */ /* 0x000fca00007fe4ff */
[----:B------:R-:W2:Y:S01]  /*1070*/  LDG.E.S16 R11, [R6.64] ;  /* 0x00000004060b7981 */ /* 0x000ea2000c1e1700 */
[----:B------:R-:W-:-:S04]  /*1080*/  IADD3 R4, P0, R3, c[0x0][0x3d0], RZ ;  /* 0x0000f40003047a10 */ /* 0x000fc80007f1e0ff */
[----:B------:R-:W-:-:S05]  /*1090*/  IADD3.X R5, RZ, c[0x0][0x3d4], RZ, P0, !PT ;  /* 0x0000f500ff057a10 */ /* 0x000fca00007fe4ff */
[----:B------:R0:W3:Y:S01]  /*10a0*/  LDG.E.S16 R4, [R4.64] ;  /* 0x0000000404047981 */ /* 0x0000e2000c1e1700 */
[----:B------:R-:W-:Y:S02]  /*10b0*/  IADD3 R0, R0, 0x80, RZ ;  /* 0x0000008000007810 */ /* 0x000fe40007ffe0ff */
[-C--:B--2---:R-:W-:Y:S02]  /*10c0*/  IABS R10, R11.reuse ;  /* 0x0000000b000a7213 */ /* 0x084fe40000000000 */
[----:B0-----:R-:W-:Y:S02]  /*10d0*/  IABS R5, R11 ;  /* 0x0000000b00057213 */ /* 0x001fe40000000000 */
[----:B------:R-:W0:Y:S01]  /*10e0*/  I2F.RP R3, R10 ;  /* 0x0000000a00037306 */ /* 0x000e220000209400 */
[----:B---3--:R-:W-:Y:S02]  /*10f0*/  IABS R6, R4 ;  /* 0x0000000400067213 */ /* 0x008fe40000000000 */
[----:B------:R-:W-:-:S05]  /*1100*/  ISETP.GE.AND P1, PT, R4, RZ, PT ;  /* 0x000000ff0400720c */ /* 0x000fca0003f26270 */
[----:B0-----:R-:W0:Y:S02]  /*1110*/  MUFU.RCP R3, R3 ;  /* 0x0000000300037308 */ /* 0x001e240000001000 */
[----:B0-----:R-:W-:Y:S02]  /*1120*/  IADD3 R8, R3, 0xffffffe, RZ ;  /* 0x0ffffffe03087810 */ /* 0x001fe40007ffe0ff */
[----:B------:R-:W-:-:S04]  /*1130*/  IADD3 R3, RZ, -R5, RZ ;  /* 0x80000005ff037210 */ /* 0x000fc80007ffe0ff */
[----:B------:R0:W1:Y:S02]  /*1140*/  F2I.FTZ.U32.TRUNC.NTZ R9, R8 ;  /* 0x0000000800097305 */ /* 0x000064000021f000 */
[----:B0-----:R-:W-:Y:S02]  /*1150*/  MOV R8, RZ ;  /* 0x000000ff00087202 */ /* 0x001fe40000000f00 */
[----:B-1----:R-:W-:-:S05]  /*1160*/  IADD3 R7, RZ, -R9, RZ ;  /* 0x80000009ff077210 */ /* 0x002fca0007ffe0ff */
[----:B------:R-:W-:-:S04]  /*1170*/  IMAD R7, R7, R10, RZ ;  /* 0x0000000a07077224 */ /* 0x000fc800078e02ff */
[----:B------:R-:W-:-:S06]  /*1180*/  IMAD.HI.U32 R9, R9, R7, R8 ;  /* 0x0000000709097227 */ /* 0x000fcc00078e0008 */
[----:B------:R-:W-:-:S04]  /*1190*/  IMAD.HI.U32 R9, R9, R6, RZ ;  /* 0x0000000609097227 */ /* 0x000fc800078e00ff */
[----:B------:R-:W-:-:S05]  /*11a0*/  IMAD R9, R9, R3, R6 ;  /* 0x0000000309097224 */ /* 0x000fca00078e0206 */
[----:B------:R-:W-:-:S13]  /*11b0*/  ISETP.GT.U32.AND P0, PT, R10, R9, PT ;  /* 0x000000090a00720c */ /* 0x000fda0003f04070 */
[----:B------:R-:W-:Y:S02]  /*11c0*/  @!P0 IADD3 R9, R9, -R10, RZ ;  /* 0x8000000a09098210 */ /* 0x000fe40007ffe0ff */
[----:B------:R-:W-:Y:S02]  /*11d0*/  ISETP.NE.AND P0, PT, R11, RZ, PT ;  /* 0x000000ff0b00720c */ /* 0x000fe40003f05270 */
[----:B------:R-:W-:-:S13]  /*11e0*/  ISETP.GT.U32.AND P2, PT, R10, R9, PT ;  /* 0x000000090a00720c */ /* 0x000fda0003f44070 */
[----:B------:R-:W-:Y:S02]  /*11f0*/  @!P2 IADD3 R9, R9, -R10, RZ ;  /* 0x8000000a0909a210 */ /* 0x000fe40007ffe0ff */
[----:B------:R-:W-:Y:S02]  /*1200*/  IADD3 R2, P2, R2, c[0x0][0x3c8], RZ ;  /* 0x0000f20002027a10 */ /* 0x000fe40007f5e0ff */
[----:B------:R-:W-:Y:S02]  /*1210*/  @!P1 IADD3 R9, -R9, RZ, RZ ;  /* 0x000000ff09099210 */ /* 0x000fe40007ffe1ff */
[----:B------:R-:W-:Y:S02]  /*1220*/  IADD3.X R3, RZ, c[0x0][0x3cc], RZ, P2, !PT ;  /* 0x0000f300ff037a10 */ /* 0x000fe400017fe4ff */
[----:B------:R-:W-:-:S05]  /*1230*/  @!P0 LOP3.LUT R9, RZ, R11, RZ, 0x33, !PT ;  /* 0x0000000bff098212 */ /* 0x000fca00078e33ff */
[----:B------:R0:W-:Y:S02]  /*1240*/  STG.E.U16 [R2.64], R9 ;  /* 0x0000000902007986 */ /* 0x0001e4000c101504 */
.L_x_15027:
[----:B------:R-:W-:Y:S05]  /*1250*/  BSYNC B0 ;  /* 0x0000000000007941 */ /* 0x000fea0003800000 */
.L_x_15026:
[----:B------:R-:W-:Y:S01]  /*1260*/  ISETP.GE.AND P0, PT, R0, c[0x0][0x160], PT ;  /* 0x0000580000007a0c */ /* 0x000fe20003f06270 */
[----:B------:R-:W-:-:S12]  /*1270*/  BSSY B0, `(.L_x_15029) ;  /* 0x000023e000007945 */ /* 0x000fd80003800000 */
[----:B------:R-:W-:Y:S05]  /*1280*/  @P0 BRA `(.L_x_15030) ;  /* 0x000023c000000947 */ /* 0x000fea0003800000 */
[----:B------:R-:W-:Y:S01]  /*1290*/  ISETP.NE.AND P0, PT, RZ, c[0x0][0x168], PT ;  /* 0x00005a00ff007a0c */ /* 0x000fe20003f05270 */
[----:B------:R-:W-:Y:S01]  /*12a0*/  HFMA2.MMA R4, -RZ, RZ, 0, 0 ;  /* 0x00000000ff047435 */ /* 0x000fe200000001ff */
[----:B0-----:R-:W-:-:S11]  /*12b0*/  CS2R R2, SRZ ;  /* 0x0000000000027805 */ /* 0x001fd6000001ff00 */
        /* <DEDUP_REMOVED lines=250> */
.L_x_15031:
        /* <DEDUP_REMOVED lines=30> */
[----:B------:R-:W-:Y:S02]  /*2440*/  @!P0 LOP3.LUT R9, RZ, R11, RZ, 0x33, !PT ;  /* 0x0000000bff098212 */ /* 0x000fe400078e33ff */
[----:B------:R-:W-:-:S03]  /*2450*/  ISETP.GE.AND P0, PT, R0, c[0x0][0x160], PT ;  /* 0x0000580000007a0c */ /* 0x000fc60003f06270 */
[----:B------:R0:W-:Y:S10]  /*2460*/  STG.E.U16 [R2.64], R9 ;  /* 0x0000000902007986 */ /* 0x0001f4000c101504 */
        /* <DEDUP_REMOVED lines=254> */
.L_x_15032:
        /* <DEDUP_REMOVED lines=32> */
.L_x_15030:
[----:B------:R-:W-:Y:S05]  /*3650*/  BSYNC B0 ;  /* 0x0000000000007941 */ /* 0x000fea0003800000 */
.L_x_15029:
[----:B------:R-:W-:-:S13]  /*3660*/  ISETP.GE.AND P0, PT, R0, c[0x0][0x160], PT ;  /* 0x0000580000007a0c */ /* 0x000fda0003f06270 */
[----:B------:R-:W-:Y:S05]  /*3670*/  @P0 EXIT ;  /* 0x000000000000094d */ /* 0x000fea0003800000 */
        /* <DEDUP_REMOVED lines=245> */
[C---:B------:R-:W-:Y:S01]  /*45d0*/  IMAD R2, R7.reuse, c[0x0][0x3ac], R2 ;  /* 0x0000eb0007027a24 */ /* 0x040fe200078e0202 */
[----:B------:R-:W-:Y:S01]  /*45e0*/  @P0 IADD3 R5, -R0, RZ, RZ ;  /* 0x000000ff00050210 */ /* 0x000fe20007ffe1ff */
[C---:B------:R-:W-:Y:S02]  /*45f0*/  IMAD R3, R7.reuse, c[0x0][0x3b0], R3 ;  /* 0x0000ec0007037a24 */ /* 0x040fe400078e0203 */
[----:B------:R-:W-:Y:S02]  /*4600*/  IMAD R4, R7, c[0x0][0x3b4], R4 ;  /* 0x0000ed0007047a24 */ /* 0x000fe400078e0204 */
[----:B------:R-:W-:-:S04]  /*4610*/  @P0 IMAD R9, R5, c[0x0][0x28c], R9 ;  /* 0x0000a30005090a24 */ /* 0x000fc800078e0209 */
[C---:B------:R-:W-:Y:S02]  /*4620*/  @P0 IMAD R2, R9.reuse, c[0x0][0x3b8], R2 ;  /* 0x0000ee0009020a24 */ /* 0x040fe400078e0202 */
[C---:B------:R-:W-:Y:S02]  /*4630*/  @P0 IMAD R3, R9.reuse, c[0x0][0x3bc], R3 ;  /* 0x0000ef0009030a24 */ /* 0x040fe400078e0203 */
[----:B------:R-:W-:-:S05]  /*4640*/  @P0 IMAD R4, R9, c[0x0][0x3c0], R4 ;  /* 0x0000f00009040a24 */ /* 0x000fca00078e0204 */
.L_x_15033:
[----:B------:R-:W-:-:S04]  /*4650*/  IADD3 R6, P0, R4, c[0x0][0x3d8], RZ ;  /* 0x0000f60004067a10 */ /* 0x000fc80007f1e0ff */
[----:B------:R-:W-:-:S06]  /*4660*/  IADD3.X R7, RZ, c[0x0][0x3dc], RZ, P0, !PT ;  /* 0x0000f700ff077a10 */ /* 0x000fcc00007fe4ff */
[----:B------:R-:W2:Y:S01]  /*4670*/  LDG.E.S16 R7, [R6.64] ;  /* 0x0000000406077981 */ /* 0x000ea2000c1e1700 */
[----:B------:R-:W-:-:S04]  /*4680*/  IADD3 R4, P0, R3, c[0x0][0x3d0], RZ ;  /* 0x0000f40003047a10 */ /* 0x000fc80007f1e0ff */
[----:B------:R-:W-:-:S05]  /*4690*/  IADD3.X R5, RZ, c[0x0][0x3d4], RZ, P0, !PT ;  /* 0x0000f500ff057a10 */ /* 0x000fca00007fe4ff */
[----:B------:R0:W3:Y:S01]  /*46a0*/  LDG.E.S16 R4, [R4.64] ;  /* 0x0000000404047981 */ /* 0x0000e2000c1e1700 */
        /* <DEDUP_REMOVED lines=24> */
[----:B------:R-:W-:Y:S01]  /*4830*/  STG.E.U16 [R2.64], R9 ;  /* 0x0000000902007986 */ /* 0x000fe2000c101504 */
[----:B------:R-:W-:Y:S05]  /*4840*/  EXIT ;  /* 0x000000000000794d */ /* 0x000fea0003800000 */
.L_x_15034:
        /* <DEDUP_REMOVED lines=11> */
.L_x_50603:


//--------------------- .text._ZN2at6native27unrolled_elementwise_kernelINS0_13BinaryFunctorIsssZZZNS0_16fmod_kernel_cudaERNS_18TensorIteratorBaseEENKUlvE_clEvENKUlvE3_clEvEUlssE_EESt5arrayIPcLm3EELi4E23TrivialOffsetCalculatorILi2EjESC_ILi1EjENS0_6memory15LoadWithoutCastENSF_16StoreWithoutCastEEEviT_T0_T2_T3_T4_T5_ --------------------------
	.section	.text._ZN2at6native27unrolled_elementwise_kernelINS0_13BinaryFunctorIsssZZZNS0_16fmod_kernel_cudaERNS_18TensorIteratorBaseEENKUlvE_clEvENKUlvE3_clEvEUlssE_EESt5arrayIPcLm3EELi4E23TrivialOffsetCalculatorILi2EjESC_ILi1EjENS0_6memory15LoadWithoutCastENSF_16StoreWithoutCastEEEviT_T0_T2_T3_T4_T5_,"ax",@progbits
	.sectioninfo	@"SHI_REGISTERS=30"
	.align	128
        .global         _ZN2at6native27unrolled_elementwise_kernelINS0_13BinaryFunctorIsssZZZNS0_16fmod_kernel_cudaERNS_18TensorIteratorBaseEENKUlvE_clEvENKUlvE3_clEvEUlssE_EESt5arrayIPcLm3EELi4E23TrivialOffsetCalculatorILi2EjESC_ILi1EjENS0_6memory15LoadWithoutCastENSF_16StoreWithoutCastEEEviT_T0_T2_T3_T4_T5_
        .type           _ZN2at6native27unrolled_elementwise_kernelINS0_13BinaryFunctorIsssZZZNS0_16fmod_kernel_cudaERNS_18TensorIteratorBaseEENKUlvE_clEvENKUlvE3_clEvEUlssE_EESt5arrayIPcLm3EELi4E23TrivialOffsetCalculatorILi2EjESC_ILi1EjENS0_6memory15LoadWithoutCastENSF_16StoreWithoutCastEEEviT_T0_T2_T3_T4_T5_,@function
        .size           _ZN2at6native27unrolled_elementwise_kernelINS0_13BinaryFunctorIsssZZZNS0_16fmod_kernel_cudaERNS_18TensorIteratorBaseEENKUlvE_clEvENKUlvE3_clEvEUlssE_EESt5arrayIPcLm3EELi4E23TrivialOffsetCalculatorILi2EjESC_ILi1EjENS0_6memory15LoadWithoutCastENSF_16StoreWithoutCastEEEviT_T0_T2_T3_T4_T5_,(.L_x_50604 - _ZN2at6native27unrolled_elementwise_kernelINS0_13BinaryFunctorIsssZZZNS0_16fmod_kernel_cudaERNS_18TensorIteratorBaseEENKUlvE_clEvENKUlvE3_clEvEUlssE_EESt5arrayIPcLm3EELi4E23TrivialOffsetCalculatorILi2EjESC_ILi1EjENS0_6memory15LoadWithoutCastENSF_16StoreWithoutCastEEEviT_T0_T2_T3_T4_T5_)
        .other          _ZN2at6native27unrolled_elementwise_kernelINS0_13BinaryFunctorIsssZZZNS0_16fmod_kernel_cudaERNS_18TensorIteratorBaseEENKUlvE_clEvENKUlvE3_clEvEUlssE_EESt5arrayIPcLm3EELi4E23TrivialOffsetCalculatorILi2EjESC_ILi1EjENS0_6memory15LoadWithoutCastENSF_16StoreWithoutCastEEEviT_T0_T2_T3_T4_T5_,@"STO_CUDA_ENTRY STV_DEFAULT"
_ZN2at6native27unrolled_elementwise_kernelINS0_13BinaryFunctorIsssZZZNS0_16fmod_kernel_cudaERNS_18TensorIteratorBaseEENKUlvE_clEvENKUlvE3_clEvEUlssE_EESt5arrayIPcLm3EELi4E23TrivialOffsetCalculatorILi2EjESC_ILi1EjENS0_6memory15LoadWithoutCastENSF_16StoreWithoutCastEEEviT_T0_T2_T3_T4_T5_:
.text._ZN2at6native27unrolled_elementwise_kernelINS0_13BinaryFunctorIsssZZZNS0_16fmod_kernel_cudaERNS_18TensorIteratorBaseEENKUlvE_clEvENKUlvE3_clEvEUlssE_EESt5arrayIPcLm3EELi4E23TrivialOffsetCalculatorILi2EjESC_ILi1EjENS0_6memory15LoadWithoutCastENSF_16StoreWithoutCastEEEviT_T0_T2_T3_T4_T5_:
[----:B------:R-:W-:Y:S02]  /*0000*/  IMAD.MOV.U32 R1, RZ, RZ, c[0x0][0x28] ;  /* 0x00000a00ff017624 */ /* 0x000fe400078e00ff */
[----:B------:R-:W0:Y:S01]  /*0010*/  S2R R2, SR_CTAID.X ;  /* 0x0000000000027919 */ /* 0x000e220000002500 */
[----:B------:R-:W-:Y:S01]  /*0020*/  IMAD.MOV.U32 R3, RZ, RZ, -0x200 ;  /* 0xfffffe00ff037424 */ /* 0x000fe200078e00ff */
[----:B------:R-:W-:Y:S01]  /*0030*/  CS2R R20, SRZ ;  /* 0x0000000000147805 */ /* 0x000fe2000001ff00 */
[----:B------:R-:W-:Y:S01]  /*0040*/  ULDC.64 UR4, c[0x0][0x118] ;  /* 0x0000460000047ab9 */ /* 0x000fe20000000a00 */
[----:B------:R-:W1:Y:S01]  /*0050*/  S2R R19, SR_TID.X ;  /* 0x0000000000137919 */ /* 0x000e620000002100 */
[----:B------:R-:W-:Y:S01]  /*0060*/  HFMA2.MMA R24, -RZ, RZ, 0, 0 ;  /* 0x00000000ff187435 */ /* 0x000fe200000001ff */
[----:B0-----:R-:W-:Y:S02]  /*0070*/  IMAD R0, R2, R3, c[0x0][0x160] ;  /* 0x0000580002007624 */ /* 0x001fe400078e0203 */
[----:B-1----:R-:W-:-:S03]  /*0080*/  IMAD.MOV.U32 R9, RZ, RZ, R19 ;  /* 0x000000ffff097224 */ /* 0x002fc600078e0013 */
[----:B------:R-:W-:Y:S01]  /*0090*/  ISETP.GE.AND P0, PT, R19, R0, PT ;  /* 0x000000001300720c */ /* 0x000fe20003f06270 */
[----:B------:R-:W-:-:S12]  /*00a0*/  IMAD.MOV.U32 R18, RZ, RZ, RZ ;  /* 0x000000ffff127224 */ /* 0x000fd800078e00ff */
[----:B------:R-:W-:Y:S01]  /*00b0*/  @!P0 LEA R7, R2, R9, 0x9 ;  /* 0x0000000902078211 */ /* 0x000fe200078e48ff */
[----:B------:R-:W-:Y:S01]  /*00c0*/  @!P0 IMAD.MOV.U32 R26, RZ, RZ, 0x2 ;  /* 0x00000002ff1a8424 */ /* 0x000fe200078e00ff */
[----:B------:R-:W-:-:S03]  /*00d0*/  @!P0 IADD3 R9, R9, 0x80, RZ ;  /* 0x0000008009098810 */ /* 0x000fc60007ffe0ff */
[----:B------:R-:W-:Y:S01]  /*00e0*/  @!P0 IMAD.WIDE.U32 R22, R7, R26, c[0x0][0x170] ;  /* 0x00005c0007168625 */ /* 0x000fe200078e001a */
[----:B------:R-:W-:-:S03]  /*00f0*/  ISETP.GE.AND P1, PT, R9, R0, PT ;  /* 0x000000000900720c */ /* 0x000fc60003f26270 */
[----:B------:R-:W-:Y:S01]  /*0100*/  @!P0 IMAD.WIDE.U32 R26, R7, R26, c[0x0][0x178] ;  /* 0x00005e00071a8625 */ /* 0x000fe200078e001a */
[----:B------:R0:W5:Y:S04]  /*0110*/  @!P0 LDG.E.S16 R20, [R22.64] ;  /* 0x0000000416148981 */ /* 0x000168000c1e1700 */
[----:B------:R0:W5:Y:S05]  /*0120*/  @!P0 LDG.E.S16 R18, [R26.64] ;  /* 0x000000041a128981 */ /* 0x00016a000c1e1700 */
[----:B------:R-:W-:Y:S01]  /*0130*/  @!P1 IMAD R8, R2, 0x200, R9 ;  /* 0x0000020002089824 */ /* 0x000fe200078e0209 */
[----:B------:R-:W-:Y:S01]  /*0140*/  @!P1 IADD3 R9, R9, 0x80, RZ ;  /* 0x0000008009099810 */ /* 0x000fe20007ffe0ff */
[----:B------:R-:W-:-:S03]  /*0150*/  @!P1 IMAD.MOV.U32 R11, RZ, RZ, 0x2 ;  /* 0x00000002ff0b9424 */ /* 0x000fc600078e00ff */
[C---:B------:R-:W-:Y:S01]  /*0160*/  ISETP.GE.AND P3, PT, R9.reuse, R0, PT ;  /* 0x000000000900720c */ /* 0x040fe20003f66270 */
[----:B------:R-:W-:Y:S01]  /*0170*/  @!P1 IMAD.WIDE.U32 R14, R8, R11, c[0x0][0x170] ;  /* 0x00005c00080e9625 */ /* 0x000fe200078e000b */
[----:B------:R-:W-:Y:S01]  /*0180*/  CS2R R4, SRZ ;  /* 0x0000000000047805 */ /* 0x000fe2000001ff00 */
[----:B------:R-:W-:Y:S02]  /*0190*/  MOV R7, R19 ;  /* 0x0000001300077202 */ /* 0x000fe40000000f00 */
[----:B------:R-:W-:Y:S01]  /*01a0*/  IMAD.MOV.U32 R3, RZ, RZ, RZ ;  /* 0x000000ffff037224 */ /* 0x000fe200078e00ff */
[----:B------:R1:W5:Y:S07]  /*01b0*/  @!P1 LDG.E.S16 R24, [R14.64] ;  /* 0x000000040e189981 */ /* 0x00036e000c1e1700 */
[----:B------:R-:W-:Y:S01]  /*01c0*/  @!P3 IMAD R12, R2, 0x200, R9 ;  /* 0x00000200020cb824 */ /* 0x000fe200078e0209 */
[----:B------:R-:W-:-:S04]  /*01d0*/  @!P3 IADD3 R9, R9, 0x80, RZ ;  /* 0x000000800909b810 */ /* 0x000fc80007ffe0ff */
[----:B------:R-:W-:Y:S01]  /*01e0*/  ISETP.GE.AND P2, PT, R9, R0, PT ;  /* 0x000000000900720c */ /* 0x000fe20003f46270 */
[----:B------:R-:W-:-:S12]  /*01f0*/  @!P3 IMAD.MOV.U32 R13, RZ, RZ, 0x2 ;  /* 0x00000002ff0db424 */ /* 0x000fd800078e00ff */
[----:B------:R-:W-:Y:S02]  /*0200*/  @!P2 IMAD R16, R2, 0x200, R9 ;  /* 0x000002000210a824 */ /* 0x000fe400078e0209 */
[----:B------:R-:W-:-:S04]  /*0210*/  @!P1 IMAD.WIDE.U32 R8, R8, R11, c[0x0][0x178] ;  /* 0x00005e0008089625 */ /* 0x000fc800078e000b */
[CC--:B------:R-:W-:Y:S01]  /*0220*/  @!P3 IMAD.WIDE.U32 R10, R12.reuse, R13.reuse, c[0x0][0x170] ;  /* 0x00005c000c0ab625 */ /* 0x0c0fe200078e000d */
[----:B------:R-:W-:Y:S01]  /*0230*/  @!P2 MOV R17, 0x2 ;  /* 0x000000020011a802 */ /* 0x000fe20000000f00 */
[----:B------:R2:W5:Y:S02]  /*0240*/  @!P1 LDG.E.S16 R21, [R8.64] ;  /* 0x0000000408159981 */ /* 0x000564000c1e1700 */
[----:B------:R-:W-:Y:S02]  /*0250*/  @!P3 IMAD.WIDE.U32 R12, R12, R13, c[0x0][0x178] ;  /* 0x00005e000c0cb625 */ /* 0x000fe400078e000d */
[----:B------:R3:W5:Y:S04]  /*0260*/  @!P3 LDG.E.S16 R3, [R10.64] ;  /* 0x000000040a03b981 */ /* 0x000768000c1e1700 */
[----:B------:R4:W5:Y:S01]  /*0270*/  @!P3 LDG.E.S16 R4, [R12.64] ;  /* 0x000000040c04b981 */ /* 0x000962000c1e1700 */
[----:B--2---:R-:W-:Y:S01]  /*0280*/  IADD3 R9, R7, 0x100, RZ ;  /* 0x0000010007097810 */ /* 0x004fe20007ffe0ff */
[----:B------:R-:W-:-:S02]  /*0290*/  IMAD.MOV.U32 R6, RZ, RZ, RZ ;  /* 0x000000ffff067224 */ /* 0x000fc400078e00ff */
[CC--:B-1----:R-:W-:Y:S01]  /*02a0*/  @!P2 IMAD.WIDE.U32 R14, R16.reuse, R17.reuse, c[0x0][0x170] ;  /* 0x00005c00100ea625 */ /* 0x0c2fe200078e0011 */
[C---:B---3--:R-:W-:Y:S02]  /*02b0*/  IADD3 R11, R7.reuse, 0x180, RZ ;  /* 0x00000180070b7810 */ /* 0x048fe40007ffe0ff */
[----:B----4-:R-:W-:Y:S01]  /*02c0*/  IADD3 R13, R7, 0x80, RZ ;  /* 0x00000080070d7810 */ /* 0x010fe20007ffe0ff */
[----:B------:R-:W-:Y:S01]  /*02d0*/  @!P2 IMAD.WIDE.U32 R16, R16, R17, c[0x0][0x178] ;  /* 0x00005e001010a625 */ /* 0x000fe200078e0011 */
[-C--:B------:R-:W-:Y:S01]  /*02e0*/  ISETP.GE.AND P1, PT, R9, R0.reuse, PT ;  /* 0x000000000900720c */ /* 0x080fe20003f26270 */
[----:B------:R-:W-:Y:S01]  /*02f0*/  BSSY B0, `(.L_x_15035) ;  /* 0x0000021000007945 */ /* 0x000fe20003800000 */
[----:B------:R0:W5:Y:S01]  /*0300*/  @!P2 LDG.E.S16 R5, [R14.64] ;  /* 0x000000040e05a981 */ /* 0x000162000c1e1700 */
[----:B------:R-:W-:Y:S02]  /*0310*/  @!P0 IMAD.MOV.U32 R7, RZ, RZ, R13 ;  /* 0x000000ffff078224 */ /* 0x000fe400078e000d */
[----:B------:R-:W-:Y:S01]  /*0320*/  @!P0 IMAD R8, R2, 0x200, R19 ;  /* 0x0000020002088824 */ /* 0x000fe200078e0213 */
[----:B------:R0:W5:Y:S01]  /*0330*/  @!P2 LDG.E.S16 R6, [R16.64] ;  /* 0x000000041006a981 */ /* 0x000162000c1e1700 */
[----:B------:R-:W-:Y:S01]  /*0340*/  @!P0 IMAD.MOV.U32 R9, RZ, RZ, 0x2 ;  /* 0x00000002ff098424 */ /* 0x000fe200078e00ff */
[----:B------:R-:W-:-:S02]  /*0350*/  ISETP.GE.AND P4, PT, R13, R0, PT ;  /* 0x000000000d00720c */ /* 0x000fc40003f86270 */
[-C--:B------:R-:W-:Y:S01]  /*0360*/  ISETP.GE.AND P2, PT, R11, R0.reuse, PT ;  /* 0x000000000b00720c */ /* 0x080fe20003f46270 */
[----:B------:R-:W-:Y:S01]  /*0370*/  @!P0 IMAD.WIDE.U32 R8, R8, R9, c[0x0][0x168] ;  /* 0x00005a0008088625 */ /* 0x000fe200078e0009 */
[----:B------:R-:W-:Y:S01]  /*0380*/  ISETP.GE.AND P3, PT, R7, R0, PT ;  /* 0x000000000700720c */ /* 0x000fe20003f66270 */
[----:B------:R-:W-:Y:S07]  /*0390*/  @P0 BRA `(.L_x_15036) ;  /* 0x0000016000000947 */ /* 0x000fee0003800000 */
[-C--:B-----5:R-:W-:Y:S02]  /*03a0*/  IABS R12, R18.reuse ;  /* 0x00000012000c7213 */ /* 0x0a0fe40000000000 */
[----:B0-----:R-:W-:Y:S02]  /*03b0*/  IABS R16, R18 ;  /* 0x0000001200107213 */ /* 0x001fe40000000000 */
[----:B------:R-:W0:Y:S01]  /*03c0*/  I2F.RP R13, R12 ;  /* 0x0000000c000d7306 */ /* 0x000e220000209400 */
[----:B------:R-:W-:-:S07]  /*03d0*/  IABS R14, R20 ;  /* 0x00000014000e7213 */ /* 0x000fce0000000000 */
[----:B0-----:R-:W0:Y:S02]  /*03e0*/  MUFU.RCP R13, R13 ;  /* 0x0000000d000d7308 */ /* 0x001e240000001000 */
[----:B0-----:R-:W-:Y:S01]  /*03f0*/  IADD3 R10, R13, 0xffffffe, RZ ;  /* 0x0ffffffe0d0a7810 */ /* 0x001fe20007ffe0ff */
[----:B------:R-:W-:-:S05]  /*0400*/  IMAD.MOV R13, RZ, RZ, -R16 ;  /* 0x000000ffff0d7224 */ /* 0x000fca00078e0a10 */
[----:B------:R0:W1:Y:S02]  /*0410*/  F2I.FTZ.U32.TRUNC.NTZ R11, R10 ;  /* 0x0000000a000b7305 */ /* 0x000064000021f000 */
[----:B0-----:R-:W-:Y:S01]  /*0420*/  IMAD.MOV.U32 R10, RZ, RZ, RZ ;  /* 0x000000ffff0a7224 */ /* 0x001fe200078e00ff */
[----:B-1----:R-:W-:-:S05]  /*0430*/  IADD3 R15, RZ, -R11, RZ ;  /* 0x8000000bff0f7210 */ /* 0x002fca0007ffe0ff */
[----:B------:R-:W-:-:S04]  /*0440*/  IMAD R15, R15, R12, RZ ;  /* 0x0000000c0f0f7224 */ /* 0x000fc800078e02ff */
[----:B------:R-:W-:-:S06]  /*0450*/  IMAD.HI.U32 R11, R11, R15, R10 ;  /* 0x0000000f0b0b7227 */ /* 0x000fcc00078e000a */
[----:B------:R-:W-:-:S04]  /*0460*/  IMAD.HI.U32 R11, R11, R14, RZ ;  /* 0x0000000e0b0b7227 */ /* 0x000fc800078e00ff */
[----:B------:R-:W-:-:S05]  /*0470*/  IMAD R11, R11, R13, R14 ;  /* 0x0000000d0b0b7224 */ /* 0x000fca00078e020e */
[----:B------:R-:W-:-:S13]  /*0480*/  ISETP.GT.U32.AND P5, PT, R12, R11, PT ;  /* 0x0000000b0c00720c */ /* 0x000fda0003fa4070 */
[----:B------:R-:W-:Y:S01]  /*0490*/  @!P5 IMAD.IADD R11, R11, 0x1, -R12 ;  /* 0x000000010b0bd824 */ /* 0x000fe200078e0a0c */
[----:B------:R-:W-:-:S04]  /*04a0*/  ISETP.GE.AND P5, PT, R20, RZ, PT ;  /* 0x000000ff1400720c */ /* 0x000fc80003fa6270 */
[----:B------:R-:W-:-:S13]  /*04b0*/  ISETP.GT.U32.AND P6, PT, R12, R11, PT ;  /* 0x0000000b0c00720c */ /* 0x000fda0003fc4070 */
[----:B------:R-:W-:Y:S02]  /*04c0*/  @!P6 IADD3 R11, R11, -R12, RZ ;  /* 0x8000000c0b0be210 */ /* 0x000fe40007ffe0ff */
[----:B------:R-:W-:-:S03]  /*04d0*/  ISETP.NE.AND P6, PT, R18, RZ, PT ;  /* 0x000000ff1200720c */ /* 0x000fc60003fc5270 */
[----:B------:R-:W-:-:S10]  /*04e0*/  @!P5 IMAD.MOV R11, RZ, RZ, -R11 ;  /* 0x000000ffff0bd224 */ /* 0x000fd400078e0a0b */
[----:B------:R-:W-:Y:S02]  /*04f0*/  @!P6 LOP3.LUT R11, RZ, R18, RZ, 0x33, !PT ;  /* 0x00000012ff0be212 */ /* 0x000fe400078e33ff */
.L_x_15036:
[----:B------:R-:W-:Y:S05]  /*0500*/  BSYNC B0 ;  /* 0x0000000000007941 */ /* 0x000fea0003800000 */
.L_x_15035:
[----:B------:R-:W-:Y:S01]  /*0510*/  BSSY B0, `(.L_x_15037) ;  /* 0x0000018000007945 */ /* 0x000fe20003800000 */
[----:B------:R-:W-:Y:S05]  /*0520*/  @P4 BRA `(.L_x_15038) ;  /* 0x0000016000004947 */ /* 0x000fea0003800000 */
[-C--:B0----5:R-:W-:Y:S02]  /*0530*/  IABS R15, R21.reuse ;  /* 0x00000015000f7213 */ /* 0x0a1fe40000000000 */
[----:B------:R-:W-:Y:S02]  /*0540*/  IABS R16, R21 ;  /* 0x0000001500107213 */ /* 0x000fe40000000000 */
[----:B------:R-:W0:Y:S01]  /*0550*/  I2F.RP R10, R15 ;  /* 0x0000000f000a7306 */ /* 0x000e220000209400 */
[----:B------:R-:W-:-:S07]  /*0560*/  ISETP.GE.AND P6, PT, R24, RZ, PT ;  /* 0x000000ff1800720c */ /* 0x000fce0003fc6270 */
[----:B0-----:R-:W0:Y:S02]  /*0570*/  MUFU.RCP R10, R10 ;  /* 0x0000000a000a7308 */ /* 0x001e240000001000 */
[----:B0-----:R-:W-:Y:S02]  /*0580*/  IADD3 R12, R10, 0xffffffe, RZ ;  /* 0x0ffffffe0a0c7810 */ /* 0x001fe40007ffe0ff */
[----:B------:R-:W-:-:S04]  /*0590*/  IABS R10, R24 ;  /* 0x00000018000a7213 */ /* 0x000fc80000000000 */
[----:B------:R0:W1:Y:S02]  /*05a0*/  F2I.FTZ.U32.TRUNC.NTZ R13, R12 ;  /* 0x0000000c000d7305 */ /* 0x000064000021f000 */
[----:B0-----:R-:W-:Y:S01]  /*05b0*/  HFMA2.MMA R12, -RZ, RZ, 0, 0 ;  /* 0x00000000ff0c7435 */ /* 0x001fe200000001ff */
[----:B-1----:R-:W-:-:S04]  /*05c0*/  IMAD.MOV R14, RZ, RZ, -R13 ;  /* 0x000000ffff0e7224 */ /* 0x002fc800078e0a0d */
[----:B------:R-:W-:Y:S02]  /*05d0*/  IMAD R17, R14, R15, RZ ;  /* 0x0000000f0e117224 */ /* 0x000fe400078e02ff */
[----:B------:R-:W-:-:S03]  /*05e0*/  IMAD.MOV R14, RZ, RZ, -R16 ;  /* 0x000000ffff0e7224 */ /* 0x000fc600078e0a10 */
[----:B------:R-:W-:-:S06]  /*05f0*/  IMAD.HI.U32 R13, R13, R17, R12 ;  /* 0x000000110d0d7227 */ /* 0x000fcc00078e000c */
        /* <DEDUP_REMOVED lines=9> */
.L_x_15038:
[----:B------:R-:W-:Y:S05]  /*0690*/  BSYNC B0 ;  /* 0x0000000000007941 */ /* 0x000fea0003800000 */
.L_x_15037:
[----:B------:R-:W-:Y:S01]  /*06a0*/  BSSY B0, `(.L_x_15039) ;  /* 0x000001a000007945 */ /* 0x000fe20003800000 */
[----:B------:R-:W-:Y:S05]  /*06b0*/  @P1 BRA `(.L_x_15040) ;  /* 0x0000018000001947 */ /* 0x000fea0003800000 */
[-C--:B0----5:R-:W-:Y:S02]  /*06c0*/  IABS R16, R4.reuse ;  /* 0x0000000400107213 */ /* 0x0a1fe40000000000 */
[----:B------:R-:W-:Y:S02]  /*06d0*/  IABS R17, R4 ;  /* 0x0000000400117213 */ /* 0x000fe40000000000 */
[----:B------:R-:W0:Y:S01]  /*06e0*/  I2F.RP R14, R16 ;  /* 0x00000010000e7306 */ /* 0x000e220000209400 */
[----:B------:R-:W-:Y:S02]  /*06f0*/  ISETP.GE.AND P5, PT, R3, RZ, PT ;  /* 0x000000ff0300720c */ /* 0x000fe40003fa6270 */
[----:B------:R-:W-:-:S05]  /*0700*/  IMAD.MOV R17, RZ, RZ, -R17 ;  /* 0x000000ffff117224 */ /* 0x000fca00078e0a11 */
[----:B0-----:R-:W0:Y:S02]  /*0710*/  MUFU.RCP R14, R14 ;  /* 0x0000000e000e7308 */ /* 0x001e240000001000 */
[----:B0-----:R-:W-:Y:S02]  /*0720*/  IADD3 R12, R14, 0xffffffe, RZ ;  /* 0x0ffffffe0e0c7810 */ /* 0x001fe40007ffe0ff */
[----:B------:R-:W-:-:S04]  /*0730*/  IABS R14, R3 ;  /* 0x00000003000e7213 */ /* 0x000fc80000000000 */
[----:B------:R0:W1:Y:S02]  /*0740*/  F2I.FTZ.U32.TRUNC.NTZ R13, R12 ;  /* 0x0000000c000d7305 */ /* 0x000064000021f000 */
[----:B0-----:R-:W-:Y:S01]  /*0750*/  IMAD.MOV.U32 R12, RZ, RZ, RZ ;  /* 0x000000ffff0c7224 */ /* 0x001fe200078e00ff */
[----:B-1----:R-:W-:-:S05]  /*0760*/  IADD3 R15, RZ, -R13, RZ ;  /* 0x8000000dff0f7210 */ /* 0x002fca0007ffe0ff */
[----:B------:R-:W-:-:S04]  /*0770*/  IMAD R15, R15, R16, RZ ;  /* 0x000000100f0f7224 */ /* 0x000fc800078e02ff */
[----:B------:R-:W-:Y:S01]  /*0780*/  IMAD.HI.U32 R13, R13, R15, R12 ;  /* 0x0000000f0d0d7227 */ /* 0x000fe200078e000c */
[----:B------:R-:W-:-:S05]  /*0790*/  MOV R15, R17 ;  /* 0x00000011000f7202 */ /* 0x000fca0000000f00 */
[----:B------:R-:W-:-:S04]  /*07a0*/  IMAD.HI.U32 R13, R13, R14, RZ ;  /* 0x0000000e0d0d7227 */ /* 0x000fc800078e00ff */
[----:B------:R-:W-:-:S05]  /*07b0*/  IMAD R13, R13, R15, R14 ;  /* 0x0000000f0d0d7224 */ /* 0x000fca00078e020e */
[----:B------:R-:W-:-:S13]  /*07c0*/  ISETP.GT.U32.AND P1, PT, R16, R13, PT ;  /* 0x0000000d1000720c */ /* 0x000fda0003f24070 */
[----:B------:R-:W-:Y:S01]  /*07d0*/  @!P1 IMAD.IADD R13, R13, 0x1, -R16 ;  /* 0x000000010d0d9824 */ /* 0x000fe200078e0a10 */
[----:B------:R-:W-:-:S04]  /*07e0*/  ISETP.NE.AND P1, PT, R4, RZ, PT ;  /* 0x000000ff0400720c */ /* 0x000fc80003f25270 */
[----:B------:R-:W-:-:S13]  /*07f0*/  ISETP.GT.U32.AND P4, PT, R16, R13, PT ;  /* 0x0000000d1000720c */ /* 0x000fda0003f84070 */
[----:B------:R-:W-:-:S05]  /*0800*/  @!P4 IMAD.IADD R13, R13, 0x1, -R16 ;  /* 0x000000010d0dc824 */ /* 0x000fca00078e0a10 */
[----:B------:R-:W-:-:S05]  /*0810*/  MOV R3, R13 ;  /* 0x0000000d00037202 */ /* 0x000fca0000000f00 */
[----:B------:R-:W-:Y:S01]  /*0820*/  @!P5 IMAD.MOV R3, RZ, RZ, -R3 ;  /* 0x000000ffff03d224 */ /* 0x000fe200078e0a03 */
[----:B------:R-:W-:Y:S02]  /*0830*/  @!P1 LOP3.LUT R3, RZ, R4, RZ, 0x33, !PT ;  /* 0x00000004ff039212 */ /* 0x000fe400078e33ff */
.L_x_15040:
[----:B------:R-:W-:Y:S05]  /*0840*/  BSYNC B0 ;  /* 0x0000000000007941 */ /* 0x000fea0003800000 */
.L_x_15039:
[----:B------:R-:W-:Y:S01]  /*0850*/  BSSY B0, `(.L_x_15041) ;  /* 0x0000019000007945 */ /* 0x000fe20003800000 */
[----:B------:R-:W-:Y:S05]  /*0860*/  @P2 BRA `(.L_x_15042) ;  /* 0x0000017000002947 */ /* 0x000fea0003800000 */
[-C--:B0----5:R-:W-:Y:S02]  /*0870*/  IABS R14, R6.reuse ;  /* 0x00000006000e7213 */ /* 0x0a1fe40000000000 */
[----:B------:R-:W-:Y:S02]  /*0880*/  IABS R16, R6 ;  /* 0x0000000600107213 */ /* 0x000fe40000000000 */
[----:B------:R-:W0:Y:S01]  /*0890*/  I2F.RP R4, R14 ;  /* 0x0000000e00047306 */ /* 0x000e220000209400 */
[----:B------:R-:W-:Y:S02]  /*08a0*/  ISETP.GE.AND P4, PT, R5, RZ, PT ;  /* 0x000000ff0500720c */ /* 0x000fe40003f86270 */
[----:B------:R-:W-:-:S05]  /*08b0*/  IADD3 R16, RZ, -R16, RZ ;  /* 0x80000010ff107210 */ /* 0x000fca0007ffe0ff */
[----:B0-----:R-:W0:Y:S02]  /*08c0*/  MUFU.RCP R4, R4 ;  /* 0x0000000400047308 */ /* 0x001e240000001000 */
[----:B0-----:R-:W-:Y:S02]  /*08d0*/  IADD3 R12, R4, 0xffffffe, RZ ;  /* 0x0ffffffe040c7810 */ /* 0x001fe40007ffe0ff */
[----:B------:R-:W-:-:S04]  /*08e0*/  IABS R4, R5 ;  /* 0x0000000500047213 */ /* 0x000fc80000000000 */
        /* <DEDUP_REMOVED lines=9> */
[----:B------:R-:W-:Y:S02]  /*0980*/  @!P1 IADD3 R13, R13, -R14, RZ ;  /* 0x8000000e0d0d9210 */ /* 0x000fe40007ffe0ff */
[----:B------:R-:W-:Y:S02]  /*0990*/  ISETP.NE.AND P1, PT, R6, RZ, PT ;  /* 0x000000ff0600720c */ /* 0x000fe40003f25270 */
[----:B------:R-:W-:-:S13]  /*09a0*/  ISETP.GT.U32.AND P2, PT, R14, R13, PT ;  /* 0x0000000d0e00720c */ /* 0x000fda0003f44070 */
[----:B------:R-:W-:-:S04]  /*09b0*/  @!P2 IMAD.IADD R13, R13, 0x1, -R14 ;  /* 0x000000010d0da824 */ /* 0x000fc800078e0a0e */
[----:B------:R-:W-:Y:S01]  /*09c0*/  @!P4 IMAD.MOV R13, RZ, RZ, -R13 ;  /* 0x000000ffff0dc224 */ /* 0x000fe200078e0a0d */
[----:B------:R-:W-:Y:S02]  /*09d0*/  @!P1 LOP3.LUT R13, RZ, R6, RZ, 0x33, !PT ;  /* 0x00000006ff0d9212 */ /* 0x000fe400078e33ff */
.L_x_15042:
[----:B------:R-:W-:Y:S05]  /*09e0*/  BSYNC B0 ;  /* 0x0000000000007941 */ /* 0x000fea0003800000 */
.L_x_15041:
[----:B------:R1:W-:Y:S01]  /*09f0*/  @!P0 STG.E.U16 [R8.64], R11 ;  /* 0x0000000b08008986 */ /* 0x0003e2000c101504 */
[----:B------:R-:W-:Y:S01]  /*0a00*/  BSSY B0, `(.L_x_15043) ;  /* 0x000000c000007945 */ /* 0x000fe20003800000 */
[----:B------:R-:W-:Y:S05]  /*0a10*/  @P3 BRA `(.L_x_15044) ;  /* 0x000000a000003947 */ /* 0x000fea0003800000 */
[----:B-----5:R-:W-:Y:S01]  /*0a20*/  LEA R4, R2, R7, 0x9 ;  /* 0x0000000702047211 */ /* 0x020fe200078e48ff */
[----:B-1----:R-:W-:Y:S01]  /*0a30*/  IMAD.MOV.U32 R9, RZ, RZ, 0x2 ;  /* 0x00000002ff097424 */ /* 0x002fe200078e00ff */
[----:B------:R-:W-:-:S03]  /*0a40*/  IADD3 R7, R7, 0x80, RZ ;  /* 0x0000008007077810 */ /* 0x000fc60007ffe0ff */
[----:B------:R-:W-:Y:S01]  /*0a50*/  IMAD.WIDE.U32 R4, R4, R9, c[0x0][0x168] ;  /* 0x00005a0004047625 */ /* 0x000fe200078e0009 */
[----:B------:R-:W-:-:S04]  /*0a60*/  ISETP.GE.AND P0, PT, R7, R0, PT ;  /* 0x000000000700720c */ /* 0x000fc80003f06270 */
[----:B------:R1:W-:Y:S09]  /*0a70*/  STG.E.U16 [R4.64], R10 ;  /* 0x0000000a04007986 */ /* 0x0003f2000c101504 */
[----:B------:R-:W-:Y:S01]  /*0a80*/  @!P0 IMAD R8, R2, 0x200, R7 ;  /* 0x0000020002088824 */ /* 0x000fe200078e0207 */
[----:B------:R-:W-:-:S03]  /*0a90*/  @!P0 IADD3 R7, R7, 0x80, RZ ;  /* 0x0000008007078810 */ /* 0x000fc60007ffe0ff */
[----:B------:R-:W-:-:S05]  /*0aa0*/  @!P0 IMAD.WIDE.U32 R8, R8, R9, c[0x0][0x168] ;  /* 0x00005a0008088625 */ /* 0x000fca00078e0009 */
[----:B------:R1:W-:Y:S02]  /*0ab0*/  @!P0 STG.E.U16 [R8.64], R3 ;  /* 0x0000000308008986 */ /* 0x0003e4000c101504 */
.L_x_15044:
[----:B------:R-:W-:Y:S05]  /*0ac0*/  BSYNC B0 ;  /* 0x0000000000007941 */ /* 0x000fea0003800000 */
.L_x_15043:
[----:B------:R-:W-:-:S13]  /*0ad0*/  ISETP.GE.AND P0, PT, R7, R0, PT ;  /* 0x000000000700720c */ /* 0x000fda0003f06270 */
[----:B------:R-:W-:Y:S05]  /*0ae0*/  @P0 EXIT ;  /* 0x000000000000094d */ /* 0x000fea0003800000 */
[----:B------:R-:W-:Y:S01]  /*0af0*/  LEA R2, R2, R7, 0x9 ;  /* 0x0000000702027211 */ /* 0x000fe200078e48ff */
[----:B-1---5:R-:W-:-:S04]  /*0b00*/  IMAD.MOV.U32 R3, RZ, RZ, 0x2 ;  /* 0x00000002ff037424 */ /* 0x022fc800078e00ff */
[----:B------:R-:W-:-:S05]  /*0b10*/  IMAD.WIDE.U32 R2, R2, R3, c[0x0][0x168] ;  /* 0x00005a0002027625 */ /* 0x000fca00078e0003 */
[----:B------:R-:W-:Y:S01]  /*0b20*/  STG.E.U16 [R2.64], R13 ;  /* 0x0000000d02007986 */ /* 0x000fe2000c101504 */
[----:B------:R-:W-:Y:S05]  /*0b30*/  EXIT ;  /* 0x000000000000794d */ /* 0x000fea0003800000 */
.L_x_15045:
        /* <DEDUP_REMOVED lines=12> */
.L_x_50604:


//--------------------- .text._ZN2at6native29vectorized_elementwise_kernelILi2ENS0_13BinaryFunctorIsssZZZNS0_16fmod_kernel_cudaERNS_18TensorIteratorBaseEENKUlvE_clEvENKUlvE3_clEvEUlssE_EESt5arrayIPcLm3EEEEviT0_T1_ --------------------------
	.section	.text._ZN2at6native29vectorized_elementwise_kernelILi2ENS0_13BinaryFunctorIsssZZZNS0_16fmod_kernel_cudaERNS_18TensorIteratorBaseEENKUlvE_clEvENKUlvE3_clEvEUlssE_EESt5arrayIPcLm3EEEEviT0_T1_,"ax",@progbits
	.sectioninfo	@"SHI_REGISTERS=32"
	.align	128
        .global         _ZN2at6native29vectorized_elementwise_kernelILi2ENS0_13BinaryFunctorIsssZZZNS0_16fmod_kernel_cudaERNS_18TensorIteratorBaseEENKUlvE_clEvENKUlvE3_clEvEUlssE_EESt5arrayIPcLm3EEEEviT0_T1_
        .type           _ZN2at6native29vectorized_elementwise_kernelILi2ENS0_13BinaryFunctorIsssZZZNS0_16fmod_kernel_cudaERNS_18TensorIteratorBaseEENKUlvE_clEvENKUlvE3_clEvEUlssE_EESt5arrayIPcLm3EEEEviT0_T1_,@function
        .size           _ZN2at6native29vectorized_elementwise_kernelILi2ENS0_13BinaryFunctorIsssZZZNS0_16fmod_kernel_cudaERNS_18TensorIteratorBaseEENKUlvE_clEvENKUlvE3_clEvEUlssE_EESt5arrayIPcLm3EEEEviT0_T1_,(.L_x_50605 - _ZN2at6native29vectorized_elementwise_kernelILi2ENS0_13BinaryFunctorIsssZZZNS0_16fmod_kernel_cudaERNS_18TensorIteratorBaseEENKUlvE_clEvENKUlvE3_clEvEUlssE_EESt5arrayIPcLm3EEEEviT0_T1_)
        .other          _ZN2at6native29vectorized_elementwise_kernelILi2ENS0_13BinaryFunctorIsssZZZNS0_16fmod_kernel_cudaERNS_18TensorIteratorBaseEENKUlvE_clEvENKUlvE3_clEvEUlssE_EESt5arrayIPcLm3EEEEviT0_T1_,@"STO_CUDA_ENTRY STV_DEFAULT"
_ZN2at6native29vectorized_elementwise_kernelILi2ENS0_13BinaryFunctorIsssZZZNS0_16fmod_kernel_cudaERNS_18TensorIteratorBaseEENKUlvE_clEvENKUlvE3_clEvEUlssE_EESt5arrayIPcLm3EEEEviT0_T1_:
.text._ZN2at6native29vectorized_elementwise_kernelILi2ENS0_13BinaryFunctorIsssZZZNS0_16fmod_kernel_cudaERNS_18TensorIteratorBaseEENKUlvE_clEvENKUlvE3_clEvEUlssE_EESt5arrayIPcLm3EEEEviT0_T1_:
        /* <DEDUP_REMOVED lines=12> */
[----:B------:R-:W3:Y:S01]  /*00c0*/  LDG.E R2, [R14.64+0x200] ;  /* 0x000200040e027981 */ /* 0x000ee2000c1e1900 */
[----:B------:R-:W-:-:S03]  /*00d0*/  IMAD.WIDE R16, R10, R5, c[0x0][0x170] ;  /* 0x00005c000a107625 */ /* 0x000fc600078e0205 */
[----:B------:R0:W4:Y:S03]  /*00e0*/  LDG.E R28, [R14.64+0x600] ;  /* 0x000600040e1c7981 */ /* 0x000126000c1e1900 */
[----:B------:R-:W-:-:S05]  /*00f0*/  IMAD.WIDE.U32 R16, R8, 0x4, R16 ;  /* 0x0000000408107825 */ /* 0x000fca00078e0010 */
[----:B------:R-:W5:Y:S04]  /*0100*/  LDG.E R0, [R16.64] ;  /* 0x0000000410007981 */ /* 0x000f68000c1e1900 */
[----:B------:R1:W4:Y:S01]  /*0110*/  LDG.E R21, [R16.64+0x200] ;  /* 0x0002000410157981 */ /* 0x000322000c1e1900 */
[C---:B--2---:R-:W-:Y:S02]  /*0120*/  PRMT R9, R3.reuse, 0x9910, RZ ;  /* 0x0000991003097816 */ /* 0x044fe400000000ff */
[----:B------:R-:W-:Y:S02]  /*0130*/  PRMT R4, R3, 0xbb32, RZ ;  /* 0x0000bb3203047816 */ /* 0x000fe400000000ff */
[----:B------:R-:W-:Y:S02]  /*0140*/  IABS R22, R9 ;  /* 0x0000000900167213 */ /* 0x000fe40000000000 */
[----:B---3--:R-:W-:-:S02]  /*0150*/  PRMT R6, R2, 0x9910, RZ ;  /* 0x0000991002067816 */ /* 0x008fc400000000ff */
[----:B------:R-:W2:Y:S01]  /*0160*/  I2F.RP R7, R22 ;  /* 0x0000001600077306 */ /* 0x000ea20000209400 */
[----:B------:R-:W-:Y:S02]  /*0170*/  IABS R19, R4 ;  /* 0x0000000400137213 */ /* 0x000fe40000000000 */
[----:B------:R-:W-:Y:S02]  /*0180*/  IABS R11, R6 ;  /* 0x00000006000b7213 */ /* 0x000fe40000000000 */
[----:B------:R-:W-:-:S03]  /*0190*/  PRMT R20, R2, 0xbb32, RZ ;  /* 0x0000bb3202147816 */ /* 0x000fc600000000ff */
[----:B------:R-:W3:Y:S08]  /*01a0*/  I2F.RP R23, R11 ;  /* 0x0000000b00177306 */ /* 0x000ef00000209400 */
[----:B--2---:R-:W2:Y:S08]  /*01b0*/  MUFU.RCP R7, R7 ;  /* 0x0000000700077308 */ /* 0x004eb00000001000 */
[----:B------:R-:W0:Y:S08]  /*01c0*/  I2F.RP R18, R19 ;  /* 0x0000001300127306 */ /* 0x000e300000209400 */
[----:B---3--:R-:W3:Y:S01]  /*01d0*/  MUFU.RCP R23, R23 ;  /* 0x0000001700177308 */ /* 0x008ee20000001000 */
[----:B--2---:R-:W-:-:S07]  /*01e0*/  IADD3 R24, R7, 0xffffffe, RZ ;  /* 0x0ffffffe07187810 */ /* 0x004fce0007ffe0ff */
[----:B0-----:R-:W0:Y:S08]  /*01f0*/  MUFU.RCP R18, R18 ;  /* 0x0000001200127308 */ /* 0x001e300000001000 */
[----:B------:R2:W1:Y:S01]  /*0200*/  F2I.FTZ.U32.TRUNC.NTZ R25, R24 ;  /* 0x0000001800197305 */ /* 0x000462000021f000 */
[----:B---3--:R-:W-:Y:S02]  /*0210*/  IADD3 R3, R23, 0xffffffe, RZ ;  /* 0x0ffffffe17037810 */ /* 0x008fe40007ffe0ff */
[----:B0-----:R-:W-:-:S05]  /*0220*/  IADD3 R12, R18, 0xffffffe, RZ ;  /* 0x0ffffffe120c7810 */ /* 0x001fca0007ffe0ff */
[----:B------:R-:W0:Y:S01]  /*0230*/  F2I.FTZ.U32.TRUNC.NTZ R3, R3 ;  /* 0x0000000300037305 */ /* 0x000e22000021f000 */
[----:B------:R-:W-:Y:S01]  /*0240*/  IABS R18, R20 ;  /* 0x0000001400127213 */ /* 0x000fe20000000000 */
[----:B--2---:R-:W-:Y:S02]  /*0250*/  IMAD.MOV.U32 R24, RZ, RZ, RZ ;  /* 0x000000ffff187224 */ /* 0x004fe400078e00ff */
[----:B-1----:R-:W-:-:S04]  /*0260*/  IMAD.MOV R7, RZ, RZ, -R25 ;  /* 0x000000ffff077224 */ /* 0x002fc800078e0a19 */
[----:B------:R0:W1:Y:S01]  /*0270*/  F2I.FTZ.U32.TRUNC.NTZ R13, R12 ;  /* 0x0000000c000d7305 */ /* 0x000062000021f000 */
[----:B------:R-:W-:Y:S02]  /*0280*/  IMAD R23, R7, R22, RZ ;  /* 0x0000001607177224 */ /* 0x000fe400078e02ff */
[----:B------:R-:W-:Y:S02]  /*0290*/  IMAD.MOV.U32 R7, RZ, RZ, R18 ;  /* 0x000000ffff077224 */ /* 0x000fe400078e0012 */
[----:B------:R-:W-:Y:S01]  /*02a0*/  IMAD.HI.U32 R24, R25, R23, R24 ;  /* 0x0000001719187227 */ /* 0x000fe200078e0018 */
[----:B-----5:R-:W-:Y:S02]  /*02b0*/  PRMT R25, R0, 0xbb32, RZ ;  /* 0x0000bb3200197816 */ /* 0x020fe400000000ff */
[----:B------:R-:W2:Y:S01]  /*02c0*/  I2F.RP R26, R7 ;  /* 0x00000007001a7306 */ /* 0x000ea20000209400 */
[----:B0-----:R-:W-:Y:S02]  /*02d0*/  IADD3 R12, RZ, -R3, RZ ;  /* 0x80000003ff0c7210 */ /* 0x001fe40007ffe0ff */
[----:B------:R-:W-:Y:S01]  /*02e0*/  IABS R27, R25 ;  /* 0x00000019001b7213 */ /* 0x000fe20000000000 */
[----:B-1----:R-:W-:-:S04]  /*02f0*/  IMAD.MOV R2, RZ, RZ, -R13 ;  /* 0x000000ffff027224 */ /* 0x002fc800078e0a0d */
[----:B------:R-:W-:Y:S02]  /*0300*/  IMAD R23, R2, R19, RZ ;  /* 0x0000001302177224 */ /* 0x000fe400078e02ff */
[----:B------:R-:W-:Y:S02]  /*0310*/  IMAD.MOV.U32 R2, RZ, RZ, R12 ;  /* 0x000000ffff027224 */ /* 0x000fe400078e000c */
[----:B------:R-:W-:Y:S01]  /*0320*/  IMAD.MOV.U32 R12, RZ, RZ, RZ ;  /* 0x000000ffff0c7224 */ /* 0x000fe200078e00ff */
[----:B--2---:R-:W0:Y:S03]  /*0330*/  MUFU.RCP R26, R26 ;  /* 0x0000001a001a7308 */ /* 0x004e260000001000 */
[----:B------:R-:W-:Y:S01]  /*0340*/  IMAD.HI.U32 R18, R13, R23, R12 ;  /* 0x000000170d127227 */ /* 0x000fe200078e000c */
[----:B------:R-:W-:-:S03]  /*0350*/  PRMT R23, R0, 0x9910, RZ ;  /* 0x0000991000177816 */ /* 0x000fc600000000ff */
[----:B------:R-:W-:Y:S02]  /*0360*/  IMAD R13, R2, R11, RZ ;  /* 0x0000000b020d7224 */ /* 0x000fe400078e02ff */
[----:B------:R-:W-:-:S04]  /*0370*/  IMAD.MOV.U32 R2, RZ, RZ, RZ ;  /* 0x000000ffff027224 */ /* 0x000fc800078e00ff */
[----:B------:R-:W-:Y:S01]  /*0380*/  IMAD.HI.U32 R12, R3, R13, R2 ;  /* 0x0000000d030c7227 */ /* 0x000fe200078e0002 */
[----:B------:R-:W-:Y:S02]  /*0390*/  IABS R2, R9 ;  /* 0x0000000900027213 */ /* 0x000fe40000000000 */
[----:B------:R-:W-:Y:S02]  /*03a0*/  IABS R3, R23 ;  /* 0x0000001700037213 */ /* 0x000fe40000000000 */
[----:B0-----:R-:W-:Y:S01]  /*03b0*/  IADD3 R13, R26, 0xffffffe, RZ ;  /* 0x0ffffffe1a0d7810 */ /* 0x001fe20007ffe0ff */
[----:B------:R-:W-:Y:S01]  /*03c0*/  IMAD.MOV R2, RZ, RZ, -R2 ;  /* 0x000000ffff027224 */ /* 0x000fe200078e0a02 */
[----:B------:R0:W2:Y:S01]  /*03d0*/  LDG.E R26, [R16.64+0x400] ;  /* 0x00040004101a7981 */ /* 0x0000a2000c1e1900 */
[----:B------:R-:W-:-:S03]  /*03e0*/  IMAD.HI.U32 R24, R24, R3, RZ ;  /* 0x0000000318187227 */ /* 0x000fc600078e00ff */
[----:B------:R-:W1:Y:S01]  /*03f0*/  F2I.FTZ.U32.TRUNC.NTZ R13, R13 ;  /* 0x0000000d000d7305 */ /* 0x000e62000021f000 */
[----:B------:R-:W-:Y:S02]  /*0400*/  IMAD.MOV.U32 R0, RZ, RZ, R2 ;  /* 0x000000ffff007224 */ /* 0x000fe400078e0002 */
[----:B------:R-:W-:Y:S01]  /*0410*/  IMAD.HI.U32 R2, R18, R27, RZ ;  /* 0x0000001b12027227 */ /* 0x000fe200078e00ff */
[----:B0-----:R0:W3:Y:S03]  /*0420*/  LDG.E R16, [R16.64+0x600] ;  /* 0x0006000410107981 */ /* 0x0010e6000c1e1900 */
[----:B------:R-:W-:Y:S01]  /*0430*/  IMAD R3, R24, R0, R3 ;  /* 0x0000000018037224 */ /* 0x000fe200078e0203 */
[----:B------:R-:W-:Y:S02]  /*0440*/  IABS R0, R4 ;  /* 0x0000000400007213 */ /* 0x000fe40000000000 */
[----:B----4-:R-:W-:-:S03]  /*0450*/  PRMT R24, R21, 0x9910, RZ ;  /* 0x0000991015187816 */ /* 0x010fc600000000ff */
[----:B------:R-:W-:Y:S02]  /*0460*/  IMAD.MOV R0, RZ, RZ, -R0 ;  /* 0x000000ffff007224 */ /* 0x000fe400078e0a00 */
[----:B------:R-:W-:Y:S02]  /*0470*/  IMAD.MOV.U32 R18, RZ, RZ, R24 ;  /* 0x000000ffff127224 */ /* 0x000fe400078e0018 */
[----:B------:R-:W-:Y:S01]  /*0480*/  IMAD R2, R2, R0, R27 ;  /* 0x0000000002027224 */ /* 0x000fe200078e021b */
[----:B------:R-:W-:Y:S01]  /*0490*/  IABS R0, R6 ;  /* 0x0000000600007213 */ /* 0x000fe20000000000 */
[----:B-1----:R-:W-:Y:S01]  /*04a0*/  IMAD.MOV R24, RZ, RZ, -R13 ;  /* 0x000000ffff187224 */ /* 0x002fe200078e0a0d */
[----:B------:R-:W-:Y:S02]  /*04b0*/  IABS R27, R18 ;  /* 0x00000012001b7213 */ /* 0x000fe40000000000 */
[----:B------:R-:W-:-:S03]  /*04c0*/  IADD3 R0, RZ, -R0, RZ ;  /* 0x80000000ff007210 */ /* 0x000fc60007ffe0ff */
[----:B------:R-:W-:-:S04]  /*04d0*/  IMAD.HI.U32 R12, R12, R27, RZ ;  /* 0x0000001b0c0c7227 */ /* 0x000fc800078e00ff */
[----:B------:R-:W-:Y:S02]  /*04e0*/  IMAD R0, R12, R0, R27 ;  /* 0x000000000c007224 */ /* 0x000fe400078e021b */
[----:B------:R-:W-:Y:S02]  /*04f0*/  IMAD R27, R24, R7, RZ ;  /* 0x00000007181b7224 */ /* 0x000fe400078e02ff */
[----:B------:R1:W4:Y:S01]  /*0500*/  LDG.E R24, [R14.64+0x400] ;  /* 0x000400040e187981 */ /* 0x000322000c1e1900 */
[----:B------:R-:W-:-:S04]  /*0510*/  IMAD.MOV.U32 R12, RZ, RZ, RZ ;  /* 0x000000ffff0c7224 */ /* 0x000fc800078e00ff */
[----:B------:R-:W-:Y:S01]  /*0520*/  IMAD.HI.U32 R12, R13, R27, R12 ;  /* 0x0000001b0d0c7227 */ /* 0x000fe200078e000c */
[----:B------:R-:W-:Y:S02]  /*0530*/  ISETP.GT.U32.AND P1, PT, R22, R3, PT ;  /* 0x000000031600720c */ /* 0x000fe40003f24070 */
[----:B-1----:R-:W-:-:S11]  /*0540*/  PRMT R14, R21, 0xbb32, RZ ;  /* 0x0000bb32150e7816 */ /* 0x002fd600000000ff */
[----:B------:R-:W-:-:S05]  /*0550*/  @!P1 IMAD.IADD R3, R3, 0x1, -R22 ;  /* 0x0000000103039824 */ /* 0x000fca00078e0a16 */
[----:B------:R-:W-:Y:S02]  /*0560*/  ISETP.GT.U32.AND P1, PT, R22, R3, PT ;  /* 0x000000031600720c */ /* 0x000fe40003f24070 */
[----:B------:R-:W-:Y:S02]  /*0570*/  ISETP.GE.AND P2, PT, R23, RZ, PT ;  /* 0x000000ff1700720c */ /* 0x000fe40003f46270 */
[----:B------:R-:W-:-:S05]  /*0580*/  IABS R23, R20 ;  /* 0x0000001400177213 */ /* 0x000fca0000000000 */
[----:B0-----:R-:W-:-:S04]  /*0590*/  IMAD.MOV R17, RZ, RZ, -R23 ;  /* 0x000000ffff117224 */ /* 0x001fc800078e0a17 */
[----:B------:R-:W-:Y:S01]  /*05a0*/  @!P1 IMAD.IADD R3, R3, 0x1, -R22 ;  /* 0x0000000103039824 */ /* 0x000fe200078e0a16 */
[----:B------:R-:W-:Y:S02]  /*05b0*/  IABS R15, R14 ;  /* 0x0000000e000f7213 */ /* 0x000fe40000000000 */
[----:B------:R-:W-:-:S03]  /*05c0*/  ISETP.GT.U32.AND P1, PT, R19, R2, PT ;  /* 0x000000021300720c */ /* 0x000fc60003f24070 */
[----:B------:R-:W-:-:S04]  /*05d0*/  IMAD.HI.U32 R12, R12, R15, RZ ;  /* 0x0000000f0c0c7227 */ /* 0x000fc800078e00ff */
[----:B------:R-:W-:-:S06]  /*05e0*/  IMAD R15, R12, R17, R15 ;  /* 0x000000110c0f7224 */ /* 0x000fcc00078e020f */
[----:B------:R-:W-:-:S04]  /*05f0*/  @!P1 IADD3 R2, R2, -R19, RZ ;  /* 0x8000001302029210 */ /* 0x000fc80007ffe0ff */
[----:B------:R-:W-:-:S13]  /*0600*/  ISETP.GT.U32.AND P1, PT, R19, R2, PT ;  /* 0x000000021300720c */ /* 0x000fda0003f24070 */
[----:B------:R-:W-:Y:S01]  /*0610*/  @!P1 IMAD.IADD R2, R2, 0x1, -R19 ;  /* 0x0000000102029824 */ /* 0x000fe200078e0a13 */
[----:B------:R-:W-:Y:S01]  /*0620*/  ISETP.NE.AND P1, PT, R9, RZ, PT ;  /* 0x000000ff0900720c */ /* 0x000fe20003f25270 */
[----:B------:R-:W-:-:S04]  /*0630*/  IMAD.MOV.U32 R19, RZ, RZ, R3 ;  /* 0x000000ffff137224 */ /* 0x000fc800078e0003 */
[----:B------:R-:W-:-:S08]  /*0640*/  @!P2 IMAD.MOV R19, RZ, RZ, -R19 ;  /* 0x000000ffff13a224 */ /* 0x000fd000078e0a13 */
[----:B------:R-:W-:Y:S02]  /*0650*/  @!P1 LOP3.LUT R19, RZ, R9, RZ, 0x33, !PT ;  /* 0x00000009ff139212 */ /* 0x000fe400078e33ff */
[----:B------:R-:W-:Y:S02]  /*0660*/  PRMT R9, R28, 0x9910, RZ ;  /* 0x000099101c097816 */ /* 0x000fe400000000ff */
[----:B------:R-:W-:Y:S02]  /*0670*/  ISETP.GT.U32.AND P2, PT, R11, R0, PT ;  /* 0x000000000b00720c */ /* 0x000fe40003f44070 */
[----:B------:R-:W-:Y:S02]  /*0680*/  ISETP.GE.AND P0, PT, R25, RZ, PT ;  /* 0x000000ff1900720c */ /* 0x000fe40003f06270 */
[----:B------:R-:W-:-:S09]  /*0690*/  ISETP.NE.AND P1, PT, R4, RZ, PT ;  /* 0x000000ff0400720c */ /* 0x000fd20003f25270 */
[----:B------:R-:W-:Y:S01]  /*06a0*/  @!P2 IMAD.IADD R0, R0, 0x1, -R11 ;  /* 0x000000010000a824 */ /* 0x000fe200078e0a0b */
[----:B----4-:R-:W-:-:S04]  /*06b0*/  PRMT R27, R24, 0x9910, RZ ;  /* 0x00009910181b7816 */ /* 0x010fc800000000ff */
[----:B------:R-:W-:-:S04]  /*06c0*/  IABS R29, R27 ;  /* 0x0000001b001d7213 */ /* 0x000fc80000000000 */
[----:B------:R-:W0:Y:S08]  /*06d0*/  I2F.RP R13, R29 ;  /* 0x0000001d000d7306 */ /* 0x000e300000209400 */
[----:B0-----:R-:W0:Y:S02]  /*06e0*/  MUFU.RCP R13, R13 ;  /* 0x0000000d000d7308 */ /* 0x001e240000001000 */
[----:B0-----:R-:W-:-:S06]  /*06f0*/  IADD3 R21, R13, 0xffffffe, RZ ;  /* 0x0ffffffe0d157810 */ /* 0x001fcc0007ffe0ff */
[----:B------:R0:W1:Y:S02]  /*0700*/  F2I.FTZ.U32.TRUNC.NTZ R13, R21 ;  /* 0x00000015000d7305 */ /* 0x000064000021f000 */
[----:B0-----:R-:W-:-:S04]  /*0710*/  PRMT R21, R24, 0xbb32, RZ ;  /* 0x0000bb3218157816 */ /* 0x001fc800000000ff */
[----:B------:R-:W-:-:S04]  /*0720*/  IABS R22, R21 ;  /* 0x0000001500167213 */ /* 0x000fc80000000000 */
[----:B------:R-:W0:Y:S01]  /*0730*/  I2F.RP R23, R22 ;  /* 0x0000001600177306 */ /* 0x000e220000209400 */
[----:B-1----:R-:W-:-:S04]  /*0740*/  IMAD.MOV R12, RZ, RZ, -R13 ;  /* 0x000000ffff0c7224 */ /* 0x002fc800078e0a0d */
[----:B------:R-:W-:-:S03]  /*0750*/  IMAD R17, R12, R29, RZ ;  /* 0x0000001d0c117224 */ /* 0x000fc600078e02ff */
[----:B0-----:R-:W0:Y:S01]  /*0760*/  MUFU.RCP R23, R23 ;  /* 0x0000001700177308 */ /* 0x001e220000001000 */
[----:B------:R-:W-:-:S04]  /*0770*/  IMAD.MOV.U32 R12, RZ, RZ, RZ ;  /* 0x000000ffff0c7224 */ /* 0x000fc800078e00ff */
[----:B------:R-:W-:Y:S01]  /*0780*/  IMAD.HI.U32 R17, R13, R17, R12 ;  /* 0x000000110d117227 */ /* 0x000fe200078e000c */
[----:B0-----:R-:W-:-:S04]  /*0790*/  IADD3 R12, R23, 0xffffffe, RZ ;  /* 0x0ffffffe170c7810 */ /* 0x001fc80007ffe0ff */
[----:B------:R-:W0:Y:S02]  /*07a0*/  F2I.FTZ.U32.TRUNC.NTZ R13, R12 ;  /* 0x0000000c000d7305 */ /* 0x000e24000021f000 */
[----:B0-----:R-:W-:-:S04]  /*07b0*/  IMAD.MOV R24, RZ, RZ, -R13 ;  /* 0x000000ffff187224 */ /* 0x001fc800078e0a0d */
[----:B------:R-:W-:Y:S02]  /*07c0*/  IMAD.MOV.U32 R3, RZ, RZ, R24 ;  /* 0x000000ffff037224 */ /* 0x000fe400078e0018 */
[----:B------:R-:W-:Y:S02]  /*07d0*/  IMAD.MOV.U32 R12, RZ, RZ, RZ ;  /* 0x000000ffff0c7224 */ /* 0x000fe400078e00ff */
[----:B------:R-:W-:-:S04]  /*07e0*/  IMAD R3, R3, R22, RZ ;  /* 0x0000001603037224 */ /* 0x000fc800078e02ff */
[----:B------:R-:W-:Y:S01]  /*07f0*/  IMAD.HI.U32 R12, R13, R3, R12 ;  /* 0x000000030d0c7227 */ /* 0x000fe200078e000c */
[----:B------:R-:W-:-:S04]  /*0800*/  IABS R13, R9 ;  /* 0x00000009000d7213 */ /* 0x000fc80000000000 */
[----:B------:R-:W0:Y:S08]  /*0810*/  I2F.RP R23, R13 ;  /* 0x0000000d00177306 */ /* 0x000e300000209400 */
[----:B0-----:R-:W0:Y:S01]  /*0820*/  MUFU.RCP R23, R23 ;  /* 0x0000001700177308 */ /* 0x001e220000001000 */
[----:B------:R-:W-:-:S05]  /*0830*/  IMAD.MOV.U32 R24, RZ, RZ, R2 ;  /* 0x000000ffff187224 */ /* 0x000fca00078e0002 */
[----:B------:R-:W-:Y:S02]  /*0840*/  @!P0 IADD3 R24, -R24, RZ, RZ ;  /* 0x000000ff18188210 */ /* 0x000fe40007ffe1ff */
[----:B0-----:R-:W-:Y:S02]  /*0850*/  IADD3 R3, R23, 0xffffffe, RZ ;  /* 0x0ffffffe17037810 */ /* 0x001fe40007ffe0ff */
[----:B------:R-:W-:-:S04]  /*0860*/  ISETP.GT.U32.AND P0, PT, R11, R0, PT ;  /* 0x000000000b00720c */ /* 0x000fc80003f04070 */
[----:B------:R-:W0:Y:S01]  /*0870*/  F2I.FTZ.U32.TRUNC.NTZ R3, R3 ;  /* 0x0000000300037305 */ /* 0x000e22000021f000 */
[----:B------:R-:W-:Y:S02]  /*0880*/  @!P1 LOP3.LUT R24, RZ, R4, RZ, 0x33, !PT ;  /* 0x00000004ff189212 */ /* 0x000fe400078e33ff */
[----:B------:R-:W-:-:S06]  /*0890*/  ISETP.GE.AND P1, PT, R18, RZ, PT ;  /* 0x000000ff1200720c */ /* 0x000fcc0003f26270 */
[----:B------:R-:W-:Y:S01]  /*08a0*/  @!P0 IMAD.IADD R0, R0, 0x1, -R11 ;  /* 0x0000000100008824 */ /* 0x000fe200078e0a0b */
[----:B------:R-:W-:Y:S01]  /*08b0*/  PRMT R11, R28, 0xbb32, RZ ;  /* 0x0000bb321c0b7816 */ /* 0x000fe200000000ff */
[----:B0-----:R-:W-:-:S03]  /*08c0*/  IMAD.MOV R2, RZ, RZ, -R3 ;  /* 0x000000ffff027224 */ /* 0x001fc600078e0a03 */
[----:B------:R-:W-:Y:S01]  /*08d0*/  IABS R18, R11 ;  /* 0x0000000b00127213 */ /* 0x000fe20000000000 */
[----:B------:R-:W-:Y:S02]  /*08e0*/  IMAD R23, R2, R13, RZ ;  /* 0x0000000d02177224 */ /* 0x000fe400078e02ff */
[----:B------:R-:W-:-:S04]  /*08f0*/  IMAD.MOV.U32 R2, RZ, RZ, RZ ;  /* 0x000000ffff027224 */ /* 0x000fc800078e00ff */
[----:B------:R-:W-:Y:S02]  /*0900*/  IMAD.HI.U32 R4, R3, R23, R2 ;  /* 0x0000001703047227 */ /* 0x000fe400078e0002 */
[----:B------:R-:W0:Y:S01]  /*0910*/  I2F.RP R3, R18 ;  /* 0x0000001200037306 */ /* 0x000e220000209400 */
[----:B------:R-:W-:-:S13]  /*0920*/  ISETP.GT.U32.AND P0, PT, R7, R15, PT ;  /* 0x0000000f0700720c */ /* 0x000fda0003f04070 */
[----:B------:R-:W-:Y:S01]  /*0930*/  @!P0 IMAD.IADD R15, R15, 0x1, -R7 ;  /* 0x000000010f0f8824 */ /* 0x000fe200078e0a07 */
[----:B0-----:R-:W0:Y:S01]  /*0940*/  MUFU.RCP R3, R3 ;  /* 0x0000000300037308 */ /* 0x001e220000001000 */
[----:B------:R-:W-:-:S03]  /*0950*/  ISETP.NE.AND P0, PT, R6, RZ, PT ;  /* 0x000000ff0600720c */ /* 0x000fc60003f05270 */
[----:B------:R-:W-:Y:S02]  /*0960*/  ISETP.GT.U32.AND P2, PT, R7, R15, PT ;  /* 0x0000000f0700720c */ /* 0x000fe40003f44070 */
[----:B------:R-:W-:Y:S02]  /*0970*/  ISETP.GE.AND P3, PT, R14, RZ, PT ;  /* 0x000000ff0e00720c */ /* 0x000fe40003f66270 */
[----:B--2---:R-:W-:Y:S01]  /*0980*/  PRMT R2, R26, 0x9910, RZ ;  /* 0x000099101a027816 */ /* 0x004fe200000000ff */
[----:B------:R-:W-:Y:S01]  /*0990*/  @!P1 IMAD.MOV R0, RZ, RZ, -R0 ;  /* 0x000000ffff009224 */ /* 0x000fe200078e0a00 */
[----:B0-----:R-:W-:-:S07]  /*09a0*/  IADD3 R14, R3, 0xffffffe, RZ ;  /* 0x0ffffffe030e7810 */ /* 0x001fce0007ffe0ff */
[----:B------:R-:W-:Y:S01]  /*09b0*/  @!P2 IMAD.IADD R15, R15, 0x1, -R7 ;  /* 0x000000010f0fa824 */ /* 0x000fe200078e0a07 */
[----:B------:R-:W-:Y:S02]  /*09c0*/  @!P0 LOP3.LUT R0, RZ, R6, RZ, 0x33, !PT ;  /* 0x00000006ff008212 */ /* 0x000fe400078e33ff */
[----:B------:R-:W-:Y:S01]  /*09d0*/  IABS R6, R2 ;  /* 0x0000000200067213 */ /* 0x000fe20000000000 */
[----:B------:R0:W1:Y:S01]  /*09e0*/  F2I.FTZ.U32.TRUNC.NTZ R3, R14 ;  /* 0x0000000e00037305 */ /* 0x000062000021f000 */
[----:B------:R-:W-:Y:S02]  /*09f0*/  IABS R7, R27 ;  /* 0x0000001b00077213 */ /* 0x000fe40000000000 */
[----:B------:R-:W-:Y:S01]  /*0a00*/  ISETP.NE.AND P0, PT, R20, RZ, PT ;  /* 0x000000ff1400720c */ /* 0x000fe20003f05270 */
[----:B------:R-:W-:Y:S01]  /*0a10*/  IMAD.HI.U32 R17, R17, R6, RZ ;  /* 0x0000000611117227 */ /* 0x000fe200078e00ff */
[----:B------:R-:W-:Y:S02]  /*0a20*/  IADD3 R23, RZ, -R7, RZ ;  /* 0x80000007ff177210 */ /* 0x000fe40007ffe0ff */
[----:B------:R-:W-:-:S02]  /*0a30*/  PRMT R7, R26, 0xbb32, RZ ;  /* 0x0000bb321a077816 */ /* 0x000fc400000000ff */
[----:B0-----:R-:W-:Y:S01]  /*0a40*/  IABS R14, R21 ;  /* 0x00000015000e7213 */ /* 0x001fe20000000000 */
[----:B------:R-:W-:Y:S01]  /*0a50*/  IMAD R6, R17, R23, R6 ;  /* 0x0000001711067224 */ /* 0x000fe200078e0206 */
[----:B------:R-:W-:Y:S01]  /*0a60*/  IABS R17, R7 ;  /* 0x0000000700117213 */ /* 0x000fe20000000000 */
[----:B------:R-:W-:Y:S01]  /*0a70*/  @!P3 IMAD.MOV R15, RZ, RZ, -R15 ;  /* 0x000000ffff0fb224 */ /* 0x000fe200078e0a0f */
[----:B------:R-:W-:Y:S01]  /*0a80*/  ISETP.GE.AND P3, PT, R2, RZ, PT ;  /* 0x000000ff0200720c */ /* 0x000fe20003f66270 */
[----:B------:R-:W-:Y:S02]  /*0a90*/  IMAD.MOV R2, RZ, RZ, -R14 ;  /* 0x000000ffff027224 */ /* 0x000fe400078e0a0e */
[----:B------:R-:W-:Y:S01]  /*0aa0*/  IMAD.HI.U32 R12, R12, R17, RZ ;  /* 0x000000110c0c7227 */ /* 0x000fe200078e00ff */
[----:B------:R-:W-:-:S03]  /*0ab0*/  @!P0 LOP3.LUT R15, RZ, R20, RZ, 0x33, !PT ;  /* 0x00000014ff0f8212 */ /* 0x000fc600078e33ff */
[----:B-1----:R-:W-:Y:S01]  /*0ac0*/  IMAD.MOV R23, RZ, RZ, -R3 ;  /* 0x000000ffff177224 */ /* 0x002fe200078e0a03 */
[----:B------:R-:W-:Y:S01]  /*0ad0*/  ISETP.GE.AND P0, PT, R7, RZ, PT ;  /* 0x000000ff0700720c */ /* 0x000fe20003f06270 */
[----:B------:R-:W-:Y:S01]  /*0ae0*/  IMAD R17, R12, R2, R17 ;  /* 0x000000020c117224 */ /* 0x000fe200078e0211 */
[----:B---3--:R-:W-:Y:S01]  /*0af0*/  PRMT R7, R16, 0x9910, RZ ;  /* 0x0000991010077816 */ /* 0x008fe200000000ff */
[----:B------:R-:W-:Y:S02]  /*0b00*/  IMAD R23, R23, R18, RZ ;  /* 0x0000001217177224 */ /* 0x000fe400078e02ff */
[----:B------:R-:W-:-:S04]  /*0b10*/  IMAD.MOV.U32 R2, RZ, RZ, RZ ;  /* 0x000000ffff027224 */ /* 0x000fc800078e00ff */
[----:B------:R-:W-:Y:S01]  /*0b20*/  IMAD.HI.U32 R2, R3, R23, R2 ;  /* 0x0000001703027227 */ /* 0x000fe200078e0002 */
[----:B------:R-:W-:Y:S02]  /*0b30*/  IABS R23, R7 ;  /* 0x0000000700177213 */ /* 0x000fe40000000000 */
[----:B------:R-:W-:-:S03]  /*0b40*/  IABS R3, R9 ;  /* 0x0000000900037213 */ /* 0x000fc60000000000 */
[----:B------:R-:W-:-:S04]  /*0b50*/  IMAD.HI.U32 R4, R4, R23, RZ ;  /* 0x0000001704047227 */ /* 0x000fc800078e00ff */
[----:B------:R-:W-:Y:S01]  /*0b60*/  IMAD.MOV R12, RZ, RZ, -R3 ;  /* 0x000000ffff0c7224 */ /* 0x000fe200078e0a03 */
[----:B------:R-:W-:-:S03]  /*0b70*/  PRMT R3, R16, 0xbb32, RZ ;  /* 0x0000bb3210037816 */ /* 0x000fc600000000ff */
[----:B------:R-:W-:Y:S01]  /*0b80*/  IMAD R4, R4, R12, R23 ;  /* 0x0000000c04047224 */ /* 0x000fe200078e0217 */
[----:B------:R-:W-:Y:S02]  /*0b90*/  IABS R23, R3 ;  /* 0x0000000300177213 */ /* 0x000fe40000000000 */
[----:B------:R-:W-:-:S03]  /*0ba0*/  IABS R12, R11 ;  /* 0x0000000b000c7213 */ /* 0x000fc60000000000 */
[----:B------:R-:W-:-:S04]  /*0bb0*/  IMAD.HI.U32 R2, R2, R23, RZ ;  /* 0x0000001702027227 */ /* 0x000fc800078e00ff */
[----:B------:R-:W-:Y:S01]  /*0bc0*/  IMAD.MOV R12, RZ, RZ, -R12 ;  /* 0x000000ffff0c7224 */ /* 0x000fe200078e0a0c */
[----:B------:R-:W-:-:S03]  /*0bd0*/  ISETP.GT.U32.AND P1, PT, R29, R6, PT ;  /* 0x000000061d00720c */ /* 0x000fc60003f24070 */
[----:B------:R-:W-:Y:S01]  /*0be0*/  IMAD R23, R2, R12, R23 ;  /* 0x0000000c02177224 */ /* 0x000fe200078e0217 */
[----:B------:R-:W-:Y:S02]  /*0bf0*/  ISETP.GT.U32.AND P2, PT, R22, R17, PT ;  /* 0x000000111600720c */ /* 0x000fe40003f44070 */
[----:B------:R-:W-:Y:S02]  /*0c00*/  ISETP.GT.U32.AND P4, PT, R13, R4, PT ;  /* 0x000000040d00720c */ /* 0x000fe40003f84070 */
[----:B------:R-:W-:-:S05]  /*0c10*/  ISETP.GT.U32.AND P5, PT, R18, R23, PT ;  /* 0x000000171200720c */ /* 0x000fca0003fa4070 */
[----:B------:R-:W-:-:S04]  /*0c20*/  @!P1 IMAD.IADD R6, R6, 0x1, -R29 ;  /* 0x0000000106069824 */ /* 0x000fc800078e0a1d */
[----:B------:R-:W-:Y:S02]  /*0c30*/  @!P2 IADD3 R17, R17, -R22, RZ ;  /* 0x800000161111a210 */ /* 0x000fe40007ffe0ff */
[----:B------:R-:W-:Y:S01]  /*0c40*/  @!P4 IMAD.IADD R4, R4, 0x1, -R13 ;  /* 0x000000010404c824 */ /* 0x000fe200078e0a0d */
[----:B------:R-:W-:Y:S01]  /*0c50*/  ISETP.GT.U32.AND P2, PT, R29, R6, PT ;  /* 0x000000061d00720c */ /* 0x000fe20003f44070 */
[----:B------:R-:W-:Y:S01]  /*0c60*/  @!P5 IMAD.IADD R23, R23, 0x1, -R18 ;  /* 0x000000011717d824 */ /* 0x000fe200078e0a12 */
[----:B------:R-:W-:Y:S02]  /*0c70*/  ISETP.GT.U32.AND P4, PT, R22, R17, PT ;  /* 0x000000111600720c */ /* 0x000fe40003f84070 */
[----:B------:R-:W-:Y:S02]  /*0c80*/  ISETP.GT.U32.AND P5, PT, R13, R4, PT ;  /* 0x000000040d00720c */ /* 0x000fe40003fa4070 */
[----:B------:R-:W-:Y:S02]  /*0c90*/  ISETP.GT.U32.AND P6, PT, R18, R23, PT ;  /* 0x000000171200720c */ /* 0x000fe40003fc4070 */
[----:B------:R-:W-:-:S05]  /*0ca0*/  ISETP.GE.AND P1, PT, R7, RZ, PT ;  /* 0x000000ff0700720c */ /* 0x000fca0003f26270 */
[----:B------:R-:W-:Y:S01]  /*0cb0*/  @!P2 IMAD.IADD R6, R6, 0x1, -R29 ;  /* 0x000000010606a824 */ /* 0x000fe200078e0a1d */
[----:B------:R-:W-:Y:S01]  /*0cc0*/  ISETP.GE.AND P2, PT, R3, RZ, PT ;  /* 0x000000ff0300720c */ /* 0x000fe20003f46270 */
[----:B------:R-:W-:Y:S01]  /*0cd0*/  @!P4 IMAD.IADD R17, R17, 0x1, -R22 ;  /* 0x000000011111c824 */ /* 0x000fe200078e0a16 */
[----:B------:R-:W-:Y:S01]  /*0ce0*/  ISETP.NE.AND P4, PT, R21, RZ, PT ;  /* 0x000000ff1500720c */ /* 0x000fe20003f85270 */
[----:B------:R-:W-:Y:S01]  /*0cf0*/  @!P5 IMAD.IADD R4, R4, 0x1, -R13 ;  /* 0x000000010404d824 */ /* 0x000fe200078e0a0d */
[----:B------:R-:W-:Y:S01]  /*0d00*/  ISETP.NE.AND P5, PT, R27, RZ, PT ;  /* 0x000000ff1b00720c */ /* 0x000fe20003fa5270 */
[----:B------:R-:W-:Y:S01]  /*0d10*/  @!P6 IMAD.IADD R23, R23, 0x1, -R18 ;  /* 0x000000011717e824 */ /* 0x000fe200078e0a12 */
[----:B------:R-:W-:Y:S01]  /*0d20*/  ISETP.NE.AND P6, PT, R11, RZ, PT ;  /* 0x000000ff0b00720c */ /* 0x000fe20003fc5270 */
[----:B------:R-:W-:Y:S01]  /*0d30*/  @!P3 IMAD.MOV R6, RZ, RZ, -R6 ;  /* 0x000000ffff06b224 */ /* 0x000fe200078e0a06 */
[----:B------:R-:W-:Y:S01]  /*0d40*/  ISETP.NE.AND P3, PT, R9, RZ, PT ;  /* 0x000000ff0900720c */ /* 0x000fe20003f65270 */
[----:B------:R-:W-:Y:S01]  /*0d50*/  IMAD.WIDE.U32 R2, R10, R5, c[0x0][0x168] ;  /* 0x00005a000a027625 */ /* 0x000fe200078e0005 */
[----:B------:R-:W-:-:S03]  /*0d60*/  @!P0 IADD3 R17, -R17, RZ, RZ ;  /* 0x000000ff11118210 */ /* 0x000fc60007ffe1ff */
[----:B------:R-:W-:Y:S02]  /*0d70*/  @!P1 IMAD.MOV R4, RZ, RZ, -R4 ;  /* 0x000000ffff049224 */ /* 0x000fe400078e0a04 */
[----:B------:R-:W-:Y:S01]  /*0d80*/  @!P2 IMAD.MOV R23, RZ, RZ, -R23 ;  /* 0x000000ffff17a224 */ /* 0x000fe200078e0a17 */
[----:B------:R-:W-:Y:S02]  /*0d90*/  @!P4 LOP3.LUT R17, RZ, R21, RZ, 0x33, !PT ;  /* 0x00000015ff11c212 */ /* 0x000fe400078e33ff */
[----:B------:R-:W-:Y:S02]  /*0da0*/  @!P5 LOP3.LUT R6, RZ, R27, RZ, 0x33, !PT ;  /* 0x0000001bff06d212 */ /* 0x000fe400078e33ff */
[----:B------:R-:W-:Y:S02]  /*0db0*/  @!P6 LOP3.LUT R23, RZ, R11, RZ, 0x33, !PT ;  /* 0x0000000bff17e212 */ /* 0x000fe400078e33ff */
[----:B------:R-:W-:Y:S01]  /*0dc0*/  @!P3 LOP3.LUT R4, RZ, R9, RZ, 0x33, !PT ;  /* 0x00000009ff04b212 */ /* 0x000fe200078e33ff */
[----:B------:R-:W-:Y:S01]  /*0dd0*/  IMAD.WIDE R2, R8, 0x4, R2 ;  /* 0x0000000408027825 */ /* 0x000fe200078e0202 */
[----:B------:R-:W-:-:S02]  /*0de0*/  PRMT R19, R19, 0x5410, R24 ;  /* 0x0000541013137816 */ /* 0x000fc40000000018 */
[----:B------:R-:W-:Y:S02]  /*0df0*/  PRMT R15, R0, 0x5410, R15 ;  /* 0x00005410000f7816 */ /* 0x000fe4000000000f */
[----:B------:R-:W-:Y:S02]  /*0e00*/  PRMT R5, R6, 0x5410, R17 ;  /* 0x0000541006057816 */ /* 0x000fe40000000011 */
[----:B------:R-:W-:Y:S01]  /*0e10*/  PRMT R23, R4, 0x5410, R23 ;  /* 0x0000541004177816 */ /* 0x000fe20000000017 */
[----:B------:R-:W-:Y:S04]  /*0e20*/  STG.E [R2.64], R19 ;  /* 0x0000001302007986 */ /* 0x000fe8000c101904 */
[----:B------:R-:W-:Y:S04]  /*0e30*/  STG.E [R2.64+0x200], R15 ;  /* 0x0002000f02007986 */ /* 0x000fe8000c101904 */
[----:B------:R-:W-:Y:S04]  /*0e40*/  STG.E [R2.64+0x400], R5 ;  /* 0x0004000502007986 */ /* 0x000fe8000c101904 */
[----:B------:R-:W-:Y:S01]  /*0e50*/  STG.E [R2.64+0x600], R23 ;  /* 0x0006001702007986 */ /* 0x000fe2000c101904 */
[----:B------:R-:W-:Y:S05]  /*0e60*/  EXIT ;  /* 0x000000000000794d */ /* 0x000fea0003800000 */
.L_x_15046:
[----:B------:R-:W0:Y:S01]  /*0e70*/  S2R R7, SR_TID.X ;  /* 0x0000000000077919 */ /* 0x000e220000002100 */
[----:B------:R-:W-:Y:S01]  /*0e80*/  IMAD.MOV.U32 R6, RZ, RZ, RZ ;  /* 0x000000ffff067224 */ /* 0x000fe200078e00ff */
[----:B------:R-:W-:-:S02]  /*0e90*/  PRMT R16, RZ, 0x7610, R16 ;  /* 0x00007610ff107816 */ /* 0x000fc40000000010 */
[----:B------:R-:W-:Y:S02]  /*0ea0*/  PRMT R17, RZ, 0x7610, R17 ;  /* 0x00007610ff117816 */ /* 0x000fe40000000011 */
[----:B0-----:R-:W-:Y:S01]  /*0eb0*/  ISETP.GE.AND P0, PT, R7, R0, PT ;  /* 0x000000000700720c */ /* 0x001fe20003f06270 */
[----:B------:R-:W-:-:S12]  /*0ec0*/  IMAD.MOV.U32 R25, RZ, RZ, R7 ;  /* 0x000000ffff197224 */ /* 0x000fd800078e0007 */
[----:B------:R-:W-:Y:S01]  /*0ed0*/  @!P0 IMAD.IADD R12, R10, 0x1, R25 ;  /* 0x000000010a0c8824 */ /* 0x000fe200078e0219 */
[----:B------:R-:W-:Y:S01]  /*0ee0*/  @!P0 IADD3 R25, R25, 0x80, RZ ;  /* 0x0000008019198810 */ /* 0x000fe20007ffe0ff */
[----:B------:R-:W-:Y:S01]  /*0ef0*/  CS2R R8, SRZ ;  /* 0x0000000000087805 */ /* 0x000fe2000001ff00 */
[----:B------:R-:W-:Y:S02]  /*0f00*/  @!P0 IMAD.MOV.U32 R13, RZ, RZ, 0x2 ;  /* 0x00000002ff0d8424 */ /* 0x000fe400078e00ff */
[----:B------:R-:W-:Y:S02]  /*0f10*/  ISETP.GE.AND P1, PT, R25, R0, PT ;  /* 0x000000001900720c */ /* 0x000fe40003f26270 */
[----:B------:R-:W-:-:S04]  /*0f20*/  @!P0 IMAD.WIDE.U32 R2, R12, R13, c[0x0][0x170] ;  /* 0x00005c000c028625 */ /* 0x000fc800078e000d */
[----:B------:R-:W-:Y:S01]  /*0f30*/  IMAD.MOV.U32 R11, RZ, RZ, RZ ;  /* 0x000000ffff0b7224 */ /* 0x000fe200078e00ff */
[----:B------:R0:W5:Y:S01]  /*0f40*/  @!P0 LDG.E.U16 R16, [R2.64] ;  /* 0x0000000402108981 */ /* 0x000162000c1e1500 */
[----:B------:R-:W-:-:S05]  /*0f50*/  @!P0 IMAD.WIDE.U32 R12, R12, R13, c[0x0][0x178] ;  /* 0x00005e000c0c8625 */ /* 0x000fca00078e000d */
[----:B------:R-:W-:Y:S01]  /*0f60*/  @!P1 IMAD.IADD R20, R10, 0x1, R25 ;  /* 0x000000010a149824 */ /* 0x000fe200078e0219 */
[----:B------:R-:W-:Y:S01]  /*0f70*/  @!P1 IADD3 R25, R25, 0x80, RZ ;  /* 0x0000008019199810 */ /* 0x000fe20007ffe0ff */
[----:B------:R1:W5:Y:S01]  /*0f80*/  @!P0 LDG.E.U16 R17, [R12.64] ;  /* 0x000000040c118981 */ /* 0x000362000c1e1500 */
[----:B------:R-:W-:Y:S02]  /*0f90*/  @!P1 MOV R21, 0x2 ;  /* 0x0000000200159802 */ /* 0x000fe40000000f00 */
[----:B------:R-:W-:-:S03]  /*0fa0*/  ISETP.GE.AND P2, PT, R25, R0, PT ;  /* 0x000000001900720c */ /* 0x000fc60003f46270 */
[----:B------:R-:W-:-:S10]  /*0fb0*/  @!P1 IMAD.WIDE.U32 R14, R20, R21, c[0x0][0x170] ;  /* 0x00005c00140e9625 */ /* 0x000fd400078e0015 */
[----:B------:R-:W-:Y:S01]  /*0fc0*/  @!P2 IMAD.IADD R18, R10, 0x1, R25 ;  /* 0x000000010a12a824 */ /* 0x000fe200078e0219 */
[----:B------:R-:W-:Y:S01]  /*0fd0*/  @!P2 IADD3 R25, R25, 0x80, RZ ;  /* 0x000000801919a810 */ /* 0x000fe20007ffe0ff */
[----:B------:R-:W-:Y:S01]  /*0fe0*/  @!P1 IMAD.WIDE.U32 R20, R20, R21, c[0x0][0x178] ;  /* 0x00005e0014149625 */ /* 0x000fe200078e0015 */
[----:B------:R2:W5:Y:S02]  /*0ff0*/  @!P1 LDG.E.S16 R6, [R14.64] ;  /* 0x000000040e069981 */ /* 0x000564000c1e1700 */
[C---:B------:R-:W-:Y:S01]  /*1000*/  ISETP.GE.AND P3, PT, R25.reuse, R0, PT ;  /* 0x000000001900720c */ /* 0x040fe20003f66270 */
[----:B------:R-:W-:Y:S01]  /*1010*/  @!P2 IMAD.MOV.U32 R19, RZ, RZ, 0x2 ;  /* 0x00000002ff13a424 */ /* 0x000fe200078e00ff */
[----:B------:R3:W5:Y:S11]  /*1020*/  @!P1 LDG.E.S16 R8, [R20.64] ;  /* 0x0000000414089981 */ /* 0x000776000c1e1700 */
[----:B------:R-:W-:Y:S01]  /*1030*/  @!P3 IMAD.IADD R22, R10, 0x1, R25 ;  /* 0x000000010a16b824 */ /* 0x000fe200078e0219 */
[----:B------:R-:W-:-:S04]  /*1040*/  @!P3 IADD3 R25, R25, 0x80, RZ ;  /* 0x000000801919b810 */ /* 0x000fc80007ffe0ff */
[----:B------:R-:W-:Y:S01]  /*1050*/  ISETP.GE.AND P4, PT, R25, R0, PT ;  /* 0x000000001900720c */ /* 0x000fe20003f86270 */
[----:B------:R-:W-:-:S04]  /*1060*/  @!P2 IMAD.WIDE.U32 R4, R18, R19, c[0x0][0x170] ;  /* 0x00005c001204a625 */ /* 0x000fc800078e0013 */
[----:B0-----:R-:W-:Y:S01]  /*1070*/  @!P3 IMAD.MOV.U32 R3, RZ, RZ, 0x2 ;  /* 0x00000002ff03b424 */ /* 0x001fe200078e00ff */
[----:B------:R0:W5:Y:S07]  /*1080*/  @!P2 LDG.E.S16 R9, [R4.64] ;  /* 0x000000040409a981 */ /* 0x00016e000c1e1700 */
[----:B------:R-:W-:Y:S01]  /*1090*/  @!P4 IMAD.IADD R23, R10, 0x1, R25 ;  /* 0x000000010a17c824 */ /* 0x000fe200078e0219 */
[----:B------:R-:W-:-:S04]  /*10a0*/  @!P4 IADD3 R25, R25, 0x80, RZ ;  /* 0x000000801919c810 */ /* 0x000fc80007ffe0ff */
[----:B------:R-:W-:Y:S01]  /*10b0*/  ISETP.GE.AND P1, PT, R25, R0, PT ;  /* 0x000000001900720c */ /* 0x000fe20003f26270 */
[----:B0-----:R-:W-:Y:S02]  /*10c0*/  @!P4 IMAD.MOV.U32 R4, RZ, RZ, 0x2 ;  /* 0x00000002ff04c424 */ /* 0x001fe400078e00ff */
[----:B--2---:R-:W-:-:S04]  /*10d0*/  @!P2 IMAD.WIDE.U32 R14, R18, R19, c[0x0][0x178] ;  /* 0x00005e00120ea625 */ /* 0x004fc800078e0013 */
[CC--:B------:R-:W-:Y:S01]  /*10e0*/  @!P3 IMAD.WIDE.U32 R18, R22.reuse, R3.reuse, c[0x0][0x170] ;  /* 0x00005c001612b625 */ /* 0x0c0fe200078e0003 */
[----:B------:R0:W5:Y:S03]  /*10f0*/  @!P2 LDG.E.S16 R11, [R14.64] ;  /* 0x000000040e0ba981 */ /* 0x000166000c1e1700 */
[----:B---3--:R-:W-:-:S04]  /*1100*/  @!P3 IMAD.WIDE.U32 R20, R22, R3, c[0x0][0x178] ;  /* 0x00005e001614b625 */ /* 0x008fc800078e0003 */
[----:B------:R-:W-:-:S04]  /*1110*/  @!P4 IMAD.WIDE.U32 R2, R23, R4, c[0x0][0x170] ;  /* 0x00005c001702c625 */ /* 0x000fc800078e0004 */
[----:B------:R-:W-:Y:S01]  /*1120*/  @!P4 IMAD.WIDE.U32 R4, R23, R4, c[0x0][0x178] ;  /* 0x00005e001704c625 */ /* 0x000fe200078e0004 */
[----:B------:R-:W-:Y:S02]  /*1130*/  @!P1 IADD3 R23, R10, R25, RZ ;  /* 0x000000190a179210 */ /* 0x000fe40007ffe0ff */
[----:B------:R-:W-:Y:S01]  /*1140*/  @!P1 IADD3 R25, R25, 0x80, RZ ;  /* 0x0000008019199810 */ /* 0x000fe20007ffe0ff */
[----:B-1----:R-:W-:-:S03]  /*1150*/  CS2R R12, SRZ ;  /* 0x00000000000c7805 */ /* 0x002fc6000001ff00 */
[----:B------:R-:W-:Y:S01]  /*1160*/  ISETP.GE.AND P2, PT, R25, R0, PT ;  /* 0x000000001900720c */ /* 0x000fe20003f46270 */
[----:B0-----:R-:W-:Y:S01]  /*1170*/  CS2R R14, SRZ ;  /* 0x00000000000e7805 */ /* 0x001fe2000001ff00 */
[----:B------:R-:W-:Y:S01]  /*1180*/  @!P1 IMAD.MOV.U32 R24, RZ, RZ, 0x2 ;  /* 0x00000002ff189424 */ /* 0x000fe200078e00ff */
[----:B------:R0:W5:Y:S01]  /*1190*/  @!P3 LDG.E.S16 R12, [R18.64] ;  /* 0x00000004120cb981 */ /* 0x000162000c1e1700 */
[----:B------:R-:W-:-:S03]  /*11a0*/  IMAD.MOV.U32 R22, RZ, RZ, RZ ;  /* 0x000000ffff167224 */ /* 0x000fc600078e00ff */
[----:B------:R1:W5:Y:S04]  /*11b0*/  @!P3 LDG.E.S16 R13, [R20.64] ;  /* 0x00000004140db981 */ /* 0x000368000c1e1700 */
[----:B------:R2:W5:Y:S01]  /*11c0*/  @!P4 LDG.E.S16 R15, [R4.64] ;  /* 0x00000004040fc981 */ /* 0x000562000c1e1700 */
[----:B0-----:R-:W-:-:S03]  /*11d0*/  @!P1 IMAD.WIDE.U32 R18, R23, R24, c[0x0][0x170] ;  /* 0x00005c0017129625 */ /* 0x001fc600078e0018 */
[----:B------:R0:W5:Y:S01]  /*11e0*/  @!P4 LDG.E.S16 R14, [R2.64] ;  /* 0x00000004020ec981 */ /* 0x000162000c1e1700 */
[----:B-1----:R-:W-:-:S03]  /*11f0*/  @!P1 IMAD.WIDE.U32 R20, R23, R24, c[0x0][0x178] ;  /* 0x00005e0017149625 */ /* 0x002fc600078e0018 */
[----:B------:R1:W5:Y:S01]  /*1200*/  @!P1 LDG.E.S16 R22, [R18.64] ;  /* 0x0000000412169981 */ /* 0x000362000c1e1700 */
[----:B------:R-:W-:Y:S02]  /*1210*/  IMAD.MOV.U32 R23, RZ, RZ, RZ ;  /* 0x000000ffff177224 */ /* 0x000fe400078e00ff */
[----:B--2---:R-:W-:Y:S01]  /*1220*/  @!P2 IMAD.IADD R4, R10, 0x1, R25 ;  /* 0x000000010a04a824 */ /* 0x004fe200078e0219 */
[----:B------:R-:W-:-:S03]  /*1230*/  @!P2 IADD3 R25, R25, 0x80, RZ ;  /* 0x000000801919a810 */ /* 0x000fc60007ffe0ff */
[----:B------:R2:W5:Y:S01]  /*1240*/  @!P1 LDG.E.S16 R23, [R20.64] ;  /* 0x0000000414179981 */ /* 0x000562000c1e1700 */
[----:B------:R-:W-:Y:S01]  /*1250*/  ISETP.GE.AND P1, PT, R25, R0, PT ;  /* 0x000000001900720c */ /* 0x000fe20003f26270 */
[----:B------:R-:W-:Y:S02]  /*1260*/  @!P2 IMAD.MOV.U32 R5, RZ, RZ, 0x2 ;  /* 0x00000002ff05a424 */ /* 0x000fe400078e00ff */
[----:B------:R-:W-:Y:S02]  /*1270*/  IMAD.MOV.U32 R24, RZ, RZ, RZ ;  /* 0x000000ffff187224 */ /* 0x000fe400078e00ff */
[----:B0-----:R-:W-:-:S05]  /*1280*/  @!P2 IMAD.WIDE.U32 R2, R4, R5, c[0x0][0x170] ;  /* 0x00005c000402a625 */ /* 0x001fca00078e0005 */
[----:B------:R0:W5:Y:S03]  /*1290*/  @!P2 LDG.E.S16 R24, [R2.64] ;  /* 0x000000040218a981 */ /* 0x000166000c1e1700 */
[----:B--2---:R-:W-:Y:S01]  /*12a0*/  @!P1 IADD3 R21, R10, R25, RZ ;  /* 0x000000190a159210 */ /* 0x004fe20007ffe0ff */
[----:B------:R-:W-:Y:S02]  /*12b0*/  @!P1 IMAD.MOV.U32 R28, RZ, RZ, 0x2 ;  /* 0x00000002ff1c9424 */ /* 0x000fe400078e00ff */
[----:B------:R-:W-:Y:S02]  /*12c0*/  IMAD.MOV.U32 R26, RZ, RZ, RZ ;  /* 0x000000ffff1a7224 */ /* 0x000fe400078e00ff */
[----:B-1----:R-:W-:-:S04]  /*12d0*/  @!P1 IMAD.WIDE.U32 R18, R21, R28, c[0x0][0x170] ;  /* 0x00005c0015129625 */ /* 0x002fc800078e001c */
[----:B0-----:R-:W-:-:S04]  /*12e0*/  @!P1 IMAD.WIDE.U32 R2, R21, R28, c[0x0][0x178] ;  /* 0x00005e0015029625 */ /* 0x001fc800078e001c */
[----:B------:R-:W-:Y:S02]  /*12f0*/  IMAD.MOV.U32 R20, RZ, RZ, RZ ;  /* 0x000000ffff147224 */ /* 0x000fe400078e00ff */
[----:B------:R-:W-:Y:S02]  /*1300*/  IMAD.MOV.U32 R21, RZ, RZ, RZ ;  /* 0x000000ffff157224 */ /* 0x000fe400078e00ff */
[----:B------:R-:W-:Y:S02]  /*1310*/  @!P2 IMAD.WIDE.U32 R4, R4, R5, c[0x0][0x178] ;  /* 0x00005e000404a625 */ /* 0x000fe400078e0005 */
[----:B------:R0:W5:Y:S04]  /*1320*/  @!P1 LDG.E.S16 R20, [R18.64] ;  /* 0x0000000412149981 */ /* 0x000168000c1e1700 */
[----:B------:R0:W5:Y:S04]  /*1330*/  @!P2 LDG.E.S16 R26, [R4.64] ;  /* 0x00000004041aa981 */ /* 0x000168000c1e1700 */
[----:B------:R0:W5:Y:S01]  /*1340*/  @!P1 LDG.E.S16 R21, [R2.64] ;  /* 0x0000000402159981 */ /* 0x000162000c1e1700 */
[----:B------:R-:W-:Y:S01]  /*1350*/  BSSY B0, `(.L_x_15047) ;  /* 0x000001b000007945 */ /* 0x000fe20003800000 */
[----:B------:R-:W-:Y:S05]  /*1360*/  @P0 BRA `(.L_x_15048) ;  /* 0x0000019000000947 */ /* 0x000fea0003800000 */
[----:B0----5:R-:W-:Y:S01]  /*1370*/  PRMT R5, R17, 0x9910, RZ ;  /* 0x0000991011057816 */ /* 0x021fe200000000ff */
[----:B------:R-:W-:-:S03]  /*1380*/  IMAD.MOV.U32 R2, RZ, RZ, RZ ;  /* 0x000000ffff027224 */ /* 0x000fc600078e00ff */
[----:B------:R-:W-:-:S04]  /*1390*/  IABS R4, R5 ;  /* 0x0000000500047213 */ /* 0x000fc80000000000 */
[----:B------:R-:W0:Y:S08]  /*13a0*/  I2F.RP R17, R4 ;  /* 0x0000000400117306 */ /* 0x000e300000209400 */
[----:B0-----:R-:W0:Y:S02]  /*13b0*/  MUFU.RCP R17, R17 ;  /* 0x0000001100117308 */ /* 0x001e240000001000 */
[----:B0-----:R-:W-:-:S06]  /*13c0*/  IADD3 R3, R17, 0xffffffe, RZ ;  /* 0x0ffffffe11037810 */ /* 0x001fcc0007ffe0ff */
[----:B------:R-:W0:Y:S02]  /*13d0*/  F2I.FTZ.U32.TRUNC.NTZ R3, R3 ;  /* 0x0000000300037305 */ /* 0x000e24000021f000 */
[----:B0-----:R-:W-:-:S04]  /*13e0*/  IMAD.MOV R19, RZ, RZ, -R3 ;  /* 0x000000ffff137224 */ /* 0x001fc800078e0a03 */
[----:B------:R-:W-:-:S04]  /*13f0*/  IMAD R19, R19, R4, RZ ;  /* 0x0000000413137224 */ /* 0x000fc800078e02ff */
[----:B------:R-:W-:Y:S01]  /*1400*/  IMAD.HI.U32 R18, R3, R19, R2 ;  /* 0x0000001303127227 */ /* 0x000fe200078e0002 */
[----:B------:R-:W-:Y:S02]  /*1410*/  PRMT R2, R16, 0x9910, RZ ;  /* 0x0000991010027816 */ /* 0x000fe400000000ff */
[----:B------:R-:W-:Y:S02]  /*1420*/  IABS R16, R5 ;  /* 0x0000000500107213 */ /* 0x000fe40000000000 */
[----:B------:R-:W-:Y:S02]  /*1430*/  IABS R3, R2 ;  /* 0x0000000200037213 */ /* 0x000fe40000000000 */
[----:B------:R-:W-:Y:S01]  /*1440*/  ISETP.GE.AND P2, PT, R2, RZ, PT ;  /* 0x000000ff0200720c */ /* 0x000fe20003f46270 */
[----:B------:R-:W-:Y:S02]  /*1450*/  IMAD.MOV R16, RZ, RZ, -R16 ;  /* 0x000000ffff107224 */ /* 0x000fe400078e0a10 */
[----:B------:R-:W-:-:S04]  /*1460*/  IMAD.HI.U32 R18, R18, R3, RZ ;  /* 0x0000000312127227 */ /* 0x000fc800078e00ff */
[----:B------:R-:W-:-:S05]  /*1470*/  IMAD R3, R18, R16, R3 ;  /* 0x0000001012037224 */ /* 0x000fca00078e0203 */
[----:B------:R-:W-:-:S13]  /*1480*/  ISETP.GT.U32.AND P1, PT, R4, R3, PT ;  /* 0x000000030400720c */ /* 0x000fda0003f24070 */
[----:B------:R-:W-:-:S04]  /*1490*/  @!P1 IADD3 R3, R3, -R4, RZ ;  /* 0x8000000403039210 */ /* 0x000fc80007ffe0ff */
[----:B------:R-:W-:-:S13]  /*14a0*/  ISETP.GT.U32.AND P1, PT, R4, R3, PT ;  /* 0x000000030400720c */ /* 0x000fda0003f24070 */
[----:B------:R-:W-:Y:S01]  /*14b0*/  @!P1 IMAD.IADD R3, R3, 0x1, -R4 ;  /* 0x0000000103039824 */ /* 0x000fe200078e0a04 */
[----:B------:R-:W-:-:S03]  /*14c0*/  ISETP.NE.AND P1, PT, R5, RZ, PT ;  /* 0x000000ff0500720c */ /* 0x000fc60003f25270 */
[----:B------:R-:W-:-:S04]  /*14d0*/  IMAD.MOV.U32 R4, RZ, RZ, R3 ;  /* 0x000000ffff047224 */ /* 0x000fc800078e0003 */
[----:B------:R-:W-:-:S06]  /*14e0*/  @!P2 IMAD.MOV R4, RZ, RZ, -R4 ;  /* 0x000000ffff04a224 */ /* 0x000fcc00078e0a04 */
[----:B------:R-:W-:Y:S02]  /*14f0*/  @!P1 LOP3.LUT R4, RZ, R5, RZ, 0x33, !PT ;  /* 0x00000005ff049212 */ /* 0x000fe400078e33ff */
.L_x_15048:
[----:B------:R-:W-:Y:S05]  /*1500*/  BSYNC B0 ;  /* 0x0000000000007941 */ /* 0x000fea0003800000 */
.L_x_15047:
[----:B-----5:R-:W-:Y:S01]  /*1510*/  IMAD.MOV.U32 R17, RZ, RZ, R7 ;  /* 0x000000ffff117224 */ /* 0x020fe200078e0007 */
[----:B------:R-:W-:Y:S04]  /*1520*/  BSSY B0, `(.L_x_15049) ;  /* 0x000001b000007945 */ /* 0x000fe80003800000 */
[----:B0-----:R-:W-:-:S04]  /*1530*/  IADD3 R5, R17, 0x80, RZ ;  /* 0x0000008011057810 */ /* 0x001fc80007ffe0ff */
[----:B------:R-:W-:-:S13]  /*1540*/  ISETP.GE.AND P1, PT, R5, R0, PT ;  /* 0x000000000500720c */ /* 0x000fda0003f26270 */
[----:B------:R-:W-:Y:S05]  /*1550*/  @P1 BRA `(.L_x_15050) ;  /* 0x0000017000001947 */ /* 0x000fea0003800000 */
[----:B------:R-:W-:Y:S02]  /*1560*/  IABS R16, R8 ;  /* 0x0000000800107213 */ /* 0x000fe40000000000 */
[----:B------:R-:W-:Y:S02]  /*1570*/  ISETP.GE.AND P3, PT, R6, RZ, PT ;  /* 0x000000ff0600720c */ /* 0x000fe40003f66270 */
[----:B------:R-:W0:Y:S08]  /*1580*/  I2F.RP R18, R16 ;  /* 0x0000001000127306 */ /* 0x000e300000209400 */
[----:B0-----:R-:W0:Y:S02]  /*1590*/  MUFU.RCP R18, R18 ;  /* 0x0000001200127308 */ /* 0x001e240000001000 */
[----:B0-----:R-:W-:-:S02]  /*15a0*/  IADD3 R2, R18, 0xffffffe, RZ ;  /* 0x0ffffffe12027810 */ /* 0x001fc40007ffe0ff */
[----:B------:R-:W-:-:S04]  /*15b0*/  IABS R18, R6 ;  /* 0x0000000600127213 */ /* 0x000fc80000000000 */
[----:B------:R0:W1:Y:S02]  /*15c0*/  F2I.FTZ.U32.TRUNC.NTZ R3, R2 ;  /* 0x0000000200037305 */ /* 0x000064000021f000 */
[----:B0-----:R-:W-:Y:S02]  /*15d0*/  IMAD.MOV.U32 R2, RZ, RZ, RZ ;  /* 0x000000ffff027224 */ /* 0x001fe400078e00ff */
[----:B-1----:R-:W-:-:S04]  /*15e0*/  IMAD.MOV R19, RZ, RZ, -R3 ;  /* 0x000000ffff137224 */ /* 0x002fc800078e0a03 */
[----:B------:R-:W-:-:S04]  /*15f0*/  IMAD R19, R19, R16, RZ ;  /* 0x0000001013137224 */ /* 0x000fc800078e02ff */
[----:B------:R-:W-:Y:S01]  /*1600*/  IMAD.HI.U32 R3, R3, R19, R2 ;  /* 0x0000001303037227 */ /* 0x000fe200078e0002 */
[----:B------:R-:W-:-:S04]  /*1610*/  IABS R19, R8 ;  /* 0x0000000800137213 */ /* 0x000fc80000000000 */
[----:B------:R-:W-:Y:S01]  /*1620*/  IADD3 R19, RZ, -R19, RZ ;  /* 0x80000013ff137210 */ /* 0x000fe20007ffe0ff */
        /* <DEDUP_REMOVED lines=10> */
.L_x_15050:
[----:B------:R-:W-:Y:S05]  /*16d0*/  BSYNC B0 ;  /* 0x0000000000007941 */ /* 0x000fea0003800000 */
.L_x_15049:
[----:B------:R-:W-:Y:S01]  /*16e0*/  IADD3 R3, R17, 0x100, RZ ;  /* 0x0000010011037810 */ /* 0x000fe20007ffe0ff */
[----:B------:R-:W-:Y:S03]  /*16f0*/  BSSY B0, `(.L_x_15051) ;  /* 0x0000019000007945 */ /* 0x000fe60003800000 */
[----:B------:R-:W-:-:S13]  /*1700*/  ISETP.GE.AND P1, PT, R3, R0, PT ;  /* 0x000000000300720c */ /* 0x000fda0003f26270 */
[----:B------:R-:W-:Y:S05]  /*1710*/  @P1 BRA `(.L_x_15052) ;  /* 0x0000016000001947 */ /* 0x000fea0003800000 */
[-C--:B------:R-:W-:Y:S02]  /*1720*/  IABS R6, R11.reuse ;  /* 0x0000000b00067213 */ /* 0x080fe40000000000 */
        /* <DEDUP_REMOVED lines=21> */
.L_x_15052:
[----:B------:R-:W-:Y:S05]  /*1880*/  BSYNC B0 ;  /* 0x0000000000007941 */ /* 0x000fea0003800000 */
.L_x_15051:
[----:B------:R-:W-:Y:S01]  /*1890*/  IADD3 R3, R17, 0x180, RZ ;  /* 0x0000018011037810 */ /* 0x000fe20007ffe0ff */
[----:B------:R-:W-:Y:S03]  /*18a0*/  BSSY B0, `(.L_x_15053) ;  /* 0x0000019000007945 */ /* 0x000fe60003800000 */
[----:B------:R-:W-:-:S13]  /*18b0*/  ISETP.GE.AND P1, PT, R3, R0, PT ;  /* 0x000000000300720c */ /* 0x000fda0003f26270 */
[----:B------:R-:W-:Y:S05]  /*18c0*/  @P1 BRA `(.L_x_15054) ;  /* 0x0000016000001947 */ /* 0x000fea0003800000 */
[-C--:B------:R-:W-:Y:S02]  /*18d0*/  IABS R6, R13.reuse ;  /* 0x0000000d00067213 */ /* 0x080fe40000000000 */
[----:B------:R-:W-:Y:S02]  /*18e0*/  IABS R19, R13 ;  /* 0x0000000d00137213 */ /* 0x000fe40000000000 */
[----:B------:R-:W0:Y:S01]  /*18f0*/  I2F.RP R9, R6 ;  /* 0x0000000600097306 */ /* 0x000e220000209400 */
[----:B------:R-:W-:Y:S02]  /*1900*/  IABS R18, R12 ;  /* 0x0000000c00127213 */ /* 0x000fe40000000000 */
[----:B------:R-:W-:-:S05]  /*1910*/  ISETP.GE.AND P3, PT, R12, RZ, PT ;  /* 0x000000ff0c00720c */ /* 0x000fca0003f66270 */
[----:B0-----:R-:W0:Y:S02]  /*1920*/  MUFU.RCP R9, R9 ;  /* 0x0000000900097308 */ /* 0x001e240000001000 */
[----:B0-----:R-:W-:Y:S01]  /*1930*/  IADD3 R2, R9, 0xffffffe, RZ ;  /* 0x0ffffffe09027810 */ /* 0x001fe20007ffe0ff */
[----:B------:R-:W-:-:S05]  /*1940*/  IMAD.MOV R9, RZ, RZ, -R19 ;  /* 0x000000ffff097224 */ /* 0x000fca00078e0a13 */
        /* <DEDUP_REMOVED lines=14> */
.L_x_15054:
[----:B------:R-:W-:Y:S05]  /*1a30*/  BSYNC B0 ;  /* 0x0000000000007941 */ /* 0x000fea0003800000 */
.L_x_15053:
[C---:B------:R-:W-:Y:S01]  /*1a40*/  IADD3 R3, R17.reuse, 0x200, RZ ;  /* 0x0000020011037810 */ /* 0x040fe20007ffe0ff */
[----:B------:R-:W-:Y:S01]  /*1a50*/  @!P0 IMAD.IADD R2, R10, 0x1, R7 ;  /* 0x000000010a028824 */ /* 0x000fe200078e0207 */
[----:B------:R-:W-:Y:S01]  /*1a60*/  IADD3 R11, R17, 0x280, RZ ;  /* 0x00000280110b7810 */ /* 0x000fe20007ffe0ff */
[----:B------:R-:W-:Y:S01]  /*1a70*/  BSSY B0, `(.L_x_15055) ;  /* 0x0000021000007945 */ /* 0x000fe20003800000 */
[-C--:B------:R-:W-:Y:S01]  /*1a80*/  ISETP.GE.AND P4, PT, R3, R0.reuse, PT ;  /* 0x000000000300720c */ /* 0x080fe20003f86270 */
[----:B------:R-:W-:Y:S01]  /*1a90*/  @!P0 IMAD.MOV.U32 R3, RZ, RZ, 0x2 ;  /* 0x00000002ff038424 */ /* 0x000fe200078e00ff */
[C---:B------:R-:W-:Y:S02]  /*1aa0*/  IADD3 R13, R17.reuse, 0x300, RZ ;  /* 0x00000300110d7810 */ /* 0x040fe40007ffe0ff */
[----:B------:R-:W-:Y:S01]  /*1ab0*/  IADD3 R19, R17, 0x380, RZ ;  /* 0x0000038011137810 */ /* 0x000fe20007ffe0ff */
[----:B------:R-:W-:Y:S01]  /*1ac0*/  @!P0 IMAD.WIDE.U32 R2, R2, R3, c[0x0][0x168] ;  /* 0x00005a0002028625 */ /* 0x000fe200078e0003 */
[----:B------:R-:W-:-:S02]  /*1ad0*/  ISETP.GE.AND P3, PT, R11, R0, PT ;  /* 0x000000000b00720c */ /* 0x000fc40003f66270 */
[-C--:B------:R-:W-:Y:S02]  /*1ae0*/  ISETP.GE.AND P2, PT, R13, R0.reuse, PT ;  /* 0x000000000d00720c */ /* 0x080fe40003f46270 */
[----:B------:R-:W-:-:S03]  /*1af0*/  ISETP.GE.AND P1, PT, R19, R0, PT ;  /* 0x000000001300720c */ /* 0x000fc60003f26270 */
        /* <DEDUP_REMOVED lines=24> */
.L_x_15056:
[----:B------:R-:W-:Y:S05]  /*1c80*/  BSYNC B0 ;  /* 0x0000000000007941 */ /* 0x000fea0003800000 */
.L_x_15055:
[----:B------:R-:W-:Y:S01]  /*1c90*/  BSSY B0, `(.L_x_15057) ;  /* 0x0000019000007945 */ /* 0x000fe20003800000 */
[----:B------:R-:W-:Y:S05]  /*1ca0*/  @P3 BRA `(.L_x_15058) ;  /* 0x0000017000003947 */ /* 0x000fea0003800000 */
[----:B------:R-:W-:Y:S02]  /*1cb0*/  IABS R12, R23 ;  /* 0x00000017000c7213 */ /* 0x000fe40000000000 */
[----:B------:R-:W-:Y:S02]  /*1cc0*/  IABS R14, R22 ;  /* 0x00000016000e7213 */ /* 0x000fe40000000000 */
[----:B------:R-:W0:Y:S01]  /*1cd0*/  I2F.RP R13, R12 ;  /* 0x0000000c000d7306 */ /* 0x000e220000209400 */
[----:B------:R-:W-:-:S07]  /*1ce0*/  ISETP.GE.AND P5, PT, R22, RZ, PT ;  /* 0x000000ff1600720c */ /* 0x000fce0003fa6270 */
[----:B0-----:R-:W0:Y:S02]  /*1cf0*/  MUFU.RCP R13, R13 ;  /* 0x0000000d000d7308 */ /* 0x001e240000001000 */
[----:B0-----:R-:W-:-:S06]  /*1d00*/  IADD3 R6, R13, 0xffffffe, RZ ;  /* 0x0ffffffe0d067810 */ /* 0x001fcc0007ffe0ff */
        /* <DEDUP_REMOVED lines=17> */
.L_x_15058:
[----:B------:R-:W-:Y:S05]  /*1e20*/  BSYNC B0 ;  /* 0x0000000000007941 */ /* 0x000fea0003800000 */
.L_x_15057:
[----:B------:R-:W-:Y:S01]  /*1e30*/  BSSY B0, `(.L_x_15059) ;  /* 0x000001a000007945 */ /* 0x000fe20003800000 */
[----:B------:R-:W-:Y:S05]  /*1e40*/  @P2 BRA `(.L_x_15060) ;  /* 0x0000018000002947 */ /* 0x000fea0003800000 */
[-C--:B------:R-:W-:Y:S02]  /*1e50*/  IABS R13, R26.reuse ;  /* 0x0000001a000d7213 */ /* 0x080fe40000000000 */
        /* <DEDUP_REMOVED lines=8> */
[----:B0-----:R-:W-:Y:S01]  /*1ee0*/  HFMA2.MMA R6, -RZ, RZ, 0, 0 ;  /* 0x00000000ff067435 */ /* 0x001fe200000001ff */
[----:B-1----:R-:W-:-:S04]  /*1ef0*/  IMAD.MOV R18, RZ, RZ, -R7 ;  /* 0x000000ffff127224 */ /* 0x002fc800078e0a07 */
[----:B------:R-:W-:-:S05]  /*1f00*/  IMAD R15, R18, R13, RZ ;  /* 0x0000000d120f7224 */ /* 0x000fca00078e02ff */
        /* <DEDUP_REMOVED lines=12> */
.L_x_15060:
[----:B------:R-:W-:Y:S05]  /*1fd0*/  BSYNC B0 ;  /* 0x0000000000007941 */ /* 0x000fea0003800000 */
.L_x_15059:
[----:B------:R-:W-:Y:S01]  /*1fe0*/  BSSY B0, `(.L_x_15061) ;  /* 0x0000018000007945 */ /* 0x000fe20003800000 */
[----:B------:R-:W-:Y:S05]  /*1ff0*/  @P1 BRA `(.L_x_15062) ;  /* 0x0000016000001947 */ /* 0x000fea0003800000 */
[-C--:B------:R-:W-:Y:S02]  /*2000*/  IABS R14, R21.reuse ;  /* 0x00000015000e7213 */ /* 0x080fe40000000000 */
[----:B------:R-:W-:Y:S02]  /*2010*/  IABS R22, R21 ;  /* 0x0000001500167213 */ /* 0x000fe40000000000 */
[----:B------:R-:W0:Y:S01]  /*2020*/  I2F.RP R15, R14 ;  /* 0x0000000e000f7306 */ /* 0x000e220000209400 */
[----:B------:R-:W-:Y:S02]  /*2030*/  IABS R18, R20 ;  /* 0x0000001400127213 */ /* 0x000fe40000000000 */
[----:B------:R-:W-:-:S05]  /*2040*/  ISETP.GE.AND P3, PT, R20, RZ, PT ;  /* 0x000000ff1400720c */ /* 0x000fca0003f66270 */
[----:B0-----:R-:W0:Y:S02]  /*2050*/  MUFU.RCP R15, R15 ;  /* 0x0000000f000f7308 */ /* 0x001e240000001000 */
[----:B0-----:R-:W-:Y:S02]  /*2060*/  IADD3 R6, R15, 0xffffffe, RZ ;  /* 0x0ffffffe0f067810 */ /* 0x001fe40007ffe0ff */
[----:B------:R-:W-:-:S04]  /*2070*/  IADD3 R15, RZ, -R22, RZ ;  /* 0x80000016ff0f7210 */ /* 0x000fc80007ffe0ff */
        /* <DEDUP_REMOVED lines=14> */
.L_x_15062:
[----:B------:R-:W-:Y:S05]  /*2160*/  BSYNC B0 ;  /* 0x0000000000007941 */ /* 0x000fea0003800000 */
.L_x_15061:
[----:B------:R-:W-:Y:S01]  /*2170*/  @!P0 IMAD.MOV.U32 R17, RZ, RZ, R5 ;  /* 0x000000ffff118224 */ /* 0x000fe200078e0005 */
[----:B------:R0:W-:Y:S01]  /*2180*/  @!P0 STG.E.U16 [R2.64], R4 ;  /* 0x0000000402008986 */ /* 0x0001e2000c101504 */
[----:B------:R-:W-:Y:S01]  /*2190*/  BSSY B0, `(.L_x_15063) ;  /* 0x000002d000007945 */ /* 0x000fe20003800000 */
[----:B------:R-:W-:Y:S02]  /*21a0*/  BSSY B1, `(.L_x_15064) ;  /* 0x0000025000017945 */ /* 0x000fe40003800000 */
[----:B------:R-:W-:-:S13]  /*21b0*/  ISETP.GE.AND P0, PT, R17, R0, PT ;  /* 0x000000001100720c */ /* 0x000fda0003f06270 */
[----:B------:R-:W-:Y:S05]  /*21c0*/  @P0 BRA `(.L_x_15065) ;  /* 0x000000c000000947 */ /* 0x000fea0003800000 */
[----:B0-----:R-:W-:Y:S01]  /*21d0*/  MOV R3, 0x2 ;  /* 0x0000000200037802 */ /* 0x001fe20000000f00 */
[----:B------:R-:W-:Y:S01]  /*21e0*/  IMAD.IADD R2, R10, 0x1, R17 ;  /* 0x000000010a027824 */ /* 0x000fe200078e0211 */
[----:B------:R-:W-:-:S03]  /*21f0*/  IADD3 R17, R17, 0x80, RZ ;  /* 0x0000008011117810 */ /* 0x000fc60007ffe0ff */
[----:B------:R-:W-:Y:S01]  /*2200*/  IMAD.WIDE.U32 R2, R2, R3, c[0x0][0x168] ;  /* 0x00005a0002027625 */ /* 0x000fe200078e0003 */
[----:B------:R-:W-:-:S04]  /*2210*/  ISETP.GE.AND P0, PT, R17, R0, PT ;  /* 0x000000001100720c */ /* 0x000fc80003f06270 */
[----:B------:R0:W-:Y:S09]  /*2220*/  STG.E.U16 [R2.64], R16 ;  /* 0x0000001002007986 */ /* 0x0001f2000c101504 */
[----:B------:R-:W-:Y:S05]  /*2230*/  @P0 BRA `(.L_x_15066) ;  /* 0x000000c000000947 */ /* 0x000fea0003800000 */
[----:B0-----:R-:W-:Y:S01]  /*2240*/  IMAD.IADD R2, R10, 0x1, R17 ;  /* 0x000000010a027824 */ /* 0x001fe200078e0211 */
[----:B------:R-:W-:Y:S01]  /*2250*/  IADD3 R17, R17, 0x80, RZ ;  /* 0x0000008011117810 */ /* 0x000fe20007ffe0ff */
[----:B------:R-:W-:-:S04]  /*2260*/  IMAD.MOV.U32 R3, RZ, RZ, 0x2 ;  /* 0x00000002ff037424 */ /* 0x000fc800078e00ff */
[----:B------:R-:W-:-:S05]  /*2270*/  IMAD.WIDE.U32 R2, R2, R3, c[0x0][0x168] ;  /* 0x00005a0002027625 */ /* 0x000fca00078e0003 */
[----:B------:R0:W-:Y:S02]  /*2280*/  STG.E.U16 [R2.64], R8 ;  /* 0x0000000802007986 */ /* 0x0001e4000c101504 */
.L_x_15065:
[----:B0-----:R-:W-:-:S13]  /*2290*/  ISETP.GE.AND P0, PT, R17, R0, PT ;  /* 0x000000001100720c */ /* 0x001fda0003f06270 */
[----:B------:R-:W-:Y:S05]  /*22a0*/  @P0 BRA `(.L_x_15067) ;  /* 0x000000c000000947 */ /* 0x000fea0003800000 */
[----:B------:R-:W-:Y:S01]  /*22b0*/  IMAD.IADD R2, R10, 0x1, R17 ;  /* 0x000000010a027824 */ /* 0x000fe200078e0211 */
[----:B------:R-:W-:Y:S01]  /*22c0*/  IADD3 R17, R17, 0x80, RZ ;  /* 0x0000008011117810 */ /* 0x000fe20007ffe0ff */
[----:B------:R-:W-:-:S04]  /*22d0*/  IMAD.MOV.U32 R3, RZ, RZ, 0x2 ;  /* 0x00000002ff037424 */ /* 0x000fc800078e00ff */
[----:B------:R-:W-:-:S05]  /*22e0*/  IMAD.WIDE.U32 R2, R2, R3, c[0x0][0x168] ;  /* 0x00005a0002027625 */ /* 0x000fca00078e0003 */
[----:B------:R0:W-:Y:S02]  /*22f0*/  STG.E.U16 [R2.64], R9 ;  /* 0x0000000902007986 */ /* 0x0001e4000c101504 */
.L_x_15066:
[----:B------:R-:W-:-:S13]  /*2300*/  ISETP.GE.AND P0, PT, R17, R0, PT ;  /* 0x000000001100720c */ /* 0x000fda0003f06270 */
[----:B------:R-:W-:Y:S05]  /*2310*/  @P0 BRA `(.L_x_15068) ;  /* 0x000000d000000947 */ /* 0x000fea0003800000 */
[----:B0-----:R-:W-:Y:S01]  /*2320*/  IMAD.IADD R2, R10, 0x1, R17 ;  /* 0x000000010a027824 */ /* 0x001fe200078e0211 */
[----:B------:R-:W-:Y:S01]  /*2330*/  IADD3 R17, R17, 0x80, RZ ;  /* 0x0000008011117810 */ /* 0x000fe20007ffe0ff */
[----:B------:R-:W-:-:S04]  /*2340*/  IMAD.MOV.U32 R3, RZ, RZ, 0x2 ;  /* 0x00000002ff037424 */ /* 0x000fc800078e00ff */
[----:B------:R-:W-:-:S05]  /*2350*/  IMAD.WIDE.U32 R2, R2, R3, c[0x0][0x168] ;  /* 0x00005a0002027625 */ /* 0x000fca00078e0003 */
[----:B------:R0:W-:Y:S02]  /*2360*/  STG.E.U16 [R2.64], R11 ;  /* 0x0000000b02007986 */ /* 0x0001e4000c101504 */
.L_x_15067:
[----:B------:R-:W-:-:S13]  /*2370*/  ISETP.GE.AND P0, PT, R17, R0, PT ;  /* 0x000000001100720c */ /* 0x000fda0003f06270 */
[----:B------:R-:W-:Y:S01]  /*2380*/  @P0 BREAK B1 ;  /* 0x0000000000010942 */ /* 0x000fe20003800000 */
[----:B------:R-:W-:Y:S05]  /*2390*/  @P0 BRA `(.L_x_15069) ;  /* 0x000000c000000947 */ /* 0x000fea0003800000 */
[----:B0-----:R-:W-:Y:S01]  /*23a0*/  IADD3 R2, R10, R17, RZ ;  /* 0x000000110a027210 */ /* 0x001fe20007ffe0ff */
[----:B------:R-:W-:Y:S01]  /*23b0*/  IMAD.MOV.U32 R3, RZ, RZ, 0x2 ;  /* 0x00000002ff037424 */ /* 0x000fe200078e00ff */
[----:B------:R-:W-:-:S03]  /*23c0*/  IADD3 R17, R17, 0x80, RZ ;  /* 0x0000008011117810 */ /* 0x000fc60007ffe0ff */
[----:B------:R-:W-:-:S05]  /*23d0*/  IMAD.WIDE.U32 R2, R2, R3, c[0x0][0x168] ;  /* 0x00005a0002027625 */ /* 0x000fca00078e0003 */
[----:B------:R0:W-:Y:S02]  /*23e0*/  STG.E.U16 [R2.64], R12 ;  /* 0x0000000c02007986 */ /* 0x0001e4000c101504 */
.L_x_15068:
[----:B------:R-:W-:Y:S05]  /*23f0*/  BSYNC B1 ;  /* 0x0000000000017941 */ /* 0x000fea0003800000 */
.L_x_15064:
[----:B------:R-:W-:-:S13]  /*2400*/  ISETP.GE.AND P0, PT, R17, R0, PT ;  /* 0x000000001100720c */ /* 0x000fda0003f06270 */
[----:B0-----:R-:W-:Y:S01]  /*2410*/  @!P0 IMAD.IADD R2, R10, 0x1, R17 ;  /* 0x000000010a028824 */ /* 0x001fe200078e0211 */
[----:B------:R-:W-:Y:S01]  /*2420*/  @!P0 IADD3 R17, R17, 0x80, RZ ;  /* 0x0000008011118810 */ /* 0x000fe20007ffe0ff */
[----:B------:R-:W-:-:S04]  /*2430*/  @!P0 IMAD.MOV.U32 R3, RZ, RZ, 0x2 ;  /* 0x00000002ff038424 */ /* 0x000fc800078e00ff */
[----:B------:R-:W-:-:S05]  /*2440*/  @!P0 IMAD.WIDE.U32 R2, R2, R3, c[0x0][0x168] ;  /* 0x00005a0002028625 */ /* 0x000fca00078e0003 */
[----:B------:R0:W-:Y:S02]  /*2450*/  @!P0 STG.E.U16 [R2.64], R13 ;  /* 0x0000000d02008986 */ /* 0x0001e4000c101504 */
.L_x_15069:
[----:B------:R-:W-:Y:S05]  /*2460*/  BSYNC B0 ;  /* 0x0000000000007941 */ /* 0x000fea0003800000 */
.L_x_15063:
[----:B------:R-:W-:Y:S01]  /*2470*/  WARPSYNC 0xffffffff ;  /* 0xffffffff00007948 */ /* 0x000fe20003800000 */
[----:B------:R-:W-:-:S13]  /*2480*/  ISETP.GE.AND P0, PT, R17, R0, PT ;  /* 0x000000001100720c */ /* 0x000fda0003f06270 */
[----:B------:R-:W-:Y:S05]  /*2490*/  @P0 EXIT ;  /* 0x000000000000094d */ /* 0x000fea0003800000 */
[----:B0-----:R-:W-:Y:S02]  /*24a0*/  IMAD.IADD R2, R10, 0x1, R17 ;  /* 0x000000010a027824 */ /* 0x001fe400078e0211 */
[----:B------:R-:W-:-:S04]  /*24b0*/  IMAD.MOV.U32 R3, RZ, RZ, 0x2 ;  /* 0x00000002ff037424 */ /* 0x000fc800078e00ff */
[----:B------:R-:W-:-:S05]  /*24c0*/  IMAD.WIDE.U32 R2, R2, R3, c[0x0][0x168] ;  /* 0x00005a0002027625 */ /* 0x000fca00078e0003 */
[----:B------:R-:W-:Y:S01]  /*24d0*/  STG.E.U16 [R2.64], R6 ;  /* 0x0000000602007986 */ /* 0x000fe2000c101504 */
[----:B------:R-:W-:Y:S05]  /*24e0*/  EXIT ;  /* 0x000000000000794d */ /* 0x000fea0003800000 */
.L_x_15070:
        /* <DEDUP_REMOVED lines=9> */
.L_x_50605:


//--------------------- .text._ZN2at6native29vectorized_elementwise_kernelILi4ENS0_13BinaryFunctorIsssZZZNS0_16fmod_kernel_cudaERNS_18TensorIteratorBaseEENKUlvE_clEvENKUlvE3_clEvEUlssE_EESt5arrayIPcLm3EEEEviT0_T1_ --------------------------
	.section	.text._ZN2at6native29vectorized_elementwise_kernelILi4ENS0_13BinaryFunctorIsssZZZNS0_16fmod_kernel_cudaERNS_18TensorIteratorBaseEENKUlvE_clEvENKUlvE3_clEvEUlssE_EESt5arrayIPcLm3EEEEviT0_T1_,"ax",@progbits
	.sectioninfo	@"SHI_REGISTERS=32"
	.align	128
        .global         _ZN2at6native29vectorized_elementwise_kernelILi4ENS0_13BinaryFunctorIsssZZZNS0_16fmod_kernel_cudaERNS_18TensorIteratorBaseEENKUlvE_clEvENKUlvE3_clEvEUlssE_EESt5arrayIPcLm3EEEEviT0_T1_
        .type           _ZN2at6native29vectorized_elementwise_kernelILi4ENS0_13BinaryFunctorIsssZZZNS0_16fmod_kernel_cudaERNS_18TensorIteratorBaseEENKUlvE_clEvENKUlvE3_clEvEUlssE_EESt5arrayIPcLm3EEEEviT0_T1_,@function
        .size           _ZN2at6native29vectorized_elementwise_kernelILi4ENS0_13BinaryFunctorIsssZZZNS0_16fmod_kernel_cudaERNS_18TensorIteratorBaseEENKUlvE_clEvENKUlvE3_clEvEUlssE_EESt5arrayIPcLm3EEEEviT0_T1_,(.L_x_50606 - _ZN2at6native29vectorized_elementwise_kernelILi4ENS0_13BinaryFunctorIsssZZZNS0_16fmod_kernel_cudaERNS_18TensorIteratorBaseEENKUlvE_clEvENKUlvE3_clEvEUlssE_EESt5arrayIPcLm3EEEEviT0_T1_)
        .other          _ZN2at6native29vectorized_elementwise_kernelILi4ENS0_13BinaryFunctorIsssZZZNS0_16fmod_kernel_cudaERNS_18TensorIteratorBaseEENKUlvE_clEvENKUlvE3_clEvEUlssE_EESt5arrayIPcLm3EEEEviT0_T1_,@"STO_CUDA_ENTRY STV_DEFAULT"
_ZN2at6native29vectorized_elementwise_kernelILi4ENS0_13BinaryFunctorIsssZZZNS0_16fmod_kernel_cudaERNS_18TensorIteratorBaseEENKUlvE_clEvENKUlvE3_clEvEUlssE_EESt5arrayIPcLm3EEEEviT0_T1_:
.text._ZN2at6native29vectorized_elementwise_kernelILi4ENS0_13BinaryFunctorIsssZZZNS0_16fmod_kernel_cudaERNS_18TensorIteratorBaseEENKUlvE_clEvENKUlvE3_clEvEUlssE_EESt5arrayIPcLm3EEEEviT0_T1_:
        /* <DEDUP_REMOVED lines=12> */
[----:B------:R-:W-:-:S03]  /*00c0*/  IMAD.WIDE R12, R3, R0, c[0x0][0x170] ;  /* 0x00005c00030c7625 */ /* 0x000fc600078e0200 */
[----:B------:R0:W3:Y:S03]  /*00d0*/  LDG.E.64 R16, [R10.64+0x400] ;  /* 0x000400040a107981 */ /* 0x0000e6000c1e1b00 */
[----:B------:R-:W-:-:S05]  /*00e0*/  IMAD.WIDE.U32 R12, R4, 0x8, R12 ;  /* 0x00000008040c7825 */ /* 0x000fca00078e000c */
[----:B------:R1:W4:Y:S04]  /*00f0*/  LDG.E.64 R14, [R12.64] ;  /* 0x000000040c0e7981 */ /* 0x000328000c1e1b00 */
[----:B-1----:R-:W5:Y:S01]  /*0100*/  LDG.E.64 R12, [R12.64+0x400] ;  /* 0x000400040c0c7981 */ /* 0x002f62000c1e1b00 */
[----:B--2---:R-:W-:-:S04]  /*0110*/  PRMT R2, R8, 0x9910, RZ ;  /* 0x0000991008027816 */ /* 0x004fc800000000ff */
[----:B------:R-:W-:-:S04]  /*0120*/  IABS R22, R2 ;  /* 0x0000000200167213 */ /* 0x000fc80000000000 */
[----:B------:R-:W1:Y:S01]  /*0130*/  I2F.RP R23, R22 ;  /* 0x0000001600177306 */ /* 0x000e620000209400 */
[----:B------:R-:W-:Y:S02]  /*0140*/  PRMT R5, R8, 0xbb32, RZ ;  /* 0x0000bb3208057816 */ /* 0x000fe400000000ff */
[----:B------:R-:W-:Y:S02]  /*0150*/  PRMT R6, R9, 0x9910, RZ ;  /* 0x0000991009067816 */ /* 0x000fe400000000ff */
[----:B------:R-:W-:Y:S02]  /*0160*/  IABS R7, R5 ;  /* 0x0000000500077213 */ /* 0x000fe40000000000 */
[----:B------:R-:W-:Y:S02]  /*0170*/  IABS R8, R6 ;  /* 0x0000000600087213 */ /* 0x000fe40000000000 */
[----:B0-----:R-:W0:Y:S08]  /*0180*/  I2F.RP R10, R7 ;  /* 0x00000007000a7306 */ /* 0x001e300000209400 */
[----:B-1----:R-:W1:Y:S08]  /*0190*/  MUFU.RCP R23, R23 ;  /* 0x0000001700177308 */ /* 0x002e700000001000 */
[----:B------:R-:W2:Y:S08]  /*01a0*/  I2F.RP R11, R8 ;  /* 0x00000008000b7306 */ /* 0x000eb00000209400 */
[----:B0-----:R-:W0:Y:S01]  /*01b0*/  MUFU.RCP R10, R10 ;  /* 0x0000000a000a7308 */ /* 0x001e220000001000 */
[----:B-1----:R-:W-:-:S07]  /*01c0*/  IADD3 R24, R23, 0xffffffe, RZ ;  /* 0x0ffffffe17187810 */ /* 0x002fce0007ffe0ff */
[----:B--2---:R-:W1:Y:S08]  /*01d0*/  MUFU.RCP R11, R11 ;  /* 0x0000000b000b7308 */ /* 0x004e700000001000 */
[----:B------:R-:W2:Y:S01]  /*01e0*/  F2I.FTZ.U32.TRUNC.NTZ R25, R24 ;  /* 0x0000001800197305 */ /* 0x000ea2000021f000 */
[----:B0-----:R-:W-:-:S07]  /*01f0*/  IADD3 R20, R10, 0xffffffe, RZ ;  /* 0x0ffffffe0a147810 */ /* 0x001fce0007ffe0ff */
[----:B------:R-:W0:Y:S01]  /*0200*/  F2I.FTZ.U32.TRUNC.NTZ R21, R20 ;  /* 0x0000001400157305 */ /* 0x000e22000021f000 */
[----:B-1----:R-:W-:Y:S02]  /*0210*/  IADD3 R18, R11, 0xffffffe, RZ ;  /* 0x0ffffffe0b127810 */ /* 0x002fe40007ffe0ff */
[----:B------:R-:W-:Y:S01]  /*0220*/  PRMT R9, R9, 0xbb32, RZ ;  /* 0x0000bb3209097816 */ /* 0x000fe200000000ff */
[----:B--2---:R-:W-:-:S04]  /*0230*/  IMAD.MOV R23, RZ, RZ, -R25 ;  /* 0x000000ffff177224 */ /* 0x004fc800078e0a19 */
[----:B------:R1:W2:Y:S01]  /*0240*/  F2I.FTZ.U32.TRUNC.NTZ R19, R18 ;  /* 0x0000001200137305 */ /* 0x0002a2000021f000 */
[----:B------:R-:W-:Y:S02]  /*0250*/  IMAD.MOV.U32 R24, RZ, RZ, RZ ;  /* 0x000000ffff187224 */ /* 0x000fe400078e00ff */
[----:B------:R-:W-:Y:S01]  /*0260*/  IMAD R11, R23, R22, RZ ;  /* 0x00000016170b7224 */ /* 0x000fe200078e02ff */
[----:B------:R-:W-:-:S03]  /*0270*/  IABS R10, R9 ;  /* 0x00000009000a7213 */ /* 0x000fc60000000000 */
[----:B------:R-:W-:Y:S02]  /*0280*/  IMAD.HI.U32 R24, R25, R11, R24 ;  /* 0x0000000b19187227 */ /* 0x000fe400078e0018 */
[----:B------:R-:W3:Y:S02]  /*0290*/  I2F.RP R11, R10 ;  /* 0x0000000a000b7306 */ /* 0x000ee40000209400 */
[----:B0-----:R-:W-:Y:S01]  /*02a0*/  IMAD.MOV R20, RZ, RZ, -R21 ;  /* 0x000000ffff147224 */ /* 0x001fe200078e0a15 */
[----:B-1----:R-:W-:-:S03]  /*02b0*/  HFMA2.MMA R18, -RZ, RZ, 0, 0 ;  /* 0x00000000ff127435 */ /* 0x002fc600000001ff */
[----:B------:R-:W-:Y:S02]  /*02c0*/  IMAD R23, R20, R7, RZ ;  /* 0x0000000714177224 */ /* 0x000fe400078e02ff */
[----:B------:R-:W-:Y:S02]  /*02d0*/  IMAD.MOV.U32 R20, RZ, RZ, RZ ;  /* 0x000000ffff147224 */ /* 0x000fe400078e00ff */
[----:B--2---:R-:W-:Y:S02]  /*02e0*/  IMAD.MOV R25, RZ, RZ, -R19 ;  /* 0x000000ffff197224 */ /* 0x004fe400078e0a13 */
[----:B------:R-:W-:-:S04]  /*02f0*/  IMAD.HI.U32 R20, R21, R23, R20 ;  /* 0x0000001715147227 */ /* 0x000fc800078e0014 */
[----:B------:R-:W-:Y:S01]  /*0300*/  IMAD R21, R25, R8, RZ ;  /* 0x0000000819157224 */ /* 0x000fe200078e02ff */
[----:B---3--:R-:W0:Y:S01]  /*0310*/  MUFU.RCP R11, R11 ;  /* 0x0000000b000b7308 */ /* 0x008e220000001000 */
[----:B----4-:R-:W-:Y:S02]  /*0320*/  PRMT R23, R14, 0x9910, RZ ;  /* 0x000099100e177816 */ /* 0x010fe400000000ff */
[----:B------:R-:W-:Y:S01]  /*0330*/  IMAD.HI.U32 R18, R19, R21, R18 ;  /* 0x0000001513127227 */ /* 0x000fe200078e0012 */
[----:B------:R-:W-:Y:S02]  /*0340*/  IABS R21, R2 ;  /* 0x0000000200157213 */ /* 0x000fe40000000000 */
[----:B------:R-:W-:-:S03]  /*0350*/  IABS R19, R23 ;  /* 0x0000001700137213 */ /* 0x000fc60000000000 */
[----:B------:R-:W-:Y:S01]  /*0360*/  IMAD.MOV R21, RZ, RZ, -R21 ;  /* 0x000000ffff157224 */ /* 0x000fe200078e0a15 */
[----:B------:R-:W-:-:S03]  /*0370*/  PRMT R25, R14, 0xbb32, RZ ;  /* 0x0000bb320e197816 */ /* 0x000fc600000000ff */
[----:B------:R-:W-:Y:S02]  /*0380*/  IMAD.MOV.U32 R14, RZ, RZ, R21 ;  /* 0x000000ffff0e7224 */ /* 0x000fe400078e0015 */
[----:B------:R-:W-:-:S04]  /*0390*/  IMAD.HI.U32 R21, R24, R19, RZ ;  /* 0x0000001318157227 */ /* 0x000fc800078e00ff */
[----:B------:R-:W-:Y:S02]  /*03a0*/  IMAD.MOV.U32 R24, RZ, RZ, R25 ;  /* 0x000000ffff187224 */ /* 0x000fe400078e0019 */
[----:B------:R-:W-:Y:S01]  /*03b0*/  IMAD R21, R21, R14, R19 ;  /* 0x0000000e15157224 */ /* 0x000fe200078e0213 */
[----:B0-----:R-:W-:Y:S02]  /*03c0*/  IADD3 R19, R11, 0xffffffe, RZ ;  /* 0x0ffffffe0b137810 */ /* 0x001fe40007ffe0ff */
[----:B------:R-:W-:Y:S02]  /*03d0*/  IABS R14, R24 ;  /* 0x00000018000e7213 */ /* 0x000fe40000000000 */
[----:B------:R-:W-:Y:S02]  /*03e0*/  IABS R25, R5 ;  /* 0x0000000500197213 */ /* 0x000fe40000000000 */
[----:B------:R-:W0:Y:S01]  /*03f0*/  F2I.FTZ.U32.TRUNC.NTZ R19, R19 ;  /* 0x0000001300137305 */ /* 0x000e22000021f000 */
[----:B------:R-:W-:Y:S01]  /*0400*/  IMAD.MOV.U32 R11, RZ, RZ, R14 ;  /* 0x000000ffff0b7224 */ /* 0x000fe200078e000e */
[----:B------:R-:W-:Y:S01]  /*0410*/  PRMT R14, R15, 0x9910, RZ ;  /* 0x000099100f0e7816 */ /* 0x000fe200000000ff */
[----:B------:R-:W-:-:S02]  /*0420*/  IMAD.MOV R25, RZ, RZ, -R25 ;  /* 0x000000ffff197224 */ /* 0x000fc400078e0a19 */
[----:B------:R-:W-:-:S04]  /*0430*/  IMAD.HI.U32 R20, R20, R11, RZ ;  /* 0x0000000b14147227 */ /* 0x000fc800078e00ff */
[----:B------:R-:W-:Y:S01]  /*0440*/  IMAD R20, R20, R25, R11 ;  /* 0x0000001914147224 */ /* 0x000fe200078e020b */
[----:B------:R-:W-:Y:S02]  /*0450*/  IABS R25, R6 ;  /* 0x0000000600197213 */ /* 0x000fe40000000000 */
[----:B------:R-:W-:-:S03]  /*0460*/  IABS R11, R14 ;  /* 0x0000000e000b7213 */ /* 0x000fc60000000000 */
[----:B------:R-:W-:Y:S02]  /*0470*/  IMAD.MOV R25, RZ, RZ, -R25 ;  /* 0x000000ffff197224 */ /* 0x000fe400078e0a19 */
[----:B------:R-:W-:-:S04]  /*0480*/  IMAD.HI.U32 R18, R18, R11, RZ ;  /* 0x0000000b12127227 */ /* 0x000fc800078e00ff */
[----:B0-----:R-:W-:Y:S02]  /*0490*/  IMAD.MOV R27, RZ, RZ, -R19 ;  /* 0x000000ffff1b7224 */ /* 0x001fe400078e0a13 */
[----:B------:R-:W-:Y:S02]  /*04a0*/  IMAD R11, R18, R25, R11 ;  /* 0x00000019120b7224 */ /* 0x000fe400078e020b */
[----:B------:R-:W-:Y:S02]  /*04b0*/  IMAD R25, R27, R10, RZ ;  /* 0x0000000a1b197224 */ /* 0x000fe400078e02ff */
[----:B------:R-:W-:-:S04]  /*04c0*/  IMAD.MOV.U32 R18, RZ, RZ, RZ ;  /* 0x000000ffff127224 */ /* 0x000fc800078e00ff */
[----:B------:R-:W-:Y:S01]  /*04d0*/  IMAD.HI.U32 R25, R19, R25, R18 ;  /* 0x0000001913197227 */ /* 0x000fe200078e0012 */
[----:B------:R-:W-:-:S04]  /*04e0*/  PRMT R18, R16, 0x9910, RZ ;  /* 0x0000991010127816 */ /* 0x000fc800000000ff */
[----:B------:R-:W-:-:S04]  /*04f0*/  IABS R19, R18 ;  /* 0x0000001200137213 */ /* 0x000fc80000000000 */
[----:B------:R-:W0:Y:S01]  /*0500*/  I2F.RP R26, R19 ;  /* 0x00000013001a7306 */ /* 0x000e220000209400 */
[----:B------:R-:W-:-:S07]  /*0510*/  ISETP.GE.AND P2, PT, R24, RZ, PT ;  /* 0x000000ff1800720c */ /* 0x000fce0003f46270 */
[----:B0-----:R-:W0:Y:S01]  /*0520*/  MUFU.RCP R26, R26 ;  /* 0x0000001a001a7308 */ /* 0x001e220000001000 */
[----:B------:R-:W-:Y:S02]  /*0530*/  PRMT R24, R15, 0xbb32, RZ ;  /* 0x0000bb320f187816 */ /* 0x000fe400000000ff */
[----:B------:R-:W-:Y:S02]  /*0540*/  ISETP.GE.AND P3, PT, R23, RZ, PT ;  /* 0x000000ff1700720c */ /* 0x000fe40003f66270 */
[----:B------:R-:W-:Y:S02]  /*0550*/  ISETP.GT.U32.AND P0, PT, R22, R21, PT ;  /* 0x000000151600720c */ /* 0x000fe40003f04070 */
[----:B0-----:R-:W-:-:S06]  /*0560*/  IADD3 R15, R26, 0xffffffe, RZ ;  /* 0x0ffffffe1a0f7810 */ /* 0x001fcc0007ffe0ff */
[----:B------:R-:W0:Y:S01]  /*0570*/  F2I.FTZ.U32.TRUNC.NTZ R15, R15 ;  /* 0x0000000f000f7305 */ /* 0x000e22000021f000 */
[----:B------:R-:W-:Y:S02]  /*0580*/  IABS R23, R9 ;  /* 0x0000000900177213 */ /* 0x000fe40000000000 */
[----:B------:R-:W-:Y:S02]  /*0590*/  IABS R26, R24 ;  /* 0x00000018001a7213 */ /* 0x000fe40000000000 */
[----:B------:R-:W-:-:S03]  /*05a0*/  IADD3 R23, RZ, -R23, RZ ;  /* 0x80000017ff177210 */ /* 0x000fc60007ffe0ff */
[----:B------:R-:W-:Y:S01]  /*05b0*/  IMAD.HI.U32 R25, R25, R26, RZ ;  /* 0x0000001a19197227 */ /* 0x000fe200078e00ff */
[----:B------:R-:W-:-:S03]  /*05c0*/  PRMT R16, R16, 0xbb32, RZ ;  /* 0x0000bb3210107816 */ /* 0x000fc600000000ff */
[----:B------:R-:W-:Y:S02]  /*05d0*/  IMAD R23, R25, R23, R26 ;  /* 0x0000001719177224 */ /* 0x000fe400078e021a */
[----:B------:R-:W-:Y:S02]  /*05e0*/  @!P0 IMAD.IADD R21, R21, 0x1, -R22 ;  /* 0x0000000115158824 */ /* 0x000fe400078e0a16 */
[----:B0-----:R-:W-:-:S04]  /*05f0*/  IMAD.MOV R26, RZ, RZ, -R15 ;  /* 0x000000ffff1a7224 */ /* 0x001fc800078e0a0f */
[----:B------:R-:W-:Y:S01]  /*0600*/  IMAD R25, R26, R19, RZ ;  /* 0x000000131a197224 */ /* 0x000fe200078e02ff */
[----:B------:R-:W-:Y:S02]  /*0610*/  IABS R26, R16 ;  /* 0x00000010001a7213 */ /* 0x000fe40000000000 */
[----:B------:R-:W-:Y:S02]  /*0620*/  ISETP.GT.U32.AND P4, PT, R22, R21, PT ;  /* 0x000000151600720c */ /* 0x000fe40003f84070 */
[----:B------:R-:W0:Y:S11]  /*0630*/  I2F.RP R27, R26 ;  /* 0x0000001a001b7306 */ /* 0x000e360000209400 */
[----:B------:R-:W-:Y:S01]  /*0640*/  @!P4 IMAD.IADD R21, R21, 0x1, -R22 ;  /* 0x000000011515c824 */ /* 0x000fe200078e0a16 */
[----:B------:R-:W-:Y:S01]  /*0650*/  ISETP.GT.U32.AND P4, PT, R7, R20, PT ;  /* 0x000000140700720c */ /* 0x000fe20003f84070 */
[----:B0-----:R-:W0:Y:S01]  /*0660*/  MUFU.RCP R27, R27 ;  /* 0x0000001b001b7308 */ /* 0x001e220000001000 */
[----:B------:R-:W-:Y:S01]  /*0670*/  ISETP.GE.AND P1, PT, R14, RZ, PT ;  /* 0x000000ff0e00720c */ /* 0x000fe20003f26270 */
[----:B------:R-:W-:Y:S01]  /*0680*/  IMAD.MOV.U32 R14, RZ, RZ, RZ ;  /* 0x000000ffff0e7224 */ /* 0x000fe200078e00ff */
[----:B------:R-:W-:-:S02]  /*0690*/  ISETP.GT.U32.AND P5, PT, R8, R11, PT ;  /* 0x0000000b0800720c */ /* 0x000fc40003fa4070 */
[----:B------:R-:W-:-:S07]  /*06a0*/  PRMT R22, R17, 0x9910, RZ ;  /* 0x0000991011167816 */ /* 0x000fce00000000ff */
[----:B------:R-:W-:Y:S01]  /*06b0*/  @!P4 IMAD.IADD R20, R20, 0x1, -R7 ;  /* 0x000000011414c824 */ /* 0x000fe200078e0a07 */
[----:B------:R-:W-:Y:S01]  /*06c0*/  ISETP.GT.U32.AND P6, PT, R10, R23, PT ;  /* 0x000000170a00720c */ /* 0x000fe20003fc4070 */
[----:B------:R-:W-:-:S03]  /*06d0*/  IMAD.HI.U32 R25, R15, R25, R14 ;  /* 0x000000190f197227 */ /* 0x000fc600078e000e */
[----:B------:R-:W-:Y:S02]  /*06e0*/  ISETP.GT.U32.AND P4, PT, R7, R20, PT ;  /* 0x000000140700720c */ /* 0x000fe40003f84070 */
[----:B0-----:R-:W-:Y:S02]  /*06f0*/  IADD3 R14, R27, 0xffffffe, RZ ;  /* 0x0ffffffe1b0e7810 */ /* 0x001fe40007ffe0ff */
[----:B------:R-:W-:-:S04]  /*0700*/  IABS R27, R22 ;  /* 0x00000016001b7213 */ /* 0x000fc80000000000 */
[----:B------:R-:W0:Y:S01]  /*0710*/  I2F.RP R28, R27 ;  /* 0x0000001b001c7306 */ /* 0x000e220000209400 */
[----:B------:R-:W-:Y:S01]  /*0720*/  @!P5 IADD3 R11, R11, -R8, RZ ;  /* 0x800000080b0bd210 */ /* 0x000fe20007ffe0ff */
[----:B------:R-:W-:-:S03]  /*0730*/  @!P6 IMAD.IADD R23, R23, 0x1, -R10 ;  /* 0x000000011717e824 */ /* 0x000fc600078e0a0a */
[----:B------:R-:W-:Y:S01]  /*0740*/  @!P4 IMAD.IADD R20, R20, 0x1, -R7 ;  /* 0x000000011414c824 */ /* 0x000fe200078e0a07 */
[----:B------:R-:W-:Y:S02]  /*0750*/  ISETP.GT.U32.AND P4, PT, R8, R11, PT ;  /* 0x0000000b0800720c */ /* 0x000fe40003f84070 */
[----:B------:R-:W1:Y:S01]  /*0760*/  F2I.FTZ.U32.TRUNC.NTZ R15, R14 ;  /* 0x0000000e000f7305 */ /* 0x000e62000021f000 */
[----:B------:R-:W-:-:S07]  /*0770*/  ISETP.GT.U32.AND P5, PT, R10, R23, PT ;  /* 0x000000170a00720c */ /* 0x000fce0003fa4070 */
[----:B0-----:R-:W0:Y:S03]  /*0780*/  MUFU.RCP R28, R28 ;  /* 0x0000001c001c7308 */ /* 0x001e260000001000 */
[----:B------:R-:W-:Y:S01]  /*0790*/  @!P4 IMAD.IADD R11, R11, 0x1, -R8 ;  /* 0x000000010b0bc824 */ /* 0x000fe200078e0a08 */
[----:B------:R-:W-:Y:S02]  /*07a0*/  PRMT R8, R17, 0xbb32, RZ ;  /* 0x0000bb3211087816 */ /* 0x000fe400000000ff */
[----:B------:R-:W-:Y:S02]  /*07b0*/  @!P5 IMAD.IADD R23, R23, 0x1, -R10 ;  /* 0x000000011717d824 */ /* 0x000fe400078e0a0a */
[----:B-1----:R-:W-:Y:S01]  /*07c0*/  IMAD.MOV R29, RZ, RZ, -R15 ;  /* 0x000000ffff1d7224 */ /* 0x002fe200078e0a0f */
[----:B------:R-:W-:Y:S01]  /*07d0*/  IABS R10, R8 ;  /* 0x00000008000a7213 */ /* 0x000fe20000000000 */
[----:B------:R-:W-:-:S02]  /*07e0*/  IMAD.MOV.U32 R14, RZ, RZ, RZ ;  /* 0x000000ffff0e7224 */ /* 0x000fc400078e00ff */
[----:B------:R-:W-:Y:S01]  /*07f0*/  IMAD R29, R29, R26, RZ ;  /* 0x0000001a1d1d7224 */ /* 0x000fe200078e02ff */
[----:B------:R-:W1:Y:S01]  /*0800*/  I2F.RP R17, R10 ;  /* 0x0000000a00117306 */ /* 0x000e620000209400 */
[----:B------:R-:W-:Y:S02]  /*0810*/  ISETP.GE.AND P0, PT, R24, RZ, PT ;  /* 0x000000ff1800720c */ /* 0x000fe40003f06270 */
[----:B------:R-:W-:Y:S01]  /*0820*/  IMAD.HI.U32 R24, R15, R29, R14 ;  /* 0x0000001d0f187227 */ /* 0x000fe200078e000e */
[----:B0-----:R-:W-:-:S03]  /*0830*/  IADD3 R14, R28, 0xffffffe, RZ ;  /* 0x0ffffffe1c0e7810 */ /* 0x001fc60007ffe0ff */
[----:B------:R-:W-:Y:S01]  /*0840*/  @!P3 IMAD.MOV R21, RZ, RZ, -R21 ;  /* 0x000000ffff15b224 */ /* 0x000fe200078e0a15 */
[----:B------:R-:W0:Y:S01]  /*0850*/  F2I.FTZ.U32.TRUNC.NTZ R15, R14 ;  /* 0x0000000e000f7305 */ /* 0x000e22000021f000 */
[----:B------:R-:W-:Y:S02]  /*0860*/  ISETP.NE.AND P3, PT, R5, RZ, PT ;  /* 0x000000ff0500720c */ /* 0x000fe40003f65270 */
[----:B------:R-:W-:Y:S01]  /*0870*/  ISETP.NE.AND P4, PT, R2, RZ, PT ;  /* 0x000000ff0200720c */ /* 0x000fe20003f85270 */
[----:B------:R-:W-:-:S04]  /*0880*/  @!P2 IMAD.MOV R20, RZ, RZ, -R20 ;  /* 0x000000ffff14a224 */ /* 0x000fc800078e0a14 */
[----:B-1----:R-:W1:Y:S06]  /*0890*/  MUFU.RCP R17, R17 ;  /* 0x0000001100117308 */ /* 0x002e6c0000001000 */
[----:B------:R-:W-:Y:S02]  /*08a0*/  @!P3 LOP3.LUT R20, RZ, R5, RZ, 0x33, !PT ;  /* 0x00000005ff14b212 */ /* 0x000fe400078e33ff */
[----:B------:R-:W-:Y:S01]  /*08b0*/  ISETP.NE.AND P3, PT, R9, RZ, PT ;  /* 0x000000ff0900720c */ /* 0x000fe20003f65270 */
[----:B0-----:R-:W-:Y:S01]  /*08c0*/  IMAD.MOV R28, RZ, RZ, -R15 ;  /* 0x000000ffff1c7224 */ /* 0x001fe200078e0a0f */
[----:B------:R-:W-:Y:S01]  /*08d0*/  ISETP.NE.AND P2, PT, R6, RZ, PT ;  /* 0x000000ff0600720c */ /* 0x000fe20003f45270 */
[----:B------:R-:W-:-:S02]  /*08e0*/  IMAD.MOV.U32 R14, RZ, RZ, RZ ;  /* 0x000000ffff0e7224 */ /* 0x000fc400078e00ff */
[----:B------:R-:W-:Y:S01]  /*08f0*/  IMAD R7, R28, R27, RZ ;  /* 0x0000001b1c077224 */ /* 0x000fe200078e02ff */
[----:B------:R-:W-:Y:S02]  /*0900*/  @!P4 LOP3.LUT R21, RZ, R2, RZ, 0x33, !PT ;  /* 0x00000002ff15c212 */ /* 0x000fe400078e33ff */
[----:B-----5:R-:W-:Y:S01]  /*0910*/  PRMT R2, R12, 0x9910, RZ ;  /* 0x000099100c027816 */ /* 0x020fe200000000ff */
[----:B------:R-:W-:Y:S01]  /*0920*/  IMAD.HI.U32 R7, R15, R7, R14 ;  /* 0x000000070f077227 */ /* 0x000fe200078e000e */
[----:B-1----:R-:W-:-:S03]  /*0930*/  IADD3 R14, R17, 0xffffffe, RZ ;  /* 0x0ffffffe110e7810 */ /* 0x002fc60007ffe0ff */
[----:B------:R-:W-:Y:S01]  /*0940*/  @!P0 IMAD.MOV R23, RZ, RZ, -R23 ;  /* 0x000000ffff178224 */ /* 0x000fe200078e0a17 */
[----:B------:R-:W-:Y:S01]  /*0950*/  @!P3 LOP3.LUT R23, RZ, R9, RZ, 0x33, !PT ;  /* 0x00000009ff17b212 */ /* 0x000fe200078e33ff */
[----:B------:R-:W0:Y:S01]  /*0960*/  F2I.FTZ.U32.TRUNC.NTZ R15, R14 ;  /* 0x0000000e000f7305 */ /* 0x000e22000021f000 */
[----:B------:R-:W-:Y:S02]  /*0970*/  ISETP.GE.AND P3, PT, R2, RZ, PT ;  /* 0x000000ff0200720c */ /* 0x000fe40003f66270 */
[----:B------:R-:W-:Y:S02]  /*0980*/  IABS R5, R18 ;  /* 0x0000001200057213 */ /* 0x000fe40000000000 */
[----:B------:R-:W-:Y:S01]  /*0990*/  IABS R2, R2 ;  /* 0x0000000200027213 */ /* 0x000fe20000000000 */
[----:B------:R-:W-:Y:S01]  /*09a0*/  @!P1 IMAD.MOV R11, RZ, RZ, -R11 ;  /* 0x000000ffff0b9224 */ /* 0x000fe200078e0a0b */
[----:B------:R-:W-:Y:S01]  /*09b0*/  @!P2 LOP3.LUT R11, RZ, R6, RZ, 0x33, !PT ;  /* 0x00000006ff0ba212 */ /* 0x000fe200078e33ff */
[----:B------:R-:W-:Y:S01]  /*09c0*/  IMAD.MOV R6, RZ, RZ, -R5 ;  /* 0x000000ffff067224 */ /* 0x000fe200078e0a05 */
[----:B------:R-:W-:Y:S01]  /*09d0*/  PRMT R5, R12, 0xbb32, RZ ;  /* 0x0000bb320c057816 */ /* 0x000fe200000000ff */
[----:B------:R-:W-:-:S03]  /*09e0*/  IMAD.HI.U32 R25, R25, R2, RZ ;  /* 0x0000000219197227 */ /* 0x000fc600078e00ff */
[----:B------:R-:W-:Y:S01]  /*09f0*/  IABS R9, R5 ;  /* 0x0000000500097213 */ /* 0x000fe20000000000 */
[----:B------:R-:W-:Y:S01]  /*0a00*/  IMAD R2, R25, R6, R2 ;  /* 0x0000000619027224 */ /* 0x000fe200078e0202 */
[----:B------:R-:W-:Y:S01]  /*0a10*/  IABS R6, R16 ;  /* 0x0000001000067213 */ /* 0x000fe20000000000 */
[----:B0-----:R-:W-:Y:S02]  /*0a20*/  IMAD.MOV R29, RZ, RZ, -R15 ;  /* 0x000000ffff1d7224 */ /* 0x001fe400078e0a0f */
[----:B------:R-:W-:-:S04]  /*0a30*/  IMAD.HI.U32 R24, R24, R9, RZ ;  /* 0x0000000918187227 */ /* 0x000fc800078e00ff */
[----:B------:R-:W-:Y:S01]  /*0a40*/  IMAD.MOV R6, RZ, RZ, -R6 ;  /* 0x000000ffff067224 */ /* 0x000fe200078e0a06 */
[----:B------:R-:W-:Y:S01]  /*0a50*/  MOV R14, RZ ;  /* 0x000000ff000e7202 */ /* 0x000fe20000000f00 */
[----:B------:R-:W-:Y:S01]  /*0a60*/  IMAD R17, R29, R10, RZ ;  /* 0x0000000a1d117224 */ /* 0x000fe200078e02ff */
[----:B------:R-:W-:Y:S01]  /*0a70*/  ISETP.GE.AND P0, PT, R5, RZ, PT ;  /* 0x000000ff0500720c */ /* 0x000fe20003f06270 */
[----:B------:R-:W-:Y:S01]  /*0a80*/  IMAD R9, R24, R6, R9 ;  /* 0x0000000618097224 */ /* 0x000fe200078e0209 */
[----:B------:R-:W-:Y:S02]  /*0a90*/  IABS R6, R22 ;  /* 0x0000001600067213 */ /* 0x000fe40000000000 */
[----:B------:R-:W-:Y:S01]  /*0aa0*/  PRMT R5, R13, 0x9910, RZ ;  /* 0x000099100d057816 */ /* 0x000fe200000000ff */
[----:B------:R-:W-:Y:S01]  /*0ab0*/  IMAD.HI.U32 R14, R15, R17, R14 ;  /* 0x000000110f0e7227 */ /* 0x000fe200078e000e */
[----:B------:R-:W-:Y:S02]  /*0ac0*/  PRMT R15, R13, 0xbb32, RZ ;  /* 0x0000bb320d0f7816 */ /* 0x000fe400000000ff */
[----:B------:R-:W-:Y:S01]  /*0ad0*/  IABS R12, R5 ;  /* 0x00000005000c7213 */ /* 0x000fe20000000000 */
[----:B------:R-:W-:-:S04]  /*0ae0*/  IMAD.MOV R6, RZ, RZ, -R6 ;  /* 0x000000ffff067224 */ /* 0x000fc800078e0a06 */
[----:B------:R-:W-:Y:S02]  /*0af0*/  IMAD.MOV.U32 R13, RZ, RZ, R6 ;  /* 0x000000ffff0d7224 */ /* 0x000fe400078e0006 */
[----:B------:R-:W-:-:S04]  /*0b00*/  IMAD.HI.U32 R7, R7, R12, RZ ;  /* 0x0000000c07077227 */ /* 0x000fc800078e00ff */
[----:B------:R-:W-:Y:S02]  /*0b10*/  IMAD.MOV.U32 R6, RZ, RZ, R15 ;  /* 0x000000ffff067224 */ /* 0x000fe400078e000f */
[----:B------:R-:W-:Y:S01]  /*0b20*/  IMAD R12, R7, R13, R12 ;  /* 0x0000000d070c7224 */ /* 0x000fe200078e020c */
[----:B------:R-:W-:Y:S02]  /*0b30*/  IABS R13, R8 ;  /* 0x00000008000d7213 */ /* 0x000fe40000000000 */
[----:B------:R-:W-:Y:S02]  /*0b40*/  IABS R7, R6 ;  /* 0x0000000600077213 */ /* 0x000fe40000000000 */
[----:B------:R-:W-:Y:S01]  /*0b50*/  ISETP.GT.U32.AND P1, PT, R19, R2, PT ;  /* 0x000000021300720c */ /* 0x000fe20003f24070 */
[----:B------:R-:W-:Y:S02]  /*0b60*/  IMAD.MOV R13, RZ, RZ, -R13 ;  /* 0x000000ffff0d7224 */ /* 0x000fe400078e0a0d */
[----:B------:R-:W-:Y:S01]  /*0b70*/  IMAD.HI.U32 R14, R14, R7, RZ ;  /* 0x000000070e0e7227 */ /* 0x000fe200078e00ff */
[----:B------:R-:W-:-:S03]  /*0b80*/  ISETP.GT.U32.AND P2, PT, R26, R9, PT ;  /* 0x000000091a00720c */ /* 0x000fc60003f44070 */
[----:B------:R-:W-:Y:S01]  /*0b90*/  IMAD R7, R14, R13, R7 ;  /* 0x0000000d0e077224 */ /* 0x000fe200078e0207 */
[----:B------:R-:W-:-:S04]  /*0ba0*/  ISETP.GT.U32.AND P4, PT, R27, R12, PT ;  /* 0x0000000c1b00720c */ /* 0x000fc80003f84070 */
[----:B------:R-:W-:Y:S02]  /*0bb0*/  ISETP.GT.U32.AND P5, PT, R10, R7, PT ;  /* 0x000000070a00720c */ /* 0x000fe40003fa4070 */
[----:B------:R-:W-:-:S03]  /*0bc0*/  @!P1 IADD3 R2, R2, -R19, RZ ;  /* 0x8000001302029210 */ /* 0x000fc60007ffe0ff */
[----:B------:R-:W-:Y:S01]  /*0bd0*/  @!P2 IMAD.IADD R9, R9, 0x1, -R26 ;  /* 0x000000010909a824 */ /* 0x000fe200078e0a1a */
[----:B------:R-:W-:-:S03]  /*0be0*/  ISETP.GT.U32.AND P2, PT, R19, R2, PT ;  /* 0x000000021300720c */ /* 0x000fc60003f44070 */
[----:B------:R-:W-:-:S04]  /*0bf0*/  @!P4 IMAD.IADD R12, R12, 0x1, -R27 ;  /* 0x000000010c0cc824 */ /* 0x000fc800078e0a1b */
[----:B------:R-:W-:Y:S01]  /*0c00*/  @!P5 IMAD.IADD R7, R7, 0x1, -R10 ;  /* 0x000000010707d824 */ /* 0x000fe200078e0a0a */
[----:B------:R-:W-:Y:S02]  /*0c10*/  ISETP.GT.U32.AND P4, PT, R26, R9, PT ;  /* 0x000000091a00720c */ /* 0x000fe40003f84070 */
[----:B------:R-:W-:Y:S02]  /*0c20*/  ISETP.GT.U32.AND P5, PT, R27, R12, PT ;  /* 0x0000000c1b00720c */ /* 0x000fe40003fa4070 */
[----:B------:R-:W-:Y:S01]  /*0c30*/  ISETP.GT.U32.AND P6, PT, R10, R7, PT ;  /* 0x000000070a00720c */ /* 0x000fe20003fc4070 */
[----:B------:R-:W-:Y:S01]  /*0c40*/  @!P2 IMAD.IADD R2, R2, 0x1, -R19 ;  /* 0x000000010202a824 */ /* 0x000fe200078e0a13 */
[----:B------:R-:W-:-:S03]  /*0c50*/  ISETP.GE.AND P2, PT, R6, RZ, PT ;  /* 0x000000ff0600720c */ /* 0x000fc60003f46270 */
[----:B------:R-:W-:Y:S01]  /*0c60*/  IMAD.MOV.U32 R6, RZ, RZ, R2 ;  /* 0x000000ffff067224 */ /* 0x000fe200078e0002 */
[----:B------:R-:W-:-:S03]  /*0c70*/  ISETP.GE.AND P1, PT, R5, RZ, PT ;  /* 0x000000ff0500720c */ /* 0x000fc60003f26270 */
[----:B------:R-:W-:Y:S01]  /*0c80*/  @!P4 IMAD.IADD R9, R9, 0x1, -R26 ;  /* 0x000000010909c824 */ /* 0x000fe200078e0a1a */
[----:B------:R-:W-:Y:S01]  /*0c90*/  @!P3 IADD3 R6, -R6, RZ, RZ ;  /* 0x000000ff0606b210 */ /* 0x000fe20007ffe1ff */
[----:B------:R-:W-:Y:S01]  /*0ca0*/  @!P5 IMAD.IADD R12, R12, 0x1, -R27 ;  /* 0x000000010c0cd824 */ /* 0x000fe200078e0a1b */
[----:B------:R-:W-:Y:S01]  /*0cb0*/  ISETP.NE.AND P5, PT, R18, RZ, PT ;  /* 0x000000ff1200720c */ /* 0x000fe20003fa5270 */
[----:B------:R-:W-:Y:S01]  /*0cc0*/  @!P6 IMAD.IADD R7, R7, 0x1, -R10 ;  /* 0x000000010707e824 */ /* 0x000fe200078e0a0a */
[----:B------:R-:W-:Y:S02]  /*0cd0*/  ISETP.NE.AND P4, PT, R16, RZ, PT ;  /* 0x000000ff1000720c */ /* 0x000fe40003f85270 */
[----:B------:R-:W-:Y:S02]  /*0ce0*/  ISETP.NE.AND P3, PT, R22, RZ, PT ;  /* 0x000000ff1600720c */ /* 0x000fe40003f65270 */
[----:B------:R-:W-:Y:S01]  /*0cf0*/  ISETP.NE.AND P6, PT, R8, RZ, PT ;  /* 0x000000ff0800720c */ /* 0x000fe20003fc5270 */
[----:B------:R-:W-:-:S04]  /*0d00*/  IMAD.WIDE.U32 R2, R3, R0, c[0x0][0x168] ;  /* 0x00005a0003027625 */ /* 0x000fc800078e0000 */
[----:B------:R-:W-:Y:S02]  /*0d10*/  @!P0 IMAD.MOV R9, RZ, RZ, -R9 ;  /* 0x000000ffff098224 */ /* 0x000fe400078e0a09 */
[----:B------:R-:W-:Y:S01]  /*0d20*/  @!P1 IMAD.MOV R12, RZ, RZ, -R12 ;  /* 0x000000ffff0c9224 */ /* 0x000fe200078e0a0c */
[----:B------:R-:W-:Y:S01]  /*0d30*/  @!P5 LOP3.LUT R6, RZ, R18, RZ, 0x33, !PT ;  /* 0x00000012ff06d212 */ /* 0x000fe200078e33ff */
[----:B------:R-:W-:Y:S01]  /*0d40*/  @!P2 IMAD.MOV R7, RZ, RZ, -R7 ;  /* 0x000000ffff07a224 */ /* 0x000fe200078e0a07 */
        /* <DEDUP_REMOVED lines=8> */
[----:B------:R-:W-:Y:S04]  /*0dd0*/  STG.E.64 [R2.64], R10 ;  /* 0x0000000a02007986 */ /* 0x000fe8000c101b04 */
[----:B------:R-:W-:Y:S01]  /*0de0*/  STG.E.64 [R2.64+0x400], R6 ;  /* 0x0004000602007986 */ /* 0x000fe2000c101b04 */
[----:B------:R-:W-:Y:S05]  /*0df0*/  EXIT ;  /* 0x000000000000794d */ /* 0x000fea0003800000 */
.L_x_15071:
[----:B------:R-:W0:Y:S01]  /*0e00*/  S2R R2, SR_TID.X ;  /* 0x0000000000027919 */ /* 0x000e220000002100 */
[----:B------:R-:W-:Y:S01]  /*0e10*/  CS2R R8, SRZ ;  /* 0x0000000000087805 */ /* 0x000fe2000001ff00 */
        /* <DEDUP_REMOVED lines=9> */
[----:B------:R-:W-:-:S03]  /*0eb0*/  CS2R R10, SRZ ;  /* 0x00000000000a7805 */ /* 0x000fc6000001ff00 */
[----:B------:R-:W-:Y:S01]  /*0ec0*/  @!P0 IMAD.WIDE.U32 R12, R12, R13, c[0x0][0x178] ;  /* 0x00005e000c0c8625 */ /* 0x000fe200078e000d */
[----:B------:R0:W5:Y:S04]  /*0ed0*/  @!P0 LDG.E.U16 R16, [R4.64] ;  /* 0x0000000404108981 */ /* 0x000168000c1e1500 */
[----:B------:R1:W5:Y:S03]  /*0ee0*/  @!P0 LDG.E.U16 R17, [R12.64] ;  /* 0x000000040c118981 */ /* 0x000366000c1e1500 */
[----:B------:R-:W-:Y:S01]  /*0ef0*/  @!P1 IMAD.IADD R20, R3, 0x1, R26 ;  /* 0x0000000103149824 */ /* 0x000fe200078e021a */
[----:B------:R-:W-:Y:S02]  /*0f00*/  @!P1 IADD3 R26, R26, 0x80, RZ ;  /* 0x000000801a1a9810 */ /* 0x000fe40007ffe0ff */
[----:B------:R-:W-:-:S02]  /*0f10*/  @!P1 MOV R21, 0x2 ;  /* 0x0000000200159802 */ /* 0x000fc40000000f00 */
[----:B------:R-:W-:-:S03]  /*0f20*/  ISETP.GE.AND P2, PT, R26, R0, PT ;  /* 0x000000001a00720c */ /* 0x000fc60003f46270 */
[----:B------:R-:W-:-:S10]  /*0f30*/  @!P1 IMAD.WIDE.U32 R14, R20, R21, c[0x0][0x170] ;  /* 0x00005c00140e9625 */ /* 0x000fd400078e0015 */
[C---:B------:R-:W-:Y:S01]  /*0f40*/  @!P2 IMAD.IADD R18, R3.reuse, 0x1, R26 ;  /* 0x000000010312a824 */ /* 0x040fe200078e021a */
        /* <DEDUP_REMOVED lines=21> */
[----:B------:R-:W-:-:S04]  /*10a0*/  @!P4 IMAD.WIDE.U32 R6, R23, R6, c[0x0][0x178] ;  /* 0x00005e001706c625 */ /* 0x000fc800078e0006 */
[----:B------:R-:W-:Y:S01]  /*10b0*/  @!P1 IMAD.IADD R23, R3, 0x1, R26 ;  /* 0x0000000103179824 */ /* 0x000fe200078e021a */
[----:B------:R-:W-:Y:S01]  /*10c0*/  @!P1 IADD3 R26, R26, 0x80, RZ ;  /* 0x000000801a1a9810 */ /* 0x000fe20007ffe0ff */
[----:B-1----:R-:W-:-:S03]  /*10d0*/  CS2R R12, SRZ ;  /* 0x00000000000c7805 */ /* 0x002fc6000001ff00 */
[----:B------:R-:W-:Y:S01]  /*10e0*/  ISETP.GE.AND P2, PT, R26, R0, PT ;  /* 0x000000001a00720c */ /* 0x000fe20003f46270 */
[----:B0-----:R-:W-:Y:S01]  /*10f0*/  CS2R R14, SRZ ;  /* 0x00000000000e7805 */ /* 0x001fe2000001ff00 */
[----:B------:R-:W-:Y:S01]  /*1100*/  @!P1 IMAD.MOV.U32 R24, RZ, RZ, 0x2 ;  /* 0x00000002ff189424 */ /* 0x000fe200078e00ff */
[----:B------:R-:W-:Y:S01]  /*1110*/  HFMA2.MMA R22, -RZ, RZ, 0, 0 ;  /* 0x00000000ff167435 */ /* 0x000fe200000001ff */
[----:B------:R0:W5:Y:S04]  /*1120*/  @!P3 LDG.E.S16 R12, [R18.64] ;  /* 0x00000004120cb981 */ /* 0x000168000c1e1700 */
        /* <DEDUP_REMOVED lines=11> */
[----:B------:R-:W-:Y:S01]  /*11e0*/  @!P2 IMAD.MOV.U32 R7, RZ, RZ, 0x2 ;  /* 0x00000002ff07a424 */ /* 0x000fe200078e00ff */
[----:B------:R-:W-:-:S03]  /*11f0*/  CS2R R24, SRZ ;  /* 0x0000000000187805 */ /* 0x000fc6000001ff00 */
[----:B0-----:R-:W-:-:S05]  /*1200*/  @!P2 IMAD.WIDE.U32 R4, R6, R7, c[0x0][0x170] ;  /* 0x00005c000604a625 */ /* 0x001fca00078e0007 */
[----:B------:R0:W5:Y:S03]  /*1210*/  @!P2 LDG.E.S16 R24, [R4.64] ;  /* 0x000000040418a981 */ /* 0x000166000c1e1700 */
[----:B--2---:R-:W-:Y:S02]  /*1220*/  @!P1 IMAD.IADD R21, R3, 0x1, R26 ;  /* 0x0000000103159824 */ /* 0x004fe400078e021a */
[----:B------:R-:W-:Y:S02]  /*1230*/  @!P1 IMAD.MOV.U32 R26, RZ, RZ, 0x2 ;  /* 0x00000002ff1a9424 */ /* 0x000fe400078e00ff */
[----:B------:R-:W-:Y:S02]  /*1240*/  IMAD.MOV.U32 R20, RZ, RZ, RZ ;  /* 0x000000ffff147224 */ /* 0x000fe400078e00ff */
[----:B-1----:R-:W-:-:S04]  /*1250*/  @!P1 IMAD.WIDE.U32 R18, R21, R26, c[0x0][0x170] ;  /* 0x00005c0015129625 */ /* 0x002fc800078e001a */
[----:B0-----:R-:W-:Y:S01]  /*1260*/  @!P1 IMAD.WIDE.U32 R4, R21, R26, c[0x0][0x178] ;  /* 0x00005e0015049625 */ /* 0x001fe200078e001a */
[----:B------:R0:W5:Y:S03]  /*1270*/  @!P1 LDG.E.S16 R20, [R18.64] ;  /* 0x0000000412149981 */ /* 0x000166000c1e1700 */
[----:B------:R-:W-:Y:S02]  /*1280*/  IMAD.MOV.U32 R21, RZ, RZ, RZ ;  /* 0x000000ffff157224 */ /* 0x000fe400078e00ff */
[----:B------:R-:W-:-:S04]  /*1290*/  @!P2 IMAD.WIDE.U32 R6, R6, R7, c[0x0][0x178] ;  /* 0x00005e000606a625 */ /* 0x000fc800078e0007 */
        /* <DEDUP_REMOVED lines=11> */
[----:B0-----:R-:W-:-:S05]  /*1350*/  IADD3 R19, RZ, -R5, RZ ;  /* 0x80000005ff137210 */ /* 0x001fca0007ffe0ff */
        /* <DEDUP_REMOVED lines=10> */
[----:B------:R-:W-:-:S05]  /*1400*/  @!P1 IMAD.IADD R5, R5, 0x1, -R6 ;  /* 0x0000000105059824 */ /* 0x000fca00078e0a06 */
[----:B------:R-:W-:-:S13]  /*1410*/  ISETP.GT.U32.AND P1, PT, R6, R5, PT ;  /* 0x000000050600720c */ /* 0x000fda0003f24070 */
[----:B------:R-:W-:Y:S01]  /*1420*/  @!P1 IMAD.IADD R5, R5, 0x1, -R6 ;  /* 0x0000000105059824 */ /* 0x000fe200078e0a06 */
[----:B------:R-:W-:-:S03]  /*1430*/  ISETP.NE.AND P1, PT, R7, RZ, PT ;  /* 0x000000ff0700720c */ /* 0x000fc60003f25270 */
[----:B------:R-:W-:-:S04]  /*1440*/  IMAD.MOV.U32 R6, RZ, RZ, R5 ;  /* 0x000000ffff067224 */ /* 0x000fc800078e0005 */
[----:B------:R-:W-:-:S06]  /*1450*/  @!P2 IMAD.MOV R6, RZ, RZ, -R6 ;  /* 0x000000ffff06a224 */ /* 0x000fcc00078e0a06 */
[----:B------:R-:W-:Y:S02]  /*1460*/  @!P1 LOP3.LUT R6, RZ, R7, RZ, 0x33, !PT ;  /* 0x00000007ff069212 */ /* 0x000fe400078e33ff */
.L_x_15073:
[----:B------:R-:W-:Y:S05]  /*1470*/  BSYNC B0 ;  /* 0x0000000000007941 */ /* 0x000fea0003800000 */
.L_x_15072:
[----:B0-----:R-:W-:Y:S01]  /*1480*/  IADD3 R7, R2, 0x80, RZ ;  /* 0x0000008002077810 */ /* 0x001fe20007ffe0ff */
[----:B------:R-:W-:Y:S03]  /*1490*/  BSSY B0, `(.L_x_15074) ;  /* 0x000001a000007945 */ /* 0x000fe60003800000 */
[----:B------:R-:W-:-:S13]  /*14a0*/  ISETP.GE.AND P1, PT, R7, R0, PT ;  /* 0x000000000700720c */ /* 0x000fda0003f26270 */
[----:B------:R-:W-:Y:S05]  /*14b0*/  @P1 BRA `(.L_x_15075) ;  /* 0x0000017000001947 */ /* 0x000fea0003800000 */
[----:B-----5:R-:W-:Y:S02]  /*14c0*/  IABS R16, R9 ;  /* 0x0000000900107213 */ /* 0x020fe40000000000 */
[----:B------:R-:W-:Y:S02]  /*14d0*/  IABS R18, R8 ;  /* 0x0000000800127213 */ /* 0x000fe40000000000 */
[----:B------:R-:W0:Y:S01]  /*14e0*/  I2F.RP R17, R16 ;  /* 0x0000001000117306 */ /* 0x000e220000209400 */
[----:B------:R-:W-:-:S07]  /*14f0*/  ISETP.GE.AND P3, PT, R8, RZ, PT ;  /* 0x000000ff0800720c */ /* 0x000fce0003f66270 */
[----:B0-----:R-:W0:Y:S02]  /*1500*/  MUFU.RCP R17, R17 ;  /* 0x0000001100117308 */ /* 0x001e240000001000 */
[----:B0-----:R-:W-:-:S06]  /*1510*/  IADD3 R4, R17, 0xffffffe, RZ ;  /* 0x0ffffffe11047810 */ /* 0x001fcc0007ffe0ff */
[----:B------:R0:W1:Y:S02]  /*1520*/  F2I.FTZ.U32.TRUNC.NTZ R5, R4 ;  /* 0x0000000400057305 */ /* 0x000064000021f000 */
[----:B0-----:R-:W-:Y:S01]  /*1530*/  MOV R4, RZ ;  /* 0x000000ff00047202 */ /* 0x001fe20000000f00 */
[----:B-1----:R-:W-:-:S04]  /*1540*/  IMAD.MOV R19, RZ, RZ, -R5 ;  /* 0x000000ffff137224 */ /* 0x002fc800078e0a05 */
[----:B------:R-:W-:-:S04]  /*1550*/  IMAD R19, R19, R16, RZ ;  /* 0x0000001013137224 */ /* 0x000fc800078e02ff */
[----:B------:R-:W-:Y:S01]  /*1560*/  IMAD.HI.U32 R5, R5, R19, R4 ;  /* 0x0000001305057227 */ /* 0x000fe200078e0004 */
[----:B------:R-:W-:-:S05]  /*1570*/  IABS R19, R9 ;  /* 0x0000000900137213 */ /* 0x000fca0000000000 */
[----:B------:R-:W-:Y:S02]  /*1580*/  IMAD.MOV R17, RZ, RZ, -R19 ;  /* 0x000000ffff117224 */ /* 0x000fe400078e0a13 */
        /* <DEDUP_REMOVED lines=10> */
.L_x_15075:
[----:B------:R-:W-:Y:S05]  /*1630*/  BSYNC B0 ;  /* 0x0000000000007941 */ /* 0x000fea0003800000 */
.L_x_15074:
[----:B------:R-:W-:Y:S01]  /*1640*/  IADD3 R5, R2, 0x100, RZ ;  /* 0x0000010002057810 */ /* 0x000fe20007ffe0ff */
        /* <DEDUP_REMOVED lines=26> */
.L_x_15077:
[----:B------:R-:W-:Y:S05]  /*17f0*/  BSYNC B0 ;  /* 0x0000000000007941 */ /* 0x000fea0003800000 */
.L_x_15076:
[----:B------:R-:W-:Y:S01]  /*1800*/  IADD3 R5, R2, 0x180, RZ ;  /* 0x0000018002057810 */ /* 0x000fe20007ffe0ff */
[----:B------:R-:W-:Y:S03]  /*1810*/  BSSY B0, `(.L_x_15078) ;  /* 0x0000019000007945 */ /* 0x000fe60003800000 */
[----:B------:R-:W-:-:S13]  /*1820*/  ISETP.GE.AND P1, PT, R5, R0, PT ;  /* 0x000000000500720c */ /* 0x000fda0003f26270 */
[----:B------:R-:W-:Y:S05]  /*1830*/  @P1 BRA `(.L_x_15079) ;  /* 0x0000016000001947 */ /* 0x000fea0003800000 */
[-C--:B-----5:R-:W-:Y:S02]  /*1840*/  IABS R8, R13.reuse ;  /* 0x0000000d00087213 */ /* 0x0a0fe40000000000 */
[----:B------:R-:W-:Y:S02]  /*1850*/  IABS R17, R13 ;  /* 0x0000000d00117213 */ /* 0x000fe40000000000 */
[----:B------:R-:W0:Y:S01]  /*1860*/  I2F.RP R9, R8 ;  /* 0x0000000800097306 */ /* 0x000e220000209400 */
[----:B------:R-:W-:Y:S02]  /*1870*/  IABS R18, R12 ;  /* 0x0000000c00127213 */ /* 0x000fe40000000000 */
[----:B------:R-:W-:-:S05]  /*1880*/  ISETP.GE.AND P3, PT, R12, RZ, PT ;  /* 0x000000ff0c00720c */ /* 0x000fca0003f66270 */
[----:B0-----:R-:W0:Y:S02]  /*1890*/  MUFU.RCP R9, R9 ;  /* 0x0000000900097308 */ /* 0x001e240000001000 */
[----:B0-----:R-:W-:-:S06]  /*18a0*/  IADD3 R4, R9, 0xffffffe, RZ ;  /* 0x0ffffffe09047810 */ /* 0x001fcc0007ffe0ff */
[----:B------:R0:W1:Y:S02]  /*18b0*/  F2I.FTZ.U32.TRUNC.NTZ R5, R4 ;  /* 0x0000000400057305 */ /* 0x000064000021f000 */
[----:B0-----:R-:W-:Y:S02]  /*18c0*/  IMAD.MOV.U32 R4, RZ, RZ, RZ ;  /* 0x000000ffff047224 */ /* 0x001fe400078e00ff */
[----:B-1----:R-:W-:-:S04]  /*18d0*/  IMAD.MOV R11, RZ, RZ, -R5 ;  /* 0x000000ffff0b7224 */ /* 0x002fc800078e0a05 */
[----:B------:R-:W-:-:S04]  /*18e0*/  IMAD R11, R11, R8, RZ ;  /* 0x000000080b0b7224 */ /* 0x000fc800078e02ff */
[----:B------:R-:W-:-:S04]  /*18f0*/  IMAD.HI.U32 R5, R5, R11, R4 ;  /* 0x0000000b05057227 */ /* 0x000fc800078e0004 */
[----:B------:R-:W-:Y:S02]  /*1900*/  IMAD.MOV R11, RZ, RZ, -R17 ;  /* 0x000000ffff0b7224 */ /* 0x000fe400078e0a11 */
        /* <DEDUP_REMOVED lines=9> */
.L_x_15079:
[----:B------:R-:W-:Y:S05]  /*19a0*/  BSYNC B0 ;  /* 0x0000000000007941 */ /* 0x000fea0003800000 */
.L_x_15078:
[C---:B------:R-:W-:Y:S01]  /*19b0*/  IADD3 R5, R2.reuse, 0x200, RZ ;  /* 0x0000020002057810 */ /* 0x040fe20007ffe0ff */
[----:B------:R-:W-:Y:S01]  /*19c0*/  @!P0 IMAD.IADD R4, R3, 0x1, R2 ;  /* 0x0000000103048824 */ /* 0x000fe200078e0202 */
[C---:B-----5:R-:W-:Y:S01]  /*19d0*/  IADD3 R9, R2.reuse, 0x280, RZ ;  /* 0x0000028002097810 */ /* 0x060fe20007ffe0ff */
        /* <DEDUP_REMOVED lines=30> */
[----:B------:R-:W-:-:S04]  /*1bc0*/  IMAD.MOV.U32 R12, RZ, RZ, R9 ;  /* 0x000000ffff0c7224 */ /* 0x000fc800078e0009 */
[----:B------:R-:W-:Y:S01]  /*1bd0*/  @!P6 IMAD.MOV R12, RZ, RZ, -R12 ;  /* 0x000000ffff0ce224 */ /* 0x000fe200078e0a0c */
[----:B------:R-:W-:Y:S02]  /*1be0*/  @!P4 LOP3.LUT R12, RZ, R15, RZ, 0x33, !PT ;  /* 0x0000000fff0cc212 */ /* 0x000fe400078e33ff */
.L_x_15081:
[----:B------:R-:W-:Y:S05]  /*1bf0*/  BSYNC B0 ;  /* 0x0000000000007941 */ /* 0x000fea0003800000 */
.L_x_15080:
[----:B------:R-:W-:Y:S01]  /*1c00*/  BSSY B0, `(.L_x_15082) ;  /* 0x0000019000007945 */ /* 0x000fe20003800000 */
        /* <DEDUP_REMOVED lines=20> */
[----:B------:R-:W-:-:S05]  /*1d50*/  @!P4 IADD3 R8, R8, -R13, RZ ;  /* 0x8000000d0808c210 */ /* 0x000fca0007ffe0ff */
[----:B------:R-:W-:-:S04]  /*1d60*/  IMAD.MOV.U32 R13, RZ, RZ, R8 ;  /* 0x000000ffff0d7224 */ /* 0x000fc800078e0008 */
[----:B------:R-:W-:Y:S01]  /*1d70*/  @!P5 IMAD.MOV R13, RZ, RZ, -R13 ;  /* 0x000000ffff0dd224 */ /* 0x000fe200078e0a0d */
[----:B------:R-:W-:Y:S02]  /*1d80*/  @!P3 LOP3.LUT R13, RZ, R23, RZ, 0x33, !PT ;  /* 0x00000017ff0db212 */ /* 0x000fe400078e33ff */
.L_x_15083:
[----:B------:R-:W-:Y:S05]  /*1d90*/  BSYNC B0 ;  /* 0x0000000000007941 */ /* 0x000fea0003800000 */
.L_x_15082:
        /* <DEDUP_REMOVED lines=25> */
.L_x_15085:
[----:B------:R-:W-:Y:S05]  /*1f30*/  BSYNC B0 ;  /* 0x0000000000007941 */ /* 0x000fea0003800000 */
.L_x_15084:
[----:B------:R-:W-:Y:S01]  /*1f40*/  BSSY B0, `(.L_x_15086) ;  /* 0x0000018000007945 */ /* 0x000fe20003800000 */
[----:B------:R-:W-:Y:S05]  /*1f50*/  @P1 BRA `(.L_x_15087) ;  /* 0x0000016000001947 */ /* 0x000fea0003800000 */
[-C--:B------:R-:W-:Y:S02]  /*1f60*/  IABS R15, R21.reuse ;  /* 0x00000015000f7213 */ /* 0x080fe40000000000 */
[----:B------:R-:W-:Y:S02]  /*1f70*/  IABS R22, R21 ;  /* 0x0000001500167213 */ /* 0x000fe40000000000 */
[----:B------:R-:W0:Y:S01]  /*1f80*/  I2F.RP R17, R15 ;  /* 0x0000000f00117306 */ /* 0x000e220000209400 */
[----:B------:R-:W-:-:S07]  /*1f90*/  ISETP.GE.AND P3, PT, R20, RZ, PT ;  /* 0x000000ff1400720c */ /* 0x000fce0003f66270 */
[----:B0-----:R-:W0:Y:S02]  /*1fa0*/  MUFU.RCP R17, R17 ;  /* 0x0000001100117308 */ /* 0x001e240000001000 */
[----:B0-----:R-:W-:Y:S01]  /*1fb0*/  IADD3 R8, R17, 0xffffffe, RZ ;  /* 0x0ffffffe11087810 */ /* 0x001fe20007ffe0ff */
[----:B------:R-:W-:-:S05]  /*1fc0*/  IMAD.MOV R17, RZ, RZ, -R22 ;  /* 0x000000ffff117224 */ /* 0x000fca00078e0a16 */
[----:B------:R0:W1:Y:S02]  /*1fd0*/  F2I.FTZ.U32.TRUNC.NTZ R9, R8 ;  /* 0x0000000800097305 */ /* 0x000064000021f000 */
[----:B0-----:R-:W-:Y:S02]  /*1fe0*/  IMAD.MOV.U32 R8, RZ, RZ, RZ ;  /* 0x000000ffff087224 */ /* 0x001fe400078e00ff */
[----:B-1----:R-:W-:-:S04]  /*1ff0*/  IMAD.MOV R18, RZ, RZ, -R9 ;  /* 0x000000ffff127224 */ /* 0x002fc800078e0a09 */
[----:B------:R-:W-:Y:S01]  /*2000*/  IMAD R19, R18, R15, RZ ;  /* 0x0000000f12137224 */ /* 0x000fe200078e02ff */
[----:B------:R-:W-:-:S03]  /*2010*/  IABS R18, R20 ;  /* 0x0000001400127213 */ /* 0x000fc60000000000 */
        /* <DEDUP_REMOVED lines=10> */
.L_x_15087:
[----:B------:R-:W-:Y:S05]  /*20c0*/  BSYNC B0 ;  /* 0x0000000000007941 */ /* 0x000fea0003800000 */
.L_x_15086:
[----:B------:R-:W-:Y:S01]  /*20d0*/  @!P0 MOV R2, R7 ;  /* 0x0000000700028202 */ /* 0x000fe20000000f00 */
[----:B------:R0:W-:Y:S01]  /*20e0*/  @!P0 STG.E.U16 [R4.64], R6 ;  /* 0x0000000604008986 */ /* 0x0001e2000c101504 */
[----:B------:R-:W-:Y:S01]  /*20f0*/  BSSY B0, `(.L_x_15088) ;  /* 0x000002d000007945 */ /* 0x000fe20003800000 */
[----:B------:R-:W-:Y:S01]  /*2100*/  BSSY B1, `(.L_x_15089) ;  /* 0x0000025000017945 */ /* 0x000fe20003800000 */
[----:B------:R-:W-:-:S13]  /*2110*/  ISETP.GE.AND P0, PT, R2, R0, PT ;  /* 0x000000000200720c */ /* 0x000fda0003f06270 */
[----:B------:R-:W-:Y:S05]  /*2120*/  @P0 BRA `(.L_x_15090) ;  /* 0x000000c000000947 */ /* 0x000fea0003800000 */
[----:B0-----:R-:W-:Y:S01]  /*2130*/  IMAD.IADD R4, R3, 0x1, R2 ;  /* 0x0000000103047824 */ /* 0x001fe200078e0202 */
[----:B------:R-:W-:Y:S01]  /*2140*/  IADD3 R2, R2, 0x80, RZ ;  /* 0x0000008002027810 */ /* 0x000fe20007ffe0ff */
[----:B------:R-:W-:-:S03]  /*2150*/  IMAD.MOV.U32 R5, RZ, RZ, 0x2 ;  /* 0x00000002ff057424 */ /* 0x000fc600078e00ff */
[----:B------:R-:W-:Y:S01]  /*2160*/  ISETP.GE.AND P0, PT, R2, R0, PT ;  /* 0x000000000200720c */ /* 0x000fe20003f06270 */
[----:B------:R-:W-:-:S05]  /*2170*/  IMAD.WIDE.U32 R4, R4, R5, c[0x0][0x168] ;  /* 0x00005a0004047625 */ /* 0x000fca00078e0005 */
[----:B------:R0:W-:Y:S07]  /*2180*/  STG.E.U16 [R4.64], R16 ;  /* 0x0000001004007986 */ /* 0x0001ee000c101504 */
[----:B------:R-:W-:Y:S05]  /*2190*/  @P0 BRA `(.L_x_15091) ;  /* 0x000000c000000947 */ /* 0x000fea0003800000 */
[----:B0-----:R-:W-:Y:S01]  /*21a0*/  IMAD.IADD R4, R3, 0x1, R2 ;  /* 0x0000000103047824 */ /* 0x001fe200078e0202 */
[----:B------:R-:W-:Y:S01]  /*21b0*/  IADD3 R2, R2, 0x80, RZ ;  /* 0x0000008002027810 */ /* 0x000fe20007ffe0ff */
[----:B------:R-:W-:-:S04]  /*21c0*/  IMAD.MOV.U32 R5, RZ, RZ, 0x2 ;  /* 0x00000002ff057424 */ /* 0x000fc800078e00ff */
[----:B------:R-:W-:-:S05]  /*21d0*/  IMAD.WIDE.U32 R4, R4, R5, c[0x0][0x168] ;  /* 0x00005a0004047625 */ /* 0x000fca00078e0005 */
[----:B------:R0:W-:Y:S02]  /*21e0*/  STG.E.U16 [R4.64], R10 ;  /* 0x0000000a04007986 */ /* 0x0001e4000c101504 */
.L_x_15090:
[----:B0-----:R-:W-:-:S13]  /*21f0*/  ISETP.GE.AND P0, PT, R2, R0, PT ;  /* 0x000000000200720c */ /* 0x001fda0003f06270 */
[----:B------:R-:W-:Y:S05]  /*2200*/  @P0 BRA `(.L_x_15092) ;  /* 0x000000c000000947 */ /* 0x000fea0003800000 */
[----:B------:R-:W-:Y:S01]  /*2210*/  IMAD.IADD R4, R3, 0x1, R2 ;  /* 0x0000000103047824 */ /* 0x000fe200078e0202 */
[----:B------:R-:W-:Y:S01]  /*2220*/  IADD3 R2, R2, 0x80, RZ ;  /* 0x0000008002027810 */ /* 0x000fe20007ffe0ff */
[----:B------:R-:W-:-:S04]  /*2230*/  IMAD.MOV.U32 R5, RZ, RZ, 0x2 ;  /* 0x00000002ff057424 */ /* 0x000fc800078e00ff */
[----:B------:R-:W-:-:S05]  /*2240*/  IMAD.WIDE.U32 R4, R4, R5, c[0x0][0x168] ;  /* 0x00005a0004047625 */ /* 0x000fca00078e0005 */
[----:B------:R0:W-:Y:S02]  /*2250*/  STG.E.U16 [R4.64], R11 ;  /* 0x0000000b04007986 */ /* 0x0001e4000c101504 */
.L_x_15091:
[----:B------:R-:W-:-:S13]  /*2260*/  ISETP.GE.AND P0, PT, R2, R0, PT ;  /* 0x000000000200720c */ /* 0x000fda0003f06270 */
[----:B------:R-:W-:Y:S05]  /*2270*/  @P0 BRA `(.L_x_15093) ;  /* 0x000000d000000947 */ /* 0x000fea0003800000 */
[----:B0-----:R-:W-:Y:S01]  /*2280*/  HFMA2.MMA R5, -RZ, RZ, 0, 1.1920928955078125e-07 ;  /* 0x00000002ff057435 */ /* 0x001fe200000001ff */
[----:B------:R-:W-:Y:S01]  /*2290*/  IMAD.IADD R4, R3, 0x1, R2 ;  /* 0x0000000103047824 */ /* 0x000fe200078e0202 */
[----:B------:R-:W-:-:S08]  /*22a0*/  IADD3 R2, R2, 0x80, RZ ;  /* 0x0000008002027810 */ /* 0x000fd00007ffe0ff */
[----:B------:R-:W-:-:S05]  /*22b0*/  IMAD.WIDE.U32 R4, R4, R5, c[0x0][0x168] ;  /* 0x00005a0004047625 */ /* 0x000fca00078e0005 */
[----:B------:R0:W-:Y:S02]  /*22c0*/  STG.E.U16 [R4.64], R12 ;  /* 0x0000000c04007986 */ /* 0x0001e4000c101504 */
.L_x_15092:
[----:B------:R-:W-:-:S13]  /*22d0*/  ISETP.GE.AND P0, PT, R2, R0, PT ;  /* 0x000000000200720c */ /* 0x000fda0003f06270 */
[----:B------:R-:W-:Y:S01]  /*22e0*/  @P0 BREAK B1 ;  /* 0x0000000000010942 */ /* 0x000fe20003800000 */
[----:B------:R-:W-:Y:S05]  /*22f0*/  @P0 BRA `(.L_x_15094) ;  /* 0x000000c000000947 */ /* 0x000fea0003800000 */
[----:B0-----:R-:W-:Y:S01]  /*2300*/  IMAD.IADD R4, R3, 0x1, R2 ;  /* 0x0000000103047824 */ /* 0x001fe200078e0202 */
[----:B------:R-:W-:Y:S01]  /*2310*/  IADD3 R2, R2, 0x80, RZ ;  /* 0x0000008002027810 */ /* 0x000fe20007ffe0ff */
[----:B------:R-:W-:-:S04]  /*2320*/  IMAD.MOV.U32 R5, RZ, RZ, 0x2 ;  /* 0x00000002ff057424 */ /* 0x000fc800078e00ff */
[----:B------:R-:W-:-:S05]  /*2330*/  IMAD.WIDE.U32 R4, R4, R5, c[0x0][0x168] ;  /* 0x00005a0004047625 */ /* 0x000fca00078e0005 */
[----:B------:R0:W-:Y:S02]  /*2340*/  STG.E.U16 [R4.64], R13 ;  /* 0x0000000d04007986 */ /* 0x0001e4000c101504 */
.L_x_15093:
[----:B------:R-:W-:Y:S05]  /*2350*/  BSYNC B1 ;  /* 0x0000000000017941 */ /* 0x000fea0003800000 */
.L_x_15089:
[----:B------:R-:W-:-:S13]  /*2360*/  ISETP.GE.AND P0, PT, R2, R0, PT ;  /* 0x000000000200720c */ /* 0x000fda0003f06270 */
[----:B0-----:R-:W-:Y:S01]  /*2370*/  @!P0 IMAD.IADD R4, R3, 0x1, R2 ;  /* 0x0000000103048824 */ /* 0x001fe200078e0202 */
[----:B------:R-:W-:Y:S01]  /*2380*/  @!P0 IADD3 R2, R2, 0x80, RZ ;  /* 0x0000008002028810 */ /* 0x000fe20007ffe0ff */
[----:B------:R-:W-:-:S04]  /*2390*/  @!P0 IMAD.MOV.U32 R5, RZ, RZ, 0x2 ;  /* 0x00000002ff058424 */ /* 0x000fc800078e00ff */
[----:B------:R-:W-:-:S05]  /*23a0*/  @!P0 IMAD.WIDE.U32 R4, R4, R5, c[0x0][0x168] ;  /* 0x00005a0004048625 */ /* 0x000fca00078e0005 */
[----:B------:R0:W-:Y:S02]  /*23b0*/  @!P0 STG.E.U16 [R4.64], R14 ;  /* 0x0000000e04008986 */ /* 0x0001e4000c101504 */
.L_x_15094:
[----:B------:R-:W-:Y:S05]  /*23c0*/  BSYNC B0 ;  /* 0x0000000000007941 */ /* 0x000fea0003800000 */
.L_x_15088:
[----:B------:R-:W-:Y:S01]  /*23d0*/  WARPSYNC 0xffffffff ;  /* 0xffffffff00007948 */ /* 0x000fe20003800000 */
[----:B------:R-:W-:-:S13]  /*23e0*/  ISETP.GE.AND P0, PT, R2, R0, PT ;  /* 0x000000000200720c */ /* 0x000fda0003f06270 */
[----:B------:R-:W-:Y:S05]  /*23f0*/  @P0 EXIT ;  /* 0x000000000000094d */ /* 0x000fea0003800000 */
[----:B------:R-:W-:Y:S02]  /*2400*/  IMAD.IADD R2, R3, 0x1, R2 ;  /* 0x0000000103027824 */ /* 0x000fe400078e0202 */
[----:B------:R-:W-:-:S04]  /*2410*/  IMAD.MOV.U32 R3, RZ, RZ, 0x2 ;  /* 0x00000002ff037424 */ /* 0x000fc800078e00ff */
[----:B------:R-:W-:-:S05]  /*2420*/  IMAD.WIDE.U32 R2, R2, R3, c[0x0][0x168] ;  /* 0x00005a0002027625 */ /* 0x000fca00078e0003 */
[----:B------:R-:W-:Y:S01]  /*2430*/  STG.E.U16 [R2.64], R8 ;  /* 0x0000000802007986 */ /* 0x000fe2000c101504 */
[----:B------:R-:W-:Y:S05]  /*2440*/  EXIT ;  /* 0x000000000000794d */ /* 0x000fea0003800000 */
.L_x_15095:
        /* <DEDUP_REMOVED lines=11> */
.L_x_50606:


//--------------------- .text._ZN2at6native29vectorized_elementwise_kernelILi8ENS0_13BinaryFunctorIsssZZZNS0_16fmod_kernel_cudaERNS_18TensorIteratorBaseEENKUlvE_clEvENKUlvE3_clEvEUlssE_EESt5arrayIPcLm3EEEEviT0_T1_ --------------------------
	.section	.text._ZN2at6native29vectorized_elementwise_kernelILi8ENS0_13BinaryFunctorIsssZZZNS0_16fmod_kernel_cudaERNS_18TensorIteratorBaseEENKUlvE_clEvENKUlvE3_clEvEUlssE_EESt5arrayIPcLm3EEEEviT0_T1_,"ax",@progbits
	.sectioninfo	@"SHI_REGISTERS=4"
	.align	128
        .global         _ZN2at6native29vectorized_elementwise_kernelILi8ENS0_13BinaryFunctorIsssZZZNS0_16fmod_kernel_cudaERNS_18TensorIteratorBaseEENKUlvE_clEvENKUlvE3_clEvEUlssE_EESt5arrayIPcLm3EEEEviT0_T1_
        .type           _ZN2at6native29vectorized_elementwise_kernelILi8ENS0_13BinaryFunctorIsssZZZNS0_16fmod_kernel_cudaERNS_18TensorIteratorBaseEENKUlvE_clEvENKUlvE3_clEvEUlssE_EESt5arrayIPcLm3EEEEviT0_T1_,@function
        .size           _ZN2at6native29vectorized_elementwise_kernelILi8ENS0_13BinaryFunctorIsssZZZNS0_16fmod_kernel_cudaERNS_18TensorIteratorBaseEENKUlvE_clEvENKUlvE3_clEvEUlssE_EESt5arrayIPcLm3EEEEviT0_T1_,(.L_x_50607 - _ZN2at6native29vectorized_elementwise_kernelILi8ENS0_13BinaryFunctorIsssZZZNS0_16fmod_kernel_cudaERNS_18TensorIteratorBaseEENKUlvE_clEvENKUlvE3_clEvEUlssE_EESt5arrayIPcLm3EEEEviT0_T1_)
        .other          _ZN2at6native29vectorized_elementwise_kernelILi8ENS0_13BinaryFunctorIsssZZZNS0_16fmod_kernel_cudaERNS_18TensorIteratorBaseEENKUlvE_clEvENKUlvE3_clEvEUlssE_EESt5arrayIPcLm3EEEEviT0_T1_,@"STO_CUDA_ENTRY STV_DEFAULT"
_ZN2at6native29vectorized_elementwise_kernelILi8ENS0_13BinaryFunctorIsssZZZNS0_16fmod_kernel_cudaERNS_18TensorIteratorBaseEENKUlvE_clEvENKUlvE3_clEvEUlssE_EESt5arrayIPcLm3EEEEviT0_T1_:
.text._ZN2at6native29vectorized_elementwise_kernelILi8ENS0_13BinaryFunctorIsssZZZNS0_16fmod_kernel_cudaERNS_18TensorIteratorBaseEENKUlvE_clEvENKUlvE3_clEvEUlssE_EESt5arrayIPcLm3EEEEviT0_T1_:
[----:B------:R-:W-:Y:S02]  /*0000*/  MOV R1, c[0x0][0x28] ;  /* 0x00000a0000017a02 */ /* 0x000fe40000000f00 */
[----:B------:R-:W-:Y:S05]  /*0010*/  EXIT ;  /* 0x000000000000794d */ /* 0x000fea0003800000 */
.L_x_15096:
        /* <DEDUP_REMOVED lines=14> */
.L_x_50607:


//--------------------- .text._ZN2at6native18elementwise_kernelILi128ELi4EZNS0_15gpu_kernel_implINS0_13BUnaryFunctorIsssZZZNS0_16fmod_kernel_cudaERNS_18TensorIteratorBaseEENKUlvE_clEvENKUlvE3_clEvEUlssE_EEEEvS5_RKT_EUliE_EEviT1_ --------------------------
	.section	.text._ZN2at6native18elementwise_kernelILi128ELi4EZNS0_15gpu_kernel_implINS0_13BUnaryFunctorIsssZZZNS0_16fmod_kernel_cudaERNS_18TensorIteratorBaseEENKUlvE_clEvENKUlvE3_clEvEUlssE_EEEEvS5_RKT_EUliE_EEviT1_,"ax",@progbits
	.sectioninfo	@"SHI_REGISTERS=26"
	.align	128
        .global         _ZN2at6native18elementwise_kernelILi128ELi4EZNS0_15gpu_kernel_implINS0_13BUnaryFunctorIsssZZZNS0_16fmod_kernel_cudaERNS_18TensorIteratorBaseEENKUlvE_clEvENKUlvE3_clEvEUlssE_EEEEvS5_RKT_EUliE_EEviT1_
        .type           _ZN2at6native18elementwise_kernelILi128ELi4EZNS0_15gpu_kernel_implINS0_13BUnaryFunctorIsssZZZNS0_16fmod_kernel_cudaERNS_18TensorIteratorBaseEENKUlvE_clEvENKUlvE3_clEvEUlssE_EEEEvS5_RKT_EUliE_EEviT1_,@function
        .size           _ZN2at6native18elementwise_kernelILi128ELi4EZNS0_15gpu_kernel_implINS0_13BUnaryFunctorIsssZZZNS0_16fmod_kernel_cudaERNS_18TensorIteratorBaseEENKUlvE_clEvENKUlvE3_clEvEUlssE_EEEEvS5_RKT_EUliE_EEviT1_,(.L_x_50608 - _ZN2at6native18elementwise_kernelILi128ELi4EZNS0_15gpu_kernel_implINS0_13BUnaryFunctorIsssZZZNS0_16fmod_kernel_cudaERNS_18TensorIteratorBaseEENKUlvE_clEvENKUlvE3_clEvEUlssE_EEEEvS5_RKT_EUliE_EEviT1_)
        .other          _ZN2at6native18elementwise_kernelILi128ELi4EZNS0_15gpu_kernel_implINS0_13BUnaryFunctorIsssZZZNS0_16fmod_kernel_cudaERNS_18TensorIteratorBaseEENKUlvE_clEvENKUlvE3_clEvEUlssE_EEEEvS5_RKT_EUliE_EEviT1_,@"STO_CUDA_ENTRY STV_DEFAULT"
_ZN2at6native18elementwise_kernelILi128ELi4EZNS0_15gpu_kernel_implINS0_13BUnaryFunctorIsssZZZNS0_16fmod_kernel_cudaERNS_18TensorIteratorBaseEENKUlvE_clEvENKUlvE3_clEvEUlssE_EEEEvS5_RKT_EUliE_EEviT1_:
.text._ZN2at6native18elementwise_kernelILi128ELi4EZNS0_15gpu_kernel_implINS0_13BUnaryFunctorIsssZZZNS0_16fmod_kernel_cudaERNS_18TensorIteratorBaseEENKUlvE_clEvENKUlvE3_clEvEUlssE_EEEEvS5_RKT_EUliE_EEviT1_:
        /* <DEDUP_REMOVED lines=237> */
.L_x_15099:
        /* <DEDUP_REMOVED lines=18> */
.L_x_15103:
[----:B------:R0:W5:Y:S01]  /*0ff0*/  LDG.E.U8 R4, [R2.64] ;  /* 0x0000002402047981 */ /* 0x000162000c1e1100 */
[----:B------:R-:W-:Y:S05]  /*1000*/  BRA `(.L_x_15105) ;  /* 0x00000d8000007947 */ /* 0x000fea0003800000 */
.L_x_15102:
        /* <DEDUP_REMOVED lines=8> */
.L_x_15107:
[----:B------:R0:W5:Y:S01]  /*1090*/  LDG.E.U16 R4, [R2.64] ;  /* 0x0000002402047981 */ /* 0x000162000c1e1500 */
[----:B------:R-:W-:Y:S05]  /*10a0*/  BRA `(.L_x_15105) ;  /* 0x00000ce000007947 */ /* 0x000fea0003800000 */
.L_x_15106:
[----:B------:R0:W5:Y:S01]  /*10b0*/  LDG.E.U16 R4, [R2.64] ;  /* 0x0000002402047981 */ /* 0x000162000c1e1500 */
[----:B------:R-:W-:Y:S05]  /*10c0*/  BRA `(.L_x_15105) ;  /* 0x00000cc000007947 */ /* 0x000fea0003800000 */
.L_x_15101:
        /* <DEDUP_REMOVED lines=9> */
.L_x_15109:
[----:B------:R-:W2:Y:S02]  /*1160*/  LDG.E.U16 R0, [R2.64] ;  /* 0x0000002402007981 */ /* 0x000ea4000c1e1500 */
[----:B--2---:R-:W-:-:S06]  /*1170*/  HADD2.F32 R0, -RZ, R0.H0_H0 ;  /* 0x20000000ff007230 */ /* 0x004fcc0000004100 */
[----:B------:R-:W0:Y:S02]  /*1180*/  F2I.FTZ.TRUNC.NTZ R0, R0 ;  /* 0x0000000000007305 */ /* 0x000e24000021f100 */
[----:B0-----:R-:W-:Y:S01]  /*1190*/  PRMT R4, R0, 0x7610, R4 ;  /* 0x0000761000047816 */ /* 0x001fe20000000004 */
[----:B------:R-:W-:Y:S05]  /*11a0*/  BRA `(.L_x_15105) ;  /* 0x00000be000007947 */ /* 0x000fea0003800000 */
.L_x_15108:
        /* <DEDUP_REMOVED lines=9> */
.L_x_15111:
[----:B------:R-:W2:Y:S02]  /*1240*/  LDG.E.U16 R2, [R2.64] ;  /* 0x0000002402027981 */ /* 0x000ea4000c1e1500 */
[----:B--2---:R-:W-:-:S06]  /*1250*/  HADD2.F32 R0, -RZ, R2.H0_H0 ;  /* 0x20000002ff007230 */ /* 0x004fcc0000004100 */
[----:B------:R-:W0:Y:S02]  /*1260*/  F2I.FTZ.TRUNC.NTZ R0, R0 ;  /* 0x0000000000007305 */ /* 0x000e24000021f100 */
[----:B0-----:R-:W-:Y:S01]  /*1270*/  PRMT R4, R0, 0x7610, R4 ;  /* 0x0000761000047816 */ /* 0x001fe20000000004 */
[----:B------:R-:W-:Y:S05]  /*1280*/  BRA `(.L_x_15105) ;  /* 0x00000b0000007947 */ /* 0x000fea0003800000 */
.L_x_15110:
[----:B------:R-:W2:Y:S02]  /*1290*/  LDG.E.64 R2, [R2.64] ;  /* 0x0000002402027981 */ /* 0x000ea4000c1e1b00 */
[----:B--2---:R0:W1:Y:S01]  /*12a0*/  F2I.F64.TRUNC R4, R2 ;  /* 0x0000000200047311 */ /* 0x004062000030d100 */
[----:B------:R-:W-:Y:S05]  /*12b0*/  BRA `(.L_x_15105) ;  /* 0x00000ad000007947 */ /* 0x000fea0003800000 */
.L_x_15100:
        /* <DEDUP_REMOVED lines=12> */
.L_x_15114:
[----:B------:R-:W2:Y:S02]  /*1380*/  LDG.E.64 R2, [R2.64] ;  /* 0x0000002402027981 */ /* 0x000ea4000c1e1b00 */
[----:B--2---:R0:W1:Y:S01]  /*1390*/  F2I.F64.TRUNC R4, R2 ;  /* 0x0000000200047311 */ /* 0x004062000030d100 */
[----:B------:R-:W-:Y:S05]  /*13a0*/  BRA `(.L_x_15105) ;  /* 0x000009e000007947 */ /* 0x000fea0003800000 */
.L_x_15113:
        /* <DEDUP_REMOVED lines=28> */
.L_x_15116:
        /* <DEDUP_REMOVED lines=15> */
.L_x_15115:
[----:B------:R-:W2:Y:S02]  /*1660*/  LDG.E.U16 R0, [R2.64] ;  /* 0x0000002402007981 */ /* 0x000ea4000c1e1500 */
[----:B--2---:R-:W-:-:S06]  /*1670*/  PRMT R0, RZ, 0x5410, R0 ;  /* 0x00005410ff007816 */ /* 0x004fcc0000000000 */
[----:B------:R-:W0:Y:S02]  /*1680*/  F2I.FTZ.TRUNC.NTZ R0, R0 ;  /* 0x0000000000007305 */ /* 0x000e24000021f100 */
[----:B0-----:R-:W-:Y:S01]  /*1690*/  PRMT R4, R0, 0x7610, R4 ;  /* 0x0000761000047816 */ /* 0x001fe20000000004 */
[----:B------:R-:W-:Y:S05]  /*16a0*/  BRA `(.L_x_15105) ;  /* 0x000006e000007947 */ /* 0x000fea0003800000 */
.L_x_15112:
        /* <DEDUP_REMOVED lines=10> */
.L_x_15119:
        /* <DEDUP_REMOVED lines=21> */
.L_x_15123:
[----:B------:R-:W-:Y:S05]  /*18a0*/  BSYNC B1 ;  /* 0x0000000000017941 */ /* 0x000fea0003800000 */
.L_x_15122:
[----:B------:R-:W-:Y:S01]  /*18b0*/  LEA R3, R0, 0x3b800000, 0x17 ;  /* 0x3b80000000037811 */ /* 0x000fe200078eb8ff */
[----:B------:R-:W-:-:S05]  /*18c0*/  IMAD.SHL.U32 R0, R2, 0x100000, RZ ;  /* 0x0010000002007824 */ /* 0x000fca00078e00ff */
[----:B------:R-:W-:Y:S02]  /*18d0*/  LOP3.LUT R0, R3, R0, R4, 0xfe, !PT ;  /* 0x0000000003007212 */ /* 0x000fe400078efe04 */
.L_x_15121:
[----:B------:R-:W-:Y:S05]  /*18e0*/  BSYNC B0 ;  /* 0x0000000000007941 */ /* 0x000fea0003800000 */
.L_x_15120:
[----:B------:R-:W0:Y:S02]  /*18f0*/  F2I.FTZ.TRUNC.NTZ R0, R0 ;  /* 0x0000000000007305 */ /* 0x000e24000021f100 */
[----:B0-----:R-:W-:Y:S01]  /*1900*/  PRMT R4, R0, 0x7610, R4 ;  /* 0x0000761000047816 */ /* 0x001fe20000000004 */
[----:B------:R-:W-:Y:S05]  /*1910*/  BRA `(.L_x_15105) ;  /* 0x0000047000007947 */ /* 0x000fea0003800000 */
.L_x_15118:
        /* <DEDUP_REMOVED lines=21> */
.L_x_15127:
[----:B------:R-:W-:Y:S05]  /*1a70*/  BSYNC B1 ;  /* 0x0000000000017941 */ /* 0x000fea0003800000 */
.L_x_15126:
[----:B------:R-:W-:Y:S01]  /*1a80*/  LEA R3, R0, 0x37800000, 0x17 ;  /* 0x3780000000037811 */ /* 0x000fe200078eb8ff */
[----:B------:R-:W-:-:S05]  /*1a90*/  IMAD.SHL.U32 R0, R2, 0x200000, RZ ;  /* 0x0020000002007824 */ /* 0x000fca00078e00ff */
[----:B------:R-:W-:Y:S02]  /*1aa0*/  LOP3.LUT R0, R3, R0, R4, 0xfe, !PT ;  /* 0x0000000003007212 */ /* 0x000fe400078efe04 */
.L_x_15125:
[----:B------:R-:W-:Y:S05]  /*1ab0*/  BSYNC B0 ;  /* 0x0000000000007941 */ /* 0x000fea0003800000 */
.L_x_15124:
[----:B------:R-:W0:Y:S02]  /*1ac0*/  F2I.FTZ.TRUNC.NTZ R0, R0 ;  /* 0x0000000000007305 */ /* 0x000e24000021f100 */
[----:B0-----:R-:W-:Y:S01]  /*1ad0*/  PRMT R4, R0, 0x7610, R4 ;  /* 0x0000761000047816 */ /* 0x001fe20000000004 */
[----:B------:R-:W-:Y:S05]  /*1ae0*/  BRA `(.L_x_15105) ;  /* 0x000002a000007947 */ /* 0x000fea0003800000 */
.L_x_15117:
        /* <DEDUP_REMOVED lines=14> */
.L_x_15131:
[----:B------:R-:W-:Y:S05]  /*1bd0*/  BSYNC B0 ;  /* 0x0000000000007941 */ /* 0x000fea0003800000 */
.L_x_15130:
[----:B------:R-:W0:Y:S02]  /*1be0*/  F2I.FTZ.TRUNC.NTZ R0, R0 ;  /* 0x0000000000007305 */ /* 0x000e24000021f100 */
[----:B0-----:R-:W-:Y:S01]  /*1bf0*/  PRMT R4, R0, 0x7610, R4 ;  /* 0x0000761000047816 */ /* 0x001fe20000000004 */
[----:B------:R-:W-:Y:S05]  /*1c00*/  BRA `(.L_x_15105) ;  /* 0x0000018000007947 */ /* 0x000fea0003800000 */
.L_x_15104:
        /* <DEDUP_REMOVED lines=21> */
.L_x_15129:
[----:B------:R0:W5:Y:S01]  /*1d60*/  LDG.E.U16 R4, [R2.64] ;  /* 0x0000002402047981 */ /* 0x000162000c1e1500 */
[----:B------:R-:W-:Y:S05]  /*1d70*/  BRA `(.L_x_15105) ;  /* 0x0000001000007947 */ /* 0x000fea0003800000 */
.L_x_15128:
[----:B------:R0:W5:Y:S02]  /*1d80*/  LDG.E.U16 R4, [R2.64] ;  /* 0x0000002402047981 */ /* 0x000164000c1e1500 */
.L_x_15105:
[----:B------:R-:W2:Y:S01]  /*1d90*/  LDC.U16 R0, c[0x0][0x372] ;  /* 0x0000dc80ff007b82 */ /* 0x000ea20000000400 */
[----:B-1---5:R-:W-:-:S04]  /*1da0*/  PRMT R4, R4, 0x9910, RZ ;  /* 0x0000991004047816 */ /* 0x022fc800000000ff */
[----:B------:R-:W-:Y:S02]  /*1db0*/  IABS R8, R4 ;  /* 0x0000000400087213 */ /* 0x000fe40000000000 */
[----:B------:R-:W-:Y:S02]  /*1dc0*/  ISETP.GE.AND P1, PT, R4, RZ, PT ;  /* 0x000000ff0400720c */ /* 0x000fe40003f26270 */
[----:B--2---:R-:W-:-:S04]  /*1dd0*/  PRMT R0, R0, 0x9910, RZ ;  /* 0x0000991000007816 */ /* 0x004fc800000000ff */
[-C--:B------:R-:W-:Y:S02]  /*1de0*/  IABS R6, R0.reuse ;  /* 0x0000000000067213 */ /* 0x080fe40000000000 */
[----:B------:R-:W-:Y:S02]  /*1df0*/  IABS R9, R0 ;  /* 0x0000000000097213 */ /* 0x000fe40000000000 */
[----:B------:R-:W1:Y:S08]  /*1e00*/  I2F.RP R5, R6 ;  /* 0x0000000600057306 */ /* 0x000e700000209400 */
[----:B-1----:R-:W1:Y:S02]  /*1e10*/  MUFU.RCP R5, R5 ;  /* 0x0000000500057308 */ /* 0x002e640000001000 */
[----:B01----:R-:W-:-:S02]  /*1e20*/  IADD3 R2, R5, 0xffffffe, RZ ;  /* 0x0ffffffe05027810 */ /* 0x003fc40007ffe0ff */
[----:B------:R-:W0:Y:S04]  /*1e30*/  LDC.U8 R5, c[0x0][0x374] ;  /* 0x0000dd00ff057b82 */ /* 0x000e280000000000 */
[----:B------:R1:W2:Y:S02]  /*1e40*/  F2I.FTZ.U32.TRUNC.NTZ R3, R2 ;  /* 0x0000000200037305 */ /* 0x0002a4000021f000 */
[----:B-1----:R-:W-:Y:S02]  /*1e50*/  IMAD.MOV.U32 R2, RZ, RZ, RZ ;  /* 0x000000ffff027224 */ /* 0x002fe400078e00ff */
[----:B--2---:R-:W-:-:S04]  /*1e60*/  IMAD.MOV R7, RZ, RZ, -R3 ;  /* 0x000000ffff077224 */ /* 0x004fc800078e0a03 */
[----:B------:R-:W-:-:S04]  /*1e70*/  IMAD R7, R7, R6, RZ ;  /* 0x0000000607077224 */ /* 0x000fc800078e02ff */
[----:B------:R-:W-:-:S04]  /*1e80*/  IMAD.HI.U32 R3, R3, R7, R2 ;  /* 0x0000000703037227 */ /* 0x000fc800078e0002 */
[----:B------:R-:W-:Y:S02]  /*1e90*/  IMAD.MOV R2, RZ, RZ, -R9 ;  /* 0x000000ffff027224 */ /* 0x000fe400078e0a09 */
[----:B------:R-:W-:-:S04]  /*1ea0*/  IMAD.HI.U32 R3, R3, R8, RZ ;  /* 0x0000000803037227 */ /* 0x000fc800078e00ff */
[----:B------:R-:W-:Y:S01]  /*1eb0*/  IMAD R3, R3, R2, R8 ;  /* 0x0000000203037224 */ /* 0x000fe200078e0208 */
[----:B0-----:R-:W-:-:S04]  /*1ec0*/  PRMT R2, R5, 0x9910, RZ ;  /* 0x0000991005027816 */ /* 0x001fc800000000ff */
[----:B------:R-:W-:-:S13]  /*1ed0*/  ISETP.GT.U32.AND P0, PT, R6, R3, PT ;  /* 0x000000030600720c */ /* 0x000fda0003f04070 */
[----:B------:R-:W-:Y:S01]  /*1ee0*/  @!P0 IMAD.IADD R3, R3, 0x1, -R6 ;  /* 0x0000000103038824 */ /* 0x000fe200078e0a06 */
[----:B------:R-:W-:-:S04]  /*1ef0*/  ISETP.NE.AND P0, PT, R0, RZ, PT ;  /* 0x000000ff0000720c */ /* 0x000fc80003f05270 */
[----:B------:R-:W-:-:S13]  /*1f00*/  ISETP.GT.U32.AND P2, PT, R6, R3, PT ;  /* 0x000000030600720c */ /* 0x000fda0003f44070 */
        /* <DEDUP_REMOVED lines=15> */
.L_x_15135:
[----:B------:R0:W-:Y:S01]  /*2000*/  STG.E.U8 [R16.64], R3 ;  /* 0x0000000310007986 */ /* 0x0001e2000c101124 */
[----:B------:R-:W-:Y:S05]  /*2010*/  BRA `(.L_x_15137) ;  /* 0x00000df000007947 */ /* 0x000fea0003800000 */
.L_x_15134:
        /* <DEDUP_REMOVED lines=11> */
.L_x_15139:
[----:B------:R-:W-:-:S05]  /*20d0*/  PRMT R3, R3, 0x9910, RZ ;  /* 0x0000991003037816 */ /* 0x000fca00000000ff */
[----:B------:R0:W-:Y:S01]  /*20e0*/  STG.E [R16.64], R3 ;  /* 0x0000000310007986 */ /* 0x0001e2000c101924 */
[----:B------:R-:W-:Y:S05]  /*20f0*/  BRA `(.L_x_15137) ;  /* 0x00000d1000007947 */ /* 0x000fea0003800000 */
.L_x_15138:
[----:B------:R0:W-:Y:S01]  /*2100*/  STG.E.U16 [R16.64], R3 ;  /* 0x0000000310007986 */ /* 0x0001e2000c101524 */
[----:B------:R-:W-:Y:S05]  /*2110*/  BRA `(.L_x_15137) ;  /* 0x00000cf000007947 */ /* 0x000fea0003800000 */
.L_x_15133:
        /* <DEDUP_REMOVED lines=9> */
.L_x_15141:
[----:B------:R-:W0:Y:S02]  /*21b0*/  I2F.S16 R0, R3 ;  /* 0x0000000300007306 */ /* 0x000e240000101400 */
[----:B0-----:R-:W-:-:S05]  /*21c0*/  F2FP.PACK_AB R0, RZ, R0 ;  /* 0x00000000ff00723e */ /* 0x001fca00000000ff */
[----:B------:R0:W-:Y:S01]  /*21d0*/  STG.E.U16 [R16.64], R0 ;  /* 0x0000000010007986 */ /* 0x0001e2000c101524 */
[----:B------:R-:W-:Y:S05]  /*21e0*/  BRA `(.L_x_15137) ;  /* 0x00000c2000007947 */ /* 0x000fea0003800000 */
.L_x_15140:
        /* <DEDUP_REMOVED lines=10> */
.L_x_15143:
[----:B------:R-:W0:Y:S02]  /*2290*/  I2F.S16 R3, R3 ;  /* 0x0000000300037306 */ /* 0x000e240000101400 */
[----:B0-----:R-:W-:-:S04]  /*22a0*/  F2FP.PACK_AB R3, RZ, R3 ;  /* 0x00000003ff03723e */ /* 0x001fc800000000ff */
[----:B------:R-:W-:-:S05]  /*22b0*/  PRMT R3, R3, 0x5410, RZ ;  /* 0x0000541003037816 */ /* 0x000fca00000000ff */
[----:B------:R0:W-:Y:S01]  /*22c0*/  STG.E [R16.64], R3 ;  /* 0x0000000310007986 */ /* 0x0001e2000c101924 */
[----:B------:R-:W-:Y:S05]  /*22d0*/  BRA `(.L_x_15137) ;  /* 0x00000b3000007947 */ /* 0x000fea0003800000 */
.L_x_15142:
[----:B------:R-:W0:Y:S02]  /*22e0*/  I2F.F64.S16 R2, R3 ;  /* 0x0000000300027312 */ /* 0x000e240000101c00 */
[----:B0-----:R0:W-:Y:S01]  /*22f0*/  STG.E.64 [R16.64], R2 ;  /* 0x0000000210007986 */ /* 0x0011e2000c101b24 */
[----:B------:R-:W-:Y:S05]  /*2300*/  BRA `(.L_x_15137) ;  /* 0x00000b0000007947 */ /* 0x000fea0003800000 */
.L_x_15132:
        /* <DEDUP_REMOVED lines=13> */
.L_x_15146:
[----:B------:R-:W0:Y:S01]  /*23e0*/  I2F.F64.S16 R4, R3 ;  /* 0x0000000300047312 */ /* 0x000e220000101c00 */
[----:B------:R-:W-:-:S05]  /*23f0*/  CS2R R6, SRZ ;  /* 0x0000000000067805 */ /* 0x000fca000001ff00 */
[----:B0-----:R0:W-:Y:S01]  /*2400*/  STG.E.128 [R16.64], R4 ;  /* 0x0000000410007986 */ /* 0x0011e2000c101d24 */
[----:B------:R-:W-:Y:S05]  /*2410*/  BRA `(.L_x_15137) ;  /* 0x000009f000007947 */ /* 0x000fea0003800000 */
.L_x_15145:
        /* <DEDUP_REMOVED lines=21> */
.L_x_15150:
[----:B------:R-:W-:Y:S05]  /*2570*/  BSYNC B0 ;  /* 0x0000000000007941 */ /* 0x000fea0003800000 */
.L_x_15149:
[----:B------:R-:W-:-:S05]  /*2580*/  LOP3.LUT R3, R0, R3, RZ, 0xfc, !PT ;  /* 0x0000000300037212 */ /* 0x000fca00078efcff */
[----:B------:R0:W-:Y:S01]  /*2590*/  STG.E.U8 [R16.64], R3 ;  /* 0x0000000310007986 */ /* 0x0001e2000c101124 */
[----:B------:R-:W-:Y:S05]  /*25a0*/  BRA `(.L_x_15137) ;  /* 0x0000086000007947 */ /* 0x000fea0003800000 */
.L_x_15148:
        /* <DEDUP_REMOVED lines=13> */
.L_x_15152:
[----:B------:R-:W-:Y:S01]  /*2680*/  IMAD.MOV.U32 R0, RZ, RZ, 0x7f ;  /* 0x0000007fff007424 */ /* 0x000fe200078e00ff */
[----:B------:R-:W-:-:S04]  /*2690*/  ISETP.GT.U32.AND P0, PT, R2, 0x7f800000, PT ;  /* 0x7f8000000200780c */ /* 0x000fc80003f04070 */
[----:B------:R-:W-:-:S04]  /*26a0*/  SEL R0, R0, 0x7c, P0 ;  /* 0x0000007c00007807 */ /* 0x000fc80000000000 */
.L_x_15153:
[----:B------:R-:W-:Y:S05]  /*26b0*/  BSYNC B0 ;  /* 0x0000000000007941 */ /* 0x000fea0003800000 */
.L_x_15151:
[----:B------:R-:W-:-:S04]  /*26c0*/  LOP3.LUT R2, R3, 0x80000000, RZ, 0xc0, !PT ;  /* 0x8000000003027812 */ /* 0x000fc800078ec0ff */
[----:B------:R-:W-:-:S04]  /*26d0*/  SHF.R.U32.HI R3, RZ, 0x18, R2 ;  /* 0x00000018ff037819 */ /* 0x000fc80000011602 */
[----:B------:R-:W-:-:S05]  /*26e0*/  LOP3.LUT R3, R0, R3, RZ, 0xfc, !PT ;  /* 0x0000000300037212 */ /* 0x000fca00078efcff */
[----:B------:R0:W-:Y:S01]  /*26f0*/  STG.E.U8 [R16.64], R3 ;  /* 0x0000000310007986 */ /* 0x0001e2000c101124 */
[----:B------:R-:W-:Y:S05]  /*2700*/  BRA `(.L_x_15137) ;  /* 0x0000070000007947 */ /* 0x000fea0003800000 */
.L_x_15147:
[----:B------:R-:W0:Y:S02]  /*2710*/  I2F.S16 R0, R3 ;  /* 0x0000000300007306 */ /* 0x000e240000101400 */
[----:B0-----:R-:W-:-:S05]  /*2720*/  F2FP.BF16.PACK_AB R0, RZ, R0 ;  /* 0x00000000ff00723e */ /* 0x001fca00000010ff */
[----:B------:R0:W-:Y:S01]  /*2730*/  STG.E.U16 [R16.64], R0 ;  /* 0x0000000010007986 */ /* 0x0001e2000c101524 */
[----:B------:R-:W-:Y:S05]  /*2740*/  BRA `(.L_x_15137) ;  /* 0x000006c000007947 */ /* 0x000fea0003800000 */
.L_x_15144:
        /* <DEDUP_REMOVED lines=10> */
.L_x_15156:
        /* <DEDUP_REMOVED lines=17> */
.L_x_15159:
[----:B------:R-:W-:-:S04]  /*2900*/  LOP3.LUT R2, R3, 0x80000000, RZ, 0xc0, !PT ;  /* 0x8000000003027812 */ /* 0x000fc800078ec0ff */
[----:B------:R-:W-:-:S04]  /*2910*/  SHF.R.U32.HI R3, RZ, 0x18, R2 ;  /* 0x00000018ff037819 */ /* 0x000fc80000011602 */
[----:B------:R-:W-:-:S04]  /*2920*/  LOP3.LUT R0, R0, R3, RZ, 0xfc, !PT ;  /* 0x0000000300007212 */ /* 0x000fc800078efcff */
[----:B------:R-:W-:Y:S02]  /*2930*/  PRMT R8, R0, 0x7610, R8 ;  /* 0x0000761000087816 */ /* 0x000fe40000000008 */
.L_x_15158:
[----:B------:R-:W-:Y:S05]  /*2940*/  BSYNC B0 ;  /* 0x0000000000007941 */ /* 0x000fea0003800000 */
.L_x_15157:
[----:B------:R0:W-:Y:S01]  /*2950*/  STG.E.U8 [R16.64], R8 ;  /* 0x0000000810007986 */ /* 0x0001e2000c101124 */
[----:B------:R-:W-:Y:S05]  /*2960*/  BRA `(.L_x_15137) ;  /* 0x000004a000007947 */ /* 0x000fea0003800000 */
.L_x_15155:
        /* <DEDUP_REMOVED lines=17> */
.L_x_15162:
[----:B------:R-:W-:-:S04]  /*2a80*/  LOP3.LUT R2, R3, 0x80000000, RZ, 0xc0, !PT ;  /* 0x8000000003027812 */ /* 0x000fc800078ec0ff */
[----:B------:R-:W-:-:S04]  /*2a90*/  SHF.R.U32.HI R3, RZ, 0x18, R2 ;  /* 0x00000018ff037819 */ /* 0x000fc80000011602 */
[----:B------:R-:W-:-:S04]  /*2aa0*/  LOP3.LUT R0, R0, R3, RZ, 0xfc, !PT ;  /* 0x0000000300007212 */ /* 0x000fc800078efcff */
[----:B------:R-:W-:Y:S02]  /*2ab0*/  PRMT R8, R0, 0x7610, R8 ;  /* 0x0000761000087816 */ /* 0x000fe40000000008 */
.L_x_15161:
[----:B------:R-:W-:Y:S05]  /*2ac0*/  BSYNC B0 ;  /* 0x0000000000007941 */ /* 0x000fea0003800000 */
.L_x_15160:
[----:B------:R0:W-:Y:S01]  /*2ad0*/  STG.E.U8 [R16.64], R8 ;  /* 0x0000000810007986 */ /* 0x0001e2000c101124 */
[----:B------:R-:W-:Y:S05]  /*2ae0*/  BRA `(.L_x_15137) ;  /* 0x0000032000007947 */ /* 0x000fea0003800000 */
.L_x_15154:
        /* <DEDUP_REMOVED lines=23> */
.L_x_15136:
        /* <DEDUP_REMOVED lines=20> */
.L_x_15164:
[----:B------:R-:W-:-:S05]  /*2da0*/  PRMT R3, R3, 0x9910, RZ ;  /* 0x0000991003037816 */ /* 0x000fca00000000ff */
[----:B------:R-:W-:-:S05]  /*2db0*/  IMAD.MOV.U32 R2, RZ, RZ, R3 ;  /* 0x000000ffff027224 */ /* 0x000fca00078e0003 */
[----:B------:R-:W-:-:S05]  /*2dc0*/  SHF.R.S32.HI R3, RZ, 0x1f, R2 ;  /* 0x0000001fff037819 */ /* 0x000fca0000011402 */
[----:B------:R0:W-:Y:S01]  /*2dd0*/  STG.E.64 [R16.64], R2 ;  /* 0x0000000210007986 */ /* 0x0001e2000c101b24 */
[----:B------:R-:W-:Y:S05]  /*2de0*/  BRA `(.L_x_15137) ;  /* 0x0000002000007947 */ /* 0x000fea0003800000 */
.L_x_15163:
[----:B------:R-:W-:-:S05]  /*2df0*/  PRMT R3, R3, 0x9910, RZ ;  /* 0x0000991003037816 */ /* 0x000fca00000000ff */
[----:B------:R0:W-:Y:S02]  /*2e00*/  STG.E [R16.64], R3 ;  /* 0x0000000310007986 */ /* 0x0001e4000c101924 */
.L_x_15137:
[----:B------:R-:W-:-:S05]  /*2e10*/  IMAD R18, R18, 0x200, R23 ;  /* 0x0000020012127824 */ /* 0x000fca00078e0217 */
[----:B------:R-:W-:Y:S02]  /*2e20*/  IADD3 R19, R18, 0x80, RZ ;  /* 0x0000008012137810 */ /* 0x000fe40007ffe0ff */
.L_x_15098:
[----:B------:R-:W-:Y:S05]  /*2e30*/  BSYNC B6 ;  /* 0x0000000000067941 */ /* 0x000fea0003800000 */
.L_x_15097:
        /* <DEDUP_REMOVED lines=231> */
.L_x_15167:
        /* <DEDUP_REMOVED lines=18> */
.L_x_15171:
[----:B------:R0:W5:Y:S01]  /*3dd0*/  LDG.E.U8 R0, [R2.64] ;  /* 0x0000002402007981 */ /* 0x000162000c1e1100 */
[----:B------:R-:W-:Y:S05]  /*3de0*/  BRA `(.L_x_15173) ;  /* 0x00000d7000007947 */ /* 0x000fea0003800000 */
.L_x_15170:
        /* <DEDUP_REMOVED lines=8> */
.L_x_15175:
[----:B------:R0:W5:Y:S01]  /*3e70*/  LDG.E.U16 R0, [R2.64] ;  /* 0x0000002402007981 */ /* 0x000162000c1e1500 */
[----:B------:R-:W-:Y:S05]  /*3e80*/  BRA `(.L_x_15173) ;  /* 0x00000cd000007947 */ /* 0x000fea0003800000 */
.L_x_15174:
[----:B------:R0:W5:Y:S01]  /*3e90*/  LDG.E.U16 R0, [R2.64] ;  /* 0x0000002402007981 */ /* 0x000162000c1e1500 */
[----:B------:R-:W-:Y:S05]  /*3ea0*/  BRA `(.L_x_15173) ;  /* 0x00000cb000007947 */ /* 0x000fea0003800000 */
.L_x_15169:
        /* <DEDUP_REMOVED lines=9> */
.L_x_15177:
[----:B------:R-:W2:Y:S02]  /*3f40*/  LDG.E.U16 R4, [R2.64] ;  /* 0x0000002402047981 */ /* 0x000ea4000c1e1500 */
[----:B--2---:R-:W-:-:S06]  /*3f50*/  HADD2.F32 R4, -RZ, R4.H0_H0 ;  /* 0x20000004ff047230 */ /* 0x004fcc0000004100 */
[----:B------:R-:W0:Y:S02]  /*3f60*/  F2I.FTZ.TRUNC.NTZ R4, R4 ;  /* 0x0000000400047305 */ /* 0x000e24000021f100 */
[----:B0-----:R-:W-:Y:S01]  /*3f70*/  PRMT R0, R4, 0x7610, R0 ;  /* 0x0000761004007816 */ /* 0x001fe20000000000 */
[----:B------:R-:W-:Y:S05]  /*3f80*/  BRA `(.L_x_15173) ;  /* 0x00000bd000007947 */ /* 0x000fea0003800000 */
.L_x_15176:
        /* <DEDUP_REMOVED lines=9> */
.L_x_15179:
[----:B------:R-:W2:Y:S02]  /*4020*/  LDG.E.U16 R2, [R2.64] ;  /* 0x0000002402027981 */ /* 0x000ea4000c1e1500 */
[----:B--2---:R-:W-:-:S06]  /*4030*/  HADD2.F32 R4, -RZ, R2.H0_H0 ;  /* 0x20000002ff047230 */ /* 0x004fcc0000004100 */
[----:B------:R-:W0:Y:S02]  /*4040*/  F2I.FTZ.TRUNC.NTZ R4, R4 ;  /* 0x0000000400047305 */ /* 0x000e24000021f100 */
[----:B0-----:R-:W-:Y:S01]  /*4050*/  PRMT R0, R4, 0x7610, R0 ;  /* 0x0000761004007816 */ /* 0x001fe20000000000 */
[----:B------:R-:W-:Y:S05]  /*4060*/  BRA `(.L_x_15173) ;  /* 0x00000af000007947 */ /* 0x000fea0003800000 */
.L_x_15178:
[----:B------:R-:W2:Y:S02]  /*4070*/  LDG.E.64 R2, [R2.64] ;  /* 0x0000002402027981 */ /* 0x000ea4000c1e1b00 */
[----:B--2---:R0:W1:Y:S01]  /*4080*/  F2I.F64.TRUNC R0, R2 ;  /* 0x0000000200007311 */ /* 0x004062000030d100 */
[----:B------:R-:W-:Y:S05]  /*4090*/  BRA `(.L_x_15173) ;  /* 0x00000ac000007947 */ /* 0x000fea0003800000 */
.L_x_15168:
        /* <DEDUP_REMOVED lines=12> */
.L_x_15182:
[----:B------:R-:W2:Y:S02]  /*4160*/  LDG.E.64 R2, [R2.64] ;  /* 0x0000002402027981 */ /* 0x000ea4000c1e1b00 */
[----:B--2---:R0:W1:Y:S01]  /*4170*/  F2I.F64.TRUNC R0, R2 ;  /* 0x0000000200007311 */ /* 0x004062000030d100 */
[----:B------:R-:W-:Y:S05]  /*4180*/  BRA `(.L_x_15173) ;  /* 0x000009d000007947 */ /* 0x000fea0003800000 */
.L_x_15181:
        /* <DEDUP_REMOVED lines=28> */
.L_x_15184:
        /* <DEDUP_REMOVED lines=15> */
.L_x_15183:
[----:B------:R-:W2:Y:S02]  /*4440*/  LDG.E.U16 R2, [R2.64] ;  /* 0x0000002402027981 */ /* 0x000ea4000c1e1500 */
[----:B--2---:R-:W-:-:S04]  /*4450*/  PRMT R2, RZ, 0x5410, R2 ;  /* 0x00005410ff027816 */ /* 0x004fc80000000002 */
[----:B------:R0:W1:Y:S01]  /*4460*/  F2I.FTZ.TRUNC.NTZ R0, R2 ;  /* 0x0000000200007305 */ /* 0x000062000021f100 */
[----:B------:R-:W-:Y:S05]  /*4470*/  BRA `(.L_x_15173) ;  /* 0x000006e000007947 */ /* 0x000fea0003800000 */
.L_x_15180:
        /* <DEDUP_REMOVED lines=10> */
.L_x_15187:
        /* <DEDUP_REMOVED lines=21> */
.L_x_15191:
[----:B------:R-:W-:Y:S05]  /*4670*/  BSYNC B1 ;  /* 0x0000000000017941 */ /* 0x000fea0003800000 */
.L_x_15190:
[----:B------:R-:W-:Y:S01]  /*4680*/  IMAD.SHL.U32 R2, R2, 0x100000, RZ ;  /* 0x0010000002027824 */ /* 0x000fe200078e00ff */
[----:B------:R-:W-:-:S04]  /*4690*/  LEA R3, R0, 0x3b800000, 0x17 ;  /* 0x3b80000000037811 */ /* 0x000fc800078eb8ff */
[----:B------:R-:W-:Y:S02]  /*46a0*/  LOP3.LUT R4, R3, R2, R4, 0xfe, !PT ;  /* 0x0000000203047212 */ /* 0x000fe400078efe04 */
.L_x_15189:
[----:B------:R-:W-:Y:S05]  /*46b0*/  BSYNC B0 ;  /* 0x0000000000007941 */ /* 0x000fea0003800000 */
.L_x_15188:
[----:B------:R-:W0:Y:S02]  /*46c0*/  F2I.FTZ.TRUNC.NTZ R4, R4 ;  /* 0x0000000400047305 */ /* 0x000e24000021f100 */
[----:B0-----:R-:W-:Y:S01]  /*46d0*/  PRMT R0, R4, 0x7610, R0 ;  /* 0x0000761004007816 */ /* 0x001fe20000000000 */
[----:B------:R-:W-:Y:S05]  /*46e0*/  BRA `(.L_x_15173) ;  /* 0x0000047000007947 */ /* 0x000fea0003800000 */
.L_x_15186:
        /* <DEDUP_REMOVED lines=21> */
.L_x_15195:
[----:B------:R-:W-:Y:S05]  /*4840*/  BSYNC B1 ;  /* 0x0000000000017941 */ /* 0x000fea0003800000 */
.L_x_15194:
[----:B------:R-:W-:Y:S01]  /*4850*/  IMAD.SHL.U32 R2, R2, 0x200000, RZ ;  /* 0x0020000002027824 */ /* 0x000fe200078e00ff */
[----:B------:R-:W-:-:S04]  /*4860*/  LEA R3, R0, 0x37800000, 0x17 ;  /* 0x3780000000037811 */ /* 0x000fc800078eb8ff */
[----:B------:R-:W-:Y:S02]  /*4870*/  LOP3.LUT R4, R3, R2, R4, 0xfe, !PT ;  /* 0x0000000203047212 */ /* 0x000fe400078efe04 */
.L_x_15193:
[----:B------:R-:W-:Y:S05]  /*4880*/  BSYNC B0 ;  /* 0x0000000000007941 */ /* 0x000fea0003800000 */
.L_x_15192:
[----:B------:R-:W0:Y:S02]  /*4890*/  F2I.FTZ.TRUNC.NTZ R4, R4 ;  /* 0x0000000400047305 */ /* 0x000e24000021f100 */
[----:B0-----:R-:W-:Y:S01]  /*48a0*/  PRMT R0, R4, 0x7610, R0 ;  /* 0x0000761004007816 */ /* 0x001fe20000000000 */
[----:B------:R-:W-:Y:S05]  /*48b0*/  BRA `(.L_x_15173) ;  /* 0x000002a000007947 */ /* 0x000fea0003800000 */
.L_x_15185:
        /* <DEDUP_REMOVED lines=14> */
.L_x_15199:
[----:B------:R-:W-:Y:S05]  /*49a0*/  BSYNC B0 ;  /* 0x0000000000007941 */ /* 0x000fea0003800000 */
.L_x_15198:
[----:B------:R-:W0:Y:S02]  /*49b0*/  F2I.FTZ.TRUNC.NTZ R4, R4 ;  /* 0x0000000400047305 */ /* 0x000e24000021f100 */
[----:B0-----:R-:W-:Y:S01]  /*49c0*/  PRMT R0, R4, 0x7610, R0 ;  /* 0x0000761004007816 */ /* 0x001fe20000000000 */
[----:B------:R-:W-:Y:S05]  /*49d0*/  BRA `(.L_x_15173) ;  /* 0x0000018000007947 */ /* 0x000fea0003800000 */
.L_x_15172:
        /* <DEDUP_REMOVED lines=21> */
.L_x_15197:
[----:B------:R0:W5:Y:S01]  /*4b30*/  LDG.E.U16 R0, [R2.64] ;  /* 0x0000002402007981 */ /* 0x000162000c1e1500 */
[----:B------:R-:W-:Y:S05]  /*4b40*/  BRA `(.L_x_15173) ;  /* 0x0000001000007947 */ /* 0x000fea0003800000 */
.L_x_15196:
[----:B------:R0:W5:Y:S02]  /*4b50*/  LDG.E.U16 R0, [R2.64] ;  /* 0x0000002402007981 */ /* 0x000164000c1e1500 */
.L_x_15173:
[----:B0-----:R-:W0:Y:S01]  /*4b60*/  LDC.U16 R2, c[0x0][0x372] ;  /* 0x0000dc80ff027b82 */ /* 0x001e220000000400 */
[----:B-1---5:R-:W-:-:S04]  /*4b70*/  PRMT R0, R0, 0x9910, RZ ;  /* 0x0000991000007816 */ /* 0x022fc800000000ff */
[----:B------:R-:W-:Y:S02]  /*4b80*/  IABS R5, R0 ;  /* 0x0000000000057213 */ /* 0x000fe40000000000 */
[----:B------:R-:W-:Y:S02]  /*4b90*/  ISETP.GE.AND P1, PT, R0, RZ, PT ;  /* 0x000000ff0000720c */ /* 0x000fe40003f26270 */
[----:B0-----:R-:W-:-:S04]  /*4ba0*/  PRMT R4, R2, 0x9910, RZ ;  /* 0x0000991002047816 */ /* 0x001fc800000000ff */
[----:B------:R-:W-:-:S04]  /*4bb0*/  IABS R7, R4 ;  /* 0x0000000400077213 */ /* 0x000fc80000000000 */
[----:B------:R-:W0:Y:S08]  /*4bc0*/  I2F.RP R6, R7 ;  /* 0x0000000700067306 */ /* 0x000e300000209400 */
[----:B0-----:R-:W0:Y:S02]  /*4bd0*/  MUFU.RCP R6, R6 ;  /* 0x0000000600067308 */ /* 0x001e240000001000 */
[----:B0-----:R-:W-:-:S06]  /*4be0*/  IADD3 R2, R6, 0xffffffe, RZ ;  /* 0x0ffffffe06027810 */ /* 0x001fcc0007ffe0ff */
[----:B------:R0:W1:Y:S02]  /*4bf0*/  F2I.FTZ.U32.TRUNC.NTZ R3, R2 ;  /* 0x0000000200037305 */ /* 0x000064000021f000 */
[----:B0-----:R-:W-:Y:S02]  /*4c00*/  IMAD.MOV.U32 R2, RZ, RZ, RZ ;  /* 0x000000ffff027224 */ /* 0x001fe400078e00ff */
[----:B-1----:R-:W-:-:S04]  /*4c10*/  IMAD.MOV R8, RZ, RZ, -R3 ;  /* 0x000000ffff087224 */ /* 0x002fc800078e0a03 */
[----:B------:R-:W-:Y:S01]  /*4c20*/  IMAD R9, R8, R7, RZ ;  /* 0x0000000708097224 */ /* 0x000fe200078e02ff */
[----:B------:R-:W-:-:S03]  /*4c30*/  IABS R8, R4 ;  /* 0x0000000400087213 */ /* 0x000fc60000000000 */
[----:B------:R-:W-:-:S04]  /*4c40*/  IMAD.HI.U32 R6, R3, R9, R2 ;  /* 0x0000000903067227 */ /* 0x000fc800078e0002 */
[----:B------:R-:W-:Y:S02]  /*4c50*/  IMAD.MOV R3, RZ, RZ, -R8 ;  /* 0x000000ffff037224 */ /* 0x000fe400078e0a08 */
        /* <DEDUP_REMOVED lines=23> */
.L_x_15203:
[----:B------:R0:W-:Y:S01]  /*4dd0*/  STG.E.U8 [R16.64], R2 ;  /* 0x0000000210007986 */ /* 0x0001e2000c101124 */
[----:B------:R-:W-:Y:S05]  /*4de0*/  BRA `(.L_x_15205) ;  /* 0x00000dc000007947 */ /* 0x000fea0003800000 */
.L_x_15202:
        /* <DEDUP_REMOVED lines=10> */
.L_x_15207:
[----:B------:R-:W-:-:S05]  /*4e90*/  PRMT R3, R2, 0x9910, RZ ;  /* 0x0000991002037816 */ /* 0x000fca00000000ff */
[----:B------:R0:W-:Y:S01]  /*4ea0*/  STG.E [R16.64], R3 ;  /* 0x0000000310007986 */ /* 0x0001e2000c101924 */
[----:B------:R-:W-:Y:S05]  /*4eb0*/  BRA `(.L_x_15205) ;  /* 0x00000cf000007947 */ /* 0x000fea0003800000 */
.L_x_15206:
[----:B------:R0:W-:Y:S01]  /*4ec0*/  STG.E.U16 [R16.64], R2 ;  /* 0x0000000210007986 */ /* 0x0001e2000c101524 */
[----:B------:R-:W-:Y:S05]  /*4ed0*/  BRA `(.L_x_15205) ;  /* 0x00000cd000007947 */ /* 0x000fea0003800000 */
.L_x_15201:
        /* <DEDUP_REMOVED lines=9> */
.L_x_15209:
[----:B------:R-:W0:Y:S02]  /*4f70*/  I2F.S16 R0, R2 ;  /* 0x0000000200007306 */ /* 0x000e240000101400 */
[----:B0-----:R-:W-:-:S05]  /*4f80*/  F2FP.PACK_AB R0, RZ, R0 ;  /* 0x00000000ff00723e */ /* 0x001fca00000000ff */
[----:B------:R0:W-:Y:S01]  /*4f90*/  STG.E.U16 [R16.64], R0 ;  /* 0x0000000010007986 */ /* 0x0001e2000c101524 */
[----:B------:R-:W-:Y:S05]  /*4fa0*/  BRA `(.L_x_15205) ;  /* 0x00000c0000007947 */ /* 0x000fea0003800000 */
.L_x_15208:
        /* <DEDUP_REMOVED lines=10> */
.L_x_15211:
[----:B------:R-:W0:Y:S02]  /*5050*/  I2F.S16 R2, R2 ;  /* 0x0000000200027306 */ /* 0x000e240000101400 */
[----:B0-----:R-:W-:-:S04]  /*5060*/  F2FP.PACK_AB R3, RZ, R2 ;  /* 0x00000002ff03723e */ /* 0x001fc800000000ff */
[----:B------:R-:W-:-:S05]  /*5070*/  PRMT R3, R3, 0x5410, RZ ;  /* 0x0000541003037816 */ /* 0x000fca00000000ff */
[----:B------:R0:W-:Y:S01]  /*5080*/  STG.E [R16.64], R3 ;  /* 0x0000000310007986 */ /* 0x0001e2000c101924 */
[----:B------:R-:W-:Y:S05]  /*5090*/  BRA `(.L_x_15205) ;  /* 0x00000b1000007947 */ /* 0x000fea0003800000 */
.L_x_15210:
[----:B------:R-:W0:Y:S02]  /*50a0*/  I2F.F64.S16 R2, R2 ;  /* 0x0000000200027312 */ /* 0x000e240000101c00 */
[----:B0-----:R0:W-:Y:S01]  /*50b0*/  STG.E.64 [R16.64], R2 ;  /* 0x0000000210007986 */ /* 0x0011e2000c101b24 */
[----:B------:R-:W-:Y:S05]  /*50c0*/  BRA `(.L_x_15205) ;  /* 0x00000ae000007947 */ /* 0x000fea0003800000 */
.L_x_15200:
        /* <DEDUP_REMOVED lines=13> */
.L_x_15214:
[----:B------:R-:W0:Y:S01]  /*51a0*/  I2F.F64.S16 R4, R2 ;  /* 0x0000000200047312 */ /* 0x000e220000101c00 */
[----:B------:R-:W-:-:S05]  /*51b0*/  CS2R R6, SRZ ;  /* 0x0000000000067805 */ /* 0x000fca000001ff00 */
[----:B0-----:R0:W-:Y:S01]  /*51c0*/  STG.E.128 [R16.64], R4 ;  /* 0x0000000410007986 */ /* 0x0011e2000c101d24 */
[----:B------:R-:W-:Y:S05]  /*51d0*/  BRA `(.L_x_15205) ;  /* 0x000009d000007947 */ /* 0x000fea0003800000 */
.L_x_15213:
        /* <DEDUP_REMOVED lines=21> */
.L_x_15218:
[----:B------:R-:W-:Y:S05]  /*5330*/  BSYNC B0 ;  /* 0x0000000000007941 */ /* 0x000fea0003800000 */
.L_x_15217:
[----:B------:R-:W-:-:S05]  /*5340*/  LOP3.LUT R3, R0, R3, RZ, 0xfc, !PT ;  /* 0x0000000300037212 */ /* 0x000fca00078efcff */
[----:B------:R0:W-:Y:S01]  /*5350*/  STG.E.U8 [R16.64], R3 ;  /* 0x0000000310007986 */ /* 0x0001e2000c101124 */
[----:B------:R-:W-:Y:S05]  /*5360*/  BRA `(.L_x_15205) ;  /* 0x0000084000007947 */ /* 0x000fea0003800000 */
.L_x_15216:
        /* <DEDUP_REMOVED lines=13> */
.L_x_15220:
[----:B------:R-:W-:Y:S01]  /*5440*/  IMAD.MOV.U32 R0, RZ, RZ, 0x7f ;  /* 0x0000007fff007424 */ /* 0x000fe200078e00ff */
[----:B------:R-:W-:-:S04]  /*5450*/  ISETP.GT.U32.AND P0, PT, R3, 0x7f800000, PT ;  /* 0x7f8000000300780c */ /* 0x000fc80003f04070 */
[----:B------:R-:W-:-:S04]  /*5460*/  SEL R0, R0, 0x7c, P0 ;  /* 0x0000007c00007807 */ /* 0x000fc80000000000 */
.L_x_15221:
[----:B------:R-:W-:Y:S05]  /*5470*/  BSYNC B0 ;  /* 0x0000000000007941 */ /* 0x000fea0003800000 */
.L_x_15219:
[----:B------:R-:W-:-:S04]  /*5480*/  LOP3.LUT R2, R5, 0x80000000, RZ, 0xc0, !PT ;  /* 0x8000000005027812 */ /* 0x000fc800078ec0ff */
[----:B------:R-:W-:-:S04]  /*5490*/  SHF.R.U32.HI R3, RZ, 0x18, R2 ;  /* 0x00000018ff037819 */ /* 0x000fc80000011602 */
[----:B------:R-:W-:-:S05]  /*54a0*/  LOP3.LUT R3, R0, R3, RZ, 0xfc, !PT ;  /* 0x0000000300037212 */ /* 0x000fca00078efcff */
[----:B------:R0:W-:Y:S01]  /*54b0*/  STG.E.U8 [R16.64], R3 ;  /* 0x0000000310007986 */ /* 0x0001e2000c101124 */
[----:B------:R-:W-:Y:S05]  /*54c0*/  BRA `(.L_x_15205) ;  /* 0x000006e000007947 */ /* 0x000fea0003800000 */
.L_x_15215:
[----:B------:R-:W0:Y:S02]  /*54d0*/  I2F.S16 R0, R2 ;  /* 0x0000000200007306 */ /* 0x000e240000101400 */
[----:B0-----:R-:W-:-:S05]  /*54e0*/  F2FP.BF16.PACK_AB R0, RZ, R0 ;  /* 0x00000000ff00723e */ /* 0x001fca00000010ff */
[----:B------:R0:W-:Y:S01]  /*54f0*/  STG.E.U16 [R16.64], R0 ;  /* 0x0000000010007986 */ /* 0x0001e2000c101524 */
[----:B------:R-:W-:Y:S05]  /*5500*/  BRA `(.L_x_15205) ;  /* 0x000006a000007947 */ /* 0x000fea0003800000 */
.L_x_15212:
        /* <DEDUP_REMOVED lines=10> */
.L_x_15224:
        /* <DEDUP_REMOVED lines=17> */
.L_x_15227:
[----:B------:R-:W-:-:S04]  /*56c0*/  LOP3.LUT R2, R5, 0x80000000, RZ, 0xc0, !PT ;  /* 0x8000000005027812 */ /* 0x000fc800078ec0ff */
[----:B------:R-:W-:-:S04]  /*56d0*/  SHF.R.U32.HI R3, RZ, 0x18, R2 ;  /* 0x00000018ff037819 */ /* 0x000fc80000011602 */
[----:B------:R-:W-:-:S04]  /*56e0*/  LOP3.LUT R0, R0, R3, RZ, 0xfc, !PT ;  /* 0x0000000300007212 */ /* 0x000fc800078efcff */
[----:B------:R-:W-:Y:S02]  /*56f0*/  PRMT R8, R0, 0x7610, R8 ;  /* 0x0000761000087816 */ /* 0x000fe40000000008 */
.L_x_15226:
[----:B------:R-:W-:Y:S05]  /*5700*/  BSYNC B0 ;  /* 0x0000000000007941 */ /* 0x000fea0003800000 */
.L_x_15225:
[----:B------:R0:W-:Y:S01]  /*5710*/  STG.E.U8 [R16.64], R8 ;  /* 0x0000000810007986 */ /* 0x0001e2000c101124 */
[----:B------:R-:W-:Y:S05]  /*5720*/  BRA `(.L_x_15205) ;  /* 0x0000048000007947 */ /* 0x000fea0003800000 */
.L_x_15223:
        /* <DEDUP_REMOVED lines=17> */
.L_x_15230:
[----:B------:R-:W-:-:S04]  /*5840*/  LOP3.LUT R2, R5, 0x80000000, RZ, 0xc0, !PT ;  /* 0x8000000005027812 */ /* 0x000fc800078ec0ff */
[----:B------:R-:W-:-:S04]  /*5850*/  SHF.R.U32.HI R3, RZ, 0x18, R2 ;  /* 0x00000018ff037819 */ /* 0x000fc80000011602 */
[----:B------:R-:W-:-:S04]  /*5860*/  LOP3.LUT R0, R0, R3, RZ, 0xfc, !PT ;  /* 0x0000000300007212 */ /* 0x000fc800078efcff */
[----:B------:R-:W-:Y:S02]  /*5870*/  PRMT R8, R0, 0x7610, R8 ;  /* 0x0000761000087816 */ /* 0x000fe40000000008 */
.L_x_15229:
[----:B------:R-:W-:Y:S05]  /*5880*/  BSYNC B0 ;  /* 0x0000000000007941 */ /* 0x000fea0003800000 */
.L_x_15228:
[----:B------:R0:W-:Y:S01]  /*5890*/  STG.E.U8 [R16.64], R8 ;  /* 0x0000000810007986 */ /* 0x0001e2000c101124 */
[----:B------:R-:W-:Y:S05]  /*58a0*/  BRA `(.L_x_15205) ;  /* 0x0000030000007947 */ /* 0x000fea0003800000 */
.L_x_15222:
        /* <DEDUP_REMOVED lines=22> */
.L_x_15204:
        /* <DEDUP_REMOVED lines=20> */
.L_x_15232:
[----:B------:R-:W-:-:S04]  /*5b50*/  PRMT R2, R2, 0x9910, RZ ;  /* 0x0000991002027816 */ /* 0x000fc800000000ff */
[----:B------:R-:W-:-:S05]  /*5b60*/  SHF.R.S32.HI R3, RZ, 0x1f, R2 ;  /* 0x0000001fff037819 */ /* 0x000fca0000011402 */
[----:B------:R0:W-:Y:S01]  /*5b70*/  STG.E.64 [R16.64], R2 ;  /* 0x0000000210007986 */ /* 0x0001e2000c101b24 */
[----:B------:R-:W-:Y:S05]  /*5b80*/  BRA `(.L_x_15205) ;  /* 0x0000002000007947 */ /* 0x000fea0003800000 */
.L_x_15231:
[----:B------:R-:W-:-:S05]  /*5b90*/  PRMT R3, R2, 0x9910, RZ ;  /* 0x0000991002037816 */ /* 0x000fca00000000ff */
[----:B------:R0:W-:Y:S02]  /*5ba0*/  STG.E [R16.64], R3 ;  /* 0x0000000310007986 */ /* 0x0001e4000c101924 */
.L_x_15205:
        /* <DEDUP_REMOVED lines=231> */
.L_x_15233:
        /* <DEDUP_REMOVED lines=18> */
.L_x_15237:
[----:B------:R0:W5:Y:S01]  /*6b40*/  LDG.E.U8 R0, [R2.64] ;  /* 0x0000002402007981 */ /* 0x000162000c1e1100 */
[----:B------:R-:W-:Y:S05]  /*6b50*/  BRA `(.L_x_15239) ;  /* 0x00000d7000007947 */ /* 0x000fea0003800000 */
.L_x_15236:
        /* <DEDUP_REMOVED lines=8> */
.L_x_15241:
[----:B------:R0:W5:Y:S01]  /*6be0*/  LDG.E.U16 R0, [R2.64] ;  /* 0x0000002402007981 */ /* 0x000162000c1e1500 */
[----:B------:R-:W-:Y:S05]  /*6bf0*/  BRA `(.L_x_15239) ;  /* 0x00000cd000007947 */ /* 0x000fea0003800000 */
.L_x_15240:
[----:B------:R0:W5:Y:S01]  /*6c00*/  LDG.E.U16 R0, [R2.64] ;  /* 0x0000002402007981 */ /* 0x000162000c1e1500 */
[----:B------:R-:W-:Y:S05]  /*6c10*/  BRA `(.L_x_15239) ;  /* 0x00000cb000007947 */ /* 0x000fea0003800000 */
.L_x_15235:
        /* <DEDUP_REMOVED lines=9> */
.L_x_15243:
[----:B------:R-:W2:Y:S02]  /*6cb0*/  LDG.E.U16 R4, [R2.64] ;  /* 0x0000002402047981 */ /* 0x000ea4000c1e1500 */
[----:B--2---:R-:W-:-:S06]  /*6cc0*/  HADD2.F32 R4, -RZ, R4.H0_H0 ;  /* 0x20000004ff047230 */ /* 0x004fcc0000004100 */
[----:B------:R-:W0:Y:S02]  /*6cd0*/  F2I.FTZ.TRUNC.NTZ R4, R4 ;  /* 0x0000000400047305 */ /* 0x000e24000021f100 */
[----:B0-----:R-:W-:Y:S01]  /*6ce0*/  PRMT R0, R4, 0x7610, R0 ;  /* 0x0000761004007816 */ /* 0x001fe20000000000 */
[----:B------:R-:W-:Y:S05]  /*6cf0*/  BRA `(.L_x_15239) ;  /* 0x00000bd000007947 */ /* 0x000fea0003800000 */
.L_x_15242:
        /* <DEDUP_REMOVED lines=9> */
.L_x_15245:
[----:B------:R-:W2:Y:S02]  /*6d90*/  LDG.E.U16 R2, [R2.64] ;  /* 0x0000002402027981 */ /* 0x000ea4000c1e1500 */
[----:B--2---:R-:W-:-:S06]  /*6da0*/  HADD2.F32 R4, -RZ, R2.H0_H0 ;  /* 0x20000002ff047230 */ /* 0x004fcc0000004100 */
[----:B------:R-:W0:Y:S02]  /*6db0*/  F2I.FTZ.TRUNC.NTZ R4, R4 ;  /* 0x0000000400047305 */ /* 0x000e24000021f100 */
[----:B0-----:R-:W-:Y:S01]  /*6dc0*/  PRMT R0, R4, 0x7610, R0 ;  /* 0x0000761004007816 */ /* 0x001fe20000000000 */
[----:B------:R-:W-:Y:S05]  /*6dd0*/  BRA `(.L_x_15239) ;  /* 0x00000af000007947 */ /* 0x000fea0003800000 */
.L_x_15244:
[----:B------:R-:W2:Y:S02]  /*6de0*/  LDG.E.64 R2, [R2.64] ;  /* 0x0000002402027981 */ /* 0x000ea4000c1e1b00 */
[----:B--2---:R0:W1:Y:S01]  /*6df0*/  F2I.F64.TRUNC R0, R2 ;  /* 0x0000000200007311 */ /* 0x004062000030d100 */
[----:B------:R-:W-:Y:S05]  /*6e00*/  BRA `(.L_x_15239) ;  /* 0x00000ac000007947 */ /* 0x000fea0003800000 */
.L_x_15234:
        /* <DEDUP_REMOVED lines=12> */
.L_x_15248:
[----:B------:R-:W2:Y:S02]  /*6ed0*/  LDG.E.64 R2, [R2.64] ;  /* 0x0000002402027981 */ /* 0x000ea4000c1e1b00 */
[----:B--2---:R0:W1:Y:S01]  /*6ee0*/  F2I.F64.TRUNC R0, R2 ;  /* 0x0000000200007311 */ /* 0x004062000030d100 */
[----:B------:R-:W-:Y:S05]  /*6ef0*/  BRA `(.L_x_15239) ;  /* 0x000009d000007947 */ /* 0x000fea0003800000 */
.L_x_15247:
        /* <DEDUP_REMOVED lines=28> */
.L_x_15250:
        /* <DEDUP_REMOVED lines=15> */
.L_x_15249:
[----:B------:R-:W2:Y:S02]  /*71b0*/  LDG.E.U16 R2, [R2.64] ;  /* 0x0000002402027981 */ /* 0x000ea4000c1e1500 */
[----:B--2---:R-:W-:-:S04]  /*71c0*/  PRMT R2, RZ, 0x5410, R2 ;  /* 0x00005410ff027816 */ /* 0x004fc80000000002 */
[----:B------:R0:W1:Y:S01]  /*71d0*/  F2I.FTZ.TRUNC.NTZ R0, R2 ;  /* 0x0000000200007305 */ /* 0x000062000021f100 */
[----:B------:R-:W-:Y:S05]  /*71e0*/  BRA `(.L_x_15239) ;  /* 0x000006e000007947 */ /* 0x000fea0003800000 */
.L_x_15246:
        /* <DEDUP_REMOVED lines=10> */
.L_x_15253:
        /* <DEDUP_REMOVED lines=21> */
.L_x_15257:
[----:B------:R-:W-:Y:S05]  /*73e0*/  BSYNC B1 ;  /* 0x0000000000017941 */ /* 0x000fea0003800000 */
.L_x_15256:
[----:B------:R-:W-:Y:S01]  /*73f0*/  IMAD.SHL.U32 R2, R2, 0x100000, RZ ;  /* 0x0010000002027824 */ /* 0x000fe200078e00ff */
[----:B------:R-:W-:-:S04]  /*7400*/  LEA R3, R0, 0x3b800000, 0x17 ;  /* 0x3b80000000037811 */ /* 0x000fc800078eb8ff */
[----:B------:R-:W-:Y:S02]  /*7410*/  LOP3.LUT R4, R3, R2, R4, 0xfe, !PT ;  /* 0x0000000203047212 */ /* 0x000fe400078efe04 */
.L_x_15255:
[----:B------:R-:W-:Y:S05]  /*7420*/  BSYNC B0 ;  /* 0x0000000000007941 */ /* 0x000fea0003800000 */
.L_x_15254:
[----:B------:R-:W0:Y:S02]  /*7430*/  F2I.FTZ.TRUNC.NTZ R4, R4 ;  /* 0x0000000400047305 */ /* 0x000e24000021f100 */
[----:B0-----:R-:W-:Y:S01]  /*7440*/  PRMT R0, R4, 0x7610, R0 ;  /* 0x0000761004007816 */ /* 0x001fe20000000000 */
[----:B------:R-:W-:Y:S05]  /*7450*/  BRA `(.L_x_15239) ;  /* 0x0000047000007947 */ /* 0x000fea0003800000 */
.L_x_15252:
        /* <DEDUP_REMOVED lines=21> */
.L_x_15261:
[----:B------:R-:W-:Y:S05]  /*75b0*/  BSYNC B1 ;  /* 0x0000000000017941 */ /* 0x000fea0003800000 */
.L_x_15260:
[----:B------:R-:W-:Y:S01]  /*75c0*/  IMAD.SHL.U32 R2, R2, 0x200000, RZ ;  /* 0x0020000002027824 */ /* 0x000fe200078e00ff */
[----:B------:R-:W-:-:S04]  /*75d0*/  LEA R3, R0, 0x37800000, 0x17 ;  /* 0x3780000000037811 */ /* 0x000fc800078eb8ff */
[----:B------:R-:W-:Y:S02]  /*75e0*/  LOP3.LUT R4, R3, R2, R4, 0xfe, !PT ;  /* 0x0000000203047212 */ /* 0x000fe400078efe04 */
.L_x_15259:
[----:B------:R-:W-:Y:S05]  /*75f0*/  BSYNC B0 ;  /* 0x0000000000007941 */ /* 0x000fea0003800000 */
.L_x_15258:
[----:B------:R-:W0:Y:S02]  /*7600*/  F2I.FTZ.TRUNC.NTZ R4, R4 ;  /* 0x0000000400047305 */ /* 0x000e24000021f100 */
[----:B0-----:R-:W-:Y:S01]  /*7610*/  PRMT R0, R4, 0x7610, R0 ;  /* 0x0000761004007816 */ /* 0x001fe20000000000 */
[----:B------:R-:W-:Y:S05]  /*7620*/  BRA `(.L_x_15239) ;  /* 0x000002a000007947 */ /* 0x000fea0003800000 */
.L_x_15251:
        /* <DEDUP_REMOVED lines=14> */
.L_x_15265:
[----:B------:R-:W-:Y:S05]  /*7710*/  BSYNC B0 ;  /* 0x0000000000007941 */ /* 0x000fea0003800000 */
.L_x_15264:
[----:B------:R-:W0:Y:S02]  /*7720*/  F2I.FTZ.TRUNC.NTZ R4, R4 ;  /* 0x0000000400047305 */ /* 0x000e24000021f100 */
[----:B0-----:R-:W-:Y:S01]  /*7730*/  PRMT R0, R4, 0x7610, R0 ;  /* 0x0000761004007816 */ /* 0x001fe20000000000 */
[----:B------:R-:W-:Y:S05]  /*7740*/  BRA `(.L_x_15239) ;  /* 0x0000018000007947 */ /* 0x000fea0003800000 */
.L_x_15238:
        /* <DEDUP_REMOVED lines=21> */
.L_x_15263:
[----:B------:R0:W5:Y:S01]  /*78a0*/  LDG.E.U16 R0, [R2.64] ;  /* 0x0000002402007981 */ /* 0x000162000c1e1500 */
[----:B------:R-:W-:Y:S05]  /*78b0*/  BRA `(.L_x_15239) ;  /* 0x0000001000007947 */ /* 0x000fea0003800000 */
.L_x_15262:
[----:B------:R0:W5:Y:S02]  /*78c0*/  LDG.E.U16 R0, [R2.64] ;  /* 0x0000002402007981 */ /* 0x000164000c1e1500 */
.L_x_15239:
        /* <DEDUP_REMOVED lines=39> */
.L_x_15269:
[----:B------:R0:W-:Y:S01]  /*7b40*/  STG.E.U8 [R16.64], R2 ;  /* 0x0000000210007986 */ /* 0x0001e2000c101124 */
[----:B------:R-:W-:Y:S05]  /*7b50*/  BRA `(.L_x_15271) ;  /* 0x00000dc000007947 */ /* 0x000fea0003800000 */
.L_x_15268:
        /* <DEDUP_REMOVED lines=10> */
.L_x_15273:
[----:B------:R-:W-:-:S05]  /*7c00*/  PRMT R3, R2, 0x9910, RZ ;  /* 0x0000991002037816 */ /* 0x000fca00000000ff */
[----:B------:R0:W-:Y:S01]  /*7c10*/  STG.E [R16.64], R3 ;  /* 0x0000000310007986 */ /* 0x0001e2000c101924 */
[----:B------:R-:W-:Y:S05]  /*7c20*/  BRA `(.L_x_15271) ;  /* 0x00000cf000007947 */ /* 0x000fea0003800000 */
.L_x_15272:
[----:B------:R0:W-:Y:S01]  /*7c30*/  STG.E.U16 [R16.64], R2 ;  /* 0x0000000210007986 */ /* 0x0001e2000c101524 */
[----:B------:R-:W-:Y:S05]  /*7c40*/  BRA `(.L_x_15271) ;  /* 0x00000cd000007947 */ /* 0x000fea0003800000 */
.L_x_15267:
        /* <DEDUP_REMOVED lines=9> */
.L_x_15275:
[----:B------:R-:W0:Y:S02]  /*7ce0*/  I2F.S16 R0, R2 ;  /* 0x0000000200007306 */ /* 0x000e240000101400 */
[----:B0-----:R-:W-:-:S05]  /*7cf0*/  F2FP.PACK_AB R0, RZ, R0 ;  /* 0x00000000ff00723e */ /* 0x001fca00000000ff */
[----:B------:R0:W-:Y:S01]  /*7d00*/  STG.E.U16 [R16.64], R0 ;  /* 0x0000000010007986 */ /* 0x0001e2000c101524 */
[----:B------:R-:W-:Y:S05]  /*7d10*/  BRA `(.L_x_15271) ;  /* 0x00000c0000007947 */ /* 0x000fea0003800000 */
.L_x_15274:
        /* <DEDUP_REMOVED lines=10> */
.L_x_15277:
[----:B------:R-:W0:Y:S02]  /*7dc0*/  I2F.S16 R2, R2 ;  /* 0x0000000200027306 */ /* 0x000e240000101400 */
[----:B0-----:R-:W-:-:S04]  /*7dd0*/  F2FP.PACK_AB R3, RZ, R2 ;  /* 0x00000002ff03723e */ /* 0x001fc800000000ff */
[----:B------:R-:W-:-:S05]  /*7de0*/  PRMT R3, R3, 0x5410, RZ ;  /* 0x0000541003037816 */ /* 0x000fca00000000ff */
[----:B------:R0:W-:Y:S01]  /*7df0*/  STG.E [R16.64], R3 ;  /* 0x0000000310007986 */ /* 0x0001e2000c101924 */
[----:B------:R-:W-:Y:S05]  /*7e00*/  BRA `(.L_x_15271) ;  /* 0x00000b1000007947 */ /* 0x000fea0003800000 */
.L_x_15276:
[----:B------:R-:W0:Y:S02]  /*7e10*/  I2F.F64.S16 R2, R2 ;  /* 0x0000000200027312 */ /* 0x000e240000101c00 */
[----:B0-----:R0:W-:Y:S01]  /*7e20*/  STG.E.64 [R16.64], R2 ;  /* 0x0000000210007986 */ /* 0x0011e2000c101b24 */
[----:B------:R-:W-:Y:S05]  /*7e30*/  BRA `(.L_x_15271) ;  /* 0x00000ae000007947 */ /* 0x000fea0003800000 */
.L_x_15266:
        /* <DEDUP_REMOVED lines=13> */
.L_x_15280:
[----:B------:R-:W0:Y:S01]  /*7f10*/  I2F.F64.S16 R4, R2 ;  /* 0x0000000200047312 */ /* 0x000e220000101c00 */
[----:B------:R-:W-:-:S05]  /*7f20*/  CS2R R6, SRZ ;  /* 0x0000000000067805 */ /* 0x000fca000001ff00 */
[----:B0-----:R0:W-:Y:S01]  /*7f30*/  STG.E.128 [R16.64], R4 ;  /* 0x0000000410007986 */ /* 0x0011e2000c101d24 */
[----:B------:R-:W-:Y:S05]  /*7f40*/  BRA `(.L_x_15271) ;  /* 0x000009d000007947 */ /* 0x000fea0003800000 */
.L_x_15279:
        /* <DEDUP_REMOVED lines=21> */
.L_x_15284:
[----:B------:R-:W-:Y:S05]  /*80a0*/  BSYNC B0 ;  /* 0x0000000000007941 */ /* 0x000fea0003800000 */
.L_x_15283:
[----:B------:R-:W-:-:S05]  /*80b0*/  LOP3.LUT R3, R0, R3, RZ, 0xfc, !PT ;  /* 0x0000000300037212 */ /* 0x000fca00078efcff */
[----:B------:R0:W-:Y:S01]  /*80c0*/  STG.E.U8 [R16.64], R3 ;  /* 0x0000000310007986 */ /* 0x0001e2000c101124 */
[----:B------:R-:W-:Y:S05]  /*80d0*/  BRA `(.L_x_15271) ;  /* 0x0000084000007947 */ /* 0x000fea0003800000 */
.L_x_15282:
        /* <DEDUP_REMOVED lines=13> */
.L_x_15286:
[----:B------:R-:W-:Y:S01]  /*81b0*/  IMAD.MOV.U32 R0, RZ, RZ, 0x7f ;  /* 0x0000007fff007424 */ /* 0x000fe200078e00ff */
[----:B------:R-:W-:-:S04]  /*81c0*/  ISETP.GT.U32.AND P0, PT, R3, 0x7f800000, PT ;  /* 0x7f8000000300780c */ /* 0x000fc80003f04070 */
[----:B------:R-:W-:-:S04]  /*81d0*/  SEL R0, R0, 0x7c, P0 ;  /* 0x0000007c00007807 */ /* 0x000fc80000000000 */
.L_x_15287:
[----:B------:R-:W-:Y:S05]  /*81e0*/  BSYNC B0 ;  /* 0x0000000000007941 */ /* 0x000fea0003800000 */
.L_x_15285:
[----:B------:R-:W-:-:S04]  /*81f0*/  LOP3.LUT R2, R5, 0x80000000, RZ, 0xc0, !PT ;  /* 0x8000000005027812 */ /* 0x000fc800078ec0ff */
[----:B------:R-:W-:-:S04]  /*8200*/  SHF.R.U32.HI R3, RZ, 0x18, R2 ;  /* 0x00000018ff037819 */ /* 0x000fc80000011602 */
[----:B------:R-:W-:-:S05]  /*8210*/  LOP3.LUT R3, R0, R3, RZ, 0xfc, !PT ;  /* 0x0000000300037212 */ /* 0x000fca00078efcff */
[----:B------:R0:W-:Y:S01]  /*8220*/  STG.E.U8 [R16.64], R3 ;  /* 0x0000000310007986 */ /* 0x0001e2000c101124 */
[----:B------:R-:W-:Y:S05]  /*8230*/  BRA `(.L_x_15271) ;  /* 0x000006e000007947 */ /* 0x000fea0003800000 */
.L_x_15281:
[----:B------:R-:W0:Y:S02]  /*8240*/  I2F.S16 R0, R2 ;  /* 0x0000000200007306 */ /* 0x000e240000101400 */
[----:B0-----:R-:W-:-:S05]  /*8250*/  F2FP.BF16.PACK_AB R0, RZ, R0 ;  /* 0x00000000ff00723e */ /* 0x001fca00000010ff */
[----:B------:R0:W-:Y:S01]  /*8260*/  STG.E.U16 [R16.64], R0 ;  /* 0x0000000010007986 */ /* 0x0001e2000c101524 */
[----:B------:R-:W-:Y:S05]  /*8270*/  BRA `(.L_x_15271) ;  /* 0x000006a000007947 */ /* 0x000fea0003800000 */
.L_x_15278:
        /* <DEDUP_REMOVED lines=10> */
.L_x_15290:
        /* <DEDUP_REMOVED lines=17> */
.L_x_15293:
[----:B------:R-:W-:-:S04]  /*8430*/  LOP3.LUT R2, R5, 0x80000000, RZ, 0xc0, !PT ;  /* 0x8000000005027812 */ /* 0x000fc800078ec0ff */
[----:B------:R-:W-:-:S04]  /*8440*/  SHF.R.U32.HI R3, RZ, 0x18, R2 ;  /* 0x00000018ff037819 */ /* 0x000fc80000011602 */
[----:B------:R-:W-:-:S04]  /*8450*/  LOP3.LUT R0, R0, R3, RZ, 0xfc, !PT ;  /* 0x0000000300007212 */ /* 0x000fc800078efcff */
[----:B------:R-:W-:Y:S02]  /*8460*/  PRMT R8, R0, 0x7610, R8 ;  /* 0x0000761000087816 */ /* 0x000fe40000000008 */
.L_x_15292:
[----:B------:R-:W-:Y:S05]  /*8470*/  BSYNC B0 ;  /* 0x0000000000007941 */ /* 0x000fea0003800000 */
.L_x_15291:
[----:B------:R0:W-:Y:S01]  /*8480*/  STG.E.U8 [R16.64], R8 ;  /* 0x0000000810007986 */ /* 0x0001e2000c101124 */
[----:B------:R-:W-:Y:S05]  /*8490*/  BRA `(.L_x_15271) ;  /* 0x0000048000007947 */ /* 0x000fea0003800000 */
.L_x_15289:
        /* <DEDUP_REMOVED lines=17> */
.L_x_15296:
[----:B------:R-:W-:-:S04]  /*85b0*/  LOP3.LUT R2, R5, 0x80000000, RZ, 0xc0, !PT ;  /* 0x8000000005027812 */ /* 0x000fc800078ec0ff */
[----:B------:R-:W-:-:S04]  /*85c0*/  SHF.R.U32.HI R3, RZ, 0x18, R2 ;  /* 0x00000018ff037819 */ /* 0x000fc80000011602 */
[----:B------:R-:W-:-:S04]  /*85d0*/  LOP3.LUT R0, R0, R3, RZ, 0xfc, !PT ;  /* 0x0000000300007212 */ /* 0x000fc800078efcff */
[----:B------:R-:W-:Y:S02]  /*85e0*/  PRMT R8, R0, 0x7610, R8 ;  /* 0x0000761000087816 */ /* 0x000fe40000000008 */
.L_x_15295:
[----:B------:R-:W-:Y:S05]  /*85f0*/  BSYNC B0 ;  /* 0x0000000000007941 */ /* 0x000fea0003800000 */
.L_x_15294:
[----:B------:R0:W-:Y:S01]  /*8600*/  STG.E.U8 [R16.64], R8 ;  /* 0x0000000810007986 */ /* 0x0001e2000c101124 */
[----:B------:R-:W-:Y:S05]  /*8610*/  BRA `(.L_x_15271) ;  /* 0x0000030000007947 */ /* 0x000fea0003800000 */
.L_x_15288:
        /* <DEDUP_REMOVED lines=22> */
.L_x_15270:
        /* <DEDUP_REMOVED lines=20> */
.L_x_15298:
[----:B------:R-:W-:-:S04]  /*88c0*/  PRMT R2, R2, 0x9910, RZ ;  /* 0x0000991002027816 */ /* 0x000fc800000000ff */
[----:B------:R-:W-:-:S05]  /*88d0*/  SHF.R.S32.HI R3, RZ, 0x1f, R2 ;  /* 0x0000001fff037819 */ /* 0x000fca0000011402 */
[----:B------:R0:W-:Y:S01]  /*88e0*/  STG.E.64 [R16.64], R2 ;  /* 0x0000000210007986 */ /* 0x0001e2000c101b24 */
[----:B------:R-:W-:Y:S05]  /*88f0*/  BRA `(.L_x_15271) ;  /* 0x0000002000007947 */ /* 0x000fea0003800000 */
.L_x_15297:
[----:B------:R-:W-:-:S05]  /*8900*/  PRMT R3, R2, 0x9910, RZ ;  /* 0x0000991002037816 */ /* 0x000fca00000000ff */
[----:B------:R0:W-:Y:S02]  /*8910*/  STG.E [R16.64], R3 ;  /* 0x0000000310007986 */ /* 0x0001e4000c101924 */
.L_x_15271:
[----:B------:R-:W-:Y:S02]  /*8920*/  IADD3 R19, R19, 0x80, RZ ;  /* 0x0000008013137810 */ /* 0x000fe40007ffe0ff */
.L_x_15166:
[----:B------:R-:W-:Y:S05]  /*8930*/  BSYNC B6 ;  /* 0x0000000000067941 */ /* 0x000fea0003800000 */
.L_x_15165:
        /* <DEDUP_REMOVED lines=230> */
.L_x_15299:
        /* <DEDUP_REMOVED lines=18> */
.L_x_15303:
[----:B------:R0:W5:Y:S01]  /*98c0*/  LDG.E.U8 R0, [R2.64] ;  /* 0x0000002402007981 */ /* 0x000162000c1e1100 */
[----:B------:R-:W-:Y:S05]  /*98d0*/  BRA `(.L_x_15305) ;  /* 0x00000d7000007947 */ /* 0x000fea0003800000 */
.L_x_15302:
        /* <DEDUP_REMOVED lines=8> */
.L_x_15307:
[----:B------:R0:W5:Y:S01]  /*9960*/  LDG.E.U16 R0, [R2.64] ;  /* 0x0000002402007981 */ /* 0x000162000c1e1500 */
[----:B------:R-:W-:Y:S05]  /*9970*/  BRA `(.L_x_15305) ;  /* 0x00000cd000007947 */ /* 0x000fea0003800000 */
.L_x_15306:
[----:B------:R0:W5:Y:S01]  /*9980*/  LDG.E.U16 R0, [R2.64] ;  /* 0x0000002402007981 */ /* 0x000162000c1e1500 */
[----:B------:R-:W-:Y:S05]  /*9990*/  BRA `(.L_x_15305) ;  /* 0x00000cb000007947 */ /* 0x000fea0003800000 */
.L_x_15301:
        /* <DEDUP_REMOVED lines=9> */
.L_x_15309:
[----:B------:R-:W2:Y:S02]  /*9a30*/  LDG.E.U16 R4, [R2.64] ;  /* 0x0000002402047981 */ /* 0x000ea4000c1e1500 */
[----:B--2---:R-:W-:-:S06]  /*9a40*/  HADD2.F32 R4, -RZ, R4.H0_H0 ;  /* 0x20000004ff047230 */ /* 0x004fcc0000004100 */
[----:B------:R-:W0:Y:S02]  /*9a50*/  F2I.FTZ.TRUNC.NTZ R4, R4 ;  /* 0x0000000400047305 */ /* 0x000e24000021f100 */
[----:B0-----:R-:W-:Y:S01]  /*9a60*/  PRMT R0, R4, 0x7610, R0 ;  /* 0x0000761004007816 */ /* 0x001fe20000000000 */
[----:B------:R-:W-:Y:S05]  /*9a70*/  BRA `(.L_x_15305) ;  /* 0x00000bd000007947 */ /* 0x000fea0003800000 */
.L_x_15308:
        /* <DEDUP_REMOVED lines=9> */
.L_x_15311:
[----:B------:R-:W2:Y:S02]  /*9b10*/  LDG.E.U16 R2, [R2.64] ;  /* 0x0000002402027981 */ /* 0x000ea4000c1e1500 */
[----:B--2---:R-:W-:-:S06]  /*9b20*/  HADD2.F32 R4, -RZ, R2.H0_H0 ;  /* 0x20000002ff047230 */ /* 0x004fcc0000004100 */
[----:B------:R-:W0:Y:S02]  /*9b30*/  F2I.FTZ.TRUNC.NTZ R4, R4 ;  /* 0x0000000400047305 */ /* 0x000e24000021f100 */
[----:B0-----:R-:W-:Y:S01]  /*9b40*/  PRMT R0, R4, 0x7610, R0 ;  /* 0x0000761004007816 */ /* 0x001fe20000000000 */
[----:B------:R-:W-:Y:S05]  /*9b50*/  BRA `(.L_x_15305) ;  /* 0x00000af000007947 */ /* 0x000fea0003800000 */
.L_x_15310:
[----:B------:R-:W2:Y:S02]  /*9b60*/  LDG.E.64 R2, [R2.64] ;  /* 0x0000002402027981 */ /* 0x000ea4000c1e1b00 */
[----:B--2---:R0:W1:Y:S01]  /*9b70*/  F2I.F64.TRUNC R0, R2 ;  /* 0x0000000200007311 */ /* 0x004062000030d100 */
[----:B------:R-:W-:Y:S05]  /*9b80*/  BRA `(.L_x_15305) ;  /* 0x00000ac000007947 */ /* 0x000fea0003800000 */
.L_x_15300:
        /* <DEDUP_REMOVED lines=12> */
.L_x_15314:
[----:B------:R-:W2:Y:S02]  /*9c50*/  LDG.E.64 R2, [R2.64] ;  /* 0x0000002402027981 */ /* 0x000ea4000c1e1b00 */
[----:B--2---:R0:W1:Y:S01]  /*9c60*/  F2I.F64.TRUNC R0, R2 ;  /* 0x0000000200007311 */ /* 0x004062000030d100 */
[----:B------:R-:W-:Y:S05]  /*9c70*/  BRA `(.L_x_15305) ;  /* 0x000009d000007947 */ /* 0x000fea0003800000 */
.L_x_15313:
        /* <DEDUP_REMOVED lines=28> */
.L_x_15316:
        /* <DEDUP_REMOVED lines=15> */
.L_x_15315:
[----:B------:R-:W2:Y:S02]  /*9f30*/  LDG.E.U16 R2, [R2.64] ;  /* 0x0000002402027981 */ /* 0x000ea4000c1e1500 */
[----:B--2---:R-:W-:-:S04]  /*9f40*/  PRMT R2, RZ, 0x5410, R2 ;  /* 0x00005410ff027816 */ /* 0x004fc80000000002 */
[----:B------:R0:W1:Y:S01]  /*9f50*/  F2I.FTZ.TRUNC.NTZ R0, R2 ;  /* 0x0000000200007305 */ /* 0x000062000021f100 */
[----:B------:R-:W-:Y:S05]  /*9f60*/  BRA `(.L_x_15305) ;  /* 0x000006e000007947 */ /* 0x000fea0003800000 */
.L_x_15312:
        /* <DEDUP_REMOVED lines=10> */
.L_x_15319:
        /* <DEDUP_REMOVED lines=21> */
.L_x_15323:
[----:B------:R-:W-:Y:S05]  /*a160*/  BSYNC B1 ;  /* 0x0000000000017941 */ /* 0x000fea0003800000 */
.L_x_15322:
[----:B------:R-:W-:Y:S01]  /*a170*/  IMAD.SHL.U32 R2, R2, 0x100000, RZ ;  /* 0x0010000002027824 */ /* 0x000fe200078e00ff */
[----:B------:R-:W-:-:S04]  /*a180*/  LEA R3, R0, 0x3b800000, 0x17 ;  /* 0x3b80000000037811 */ /* 0x000fc800078eb8ff */
[----:B------:R-:W-:Y:S02]  /*a190*/  LOP3.LUT R4, R3, R2, R4, 0xfe, !PT ;  /* 0x0000000203047212 */ /* 0x000fe400078efe04 */
.L_x_15321:
[----:B------:R-:W-:Y:S05]  /*a1a0*/  BSYNC B0 ;  /* 0x0000000000007941 */ /* 0x000fea0003800000 */
.L_x_15320:
[----:B------:R-:W0:Y:S02]  /*a1b0*/  F2I.FTZ.TRUNC.NTZ R4, R4 ;  /* 0x0000000400047305 */ /* 0x000e24000021f100 */
[----:B0-----:R-:W-:Y:S01]  /*a1c0*/  PRMT R0, R4, 0x7610, R0 ;  /* 0x0000761004007816 */ /* 0x001fe20000000000 */
[----:B------:R-:W-:Y:S05]  /*a1d0*/  BRA `(.L_x_15305) ;  /* 0x0000047000007947 */ /* 0x000fea0003800000 */
.L_x_15318:
        /* <DEDUP_REMOVED lines=21> */
.L_x_15327:
[----:B------:R-:W-:Y:S05]  /*a330*/  BSYNC B1 ;  /* 0x0000000000017941 */ /* 0x000fea0003800000 */
.L_x_15326:
[----:B------:R-:W-:Y:S01]  /*a340*/  IMAD.SHL.U32 R2, R2, 0x200000, RZ ;  /* 0x0020000002027824 */ /* 0x000fe200078e00ff */
[----:B------:R-:W-:-:S04]  /*a350*/  LEA R3, R0, 0x37800000, 0x17 ;  /* 0x3780000000037811 */ /* 0x000fc800078eb8ff */
[----:B------:R-:W-:Y:S02]  /*a360*/  LOP3.LUT R4, R3, R2, R4, 0xfe, !PT ;  /* 0x0000000203047212 */ /* 0x000fe400078efe04 */
.L_x_15325:
[----:B------:R-:W-:Y:S05]  /*a370*/  BSYNC B0 ;  /* 0x0000000000007941 */ /* 0x000fea0003800000 */
.L_x_15324:
[----:B------:R-:W0:Y:S02]  /*a380*/  F2I.FTZ.TRUNC.NTZ R4, R4 ;  /* 0x0000000400047305 */ /* 0x000e24000021f100 */
[----:B0-----:R-:W-:Y:S01]  /*a390*/  PRMT R0, R4, 0x7610, R0 ;  /* 0x0000761004007816 */ /* 0x001fe20000000000 */
[----:B------:R-:W-:Y:S05]  /*a3a0*/  BRA `(.L_x_15305) ;  /* 0x000002a000007947 */ /* 0x000fea0003800000 */
.L_x_15317:
        /* <DEDUP_REMOVED lines=14> */
.L_x_15331:
[----:B------:R-:W-:Y:S05]  /*a490*/  BSYNC B0 ;  /* 0x0000000000007941 */ /* 0x000fea0003800000 */
.L_x_15330:
[----:B------:R-:W0:Y:S02]  /*a4a0*/  F2I.FTZ.TRUNC.NTZ R4, R4 ;  /* 0x0000000400047305 */ /* 0x000e24000021f100 */
[----:B0-----:R-:W-:Y:S01]  /*a4b0*/  PRMT R0, R4, 0x7610, R0 ;  /* 0x0000761004007816 */ /* 0x001fe20000000000 */
[----:B------:R-:W-:Y:S05]  /*a4c0*/  BRA `(.L_x_15305) ;  /* 0x0000018000007947 */ /* 0x000fea0003800000 */
.L_x_15304:
        /* <DEDUP_REMOVED lines=21> */
.L_x_15329:
[----:B------:R0:W5:Y:S01]  /*a620*/  LDG.E.U16 R0, [R2.64] ;  /* 0x0000002402007981 */ /* 0x000162000c1e1500 */
[----:B------:R-:W-:Y:S05]  /*a630*/  BRA `(.L_x_15305) ;  /* 0x0000001000007947 */ /* 0x000fea0003800000 */
.L_x_15328:
[----:B------:R0:W5:Y:S02]  /*a640*/  LDG.E.U16 R0, [R2.64] ;  /* 0x0000002402007981 */ /* 0x000164000c1e1500 */
.L_x_15305:
        /* <DEDUP_REMOVED lines=39> */
.L_x_15335:
[----:B------:R-:W-:Y:S01]  /*a8c0*/  STG.E.U8 [R16.64], R2 ;  /* 0x0000000210007986 */ /* 0x000fe2000c101124 */
[----:B------:R-:W-:Y:S05]  /*a8d0*/  EXIT ;  /* 0x000000000000794d */ /* 0x000fea0003800000 */
.L_x_15334:
        /* <DEDUP_REMOVED lines=8> */
[----:B------:R-:W-:Y:S01]  /*a960*/  STG.E.64 [R16.64], R2 ;  /* 0x0000000210007986 */ /* 0x000fe2000c101b24 */
[----:B------:R-:W-:Y:S05]  /*a970*/  EXIT ;  /* 0x000000000000794d */ /* 0x000fea0003800000 */
.L_x_15338:
[----:B------:R-:W-:-:S05]  /*a980*/  PRMT R3, R2, 0x9910, RZ ;  /* 0x0000991002037816 */ /* 0x000fca00000000ff */
[----:B------:R-:W-:Y:S01]  /*a990*/  STG.E [R16.64], R3 ;  /* 0x0000000310007986 */ /* 0x000fe2000c101924 */
[----:B------:R-:W-:Y:S05]  /*a9a0*/  EXIT ;  /* 0x000000000000794d */ /* 0x000fea0003800000 */
.L_x_15337:
[----:B------:R-:W-:Y:S01]  /*a9b0*/  STG.E.U16 [R16.64], R2 ;  /* 0x0000000210007986 */ /* 0x000fe2000c101524 */
[----:B------:R-:W-:Y:S05]  /*a9c0*/  EXIT ;  /* 0x000000000000794d */ /* 0x000fea0003800000 */
.L_x_15333:
        /* <DEDUP_REMOVED lines=9> */
.L_x_15340:
[----:B------:R-:W0:Y:S02]  /*aa60*/  I2F.S16 R0, R2 ;  /* 0x0000000200007306 */ /* 0x000e240000101400 */
[----:B0-----:R-:W-:-:S05]  /*aa70*/  F2FP.PACK_AB R0, RZ, R0 ;  /* 0x00000000ff00723e */ /* 0x001fca00000000ff */
[----:B------:R-:W-:Y:S01]  /*aa80*/  STG.E.U16 [R16.64], R0 ;  /* 0x0000000010007986 */ /* 0x000fe2000c101524 */
[----:B------:R-:W-:Y:S05]  /*aa90*/  EXIT ;  /* 0x000000000000794d */ /* 0x000fea0003800000 */
.L_x_15339:
        /* <DEDUP_REMOVED lines=10> */
.L_x_15342:
[----:B------:R-:W0:Y:S02]  /*ab40*/  I2F.S16 R2, R2 ;  /* 0x0000000200027306 */ /* 0x000e240000101400 */
[----:B0-----:R-:W-:-:S04]  /*ab50*/  F2FP.PACK_AB R3, RZ, R2 ;  /* 0x00000002ff03723e */ /* 0x001fc800000000ff */
[----:B------:R-:W-:-:S05]  /*ab60*/  PRMT R3, R3, 0x5410, RZ ;  /* 0x0000541003037816 */ /* 0x000fca00000000ff */
[----:B------:R-:W-:Y:S01]  /*ab70*/  STG.E [R16.64], R3 ;  /* 0x0000000310007986 */ /* 0x000fe2000c101924 */
[----:B------:R-:W-:Y:S05]  /*ab80*/  EXIT ;  /* 0x000000000000794d */ /* 0x000fea0003800000 */
.L_x_15341:
[----:B------:R-:W0:Y:S02]  /*ab90*/  I2F.F64.S16 R2, R2 ;  /* 0x0000000200027312 */ /* 0x000e240000101c00 */
[----:B0-----:R-:W-:Y:S01]  /*aba0*/  STG.E.64 [R16.64], R2 ;  /* 0x0000000210007986 */ /* 0x001fe2000c101b24 */
[----:B------:R-:W-:Y:S05]  /*abb0*/  EXIT ;  /* 0x000000000000794d */ /* 0x000fea0003800000 */
.L_x_15332:
        /* <DEDUP_REMOVED lines=13> */
.L_x_15345:
[----:B------:R-:W0:Y:S01]  /*ac90*/  I2F.F64.S16 R4, R2 ;  /* 0x0000000200047312 */ /* 0x000e220000101c00 */
[----:B------:R-:W-:-:S05]  /*aca0*/  CS2R R6, SRZ ;  /* 0x0000000000067805 */ /* 0x000fca000001ff00 */
[----:B0-----:R-:W-:Y:S01]  /*acb0*/  STG.E.128 [R16.64], R4 ;  /* 0x0000000410007986 */ /* 0x001fe2000c101d24 */
[----:B------:R-:W-:Y:S05]  /*acc0*/  EXIT ;  /* 0x000000000000794d */ /* 0x000fea0003800000 */
.L_x_15344:
        /* <DEDUP_REMOVED lines=21> */
.L_x_15349:
[----:B------:R-:W-:Y:S05]  /*ae20*/  BSYNC B0 ;  /* 0x0000000000007941 */ /* 0x000fea0003800000 */
.L_x_15348:
[----:B------:R-:W-:-:S05]  /*ae30*/  LOP3.LUT R3, R0, R3, RZ, 0xfc, !PT ;  /* 0x0000000300037212 */ /* 0x000fca00078efcff */
[----:B------:R-:W-:Y:S01]  /*ae40*/  STG.E.U8 [R16.64], R3 ;  /* 0x0000000310007986 */ /* 0x000fe2000c101124 */
[----:B------:R-:W-:Y:S05]  /*ae50*/  EXIT ;  /* 0x000000000000794d */ /* 0x000fea0003800000 */
.L_x_15347:
        /* <DEDUP_REMOVED lines=13> */
.L_x_15351:
[----:B------:R-:W-:Y:S01]  /*af30*/  IMAD.MOV.U32 R0, RZ, RZ, 0x7f ;  /* 0x0000007fff007424 */ /* 0x000fe200078e00ff */
[----:B------:R-:W-:-:S04]  /*af40*/  ISETP.GT.U32.AND P0, PT, R3, 0x7f800000, PT ;  /* 0x7f8000000300780c */ /* 0x000fc80003f04070 */
[----:B------:R-:W-:-:S04]  /*af50*/  SEL R0, R0, 0x7c, P0 ;  /* 0x0000007c00007807 */ /* 0x000fc80000000000 */
.L_x_15352:
[----:B------:R-:W-:Y:S05]  /*af60*/  BSYNC B0 ;  /* 0x0000000000007941 */ /* 0x000fea0003800000 */
.L_x_15350:
[----:B------:R-:W-:-:S04]  /*af70*/  LOP3.LUT R2, R5, 0x80000000, RZ, 0xc0, !PT ;  /* 0x8000000005027812 */ /* 0x000fc800078ec0ff */
[----:B------:R-:W-:-:S04]  /*af80*/  SHF.R.U32.HI R3, RZ, 0x18, R2 ;  /* 0x00000018ff037819 */ /* 0x000fc80000011602 */
[----:B------:R-:W-:-:S05]  /*af90*/  LOP3.LUT R3, R0, R3, RZ, 0xfc, !PT ;  /* 0x0000000300037212 */ /* 0x000fca00078efcff */
[----:B------:R-:W-:Y:S01]  /*afa0*/  STG.E.U8 [R16.64], R3 ;  /* 0x0000000310007986 */ /* 0x000fe2000c101124 */
[----:B------:R-:W-:Y:S05]  /*afb0*/  EXIT ;  /* 0x000000000000794d */ /* 0x000fea0003800000 */
.L_x_15346:
[----:B------:R-:W0:Y:S02]  /*afc0*/  I2F.S16 R0, R2 ;  /* 0x0000000200007306 */ /* 0x000e240000101400 */
[----:B0-----:R-:W-:-:S05]  /*afd0*/  F2FP.BF16.PACK_AB R0, RZ, R0 ;  /* 0x00000000ff00723e */ /* 0x001fca00000010ff */
[----:B------:R-:W-:Y:S01]  /*afe0*/  STG.E.U16 [R16.64], R0 ;  /* 0x0000000010007986 */ /* 0x000fe2000c101524 */
[----:B------:R-:W-:Y:S05]  /*aff0*/  EXIT ;  /* 0x000000000000794d */ /* 0x000fea0003800000 */
.L_x_15343:
        /* <DEDUP_REMOVED lines=10> */
.L_x_15355:
        /* <DEDUP_REMOVED lines=17> */
.L_x_15358:
[----:B------:R-:W-:-:S04]  /*b1b0*/  LOP3.LUT R2, R5, 0x80000000, RZ, 0xc0, !PT ;  /* 0x8000000005027812 */ /* 0x000fc800078ec0ff */
[----:B------:R-:W-:-:S04]  /*b1c0*/  SHF.R.U32.HI R3, RZ, 0x18, R2 ;  /* 0x00000018ff037819 */ /* 0x000fc80000011602 */
[----:B------:R-:W-:-:S04]  /*b1d0*/  LOP3.LUT R0, R0, R3, RZ, 0xfc, !PT ;  /* 0x0000000300007212 */ /* 0x000fc800078efcff */
[----:B------:R-:W-:Y:S02]  /*b1e0*/  PRMT R8, R0, 0x7610, R8 ;  /* 0x0000761000087816 */ /* 0x000fe40000000008 */
.L_x_15357:
[----:B------:R-:W-:Y:S05]  /*b1f0*/  BSYNC B0 ;  /* 0x0000000000007941 */ /* 0x000fea0003800000 */
.L_x_15356:
[----:B------:R-:W-:Y:S01]  /*b200*/  STG.E.U8 [R16.64], R8 ;  /* 0x0000000810007986 */ /* 0x000fe2000c101124 */
[----:B------:R-:W-:Y:S05]  /*b210*/  EXIT ;  /* 0x000000000000794d */ /* 0x000fea0003800000 */
.L_x_15354:
        /* <DEDUP_REMOVED lines=17> */
.L_x_15361:
[----:B------:R-:W-:-:S04]  /*b330*/  LOP3.LUT R2, R5, 0x80000000, RZ, 0xc0, !PT ;  /* 0x8000000005027812 */ /* 0x000fc800078ec0ff */
[----:B------:R-:W-:-:S04]  /*b340*/  SHF.R.U32.HI R3, RZ, 0x18, R2 ;  /* 0x00000018ff037819 */ /* 0x000fc80000011602 */
[----:B------:R-:W-:-:S04]  /*b350*/  LOP3.LUT R0, R0, R3, RZ, 0xfc, !PT ;  /* 0x0000000300007212 */ /* 0x000fc800078efcff */
[----:B------:R-:W-:Y:S02]  /*b360*/  PRMT R8, R0, 0x7610, R8 ;  /* 0x0000761000087816 */ /* 0x000fe40000000008 */
.L_x_15360:
[----:B------:R-:W-:Y:S05]  /*b370*/  BSYNC B0 ;  /* 0x0000000000007941 */ /* 0x000fea0003800000 */
.L_x_15359:
[----:B------:R-:W-:Y:S01]  /*b380*/  STG.E.U8 [R16.64], R8 ;  /* 0x0000000810007986 */ /* 0x000fe2000c101124 */
[----:B------:R-:W-:Y:S05]  /*b390*/  EXIT ;  /* 0x000000000000794d */ /* 0x000fea0003800000 */
.L_x_15353:
        /* <DEDUP_REMOVED lines=22> */
.L_x_15336:
        /* <DEDUP_REMOVED lines=20> */
.L_x_15363:
[----:B------:R-:W-:-:S04]  /*b640*/  PRMT R2, R2, 0x9910, RZ ;  /* 0x0000991002027816 */ /* 0x000fc800000000ff */
[----:B------:R-:W-:-:S05]  /*b650*/  SHF.R.S32.HI R3, RZ, 0x1f, R2 ;  /* 0x0000001fff037819 */ /* 0x000fca0000011402 */
[----:B------:R-:W-:Y:S01]  /*b660*/  STG.E.64 [R16.64], R2 ;  /* 0x0000000210007986 */ /* 0x000fe2000c101b24 */
[----:B------:R-:W-:Y:S05]  /*b670*/  EXIT ;  /* 0x000000000000794d */ /* 0x000fea0003800000 */
.L_x_15362:
[----:B------:R-:W-:-:S05]  /*b680*/  PRMT R3, R2, 0x9910, RZ ;  /* 0x0000991002037816 */ /* 0x000fca00000000ff */
[----:B------:R-:W-:Y:S01]  /*b690*/  STG.E [R16.64], R3 ;  /* 0x0000000310007986 */ /* 0x000fe2000c101924 */
[----:B------:R-:W-:Y:S05]  /*b6a0*/  EXIT ;  /* 0x000000000000794d */ /* 0x000fea0003800000 */
.L_x_15364:
        /* <DEDUP_REMOVED lines=13> */
.L_x_50608:


//--------------------- .text._ZN2at6native27unrolled_elementwise_kernelINS0_13BUnaryFunctorIsssZZZNS0_16fmod_kernel_cudaERNS_18TensorIteratorBaseEENKUlvE_clEvENKUlvE3_clEvEUlssE_EESt5arrayIPcLm2EELi4E23TrivialOffsetCalculatorILi1EjESD_NS0_6memory12LoadWithCastILi1EEENSE_13StoreWithCastILi1EEEEEviT_T0_T2_T3_T4_T5_ --------------------------
	.section	.text._ZN2at6native27unrolled_elementwise_kernelINS0_13BUnaryFunctorIsssZZZNS0_16fmod_kernel_cudaERNS_18TensorIteratorBaseEENKUlvE_clEvENKUlvE3_clEvEUlssE_EESt5arrayIPcLm2EELi4E23TrivialOffsetCalculatorILi1EjESD_NS0_6memory12LoadWithCastILi1EEENSE_13StoreWithCastILi1EEEEEviT_T0_T2_T3_T4_T5_,"ax",@progbits
	.sectioninfo	@"SHI_REGISTERS=30"
	.align	128
        .global         _ZN2at6native27unrolled_elementwise_kernelINS0_13BUnaryFunctorIsssZZZNS0_16fmod_kernel_cudaERNS_18TensorIteratorBaseEENKUlvE_clEvENKUlvE3_clEvEUlssE_EESt5arrayIPcLm2EELi4E23TrivialOffsetCalculatorILi1EjESD_NS0_6memory12LoadWithCastILi1EEENSE_13StoreWithCastILi1EEEEEviT_T0_T2_T3_T4_T5_
        .type           _ZN2at6native27unrolled_elementwise_kernelINS0_13BUnaryFunctorIsssZZZNS0_16fmod_kernel_cudaERNS_18TensorIteratorBaseEENKUlvE_clEvENKUlvE3_clEvEUlssE_EESt5arrayIPcLm2EELi4E23TrivialOffsetCalculatorILi1EjESD_NS0_6memory12LoadWithCastILi1EEENSE_13StoreWithCastILi1EEEEEviT_T0_T2_T3_T4_T5_,@function
        .size           _ZN2at6native27unrolled_elementwise_kernelINS0_13BUnaryFunctorIsssZZZNS0_16fmod_kernel_cudaERNS_18TensorIteratorBaseEENKUlvE_clEvENKUlvE3_clEvEUlssE_EESt5arrayIPcLm2EELi4E23TrivialOffsetCalculatorILi1EjESD_NS0_6memory12LoadWithCastILi1EEENSE_13StoreWithCastILi1EEEEEviT_T0_T2_T3_T4_T5_,(.L_x_50609 - _ZN2at6native27unrolled_elementwise_kernelINS0_13BUnaryFunctorIsssZZZNS0_16fmod_kernel_cudaERNS_18TensorIteratorBaseEENKUlvE_clEvENKUlvE3_clEvEUlssE_EESt5arrayIPcLm2EELi4E23TrivialOffsetCalculatorILi1EjESD_NS0_6memory12LoadWithCastILi1EEENSE_13StoreWithCastILi1EEEEEviT_T0_T2_T3_T4_T5_)
        .other          _ZN2at6native27unrolled_elementwise_kernelINS0_13BUnaryFunctorIsssZZZNS0_16fmod_kernel_cudaERNS_18TensorIteratorBaseEENKUlvE_clEvENKUlvE3_clEvEUlssE_EESt5arrayIPcLm2EELi4E23TrivialOffsetCalculatorILi1EjESD_NS0_6memory12LoadWithCastILi1EEENSE_13StoreWithCastILi1EEEEEviT_T0_T2_T3_T4_T5_,@"STO_CUDA_ENTRY STV_DEFAULT"
_ZN2at6native27unrolled_elementwise_kernelINS0_13BUnaryFunctorIsssZZZNS0_16fmod_kernel_cudaERNS_18TensorIteratorBaseEENKUlvE_clEvENKUlvE3_clEvEUlssE_EESt5arrayIPcLm2EELi4E23TrivialOffsetCalculatorILi1EjESD_NS0_6memory12LoadWithCastILi1EEENSE_13StoreWithCastILi1EEEEEviT_T0_T2_T3_T4_T5_:
.text._ZN2at6native27unrolled_elementwise_kernelINS0_13BUnaryFunctorIsssZZZNS0_16fmod_kernel_cudaERNS_18TensorIteratorBaseEENKUlvE_clEvENKUlvE3_clEvEUlssE_EESt5arrayIPcLm2EELi4E23TrivialOffsetCalculatorILi1EjESD_NS0_6memory12LoadWithCastILi1EEENSE_13StoreWithCastILi1EEEEEviT_T0_T2_T3_T4_T5_:
        /* <DEDUP_REMOVED lines=29> */
.L_x_15370:
[----:B------:R0:W5:Y:S01]  /*01d0*/  LDG.E.U8 R23, [R2.64] ;  /* 0x0000002402177981 */ /* 0x000162000c1e1100 */
[----:B------:R-:W-:Y:S05]  /*01e0*/  BRA `(.L_x_15372) ;  /* 0x00000d9000007947 */ /* 0x000fea0003800000 */
.L_x_15369:
        /* <DEDUP_REMOVED lines=8> */
.L_x_15374:
[----:B------:R0:W5:Y:S01]  /*0270*/  LDG.E.U16 R23, [R2.64] ;  /* 0x0000002402177981 */ /* 0x000162000c1e1500 */
[----:B------:R-:W-:Y:S05]  /*0280*/  BRA `(.L_x_15372) ;  /* 0x00000cf000007947 */ /* 0x000fea0003800000 */
.L_x_15373:
[----:B------:R0:W5:Y:S01]  /*0290*/  LDG.E.U16 R23, [R2.64] ;  /* 0x0000002402177981 */ /* 0x000162000c1e1500 */
[----:B------:R-:W-:Y:S05]  /*02a0*/  BRA `(.L_x_15372) ;  /* 0x00000cd000007947 */ /* 0x000fea0003800000 */
.L_x_15368:
        /* <DEDUP_REMOVED lines=9> */
.L_x_15376:
[----:B------:R-:W2:Y:S02]  /*0340*/  LDG.E.U16 R0, [R2.64] ;  /* 0x0000002402007981 */ /* 0x000ea4000c1e1500 */
[----:B--2---:R-:W-:-:S06]  /*0350*/  HADD2.F32 R0, -RZ, R0.H0_H0 ;  /* 0x20000000ff007230 */ /* 0x004fcc0000004100 */
[----:B------:R-:W0:Y:S02]  /*0360*/  F2I.FTZ.TRUNC.NTZ R0, R0 ;  /* 0x0000000000007305 */ /* 0x000e24000021f100 */
[----:B0-----:R-:W-:Y:S01]  /*0370*/  PRMT R23, R0, 0x7610, R23 ;  /* 0x0000761000177816 */ /* 0x001fe20000000017 */
[----:B------:R-:W-:Y:S05]  /*0380*/  BRA `(.L_x_15372) ;  /* 0x00000bf000007947 */ /* 0x000fea0003800000 */
.L_x_15375:
        /* <DEDUP_REMOVED lines=9> */
.L_x_15378:
[----:B------:R-:W2:Y:S02]  /*0420*/  LDG.E.U16 R2, [R2.64] ;  /* 0x0000002402027981 */ /* 0x000ea4000c1e1500 */
[----:B--2---:R-:W-:-:S06]  /*0430*/  HADD2.F32 R0, -RZ, R2.H0_H0 ;  /* 0x20000002ff007230 */ /* 0x004fcc0000004100 */
[----:B------:R-:W0:Y:S02]  /*0440*/  F2I.FTZ.TRUNC.NTZ R0, R0 ;  /* 0x0000000000007305 */ /* 0x000e24000021f100 */
[----:B0-----:R-:W-:Y:S01]  /*0450*/  PRMT R23, R0, 0x7610, R23 ;  /* 0x0000761000177816 */ /* 0x001fe20000000017 */
[----:B------:R-:W-:Y:S05]  /*0460*/  BRA `(.L_x_15372) ;  /* 0x00000b1000007947 */ /* 0x000fea0003800000 */
.L_x_15377:
[----:B------:R-:W2:Y:S02]  /*0470*/  LDG.E.64 R2, [R2.64] ;  /* 0x0000002402027981 */ /* 0x000ea4000c1e1b00 */
[----:B--2---:R0:W1:Y:S01]  /*0480*/  F2I.F64.TRUNC R23, R2 ;  /* 0x0000000200177311 */ /* 0x004062000030d100 */
[----:B------:R-:W-:Y:S05]  /*0490*/  BRA `(.L_x_15372) ;  /* 0x00000ae000007947 */ /* 0x000fea0003800000 */
.L_x_15367:
        /* <DEDUP_REMOVED lines=12> */
.L_x_15381:
[----:B------:R-:W2:Y:S02]  /*0560*/  LDG.E.64 R2, [R2.64] ;  /* 0x0000002402027981 */ /* 0x000ea4000c1e1b00 */
[----:B--2---:R0:W1:Y:S01]  /*0570*/  F2I.F64.TRUNC R23, R2 ;  /* 0x0000000200177311 */ /* 0x004062000030d100 */
[----:B------:R-:W-:Y:S05]  /*0580*/  BRA `(.L_x_15372) ;  /* 0x000009f000007947 */ /* 0x000fea0003800000 */
.L_x_15380:
        /* <DEDUP_REMOVED lines=28> */
.L_x_15383:
        /* <DEDUP_REMOVED lines=16> */
.L_x_15382:
[----:B------:R-:W2:Y:S02]  /*0850*/  LDG.E.U16 R0, [R2.64] ;  /* 0x0000002402007981 */ /* 0x000ea4000c1e1500 */
[----:B--2---:R-:W-:-:S06]  /*0860*/  PRMT R0, RZ, 0x5410, R0 ;  /* 0x00005410ff007816 */ /* 0x004fcc0000000000 */
[----:B------:R-:W0:Y:S02]  /*0870*/  F2I.FTZ.TRUNC.NTZ R0, R0 ;  /* 0x0000000000007305 */ /* 0x000e24000021f100 */
[----:B0-----:R-:W-:Y:S01]  /*0880*/  PRMT R23, R0, 0x7610, R23 ;  /* 0x0000761000177816 */ /* 0x001fe20000000017 */
[----:B------:R-:W-:Y:S05]  /*0890*/  BRA `(.L_x_15372) ;  /* 0x000006e000007947 */ /* 0x000fea0003800000 */
.L_x_15379:
        /* <DEDUP_REMOVED lines=10> */
.L_x_15386:
        /* <DEDUP_REMOVED lines=21> */
.L_x_15390:
[----:B------:R-:W-:Y:S05]  /*0a90*/  BSYNC B1 ;  /* 0x0000000000017941 */ /* 0x000fea0003800000 */
.L_x_15389:
[----:B------:R-:W-:Y:S01]  /*0aa0*/  LEA R3, R0, 0x3b800000, 0x17 ;  /* 0x3b80000000037811 */ /* 0x000fe200078eb8ff */
[----:B------:R-:W-:-:S05]  /*0ab0*/  IMAD.SHL.U32 R0, R2, 0x100000, RZ ;  /* 0x0010000002007824 */ /* 0x000fca00078e00ff */
[----:B------:R-:W-:Y:S02]  /*0ac0*/  LOP3.LUT R0, R3, R0, R4, 0xfe, !PT ;  /* 0x0000000003007212 */ /* 0x000fe400078efe04 */
.L_x_15388:
[----:B------:R-:W-:Y:S05]  /*0ad0*/  BSYNC B0 ;  /* 0x0000000000007941 */ /* 0x000fea0003800000 */
.L_x_15387:
[----:B------:R-:W0:Y:S02]  /*0ae0*/  F2I.FTZ.TRUNC.NTZ R0, R0 ;  /* 0x0000000000007305 */ /* 0x000e24000021f100 */
[----:B0-----:R-:W-:Y:S01]  /*0af0*/  PRMT R23, R0, 0x7610, R23 ;  /* 0x0000761000177816 */ /* 0x001fe20000000017 */
[----:B------:R-:W-:Y:S05]  /*0b00*/  BRA `(.L_x_15372) ;  /* 0x0000047000007947 */ /* 0x000fea0003800000 */
.L_x_15385:
        /* <DEDUP_REMOVED lines=21> */
.L_x_15394:
[----:B------:R-:W-:Y:S05]  /*0c60*/  BSYNC B1 ;  /* 0x0000000000017941 */ /* 0x000fea0003800000 */
.L_x_15393:
[----:B------:R-:W-:Y:S01]  /*0c70*/  LEA R3, R0, 0x37800000, 0x17 ;  /* 0x3780000000037811 */ /* 0x000fe200078eb8ff */
[----:B------:R-:W-:-:S05]  /*0c80*/  IMAD.SHL.U32 R0, R2, 0x200000, RZ ;  /* 0x0020000002007824 */ /* 0x000fca00078e00ff */
[----:B------:R-:W-:Y:S02]  /*0c90*/  LOP3.LUT R0, R3, R0, R4, 0xfe, !PT ;  /* 0x0000000003007212 */ /* 0x000fe400078efe04 */
.L_x_15392:
[----:B------:R-:W-:Y:S05]  /*0ca0*/  BSYNC B0 ;  /* 0x0000000000007941 */ /* 0x000fea0003800000 */
.L_x_15391:
[----:B------:R-:W0:Y:S02]  /*0cb0*/  F2I.FTZ.TRUNC.NTZ R0, R0 ;  /* 0x0000000000007305 */ /* 0x000e24000021f100 */
[----:B0-----:R-:W-:Y:S01]  /*0cc0*/  PRMT R23, R0, 0x7610, R23 ;  /* 0x0000761000177816 */ /* 0x001fe20000000017 */
[----:B------:R-:W-:Y:S05]  /*0cd0*/  BRA `(.L_x_15372) ;  /* 0x000002a000007947 */ /* 0x000fea0003800000 */
.L_x_15384:
        /* <DEDUP_REMOVED lines=14> */
.L_x_15398:
[----:B------:R-:W-:Y:S05]  /*0dc0*/  BSYNC B0 ;  /* 0x0000000000007941 */ /* 0x000fea0003800000 */
.L_x_15397:
[----:B------:R-:W0:Y:S02]  /*0dd0*/  F2I.FTZ.TRUNC.NTZ R0, R0 ;  /* 0x0000000000007305 */ /* 0x000e24000021f100 */
[----:B0-----:R-:W-:Y:S01]  /*0de0*/  PRMT R23, R0, 0x7610, R23 ;  /* 0x0000761000177816 */ /* 0x001fe20000000017 */
[----:B------:R-:W-:Y:S05]  /*0df0*/  BRA `(.L_x_15372) ;  /* 0x0000018000007947 */ /* 0x000fea0003800000 */
.L_x_15371:
        /* <DEDUP_REMOVED lines=21> */
.L_x_15396:
[----:B------:R0:W5:Y:S01]  /*0f50*/  LDG.E.U16 R23, [R2.64] ;  /* 0x0000002402177981 */ /* 0x000162000c1e1500 */
[----:B------:R-:W-:Y:S05]  /*0f60*/  BRA `(.L_x_15372) ;  /* 0x0000001000007947 */ /* 0x000fea0003800000 */
.L_x_15395:
[----:B------:R0:W5:Y:S02]  /*0f70*/  LDG.E.U16 R23, [R2.64] ;  /* 0x0000002402177981 */ /* 0x000164000c1e1500 */
.L_x_15372:
[----:B------:R-:W2:Y:S02]  /*0f80*/  S2R R22, SR_TID.X ;  /* 0x0000000000167919 */ /* 0x000ea40000002100 */
[----:B--2---:R-:W-:Y:S02]  /*0f90*/  IADD3 R22, R22, 0x80, RZ ;  /* 0x0000008016167810 */ /* 0x004fe40007ffe0ff */
.L_x_15366:
[----:B-1----:R-:W-:Y:S05]  /*0fa0*/  BSYNC B6 ;  /* 0x0000000000067941 */ /* 0x002fea0003800000 */
.L_x_15365:
        /* <DEDUP_REMOVED lines=21> */
.L_x_15404:
[----:B------:R0:W5:Y:S01]  /*1100*/  LDG.E.U8 R19, [R2.64] ;  /* 0x0000002402137981 */ /* 0x000162000c1e1100 */
[----:B------:R-:W-:Y:S05]  /*1110*/  BRA `(.L_x_15406) ;  /* 0x00000d8000007947 */ /* 0x000fea0003800000 */
.L_x_15403:
        /* <DEDUP_REMOVED lines=8> */
.L_x_15408:
[----:B------:R0:W5:Y:S01]  /*11a0*/  LDG.E.U16 R19, [R2.64] ;  /* 0x0000002402137981 */ /* 0x000162000c1e1500 */
[----:B------:R-:W-:Y:S05]  /*11b0*/  BRA `(.L_x_15406) ;  /* 0x00000ce000007947 */ /* 0x000fea0003800000 */
.L_x_15407:
[----:B------:R0:W5:Y:S01]  /*11c0*/  LDG.E.U16 R19, [R2.64] ;  /* 0x0000002402137981 */ /* 0x000162000c1e1500 */
[----:B------:R-:W-:Y:S05]  /*11d0*/  BRA `(.L_x_15406) ;  /* 0x00000cc000007947 */ /* 0x000fea0003800000 */
.L_x_15402:
        /* <DEDUP_REMOVED lines=9> */
.L_x_15410:
[----:B------:R-:W2:Y:S02]  /*1270*/  LDG.E.U16 R0, [R2.64] ;  /* 0x0000002402007981 */ /* 0x000ea4000c1e1500 */
[----:B--2---:R-:W-:-:S06]  /*1280*/  HADD2.F32 R0, -RZ, R0.H0_H0 ;  /* 0x20000000ff007230 */ /* 0x004fcc0000004100 */
[----:B------:R-:W0:Y:S02]  /*1290*/  F2I.FTZ.TRUNC.NTZ R0, R0 ;  /* 0x0000000000007305 */ /* 0x000e24000021f100 */
[----:B0-----:R-:W-:Y:S01]  /*12a0*/  PRMT R19, R0, 0x7610, R19 ;  /* 0x0000761000137816 */ /* 0x001fe20000000013 */
[----:B------:R-:W-:Y:S05]  /*12b0*/  BRA `(.L_x_15406) ;  /* 0x00000be000007947 */ /* 0x000fea0003800000 */
.L_x_15409:
        /* <DEDUP_REMOVED lines=9> */
.L_x_15412:
[----:B------:R-:W2:Y:S02]  /*1350*/  LDG.E.U16 R2, [R2.64] ;  /* 0x0000002402027981 */ /* 0x000ea4000c1e1500 */
[----:B--2---:R-:W-:-:S06]  /*1360*/  HADD2.F32 R0, -RZ, R2.H0_H0 ;  /* 0x20000002ff007230 */ /* 0x004fcc0000004100 */
[----:B------:R-:W0:Y:S02]  /*1370*/  F2I.FTZ.TRUNC.NTZ R0, R0 ;  /* 0x0000000000007305 */ /* 0x000e24000021f100 */
[----:B0-----:R-:W-:Y:S01]  /*1380*/  PRMT R19, R0, 0x7610, R19 ;  /* 0x0000761000137816 */ /* 0x001fe20000000013 */
[----:B------:R-:W-:Y:S05]  /*1390*/  BRA `(.L_x_15406) ;  /* 0x00000b0000007947 */ /* 0x000fea0003800000 */
.L_x_15411:
[----:B------:R-:W2:Y:S02]  /*13a0*/  LDG.E.64 R2, [R2.64] ;  /* 0x0000002402027981 */ /* 0x000ea4000c1e1b00 */
[----:B--2---:R0:W1:Y:S01]  /*13b0*/  F2I.F64.TRUNC R19, R2 ;  /* 0x0000000200137311 */ /* 0x004062000030d100 */
[----:B------:R-:W-:Y:S05]  /*13c0*/  BRA `(.L_x_15406) ;  /* 0x00000ad000007947 */ /* 0x000fea0003800000 */
.L_x_15401:
        /* <DEDUP_REMOVED lines=12> */
.L_x_15415:
[----:B------:R-:W2:Y:S02]  /*1490*/  LDG.E.64 R2, [R2.64] ;  /* 0x0000002402027981 */ /* 0x000ea4000c1e1b00 */
[----:B--2---:R0:W1:Y:S01]  /*14a0*/  F2I.F64.TRUNC R19, R2 ;  /* 0x0000000200137311 */ /* 0x004062000030d100 */
[----:B------:R-:W-:Y:S05]  /*14b0*/  BRA `(.L_x_15406) ;  /* 0x000009e000007947 */ /* 0x000fea0003800000 */
.L_x_15414:
        /* <DEDUP_REMOVED lines=28> */
.L_x_15417:
        /* <DEDUP_REMOVED lines=15> */
.L_x_15416:
[----:B------:R-:W2:Y:S02]  /*1770*/  LDG.E.U16 R0, [R2.64] ;  /* 0x0000002402007981 */ /* 0x000ea4000c1e1500 */
[----:B--2---:R-:W-:-:S06]  /*1780*/  PRMT R0, RZ, 0x5410, R0 ;  /* 0x00005410ff007816 */ /* 0x004fcc0000000000 */
[----:B------:R-:W0:Y:S02]  /*1790*/  F2I.FTZ.TRUNC.NTZ R0, R0 ;  /* 0x0000000000007305 */ /* 0x000e24000021f100 */
[----:B0-----:R-:W-:Y:S01]  /*17a0*/  PRMT R19, R0, 0x7610, R19 ;  /* 0x0000761000137816 */ /* 0x001fe20000000013 */
[----:B------:R-:W-:Y:S05]  /*17b0*/  BRA `(.L_x_15406) ;  /* 0x000006e000007947 */ /* 0x000fea0003800000 */
.L_x_15413:
        /* <DEDUP_REMOVED lines=10> */
.L_x_15420:
        /* <DEDUP_REMOVED lines=21> */
.L_x_15424:
[----:B------:R-:W-:Y:S05]  /*19b0*/  BSYNC B1 ;  /* 0x0000000000017941 */ /* 0x000fea0003800000 */
.L_x_15423:
[----:B------:R-:W-:Y:S01]  /*19c0*/  LEA R3, R0, 0x3b800000, 0x17 ;  /* 0x3b80000000037811 */ /* 0x000fe200078eb8ff */
[----:B------:R-:W-:-:S05]  /*19d0*/  IMAD.SHL.U32 R0, R2, 0x100000, RZ ;  /* 0x0010000002007824 */ /* 0x000fca00078e00ff */
[----:B------:R-:W-:Y:S02]  /*19e0*/  LOP3.LUT R0, R3, R0, R4, 0xfe, !PT ;  /* 0x0000000003007212 */ /* 0x000fe400078efe04 */
.L_x_15422:
[----:B------:R-:W-:Y:S05]  /*19f0*/  BSYNC B0 ;  /* 0x0000000000007941 */ /* 0x000fea0003800000 */
.L_x_15421:
[----:B------:R-:W0:Y:S02]  /*1a00*/  F2I.FTZ.TRUNC.NTZ R0, R0 ;  /* 0x0000000000007305 */ /* 0x000e24000021f100 */
[----:B0-----:R-:W-:Y:S01]  /*1a10*/  PRMT R19, R0, 0x7610, R19 ;  /* 0x0000761000137816 */ /* 0x001fe20000000013 */
[----:B------:R-:W-:Y:S05]  /*1a20*/  BRA `(.L_x_15406) ;  /* 0x0000047000007947 */ /* 0x000fea0003800000 */
.L_x_15419:
        /* <DEDUP_REMOVED lines=21> */
.L_x_15428:
[----:B------:R-:W-:Y:S05]  /*1b80*/  BSYNC B1 ;  /* 0x0000000000017941 */ /* 0x000fea0003800000 */
.L_x_15427:
[----:B------:R-:W-:Y:S01]  /*1b90*/  LEA R3, R0, 0x37800000, 0x17 ;  /* 0x3780000000037811 */ /* 0x000fe200078eb8ff */
[----:B------:R-:W-:-:S05]  /*1ba0*/  IMAD.SHL.U32 R0, R2, 0x200000, RZ ;  /* 0x0020000002007824 */ /* 0x000fca00078e00ff */
[----:B------:R-:W-:Y:S02]  /*1bb0*/  LOP3.LUT R0, R3, R0, R4, 0xfe, !PT ;  /* 0x0000000003007212 */ /* 0x000fe400078efe04 */
.L_x_15426:
[----:B------:R-:W-:Y:S05]  /*1bc0*/  BSYNC B0 ;  /* 0x0000000000007941 */ /* 0x000fea0003800000 */
.L_x_15425:
[----:B------:R-:W0:Y:S02]  /*1bd0*/  F2I.FTZ.TRUNC.NTZ R0, R0 ;  /* 0x0000000000007305 */ /* 0x000e24000021f100 */
[----:B0-----:R-:W-:Y:S01]  /*1be0*/  PRMT R19, R0, 0x7610, R19 ;  /* 0x0000761000137816 */ /* 0x001fe20000000013 */
[----:B------:R-:W-:Y:S05]  /*1bf0*/  BRA `(.L_x_15406) ;  /* 0x000002a000007947 */ /* 0x000fea0003800000 */
.L_x_15418:
        /* <DEDUP_REMOVED lines=14> */
.L_x_15432:
[----:B------:R-:W-:Y:S05]  /*1ce0*/  BSYNC B0 ;  /* 0x0000000000007941 */ /* 0x000fea0003800000 */
.L_x_15431:
[----:B------:R-:W0:Y:S02]  /*1cf0*/  F2I.FTZ.TRUNC.NTZ R0, R0 ;  /* 0x0000000000007305 */ /* 0x000e24000021f100 */
[----:B0-----:R-:W-:Y:S01]  /*1d00*/  PRMT R19, R0, 0x7610, R19 ;  /* 0x0000761000137816 */ /* 0x001fe20000000013 */
[----:B------:R-:W-:Y:S05]  /*1d10*/  BRA `(.L_x_15406) ;  /* 0x0000018000007947 */ /* 0x000fea0003800000 */
.L_x_15405:
        /* <DEDUP_REMOVED lines=21> */
.L_x_15430:
[----:B------:R0:W5:Y:S01]  /*1e70*/  LDG.E.U16 R19, [R2.64] ;  /* 0x0000002402137981 */ /* 0x000162000c1e1500 */
[----:B------:R-:W-:Y:S05]  /*1e80*/  BRA `(.L_x_15406) ;  /* 0x0000001000007947 */ /* 0x000fea0003800000 */
.L_x_15429:
[----:B------:R0:W5:Y:S02]  /*1e90*/  LDG.E.U16 R19, [R2.64] ;  /* 0x0000002402137981 */ /* 0x000164000c1e1500 */
.L_x_15406:
[----:B------:R-:W-:-:S03]  /*1ea0*/  IADD3 R22, R22, 0x80, RZ ;  /* 0x0000008016167810 */ /* 0x000fc60007ffe0ff */
.L_x_15400:
[----:B------:R-:W-:Y:S05]  /*1eb0*/  BSYNC B6 ;  /* 0x0000000000067941 */ /* 0x000fea0003800000 */
.L_x_15399:
        /* <DEDUP_REMOVED lines=23> */
.L_x_15438:
[----:B------:R0:W5:Y:S01]  /*2030*/  LDG.E.U8 R25, [R2.64] ;  /* 0x0000002402197981 */ /* 0x000162000c1e1100 */
[----:B------:R-:W-:Y:S05]  /*2040*/  BRA `(.L_x_15440) ;  /* 0x00000d8000007947 */ /* 0x000fea0003800000 */
.L_x_15437:
        /* <DEDUP_REMOVED lines=8> */
.L_x_15442:
[----:B------:R0:W5:Y:S01]  /*20d0*/  LDG.E.U16 R25, [R2.64] ;  /* 0x0000002402197981 */ /* 0x000162000c1e1500 */
[----:B------:R-:W-:Y:S05]  /*20e0*/  BRA `(.L_x_15440) ;  /* 0x00000ce000007947 */ /* 0x000fea0003800000 */
.L_x_15441:
[----:B------:R0:W5:Y:S01]  /*20f0*/  LDG.E.U16 R25, [R2.64] ;  /* 0x0000002402197981 */ /* 0x000162000c1e1500 */
[----:B------:R-:W-:Y:S05]  /*2100*/  BRA `(.L_x_15440) ;  /* 0x00000cc000007947 */ /* 0x000fea0003800000 */
.L_x_15436:
        /* <DEDUP_REMOVED lines=9> */
.L_x_15444:
[----:B------:R-:W2:Y:S02]  /*21a0*/  LDG.E.U16 R0, [R2.64] ;  /* 0x0000002402007981 */ /* 0x000ea4000c1e1500 */
[----:B--2---:R-:W-:-:S06]  /*21b0*/  HADD2.F32 R0, -RZ, R0.H0_H0 ;  /* 0x20000000ff007230 */ /* 0x004fcc0000004100 */
[----:B------:R-:W0:Y:S02]  /*21c0*/  F2I.FTZ.TRUNC.NTZ R0, R0 ;  /* 0x0000000000007305 */ /* 0x000e24000021f100 */
[----:B0-----:R-:W-:Y:S01]  /*21d0*/  PRMT R25, R0, 0x7610, R25 ;  /* 0x0000761000197816 */ /* 0x001fe20000000019 */
[----:B------:R-:W-:Y:S05]  /*21e0*/  BRA `(.L_x_15440) ;  /* 0x00000be000007947 */ /* 0x000fea0003800000 */
.L_x_15443:
        /* <DEDUP_REMOVED lines=9> */
.L_x_15446:
[----:B------:R-:W2:Y:S02]  /*2280*/  LDG.E.U16 R2, [R2.64] ;  /* 0x0000002402027981 */ /* 0x000ea4000c1e1500 */
[----:B--2---:R-:W-:-:S06]  /*2290*/  HADD2.F32 R0, -RZ, R2.H0_H0 ;  /* 0x20000002ff007230 */ /* 0x004fcc0000004100 */
[----:B------:R-:W0:Y:S02]  /*22a0*/  F2I.FTZ.TRUNC.NTZ R0, R0 ;  /* 0x0000000000007305 */ /* 0x000e24000021f100 */
[----:B0-----:R-:W-:Y:S01]  /*22b0*/  PRMT R25, R0, 0x7610, R25 ;  /* 0x0000761000197816 */ /* 0x001fe20000000019 */
[----:B------:R-:W-:Y:S05]  /*22c0*/  BRA `(.L_x_15440) ;  /* 0x00000b0000007947 */ /* 0x000fea0003800000 */
.L_x_15445:
[----:B------:R-:W2:Y:S02]  /*22d0*/  LDG.E.64 R2, [R2.64] ;  /* 0x0000002402027981 */ /* 0x000ea4000c1e1b00 */
[----:B--2---:R0:W2:Y:S01]  /*22e0*/  F2I.F64.TRUNC R25, R2 ;  /* 0x0000000200197311 */ /* 0x0040a2000030d100 */
[----:B------:R-:W-:Y:S05]  /*22f0*/  BRA `(.L_x_15440) ;  /* 0x00000ad000007947 */ /* 0x000fea0003800000 */
.L_x_15435:
        /* <DEDUP_REMOVED lines=12> */
.L_x_15449:
[----:B------:R-:W2:Y:S02]  /*23c0*/  LDG.E.64 R2, [R2.64] ;  /* 0x0000002402027981 */ /* 0x000ea4000c1e1b00 */
[----:B--2---:R0:W2:Y:S01]  /*23d0*/  F2I.F64.TRUNC R25, R2 ;  /* 0x0000000200197311 */ /* 0x0040a2000030d100 */
[----:B------:R-:W-:Y:S05]  /*23e0*/  BRA `(.L_x_15440) ;  /* 0x000009e000007947 */ /* 0x000fea0003800000 */
.L_x_15448:
        /* <DEDUP_REMOVED lines=28> */
.L_x_15451:
        /* <DEDUP_REMOVED lines=15> */
.L_x_15450:
[----:B------:R-:W2:Y:S02]  /*26a0*/  LDG.E.U16 R0, [R2.64] ;  /* 0x0000002402007981 */ /* 0x000ea4000c1e1500 */
[----:B--2---:R-:W-:-:S06]  /*26b0*/  PRMT R0, RZ, 0x5410, R0 ;  /* 0x00005410ff007816 */ /* 0x004fcc0000000000 */
[----:B------:R-:W0:Y:S02]  /*26c0*/  F2I.FTZ.TRUNC.NTZ R0, R0 ;  /* 0x0000000000007305 */ /* 0x000e24000021f100 */
[----:B0-----:R-:W-:Y:S01]  /*26d0*/  PRMT R25, R0, 0x7610, R25 ;  /* 0x0000761000197816 */ /* 0x001fe20000000019 */
[----:B------:R-:W-:Y:S05]  /*26e0*/  BRA `(.L_x_15440) ;  /* 0x000006e000007947 */ /* 0x000fea0003800000 */
.L_x_15447:
        /* <DEDUP_REMOVED lines=10> */
.L_x_15454:
        /* <DEDUP_REMOVED lines=21> */
.L_x_15458:
[----:B------:R-:W-:Y:S05]  /*28e0*/  BSYNC B1 ;  /* 0x0000000000017941 */ /* 0x000fea0003800000 */
.L_x_15457:
[----:B------:R-:W-:Y:S01]  /*28f0*/  LEA R3, R0, 0x3b800000, 0x17 ;  /* 0x3b80000000037811 */ /* 0x000fe200078eb8ff */
[----:B------:R-:W-:-:S05]  /*2900*/  IMAD.SHL.U32 R0, R2, 0x100000, RZ ;  /* 0x0010000002007824 */ /* 0x000fca00078e00ff */
[----:B------:R-:W-:Y:S02]  /*2910*/  LOP3.LUT R0, R3, R0, R4, 0xfe, !PT ;  /* 0x0000000003007212 */ /* 0x000fe400078efe04 */
.L_x_15456:
[----:B------:R-:W-:Y:S05]  /*2920*/  BSYNC B0 ;  /* 0x0000000000007941 */ /* 0x000fea0003800000 */
.L_x_15455:
[----:B------:R-:W0:Y:S02]  /*2930*/  F2I.FTZ.TRUNC.NTZ R0, R0 ;  /* 0x0000000000007305 */ /* 0x000e24000021f100 */
[----:B0-----:R-:W-:Y:S01]  /*2940*/  PRMT R25, R0, 0x7610, R25 ;  /* 0x0000761000197816 */ /* 0x001fe20000000019 */
[----:B------:R-:W-:Y:S05]  /*2950*/  BRA `(.L_x_15440) ;  /* 0x0000047000007947 */ /* 0x000fea0003800000 */
.L_x_15453:
        /* <DEDUP_REMOVED lines=21> */
.L_x_15462:
[----:B------:R-:W-:Y:S05]  /*2ab0*/  BSYNC B1 ;  /* 0x0000000000017941 */ /* 0x000fea0003800000 */
.L_x_15461:
[----:B------:R-:W-:Y:S01]  /*2ac0*/  LEA R3, R0, 0x37800000, 0x17 ;  /* 0x3780000000037811 */ /* 0x000fe200078eb8ff */
[----:B------:R-:W-:-:S05]  /*2ad0*/  IMAD.SHL.U32 R0, R2, 0x200000, RZ ;  /* 0x0020000002007824 */ /* 0x000fca00078e00ff */
[----:B------:R-:W-:Y:S02]  /*2ae0*/  LOP3.LUT R0, R3, R0, R4, 0xfe, !PT ;  /* 0x0000000003007212 */ /* 0x000fe400078efe04 */
.L_x_15460:
[----:B------:R-:W-:Y:S05]  /*2af0*/  BSYNC B0 ;  /* 0x0000000000007941 */ /* 0x000fea0003800000 */
.L_x_15459:
[----:B------:R-:W0:Y:S02]  /*2b00*/  F2I.FTZ.TRUNC.NTZ R0, R0 ;  /* 0x0000000000007305 */ /* 0x000e24000021f100 */
[----:B0-----:R-:W-:Y:S01]  /*2b10*/  PRMT R25, R0, 0x7610, R25 ;  /* 0x0000761000197816 */ /* 0x001fe20000000019 */
[----:B------:R-:W-:Y:S05]  /*2b20*/  BRA `(.L_x_15440) ;  /* 0x000002a000007947 */ /* 0x000fea0003800000 */
.L_x_15452:
        /* <DEDUP_REMOVED lines=14> */
.L_x_15466:
[----:B------:R-:W-:Y:S05]  /*2c10*/  BSYNC B0 ;  /* 0x0000000000007941 */ /* 0x000fea0003800000 */
.L_x_15465:
[----:B------:R-:W0:Y:S02]  /*2c20*/  F2I.FTZ.TRUNC.NTZ R0, R0 ;  /* 0x0000000000007305 */ /* 0x000e24000021f100 */
[----:B0-----:R-:W-:Y:S01]  /*2c30*/  PRMT R25, R0, 0x7610, R25 ;  /* 0x0000761000197816 */ /* 0x001fe20000000019 */
[----:B------:R-:W-:Y:S05]  /*2c40*/  BRA `(.L_x_15440) ;  /* 0x0000018000007947 */ /* 0x000fea0003800000 */
.L_x_15439:
        /* <DEDUP_REMOVED lines=21> */
.L_x_15464:
[----:B------:R0:W5:Y:S01]  /*2da0*/  LDG.E.U16 R25, [R2.64] ;  /* 0x0000002402197981 */ /* 0x000162000c1e1500 */
[----:B------:R-:W-:Y:S05]  /*2db0*/  BRA `(.L_x_15440) ;  /* 0x0000001000007947 */ /* 0x000fea0003800000 */
.L_x_15463:
[----:B------:R0:W5:Y:S02]  /*2dc0*/  LDG.E.U16 R25, [R2.64] ;  /* 0x0000002402197981 */ /* 0x000164000c1e1500 */
.L_x_15440:
[----:B------:R-:W-:-:S03]  /*2dd0*/  IADD3 R22, R22, 0x80, RZ ;  /* 0x0000008016167810 */ /* 0x000fc60007ffe0ff */
.L_x_15434:
[----:B------:R-:W-:Y:S05]  /*2de0*/  BSYNC B6 ;  /* 0x0000000000067941 */ /* 0x000fea0003800000 */
.L_x_15433:
        /* <DEDUP_REMOVED lines=20> */
.L_x_15472:
[----:B------:R0:W5:Y:S01]  /*2f30*/  LDG.E.U8 R24, [R2.64] ;  /* 0x0000002402187981 */ /* 0x000162000c1e1100 */
[----:B------:R-:W-:Y:S05]  /*2f40*/  BRA `(.L_x_15468) ;  /* 0x00000d7000007947 */ /* 0x000fea0003800000 */
.L_x_15471:
        /* <DEDUP_REMOVED lines=8> */
.L_x_15475:
[----:B------:R0:W5:Y:S01]  /*2fd0*/  LDG.E.U16 R24, [R2.64] ;  /* 0x0000002402187981 */ /* 0x000162000c1e1500 */
[----:B------:R-:W-:Y:S05]  /*2fe0*/  BRA `(.L_x_15468) ;  /* 0x00000cd000007947 */ /* 0x000fea0003800000 */
.L_x_15474:
[----:B------:R0:W5:Y:S01]  /*2ff0*/  LDG.E.U16 R24, [R2.64] ;  /* 0x0000002402187981 */ /* 0x000162000c1e1500 */
[----:B------:R-:W-:Y:S05]  /*3000*/  BRA `(.L_x_15468) ;  /* 0x00000cb000007947 */ /* 0x000fea0003800000 */
.L_x_15470:
        /* <DEDUP_REMOVED lines=9> */
.L_x_15477:
[----:B------:R-:W3:Y:S02]  /*30a0*/  LDG.E.U16 R0, [R2.64] ;  /* 0x0000002402007981 */ /* 0x000ee4000c1e1500 */
[----:B---3--:R-:W-:-:S06]  /*30b0*/  HADD2.F32 R0, -RZ, R0.H0_H0 ;  /* 0x20000000ff007230 */ /* 0x008fcc0000004100 */
[----:B------:R-:W0:Y:S02]  /*30c0*/  F2I.FTZ.TRUNC.NTZ R0, R0 ;  /* 0x0000000000007305 */ /* 0x000e24000021f100 */
[----:B0-----:R-:W-:Y:S01]  /*30d0*/  PRMT R24, R0, 0x7610, R24 ;  /* 0x0000761000187816 */ /* 0x001fe20000000018 */
[----:B------:R-:W-:Y:S05]  /*30e0*/  BRA `(.L_x_15468) ;  /* 0x00000bd000007947 */ /* 0x000fea0003800000 */
.L_x_15476:
        /* <DEDUP_REMOVED lines=9> */
.L_x_15479:
[----:B------:R-:W3:Y:S02]  /*3180*/  LDG.E.U16 R2, [R2.64] ;  /* 0x0000002402027981 */ /* 0x000ee4000c1e1500 */
[----:B---3--:R-:W-:-:S06]  /*3190*/  HADD2.F32 R0, -RZ, R2.H0_H0 ;  /* 0x20000002ff007230 */ /* 0x008fcc0000004100 */
[----:B------:R-:W0:Y:S02]  /*31a0*/  F2I.FTZ.TRUNC.NTZ R0, R0 ;  /* 0x0000000000007305 */ /* 0x000e24000021f100 */
[----:B0-----:R-:W-:Y:S01]  /*31b0*/  PRMT R24, R0, 0x7610, R24 ;  /* 0x0000761000187816 */ /* 0x001fe20000000018 */
[----:B------:R-:W-:Y:S05]  /*31c0*/  BRA `(.L_x_15468) ;  /* 0x00000af000007947 */ /* 0x000fea0003800000 */
.L_x_15478:
[----:B------:R-:W3:Y:S02]  /*31d0*/  LDG.E.64 R2, [R2.64] ;  /* 0x0000002402027981 */ /* 0x000ee4000c1e1b00 */
[----:B---3--:R0:W3:Y:S01]  /*31e0*/  F2I.F64.TRUNC R24, R2 ;  /* 0x0000000200187311 */ /* 0x0080e2000030d100 */
[----:B------:R-:W-:Y:S05]  /*31f0*/  BRA `(.L_x_15468) ;  /* 0x00000ac000007947 */ /* 0x000fea0003800000 */
.L_x_15469:
        /* <DEDUP_REMOVED lines=12> */
.L_x_15482:
[----:B------:R-:W3:Y:S02]  /*32c0*/  LDG.E.64 R2, [R2.64] ;  /* 0x0000002402027981 */ /* 0x000ee4000c1e1b00 */
[----:B---3--:R0:W3:Y:S01]  /*32d0*/  F2I.F64.TRUNC R24, R2 ;  /* 0x0000000200187311 */ /* 0x0080e2000030d100 */
[----:B------:R-:W-:Y:S05]  /*32e0*/  BRA `(.L_x_15468) ;  /* 0x000009d000007947 */ /* 0x000fea0003800000 */
.L_x_15481:
        /* <DEDUP_REMOVED lines=28> */
.L_x_15484:
[----:B------:R-:W3:Y:S02]  /*34b0*/  LDG.E.U8 R2, [R2.64] ;  /* 0x0000002402027981 */ /* 0x000ee4000c1e1100 */
[C---:B---3--:R-:W-:Y:S02]  /*34c0*/  IMAD.SHL.U32 R0, R2.reuse, 0x2000000, RZ ;  /* 0x0200000002007824 */ /* 0x048fe400078e00ff */
        /* <DEDUP_REMOVED lines=13> */
.L_x_15483:
[----:B------:R-:W3:Y:S02]  /*35a0*/  LDG.E.U16 R0, [R2.64] ;  /* 0x0000002402007981 */ /* 0x000ee4000c1e1500 */
[----:B---3--:R-:W-:-:S06]  /*35b0*/  PRMT R0, RZ, 0x5410, R0 ;  /* 0x00005410ff007816 */ /* 0x008fcc0000000000 */
[----:B------:R-:W0:Y:S02]  /*35c0*/  F2I.FTZ.TRUNC.NTZ R0, R0 ;  /* 0x0000000000007305 */ /* 0x000e24000021f100 */
[----:B0-----:R-:W-:Y:S01]  /*35d0*/  PRMT R24, R0, 0x7610, R24 ;  /* 0x0000761000187816 */ /* 0x001fe20000000018 */
[----:B------:R-:W-:Y:S05]  /*35e0*/  BRA `(.L_x_15468) ;  /* 0x000006d000007947 */ /* 0x000fea0003800000 */
.L_x_15480:
        /* <DEDUP_REMOVED lines=10> */
.L_x_15487:
        /* <DEDUP_REMOVED lines=21> */
.L_x_15491:
[----:B------:R-:W-:Y:S05]  /*37e0*/  BSYNC B1 ;  /* 0x0000000000017941 */ /* 0x000fea0003800000 */
.L_x_15490:
[----:B------:R-:W-:Y:S01]  /*37f0*/  LEA R3, R0, 0x3b800000, 0x17 ;  /* 0x3b80000000037811 */ /* 0x000fe200078eb8ff */
[----:B------:R-:W-:-:S05]  /*3800*/  IMAD.SHL.U32 R0, R2, 0x100000, RZ ;  /* 0x0010000002007824 */ /* 0x000fca00078e00ff */
[----:B------:R-:W-:Y:S02]  /*3810*/  LOP3.LUT R0, R3, R0, R4, 0xfe, !PT ;  /* 0x0000000003007212 */ /* 0x000fe400078efe04 */
.L_x_15489:
[----:B------:R-:W-:Y:S05]  /*3820*/  BSYNC B0 ;  /* 0x0000000000007941 */ /* 0x000fea0003800000 */
.L_x_15488:
[----:B------:R-:W0:Y:S02]  /*3830*/  F2I.FTZ.TRUNC.NTZ R0, R0 ;  /* 0x0000000000007305 */ /* 0x000e24000021f100 */
[----:B0-----:R-:W-:Y:S01]  /*3840*/  PRMT R24, R0, 0x7610, R24 ;  /* 0x0000761000187816 */ /* 0x001fe20000000018 */
[----:B------:R-:W-:Y:S05]  /*3850*/  BRA `(.L_x_15468) ;  /* 0x0000046000007947 */ /* 0x000fea0003800000 */
.L_x_15486:
        /* <DEDUP_REMOVED lines=21> */
.L_x_15495:
[----:B------:R-:W-:Y:S05]  /*39b0*/  BSYNC B1 ;  /* 0x0000000000017941 */ /* 0x000fea0003800000 */
.L_x_15494:
[----:B------:R-:W-:Y:S01]  /*39c0*/  LEA R3, R0, 0x37800000, 0x17 ;  /* 0x3780000000037811 */ /* 0x000fe200078eb8ff */
[----:B------:R-:W-:-:S05]  /*39d0*/  IMAD.SHL.U32 R0, R2, 0x200000, RZ ;  /* 0x0020000002007824 */ /* 0x000fca00078e00ff */
[----:B------:R-:W-:Y:S02]  /*39e0*/  LOP3.LUT R0, R3, R0, R4, 0xfe, !PT ;  /* 0x0000000003007212 */ /* 0x000fe400078efe04 */
.L_x_15493:
[----:B------:R-:W-:Y:S05]  /*39f0*/  BSYNC B0 ;  /* 0x0000000000007941 */ /* 0x000fea0003800000 */
.L_x_15492:
[----:B------:R-:W0:Y:S02]  /*3a00*/  F2I.FTZ.TRUNC.NTZ R0, R0 ;  /* 0x0000000000007305 */ /* 0x000e24000021f100 */
[----:B0-----:R-:W-:Y:S01]  /*3a10*/  PRMT R24, R0, 0x7610, R24 ;  /* 0x0000761000187816 */ /* 0x001fe20000000018 */
[----:B------:R-:W-:Y:S05]  /*3a20*/  BRA `(.L_x_15468) ;  /* 0x0000029000007947 */ /* 0x000fea0003800000 */
.L_x_15485:
        /* <DEDUP_REMOVED lines=14> */
.L_x_15499:
[----:B------:R-:W-:Y:S05]  /*3b10*/  BSYNC B0 ;  /* 0x0000000000007941 */ /* 0x000fea0003800000 */
.L_x_15498:
[----:B------:R-:W0:Y:S02]  /*3b20*/  F2I.FTZ.TRUNC.NTZ R0, R0 ;  /* 0x0000000000007305 */ /* 0x000e24000021f100 */
[----:B0-----:R-:W-:Y:S01]  /*3b30*/  PRMT R24, R0, 0x7610, R24 ;  /* 0x0000761000187816 */ /* 0x001fe20000000018 */
[----:B------:R-:W-:Y:S05]  /*3b40*/  BRA `(.L_x_15468) ;  /* 0x0000017000007947 */ /* 0x000fea0003800000 */
.L_x_15473:
        /* <DEDUP_REMOVED lines=20> */
.L_x_15497:
[----:B------:R0:W5:Y:S01]  /*3c90*/  LDG.E.U16 R24, [R2.64] ;  /* 0x0000002402187981 */ /* 0x000162000c1e1500 */
[----:B------:R-:W-:Y:S05]  /*3ca0*/  BRA `(.L_x_15468) ;  /* 0x0000001000007947 */ /* 0x000fea0003800000 */
.L_x_15496:
[----:B------:R0:W5:Y:S02]  /*3cb0*/  LDG.E.U16 R24, [R2.64] ;  /* 0x0000002402187981 */ /* 0x000164000c1e1500 */
.L_x_15468:
[----:B------:R-:W-:Y:S05]  /*3cc0*/  BSYNC B6 ;  /* 0x0000000000067941 */ /* 0x000fea0003800000 */
.L_x_15467:
[----:B0-----:R-:W0:Y:S01]  /*3cd0*/  S2R R2, SR_TID.X ;  /* 0x0000000000027919 */ /* 0x001e220000002100 */
[----:B------:R-:W4:Y:S01]  /*3ce0*/  LDC.U16 R3, c[0x0][0x166] ;  /* 0x00005980ff037b82 */ /* 0x000f220000000400 */
[----:B------:R-:W-:Y:S07]  /*3cf0*/  BSSY B0, `(.L_x_15500) ;  /* 0x0000023000007945 */ /* 0x000fee0003800000 */
[----:B------:R-:W3:Y:S01]  /*3d00*/  LDC.U8 R18, c[0x0][0x184] ;  /* 0x00006100ff127b82 */ /* 0x000ee20000000000 */
[----:B0-----:R-:W-:-:S02]  /*3d10*/  ISETP.GE.AND P2, PT, R2, R17, PT ;  /* 0x000000110200720c */ /* 0x001fc40003f46270 */
[C---:B------:R-:W-:Y:S02]  /*3d20*/  IADD3 R0, R2.reuse, 0x100, RZ ;  /* 0x0000010002007810 */ /* 0x040fe40007ffe0ff */
[C---:B------:R-:W-:Y:S02]  /*3d30*/  IADD3 R4, R2.reuse, 0x180, RZ ;  /* 0x0000018002047810 */ /* 0x040fe40007ffe0ff */
[----:B------:R-:W-:Y:S02]  /*3d40*/  IADD3 R22, R2, 0x80, RZ ;  /* 0x0000008002167810 */ /* 0x000fe40007ffe0ff */
[-C--:B------:R-:W-:Y:S02]  /*3d50*/  ISETP.GE.AND P0, PT, R0, R17.reuse, PT ;  /* 0x000000110000720c */ /* 0x080fe40003f06270 */
[-C--:B------:R-:W-:Y:S02]  /*3d60*/  ISETP.GE.AND P1, PT, R4, R17.reuse, PT ;  /* 0x000000110400720c */ /* 0x080fe40003f26270 */
[----:B------:R-:W-:-:S02]  /*3d70*/  ISETP.GE.AND P3, PT, R22, R17, PT ;  /* 0x000000111600720c */ /* 0x000fc40003f66270 */
[----:B----4-:R-:W-:Y:S01]  /*3d80*/  PRMT R0, R3, 0x9910, RZ ;  /* 0x0000991003007816 */ /* 0x010fe200000000ff */
[----:B------:R-:W-:Y:S05]  /*3d90*/  @P2 BRA `(.L_x_15501) ;  /* 0x0000018000002947 */ /* 0x000fea0003800000 */
[-C--:B---3--:R-:W-:Y:S02]  /*3da0*/  IABS R3, R0.reuse ;  /* 0x0000000000037213 */ /* 0x088fe40000000000 */
[----:B-----5:R-:W-:Y:S02]  /*3db0*/  PRMT R6, R23, 0x9910, RZ ;  /* 0x0000991017067816 */ /* 0x020fe400000000ff */
[----:B------:R-:W0:Y:S01]  /*3dc0*/  I2F.RP R7, R3 ;  /* 0x0000000300077306 */ /* 0x000e220000209400 */
[----:B------:R-:W-:Y:S02]  /*3dd0*/  IABS R10, R0 ;  /* 0x00000000000a7213 */ /* 0x000fe40000000000 */
[----:B------:R-:W-:-:S05]  /*3de0*/  ISETP.GE.AND P6, PT, R6, RZ, PT ;  /* 0x000000ff0600720c */ /* 0x000fca0003fc6270 */
[----:B0-----:R-:W0:Y:S02]  /*3df0*/  MUFU.RCP R7, R7 ;  /* 0x0000000700077308 */ /* 0x001e240000001000 */
[----:B0-----:R-:W-:Y:S01]  /*3e00*/  IADD3 R4, R7, 0xffffffe, RZ ;  /* 0x0ffffffe07047810 */ /* 0x001fe20007ffe0ff */
[----:B------:R-:W-:-:S05]  /*3e10*/  IMAD.MOV R7, RZ, RZ, -R10 ;  /* 0x000000ffff077224 */ /* 0x000fca00078e0a0a */
[----:B------:R0:W3:Y:S02]  /*3e20*/  F2I.FTZ.U32.TRUNC.NTZ R5, R4 ;  /* 0x0000000400057305 */ /* 0x0000e4000021f000 */
[----:B0-----:R-:W-:Y:S02]  /*3e30*/  IMAD.MOV.U32 R4, RZ, RZ, RZ ;  /* 0x000000ffff047224 */ /* 0x001fe400078e00ff */
[----:B---3--:R-:W-:-:S04]  /*3e40*/  IMAD.MOV R8, RZ, RZ, -R5 ;  /* 0x000000ffff087224 */ /* 0x008fc800078e0a05 */
[----:B------:R-:W-:Y:S01]  /*3e50*/  IMAD R9, R8, R3, RZ ;  /* 0x0000000308097224 */ /* 0x000fe200078e02ff */
[----:B------:R-:W-:-:S03]  /*3e60*/  IABS R8, R6 ;  /* 0x0000000600087213 */ /* 0x000fc60000000000 */
        /* <DEDUP_REMOVED lines=11> */
.L_x_15501:
[----:B---3--:R-:W-:Y:S05]  /*3f20*/  BSYNC B0 ;  /* 0x0000000000007941 */ /* 0x008fea0003800000 */
.L_x_15500:
[----:B------:R-:W-:Y:S01]  /*3f30*/  BSSY B0, `(.L_x_15502) ;  /* 0x000001a000007945 */ /* 0x000fe20003800000 */
[----:B------:R-:W-:Y:S05]  /*3f40*/  @P3 BRA `(.L_x_15503) ;  /* 0x0000018000003947 */ /* 0x000fea0003800000 */
[-C--:B------:R-:W-:Y:S02]  /*3f50*/  IABS R3, R0.reuse ;  /* 0x0000000000037213 */ /* 0x080fe40000000000 */
[----:B-1---5:R-:W-:Y:S02]  /*3f60*/  PRMT R5, R19, 0x9910, RZ ;  /* 0x0000991013057816 */ /* 0x022fe400000000ff */
[----:B------:R-:W0:Y:S01]  /*3f70*/  I2F.RP R8, R3 ;  /* 0x0000000300087306 */ /* 0x000e220000209400 */
[----:B------:R-:W-:Y:S02]  /*3f80*/  IABS R11, R0 ;  /* 0x00000000000b7213 */ /* 0x000fe40000000000 */
[----:B------:R-:W-:Y:S02]  /*3f90*/  IABS R19, R5 ;  /* 0x0000000500137213 */ /* 0x000fe40000000000 */
[----:B------:R-:W-:Y:S01]  /*3fa0*/  ISETP.GE.AND P4, PT, R5, RZ, PT ;  /* 0x000000ff0500720c */ /* 0x000fe20003f86270 */
[----:B------:R-:W-:Y:S01]  /*3fb0*/  IMAD.MOV R11, RZ, RZ, -R11 ;  /* 0x000000ffff0b7224 */ /* 0x000fe200078e0a0b */
[----:B------:R-:W-:Y:S01]  /*3fc0*/  ISETP.NE.AND P5, PT, R0, RZ, PT ;  /* 0x000000ff0000720c */ /* 0x000fe20003fa5270 */
        /* <DEDUP_REMOVED lines=11> */
[----:B------:R-:W-:-:S05]  /*4080*/  @!P3 IMAD.IADD R19, R19, 0x1, -R3 ;  /* 0x000000011313b824 */ /* 0x000fca00078e0a03 */
[----:B------:R-:W-:-:S13]  /*4090*/  ISETP.GT.U32.AND P3, PT, R3, R19, PT ;  /* 0x000000130300720c */ /* 0x000fda0003f64070 */
[----:B------:R-:W-:-:S04]  /*40a0*/  @!P3 IMAD.IADD R19, R19, 0x1, -R3 ;  /* 0x000000011313b824 */ /* 0x000fc800078e0a03 */
[----:B------:R-:W-:Y:S01]  /*40b0*/  @!P4 IMAD.MOV R19, RZ, RZ, -R19 ;  /* 0x000000ffff13c224 */ /* 0x000fe200078e0a13 */
[----:B------:R-:W-:Y:S02]  /*40c0*/  @!P5 LOP3.LUT R19, RZ, R0, RZ, 0x33, !PT ;  /* 0x00000000ff13d212 */ /* 0x000fe400078e33ff */
.L_x_15503:
[----:B------:R-:W-:Y:S05]  /*40d0*/  BSYNC B0 ;  /* 0x0000000000007941 */ /* 0x000fea0003800000 */
.L_x_15502:
[----:B------:R-:W-:Y:S01]  /*40e0*/  BSSY B0, `(.L_x_15504) ;  /* 0x000001a000007945 */ /* 0x000fe20003800000 */
[----:B------:R-:W-:Y:S05]  /*40f0*/  @P0 BRA `(.L_x_15505) ;  /* 0x0000018000000947 */ /* 0x000fea0003800000 */
[-C--:B------:R-:W-:Y:S02]  /*4100*/  IABS R3, R0.reuse ;  /* 0x0000000000037213 */ /* 0x080fe40000000000 */
[----:B--2--5:R-:W-:Y:S02]  /*4110*/  PRMT R5, R25, 0x9910, RZ ;  /* 0x0000991019057816 */ /* 0x024fe400000000ff */
        /* <DEDUP_REMOVED lines=8> */
[----:B------:R0:W2:Y:S02]  /*41a0*/  F2I.FTZ.U32.TRUNC.NTZ R7, R6 ;  /* 0x0000000600077305 */ /* 0x0000a4000021f000 */
[----:B0-----:R-:W-:Y:S02]  /*41b0*/  IMAD.MOV.U32 R6, RZ, RZ, RZ ;  /* 0x000000ffff067224 */ /* 0x001fe400078e00ff */
[----:B--2---:R-:W-:-:S04]  /*41c0*/  IMAD.MOV R10, RZ, RZ, -R7 ;  /* 0x000000ffff0a7224 */ /* 0x004fc800078e0a07 */
        /* <DEDUP_REMOVED lines=11> */
.L_x_15505:
[----:B------:R-:W-:Y:S05]  /*4280*/  BSYNC B0 ;  /* 0x0000000000007941 */ /* 0x000fea0003800000 */
.L_x_15504:
[----:B------:R-:W-:Y:S01]  /*4290*/  BSSY B0, `(.L_x_15506) ;  /* 0x000001a000007945 */ /* 0x000fe20003800000 */
[----:B------:R-:W-:Y:S05]  /*42a0*/  @P1 BRA `(.L_x_15507) ;  /* 0x0000018000001947 */ /* 0x000fea0003800000 */
[-C--:B------:R-:W-:Y:S02]  /*42b0*/  IABS R3, R0.reuse ;  /* 0x0000000000037213 */ /* 0x080fe40000000000 */
[----:B-----5:R-:W-:Y:S02]  /*42c0*/  PRMT R5, R24, 0x9910, RZ ;  /* 0x0000991018057816 */ /* 0x020fe400000000ff */
[----:B------:R-:W0:Y:S01]  /*42d0*/  I2F.RP R8, R3 ;  /* 0x0000000300087306 */ /* 0x000e220000209400 */
[----:B------:R-:W-:Y:S02]  /*42e0*/  IABS R11, R0 ;  /* 0x00000000000b7213 */ /* 0x000fe40000000000 */
[----:B------:R-:W-:Y:S02]  /*42f0*/  ISETP.GE.AND P1, PT, R5, RZ, PT ;  /* 0x000000ff0500720c */ /* 0x000fe40003f26270 */
[----:B------:R-:W-:Y:S01]  /*4300*/  ISETP.NE.AND P3, PT, R0, RZ, PT ;  /* 0x000000ff0000720c */ /* 0x000fe20003f65270 */
[----:B------:R-:W-:-:S02]  /*4310*/  IMAD.MOV R24, RZ, RZ, -R11 ;  /* 0x000000ffff187224 */ /* 0x000fc400078e0a0b */
[----:B0-----:R-:W0:Y:S02]  /*4320*/  MUFU.RCP R8, R8 ;  /* 0x0000000800087308 */ /* 0x001e240000001000 */
[----:B0-----:R-:W-:-:S06]  /*4330*/  IADD3 R6, R8, 0xffffffe, RZ ;  /* 0x0ffffffe08067810 */ /* 0x001fcc0007ffe0ff */
        /* <DEDUP_REMOVED lines=15> */
.L_x_15507:
[----:B------:R-:W-:Y:S05]  /*4430*/  BSYNC B0 ;  /* 0x0000000000007941 */ /* 0x000fea0003800000 */
.L_x_15506:
        /* <DEDUP_REMOVED lines=20> */
.L_x_15513:
[----:B------:R0:W-:Y:S01]  /*4580*/  STG.E.U8 [R8.64], R4 ;  /* 0x0000000408007986 */ /* 0x0001e2000c101124 */
[----:B------:R-:W-:Y:S01]  /*4590*/  IMAD.MOV.U32 R2, RZ, RZ, R22 ;  /* 0x000000ffff027224 */ /* 0x000fe200078e0016 */
[----:B------:R-:W-:Y:S05]  /*45a0*/  BRA `(.L_x_15509) ;  /* 0x00000f0000007947 */ /* 0x000fea0003800000 */
.L_x_15512:
[----:B------:R-:W-:-:S13]  /*45b0*/  ISETP.NE.AND P0, PT, R0, 0x2, PT ;  /* 0x000000020000780c */ /* 0x000fda0003f05270 */
[----:B------:R-:W-:Y:S05]  /*45c0*/  @!P0 BRA `(.L_x_15515) ;  /* 0x000000d000008947 */ /* 0x000fea0003800000 */
[----:B------:R-:W-:-:S13]  /*45d0*/  ISETP.NE.AND P0, PT, R0, 0x3, PT ;  /* 0x000000030000780c */ /* 0x000fda0003f05270 */
[----:B------:R-:W-:Y:S05]  /*45e0*/  @!P0 BRA `(.L_x_15516) ;  /* 0x0000007000008947 */ /* 0x000fea0003800000 */
[----:B------:R-:W-:-:S13]  /*45f0*/  ISETP.NE.AND P0, PT, R0, 0x4, PT ;  /* 0x000000040000780c */ /* 0x000fda0003f05270 */
[----:B------:R-:W-:Y:S05]  /*4600*/  @P0 BRA `(.L_x_15514) ;  /* 0x00000cd000000947 */ /* 0x000fea0003800000 */
[----:B------:R-:W-:Y:S01]  /*4610*/  PRMT R4, R4, 0x9910, RZ ;  /* 0x0000991004047816 */ /* 0x000fe200000000ff */
[----:B------:R-:W-:-:S03]  /*4620*/  IMAD.MOV.U32 R2, RZ, RZ, R22 ;  /* 0x000000ffff027224 */ /* 0x000fc600078e0016 */
[----:B------:R-:W-:-:S05]  /*4630*/  SHF.R.S32.HI R5, RZ, 0x1f, R4 ;  /* 0x0000001fff057819 */ /* 0x000fca0000011404 */
[----:B------:R0:W-:Y:S01]  /*4640*/  STG.E.64 [R8.64], R4 ;  /* 0x0000000408007986 */ /* 0x0001e2000c101b24 */
[----:B------:R-:W-:Y:S05]  /*4650*/  BRA `(.L_x_15509) ;  /* 0x00000e5000007947 */ /* 0x000fea0003800000 */
.L_x_15516:
[----:B------:R-:W-:Y:S01]  /*4660*/  PRMT R3, R4, 0x9910, RZ ;  /* 0x0000991004037816 */ /* 0x000fe200000000ff */
[----:B------:R-:W-:-:S04]  /*4670*/  IMAD.MOV.U32 R2, RZ, RZ, R22 ;  /* 0x000000ffff027224 */ /* 0x000fc800078e0016 */
[----:B------:R0:W-:Y:S01]  /*4680*/  STG.E [R8.64], R3 ;  /* 0x0000000308007986 */ /* 0x0001e2000c101924 */
[----:B------:R-:W-:Y:S05]  /*4690*/  BRA `(.L_x_15509) ;  /* 0x00000e1000007947 */ /* 0x000fea0003800000 */
.L_x_15515:
[----:B------:R0:W-:Y:S01]  /*46a0*/  STG.E.U16 [R8.64], R4 ;  /* 0x0000000408007986 */ /* 0x0001e2000c101524 */
[----:B------:R-:W-:Y:S01]  /*46b0*/  IMAD.MOV.U32 R2, RZ, RZ, R22 ;  /* 0x000000ffff027224 */ /* 0x000fe200078e0016 */
[----:B------:R-:W-:Y:S05]  /*46c0*/  BRA `(.L_x_15509) ;  /* 0x00000de000007947 */ /* 0x000fea0003800000 */
.L_x_15511:
        /* <DEDUP_REMOVED lines=10> */
.L_x_15518:
[----:B------:R-:W0:Y:S01]  /*4770*/  I2F.S16 R0, R4 ;  /* 0x0000000400007306 */ /* 0x000e220000101400 */
[----:B------:R-:W-:Y:S01]  /*4780*/  IMAD.MOV.U32 R2, RZ, RZ, R22 ;  /* 0x000000ffff027224 */ /* 0x000fe200078e0016 */
[----:B0-----:R-:W-:-:S05]  /*4790*/  F2FP.PACK_AB R0, RZ, R0 ;  /* 0x00000000ff00723e */ /* 0x001fca00000000ff */
[----:B------:R0:W-:Y:S01]  /*47a0*/  STG.E.U16 [R8.64], R0 ;  /* 0x0000000008007986 */ /* 0x0001e2000c101524 */
[----:B------:R-:W-:Y:S05]  /*47b0*/  BRA `(.L_x_15509) ;  /* 0x00000cf000007947 */ /* 0x000fea0003800000 */
.L_x_15517:
        /* <DEDUP_REMOVED lines=11> */
.L_x_15520:
[----:B------:R-:W0:Y:S01]  /*4870*/  I2F.S16 R4, R4 ;  /* 0x0000000400047306 */ /* 0x000e220000101400 */
[----:B------:R-:W-:Y:S01]  /*4880*/  IMAD.MOV.U32 R2, RZ, RZ, R22 ;  /* 0x000000ffff027224 */ /* 0x000fe200078e0016 */
[----:B0-----:R-:W-:-:S04]  /*4890*/  F2FP.PACK_AB R3, RZ, R4 ;  /* 0x00000004ff03723e */ /* 0x001fc800000000ff */
[----:B------:R-:W-:-:S05]  /*48a0*/  PRMT R3, R3, 0x5410, RZ ;  /* 0x0000541003037816 */ /* 0x000fca00000000ff */
[----:B------:R0:W-:Y:S01]  /*48b0*/  STG.E [R8.64], R3 ;  /* 0x0000000308007986 */ /* 0x0001e2000c101924 */
[----:B------:R-:W-:Y:S05]  /*48c0*/  BRA `(.L_x_15509) ;  /* 0x00000be000007947 */ /* 0x000fea0003800000 */
.L_x_15519:
[----:B------:R-:W0:Y:S01]  /*48d0*/  I2F.F64.S16 R4, R4 ;  /* 0x0000000400047312 */ /* 0x000e220000101c00 */
[----:B------:R-:W-:Y:S01]  /*48e0*/  IMAD.MOV.U32 R2, RZ, RZ, R22 ;  /* 0x000000ffff027224 */ /* 0x000fe200078e0016 */
[----:B0-----:R0:W-:Y:S01]  /*48f0*/  STG.E.64 [R8.64], R4 ;  /* 0x0000000408007986 */ /* 0x0011e2000c101b24 */
[----:B------:R-:W-:Y:S05]  /*4900*/  BRA `(.L_x_15509) ;  /* 0x00000ba000007947 */ /* 0x000fea0003800000 */
.L_x_15510:
        /* <DEDUP_REMOVED lines=14> */
.L_x_15523:
[----:B------:R-:W0:Y:S01]  /*49f0*/  I2F.F64.S16 R4, R4 ;  /* 0x0000000400047312 */ /* 0x000e220000101c00 */
[----:B------:R-:W-:Y:S01]  /*4a00*/  CS2R R6, SRZ ;  /* 0x0000000000067805 */ /* 0x000fe2000001ff00 */
[----:B------:R-:W-:-:S04]  /*4a10*/  IMAD.MOV.U32 R2, RZ, RZ, R22 ;  /* 0x000000ffff027224 */ /* 0x000fc800078e0016 */
[----:B0-----:R0:W-:Y:S01]  /*4a20*/  STG.E.128 [R8.64], R4 ;  /* 0x0000000408007986 */ /* 0x0011e2000c101d24 */
[----:B------:R-:W-:Y:S05]  /*4a30*/  BRA `(.L_x_15509) ;  /* 0x00000a7000007947 */ /* 0x000fea0003800000 */
.L_x_15522:
        /* <DEDUP_REMOVED lines=21> */
.L_x_15527:
[----:B------:R-:W-:Y:S05]  /*4b90*/  BSYNC B0 ;  /* 0x0000000000007941 */ /* 0x000fea0003800000 */
.L_x_15526:
[----:B------:R-:W-:Y:S01]  /*4ba0*/  LOP3.LUT R3, R0, R3, RZ, 0xfc, !PT ;  /* 0x0000000300037212 */ /* 0x000fe200078efcff */
[----:B------:R-:W-:-:S04]  /*4bb0*/  IMAD.MOV.U32 R2, RZ, RZ, R22 ;  /* 0x000000ffff027224 */ /* 0x000fc800078e0016 */
[----:B------:R0:W-:Y:S01]  /*4bc0*/  STG.E.U8 [R8.64], R3 ;  /* 0x0000000308007986 */ /* 0x0001e2000c101124 */
[----:B------:R-:W-:Y:S05]  /*4bd0*/  BRA `(.L_x_15509) ;  /* 0x000008d000007947 */ /* 0x000fea0003800000 */
.L_x_15525:
        /* <DEDUP_REMOVED lines=13> */
.L_x_15529:
[----:B------:R-:W-:Y:S01]  /*4cb0*/  IMAD.MOV.U32 R0, RZ, RZ, 0x7f ;  /* 0x0000007fff007424 */ /* 0x000fe200078e00ff */
[----:B------:R-:W-:-:S04]  /*4cc0*/  ISETP.GT.U32.AND P0, PT, R2, 0x7f800000, PT ;  /* 0x7f8000000200780c */ /* 0x000fc80003f04070 */
[----:B------:R-:W-:-:S04]  /*4cd0*/  SEL R0, R0, 0x7c, P0 ;  /* 0x0000007c00007807 */ /* 0x000fc80000000000 */
.L_x_15530:
[----:B------:R-:W-:Y:S05]  /*4ce0*/  BSYNC B0 ;  /* 0x0000000000007941 */ /* 0x000fea0003800000 */
.L_x_15528:
[----:B------:R-:W-:-:S04]  /*4cf0*/  LOP3.LUT R2, R3, 0x80000000, RZ, 0xc0, !PT ;  /* 0x8000000003027812 */ /* 0x000fc800078ec0ff */
[----:B------:R-:W-:Y:S01]  /*4d00*/  SHF.R.U32.HI R3, RZ, 0x18, R2 ;  /* 0x00000018ff037819 */ /* 0x000fe20000011602 */
[----:B------:R-:W-:-:S03]  /*4d10*/  IMAD.MOV.U32 R2, RZ, RZ, R22 ;  /* 0x000000ffff027224 */ /* 0x000fc600078e0016 */
[----:B------:R-:W-:-:S05]  /*4d20*/  LOP3.LUT R3, R0, R3, RZ, 0xfc, !PT ;  /* 0x0000000300037212 */ /* 0x000fca00078efcff */
[----:B------:R0:W-:Y:S01]  /*4d30*/  STG.E.U8 [R8.64], R3 ;  /* 0x0000000308007986 */ /* 0x0001e2000c101124 */
[----:B------:R-:W-:Y:S05]  /*4d40*/  BRA `(.L_x_15509) ;  /* 0x0000076000007947 */ /* 0x000fea0003800000 */
.L_x_15524:
[----:B------:R-:W0:Y:S01]  /*4d50*/  I2F.S16 R0, R4 ;  /* 0x0000000400007306 */ /* 0x000e220000101400 */
[----:B------:R-:W-:Y:S01]  /*4d60*/  IMAD.MOV.U32 R2, RZ, RZ, R22 ;  /* 0x000000ffff027224 */ /* 0x000fe200078e0016 */
[----:B0-----:R-:W-:-:S05]  /*4d70*/  F2FP.BF16.PACK_AB R0, RZ, R0 ;  /* 0x00000000ff00723e */ /* 0x001fca00000010ff */
[----:B------:R0:W-:Y:S01]  /*4d80*/  STG.E.U16 [R8.64], R0 ;  /* 0x0000000008007986 */ /* 0x0001e2000c101524 */
[----:B------:R-:W-:Y:S05]  /*4d90*/  BRA `(.L_x_15509) ;  /* 0x0000071000007947 */ /* 0x000fea0003800000 */
.L_x_15521:
        /* <DEDUP_REMOVED lines=11> */
.L_x_15533:
        /* <DEDUP_REMOVED lines=17> */
.L_x_15536:
[----:B------:R-:W-:-:S04]  /*4f60*/  LOP3.LUT R0, R5, 0x80000000, RZ, 0xc0, !PT ;  /* 0x8000000005007812 */ /* 0x000fc800078ec0ff */
[----:B------:R-:W-:-:S04]  /*4f70*/  SHF.R.U32.HI R3, RZ, 0x18, R0 ;  /* 0x00000018ff037819 */ /* 0x000fc80000011600 */
[----:B------:R-:W-:-:S04]  /*4f80*/  LOP3.LUT R2, R2, R3, RZ, 0xfc, !PT ;  /* 0x0000000302027212 */ /* 0x000fc800078efcff */
[----:B------:R-:W-:Y:S02]  /*4f90*/  PRMT R0, R2, 0x7610, R0 ;  /* 0x0000761002007816 */ /* 0x000fe40000000000 */
.L_x_15535:
[----:B------:R-:W-:Y:S05]  /*4fa0*/  BSYNC B0 ;  /* 0x0000000000007941 */ /* 0x000fea0003800000 */
.L_x_15534:
[----:B------:R0:W-:Y:S01]  /*4fb0*/  STG.E.U8 [R8.64], R0 ;  /* 0x0000000008007986 */ /* 0x0001e2000c101124 */
[----:B------:R-:W-:Y:S01]  /*4fc0*/  IMAD.MOV.U32 R2, RZ, RZ, R22 ;  /* 0x000000ffff027224 */ /* 0x000fe200078e0016 */
[----:B------:R-:W-:Y:S05]  /*4fd0*/  BRA `(.L_x_15509) ;  /* 0x000004d000007947 */ /* 0x000fea0003800000 */
.L_x_15532:
        /* <DEDUP_REMOVED lines=17> */
.L_x_15539:
[----:B------:R-:W-:-:S04]  /*50f0*/  LOP3.LUT R0, R5, 0x80000000, RZ, 0xc0, !PT ;  /* 0x8000000005007812 */ /* 0x000fc800078ec0ff */
[----:B------:R-:W-:-:S04]  /*5100*/  SHF.R.U32.HI R3, RZ, 0x18, R0 ;  /* 0x00000018ff037819 */ /* 0x000fc80000011600 */
[----:B------:R-:W-:-:S04]  /*5110*/  LOP3.LUT R2, R2, R3, RZ, 0xfc, !PT ;  /* 0x0000000302027212 */ /* 0x000fc800078efcff */
[----:B------:R-:W-:Y:S02]  /*5120*/  PRMT R0, R2, 0x7610, R0 ;  /* 0x0000761002007816 */ /* 0x000fe40000000000 */
.L_x_15538:
[----:B------:R-:W-:Y:S05]  /*5130*/  BSYNC B0 ;  /* 0x0000000000007941 */ /* 0x000fea0003800000 */
.L_x_15537:
[----:B------:R0:W-:Y:S01]  /*5140*/  STG.E.U8 [R8.64], R0 ;  /* 0x0000000008007986 */ /* 0x0001e2000c101124 */
[----:B------:R-:W-:Y:S01]  /*5150*/  IMAD.MOV.U32 R2, RZ, RZ, R22 ;  /* 0x000000ffff027224 */ /* 0x000fe200078e0016 */
[----:B------:R-:W-:Y:S05]  /*5160*/  BRA `(.L_x_15509) ;  /* 0x0000034000007947 */ /* 0x000fea0003800000 */
.L_x_15531:
        /* <DEDUP_REMOVED lines=18> */
[----:B------:R-:W-:Y:S02]  /*5290*/  @!P0 IMAD.MOV R0, RZ, RZ, R2 ;  /* 0x000000ffff008224 */ /* 0x000fe400078e0202 */
[----:B------:R-:W-:Y:S02]  /*52a0*/  IMAD.MOV.U32 R2, RZ, RZ, R22 ;  /* 0x000000ffff027224 */ /* 0x000fe400078e0016 */
[----:B------:R-:W-:-:S05]  /*52b0*/  @P2 IMAD.MOV.U32 R3, RZ, RZ, R0 ;  /* 0x000000ffff032224 */ /* 0x000fca00078e0000 */
[----:B------:R0:W-:Y:S01]  /*52c0*/  STG.E.U8 [R8.64], R3 ;  /* 0x0000000308007986 */ /* 0x0001e2000c101124 */
[----:B------:R-:W-:Y:S05]  /*52d0*/  BRA `(.L_x_15509) ;  /* 0x000001d000007947 */ /* 0x000fea0003800000 */
.L_x_15514:
        /* <DEDUP_REMOVED lines=19> */
[----:B------:R-:W-:Y:S01]  /*5410*/  IMAD.MOV.U32 R2, RZ, RZ, R22 ;  /* 0x000000ffff027224 */ /* 0x000fe200078e0016 */
[----:B------:R-:W-:Y:S05]  /*5420*/  BRA `(.L_x_15509) ;  /* 0x0000008000007947 */ /* 0x000fea0003800000 */
.L_x_15541:
[----:B------:R-:W-:Y:S01]  /*5430*/  PRMT R4, R4, 0x9910, RZ ;  /* 0x0000991004047816 */ /* 0x000fe200000000ff */
[----:B------:R-:W-:-:S03]  /*5440*/  IMAD.MOV.U32 R2, RZ, RZ, R22 ;  /* 0x000000ffff027224 */ /* 0x000fc600078e0016 */
[----:B------:R-:W-:-:S05]  /*5450*/  SHF.R.S32.HI R5, RZ, 0x1f, R4 ;  /* 0x0000001fff057819 */ /* 0x000fca0000011404 */
[----:B------:R0:W-:Y:S01]  /*5460*/  STG.E.64 [R8.64], R4 ;  /* 0x0000000408007986 */ /* 0x0001e2000c101b24 */
[----:B------:R-:W-:Y:S05]  /*5470*/  BRA `(.L_x_15509) ;  /* 0x0000003000007947 */ /* 0x000fea0003800000 */
.L_x_15540:
[----:B------:R-:W-:Y:S01]  /*5480*/  PRMT R3, R4, 0x9910, RZ ;  /* 0x0000991004037816 */ /* 0x000fe200000000ff */
[----:B------:R-:W-:-:S04]  /*5490*/  IMAD.MOV.U32 R2, RZ, RZ, R22 ;  /* 0x000000ffff027224 */ /* 0x000fc800078e0016 */
[----:B------:R0:W-:Y:S03]  /*54a0*/  STG.E [R8.64], R3 ;  /* 0x0000000308007986 */ /* 0x0001e6000c101924 */
.L_x_15509:
[----:B------:R-:W-:Y:S05]  /*54b0*/  BSYNC B6 ;  /* 0x0000000000067941 */ /* 0x000fea0003800000 */
.L_x_15508:
        /* <DEDUP_REMOVED lines=19> */
[----:B-1---5:R0:W-:Y:S01]  /*55f0*/  STG.E.U8 [R8.64], R19 ;  /* 0x0000001308007986 */ /* 0x0221e2000c101124 */
[----:B------:R-:W-:Y:S05]  /*5600*/  BRA `(.L_x_15549) ;  /* 0x00000de000007947 */ /* 0x000fea0003800000 */
.L_x_15547:
[----:B-1---5:R0:W-:Y:S01]  /*5610*/  STG.E.U8 [R8.64], R19 ;  /* 0x0000001308007986 */ /* 0x0221e2000c101124 */
[----:B------:R-:W-:Y:S05]  /*5620*/  BRA `(.L_x_15549) ;  /* 0x00000dc000007947 */ /* 0x000fea0003800000 */
.L_x_15546:
[----:B------:R-:W-:-:S13]  /*5630*/  ISETP.NE.AND P0, PT, R0, 0x2, PT ;  /* 0x000000020000780c */ /* 0x000fda0003f05270 */
[----:B------:R-:W-:Y:S05]  /*5640*/  @!P0 BRA `(.L_x_15550) ;  /* 0x000000b000008947 */ /* 0x000fea0003800000 */
[----:B------:R-:W-:-:S13]  /*5650*/  ISETP.NE.AND P0, PT, R0, 0x3, PT ;  /* 0x000000030000780c */ /* 0x000fda0003f05270 */
[----:B------:R-:W-:Y:S05]  /*5660*/  @!P0 BRA `(.L_x_15551) ;  /* 0x0000006000008947 */ /* 0x000fea0003800000 */
[----:B------:R-:W-:-:S13]  /*5670*/  ISETP.NE.AND P0, PT, R0, 0x4, PT ;  /* 0x000000040000780c */ /* 0x000fda0003f05270 */
[----:B------:R-:W-:Y:S05]  /*5680*/  @P0 BRA `(.L_x_15548) ;  /* 0x00000bc000000947 */ /* 0x000fea0003800000 */
[----:B-1---5:R-:W-:-:S04]  /*5690*/  PRMT R4, R19, 0x9910, RZ ;  /* 0x0000991013047816 */ /* 0x022fc800000000ff */
[----:B------:R-:W-:-:S05]  /*56a0*/  SHF.R.S32.HI R5, RZ, 0x1f, R4 ;  /* 0x0000001fff057819 */ /* 0x000fca0000011404 */
[----:B------:R0:W-:Y:S01]  /*56b0*/  STG.E.64 [R8.64], R4 ;  /* 0x0000000408007986 */ /* 0x0001e2000c101b24 */
[----:B------:R-:W-:Y:S05]  /*56c0*/  BRA `(.L_x_15549) ;  /* 0x00000d2000007947 */ /* 0x000fea0003800000 */
.L_x_15551:
[----:B-1---5:R-:W-:-:S05]  /*56d0*/  PRMT R3, R19, 0x9910, RZ ;  /* 0x0000991013037816 */ /* 0x022fca00000000ff */
[----:B------:R0:W-:Y:S01]  /*56e0*/  STG.E [R8.64], R3 ;  /* 0x0000000308007986 */ /* 0x0001e2000c101924 */
[----:B------:R-:W-:Y:S05]  /*56f0*/  BRA `(.L_x_15549) ;  /* 0x00000cf000007947 */ /* 0x000fea0003800000 */
.L_x_15550:
[----:B-1---5:R0:W-:Y:S01]  /*5700*/  STG.E.U16 [R8.64], R19 ;  /* 0x0000001308007986 */ /* 0x0221e2000c101524 */
[----:B------:R-:W-:Y:S05]  /*5710*/  BRA `(.L_x_15549) ;  /* 0x00000cd000007947 */ /* 0x000fea0003800000 */
.L_x_15545:
[----:B------:R-:W-:-:S13]  /*5720*/  ISETP.GT.AND P0, PT, R0, 0x6, PT ;  /* 0x000000060000780c */ /* 0x000fda0003f04270 */
[----:B------:R-:W-:Y:S05]  /*5730*/  @P0 BRA `(.L_x_15552) ;  /* 0x000000b000000947 */ /* 0x000fea0003800000 */
[----:B------:R-:W-:-:S13]  /*5740*/  ISETP.NE.AND P0, PT, R0, 0x5, PT ;  /* 0x000000050000780c */ /* 0x000fda0003f05270 */
[----:B------:R-:W-:Y:S05]  /*5750*/  @!P0 BRA `(.L_x_15553) ;  /* 0x0000005000008947 */ /* 0x000fea0003800000 */
[----:B------:R-:W-:-:S13]  /*5760*/  ISETP.NE.AND P0, PT, R0, 0x6, PT ;  /* 0x000000060000780c */ /* 0x000fda0003f05270 */
[----:B------:R-:W-:Y:S05]  /*5770*/  @P0 BRA `(.L_x_15548) ;  /* 0x00000ad000000947 */ /* 0x000fea0003800000 */
[----:B-1---5:R-:W0:Y:S02]  /*5780*/  I2F.S16 R19, R19 ;  /* 0x0000001300137306 */ /* 0x022e240000101400 */
[----:B0-----:R0:W-:Y:S01]  /*5790*/  STG.E [R8.64], R19 ;  /* 0x0000001308007986 */ /* 0x0011e2000c101924 */
[----:B------:R-:W-:Y:S05]  /*57a0*/  BRA `(.L_x_15549) ;  /* 0x00000c4000007947 */ /* 0x000fea0003800000 */
.L_x_15553:
[----:B-1---5:R-:W0:Y:S02]  /*57b0*/  I2F.S16 R0, R19 ;  /* 0x0000001300007306 */ /* 0x022e240000101400 */
[----:B0-----:R-:W-:-:S05]  /*57c0*/  F2FP.PACK_AB R0, RZ, R0 ;  /* 0x00000000ff00723e */ /* 0x001fca00000000ff */
[----:B------:R0:W-:Y:S01]  /*57d0*/  STG.E.U16 [R8.64], R0 ;  /* 0x0000000008007986 */ /* 0x0001e2000c101524 */
[----:B------:R-:W-:Y:S05]  /*57e0*/  BRA `(.L_x_15549) ;  /* 0x00000c0000007947 */ /* 0x000fea0003800000 */
.L_x_15552:
[----:B------:R-:W-:-:S13]  /*57f0*/  ISETP.NE.AND P0, PT, R0, 0x7, PT ;  /* 0x000000070000780c */ /* 0x000fda0003f05270 */
[----:B------:R-:W-:Y:S05]  /*5800*/  @!P0 BRA `(.L_x_15554) ;  /* 0x000000d000008947 */ /* 0x000fea0003800000 */
[----:B------:R-:W-:-:S13]  /*5810*/  ISETP.NE.AND P0, PT, R0, 0x8, PT ;  /* 0x000000080000780c */ /* 0x000fda0003f05270 */
[----:B------:R-:W-:Y:S05]  /*5820*/  @!P0 BRA `(.L_x_15555) ;  /* 0x0000006000008947 */ /* 0x000fea0003800000 */
[----:B------:R-:W-:-:S13]  /*5830*/  ISETP.NE.AND P0, PT, R0, 0x9, PT ;  /* 0x000000090000780c */ /* 0x000fda0003f05270 */
[----:B------:R-:W-:Y:S05]  /*5840*/  @P0 BRA `(.L_x_15548) ;  /* 0x00000a0000000947 */ /* 0x000fea0003800000 */
[----:B-1---5:R-:W0:Y:S01]  /*5850*/  I2F.S16 R4, R19 ;  /* 0x0000001300047306 */ /* 0x022e220000101400 */
[----:B------:R-:W-:-:S05]  /*5860*/  IMAD.MOV.U32 R5, RZ, RZ, RZ ;  /* 0x000000ffff057224 */ /* 0x000fca00078e00ff */
[----:B0-----:R0:W-:Y:S01]  /*5870*/  STG.E.64 [R8.64], R4 ;  /* 0x0000000408007986 */ /* 0x0011e2000c101b24 */
[----:B------:R-:W-:Y:S05]  /*5880*/  BRA `(.L_x_15549) ;  /* 0x00000b6000007947 */ /* 0x000fea0003800000 */
.L_x_15555:
[----:B-1---5:R-:W0:Y:S02]  /*5890*/  I2F.S16 R19, R19 ;  /* 0x0000001300137306 */ /* 0x022e240000101400 */
[----:B0-----:R-:W-:-:S04]  /*58a0*/  F2FP.PACK_AB R3, RZ, R19 ;  /* 0x00000013ff03723e */ /* 0x001fc800000000ff */
[----:B------:R-:W-:-:S05]  /*58b0*/  PRMT R3, R3, 0x5410, RZ ;  /* 0x0000541003037816 */ /* 0x000fca00000000ff */
[----:B------:R0:W-:Y:S01]  /*58c0*/  STG.E [R8.64], R3 ;  /* 0x0000000308007986 */ /* 0x0001e2000c101924 */
[----:B------:R-:W-:Y:S05]  /*58d0*/  BRA `(.L_x_15549) ;  /* 0x00000b1000007947 */ /* 0x000fea0003800000 */
.L_x_15554:
[----:B-1---5:R-:W0:Y:S02]  /*58e0*/  I2F.F64.S16 R4, R19 ;  /* 0x0000001300047312 */ /* 0x022e240000101c00 */
[----:B0-----:R0:W-:Y:S01]  /*58f0*/  STG.E.64 [R8.64], R4 ;  /* 0x0000000408007986 */ /* 0x0011e2000c101b24 */
[----:B------:R-:W-:Y:S05]  /*5900*/  BRA `(.L_x_15549) ;  /* 0x00000ae000007947 */ /* 0x000fea0003800000 */
.L_x_15544:
        /* <DEDUP_REMOVED lines=8> */
[----:B-1---5:R-:W-:-:S04]  /*5990*/  PRMT R0, R19, 0x9910, RZ ;  /* 0x0000991013007816 */ /* 0x022fc800000000ff */
[----:B------:R-:W-:-:S04]  /*59a0*/  ISETP.NE.AND P0, PT, R0, RZ, PT ;  /* 0x000000ff0000720c */ /* 0x000fc80003f05270 */
[----:B------:R-:W-:-:S05]  /*59b0*/  SEL R3, RZ, 0x1, !P0 ;  /* 0x00000001ff037807 */ /* 0x000fca0004000000 */
[----:B------:R0:W-:Y:S01]  /*59c0*/  STG.E.U8 [R8.64], R3 ;  /* 0x0000000308007986 */ /* 0x0001e2000c101124 */
[----:B------:R-:W-:Y:S05]  /*59d0*/  BRA `(.L_x_15549) ;  /* 0x00000a1000007947 */ /* 0x000fea0003800000 */
.L_x_15558:
[----:B-1---5:R-:W0:Y:S01]  /*59e0*/  I2F.F64.S16 R4, R19 ;  /* 0x0000001300047312 */ /* 0x022e220000101c00 */
[----:B------:R-:W-:-:S05]  /*59f0*/  CS2R R6, SRZ ;  /* 0x0000000000067805 */ /* 0x000fca000001ff00 */
[----:B0-----:R0:W-:Y:S01]  /*5a00*/  STG.E.128 [R8.64], R4 ;  /* 0x0000000408007986 */ /* 0x0011e2000c101d24 */
[----:B------:R-:W-:Y:S05]  /*5a10*/  BRA `(.L_x_15549) ;  /* 0x000009d000007947 */ /* 0x000fea0003800000 */
.L_x_15557:
[----:B------:R-:W-:-:S13]  /*5a20*/  ISETP.NE.AND P0, PT, R0, 0xf, PT ;  /* 0x0000000f0000780c */ /* 0x000fda0003f05270 */
[----:B------:R-:W-:Y:S05]  /*5a30*/  @!P0 BRA `(.L_x_15559) ;  /* 0x000002d000008947 */ /* 0x000fea0003800000 */
[----:B------:R-:W-:-:S13]  /*5a40*/  ISETP.NE.AND P0, PT, R0, 0x17, PT ;  /* 0x000000170000780c */ /* 0x000fda0003f05270 */
[----:B------:R-:W-:Y:S05]  /*5a50*/  @!P0 BRA `(.L_x_15560) ;  /* 0x0000015000008947 */ /* 0x000fea0003800000 */
[----:B------:R-:W-:-:S13]  /*5a60*/  ISETP.NE.AND P0, PT, R0, 0x18, PT ;  /* 0x000000180000780c */ /* 0x000fda0003f05270 */
[----:B------:R-:W-:Y:S05]  /*5a70*/  @P0 BRA `(.L_x_15548) ;  /* 0x000007d000000947 */ /* 0x000fea0003800000 */
[----:B-1---5:R-:W0:Y:S01]  /*5a80*/  I2F.S16 R19, R19 ;  /* 0x0000001300137306 */ /* 0x022e220000101400 */
        /* <DEDUP_REMOVED lines=14> */
.L_x_15562:
[----:B------:R-:W-:Y:S05]  /*5b70*/  BSYNC B0 ;  /* 0x0000000000007941 */ /* 0x000fea0003800000 */
.L_x_15561:
[----:B------:R-:W-:-:S05]  /*5b80*/  LOP3.LUT R5, R0, R5, RZ, 0xfc, !PT ;  /* 0x0000000500057212 */ /* 0x000fca00078efcff */
[----:B------:R0:W-:Y:S01]  /*5b90*/  STG.E.U8 [R8.64], R5 ;  /* 0x0000000508007986 */ /* 0x0001e2000c101124 */
[----:B------:R-:W-:Y:S05]  /*5ba0*/  BRA `(.L_x_15549) ;  /* 0x0000084000007947 */ /* 0x000fea0003800000 */
.L_x_15560:
[----:B-1---5:R-:W0:Y:S01]  /*5bb0*/  I2F.S16 R19, R19 ;  /* 0x0000001300137306 */ /* 0x022e220000101400 */
        /* <DEDUP_REMOVED lines=12> */
.L_x_15564:
[----:B------:R-:W-:Y:S01]  /*5c80*/  IMAD.MOV.U32 R0, RZ, RZ, 0x7f ;  /* 0x0000007fff007424 */ /* 0x000fe200078e00ff */
[----:B------:R-:W-:-:S04]  /*5c90*/  ISETP.GT.U32.AND P0, PT, R3, 0x7f800000, PT ;  /* 0x7f8000000300780c */ /* 0x000fc80003f04070 */
[----:B------:R-:W-:-:S04]  /*5ca0*/  SEL R0, R0, 0x7c, P0 ;  /* 0x0000007c00007807 */ /* 0x000fc80000000000 */
.L_x_15565:
[----:B------:R-:W-:Y:S05]  /*5cb0*/  BSYNC B0 ;  /* 0x0000000000007941 */ /* 0x000fea0003800000 */
.L_x_15563:
[----:B------:R-:W-:-:S04]  /*5cc0*/  LOP3.LUT R3, R19, 0x80000000, RZ, 0xc0, !PT ;  /* 0x8000000013037812 */ /* 0x000fc800078ec0ff */
[----:B------:R-:W-:-:S04]  /*5cd0*/  SHF.R.U32.HI R3, RZ, 0x18, R3 ;  /* 0x00000018ff037819 */ /* 0x000fc80000011603 */
[----:B------:R-:W-:-:S05]  /*5ce0*/  LOP3.LUT R3, R0, R3, RZ, 0xfc, !PT ;  /* 0x0000000300037212 */ /* 0x000fca00078efcff */
[----:B------:R0:W-:Y:S01]  /*5cf0*/  STG.E.U8 [R8.64], R3 ;  /* 0x0000000308007986 */ /* 0x0001e2000c101124 */
[----:B------:R-:W-:Y:S05]  /*5d00*/  BRA `(.L_x_15549) ;  /* 0x000006e000007947 */ /* 0x000fea0003800000 */
.L_x_15559:
[----:B-1---5:R-:W0:Y:S02]  /*5d10*/  I2F.S16 R0, R19 ;  /* 0x0000001300007306 */ /* 0x022e240000101400 */
[----:B0-----:R-:W-:-:S05]  /*5d20*/  F2FP.BF16.PACK_AB R0, RZ, R0 ;  /* 0x00000000ff00723e */ /* 0x001fca00000010ff */
[----:B------:R0:W-:Y:S01]  /*5d30*/  STG.E.U16 [R8.64], R0 ;  /* 0x0000000008007986 */ /* 0x0001e2000c101524 */
[----:B------:R-:W-:Y:S05]  /*5d40*/  BRA `(.L_x_15549) ;  /* 0x000006a000007947 */ /* 0x000fea0003800000 */
.L_x_15556:
        /* <DEDUP_REMOVED lines=8> */
[----:B-1---5:R0:W-:Y:S01]  /*5dd0*/  STG.E.U16 [R8.64], R19 ;  /* 0x0000001308007986 */ /* 0x0221e2000c101524 */
[----:B------:R-:W-:Y:S05]  /*5de0*/  BRA `(.L_x_15549) ;  /* 0x0000060000007947 */ /* 0x000fea0003800000 */
.L_x_15568:
[----:B-1---5:R-:W0:Y:S01]  /*5df0*/  I2F.S16 R19, R19 ;  /* 0x0000001300137306 */ /* 0x022e220000101400 */
        /* <DEDUP_REMOVED lines=16> */
.L_x_15571:
[----:B------:R-:W-:-:S04]  /*5f00*/  LOP3.LUT R3, R19, 0x80000000, RZ, 0xc0, !PT ;  /* 0x8000000013037812 */ /* 0x000fc800078ec0ff */
[----:B------:R-:W-:-:S04]  /*5f10*/  SHF.R.U32.HI R3, RZ, 0x18, R3 ;  /* 0x00000018ff037819 */ /* 0x000fc80000011603 */
[----:B------:R-:W-:-:S04]  /*5f20*/  LOP3.LUT R0, R0, R3, RZ, 0xfc, !PT ;  /* 0x0000000300007212 */ /* 0x000fc800078efcff */
[----:B------:R-:W-:Y:S02]  /*5f30*/  PRMT R4, R0, 0x7610, R4 ;  /* 0x0000761000047816 */ /* 0x000fe40000000004 */
.L_x_15570:
[----:B------:R-:W-:Y:S05]  /*5f40*/  BSYNC B0 ;  /* 0x0000000000007941 */ /* 0x000fea0003800000 */
.L_x_15569:
[----:B------:R0:W-:Y:S01]  /*5f50*/  STG.E.U8 [R8.64], R4 ;  /* 0x0000000408007986 */ /* 0x0001e2000c101124 */
[----:B------:R-:W-:Y:S05]  /*5f60*/  BRA `(.L_x_15549) ;  /* 0x0000048000007947 */ /* 0x000fea0003800000 */
.L_x_15567:
        /* <DEDUP_REMOVED lines=17> */
.L_x_15574:
[----:B------:R-:W-:-:S04]  /*6080*/  LOP3.LUT R3, R19, 0x80000000, RZ, 0xc0, !PT ;  /* 0x8000000013037812 */ /* 0x000fc800078ec0ff */
[----:B------:R-:W-:-:S04]  /*6090*/  SHF.R.U32.HI R3, RZ, 0x18, R3 ;  /* 0x00000018ff037819 */ /* 0x000fc80000011603 */
[----:B------:R-:W-:-:S04]  /*60a0*/  LOP3.LUT R0, R0, R3, RZ, 0xfc, !PT ;  /* 0x0000000300007212 */ /* 0x000fc800078efcff */
[----:B------:R-:W-:Y:S02]  /*60b0*/  PRMT R4, R0, 0x7610, R4 ;  /* 0x0000761000047816 */ /* 0x000fe40000000004 */
.L_x_15573:
[----:B------:R-:W-:Y:S05]  /*60c0*/  BSYNC B0 ;  /* 0x0000000000007941 */ /* 0x000fea0003800000 */
.L_x_15572:
[----:B------:R0:W-:Y:S01]  /*60d0*/  STG.E.U8 [R8.64], R4 ;  /* 0x0000000408007986 */ /* 0x0001e2000c101124 */
[----:B------:R-:W-:Y:S05]  /*60e0*/  BRA `(.L_x_15549) ;  /* 0x0000030000007947 */ /* 0x000fea0003800000 */
.L_x_15566:
[----:B------:R-:W-:-:S13]  /*60f0*/  ISETP.NE.AND P0, PT, R0, 0x1c, PT ;  /* 0x0000001c0000780c */ /* 0x000fda0003f05270 */
[----:B------:R-:W-:Y:S05]  /*6100*/  @!P0 BRA `(.L_x_15575) ;  /* 0x000002c000008947 */ /* 0x000fea0003800000 */
[----:B------:R-:W-:-:S13]  /*6110*/  ISETP.NE.AND P0, PT, R0, 0x1d, PT ;  /* 0x0000001d0000780c */ /* 0x000fda0003f05270 */
[----:B------:R-:W-:Y:S05]  /*6120*/  @!P0 BRA `(.L_x_15576) ;  /* 0x0000026000008947 */ /* 0x000fea0003800000 */
[----:B------:R-:W-:-:S13]  /*6130*/  ISETP.NE.AND P0, PT, R0, 0x2c, PT ;  /* 0x0000002c0000780c */ /* 0x000fda0003f05270 */
[----:B------:R-:W-:Y:S05]  /*6140*/  @P0 BRA `(.L_x_15548) ;  /* 0x0000010000000947 */ /* 0x000fea0003800000 */
[----:B-1---5:R-:W0:Y:S01]  /*6150*/  I2F.S16 R6, R19 ;  /* 0x0000001300067306 */ /* 0x022e220000101400 */
        /* <DEDUP_REMOVED lines=15> */
.L_x_15548:
        /* <DEDUP_REMOVED lines=15> */
[----:B-1---5:R-:W-:Y:S02]  /*6340*/  MOV R19, 0x0 ;  /* 0x0000000000137802 */ /* 0x022fe40000000f00 */
[----:B------:R-:W-:-:S04]  /*6350*/  IADD3 R20, P0, P1, -R0, R3, R20 ;  /* 0x0000000300147210 */ /* 0x000fc8000791e114 */
[----:B------:R-:W-:-:S04]  /*6360*/  IADD3.X R21, ~R19, R9, R21, P0, P1 ;  /* 0x0000000913157210 */ /* 0x000fc800007e2515 */
[----:B0-2---:R-:W-:Y:S05]  /*6370*/  CALL.ABS.NOINC R14 ;  /* 0x000000000e007343 */ /* 0x005fea0003c00000 */
[----:B------:R-:W-:Y:S05]  /*6380*/  BRA `(.L_x_15549) ;  /* 0x0000006000007947 */ /* 0x000fea0003800000 */
.L_x_15576:
[----:B-1---5:R-:W-:-:S04]  /*6390*/  PRMT R4, R19, 0x9910, RZ ;  /* 0x0000991013047816 */ /* 0x022fc800000000ff */
[----:B------:R-:W-:-:S05]  /*63a0*/  SHF.R.S32.HI R5, RZ, 0x1f, R4 ;  /* 0x0000001fff057819 */ /* 0x000fca0000011404 */
[----:B------:R0:W-:Y:S01]  /*63b0*/  STG.E.64 [R8.64], R4 ;  /* 0x0000000408007986 */ /* 0x0001e2000c101b24 */
[----:B------:R-:W-:Y:S05]  /*63c0*/  BRA `(.L_x_15549) ;  /* 0x0000002000007947 */ /* 0x000fea0003800000 */
.L_x_15575:
[----:B-1---5:R-:W-:-:S05]  /*63d0*/  PRMT R3, R19, 0x9910, RZ ;  /* 0x0000991013037816 */ /* 0x022fca00000000ff */
[----:B------:R0:W-:Y:S02]  /*63e0*/  STG.E [R8.64], R3 ;  /* 0x0000000308007986 */ /* 0x0001e4000c101924 */
.L_x_15549:
        /* <DEDUP_REMOVED lines=21> */
.L_x_15580:
[----:B------:R0:W-:Y:S01]  /*6540*/  STG.E.U8 [R8.64], R23 ;  /* 0x0000001708007986 */ /* 0x0001e2000c101124 */
[----:B------:R-:W-:Y:S05]  /*6550*/  BRA `(.L_x_15582) ;  /* 0x00000dc000007947 */ /* 0x000fea0003800000 */
.L_x_15579:
        /* <DEDUP_REMOVED lines=10> */
.L_x_15584:
[----:B------:R-:W-:-:S05]  /*6600*/  PRMT R3, R23, 0x9910, RZ ;  /* 0x0000991017037816 */ /* 0x000fca00000000ff */
[----:B------:R0:W-:Y:S01]  /*6610*/  STG.E [R8.64], R3 ;  /* 0x0000000308007986 */ /* 0x0001e2000c101924 */
[----:B------:R-:W-:Y:S05]  /*6620*/  BRA `(.L_x_15582) ;  /* 0x00000cf000007947 */ /* 0x000fea0003800000 */
.L_x_15583:
[----:B------:R0:W-:Y:S01]  /*6630*/  STG.E.U16 [R8.64], R23 ;  /* 0x0000001708007986 */ /* 0x0001e2000c101524 */
[----:B------:R-:W-:Y:S05]  /*6640*/  BRA `(.L_x_15582) ;  /* 0x00000cd000007947 */ /* 0x000fea0003800000 */
.L_x_15578:
        /* <DEDUP_REMOVED lines=9> */
.L_x_15586:
[----:B------:R-:W0:Y:S02]  /*66e0*/  I2F.S16 R0, R23 ;  /* 0x0000001700007306 */ /* 0x000e240000101400 */
[----:B0-----:R-:W-:-:S05]  /*66f0*/  F2FP.PACK_AB R0, RZ, R0 ;  /* 0x00000000ff00723e */ /* 0x001fca00000000ff */
[----:B------:R0:W-:Y:S01]  /*6700*/  STG.E.U16 [R8.64], R0 ;  /* 0x0000000008007986 */ /* 0x0001e2000c101524 */
[----:B------:R-:W-:Y:S05]  /*6710*/  BRA `(.L_x_15582) ;  /* 0x00000c0000007947 */ /* 0x000fea0003800000 */
.L_x_15585:
        /* <DEDUP_REMOVED lines=10> */
.L_x_15588:
[----:B------:R-:W0:Y:S02]  /*67c0*/  I2F.S16 R23, R23 ;  /* 0x0000001700177306 */ /* 0x000e240000101400 */
[----:B0-----:R-:W-:-:S04]  /*67d0*/  F2FP.PACK_AB R3, RZ, R23 ;  /* 0x00000017ff03723e */ /* 0x001fc800000000ff */
[----:B------:R-:W-:-:S05]  /*67e0*/  PRMT R3, R3, 0x5410, RZ ;  /* 0x0000541003037816 */ /* 0x000fca00000000ff */
[----:B------:R0:W-:Y:S01]  /*67f0*/  STG.E [R8.64], R3 ;  /* 0x0000000308007986 */ /* 0x0001e2000c101924 */
[----:B------:R-:W-:Y:S05]  /*6800*/  BRA `(.L_x_15582) ;  /* 0x00000b1000007947 */ /* 0x000fea0003800000 */
.L_x_15587:
[----:B------:R-:W0:Y:S02]  /*6810*/  I2F.F64.S16 R4, R23 ;  /* 0x0000001700047312 */ /* 0x000e240000101c00 */
[----:B0-----:R0:W-:Y:S01]  /*6820*/  STG.E.64 [R8.64], R4 ;  /* 0x0000000408007986 */ /* 0x0011e2000c101b24 */
[----:B------:R-:W-:Y:S05]  /*6830*/  BRA `(.L_x_15582) ;  /* 0x00000ae000007947 */ /* 0x000fea0003800000 */
.L_x_15577:
        /* <DEDUP_REMOVED lines=13> */
.L_x_15591:
[----:B------:R-:W0:Y:S01]  /*6910*/  I2F.F64.S16 R4, R23 ;  /* 0x0000001700047312 */ /* 0x000e220000101c00 */
[----:B------:R-:W-:-:S05]  /*6920*/  CS2R R6, SRZ ;  /* 0x0000000000067805 */ /* 0x000fca000001ff00 */
[----:B0-----:R0:W-:Y:S01]  /*6930*/  STG.E.128 [R8.64], R4 ;  /* 0x0000000408007986 */ /* 0x0011e2000c101d24 */
[----:B------:R-:W-:Y:S05]  /*6940*/  BRA `(.L_x_15582) ;  /* 0x000009d000007947 */ /* 0x000fea0003800000 */
.L_x_15590:
        /* <DEDUP_REMOVED lines=21> */
.L_x_15595:
[----:B------:R-:W-:Y:S05]  /*6aa0*/  BSYNC B0 ;  /* 0x0000000000007941 */ /* 0x000fea0003800000 */
.L_x_15594:
[----:B------:R-:W-:-:S05]  /*6ab0*/  LOP3.LUT R5, R0, R5, RZ, 0xfc, !PT ;  /* 0x0000000500057212 */ /* 0x000fca00078efcff */
[----:B------:R0:W-:Y:S01]  /*6ac0*/  STG.E.U8 [R8.64], R5 ;  /* 0x0000000508007986 */ /* 0x0001e2000c101124 */
[----:B------:R-:W-:Y:S05]  /*6ad0*/  BRA `(.L_x_15582) ;  /* 0x0000084000007947 */ /* 0x000fea0003800000 */
.L_x_15593:
        /* <DEDUP_REMOVED lines=13> */
.L_x_15597:
[----:B------:R-:W-:Y:S01]  /*6bb0*/  IMAD.MOV.U32 R0, RZ, RZ, 0x7f ;  /* 0x0000007fff007424 */ /* 0x000fe200078e00ff */
[----:B------:R-:W-:-:S04]  /*6bc0*/  ISETP.GT.U32.AND P0, PT, R3, 0x7f800000, PT ;  /* 0x7f8000000300780c */ /* 0x000fc80003f04070 */
[----:B------:R-:W-:-:S04]  /*6bd0*/  SEL R0, R0, 0x7c, P0 ;  /* 0x0000007c00007807 */ /* 0x000fc80000000000 */
.L_x_15598:
[----:B------:R-:W-:Y:S05]  /*6be0*/  BSYNC B0 ;  /* 0x0000000000007941 */ /* 0x000fea0003800000 */
.L_x_15596:
[----:B------:R-:W-:-:S04]  /*6bf0*/  LOP3.LUT R3, R23, 0x80000000, RZ, 0xc0, !PT ;  /* 0x8000000017037812 */ /* 0x000fc800078ec0ff */
[----:B------:R-:W-:-:S04]  /*6c00*/  SHF.R.U32.HI R3, RZ, 0x18, R3 ;  /* 0x00000018ff037819 */ /* 0x000fc80000011603 */
[----:B------:R-:W-:-:S05]  /*6c10*/  LOP3.LUT R3, R0, R3, RZ, 0xfc, !PT ;  /* 0x0000000300037212 */ /* 0x000fca00078efcff */
[----:B------:R0:W-:Y:S01]  /*6c20*/  STG.E.U8 [R8.64], R3 ;  /* 0x0000000308007986 */ /* 0x0001e2000c101124 */
[----:B------:R-:W-:Y:S05]  /*6c30*/  BRA `(.L_x_15582) ;  /* 0x000006e000007947 */ /* 0x000fea0003800000 */
.L_x_15592:
[----:B------:R-:W0:Y:S02]  /*6c40*/  I2F.S16 R0, R23 ;  /* 0x0000001700007306 */ /* 0x000e240000101400 */
[----:B0-----:R-:W-:-:S05]  /*6c50*/  F2FP.BF16.PACK_AB R0, RZ, R0 ;  /* 0x00000000ff00723e */ /* 0x001fca00000010ff */
[----:B------:R0:W-:Y:S01]  /*6c60*/  STG.E.U16 [R8.64], R0 ;  /* 0x0000000008007986 */ /* 0x0001e2000c101524 */
[----:B------:R-:W-:Y:S05]  /*6c70*/  BRA `(.L_x_15582) ;  /* 0x000006a000007947 */ /* 0x000fea0003800000 */
.L_x_15589:
        /* <DEDUP_REMOVED lines=10> */
.L_x_15601:
        /* <DEDUP_REMOVED lines=17> */
.L_x_15604:
[----:B------:R-:W-:-:S04]  /*6e30*/  LOP3.LUT R3, R23, 0x80000000, RZ, 0xc0, !PT ;  /* 0x8000000017037812 */ /* 0x000fc800078ec0ff */
[----:B------:R-:W-:-:S04]  /*6e40*/  SHF.R.U32.HI R3, RZ, 0x18, R3 ;  /* 0x00000018ff037819 */ /* 0x000fc80000011603 */
[----:B------:R-:W-:-:S04]  /*6e50*/  LOP3.LUT R0, R0, R3, RZ, 0xfc, !PT ;  /* 0x0000000300007212 */ /* 0x000fc800078efcff */
[----:B------:R-:W-:Y:S02]  /*6e60*/  PRMT R4, R0, 0x7610, R4 ;  /* 0x0000761000047816 */ /* 0x000fe40000000004 */
.L_x_15603:
[----:B------:R-:W-:Y:S05]  /*6e70*/  BSYNC B0 ;  /* 0x0000000000007941 */ /* 0x000fea0003800000 */
.L_x_15602:
[----:B------:R0:W-:Y:S01]  /*6e80*/  STG.E.U8 [R8.64], R4 ;  /* 0x0000000408007986 */ /* 0x0001e2000c101124 */
[----:B------:R-:W-:Y:S05]  /*6e90*/  BRA `(.L_x_15582) ;  /* 0x0000048000007947 */ /* 0x000fea0003800000 */
.L_x_15600:
        /* <DEDUP_REMOVED lines=17> */
.L_x_15607:
[----:B------:R-:W-:-:S04]  /*6fb0*/  LOP3.LUT R3, R23, 0x80000000, RZ, 0xc0, !PT ;  /* 0x8000000017037812 */ /* 0x000fc800078ec0ff */
[----:B------:R-:W-:-:S04]  /*6fc0*/  SHF.R.U32.HI R3, RZ, 0x18, R3 ;  /* 0x00000018ff037819 */ /* 0x000fc80000011603 */
[----:B------:R-:W-:-:S04]  /*6fd0*/  LOP3.LUT R0, R0, R3, RZ, 0xfc, !PT ;  /* 0x0000000300007212 */ /* 0x000fc800078efcff */
[----:B------:R-:W-:Y:S02]  /*6fe0*/  PRMT R4, R0, 0x7610, R4 ;  /* 0x0000761000047816 */ /* 0x000fe40000000004 */
.L_x_15606:
[----:B------:R-:W-:Y:S05]  /*6ff0*/  BSYNC B0 ;  /* 0x0000000000007941 */ /* 0x000fea0003800000 */
.L_x_15605:
[----:B------:R0:W-:Y:S01]  /*7000*/  STG.E.U8 [R8.64], R4 ;  /* 0x0000000408007986 */ /* 0x0001e2000c101124 */
[----:B------:R-:W-:Y:S05]  /*7010*/  BRA `(.L_x_15582) ;  /* 0x0000030000007947 */ /* 0x000fea0003800000 */
.L_x_15599:
        /* <DEDUP_REMOVED lines=22> */
.L_x_15581:
        /* <DEDUP_REMOVED lines=20> */
.L_x_15609:
[----:B------:R-:W-:-:S04]  /*72c0*/  PRMT R4, R23, 0x9910, RZ ;  /* 0x0000991017047816 */ /* 0x000fc800000000ff */
[----:B------:R-:W-:-:S05]  /*72d0*/  SHF.R.S32.HI R5, RZ, 0x1f, R4 ;  /* 0x0000001fff057819 */ /* 0x000fca0000011404 */
[----:B------:R0:W-:Y:S01]  /*72e0*/  STG.E.64 [R8.64], R4 ;  /* 0x0000000408007986 */ /* 0x0001e2000c101b24 */
[----:B------:R-:W-:Y:S05]  /*72f0*/  BRA `(.L_x_15582) ;  /* 0x0000002000007947 */ /* 0x000fea0003800000 */
.L_x_15608:
[----:B------:R-:W-:-:S05]  /*7300*/  PRMT R3, R23, 0x9910, RZ ;  /* 0x0000991017037816 */ /* 0x000fca00000000ff */
[----:B------:R0:W-:Y:S02]  /*7310*/  STG.E [R8.64], R3 ;  /* 0x0000000308007986 */ /* 0x0001e4000c101924 */
.L_x_15582:
[----:B------:R-:W-:Y:S02]  /*7320*/  IADD3 R2, R2, 0x80, RZ ;  /* 0x0000008002027810 */ /* 0x000fe40007ffe0ff */
.L_x_15543:
[----:B------:R-:W-:Y:S05]  /*7330*/  BSYNC B6 ;  /* 0x0000000000067941 */ /* 0x000fea0003800000 */
.L_x_15542:
        /* <DEDUP_REMOVED lines=19> */
.L_x_15613:
[----:B-----5:R-:W-:Y:S01]  /*7470*/  STG.E.U8 [R2.64], R24 ;  /* 0x0000001802007986 */ /* 0x020fe2000c101124 */
[----:B------:R-:W-:Y:S05]  /*7480*/  EXIT ;  /* 0x000000000000794d */ /* 0x000fea0003800000 */
.L_x_15612:
        /* <DEDUP_REMOVED lines=10> */
.L_x_15616:
[----:B-----5:R-:W-:-:S05]  /*7530*/  PRMT R5, R24, 0x9910, RZ ;  /* 0x0000991018057816 */ /* 0x020fca00000000ff */
[----:B------:R-:W-:Y:S01]  /*7540*/  STG.E [R2.64], R5 ;  /* 0x0000000502007986 */ /* 0x000fe2000c101924 */
[----:B------:R-:W-:Y:S05]  /*7550*/  EXIT ;  /* 0x000000000000794d */ /* 0x000fea0003800000 */
.L_x_15615:
[----:B-----5:R-:W-:Y:S01]  /*7560*/  STG.E.U16 [R2.64], R24 ;  /* 0x0000001802007986 */ /* 0x020fe2000c101524 */
[----:B------:R-:W-:Y:S05]  /*7570*/  EXIT ;  /* 0x000000000000794d */ /* 0x000fea0003800000 */
.L_x_15611:
        /* <DEDUP_REMOVED lines=9> */
.L_x_15618:
[----:B-----5:R-:W0:Y:S02]  /*7610*/  I2F.S16 R0, R24 ;  /* 0x0000001800007306 */ /* 0x020e240000101400 */
[----:B0-----:R-:W-:-:S05]  /*7620*/  F2FP.PACK_AB R0, RZ, R0 ;  /* 0x00000000ff00723e */ /* 0x001fca00000000ff */
[----:B------:R-:W-:Y:S01]  /*7630*/  STG.E.U16 [R2.64], R0 ;  /* 0x0000000002007986 */ /* 0x000fe2000c101524 */
[----:B------:R-:W-:Y:S05]  /*7640*/  EXIT ;  /* 0x000000000000794d */ /* 0x000fea0003800000 */
.L_x_15617:
[----:B------:R-:W-:-:S13]  /*7650*/  ISETP.NE.AND P0, PT, R0, 0x7, PT ;  /* 0x000000070000780c */ /* 0x000fda0003f05270 */
[----:B------:R-:W-:Y:S05]  /*7660*/  @!P0 BRA `(.L_x_15619) ;  /* 0x000000d000008947 */ /* 0x000fea0003800000 */
[----:B------:R-:W-:-:S13]  /*7670*/  ISETP.NE.AND P0, PT, R0, 0x8, PT ;  /* 0x000000080000780c */ /* 0x000fda0003f05270 */
[----:B------:R-:W-:Y:S05]  /*7680*/  @!P0 BRA `(.L_x_15620) ;  /* 0x0000006000008947 */ /* 0x000fea0003800000 */
[----:B------:R-:W-:-:S13]  /*7690*/  ISETP.NE.AND P0, PT, R0, 0x9, PT ;  /* 0x000000090000780c */ /* 0x000fda0003f05270 */
[----:B------:R-:W-:Y:S05]  /*76a0*/  @P0 BRA `(.L_x_15614) ;  /* 0x00000a0000000947 */ /* 0x000fea0003800000 */
[----:B-----5:R-:W0:Y:S01]  /*76b0*/  I2F.S16 R24, R24 ;  /* 0x0000001800187306 */ /* 0x020e220000101400 */
[----:B--2---:R-:W-:-:S05]  /*76c0*/  IMAD.MOV.U32 R25, RZ, RZ, RZ ;  /* 0x000000ffff197224 */ /* 0x004fca00078e00ff */
[----:B0-----:R-:W-:Y:S01]  /*76d0*/  STG.E.64 [R2.64], R24 ;  /* 0x0000001802007986 */ /* 0x001fe2000c101b24 */
[----:B------:R-:W-:Y:S05]  /*76e0*/  EXIT ;  /* 0x000000000000794d */ /* 0x000fea0003800000 */
.L_x_15620:
[----:B-----5:R-:W0:Y:S02]  /*76f0*/  I2F.S16 R24, R24 ;  /* 0x0000001800187306 */ /* 0x020e240000101400 */
[----:B0-----:R-:W-:-:S04]  /*7700*/  F2FP.PACK_AB R5, RZ, R24 ;  /* 0x00000018ff05723e */ /* 0x001fc800000000ff */
[----:B------:R-:W-:-:S05]  /*7710*/  PRMT R5, R5, 0x5410, RZ ;  /* 0x0000541005057816 */ /* 0x000fca00000000ff */
[----:B------:R-:W-:Y:S01]  /*7720*/  STG.E [R2.64], R5 ;  /* 0x0000000502007986 */ /* 0x000fe2000c101924 */
[----:B------:R-:W-:Y:S05]  /*7730*/  EXIT ;  /* 0x000000000000794d */ /* 0x000fea0003800000 */
.L_x_15619:
[----:B--2--5:R-:W0:Y:S02]  /*7740*/  I2F.F64.S16 R24, R24 ;  /* 0x0000001800187312 */ /* 0x024e240000101c00 */
[----:B0-----:R-:W-:Y:S01]  /*7750*/  STG.E.64 [R2.64], R24 ;  /* 0x0000001802007986 */ /* 0x001fe2000c101b24 */
[----:B------:R-:W-:Y:S05]  /*7760*/  EXIT ;  /* 0x000000000000794d */ /* 0x000fea0003800000 */
.L_x_15610:
        /* <DEDUP_REMOVED lines=13> */
.L_x_15623:
[----:B--2--5:R-:W0:Y:S01]  /*7840*/  I2F.F64.S16 R24, R24 ;  /* 0x0000001800187312 */ /* 0x024e220000101c00 */
[----:B------:R-:W-:-:S05]  /*7850*/  CS2R R26, SRZ ;  /* 0x00000000001a7805 */ /* 0x000fca000001ff00 */
[----:B0-----:R-:W-:Y:S01]  /*7860*/  STG.E.128 [R2.64], R24 ;  /* 0x0000001802007986 */ /* 0x001fe2000c101d24 */
[----:B------:R-:W-:Y:S05]  /*7870*/  EXIT ;  /* 0x000000000000794d */ /* 0x000fea0003800000 */
.L_x_15622:
        /* <DEDUP_REMOVED lines=21> */
.L_x_15627:
[----:B------:R-:W-:Y:S05]  /*79d0*/  BSYNC B0 ;  /* 0x0000000000007941 */ /* 0x000fea0003800000 */
.L_x_15626:
[----:B------:R-:W-:-:S05]  /*79e0*/  LOP3.LUT R5, R0, R5, RZ, 0xfc, !PT ;  /* 0x0000000500057212 */ /* 0x000fca00078efcff */
[----:B------:R-:W-:Y:S01]  /*79f0*/  STG.E.U8 [R2.64], R5 ;  /* 0x0000000502007986 */ /* 0x000fe2000c101124 */
[----:B------:R-:W-:Y:S05]  /*7a00*/  EXIT ;  /* 0x000000000000794d */ /* 0x000fea0003800000 */
.L_x_15625:
        /* <DEDUP_REMOVED lines=13> */
.L_x_15629:
[----:B------:R-:W-:Y:S01]  /*7ae0*/  IMAD.MOV.U32 R0, RZ, RZ, 0x7f ;  /* 0x0000007fff007424 */ /* 0x000fe200078e00ff */
[----:B------:R-:W-:-:S04]  /*7af0*/  ISETP.GT.U32.AND P0, PT, R4, 0x7f800000, PT ;  /* 0x7f8000000400780c */ /* 0x000fc80003f04070 */
[----:B------:R-:W-:-:S04]  /*7b00*/  SEL R0, R0, 0x7c, P0 ;  /* 0x0000007c00007807 */ /* 0x000fc80000000000 */
.L_x_15630:
[----:B------:R-:W-:Y:S05]  /*7b10*/  BSYNC B0 ;  /* 0x0000000000007941 */ /* 0x000fea0003800000 */
.L_x_15628:
[----:B------:R-:W-:-:S04]  /*7b20*/  LOP3.LUT R4, R5, 0x80000000, RZ, 0xc0, !PT ;  /* 0x8000000005047812 */ /* 0x000fc800078ec0ff */
[----:B------:R-:W-:-:S04]  /*7b30*/  SHF.R.U32.HI R5, RZ, 0x18, R4 ;  /* 0x00000018ff057819 */ /* 0x000fc80000011604 */
[----:B------:R-:W-:-:S05]  /*7b40*/  LOP3.LUT R5, R0, R5, RZ, 0xfc, !PT ;  /* 0x0000000500057212 */ /* 0x000fca00078efcff */
[----:B------:R-:W-:Y:S01]  /*7b50*/  STG.E.U8 [R2.64], R5 ;  /* 0x0000000502007986 */ /* 0x000fe2000c101124 */
[----:B------:R-:W-:Y:S05]  /*7b60*/  EXIT ;  /* 0x000000000000794d */ /* 0x000fea0003800000 */
.L_x_15624:
[----:B-----5:R-:W0:Y:S02]  /*7b70*/  I2F.S16 R0, R24 ;  /* 0x0000001800007306 */ /* 0x020e240000101400 */
[----:B0-----:R-:W-:-:S05]  /*7b80*/  F2FP.BF16.PACK_AB R0, RZ, R0 ;  /* 0x00000000ff00723e */ /* 0x001fca00000010ff */
[----:B------:R-:W-:Y:S01]  /*7b90*/  STG.E.U16 [R2.64], R0 ;  /* 0x0000000002007986 */ /* 0x000fe2000c101524 */
[----:B------:R-:W-:Y:S05]  /*7ba0*/  EXIT ;  /* 0x000000000000794d */ /* 0x000fea0003800000 */
.L_x_15621:
        /* <DEDUP_REMOVED lines=10> */
.L_x_15633:
        /* <DEDUP_REMOVED lines=17> */
.L_x_15636:
[----:B------:R-:W-:-:S04]  /*7d60*/  LOP3.LUT R0, R7, 0x80000000, RZ, 0xc0, !PT ;  /* 0x8000000007007812 */ /* 0x000fc800078ec0ff */
[----:B------:R-:W-:-:S04]  /*7d70*/  SHF.R.U32.HI R5, RZ, 0x18, R0 ;  /* 0x00000018ff057819 */ /* 0x000fc80000011600 */
[----:B------:R-:W-:-:S04]  /*7d80*/  LOP3.LUT R4, R4, R5, RZ, 0xfc, !PT ;  /* 0x0000000504047212 */ /* 0x000fc800078efcff */
[----:B------:R-:W-:Y:S02]  /*7d90*/  PRMT R0, R4, 0x7610, R0 ;  /* 0x0000761004007816 */ /* 0x000fe40000000000 */
.L_x_15635:
[----:B------:R-:W-:Y:S05]  /*7da0*/  BSYNC B0 ;  /* 0x0000000000007941 */ /* 0x000fea0003800000 */
.L_x_15634:
[----:B------:R-:W-:Y:S01]  /*7db0*/  STG.E.U8 [R2.64], R0 ;  /* 0x0000000002007986 */ /* 0x000fe2000c101124 */
[----:B------:R-:W-:Y:S05]  /*7dc0*/  EXIT ;  /* 0x000000000000794d */ /* 0x000fea0003800000 */
.L_x_15632:
        /* <DEDUP_REMOVED lines=17> */
.L_x_15639:
[----:B------:R-:W-:-:S04]  /*7ee0*/  LOP3.LUT R0, R7, 0x80000000, RZ, 0xc0, !PT ;  /* 0x8000000007007812 */ /* 0x000fc800078ec0ff */
[----:B------:R-:W-:-:S04]  /*7ef0*/  SHF.R.U32.HI R5, RZ, 0x18, R0 ;  /* 0x00000018ff057819 */ /* 0x000fc80000011600 */
[----:B------:R-:W-:-:S04]  /*7f00*/  LOP3.LUT R4, R4, R5, RZ, 0xfc, !PT ;  /* 0x0000000504047212 */ /* 0x000fc800078efcff */
[----:B------:R-:W-:Y:S02]  /*7f10*/  PRMT R0, R4, 0x7610, R0 ;  /* 0x0000761004007816 */ /* 0x000fe40000000000 */
.L_x_15638:
[----:B------:R-:W-:Y:S05]  /*7f20*/  BSYNC B0 ;  /* 0x0000000000007941 */ /* 0x000fea0003800000 */
.L_x_15637:
[----:B------:R-:W-:Y:S01]  /*7f30*/  STG.E.U8 [R2.64], R0 ;  /* 0x0000000002007986 */ /* 0x000fe2000c101124 */
[----:B------:R-:W-:Y:S05]  /*7f40*/  EXIT ;  /* 0x000000000000794d */ /* 0x000fea0003800000 */
.L_x_15631:
        /* <DEDUP_REMOVED lines=22> */
.L_x_15614:
        /* <DEDUP_REMOVED lines=20> */
.L_x_15641:
[----:B-----5:R-:W-:-:S04]  /*81f0*/  PRMT R4, R24, 0x9910, RZ ;  /* 0x0000991018047816 */ /* 0x020fc800000000ff */
[----:B------:R-:W-:-:S05]  /*8200*/  SHF.R.S32.HI R5, RZ, 0x1f, R4 ;  /* 0x0000001fff057819 */ /* 0x000fca0000011404 */
[----:B------:R-:W-:Y:S01]  /*8210*/  STG.E.64 [R2.64], R4 ;  /* 0x0000000402007986 */ /* 0x000fe2000c101b24 */
[----:B------:R-:W-:Y:S05]  /*8220*/  EXIT ;  /* 0x000000000000794d */ /* 0x000fea0003800000 */
.L_x_15640:
[----:B-----5:R-:W-:-:S05]  /*8230*/  PRMT R5, R24, 0x9910, RZ ;  /* 0x0000991018057816 */ /* 0x020fca00000000ff */
[----:B------:R-:W-:Y:S01]  /*8240*/  STG.E [R2.64], R5 ;  /* 0x0000000502007986 */ /* 0x000fe2000c101924 */
[----:B------:R-:W-:Y:S05]  /*8250*/  EXIT ;  /* 0x000000000000794d */ /* 0x000fea0003800000 */
.L_x_15642:
        /* <DEDUP_REMOVED lines=10> */
.L_x_50609:


//--------------------- .text._ZN2at6native18elementwise_kernelILi128ELi4EZNS0_22gpu_kernel_impl_nocastINS0_13BUnaryFunctorIsssZZZNS0_16fmod_kernel_cudaERNS_18TensorIteratorBaseEENKUlvE_clEvENKUlvE3_clEvEUlssE_EEEEvS5_RKT_EUliE_EEviT1_ --------------------------
	.section	.text._ZN2at6native18elementwise_kernelILi128ELi4EZNS0_22gpu_kernel_impl_nocastINS0_13BUnaryFunctorIsssZZZNS0_16fmod_kernel_cudaERNS_18TensorIteratorBaseEENKUlvE_clEvENKUlvE3_clEvEUlssE_EEEEvS5_RKT_EUliE_EEviT1_,"ax",@progbits
	.sectioninfo	@"SHI_REGISTERS=15"
	.align	128
        .global         _ZN2at6native18elementwise_kernelILi128ELi4EZNS0_22gpu_kernel_impl_nocastINS0_13BUnaryFunctorIsssZZZNS0_16fmod_kernel_cudaERNS_18TensorIteratorBaseEENKUlvE_clEvENKUlvE3_clEvEUlssE_EEEEvS5_RKT_EUliE_EEviT1_
        .type           _ZN2at6native18elementwise_kernelILi128ELi4EZNS0_22gpu_kernel_impl_nocastINS0_13BUnaryFunctorIsssZZZNS0_16fmod_kernel_cudaERNS_18TensorIteratorBaseEENKUlvE_clEvENKUlvE3_clEvEUlssE_EEEEvS5_RKT_EUliE_EEviT1_,@function
        .size           _ZN2at6native18elementwise_kernelILi128ELi4EZNS0_22gpu_kernel_impl_nocastINS0_13BUnaryFunctorIsssZZZNS0_16fmod_kernel_cudaERNS_18TensorIteratorBaseEENKUlvE_clEvENKUlvE3_clEvEUlssE_EEEEvS5_RKT_EUliE_EEviT1_,(.L_x_50610 - _ZN2at6native18elementwise_kernelILi128ELi4EZNS0_22gpu_kernel_impl_nocastINS0_13BUnaryFunctorIsssZZZNS0_16fmod_kernel_cudaERNS_18TensorIteratorBaseEENKUlvE_clEvENKUlvE3_clEvEUlssE_EEEEvS5_RKT_EUliE_EEviT1_)
        .other          _ZN2at6native18elementwise_kernelILi128ELi4EZNS0_22gpu_kernel_impl_nocastINS0_13BUnaryFunctorIsssZZZNS0_16fmod_kernel_cudaERNS_18TensorIteratorBaseEENKUlvE_clEvENKUlvE3_clEvEUlssE_EEEEvS5_RKT_EUliE_EEviT1_,@"STO_CUDA_ENTRY STV_DEFAULT"
_ZN2at6native18elementwise_kernelILi128ELi4EZNS0_22gpu_kernel_impl_nocastINS0_13BUnaryFunctorIsssZZZNS0_16fmod_kernel_cudaERNS_18TensorIteratorBaseEENKUlvE_clEvENKUlvE3_clEvEUlssE_EEEEvS5_RKT_EUliE_EEviT1_:
.text._ZN2at6native18elementwise_kernelILi128ELi4EZNS0_22gpu_kernel_impl_nocastINS0_13BUnaryFunctorIsssZZZNS0_16fmod_kernel_cudaERNS_18TensorIteratorBaseEENKUlvE_clEvENKUlvE3_clEvEUlssE_EEEEvS5_RKT_EUliE_EEviT1_:
        /* <DEDUP_REMOVED lines=235> */
.L_x_15645:
[----:B------:R-:W-:-:S05]  /*0eb0*/  IADD3 R4, P0, R3, c[0x0][0x368], RZ ;  /* 0x0000da0003047a10 */ /* 0x000fca0007f1e0ff */
[----:B------:R-:W-:-:S05]  /*0ec0*/  IMAD.X R5, RZ, RZ, c[0x0][0x36c], P0 ;  /* 0x0000db00ff057624 */ /* 0x000fca00000e06ff */
[----:B------:R0:W2:Y:S01]  /*0ed0*/  LDG.E.S16 R4, [R4.64] ;  /* 0x0000000404047981 */ /* 0x0000a2000c1e1700 */
[----:B------:R-:W1:Y:S01]  /*0ee0*/  LDC.U16 R3, c[0x0][0x372] ;  /* 0x0000dc80ff037b82 */ /* 0x000e620000000400 */
[----:B------:R-:W-:Y:S02]  /*0ef0*/  IADD3 R0, R0, 0x80, RZ ;  /* 0x0000008000007810 */ /* 0x000fe40007ffe0ff */
[----:B-1----:R-:W-:-:S04]  /*0f00*/  PRMT R8, R3, 0x9910, RZ ;  /* 0x0000991003087816 */ /* 0x002fc800000000ff */
[-C--:B------:R-:W-:Y:S02]  /*0f10*/  IABS R10, R8.reuse ;  /* 0x00000008000a7213 */ /* 0x080fe40000000000 */
[----:B------:R-:W-:Y:S02]  /*0f20*/  IABS R9, R8 ;  /* 0x0000000800097213 */ /* 0x000fe40000000000 */
[----:B------:R-:W1:Y:S08]  /*0f30*/  I2F.RP R3, R10 ;  /* 0x0000000a00037306 */ /* 0x000e700000209400 */
[----:B-1----:R-:W1:Y:S02]  /*0f40*/  MUFU.RCP R3, R3 ;  /* 0x0000000300037308 */ /* 0x002e640000001000 */
[----:B-1----:R-:W-:-:S02]  /*0f50*/  IADD3 R6, R3, 0xffffffe, RZ ;  /* 0x0ffffffe03067810 */ /* 0x002fc40007ffe0ff */
[----:B------:R-:W-:-:S04]  /*0f60*/  IADD3 R3, RZ, -R9, RZ ;  /* 0x80000009ff037210 */ /* 0x000fc80007ffe0ff */
[----:B------:R1:W0:Y:S02]  /*0f70*/  F2I.FTZ.U32.TRUNC.NTZ R7, R6 ;  /* 0x0000000600077305 */ /* 0x000224000021f000 */
[----:B-1----:R-:W-:Y:S02]  /*0f80*/  MOV R6, RZ ;  /* 0x000000ff00067202 */ /* 0x002fe40000000f00 */
[----:B0-----:R-:W-:-:S05]  /*0f90*/  IADD3 R5, RZ, -R7, RZ ;  /* 0x80000007ff057210 */ /* 0x001fca0007ffe0ff */
[----:B------:R-:W-:-:S04]  /*0fa0*/  IMAD R5, R5, R10, RZ ;  /* 0x0000000a05057224 */ /* 0x000fc800078e02ff */
[----:B------:R-:W-:Y:S01]  /*0fb0*/  IMAD.HI.U32 R7, R7, R5, R6 ;  /* 0x0000000507077227 */ /* 0x000fe200078e0006 */
[----:B--2---:R-:W-:Y:S02]  /*0fc0*/  IABS R12, R4 ;  /* 0x00000004000c7213 */ /* 0x004fe40000000000 */
[----:B------:R-:W-:-:S03]  /*0fd0*/  ISETP.GE.AND P1, PT, R4, RZ, PT ;  /* 0x000000ff0400720c */ /* 0x000fc60003f26270 */
[----:B------:R-:W-:-:S04]  /*0fe0*/  IMAD.HI.U32 R7, R7, R12, RZ ;  /* 0x0000000c07077227 */ /* 0x000fc800078e00ff */
[----:B------:R-:W-:-:S05]  /*0ff0*/  IMAD R7, R7, R3, R12 ;  /* 0x0000000307077224 */ /* 0x000fca00078e020c */
[----:B------:R-:W-:-:S13]  /*1000*/  ISETP.GT.U32.AND P0, PT, R10, R7, PT ;  /* 0x000000070a00720c */ /* 0x000fda0003f04070 */
[----:B------:R-:W-:Y:S02]  /*1010*/  @!P0 IADD3 R7, R7, -R10, RZ ;  /* 0x8000000a07078210 */ /* 0x000fe40007ffe0ff */
[----:B------:R-:W-:Y:S02]  /*1020*/  ISETP.NE.AND P0, PT, R8, RZ, PT ;  /* 0x000000ff0800720c */ /* 0x000fe40003f05270 */
[----:B------:R-:W-:-:S13]  /*1030*/  ISETP.GT.U32.AND P2, PT, R10, R7, PT ;  /* 0x000000070a00720c */ /* 0x000fda0003f44070 */
[----:B------:R-:W-:Y:S01]  /*1040*/  @!P2 IMAD.IADD R7, R7, 0x1, -R10 ;  /* 0x000000010707a824 */ /* 0x000fe200078e0a0a */
[----:B------:R-:W-:-:S04]  /*1050*/  IADD3 R2, P2, R2, c[0x0][0x360], RZ ;  /* 0x0000d80002027a10 */ /* 0x000fc80007f5e0ff */
[----:B------:R-:W-:Y:S02]  /*1060*/  @!P1 IADD3 R7, -R7, RZ, RZ ;  /* 0x000000ff07079210 */ /* 0x000fe40007ffe1ff */
[----:B------:R-:W-:Y:S02]  /*1070*/  IADD3.X R3, RZ, c[0x0][0x364], RZ, P2, !PT ;  /* 0x0000d900ff037a10 */ /* 0x000fe400017fe4ff */
[----:B------:R-:W-:-:S05]  /*1080*/  @!P0 LOP3.LUT R7, RZ, R8, RZ, 0x33, !PT ;  /* 0x00000008ff078212 */ /* 0x000fca00078e33ff */
[----:B------:R0:W-:Y:S02]  /*1090*/  STG.E.U16 [R2.64], R7 ;  /* 0x0000000702007986 */ /* 0x0001e4000c101504 */
.L_x_15644:
[----:B------:R-:W-:Y:S05]  /*10a0*/  BSYNC B0 ;  /* 0x0000000000007941 */ /* 0x000fea0003800000 */
.L_x_15643:
[----:B------:R-:W-:Y:S01]  /*10b0*/  ISETP.GE.AND P0, PT, R0, c[0x0][0x160], PT ;  /* 0x0000580000007a0c */ /* 0x000fe20003f06270 */
[----:B------:R-:W-:-:S12]  /*10c0*/  BSSY B0, `(.L_x_15646) ;  /* 0x000020e000007945 */ /* 0x000fd80003800000 */
[----:B------:R-:W-:Y:S05]  /*10d0*/  @P0 BRA `(.L_x_15647) ;  /* 0x000020c000000947 */ /* 0x000fea0003800000 */
[----:B------:R-:W-:Y:S01]  /*10e0*/  ISETP.NE.AND P0, PT, RZ, c[0x0][0x168], PT ;  /* 0x00005a00ff007a0c */ /* 0x000fe20003f05270 */
[----:B0-----:R-:W-:-:S12]  /*10f0*/  CS2R R2, SRZ ;  /* 0x0000000000027805 */ /* 0x001fd8000001ff00 */
        /* <DEDUP_REMOVED lines=225> */
.L_x_15648:
[----:B------:R-:W-:-:S04]  /*1f10*/  IADD3 R4, P0, R3, c[0x0][0x368], RZ ;  /* 0x0000da0003047a10 */ /* 0x000fc80007f1e0ff */
[----:B------:R-:W-:-:S05]  /*1f20*/  IADD3.X R5, RZ, c[0x0][0x36c], RZ, P0, !PT ;  /* 0x0000db00ff057a10 */ /* 0x000fca00007fe4ff */
[----:B------:R0:W2:Y:S01]  /*1f30*/  LDG.E.S16 R4, [R4.64] ;  /* 0x0000000404047981 */ /* 0x0000a2000c1e1700 */
[----:B------:R-:W1:Y:S01]  /*1f40*/  LDC.U16 R3, c[0x0][0x372] ;  /* 0x0000dc80ff037b82 */ /* 0x000e620000000400 */
[----:B------:R-:W-:Y:S02]  /*1f50*/  IADD3 R0, R0, 0x80, RZ ;  /* 0x0000008000007810 */ /* 0x000fe40007ffe0ff */
[----:B-1----:R-:W-:-:S04]  /*1f60*/  PRMT R8, R3, 0x9910, RZ ;  /* 0x0000991003087816 */ /* 0x002fc800000000ff */
[-C--:B------:R-:W-:Y:S02]  /*1f70*/  IABS R10, R8.reuse ;  /* 0x00000008000a7213 */ /* 0x080fe40000000000 */
[----:B------:R-:W-:Y:S02]  /*1f80*/  IABS R6, R8 ;  /* 0x0000000800067213 */ /* 0x000fe40000000000 */
[----:B------:R-:W1:Y:S02]  /*1f90*/  I2F.RP R3, R10 ;  /* 0x0000000a00037306 */ /* 0x000e640000209400 */
[----:B------:R-:W-:Y:S02]  /*1fa0*/  IADD3 R11, RZ, -R6, RZ ;  /* 0x80000006ff0b7210 */ /* 0x000fe40007ffe0ff */
[----:B------:R-:W-:-:S04]  /*1fb0*/  MOV R6, RZ ;  /* 0x000000ff00067202 */ /* 0x000fc80000000f00 */
[----:B-1----:R-:W1:Y:S02]  /*1fc0*/  MUFU.RCP R3, R3 ;  /* 0x0000000300037308 */ /* 0x002e640000001000 */
[----:B-1----:R-:W-:-:S06]  /*1fd0*/  IADD3 R7, R3, 0xffffffe, RZ ;  /* 0x0ffffffe03077810 */ /* 0x002fcc0007ffe0ff */
[----:B------:R-:W0:Y:S02]  /*1fe0*/  F2I.FTZ.U32.TRUNC.NTZ R7, R7 ;  /* 0x0000000700077305 */ /* 0x000e24000021f000 */
[----:B0-----:R-:W-:-:S05]  /*1ff0*/  IADD3 R5, RZ, -R7, RZ ;  /* 0x80000007ff057210 */ /* 0x001fca0007ffe0ff */
[----:B------:R-:W-:-:S04]  /*2000*/  IMAD R5, R5, R10, RZ ;  /* 0x0000000a05057224 */ /* 0x000fc800078e02ff */
[----:B------:R-:W-:Y:S01]  /*2010*/  IMAD.HI.U32 R5, R7, R5, R6 ;  /* 0x0000000507057227 */ /* 0x000fe200078e0006 */
[----:B--2---:R-:W-:Y:S02]  /*2020*/  IABS R9, R4 ;  /* 0x0000000400097213 */ /* 0x004fe40000000000 */
[----:B------:R-:W-:-:S03]  /*2030*/  ISETP.GE.AND P1, PT, R4, RZ, PT ;  /* 0x000000ff0400720c */ /* 0x000fc60003f26270 */
[----:B------:R-:W-:Y:S01]  /*2040*/  IMAD.MOV.U32 R6, RZ, RZ, R9 ;  /* 0x000000ffff067224 */ /* 0x000fe200078e0009 */
[----:B------:R-:W-:-:S03]  /*2050*/  MOV R9, R11 ;  /* 0x0000000b00097202 */ /* 0x000fc60000000f00 */
        /* <DEDUP_REMOVED lines=8> */
[----:B------:R-:W-:-:S03]  /*20e0*/  MOV R5, R3 ;  /* 0x0000000300057202 */ /* 0x000fc60000000f00 */
[----:B------:R-:W-:Y:S01]  /*20f0*/  IMAD.X R3, RZ, RZ, c[0x0][0x364], P2 ;  /* 0x0000d900ff037624 */ /* 0x000fe200010e06ff */
[----:B------:R-:W-:Y:S02]  /*2100*/  @!P1 IADD3 R5, -R5, RZ, RZ ;  /* 0x000000ff05059210 */ /* 0x000fe40007ffe1ff */
[----:B------:R-:W-:Y:S02]  /*2110*/  @!P0 LOP3.LUT R5, RZ, R8, RZ, 0x33, !PT ;  /* 0x00000008ff058212 */ /* 0x000fe400078e33ff */
[----:B------:R-:W-:-:S03]  /*2120*/  ISETP.GE.AND P0, PT, R0, c[0x0][0x160], PT ;  /* 0x0000580000007a0c */ /* 0x000fc60003f06270 */
[----:B------:R0:W-:Y:S10]  /*2130*/  STG.E.U16 [R2.64], R5 ;  /* 0x0000000502007986 */ /* 0x0001f4000c101504 */
[----:B------:R-:W-:Y:S05]  /*2140*/  @P0 BRA `(.L_x_15647) ;  /* 0x0000105000000947 */ /* 0x000fea0003800000 */
[----:B------:R-:W-:Y:S01]  /*2150*/  ISETP.NE.AND P0, PT, RZ, c[0x0][0x168], PT ;  /* 0x00005a00ff007a0c */ /* 0x000fe20003f05270 */
[----:B0-----:R-:W-:-:S12]  /*2160*/  CS2R R2, SRZ ;  /* 0x0000000000027805 */ /* 0x001fd8000001ff00 */
        /* <DEDUP_REMOVED lines=225> */
.L_x_15649:
        /* <DEDUP_REMOVED lines=14> */
[----:B0-----:R-:W-:-:S04]  /*3060*/  IMAD.MOV R5, RZ, RZ, -R7 ;  /* 0x000000ffff057224 */ /* 0x001fc800078e0a07 */
[----:B------:R-:W-:-:S04]  /*3070*/  IMAD R5, R5, R10, RZ ;  /* 0x0000000a05057224 */ /* 0x000fc800078e02ff */
[----:B------:R-:W-:Y:S01]  /*3080*/  IMAD.HI.U32 R5, R7, R5, R6 ;  /* 0x0000000507057227 */ /* 0x000fe200078e0006 */
[----:B--2---:R-:W-:Y:S02]  /*3090*/  IABS R9, R4 ;  /* 0x0000000400097213 */ /* 0x004fe40000000000 */
[----:B------:R-:W-:Y:S02]  /*30a0*/  ISETP.GE.AND P1, PT, R4, RZ, PT ;  /* 0x000000ff0400720c */ /* 0x000fe40003f26270 */
[----:B------:R-:W-:Y:S02]  /*30b0*/  MOV R6, R9 ;  /* 0x0000000900067202 */ /* 0x000fe40000000f00 */
[----:B------:R-:W-:-:S03]  /*30c0*/  MOV R9, R11 ;  /* 0x0000000b00097202 */ /* 0x000fc60000000f00 */
        /* <DEDUP_REMOVED lines=8> */
[----:B------:R-:W-:Y:S02]  /*3150*/  MOV R5, R3 ;  /* 0x0000000300057202 */ /* 0x000fe40000000f00 */
[----:B------:R-:W-:Y:S02]  /*3160*/  IADD3.X R3, RZ, c[0x0][0x364], RZ, P2, !PT ;  /* 0x0000d900ff037a10 */ /* 0x000fe400017fe4ff */
[----:B------:R-:W-:Y:S02]  /*3170*/  @!P1 IADD3 R5, -R5, RZ, RZ ;  /* 0x000000ff05059210 */ /* 0x000fe40007ffe1ff */
[----:B------:R-:W-:-:S05]  /*3180*/  @!P0 LOP3.LUT R5, RZ, R8, RZ, 0x33, !PT ;  /* 0x00000008ff058212 */ /* 0x000fca00078e33ff */
[----:B------:R0:W-:Y:S02]  /*3190*/  STG.E.U16 [R2.64], R5 ;  /* 0x0000000502007986 */ /* 0x0001e4000c101504 */
.L_x_15647:
[----:B------:R-:W-:Y:S05]  /*31a0*/  BSYNC B0 ;  /* 0x0000000000007941 */ /* 0x000fea0003800000 */
.L_x_15646:
[----:B------:R-:W-:-:S13]  /*31b0*/  ISETP.GE.AND P0, PT, R0, c[0x0][0x160], PT ;  /* 0x0000580000007a0c */ /* 0x000fda0003f06270 */
[----:B------:R-:W-:Y:S05]  /*31c0*/  @P0 EXIT ;  /* 0x000000000000094d */ /* 0x000fea0003800000 */
[----:B------:R-:W-:Y:S01]  /*31d0*/  ISETP.NE.AND P0, PT, RZ, c[0x0][0x168], PT ;  /* 0x00005a00ff007a0c */ /* 0x000fe20003f05270 */
[----:B0-----:R-:W-:-:S12]  /*31e0*/  CS2R R2, SRZ ;  /* 0x0000000000027805 */ /* 0x001fd8000001ff00 */
        /* <DEDUP_REMOVED lines=225> */
.L_x_15650:
[----:B------:R-:W-:-:S04]  /*4000*/  IADD3 R4, P0, R3, c[0x0][0x368], RZ ;  /* 0x0000da0003047a10 */ /* 0x000fc80007f1e0ff */
[----:B------:R-:W-:-:S05]  /*4010*/  IADD3.X R5, RZ, c[0x0][0x36c], RZ, P0, !PT ;  /* 0x0000db00ff057a10 */ /* 0x000fca00007fe4ff */
[----:B------:R-:W2:Y:S01]  /*4020*/  LDG.E.S16 R4, [R4.64] ;  /* 0x0000000404047981 */ /* 0x000ea2000c1e1700 */
[----:B------:R-:W0:Y:S02]  /*4030*/  LDC.U16 R0, c[0x0][0x372] ;  /* 0x0000dc80ff007b82 */ /* 0x000e240000000400 */
[----:B0-----:R-:W-:-:S04]  /*4040*/  PRMT R8, R0, 0x9910, RZ ;  /* 0x0000991000087816 */ /* 0x001fc800000000ff */
[-C--:B------:R-:W-:Y:S02]  /*4050*/  IABS R9, R8.reuse ;  /* 0x0000000800097213 */ /* 0x080fe40000000000 */
[----:B------:R-:W-:Y:S02]  /*4060*/  IABS R11, R8 ;  /* 0x00000008000b7213 */ /* 0x000fe40000000000 */
[----:B------:R-:W0:Y:S02]  /*4070*/  I2F.RP R0, R9 ;  /* 0x0000000900007306 */ /* 0x000e240000209400 */
[----:B------:R-:W-:-:S06]  /*4080*/  IADD3 R11, RZ, -R11, RZ ;  /* 0x8000000bff0b7210 */ /* 0x000fcc0007ffe0ff */
[----:B0-----:R-:W0:Y:S02]  /*4090*/  MUFU.RCP R0, R0 ;  /* 0x0000000000007308 */ /* 0x001e240000001000 */
[----:B0-----:R-:W-:-:S06]  /*40a0*/  IADD3 R6, R0, 0xffffffe, RZ ;  /* 0x0ffffffe00067810 */ /* 0x001fcc0007ffe0ff */
[----:B------:R0:W1:Y:S02]  /*40b0*/  F2I.FTZ.U32.TRUNC.NTZ R7, R6 ;  /* 0x0000000600077305 */ /* 0x000064000021f000 */
[----:B0-----:R-:W-:Y:S02]  /*40c0*/  MOV R6, RZ ;  /* 0x000000ff00067202 */ /* 0x001fe40000000f00 */
[----:B-1----:R-:W-:-:S05]  /*40d0*/  IADD3 R10, RZ, -R7, RZ ;  /* 0x80000007ff0a7210 */ /* 0x002fca0007ffe0ff */
        /* <DEDUP_REMOVED lines=19> */
.L_x_15651:
        /* <DEDUP_REMOVED lines=15> */
.L_x_50610:


//--------------------- .text._ZN2at6native27unrolled_elementwise_kernelINS0_13BUnaryFunctorIsssZZZNS0_16fmod_kernel_cudaERNS_18TensorIteratorBaseEENKUlvE_clEvENKUlvE3_clEvEUlssE_EESt5arrayIPcLm2EELi4E23TrivialOffsetCalculatorILi1EjESD_NS0_6memory15LoadWithoutCastENSE_16StoreWithoutCastEEEviT_T0_T2_T3_T4_T5_ --------------------------
	.section	.text._ZN2at6native27unrolled_elementwise_kernelINS0_13BUnaryFunctorIsssZZZNS0_16fmod_kernel_cudaERNS_18TensorIteratorBaseEENKUlvE_clEvENKUlvE3_clEvEUlssE_EESt5arrayIPcLm2EELi4E23TrivialOffsetCalculatorILi1EjESD_NS0_6memory15LoadWithoutCastENSE_16StoreWithoutCastEEEviT_T0_T2_T3_T4_T5_,"ax",@progbits
	.sectioninfo	@"SHI_REGISTERS=24"
	.align	128
        .global         _ZN2at6native27unrolled_elementwise_kernelINS0_13BUnaryFunctorIsssZZZNS0_16fmod_kernel_cudaERNS_18TensorIteratorBaseEENKUlvE_clEvENKUlvE3_clEvEUlssE_EESt5arrayIPcLm2EELi4E23TrivialOffsetCalculatorILi1EjESD_NS0_6memory15LoadWithoutCastENSE_16StoreWithoutCastEEEviT_T0_T2_T3_T4_T5_
        .type           _ZN2at6native27unrolled_elementwise_kernelINS0_13BUnaryFunctorIsssZZZNS0_16fmod_kernel_cudaERNS_18TensorIteratorBaseEENKUlvE_clEvENKUlvE3_clEvEUlssE_EESt5arrayIPcLm2EELi4E23TrivialOffsetCalculatorILi1EjESD_NS0_6memory15LoadWithoutCastENSE_16StoreWithoutCastEEEviT_T0_T2_T3_T4_T5_,@function
        .size           _ZN2at6native27unrolled_elementwise_kernelINS0_13BUnaryFunctorIsssZZZNS0_16fmod_kernel_cudaERNS_18TensorIteratorBaseEENKUlvE_clEvENKUlvE3_clEvEUlssE_EESt5arrayIPcLm2EELi4E23TrivialOffsetCalculatorILi1EjESD_NS0_6memory15LoadWithoutCastENSE_16StoreWithoutCastEEEviT_T0_T2_T3_T4_T5_,(.L_x_50611 - _ZN2at6native27unrolled_elementwise_kernelINS0_13BUnaryFunctorIsssZZZNS0_16fmod_kernel_cudaERNS_18TensorIteratorBaseEENKUlvE_clEvENKUlvE3_clEvEUlssE_EESt5arrayIPcLm2EELi4E23TrivialOffsetCalculatorILi1EjESD_NS0_6memory15LoadWithoutCastENSE_16StoreWithoutCastEEEviT_T0_T2_T3_T4_T5_)
        .other          _ZN2at6native27unrolled_elementwise_kernelINS0_13BUnaryFunctorIsssZZZNS0_16fmod_kernel_cudaERNS_18TensorIteratorBaseEENKUlvE_clEvENKUlvE3_clEvEUlssE_EESt5arrayIPcLm2EELi4E23TrivialOffsetCalculatorILi1EjESD_NS0_6memory15LoadWithoutCastENSE_16StoreWithoutCastEEEviT_T0_T2_T3_T4_T5_,@"STO_CUDA_ENTRY STV_DEFAULT"
_ZN2at6native27unrolled_elementwise_kernelINS0_13BUnaryFunctorIsssZZZNS0_16fmod_kernel_cudaERNS_18TensorIteratorBaseEENKUlvE_clEvENKUlvE3_clEvEUlssE_EESt5arrayIPcLm2EELi4E23TrivialOffsetCalculatorILi1EjESD_NS0_6memory15LoadWithoutCastENSE_16StoreWithoutCastEEEviT_T0_T2_T3_T4_T5_:
.text._ZN2at6native27unrolled_elementwise_kernelINS0_13BUnaryFunctorIsssZZZNS0_16fmod_kernel_cudaERNS_18TensorIteratorBaseEENKUlvE_clEvENKUlvE3_clEvEUlssE_EESt5arrayIPcLm2EELi4E23TrivialOffsetCalculatorILi1EjESD_NS0_6memory15LoadWithoutCastENSE_16StoreWithoutCastEEEviT_T0_T2_T3_T4_T5_:
[----:B------:R-:W-:Y:S02]  /*0000*/  IMAD.MOV.U32 R1, RZ, RZ, c[0x0][0x28] ;  /* 0x00000a00ff017624 */ /* 0x000fe400078e00ff */
[----:B------:R-:W0:Y:S01]  /*0010*/  S2R R0, SR_CTAID.X ;  /* 0x0000000000007919 */ /* 0x000e220000002500 */
[----:B------:R-:W-:Y:S01]  /*0020*/  IMAD.MOV.U32 R5, RZ, RZ, -0x200 ;  /* 0xfffffe00ff057424 */ /* 0x000fe200078e00ff */
[----:B------:R-:W-:Y:S02]  /*0030*/  ULDC.64 UR4, c[0x0][0x118] ;  /* 0x0000460000047ab9 */ /* 0x000fe40000000a00 */
[----:B------:R-:W1:Y:S01]  /*0040*/  S2R R3, SR_TID.X ;  /* 0x0000000000037919 */ /* 0x000e620000002100 */
[----:B------:R-:W-:Y:S02]  /*0050*/  IMAD.MOV.U32 R18, RZ, RZ, RZ ;  /* 0x000000ffff127224 */ /* 0x000fe400078e00ff */
[----:B------:R-:W-:Y:S02]  /*0060*/  IMAD.MOV.U32 R6, RZ, RZ, RZ ;  /* 0x000000ffff067224 */ /* 0x000fe400078e00ff */
[----:B0-----:R-:W-:Y:S02]  /*0070*/  IMAD R4, R0, R5, c[0x0][0x160] ;  /* 0x0000580000047624 */ /* 0x001fe400078e0205 */
[----:B-1----:R-:W-:-:S03]  /*0080*/  IMAD.MOV.U32 R5, RZ, RZ, R3 ;  /* 0x000000ffff057224 */ /* 0x002fc600078e0003 */
[----:B------:R-:W-:Y:S01]  /*0090*/  ISETP.GE.AND P0, PT, R3, R4, PT ;  /* 0x000000040300720c */ /* 0x000fe20003f06270 */
[----:B------:R-:W-:-:S12]  /*00a0*/  IMAD.MOV.U32 R9, RZ, RZ, RZ ;  /* 0x000000ffff097224 */ /* 0x000fd800078e00ff */
[----:B------:R-:W-:Y:S01]  /*00b0*/  @!P0 IMAD R10, R0, 0x200, R5 ;  /* 0x00000200000a8824 */ /* 0x000fe200078e0205 */
[----:B------:R-:W-:Y:S01]  /*00c0*/  @!P0 IADD3 R5, R5, 0x80, RZ ;  /* 0x0000008005058810 */ /* 0x000fe20007ffe0ff */
[----:B------:R-:W-:-:S03]  /*00d0*/  @!P0 IMAD.MOV.U32 R11, RZ, RZ, 0x2 ;  /* 0x00000002ff0b8424 */ /* 0x000fc600078e00ff */
[----:B------:R-:W-:Y:S01]  /*00e0*/  ISETP.GE.AND P1, PT, R5, R4, PT ;  /* 0x000000040500720c */ /* 0x000fe20003f26270 */
[----:B------:R-:W-:-:S05]  /*00f0*/  @!P0 IMAD.WIDE.U32 R10, R10, R11, c[0x0][0x170] ;  /* 0x00005c000a0a8625 */ /* 0x000fca00078e000b */
[----:B------:R0:W5:Y:S07]  /*0100*/  @!P0 LDG.E.S16 R9, [R10.64] ;  /* 0x000000040a098981 */ /* 0x00016e000c1e1700 */
[----:B------:R-:W-:Y:S01]  /*0110*/  @!P1 LEA R14, R0, R5, 0x9 ;  /* 0x00000005000e9211 */ /* 0x000fe200078e48ff */
[----:B------:R-:W1:Y:S01]  /*0120*/  LDC.U16 R8, c[0x0][0x166] ;  /* 0x00005980ff087b82 */ /* 0x000e620000000400 */
[----:B------:R-:W-:Y:S01]  /*0130*/  @!P1 IADD3 R5, R5, 0x80, RZ ;  /* 0x0000008005059810 */ /* 0x000fe20007ffe0ff */
[----:B------:R-:W-:-:S03]  /*0140*/  @!P1 IMAD.MOV.U32 R15, RZ, RZ, 0x2 ;  /* 0x00000002ff0f9424 */ /* 0x000fc600078e00ff */
[----:B------:R-:W-:Y:S01]  /*0150*/  ISETP.GE.AND P3, PT, R5, R4, PT ;  /* 0x000000040500720c */ /* 0x000fe20003f66270 */
[----:B------:R-:W-:-:S04]  /*0160*/  @!P1 IMAD.WIDE.U32 R14, R14, R15, c[0x0][0x170] ;  /* 0x00005c000e0e9625 */ /* 0x000fc800078e000f */
[----:B------:R-:W-:Y:S01]  /*0170*/  IMAD.MOV.U32 R7, RZ, RZ, R3 ;  /* 0x000000ffff077224 */ /* 0x000fe200078e0003 */
[----:B------:R2:W5:Y:S07]  /*0180*/  @!P1 LDG.E.S16 R18, [R14.64] ;  /* 0x000000040e129981 */ /* 0x00056e000c1e1700 */
[----:B------:R-:W-:Y:S01]  /*0190*/  @!P3 IMAD R16, R0, 0x200, R5 ;  /* 0x000002000010b824 */ /* 0x000fe200078e0205 */
[----:B------:R-:W-:Y:S02]  /*01a0*/  @!P3 IADD3 R5, R5, 0x80, RZ ;  /* 0x000000800505b810 */ /* 0x000fe40007ffe0ff */
[----:B------:R-:W-:-:S02]  /*01b0*/  @!P3 MOV R17, 0x2 ;  /* 0x000000020011b802 */ /* 0x000fc40000000f00 */
[----:B------:R-:W-:Y:S02]  /*01c0*/  ISETP.GE.AND P2, PT, R5, R4, PT ;  /* 0x000000040500720c */ /* 0x000fe40003f46270 */
[C---:B------:R-:W-:Y:S01]  /*01d0*/  IADD3 R19, R7.reuse, 0x80, RZ ;  /* 0x0000008007137810 */ /* 0x040fe20007ffe0ff */
[----:B------:R-:W-:Y:S01]  /*01e0*/  @!P3 IMAD.WIDE.U32 R16, R16, R17, c[0x0][0x170] ;  /* 0x00005c001010b625 */ /* 0x000fe200078e0011 */
[C---:B------:R-:W-:Y:S02]  /*01f0*/  IADD3 R21, R7.reuse, 0x100, RZ ;  /* 0x0000010007157810 */ /* 0x040fe40007ffe0ff */
[----:B--2---:R-:W-:-:S07]  /*0200*/  IADD3 R15, R7, 0x180, RZ ;  /* 0x00000180070f7810 */ /* 0x004fce0007ffe0ff */
[C---:B------:R-:W-:Y:S01]  /*0210*/  @!P2 IMAD R12, R0.reuse, 0x200, R5 ;  /* 0x00000200000ca824 */ /* 0x040fe200078e0205 */
[----:B------:R-:W-:Y:S01]  /*0220*/  HFMA2.MMA R5, -RZ, RZ, 0, 0 ;  /* 0x00000000ff057435 */ /* 0x000fe200000001ff */
[----:B------:R-:W-:Y:S01]  /*0230*/  @!P2 IMAD.MOV.U32 R13, RZ, RZ, 0x2 ;  /* 0x00000002ff0da424 */ /* 0x000fe200078e00ff */
[----:B------:R-:W-:Y:S01]  /*0240*/  @!P0 IADD3 R7, R3, 0x80, RZ ;  /* 0x0000008003078810 */ /* 0x000fe20007ffe0ff */
[----:B------:R-:W-:Y:S01]  /*0250*/  BSSY B0, `(.L_x_15652) ;  /* 0x0000025000007945 */ /* 0x000fe20003800000 */
[----:B------:R-:W-:Y:S01]  /*0260*/  @!P0 LEA R2, R0, R3, 0x9 ;  /* 0x0000000300028211 */ /* 0x000fe200078e48ff */
[----:B------:R-:W-:Y:S01]  /*0270*/  @!P2 IMAD.WIDE.U32 R12, R12, R13, c[0x0][0x170] ;  /* 0x00005c000c0ca625 */ /* 0x000fe200078e000d */
[----:B------:R0:W5:Y:S03]  /*0280*/  @!P3 LDG.E.S16 R6, [R16.64] ;  /* 0x000000041006b981 */ /* 0x000166000c1e1700 */
[----:B------:R-:W-:Y:S01]  /*0290*/  @!P0 IMAD.MOV.U32 R3, RZ, RZ, 0x2 ;  /* 0x00000002ff038424 */ /* 0x000fe200078e00ff */
[----:B------:R0:W5:Y:S01]  /*02a0*/  @!P2 LDG.E.S16 R5, [R12.64] ;  /* 0x000000040c05a981 */ /* 0x000162000c1e1700 */
[----:B------:R-:W-:-:S02]  /*02b0*/  ISETP.GE.AND P1, PT, R19, R4, PT ;  /* 0x000000041300720c */ /* 0x000fc40003f26270 */
[-C--:B------:R-:W-:Y:S01]  /*02c0*/  ISETP.GE.AND P2, PT, R21, R4.reuse, PT ;  /* 0x000000041500720c */ /* 0x080fe20003f46270 */
[----:B------:R-:W-:Y:S01]  /*02d0*/  @!P0 IMAD.WIDE.U32 R2, R2, R3, c[0x0][0x168] ;  /* 0x00005a0002028625 */ /* 0x000fe200078e0003 */
[-C--:B------:R-:W-:Y:S02]  /*02e0*/  ISETP.GE.AND P3, PT, R15, R4.reuse, PT ;  /* 0x000000040f00720c */ /* 0x080fe40003f66270 */
[----:B------:R-:W-:Y:S02]  /*02f0*/  ISETP.GE.AND P4, PT, R7, R4, PT ;  /* 0x000000040700720c */ /* 0x000fe40003f86270 */
[----:B-1----:R-:W-:Y:S01]  /*0300*/  PRMT R8, R8, 0x9910, RZ ;  /* 0x0000991008087816 */ /* 0x002fe200000000ff */
[----:B------:R-:W-:Y:S05]  /*0310*/  @P0 BRA `(.L_x_15653) ;  /* 0x0000018000000947 */ /* 0x000fea0003800000 */
[-C--:B0-----:R-:W-:Y:S02]  /*0320*/  IABS R14, R8.reuse ;  /* 0x00000008000e7213 */ /* 0x081fe40000000000 */
[----:B------:R-:W-:Y:S02]  /*0330*/  IABS R15, R8 ;  /* 0x00000008000f7213 */ /* 0x000fe40000000000 */
[----:B------:R-:W0:Y:S03]  /*0340*/  I2F.RP R12, R14 ;  /* 0x0000000e000c7306 */ /* 0x000e260000209400 */
[----:B------:R-:W-:-:S05]  /*0350*/  IMAD.MOV R15, RZ, RZ, -R15 ;  /* 0x000000ffff0f7224 */ /* 0x000fca00078e0a0f */
[----:B0-----:R-:W0:Y:S02]  /*0360*/  MUFU.RCP R12, R12 ;  /* 0x0000000c000c7308 */ /* 0x001e240000001000 */
[----:B0-----:R-:W-:Y:S02]  /*0370*/  IADD3 R10, R12, 0xffffffe, RZ ;  /* 0x0ffffffe0c0a7810 */ /* 0x001fe40007ffe0ff */
[----:B-----5:R-:W-:-:S04]  /*0380*/  IABS R12, R9 ;  /* 0x00000009000c7213 */ /* 0x020fc80000000000 */
[----:B------:R0:W1:Y:S02]  /*0390*/  F2I.FTZ.U32.TRUNC.NTZ R11, R10 ;  /* 0x0000000a000b7305 */ /* 0x000064000021f000 */
[----:B0-----:R-:W-:Y:S01]  /*03a0*/  MOV R10, RZ ;  /* 0x000000ff000a7202 */ /* 0x001fe20000000f00 */
        /* <DEDUP_REMOVED lines=8> */
[----:B------:R-:W-:-:S04]  /*0430*/  ISETP.GE.AND P5, PT, R9, RZ, PT ;  /* 0x000000ff0900720c */ /* 0x000fc80003fa6270 */
[----:B------:R-:W-:-:S13]  /*0440*/  ISETP.GT.U32.AND P6, PT, R14, R11, PT ;  /* 0x0000000b0e00720c */ /* 0x000fda0003fc4070 */
[----:B------:R-:W-:Y:S01]  /*0450*/  @!P6 IMAD.IADD R11, R11, 0x1, -R14 ;  /* 0x000000010b0be824 */ /* 0x000fe200078e0a0e */
[----:B------:R-:W-:-:S04]  /*0460*/  ISETP.NE.AND P6, PT, R8, RZ, PT ;  /* 0x000000ff0800720c */ /* 0x000fc80003fc5270 */
[----:B------:R-:W-:-:S05]  /*0470*/  MOV R9, R11 ;  /* 0x0000000b00097202 */ /* 0x000fca0000000f00 */
[----:B------:R-:W-:-:S04]  /*0480*/  @!P5 IMAD.MOV R9, RZ, RZ, -R9 ;  /* 0x000000ffff09d224 */ /* 0x000fc800078e0a09 */
[----:B------:R-:W-:Y:S02]  /*0490*/  @!P6 LOP3.LUT R9, RZ, R8, RZ, 0x33, !PT ;  /* 0x00000008ff09e212 */ /* 0x000fe400078e33ff */
.L_x_15653:
[----:B0-----:R-:W-:Y:S05]  /*04a0*/  BSYNC B0 ;  /* 0x0000000000007941 */ /* 0x001fea0003800000 */
.L_x_15652:
[----:B------:R-:W-:Y:S01]  /*04b0*/  BSSY B0, `(.L_x_15654) ;  /* 0x0000019000007945 */ /* 0x000fe20003800000 */
[----:B------:R-:W-:Y:S05]  /*04c0*/  @P1 BRA `(.L_x_15655) ;  /* 0x0000017000001947 */ /* 0x000fea0003800000 */
[----:B------:R-:W-:Y:S02]  /*04d0*/  IABS R13, R8 ;  /* 0x00000008000d7213 */ /* 0x000fe40000000000 */
[----:B-----5:R-:W-:Y:S02]  /*04e0*/  IABS R16, R18 ;  /* 0x0000001200107213 */ /* 0x020fe40000000000 */
[----:B------:R-:W0:Y:S01]  /*04f0*/  I2F.RP R12, R13 ;  /* 0x0000000d000c7306 */ /* 0x000e220000209400 */
[----:B------:R-:W-:Y:S02]  /*0500*/  IABS R17, R8 ;  /* 0x0000000800117213 */ /* 0x000fe40000000000 */
[----:B------:R-:W-:Y:S02]  /*0510*/  ISETP.GE.AND P5, PT, R18, RZ, PT ;  /* 0x000000ff1200720c */ /* 0x000fe40003fa6270 */
[----:B------:R-:W-:-:S03]  /*0520*/  ISETP.NE.AND P6, PT, R8, RZ, PT ;  /* 0x000000ff0800720c */ /* 0x000fc60003fc5270 */
[----:B0-----:R-:W0:Y:S02]  /*0530*/  MUFU.RCP R12, R12 ;  /* 0x0000000c000c7308 */ /* 0x001e240000001000 */
[----:B0-----:R-:W-:Y:S01]  /*0540*/  IADD3 R10, R12, 0xffffffe, RZ ;  /* 0x0ffffffe0c0a7810 */ /* 0x001fe20007ffe0ff */
[----:B------:R-:W-:-:S05]  /*0550*/  IMAD.MOV R12, RZ, RZ, -R17 ;  /* 0x000000ffff0c7224 */ /* 0x000fca00078e0a11 */
[----:B------:R0:W1:Y:S02]  /*0560*/  F2I.FTZ.U32.TRUNC.NTZ R11, R10 ;  /* 0x0000000a000b7305 */ /* 0x000064000021f000 */
[----:B0-----:R-:W-:Y:S01]  /*0570*/  HFMA2.MMA R10, -RZ, RZ, 0, 0 ;  /* 0x00000000ff0a7435 */ /* 0x001fe200000001ff */
[----:B-1----:R-:W-:-:S04]  /*0580*/  IMAD.MOV R14, RZ, RZ, -R11 ;  /* 0x000000ffff0e7224 */ /* 0x002fc800078e0a0b */
[----:B------:R-:W-:-:S05]  /*0590*/  IMAD R15, R14, R13, RZ ;  /* 0x0000000d0e0f7224 */ /* 0x000fca00078e02ff */
[----:B------:R-:W-:-:S04]  /*05a0*/  IMAD.HI.U32 R14, R11, R15, R10 ;  /* 0x0000000f0b0e7227 */ /* 0x000fc800078e000a */
[----:B------:R-:W-:-:S04]  /*05b0*/  IMAD.MOV.U32 R11, RZ, RZ, R16 ;  /* 0x000000ffff0b7224 */ /* 0x000fc800078e0010 */
[----:B------:R-:W-:-:S04]  /*05c0*/  IMAD.HI.U32 R10, R14, R11, RZ ;  /* 0x0000000b0e0a7227 */ /* 0x000fc800078e00ff */
[----:B------:R-:W-:-:S05]  /*05d0*/  IMAD R10, R10, R12, R11 ;  /* 0x0000000c0a0a7224 */ /* 0x000fca00078e020b */
[----:B------:R-:W-:-:S13]  /*05e0*/  ISETP.GT.U32.AND P1, PT, R13, R10, PT ;  /* 0x0000000a0d00720c */ /* 0x000fda0003f24070 */
[----:B------:R-:W-:-:S05]  /*05f0*/  @!P1 IMAD.IADD R10, R10, 0x1, -R13 ;  /* 0x000000010a0a9824 */ /* 0x000fca00078e0a0d */
[----:B------:R-:W-:-:S13]  /*0600*/  ISETP.GT.U32.AND P1, PT, R13, R10, PT ;  /* 0x0000000a0d00720c */ /* 0x000fda0003f24070 */
[----:B------:R-:W-:-:S05]  /*0610*/  @!P1 IMAD.IADD R10, R10, 0x1, -R13 ;  /* 0x000000010a0a9824 */ /* 0x000fca00078e0a0d */
[----:B------:R-:W-:Y:S02]  /*0620*/  @!P5 IADD3 R10, -R10, RZ, RZ ;  /* 0x000000ff0a0ad210 */ /* 0x000fe40007ffe1ff */
[----:B------:R-:W-:Y:S02]  /*0630*/  @!P6 LOP3.LUT R10, RZ, R8, RZ, 0x33, !PT ;  /* 0x00000008ff0ae212 */ /* 0x000fe400078e33ff */
.L_x_15655:
[----:B------:R-:W-:Y:S05]  /*0640*/  BSYNC B0 ;  /* 0x0000000000007941 */ /* 0x000fea0003800000 */
.L_x_15654:
[----:B------:R-:W-:Y:S01]  /*0650*/  BSSY B0, `(.L_x_15656) ;  /* 0x000001b000007945 */ /* 0x000fe20003800000 */
[----:B------:R-:W-:Y:S05]  /*0660*/  @P2 BRA `(.L_x_15657) ;  /* 0x0000019000002947 */ /* 0x000fea0003800000 */
[-C--:B------:R-:W-:Y:S02]  /*0670*/  IABS R14, R8.reuse ;  /* 0x00000008000e7213 */ /* 0x080fe40000000000 */
[----:B------:R-:W-:Y:S02]  /*0680*/  IABS R12, R8 ;  /* 0x00000008000c7213 */ /* 0x000fe40000000000 */
[----:B------:R-:W0:Y:S01]  /*0690*/  I2F.RP R11, R14 ;  /* 0x0000000e000b7306 */ /* 0x000e220000209400 */
[----:B-----5:R-:W-:Y:S02]  /*06a0*/  IABS R16, R6 ;  /* 0x0000000600107213 */ /* 0x020fe40000000000 */
[----:B------:R-:W-:Y:S01]  /*06b0*/  IMAD.MOV R17, RZ, RZ, -R12 ;  /* 0x000000ffff117224 */ /* 0x000fe200078e0a0c */
[----:B------:R-:W-:Y:S01]  /*06c0*/  ISETP.GE.AND P2, PT, R6, RZ, PT ;  /* 0x000000ff0600720c */ /* 0x000fe20003f46270 */
[----:B------:R-:W-:Y:S01]  /*06d0*/  IMAD.MOV.U32 R12, RZ, RZ, RZ ;  /* 0x000000ffff0c7224 */ /* 0x000fe200078e00ff */
[----:B------:R-:W-:-:S02]  /*06e0*/  ISETP.NE.AND P5, PT, R8, RZ, PT ;  /* 0x000000ff0800720c */ /* 0x000fc40003fa5270 */
[----:B0-----:R-:W0:Y:S02]  /*06f0*/  MUFU.RCP R11, R11 ;  /* 0x0000000b000b7308 */ /* 0x001e240000001000 */
[----:B0-----:R-:W-:-:S06]  /*0700*/  IADD3 R13, R11, 0xffffffe, RZ ;  /* 0x0ffffffe0b0d7810 */ /* 0x001fcc0007ffe0ff */
[----:B------:R-:W0:Y:S02]  /*0710*/  F2I.FTZ.U32.TRUNC.NTZ R13, R13 ;  /* 0x0000000d000d7305 */ /* 0x000e24000021f000 */
[----:B0-----:R-:W-:-:S04]  /*0720*/  IMAD.MOV R15, RZ, RZ, -R13 ;  /* 0x000000ffff0f7224 */ /* 0x001fc800078e0a0d */
[----:B------:R-:W-:-:S04]  /*0730*/  IMAD R15, R15, R14, RZ ;  /* 0x0000000e0f0f7224 */ /* 0x000fc800078e02ff */
[----:B------:R-:W-:Y:S01]  /*0740*/  IMAD.HI.U32 R15, R13, R15, R12 ;  /* 0x0000000f0d0f7227 */ /* 0x000fe200078e000c */
[----:B------:R-:W-:-:S03]  /*0750*/  MOV R12, R16 ;  /* 0x00000010000c7202 */ /* 0x000fc60000000f00 */
[----:B------:R-:W-:Y:S02]  /*0760*/  IMAD.MOV.U32 R16, RZ, RZ, R17 ;  /* 0x000000ffff107224 */ /* 0x000fe400078e0011 */
[----:B------:R-:W-:-:S04]  /*0770*/  IMAD.HI.U32 R11, R15, R12, RZ ;  /* 0x0000000c0f0b7227 */ /* 0x000fc800078e00ff */
[----:B------:R-:W-:-:S05]  /*0780*/  IMAD R11, R11, R16, R12 ;  /* 0x000000100b0b7224 */ /* 0x000fca00078e020c */
[----:B------:R-:W-:-:S13]  /*0790*/  ISETP.GT.U32.AND P1, PT, R14, R11, PT ;  /* 0x0000000b0e00720c */ /* 0x000fda0003f24070 */
[----:B------:R-:W-:-:S05]  /*07a0*/  @!P1 IMAD.IADD R11, R11, 0x1, -R14 ;  /* 0x000000010b0b9824 */ /* 0x000fca00078e0a0e */
[----:B------:R-:W-:-:S13]  /*07b0*/  ISETP.GT.U32.AND P1, PT, R14, R11, PT ;  /* 0x0000000b0e00720c */ /* 0x000fda0003f24070 */
[----:B------:R-:W-:-:S05]  /*07c0*/  @!P1 IMAD.IADD R11, R11, 0x1, -R14 ;  /* 0x000000010b0b9824 */ /* 0x000fca00078e0a0e */
[----:B------:R-:W-:-:S05]  /*07d0*/  MOV R6, R11 ;  /* 0x0000000b00067202 */ /* 0x000fca0000000f00 */
[----:B------:R-:W-:Y:S01]  /*07e0*/  @!P2 IMAD.MOV R6, RZ, RZ, -R6 ;  /* 0x000000ffff06a224 */ /* 0x000fe200078e0a06 */
[----:B------:R-:W-:Y:S02]  /*07f0*/  @!P5 LOP3.LUT R6, RZ, R8, RZ, 0x33, !PT ;  /* 0x00000008ff06d212 */ /* 0x000fe400078e33ff */
.L_x_15657:
[----:B------:R-:W-:Y:S05]  /*0800*/  BSYNC B0 ;  /* 0x0000000000007941 */ /* 0x000fea0003800000 */
.L_x_15656:
[----:B------:R-:W-:Y:S01]  /*0810*/  BSSY B0, `(.L_x_15658) ;  /* 0x000001a000007945 */ /* 0x000fe20003800000 */
[----:B------:R-:W-:Y:S05]  /*0820*/  @P3 BRA `(.L_x_15659) ;  /* 0x0000018000003947 */ /* 0x000fea0003800000 */
[-C--:B------:R-:W-:Y:S02]  /*0830*/  IABS R14, R8.reuse ;  /* 0x00000008000e7213 */ /* 0x080fe40000000000 */
[----:B------:R-:W-:Y:S02]  /*0840*/  IABS R12, R8 ;  /* 0x00000008000c7213 */ /* 0x000fe40000000000 */
[----:B------:R-:W0:Y:S01]  /*0850*/  I2F.RP R11, R14 ;  /* 0x0000000e000b7306 */ /* 0x000e220000209400 */
[----:B-----5:R-:W-:Y:S02]  /*0860*/  IABS R16, R5 ;  /* 0x0000000500107213 */ /* 0x020fe40000000000 */
[----:B------:R-:W-:Y:S01]  /*0870*/  IMAD.MOV R17, RZ, RZ, -R12 ;  /* 0x000000ffff117224 */ /* 0x000fe200078e0a0c */
[----:B------:R-:W-:Y:S01]  /*0880*/  HFMA2.MMA R12, -RZ, RZ, 0, 0 ;  /* 0x00000000ff0c7435 */ /* 0x000fe200000001ff */
[----:B------:R-:W-:-:S02]  /*0890*/  ISETP.GE.AND P2, PT, R5, RZ, PT ;  /* 0x000000ff0500720c */ /* 0x000fc40003f46270 */
[----:B------:R-:W-:Y:S01]  /*08a0*/  ISETP.NE.AND P3, PT, R8, RZ, PT ;  /* 0x000000ff0800720c */ /* 0x000fe20003f65270 */
[----:B0-----:R-:W0:Y:S02]  /*08b0*/  MUFU.RCP R11, R11 ;  /* 0x0000000b000b7308 */ /* 0x001e240000001000 */
[----:B0-----:R-:W-:-:S06]  /*08c0*/  IADD3 R13, R11, 0xffffffe, RZ ;  /* 0x0ffffffe0b0d7810 */ /* 0x001fcc0007ffe0ff */
[----:B------:R-:W0:Y:S02]  /*08d0*/  F2I.FTZ.U32.TRUNC.NTZ R13, R13 ;  /* 0x0000000d000d7305 */ /* 0x000e24000021f000 */
[----:B0-----:R-:W-:-:S04]  /*08e0*/  IMAD.MOV R15, RZ, RZ, -R13 ;  /* 0x000000ffff0f7224 */ /* 0x001fc800078e0a0d */
[----:B------:R-:W-:-:S04]  /*08f0*/  IMAD R15, R15, R14, RZ ;  /* 0x0000000e0f0f7224 */ /* 0x000fc800078e02ff */
[----:B------:R-:W-:-:S04]  /*0900*/  IMAD.HI.U32 R15, R13, R15, R12 ;  /* 0x0000000f0d0f7227 */ /* 0x000fc800078e000c */
[----:B------:R-:W-:Y:S02]  /*0910*/  IMAD.MOV.U32 R12, RZ, RZ, R16 ;  /* 0x000000ffff0c7224 */ /* 0x000fe400078e0010 */
[----:B------:R-:W-:Y:S02]  /*0920*/  IMAD.MOV.U32 R16, RZ, RZ, R17 ;  /* 0x000000ffff107224 */ /* 0x000fe400078e0011 */
[----:B------:R-:W-:-:S04]  /*0930*/  IMAD.HI.U32 R11, R15, R12, RZ ;  /* 0x0000000c0f0b7227 */ /* 0x000fc800078e00ff */
[----:B------:R-:W-:-:S05]  /*0940*/  IMAD R11, R11, R16, R12 ;  /* 0x000000100b0b7224 */ /* 0x000fca00078e020c */
[----:B------:R-:W-:-:S13]  /*0950*/  ISETP.GT.U32.AND P1, PT, R14, R11, PT ;  /* 0x0000000b0e00720c */ /* 0x000fda0003f24070 */
[----:B------:R-:W-:-:S05]  /*0960*/  @!P1 IMAD.IADD R11, R11, 0x1, -R14 ;  /* 0x000000010b0b9824 */ /* 0x000fca00078e0a0e */
[----:B------:R-:W-:-:S13]  /*0970*/  ISETP.GT.U32.AND P1, PT, R14, R11, PT ;  /* 0x0000000b0e00720c */ /* 0x000fda0003f24070 */
[----:B------:R-:W-:-:S05]  /*0980*/  @!P1 IADD3 R11, R11, -R14, RZ ;  /* 0x8000000e0b0b9210 */ /* 0x000fca0007ffe0ff */
[----:B------:R-:W-:Y:S01]  /*0990*/  @!P2 IMAD.MOV R11, RZ, RZ, -R11 ;  /* 0x000000ffff0ba224 */ /* 0x000fe200078e0a0b */
[----:B------:R-:W-:Y:S02]  /*09a0*/  @!P3 LOP3.LUT R11, RZ, R8, RZ, 0x33, !PT ;  /* 0x00000008ff0bb212 */ /* 0x000fe400078e33ff */
.L_x_15659:
[----:B------:R-:W-:Y:S05]  /*09b0*/  BSYNC B0 ;  /* 0x0000000000007941 */ /* 0x000fea0003800000 */
.L_x_15658:
[----:B-----5:R0:W-:Y:S01]  /*09c0*/  @!P0 STG.E.U16 [R2.64], R9 ;  /* 0x0000000902008986 */ /* 0x0201e2000c101504 */
[----:B------:R-:W-:Y:S01]  /*09d0*/  BSSY B0, `(.L_x_15660) ;  /* 0x000000c000007945 */ /* 0x000fe20003800000 */
[----:B------:R-:W-:Y:S05]  /*09e0*/  @P4 BRA `(.L_x_15661) ;  /* 0x000000a000004947 */ /* 0x000fea0003800000 */
[----:B0-----:R-:W-:Y:S01]  /*09f0*/  IMAD R2, R0, 0x200, R7 ;  /* 0x0000020000027824 */ /* 0x001fe200078e0207 */
[----:B------:R-:W-:Y:S01]  /*0a00*/  IADD3 R7, R7, 0x80, RZ ;  /* 0x0000008007077810 */ /* 0x000fe20007ffe0ff */
[----:B------:R-:W-:-:S03]  /*0a10*/  IMAD.MOV.U32 R9, RZ, RZ, 0x2 ;  /* 0x00000002ff097424 */ /* 0x000fc600078e00ff */
[----:B------:R-:W-:Y:S01]  /*0a20*/  ISETP.GE.AND P0, PT, R7, R4, PT ;  /* 0x000000040700720c */ /* 0x000fe20003f06270 */
[----:B------:R-:W-:-:S05]  /*0a30*/  IMAD.WIDE.U32 R2, R2, R9, c[0x0][0x168] ;  /* 0x00005a0002027625 */ /* 0x000fca00078e0009 */
[----:B------:R0:W-:Y:S07]  /*0a40*/  STG.E.U16 [R2.64], R10 ;  /* 0x0000000a02007986 */ /* 0x0001ee000c101504 */
[----:B------:R-:W-:Y:S02]  /*0a50*/  @!P0 LEA R8, R0, R7, 0x9 ;  /* 0x0000000700088211 */ /* 0x000fe400078e48ff */
[----:B------:R-:W-:-:S03]  /*0a60*/  @!P0 IADD3 R7, R7, 0x80, RZ ;  /* 0x0000008007078810 */ /* 0x000fc60007ffe0ff */
[----:B------:R-:W-:-:S05]  /*0a70*/  @!P0 IMAD.WIDE.U32 R8, R8, R9, c[0x0][0x168] ;  /* 0x00005a0008088625 */ /* 0x000fca00078e0009 */
[----:B------:R0:W-:Y:S02]  /*0a80*/  @!P0 STG.E.U16 [R8.64], R6 ;  /* 0x0000000608008986 */ /* 0x0001e4000c101504 */
.L_x_15661:
[----:B------:R-:W-:Y:S05]  /*0a90*/  BSYNC B0 ;  /* 0x0000000000007941 */ /* 0x000fea0003800000 */
.L_x_15660:
[----:B------:R-:W-:-:S13]  /*0aa0*/  ISETP.GE.AND P0, PT, R7, R4, PT ;  /* 0x000000040700720c */ /* 0x000fda0003f06270 */
[----:B------:R-:W-:Y:S05]  /*0ab0*/  @P0 EXIT ;  /* 0x000000000000094d */ /* 0x000fea0003800000 */
[----:B0-----:R-:W-:Y:S02]  /*0ac0*/  IMAD R2, R0, 0x200, R7 ;  /* 0x0000020000027824 */ /* 0x001fe400078e0207 */
[----:B------:R-:W-:-:S04]  /*0ad0*/  IMAD.MOV.U32 R3, RZ, RZ, 0x2 ;  /* 0x00000002ff037424 */ /* 0x000fc800078e00ff */
[----:B------:R-:W-:-:S05]  /*0ae0*/  IMAD.WIDE.U32 R2, R2, R3, c[0x0][0x168] ;  /* 0x00005a0002027625 */ /* 0x000fca00078e0003 */
[----:B------:R-:W-:Y:S01]  /*0af0*/  STG.E.U16 [R2.64], R11 ;  /* 0x0000000b02007986 */ /* 0x000fe2000c101504 */
[----:B------:R-:W-:Y:S05]  /*0b00*/  EXIT ;  /* 0x000000000000794d */ /* 0x000fea0003800000 */
.L_x_15662:
        /* <DEDUP_REMOVED lines=15> */
.L_x_50611:


//--------------------- .text._ZN2at6native29vectorized_elementwise_kernelILi2ENS0_13BUnaryFunctorIsssZZZNS0_16fmod_kernel_cudaERNS_18TensorIteratorBaseEENKUlvE_clEvENKUlvE3_clEvEUlssE_EESt5arrayIPcLm2EEEEviT0_T1_ --------------------------
	.section	.text._ZN2at6native29vectorized_elementwise_kernelILi2ENS0_13BUnaryFunctorIsssZZZNS0_16fmod_kernel_cudaERNS_18TensorIteratorBaseEENKUlvE_clEvENKUlvE3_clEvEUlssE_EESt5arrayIPcLm2EEEEviT0_T1_,"ax",@progbits
	.sectioninfo	@"SHI_REGISTERS=28"
	.align	128
        .global         _ZN2at6native29vectorized_elementwise_kernelILi2ENS0_13BUnaryFunctorIsssZZZNS0_16fmod_kernel_cudaERNS_18TensorIteratorBaseEENKUlvE_clEvENKUlvE3_clEvEUlssE_EESt5arrayIPcLm2EEEEviT0_T1_
        .type           _ZN2at6native29vectorized_elementwise_kernelILi2ENS0_13BUnaryFunctorIsssZZZNS0_16fmod_kernel_cudaERNS_18TensorIteratorBaseEENKUlvE_clEvENKUlvE3_clEvEUlssE_EESt5arrayIPcLm2EEEEviT0_T1_,@function
        .size           _ZN2at6native29vectorized_elementwise_kernelILi2ENS0_13BUnaryFunctorIsssZZZNS0_16fmod_kernel_cudaERNS_18TensorIteratorBaseEENKUlvE_clEvENKUlvE3_clEvEUlssE_EESt5arrayIPcLm2EEEEviT0_T1_,(.L_x_50612 - _ZN2at6native29vectorized_elementwise_kernelILi2ENS0_13BUnaryFunctorIsssZZZNS0_16fmod_kernel_cudaERNS_18TensorIteratorBaseEENKUlvE_clEvENKUlvE3_clEvEUlssE_EESt5arrayIPcLm2EEEEviT0_T1_)
        .other          _ZN2at6native29vectorized_elementwise_kernelILi2ENS0_13BUnaryFunctorIsssZZZNS0_16fmod_kernel_cudaERNS_18TensorIteratorBaseEENKUlvE_clEvENKUlvE3_clEvEUlssE_EESt5arrayIPcLm2EEEEviT0_T1_,@"STO_CUDA_ENTRY STV_DEFAULT"
_ZN2at6native29vectorized_elementwise_kernelILi2ENS0_13BUnaryFunctorIsssZZZNS0_16fmod_kernel_cudaERNS_18TensorIteratorBaseEENKUlvE_clEvENKUlvE3_clEvEUlssE_EESt5arrayIPcLm2EEEEviT0_T1_:
.text._ZN2at6native29vectorized_elementwise_kernelILi2ENS0_13BUnaryFunctorIsssZZZNS0_16fmod_kernel_cudaERNS_18TensorIteratorBaseEENKUlvE_clEvENKUlvE3_clEvEUlssE_EESt5arrayIPcLm2EEEEviT0_T1_:
        /* <DEDUP_REMOVED lines=11> */
[----:B------:R0:W2:Y:S04]  /*00b0*/  LDG.E R10, [R12.64] ;  /* 0x000000040c0a7981 */ /* 0x0000a8000c1e1900 */
[----:B------:R0:W3:Y:S04]  /*00c0*/  LDG.E R7, [R12.64+0x200] ;  /* 0x000200040c077981 */ /* 0x0000e8000c1e1900 */
[----:B------:R0:W4:Y:S04]  /*00d0*/  LDG.E R15, [R12.64+0x600] ;  /* 0x000600040c0f7981 */ /* 0x000128000c1e1900 */
[----:B------:R0:W5:Y:S01]  /*00e0*/  LDG.E R11, [R12.64+0x400] ;  /* 0x000400040c0b7981 */ /* 0x000162000c1e1900 */
[----:B------:R-:W1:Y:S02]  /*00f0*/  LDC.U16 R2, c[0x0][0x166] ;  /* 0x00005980ff027b82 */ /* 0x000e640000000400 */
[----:B-1----:R-:W-:-:S04]  /*0100*/  PRMT R2, R2, 0x9910, RZ ;  /* 0x0000991002027816 */ /* 0x002fc800000000ff */
[----:B------:R-:W-:-:S04]  /*0110*/  IABS R4, R2 ;  /* 0x0000000200047213 */ /* 0x000fc80000000000 */
[----:B------:R-:W1:Y:S08]  /*0120*/  I2F.RP R6, R4 ;  /* 0x0000000400067306 */ /* 0x000e700000209400 */
[----:B-1----:R-:W1:Y:S02]  /*0130*/  MUFU.RCP R6, R6 ;  /* 0x0000000600067308 */ /* 0x002e640000001000 */
[----:B-1----:R-:W-:-:S06]  /*0140*/  IADD3 R8, R6, 0xffffffe, RZ ;  /* 0x0ffffffe06087810 */ /* 0x002fcc0007ffe0ff */
[----:B------:R1:W0:Y:S02]  /*0150*/  F2I.FTZ.U32.TRUNC.NTZ R9, R8 ;  /* 0x0000000800097305 */ /* 0x000224000021f000 */
[----:B-1----:R-:W-:Y:S02]  /*0160*/  IMAD.MOV.U32 R8, RZ, RZ, RZ ;  /* 0x000000ffff087224 */ /* 0x002fe400078e00ff */
[----:B0-----:R-:W-:-:S04]  /*0170*/  IMAD.MOV R13, RZ, RZ, -R9 ;  /* 0x000000ffff0d7224 */ /* 0x001fc800078e0a09 */
[----:B------:R-:W-:-:S04]  /*0180*/  IMAD R13, R13, R4, RZ ;  /* 0x000000040d0d7224 */ /* 0x000fc800078e02ff */
[----:B------:R-:W-:Y:S01]  /*0190*/  IMAD.HI.U32 R14, R9, R13, R8 ;  /* 0x0000000d090e7227 */ /* 0x000fe200078e0008 */
[C---:B--2---:R-:W-:Y:S02]  /*01a0*/  PRMT R6, R10.reuse, 0x9910, RZ ;  /* 0x000099100a067816 */ /* 0x044fe400000000ff */
[----:B------:R-:W-:-:S05]  /*01b0*/  PRMT R10, R10, 0xbb32, RZ ;  /* 0x0000bb320a0a7816 */ /* 0x000fca00000000ff */
[----:B------:R-:W-:Y:S01]  /*01c0*/  IMAD.MOV.U32 R9, RZ, RZ, R10 ;  /* 0x000000ffff097224 */ /* 0x000fe200078e000a */
[C---:B---3--:R-:W-:Y:S02]  /*01d0*/  PRMT R12, R7.reuse, 0x9910, RZ ;  /* 0x00009910070c7816 */ /* 0x048fe400000000ff */
[----:B------:R-:W-:Y:S02]  /*01e0*/  IABS R10, R2 ;  /* 0x00000002000a7213 */ /* 0x000fe40000000000 */
[----:B------:R-:W-:Y:S02]  /*01f0*/  IABS R23, R9 ;  /* 0x0000000900177213 */ /* 0x000fe40000000000 */
[----:B------:R-:W-:Y:S01]  /*0200*/  IABS R21, R6 ;  /* 0x0000000600157213 */ /* 0x000fe20000000000 */
[----:B------:R-:W-:Y:S01]  /*0210*/  IMAD.MOV.U32 R8, RZ, RZ, R12 ;  /* 0x000000ffff087224 */ /* 0x000fe200078e000c */
[----:B------:R-:W-:Y:S01]  /*0220*/  PRMT R12, R7, 0xbb32, RZ ;  /* 0x0000bb32070c7816 */ /* 0x000fe200000000ff */
[----:B------:R-:W-:-:S02]  /*0230*/  IMAD.MOV R10, RZ, RZ, -R10 ;  /* 0x000000ffff0a7224 */ /* 0x000fc400078e0a0a */
[----:B------:R-:W-:Y:S01]  /*0240*/  IMAD.HI.U32 R13, R14, R23, RZ ;  /* 0x000000170e0d7227 */ /* 0x000fe200078e00ff */
[----:B------:R-:W-:-:S03]  /*0250*/  IABS R25, R8 ;  /* 0x0000000800197213 */ /* 0x000fc60000000000 */
[----:B------:R-:W-:Y:S01]  /*0260*/  IMAD.HI.U32 R17, R14, R21, RZ ;  /* 0x000000150e117227 */ /* 0x000fe200078e00ff */
[----:B----4-:R-:W-:-:S03]  /*0270*/  PRMT R18, R15, 0x9910, RZ ;  /* 0x000099100f127816 */ /* 0x010fc600000000ff */
[----:B------:R-:W-:Y:S01]  /*0280*/  IMAD R13, R13, R10, R23 ;  /* 0x0000000a0d0d7224 */ /* 0x000fe200078e0217 */
[----:B------:R-:W-:Y:S01]  /*0290*/  IABS R23, R12 ;  /* 0x0000000c00177213 */ /* 0x000fe20000000000 */
[----:B------:R-:W-:Y:S01]  /*02a0*/  IMAD R17, R17, R10, R21 ;  /* 0x0000000a11117224 */ /* 0x000fe200078e0215 */
[C---:B-----5:R-:W-:Y:S01]  /*02b0*/  PRMT R21, R11.reuse, 0x9910, RZ ;  /* 0x000099100b157816 */ /* 0x060fe200000000ff */
[C---:B------:R-:W-:Y:S01]  /*02c0*/  IMAD.HI.U32 R19, R14.reuse, R25, RZ ;  /* 0x000000190e137227 */ /* 0x040fe200078e00ff */
[----:B------:R-:W-:Y:S02]  /*02d0*/  PRMT R20, R11, 0xbb32, RZ ;  /* 0x0000bb320b147816 */ /* 0x000fe400000000ff */
[----:B------:R-:W-:Y:S01]  /*02e0*/  PRMT R16, R15, 0xbb32, RZ ;  /* 0x0000bb320f107816 */ /* 0x000fe200000000ff */
[----:B------:R-:W-:Y:S01]  /*02f0*/  IMAD.HI.U32 R11, R14, R23, RZ ;  /* 0x000000170e0b7227 */ /* 0x000fe200078e00ff */
[----:B------:R-:W-:Y:S02]  /*0300*/  IABS R22, R18 ;  /* 0x0000001200167213 */ /* 0x000fe40000000000 */
[----:B------:R-:W-:Y:S01]  /*0310*/  IABS R15, R21 ;  /* 0x00000015000f7213 */ /* 0x000fe20000000000 */
[-C--:B------:R-:W-:Y:S01]  /*0320*/  IMAD R7, R19, R10.reuse, R25 ;  /* 0x0000000a13077224 */ /* 0x080fe200078e0219 */
[C---:B------:R-:W-:Y:S01]  /*0330*/  ISETP.GT.U32.AND P3, PT, R4.reuse, R17, PT ;  /* 0x000000110400720c */ /* 0x040fe20003f64070 */
[----:B------:R-:W-:Y:S01]  /*0340*/  IMAD R11, R11, R10, R23 ;  /* 0x0000000a0b0b7224 */ /* 0x000fe200078e0217 */
[----:B------:R-:W-:Y:S01]  /*0350*/  IABS R19, R20 ;  /* 0x0000001400137213 */ /* 0x000fe20000000000 */
[----:B------:R-:W-:Y:S01]  /*0360*/  IMAD.MOV.U32 R23, RZ, RZ, R22 ;  /* 0x000000ffff177224 */ /* 0x000fe200078e0016 */
[----:B------:R-:W-:Y:S01]  /*0370*/  ISETP.GT.U32.AND P5, PT, R4, R13, PT ;  /* 0x0000000d0400720c */ /* 0x000fe20003fa4070 */
[----:B------:R-:W-:Y:S01]  /*0380*/  IMAD.HI.U32 R22, R14, R15, RZ ;  /* 0x0000000f0e167227 */ /* 0x000fe200078e00ff */
[----:B------:R-:W-:-:S02]  /*0390*/  IABS R25, R16 ;  /* 0x0000001000197213 */ /* 0x000fc40000000000 */
[----:B------:R-:W-:Y:S01]  /*03a0*/  ISETP.GT.U32.AND P1, PT, R4, R7, PT ;  /* 0x000000070400720c */ /* 0x000fe20003f24070 */
[----:B------:R-:W-:-:S04]  /*03b0*/  IMAD.HI.U32 R24, R14, R19, RZ ;  /* 0x000000130e187227 */ /* 0x000fc800078e00ff */
[----:B------:R-:W-:Y:S02]  /*03c0*/  IMAD R15, R22, R10, R15 ;  /* 0x0000000a160f7224 */ /* 0x000fe400078e020f */
[----:B------:R-:W-:-:S04]  /*03d0*/  IMAD.HI.U32 R22, R14, R23, RZ ;  /* 0x000000170e167227 */ /* 0x000fc800078e00ff */
[----:B------:R-:W-:Y:S02]  /*03e0*/  IMAD R19, R24, R10, R19 ;  /* 0x0000000a18137224 */ /* 0x000fe400078e0213 */
[----:B------:R-:W-:-:S04]  /*03f0*/  IMAD.HI.U32 R14, R14, R25, RZ ;  /* 0x000000190e0e7227 */ /* 0x000fc800078e00ff */
[-C--:B------:R-:W-:Y:S02]  /*0400*/  IMAD R23, R22, R10.reuse, R23 ;  /* 0x0000000a16177224 */ /* 0x080fe400078e0217 */
[--C-:B------:R-:W-:Y:S01]  /*0410*/  @!P3 IMAD.IADD R17, R17, 0x1, -R4.reuse ;  /* 0x000000011111b824 */ /* 0x100fe200078e0a04 */
[----:B------:R-:W-:Y:S01]  /*0420*/  ISETP.GT.U32.AND P0, PT, R4, R11, PT ;  /* 0x0000000b0400720c */ /* 0x000fe20003f04070 */
[----:B------:R-:W-:Y:S01]  /*0430*/  IMAD R25, R14, R10, R25 ;  /* 0x0000000a0e197224 */ /* 0x000fe200078e0219 */
[C---:B------:R-:W-:Y:S02]  /*0440*/  ISETP.GT.U32.AND P2, PT, R4.reuse, R19, PT ;  /* 0x000000130400720c */ /* 0x040fe40003f44070 */
[C---:B------:R-:W-:Y:S02]  /*0450*/  ISETP.GT.U32.AND P6, PT, R4.reuse, R15, PT ;  /* 0x0000000f0400720c */ /* 0x040fe40003fc4070 */
[C---:B------:R-:W-:Y:S02]  /*0460*/  ISETP.GT.U32.AND P3, PT, R4.reuse, R23, PT ;  /* 0x000000170400720c */ /* 0x040fe40003f64070 */
[----:B------:R-:W-:Y:S01]  /*0470*/  @!P5 IADD3 R13, R13, -R4, RZ ;  /* 0x800000040d0dd210 */ /* 0x000fe20007ffe0ff */
[----:B------:R-:W-:Y:S01]  /*0480*/  @!P1 IMAD.IADD R7, R7, 0x1, -R4 ;  /* 0x0000000107079824 */ /* 0x000fe200078e0a04 */
[----:B------:R-:W-:-:S02]  /*0490*/  ISETP.GT.U32.AND P5, PT, R4, R17, PT ;  /* 0x000000110400720c */ /* 0x000fc40003fa4070 */
[C---:B------:R-:W-:Y:S02]  /*04a0*/  ISETP.GT.U32.AND P4, PT, R4.reuse, R25, PT ;  /* 0x000000190400720c */ /* 0x040fe40003f84070 */
[----:B------:R-:W-:Y:S01]  /*04b0*/  ISETP.GT.U32.AND P1, PT, R4, R13, PT ;  /* 0x0000000d0400720c */ /* 0x000fe20003f24070 */
[--C-:B------:R-:W-:Y:S02]  /*04c0*/  @!P0 IMAD.IADD R11, R11, 0x1, -R4.reuse ;  /* 0x000000010b0b8824 */ /* 0x100fe400078e0a04 */
[--C-:B------:R-:W-:Y:S01]  /*04d0*/  @!P2 IMAD.IADD R19, R19, 0x1, -R4.reuse ;  /* 0x000000011313a824 */ /* 0x100fe200078e0a04 */
[----:B------:R-:W-:Y:S01]  /*04e0*/  ISETP.GE.AND P0, PT, R6, RZ, PT ;  /* 0x000000ff0600720c */ /* 0x000fe20003f06270 */
[--C-:B------:R-:W-:Y:S02]  /*04f0*/  @!P6 IMAD.IADD R15, R15, 0x1, -R4.reuse ;  /* 0x000000010f0fe824 */ /* 0x100fe400078e0a04 */
[--C-:B------:R-:W-:Y:S02]  /*0500*/  @!P3 IMAD.IADD R23, R23, 0x1, -R4.reuse ;  /* 0x000000011717b824 */ /* 0x100fe400078e0a04 */
[--C-:B------:R-:W-:Y:S01]  /*0510*/  @!P5 IMAD.IADD R17, R17, 0x1, -R4.reuse ;  /* 0x000000011111d824 */ /* 0x100fe200078e0a04 */
[C---:B------:R-:W-:Y:S01]  /*0520*/  ISETP.GT.U32.AND P5, PT, R4.reuse, R7, PT ;  /* 0x000000070400720c */ /* 0x040fe20003fa4070 */
[--C-:B------:R-:W-:Y:S01]  /*0530*/  @!P4 IMAD.IADD R25, R25, 0x1, -R4.reuse ;  /* 0x000000011919c824 */ /* 0x100fe200078e0a04 */
[----:B------:R-:W-:Y:S01]  /*0540*/  ISETP.GE.AND P6, PT, R9, RZ, PT ;  /* 0x000000ff0900720c */ /* 0x000fe20003fc6270 */
[----:B------:R-:W-:Y:S01]  /*0550*/  @!P1 IMAD.IADD R13, R13, 0x1, -R4 ;  /* 0x000000010d0d9824 */ /* 0x000fe200078e0a04 */
[----:B------:R-:W-:-:S02]  /*0560*/  ISETP.GT.U32.AND P4, PT, R4, R11, PT ;  /* 0x0000000b0400720c */ /* 0x000fc40003f84070 */
[C---:B------:R-:W-:Y:S02]  /*0570*/  ISETP.GT.U32.AND P2, PT, R4.reuse, R19, PT ;  /* 0x000000130400720c */ /* 0x040fe40003f44070 */
[C---:B------:R-:W-:Y:S02]  /*0580*/  ISETP.GT.U32.AND P3, PT, R4.reuse, R15, PT ;  /* 0x0000000f0400720c */ /* 0x040fe40003f64070 */
[C---:B------:R-:W-:Y:S01]  /*0590*/  ISETP.GT.U32.AND P1, PT, R4.reuse, R23, PT ;  /* 0x000000170400720c */ /* 0x040fe20003f24070 */
[----:B------:R-:W-:Y:S01]  /*05a0*/  @!P0 IMAD.MOV R17, RZ, RZ, -R17 ;  /* 0x000000ffff118224 */ /* 0x000fe200078e0a11 */
[----:B------:R-:W-:Y:S01]  /*05b0*/  ISETP.GT.U32.AND P0, PT, R4, R25, PT ;  /* 0x000000190400720c */ /* 0x000fe20003f04070 */
[--C-:B------:R-:W-:Y:S01]  /*05c0*/  @!P5 IMAD.IADD R7, R7, 0x1, -R4.reuse ;  /* 0x000000010707d824 */ /* 0x100fe200078e0a04 */
[----:B------:R-:W-:Y:S02]  /*05d0*/  ISETP.GE.AND P5, PT, R12, RZ, PT ;  /* 0x000000ff0c00720c */ /* 0x000fe40003fa6270 */
[----:B------:R-:W-:Y:S01]  /*05e0*/  @!P6 IADD3 R13, -R13, RZ, RZ ;  /* 0x000000ff0d0de210 */ /* 0x000fe20007ffe1ff */
[--C-:B------:R-:W-:Y:S01]  /*05f0*/  @!P4 IMAD.IADD R11, R11, 0x1, -R4.reuse ;  /* 0x000000010b0bc824 */ /* 0x100fe200078e0a04 */
[----:B------:R-:W-:Y:S01]  /*0600*/  ISETP.GE.AND P6, PT, R8, RZ, PT ;  /* 0x000000ff0800720c */ /* 0x000fe20003fc6270 */
[--C-:B------:R-:W-:Y:S01]  /*0610*/  @!P2 IMAD.IADD R19, R19, 0x1, -R4.reuse ;  /* 0x000000011313a824 */ /* 0x100fe200078e0a04 */
[----:B------:R-:W-:Y:S01]  /*0620*/  ISETP.GE.AND P4, PT, R21, RZ, PT ;  /* 0x000000ff1500720c */ /* 0x000fe20003f86270 */
[--C-:B------:R-:W-:Y:S01]  /*0630*/  @!P3 IMAD.IADD R15, R15, 0x1, -R4.reuse ;  /* 0x000000010f0fb824 */ /* 0x100fe200078e0a04 */
[----:B------:R-:W-:Y:S01]  /*0640*/  ISETP.GE.AND P2, PT, R18, RZ, PT ;  /* 0x000000ff1200720c */ /* 0x000fe20003f46270 */
[----:B------:R-:W-:Y:S01]  /*0650*/  @!P1 IMAD.IADD R23, R23, 0x1, -R4 ;  /* 0x0000000117179824 */ /* 0x000fe200078e0a04 */
[----:B------:R-:W-:-:S02]  /*0660*/  ISETP.GE.AND P3, PT, R20, RZ, PT ;  /* 0x000000ff1400720c */ /* 0x000fc40003f66270 */
[----:B------:R-:W-:Y:S01]  /*0670*/  ISETP.GE.AND P1, PT, R16, RZ, PT ;  /* 0x000000ff1000720c */ /* 0x000fe20003f26270 */
[----:B------:R-:W-:Y:S01]  /*0680*/  @!P0 IMAD.IADD R25, R25, 0x1, -R4 ;  /* 0x0000000119198824 */ /* 0x000fe200078e0a04 */
[----:B------:R-:W-:Y:S01]  /*0690*/  ISETP.NE.AND P0, PT, R2, RZ, PT ;  /* 0x000000ff0200720c */ /* 0x000fe20003f05270 */
[----:B------:R-:W-:Y:S01]  /*06a0*/  @!P5 IMAD.MOV R11, RZ, RZ, -R11 ;  /* 0x000000ffff0bd224 */ /* 0x000fe200078e0a0b */
[----:B------:R-:W-:Y:S01]  /*06b0*/  LOP3.LUT R2, RZ, R2, RZ, 0x33, !PT ;  /* 0x00000002ff027212 */ /* 0x000fe200078e33ff */
[----:B------:R-:W-:Y:S02]  /*06c0*/  @!P6 IMAD.MOV R7, RZ, RZ, -R7 ;  /* 0x000000ffff07e224 */ /* 0x000fe400078e0a07 */
[----:B------:R-:W-:Y:S02]  /*06d0*/  @!P4 IMAD.MOV R15, RZ, RZ, -R15 ;  /* 0x000000ffff0fc224 */ /* 0x000fe400078e0a0f */
[----:B------:R-:W-:Y:S02]  /*06e0*/  @!P2 IMAD.MOV R23, RZ, RZ, -R23 ;  /* 0x000000ffff17a224 */ /* 0x000fe400078e0a17 */
[----:B------:R-:W-:-:S02]  /*06f0*/  @!P3 IADD3 R19, -R19, RZ, RZ ;  /* 0x000000ff1313b210 */ /* 0x000fc40007ffe1ff */
[----:B------:R-:W-:Y:S01]  /*0700*/  @!P1 IMAD.MOV R25, RZ, RZ, -R25 ;  /* 0x000000ffff199224 */ /* 0x000fe200078e0a19 */
[----:B------:R-:W-:Y:S01]  /*0710*/  SEL R6, R2, R11, !P0 ;  /* 0x0000000b02067207 */ /* 0x000fe20004000000 */
[----:B------:R-:W-:Y:S01]  /*0720*/  IMAD.WIDE.U32 R4, R0, R5, c[0x0][0x168] ;  /* 0x00005a0000047625 */ /* 0x000fe200078e0005 */
[C---:B------:R-:W-:Y:S02]  /*0730*/  SEL R17, R2.reuse, R17, !P0 ;  /* 0x0000001102117207 */ /* 0x040fe40004000000 */
[C---:B------:R-:W-:Y:S02]  /*0740*/  SEL R0, R2.reuse, R13, !P0 ;  /* 0x0000000d02007207 */ /* 0x040fe40004000000 */
[C---:B------:R-:W-:Y:S02]  /*0750*/  SEL R7, R2.reuse, R7, !P0 ;  /* 0x0000000702077207 */ /* 0x040fe40004000000 */
[C---:B------:R-:W-:Y:S02]  /*0760*/  SEL R9, R2.reuse, R15, !P0 ;  /* 0x0000000f02097207 */ /* 0x040fe40004000000 */
[----:B------:R-:W-:-:S02]  /*0770*/  SEL R8, R2, R19, !P0 ;  /* 0x0000001302087207 */ /* 0x000fc40004000000 */
[C---:B------:R-:W-:Y:S02]  /*0780*/  SEL R11, R2.reuse, R23, !P0 ;  /* 0x00000017020b7207 */ /* 0x040fe40004000000 */
[----:B------:R-:W-:Y:S01]  /*0790*/  SEL R2, R2, R25, !P0 ;  /* 0x0000001902027207 */ /* 0x000fe20004000000 */
[----:B------:R-:W-:Y:S01]  /*07a0*/  IMAD.WIDE R4, R3, 0x4, R4 ;  /* 0x0000000403047825 */ /* 0x000fe200078e0204 */
[----:B------:R-:W-:Y:S02]  /*07b0*/  PRMT R3, R17, 0x5410, R0 ;  /* 0x0000541011037816 */ /* 0x000fe40000000000 */
        /* <DEDUP_REMOVED lines=8> */
.L_x_15663:
[----:B------:R-:W0:Y:S01]  /*0840*/  S2R R7, SR_TID.X ;  /* 0x0000000000077919 */ /* 0x000e220000002100 */
[----:B------:R-:W-:Y:S01]  /*0850*/  CS2R R12, SRZ ;  /* 0x00000000000c7805 */ /* 0x000fe2000001ff00 */
[----:B------:R-:W-:Y:S01]  /*0860*/  CS2R R14, SRZ ;  /* 0x00000000000e7805 */ /* 0x000fe2000001ff00 */
[----:B0-----:R-:W-:Y:S01]  /*0870*/  ISETP.GE.AND P0, PT, R7, R6, PT ;  /* 0x000000060700720c */ /* 0x001fe20003f06270 */
[----:B------:R-:W-:-:S12]  /*0880*/  IMAD.MOV.U32 R3, RZ, RZ, R7 ;  /* 0x000000ffff037224 */ /* 0x000fd800078e0007 */
[----:B------:R-:W-:Y:S01]  /*0890*/  @!P0 IMAD.IADD R4, R0, 0x1, R3 ;  /* 0x0000000100048824 */ /* 0x000fe200078e0203 */
[----:B------:R-:W-:-:S04]  /*08a0*/  @!P0 IADD3 R3, R3, 0x80, RZ ;  /* 0x0000008003038810 */ /* 0x000fc80007ffe0ff */
[----:B------:R-:W-:-:S13]  /*08b0*/  ISETP.GE.AND P6, PT, R3, R6, PT ;  /* 0x000000060300720c */ /* 0x000fda0003fc6270 */
[----:B------:R-:W-:Y:S01]  /*08c0*/  @!P6 IMAD.IADD R10, R0, 0x1, R3 ;  /* 0x00000001000ae824 */ /* 0x000fe200078e0203 */
[----:B------:R-:W-:Y:S02]  /*08d0*/  @!P6 IADD3 R3, R3, 0x80, RZ ;  /* 0x000000800303e810 */ /* 0x000fe40007ffe0ff */
[----:B------:R-:W-:Y:S02]  /*08e0*/  @!P6 MOV R11, 0x2 ;  /* 0x00000002000be802 */ /* 0x000fe40000000f00 */
[----:B------:R-:W-:-:S03]  /*08f0*/  ISETP.GE.AND P5, PT, R3, R6, PT ;  /* 0x000000060300720c */ /* 0x000fc60003fa6270 */
[----:B------:R-:W-:-:S05]  /*0900*/  @!P6 IMAD.WIDE.U32 R10, R10, R11, c[0x0][0x170] ;  /* 0x00005c000a0ae625 */ /* 0x000fca00078e000b */
[----:B------:R0:W5:Y:S05]  /*0910*/  @!P6 LDG.E.S16 R13, [R10.64] ;  /* 0x000000040a0de981 */ /* 0x00016a000c1e1700 */
        /* <DEDUP_REMOVED lines=13> */
[----:B------:R-:W-:-:S10]  /*09f0*/  IMAD.MOV.U32 R16, RZ, RZ, RZ ;  /* 0x000000ffff107224 */ /* 0x000fd400078e00ff */
[----:B------:R-:W-:Y:S01]  /*0a00*/  @!P1 IMAD.IADD R18, R0, 0x1, R3 ;  /* 0x0000000100129824 */ /* 0x000fe200078e0203 */
[----:B------:R-:W-:-:S04]  /*0a10*/  @!P1 IADD3 R3, R3, 0x80, RZ ;  /* 0x0000008003039810 */ /* 0x000fc80007ffe0ff */
[----:B------:R-:W-:Y:S01]  /*0a20*/  ISETP.GE.AND P6, PT, R3, R6, PT ;  /* 0x000000060300720c */ /* 0x000fe20003fc6270 */
[----:B------:R-:W-:-:S04]  /*0a30*/  @!P4 IMAD.WIDE.U32 R20, R20, R21, c[0x0][0x170] ;  /* 0x00005c001414c625 */ /* 0x000fc800078e0015 */
[----:B------:R-:W-:Y:S01]  /*0a40*/  @!P2 IMAD.MOV.U32 R5, RZ, RZ, 0x2 ;  /* 0x00000002ff05a424 */ /* 0x000fe200078e00ff */
[----:B------:R1:W5:Y:S07]  /*0a50*/  @!P4 LDG.E.S16 R16, [R20.64] ;  /* 0x000000041410c981 */ /* 0x00036e000c1e1700 */
[----:B------:R-:W-:Y:S02]  /*0a60*/  @!P6 IMAD.IADD R22, R0, 0x1, R3 ;  /* 0x000000010016e824 */ /* 0x000fe400078e0203 */
[----:B-1----:R-:W-:-:S02]  /*0a70*/  @!P0 IMAD.MOV.U32 R21, RZ, RZ, 0x2 ;  /* 0x00000002ff158424 */ /* 0x002fc400078e00ff */
[----:B------:R-:W-:Y:S01]  /*0a80*/  @!P2 IMAD.WIDE.U32 R2, R2, R5, c[0x0][0x170] ;  /* 0x00005c000202a625 */ /* 0x000fe200078e0005 */
[----:B------:R-:W-:-:S03]  /*0a90*/  PRMT R5, RZ, 0x7610, R5 ;  /* 0x00007610ff057816 */ /* 0x000fc60000000005 */
[----:B------:R-:W-:-:S04]  /*0aa0*/  @!P0 IMAD.WIDE.U32 R20, R4, R21, c[0x0][0x170] ;  /* 0x00005c0004148625 */ /* 0x000fc800078e0015 */
[----:B------:R-:W-:Y:S01]  /*0ab0*/  @!P5 IMAD.MOV.U32 R9, RZ, RZ, 0x2 ;  /* 0x00000002ff09d424 */ /* 0x000fe200078e00ff */
[----:B------:R1:W5:Y:S01]  /*0ac0*/  @!P0 LDG.E.U16 R5, [R20.64] ;  /* 0x0000000414058981 */ /* 0x000362000c1e1500 */
[----:B------:R-:W2:Y:S02]  /*0ad0*/  LDC.U16 R4, c[0x0][0x166] ;  /* 0x00005980ff047b82 */ /* 0x000ea40000000400 */
[----:B------:R-:W-:Y:S01]  /*0ae0*/  @!P5 IMAD.WIDE.U32 R8, R8, R9, c[0x0][0x170] ;  /* 0x00005c000808d625 */ /* 0x000fe200078e0009 */
[----:B0-----:R-:W-:Y:S01]  /*0af0*/  HFMA2.MMA R10, -RZ, RZ, 0, 0 ;  /* 0x00000000ff0a7435 */ /* 0x001fe200000001ff */
[----:B------:R0:W5:Y:S02]  /*0b00*/  @!P2 LDG.E.S16 R12, [R2.64] ;  /* 0x00000004020ca981 */ /* 0x000164000c1e1700 */
[----:B------:R-:W-:Y:S02]  /*0b10*/  @!P6 IMAD.MOV.U32 R23, RZ, RZ, 0x2 ;  /* 0x00000002ff17e424 */ /* 0x000fe400078e00ff */
[----:B------:R3:W5:Y:S02]  /*0b20*/  @!P5 LDG.E.S16 R15, [R8.64] ;  /* 0x00000004080fd981 */ /* 0x000764000c1e1700 */
[----:B------:R-:W-:-:S04]  /*0b30*/  @!P6 IMAD.WIDE.U32 R22, R22, R23, c[0x0][0x170] ;  /* 0x00005c001616e625 */ /* 0x000fc800078e0017 */
[----:B------:R-:W-:Y:S02]  /*0b40*/  @!P3 IMAD.MOV.U32 R25, RZ, RZ, 0x2 ;  /* 0x00000002ff19b424 */ /* 0x000fe400078e00ff */
[----:B---3--:R-:W-:Y:S01]  /*0b50*/  IMAD.MOV.U32 R8, RZ, RZ, RZ ;  /* 0x000000ffff087224 */ /* 0x008fe200078e00ff */
[C---:B------:R-:W-:Y:S01]  /*0b60*/  IADD3 R9, R7.reuse, 0x80, RZ ;  /* 0x0000008007097810 */ /* 0x040fe20007ffe0ff */
[----:B------:R-:W-:Y:S01]  /*0b70*/  @!P1 IMAD.MOV.U32 R19, RZ, RZ, 0x2 ;  /* 0x00000002ff139424 */ /* 0x000fe200078e00ff */
[----:B------:R-:W-:Y:S01]  /*0b80*/  IADD3 R17, R7, 0x280, RZ ;  /* 0x0000028007117810 */ /* 0x000fe20007ffe0ff */
[----:B------:R-:W-:Y:S02]  /*0b90*/  @!P3 IMAD.WIDE.U32 R24, R24, R25, c[0x0][0x170] ;  /* 0x00005c001818b625 */ /* 0x000fe400078e0019 */
[----:B------:R1:W5:Y:S01]  /*0ba0*/  @!P6 LDG.E.S16 R8, [R22.64] ;  /* 0x000000041608e981 */ /* 0x000362000c1e1700 */
[----:B------:R-:W-:Y:S01]  /*0bb0*/  ISETP.GE.AND P6, PT, R9, R6, PT ;  /* 0x000000060900720c */ /* 0x000fe20003fc6270 */
[----:B------:R-:W-:Y:S01]  /*0bc0*/  @!P1 IMAD.WIDE.U32 R18, R18, R19, c[0x0][0x170] ;  /* 0x00005c0012129625 */ /* 0x000fe200078e0013 */
[C---:B------:R-:W-:Y:S01]  /*0bd0*/  IADD3 R9, R7.reuse, 0x180, RZ ;  /* 0x0000018007097810 */ /* 0x040fe20007ffe0ff */
[----:B------:R-:W-:Y:S01]  /*0be0*/  BSSY B0, `(.L_x_15664) ;  /* 0x0000024000007945 */ /* 0x000fe20003800000 */
[C---:B0-----:R-:W-:Y:S01]  /*0bf0*/  IADD3 R3, R7.reuse, 0x100, RZ ;  /* 0x0000010007037810 */ /* 0x041fe20007ffe0ff */
[----:B------:R1:W5:Y:S01]  /*0c00*/  @!P3 LDG.E.S16 R14, [R24.64] ;  /* 0x00000004180eb981 */ /* 0x000362000c1e1700 */
[----:B------:R-:W-:-:S02]  /*0c10*/  IADD3 R11, R7, 0x200, RZ ;  /* 0x00000200070b7810 */ /* 0x000fc40007ffe0ff */
[-C--:B------:R-:W-:Y:S01]  /*0c20*/  ISETP.GE.AND P2, PT, R9, R6.reuse, PT ;  /* 0x000000060900720c */ /* 0x080fe20003f46270 */
[----:B------:R1:W5:Y:S01]  /*0c30*/  @!P1 LDG.E.S16 R10, [R18.64] ;  /* 0x00000004120a9981 */ /* 0x000362000c1e1700 */
[-C--:B------:R-:W-:Y:S02]  /*0c40*/  ISETP.GE.AND P4, PT, R17, R6.reuse, PT ;  /* 0x000000061100720c */ /* 0x080fe40003f86270 */
[-C--:B------:R-:W-:Y:S02]  /*0c50*/  ISETP.GE.AND P1, PT, R3, R6.reuse, PT ;  /* 0x000000060300720c */ /* 0x080fe40003f26270 */
[----:B------:R-:W-:Y:S02]  /*0c60*/  ISETP.GE.AND P3, PT, R11, R6, PT ;  /* 0x000000060b00720c */ /* 0x000fe40003f66270 */
[----:B--2---:R-:W-:Y:S02]  /*0c70*/  PRMT R9, R4, 0x9910, RZ ;  /* 0x0000991004097816 */ /* 0x004fe400000000ff */
[----:B------:R-:W-:Y:S01]  /*0c80*/  IADD3 R17, R7, 0x300, RZ ;  /* 0x0000030007117810 */ /* 0x000fe20007ffe0ff */
[----:B------:R-:W-:Y:S05]  /*0c90*/  @P0 BRA `(.L_x_15665) ;  /* 0x0000018000000947 */ /* 0x000fea0003800000 */
[-C--:B-1----:R-:W-:Y:S02]  /*0ca0*/  IABS R4, R9.reuse ;  /* 0x0000000900047213 */ /* 0x082fe40000000000 */
[----:B------:R-:W-:-:S02]  /*0cb0*/  IABS R18, R9 ;  /* 0x0000000900127213 */ /* 0x000fc40000000000 */
[----:B------:R-:W0:Y:S01]  /*0cc0*/  I2F.RP R11, R4 ;  /* 0x00000004000b7306 */ /* 0x000e220000209400 */
[----:B-----5:R-:W-:Y:S02]  /*0cd0*/  PRMT R5, R5, 0x9910, RZ ;  /* 0x0000991005057816 */ /* 0x020fe400000000ff */
[----:B------:R-:W-:-:S05]  /*0ce0*/  IMAD.MOV R20, RZ, RZ, -R18 ;  /* 0x000000ffff147224 */ /* 0x000fca00078e0a12 */
        /* <DEDUP_REMOVED lines=14> */
[----:B------:R-:W-:Y:S01]  /*0dd0*/  @!P5 IMAD.IADD R11, R11, 0x1, -R4 ;  /* 0x000000010b0bd824 */ /* 0x000fe200078e0a04 */
[----:B------:R-:W-:-:S13]  /*0de0*/  ISETP.GE.AND P5, PT, R5, RZ, PT ;  /* 0x000000ff0500720c */ /* 0x000fda0003fa6270 */
[----:B------:R-:W-:Y:S01]  /*0df0*/  @!P5 IMAD.MOV R11, RZ, RZ, -R11 ;  /* 0x000000ffff0bd224 */ /* 0x000fe200078e0a0b */
[----:B------:R-:W-:-:S13]  /*0e00*/  ISETP.NE.AND P5, PT, R9, RZ, PT ;  /* 0x000000ff0900720c */ /* 0x000fda0003fa5270 */
[----:B------:R-:W-:Y:S02]  /*0e10*/  @!P5 LOP3.LUT R11, RZ, R9, RZ, 0x33, !PT ;  /* 0x00000009ff0bd212 */ /* 0x000fe400078e33ff */
.L_x_15665:
[----:B-1----:R-:W-:Y:S05]  /*0e20*/  BSYNC B0 ;  /* 0x0000000000007941 */ /* 0x002fea0003800000 */
.L_x_15664:
[----:B------:R-:W-:Y:S01]  /*0e30*/  BSSY B0, `(.L_x_15666) ;  /* 0x000001c000007945 */ /* 0x000fe20003800000 */
[----:B------:R-:W-:Y:S02]  /*0e40*/  ISETP.GE.AND P5, PT, R17, R6, PT ;  /* 0x000000061100720c */ /* 0x000fe40003fa6270 */
[----:B-----5:R-:W-:Y:S01]  /*0e50*/  IADD3 R5, R7, 0x380, RZ ;  /* 0x0000038007057810 */ /* 0x020fe20007ffe0ff */
[----:B------:R-:W-:Y:S05]  /*0e60*/  @P6 BRA `(.L_x_15667) ;  /* 0x0000018000006947 */ /* 0x000fea0003800000 */
[-C--:B------:R-:W-:Y:S02]  /*0e70*/  IABS R4, R9.reuse ;  /* 0x0000000900047213 */ /* 0x080fe40000000000 */
[----:B------:R-:W-:Y:S02]  /*0e80*/  IABS R18, R9 ;  /* 0x0000000900127213 */ /* 0x000fe40000000000 */
        /* <DEDUP_REMOVED lines=9> */
[----:B------:R-:W-:-:S04]  /*0f20*/  IMAD.HI.U32 R18, R3, R19, R2 ;  /* 0x0000001303127227 */ /* 0x000fc800078e0002 */
[----:B------:R-:W-:-:S04]  /*0f30*/  IMAD.MOV.U32 R3, RZ, RZ, R20 ;  /* 0x000000ffff037224 */ /* 0x000fc800078e0014 */
[----:B------:R-:W-:-:S04]  /*0f40*/  IMAD.HI.U32 R2, R18, R3, RZ ;  /* 0x0000000312027227 */ /* 0x000fc800078e00ff */
[----:B------:R-:W-:-:S05]  /*0f50*/  IMAD R3, R2, R17, R3 ;  /* 0x0000001102037224 */ /* 0x000fca00078e0203 */
[----:B------:R-:W-:-:S13]  /*0f60*/  ISETP.GT.U32.AND P6, PT, R4, R3, PT ;  /* 0x000000030400720c */ /* 0x000fda0003fc4070 */
[----:B------:R-:W-:-:S05]  /*0f70*/  @!P6 IMAD.IADD R3, R3, 0x1, -R4 ;  /* 0x000000010303e824 */ /* 0x000fca00078e0a04 */
[----:B------:R-:W-:-:S13]  /*0f80*/  ISETP.GT.U32.AND P6, PT, R4, R3, PT ;  /* 0x000000030400720c */ /* 0x000fda0003fc4070 */
[----:B------:R-:W-:Y:S01]  /*0f90*/  @!P6 IMAD.IADD R3, R3, 0x1, -R4 ;  /* 0x000000010303e824 */ /* 0x000fe200078e0a04 */
[----:B------:R-:W-:-:S03]  /*0fa0*/  ISETP.GE.AND P6, PT, R13, RZ, PT ;  /* 0x000000ff0d00720c */ /* 0x000fc60003fc6270 */
[----:B------:R-:W-:-:S10]  /*0fb0*/  IMAD.MOV.U32 R13, RZ, RZ, R3 ;  /* 0x000000ffff0d7224 */ /* 0x000fd400078e0003 */
[----:B------:R-:W-:Y:S01]  /*0fc0*/  @!P6 IMAD.MOV R13, RZ, RZ, -R13 ;  /* 0x000000ffff0de224 */ /* 0x000fe200078e0a0d */
[----:B------:R-:W-:-:S13]  /*0fd0*/  ISETP.NE.AND P6, PT, R9, RZ, PT ;  /* 0x000000ff0900720c */ /* 0x000fda0003fc5270 */
[----:B------:R-:W-:Y:S02]  /*0fe0*/  @!P6 LOP3.LUT R13, RZ, R9, RZ, 0x33, !PT ;  /* 0x00000009ff0de212 */ /* 0x000fe400078e33ff */
.L_x_15667:
[----:B------:R-:W-:Y:S05]  /*0ff0*/  BSYNC B0 ;  /* 0x0000000000007941 */ /* 0x000fea0003800000 */
.L_x_15666:
[----:B------:R-:W-:Y:S01]  /*1000*/  @!P0 MOV R3, 0x2 ;  /* 0x0000000200038802 */ /* 0x000fe20000000f00 */
[----:B------:R-:W-:Y:S01]  /*1010*/  @!P0 IMAD.IADD R2, R0, 0x1, R7 ;  /* 0x0000000100028824 */ /* 0x000fe200078e0207 */
[----:B------:R-:W-:Y:S01]  /*1020*/  BSSY B0, `(.L_x_15668) ;  /* 0x000001c000007945 */ /* 0x000fe20003800000 */
[----:B------:R-:W-:Y:S02]  /*1030*/  ISETP.GE.AND P6, PT, R5, R6, PT ;  /* 0x000000060500720c */ /* 0x000fe40003fc6270 */
[----:B------:R-:W-:Y:S01]  /*1040*/  @!P0 IMAD.WIDE.U32 R2, R2, R3, c[0x0][0x168] ;  /* 0x00005a0002028625 */ /* 0x000fe200078e0003 */
[----:B------:R-:W-:Y:S05]  /*1050*/  @P1 BRA `(.L_x_15669) ;  /* 0x0000018000001947 */ /* 0x000fea0003800000 */
[----:B------:R-:W-:Y:S02]  /*1060*/  IABS R17, R9 ;  /* 0x0000000900117213 */ /* 0x000fe40000000000 */
[----:B------:R-:W-:Y:S02]  /*1070*/  IABS R21, R15 ;  /* 0x0000000f00157213 */ /* 0x000fe40000000000 */
[----:B------:R-:W0:Y:S01]  /*1080*/  I2F.RP R18, R17 ;  /* 0x0000001100127306 */ /* 0x000e220000209400 */
[----:B------:R-:W-:-:S07]  /*1090*/  IABS R22, R9 ;  /* 0x0000000900167213 */ /* 0x000fce0000000000 */
[----:B0-----:R-:W0:Y:S02]  /*10a0*/  MUFU.RCP R18, R18 ;  /* 0x0000001200127308 */ /* 0x001e240000001000 */
[----:B0-----:R-:W-:Y:S01]  /*10b0*/  IADD3 R4, R18, 0xffffffe, RZ ;  /* 0x0ffffffe12047810 */ /* 0x001fe20007ffe0ff */
        /* <DEDUP_REMOVED lines=18> */
.L_x_15669:
[----:B------:R-:W-:Y:S05]  /*11e0*/  BSYNC B0 ;  /* 0x0000000000007941 */ /* 0x000fea0003800000 */
.L_x_15668:
[----:B------:R-:W-:Y:S01]  /*11f0*/  BSSY B0, `(.L_x_15670) ;  /* 0x000001a000007945 */ /* 0x000fe20003800000 */
        /* <DEDUP_REMOVED lines=17> */
[----:B------:R-:W-:Y:S01]  /*1310*/  @!P1 IMAD.IADD R4, R4, 0x1, -R17 ;  /* 0x0000000104049824 */ /* 0x000fe200078e0a11 */
[----:B------:R-:W-:-:S04]  /*1320*/  ISETP.GE.AND P1, PT, R16, RZ, PT ;  /* 0x000000ff1000720c */ /* 0x000fc80003f26270 */
[----:B------:R-:W-:-:S13]  /*1330*/  ISETP.GT.U32.AND P2, PT, R17, R4, PT ;  /* 0x000000041100720c */ /* 0x000fda0003f44070 */
[----:B------:R-:W-:Y:S01]  /*1340*/  @!P2 IMAD.IADD R4, R4, 0x1, -R17 ;  /* 0x000000010404a824 */ /* 0x000fe200078e0a11 */
[----:B------:R-:W-:-:S03]  /*1350*/  ISETP.NE.AND P2, PT, R9, RZ, PT ;  /* 0x000000ff0900720c */ /* 0x000fc60003f45270 */
[----:B------:R-:W-:-:S04]  /*1360*/  IMAD.MOV.U32 R16, RZ, RZ, R4 ;  /* 0x000000ffff107224 */ /* 0x000fc800078e0004 */
[----:B------:R-:W-:-:S06]  /*1370*/  @!P1 IMAD.MOV R16, RZ, RZ, -R16 ;  /* 0x000000ffff109224 */ /* 0x000fcc00078e0a10 */
[----:B------:R-:W-:Y:S02]  /*1380*/  @!P2 LOP3.LUT R16, RZ, R9, RZ, 0x33, !PT ;  /* 0x00000009ff10a212 */ /* 0x000fe400078e33ff */
.L_x_15671:
[----:B------:R-:W-:Y:S05]  /*1390*/  BSYNC B0 ;  /* 0x0000000000007941 */ /* 0x000fea0003800000 */
.L_x_15670:
[----:B------:R-:W-:Y:S01]  /*13a0*/  BSSY B0, `(.L_x_15672) ;  /* 0x000001a000007945 */ /* 0x000fe20003800000 */
[----:B------:R-:W-:Y:S05]  /*13b0*/  @P3 BRA `(.L_x_15673) ;  /* 0x0000018000003947 */ /* 0x000fea0003800000 */
[-C--:B------:R-:W-:Y:S02]  /*13c0*/  IABS R17, R9.reuse ;  /* 0x0000000900117213 */ /* 0x080fe40000000000 */
[----:B------:R-:W-:Y:S02]  /*13d0*/  IABS R21, R14 ;  /* 0x0000000e00157213 */ /* 0x000fe40000000000 */
[----:B------:R-:W0:Y:S01]  /*13e0*/  I2F.RP R18, R17 ;  /* 0x0000001100127306 */ /* 0x000e220000209400 */
[----:B------:R-:W-:Y:S02]  /*13f0*/  IABS R22, R9 ;  /* 0x0000000900167213 */ /* 0x000fe40000000000 */
[----:B------:R-:W-:Y:S02]  /*1400*/  ISETP.GE.AND P2, PT, R14, RZ, PT ;  /* 0x000000ff0e00720c */ /* 0x000fe40003f46270 */
[----:B------:R-:W-:-:S03]  /*1410*/  ISETP.NE.AND P3, PT, R9, RZ, PT ;  /* 0x000000ff0900720c */ /* 0x000fc60003f65270 */
[----:B0-----:R-:W0:Y:S02]  /*1420*/  MUFU.RCP R18, R18 ;  /* 0x0000001200127308 */ /* 0x001e240000001000 */
[----:B0-----:R-:W-:Y:S02]  /*1430*/  IADD3 R4, R18, 0xffffffe, RZ ;  /* 0x0ffffffe12047810 */ /* 0x001fe40007ffe0ff */
[----:B------:R-:W-:-:S04]  /*1440*/  IADD3 R18, RZ, -R22, RZ ;  /* 0x80000016ff127210 */ /* 0x000fc80007ffe0ff */
        /* <DEDUP_REMOVED lines=12> */
[----:B------:R-:W-:-:S04]  /*1510*/  IMAD.MOV.U32 R14, RZ, RZ, R4 ;  /* 0x000000ffff0e7224 */ /* 0x000fc800078e0004 */
[----:B------:R-:W-:Y:S01]  /*1520*/  @!P2 IMAD.MOV R14, RZ, RZ, -R14 ;  /* 0x000000ffff0ea224 */ /* 0x000fe200078e0a0e */
[----:B------:R-:W-:Y:S02]  /*1530*/  @!P3 LOP3.LUT R14, RZ, R9, RZ, 0x33, !PT ;  /* 0x00000009ff0eb212 */ /* 0x000fe400078e33ff */
.L_x_15673:
[----:B------:R-:W-:Y:S05]  /*1540*/  BSYNC B0 ;  /* 0x0000000000007941 */ /* 0x000fea0003800000 */
.L_x_15672:
        /* <DEDUP_REMOVED lines=26> */
.L_x_15675:
[----:B------:R-:W-:Y:S05]  /*16f0*/  BSYNC B0 ;  /* 0x0000000000007941 */ /* 0x000fea0003800000 */
.L_x_15674:
        /* <DEDUP_REMOVED lines=12> */
[----:B0-----:R-:W-:Y:S02]  /*17c0*/  IMAD.MOV.U32 R4, RZ, RZ, RZ ;  /* 0x000000ffff047224 */ /* 0x001fe400078e00ff */
[----:B-1----:R-:W-:-:S04]  /*17d0*/  IMAD.MOV R20, RZ, RZ, -R5 ;  /* 0x000000ffff147224 */ /* 0x002fc800078e0a05 */
[----:B------:R-:W-:-:S04]  /*17e0*/  IMAD R19, R20, R17, RZ ;  /* 0x0000001114137224 */ /* 0x000fc800078e02ff */
[----:B------:R-:W-:Y:S01]  /*17f0*/  IMAD.HI.U32 R20, R5, R19, R4 ;  /* 0x0000001305147227 */ /* 0x000fe200078e0004 */
[----:B------:R-:W-:-:S05]  /*1800*/  MOV R5, R21 ;  /* 0x0000001500057202 */ /* 0x000fca0000000f00 */
        /* <DEDUP_REMOVED lines=9> */
.L_x_15677:
[----:B------:R-:W-:Y:S05]  /*18a0*/  BSYNC B0 ;  /* 0x0000000000007941 */ /* 0x000fea0003800000 */
.L_x_15676:
        /* <DEDUP_REMOVED lines=20> */
[----:B------:R-:W-:-:S04]  /*19f0*/  @!P1 IADD3 R4, R4, -R17, RZ ;  /* 0x8000001104049210 */ /* 0x000fc80007ffe0ff */
[----:B------:R-:W-:-:S13]  /*1a00*/  ISETP.GT.U32.AND P1, PT, R17, R4, PT ;  /* 0x000000041100720c */ /* 0x000fda0003f24070 */
[----:B------:R-:W-:-:S04]  /*1a10*/  @!P1 IMAD.IADD R4, R4, 0x1, -R17 ;  /* 0x0000000104049824 */ /* 0x000fc800078e0a11 */
[----:B------:R-:W-:Y:S01]  /*1a20*/  @!P2 IMAD.MOV R4, RZ, RZ, -R4 ;  /* 0x000000ffff04a224 */ /* 0x000fe200078e0a04 */
[----:B------:R-:W-:Y:S02]  /*1a30*/  @!P3 LOP3.LUT R4, RZ, R9, RZ, 0x33, !PT ;  /* 0x00000009ff04b212 */ /* 0x000fe400078e33ff */
.L_x_15679:
[----:B------:R-:W-:Y:S05]  /*1a40*/  BSYNC B0 ;  /* 0x0000000000007941 */ /* 0x000fea0003800000 */
.L_x_15678:
[----:B------:R-:W-:Y:S01]  /*1a50*/  @!P0 IADD3 R7, R7, 0x80, RZ ;  /* 0x0000008007078810 */ /* 0x000fe20007ffe0ff */
        /* <DEDUP_REMOVED lines=17> */
.L_x_15682:
[----:B0-----:R-:W-:-:S13]  /*1b70*/  ISETP.GE.AND P0, PT, R7, R6, PT ;  /* 0x000000060700720c */ /* 0x001fda0003f06270 */
[----:B------:R-:W-:Y:S05]  /*1b80*/  @P0 BRA `(.L_x_15684) ;  /* 0x000000c000000947 */ /* 0x000fea0003800000 */
[----:B------:R-:W-:Y:S01]  /*1b90*/  IMAD.IADD R2, R0, 0x1, R7 ;  /* 0x0000000100027824 */ /* 0x000fe200078e0207 */
[----:B------:R-:W-:Y:S01]  /*1ba0*/  IADD3 R7, R7, 0x80, RZ ;  /* 0x0000008007077810 */ /* 0x000fe20007ffe0ff */
[----:B------:R-:W-:-:S04]  /*1bb0*/  IMAD.MOV.U32 R3, RZ, RZ, 0x2 ;  /* 0x00000002ff037424 */ /* 0x000fc800078e00ff */
[----:B------:R-:W-:-:S05]  /*1bc0*/  IMAD.WIDE.U32 R2, R2, R3, c[0x0][0x168] ;  /* 0x00005a0002027625 */ /* 0x000fca00078e0003 */
[----:B------:R0:W-:Y:S02]  /*1bd0*/  STG.E.U16 [R2.64], R16 ;  /* 0x0000001002007986 */ /* 0x0001e4000c101504 */
.L_x_15683:
[----:B------:R-:W-:-:S13]  /*1be0*/  ISETP.GE.AND P0, PT, R7, R6, PT ;  /* 0x000000060700720c */ /* 0x000fda0003f06270 */
[----:B------:R-:W-:Y:S05]  /*1bf0*/  @P0 BRA `(.L_x_15685) ;  /* 0x000000d000000947 */ /* 0x000fea0003800000 */
[----:B0-----:R-:W-:Y:S01]  /*1c00*/  IADD3 R2, R0, R7, RZ ;  /* 0x0000000700027210 */ /* 0x001fe20007ffe0ff */
[----:B------:R-:W-:Y:S01]  /*1c10*/  IMAD.MOV.U32 R3, RZ, RZ, 0x2 ;  /* 0x00000002ff037424 */ /* 0x000fe200078e00ff */
[----:B------:R-:W-:-:S03]  /*1c20*/  IADD3 R7, R7, 0x80, RZ ;  /* 0x0000008007077810 */ /* 0x000fc60007ffe0ff */
[----:B------:R-:W-:-:S05]  /*1c30*/  IMAD.WIDE.U32 R2, R2, R3, c[0x0][0x168] ;  /* 0x00005a0002027625 */ /* 0x000fca00078e0003 */
[----:B------:R0:W-:Y:S02]  /*1c40*/  STG.E.U16 [R2.64], R14 ;  /* 0x0000000e02007986 */ /* 0x0001e4000c101504 */
.L_x_15684:
        /* <DEDUP_REMOVED lines=8> */
.L_x_15685:
[----:B------:R-:W-:Y:S05]  /*1cd0*/  BSYNC B1 ;  /* 0x0000000000017941 */ /* 0x000fea0003800000 */
.L_x_15681:
[----:B------:R-:W-:-:S13]  /*1ce0*/  ISETP.GE.AND P0, PT, R7, R6, PT ;  /* 0x000000060700720c */ /* 0x000fda0003f06270 */
[----:B0-----:R-:W-:Y:S01]  /*1cf0*/  @!P0 IMAD.IADD R2, R0, 0x1, R7 ;  /* 0x0000000100028824 */ /* 0x001fe200078e0207 */
[----:B------:R-:W-:Y:S01]  /*1d00*/  @!P0 IADD3 R7, R7, 0x80, RZ ;  /* 0x0000008007078810 */ /* 0x000fe20007ffe0ff */
[----:B------:R-:W-:-:S04]  /*1d10*/  @!P0 IMAD.MOV.U32 R3, RZ, RZ, 0x2 ;  /* 0x00000002ff038424 */ /* 0x000fc800078e00ff */
[----:B------:R-:W-:-:S05]  /*1d20*/  @!P0 IMAD.WIDE.U32 R2, R2, R3, c[0x0][0x168] ;  /* 0x00005a0002028625 */ /* 0x000fca00078e0003 */
[----:B------:R0:W-:Y:S02]  /*1d30*/  @!P0 STG.E.U16 [R2.64], R10 ;  /* 0x0000000a02008986 */ /* 0x0001e4000c101504 */
.L_x_15686:
[----:B------:R-:W-:Y:S05]  /*1d40*/  BSYNC B0 ;  /* 0x0000000000007941 */ /* 0x000fea0003800000 */
.L_x_15680:
        /* <DEDUP_REMOVED lines=8> */
.L_x_15687:
        /* <DEDUP_REMOVED lines=11> */
.L_x_50612:


//--------------------- .text._ZN2at6native29vectorized_elementwise_kernelILi4ENS0_13BUnaryFunctorIsssZZZNS0_16fmod_kernel_cudaERNS_18TensorIteratorBaseEENKUlvE_clEvENKUlvE3_clEvEUlssE_EESt5arrayIPcLm2EEEEviT0_T1_ --------------------------
	.section	.text._ZN2at6native29vectorized_elementwise_kernelILi4ENS0_13BUnaryFunctorIsssZZZNS0_16fmod_kernel_cudaERNS_18TensorIteratorBaseEENKUlvE_clEvENKUlvE3_clEvEUlssE_EESt5arrayIPcLm2EEEEviT0_T1_,"ax",@progbits
	.sectioninfo	@"SHI_REGISTERS=30"
	.align	128
        .global         _ZN2at6native29vectorized_elementwise_kernelILi4ENS0_13BUnaryFunctorIsssZZZNS0_16fmod_kernel_cudaERNS_18TensorIteratorBaseEENKUlvE_clEvENKUlvE3_clEvEUlssE_EESt5arrayIPcLm2EEEEviT0_T1_
        .type           _ZN2at6native29vectorized_elementwise_kernelILi4ENS0_13BUnaryFunctorIsssZZZNS0_16fmod_kernel_cudaERNS_18TensorIteratorBaseEENKUlvE_clEvENKUlvE3_clEvEUlssE_EESt5arrayIPcLm2EEEEviT0_T1_,@function
        .size           _ZN2at6native29vectorized_elementwise_kernelILi4ENS0_13BUnaryFunctorIsssZZZNS0_16fmod_kernel_cudaERNS_18TensorIteratorBaseEENKUlvE_clEvENKUlvE3_clEvEUlssE_EESt5arrayIPcLm2EEEEviT0_T1_,(.L_x_50613 - _ZN2at6native29vectorized_elementwise_kernelILi4ENS0_13BUnaryFunctorIsssZZZNS0_16fmod_kernel_cudaERNS_18TensorIteratorBaseEENKUlvE_clEvENKUlvE3_clEvEUlssE_EESt5arrayIPcLm2EEEEviT0_T1_)
        .other          _ZN2at6native29vectorized_elementwise_kernelILi4ENS0_13BUnaryFunctorIsssZZZNS0_16fmod_kernel_cudaERNS_18TensorIteratorBaseEENKUlvE_clEvENKUlvE3_clEvEUlssE_EESt5arrayIPcLm2EEEEviT0_T1_,@"STO_CUDA_ENTRY STV_DEFAULT"
_ZN2at6native29vectorized_elementwise_kernelILi4ENS0_13BUnaryFunctorIsssZZZNS0_16fmod_kernel_cudaERNS_18TensorIteratorBaseEENKUlvE_clEvENKUlvE3_clEvEUlssE_EESt5arrayIPcLm2EEEEviT0_T1_:
.text._ZN2at6native29vectorized_elementwise_kernelILi4ENS0_13BUnaryFunctorIsssZZZNS0_16fmod_kernel_cudaERNS_18TensorIteratorBaseEENKUlvE_clEvENKUlvE3_clEvEUlssE_EESt5arrayIPcLm2EEEEviT0_T1_:
        /* <DEDUP_REMOVED lines=11> */
[----:B------:R0:W2:Y:S04]  /*00b0*/  LDG.E.64 R12, [R10.64] ;  /* 0x000000040a0c7981 */ /* 0x0000a8000c1e1b00 */
[----:B------:R0:W3:Y:S01]  /*00c0*/  LDG.E.64 R2, [R10.64+0x400] ;  /* 0x000400040a027981 */ /* 0x0000e2000c1e1b00 */
[----:B------:R-:W1:Y:S02]  /*00d0*/  LDC.U16 R4, c[0x0][0x166] ;  /* 0x00005980ff047b82 */ /* 0x000e640000000400 */
[----:B-1----:R-:W-:-:S04]  /*00e0*/  PRMT R4, R4, 0x9910, RZ ;  /* 0x0000991004047816 */ /* 0x002fc800000000ff */
[----:B------:R-:W-:-:S04]  /*00f0*/  IABS R9, R4 ;  /* 0x0000000400097213 */ /* 0x000fc80000000000 */
[----:B------:R-:W1:Y:S08]  /*0100*/  I2F.RP R6, R9 ;  /* 0x0000000900067306 */ /* 0x000e700000209400 */
[----:B-1----:R-:W1:Y:S02]  /*0110*/  MUFU.RCP R6, R6 ;  /* 0x0000000600067308 */ /* 0x002e640000001000 */
[----:B-1----:R-:W-:-:S02]  /*0120*/  IADD3 R14, R6, 0xffffffe, RZ ;  /* 0x0ffffffe060e7810 */ /* 0x002fc40007ffe0ff */
[----:B------:R-:W-:-:S04]  /*0130*/  IABS R6, R4 ;  /* 0x0000000400067213 */ /* 0x000fc80000000000 */
[----:B------:R1:W0:Y:S02]  /*0140*/  F2I.FTZ.U32.TRUNC.NTZ R15, R14 ;  /* 0x0000000e000f7305 */ /* 0x000224000021f000 */
[----:B-1----:R-:W-:Y:S02]  /*0150*/  IMAD.MOV.U32 R14, RZ, RZ, RZ ;  /* 0x000000ffff0e7224 */ /* 0x002fe400078e00ff */
[----:B0-----:R-:W-:-:S04]  /*0160*/  IMAD.MOV R10, RZ, RZ, -R15 ;  /* 0x000000ffff0a7224 */ /* 0x001fc800078e0a0f */
[----:B------:R-:W-:-:S04]  /*0170*/  IMAD R11, R10, R9, RZ ;  /* 0x000000090a0b7224 */ /* 0x000fc800078e02ff */
[----:B------:R-:W-:Y:S01]  /*0180*/  IMAD.HI.U32 R15, R15, R11, R14 ;  /* 0x0000000b0f0f7227 */ /* 0x000fe200078e000e */
[C---:B--2---:R-:W-:Y:S02]  /*0190*/  PRMT R8, R12.reuse, 0x9910, RZ ;  /* 0x000099100c087816 */ /* 0x044fe400000000ff */
[----:B------:R-:W-:Y:S02]  /*01a0*/  PRMT R12, R12, 0xbb32, RZ ;  /* 0x0000bb320c0c7816 */ /* 0x000fe400000000ff */
[C---:B------:R-:W-:Y:S02]  /*01b0*/  PRMT R10, R13.reuse, 0x9910, RZ ;  /* 0x000099100d0a7816 */ /* 0x040fe400000000ff */
[----:B------:R-:W-:Y:S01]  /*01c0*/  IABS R18, R8 ;  /* 0x0000000800127213 */ /* 0x000fe20000000000 */
[----:B------:R-:W-:Y:S01]  /*01d0*/  IMAD.MOV.U32 R11, RZ, RZ, R12 ;  /* 0x000000ffff0b7224 */ /* 0x000fe200078e000c */
[----:B------:R-:W-:Y:S01]  /*01e0*/  IABS R16, R10 ;  /* 0x0000000a00107213 */ /* 0x000fe20000000000 */
[----:B------:R-:W-:Y:S01]  /*01f0*/  IMAD.MOV R12, RZ, RZ, -R6 ;  /* 0x000000ffff0c7224 */ /* 0x000fe200078e0a06 */
[----:B------:R-:W-:Y:S01]  /*0200*/  PRMT R13, R13, 0xbb32, RZ ;  /* 0x0000bb320d0d7816 */ /* 0x000fe200000000ff */
[----:B------:R-:W-:Y:S01]  /*0210*/  IMAD.HI.U32 R17, R15, R18, RZ ;  /* 0x000000120f117227 */ /* 0x000fe200078e00ff */
[----:B------:R-:W-:-:S03]  /*0220*/  IABS R14, R11 ;  /* 0x0000000b000e7213 */ /* 0x000fc60000000000 */
[----:B------:R-:W-:Y:S02]  /*0230*/  IMAD.MOV.U32 R6, RZ, RZ, R16 ;  /* 0x000000ffff067224 */ /* 0x000fe400078e0010 */
[----:B------:R-:W-:-:S04]  /*0240*/  IMAD.HI.U32 R19, R15, R14, RZ ;  /* 0x0000000e0f137227 */ /* 0x000fc800078e00ff */
[----:B------:R-:W-:-:S04]  /*0250*/  IMAD.HI.U32 R21, R15, R6, RZ ;  /* 0x000000060f157227 */ /* 0x000fc800078e00ff */
[-C--:B------:R-:W-:Y:S01]  /*0260*/  IMAD R14, R19, R12.reuse, R14 ;  /* 0x0000000c130e7224 */ /* 0x080fe200078e020e */
[C---:B---3--:R-:W-:Y:S01]  /*0270*/  PRMT R19, R2.reuse, 0xbb32, RZ ;  /* 0x0000bb3202137816 */ /* 0x048fe200000000ff */
[-C--:B------:R-:W-:Y:S01]  /*0280*/  IMAD R6, R21, R12.reuse, R6 ;  /* 0x0000000c15067224 */ /* 0x080fe200078e0206 */
[----:B------:R-:W-:Y:S01]  /*0290*/  PRMT R21, R2, 0x9910, RZ ;  /* 0x0000991002157816 */ /* 0x000fe200000000ff */
[----:B------:R-:W-:Y:S01]  /*02a0*/  IMAD R18, R17, R12, R18 ;  /* 0x0000000c11127224 */ /* 0x000fe200078e0212 */
[----:B------:R-:W-:Y:S02]  /*02b0*/  IABS R2, R13 ;  /* 0x0000000d00027213 */ /* 0x000fe40000000000 */
[----:B------:R-:W-:Y:S02]  /*02c0*/  IABS R16, R21 ;  /* 0x0000001500107213 */ /* 0x000fe40000000000 */
[----:B------:R-:W-:Y:S01]  /*02d0*/  PRMT R17, R3, 0x9910, RZ ;  /* 0x0000991003117816 */ /* 0x000fe200000000ff */
[----:B------:R-:W-:Y:S01]  /*02e0*/  IMAD.HI.U32 R23, R15, R2, RZ ;  /* 0x000000020f177227 */ /* 0x000fe200078e00ff */
[----:B------:R-:W-:-:S02]  /*02f0*/  ISETP.GT.U32.AND P3, PT, R9, R18, PT ;  /* 0x000000120900720c */ /* 0x000fc40003f64070 */
[----:B------:R-:W-:Y:S01]  /*0300*/  PRMT R3, R3, 0xbb32, RZ ;  /* 0x0000bb3203037816 */ /* 0x000fe200000000ff */
[----:B------:R-:W-:Y:S01]  /*0310*/  IMAD.HI.U32 R25, R15, R16, RZ ;  /* 0x000000100f197227 */ /* 0x000fe200078e00ff */
[----:B------:R-:W-:Y:S02]  /*0320*/  IABS R20, R19 ;  /* 0x0000001300147213 */ /* 0x000fe40000000000 */
[----:B------:R-:W-:Y:S01]  /*0330*/  IABS R22, R17 ;  /* 0x0000001100167213 */ /* 0x000fe20000000000 */
[----:B------:R-:W-:Y:S01]  /*0340*/  IMAD R2, R23, R12, R2 ;  /* 0x0000000c17027224 */ /* 0x000fe200078e0202 */
[----:B------:R-:W-:Y:S01]  /*0350*/  ISETP.GT.U32.AND P5, PT, R9, R14, PT ;  /* 0x0000000e0900720c */ /* 0x000fe20003fa4070 */
[----:B------:R-:W-:Y:S01]  /*0360*/  IMAD.HI.U32 R27, R15, R20, RZ ;  /* 0x000000140f1b7227 */ /* 0x000fe200078e00ff */
[----:B------:R-:W-:Y:S02]  /*0370*/  IABS R23, R3 ;  /* 0x0000000300177213 */ /* 0x000fe40000000000 */
[----:B------:R-:W-:Y:S01]  /*0380*/  ISETP.GT.U32.AND P1, PT, R9, R6, PT ;  /* 0x000000060900720c */ /* 0x000fe20003f24070 */
[----:B------:R-:W-:Y:S01]  /*0390*/  IMAD R16, R25, R12, R16 ;  /* 0x0000000c19107224 */ /* 0x000fe200078e0210 */
[----:B------:R-:W-:Y:S01]  /*03a0*/  ISETP.GT.U32.AND P0, PT, R9, R2, PT ;  /* 0x000000020900720c */ /* 0x000fe20003f04070 */
[----:B------:R-:W-:-:S03]  /*03b0*/  IMAD.HI.U32 R25, R15, R22, RZ ;  /* 0x000000160f197227 */ /* 0x000fc600078e00ff */
[----:B------:R-:W-:Y:S01]  /*03c0*/  ISETP.GT.U32.AND P6, PT, R9, R16, PT ;  /* 0x000000100900720c */ /* 0x000fe20003fc4070 */
[----:B------:R-:W-:Y:S02]  /*03d0*/  IMAD R20, R27, R12, R20 ;  /* 0x0000000c1b147224 */ /* 0x000fe400078e0214 */
[----:B------:R-:W-:-:S03]  /*03e0*/  IMAD.HI.U32 R15, R15, R23, RZ ;  /* 0x000000170f0f7227 */ /* 0x000fc600078e00ff */
[----:B------:R-:W-:Y:S01]  /*03f0*/  ISETP.GT.U32.AND P2, PT, R9, R20, PT ;  /* 0x000000140900720c */ /* 0x000fe20003f44070 */
[-C--:B------:R-:W-:Y:S01]  /*0400*/  IMAD R22, R25, R12.reuse, R22 ;  /* 0x0000000c19167224 */ /* 0x080fe200078e0216 */
[----:B------:R-:W-:Y:S01]  /*0410*/  @!P1 IADD3 R6, R6, -R9, RZ ;  /* 0x8000000906069210 */ /* 0x000fe20007ffe0ff */
[----:B------:R-:W-:Y:S02]  /*0420*/  @!P3 IMAD.IADD R18, R18, 0x1, -R9 ;  /* 0x000000011212b824 */ /* 0x000fe400078e0a09 */
[----:B------:R-:W-:Y:S01]  /*0430*/  IMAD R12, R15, R12, R23 ;  /* 0x0000000c0f0c7224 */ /* 0x000fe200078e0217 */
[C---:B------:R-:W-:Y:S01]  /*0440*/  ISETP.GT.U32.AND P3, PT, R9.reuse, R22, PT ;  /* 0x000000160900720c */ /* 0x040fe20003f64070 */
[--C-:B------:R-:W-:Y:S01]  /*0450*/  @!P5 IMAD.IADD R14, R14, 0x1, -R9.reuse ;  /* 0x000000010e0ed824 */ /* 0x100fe200078e0a09 */
[C---:B------:R-:W-:Y:S01]  /*0460*/  ISETP.GT.U32.AND P5, PT, R9.reuse, R18, PT ;  /* 0x000000120900720c */ /* 0x040fe20003fa4070 */
[--C-:B------:R-:W-:Y:S01]  /*0470*/  @!P0 IMAD.IADD R2, R2, 0x1, -R9.reuse ;  /* 0x0000000102028824 */ /* 0x100fe200078e0a09 */
[C---:B------:R-:W-:Y:S01]  /*0480*/  ISETP.GT.U32.AND P4, PT, R9.reuse, R12, PT ;  /* 0x0000000c0900720c */ /* 0x040fe20003f84070 */
[--C-:B------:R-:W-:Y:S01]  /*0490*/  @!P6 IMAD.IADD R16, R16, 0x1, -R9.reuse ;  /* 0x000000011010e824 */ /* 0x100fe200078e0a09 */
[----:B------:R-:W-:Y:S01]  /*04a0*/  ISETP.GT.U32.AND P1, PT, R9, R14, PT ;  /* 0x0000000e0900720c */ /* 0x000fe20003f24070 */
[----:B------:R-:W-:Y:S01]  /*04b0*/  @!P2 IMAD.IADD R20, R20, 0x1, -R9 ;  /* 0x000000011414a824 */ /* 0x000fe200078e0a09 */
[----:B------:R-:W-:-:S02]  /*04c0*/  ISETP.GE.AND P0, PT, R8, RZ, PT ;  /* 0x000000ff0800720c */ /* 0x000fc40003f06270 */
[----:B------:R-:W-:Y:S02]  /*04d0*/  ISETP.GE.AND P6, PT, R11, RZ, PT ;  /* 0x000000ff0b00720c */ /* 0x000fe40003fc6270 */
[C---:B------:R-:W-:Y:S01]  /*04e0*/  ISETP.GT.U32.AND P2, PT, R9.reuse, R20, PT ;  /* 0x000000140900720c */ /* 0x040fe20003f44070 */
[--C-:B------:R-:W-:Y:S01]  /*04f0*/  @!P3 IMAD.IADD R22, R22, 0x1, -R9.reuse ;  /* 0x000000011616b824 */ /* 0x100fe200078e0a09 */
[C---:B------:R-:W-:Y:S01]  /*0500*/  ISETP.GT.U32.AND P3, PT, R9.reuse, R16, PT ;  /* 0x000000100900720c */ /* 0x040fe20003f64070 */
[--C-:B------:R-:W-:Y:S01]  /*0510*/  @!P5 IMAD.IADD R18, R18, 0x1, -R9.reuse ;  /* 0x000000011212d824 */ /* 0x100fe200078e0a09 */
[C---:B------:R-:W-:Y:S01]  /*0520*/  ISETP.GT.U32.AND P5, PT, R9.reuse, R6, PT ;  /* 0x000000060900720c */ /* 0x040fe20003fa4070 */
[--C-:B------:R-:W-:Y:S01]  /*0530*/  @!P4 IMAD.IADD R12, R12, 0x1, -R9.reuse ;  /* 0x000000010c0cc824 */ /* 0x100fe200078e0a09 */
[C---:B------:R-:W-:Y:S01]  /*0540*/  ISETP.GT.U32.AND P4, PT, R9.reuse, R2, PT ;  /* 0x000000020900720c */ /* 0x040fe20003f84070 */
[--C-:B------:R-:W-:Y:S01]  /*0550*/  @!P1 IMAD.IADD R14, R14, 0x1, -R9.reuse ;  /* 0x000000010e0e9824 */ /* 0x100fe200078e0a09 */
[C---:B------:R-:W-:Y:S01]  /*0560*/  ISETP.GT.U32.AND P1, PT, R9.reuse, R22, PT ;  /* 0x000000160900720c */ /* 0x040fe20003f24070 */
[----:B------:R-:W-:Y:S01]  /*0570*/  @!P0 IMAD.MOV R18, RZ, RZ, -R18 ;  /* 0x000000ffff128224 */ /* 0x000fe200078e0a12 */
[----:B------:R-:W-:Y:S01]  /*0580*/  ISETP.GT.U32.AND P0, PT, R9, R12, PT ;  /* 0x0000000c0900720c */ /* 0x000fe20003f04070 */
[----:B------:R-:W-:Y:S01]  /*0590*/  @!P6 IMAD.MOV R14, RZ, RZ, -R14 ;  /* 0x000000ffff0ee224 */ /* 0x000fe200078e0a0e */
[----:B------:R-:W-:Y:S01]  /*05a0*/  ISETP.GE.AND P6, PT, R10, RZ, PT ;  /* 0x000000ff0a00720c */ /* 0x000fe20003fc6270 */
[--C-:B------:R-:W-:Y:S01]  /*05b0*/  @!P2 IMAD.IADD R20, R20, 0x1, -R9.reuse ;  /* 0x000000011414a824 */ /* 0x100fe200078e0a09 */
[----:B------:R-:W-:Y:S01]  /*05c0*/  ISETP.GE.AND P2, PT, R17, RZ, PT ;  /* 0x000000ff1100720c */ /* 0x000fe20003f46270 */
[--C-:B------:R-:W-:Y:S01]  /*05d0*/  @!P3 IMAD.IADD R16, R16, 0x1, -R9.reuse ;  /* 0x000000011010b824 */ /* 0x100fe200078e0a09 */
[----:B------:R-:W-:Y:S01]  /*05e0*/  ISETP.GE.AND P3, PT, R19, RZ, PT ;  /* 0x000000ff1300720c */ /* 0x000fe20003f66270 */
[----:B------:R-:W-:Y:S01]  /*05f0*/  @!P5 IMAD.IADD R6, R6, 0x1, -R9 ;  /* 0x000000010606d824 */ /* 0x000fe200078e0a09 */
[----:B------:R-:W-:-:S02]  /*0600*/  ISETP.GE.AND P5, PT, R13, RZ, PT ;  /* 0x000000ff0d00720c */ /* 0x000fc40003fa6270 */
[----:B------:R-:W-:Y:S01]  /*0610*/  @!P4 IADD3 R2, R2, -R9, RZ ;  /* 0x800000090202c210 */ /* 0x000fe20007ffe0ff */
[--C-:B------:R-:W-:Y:S01]  /*0620*/  @!P1 IMAD.IADD R22, R22, 0x1, -R9.reuse ;  /* 0x0000000116169824 */ /* 0x100fe200078e0a09 */
[----:B------:R-:W-:Y:S01]  /*0630*/  ISETP.GE.AND P4, PT, R21, RZ, PT ;  /* 0x000000ff1500720c */ /* 0x000fe20003f86270 */
[----:B------:R-:W-:Y:S01]  /*0640*/  @!P0 IMAD.IADD R12, R12, 0x1, -R9 ;  /* 0x000000010c0c8824 */ /* 0x000fe200078e0a09 */
[----:B------:R-:W-:Y:S01]  /*0650*/  ISETP.GE.AND P1, PT, R3, RZ, PT ;  /* 0x000000ff0300720c */ /* 0x000fe20003f26270 */
[----:B------:R-:W-:Y:S01]  /*0660*/  @!P6 IMAD.MOV R6, RZ, RZ, -R6 ;  /* 0x000000ffff06e224 */ /* 0x000fe200078e0a06 */
[----:B------:R-:W-:Y:S01]  /*0670*/  ISETP.NE.AND P0, PT, R4, RZ, PT ;  /* 0x000000ff0400720c */ /* 0x000fe20003f05270 */
[----:B------:R-:W-:Y:S01]  /*0680*/  @!P2 IMAD.MOV R22, RZ, RZ, -R22 ;  /* 0x000000ffff16a224 */ /* 0x000fe200078e0a16 */
[----:B------:R-:W-:Y:S01]  /*0690*/  LOP3.LUT R3, RZ, R4, RZ, 0x33, !PT ;  /* 0x00000004ff037212 */ /* 0x000fe200078e33ff */
[----:B------:R-:W-:Y:S02]  /*06a0*/  @!P3 IMAD.MOV R20, RZ, RZ, -R20 ;  /* 0x000000ffff14b224 */ /* 0x000fe400078e0a14 */
[----:B------:R-:W-:Y:S01]  /*06b0*/  @!P5 IMAD.MOV R2, RZ, RZ, -R2 ;  /* 0x000000ffff02d224 */ /* 0x000fe200078e0a02 */
[C---:B------:R-:W-:Y:S01]  /*06c0*/  SEL R4, R3.reuse, R18, !P0 ;  /* 0x0000001203047207 */ /* 0x040fe20004000000 */
[----:B------:R-:W-:Y:S01]  /*06d0*/  IMAD.WIDE.U32 R8, R0, R7, c[0x0][0x168] ;  /* 0x00005a0000087625 */ /* 0x000fe200078e0007 */
[----:B------:R-:W-:-:S02]  /*06e0*/  SEL R7, R3, R14, !P0 ;  /* 0x0000000e03077207 */ /* 0x000fc40004000000 */
[----:B------:R-:W-:Y:S01]  /*06f0*/  SEL R11, R3, R2, !P0 ;  /* 0x00000002030b7207 */ /* 0x000fe20004000000 */
[----:B------:R-:W-:Y:S01]  /*0700*/  @!P4 IMAD.MOV R16, RZ, RZ, -R16 ;  /* 0x000000ffff10c224 */ /* 0x000fe200078e0a10 */
[----:B------:R-:W-:Y:S01]  /*0710*/  @!P1 IADD3 R12, -R12, RZ, RZ ;  /* 0x000000ff0c0c9210 */ /* 0x000fe20007ffe1ff */
[----:B------:R-:W-:Y:S01]  /*0720*/  IMAD.WIDE R8, R5, 0x8, R8 ;  /* 0x0000000805087825 */ /* 0x000fe200078e0208 */
[C---:B------:R-:W-:Y:S02]  /*0730*/  SEL R6, R3.reuse, R6, !P0 ;  /* 0x0000000603067207 */ /* 0x040fe40004000000 */
[C---:B------:R-:W-:Y:S02]  /*0740*/  SEL R2, R3.reuse, R16, !P0 ;  /* 0x0000001003027207 */ /* 0x040fe40004000000 */
[C---:B------:R-:W-:Y:S02]  /*0750*/  SEL R13, R3.reuse, R20, !P0 ;  /* 0x00000014030d7207 */ /* 0x040fe40004000000 */
[----:B------:R-:W-:-:S02]  /*0760*/  SEL R22, R3, R22, !P0 ;  /* 0x0000001603167207 */ /* 0x000fc40004000000 */
[----:B------:R-:W-:Y:S02]  /*0770*/  SEL R3, R3, R12, !P0 ;  /* 0x0000000c03037207 */ /* 0x000fe40004000000 */
[----:B------:R-:W-:Y:S02]  /*0780*/  PRMT R4, R4, 0x5410, R7 ;  /* 0x0000541004047816 */ /* 0x000fe40000000007 */
[----:B------:R-:W-:Y:S02]  /*0790*/  PRMT R5, R6, 0x5410, R11 ;  /* 0x0000541006057816 */ /* 0x000fe4000000000b */
[----:B------:R-:W-:Y:S02]  /*07a0*/  PRMT R2, R2, 0x5410, R13 ;  /* 0x0000541002027816 */ /* 0x000fe4000000000d */
[----:B------:R-:W-:Y:S01]  /*07b0*/  PRMT R3, R22, 0x5410, R3 ;  /* 0x0000541016037816 */ /* 0x000fe20000000003 */
[----:B------:R-:W-:Y:S04]  /*07c0*/  STG.E.64 [R8.64], R4 ;  /* 0x0000000408007986 */ /* 0x000fe8000c101b04 */
[----:B------:R-:W-:Y:S01]  /*07d0*/  STG.E.64 [R8.64+0x400], R2 ;  /* 0x0004000208007986 */ /* 0x000fe2000c101b04 */
[----:B------:R-:W-:Y:S05]  /*07e0*/  EXIT ;  /* 0x000000000000794d */ /* 0x000fea0003800000 */
.L_x_15688:
        /* <DEDUP_REMOVED lines=9> */
[----:B------:R-:W-:Y:S01]  /*0880*/  @!P6 IADD3 R3, R3, 0x80, RZ ;  /* 0x000000800303e810 */ /* 0x000fe20007ffe0ff */
[----:B------:R-:W-:-:S03]  /*0890*/  @!P6 IMAD.MOV.U32 R11, RZ, RZ, 0x2 ;  /* 0x00000002ff0be424 */ /* 0x000fc600078e00ff */
[----:B------:R-:W-:Y:S01]  /*08a0*/  ISETP.GE.AND P5, PT, R3, R6, PT ;  /* 0x000000060300720c */ /* 0x000fe20003fa6270 */
[----:B------:R-:W-:-:S05]  /*08b0*/  @!P6 IMAD.WIDE.U32 R10, R10, R11, c[0x0][0x170] ;  /* 0x00005c000a0ae625 */ /* 0x000fca00078e000b */
[----:B------:R0:W5:Y:S07]  /*08c0*/  @!P6 LDG.E.S16 R13, [R10.64] ;  /* 0x000000040a0de981 */ /* 0x00016e000c1e1700 */
        /* <DEDUP_REMOVED lines=20> */
[----:B------:R-:W-:Y:S01]  /*0a10*/  @!P6 IMAD.IADD R22, R0, 0x1, R3 ;  /* 0x000000010016e824 */ /* 0x000fe200078e0203 */
[----:B-1----:R-:W-:Y:S01]  /*0a20*/  @!P0 MOV R21, 0x2 ;  /* 0x0000000200158802 */ /* 0x002fe20000000f00 */
[----:B------:R-:W-:Y:S01]  /*0a30*/  @!P2 IMAD.WIDE.U32 R2, R2, R5, c[0x0][0x170] ;  /* 0x00005c000202a625 */ /* 0x000fe200078e0005 */
[----:B------:R-:W-:-:S03]  /*0a40*/  PRMT R5, RZ, 0x7610, R5 ;  /* 0x00007610ff057816 */ /* 0x000fc60000000005 */
[----:B------:R-:W-:Y:S01]  /*0a50*/  @!P0 IMAD.WIDE.U32 R20, R4, R21, c[0x0][0x170] ;  /* 0x00005c0004148625 */ /* 0x000fe200078e0015 */
[----:B------:R-:W-:Y:S01]  /*0a60*/  @!P5 MOV R9, 0x2 ;  /* 0x000000020009d802 */ /* 0x000fe20000000f00 */
[----:B------:R1:W5:Y:S04]  /*0a70*/  @!P2 LDG.E.S16 R12, [R2.64] ;  /* 0x00000004020ca981 */ /* 0x000368000c1e1700 */
[----:B------:R2:W5:Y:S01]  /*0a80*/  @!P0 LDG.E.U16 R5, [R20.64] ;  /* 0x0000000414058981 */ /* 0x000562000c1e1500 */
[----:B------:R-:W3:Y:S01]  /*0a90*/  LDC.U16 R4, c[0x0][0x166] ;  /* 0x00005980ff047b82 */ /* 0x000ee20000000400 */
[----:B------:R-:W-:-:S04]  /*0aa0*/  @!P5 IMAD.WIDE.U32 R8, R8, R9, c[0x0][0x170] ;  /* 0x00005c000808d625 */ /* 0x000fc800078e0009 */
[----:B------:R-:W-:Y:S01]  /*0ab0*/  @!P6 IMAD.MOV.U32 R23, RZ, RZ, 0x2 ;  /* 0x00000002ff17e424 */ /* 0x000fe200078e00ff */
[----:B------:R4:W5:Y:S01]  /*0ac0*/  @!P5 LDG.E.S16 R15, [R8.64] ;  /* 0x00000004080fd981 */ /* 0x000962000c1e1700 */
[----:B------:R-:W-:Y:S02]  /*0ad0*/  @!P3 IMAD.MOV.U32 R25, RZ, RZ, 0x2 ;  /* 0x00000002ff19b424 */ /* 0x000fe400078e00ff */
[----:B------:R-:W-:-:S04]  /*0ae0*/  @!P6 IMAD.WIDE.U32 R22, R22, R23, c[0x0][0x170] ;  /* 0x00005c001616e625 */ /* 0x000fc800078e0017 */
[----:B------:R-:W-:Y:S02]  /*0af0*/  @!P1 IMAD.MOV.U32 R19, RZ, RZ, 0x2 ;  /* 0x00000002ff139424 */ /* 0x000fe400078e00ff */
[----:B----4-:R-:W-:Y:S01]  /*0b00*/  IMAD.MOV.U32 R8, RZ, RZ, RZ ;  /* 0x000000ffff087224 */ /* 0x010fe200078e00ff */
[C---:B------:R-:W-:Y:S01]  /*0b10*/  IADD3 R9, R7.reuse, 0x80, RZ ;  /* 0x0000008007097810 */ /* 0x040fe20007ffe0ff */
[----:B0-----:R-:W-:Y:S01]  /*0b20*/  IMAD.MOV.U32 R10, RZ, RZ, RZ ;  /* 0x000000ffff0a7224 */ /* 0x001fe200078e00ff */
[----:B------:R-:W-:Y:S01]  /*0b30*/  IADD3 R17, R7, 0x280, RZ ;  /* 0x0000028007117810 */ /* 0x000fe20007ffe0ff */
[----:B------:R-:W-:Y:S02]  /*0b40*/  @!P3 IMAD.WIDE.U32 R24, R24, R25, c[0x0][0x170] ;  /* 0x00005c001818b625 */ /* 0x000fe400078e0019 */
[----:B------:R2:W5:Y:S01]  /*0b50*/  @!P6 LDG.E.S16 R8, [R22.64] ;  /* 0x000000041608e981 */ /* 0x000562000c1e1700 */
[----:B------:R-:W-:Y:S01]  /*0b60*/  ISETP.GE.AND P6, PT, R9, R6, PT ;  /* 0x000000060900720c */ /* 0x000fe20003fc6270 */
[----:B------:R-:W-:Y:S01]  /*0b70*/  @!P1 IMAD.WIDE.U32 R18, R18, R19, c[0x0][0x170] ;  /* 0x00005c0012129625 */ /* 0x000fe200078e0013 */
[C---:B------:R-:W-:Y:S01]  /*0b80*/  IADD3 R9, R7.reuse, 0x180, RZ ;  /* 0x0000018007097810 */ /* 0x040fe20007ffe0ff */
[----:B------:R-:W-:Y:S01]  /*0b90*/  BSSY B0, `(.L_x_15689) ;  /* 0x0000024000007945 */ /* 0x000fe20003800000 */
[C---:B-1----:R-:W-:Y:S01]  /*0ba0*/  IADD3 R3, R7.reuse, 0x100, RZ ;  /* 0x0000010007037810 */ /* 0x042fe20007ffe0ff */
[----:B------:R2:W5:Y:S01]  /*0bb0*/  @!P3 LDG.E.S16 R14, [R24.64] ;  /* 0x00000004180eb981 */ /* 0x000562000c1e1700 */
[----:B------:R-:W-:-:S02]  /*0bc0*/  IADD3 R11, R7, 0x200, RZ ;  /* 0x00000200070b7810 */ /* 0x000fc40007ffe0ff */
[-C--:B------:R-:W-:Y:S01]  /*0bd0*/  ISETP.GE.AND P2, PT, R9, R6.reuse, PT ;  /* 0x000000060900720c */ /* 0x080fe20003f46270 */
[----:B------:R2:W5:Y:S01]  /*0be0*/  @!P1 LDG.E.S16 R10, [R18.64] ;  /* 0x00000004120a9981 */ /* 0x000562000c1e1700 */
[-C--:B------:R-:W-:Y:S02]  /*0bf0*/  ISETP.GE.AND P4, PT, R17, R6.reuse, PT ;  /* 0x000000061100720c */ /* 0x080fe40003f86270 */
[-C--:B------:R-:W-:Y:S02]  /*0c00*/  ISETP.GE.AND P1, PT, R3, R6.reuse, PT ;  /* 0x000000060300720c */ /* 0x080fe40003f26270 */
[----:B------:R-:W-:Y:S02]  /*0c10*/  ISETP.GE.AND P3, PT, R11, R6, PT ;  /* 0x000000060b00720c */ /* 0x000fe40003f66270 */
[----:B---3--:R-:W-:Y:S02]  /*0c20*/  PRMT R9, R4, 0x9910, RZ ;  /* 0x0000991004097816 */ /* 0x008fe400000000ff */
[----:B------:R-:W-:Y:S01]  /*0c30*/  IADD3 R17, R7, 0x300, RZ ;  /* 0x0000030007117810 */ /* 0x000fe20007ffe0ff */
[----:B------:R-:W-:Y:S05]  /*0c40*/  @P0 BRA `(.L_x_15690) ;  /* 0x0000018000000947 */ /* 0x000fea0003800000 */
[-C--:B--2---:R-:W-:Y:S02]  /*0c50*/  IABS R4, R9.reuse ;  /* 0x0000000900047213 */ /* 0x084fe40000000000 */
        /* <DEDUP_REMOVED lines=23> */
.L_x_15690:
[----:B--2---:R-:W-:Y:S05]  /*0dd0*/  BSYNC B0 ;  /* 0x0000000000007941 */ /* 0x004fea0003800000 */
.L_x_15689:
        /* <DEDUP_REMOVED lines=28> */
.L_x_15692:
[----:B------:R-:W-:Y:S05]  /*0fa0*/  BSYNC B0 ;  /* 0x0000000000007941 */ /* 0x000fea0003800000 */
.L_x_15691:
[----:B------:R-:W-:Y:S01]  /*0fb0*/  @!P0 IMAD.IADD R2, R0, 0x1, R7 ;  /* 0x0000000100028824 */ /* 0x000fe200078e0207 */
[----:B------:R-:W-:Y:S01]  /*0fc0*/  BSSY B0, `(.L_x_15693) ;  /* 0x000001d000007945 */ /* 0x000fe20003800000 */
[----:B------:R-:W-:Y:S01]  /*0fd0*/  @!P0 IMAD.MOV.U32 R3, RZ, RZ, 0x2 ;  /* 0x00000002ff038424 */ /* 0x000fe200078e00ff */
[----:B------:R-:W-:-:S03]  /*0fe0*/  ISETP.GE.AND P6, PT, R5, R6, PT ;  /* 0x000000060500720c */ /* 0x000fc60003fc6270 */
        /* <DEDUP_REMOVED lines=10> */
[----:B0-----:R-:W-:Y:S01]  /*1090*/  MOV R4, RZ ;  /* 0x000000ff00047202 */ /* 0x001fe20000000f00 */
        /* <DEDUP_REMOVED lines=15> */
.L_x_15694:
[----:B------:R-:W-:Y:S05]  /*1190*/  BSYNC B0 ;  /* 0x0000000000007941 */ /* 0x000fea0003800000 */
.L_x_15693:
        /* <DEDUP_REMOVED lines=18> */
[----:B------:R-:W-:Y:S02]  /*12c0*/  @!P1 IADD3 R4, R4, -R17, RZ ;  /* 0x8000001104049210 */ /* 0x000fe40007ffe0ff */
[----:B------:R-:W-:Y:S02]  /*12d0*/  ISETP.GE.AND P1, PT, R16, RZ, PT ;  /* 0x000000ff1000720c */ /* 0x000fe40003f26270 */
[----:B------:R-:W-:-:S13]  /*12e0*/  ISETP.GT.U32.AND P2, PT, R17, R4, PT ;  /* 0x000000041100720c */ /* 0x000fda0003f44070 */
[----:B------:R-:W-:Y:S01]  /*12f0*/  @!P2 IMAD.IADD R4, R4, 0x1, -R17 ;  /* 0x000000010404a824 */ /* 0x000fe200078e0a11 */
[----:B------:R-:W-:-:S03]  /*1300*/  ISETP.NE.AND P2, PT, R9, RZ, PT ;  /* 0x000000ff0900720c */ /* 0x000fc60003f45270 */
[----:B------:R-:W-:-:S04]  /*1310*/  IMAD.MOV.U32 R16, RZ, RZ, R4 ;  /* 0x000000ffff107224 */ /* 0x000fc800078e0004 */
[----:B------:R-:W-:-:S06]  /*1320*/  @!P1 IMAD.MOV R16, RZ, RZ, -R16 ;  /* 0x000000ffff109224 */ /* 0x000fcc00078e0a10 */
[----:B------:R-:W-:Y:S02]  /*1330*/  @!P2 LOP3.LUT R16, RZ, R9, RZ, 0x33, !PT ;  /* 0x00000009ff10a212 */ /* 0x000fe400078e33ff */
.L_x_15696:
[----:B------:R-:W-:Y:S05]  /*1340*/  BSYNC B0 ;  /* 0x0000000000007941 */ /* 0x000fea0003800000 */
.L_x_15695:
        /* <DEDUP_REMOVED lines=26> */
.L_x_15698:
[----:B------:R-:W-:Y:S05]  /*14f0*/  BSYNC B0 ;  /* 0x0000000000007941 */ /* 0x000fea0003800000 */
.L_x_15697:
        /* <DEDUP_REMOVED lines=26> */
.L_x_15700:
[----:B------:R-:W-:Y:S05]  /*16a0*/  BSYNC B0 ;  /* 0x0000000000007941 */ /* 0x000fea0003800000 */
.L_x_15699:
        /* <DEDUP_REMOVED lines=26> */
.L_x_15702:
[----:B------:R-:W-:Y:S05]  /*1850*/  BSYNC B0 ;  /* 0x0000000000007941 */ /* 0x000fea0003800000 */
.L_x_15701:
        /* <DEDUP_REMOVED lines=25> */
.L_x_15704:
[----:B------:R-:W-:Y:S05]  /*19f0*/  BSYNC B0 ;  /* 0x0000000000007941 */ /* 0x000fea0003800000 */
.L_x_15703:
        /* <DEDUP_REMOVED lines=18> */
.L_x_15707:
[----:B0-----:R-:W-:-:S13]  /*1b20*/  ISETP.GE.AND P0, PT, R7, R6, PT ;  /* 0x000000060700720c */ /* 0x001fda0003f06270 */
[----:B------:R-:W-:Y:S05]  /*1b30*/  @P0 BRA `(.L_x_15709) ;  /* 0x000000c000000947 */ /* 0x000fea0003800000 */
[----:B------:R-:W-:Y:S01]  /*1b40*/  MOV R3, 0x2 ;  /* 0x0000000200037802 */ /* 0x000fe20000000f00 */
[----:B------:R-:W-:Y:S01]  /*1b50*/  IMAD.IADD R2, R0, 0x1, R7 ;  /* 0x0000000100027824 */ /* 0x000fe200078e0207 */
[----:B------:R-:W-:-:S03]  /*1b60*/  IADD3 R7, R7, 0x80, RZ ;  /* 0x0000008007077810 */ /* 0x000fc60007ffe0ff */
[----:B------:R-:W-:-:S05]  /*1b70*/  IMAD.WIDE.U32 R2, R2, R3, c[0x0][0x168] ;  /* 0x00005a0002027625 */ /* 0x000fca00078e0003 */
[----:B------:R0:W-:Y:S02]  /*1b80*/  STG.E.U16 [R2.64], R16 ;  /* 0x0000001002007986 */ /* 0x0001e4000c101504 */
.L_x_15708:
[----:B------:R-:W-:-:S13]  /*1b90*/  ISETP.GE.AND P0, PT, R7, R6, PT ;  /* 0x000000060700720c */ /* 0x000fda0003f06270 */
[----:B------:R-:W-:Y:S05]  /*1ba0*/  @P0 BRA `(.L_x_15710) ;  /* 0x000000d000000947 */ /* 0x000fea0003800000 */
[----:B0-----:R-:W-:Y:S01]  /*1bb0*/  IMAD.IADD R2, R0, 0x1, R7 ;  /* 0x0000000100027824 */ /* 0x001fe200078e0207 */
[----:B------:R-:W-:Y:S01]  /*1bc0*/  IADD3 R7, R7, 0x80, RZ ;  /* 0x0000008007077810 */ /* 0x000fe20007ffe0ff */
[----:B------:R-:W-:-:S04]  /*1bd0*/  IMAD.MOV.U32 R3, RZ, RZ, 0x2 ;  /* 0x00000002ff037424 */ /* 0x000fc800078e00ff */
[----:B------:R-:W-:-:S05]  /*1be0*/  IMAD.WIDE.U32 R2, R2, R3, c[0x0][0x168] ;  /* 0x00005a0002027625 */ /* 0x000fca00078e0003 */
[----:B------:R0:W-:Y:S02]  /*1bf0*/  STG.E.U16 [R2.64], R14 ;  /* 0x0000000e02007986 */ /* 0x0001e4000c101504 */
.L_x_15709:
        /* <DEDUP_REMOVED lines=8> */
.L_x_15710:
[----:B------:R-:W-:Y:S05]  /*1c80*/  BSYNC B1 ;  /* 0x0000000000017941 */ /* 0x000fea0003800000 */
.L_x_15706:
[----:B------:R-:W-:-:S13]  /*1c90*/  ISETP.GE.AND P0, PT, R7, R6, PT ;  /* 0x000000060700720c */ /* 0x000fda0003f06270 */
[----:B0-----:R-:W-:Y:S01]  /*1ca0*/  @!P0 IMAD.IADD R2, R0, 0x1, R7 ;  /* 0x0000000100028824 */ /* 0x001fe200078e0207 */
[----:B------:R-:W-:Y:S01]  /*1cb0*/  @!P0 IADD3 R7, R7, 0x80, RZ ;  /* 0x0000008007078810 */ /* 0x000fe20007ffe0ff */
[----:B------:R-:W-:-:S04]  /*1cc0*/  @!P0 IMAD.MOV.U32 R3, RZ, RZ, 0x2 ;  /* 0x00000002ff038424 */ /* 0x000fc800078e00ff */
[----:B------:R-:W-:-:S05]  /*1cd0*/  @!P0 IMAD.WIDE.U32 R2, R2, R3, c[0x0][0x168] ;  /* 0x00005a0002028625 */ /* 0x000fca00078e0003 */
[----:B------:R0:W-:Y:S02]  /*1ce0*/  @!P0 STG.E.U16 [R2.64], R10 ;  /* 0x0000000a02008986 */ /* 0x0001e4000c101504 */
.L_x_15711:
[----:B------:R-:W-:Y:S05]  /*1cf0*/  BSYNC B0 ;  /* 0x0000000000007941 */ /* 0x000fea0003800000 */
.L_x_15705:
        /* <DEDUP_REMOVED lines=8> */
.L_x_15712:
        /* <DEDUP_REMOVED lines=16> */
.L_x_50613:


//--------------------- .text._ZN2at6native29vectorized_elementwise_kernelILi8ENS0_13BUnaryFunctorIsssZZZNS0_16fmod_kernel_cudaERNS_18TensorIteratorBaseEENKUlvE_clEvENKUlvE3_clEvEUlssE_EESt5arrayIPcLm2EEEEviT0_T1_ --------------------------
	.section	.text._ZN2at6native29vectorized_elementwise_kernelILi8ENS0_13BUnaryFunctorIsssZZZNS0_16fmod_kernel_cudaERNS_18TensorIteratorBaseEENKUlvE_clEvENKUlvE3_clEvEUlssE_EESt5arrayIPcLm2EEEEviT0_T1_,"ax",@progbits
	.sectioninfo	@"SHI_REGISTERS=4"
	.align	128
        .global         _ZN2at6native29vectorized_elementwise_kernelILi8ENS0_13BUnaryFunctorIsssZZZNS0_16fmod_kernel_cudaERNS_18TensorIteratorBaseEENKUlvE_clEvENKUlvE3_clEvEUlssE_EESt5arrayIPcLm2EEEEviT0_T1_
        .type           _ZN2at6native29vectorized_elementwise_kernelILi8ENS0_13BUnaryFunctorIsssZZZNS0_16fmod_kernel_cudaERNS_18TensorIteratorBaseEENKUlvE_clEvENKUlvE3_clEvEUlssE_EESt5arrayIPcLm2EEEEviT0_T1_,@function
        .size           _ZN2at6native29vectorized_elementwise_kernelILi8ENS0_13BUnaryFunctorIsssZZZNS0_16fmod_kernel_cudaERNS_18TensorIteratorBaseEENKUlvE_clEvENKUlvE3_clEvEUlssE_EESt5arrayIPcLm2EEEEviT0_T1_,(.L_x_50614 - _ZN2at6native29vectorized_elementwise_kernelILi8ENS0_13BUnaryFunctorIsssZZZNS0_16fmod_kernel_cudaERNS_18TensorIteratorBaseEENKUlvE_clEvENKUlvE3_clEvEUlssE_EESt5arrayIPcLm2EEEEviT0_T1_)
        .other          _ZN2at6native29vectorized_elementwise_kernelILi8ENS0_13BUnaryFunctorIsssZZZNS0_16fmod_kernel_cudaERNS_18TensorIteratorBaseEENKUlvE_clEvENKUlvE3_clEvEUlssE_EESt5arrayIPcLm2EEEEviT0_T1_,@"STO_CUDA_ENTRY STV_DEFAULT"
_ZN2at6native29vectorized_elementwise_kernelILi8ENS0_13BUnaryFunctorIsssZZZNS0_16fmod_kernel_cudaERNS_18TensorIteratorBaseEENKUlvE_clEvENKUlvE3_clEvEUlssE_EESt5arrayIPcLm2EEEEviT0_T1_:
.text._ZN2at6native29vectorized_elementwise_kernelILi8ENS0_13BUnaryFunctorIsssZZZNS0_16fmod_kernel_cudaERNS_18TensorIteratorBaseEENKUlvE_clEvENKUlvE3_clEvEUlssE_EESt5arrayIPcLm2EEEEviT0_T1_:
[----:B------:R-:W-:Y:S02]  /*0000*/  MOV R1, c[0x0][0x28] ;  /* 0x00000a0000017a02 */ /* 0x000fe40000000f00 */
[----:B------:R-:W-:Y:S05]  /*0010*/  EXIT ;  /* 0x000000000000794d */ /* 0x000fea0003800000 */
.L_x_15713:
        /* <DEDUP_REMOVED lines=14> */
.L_x_50614:


//--------------------- .text._ZN2at6native18elementwise_kernelILi128ELi4EZNS0_15gpu_kernel_implINS0_13AUnaryFunctorIsssZZZNS0_16fmod_kernel_cudaERNS_18TensorIteratorBaseEENKUlvE_clEvENKUlvE3_clEvEUlssE_EEEEvS5_RKT_EUliE_EEviT1_ --------------------------
	.section	.text._ZN2at6native18elementwise_kernelILi128ELi4EZNS0_15gpu_kernel_implINS0_13AUnaryFunctorIsssZZZNS0_16fmod_kernel_cudaERNS_18TensorIteratorBaseEENKUlvE_clEvENKUlvE3_clEvEUlssE_EEEEvS5_RKT_EUliE_EEviT1_,"ax",@progbits
	.sectioninfo	@"SHI_REGISTERS=26"
	.align	128
        .global         _ZN2at6native18elementwise_kernelILi128ELi4EZNS0_15gpu_kernel_implINS0_13AUnaryFunctorIsssZZZNS0_16fmod_kernel_cudaERNS_18TensorIteratorBaseEENKUlvE_clEvENKUlvE3_clEvEUlssE_EEEEvS5_RKT_EUliE_EEviT1_
        .type           _ZN2at6native18elementwise_kernelILi128ELi4EZNS0_15gpu_kernel_implINS0_13AUnaryFunctorIsssZZZNS0_16fmod_kernel_cudaERNS_18TensorIteratorBaseEENKUlvE_clEvENKUlvE3_clEvEUlssE_EEEEvS5_RKT_EUliE_EEviT1_,@function
        .size           _ZN2at6native18elementwise_kernelILi128ELi4EZNS0_15gpu_kernel_implINS0_13AUnaryFunctorIsssZZZNS0_16fmod_kernel_cudaERNS_18TensorIteratorBaseEENKUlvE_clEvENKUlvE3_clEvEUlssE_EEEEvS5_RKT_EUliE_EEviT1_,(.L_x_50615 - _ZN2at6native18elementwise_kernelILi128ELi4EZNS0_15gpu_kernel_implINS0_13AUnaryFunctorIsssZZZNS0_16fmod_kernel_cudaERNS_18TensorIteratorBaseEENKUlvE_clEvENKUlvE3_clEvEUlssE_EEEEvS5_RKT_EUliE_EEviT1_)
        .other          _ZN2at6native18elementwise_kernelILi128ELi4EZNS0_15gpu_kernel_implINS0_13AUnaryFunctorIsssZZZNS0_16fmod_kernel_cudaERNS_18TensorIteratorBaseEENKUlvE_clEvENKUlvE3_clEvEUlssE_EEEEvS5_RKT_EUliE_EEviT1_,@"STO_CUDA_ENTRY STV_DEFAULT"
_ZN2at6native18elementwise_kernelILi128ELi4EZNS0_15gpu_kernel_implINS0_13AUnaryFunctorIsssZZZNS0_16fmod_kernel_cudaERNS_18TensorIteratorBaseEENKUlvE_clEvENKUlvE3_clEvEUlssE_EEEEvS5_RKT_EUliE_EEviT1_:
.text._ZN2at6native18elementwise_kernelILi128ELi4EZNS0_15gpu_kernel_implINS0_13AUnaryFunctorIsssZZZNS0_16fmod_kernel_cudaERNS_18TensorIteratorBaseEENKUlvE_clEvENKUlvE3_clEvEUlssE_EEEEvS5_RKT_EUliE_EEviT1_:
        /* <DEDUP_REMOVED lines=237> */
.L_x_15716:
        /* <DEDUP_REMOVED lines=18> */
.L_x_15720:
[----:B------:R0:W5:Y:S01]  /*0ff0*/  LDG.E.U8 R0, [R2.64] ;  /* 0x0000002402007981 */ /* 0x000162000c1e1100 */
[----:B------:R-:W-:Y:S05]  /*1000*/  BRA `(.L_x_15722) ;  /* 0x00000d7000007947 */ /* 0x000fea0003800000 */
.L_x_15719:
        /* <DEDUP_REMOVED lines=8> */
.L_x_15724:
[----:B------:R0:W5:Y:S01]  /*1090*/  LDG.E.U16 R0, [R2.64] ;  /* 0x0000002402007981 */ /* 0x000162000c1e1500 */
[----:B------:R-:W-:Y:S05]  /*10a0*/  BRA `(.L_x_15722) ;  /* 0x00000cd000007947 */ /* 0x000fea0003800000 */
.L_x_15723:
[----:B------:R0:W5:Y:S01]  /*10b0*/  LDG.E.U16 R0, [R2.64] ;  /* 0x0000002402007981 */ /* 0x000162000c1e1500 */
[----:B------:R-:W-:Y:S05]  /*10c0*/  BRA `(.L_x_15722) ;  /* 0x00000cb000007947 */ /* 0x000fea0003800000 */
.L_x_15718:
        /* <DEDUP_REMOVED lines=9> */
.L_x_15726:
[----:B------:R-:W2:Y:S02]  /*1160*/  LDG.E.U16 R4, [R2.64] ;  /* 0x0000002402047981 */ /* 0x000ea4000c1e1500 */
[----:B--2---:R-:W-:-:S06]  /*1170*/  HADD2.F32 R4, -RZ, R4.H0_H0 ;  /* 0x20000004ff047230 */ /* 0x004fcc0000004100 */
[----:B------:R-:W0:Y:S02]  /*1180*/  F2I.FTZ.TRUNC.NTZ R4, R4 ;  /* 0x0000000400047305 */ /* 0x000e24000021f100 */
[----:B0-----:R-:W-:Y:S01]  /*1190*/  PRMT R0, R4, 0x7610, R0 ;  /* 0x0000761004007816 */ /* 0x001fe20000000000 */
[----:B------:R-:W-:Y:S05]  /*11a0*/  BRA `(.L_x_15722) ;  /* 0x00000bd000007947 */ /* 0x000fea0003800000 */
.L_x_15725:
        /* <DEDUP_REMOVED lines=9> */
.L_x_15728:
[----:B------:R-:W2:Y:S02]  /*1240*/  LDG.E.U16 R2, [R2.64] ;  /* 0x0000002402027981 */ /* 0x000ea4000c1e1500 */
[----:B--2---:R-:W-:-:S06]  /*1250*/  HADD2.F32 R4, -RZ, R2.H0_H0 ;  /* 0x20000002ff047230 */ /* 0x004fcc0000004100 */
[----:B------:R-:W0:Y:S02]  /*1260*/  F2I.FTZ.TRUNC.NTZ R4, R4 ;  /* 0x0000000400047305 */ /* 0x000e24000021f100 */
[----:B0-----:R-:W-:Y:S01]  /*1270*/  PRMT R0, R4, 0x7610, R0 ;  /* 0x0000761004007816 */ /* 0x001fe20000000000 */
[----:B------:R-:W-:Y:S05]  /*1280*/  BRA `(.L_x_15722) ;  /* 0x00000af000007947 */ /* 0x000fea0003800000 */
.L_x_15727:
[----:B------:R-:W2:Y:S02]  /*1290*/  LDG.E.64 R2, [R2.64] ;  /* 0x0000002402027981 */ /* 0x000ea4000c1e1b00 */
[----:B--2---:R0:W1:Y:S01]  /*12a0*/  F2I.F64.TRUNC R0, R2 ;  /* 0x0000000200007311 */ /* 0x004062000030d100 */
[----:B------:R-:W-:Y:S05]  /*12b0*/  BRA `(.L_x_15722) ;  /* 0x00000ac000007947 */ /* 0x000fea0003800000 */
.L_x_15717:
        /* <DEDUP_REMOVED lines=12> */
.L_x_15731:
[----:B------:R-:W2:Y:S02]  /*1380*/  LDG.E.64 R2, [R2.64] ;  /* 0x0000002402027981 */ /* 0x000ea4000c1e1b00 */
[----:B--2---:R0:W1:Y:S01]  /*1390*/  F2I.F64.TRUNC R0, R2 ;  /* 0x0000000200007311 */ /* 0x004062000030d100 */
[----:B------:R-:W-:Y:S05]  /*13a0*/  BRA `(.L_x_15722) ;  /* 0x000009d000007947 */ /* 0x000fea0003800000 */
.L_x_15730:
        /* <DEDUP_REMOVED lines=28> */
.L_x_15733:
        /* <DEDUP_REMOVED lines=15> */
.L_x_15732:
[----:B------:R-:W2:Y:S02]  /*1660*/  LDG.E.U16 R2, [R2.64] ;  /* 0x0000002402027981 */ /* 0x000ea4000c1e1500 */
[----:B--2---:R-:W-:-:S04]  /*1670*/  PRMT R2, RZ, 0x5410, R2 ;  /* 0x00005410ff027816 */ /* 0x004fc80000000002 */
[----:B------:R0:W1:Y:S01]  /*1680*/  F2I.FTZ.TRUNC.NTZ R0, R2 ;  /* 0x0000000200007305 */ /* 0x000062000021f100 */
[----:B------:R-:W-:Y:S05]  /*1690*/  BRA `(.L_x_15722) ;  /* 0x000006e000007947 */ /* 0x000fea0003800000 */
.L_x_15729:
        /* <DEDUP_REMOVED lines=10> */
.L_x_15736:
        /* <DEDUP_REMOVED lines=21> */
.L_x_15740:
[----:B------:R-:W-:Y:S05]  /*1890*/  BSYNC B1 ;  /* 0x0000000000017941 */ /* 0x000fea0003800000 */
.L_x_15739:
[----:B------:R-:W-:Y:S01]  /*18a0*/  IMAD.SHL.U32 R2, R2, 0x100000, RZ ;  /* 0x0010000002027824 */ /* 0x000fe200078e00ff */
[----:B------:R-:W-:-:S04]  /*18b0*/  LEA R3, R0, 0x3b800000, 0x17 ;  /* 0x3b80000000037811 */ /* 0x000fc800078eb8ff */
[----:B------:R-:W-:Y:S02]  /*18c0*/  LOP3.LUT R4, R3, R2, R4, 0xfe, !PT ;  /* 0x0000000203047212 */ /* 0x000fe400078efe04 */
.L_x_15738:
[----:B------:R-:W-:Y:S05]  /*18d0*/  BSYNC B0 ;  /* 0x0000000000007941 */ /* 0x000fea0003800000 */
.L_x_15737:
[----:B------:R-:W0:Y:S02]  /*18e0*/  F2I.FTZ.TRUNC.NTZ R4, R4 ;  /* 0x0000000400047305 */ /* 0x000e24000021f100 */
[----:B0-----:R-:W-:Y:S01]  /*18f0*/  PRMT R0, R4, 0x7610, R0 ;  /* 0x0000761004007816 */ /* 0x001fe20000000000 */
[----:B------:R-:W-:Y:S05]  /*1900*/  BRA `(.L_x_15722) ;  /* 0x0000047000007947 */ /* 0x000fea0003800000 */
.L_x_15735:
        /* <DEDUP_REMOVED lines=21> */
.L_x_15744:
[----:B------:R-:W-:Y:S05]  /*1a60*/  BSYNC B1 ;  /* 0x0000000000017941 */ /* 0x000fea0003800000 */
.L_x_15743:
[----:B------:R-:W-:Y:S01]  /*1a70*/  IMAD.SHL.U32 R2, R2, 0x200000, RZ ;  /* 0x0020000002027824 */ /* 0x000fe200078e00ff */
[----:B------:R-:W-:-:S04]  /*1a80*/  LEA R3, R0, 0x37800000, 0x17 ;  /* 0x3780000000037811 */ /* 0x000fc800078eb8ff */
[----:B------:R-:W-:Y:S02]  /*1a90*/  LOP3.LUT R4, R3, R2, R4, 0xfe, !PT ;  /* 0x0000000203047212 */ /* 0x000fe400078efe04 */
.L_x_15742:
[----:B------:R-:W-:Y:S05]  /*1aa0*/  BSYNC B0 ;  /* 0x0000000000007941 */ /* 0x000fea0003800000 */
.L_x_15741:
[----:B------:R-:W0:Y:S02]  /*1ab0*/  F2I.FTZ.TRUNC.NTZ R4, R4 ;  /* 0x0000000400047305 */ /* 0x000e24000021f100 */
[----:B0-----:R-:W-:Y:S01]  /*1ac0*/  PRMT R0, R4, 0x7610, R0 ;  /* 0x0000761004007816 */ /* 0x001fe20000000000 */
[----:B------:R-:W-:Y:S05]  /*1ad0*/  BRA `(.L_x_15722) ;  /* 0x000002a000007947 */ /* 0x000fea0003800000 */
.L_x_15734:
        /* <DEDUP_REMOVED lines=14> */
.L_x_15748:
[----:B------:R-:W-:Y:S05]  /*1bc0*/  BSYNC B0 ;  /* 0x0000000000007941 */ /* 0x000fea0003800000 */
.L_x_15747:
[----:B------:R-:W0:Y:S02]  /*1bd0*/  F2I.FTZ.TRUNC.NTZ R4, R4 ;  /* 0x0000000400047305 */ /* 0x000e24000021f100 */
[----:B0-----:R-:W-:Y:S01]  /*1be0*/  PRMT R0, R4, 0x7610, R0 ;  /* 0x0000761004007816 */ /* 0x001fe20000000000 */
[----:B------:R-:W-:Y:S05]  /*1bf0*/  BRA `(.L_x_15722) ;  /* 0x0000018000007947 */ /* 0x000fea0003800000 */
.L_x_15721:
        /* <DEDUP_REMOVED lines=21> */
.L_x_15746:
[----:B------:R0:W5:Y:S01]  /*1d50*/  LDG.E.U16 R0, [R2.64] ;  /* 0x0000002402007981 */ /* 0x000162000c1e1500 */
[----:B------:R-:W-:Y:S05]  /*1d60*/  BRA `(.L_x_15722) ;  /* 0x0000001000007947 */ /* 0x000fea0003800000 */
.L_x_15745:
[----:B------:R0:W5:Y:S02]  /*1d70*/  LDG.E.U16 R0, [R2.64] ;  /* 0x0000002402007981 */ /* 0x000164000c1e1500 */
.L_x_15722:
[----:B-1---5:R-:W-:Y:S01]  /*1d80*/  PRMT R0, R0, 0x9910, RZ ;  /* 0x0000991000007816 */ /* 0x022fe200000000ff */
[----:B------:R-:W1:Y:S03]  /*1d90*/  LDC.U16 R4, c[0x0][0x372] ;  /* 0x0000dc80ff047b82 */ /* 0x000e660000000400 */
[-C--:B------:R-:W-:Y:S02]  /*1da0*/  IABS R6, R0.reuse ;  /* 0x0000000000067213 */ /* 0x080fe40000000000 */
[----:B------:R-:W-:Y:S02]  /*1db0*/  IABS R9, R0 ;  /* 0x0000000000097213 */ /* 0x000fe40000000000 */
[----:B------:R-:W2:Y:S08]  /*1dc0*/  I2F.RP R5, R6 ;  /* 0x0000000600057306 */ /* 0x000eb00000209400 */
[----:B--2---:R-:W2:Y:S01]  /*1dd0*/  MUFU.RCP R5, R5 ;  /* 0x0000000500057308 */ /* 0x004ea20000001000 */
[----:B-1----:R-:W-:-:S04]  /*1de0*/  PRMT R4, R4, 0x9910, RZ ;  /* 0x0000991004047816 */ /* 0x002fc800000000ff */
[----:B------:R-:W-:Y:S02]  /*1df0*/  IABS R8, R4 ;  /* 0x0000000400087213 */ /* 0x000fe40000000000 */
[----:B------:R-:W-:Y:S02]  /*1e00*/  ISETP.GE.AND P1, PT, R4, RZ, PT ;  /* 0x000000ff0400720c */ /* 0x000fe40003f26270 */
[----:B0-2---:R-:W-:Y:S01]  /*1e10*/  IADD3 R2, R5, 0xffffffe, RZ ;  /* 0x0ffffffe05027810 */ /* 0x005fe20007ffe0ff */
[----:B------:R-:W-:-:S03]  /*1e20*/  IMAD.MOV R5, RZ, RZ, -R9 ;  /* 0x000000ffff057224 */ /* 0x000fc600078e0a09 */
        /* <DEDUP_REMOVED lines=29> */
.L_x_15752:
[----:B------:R0:W-:Y:S01]  /*2000*/  STG.E.U8 [R16.64], R3 ;  /* 0x0000000310007986 */ /* 0x0001e2000c101124 */
[----:B------:R-:W-:Y:S05]  /*2010*/  BRA `(.L_x_15754) ;  /* 0x00000df000007947 */ /* 0x000fea0003800000 */
.L_x_15751:
        /* <DEDUP_REMOVED lines=11> */
.L_x_15756:
[----:B------:R-:W-:-:S05]  /*20d0*/  PRMT R3, R3, 0x9910, RZ ;  /* 0x0000991003037816 */ /* 0x000fca00000000ff */
[----:B------:R0:W-:Y:S01]  /*20e0*/  STG.E [R16.64], R3 ;  /* 0x0000000310007986 */ /* 0x0001e2000c101924 */
[----:B------:R-:W-:Y:S05]  /*20f0*/  BRA `(.L_x_15754) ;  /* 0x00000d1000007947 */ /* 0x000fea0003800000 */
.L_x_15755:
[----:B------:R0:W-:Y:S01]  /*2100*/  STG.E.U16 [R16.64], R3 ;  /* 0x0000000310007986 */ /* 0x0001e2000c101524 */
[----:B------:R-:W-:Y:S05]  /*2110*/  BRA `(.L_x_15754) ;  /* 0x00000cf000007947 */ /* 0x000fea0003800000 */
.L_x_15750:
        /* <DEDUP_REMOVED lines=9> */
.L_x_15758:
[----:B------:R-:W0:Y:S02]  /*21b0*/  I2F.S16 R0, R3 ;  /* 0x0000000300007306 */ /* 0x000e240000101400 */
[----:B0-----:R-:W-:-:S05]  /*21c0*/  F2FP.PACK_AB R0, RZ, R0 ;  /* 0x00000000ff00723e */ /* 0x001fca00000000ff */
[----:B------:R0:W-:Y:S01]  /*21d0*/  STG.E.U16 [R16.64], R0 ;  /* 0x0000000010007986 */ /* 0x0001e2000c101524 */
[----:B------:R-:W-:Y:S05]  /*21e0*/  BRA `(.L_x_15754) ;  /* 0x00000c2000007947 */ /* 0x000fea0003800000 */
.L_x_15757:
        /* <DEDUP_REMOVED lines=10> */
.L_x_15760:
[----:B------:R-:W0:Y:S02]  /*2290*/  I2F.S16 R3, R3 ;  /* 0x0000000300037306 */ /* 0x000e240000101400 */
[----:B0-----:R-:W-:-:S04]  /*22a0*/  F2FP.PACK_AB R3, RZ, R3 ;  /* 0x00000003ff03723e */ /* 0x001fc800000000ff */
[----:B------:R-:W-:-:S05]  /*22b0*/  PRMT R3, R3, 0x5410, RZ ;  /* 0x0000541003037816 */ /* 0x000fca00000000ff */
[----:B------:R0:W-:Y:S01]  /*22c0*/  STG.E [R16.64], R3 ;  /* 0x0000000310007986 */ /* 0x0001e2000c101924 */
[----:B------:R-:W-:Y:S05]  /*22d0*/  BRA `(.L_x_15754) ;  /* 0x00000b3000007947 */ /* 0x000fea0003800000 */
.L_x_15759:
[----:B------:R-:W0:Y:S02]  /*22e0*/  I2F.F64.S16 R2, R3 ;  /* 0x0000000300027312 */ /* 0x000e240000101c00 */
[----:B0-----:R0:W-:Y:S01]  /*22f0*/  STG.E.64 [R16.64], R2 ;  /* 0x0000000210007986 */ /* 0x0011e2000c101b24 */
[----:B------:R-:W-:Y:S05]  /*2300*/  BRA `(.L_x_15754) ;  /* 0x00000b0000007947 */ /* 0x000fea0003800000 */
.L_x_15749:
        /* <DEDUP_REMOVED lines=13> */
.L_x_15763:
[----:B------:R-:W0:Y:S01]  /*23e0*/  I2F.F64.S16 R4, R3 ;  /* 0x0000000300047312 */ /* 0x000e220000101c00 */
[----:B------:R-:W-:-:S05]  /*23f0*/  CS2R R6, SRZ ;  /* 0x0000000000067805 */ /* 0x000fca000001ff00 */
[----:B0-----:R0:W-:Y:S01]  /*2400*/  STG.E.128 [R16.64], R4 ;  /* 0x0000000410007986 */ /* 0x0011e2000c101d24 */
[----:B------:R-:W-:Y:S05]  /*2410*/  BRA `(.L_x_15754) ;  /* 0x000009f000007947 */ /* 0x000fea0003800000 */
.L_x_15762:
        /* <DEDUP_REMOVED lines=21> */
.L_x_15767:
[----:B------:R-:W-:Y:S05]  /*2570*/  BSYNC B0 ;  /* 0x0000000000007941 */ /* 0x000fea0003800000 */
.L_x_15766:
[----:B------:R-:W-:-:S05]  /*2580*/  LOP3.LUT R3, R0, R3, RZ, 0xfc, !PT ;  /* 0x0000000300037212 */ /* 0x000fca00078efcff */
[----:B------:R0:W-:Y:S01]  /*2590*/  STG.E.U8 [R16.64], R3 ;  /* 0x0000000310007986 */ /* 0x0001e2000c101124 */
[----:B------:R-:W-:Y:S05]  /*25a0*/  BRA `(.L_x_15754) ;  /* 0x0000086000007947 */ /* 0x000fea0003800000 */
.L_x_15765:
        /* <DEDUP_REMOVED lines=13> */
.L_x_15769:
[----:B------:R-:W-:Y:S01]  /*2680*/  IMAD.MOV.U32 R0, RZ, RZ, 0x7f ;  /* 0x0000007fff007424 */ /* 0x000fe200078e00ff */
[----:B------:R-:W-:-:S04]  /*2690*/  ISETP.GT.U32.AND P0, PT, R2, 0x7f800000, PT ;  /* 0x7f8000000200780c */ /* 0x000fc80003f04070 */
[----:B------:R-:W-:-:S04]  /*26a0*/  SEL R0, R0, 0x7c, P0 ;  /* 0x0000007c00007807 */ /* 0x000fc80000000000 */
.L_x_15770:
[----:B------:R-:W-:Y:S05]  /*26b0*/  BSYNC B0 ;  /* 0x0000000000007941 */ /* 0x000fea0003800000 */
.L_x_15768:
[----:B------:R-:W-:-:S04]  /*26c0*/  LOP3.LUT R2, R3, 0x80000000, RZ, 0xc0, !PT ;  /* 0x8000000003027812 */ /* 0x000fc800078ec0ff */
[----:B------:R-:W-:-:S04]  /*26d0*/  SHF.R.U32.HI R3, RZ, 0x18, R2 ;  /* 0x00000018ff037819 */ /* 0x000fc80000011602 */
[----:B------:R-:W-:-:S05]  /*26e0*/  LOP3.LUT R3, R0, R3, RZ, 0xfc, !PT ;  /* 0x0000000300037212 */ /* 0x000fca00078efcff */
[----:B------:R0:W-:Y:S01]  /*26f0*/  STG.E.U8 [R16.64], R3 ;  /* 0x0000000310007986 */ /* 0x0001e2000c101124 */
[----:B------:R-:W-:Y:S05]  /*2700*/  BRA `(.L_x_15754) ;  /* 0x0000070000007947 */ /* 0x000fea0003800000 */
.L_x_15764:
[----:B------:R-:W0:Y:S02]  /*2710*/  I2F.S16 R0, R3 ;  /* 0x0000000300007306 */ /* 0x000e240000101400 */
[----:B0-----:R-:W-:-:S05]  /*2720*/  F2FP.BF16.PACK_AB R0, RZ, R0 ;  /* 0x00000000ff00723e */ /* 0x001fca00000010ff */
[----:B------:R0:W-:Y:S01]  /*2730*/  STG.E.U16 [R16.64], R0 ;  /* 0x0000000010007986 */ /* 0x0001e2000c101524 */
[----:B------:R-:W-:Y:S05]  /*2740*/  BRA `(.L_x_15754) ;  /* 0x000006c000007947 */ /* 0x000fea0003800000 */
.L_x_15761:
        /* <DEDUP_REMOVED lines=10> */
.L_x_15773:
        /* <DEDUP_REMOVED lines=17> */
.L_x_15776:
[----:B------:R-:W-:-:S04]  /*2900*/  LOP3.LUT R2, R3, 0x80000000, RZ, 0xc0, !PT ;  /* 0x8000000003027812 */ /* 0x000fc800078ec0ff */
[----:B------:R-:W-:-:S04]  /*2910*/  SHF.R.U32.HI R3, RZ, 0x18, R2 ;  /* 0x00000018ff037819 */ /* 0x000fc80000011602 */
[----:B------:R-:W-:-:S04]  /*2920*/  LOP3.LUT R0, R0, R3, RZ, 0xfc, !PT ;  /* 0x0000000300007212 */ /* 0x000fc800078efcff */
[----:B------:R-:W-:Y:S02]  /*2930*/  PRMT R8, R0, 0x7610, R8 ;  /* 0x0000761000087816 */ /* 0x000fe40000000008 */
.L_x_15775:
[----:B------:R-:W-:Y:S05]  /*2940*/  BSYNC B0 ;  /* 0x0000000000007941 */ /* 0x000fea0003800000 */
.L_x_15774:
[----:B------:R0:W-:Y:S01]  /*2950*/  STG.E.U8 [R16.64], R8 ;  /* 0x0000000810007986 */ /* 0x0001e2000c101124 */
[----:B------:R-:W-:Y:S05]  /*2960*/  BRA `(.L_x_15754) ;  /* 0x000004a000007947 */ /* 0x000fea0003800000 */
.L_x_15772:
        /* <DEDUP_REMOVED lines=17> */
.L_x_15779:
[----:B------:R-:W-:-:S04]  /*2a80*/  LOP3.LUT R2, R3, 0x80000000, RZ, 0xc0, !PT ;  /* 0x8000000003027812 */ /* 0x000fc800078ec0ff */
[----:B------:R-:W-:-:S04]  /*2a90*/  SHF.R.U32.HI R3, RZ, 0x18, R2 ;  /* 0x00000018ff037819 */ /* 0x000fc80000011602 */
[----:B------:R-:W-:-:S04]  /*2aa0*/  LOP3.LUT R0, R0, R3, RZ, 0xfc, !PT ;  /* 0x0000000300007212 */ /* 0x000fc800078efcff */
[----:B------:R-:W-:Y:S02]  /*2ab0*/  PRMT R8, R0, 0x7610, R8 ;  /* 0x0000761000087816 */ /* 0x000fe40000000008 */
.L_x_15778:
[----:B------:R-:W-:Y:S05]  /*2ac0*/  BSYNC B0 ;  /* 0x0000000000007941 */ /* 0x000fea0003800000 */
.L_x_15777:
[----:B------:R0:W-:Y:S01]  /*2ad0*/  STG.E.U8 [R16.64], R8 ;  /* 0x0000000810007986 */ /* 0x0001e2000c101124 */
[----:B------:R-:W-:Y:S05]  /*2ae0*/  BRA `(.L_x_15754) ;  /* 0x0000032000007947 */ /* 0x000fea0003800000 */
.L_x_15771:
        /* <DEDUP_REMOVED lines=23> */
.L_x_15753:
        /* <DEDUP_REMOVED lines=20> */
.L_x_15781:
[----:B------:R-:W-:-:S05]  /*2da0*/  PRMT R3, R3, 0x9910, RZ ;  /* 0x0000991003037816 */ /* 0x000fca00000000ff */
[----:B------:R-:W-:-:S05]  /*2db0*/  IMAD.MOV.U32 R2, RZ, RZ, R3 ;  /* 0x000000ffff027224 */ /* 0x000fca00078e0003 */
[----:B------:R-:W-:-:S05]  /*2dc0*/  SHF.R.S32.HI R3, RZ, 0x1f, R2 ;  /* 0x0000001fff037819 */ /* 0x000fca0000011402 */
[----:B------:R0:W-:Y:S01]  /*2dd0*/  STG.E.64 [R16.64], R2 ;  /* 0x0000000210007986 */ /* 0x0001e2000c101b24 */
[----:B------:R-:W-:Y:S05]  /*2de0*/  BRA `(.L_x_15754) ;  /* 0x0000002000007947 */ /* 0x000fea0003800000 */
.L_x_15780:
[----:B------:R-:W-:-:S05]  /*2df0*/  PRMT R3, R3, 0x9910, RZ ;  /* 0x0000991003037816 */ /* 0x000fca00000000ff */
[----:B------:R0:W-:Y:S02]  /*2e00*/  STG.E [R16.64], R3 ;  /* 0x0000000310007986 */ /* 0x0001e4000c101924 */
.L_x_15754:
[----:B------:R-:W-:-:S05]  /*2e10*/  IMAD R18, R18, 0x200, R23 ;  /* 0x0000020012127824 */ /* 0x000fca00078e0217 */
[----:B------:R-:W-:Y:S02]  /*2e20*/  IADD3 R19, R18, 0x80, RZ ;  /* 0x0000008012137810 */ /* 0x000fe40007ffe0ff */
.L_x_15715:
[----:B------:R-:W-:Y:S05]  /*2e30*/  BSYNC B6 ;  /* 0x0000000000067941 */ /* 0x000fea0003800000 */
.L_x_15714:
        /* <DEDUP_REMOVED lines=231> */
.L_x_15784:
        /* <DEDUP_REMOVED lines=18> */
.L_x_15788:
[----:B------:R0:W5:Y:S01]  /*3dd0*/  LDG.E.U8 R0, [R2.64] ;  /* 0x0000002402007981 */ /* 0x000162000c1e1100 */
[----:B------:R-:W-:Y:S05]  /*3de0*/  BRA `(.L_x_15790) ;  /* 0x00000d7000007947 */ /* 0x000fea0003800000 */
.L_x_15787:
        /* <DEDUP_REMOVED lines=8> */
.L_x_15792:
[----:B------:R0:W5:Y:S01]  /*3e70*/  LDG.E.U16 R0, [R2.64] ;  /* 0x0000002402007981 */ /* 0x000162000c1e1500 */
[----:B------:R-:W-:Y:S05]  /*3e80*/  BRA `(.L_x_15790) ;  /* 0x00000cd000007947 */ /* 0x000fea0003800000 */
.L_x_15791:
[----:B------:R0:W5:Y:S01]  /*3e90*/  LDG.E.U16 R0, [R2.64] ;  /* 0x0000002402007981 */ /* 0x000162000c1e1500 */
[----:B------:R-:W-:Y:S05]  /*3ea0*/  BRA `(.L_x_15790) ;  /* 0x00000cb000007947 */ /* 0x000fea0003800000 */
.L_x_15786:
        /* <DEDUP_REMOVED lines=9> */
.L_x_15794:
[----:B------:R-:W2:Y:S02]  /*3f40*/  LDG.E.U16 R4, [R2.64] ;  /* 0x0000002402047981 */ /* 0x000ea4000c1e1500 */
[----:B--2---:R-:W-:-:S06]  /*3f50*/  HADD2.F32 R4, -RZ, R4.H0_H0 ;  /* 0x20000004ff047230 */ /* 0x004fcc0000004100 */
[----:B------:R-:W0:Y:S02]  /*3f60*/  F2I.FTZ.TRUNC.NTZ R4, R4 ;  /* 0x0000000400047305 */ /* 0x000e24000021f100 */
[----:B0-----:R-:W-:Y:S01]  /*3f70*/  PRMT R0, R4, 0x7610, R0 ;  /* 0x0000761004007816 */ /* 0x001fe20000000000 */
[----:B------:R-:W-:Y:S05]  /*3f80*/  BRA `(.L_x_15790) ;  /* 0x00000bd000007947 */ /* 0x000fea0003800000 */
.L_x_15793:
        /* <DEDUP_REMOVED lines=9> */
.L_x_15796:
[----:B------:R-:W2:Y:S02]  /*4020*/  LDG.E.U16 R2, [R2.64] ;  /* 0x0000002402027981 */ /* 0x000ea4000c1e1500 */
[----:B--2---:R-:W-:-:S06]  /*4030*/  HADD2.F32 R4, -RZ, R2.H0_H0 ;  /* 0x20000002ff047230 */ /* 0x004fcc0000004100 */
[----:B------:R-:W0:Y:S02]  /*4040*/  F2I.FTZ.TRUNC.NTZ R4, R4 ;  /* 0x0000000400047305 */ /* 0x000e24000021f100 */
[----:B0-----:R-:W-:Y:S01]  /*4050*/  PRMT R0, R4, 0x7610, R0 ;  /* 0x0000761004007816 */ /* 0x001fe20000000000 */
[----:B------:R-:W-:Y:S05]  /*4060*/  BRA `(.L_x_15790) ;  /* 0x00000af000007947 */ /* 0x000fea0003800000 */
.L_x_15795:
[----:B------:R-:W2:Y:S02]  /*4070*/  LDG.E.64 R2, [R2.64] ;  /* 0x0000002402027981 */ /* 0x000ea4000c1e1b00 */
[----:B--2---:R0:W1:Y:S01]  /*4080*/  F2I.F64.TRUNC R0, R2 ;  /* 0x0000000200007311 */ /* 0x004062000030d100 */
[----:B------:R-:W-:Y:S05]  /*4090*/  BRA `(.L_x_15790) ;  /* 0x00000ac000007947 */ /* 0x000fea0003800000 */
.L_x_15785:
        /* <DEDUP_REMOVED lines=12> */
.L_x_15799:
[----:B------:R-:W2:Y:S02]  /*4160*/  LDG.E.64 R2, [R2.64] ;  /* 0x0000002402027981 */ /* 0x000ea4000c1e1b00 */
[----:B--2---:R0:W1:Y:S01]  /*4170*/  F2I.F64.TRUNC R0, R2 ;  /* 0x0000000200007311 */ /* 0x004062000030d100 */
[----:B------:R-:W-:Y:S05]  /*4180*/  BRA `(.L_x_15790) ;  /* 0x000009d000007947 */ /* 0x000fea0003800000 */
.L_x_15798:
        /* <DEDUP_REMOVED lines=28> */
.L_x_15801:
        /* <DEDUP_REMOVED lines=15> */
.L_x_15800:
[----:B------:R-:W2:Y:S02]  /*4440*/  LDG.E.U16 R2, [R2.64] ;  /* 0x0000002402027981 */ /* 0x000ea4000c1e1500 */
[----:B--2---:R-:W-:-:S04]  /*4450*/  PRMT R2, RZ, 0x5410, R2 ;  /* 0x00005410ff027816 */ /* 0x004fc80000000002 */
[----:B------:R0:W1:Y:S01]  /*4460*/  F2I.FTZ.TRUNC.NTZ R0, R2 ;  /* 0x0000000200007305 */ /* 0x000062000021f100 */
[----:B------:R-:W-:Y:S05]  /*4470*/  BRA `(.L_x_15790) ;  /* 0x000006e000007947 */ /* 0x000fea0003800000 */
.L_x_15797:
        /* <DEDUP_REMOVED lines=10> */
.L_x_15804:
        /* <DEDUP_REMOVED lines=21> */
.L_x_15808:
[----:B------:R-:W-:Y:S05]  /*4670*/  BSYNC B1 ;  /* 0x0000000000017941 */ /* 0x000fea0003800000 */
.L_x_15807:
[----:B------:R-:W-:Y:S01]  /*4680*/  IMAD.SHL.U32 R2, R2, 0x100000, RZ ;  /* 0x0010000002027824 */ /* 0x000fe200078e00ff */
[----:B------:R-:W-:-:S04]  /*4690*/  LEA R3, R0, 0x3b800000, 0x17 ;  /* 0x3b80000000037811 */ /* 0x000fc800078eb8ff */
[----:B------:R-:W-:Y:S02]  /*46a0*/  LOP3.LUT R4, R3, R2, R4, 0xfe, !PT ;  /* 0x0000000203047212 */ /* 0x000fe400078efe04 */
.L_x_15806:
[----:B------:R-:W-:Y:S05]  /*46b0*/  BSYNC B0 ;  /* 0x0000000000007941 */ /* 0x000fea0003800000 */
.L_x_15805:
[----:B------:R-:W0:Y:S02]  /*46c0*/  F2I.FTZ.TRUNC.NTZ R4, R4 ;  /* 0x0000000400047305 */ /* 0x000e24000021f100 */
[----:B0-----:R-:W-:Y:S01]  /*46d0*/  PRMT R0, R4, 0x7610, R0 ;  /* 0x0000761004007816 */ /* 0x001fe20000000000 */
[----:B------:R-:W-:Y:S05]  /*46e0*/  BRA `(.L_x_15790) ;  /* 0x0000047000007947 */ /* 0x000fea0003800000 */
.L_x_15803:
        /* <DEDUP_REMOVED lines=21> */
.L_x_15812:
[----:B------:R-:W-:Y:S05]  /*4840*/  BSYNC B1 ;  /* 0x0000000000017941 */ /* 0x000fea0003800000 */
.L_x_15811:
[----:B------:R-:W-:Y:S01]  /*4850*/  IMAD.SHL.U32 R2, R2, 0x200000, RZ ;  /* 0x0020000002027824 */ /* 0x000fe200078e00ff */
[----:B------:R-:W-:-:S04]  /*4860*/  LEA R3, R0, 0x37800000, 0x17 ;  /* 0x3780000000037811 */ /* 0x000fc800078eb8ff */
[----:B------:R-:W-:Y:S02]  /*4870*/  LOP3.LUT R4, R3, R2, R4, 0xfe, !PT ;  /* 0x0000000203047212 */ /* 0x000fe400078efe04 */
.L_x_15810:
[----:B------:R-:W-:Y:S05]  /*4880*/  BSYNC B0 ;  /* 0x0000000000007941 */ /* 0x000fea0003800000 */
.L_x_15809:
[----:B------:R-:W0:Y:S02]  /*4890*/  F2I.FTZ.TRUNC.NTZ R4, R4 ;  /* 0x0000000400047305 */ /* 0x000e24000021f100 */
[----:B0-----:R-:W-:Y:S01]  /*48a0*/  PRMT R0, R4, 0x7610, R0 ;  /* 0x0000761004007816 */ /* 0x001fe20000000000 */
[----:B------:R-:W-:Y:S05]  /*48b0*/  BRA `(.L_x_15790) ;  /* 0x000002a000007947 */ /* 0x000fea0003800000 */
.L_x_15802:
        /* <DEDUP_REMOVED lines=14> */
.L_x_15816:
[----:B------:R-:W-:Y:S05]  /*49a0*/  BSYNC B0 ;  /* 0x0000000000007941 */ /* 0x000fea0003800000 */
.L_x_15815:
[----:B------:R-:W0:Y:S02]  /*49b0*/  F2I.FTZ.TRUNC.NTZ R4, R4 ;  /* 0x0000000400047305 */ /* 0x000e24000021f100 */
[----:B0-----:R-:W-:Y:S01]  /*49c0*/  PRMT R0, R4, 0x7610, R0 ;  /* 0x0000761004007816 */ /* 0x001fe20000000000 */
[----:B------:R-:W-:Y:S05]  /*49d0*/  BRA `(.L_x_15790) ;  /* 0x0000018000007947 */ /* 0x000fea0003800000 */
.L_x_15789:
        /* <DEDUP_REMOVED lines=21> */
.L_x_15814:
[----:B------:R0:W5:Y:S01]  /*4b30*/  LDG.E.U16 R0, [R2.64] ;  /* 0x0000002402007981 */ /* 0x000162000c1e1500 */
[----:B------:R-:W-:Y:S05]  /*4b40*/  BRA `(.L_x_15790) ;  /* 0x0000001000007947 */ /* 0x000fea0003800000 */
.L_x_15813:
[----:B------:R0:W5:Y:S02]  /*4b50*/  LDG.E.U16 R0, [R2.64] ;  /* 0x0000002402007981 */ /* 0x000164000c1e1500 */
.L_x_15790:
[----:B-1---5:R-:W-:Y:S01]  /*4b60*/  PRMT R6, R0, 0x9910, RZ ;  /* 0x0000991000067816 */ /* 0x022fe200000000ff */
[----:B------:R-:W1:Y:S03]  /*4b70*/  LDC.U16 R5, c[0x0][0x372] ;  /* 0x0000dc80ff057b82 */ /* 0x000e660000000400 */
[-C--:B------:R-:W-:Y:S02]  /*4b80*/  IABS R4, R6.reuse ;  /* 0x0000000600047213 */ /* 0x080fe40000000000 */
[----:B------:R-:W-:Y:S02]  /*4b90*/  IABS R9, R6 ;  /* 0x0000000600097213 */ /* 0x000fe40000000000 */
[----:B------:R-:W2:Y:S08]  /*4ba0*/  I2F.RP R0, R4 ;  /* 0x0000000400007306 */ /* 0x000eb00000209400 */
[----:B--2---:R-:W2:Y:S01]  /*4bb0*/  MUFU.RCP R0, R0 ;  /* 0x0000000000007308 */ /* 0x004ea20000001000 */
[----:B-1----:R-:W-:-:S04]  /*4bc0*/  PRMT R7, R5, 0x9910, RZ ;  /* 0x0000991005077816 */ /* 0x002fc800000000ff */
[----:B------:R-:W-:Y:S02]  /*4bd0*/  ISETP.GE.AND P1, PT, R7, RZ, PT ;  /* 0x000000ff0700720c */ /* 0x000fe40003f26270 */
[----:B0-2---:R-:W-:Y:S01]  /*4be0*/  IADD3 R2, R0, 0xffffffe, RZ ;  /* 0x0ffffffe00027810 */ /* 0x005fe20007ffe0ff */
[----:B------:R-:W-:-:S03]  /*4bf0*/  IMAD.MOV R0, RZ, RZ, -R9 ;  /* 0x000000ffff007224 */ /* 0x000fc600078e0a09 */
[----:B------:R0:W1:Y:S02]  /*4c00*/  F2I.FTZ.U32.TRUNC.NTZ R3, R2 ;  /* 0x0000000200037305 */ /* 0x000064000021f000 */
[----:B0-----:R-:W-:Y:S02]  /*4c10*/  IMAD.MOV.U32 R2, RZ, RZ, RZ ;  /* 0x000000ffff027224 */ /* 0x001fe400078e00ff */
[----:B-1----:R-:W-:-:S04]  /*4c20*/  IMAD.MOV R8, RZ, RZ, -R3 ;  /* 0x000000ffff087224 */ /* 0x002fc800078e0a03 */
[----:B------:R-:W-:Y:S01]  /*4c30*/  IMAD.MOV.U32 R5, RZ, RZ, R8 ;  /* 0x000000ffff057224 */ /* 0x000fe200078e0008 */
[----:B------:R-:W-:-:S03]  /*4c40*/  IABS R8, R7 ;  /* 0x0000000700087213 */ /* 0x000fc60000000000 */
        /* <DEDUP_REMOVED lines=26> */
.L_x_15820:
[----:B------:R0:W-:Y:S01]  /*4df0*/  STG.E.U8 [R16.64], R3 ;  /* 0x0000000310007986 */ /* 0x0001e2000c101124 */
[----:B------:R-:W-:Y:S05]  /*4e00*/  BRA `(.L_x_15822) ;  /* 0x00000df000007947 */ /* 0x000fea0003800000 */
.L_x_15819:
        /* <DEDUP_REMOVED lines=11> */
.L_x_15824:
[----:B------:R-:W-:-:S05]  /*4ec0*/  PRMT R3, R3, 0x9910, RZ ;  /* 0x0000991003037816 */ /* 0x000fca00000000ff */
[----:B------:R0:W-:Y:S01]  /*4ed0*/  STG.E [R16.64], R3 ;  /* 0x0000000310007986 */ /* 0x0001e2000c101924 */
[----:B------:R-:W-:Y:S05]  /*4ee0*/  BRA `(.L_x_15822) ;  /* 0x00000d1000007947 */ /* 0x000fea0003800000 */
.L_x_15823:
[----:B------:R0:W-:Y:S01]  /*4ef0*/  STG.E.U16 [R16.64], R3 ;  /* 0x0000000310007986 */ /* 0x0001e2000c101524 */
[----:B------:R-:W-:Y:S05]  /*4f00*/  BRA `(.L_x_15822) ;  /* 0x00000cf000007947 */ /* 0x000fea0003800000 */
.L_x_15818:
        /* <DEDUP_REMOVED lines=9> */
.L_x_15826:
[----:B------:R-:W0:Y:S02]  /*4fa0*/  I2F.S16 R0, R3 ;  /* 0x0000000300007306 */ /* 0x000e240000101400 */
[----:B0-----:R-:W-:-:S05]  /*4fb0*/  F2FP.PACK_AB R0, RZ, R0 ;  /* 0x00000000ff00723e */ /* 0x001fca00000000ff */
[----:B------:R0:W-:Y:S01]  /*4fc0*/  STG.E.U16 [R16.64], R0 ;  /* 0x0000000010007986 */ /* 0x0001e2000c101524 */
[----:B------:R-:W-:Y:S05]  /*4fd0*/  BRA `(.L_x_15822) ;  /* 0x00000c2000007947 */ /* 0x000fea0003800000 */
.L_x_15825:
        /* <DEDUP_REMOVED lines=10> */
.L_x_15828:
[----:B------:R-:W0:Y:S02]  /*5080*/  I2F.S16 R3, R3 ;  /* 0x0000000300037306 */ /* 0x000e240000101400 */
[----:B0-----:R-:W-:-:S04]  /*5090*/  F2FP.PACK_AB R3, RZ, R3 ;  /* 0x00000003ff03723e */ /* 0x001fc800000000ff */
[----:B------:R-:W-:-:S05]  /*50a0*/  PRMT R3, R3, 0x5410, RZ ;  /* 0x0000541003037816 */ /* 0x000fca00000000ff */
[----:B------:R0:W-:Y:S01]  /*50b0*/  STG.E [R16.64], R3 ;  /* 0x0000000310007986 */ /* 0x0001e2000c101924 */
[----:B------:R-:W-:Y:S05]  /*50c0*/  BRA `(.L_x_15822) ;  /* 0x00000b3000007947 */ /* 0x000fea0003800000 */
.L_x_15827:
[----:B------:R-:W0:Y:S02]  /*50d0*/  I2F.F64.S16 R2, R3 ;  /* 0x0000000300027312 */ /* 0x000e240000101c00 */
[----:B0-----:R0:W-:Y:S01]  /*50e0*/  STG.E.64 [R16.64], R2 ;  /* 0x0000000210007986 */ /* 0x0011e2000c101b24 */
[----:B------:R-:W-:Y:S05]  /*50f0*/  BRA `(.L_x_15822) ;  /* 0x00000b0000007947 */ /* 0x000fea0003800000 */
.L_x_15817:
        /* <DEDUP_REMOVED lines=13> */
.L_x_15831:
[----:B------:R-:W0:Y:S01]  /*51d0*/  I2F.F64.S16 R4, R3 ;  /* 0x0000000300047312 */ /* 0x000e220000101c00 */
[----:B------:R-:W-:-:S05]  /*51e0*/  CS2R R6, SRZ ;  /* 0x0000000000067805 */ /* 0x000fca000001ff00 */
[----:B0-----:R0:W-:Y:S01]  /*51f0*/  STG.E.128 [R16.64], R4 ;  /* 0x0000000410007986 */ /* 0x0011e2000c101d24 */
[----:B------:R-:W-:Y:S05]  /*5200*/  BRA `(.L_x_15822) ;  /* 0x000009f000007947 */ /* 0x000fea0003800000 */
.L_x_15830:
        /* <DEDUP_REMOVED lines=21> */
.L_x_15835:
[----:B------:R-:W-:Y:S05]  /*5360*/  BSYNC B0 ;  /* 0x0000000000007941 */ /* 0x000fea0003800000 */
.L_x_15834:
[----:B------:R-:W-:-:S05]  /*5370*/  LOP3.LUT R3, R0, R3, RZ, 0xfc, !PT ;  /* 0x0000000300037212 */ /* 0x000fca00078efcff */
[----:B------:R0:W-:Y:S01]  /*5380*/  STG.E.U8 [R16.64], R3 ;  /* 0x0000000310007986 */ /* 0x0001e2000c101124 */
[----:B------:R-:W-:Y:S05]  /*5390*/  BRA `(.L_x_15822) ;  /* 0x0000086000007947 */ /* 0x000fea0003800000 */
.L_x_15833:
        /* <DEDUP_REMOVED lines=13> */
.L_x_15837:
[----:B------:R-:W-:Y:S01]  /*5470*/  IMAD.MOV.U32 R0, RZ, RZ, 0x7f ;  /* 0x0000007fff007424 */ /* 0x000fe200078e00ff */
[----:B------:R-:W-:-:S04]  /*5480*/  ISETP.GT.U32.AND P0, PT, R2, 0x7f800000, PT ;  /* 0x7f8000000200780c */ /* 0x000fc80003f04070 */
[----:B------:R-:W-:-:S04]  /*5490*/  SEL R0, R0, 0x7c, P0 ;  /* 0x0000007c00007807 */ /* 0x000fc80000000000 */
.L_x_15838:
[----:B------:R-:W-:Y:S05]  /*54a0*/  BSYNC B0 ;  /* 0x0000000000007941 */ /* 0x000fea0003800000 */
.L_x_15836:
[----:B------:R-:W-:-:S04]  /*54b0*/  LOP3.LUT R2, R3, 0x80000000, RZ, 0xc0, !PT ;  /* 0x8000000003027812 */ /* 0x000fc800078ec0ff */
[----:B------:R-:W-:-:S04]  /*54c0*/  SHF.R.U32.HI R3, RZ, 0x18, R2 ;  /* 0x00000018ff037819 */ /* 0x000fc80000011602 */
[----:B------:R-:W-:-:S05]  /*54d0*/  LOP3.LUT R3, R0, R3, RZ, 0xfc, !PT ;  /* 0x0000000300037212 */ /* 0x000fca00078efcff */
[----:B------:R0:W-:Y:S01]  /*54e0*/  STG.E.U8 [R16.64], R3 ;  /* 0x0000000310007986 */ /* 0x0001e2000c101124 */
[----:B------:R-:W-:Y:S05]  /*54f0*/  BRA `(.L_x_15822) ;  /* 0x0000070000007947 */ /* 0x000fea0003800000 */
.L_x_15832:
[----:B------:R-:W0:Y:S02]  /*5500*/  I2F.S16 R0, R3 ;  /* 0x0000000300007306 */ /* 0x000e240000101400 */
[----:B0-----:R-:W-:-:S05]  /*5510*/  F2FP.BF16.PACK_AB R0, RZ, R0 ;  /* 0x00000000ff00723e */ /* 0x001fca00000010ff */
[----:B------:R0:W-:Y:S01]  /*5520*/  STG.E.U16 [R16.64], R0 ;  /* 0x0000000010007986 */ /* 0x0001e2000c101524 */
[----:B------:R-:W-:Y:S05]  /*5530*/  BRA `(.L_x_15822) ;  /* 0x000006c000007947 */ /* 0x000fea0003800000 */
.L_x_15829:
        /* <DEDUP_REMOVED lines=10> */
.L_x_15841:
        /* <DEDUP_REMOVED lines=17> */
.L_x_15844:
[----:B------:R-:W-:-:S04]  /*56f0*/  LOP3.LUT R2, R3, 0x80000000, RZ, 0xc0, !PT ;  /* 0x8000000003027812 */ /* 0x000fc800078ec0ff */
[----:B------:R-:W-:-:S04]  /*5700*/  SHF.R.U32.HI R3, RZ, 0x18, R2 ;  /* 0x00000018ff037819 */ /* 0x000fc80000011602 */
[----:B------:R-:W-:-:S04]  /*5710*/  LOP3.LUT R0, R0, R3, RZ, 0xfc, !PT ;  /* 0x0000000300007212 */ /* 0x000fc800078efcff */
[----:B------:R-:W-:Y:S02]  /*5720*/  PRMT R8, R0, 0x7610, R8 ;  /* 0x0000761000087816 */ /* 0x000fe40000000008 */
.L_x_15843:
[----:B------:R-:W-:Y:S05]  /*5730*/  BSYNC B0 ;  /* 0x0000000000007941 */ /* 0x000fea0003800000 */
.L_x_15842:
[----:B------:R0:W-:Y:S01]  /*5740*/  STG.E.U8 [R16.64], R8 ;  /* 0x0000000810007986 */ /* 0x0001e2000c101124 */
[----:B------:R-:W-:Y:S05]  /*5750*/  BRA `(.L_x_15822) ;  /* 0x000004a000007947 */ /* 0x000fea0003800000 */
.L_x_15840:
        /* <DEDUP_REMOVED lines=17> */
.L_x_15847:
[----:B------:R-:W-:-:S04]  /*5870*/  LOP3.LUT R2, R3, 0x80000000, RZ, 0xc0, !PT ;  /* 0x8000000003027812 */ /* 0x000fc800078ec0ff */
[----:B------:R-:W-:-:S04]  /*5880*/  SHF.R.U32.HI R3, RZ, 0x18, R2 ;  /* 0x00000018ff037819 */ /* 0x000fc80000011602 */
[----:B------:R-:W-:-:S04]  /*5890*/  LOP3.LUT R0, R0, R3, RZ, 0xfc, !PT ;  /* 0x0000000300007212 */ /* 0x000fc800078efcff */
[----:B------:R-:W-:Y:S02]  /*58a0*/  PRMT R8, R0, 0x7610, R8 ;  /* 0x0000761000087816 */ /* 0x000fe40000000008 */
.L_x_15846:
[----:B------:R-:W-:Y:S05]  /*58b0*/  BSYNC B0 ;  /* 0x0000000000007941 */ /* 0x000fea0003800000 */
.L_x_15845:
[----:B------:R0:W-:Y:S01]  /*58c0*/  STG.E.U8 [R16.64], R8 ;  /* 0x0000000810007986 */ /* 0x0001e2000c101124 */
[----:B------:R-:W-:Y:S05]  /*58d0*/  BRA `(.L_x_15822) ;  /* 0x0000032000007947 */ /* 0x000fea0003800000 */
.L_x_15839:
        /* <DEDUP_REMOVED lines=23> */
.L_x_15821:
        /* <DEDUP_REMOVED lines=20> */
.L_x_15849:
[----:B------:R-:W-:-:S05]  /*5b90*/  PRMT R3, R3, 0x9910, RZ ;  /* 0x0000991003037816 */ /* 0x000fca00000000ff */
[----:B------:R-:W-:-:S05]  /*5ba0*/  IMAD.MOV.U32 R2, RZ, RZ, R3 ;  /* 0x000000ffff027224 */ /* 0x000fca00078e0003 */
[----:B------:R-:W-:-:S05]  /*5bb0*/  SHF.R.S32.HI R3, RZ, 0x1f, R2 ;  /* 0x0000001fff037819 */ /* 0x000fca0000011402 */
[----:B------:R0:W-:Y:S01]  /*5bc0*/  STG.E.64 [R16.64], R2 ;  /* 0x0000000210007986 */ /* 0x0001e2000c101b24 */
[----:B------:R-:W-:Y:S05]  /*5bd0*/  BRA `(.L_x_15822) ;  /* 0x0000002000007947 */ /* 0x000fea0003800000 */
.L_x_15848:
[----:B------:R-:W-:-:S05]  /*5be0*/  PRMT R3, R3, 0x9910, RZ ;  /* 0x0000991003037816 */ /* 0x000fca00000000ff */
[----:B------:R0:W-:Y:S02]  /*5bf0*/  STG.E [R16.64], R3 ;  /* 0x0000000310007986 */ /* 0x0001e4000c101924 */
.L_x_15822:
        /* <DEDUP_REMOVED lines=231> */
.L_x_15850:
        /* <DEDUP_REMOVED lines=18> */
.L_x_15854:
[----:B------:R0:W5:Y:S01]  /*6b90*/  LDG.E.U8 R0, [R2.64] ;  /* 0x0000002402007981 */ /* 0x000162000c1e1100 */
[----:B------:R-:W-:Y:S05]  /*6ba0*/  BRA `(.L_x_15856) ;  /* 0x00000d7000007947 */ /* 0x000fea0003800000 */
.L_x_15853:
        /* <DEDUP_REMOVED lines=8> */
.L_x_15858:
[----:B------:R0:W5:Y:S01]  /*6c30*/  LDG.E.U16 R0, [R2.64] ;  /* 0x0000002402007981 */ /* 0x000162000c1e1500 */
[----:B------:R-:W-:Y:S05]  /*6c40*/  BRA `(.L_x_15856) ;  /* 0x00000cd000007947 */ /* 0x000fea0003800000 */
.L_x_15857:
[----:B------:R0:W5:Y:S01]  /*6c50*/  LDG.E.U16 R0, [R2.64] ;  /* 0x0000002402007981 */ /* 0x000162000c1e1500 */
[----:B------:R-:W-:Y:S05]  /*6c60*/  BRA `(.L_x_15856) ;  /* 0x00000cb000007947 */ /* 0x000fea0003800000 */
.L_x_15852:
        /* <DEDUP_REMOVED lines=9> */
.L_x_15860:
[----:B------:R-:W2:Y:S02]  /*6d00*/  LDG.E.U16 R4, [R2.64] ;  /* 0x0000002402047981 */ /* 0x000ea4000c1e1500 */
[----:B--2---:R-:W-:-:S06]  /*6d10*/  HADD2.F32 R4, -RZ, R4.H0_H0 ;  /* 0x20000004ff047230 */ /* 0x004fcc0000004100 */
[----:B------:R-:W0:Y:S02]  /*6d20*/  F2I.FTZ.TRUNC.NTZ R4, R4 ;  /* 0x0000000400047305 */ /* 0x000e24000021f100 */
[----:B0-----:R-:W-:Y:S01]  /*6d30*/  PRMT R0, R4, 0x7610, R0 ;  /* 0x0000761004007816 */ /* 0x001fe20000000000 */
[----:B------:R-:W-:Y:S05]  /*6d40*/  BRA `(.L_x_15856) ;  /* 0x00000bd000007947 */ /* 0x000fea0003800000 */
.L_x_15859:
        /* <DEDUP_REMOVED lines=9> */
.L_x_15862:
[----:B------:R-:W2:Y:S02]  /*6de0*/  LDG.E.U16 R2, [R2.64] ;  /* 0x0000002402027981 */ /* 0x000ea4000c1e1500 */
[----:B--2---:R-:W-:-:S06]  /*6df0*/  HADD2.F32 R4, -RZ, R2.H0_H0 ;  /* 0x20000002ff047230 */ /* 0x004fcc0000004100 */
[----:B------:R-:W0:Y:S02]  /*6e00*/  F2I.FTZ.TRUNC.NTZ R4, R4 ;  /* 0x0000000400047305 */ /* 0x000e24000021f100 */
[----:B0-----:R-:W-:Y:S01]  /*6e10*/  PRMT R0, R4, 0x7610, R0 ;  /* 0x0000761004007816 */ /* 0x001fe20000000000 */
[----:B------:R-:W-:Y:S05]  /*6e20*/  BRA `(.L_x_15856) ;  /* 0x00000af000007947 */ /* 0x000fea0003800000 */
.L_x_15861:
[----:B------:R-:W2:Y:S02]  /*6e30*/  LDG.E.64 R2, [R2.64] ;  /* 0x0000002402027981 */ /* 0x000ea4000c1e1b00 */
[----:B--2---:R0:W1:Y:S01]  /*6e40*/  F2I.F64.TRUNC R0, R2 ;  /* 0x0000000200007311 */ /* 0x004062000030d100 */
[----:B------:R-:W-:Y:S05]  /*6e50*/  BRA `(.L_x_15856) ;  /* 0x00000ac000007947 */ /* 0x000fea0003800000 */
.L_x_15851:
        /* <DEDUP_REMOVED lines=12> */
.L_x_15865:
[----:B------:R-:W2:Y:S02]  /*6f20*/  LDG.E.64 R2, [R2.64] ;  /* 0x0000002402027981 */ /* 0x000ea4000c1e1b00 */
[----:B--2---:R0:W1:Y:S01]  /*6f30*/  F2I.F64.TRUNC R0, R2 ;  /* 0x0000000200007311 */ /* 0x004062000030d100 */
[----:B------:R-:W-:Y:S05]  /*6f40*/  BRA `(.L_x_15856) ;  /* 0x000009d000007947 */ /* 0x000fea0003800000 */
.L_x_15864:
        /* <DEDUP_REMOVED lines=28> */
.L_x_15867:
        /* <DEDUP_REMOVED lines=15> */
.L_x_15866:
[----:B------:R-:W2:Y:S02]  /*7200*/  LDG.E.U16 R2, [R2.64] ;  /* 0x0000002402027981 */ /* 0x000ea4000c1e1500 */
[----:B--2---:R-:W-:-:S04]  /*7210*/  PRMT R2, RZ, 0x5410, R2 ;  /* 0x00005410ff027816 */ /* 0x004fc80000000002 */
[----:B------:R0:W1:Y:S01]  /*7220*/  F2I.FTZ.TRUNC.NTZ R0, R2 ;  /* 0x0000000200007305 */ /* 0x000062000021f100 */
[----:B------:R-:W-:Y:S05]  /*7230*/  BRA `(.L_x_15856) ;  /* 0x000006e000007947 */ /* 0x000fea0003800000 */
.L_x_15863:
        /* <DEDUP_REMOVED lines=10> */
.L_x_15870:
        /* <DEDUP_REMOVED lines=21> */
.L_x_15874:
[----:B------:R-:W-:Y:S05]  /*7430*/  BSYNC B1 ;  /* 0x0000000000017941 */ /* 0x000fea0003800000 */
.L_x_15873:
[----:B------:R-:W-:Y:S01]  /*7440*/  IMAD.SHL.U32 R2, R2, 0x100000, RZ ;  /* 0x0010000002027824 */ /* 0x000fe200078e00ff */
[----:B------:R-:W-:-:S04]  /*7450*/  LEA R3, R0, 0x3b800000, 0x17 ;  /* 0x3b80000000037811 */ /* 0x000fc800078eb8ff */
[----:B------:R-:W-:Y:S02]  /*7460*/  LOP3.LUT R4, R3, R2, R4, 0xfe, !PT ;  /* 0x0000000203047212 */ /* 0x000fe400078efe04 */
.L_x_15872:
[----:B------:R-:W-:Y:S05]  /*7470*/  BSYNC B0 ;  /* 0x0000000000007941 */ /* 0x000fea0003800000 */
.L_x_15871:
[----:B------:R-:W0:Y:S02]  /*7480*/  F2I.FTZ.TRUNC.NTZ R4, R4 ;  /* 0x0000000400047305 */ /* 0x000e24000021f100 */
[----:B0-----:R-:W-:Y:S01]  /*7490*/  PRMT R0, R4, 0x7610, R0 ;  /* 0x0000761004007816 */ /* 0x001fe20000000000 */
[----:B------:R-:W-:Y:S05]  /*74a0*/  BRA `(.L_x_15856) ;  /* 0x0000047000007947 */ /* 0x000fea0003800000 */
.L_x_15869:
        /* <DEDUP_REMOVED lines=21> */
.L_x_15878:
[----:B------:R-:W-:Y:S05]  /*7600*/  BSYNC B1 ;  /* 0x0000000000017941 */ /* 0x000fea0003800000 */
.L_x_15877:
[----:B------:R-:W-:Y:S01]  /*7610*/  IMAD.SHL.U32 R2, R2, 0x200000, RZ ;  /* 0x0020000002027824 */ /* 0x000fe200078e00ff */
[----:B------:R-:W-:-:S04]  /*7620*/  LEA R3, R0, 0x37800000, 0x17 ;  /* 0x3780000000037811 */ /* 0x000fc800078eb8ff */
[----:B------:R-:W-:Y:S02]  /*7630*/  LOP3.LUT R4, R3, R2, R4, 0xfe, !PT ;  /* 0x0000000203047212 */ /* 0x000fe400078efe04 */
.L_x_15876:
[----:B------:R-:W-:Y:S05]  /*7640*/  BSYNC B0 ;  /* 0x0000000000007941 */ /* 0x000fea0003800000 */
.L_x_15875:
[----:B------:R-:W0:Y:S02]  /*7650*/  F2I.FTZ.TRUNC.NTZ R4, R4 ;  /* 0x0000000400047305 */ /* 0x000e24000021f100 */
[----:B0-----:R-:W-:Y:S01]  /*7660*/  PRMT R0, R4, 0x7610, R0 ;  /* 0x0000761004007816 */ /* 0x001fe20000000000 */
[----:B------:R-:W-:Y:S05]  /*7670*/  BRA `(.L_x_15856) ;  /* 0x000002a000007947 */ /* 0x000fea0003800000 */
.L_x_15868:
        /* <DEDUP_REMOVED lines=14> */
.L_x_15882:
[----:B------:R-:W-:Y:S05]  /*7760*/  BSYNC B0 ;  /* 0x0000000000007941 */ /* 0x000fea0003800000 */
.L_x_15881:
[----:B------:R-:W0:Y:S02]  /*7770*/  F2I.FTZ.TRUNC.NTZ R4, R4 ;  /* 0x0000000400047305 */ /* 0x000e24000021f100 */
[----:B0-----:R-:W-:Y:S01]  /*7780*/  PRMT R0, R4, 0x7610, R0 ;  /* 0x0000761004007816 */ /* 0x001fe20000000000 */
[----:B------:R-:W-:Y:S05]  /*7790*/  BRA `(.L_x_15856) ;  /* 0x0000018000007947 */ /* 0x000fea0003800000 */
.L_x_15855:
        /* <DEDUP_REMOVED lines=21> */
.L_x_15880:
[----:B------:R0:W5:Y:S01]  /*78f0*/  LDG.E.U16 R0, [R2.64] ;  /* 0x0000002402007981 */ /* 0x000162000c1e1500 */
[----:B------:R-:W-:Y:S05]  /*7900*/  BRA `(.L_x_15856) ;  /* 0x0000001000007947 */ /* 0x000fea0003800000 */
.L_x_15879:
[----:B------:R0:W5:Y:S02]  /*7910*/  LDG.E.U16 R0, [R2.64] ;  /* 0x0000002402007981 */ /* 0x000164000c1e1500 */
.L_x_15856:
        /* <DEDUP_REMOVED lines=41> */
.L_x_15886:
[----:B------:R0:W-:Y:S01]  /*7bb0*/  STG.E.U8 [R16.64], R3 ;  /* 0x0000000310007986 */ /* 0x0001e2000c101124 */
[----:B------:R-:W-:Y:S05]  /*7bc0*/  BRA `(.L_x_15888) ;  /* 0x00000df000007947 */ /* 0x000fea0003800000 */
.L_x_15885:
        /* <DEDUP_REMOVED lines=11> */
.L_x_15890:
[----:B------:R-:W-:-:S05]  /*7c80*/  PRMT R3, R3, 0x9910, RZ ;  /* 0x0000991003037816 */ /* 0x000fca00000000ff */
[----:B------:R0:W-:Y:S01]  /*7c90*/  STG.E [R16.64], R3 ;  /* 0x0000000310007986 */ /* 0x0001e2000c101924 */
[----:B------:R-:W-:Y:S05]  /*7ca0*/  BRA `(.L_x_15888) ;  /* 0x00000d1000007947 */ /* 0x000fea0003800000 */
.L_x_15889:
[----:B------:R0:W-:Y:S01]  /*7cb0*/  STG.E.U16 [R16.64], R3 ;  /* 0x0000000310007986 */ /* 0x0001e2000c101524 */
[----:B------:R-:W-:Y:S05]  /*7cc0*/  BRA `(.L_x_15888) ;  /* 0x00000cf000007947 */ /* 0x000fea0003800000 */
.L_x_15884:
        /* <DEDUP_REMOVED lines=9> */
.L_x_15892:
[----:B------:R-:W0:Y:S02]  /*7d60*/  I2F.S16 R0, R3 ;  /* 0x0000000300007306 */ /* 0x000e240000101400 */
[----:B0-----:R-:W-:-:S05]  /*7d70*/  F2FP.PACK_AB R0, RZ, R0 ;  /* 0x00000000ff00723e */ /* 0x001fca00000000ff */
[----:B------:R0:W-:Y:S01]  /*7d80*/  STG.E.U16 [R16.64], R0 ;  /* 0x0000000010007986 */ /* 0x0001e2000c101524 */
[----:B------:R-:W-:Y:S05]  /*7d90*/  BRA `(.L_x_15888) ;  /* 0x00000c2000007947 */ /* 0x000fea0003800000 */
.L_x_15891:
        /* <DEDUP_REMOVED lines=10> */
.L_x_15894:
[----:B------:R-:W0:Y:S02]  /*7e40*/  I2F.S16 R3, R3 ;  /* 0x0000000300037306 */ /* 0x000e240000101400 */
[----:B0-----:R-:W-:-:S04]  /*7e50*/  F2FP.PACK_AB R3, RZ, R3 ;  /* 0x00000003ff03723e */ /* 0x001fc800000000ff */
[----:B------:R-:W-:-:S05]  /*7e60*/  PRMT R3, R3, 0x5410, RZ ;  /* 0x0000541003037816 */ /* 0x000fca00000000ff */
[----:B------:R0:W-:Y:S01]  /*7e70*/  STG.E [R16.64], R3 ;  /* 0x0000000310007986 */ /* 0x0001e2000c101924 */
[----:B------:R-:W-:Y:S05]  /*7e80*/  BRA `(.L_x_15888) ;  /* 0x00000b3000007947 */ /* 0x000fea0003800000 */
.L_x_15893:
[----:B------:R-:W0:Y:S02]  /*7e90*/  I2F.F64.S16 R2, R3 ;  /* 0x0000000300027312 */ /* 0x000e240000101c00 */
[----:B0-----:R0:W-:Y:S01]  /*7ea0*/  STG.E.64 [R16.64], R2 ;  /* 0x0000000210007986 */ /* 0x0011e2000c101b24 */
[----:B------:R-:W-:Y:S05]  /*7eb0*/  BRA `(.L_x_15888) ;  /* 0x00000b0000007947 */ /* 0x000fea0003800000 */
.L_x_15883:
        /* <DEDUP_REMOVED lines=13> */
.L_x_15897:
[----:B------:R-:W0:Y:S01]  /*7f90*/  I2F.F64.S16 R4, R3 ;  /* 0x0000000300047312 */ /* 0x000e220000101c00 */
[----:B------:R-:W-:-:S05]  /*7fa0*/  CS2R R6, SRZ ;  /* 0x0000000000067805 */ /* 0x000fca000001ff00 */
[----:B0-----:R0:W-:Y:S01]  /*7fb0*/  STG.E.128 [R16.64], R4 ;  /* 0x0000000410007986 */ /* 0x0011e2000c101d24 */
[----:B------:R-:W-:Y:S05]  /*7fc0*/  BRA `(.L_x_15888) ;  /* 0x000009f000007947 */ /* 0x000fea0003800000 */
.L_x_15896:
        /* <DEDUP_REMOVED lines=21> */
.L_x_15901:
[----:B------:R-:W-:Y:S05]  /*8120*/  BSYNC B0 ;  /* 0x0000000000007941 */ /* 0x000fea0003800000 */
.L_x_15900:
[----:B------:R-:W-:-:S05]  /*8130*/  LOP3.LUT R3, R0, R3, RZ, 0xfc, !PT ;  /* 0x0000000300037212 */ /* 0x000fca00078efcff */
[----:B------:R0:W-:Y:S01]  /*8140*/  STG.E.U8 [R16.64], R3 ;  /* 0x0000000310007986 */ /* 0x0001e2000c101124 */
[----:B------:R-:W-:Y:S05]  /*8150*/  BRA `(.L_x_15888) ;  /* 0x0000086000007947 */ /* 0x000fea0003800000 */
.L_x_15899:
        /* <DEDUP_REMOVED lines=13> */
.L_x_15903:
[----:B------:R-:W-:Y:S01]  /*8230*/  IMAD.MOV.U32 R0, RZ, RZ, 0x7f ;  /* 0x0000007fff007424 */ /* 0x000fe200078e00ff */
[----:B------:R-:W-:-:S04]  /*8240*/  ISETP.GT.U32.AND P0, PT, R2, 0x7f800000, PT ;  /* 0x7f8000000200780c */ /* 0x000fc80003f04070 */
[----:B------:R-:W-:-:S04]  /*8250*/  SEL R0, R0, 0x7c, P0 ;  /* 0x0000007c00007807 */ /* 0x000fc80000000000 */
.L_x_15904:
[----:B------:R-:W-:Y:S05]  /*8260*/  BSYNC B0 ;  /* 0x0000000000007941 */ /* 0x000fea0003800000 */
.L_x_15902:
[----:B------:R-:W-:-:S04]  /*8270*/  LOP3.LUT R2, R3, 0x80000000, RZ, 0xc0, !PT ;  /* 0x8000000003027812 */ /* 0x000fc800078ec0ff */
[----:B------:R-:W-:-:S04]  /*8280*/  SHF.R.U32.HI R3, RZ, 0x18, R2 ;  /* 0x00000018ff037819 */ /* 0x000fc80000011602 */
[----:B------:R-:W-:-:S05]  /*8290*/  LOP3.LUT R3, R0, R3, RZ, 0xfc, !PT ;  /* 0x0000000300037212 */ /* 0x000fca00078efcff */
[----:B------:R0:W-:Y:S01]  /*82a0*/  STG.E.U8 [R16.64], R3 ;  /* 0x0000000310007986 */ /* 0x0001e2000c101124 */
[----:B------:R-:W-:Y:S05]  /*82b0*/  BRA `(.L_x_15888) ;  /* 0x0000070000007947 */ /* 0x000fea0003800000 */
.L_x_15898:
[----:B------:R-:W0:Y:S02]  /*82c0*/  I2F.S16 R0, R3 ;  /* 0x0000000300007306 */ /* 0x000e240000101400 */
[----:B0-----:R-:W-:-:S05]  /*82d0*/  F2FP.BF16.PACK_AB R0, RZ, R0 ;  /* 0x00000000ff00723e */ /* 0x001fca00000010ff */
[----:B------:R0:W-:Y:S01]  /*82e0*/  STG.E.U16 [R16.64], R0 ;  /* 0x0000000010007986 */ /* 0x0001e2000c101524 */
[----:B------:R-:W-:Y:S05]  /*82f0*/  BRA `(.L_x_15888) ;  /* 0x000006c000007947 */ /* 0x000fea0003800000 */
.L_x_15895:
        /* <DEDUP_REMOVED lines=10> */
.L_x_15907:
        /* <DEDUP_REMOVED lines=17> */
.L_x_15910:
[----:B------:R-:W-:-:S04]  /*84b0*/  LOP3.LUT R2, R3, 0x80000000, RZ, 0xc0, !PT ;  /* 0x8000000003027812 */ /* 0x000fc800078ec0ff */
[----:B------:R-:W-:-:S04]  /*84c0*/  SHF.R.U32.HI R3, RZ, 0x18, R2 ;  /* 0x00000018ff037819 */ /* 0x000fc80000011602 */
[----:B------:R-:W-:-:S04]  /*84d0*/  LOP3.LUT R0, R0, R3, RZ, 0xfc, !PT ;  /* 0x0000000300007212 */ /* 0x000fc800078efcff */
[----:B------:R-:W-:Y:S02]  /*84e0*/  PRMT R8, R0, 0x7610, R8 ;  /* 0x0000761000087816 */ /* 0x000fe40000000008 */
.L_x_15909:
[----:B------:R-:W-:Y:S05]  /*84f0*/  BSYNC B0 ;  /* 0x0000000000007941 */ /* 0x000fea0003800000 */
.L_x_15908:
[----:B------:R0:W-:Y:S01]  /*8500*/  STG.E.U8 [R16.64], R8 ;  /* 0x0000000810007986 */ /* 0x0001e2000c101124 */
[----:B------:R-:W-:Y:S05]  /*8510*/  BRA `(.L_x_15888) ;  /* 0x000004a000007947 */ /* 0x000fea0003800000 */
.L_x_15906:
        /* <DEDUP_REMOVED lines=17> */
.L_x_15913:
[----:B------:R-:W-:-:S04]  /*8630*/  LOP3.LUT R2, R3, 0x80000000, RZ, 0xc0, !PT ;  /* 0x8000000003027812 */ /* 0x000fc800078ec0ff */
[----:B------:R-:W-:-:S04]  /*8640*/  SHF.R.U32.HI R3, RZ, 0x18, R2 ;  /* 0x00000018ff037819 */ /* 0x000fc80000011602 */
[----:B------:R-:W-:-:S04]  /*8650*/  LOP3.LUT R0, R0, R3, RZ, 0xfc, !PT ;  /* 0x0000000300007212 */ /* 0x000fc800078efcff */
[----:B------:R-:W-:Y:S02]  /*8660*/  PRMT R8, R0, 0x7610, R8 ;  /* 0x0000761000087816 */ /* 0x000fe40000000008 */
.L_x_15912:
[----:B------:R-:W-:Y:S05]  /*8670*/  BSYNC B0 ;  /* 0x0000000000007941 */ /* 0x000fea0003800000 */
.L_x_15911:
[----:B------:R0:W-:Y:S01]  /*8680*/  STG.E.U8 [R16.64], R8 ;  /* 0x0000000810007986 */ /* 0x0001e2000c101124 */
[----:B------:R-:W-:Y:S05]  /*8690*/  BRA `(.L_x_15888) ;  /* 0x0000032000007947 */ /* 0x000fea0003800000 */
.L_x_15905:
        /* <DEDUP_REMOVED lines=23> */
.L_x_15887:
        /* <DEDUP_REMOVED lines=20> */
.L_x_15915:
[----:B------:R-:W-:-:S05]  /*8950*/  PRMT R3, R3, 0x9910, RZ ;  /* 0x0000991003037816 */ /* 0x000fca00000000ff */
[----:B------:R-:W-:-:S05]  /*8960*/  IMAD.MOV.U32 R2, RZ, RZ, R3 ;  /* 0x000000ffff027224 */ /* 0x000fca00078e0003 */
[----:B------:R-:W-:-:S05]  /*8970*/  SHF.R.S32.HI R3, RZ, 0x1f, R2 ;  /* 0x0000001fff037819 */ /* 0x000fca0000011402 */
[----:B------:R0:W-:Y:S01]  /*8980*/  STG.E.64 [R16.64], R2 ;  /* 0x0000000210007986 */ /* 0x0001e2000c101b24 */
[----:B------:R-:W-:Y:S05]  /*8990*/  BRA `(.L_x_15888) ;  /* 0x0000002000007947 */ /* 0x000fea0003800000 */
.L_x_15914:
[----:B------:R-:W-:-:S05]  /*89a0*/  PRMT R3, R3, 0x9910, RZ ;  /* 0x0000991003037816 */ /* 0x000fca00000000ff */
[----:B------:R0:W-:Y:S02]  /*89b0*/  STG.E [R16.64], R3 ;  /* 0x0000000310007986 */ /* 0x0001e4000c101924 */
.L_x_15888:
[----:B------:R-:W-:Y:S02]  /*89c0*/  IADD3 R19, R19, 0x80, RZ ;  /* 0x0000008013137810 */ /* 0x000fe40007ffe0ff */
.L_x_15783:
[----:B------:R-:W-:Y:S05]  /*89d0*/  BSYNC B6 ;  /* 0x0000000000067941 */ /* 0x000fea0003800000 */
.L_x_15782:
        /* <DEDUP_REMOVED lines=230> */
.L_x_15916:
        /* <DEDUP_REMOVED lines=18> */
.L_x_15920:
[----:B------:R0:W5:Y:S01]  /*9960*/  LDG.E.U8 R0, [R2.64] ;  /* 0x0000002402007981 */ /* 0x000162000c1e1100 */
[----:B------:R-:W-:Y:S05]  /*9970*/  BRA `(.L_x_15922) ;  /* 0x00000d7000007947 */ /* 0x000fea0003800000 */
.L_x_15919:
        /* <DEDUP_REMOVED lines=8> */
.L_x_15924:
[----:B------:R0:W5:Y:S01]  /*9a00*/  LDG.E.U16 R0, [R2.64] ;  /* 0x0000002402007981 */ /* 0x000162000c1e1500 */
[----:B------:R-:W-:Y:S05]  /*9a10*/  BRA `(.L_x_15922) ;  /* 0x00000cd000007947 */ /* 0x000fea0003800000 */
.L_x_15923:
[----:B------:R0:W5:Y:S01]  /*9a20*/  LDG.E.U16 R0, [R2.64] ;  /* 0x0000002402007981 */ /* 0x000162000c1e1500 */
[----:B------:R-:W-:Y:S05]  /*9a30*/  BRA `(.L_x_15922) ;  /* 0x00000cb000007947 */ /* 0x000fea0003800000 */
.L_x_15918:
        /* <DEDUP_REMOVED lines=9> */
.L_x_15926:
[----:B------:R-:W2:Y:S02]  /*9ad0*/  LDG.E.U16 R4, [R2.64] ;  /* 0x0000002402047981 */ /* 0x000ea4000c1e1500 */
[----:B--2---:R-:W-:-:S06]  /*9ae0*/  HADD2.F32 R4, -RZ, R4.H0_H0 ;  /* 0x20000004ff047230 */ /* 0x004fcc0000004100 */
[----:B------:R-:W0:Y:S02]  /*9af0*/  F2I.FTZ.TRUNC.NTZ R4, R4 ;  /* 0x0000000400047305 */ /* 0x000e24000021f100 */
[----:B0-----:R-:W-:Y:S01]  /*9b00*/  PRMT R0, R4, 0x7610, R0 ;  /* 0x0000761004007816 */ /* 0x001fe20000000000 */
[----:B------:R-:W-:Y:S05]  /*9b10*/  BRA `(.L_x_15922) ;  /* 0x00000bd000007947 */ /* 0x000fea0003800000 */
.L_x_15925:
        /* <DEDUP_REMOVED lines=9> */
.L_x_15928:
[----:B------:R-:W2:Y:S02]  /*9bb0*/  LDG.E.U16 R2, [R2.64] ;  /* 0x0000002402027981 */ /* 0x000ea4000c1e1500 */
[----:B--2---:R-:W-:-:S06]  /*9bc0*/  HADD2.F32 R4, -RZ, R2.H0_H0 ;  /* 0x20000002ff047230 */ /* 0x004fcc0000004100 */
[----:B------:R-:W0:Y:S02]  /*9bd0*/  F2I.FTZ.TRUNC.NTZ R4, R4 ;  /* 0x0000000400047305 */ /* 0x000e24000021f100 */
[----:B0-----:R-:W-:Y:S01]  /*9be0*/  PRMT R0, R4, 0x7610, R0 ;  /* 0x0000761004007816 */ /* 0x001fe20000000000 */
[----:B------:R-:W-:Y:S05]  /*9bf0*/  BRA `(.L_x_15922) ;  /* 0x00000af000007947 */ /* 0x000fea0003800000 */
.L_x_15927:
[----:B------:R-:W2:Y:S02]  /*9c00*/  LDG.E.64 R2, [R2.64] ;  /* 0x0000002402027981 */ /* 0x000ea4000c1e1b00 */
[----:B--2---:R0:W1:Y:S01]  /*9c10*/  F2I.F64.TRUNC R0, R2 ;  /* 0x0000000200007311 */ /* 0x004062000030d100 */
[----:B------:R-:W-:Y:S05]  /*9c20*/  BRA `(.L_x_15922) ;  /* 0x00000ac000007947 */ /* 0x000fea0003800000 */
.L_x_15917:
        /* <DEDUP_REMOVED lines=12> */
.L_x_15931:
[----:B------:R-:W2:Y:S02]  /*9cf0*/  LDG.E.64 R2, [R2.64] ;  /* 0x0000002402027981 */ /* 0x000ea4000c1e1b00 */
[----:B--2---:R0:W1:Y:S01]  /*9d00*/  F2I.F64.TRUNC R0, R2 ;  /* 0x0000000200007311 */ /* 0x004062000030d100 */
[----:B------:R-:W-:Y:S05]  /*9d10*/  BRA `(.L_x_15922) ;  /* 0x000009d000007947 */ /* 0x000fea0003800000 */
.L_x_15930:
        /* <DEDUP_REMOVED lines=28> */
.L_x_15933:
        /* <DEDUP_REMOVED lines=15> */
.L_x_15932:
[----:B------:R-:W2:Y:S02]  /*9fd0*/  LDG.E.U16 R2, [R2.64] ;  /* 0x0000002402027981 */ /* 0x000ea4000c1e1500 */
[----:B--2---:R-:W-:-:S04]  /*9fe0*/  PRMT R2, RZ, 0x5410, R2 ;  /* 0x00005410ff027816 */ /* 0x004fc80000000002 */
[----:B------:R0:W1:Y:S01]  /*9ff0*/  F2I.FTZ.TRUNC.NTZ R0, R2 ;  /* 0x0000000200007305 */ /* 0x000062000021f100 */
[----:B------:R-:W-:Y:S05]  /*a000*/  BRA `(.L_x_15922) ;  /* 0x000006e000007947 */ /* 0x000fea0003800000 */
.L_x_15929:
        /* <DEDUP_REMOVED lines=10> */
.L_x_15936:
        /* <DEDUP_REMOVED lines=21> */
.L_x_15940:
[----:B------:R-:W-:Y:S05]  /*a200*/  BSYNC B1 ;  /* 0x0000000000017941 */ /* 0x000fea0003800000 */
.L_x_15939:
[----:B------:R-:W-:Y:S01]  /*a210*/  IMAD.SHL.U32 R2, R2, 0x100000, RZ ;  /* 0x0010000002027824 */ /* 0x000fe200078e00ff */
[----:B------:R-:W-:-:S04]  /*a220*/  LEA R3, R0, 0x3b800000, 0x17 ;  /* 0x3b80000000037811 */ /* 0x000fc800078eb8ff */
[----:B------:R-:W-:Y:S02]  /*a230*/  LOP3.LUT R4, R3, R2, R4, 0xfe, !PT ;  /* 0x0000000203047212 */ /* 0x000fe400078efe04 */
.L_x_15938:
[----:B------:R-:W-:Y:S05]  /*a240*/  BSYNC B0 ;  /* 0x0000000000007941 */ /* 0x000fea0003800000 */
.L_x_15937:
[----:B------:R-:W0:Y:S02]  /*a250*/  F2I.FTZ.TRUNC.NTZ R4, R4 ;  /* 0x0000000400047305 */ /* 0x000e24000021f100 */
[----:B0-----:R-:W-:Y:S01]  /*a260*/  PRMT R0, R4, 0x7610, R0 ;  /* 0x0000761004007816 */ /* 0x001fe20000000000 */
[----:B------:R-:W-:Y:S05]  /*a270*/  BRA `(.L_x_15922) ;  /* 0x0000047000007947 */ /* 0x000fea0003800000 */
.L_x_15935:
        /* <DEDUP_REMOVED lines=21> */
.L_x_15944:
[----:B------:R-:W-:Y:S05]  /*a3d0*/  BSYNC B1 ;  /* 0x0000000000017941 */ /* 0x000fea0003800000 */
.L_x_15943:
[----:B------:R-:W-:Y:S01]  /*a3e0*/  IMAD.SHL.U32 R2, R2, 0x200000, RZ ;  /* 0x0020000002027824 */ /* 0x000fe200078e00ff */
[----:B------:R-:W-:-:S04]  /*a3f0*/  LEA R3, R0, 0x37800000, 0x17 ;  /* 0x3780000000037811 */ /* 0x000fc800078eb8ff */
[----:B------:R-:W-:Y:S02]  /*a400*/  LOP3.LUT R4, R3, R2, R4, 0xfe, !PT ;  /* 0x0000000203047212 */ /* 0x000fe400078efe04 */
.L_x_15942:
[----:B------:R-:W-:Y:S05]  /*a410*/  BSYNC B0 ;  /* 0x0000000000007941 */ /* 0x000fea0003800000 */
.L_x_15941:
[----:B------:R-:W0:Y:S02]  /*a420*/  F2I.FTZ.TRUNC.NTZ R4, R4 ;  /* 0x0000000400047305 */ /* 0x000e24000021f100 */
[----:B0-----:R-:W-:Y:S01]  /*a430*/  PRMT R0, R4, 0x7610, R0 ;  /* 0x0000761004007816 */ /* 0x001fe20000000000 */
[----:B------:R-:W-:Y:S05]  /*a440*/  BRA `(.L_x_15922) ;  /* 0x000002a000007947 */ /* 0x000fea0003800000 */
.L_x_15934:
        /* <DEDUP_REMOVED lines=14> */
.L_x_15948:
[----:B------:R-:W-:Y:S05]  /*a530*/  BSYNC B0 ;  /* 0x0000000000007941 */ /* 0x000fea0003800000 */
.L_x_15947:
[----:B------:R-:W0:Y:S02]  /*a540*/  F2I.FTZ.TRUNC.NTZ R4, R4 ;  /* 0x0000000400047305 */ /* 0x000e24000021f100 */
[----:B0-----:R-:W-:Y:S01]  /*a550*/  PRMT R0, R4, 0x7610, R0 ;  /* 0x0000761004007816 */ /* 0x001fe20000000000 */
[----:B------:R-:W-:Y:S05]  /*a560*/  BRA `(.L_x_15922) ;  /* 0x0000018000007947 */ /* 0x000fea0003800000 */
.L_x_15921:
        /* <DEDUP_REMOVED lines=21> */
.L_x_15946:
[----:B------:R0:W5:Y:S01]  /*a6c0*/  LDG.E.U16 R0, [R2.64] ;  /* 0x0000002402007981 */ /* 0x000162000c1e1500 */
[----:B------:R-:W-:Y:S05]  /*a6d0*/  BRA `(.L_x_15922) ;  /* 0x0000001000007947 */ /* 0x000fea0003800000 */
.L_x_15945:
[----:B------:R0:W5:Y:S02]  /*a6e0*/  LDG.E.U16 R0, [R2.64] ;  /* 0x0000002402007981 */ /* 0x000164000c1e1500 */
.L_x_15922:
        /* <DEDUP_REMOVED lines=41> */
.L_x_15952:
[----:B------:R-:W-:Y:S01]  /*a980*/  STG.E.U8 [R16.64], R3 ;  /* 0x0000000310007986 */ /* 0x000fe2000c101124 */
[----:B------:R-:W-:Y:S05]  /*a990*/  EXIT ;  /* 0x000000000000794d */ /* 0x000fea0003800000 */
.L_x_15951:
        /* <DEDUP_REMOVED lines=11> */
.L_x_15955:
[----:B------:R-:W-:-:S05]  /*aa50*/  PRMT R3, R3, 0x9910, RZ ;  /* 0x0000991003037816 */ /* 0x000fca00000000ff */
[----:B------:R-:W-:Y:S01]  /*aa60*/  STG.E [R16.64], R3 ;  /* 0x0000000310007986 */ /* 0x000fe2000c101924 */
[----:B------:R-:W-:Y:S05]  /*aa70*/  EXIT ;  /* 0x000000000000794d */ /* 0x000fea0003800000 */
.L_x_15954:
[----:B------:R-:W-:Y:S01]  /*aa80*/  STG.E.U16 [R16.64], R3 ;  /* 0x0000000310007986 */ /* 0x000fe2000c101524 */
[----:B------:R-:W-:Y:S05]  /*aa90*/  EXIT ;  /* 0x000000000000794d */ /* 0x000fea0003800000 */
.L_x_15950:
        /* <DEDUP_REMOVED lines=9> */
.L_x_15957:
[----:B------:R-:W0:Y:S02]  /*ab30*/  I2F.S16 R0, R3 ;  /* 0x0000000300007306 */ /* 0x000e240000101400 */
[----:B0-----:R-:W-:-:S05]  /*ab40*/  F2FP.PACK_AB R0, RZ, R0 ;  /* 0x00000000ff00723e */ /* 0x001fca00000000ff */
[----:B------:R-:W-:Y:S01]  /*ab50*/  STG.E.U16 [R16.64], R0 ;  /* 0x0000000010007986 */ /* 0x000fe2000c101524 */
[----:B------:R-:W-:Y:S05]  /*ab60*/  EXIT ;  /* 0x000000000000794d */ /* 0x000fea0003800000 */
.L_x_15956:
        /* <DEDUP_REMOVED lines=10> */
.L_x_15959:
[----:B------:R-:W0:Y:S02]  /*ac10*/  I2F.S16 R3, R3 ;  /* 0x0000000300037306 */ /* 0x000e240000101400 */
[----:B0-----:R-:W-:-:S04]  /*ac20*/  F2FP.PACK_AB R3, RZ, R3 ;  /* 0x00000003ff03723e */ /* 0x001fc800000000ff */
[----:B------:R-:W-:-:S05]  /*ac30*/  PRMT R3, R3, 0x5410, RZ ;  /* 0x0000541003037816 */ /* 0x000fca00000000ff */
[----:B------:R-:W-:Y:S01]  /*ac40*/  STG.E [R16.64], R3 ;  /* 0x0000000310007986 */ /* 0x000fe2000c101924 */
[----:B------:R-:W-:Y:S05]  /*ac50*/  EXIT ;  /* 0x000000000000794d */ /* 0x000fea0003800000 */
.L_x_15958:
[----:B------:R-:W0:Y:S02]  /*ac60*/  I2F.F64.S16 R2, R3 ;  /* 0x0000000300027312 */ /* 0x000e240000101c00 */
[----:B0-----:R-:W-:Y:S01]  /*ac70*/  STG.E.64 [R16.64], R2 ;  /* 0x0000000210007986 */ /* 0x001fe2000c101b24 */
[----:B------:R-:W-:Y:S05]  /*ac80*/  EXIT ;  /* 0x000000000000794d */ /* 0x000fea0003800000 */
.L_x_15949:
        /* <DEDUP_REMOVED lines=13> */
.L_x_15962:
[----:B------:R-:W0:Y:S01]  /*ad60*/  I2F.F64.S16 R4, R3 ;  /* 0x0000000300047312 */ /* 0x000e220000101c00 */
[----:B------:R-:W-:-:S05]  /*ad70*/  CS2R R6, SRZ ;  /* 0x0000000000067805 */ /* 0x000fca000001ff00 */
[----:B0-----:R-:W-:Y:S01]  /*ad80*/  STG.E.128 [R16.64], R4 ;  /* 0x0000000410007986 */ /* 0x001fe2000c101d24 */
[----:B------:R-:W-:Y:S05]  /*ad90*/  EXIT ;  /* 0x000000000000794d */ /* 0x000fea0003800000 */
.L_x_15961:
        /* <DEDUP_REMOVED lines=21> */
.L_x_15966:
[----:B------:R-:W-:Y:S05]  /*aef0*/  BSYNC B0 ;  /* 0x0000000000007941 */ /* 0x000fea0003800000 */
.L_x_15965:
[----:B------:R-:W-:-:S05]  /*af00*/  LOP3.LUT R3, R0, R3, RZ, 0xfc, !PT ;  /* 0x0000000300037212 */ /* 0x000fca00078efcff */
[----:B------:R-:W-:Y:S01]  /*af10*/  STG.E.U8 [R16.64], R3 ;  /* 0x0000000310007986 */ /* 0x000fe2000c101124 */
[----:B------:R-:W-:Y:S05]  /*af20*/  EXIT ;  /* 0x000000000000794d */ /* 0x000fea0003800000 */
.L_x_15964:
        /* <DEDUP_REMOVED lines=13> */
.L_x_15968:
[----:B------:R-:W-:Y:S01]  /*b000*/  IMAD.MOV.U32 R0, RZ, RZ, 0x7f ;  /* 0x0000007fff007424 */ /* 0x000fe200078e00ff */
[----:B------:R-:W-:-:S04]  /*b010*/  ISETP.GT.U32.AND P0, PT, R2, 0x7f800000, PT ;  /* 0x7f8000000200780c */ /* 0x000fc80003f04070 */
[----:B------:R-:W-:-:S04]  /*b020*/  SEL R0, R0, 0x7c, P0 ;  /* 0x0000007c00007807 */ /* 0x000fc80000000000 */
.L_x_15969:
[----:B------:R-:W-:Y:S05]  /*b030*/  BSYNC B0 ;  /* 0x0000000000007941 */ /* 0x000fea0003800000 */
.L_x_15967:
[----:B------:R-:W-:-:S04]  /*b040*/  LOP3.LUT R2, R3, 0x80000000, RZ, 0xc0, !PT ;  /* 0x8000000003027812 */ /* 0x000fc800078ec0ff */
[----:B------:R-:W-:-:S04]  /*b050*/  SHF.R.U32.HI R3, RZ, 0x18, R2 ;  /* 0x00000018ff037819 */ /* 0x000fc80000011602 */
[----:B------:R-:W-:-:S05]  /*b060*/  LOP3.LUT R3, R0, R3, RZ, 0xfc, !PT ;  /* 0x0000000300037212 */ /* 0x000fca00078efcff */
[----:B------:R-:W-:Y:S01]  /*b070*/  STG.E.U8 [R16.64], R3 ;  /* 0x0000000310007986 */ /* 0x000fe2000c101124 */
[----:B------:R-:W-:Y:S05]  /*b080*/  EXIT ;  /* 0x000000000000794d */ /* 0x000fea0003800000 */
.L_x_15963:
[----:B------:R-:W0:Y:S02]  /*b090*/  I2F.S16 R0, R3 ;  /* 0x0000000300007306 */ /* 0x000e240000101400 */
[----:B0-----:R-:W-:-:S05]  /*b0a0*/  F2FP.BF16.PACK_AB R0, RZ, R0 ;  /* 0x00000000ff00723e */ /* 0x001fca00000010ff */
[----:B------:R-:W-:Y:S01]  /*b0b0*/  STG.E.U16 [R16.64], R0 ;  /* 0x0000000010007986 */ /* 0x000fe2000c101524 */
[----:B------:R-:W-:Y:S05]  /*b0c0*/  EXIT ;  /* 0x000000000000794d */ /* 0x000fea0003800000 */
.L_x_15960:
        /* <DEDUP_REMOVED lines=10> */
.L_x_15972:
        /* <DEDUP_REMOVED lines=17> */
.L_x_15975:
[----:B------:R-:W-:-:S04]  /*b280*/  LOP3.LUT R2, R3, 0x80000000, RZ, 0xc0, !PT ;  /* 0x8000000003027812 */ /* 0x000fc800078ec0ff */
[----:B------:R-:W-:-:S04]  /*b290*/  SHF.R.U32.HI R3, RZ, 0x18, R2 ;  /* 0x00000018ff037819 */ /* 0x000fc80000011602 */
[----:B------:R-:W-:-:S04]  /*b2a0*/  LOP3.LUT R0, R0, R3, RZ, 0xfc, !PT ;  /* 0x0000000300007212 */ /* 0x000fc800078efcff */
[----:B------:R-:W-:Y:S02]  /*b2b0*/  PRMT R8, R0, 0x7610, R8 ;  /* 0x0000761000087816 */ /* 0x000fe40000000008 */
.L_x_15974:
[----:B------:R-:W-:Y:S05]  /*b2c0*/  BSYNC B0 ;  /* 0x0000000000007941 */ /* 0x000fea0003800000 */
.L_x_15973:
[----:B------:R-:W-:Y:S01]  /*b2d0*/  STG.E.U8 [R16.64], R8 ;  /* 0x0000000810007986 */ /* 0x000fe2000c101124 */
[----:B------:R-:W-:Y:S05]  /*b2e0*/  EXIT ;  /* 0x000000000000794d */ /* 0x000fea0003800000 */
.L_x_15971:
        /* <DEDUP_REMOVED lines=17> */
.L_x_15978:
[----:B------:R-:W-:-:S04]  /*b400*/  LOP3.LUT R2, R3, 0x80000000, RZ, 0xc0, !PT ;  /* 0x8000000003027812 */ /* 0x000fc800078ec0ff */
[----:B------:R-:W-:-:S04]  /*b410*/  SHF.R.U32.HI R3, RZ, 0x18, R2 ;  /* 0x00000018ff037819 */ /* 0x000fc80000011602 */
[----:B------:R-:W-:-:S04]  /*b420*/  LOP3.LUT R0, R0, R3, RZ, 0xfc, !PT ;  /* 0x0000000300007212 */ /* 0x000fc800078efcff */
[----:B------:R-:W-:Y:S02]  /*b430*/  PRMT R8, R0, 0x7610, R8 ;  /* 0x0000761000087816 */ /* 0x000fe40000000008 */
.L_x_15977:
[----:B------:R-:W-:Y:S05]  /*b440*/  BSYNC B0 ;  /* 0x0000000000007941 */ /* 0x000fea0003800000 */
.L_x_15976:
[----:B------:R-:W-:Y:S01]  /*b450*/  STG.E.U8 [R16.64], R8 ;  /* 0x0000000810007986 */ /* 0x000fe2000c101124 */
[----:B------:R-:W-:Y:S05]  /*b460*/  EXIT ;  /* 0x000000000000794d */ /* 0x000fea0003800000 */
.L_x_15970:
        /* <DEDUP_REMOVED lines=23> */
.L_x_15953:
        /* <DEDUP_REMOVED lines=20> */
.L_x_15980:
[----:B------:R-:W-:-:S05]  /*b720*/  PRMT R3, R3, 0x9910, RZ ;  /* 0x0000991003037816 */ /* 0x000fca00000000ff */
[----:B------:R-:W-:-:S05]  /*b730*/  IMAD.MOV.U32 R2, RZ, RZ, R3 ;  /* 0x000000ffff027224 */ /* 0x000fca00078e0003 */
[----:B------:R-:W-:-:S05]  /*b740*/  SHF.R.S32.HI R3, RZ, 0x1f, R2 ;  /* 0x0000001fff037819 */ /* 0x000fca0000011402 */
[----:B------:R-:W-:Y:S01]  /*b750*/  STG.E.64 [R16.64], R2 ;  /* 0x0000000210007986 */ /* 0x000fe2000c101b24 */
[----:B------:R-:W-:Y:S05]  /*b760*/  EXIT ;  /* 0x000000000000794d */ /* 0x000fea0003800000 */
.L_x_15979:
[----:B------:R-:W-:-:S05]  /*b770*/  PRMT R3, R3, 0x9910, RZ ;  /* 0x0000991003037816 */ /* 0x000fca00000000ff */
[----:B------:R-:W-:Y:S01]  /*b780*/  STG.E [R16.64], R3 ;  /* 0x0000000310007986 */ /* 0x000fe2000c101924 */
[----:B------:R-:W-:Y:S05]  /*b790*/  EXIT ;  /* 0x000000000000794d */ /* 0x000fea0003800000 */
.L_x_15981:
        /* <DEDUP_REMOVED lines=14> */
.L_x_50615:


//--------------------- .text._ZN2at6native27unrolled_elementwise_kernelINS0_13AUnaryFunctorIsssZZZNS0_16fmod_kernel_cudaERNS_18TensorIteratorBaseEENKUlvE_clEvENKUlvE3_clEvEUlssE_EESt5arrayIPcLm2EELi4E23TrivialOffsetCalculatorILi1EjESD_NS0_6memory12LoadWithCastILi1EEENSE_13StoreWithCastILi1EEEEEviT_T0_T2_T3_T4_T5_ --------------------------
	.section	.text._ZN2at6native27unrolled_elementwise_kernelINS0_13AUnaryFunctorIsssZZZNS0_16fmod_kernel_cudaERNS_18TensorIteratorBaseEENKUlvE_clEvENKUlvE3_clEvEUlssE_EESt5arrayIPcLm2EELi4E23TrivialOffsetCalculatorILi1EjESD_NS0_6memory12LoadWithCastILi1EEENSE_13StoreWithCastILi1EEEEEviT_T0_T2_T3_T4_T5_,"ax",@progbits
	.sectioninfo	@"SHI_REGISTERS=30"
	.align	128
        .global         _ZN2at6native27unrolled_elementwise_kernelINS0_13AUnaryFunctorIsssZZZNS0_16fmod_kernel_cudaERNS_18TensorIteratorBaseEENKUlvE_clEvENKUlvE3_clEvEUlssE_EESt5arrayIPcLm2EELi4E23TrivialOffsetCalculatorILi1EjESD_NS0_6memory12LoadWithCastILi1EEENSE_13StoreWithCastILi1EEEEEviT_T0_T2_T3_T4_T5_
        .type           _ZN2at6native27unrolled_elementwise_kernelINS0_13AUnaryFunctorIsssZZZNS0_16fmod_kernel_cudaERNS_18TensorIteratorBaseEENKUlvE_clEvENKUlvE3_clEvEUlssE_EESt5arrayIPcLm2EELi4E23TrivialOffsetCalculatorILi1EjESD_NS0_6memory12LoadWithCastILi1EEENSE_13StoreWithCastILi1EEEEEviT_T0_T2_T3_T4_T5_,@function
        .size           _ZN2at6native27unrolled_elementwise_kernelINS0_13AUnaryFunctorIsssZZZNS0_16fmod_kernel_cudaERNS_18TensorIteratorBaseEENKUlvE_clEvENKUlvE3_clEvEUlssE_EESt5arrayIPcLm2EELi4E23TrivialOffsetCalculatorILi1EjESD_NS0_6memory12LoadWithCastILi1EEENSE_13StoreWithCastILi1EEEEEviT_T0_T2_T3_T4_T5_,(.L_x_50616 - _ZN2at6native27unrolled_elementwise_kernelINS0_13AUnaryFunctorIsssZZZNS0_16fmod_kernel_cudaERNS_18TensorIteratorBaseEENKUlvE_clEvENKUlvE3_clEvEUlssE_EESt5arrayIPcLm2EELi4E23TrivialOffsetCalculatorILi1EjESD_NS0_6memory12LoadWithCastILi1EEENSE_13StoreWithCastILi1EEEEEviT_T0_T2_T3_T4_T5_)
        .other          _ZN2at6native27unrolled_elementwise_kernelINS0_13AUnaryFunctorIsssZZZNS0_16fmod_kernel_cudaERNS_18TensorIteratorBaseEENKUlvE_clEvENKUlvE3_clEvEUlssE_EESt5arrayIPcLm2EELi4E23TrivialOffsetCalculatorILi1EjESD_NS0_6memory12LoadWithCastILi1EEENSE_13StoreWithCastILi1EEEEEviT_T0_T2_T3_T4_T5_,@"STO_CUDA_ENTRY STV_DEFAULT"
_ZN2at6native27unrolled_elementwise_kernelINS0_13AUnaryFunctorIsssZZZNS0_16fmod_kernel_cudaERNS_18TensorIteratorBaseEENKUlvE_clEvENKUlvE3_clEvEUlssE_EESt5arrayIPcLm2EELi4E23TrivialOffsetCalculatorILi1EjESD_NS0_6memory12LoadWithCastILi1EEENSE_13StoreWithCastILi1EEEEEviT_T0_T2_T3_T4_T5_:
.text._ZN2at6native27unrolled_elementwise_kernelINS0_13AUnaryFunctorIsssZZZNS0_16fmod_kernel_cudaERNS_18TensorIteratorBaseEENKUlvE_clEvENKUlvE3_clEvEUlssE_EESt5arrayIPcLm2EELi4E23TrivialOffsetCalculatorILi1EjESD_NS0_6memory12LoadWithCastILi1EEENSE_13StoreWithCastILi1EEEEEviT_T0_T2_T3_T4_T5_:
        /* <DEDUP_REMOVED lines=29> */
.L_x_15987:
[----:B------:R0:W5:Y:S01]  /*01d0*/  LDG.E.U8 R23, [R2.64] ;  /* 0x0000002402177981 */ /* 0x000162000c1e1100 */
[----:B------:R-:W-:Y:S05]  /*01e0*/  BRA `(.L_x_15989) ;  /* 0x00000d9000007947 */ /* 0x000fea0003800000 */
.L_x_15986:
        /* <DEDUP_REMOVED lines=8> */
.L_x_15991:
[----:B------:R0:W5:Y:S01]  /*0270*/  LDG.E.U16 R23, [R2.64] ;  /* 0x0000002402177981 */ /* 0x000162000c1e1500 */
[----:B------:R-:W-:Y:S05]  /*0280*/  BRA `(.L_x_15989) ;  /* 0x00000cf000007947 */ /* 0x000fea0003800000 */
.L_x_15990:
[----:B------:R0:W5:Y:S01]  /*0290*/  LDG.E.U16 R23, [R2.64] ;  /* 0x0000002402177981 */ /* 0x000162000c1e1500 */
[----:B------:R-:W-:Y:S05]  /*02a0*/  BRA `(.L_x_15989) ;  /* 0x00000cd000007947 */ /* 0x000fea0003800000 */
.L_x_15985:
        /* <DEDUP_REMOVED lines=9> */
.L_x_15993:
[----:B------:R-:W2:Y:S02]  /*0340*/  LDG.E.U16 R0, [R2.64] ;  /* 0x0000002402007981 */ /* 0x000ea4000c1e1500 */
[----:B--2---:R-:W-:-:S06]  /*0350*/  HADD2.F32 R0, -RZ, R0.H0_H0 ;  /* 0x20000000ff007230 */ /* 0x004fcc0000004100 */
[----:B------:R-:W0:Y:S02]  /*0360*/  F2I.FTZ.TRUNC.NTZ R0, R0 ;  /* 0x0000000000007305 */ /* 0x000e24000021f100 */
[----:B0-----:R-:W-:Y:S01]  /*0370*/  PRMT R23, R0, 0x7610, R23 ;  /* 0x0000761000177816 */ /* 0x001fe20000000017 */
[----:B------:R-:W-:Y:S05]  /*0380*/  BRA `(.L_x_15989) ;  /* 0x00000bf000007947 */ /* 0x000fea0003800000 */
.L_x_15992:
        /* <DEDUP_REMOVED lines=9> */
.L_x_15995:
[----:B------:R-:W2:Y:S02]  /*0420*/  LDG.E.U16 R2, [R2.64] ;  /* 0x0000002402027981 */ /* 0x000ea4000c1e1500 */
[----:B--2---:R-:W-:-:S06]  /*0430*/  HADD2.F32 R0, -RZ, R2.H0_H0 ;  /* 0x20000002ff007230 */ /* 0x004fcc0000004100 */
[----:B------:R-:W0:Y:S02]  /*0440*/  F2I.FTZ.TRUNC.NTZ R0, R0 ;  /* 0x0000000000007305 */ /* 0x000e24000021f100 */
[----:B0-----:R-:W-:Y:S01]  /*0450*/  PRMT R23, R0, 0x7610, R23 ;  /* 0x0000761000177816 */ /* 0x001fe20000000017 */
[----:B------:R-:W-:Y:S05]  /*0460*/  BRA `(.L_x_15989) ;  /* 0x00000b1000007947 */ /* 0x000fea0003800000 */
.L_x_15994:
[----:B------:R-:W2:Y:S02]  /*0470*/  LDG.E.64 R2, [R2.64] ;  /* 0x0000002402027981 */ /* 0x000ea4000c1e1b00 */
[----:B--2---:R0:W1:Y:S01]  /*0480*/  F2I.F64.TRUNC R23, R2 ;  /* 0x0000000200177311 */ /* 0x004062000030d100 */
[----:B------:R-:W-:Y:S05]  /*0490*/  BRA `(.L_x_15989) ;  /* 0x00000ae000007947 */ /* 0x000fea0003800000 */
.L_x_15984:
        /* <DEDUP_REMOVED lines=12> */
.L_x_15998:
[----:B------:R-:W2:Y:S02]  /*0560*/  LDG.E.64 R2, [R2.64] ;  /* 0x0000002402027981 */ /* 0x000ea4000c1e1b00 */
[----:B--2---:R0:W1:Y:S01]  /*0570*/  F2I.F64.TRUNC R23, R2 ;  /* 0x0000000200177311 */ /* 0x004062000030d100 */
[----:B------:R-:W-:Y:S05]  /*0580*/  BRA `(.L_x_15989) ;  /* 0x000009f000007947 */ /* 0x000fea0003800000 */
.L_x_15997:
        /* <DEDUP_REMOVED lines=28> */
.L_x_16000:
        /* <DEDUP_REMOVED lines=16> */
.L_x_15999:
[----:B------:R-:W2:Y:S02]  /*0850*/  LDG.E.U16 R0, [R2.64] ;  /* 0x0000002402007981 */ /* 0x000ea4000c1e1500 */
[----:B--2---:R-:W-:-:S06]  /*0860*/  PRMT R0, RZ, 0x5410, R0 ;  /* 0x00005410ff007816 */ /* 0x004fcc0000000000 */
[----:B------:R-:W0:Y:S02]  /*0870*/  F2I.FTZ.TRUNC.NTZ R0, R0 ;  /* 0x0000000000007305 */ /* 0x000e24000021f100 */
[----:B0-----:R-:W-:Y:S01]  /*0880*/  PRMT R23, R0, 0x7610, R23 ;  /* 0x0000761000177816 */ /* 0x001fe20000000017 */
[----:B------:R-:W-:Y:S05]  /*0890*/  BRA `(.L_x_15989) ;  /* 0x000006e000007947 */ /* 0x000fea0003800000 */
.L_x_15996:
        /* <DEDUP_REMOVED lines=10> */
.L_x_16003:
        /* <DEDUP_REMOVED lines=21> */
.L_x_16007:
[----:B------:R-:W-:Y:S05]  /*0a90*/  BSYNC B1 ;  /* 0x0000000000017941 */ /* 0x000fea0003800000 */
.L_x_16006:
[----:B------:R-:W-:Y:S01]  /*0aa0*/  LEA R3, R0, 0x3b800000, 0x17 ;  /* 0x3b80000000037811 */ /* 0x000fe200078eb8ff */
[----:B------:R-:W-:-:S05]  /*0ab0*/  IMAD.SHL.U32 R0, R2, 0x100000, RZ ;  /* 0x0010000002007824 */ /* 0x000fca00078e00ff */
[----:B------:R-:W-:Y:S02]  /*0ac0*/  LOP3.LUT R0, R3, R0, R4, 0xfe, !PT ;  /* 0x0000000003007212 */ /* 0x000fe400078efe04 */
.L_x_16005:
[----:B------:R-:W-:Y:S05]  /*0ad0*/  BSYNC B0 ;  /* 0x0000000000007941 */ /* 0x000fea0003800000 */
.L_x_16004:
[----:B------:R-:W0:Y:S02]  /*0ae0*/  F2I.FTZ.TRUNC.NTZ R0, R0 ;  /* 0x0000000000007305 */ /* 0x000e24000021f100 */
[----:B0-----:R-:W-:Y:S01]  /*0af0*/  PRMT R23, R0, 0x7610, R23 ;  /* 0x0000761000177816 */ /* 0x001fe20000000017 */
[----:B------:R-:W-:Y:S05]  /*0b00*/  BRA `(.L_x_15989) ;  /* 0x0000047000007947 */ /* 0x000fea0003800000 */
.L_x_16002:
        /* <DEDUP_REMOVED lines=21> */
.L_x_16011:
[----:B------:R-:W-:Y:S05]  /*0c60*/  BSYNC B1 ;  /* 0x0000000000017941 */ /* 0x000fea0003800000 */
.L_x_16010:
[----:B------:R-:W-:Y:S01]  /*0c70*/  LEA R3, R0, 0x37800000, 0x17 ;  /* 0x3780000000037811 */ /* 0x000fe200078eb8ff */
[----:B------:R-:W-:-:S05]  /*0c80*/  IMAD.SHL.U32 R0, R2, 0x200000, RZ ;  /* 0x0020000002007824 */ /* 0x000fca00078e00ff */
[----:B------:R-:W-:Y:S02]  /*0c90*/  LOP3.LUT R0, R3, R0, R4, 0xfe, !PT ;  /* 0x0000000003007212 */ /* 0x000fe400078efe04 */
.L_x_16009:
[----:B------:R-:W-:Y:S05]  /*0ca0*/  BSYNC B0 ;  /* 0x0000000000007941 */ /* 0x000fea0003800000 */
.L_x_16008:
[----:B------:R-:W0:Y:S02]  /*0cb0*/  F2I.FTZ.TRUNC.NTZ R0, R0 ;  /* 0x0000000000007305 */ /* 0x000e24000021f100 */
[----:B0-----:R-:W-:Y:S01]  /*0cc0*/  PRMT R23, R0, 0x7610, R23 ;  /* 0x0000761000177816 */ /* 0x001fe20000000017 */
[----:B------:R-:W-:Y:S05]  /*0cd0*/  BRA `(.L_x_15989) ;  /* 0x000002a000007947 */ /* 0x000fea0003800000 */
.L_x_16001:
        /* <DEDUP_REMOVED lines=14> */
.L_x_16015:
[----:B------:R-:W-:Y:S05]  /*0dc0*/  BSYNC B0 ;  /* 0x0000000000007941 */ /* 0x000fea0003800000 */
.L_x_16014:
[----:B------:R-:W0:Y:S02]  /*0dd0*/  F2I.FTZ.TRUNC.NTZ R0, R0 ;  /* 0x0000000000007305 */ /* 0x000e24000021f100 */
[----:B0-----:R-:W-:Y:S01]  /*0de0*/  PRMT R23, R0, 0x7610, R23 ;  /* 0x0000761000177816 */ /* 0x001fe20000000017 */
[----:B------:R-:W-:Y:S05]  /*0df0*/  BRA `(.L_x_15989) ;  /* 0x0000018000007947 */ /* 0x000fea0003800000 */
.L_x_15988:
        /* <DEDUP_REMOVED lines=21> */
.L_x_16013:
[----:B------:R0:W5:Y:S01]  /*0f50*/  LDG.E.U16 R23, [R2.64] ;  /* 0x0000002402177981 */ /* 0x000162000c1e1500 */
[----:B------:R-:W-:Y:S05]  /*0f60*/  BRA `(.L_x_15989) ;  /* 0x0000001000007947 */ /* 0x000fea0003800000 */
.L_x_16012:
[----:B------:R0:W5:Y:S02]  /*0f70*/  LDG.E.U16 R23, [R2.64] ;  /* 0x0000002402177981 */ /* 0x000164000c1e1500 */
.L_x_15989:
[----:B------:R-:W2:Y:S02]  /*0f80*/  S2R R22, SR_TID.X ;  /* 0x0000000000167919 */ /* 0x000ea40000002100 */
[----:B--2---:R-:W-:Y:S02]  /*0f90*/  IADD3 R22, R22, 0x80, RZ ;  /* 0x0000008016167810 */ /* 0x004fe40007ffe0ff */
.L_x_15983:
[----:B-1----:R-:W-:Y:S05]  /*0fa0*/  BSYNC B6 ;  /* 0x0000000000067941 */ /* 0x002fea0003800000 */
.L_x_15982:
        /* <DEDUP_REMOVED lines=21> */
.L_x_16021:
[----:B------:R0:W5:Y:S01]  /*1100*/  LDG.E.U8 R19, [R2.64] ;  /* 0x0000002402137981 */ /* 0x000162000c1e1100 */
[----:B------:R-:W-:Y:S05]  /*1110*/  BRA `(.L_x_16023) ;  /* 0x00000d8000007947 */ /* 0x000fea0003800000 */
.L_x_16020:
        /* <DEDUP_REMOVED lines=8> */
.L_x_16025:
[----:B------:R0:W5:Y:S01]  /*11a0*/  LDG.E.U16 R19, [R2.64] ;  /* 0x0000002402137981 */ /* 0x000162000c1e1500 */
[----:B------:R-:W-:Y:S05]  /*11b0*/  BRA `(.L_x_16023) ;  /* 0x00000ce000007947 */ /* 0x000fea0003800000 */
.L_x_16024:
[----:B------:R0:W5:Y:S01]  /*11c0*/  LDG.E.U16 R19, [R2.64] ;  /* 0x0000002402137981 */ /* 0x000162000c1e1500 */
[----:B------:R-:W-:Y:S05]  /*11d0*/  BRA `(.L_x_16023) ;  /* 0x00000cc000007947 */ /* 0x000fea0003800000 */
.L_x_16019:
        /* <DEDUP_REMOVED lines=9> */
.L_x_16027:
[----:B------:R-:W2:Y:S02]  /*1270*/  LDG.E.U16 R0, [R2.64] ;  /* 0x0000002402007981 */ /* 0x000ea4000c1e1500 */
[----:B--2---:R-:W-:-:S06]  /*1280*/  HADD2.F32 R0, -RZ, R0.H0_H0 ;  /* 0x20000000ff007230 */ /* 0x004fcc0000004100 */
[----:B------:R-:W0:Y:S02]  /*1290*/  F2I.FTZ.TRUNC.NTZ R0, R0 ;  /* 0x0000000000007305 */ /* 0x000e24000021f100 */
[----:B0-----:R-:W-:Y:S01]  /*12a0*/  PRMT R19, R0, 0x7610, R19 ;  /* 0x0000761000137816 */ /* 0x001fe20000000013 */
[----:B------:R-:W-:Y:S05]  /*12b0*/  BRA `(.L_x_16023) ;  /* 0x00000be000007947 */ /* 0x000fea0003800000 */
.L_x_16026:
        /* <DEDUP_REMOVED lines=9> */
.L_x_16029:
[----:B------:R-:W2:Y:S02]  /*1350*/  LDG.E.U16 R2, [R2.64] ;  /* 0x0000002402027981 */ /* 0x000ea4000c1e1500 */
[----:B--2---:R-:W-:-:S06]  /*1360*/  HADD2.F32 R0, -RZ, R2.H0_H0 ;  /* 0x20000002ff007230 */ /* 0x004fcc0000004100 */
[----:B------:R-:W0:Y:S02]  /*1370*/  F2I.FTZ.TRUNC.NTZ R0, R0 ;  /* 0x0000000000007305 */ /* 0x000e24000021f100 */
[----:B0-----:R-:W-:Y:S01]  /*1380*/  PRMT R19, R0, 0x7610, R19 ;  /* 0x0000761000137816 */ /* 0x001fe20000000013 */
[----:B------:R-:W-:Y:S05]  /*1390*/  BRA `(.L_x_16023) ;  /* 0x00000b0000007947 */ /* 0x000fea0003800000 */
.L_x_16028:
[----:B------:R-:W2:Y:S02]  /*13a0*/  LDG.E.64 R2, [R2.64] ;  /* 0x0000002402027981 */ /* 0x000ea4000c1e1b00 */
[----:B--2---:R0:W1:Y:S01]  /*13b0*/  F2I.F64.TRUNC R19, R2 ;  /* 0x0000000200137311 */ /* 0x004062000030d100 */
[----:B------:R-:W-:Y:S05]  /*13c0*/  BRA `(.L_x_16023) ;  /* 0x00000ad000007947 */ /* 0x000fea0003800000 */
.L_x_16018:
        /* <DEDUP_REMOVED lines=12> */
.L_x_16032:
[----:B------:R-:W2:Y:S02]  /*1490*/  LDG.E.64 R2, [R2.64] ;  /* 0x0000002402027981 */ /* 0x000ea4000c1e1b00 */
[----:B--2---:R0:W1:Y:S01]  /*14a0*/  F2I.F64.TRUNC R19, R2 ;  /* 0x0000000200137311 */ /* 0x004062000030d100 */
[----:B------:R-:W-:Y:S05]  /*14b0*/  BRA `(.L_x_16023) ;  /* 0x000009e000007947 */ /* 0x000fea0003800000 */
.L_x_16031:
        /* <DEDUP_REMOVED lines=28> */
.L_x_16034:
        /* <DEDUP_REMOVED lines=15> */
.L_x_16033:
[----:B------:R-:W2:Y:S02]  /*1770*/  LDG.E.U16 R0, [R2.64] ;  /* 0x0000002402007981 */ /* 0x000ea4000c1e1500 */
[----:B--2---:R-:W-:-:S06]  /*1780*/  PRMT R0, RZ, 0x5410, R0 ;  /* 0x00005410ff007816 */ /* 0x004fcc0000000000 */
[----:B------:R-:W0:Y:S02]  /*1790*/  F2I.FTZ.TRUNC.NTZ R0, R0 ;  /* 0x0000000000007305 */ /* 0x000e24000021f100 */
[----:B0-----:R-:W-:Y:S01]  /*17a0*/  PRMT R19, R0, 0x7610, R19 ;  /* 0x0000761000137816 */ /* 0x001fe20000000013 */
[----:B------:R-:W-:Y:S05]  /*17b0*/  BRA `(.L_x_16023) ;  /* 0x000006e000007947 */ /* 0x000fea0003800000 */
.L_x_16030:
        /* <DEDUP_REMOVED lines=10> */
.L_x_16037:
        /* <DEDUP_REMOVED lines=21> */
.L_x_16041:
[----:B------:R-:W-:Y:S05]  /*19b0*/  BSYNC B1 ;  /* 0x0000000000017941 */ /* 0x000fea0003800000 */
.L_x_16040:
[----:B------:R-:W-:Y:S01]  /*19c0*/  LEA R3, R0, 0x3b800000, 0x17 ;  /* 0x3b80000000037811 */ /* 0x000fe200078eb8ff */
[----:B------:R-:W-:-:S05]  /*19d0*/  IMAD.SHL.U32 R0, R2, 0x100000, RZ ;  /* 0x0010000002007824 */ /* 0x000fca00078e00ff */
[----:B------:R-:W-:Y:S02]  /*19e0*/  LOP3.LUT R0, R3, R0, R4, 0xfe, !PT ;  /* 0x0000000003007212 */ /* 0x000fe400078efe04 */
.L_x_16039:
[----:B------:R-:W-:Y:S05]  /*19f0*/  BSYNC B0 ;  /* 0x0000000000007941 */ /* 0x000fea0003800000 */
.L_x_16038:
[----:B------:R-:W0:Y:S02]  /*1a00*/  F2I.FTZ.TRUNC.NTZ R0, R0 ;  /* 0x0000000000007305 */ /* 0x000e24000021f100 */
[----:B0-----:R-:W-:Y:S01]  /*1a10*/  PRMT R19, R0, 0x7610, R19 ;  /* 0x0000761000137816 */ /* 0x001fe20000000013 */
[----:B------:R-:W-:Y:S05]  /*1a20*/  BRA `(.L_x_16023) ;  /* 0x0000047000007947 */ /* 0x000fea0003800000 */
.L_x_16036:
        /* <DEDUP_REMOVED lines=21> */
.L_x_16045:
[----:B------:R-:W-:Y:S05]  /*1b80*/  BSYNC B1 ;  /* 0x0000000000017941 */ /* 0x000fea0003800000 */
.L_x_16044:
[----:B------:R-:W-:Y:S01]  /*1b90*/  LEA R3, R0, 0x37800000, 0x17 ;  /* 0x3780000000037811 */ /* 0x000fe200078eb8ff */
[----:B------:R-:W-:-:S05]  /*1ba0*/  IMAD.SHL.U32 R0, R2, 0x200000, RZ ;  /* 0x0020000002007824 */ /* 0x000fca00078e00ff */
[----:B------:R-:W-:Y:S02]  /*1bb0*/  LOP3.LUT R0, R3, R0, R4, 0xfe, !PT ;  /* 0x0000000003007212 */ /* 0x000fe400078efe04 */
.L_x_16043:
[----:B------:R-:W-:Y:S05]  /*1bc0*/  BSYNC B0 ;  /* 0x0000000000007941 */ /* 0x000fea0003800000 */
.L_x_16042:
[----:B------:R-:W0:Y:S02]  /*1bd0*/  F2I.FTZ.TRUNC.NTZ R0, R0 ;  /* 0x0000000000007305 */ /* 0x000e24000021f100 */
[----:B0-----:R-:W-:Y:S01]  /*1be0*/  PRMT R19, R0, 0x7610, R19 ;  /* 0x0000761000137816 */ /* 0x001fe20000000013 */
[----:B------:R-:W-:Y:S05]  /*1bf0*/  BRA `(.L_x_16023) ;  /* 0x000002a000007947 */ /* 0x000fea0003800000 */
.L_x_16035:
        /* <DEDUP_REMOVED lines=14> */
.L_x_16049:
[----:B------:R-:W-:Y:S05]  /*1ce0*/  BSYNC B0 ;  /* 0x0000000000007941 */ /* 0x000fea0003800000 */
.L_x_16048:
[----:B------:R-:W0:Y:S02]  /*1cf0*/  F2I.FTZ.TRUNC.NTZ R0, R0 ;  /* 0x0000000000007305 */ /* 0x000e24000021f100 */
[----:B0-----:R-:W-:Y:S01]  /*1d00*/  PRMT R19, R0, 0x7610, R19 ;  /* 0x0000761000137816 */ /* 0x001fe20000000013 */
[----:B------:R-:W-:Y:S05]  /*1d10*/  BRA `(.L_x_16023) ;  /* 0x0000018000007947 */ /* 0x000fea0003800000 */
.L_x_16022:
        /* <DEDUP_REMOVED lines=21> */
.L_x_16047:
[----:B------:R0:W5:Y:S01]  /*1e70*/  LDG.E.U16 R19, [R2.64] ;  /* 0x0000002402137981 */ /* 0x000162000c1e1500 */
[----:B------:R-:W-:Y:S05]  /*1e80*/  BRA `(.L_x_16023) ;  /* 0x0000001000007947 */ /* 0x000fea0003800000 */
.L_x_16046:
[----:B------:R0:W5:Y:S02]  /*1e90*/  LDG.E.U16 R19, [R2.64] ;  /* 0x0000002402137981 */ /* 0x000164000c1e1500 */
.L_x_16023:
[----:B------:R-:W-:-:S03]  /*1ea0*/  IADD3 R22, R22, 0x80, RZ ;  /* 0x0000008016167810 */ /* 0x000fc60007ffe0ff */
.L_x_16017:
[----:B------:R-:W-:Y:S05]  /*1eb0*/  BSYNC B6 ;  /* 0x0000000000067941 */ /* 0x000fea0003800000 */
.L_x_16016:
        /* <DEDUP_REMOVED lines=23> */
.L_x_16055:
[----:B------:R0:W5:Y:S01]  /*2030*/  LDG.E.U8 R25, [R2.64] ;  /* 0x0000002402197981 */ /* 0x000162000c1e1100 */
[----:B------:R-:W-:Y:S05]  /*2040*/  BRA `(.L_x_16057) ;  /* 0x00000d8000007947 */ /* 0x000fea0003800000 */
.L_x_16054:
        /* <DEDUP_REMOVED lines=8> */
.L_x_16059:
[----:B------:R0:W5:Y:S01]  /*20d0*/  LDG.E.U16 R25, [R2.64] ;  /* 0x0000002402197981 */ /* 0x000162000c1e1500 */
[----:B------:R-:W-:Y:S05]  /*20e0*/  BRA `(.L_x_16057) ;  /* 0x00000ce000007947 */ /* 0x000fea0003800000 */
.L_x_16058:
[----:B------:R0:W5:Y:S01]  /*20f0*/  LDG.E.U16 R25, [R2.64] ;  /* 0x0000002402197981 */ /* 0x000162000c1e1500 */
[----:B------:R-:W-:Y:S05]  /*2100*/  BRA `(.L_x_16057) ;  /* 0x00000cc000007947 */ /* 0x000fea0003800000 */
.L_x_16053:
        /* <DEDUP_REMOVED lines=9> */
.L_x_16061:
[----:B------:R-:W2:Y:S02]  /*21a0*/  LDG.E.U16 R0, [R2.64] ;  /* 0x0000002402007981 */ /* 0x000ea4000c1e1500 */
[----:B--2---:R-:W-:-:S06]  /*21b0*/  HADD2.F32 R0, -RZ, R0.H0_H0 ;  /* 0x20000000ff007230 */ /* 0x004fcc0000004100 */
[----:B------:R-:W0:Y:S02]  /*21c0*/  F2I.FTZ.TRUNC.NTZ R0, R0 ;  /* 0x0000000000007305 */ /* 0x000e24000021f100 */
[----:B0-----:R-:W-:Y:S01]  /*21d0*/  PRMT R25, R0, 0x7610, R25 ;  /* 0x0000761000197816 */ /* 0x001fe20000000019 */
[----:B------:R-:W-:Y:S05]  /*21e0*/  BRA `(.L_x_16057) ;  /* 0x00000be000007947 */ /* 0x000fea0003800000 */
.L_x_16060:
        /* <DEDUP_REMOVED lines=9> */
.L_x_16063:
[----:B------:R-:W2:Y:S02]  /*2280*/  LDG.E.U16 R2, [R2.64] ;  /* 0x0000002402027981 */ /* 0x000ea4000c1e1500 */
[----:B--2---:R-:W-:-:S06]  /*2290*/  HADD2.F32 R0, -RZ, R2.H0_H0 ;  /* 0x20000002ff007230 */ /* 0x004fcc0000004100 */
[----:B------:R-:W0:Y:S02]  /*22a0*/  F2I.FTZ.TRUNC.NTZ R0, R0 ;  /* 0x0000000000007305 */ /* 0x000e24000021f100 */
[----:B0-----:R-:W-:Y:S01]  /*22b0*/  PRMT R25, R0, 0x7610, R25 ;  /* 0x0000761000197816 */ /* 0x001fe20000000019 */
[----:B------:R-:W-:Y:S05]  /*22c0*/  BRA `(.L_x_16057) ;  /* 0x00000b0000007947 */ /* 0x000fea0003800000 */
.L_x_16062:
[----:B------:R-:W2:Y:S02]  /*22d0*/  LDG.E.64 R2, [R2.64] ;  /* 0x0000002402027981 */ /* 0x000ea4000c1e1b00 */
[----:B--2---:R0:W2:Y:S01]  /*22e0*/  F2I.F64.TRUNC R25, R2 ;  /* 0x0000000200197311 */ /* 0x0040a2000030d100 */
[----:B------:R-:W-:Y:S05]  /*22f0*/  BRA `(.L_x_16057) ;  /* 0x00000ad000007947 */ /* 0x000fea0003800000 */
.L_x_16052:
        /* <DEDUP_REMOVED lines=12> */
.L_x_16066:
[----:B------:R-:W2:Y:S02]  /*23c0*/  LDG.E.64 R2, [R2.64] ;  /* 0x0000002402027981 */ /* 0x000ea4000c1e1b00 */
[----:B--2---:R0:W2:Y:S01]  /*23d0*/  F2I.F64.TRUNC R25, R2 ;  /* 0x0000000200197311 */ /* 0x0040a2000030d100 */
[----:B------:R-:W-:Y:S05]  /*23e0*/  BRA `(.L_x_16057) ;  /* 0x000009e000007947 */ /* 0x000fea0003800000 */
.L_x_16065:
        /* <DEDUP_REMOVED lines=28> */
.L_x_16068:
        /* <DEDUP_REMOVED lines=15> */
.L_x_16067:
[----:B------:R-:W2:Y:S02]  /*26a0*/  LDG.E.U16 R0, [R2.64] ;  /* 0x0000002402007981 */ /* 0x000ea4000c1e1500 */
[----:B--2---:R-:W-:-:S06]  /*26b0*/  PRMT R0, RZ, 0x5410, R0 ;  /* 0x00005410ff007816 */ /* 0x004fcc0000000000 */
[----:B------:R-:W0:Y:S02]  /*26c0*/  F2I.FTZ.TRUNC.NTZ R0, R0 ;  /* 0x0000000000007305 */ /* 0x000e24000021f100 */
[----:B0-----:R-:W-:Y:S01]  /*26d0*/  PRMT R25, R0, 0x7610, R25 ;  /* 0x0000761000197816 */ /* 0x001fe20000000019 */
[----:B------:R-:W-:Y:S05]  /*26e0*/  BRA `(.L_x_16057) ;  /* 0x000006e000007947 */ /* 0x000fea0003800000 */
.L_x_16064:
        /* <DEDUP_REMOVED lines=10> */
.L_x_16071:
        /* <DEDUP_REMOVED lines=21> */
.L_x_16075:
[----:B------:R-:W-:Y:S05]  /*28e0*/  BSYNC B1 ;  /* 0x0000000000017941 */ /* 0x000fea0003800000 */
.L_x_16074:
[----:B------:R-:W-:Y:S01]  /*28f0*/  LEA R3, R0, 0x3b800000, 0x17 ;  /* 0x3b80000000037811 */ /* 0x000fe200078eb8ff */
[----:B------:R-:W-:-:S05]  /*2900*/  IMAD.SHL.U32 R0, R2, 0x100000, RZ ;  /* 0x0010000002007824 */ /* 0x000fca00078e00ff */
[----:B------:R-:W-:Y:S02]  /*2910*/  LOP3.LUT R0, R3, R0, R4, 0xfe, !PT ;  /* 0x0000000003007212 */ /* 0x000fe400078efe04 */
.L_x_16073:
[----:B------:R-:W-:Y:S05]  /*2920*/  BSYNC B0 ;  /* 0x0000000000007941 */ /* 0x000fea0003800000 */
.L_x_16072:
[----:B------:R-:W0:Y:S02]  /*2930*/  F2I.FTZ.TRUNC.NTZ R0, R0 ;  /* 0x0000000000007305 */ /* 0x000e24000021f100 */
[----:B0-----:R-:W-:Y:S01]  /*2940*/  PRMT R25, R0, 0x7610, R25 ;  /* 0x0000761000197816 */ /* 0x001fe20000000019 */
[----:B------:R-:W-:Y:S05]  /*2950*/  BRA `(.L_x_16057) ;  /* 0x0000047000007947 */ /* 0x000fea0003800000 */
.L_x_16070:
        /* <DEDUP_REMOVED lines=21> */
.L_x_16079:
[----:B------:R-:W-:Y:S05]  /*2ab0*/  BSYNC B1 ;  /* 0x0000000000017941 */ /* 0x000fea0003800000 */
.L_x_16078:
[----:B------:R-:W-:Y:S01]  /*2ac0*/  LEA R3, R0, 0x37800000, 0x17 ;  /* 0x3780000000037811 */ /* 0x000fe200078eb8ff */
[----:B------:R-:W-:-:S05]  /*2ad0*/  IMAD.SHL.U32 R0, R2, 0x200000, RZ ;  /* 0x0020000002007824 */ /* 0x000fca00078e00ff */
[----:B------:R-:W-:Y:S02]  /*2ae0*/  LOP3.LUT R0, R3, R0, R4, 0xfe, !PT ;  /* 0x0000000003007212 */ /* 0x000fe400078efe04 */
.L_x_16077:
[----:B------:R-:W-:Y:S05]  /*2af0*/  BSYNC B0 ;  /* 0x0000000000007941 */ /* 0x000fea0003800000 */
.L_x_16076:
[----:B------:R-:W0:Y:S02]  /*2b00*/  F2I.FTZ.TRUNC.NTZ R0, R0 ;  /* 0x0000000000007305 */ /* 0x000e24000021f100 */
[----:B0-----:R-:W-:Y:S01]  /*2b10*/  PRMT R25, R0, 0x7610, R25 ;  /* 0x0000761000197816 */ /* 0x001fe20000000019 */
[----:B------:R-:W-:Y:S05]  /*2b20*/  BRA `(.L_x_16057) ;  /* 0x000002a000007947 */ /* 0x000fea0003800000 */
.L_x_16069:
        /* <DEDUP_REMOVED lines=14> */
.L_x_16083:
[----:B------:R-:W-:Y:S05]  /*2c10*/  BSYNC B0 ;  /* 0x0000000000007941 */ /* 0x000fea0003800000 */
.L_x_16082:
[----:B------:R-:W0:Y:S02]  /*2c20*/  F2I.FTZ.TRUNC.NTZ R0, R0 ;  /* 0x0000000000007305 */ /* 0x000e24000021f100 */
[----:B0-----:R-:W-:Y:S01]  /*2c30*/  PRMT R25, R0, 0x7610, R25 ;  /* 0x0000761000197816 */ /* 0x001fe20000000019 */
[----:B------:R-:W-:Y:S05]  /*2c40*/  BRA `(.L_x_16057) ;  /* 0x0000018000007947 */ /* 0x000fea0003800000 */
.L_x_16056:
        /* <DEDUP_REMOVED lines=21> */
.L_x_16081:
[----:B------:R0:W5:Y:S01]  /*2da0*/  LDG.E.U16 R25, [R2.64] ;  /* 0x0000002402197981 */ /* 0x000162000c1e1500 */
[----:B------:R-:W-:Y:S05]  /*2db0*/  BRA `(.L_x_16057) ;  /* 0x0000001000007947 */ /* 0x000fea0003800000 */
.L_x_16080:
[----:B------:R0:W5:Y:S02]  /*2dc0*/  LDG.E.U16 R25, [R2.64] ;  /* 0x0000002402197981 */ /* 0x000164000c1e1500 */
.L_x_16057:
[----:B------:R-:W-:-:S03]  /*2dd0*/  IADD3 R22, R22, 0x80, RZ ;  /* 0x0000008016167810 */ /* 0x000fc60007ffe0ff */
.L_x_16051:
[----:B------:R-:W-:Y:S05]  /*2de0*/  BSYNC B6 ;  /* 0x0000000000067941 */ /* 0x000fea0003800000 */
.L_x_16050:
        /* <DEDUP_REMOVED lines=20> */
.L_x_16089:
[----:B------:R0:W5:Y:S01]  /*2f30*/  LDG.E.U8 R24, [R2.64] ;  /* 0x0000002402187981 */ /* 0x000162000c1e1100 */
[----:B------:R-:W-:Y:S05]  /*2f40*/  BRA `(.L_x_16085) ;  /* 0x00000d7000007947 */ /* 0x000fea0003800000 */
.L_x_16088:
        /* <DEDUP_REMOVED lines=8> */
.L_x_16092:
[----:B------:R0:W5:Y:S01]  /*2fd0*/  LDG.E.U16 R24, [R2.64] ;  /* 0x0000002402187981 */ /* 0x000162000c1e1500 */
[----:B------:R-:W-:Y:S05]  /*2fe0*/  BRA `(.L_x_16085) ;  /* 0x00000cd000007947 */ /* 0x000fea0003800000 */
.L_x_16091:
[----:B------:R0:W5:Y:S01]  /*2ff0*/  LDG.E.U16 R24, [R2.64] ;  /* 0x0000002402187981 */ /* 0x000162000c1e1500 */
[----:B------:R-:W-:Y:S05]  /*3000*/  BRA `(.L_x_16085) ;  /* 0x00000cb000007947 */ /* 0x000fea0003800000 */
.L_x_16087:
        /* <DEDUP_REMOVED lines=9> */
.L_x_16094:
[----:B------:R-:W3:Y:S02]  /*30a0*/  LDG.E.U16 R0, [R2.64] ;  /* 0x0000002402007981 */ /* 0x000ee4000c1e1500 */
[----:B---3--:R-:W-:-:S06]  /*30b0*/  HADD2.F32 R0, -RZ, R0.H0_H0 ;  /* 0x20000000ff007230 */ /* 0x008fcc0000004100 */
[----:B------:R-:W0:Y:S02]  /*30c0*/  F2I.FTZ.TRUNC.NTZ R0, R0 ;  /* 0x0000000000007305 */ /* 0x000e24000021f100 */
[----:B0-----:R-:W-:Y:S01]  /*30d0*/  PRMT R24, R0, 0x7610, R24 ;  /* 0x0000761000187816 */ /* 0x001fe20000000018 */
[----:B------:R-:W-:Y:S05]  /*30e0*/  BRA `(.L_x_16085) ;  /* 0x00000bd000007947 */ /* 0x000fea0003800000 */
.L_x_16093:
        /* <DEDUP_REMOVED lines=9> */
.L_x_16096:
[----:B------:R-:W3:Y:S02]  /*3180*/  LDG.E.U16 R2, [R2.64] ;  /* 0x0000002402027981 */ /* 0x000ee4000c1e1500 */
[----:B---3--:R-:W-:-:S06]  /*3190*/  HADD2.F32 R0, -RZ, R2.H0_H0 ;  /* 0x20000002ff007230 */ /* 0x008fcc0000004100 */
[----:B------:R-:W0:Y:S02]  /*31a0*/  F2I.FTZ.TRUNC.NTZ R0, R0 ;  /* 0x0000000000007305 */ /* 0x000e24000021f100 */
[----:B0-----:R-:W-:Y:S01]  /*31b0*/  PRMT R24, R0, 0x7610, R24 ;  /* 0x0000761000187816 */ /* 0x001fe20000000018 */
[----:B------:R-:W-:Y:S05]  /*31c0*/  BRA `(.L_x_16085) ;  /* 0x00000af000007947 */ /* 0x000fea0003800000 */
.L_x_16095:
[----:B------:R-:W3:Y:S02]  /*31d0*/  LDG.E.64 R2, [R2.64] ;  /* 0x0000002402027981 */ /* 0x000ee4000c1e1b00 */
[----:B---3--:R0:W3:Y:S01]  /*31e0*/  F2I.F64.TRUNC R24, R2 ;  /* 0x0000000200187311 */ /* 0x0080e2000030d100 */
[----:B------:R-:W-:Y:S05]  /*31f0*/  BRA `(.L_x_16085) ;  /* 0x00000ac000007947 */ /* 0x000fea0003800000 */
.L_x_16086:
        /* <DEDUP_REMOVED lines=12> */
.L_x_16099:
[----:B------:R-:W3:Y:S02]  /*32c0*/  LDG.E.64 R2, [R2.64] ;  /* 0x0000002402027981 */ /* 0x000ee4000c1e1b00 */
[----:B---3--:R0:W3:Y:S01]  /*32d0*/  F2I.F64.TRUNC R24, R2 ;  /* 0x0000000200187311 */ /* 0x0080e2000030d100 */
[----:B------:R-:W-:Y:S05]  /*32e0*/  BRA `(.L_x_16085) ;  /* 0x000009d000007947 */ /* 0x000fea0003800000 */
.L_x_16098:
        /* <DEDUP_REMOVED lines=28> */
.L_x_16101:
        /* <DEDUP_REMOVED lines=15> */
.L_x_16100:
[----:B------:R-:W3:Y:S02]  /*35a0*/  LDG.E.U16 R0, [R2.64] ;  /* 0x0000002402007981 */ /* 0x000ee4000c1e1500 */
[----:B---3--:R-:W-:-:S06]  /*35b0*/  PRMT R0, RZ, 0x5410, R0 ;  /* 0x00005410ff007816 */ /* 0x008fcc0000000000 */
[----:B------:R-:W0:Y:S02]  /*35c0*/  F2I.FTZ.TRUNC.NTZ R0, R0 ;  /* 0x0000000000007305 */ /* 0x000e24000021f100 */
[----:B0-----:R-:W-:Y:S01]  /*35d0*/  PRMT R24, R0, 0x7610, R24 ;  /* 0x0000761000187816 */ /* 0x001fe20000000018 */
[----:B------:R-:W-:Y:S05]  /*35e0*/  BRA `(.L_x_16085) ;  /* 0x000006d000007947 */ /* 0x000fea0003800000 */
.L_x_16097:
        /* <DEDUP_REMOVED lines=10> */
.L_x_16104:
        /* <DEDUP_REMOVED lines=21> */
.L_x_16108:
[----:B------:R-:W-:Y:S05]  /*37e0*/  BSYNC B1 ;  /* 0x0000000000017941 */ /* 0x000fea0003800000 */
.L_x_16107:
[----:B------:R-:W-:Y:S01]  /*37f0*/  LEA R3, R0, 0x3b800000, 0x17 ;  /* 0x3b80000000037811 */ /* 0x000fe200078eb8ff */
[----:B------:R-:W-:-:S05]  /*3800*/  IMAD.SHL.U32 R0, R2, 0x100000, RZ ;  /* 0x0010000002007824 */ /* 0x000fca00078e00ff */
[----:B------:R-:W-:Y:S02]  /*3810*/  LOP3.LUT R0, R3, R0, R4, 0xfe, !PT ;  /* 0x0000000003007212 */ /* 0x000fe400078efe04 */
.L_x_16106:
[----:B------:R-:W-:Y:S05]  /*3820*/  BSYNC B0 ;  /* 0x0000000000007941 */ /* 0x000fea0003800000 */
.L_x_16105:
[----:B------:R-:W0:Y:S02]  /*3830*/  F2I.FTZ.TRUNC.NTZ R0, R0 ;  /* 0x0000000000007305 */ /* 0x000e24000021f100 */
[----:B0-----:R-:W-:Y:S01]  /*3840*/  PRMT R24, R0, 0x7610, R24 ;  /* 0x0000761000187816 */ /* 0x001fe20000000018 */
[----:B------:R-:W-:Y:S05]  /*3850*/  BRA `(.L_x_16085) ;  /* 0x0000046000007947 */ /* 0x000fea0003800000 */
.L_x_16103:
        /* <DEDUP_REMOVED lines=21> */
.L_x_16112:
[----:B------:R-:W-:Y:S05]  /*39b0*/  BSYNC B1 ;  /* 0x0000000000017941 */ /* 0x000fea0003800000 */
.L_x_16111:
[----:B------:R-:W-:Y:S01]  /*39c0*/  LEA R3, R0, 0x37800000, 0x17 ;  /* 0x3780000000037811 */ /* 0x000fe200078eb8ff */
[----:B------:R-:W-:-:S05]  /*39d0*/  IMAD.SHL.U32 R0, R2, 0x200000, RZ ;  /* 0x0020000002007824 */ /* 0x000fca00078e00ff */
[----:B------:R-:W-:Y:S02]  /*39e0*/  LOP3.LUT R0, R3, R0, R4, 0xfe, !PT ;  /* 0x0000000003007212 */ /* 0x000fe400078efe04 */
.L_x_16110:
[----:B------:R-:W-:Y:S05]  /*39f0*/  BSYNC B0 ;  /* 0x0000000000007941 */ /* 0x000fea0003800000 */
.L_x_16109:
[----:B------:R-:W0:Y:S02]  /*3a00*/  F2I.FTZ.TRUNC.NTZ R0, R0 ;  /* 0x0000000000007305 */ /* 0x000e24000021f100 */
[----:B0-----:R-:W-:Y:S01]  /*3a10*/  PRMT R24, R0, 0x7610, R24 ;  /* 0x0000761000187816 */ /* 0x001fe20000000018 */
[----:B------:R-:W-:Y:S05]  /*3a20*/  BRA `(.L_x_16085) ;  /* 0x0000029000007947 */ /* 0x000fea0003800000 */
.L_x_16102:
        /* <DEDUP_REMOVED lines=14> */
.L_x_16116:
[----:B------:R-:W-:Y:S05]  /*3b10*/  BSYNC B0 ;  /* 0x0000000000007941 */ /* 0x000fea0003800000 */
.L_x_16115:
[----:B------:R-:W0:Y:S02]  /*3b20*/  F2I.FTZ.TRUNC.NTZ R0, R0 ;  /* 0x0000000000007305 */ /* 0x000e24000021f100 */
[----:B0-----:R-:W-:Y:S01]  /*3b30*/  PRMT R24, R0, 0x7610, R24 ;  /* 0x0000761000187816 */ /* 0x001fe20000000018 */
[----:B------:R-:W-:Y:S05]  /*3b40*/  BRA `(.L_x_16085) ;  /* 0x0000017000007947 */ /* 0x000fea0003800000 */
.L_x_16090:
        /* <DEDUP_REMOVED lines=20> */
.L_x_16114:
[----:B------:R0:W5:Y:S01]  /*3c90*/  LDG.E.U16 R24, [R2.64] ;  /* 0x0000002402187981 */ /* 0x000162000c1e1500 */
[----:B------:R-:W-:Y:S05]  /*3ca0*/  BRA `(.L_x_16085) ;  /* 0x0000001000007947 */ /* 0x000fea0003800000 */
.L_x_16113:
[----:B------:R0:W5:Y:S02]  /*3cb0*/  LDG.E.U16 R24, [R2.64] ;  /* 0x0000002402187981 */ /* 0x000164000c1e1500 */
.L_x_16085:
[----:B------:R-:W-:Y:S05]  /*3cc0*/  BSYNC B6 ;  /* 0x0000000000067941 */ /* 0x000fea0003800000 */
.L_x_16084:
        /* <DEDUP_REMOVED lines=13> */
[----:B---3-5:R-:W-:Y:S02]  /*3da0*/  PRMT R3, R23, 0x9910, RZ ;  /* 0x0000991017037816 */ /* 0x028fe400000000ff */
[----:B------:R-:W-:Y:S02]  /*3db0*/  IABS R10, R0 ;  /* 0x00000000000a7213 */ /* 0x000fe40000000000 */
[-C--:B------:R-:W-:Y:S02]  /*3dc0*/  IABS R7, R3.reuse ;  /* 0x0000000300077213 */ /* 0x080fe40000000000 */
[----:B------:R-:W-:Y:S02]  /*3dd0*/  IABS R11, R3 ;  /* 0x00000003000b7213 */ /* 0x000fe40000000000 */
[----:B------:R-:W0:Y:S01]  /*3de0*/  I2F.RP R6, R7 ;  /* 0x0000000700067306 */ /* 0x000e220000209400 */
[----:B------:R-:W-:-:S07]  /*3df0*/  ISETP.GE.AND P6, PT, R0, RZ, PT ;  /* 0x000000ff0000720c */ /* 0x000fce0003fc6270 */
[----:B0-----:R-:W0:Y:S02]  /*3e00*/  MUFU.RCP R6, R6 ;  /* 0x0000000600067308 */ /* 0x001e240000001000 */
[----:B0-----:R-:W-:Y:S01]  /*3e10*/  IADD3 R4, R6, 0xffffffe, RZ ;  /* 0x0ffffffe06047810 */ /* 0x001fe20007ffe0ff */
[----:B------:R-:W-:-:S05]  /*3e20*/  IMAD.MOV R6, RZ, RZ, -R11 ;  /* 0x000000ffff067224 */ /* 0x000fca00078e0a0b */
[----:B------:R0:W3:Y:S02]  /*3e30*/  F2I.FTZ.U32.TRUNC.NTZ R5, R4 ;  /* 0x0000000400057305 */ /* 0x0000e4000021f000 */
[----:B0-----:R-:W-:Y:S02]  /*3e40*/  IMAD.MOV.U32 R4, RZ, RZ, RZ ;  /* 0x000000ffff047224 */ /* 0x001fe400078e00ff */
[----:B---3--:R-:W-:-:S04]  /*3e50*/  IMAD.MOV R8, RZ, RZ, -R5 ;  /* 0x000000ffff087224 */ /* 0x008fc800078e0a05 */
[----:B------:R-:W-:Y:S02]  /*3e60*/  IMAD R9, R8, R7, RZ ;  /* 0x0000000708097224 */ /* 0x000fe400078e02ff */
[----:B------:R-:W-:Y:S02]  /*3e70*/  IMAD.MOV.U32 R8, RZ, RZ, R10 ;  /* 0x000000ffff087224 */ /* 0x000fe400078e000a */
        /* <DEDUP_REMOVED lines=10> */
.L_x_16118:
[----:B---3--:R-:W-:Y:S05]  /*3f20*/  BSYNC B0 ;  /* 0x0000000000007941 */ /* 0x008fea0003800000 */
.L_x_16117:
[----:B------:R-:W-:Y:S01]  /*3f30*/  BSSY B0, `(.L_x_16119) ;  /* 0x0000019000007945 */ /* 0x000fe20003800000 */
[----:B------:R-:W-:Y:S05]  /*3f40*/  @P3 BRA `(.L_x_16120) ;  /* 0x0000017000003947 */ /* 0x000fea0003800000 */
[----:B-1---5:R-:W-:Y:S02]  /*3f50*/  PRMT R3, R19, 0x9910, RZ ;  /* 0x0000991013037816 */ /* 0x022fe400000000ff */
[----:B------:R-:W-:Y:S02]  /*3f60*/  IABS R12, R0 ;  /* 0x00000000000c7213 */ /* 0x000fe40000000000 */
[-C--:B------:R-:W-:Y:S02]  /*3f70*/  IABS R8, R3.reuse ;  /* 0x0000000300087213 */ /* 0x080fe40000000000 */
[----:B------:R-:W-:Y:S02]  /*3f80*/  IABS R10, R3 ;  /* 0x00000003000a7213 */ /* 0x000fe40000000000 */
[----:B------:R-:W0:Y:S01]  /*3f90*/  I2F.RP R5, R8 ;  /* 0x0000000800057306 */ /* 0x000e220000209400 */
[----:B------:R-:W-:-:S02]  /*3fa0*/  ISETP.GE.AND P5, PT, R0, RZ, PT ;  /* 0x000000ff0000720c */ /* 0x000fc40003fa6270 */
[----:B------:R-:W-:-:S05]  /*3fb0*/  IMAD.MOV R10, RZ, RZ, -R10 ;  /* 0x000000ffff0a7224 */ /* 0x000fca00078e0a0a */
[----:B0-----:R-:W0:Y:S02]  /*3fc0*/  MUFU.RCP R5, R5 ;  /* 0x0000000500057308 */ /* 0x001e240000001000 */
[----:B0-----:R-:W-:-:S06]  /*3fd0*/  IADD3 R6, R5, 0xffffffe, RZ ;  /* 0x0ffffffe05067810 */ /* 0x001fcc0007ffe0ff */
        /* <DEDUP_REMOVED lines=14> */
.L_x_16120:
[----:B------:R-:W-:Y:S05]  /*40c0*/  BSYNC B0 ;  /* 0x0000000000007941 */ /* 0x000fea0003800000 */
.L_x_16119:
[----:B------:R-:W-:Y:S01]  /*40d0*/  BSSY B0, `(.L_x_16121) ;  /* 0x0000019000007945 */ /* 0x000fe20003800000 */
[----:B------:R-:W-:Y:S05]  /*40e0*/  @P2 BRA `(.L_x_16122) ;  /* 0x0000017000002947 */ /* 0x000fea0003800000 */
[----:B--2--5:R-:W-:Y:S02]  /*40f0*/  PRMT R3, R25, 0x9910, RZ ;  /* 0x0000991019037816 */ /* 0x024fe400000000ff */
        /* <DEDUP_REMOVED lines=8> */
[----:B------:R0:W2:Y:S02]  /*4180*/  F2I.FTZ.U32.TRUNC.NTZ R7, R6 ;  /* 0x0000000600077305 */ /* 0x0000a4000021f000 */
[----:B0-----:R-:W-:Y:S02]  /*4190*/  IMAD.MOV.U32 R6, RZ, RZ, RZ ;  /* 0x000000ffff067224 */ /* 0x001fe400078e00ff */
[----:B--2---:R-:W-:-:S04]  /*41a0*/  IMAD.MOV R9, RZ, RZ, -R7 ;  /* 0x000000ffff097224 */ /* 0x004fc800078e0a07 */
        /* <DEDUP_REMOVED lines=11> */
.L_x_16122:
[----:B------:R-:W-:Y:S05]  /*4260*/  BSYNC B0 ;  /* 0x0000000000007941 */ /* 0x000fea0003800000 */
.L_x_16121:
[----:B------:R-:W-:Y:S01]  /*4270*/  BSSY B0, `(.L_x_16123) ;  /* 0x000001a000007945 */ /* 0x000fe20003800000 */
[----:B------:R-:W-:Y:S05]  /*4280*/  @P1 BRA `(.L_x_16124) ;  /* 0x0000018000001947 */ /* 0x000fea0003800000 */
[----:B-----5:R-:W-:Y:S02]  /*4290*/  PRMT R3, R24, 0x9910, RZ ;  /* 0x0000991018037816 */ /* 0x020fe400000000ff */
        /* <DEDUP_REMOVED lines=23> */
.L_x_16124:
[----:B------:R-:W-:Y:S05]  /*4410*/  BSYNC B0 ;  /* 0x0000000000007941 */ /* 0x000fea0003800000 */
.L_x_16123:
        /* <DEDUP_REMOVED lines=20> */
.L_x_16130:
[----:B------:R0:W-:Y:S01]  /*4560*/  STG.E.U8 [R8.64], R4 ;  /* 0x0000000408007986 */ /* 0x0001e2000c101124 */
[----:B------:R-:W-:Y:S01]  /*4570*/  IMAD.MOV.U32 R2, RZ, RZ, R22 ;  /* 0x000000ffff027224 */ /* 0x000fe200078e0016 */
[----:B------:R-:W-:Y:S05]  /*4580*/  BRA `(.L_x_16126) ;  /* 0x00000f0000007947 */ /* 0x000fea0003800000 */
.L_x_16129:
        /* <DEDUP_REMOVED lines=11> */
.L_x_16133:
[----:B------:R-:W-:Y:S01]  /*4640*/  PRMT R3, R4, 0x9910, RZ ;  /* 0x0000991004037816 */ /* 0x000fe200000000ff */
[----:B------:R-:W-:-:S04]  /*4650*/  IMAD.MOV.U32 R2, RZ, RZ, R22 ;  /* 0x000000ffff027224 */ /* 0x000fc800078e0016 */
[----:B------:R0:W-:Y:S01]  /*4660*/  STG.E [R8.64], R3 ;  /* 0x0000000308007986 */ /* 0x0001e2000c101924 */
[----:B------:R-:W-:Y:S05]  /*4670*/  BRA `(.L_x_16126) ;  /* 0x00000e1000007947 */ /* 0x000fea0003800000 */
.L_x_16132:
[----:B------:R0:W-:Y:S01]  /*4680*/  STG.E.U16 [R8.64], R4 ;  /* 0x0000000408007986 */ /* 0x0001e2000c101524 */
[----:B------:R-:W-:Y:S01]  /*4690*/  IMAD.MOV.U32 R2, RZ, RZ, R22 ;  /* 0x000000ffff027224 */ /* 0x000fe200078e0016 */
[----:B------:R-:W-:Y:S05]  /*46a0*/  BRA `(.L_x_16126) ;  /* 0x00000de000007947 */ /* 0x000fea0003800000 */
.L_x_16128:
        /* <DEDUP_REMOVED lines=10> */
.L_x_16135:
[----:B------:R-:W0:Y:S01]  /*4750*/  I2F.S16 R0, R4 ;  /* 0x0000000400007306 */ /* 0x000e220000101400 */
[----:B------:R-:W-:Y:S01]  /*4760*/  IMAD.MOV.U32 R2, RZ, RZ, R22 ;  /* 0x000000ffff027224 */ /* 0x000fe200078e0016 */
[----:B0-----:R-:W-:-:S05]  /*4770*/  F2FP.PACK_AB R0, RZ, R0 ;  /* 0x00000000ff00723e */ /* 0x001fca00000000ff */
[----:B------:R0:W-:Y:S01]  /*4780*/  STG.E.U16 [R8.64], R0 ;  /* 0x0000000008007986 */ /* 0x0001e2000c101524 */
[----:B------:R-:W-:Y:S05]  /*4790*/  BRA `(.L_x_16126) ;  /* 0x00000cf000007947 */ /* 0x000fea0003800000 */
.L_x_16134:
        /* <DEDUP_REMOVED lines=11> */
.L_x_16137:
[----:B------:R-:W0:Y:S01]  /*4850*/  I2F.S16 R4, R4 ;  /* 0x0000000400047306 */ /* 0x000e220000101400 */
[----:B------:R-:W-:Y:S01]  /*4860*/  IMAD.MOV.U32 R2, RZ, RZ, R22 ;  /* 0x000000ffff027224 */ /* 0x000fe200078e0016 */
[----:B0-----:R-:W-:-:S04]  /*4870*/  F2FP.PACK_AB R3, RZ, R4 ;  /* 0x00000004ff03723e */ /* 0x001fc800000000ff */
[----:B------:R-:W-:-:S05]  /*4880*/  PRMT R3, R3, 0x5410, RZ ;  /* 0x0000541003037816 */ /* 0x000fca00000000ff */
[----:B------:R0:W-:Y:S01]  /*4890*/  STG.E [R8.64], R3 ;  /* 0x0000000308007986 */ /* 0x0001e2000c101924 */
[----:B------:R-:W-:Y:S05]  /*48a0*/  BRA `(.L_x_16126) ;  /* 0x00000be000007947 */ /* 0x000fea0003800000 */
.L_x_16136:
[----:B------:R-:W0:Y:S01]  /*48b0*/  I2F.F64.S16 R4, R4 ;  /* 0x0000000400047312 */ /* 0x000e220000101c00 */
[----:B------:R-:W-:Y:S01]  /*48c0*/  IMAD.MOV.U32 R2, RZ, RZ, R22 ;  /* 0x000000ffff027224 */ /* 0x000fe200078e0016 */
[----:B0-----:R0:W-:Y:S01]  /*48d0*/  STG.E.64 [R8.64], R4 ;  /* 0x0000000408007986 */ /* 0x0011e2000c101b24 */
[----:B------:R-:W-:Y:S05]  /*48e0*/  BRA `(.L_x_16126) ;  /* 0x00000ba000007947 */ /* 0x000fea0003800000 */
.L_x_16127:
        /* <DEDUP_REMOVED lines=14> */
.L_x_16140:
[----:B------:R-:W0:Y:S01]  /*49d0*/  I2F.F64.S16 R4, R4 ;  /* 0x0000000400047312 */ /* 0x000e220000101c00 */
[----:B------:R-:W-:Y:S01]  /*49e0*/  CS2R R6, SRZ ;  /* 0x0000000000067805 */ /* 0x000fe2000001ff00 */
[----:B------:R-:W-:-:S04]  /*49f0*/  IMAD.MOV.U32 R2, RZ, RZ, R22 ;  /* 0x000000ffff027224 */ /* 0x000fc800078e0016 */
[----:B0-----:R0:W-:Y:S01]  /*4a00*/  STG.E.128 [R8.64], R4 ;  /* 0x0000000408007986 */ /* 0x0011e2000c101d24 */
[----:B------:R-:W-:Y:S05]  /*4a10*/  BRA `(.L_x_16126) ;  /* 0x00000a7000007947 */ /* 0x000fea0003800000 */
.L_x_16139:
        /* <DEDUP_REMOVED lines=21> */
.L_x_16144:
[----:B------:R-:W-:Y:S05]  /*4b70*/  BSYNC B0 ;  /* 0x0000000000007941 */ /* 0x000fea0003800000 */
.L_x_16143:
[----:B------:R-:W-:Y:S01]  /*4b80*/  LOP3.LUT R3, R0, R3, RZ, 0xfc, !PT ;  /* 0x0000000300037212 */ /* 0x000fe200078efcff */
[----:B------:R-:W-:-:S04]  /*4b90*/  IMAD.MOV.U32 R2, RZ, RZ, R22 ;  /* 0x000000ffff027224 */ /* 0x000fc800078e0016 */
[----:B------:R0:W-:Y:S01]  /*4ba0*/  STG.E.U8 [R8.64], R3 ;  /* 0x0000000308007986 */ /* 0x0001e2000c101124 */
[----:B------:R-:W-:Y:S05]  /*4bb0*/  BRA `(.L_x_16126) ;  /* 0x000008d000007947 */ /* 0x000fea0003800000 */
.L_x_16142:
        /* <DEDUP_REMOVED lines=13> */
.L_x_16146:
[----:B------:R-:W-:Y:S01]  /*4c90*/  IMAD.MOV.U32 R0, RZ, RZ, 0x7f ;  /* 0x0000007fff007424 */ /* 0x000fe200078e00ff */
[----:B------:R-:W-:-:S04]  /*4ca0*/  ISETP.GT.U32.AND P0, PT, R2, 0x7f800000, PT ;  /* 0x7f8000000200780c */ /* 0x000fc80003f04070 */
[----:B------:R-:W-:-:S04]  /*4cb0*/  SEL R0, R0, 0x7c, P0 ;  /* 0x0000007c00007807 */ /* 0x000fc80000000000 */
.L_x_16147:
[----:B------:R-:W-:Y:S05]  /*4cc0*/  BSYNC B0 ;  /* 0x0000000000007941 */ /* 0x000fea0003800000 */
.L_x_16145:
[----:B------:R-:W-:-:S04]  /*4cd0*/  LOP3.LUT R2, R3, 0x80000000, RZ, 0xc0, !PT ;  /* 0x8000000003027812 */ /* 0x000fc800078ec0ff */
[----:B------:R-:W-:Y:S01]  /*4ce0*/  SHF.R.U32.HI R3, RZ, 0x18, R2 ;  /* 0x00000018ff037819 */ /* 0x000fe20000011602 */
[----:B------:R-:W-:-:S03]  /*4cf0*/  IMAD.MOV.U32 R2, RZ, RZ, R22 ;  /* 0x000000ffff027224 */ /* 0x000fc600078e0016 */
[----:B------:R-:W-:-:S05]  /*4d00*/  LOP3.LUT R3, R0, R3, RZ, 0xfc, !PT ;  /* 0x0000000300037212 */ /* 0x000fca00078efcff */
[----:B------:R0:W-:Y:S01]  /*4d10*/  STG.E.U8 [R8.64], R3 ;  /* 0x0000000308007986 */ /* 0x0001e2000c101124 */
[----:B------:R-:W-:Y:S05]  /*4d20*/  BRA `(.L_x_16126) ;  /* 0x0000076000007947 */ /* 0x000fea0003800000 */
.L_x_16141:
[----:B------:R-:W0:Y:S01]  /*4d30*/  I2F.S16 R0, R4 ;  /* 0x0000000400007306 */ /* 0x000e220000101400 */
[----:B------:R-:W-:Y:S01]  /*4d40*/  IMAD.MOV.U32 R2, RZ, RZ, R22 ;  /* 0x000000ffff027224 */ /* 0x000fe200078e0016 */
[----:B0-----:R-:W-:-:S05]  /*4d50*/  F2FP.BF16.PACK_AB R0, RZ, R0 ;  /* 0x00000000ff00723e */ /* 0x001fca00000010ff */
[----:B------:R0:W-:Y:S01]  /*4d60*/  STG.E.U16 [R8.64], R0 ;  /* 0x0000000008007986 */ /* 0x0001e2000c101524 */
[----:B------:R-:W-:Y:S05]  /*4d70*/  BRA `(.L_x_16126) ;  /* 0x0000071000007947 */ /* 0x000fea0003800000 */
.L_x_16138:
        /* <DEDUP_REMOVED lines=11> */
.L_x_16150:
        /* <DEDUP_REMOVED lines=17> */
.L_x_16153:
[----:B------:R-:W-:-:S04]  /*4f40*/  LOP3.LUT R0, R5, 0x80000000, RZ, 0xc0, !PT ;  /* 0x8000000005007812 */ /* 0x000fc800078ec0ff */
[----:B------:R-:W-:-:S04]  /*4f50*/  SHF.R.U32.HI R3, RZ, 0x18, R0 ;  /* 0x00000018ff037819 */ /* 0x000fc80000011600 */
[----:B------:R-:W-:-:S04]  /*4f60*/  LOP3.LUT R2, R2, R3, RZ, 0xfc, !PT ;  /* 0x0000000302027212 */ /* 0x000fc800078efcff */
[----:B------:R-:W-:Y:S02]  /*4f70*/  PRMT R0, R2, 0x7610, R0 ;  /* 0x0000761002007816 */ /* 0x000fe40000000000 */
.L_x_16152:
[----:B------:R-:W-:Y:S05]  /*4f80*/  BSYNC B0 ;  /* 0x0000000000007941 */ /* 0x000fea0003800000 */
.L_x_16151:
[----:B------:R0:W-:Y:S01]  /*4f90*/  STG.E.U8 [R8.64], R0 ;  /* 0x0000000008007986 */ /* 0x0001e2000c101124 */
[----:B------:R-:W-:Y:S01]  /*4fa0*/  IMAD.MOV.U32 R2, RZ, RZ, R22 ;  /* 0x000000ffff027224 */ /* 0x000fe200078e0016 */
[----:B------:R-:W-:Y:S05]  /*4fb0*/  BRA `(.L_x_16126) ;  /* 0x000004d000007947 */ /* 0x000fea0003800000 */
.L_x_16149:
        /* <DEDUP_REMOVED lines=17> */
.L_x_16156:
[----:B------:R-:W-:-:S04]  /*50d0*/  LOP3.LUT R0, R5, 0x80000000, RZ, 0xc0, !PT ;  /* 0x8000000005007812 */ /* 0x000fc800078ec0ff */
[----:B------:R-:W-:-:S04]  /*50e0*/  SHF.R.U32.HI R3, RZ, 0x18, R0 ;  /* 0x00000018ff037819 */ /* 0x000fc80000011600 */
[----:B------:R-:W-:-:S04]  /*50f0*/  LOP3.LUT R2, R2, R3, RZ, 0xfc, !PT ;  /* 0x0000000302027212 */ /* 0x000fc800078efcff */
[----:B------:R-:W-:Y:S02]  /*5100*/  PRMT R0, R2, 0x7610, R0 ;  /* 0x0000761002007816 */ /* 0x000fe40000000000 */
.L_x_16155:
[----:B------:R-:W-:Y:S05]  /*5110*/  BSYNC B0 ;  /* 0x0000000000007941 */ /* 0x000fea0003800000 */
.L_x_16154:
[----:B------:R0:W-:Y:S01]  /*5120*/  STG.E.U8 [R8.64], R0 ;  /* 0x0000000008007986 */ /* 0x0001e2000c101124 */
[----:B------:R-:W-:Y:S01]  /*5130*/  IMAD.MOV.U32 R2, RZ, RZ, R22 ;  /* 0x000000ffff027224 */ /* 0x000fe200078e0016 */
[----:B------:R-:W-:Y:S05]  /*5140*/  BRA `(.L_x_16126) ;  /* 0x0000034000007947 */ /* 0x000fea0003800000 */
.L_x_16148:
        /* <DEDUP_REMOVED lines=23> */
.L_x_16131:
        /* <DEDUP_REMOVED lines=21> */
.L_x_16158:
[----:B------:R-:W-:Y:S01]  /*5410*/  PRMT R4, R4, 0x9910, RZ ;  /* 0x0000991004047816 */ /* 0x000fe200000000ff */
[----:B------:R-:W-:-:S03]  /*5420*/  IMAD.MOV.U32 R2, RZ, RZ, R22 ;  /* 0x000000ffff027224 */ /* 0x000fc600078e0016 */
[----:B------:R-:W-:-:S05]  /*5430*/  SHF.R.S32.HI R5, RZ, 0x1f, R4 ;  /* 0x0000001fff057819 */ /* 0x000fca0000011404 */
[----:B------:R0:W-:Y:S01]  /*5440*/  STG.E.64 [R8.64], R4 ;  /* 0x0000000408007986 */ /* 0x0001e2000c101b24 */
[----:B------:R-:W-:Y:S05]  /*5450*/  BRA `(.L_x_16126) ;  /* 0x0000003000007947 */ /* 0x000fea0003800000 */
.L_x_16157:
[----:B------:R-:W-:Y:S01]  /*5460*/  PRMT R3, R4, 0x9910, RZ ;  /* 0x0000991004037816 */ /* 0x000fe200000000ff */
[----:B------:R-:W-:-:S04]  /*5470*/  IMAD.MOV.U32 R2, RZ, RZ, R22 ;  /* 0x000000ffff027224 */ /* 0x000fc800078e0016 */
[----:B------:R0:W-:Y:S03]  /*5480*/  STG.E [R8.64], R3 ;  /* 0x0000000308007986 */ /* 0x0001e6000c101924 */
.L_x_16126:
[----:B------:R-:W-:Y:S05]  /*5490*/  BSYNC B6 ;  /* 0x0000000000067941 */ /* 0x000fea0003800000 */
.L_x_16125:
        /* <DEDUP_REMOVED lines=21> */
.L_x_16164:
[----:B-1---5:R0:W-:Y:S01]  /*55f0*/  STG.E.U8 [R8.64], R19 ;  /* 0x0000001308007986 */ /* 0x0221e2000c101124 */
[----:B------:R-:W-:Y:S05]  /*5600*/  BRA `(.L_x_16166) ;  /* 0x00000dc000007947 */ /* 0x000fea0003800000 */
.L_x_16163:
        /* <DEDUP_REMOVED lines=10> */
.L_x_16168:
[----:B-1---5:R-:W-:-:S05]  /*56b0*/  PRMT R3, R19, 0x9910, RZ ;  /* 0x0000991013037816 */ /* 0x022fca00000000ff */
[----:B------:R0:W-:Y:S01]  /*56c0*/  STG.E [R8.64], R3 ;  /* 0x0000000308007986 */ /* 0x0001e2000c101924 */
[----:B------:R-:W-:Y:S05]  /*56d0*/  BRA `(.L_x_16166) ;  /* 0x00000cf000007947 */ /* 0x000fea0003800000 */
.L_x_16167:
[----:B-1---5:R0:W-:Y:S01]  /*56e0*/  STG.E.U16 [R8.64], R19 ;  /* 0x0000001308007986 */ /* 0x0221e2000c101524 */
[----:B------:R-:W-:Y:S05]  /*56f0*/  BRA `(.L_x_16166) ;  /* 0x00000cd000007947 */ /* 0x000fea0003800000 */
.L_x_16162:
        /* <DEDUP_REMOVED lines=9> */
.L_x_16170:
[----:B-1---5:R-:W0:Y:S02]  /*5790*/  I2F.S16 R0, R19 ;  /* 0x0000001300007306 */ /* 0x022e240000101400 */
[----:B0-----:R-:W-:-:S05]  /*57a0*/  F2FP.PACK_AB R0, RZ, R0 ;  /* 0x00000000ff00723e */ /* 0x001fca00000000ff */
[----:B------:R0:W-:Y:S01]  /*57b0*/  STG.E.U16 [R8.64], R0 ;  /* 0x0000000008007986 */ /* 0x0001e2000c101524 */
[----:B------:R-:W-:Y:S05]  /*57c0*/  BRA `(.L_x_16166) ;  /* 0x00000c0000007947 */ /* 0x000fea0003800000 */
.L_x_16169:
        /* <DEDUP_REMOVED lines=10> */
.L_x_16172:
[----:B-1---5:R-:W0:Y:S02]  /*5870*/  I2F.S16 R19, R19 ;  /* 0x0000001300137306 */ /* 0x022e240000101400 */
[----:B0-----:R-:W-:-:S04]  /*5880*/  F2FP.PACK_AB R3, RZ, R19 ;  /* 0x00000013ff03723e */ /* 0x001fc800000000ff */
[----:B------:R-:W-:-:S05]  /*5890*/  PRMT R3, R3, 0x5410, RZ ;  /* 0x0000541003037816 */ /* 0x000fca00000000ff */
[----:B------:R0:W-:Y:S01]  /*58a0*/  STG.E [R8.64], R3 ;  /* 0x0000000308007986 */ /* 0x0001e2000c101924 */
[----:B------:R-:W-:Y:S05]  /*58b0*/  BRA `(.L_x_16166) ;  /* 0x00000b1000007947 */ /* 0x000fea0003800000 */
.L_x_16171:
[----:B-1---5:R-:W0:Y:S02]  /*58c0*/  I2F.F64.S16 R4, R19 ;  /* 0x0000001300047312 */ /* 0x022e240000101c00 */
[----:B0-----:R0:W-:Y:S01]  /*58d0*/  STG.E.64 [R8.64], R4 ;  /* 0x0000000408007986 */ /* 0x0011e2000c101b24 */
[----:B------:R-:W-:Y:S05]  /*58e0*/  BRA `(.L_x_16166) ;  /* 0x00000ae000007947 */ /* 0x000fea0003800000 */
.L_x_16161:
        /* <DEDUP_REMOVED lines=13> */
.L_x_16175:
[----:B-1---5:R-:W0:Y:S01]  /*59c0*/  I2F.F64.S16 R4, R19 ;  /* 0x0000001300047312 */ /* 0x022e220000101c00 */
[----:B------:R-:W-:-:S05]  /*59d0*/  CS2R R6, SRZ ;  /* 0x0000000000067805 */ /* 0x000fca000001ff00 */
[----:B0-----:R0:W-:Y:S01]  /*59e0*/  STG.E.128 [R8.64], R4 ;  /* 0x0000000408007986 */ /* 0x0011e2000c101d24 */
[----:B------:R-:W-:Y:S05]  /*59f0*/  BRA `(.L_x_16166) ;  /* 0x000009d000007947 */ /* 0x000fea0003800000 */
.L_x_16174:
        /* <DEDUP_REMOVED lines=21> */
.L_x_16179:
[----:B------:R-:W-:Y:S05]  /*5b50*/  BSYNC B0 ;  /* 0x0000000000007941 */ /* 0x000fea0003800000 */
.L_x_16178:
[----:B------:R-:W-:-:S05]  /*5b60*/  LOP3.LUT R5, R0, R5, RZ, 0xfc, !PT ;  /* 0x0000000500057212 */ /* 0x000fca00078efcff */
[----:B------:R0:W-:Y:S01]  /*5b70*/  STG.E.U8 [R8.64], R5 ;  /* 0x0000000508007986 */ /* 0x0001e2000c101124 */
[----:B------:R-:W-:Y:S05]  /*5b80*/  BRA `(.L_x_16166) ;  /* 0x0000084000007947 */ /* 0x000fea0003800000 */
.L_x_16177:
        /* <DEDUP_REMOVED lines=13> */
.L_x_16181:
[----:B------:R-:W-:Y:S01]  /*5c60*/  IMAD.MOV.U32 R0, RZ, RZ, 0x7f ;  /* 0x0000007fff007424 */ /* 0x000fe200078e00ff */
[----:B------:R-:W-:-:S04]  /*5c70*/  ISETP.GT.U32.AND P0, PT, R3, 0x7f800000, PT ;  /* 0x7f8000000300780c */ /* 0x000fc80003f04070 */
[----:B------:R-:W-:-:S04]  /*5c80*/  SEL R0, R0, 0x7c, P0 ;  /* 0x0000007c00007807 */ /* 0x000fc80000000000 */
.L_x_16182:
[----:B------:R-:W-:Y:S05]  /*5c90*/  BSYNC B0 ;  /* 0x0000000000007941 */ /* 0x000fea0003800000 */
.L_x_16180:
[----:B------:R-:W-:-:S04]  /*5ca0*/  LOP3.LUT R3, R19, 0x80000000, RZ, 0xc0, !PT ;  /* 0x8000000013037812 */ /* 0x000fc800078ec0ff */
[----:B------:R-:W-:-:S04]  /*5cb0*/  SHF.R.U32.HI R3, RZ, 0x18, R3 ;  /* 0x00000018ff037819 */ /* 0x000fc80000011603 */
[----:B------:R-:W-:-:S05]  /*5cc0*/  LOP3.LUT R3, R0, R3, RZ, 0xfc, !PT ;  /* 0x0000000300037212 */ /* 0x000fca00078efcff */
[----:B------:R0:W-:Y:S01]  /*5cd0*/  STG.E.U8 [R8.64], R3 ;  /* 0x0000000308007986 */ /* 0x0001e2000c101124 */
[----:B------:R-:W-:Y:S05]  /*5ce0*/  BRA `(.L_x_16166) ;  /* 0x000006e000007947 */ /* 0x000fea0003800000 */
.L_x_16176:
[----:B-1---5:R-:W0:Y:S02]  /*5cf0*/  I2F.S16 R0, R19 ;  /* 0x0000001300007306 */ /* 0x022e240000101400 */
[----:B0-----:R-:W-:-:S05]  /*5d00*/  F2FP.BF16.PACK_AB R0, RZ, R0 ;  /* 0x00000000ff00723e */ /* 0x001fca00000010ff */
[----:B------:R0:W-:Y:S01]  /*5d10*/  STG.E.U16 [R8.64], R0 ;  /* 0x0000000008007986 */ /* 0x0001e2000c101524 */
[----:B------:R-:W-:Y:S05]  /*5d20*/  BRA `(.L_x_16166) ;  /* 0x000006a000007947 */ /* 0x000fea0003800000 */
.L_x_16173:
        /* <DEDUP_REMOVED lines=10> */
.L_x_16185:
        /* <DEDUP_REMOVED lines=17> */
.L_x_16188:
[----:B------:R-:W-:-:S04]  /*5ee0*/  LOP3.LUT R3, R19, 0x80000000, RZ, 0xc0, !PT ;  /* 0x8000000013037812 */ /* 0x000fc800078ec0ff */
[----:B------:R-:W-:-:S04]  /*5ef0*/  SHF.R.U32.HI R3, RZ, 0x18, R3 ;  /* 0x00000018ff037819 */ /* 0x000fc80000011603 */
[----:B------:R-:W-:-:S04]  /*5f00*/  LOP3.LUT R0, R0, R3, RZ, 0xfc, !PT ;  /* 0x0000000300007212 */ /* 0x000fc800078efcff */
[----:B------:R-:W-:Y:S02]  /*5f10*/  PRMT R4, R0, 0x7610, R4 ;  /* 0x0000761000047816 */ /* 0x000fe40000000004 */
.L_x_16187:
[----:B------:R-:W-:Y:S05]  /*5f20*/  BSYNC B0 ;  /* 0x0000000000007941 */ /* 0x000fea0003800000 */
.L_x_16186:
[----:B------:R0:W-:Y:S01]  /*5f30*/  STG.E.U8 [R8.64], R4 ;  /* 0x0000000408007986 */ /* 0x0001e2000c101124 */
[----:B------:R-:W-:Y:S05]  /*5f40*/  BRA `(.L_x_16166) ;  /* 0x0000048000007947 */ /* 0x000fea0003800000 */
.L_x_16184:
        /* <DEDUP_REMOVED lines=17> */
.L_x_16191:
[----:B------:R-:W-:-:S04]  /*6060*/  LOP3.LUT R3, R19, 0x80000000, RZ, 0xc0, !PT ;  /* 0x8000000013037812 */ /* 0x000fc800078ec0ff */
[----:B------:R-:W-:-:S04]  /*6070*/  SHF.R.U32.HI R3, RZ, 0x18, R3 ;  /* 0x00000018ff037819 */ /* 0x000fc80000011603 */
[----:B------:R-:W-:-:S04]  /*6080*/  LOP3.LUT R0, R0, R3, RZ, 0xfc, !PT ;  /* 0x0000000300007212 */ /* 0x000fc800078efcff */
[----:B------:R-:W-:Y:S02]  /*6090*/  PRMT R4, R0, 0x7610, R4 ;  /* 0x0000761000047816 */ /* 0x000fe40000000004 */
.L_x_16190:
[----:B------:R-:W-:Y:S05]  /*60a0*/  BSYNC B0 ;  /* 0x0000000000007941 */ /* 0x000fea0003800000 */
.L_x_16189:
[----:B------:R0:W-:Y:S01]  /*60b0*/  STG.E.U8 [R8.64], R4 ;  /* 0x0000000408007986 */ /* 0x0001e2000c101124 */
[----:B------:R-:W-:Y:S05]  /*60c0*/  BRA `(.L_x_16166) ;  /* 0x0000030000007947 */ /* 0x000fea0003800000 */
.L_x_16183:
        /* <DEDUP_REMOVED lines=22> */
.L_x_16165:
        /* <DEDUP_REMOVED lines=20> */
.L_x_16193:
[----:B-1---5:R-:W-:-:S04]  /*6370*/  PRMT R4, R19, 0x9910, RZ ;  /* 0x0000991013047816 */ /* 0x022fc800000000ff */
[----:B------:R-:W-:-:S05]  /*6380*/  SHF.R.S32.HI R5, RZ, 0x1f, R4 ;  /* 0x0000001fff057819 */ /* 0x000fca0000011404 */
[----:B------:R0:W-:Y:S01]  /*6390*/  STG.E.64 [R8.64], R4 ;  /* 0x0000000408007986 */ /* 0x0001e2000c101b24 */
[----:B------:R-:W-:Y:S05]  /*63a0*/  BRA `(.L_x_16166) ;  /* 0x0000002000007947 */ /* 0x000fea0003800000 */
.L_x_16192:
[----:B-1---5:R-:W-:-:S05]  /*63b0*/  PRMT R3, R19, 0x9910, RZ ;  /* 0x0000991013037816 */ /* 0x022fca00000000ff */
[----:B------:R0:W-:Y:S02]  /*63c0*/  STG.E [R8.64], R3 ;  /* 0x0000000308007986 */ /* 0x0001e4000c101924 */
.L_x_16166:
        /* <DEDUP_REMOVED lines=21> */
.L_x_16197:
[----:B------:R0:W-:Y:S01]  /*6520*/  STG.E.U8 [R8.64], R23 ;  /* 0x0000001708007986 */ /* 0x0001e2000c101124 */
[----:B------:R-:W-:Y:S05]  /*6530*/  BRA `(.L_x_16199) ;  /* 0x00000dc000007947 */ /* 0x000fea0003800000 */
.L_x_16196:
        /* <DEDUP_REMOVED lines=10> */
.L_x_16201:
[----:B------:R-:W-:-:S05]  /*65e0*/  PRMT R3, R23, 0x9910, RZ ;  /* 0x0000991017037816 */ /* 0x000fca00000000ff */
[----:B------:R0:W-:Y:S01]  /*65f0*/  STG.E [R8.64], R3 ;  /* 0x0000000308007986 */ /* 0x0001e2000c101924 */
[----:B------:R-:W-:Y:S05]  /*6600*/  BRA `(.L_x_16199) ;  /* 0x00000cf000007947 */ /* 0x000fea0003800000 */
.L_x_16200:
[----:B------:R0:W-:Y:S01]  /*6610*/  STG.E.U16 [R8.64], R23 ;  /* 0x0000001708007986 */ /* 0x0001e2000c101524 */
[----:B------:R-:W-:Y:S05]  /*6620*/  BRA `(.L_x_16199) ;  /* 0x00000cd000007947 */ /* 0x000fea0003800000 */
.L_x_16195:
        /* <DEDUP_REMOVED lines=9> */
.L_x_16203:
[----:B------:R-:W0:Y:S02]  /*66c0*/  I2F.S16 R0, R23 ;  /* 0x0000001700007306 */ /* 0x000e240000101400 */
[----:B0-----:R-:W-:-:S05]  /*66d0*/  F2FP.PACK_AB R0, RZ, R0 ;  /* 0x00000000ff00723e */ /* 0x001fca00000000ff */
[----:B------:R0:W-:Y:S01]  /*66e0*/  STG.E.U16 [R8.64], R0 ;  /* 0x0000000008007986 */ /* 0x0001e2000c101524 */
[----:B------:R-:W-:Y:S05]  /*66f0*/  BRA `(.L_x_16199) ;  /* 0x00000c0000007947 */ /* 0x000fea0003800000 */
.L_x_16202:
        /* <DEDUP_REMOVED lines=10> */
.L_x_16205:
[----:B------:R-:W0:Y:S02]  /*67a0*/  I2F.S16 R23, R23 ;  /* 0x0000001700177306 */ /* 0x000e240000101400 */
[----:B0-----:R-:W-:-:S04]  /*67b0*/  F2FP.PACK_AB R3, RZ, R23 ;  /* 0x00000017ff03723e */ /* 0x001fc800000000ff */
[----:B------:R-:W-:-:S05]  /*67c0*/  PRMT R3, R3, 0x5410, RZ ;  /* 0x0000541003037816 */ /* 0x000fca00000000ff */
[----:B------:R0:W-:Y:S01]  /*67d0*/  STG.E [R8.64], R3 ;  /* 0x0000000308007986 */ /* 0x0001e2000c101924 */
[----:B------:R-:W-:Y:S05]  /*67e0*/  BRA `(.L_x_16199) ;  /* 0x00000b1000007947 */ /* 0x000fea0003800000 */
.L_x_16204:
[----:B------:R-:W0:Y:S02]  /*67f0*/  I2F.F64.S16 R4, R23 ;  /* 0x0000001700047312 */ /* 0x000e240000101c00 */
[----:B0-----:R0:W-:Y:S01]  /*6800*/  STG.E.64 [R8.64], R4 ;  /* 0x0000000408007986 */ /* 0x0011e2000c101b24 */
[----:B------:R-:W-:Y:S05]  /*6810*/  BRA `(.L_x_16199) ;  /* 0x00000ae000007947 */ /* 0x000fea0003800000 */
.L_x_16194:
        /* <DEDUP_REMOVED lines=13> */
.L_x_16208:
[----:B------:R-:W0:Y:S01]  /*68f0*/  I2F.F64.S16 R4, R23 ;  /* 0x0000001700047312 */ /* 0x000e220000101c00 */
[----:B------:R-:W-:-:S05]  /*6900*/  CS2R R6, SRZ ;  /* 0x0000000000067805 */ /* 0x000fca000001ff00 */
[----:B0-----:R0:W-:Y:S01]  /*6910*/  STG.E.128 [R8.64], R4 ;  /* 0x0000000408007986 */ /* 0x0011e2000c101d24 */
[----:B------:R-:W-:Y:S05]  /*6920*/  BRA `(.L_x_16199) ;  /* 0x000009d000007947 */ /* 0x000fea0003800000 */
.L_x_16207:
        /* <DEDUP_REMOVED lines=21> */
.L_x_16212:
[----:B------:R-:W-:Y:S05]  /*6a80*/  BSYNC B0 ;  /* 0x0000000000007941 */ /* 0x000fea0003800000 */
.L_x_16211:
[----:B------:R-:W-:-:S05]  /*6a90*/  LOP3.LUT R5, R0, R5, RZ, 0xfc, !PT ;  /* 0x0000000500057212 */ /* 0x000fca00078efcff */
[----:B------:R0:W-:Y:S01]  /*6aa0*/  STG.E.U8 [R8.64], R5 ;  /* 0x0000000508007986 */ /* 0x0001e2000c101124 */
[----:B------:R-:W-:Y:S05]  /*6ab0*/  BRA `(.L_x_16199) ;  /* 0x0000084000007947 */ /* 0x000fea0003800000 */
.L_x_16210:
        /* <DEDUP_REMOVED lines=13> */
.L_x_16214:
[----:B------:R-:W-:Y:S01]  /*6b90*/  IMAD.MOV.U32 R0, RZ, RZ, 0x7f ;  /* 0x0000007fff007424 */ /* 0x000fe200078e00ff */
[----:B------:R-:W-:-:S04]  /*6ba0*/  ISETP.GT.U32.AND P0, PT, R3, 0x7f800000, PT ;  /* 0x7f8000000300780c */ /* 0x000fc80003f04070 */
[----:B------:R-:W-:-:S04]  /*6bb0*/  SEL R0, R0, 0x7c, P0 ;  /* 0x0000007c00007807 */ /* 0x000fc80000000000 */
.L_x_16215:
[----:B------:R-:W-:Y:S05]  /*6bc0*/  BSYNC B0 ;  /* 0x0000000000007941 */ /* 0x000fea0003800000 */
.L_x_16213:
[----:B------:R-:W-:-:S04]  /*6bd0*/  LOP3.LUT R3, R23, 0x80000000, RZ, 0xc0, !PT ;  /* 0x8000000017037812 */ /* 0x000fc800078ec0ff */
[----:B------:R-:W-:-:S04]  /*6be0*/  SHF.R.U32.HI R3, RZ, 0x18, R3 ;  /* 0x00000018ff037819 */ /* 0x000fc80000011603 */
[----:B------:R-:W-:-:S05]  /*6bf0*/  LOP3.LUT R3, R0, R3, RZ, 0xfc, !PT ;  /* 0x0000000300037212 */ /* 0x000fca00078efcff */
[----:B------:R0:W-:Y:S01]  /*6c00*/  STG.E.U8 [R8.64], R3 ;  /* 0x0000000308007986 */ /* 0x0001e2000c101124 */
[----:B------:R-:W-:Y:S05]  /*6c10*/  BRA `(.L_x_16199) ;  /* 0x000006e000007947 */ /* 0x000fea0003800000 */
.L_x_16209:
[----:B------:R-:W0:Y:S02]  /*6c20*/  I2F.S16 R0, R23 ;  /* 0x0000001700007306 */ /* 0x000e240000101400 */
[----:B0-----:R-:W-:-:S05]  /*6c30*/  F2FP.BF16.PACK_AB R0, RZ, R0 ;  /* 0x00000000ff00723e */ /* 0x001fca00000010ff */
[----:B------:R0:W-:Y:S01]  /*6c40*/  STG.E.U16 [R8.64], R0 ;  /* 0x0000000008007986 */ /* 0x0001e2000c101524 */
[----:B------:R-:W-:Y:S05]  /*6c50*/  BRA `(.L_x_16199) ;  /* 0x000006a000007947 */ /* 0x000fea0003800000 */
.L_x_16206:
        /* <DEDUP_REMOVED lines=10> */
.L_x_16218:
        /* <DEDUP_REMOVED lines=17> */
.L_x_16221:
[----:B------:R-:W-:-:S04]  /*6e10*/  LOP3.LUT R3, R23, 0x80000000, RZ, 0xc0, !PT ;  /* 0x8000000017037812 */ /* 0x000fc800078ec0ff */
[----:B------:R-:W-:-:S04]  /*6e20*/  SHF.R.U32.HI R3, RZ, 0x18, R3 ;  /* 0x00000018ff037819 */ /* 0x000fc80000011603 */
[----:B------:R-:W-:-:S04]  /*6e30*/  LOP3.LUT R0, R0, R3, RZ, 0xfc, !PT ;  /* 0x0000000300007212 */ /* 0x000fc800078efcff */
[----:B------:R-:W-:Y:S02]  /*6e40*/  PRMT R4, R0, 0x7610, R4 ;  /* 0x0000761000047816 */ /* 0x000fe40000000004 */
.L_x_16220:
[----:B------:R-:W-:Y:S05]  /*6e50*/  BSYNC B0 ;  /* 0x0000000000007941 */ /* 0x000fea0003800000 */
.L_x_16219:
[----:B------:R0:W-:Y:S01]  /*6e60*/  STG.E.U8 [R8.64], R4 ;  /* 0x0000000408007986 */ /* 0x0001e2000c101124 */
[----:B------:R-:W-:Y:S05]  /*6e70*/  BRA `(.L_x_16199) ;  /* 0x0000048000007947 */ /* 0x000fea0003800000 */
.L_x_16217:
        /* <DEDUP_REMOVED lines=17> */
.L_x_16224:
[----:B------:R-:W-:-:S04]  /*6f90*/  LOP3.LUT R3, R23, 0x80000000, RZ, 0xc0, !PT ;  /* 0x8000000017037812 */ /* 0x000fc800078ec0ff */
[----:B------:R-:W-:-:S04]  /*6fa0*/  SHF.R.U32.HI R3, RZ, 0x18, R3 ;  /* 0x00000018ff037819 */ /* 0x000fc80000011603 */
[----:B------:R-:W-:-:S04]  /*6fb0*/  LOP3.LUT R0, R0, R3, RZ, 0xfc, !PT ;  /* 0x0000000300007212 */ /* 0x000fc800078efcff */
[----:B------:R-:W-:Y:S02]  /*6fc0*/  PRMT R4, R0, 0x7610, R4 ;  /* 0x0000761000047816 */ /* 0x000fe40000000004 */
.L_x_16223:
[----:B------:R-:W-:Y:S05]  /*6fd0*/  BSYNC B0 ;  /* 0x0000000000007941 */ /* 0x000fea0003800000 */
.L_x_16222:
[----:B------:R0:W-:Y:S01]  /*6fe0*/  STG.E.U8 [R8.64], R4 ;  /* 0x0000000408007986 */ /* 0x0001e2000c101124 */
[----:B------:R-:W-:Y:S05]  /*6ff0*/  BRA `(.L_x_16199) ;  /* 0x0000030000007947 */ /* 0x000fea0003800000 */
.L_x_16216:
        /* <DEDUP_REMOVED lines=22> */
.L_x_16198:
        /* <DEDUP_REMOVED lines=20> */
.L_x_16226:
[----:B------:R-:W-:-:S04]  /*72a0*/  PRMT R4, R23, 0x9910, RZ ;  /* 0x0000991017047816 */ /* 0x000fc800000000ff */
[----:B------:R-:W-:-:S05]  /*72b0*/  SHF.R.S32.HI R5, RZ, 0x1f, R4 ;  /* 0x0000001fff057819 */ /* 0x000fca0000011404 */
[----:B------:R0:W-:Y:S01]  /*72c0*/  STG.E.64 [R8.64], R4 ;  /* 0x0000000408007986 */ /* 0x0001e2000c101b24 */
[----:B------:R-:W-:Y:S05]  /*72d0*/  BRA `(.L_x_16199) ;  /* 0x0000002000007947 */ /* 0x000fea0003800000 */
.L_x_16225:
[----:B------:R-:W-:-:S05]  /*72e0*/  PRMT R3, R23, 0x9910, RZ ;  /* 0x0000991017037816 */ /* 0x000fca00000000ff */
[----:B------:R0:W-:Y:S02]  /*72f0*/  STG.E [R8.64], R3 ;  /* 0x0000000308007986 */ /* 0x0001e4000c101924 */
.L_x_16199:
[----:B------:R-:W-:Y:S02]  /*7300*/  IADD3 R2, R2, 0x80, RZ ;  /* 0x0000008002027810 */ /* 0x000fe40007ffe0ff */
.L_x_16160:
[----:B------:R-:W-:Y:S05]  /*7310*/  BSYNC B6 ;  /* 0x0000000000067941 */ /* 0x000fea0003800000 */
.L_x_16159:
        /* <DEDUP_REMOVED lines=19> */
.L_x_16230:
[----:B-----5:R-:W-:Y:S01]  /*7450*/  STG.E.U8 [R2.64], R24 ;  /* 0x0000001802007986 */ /* 0x020fe2000c101124 */
[----:B------:R-:W-:Y:S05]  /*7460*/  EXIT ;  /* 0x000000000000794d */ /* 0x000fea0003800000 */
.L_x_16229:
        /* <DEDUP_REMOVED lines=10> */
.L_x_16233:
[----:B-----5:R-:W-:-:S05]  /*7510*/  PRMT R5, R24, 0x9910, RZ ;  /* 0x0000991018057816 */ /* 0x020fca00000000ff */
[----:B------:R-:W-:Y:S01]  /*7520*/  STG.E [R2.64], R5 ;  /* 0x0000000502007986 */ /* 0x000fe2000c101924 */
[----:B------:R-:W-:Y:S05]  /*7530*/  EXIT ;  /* 0x000000000000794d */ /* 0x000fea0003800000 */
.L_x_16232:
[----:B-----5:R-:W-:Y:S01]  /*7540*/  STG.E.U16 [R2.64], R24 ;  /* 0x0000001802007986 */ /* 0x020fe2000c101524 */
[----:B------:R-:W-:Y:S05]  /*7550*/  EXIT ;  /* 0x000000000000794d */ /* 0x000fea0003800000 */
.L_x_16228:
        /* <DEDUP_REMOVED lines=9> */
.L_x_16235:
[----:B-----5:R-:W0:Y:S02]  /*75f0*/  I2F.S16 R0, R24 ;  /* 0x0000001800007306 */ /* 0x020e240000101400 */
[----:B0-----:R-:W-:-:S05]  /*7600*/  F2FP.PACK_AB R0, RZ, R0 ;  /* 0x00000000ff00723e */ /* 0x001fca00000000ff */
[----:B------:R-:W-:Y:S01]  /*7610*/  STG.E.U16 [R2.64], R0 ;  /* 0x0000000002007986 */ /* 0x000fe2000c101524 */
[----:B------:R-:W-:Y:S05]  /*7620*/  EXIT ;  /* 0x000000000000794d */ /* 0x000fea0003800000 */
.L_x_16234:
        /* <DEDUP_REMOVED lines=10> */
.L_x_16237:
[----:B-----5:R-:W0:Y:S02]  /*76d0*/  I2F.S16 R24, R24 ;  /* 0x0000001800187306 */ /* 0x020e240000101400 */
[----:B0-----:R-:W-:-:S04]  /*76e0*/  F2FP.PACK_AB R5, RZ, R24 ;  /* 0x00000018ff05723e */ /* 0x001fc800000000ff */
[----:B------:R-:W-:-:S05]  /*76f0*/  PRMT R5, R5, 0x5410, RZ ;  /* 0x0000541005057816 */ /* 0x000fca00000000ff */
[----:B------:R-:W-:Y:S01]  /*7700*/  STG.E [R2.64], R5 ;  /* 0x0000000502007986 */ /* 0x000fe2000c101924 */
[----:B------:R-:W-:Y:S05]  /*7710*/  EXIT ;  /* 0x000000000000794d */ /* 0x000fea0003800000 */
.L_x_16236:
[----:B--2--5:R-:W0:Y:S02]  /*7720*/  I2F.F64.S16 R24, R24 ;  /* 0x0000001800187312 */ /* 0x024e240000101c00 */
[----:B0-----:R-:W-:Y:S01]  /*7730*/  STG.E.64 [R2.64], R24 ;  /* 0x0000001802007986 */ /* 0x001fe2000c101b24 */
[----:B------:R-:W-:Y:S05]  /*7740*/  EXIT ;  /* 0x000000000000794d */ /* 0x000fea0003800000 */
.L_x_16227:
        /* <DEDUP_REMOVED lines=13> */
.L_x_16240:
[----:B--2--5:R-:W0:Y:S01]  /*7820*/  I2F.F64.S16 R24, R24 ;  /* 0x0000001800187312 */ /* 0x024e220000101c00 */
[----:B------:R-:W-:-:S05]  /*7830*/  CS2R R26, SRZ ;  /* 0x00000000001a7805 */ /* 0x000fca000001ff00 */
[----:B0-----:R-:W-:Y:S01]  /*7840*/  STG.E.128 [R2.64], R24 ;  /* 0x0000001802007986 */ /* 0x001fe2000c101d24 */
[----:B------:R-:W-:Y:S05]  /*7850*/  EXIT ;  /* 0x000000000000794d */ /* 0x000fea0003800000 */
.L_x_16239:
        /* <DEDUP_REMOVED lines=21> */
.L_x_16244:
[----:B------:R-:W-:Y:S05]  /*79b0*/  BSYNC B0 ;  /* 0x0000000000007941 */ /* 0x000fea0003800000 */
.L_x_16243:
[----:B------:R-:W-:-:S05]  /*79c0*/  LOP3.LUT R5, R0, R5, RZ, 0xfc, !PT ;  /* 0x0000000500057212 */ /* 0x000fca00078efcff */
[----:B------:R-:W-:Y:S01]  /*79d0*/  STG.E.U8 [R2.64], R5 ;  /* 0x0000000502007986 */ /* 0x000fe2000c101124 */
[----:B------:R-:W-:Y:S05]  /*79e0*/  EXIT ;  /* 0x000000000000794d */ /* 0x000fea0003800000 */
.L_x_16242:
        /* <DEDUP_REMOVED lines=13> */
.L_x_16246:
[----:B------:R-:W-:Y:S01]  /*7ac0*/  IMAD.MOV.U32 R0, RZ, RZ, 0x7f ;  /* 0x0000007fff007424 */ /* 0x000fe200078e00ff */
[----:B------:R-:W-:-:S04]  /*7ad0*/  ISETP.GT.U32.AND P0, PT, R4, 0x7f800000, PT ;  /* 0x7f8000000400780c */ /* 0x000fc80003f04070 */
[----:B------:R-:W-:-:S04]  /*7ae0*/  SEL R0, R0, 0x7c, P0 ;  /* 0x0000007c00007807 */ /* 0x000fc80000000000 */
.L_x_16247:
[----:B------:R-:W-:Y:S05]  /*7af0*/  BSYNC B0 ;  /* 0x0000000000007941 */ /* 0x000fea0003800000 */
.L_x_16245:
[----:B------:R-:W-:-:S04]  /*7b00*/  LOP3.LUT R4, R5, 0x80000000, RZ, 0xc0, !PT ;  /* 0x8000000005047812 */ /* 0x000fc800078ec0ff */
[----:B------:R-:W-:-:S04]  /*7b10*/  SHF.R.U32.HI R5, RZ, 0x18, R4 ;  /* 0x00000018ff057819 */ /* 0x000fc80000011604 */
[----:B------:R-:W-:-:S05]  /*7b20*/  LOP3.LUT R5, R0, R5, RZ, 0xfc, !PT ;  /* 0x0000000500057212 */ /* 0x000fca00078efcff */
[----:B------:R-:W-:Y:S01]  /*7b30*/  STG.E.U8 [R2.64], R5 ;  /* 0x0000000502007986 */ /* 0x000fe2000c101124 */
[----:B------:R-:W-:Y:S05]  /*7b40*/  EXIT ;  /* 0x000000000000794d */ /* 0x000fea0003800000 */
.L_x_16241:
[----:B-----5:R-:W0:Y:S02]  /*7b50*/  I2F.S16 R0, R24 ;  /* 0x0000001800007306 */ /* 0x020e240000101400 */
[----:B0-----:R-:W-:-:S05]  /*7b60*/  F2FP.BF16.PACK_AB R0, RZ, R0 ;  /* 0x00000000ff00723e */ /* 0x001fca00000010ff */
[----:B------:R-:W-:Y:S01]  /*7b70*/  STG.E.U16 [R2.64], R0 ;  /* 0x0000000002007986 */ /* 0x000fe2000c101524 */
[----:B------:R-:W-:Y:S05]  /*7b80*/  EXIT ;  /* 0x000000000000794d */ /* 0x000fea0003800000 */
.L_x_16238:
        /* <DEDUP_REMOVED lines=10> */
.L_x_16250:
        /* <DEDUP_REMOVED lines=17> */
.L_x_16253:
[----:B------:R-:W-:-:S04]  /*7d40*/  LOP3.LUT R0, R7, 0x80000000, RZ, 0xc0, !PT ;  /* 0x8000000007007812 */ /* 0x000fc800078ec0ff */
[----:B------:R-:W-:-:S04]  /*7d50*/  SHF.R.U32.HI R5, RZ, 0x18, R0 ;  /* 0x00000018ff057819 */ /* 0x000fc80000011600 */
[----:B------:R-:W-:-:S04]  /*7d60*/  LOP3.LUT R4, R4, R5, RZ, 0xfc, !PT ;  /* 0x0000000504047212 */ /* 0x000fc800078efcff */
[----:B------:R-:W-:Y:S02]  /*7d70*/  PRMT R0, R4, 0x7610, R0 ;  /* 0x0000761004007816 */ /* 0x000fe40000000000 */
.L_x_16252:
[----:B------:R-:W-:Y:S05]  /*7d80*/  BSYNC B0 ;  /* 0x0000000000007941 */ /* 0x000fea0003800000 */
.L_x_16251:
[----:B------:R-:W-:Y:S01]  /*7d90*/  STG.E.U8 [R2.64], R0 ;  /* 0x0000000002007986 */ /* 0x000fe2000c101124 */
[----:B------:R-:W-:Y:S05]  /*7da0*/  EXIT ;  /* 0x000000000000794d */ /* 0x000fea0003800000 */
.L_x_16249:
        /* <DEDUP_REMOVED lines=17> */
.L_x_16256:
[----:B------:R-:W-:-:S04]  /*7ec0*/  LOP3.LUT R0, R7, 0x80000000, RZ, 0xc0, !PT ;  /* 0x8000000007007812 */ /* 0x000fc800078ec0ff */
[----:B------:R-:W-:-:S04]  /*7ed0*/  SHF.R.U32.HI R5, RZ, 0x18, R0 ;  /* 0x00000018ff057819 */ /* 0x000fc80000011600 */
[----:B------:R-:W-:-:S04]  /*7ee0*/  LOP3.LUT R4, R4, R5, RZ, 0xfc, !PT ;  /* 0x0000000504047212 */ /* 0x000fc800078efcff */
[----:B------:R-:W-:Y:S02]  /*7ef0*/  PRMT R0, R4, 0x7610, R0 ;  /* 0x0000761004007816 */ /* 0x000fe40000000000 */
.L_x_16255:
[----:B------:R-:W-:Y:S05]  /*7f00*/  BSYNC B0 ;  /* 0x0000000000007941 */ /* 0x000fea0003800000 */
.L_x_16254:
[----:B------:R-:W-:Y:S01]  /*7f10*/  STG.E.U8 [R2.64], R0 ;  /* 0x0000000002007986 */ /* 0x000fe2000c101124 */
[----:B------:R-:W-:Y:S05]  /*7f20*/  EXIT ;  /* 0x000000000000794d */ /* 0x000fea0003800000 */
.L_x_16248:
        /* <DEDUP_REMOVED lines=22> */
.L_x_16231:
        /* <DEDUP_REMOVED lines=20> */
.L_x_16258:
[----:B-----5:R-:W-:-:S04]  /*81d0*/  PRMT R4, R24, 0x9910, RZ ;  /* 0x0000991018047816 */ /* 0x020fc800000000ff */
[----:B------:R-:W-:-:S05]  /*81e0*/  SHF.R.S32.HI R5, RZ, 0x1f, R4 ;  /* 0x0000001fff057819 */ /* 0x000fca0000011404 */
[----:B------:R-:W-:Y:S01]  /*81f0*/  STG.E.64 [R2.64], R4 ;  /* 0x0000000402007986 */ /* 0x000fe2000c101b24 */
[----:B------:R-:W-:Y:S05]  /*8200*/  EXIT ;  /* 0x000000000000794d */ /* 0x000fea0003800000 */
.L_x_16257:
[----:B-----5:R-:W-:-:S05]  /*8210*/  PRMT R5, R24, 0x9910, RZ ;  /* 0x0000991018057816 */ /* 0x020fca00000000ff */
[----:B------:R-:W-:Y:S01]  /*8220*/  STG.E [R2.64], R5 ;  /* 0x0000000502007986 */ /* 0x000fe2000c101924 */
[----:B------:R-:W-:Y:S05]  /*8230*/  EXIT ;  /* 0x000000000000794d */ /* 0x000fea0003800000 */
.L_x_16259:
        /* <DEDUP_REMOVED lines=12> */
.L_x_50616:


//--------------------- .text._ZN2at6native18elementwise_kernelILi128ELi4EZNS0_22gpu_kernel_impl_nocastINS0_13AUnaryFunctorIsssZZZNS0_16fmod_kernel_cudaERNS_18TensorIteratorBaseEENKUlvE_clEvENKUlvE3_clEvEUlssE_EEEEvS5_RKT_EUliE_EEviT1_ --------------------------
	.section	.text._ZN2at6native18elementwise_kernelILi128ELi4EZNS0_22gpu_kernel_impl_nocastINS0_13AUnaryFunctorIsssZZZNS0_16fmod_kernel_cudaERNS_18TensorIteratorBaseEENKUlvE_clEvENKUlvE3_clEvEUlssE_EEEEvS5_RKT_EUliE_EEviT1_,"ax",@progbits
	.sectioninfo	@"SHI_REGISTERS=15"
	.align	128
        .global         _ZN2at6native18elementwise_kernelILi128ELi4EZNS0_22gpu_kernel_impl_nocastINS0_13AUnaryFunctorIsssZZZNS0_16fmod_kernel_cudaERNS_18TensorIteratorBaseEENKUlvE_clEvENKUlvE3_clEvEUlssE_EEEEvS5_RKT_EUliE_EEviT1_
        .type           _ZN2at6native18elementwise_kernelILi128ELi4EZNS0_22gpu_kernel_impl_nocastINS0_13AUnaryFunctorIsssZZZNS0_16fmod_kernel_cudaERNS_18TensorIteratorBaseEENKUlvE_clEvENKUlvE3_clEvEUlssE_EEEEvS5_RKT_EUliE_EEviT1_,@function
        .size           _ZN2at6native18elementwise_kernelILi128ELi4EZNS0_22gpu_kernel_impl_nocastINS0_13AUnaryFunctorIsssZZZNS0_16fmod_kernel_cudaERNS_18TensorIteratorBaseEENKUlvE_clEvENKUlvE3_clEvEUlssE_EEEEvS5_RKT_EUliE_EEviT1_,(.L_x_50617 - _ZN2at6native18elementwise_kernelILi128ELi4EZNS0_22gpu_kernel_impl_nocastINS0_13AUnaryFunctorIsssZZZNS0_16fmod_kernel_cudaERNS_18TensorIteratorBaseEENKUlvE_clEvENKUlvE3_clEvEUlssE_EEEEvS5_RKT_EUliE_EEviT1_)
        .other          _ZN2at6native18elementwise_kernelILi128ELi4EZNS0_22gpu_kernel_impl_nocastINS0_13AUnaryFunctorIsssZZZNS0_16fmod_kernel_cudaERNS_18TensorIteratorBaseEENKUlvE_clEvENKUlvE3_clEvEUlssE_EEEEvS5_RKT_EUliE_EEviT1_,@"STO_CUDA_ENTRY STV_DEFAULT"
_ZN2at6native18elementwise_kernelILi128ELi4EZNS0_22gpu_kernel_impl_nocastINS0_13AUnaryFunctorIsssZZZNS0_16fmod_kernel_cudaERNS_18TensorIteratorBaseEENKUlvE_clEvENKUlvE3_clEvEUlssE_EEEEvS5_RKT_EUliE_EEviT1_:
.text._ZN2at6native18elementwise_kernelILi128ELi4EZNS0_22gpu_kernel_impl_nocastINS0_13AUnaryFunctorIsssZZZNS0_16fmod_kernel_cudaERNS_18TensorIteratorBaseEENKUlvE_clEvENKUlvE3_clEvEUlssE_EEEEvS5_RKT_EUliE_EEviT1_:
        /* <DEDUP_REMOVED lines=235> */
.L_x_16262:
[----:B------:R-:W-:-:S04]  /*0eb0*/  IADD3 R4, P0, R3, c[0x0][0x368], RZ ;  /* 0x0000da0003047a10 */ /* 0x000fc80007f1e0ff */
[----:B------:R-:W-:-:S05]  /*0ec0*/  IADD3.X R5, RZ, c[0x0][0x36c], RZ, P0, !PT ;  /* 0x0000db00ff057a10 */ /* 0x000fca00007fe4ff */
[----:B------:R0:W2:Y:S01]  /*0ed0*/  LDG.E.S16 R9, [R4.64] ;  /* 0x0000000404097981 */ /* 0x0000a2000c1e1700 */
[----:B------:R-:W1:Y:S01]  /*0ee0*/  LDC.U16 R3, c[0x0][0x372] ;  /* 0x0000dc80ff037b82 */ /* 0x000e620000000400 */
[----:B------:R-:W-:Y:S02]  /*0ef0*/  IADD3 R0, R0, 0x80, RZ ;  /* 0x0000008000007810 */ /* 0x000fe40007ffe0ff */
[----:B-1----:R-:W-:-:S04]  /*0f00*/  PRMT R3, R3, 0x9910, RZ ;  /* 0x0000991003037816 */ /* 0x002fc800000000ff */
[----:B0-----:R-:W-:Y:S02]  /*0f10*/  IABS R4, R3 ;  /* 0x0000000300047213 */ /* 0x001fe40000000000 */
[----:B------:R-:W-:Y:S02]  /*0f20*/  ISETP.GE.AND P1, PT, R3, RZ, PT ;  /* 0x000000ff0300720c */ /* 0x000fe40003f26270 */
[-C--:B--2---:R-:W-:Y:S02]  /*0f30*/  IABS R10, R9.reuse ;  /* 0x00000009000a7213 */ /* 0x084fe40000000000 */
[----:B------:R-:W-:Y:S02]  /*0f40*/  IABS R11, R9 ;  /* 0x00000009000b7213 */ /* 0x000fe40000000000 */
[----:B------:R-:W0:Y:S08]  /*0f50*/  I2F.RP R8, R10 ;  /* 0x0000000a00087306 */ /* 0x000e300000209400 */
[----:B0-----:R-:W0:Y:S02]  /*0f60*/  MUFU.RCP R8, R8 ;  /* 0x0000000800087308 */ /* 0x001e240000001000 */
[----:B0-----:R-:W-:-:S06]  /*0f70*/  IADD3 R6, R8, 0xffffffe, RZ ;  /* 0x0ffffffe08067810 */ /* 0x001fcc0007ffe0ff */
[----:B------:R0:W1:Y:S02]  /*0f80*/  F2I.FTZ.U32.TRUNC.NTZ R7, R6 ;  /* 0x0000000600077305 */ /* 0x000064000021f000 */
[----:B0-----:R-:W-:Y:S01]  /*0f90*/  IMAD.MOV.U32 R6, RZ, RZ, RZ ;  /* 0x000000ffff067224 */ /* 0x001fe200078e00ff */
[----:B-1----:R-:W-:-:S05]  /*0fa0*/  IADD3 R5, RZ, -R7, RZ ;  /* 0x80000007ff057210 */ /* 0x002fca0007ffe0ff */
[----:B------:R-:W-:-:S04]  /*0fb0*/  IMAD R5, R5, R10, RZ ;  /* 0x0000000a05057224 */ /* 0x000fc800078e02ff */
[----:B------:R-:W-:Y:S01]  /*0fc0*/  IMAD.HI.U32 R7, R7, R5, R6 ;  /* 0x0000000507077227 */ /* 0x000fe200078e0006 */
[----:B------:R-:W-:-:S05]  /*0fd0*/  IADD3 R5, RZ, -R11, RZ ;  /* 0x8000000bff057210 */ /* 0x000fca0007ffe0ff */
        /* <DEDUP_REMOVED lines=12> */
.L_x_16261:
[----:B------:R-:W-:Y:S05]  /*10a0*/  BSYNC B0 ;  /* 0x0000000000007941 */ /* 0x000fea0003800000 */
.L_x_16260:
[----:B------:R-:W-:Y:S01]  /*10b0*/  ISETP.GE.AND P0, PT, R0, c[0x0][0x160], PT ;  /* 0x0000580000007a0c */ /* 0x000fe20003f06270 */
[----:B------:R-:W-:-:S12]  /*10c0*/  BSSY B0, `(.L_x_16263) ;  /* 0x0000208000007945 */ /* 0x000fd80003800000 */
[----:B------:R-:W-:Y:S05]  /*10d0*/  @P0 BRA `(.L_x_16264) ;  /* 0x0000206000000947 */ /* 0x000fea0003800000 */
[----:B------:R-:W-:Y:S01]  /*10e0*/  ISETP.NE.AND P0, PT, RZ, c[0x0][0x168], PT ;  /* 0x00005a00ff007a0c */ /* 0x000fe20003f05270 */
[----:B0-----:R-:W-:-:S12]  /*10f0*/  CS2R R2, SRZ ;  /* 0x0000000000027805 */ /* 0x001fd8000001ff00 */
[----:B------:R-:W-:Y:S05]  /*1100*/  @!P0 BRA `(.L_x_16265) ;  /* 0x00000e0000008947 */ /* 0x000fea0003800000 */
[----:B------:R-:W-:Y:S01]  /*1110*/  MOV R3, R0 ;  /* 0x0000000000037202 */ /* 0x000fe20000000f00 */
[----:B------:R-:W-:Y:S01]  /*1120*/  IMAD.MOV.U32 R2, RZ, RZ, RZ ;  /* 0x000000ffff027224 */ /* 0x000fe200078e00ff */
[----:B------:R-:W-:-:S03]  /*1130*/  MOV R8, c[0x0][0x168] ;  /* 0x00005a0000087a02 */ /* 0x000fc60000000f00 */
[----:B------:R-:W-:Y:S01]  /*1140*/  IMAD.HI.U32 R4, R0, c[0x0][0x170], R2 ;  /* 0x00005c0000047a27 */ /* 0x000fe200078e0002 */
[----:B------:R-:W-:-:S04]  /*1150*/  ISETP.NE.AND P0, PT, R8, 0x1, PT ;  /* 0x000000010800780c */ /* 0x000fc80003f05270 */
        /* <DEDUP_REMOVED lines=219> */
.L_x_16265:
[----:B------:R-:W-:-:S04]  /*1f10*/  IADD3 R4, P0, R3, c[0x0][0x368], RZ ;  /* 0x0000da0003047a10 */ /* 0x000fc80007f1e0ff */
[----:B------:R-:W-:-:S05]  /*1f20*/  IADD3.X R5, RZ, c[0x0][0x36c], RZ, P0, !PT ;  /* 0x0000db00ff057a10 */ /* 0x000fca00007fe4ff */
[----:B------:R-:W2:Y:S01]  /*1f30*/  LDG.E.S16 R9, [R4.64] ;  /* 0x0000000404097981 */ /* 0x000ea2000c1e1700 */
[----:B------:R-:W0:Y:S01]  /*1f40*/  LDC.U16 R10, c[0x0][0x372] ;  /* 0x0000dc80ff0a7b82 */ /* 0x000e220000000400 */
[----:B------:R-:W-:Y:S02]  /*1f50*/  IADD3 R0, R0, 0x80, RZ ;  /* 0x0000008000007810 */ /* 0x000fe40007ffe0ff */
[----:B0-----:R-:W-:-:S04]  /*1f60*/  PRMT R10, R10, 0x9910, RZ ;  /* 0x000099100a0a7816 */ /* 0x001fc800000000ff */
[----:B------:R-:W-:Y:S02]  /*1f70*/  IABS R12, R10 ;  /* 0x0000000a000c7213 */ /* 0x000fe40000000000 */
[----:B------:R-:W-:Y:S02]  /*1f80*/  ISETP.GE.AND P1, PT, R10, RZ, PT ;  /* 0x000000ff0a00720c */ /* 0x000fe40003f26270 */
[-C--:B--2---:R-:W-:Y:S02]  /*1f90*/  IABS R8, R9.reuse ;  /* 0x0000000900087213 */ /* 0x084fe40000000000 */
[----:B------:R-:W-:Y:S02]  /*1fa0*/  IABS R4, R9 ;  /* 0x0000000900047213 */ /* 0x000fe40000000000 */
[----:B------:R-:W0:Y:S02]  /*1fb0*/  I2F.RP R3, R8 ;  /* 0x0000000800037306 */ /* 0x000e240000209400 */
[----:B------:R-:W-:-:S06]  /*1fc0*/  IADD3 R4, RZ, -R4, RZ ;  /* 0x80000004ff047210 */ /* 0x000fcc0007ffe0ff */
[----:B0-----:R-:W0:Y:S02]  /*1fd0*/  MUFU.RCP R3, R3 ;  /* 0x0000000300037308 */ /* 0x001e240000001000 */
[----:B0-----:R-:W-:-:S06]  /*1fe0*/  IADD3 R6, R3, 0xffffffe, RZ ;  /* 0x0ffffffe03067810 */ /* 0x001fcc0007ffe0ff */
        /* <DEDUP_REMOVED lines=246> */
.L_x_16266:
        /* <DEDUP_REMOVED lines=31> */
.L_x_16264:
[----:B------:R-:W-:Y:S05]  /*3140*/  BSYNC B0 ;  /* 0x0000000000007941 */ /* 0x000fea0003800000 */
.L_x_16263:
[----:B------:R-:W-:-:S13]  /*3150*/  ISETP.GE.AND P0, PT, R0, c[0x0][0x160], PT ;  /* 0x0000580000007a0c */ /* 0x000fda0003f06270 */
[----:B------:R-:W-:Y:S05]  /*3160*/  @P0 EXIT ;  /* 0x000000000000094d */ /* 0x000fea0003800000 */
        /* <DEDUP_REMOVED lines=227> */
.L_x_16267:
[----:B------:R-:W-:-:S04]  /*3fa0*/  IADD3 R4, P0, R3, c[0x0][0x368], RZ ;  /* 0x0000da0003047a10 */ /* 0x000fc80007f1e0ff */
[----:B------:R-:W-:-:S05]  /*3fb0*/  IADD3.X R5, RZ, c[0x0][0x36c], RZ, P0, !PT ;  /* 0x0000db00ff057a10 */ /* 0x000fca00007fe4ff */
[----:B------:R-:W2:Y:S01]  /*3fc0*/  LDG.E.S16 R4, [R4.64] ;  /* 0x0000000404047981 */ /* 0x000ea2000c1e1700 */
[----:B------:R-:W0:Y:S02]  /*3fd0*/  LDC.U16 R3, c[0x0][0x372] ;  /* 0x0000dc80ff037b82 */ /* 0x000e240000000400 */
[----:B0-----:R-:W-:-:S04]  /*3fe0*/  PRMT R9, R3, 0x9910, RZ ;  /* 0x0000991003097816 */ /* 0x001fc800000000ff */
[----:B------:R-:W-:Y:S02]  /*3ff0*/  IABS R10, R9 ;  /* 0x00000009000a7213 */ /* 0x000fe40000000000 */
[----:B------:R-:W-:Y:S02]  /*4000*/  ISETP.GE.AND P1, PT, R9, RZ, PT ;  /* 0x000000ff0900720c */ /* 0x000fe40003f26270 */
[-C--:B--2---:R-:W-:Y:S02]  /*4010*/  IABS R8, R4.reuse ;  /* 0x0000000400087213 */ /* 0x084fe40000000000 */
[----:B------:R-:W-:Y:S02]  /*4020*/  IABS R5, R4 ;  /* 0x0000000400057213 */ /* 0x000fe40000000000 */
[----:B------:R-:W0:Y:S08]  /*4030*/  I2F.RP R0, R8 ;  /* 0x0000000800007306 */ /* 0x000e300000209400 */
[----:B0-----:R-:W0:Y:S02]  /*4040*/  MUFU.RCP R0, R0 ;  /* 0x0000000000007308 */ /* 0x001e240000001000 */
[----:B0-----:R-:W-:-:S02]  /*4050*/  IADD3 R6, R0, 0xffffffe, RZ ;  /* 0x0ffffffe00067810 */ /* 0x001fc40007ffe0ff */
[----:B------:R-:W-:-:S04]  /*4060*/  IADD3 R0, RZ, -R5, RZ ;  /* 0x80000005ff007210 */ /* 0x000fc80007ffe0ff */
        /* <DEDUP_REMOVED lines=18> */
.L_x_16268:
        /* <DEDUP_REMOVED lines=15> */
.L_x_50617:


//--------------------- .text._ZN2at6native27unrolled_elementwise_kernelINS0_13AUnaryFunctorIsssZZZNS0_16fmod_kernel_cudaERNS_18TensorIteratorBaseEENKUlvE_clEvENKUlvE3_clEvEUlssE_EESt5arrayIPcLm2EELi4E23TrivialOffsetCalculatorILi1EjESD_NS0_6memory15LoadWithoutCastENSE_16StoreWithoutCastEEEviT_T0_T2_T3_T4_T5_ --------------------------
	.section	.text._ZN2at6native27unrolled_elementwise_kernelINS0_13AUnaryFunctorIsssZZZNS0_16fmod_kernel_cudaERNS_18TensorIteratorBaseEENKUlvE_clEvENKUlvE3_clEvEUlssE_EESt5arrayIPcLm2EELi4E23TrivialOffsetCalculatorILi1EjESD_NS0_6memory15LoadWithoutCastENSE_16StoreWithoutCastEEEviT_T0_T2_T3_T4_T5_,"ax",@progbits
	.sectioninfo	@"SHI_REGISTERS=23"
	.align	128
        .global         _ZN2at6native27unrolled_elementwise_kernelINS0_13AUnaryFunctorIsssZZZNS0_16fmod_kernel_cudaERNS_18TensorIteratorBaseEENKUlvE_clEvENKUlvE3_clEvEUlssE_EESt5arrayIPcLm2EELi4E23TrivialOffsetCalculatorILi1EjESD_NS0_6memory15LoadWithoutCastENSE_16StoreWithoutCastEEEviT_T0_T2_T3_T4_T5_
        .type           _ZN2at6native27unrolled_elementwise_kernelINS0_13AUnaryFunctorIsssZZZNS0_16fmod_kernel_cudaERNS_18TensorIteratorBaseEENKUlvE_clEvENKUlvE3_clEvEUlssE_EESt5arrayIPcLm2EELi4E23TrivialOffsetCalculatorILi1EjESD_NS0_6memory15LoadWithoutCastENSE_16StoreWithoutCastEEEviT_T0_T2_T3_T4_T5_,@function
        .size           _ZN2at6native27unrolled_elementwise_kernelINS0_13AUnaryFunctorIsssZZZNS0_16fmod_kernel_cudaERNS_18TensorIteratorBaseEENKUlvE_clEvENKUlvE3_clEvEUlssE_EESt5arrayIPcLm2EELi4E23TrivialOffsetCalculatorILi1EjESD_NS0_6memory15LoadWithoutCastENSE_16StoreWithoutCastEEEviT_T0_T2_T3_T4_T5_,(.L_x_50618 - _ZN2at6native27unrolled_elementwise_kernelINS0_13AUnaryFunctorIsssZZZNS0_16fmod_kernel_cudaERNS_18TensorIteratorBaseEENKUlvE_clEvENKUlvE3_clEvEUlssE_EESt5arrayIPcLm2EELi4E23TrivialOffsetCalculatorILi1EjESD_NS0_6memory15LoadWithoutCastENSE_16StoreWithoutCastEEEviT_T0_T2_T3_T4_T5_)
        .other          _ZN2at6native27unrolled_elementwise_kernelINS0_13AUnaryFunctorIsssZZZNS0_16fmod_kernel_cudaERNS_18TensorIteratorBaseEENKUlvE_clEvENKUlvE3_clEvEUlssE_EESt5arrayIPcLm2EELi4E23TrivialOffsetCalculatorILi1EjESD_NS0_6memory15LoadWithoutCastENSE_16StoreWithoutCastEEEviT_T0_T2_T3_T4_T5_,@"STO_CUDA_ENTRY STV_DEFAULT"
_ZN2at6native27unrolled_elementwise_kernelINS0_13AUnaryFunctorIsssZZZNS0_16fmod_kernel_cudaERNS_18TensorIteratorBaseEENKUlvE_clEvENKUlvE3_clEvEUlssE_EESt5arrayIPcLm2EELi4E23TrivialOffsetCalculatorILi1EjESD_NS0_6memory15LoadWithoutCastENSE_16StoreWithoutCastEEEviT_T0_T2_T3_T4_T5_:
.text._ZN2at6native27unrolled_elementwise_kernelINS0_13AUnaryFunctorIsssZZZNS0_16fmod_kernel_cudaERNS_18TensorIteratorBaseEENKUlvE_clEvENKUlvE3_clEvEUlssE_EESt5arrayIPcLm2EELi4E23TrivialOffsetCalculatorILi1EjESD_NS0_6memory15LoadWithoutCastENSE_16StoreWithoutCastEEEviT_T0_T2_T3_T4_T5_:
[----:B------:R-:W-:Y:S02]  /*0000*/  IMAD.MOV.U32 R1, RZ, RZ, c[0x0][0x28] ;  /* 0x00000a00ff017624 */ /* 0x000fe400078e00ff */
[----:B------:R-:W0:Y:S01]  /*0010*/  S2R R0, SR_CTAID.X ;  /* 0x0000000000007919 */ /* 0x000e220000002500 */
[----:B------:R-:W-:Y:S01]  /*0020*/  IMAD.MOV.U32 R5, RZ, RZ, -0x200 ;  /* 0xfffffe00ff057424 */ /* 0x000fe200078e00ff */
[----:B------:R-:W-:Y:S01]  /*0030*/  ULDC.64 UR4, c[0x0][0x118] ;  /* 0x0000460000047ab9 */ /* 0x000fe20000000a00 */
[----:B------:R-:W-:Y:S01]  /*0040*/  IMAD.MOV.U32 R18, RZ, RZ, RZ ;  /* 0x000000ffff127224 */ /* 0x000fe200078e00ff */
[----:B------:R-:W1:Y:S01]  /*0050*/  S2R R3, SR_TID.X ;  /* 0x0000000000037919 */ /* 0x000e620000002100 */
[----:B------:R-:W-:Y:S02]  /*0060*/  IMAD.MOV.U32 R6, RZ, RZ, RZ ;  /* 0x000000ffff067224 */ /* 0x000fe400078e00ff */
[----:B0-----:R-:W-:Y:S02]  /*0070*/  IMAD R4, R0, R5, c[0x0][0x160] ;  /* 0x0000580000047624 */ /* 0x001fe400078e0205 */
[----:B-1----:R-:W-:-:S03]  /*0080*/  IMAD.MOV.U32 R5, RZ, RZ, R3 ;  /* 0x000000ffff057224 */ /* 0x002fc600078e0003 */
[----:B------:R-:W-:-:S13]  /*0090*/  ISETP.GE.AND P0, PT, R3, R4, PT ;  /* 0x000000040300720c */ /* 0x000fda0003f06270 */
[----:B------:R-:W-:Y:S01]  /*00a0*/  @!P0 IMAD R8, R0, 0x200, R5 ;  /* 0x0000020000088824 */ /* 0x000fe200078e0205 */
[----:B------:R-:W-:-:S04]  /*00b0*/  @!P0 IADD3 R5, R5, 0x80, RZ ;  /* 0x0000008005058810 */ /* 0x000fc80007ffe0ff */
[----:B------:R-:W-:-:S13]  /*00c0*/  ISETP.GE.AND P1, PT, R5, R4, PT ;  /* 0x000000040500720c */ /* 0x000fda0003f26270 */
[----:B------:R-:W-:Y:S01]  /*00d0*/  @!P1 IMAD R14, R0, 0x200, R5 ;  /* 0x00000200000e9824 */ /* 0x000fe200078e0205 */
[----:B------:R-:W-:Y:S01]  /*00e0*/  @!P1 IADD3 R5, R5, 0x80, RZ ;  /* 0x0000008005059810 */ /* 0x000fe20007ffe0ff */
[----:B------:R-:W0:Y:S01]  /*00f0*/  LDC.U16 R20, c[0x0][0x166] ;  /* 0x00005980ff147b82 */ /* 0x000e220000000400 */
[----:B------:R-:W-:Y:S02]  /*0100*/  @!P1 IMAD.MOV.U32 R15, RZ, RZ, 0x2 ;  /* 0x00000002ff0f9424 */ /* 0x000fe400078e00ff */
[----:B------:R-:W-:Y:S02]  /*0110*/  ISETP.GE.AND P3, PT, R5, R4, PT ;  /* 0x000000040500720c */ /* 0x000fe40003f66270 */
[----:B------:R-:W-:Y:S01]  /*0120*/  @!P1 IMAD.WIDE.U32 R14, R14, R15, c[0x0][0x170] ;  /* 0x00005c000e0e9625 */ /* 0x000fe200078e000f */
[----:B------:R-:W-:-:S03]  /*0130*/  MOV R7, R3 ;  /* 0x0000000300077202 */ /* 0x000fc60000000f00 */
[----:B------:R-:W-:Y:S01]  /*0140*/  @!P0 IMAD.MOV.U32 R9, RZ, RZ, 0x2 ;  /* 0x00000002ff098424 */ /* 0x000fe200078e00ff */
[----:B------:R1:W5:Y:S06]  /*0150*/  @!P1 LDG.E.S16 R18, [R14.64] ;  /* 0x000000040e129981 */ /* 0x00036c000c1e1700 */
[----:B------:R-:W-:Y:S01]  /*0160*/  @!P3 LEA R16, R0, R5, 0x9 ;  /* 0x000000050010b211 */ /* 0x000fe200078e48ff */
[----:B------:R-:W-:Y:S01]  /*0170*/  @!P3 IMAD.MOV.U32 R17, RZ, RZ, 0x2 ;  /* 0x00000002ff11b424 */ /* 0x000fe200078e00ff */
[----:B------:R-:W-:Y:S01]  /*0180*/  @!P3 IADD3 R5, R5, 0x80, RZ ;  /* 0x000000800505b810 */ /* 0x000fe20007ffe0ff */
[----:B------:R-:W-:Y:S01]  /*0190*/  IMAD.MOV.U32 R10, RZ, RZ, RZ ;  /* 0x000000ffff0a7224 */ /* 0x000fe200078e00ff */
[----:B------:R-:W-:Y:S01]  /*01a0*/  IADD3 R11, R7, 0x80, RZ ;  /* 0x00000080070b7810 */ /* 0x000fe20007ffe0ff */
[----:B------:R-:W-:Y:S01]  /*01b0*/  @!P3 IMAD.WIDE.U32 R16, R16, R17, c[0x0][0x170] ;  /* 0x00005c001010b625 */ /* 0x000fe200078e0011 */
[----:B------:R-:W-:-:S02]  /*01c0*/  ISETP.GE.AND P2, PT, R5, R4, PT ;  /* 0x000000040500720c */ /* 0x000fc40003f46270 */
[C---:B------:R-:W-:Y:S01]  /*01d0*/  IADD3 R19, R7.reuse, 0x100, RZ ;  /* 0x0000010007137810 */ /* 0x040fe20007ffe0ff */
[----:B------:R-:W-:Y:S01]  /*01e0*/  @!P0 IMAD.WIDE.U32 R8, R8, R9, c[0x0][0x170] ;  /* 0x00005c0008088625 */ /* 0x000fe200078e0009 */
[----:B-1----:R-:W-:Y:S01]  /*01f0*/  IADD3 R15, R7, 0x180, RZ ;  /* 0x00000180070f7810 */ /* 0x002fe20007ffe0ff */
[----:B------:R-:W-:Y:S01]  /*0200*/  BSSY B0, `(.L_x_16269) ;  /* 0x0000028000007945 */ /* 0x000fe20003800000 */
[----:B------:R-:W-:Y:S01]  /*0210*/  @!P0 IADD3 R7, R3, 0x80, RZ ;  /* 0x0000008003078810 */ /* 0x000fe20007ffe0ff */
[C---:B------:R-:W-:Y:S01]  /*0220*/  @!P0 IMAD R2, R0.reuse, 0x200, R3 ;  /* 0x0000020000028824 */ /* 0x040fe200078e0203 */
[----:B------:R1:W5:Y:S05]  /*0230*/  @!P3 LDG.E.S16 R6, [R16.64] ;  /* 0x000000041006b981 */ /* 0x00036a000c1e1700 */
[----:B------:R-:W-:Y:S01]  /*0240*/  @!P2 MOV R13, 0x2 ;  /* 0x00000002000da802 */ /* 0x000fe20000000f00 */
[----:B------:R-:W-:Y:S01]  /*0250*/  @!P2 IMAD R12, R0, 0x200, R5 ;  /* 0x00000200000ca824 */ /* 0x000fe200078e0205 */
[----:B------:R0:W5:Y:S01]  /*0260*/  @!P0 LDG.E.S16 R10, [R8.64] ;  /* 0x00000004080a8981 */ /* 0x000162000c1e1700 */
[----:B------:R-:W-:-:S02]  /*0270*/  IMAD.MOV.U32 R5, RZ, RZ, RZ ;  /* 0x000000ffff057224 */ /* 0x000fc400078e00ff */
[----:B------:R-:W-:-:S04]  /*0280*/  @!P2 IMAD.WIDE.U32 R12, R12, R13, c[0x0][0x170] ;  /* 0x00005c000c0ca625 */ /* 0x000fc800078e000d */
[----:B------:R-:W-:Y:S01]  /*0290*/  @!P0 IMAD.MOV.U32 R3, RZ, RZ, 0x2 ;  /* 0x00000002ff038424 */ /* 0x000fe200078e00ff */
[----:B------:R1:W5:Y:S01]  /*02a0*/  @!P2 LDG.E.S16 R5, [R12.64] ;  /* 0x000000040c05a981 */ /* 0x000362000c1e1700 */
[-C--:B------:R-:W-:Y:S02]  /*02b0*/  ISETP.GE.AND P4, PT, R11, R4.reuse, PT ;  /* 0x000000040b00720c */ /* 0x080fe40003f86270 */
[-C--:B------:R-:W-:Y:S01]  /*02c0*/  ISETP.GE.AND P1, PT, R19, R4.reuse, PT ;  /* 0x000000041300720c */ /* 0x080fe20003f26270 */
[----:B------:R-:W-:Y:S01]  /*02d0*/  @!P0 IMAD.WIDE.U32 R2, R2, R3, c[0x0][0x168] ;  /* 0x00005a0002028625 */ /* 0x000fe200078e0003 */
[-C--:B------:R-:W-:Y:S02]  /*02e0*/  ISETP.GE.AND P2, PT, R15, R4.reuse, PT ;  /* 0x000000040f00720c */ /* 0x080fe40003f46270 */
[----:B------:R-:W-:Y:S02]  /*02f0*/  ISETP.GE.AND P3, PT, R7, R4, PT ;  /* 0x000000040700720c */ /* 0x000fe40003f66270 */
[----:B0-----:R-:W-:Y:S01]  /*0300*/  PRMT R8, R20, 0x9910, RZ ;  /* 0x0000991014087816 */ /* 0x001fe200000000ff */
[----:B------:R-:W-:Y:S05]  /*0310*/  @P0 BRA `(.L_x_16270) ;  /* 0x0000016000000947 */ /* 0x000fea0003800000 */
[-C--:B-1---5:R-:W-:Y:S02]  /*0320*/  IABS R14, R10.reuse ;  /* 0x0000000a000e7213 */ /* 0x0a2fe40000000000 */
[----:B------:R-:W-:-:S02]  /*0330*/  IABS R15, R10 ;  /* 0x0000000a000f7213 */ /* 0x000fc40000000000 */
        /* <DEDUP_REMOVED lines=9> */
[----:B------:R-:W-:-:S06]  /*03d0*/  IMAD.HI.U32 R13, R13, R11, R12 ;  /* 0x0000000b0d0d7227 */ /* 0x000fcc00078e000c */
        /* <DEDUP_REMOVED lines=8> */
[----:B------:R-:W-:-:S10]  /*0460*/  @!P5 IMAD.MOV R9, RZ, RZ, -R9 ;  /* 0x000000ffff09d224 */ /* 0x000fd400078e0a09 */
[----:B------:R-:W-:Y:S02]  /*0470*/  @!P6 LOP3.LUT R9, RZ, R10, RZ, 0x33, !PT ;  /* 0x0000000aff09e212 */ /* 0x000fe400078e33ff */
.L_x_16270:
[----:B-1----:R-:W-:Y:S05]  /*0480*/  BSYNC B0 ;  /* 0x0000000000007941 */ /* 0x002fea0003800000 */
.L_x_16269:
[----:B------:R-:W-:Y:S01]  /*0490*/  BSSY B0, `(.L_x_16271) ;  /* 0x0000018000007945 */ /* 0x000fe20003800000 */
[----:B------:R-:W-:Y:S05]  /*04a0*/  @P4 BRA `(.L_x_16272) ;  /* 0x0000016000004947 */ /* 0x000fea0003800000 */
[-C--:B-----5:R-:W-:Y:S02]  /*04b0*/  IABS R13, R18.reuse ;  /* 0x00000012000d7213 */ /* 0x0a0fe40000000000 */
[----:B------:R-:W-:Y:S02]  /*04c0*/  IABS R16, R18 ;  /* 0x0000001200107213 */ /* 0x000fe40000000000 */
[----:B------:R-:W0:Y:S01]  /*04d0*/  I2F.RP R12, R13 ;  /* 0x0000000d000c7306 */ /* 0x000e220000209400 */
[----:B------:R-:W-:-:S07]  /*04e0*/  ISETP.GE.AND P6, PT, R8, RZ, PT ;  /* 0x000000ff0800720c */ /* 0x000fce0003fc6270 */
[----:B0-----:R-:W0:Y:S02]  /*04f0*/  MUFU.RCP R12, R12 ;  /* 0x0000000c000c7308 */ /* 0x001e240000001000 */
[----:B0-----:R-:W-:Y:S02]  /*0500*/  IADD3 R10, R12, 0xffffffe, RZ ;  /* 0x0ffffffe0c0a7810 */ /* 0x001fe40007ffe0ff */
[----:B------:R-:W-:-:S04]  /*0510*/  IADD3 R12, RZ, -R16, RZ ;  /* 0x80000010ff0c7210 */ /* 0x000fc80007ffe0ff */
        /* <DEDUP_REMOVED lines=15> */
.L_x_16272:
[----:B------:R-:W-:Y:S05]  /*0610*/  BSYNC B0 ;  /* 0x0000000000007941 */ /* 0x000fea0003800000 */
.L_x_16271:
[----:B------:R-:W-:Y:S01]  /*0620*/  BSSY B0, `(.L_x_16273) ;  /* 0x0000018000007945 */ /* 0x000fe20003800000 */
[----:B------:R-:W-:Y:S05]  /*0630*/  @P1 BRA `(.L_x_16274) ;  /* 0x0000016000001947 */ /* 0x000fea0003800000 */
[-C--:B-----5:R-:W-:Y:S02]  /*0640*/  IABS R14, R6.reuse ;  /* 0x00000006000e7213 */ /* 0x0a0fe40000000000 */
[----:B------:R-:W-:Y:S02]  /*0650*/  IABS R16, R6 ;  /* 0x0000000600107213 */ /* 0x000fe40000000000 */
[----:B------:R-:W0:Y:S01]  /*0660*/  I2F.RP R11, R14 ;  /* 0x0000000e000b7306 */ /* 0x000e220000209400 */
[----:B------:R-:W-:Y:S02]  /*0670*/  IABS R18, R8 ;  /* 0x0000000800127213 */ /* 0x000fe40000000000 */
[----:B------:R-:W-:Y:S01]  /*0680*/  IMAD.MOV R16, RZ, RZ, -R16 ;  /* 0x000000ffff107224 */ /* 0x000fe200078e0a10 */
[----:B------:R-:W-:-:S04]  /*0690*/  ISETP.GE.AND P5, PT, R8, RZ, PT ;  /* 0x000000ff0800720c */ /* 0x000fc80003fa6270 */
        /* <DEDUP_REMOVED lines=14> */
[----:B------:R-:W-:Y:S02]  /*0780*/  @!P5 IADD3 R11, -R11, RZ, RZ ;  /* 0x000000ff0b0bd210 */ /* 0x000fe40007ffe1ff */
[----:B------:R-:W-:Y:S02]  /*0790*/  @!P1 LOP3.LUT R11, RZ, R6, RZ, 0x33, !PT ;  /* 0x00000006ff0b9212 */ /* 0x000fe400078e33ff */
.L_x_16274:
[----:B------:R-:W-:Y:S05]  /*07a0*/  BSYNC B0 ;  /* 0x0000000000007941 */ /* 0x000fea0003800000 */
.L_x_16273:
[----:B------:R-:W-:Y:S01]  /*07b0*/  BSSY B0, `(.L_x_16275) ;  /* 0x0000018000007945 */ /* 0x000fe20003800000 */
[----:B------:R-:W-:Y:S05]  /*07c0*/  @P2 BRA `(.L_x_16276) ;  /* 0x0000016000002947 */ /* 0x000fea0003800000 */
[-C--:B-----5:R-:W-:Y:S02]  /*07d0*/  IABS R14, R5.reuse ;  /* 0x00000005000e7213 */ /* 0x0a0fe40000000000 */
        /* <DEDUP_REMOVED lines=18> */
[----:B------:R-:W-:-:S05]  /*0900*/  @!P2 IADD3 R13, R13, -R14, RZ ;  /* 0x8000000e0d0da210 */ /* 0x000fca0007ffe0ff */
[----:B------:R-:W-:Y:S01]  /*0910*/  @!P4 IMAD.MOV R13, RZ, RZ, -R13 ;  /* 0x000000ffff0dc224 */ /* 0x000fe200078e0a0d */
[----:B------:R-:W-:Y:S02]  /*0920*/  @!P1 LOP3.LUT R13, RZ, R5, RZ, 0x33, !PT ;  /* 0x00000005ff0d9212 */ /* 0x000fe400078e33ff */
.L_x_16276:
[----:B------:R-:W-:Y:S05]  /*0930*/  BSYNC B0 ;  /* 0x0000000000007941 */ /* 0x000fea0003800000 */
.L_x_16275:
[----:B------:R0:W-:Y:S01]  /*0940*/  @!P0 STG.E.U16 [R2.64], R9 ;  /* 0x0000000902008986 */ /* 0x0001e2000c101504 */
[----:B------:R-:W-:Y:S01]  /*0950*/  BSSY B0, `(.L_x_16277) ;  /* 0x000000c000007945 */ /* 0x000fe20003800000 */
[----:B------:R-:W-:Y:S05]  /*0960*/  @P3 BRA `(.L_x_16278) ;  /* 0x000000a000003947 */ /* 0x000fea0003800000 */
[----:B0-----:R-:W-:Y:S01]  /*0970*/  IMAD R2, R0, 0x200, R7 ;  /* 0x0000020000027824 */ /* 0x001fe200078e0207 */
[----:B------:R-:W-:Y:S01]  /*0980*/  IADD3 R7, R7, 0x80, RZ ;  /* 0x0000008007077810 */ /* 0x000fe20007ffe0ff */
[----:B------:R-:W-:-:S03]  /*0990*/  IMAD.MOV.U32 R9, RZ, RZ, 0x2 ;  /* 0x00000002ff097424 */ /* 0x000fc600078e00ff */
[----:B------:R-:W-:Y:S01]  /*09a0*/  ISETP.GE.AND P0, PT, R7, R4, PT ;  /* 0x000000040700720c */ /* 0x000fe20003f06270 */
[----:B------:R-:W-:-:S05]  /*09b0*/  IMAD.WIDE.U32 R2, R2, R9, c[0x0][0x168] ;  /* 0x00005a0002027625 */ /* 0x000fca00078e0009 */
[----:B-----5:R0:W-:Y:S07]  /*09c0*/  STG.E.U16 [R2.64], R10 ;  /* 0x0000000a02007986 */ /* 0x0201ee000c101504 */
[----:B------:R-:W-:Y:S02]  /*09d0*/  @!P0 LEA R8, R0, R7, 0x9 ;  /* 0x0000000700088211 */ /* 0x000fe400078e48ff */
[----:B------:R-:W-:-:S03]  /*09e0*/  @!P0 IADD3 R7, R7, 0x80, RZ ;  /* 0x0000008007078810 */ /* 0x000fc60007ffe0ff */
[----:B------:R-:W-:-:S05]  /*09f0*/  @!P0 IMAD.WIDE.U32 R8, R8, R9, c[0x0][0x168] ;  /* 0x00005a0008088625 */ /* 0x000fca00078e0009 */
[----:B------:R0:W-:Y:S02]  /*0a00*/  @!P0 STG.E.U16 [R8.64], R11 ;  /* 0x0000000b08008986 */ /* 0x0001e4000c101504 */
.L_x_16278:
[----:B------:R-:W-:Y:S05]  /*0a10*/  BSYNC B0 ;  /* 0x0000000000007941 */ /* 0x000fea0003800000 */
.L_x_16277:
[----:B------:R-:W-:-:S13]  /*0a20*/  ISETP.GE.AND P0, PT, R7, R4, PT ;  /* 0x000000040700720c */ /* 0x000fda0003f06270 */
[----:B------:R-:W-:Y:S05]  /*0a30*/  @P0 EXIT ;  /* 0x000000000000094d */ /* 0x000fea0003800000 */
[----:B0-----:R-:W-:Y:S02]  /*0a40*/  IMAD R2, R0, 0x200, R7 ;  /* 0x0000020000027824 */ /* 0x001fe400078e0207 */
[----:B------:R-:W-:-:S04]  /*0a50*/  IMAD.MOV.U32 R3, RZ, RZ, 0x2 ;  /* 0x00000002ff037424 */ /* 0x000fc800078e00ff */
[----:B------:R-:W-:-:S05]  /*0a60*/  IMAD.WIDE.U32 R2, R2, R3, c[0x0][0x168] ;  /* 0x00005a0002027625 */ /* 0x000fca00078e0003 */
[----:B------:R-:W-:Y:S01]  /*0a70*/  STG.E.U16 [R2.64], R13 ;  /* 0x0000000d02007986 */ /* 0x000fe2000c101504 */
[----:B------:R-:W-:Y:S05]  /*0a80*/  EXIT ;  /* 0x000000000000794d */ /* 0x000fea0003800000 */
.L_x_16279:
        /* <DEDUP_REMOVED lines=15> */
.L_x_50618:


//--------------------- .text._ZN2at6native29vectorized_elementwise_kernelILi2ENS0_13AUnaryFunctorIsssZZZNS0_16fmod_kernel_cudaERNS_18TensorIteratorBaseEENKUlvE_clEvENKUlvE3_clEvEUlssE_EESt5arrayIPcLm2EEEEviT0_T1_ --------------------------
	.section	.text._ZN2at6native29vectorized_elementwise_kernelILi2ENS0_13AUnaryFunctorIsssZZZNS0_16fmod_kernel_cudaERNS_18TensorIteratorBaseEENKUlvE_clEvENKUlvE3_clEvEUlssE_EESt5arrayIPcLm2EEEEviT0_T1_,"ax",@progbits
	.sectioninfo	@"SHI_REGISTERS=31"
	.align	128
        .global         _ZN2at6native29vectorized_elementwise_kernelILi2ENS0_13AUnaryFunctorIsssZZZNS0_16fmod_kernel_cudaERNS_18TensorIteratorBaseEENKUlvE_clEvENKUlvE3_clEvEUlssE_EESt5arrayIPcLm2EEEEviT0_T1_
        .type           _ZN2at6native29vectorized_elementwise_kernelILi2ENS0_13AUnaryFunctorIsssZZZNS0_16fmod_kernel_cudaERNS_18TensorIteratorBaseEENKUlvE_clEvENKUlvE3_clEvEUlssE_EESt5arrayIPcLm2EEEEviT0_T1_,@function
        .size           _ZN2at6native29vectorized_elementwise_kernelILi2ENS0_13AUnaryFunctorIsssZZZNS0_16fmod_kernel_cudaERNS_18TensorIteratorBaseEENKUlvE_clEvENKUlvE3_clEvEUlssE_EESt5arrayIPcLm2EEEEviT0_T1_,(.L_x_50619 - _ZN2at6native29vectorized_elementwise_kernelILi2ENS0_13AUnaryFunctorIsssZZZNS0_16fmod_kernel_cudaERNS_18TensorIteratorBaseEENKUlvE_clEvENKUlvE3_clEvEUlssE_EESt5arrayIPcLm2EEEEviT0_T1_)
        .other          _ZN2at6native29vectorized_elementwise_kernelILi2ENS0_13AUnaryFunctorIsssZZZNS0_16fmod_kernel_cudaERNS_18TensorIteratorBaseEENKUlvE_clEvENKUlvE3_clEvEUlssE_EESt5arrayIPcLm2EEEEviT0_T1_,@"STO_CUDA_ENTRY STV_DEFAULT"
_ZN2at6native29vectorized_elementwise_kernelILi2ENS0_13AUnaryFunctorIsssZZZNS0_16fmod_kernel_cudaERNS_18TensorIteratorBaseEENKUlvE_clEvENKUlvE3_clEvEUlssE_EESt5arrayIPcLm2EEEEviT0_T1_:
.text._ZN2at6native29vectorized_elementwise_kernelILi2ENS0_13AUnaryFunctorIsssZZZNS0_16fmod_kernel_cudaERNS_18TensorIteratorBaseEENKUlvE_clEvENKUlvE3_clEvEUlssE_EESt5arrayIPcLm2EEEEviT0_T1_:
        /* <DEDUP_REMOVED lines=12> */
[----:B------:R-:W3:Y:S04]  /*00c0*/  LDG.E R3, [R4.64+0x200] ;  /* 0x0002000404037981 */ /* 0x000ee8000c1e1900 */
[----:B------:R0:W4:Y:S04]  /*00d0*/  LDG.E R2, [R4.64+0x400] ;  /* 0x0004000404027981 */ /* 0x000128000c1e1900 */
[----:B------:R0:W5:Y:S01]  /*00e0*/  LDG.E R13, [R4.64+0x600] ;  /* 0x00060004040d7981 */ /* 0x000162000c1e1900 */
[----:B--2---:R-:W-:-:S02]  /*00f0*/  PRMT R15, R0, 0x9910, RZ ;  /* 0x00009910000f7816 */ /* 0x004fc400000000ff */
[----:B------:R-:W-:Y:S02]  /*0100*/  PRMT R10, R0, 0xbb32, RZ ;  /* 0x0000bb32000a7816 */ /* 0x000fe400000000ff */
[----:B------:R-:W-:Y:S02]  /*0110*/  IABS R21, R15 ;  /* 0x0000000f00157213 */ /* 0x000fe40000000000 */
[----:B------:R-:W-:Y:S02]  /*0120*/  IABS R23, R10 ;  /* 0x0000000a00177213 */ /* 0x000fe40000000000 */
[----:B------:R-:W1:Y:S01]  /*0130*/  I2F.RP R22, R21 ;  /* 0x0000001500167306 */ /* 0x000e620000209400 */
[C---:B---3--:R-:W-:Y:S02]  /*0140*/  PRMT R20, R3.reuse, 0xbb32, RZ ;  /* 0x0000bb3203147816 */ /* 0x048fe400000000ff */
[----:B------:R-:W-:Y:S02]  /*0150*/  PRMT R0, R3, 0x9910, RZ ;  /* 0x0000991003007816 */ /* 0x000fe400000000ff */
[----:B------:R-:W-:-:S02]  /*0160*/  IABS R12, R20 ;  /* 0x00000014000c7213 */ /* 0x000fc40000000000 */
[----:B------:R-:W-:Y:S01]  /*0170*/  IABS R16, R0 ;  /* 0x0000000000107213 */ /* 0x000fe20000000000 */
[----:B0-----:R-:W0:Y:S01]  /*0180*/  I2F.RP R5, R23 ;  /* 0x0000001700057306 */ /* 0x001e220000209400 */
[----:B----4-:R-:W-:-:S04]  /*0190*/  PRMT R11, R2, 0x9910, RZ ;  /* 0x00009910020b7816 */ /* 0x010fc800000000ff */
[----:B------:R-:W-:-:S03]  /*01a0*/  IABS R19, R11 ;  /* 0x0000000b00137213 */ /* 0x000fc60000000000 */
[----:B-1----:R-:W1:Y:S08]  /*01b0*/  MUFU.RCP R22, R22 ;  /* 0x0000001600167308 */ /* 0x002e700000001000 */
[----:B0-----:R-:W0:Y:S08]  /*01c0*/  MUFU.RCP R5, R5 ;  /* 0x0000000500057308 */ /* 0x001e300000001000 */
[----:B------:R-:W2:Y:S01]  /*01d0*/  I2F.RP R4, R12 ;  /* 0x0000000c00047306 */ /* 0x000ea20000209400 */
[----:B-1----:R-:W-:-:S02]  /*01e0*/  IADD3 R7, R22, 0xffffffe, RZ ;  /* 0x0ffffffe16077810 */ /* 0x002fc40007ffe0ff */
[----:B------:R-:W-:-:S05]  /*01f0*/  PRMT R22, R2, 0xbb32, RZ ;  /* 0x0000bb3202167816 */ /* 0x000fca00000000ff */
[----:B------:R-:W1:Y:S01]  /*0200*/  I2F.RP R24, R16 ;  /* 0x0000001000187306 */ /* 0x000e620000209400 */
[----:B0-----:R-:W-:-:S07]  /*0210*/  IADD3 R9, R5, 0xffffffe, RZ ;  /* 0x0ffffffe05097810 */ /* 0x001fce0007ffe0ff */
[----:B------:R-:W-:Y:S08]  /*0220*/  I2F.RP R6, R19 ;  /* 0x0000001300067306 */ /* 0x000ff00000209400 */
[----:B------:R-:W0:Y:S08]  /*0230*/  F2I.FTZ.U32.TRUNC.NTZ R7, R7 ;  /* 0x0000000700077305 */ /* 0x000e30000021f000 */
[----:B--2---:R-:W2:Y:S08]  /*0240*/  MUFU.RCP R4, R4 ;  /* 0x0000000400047308 */ /* 0x004eb00000001000 */
[----:B-1----:R-:W1:Y:S01]  /*0250*/  MUFU.RCP R24, R24 ;  /* 0x0000001800187308 */ /* 0x002e620000001000 */
[----:B0-----:R-:W-:-:S04]  /*0260*/  IMAD.MOV R26, RZ, RZ, -R7 ;  /* 0x000000ffff1a7224 */ /* 0x001fc800078e0a07 */
[----:B------:R-:W-:-:S03]  /*0270*/  IMAD R25, R26, R21, RZ ;  /* 0x000000151a197224 */ /* 0x000fc600078e02ff */
[----:B------:R-:W0:Y:S01]  /*0280*/  F2I.FTZ.U32.TRUNC.NTZ R9, R9 ;  /* 0x0000000900097305 */ /* 0x000e22000021f000 */
[----:B--2---:R-:W-:-:S07]  /*0290*/  IADD3 R5, R4, 0xffffffe, RZ ;  /* 0x0ffffffe04057810 */ /* 0x004fce0007ffe0ff */
[----:B------:R2:W3:Y:S01]  /*02a0*/  MUFU.RCP R8, R6 ;  /* 0x0000000600087308 */ /* 0x0004e20000001000 */
[----:B-1----:R-:W-:Y:S01]  /*02b0*/  IADD3 R3, R24, 0xffffffe, RZ ;  /* 0x0ffffffe18037810 */ /* 0x002fe20007ffe0ff */
[----:B0-----:R-:W-:-:S06]  /*02c0*/  IMAD.MOV R4, RZ, RZ, -R9 ;  /* 0x000000ffff047224 */ /* 0x001fcc00078e0a09 */
[----:B------:R-:W0:Y:S01]  /*02d0*/  F2I.FTZ.U32.TRUNC.NTZ R3, R3 ;  /* 0x0000000300037305 */ /* 0x000e22000021f000 */
[----:B--2---:R-:W-:Y:S02]  /*02e0*/  IMAD.MOV.U32 R6, RZ, RZ, RZ ;  /* 0x000000ffff067224 */ /* 0x004fe400078e00ff */
[----:B------:R-:W-:Y:S02]  /*02f0*/  IMAD.MOV.U32 R2, RZ, RZ, R4 ;  /* 0x000000ffff027224 */ /* 0x000fe400078e0004 */
[----:B------:R-:W-:Y:S01]  /*0300*/  IMAD.HI.U32 R24, R7, R25, R6 ;  /* 0x0000001907187227 */ /* 0x000fe200078e0006 */
[----:B---3--:R-:W-:Y:S02]  /*0310*/  IADD3 R6, R8, 0xffffffe, RZ ;  /* 0x0ffffffe08067810 */ /* 0x008fe40007ffe0ff */
[----:B------:R-:W1:Y:S01]  /*0320*/  F2I.FTZ.U32.TRUNC.NTZ R5, R5 ;  /* 0x0000000500057305 */ /* 0x000e62000021f000 */
[----:B------:R-:W-:Y:S02]  /*0330*/  IMAD R25, R2, R23, RZ ;  /* 0x0000001702197224 */ /* 0x000fe400078e02ff */
[----:B------:R-:W-:-:S02]  /*0340*/  IMAD.MOV.U32 R8, RZ, RZ, RZ ;  /* 0x000000ffff087224 */ /* 0x000fc400078e00ff */
[----:B------:R-:W-:Y:S02]  /*0350*/  IMAD.MOV.U32 R2, RZ, RZ, RZ ;  /* 0x000000ffff027224 */ /* 0x000fe400078e00ff */
[----:B------:R-:W-:Y:S01]  /*0360*/  IMAD.HI.U32 R25, R9, R25, R8 ;  /* 0x0000001909197227 */ /* 0x000fe200078e0008 */
[----:B------:R-:W-:Y:S01]  /*0370*/  IABS R8, R22 ;  /* 0x0000001600087213 */ /* 0x000fe20000000000 */
[----:B------:R-:W2:Y:S01]  /*0380*/  F2I.FTZ.U32.TRUNC.NTZ R7, R6 ;  /* 0x0000000600077305 */ /* 0x000ea2000021f000 */
[----:B0-----:R-:W-:Y:S01]  /*0390*/  IADD3 R27, RZ, -R3, RZ ;  /* 0x80000003ff1b7210 */ /* 0x001fe20007ffe0ff */
[----:B------:R-:W-:-:S04]  /*03a0*/  IMAD.MOV.U32 R4, RZ, RZ, RZ ;  /* 0x000000ffff047224 */ /* 0x000fc800078e00ff */
[----:B------:R-:W-:Y:S02]  /*03b0*/  IMAD R9, R27, R16, RZ ;  /* 0x000000101b097224 */ /* 0x000fe400078e02ff */
[----:B------:R-:W0:Y:S02]  /*03c0*/  I2F.RP R26, R8 ;  /* 0x00000008001a7306 */ /* 0x000e240000209400 */
[----:B------:R-:W-:Y:S02]  /*03d0*/  IMAD.HI.U32 R9, R3, R9, R2 ;  /* 0x0000000903097227 */ /* 0x000fe400078e0002 */
[----:B------:R-:W3:Y:S02]  /*03e0*/  LDC.U16 R2, c[0x0][0x166] ;  /* 0x00005980ff027b82 */ /* 0x000ee40000000400 */
[----:B-1----:R-:W-:Y:S02]  /*03f0*/  IMAD.MOV R3, RZ, RZ, -R5 ;  /* 0x000000ffff037224 */ /* 0x002fe400078e0a05 */
[----:B--2---:R-:W-:-:S02]  /*0400*/  IMAD.MOV R6, RZ, RZ, -R7 ;  /* 0x000000ffff067224 */ /* 0x004fc400078e0a07 */
[----:B------:R-:W-:-:S04]  /*0410*/  IMAD R3, R3, R12, RZ ;  /* 0x0000000c03037224 */ /* 0x000fc800078e02ff */
[----:B------:R-:W-:Y:S01]  /*0420*/  IMAD.HI.U32 R4, R5, R3, R4 ;  /* 0x0000000305047227 */ /* 0x000fe200078e0004 */
[----:B0-----:R-:W0:Y:S03]  /*0430*/  MUFU.RCP R26, R26 ;  /* 0x0000001a001a7308 */ /* 0x001e260000001000 */
[----:B------:R-:W-:Y:S02]  /*0440*/  IMAD R3, R6, R19, RZ ;  /* 0x0000001306037224 */ /* 0x000fe400078e02ff */
[----:B------:R-:W-:-:S04]  /*0450*/  IMAD.MOV.U32 R6, RZ, RZ, RZ ;  /* 0x000000ffff067224 */ /* 0x000fc800078e00ff */
[----:B------:R-:W-:Y:S01]  /*0460*/  IMAD.HI.U32 R6, R7, R3, R6 ;  /* 0x0000000307067227 */ /* 0x000fe200078e0006 */
[----:B------:R-:W-:Y:S02]  /*0470*/  IABS R7, R15 ;  /* 0x0000000f00077213 */ /* 0x000fe40000000000 */
[----:B---3--:R-:W-:Y:S02]  /*0480*/  PRMT R2, R2, 0x9910, RZ ;  /* 0x0000991002027816 */ /* 0x008fe400000000ff */
[----:B0-----:R-:W-:Y:S02]  /*0490*/  IADD3 R3, R26, 0xffffffe, RZ ;  /* 0x0ffffffe1a037810 */ /* 0x001fe40007ffe0ff */
[----:B------:R-:W-:Y:S02]  /*04a0*/  IABS R5, R2 ;  /* 0x0000000200057213 */ /* 0x000fe40000000000 */
[----:B------:R-:W-:Y:S02]  /*04b0*/  IADD3 R26, RZ, -R7, RZ ;  /* 0x80000007ff1a7210 */ /* 0x000fe40007ffe0ff */
[----:B------:R-:W0:Y:S01]  /*04c0*/  F2I.FTZ.U32.TRUNC.NTZ R3, R3 ;  /* 0x0000000300037305 */ /* 0x000e22000021f000 */
[----:B------:R-:W-:Y:S01]  /*04d0*/  ISETP.GE.AND P0, PT, R2, RZ, PT ;  /* 0x000000ff0200720c */ /* 0x000fe20003f06270 */
[----:B------:R-:W-:Y:S01]  /*04e0*/  IMAD.HI.U32 R24, R24, R5, RZ ;  /* 0x0000000518187227 */ /* 0x000fe200078e00ff */
[----:B------:R-:W-:-:S03]  /*04f0*/  IABS R2, R10 ;  /* 0x0000000a00027213 */ /* 0x000fc60000000000 */
[----:B------:R-:W-:Y:S02]  /*0500*/  IMAD R26, R24, R26, R5 ;  /* 0x0000001a181a7224 */ /* 0x000fe400078e0205 */
[----:B------:R-:W-:Y:S02]  /*0510*/  IMAD.MOV R2, RZ, RZ, -R2 ;  /* 0x000000ffff027224 */ /* 0x000fe400078e0a02 */
[----:B------:R-:W-:Y:S01]  /*0520*/  IMAD.HI.U32 R24, R25, R5, RZ ;  /* 0x0000000519187227 */ /* 0x000fe200078e00ff */
[----:B------:R-:W-:-:S03]  /*0530*/  ISETP.GT.U32.AND P1, PT, R21, R26, PT ;  /* 0x0000001a1500720c */ /* 0x000fc60003f24070 */
[----:B------:R-:W-:Y:S02]  /*0540*/  IMAD R24, R24, R2, R5 ;  /* 0x0000000218187224 */ /* 0x000fe400078e0205 */
[----:B0-----:R-:W-:Y:S02]  /*0550*/  IMAD.MOV R7, RZ, RZ, -R3 ;  /* 0x000000ffff077224 */ /* 0x001fe400078e0a03 */
[----:B------:R-:W-:Y:S01]  /*0560*/  IMAD.MOV.U32 R2, RZ, RZ, RZ ;  /* 0x000000ffff027224 */ /* 0x000fe200078e00ff */
[----:B------:R-:W-:Y:S01]  /*0570*/  ISETP.GT.U32.AND P2, PT, R23, R24, PT ;  /* 0x000000181700720c */ /* 0x000fe20003f44070 */
[----:B------:R-:W-:Y:S02]  /*0580*/  IMAD R7, R7, R8, RZ ;  /* 0x0000000807077224 */ /* 0x000fe400078e02ff */
[----:B------:R-:W-:-:S04]  /*0590*/  IMAD.HI.U32 R4, R4, R5, RZ ;  /* 0x0000000504047227 */ /* 0x000fc800078e00ff */
[----:B------:R-:W-:Y:S01]  /*05a0*/  IMAD.HI.U32 R28, R3, R7, R2 ;  /* 0x00000007031c7227 */ /* 0x000fe200078e0002 */
[C---:B-----5:R-:W-:Y:S02]  /*05b0*/  PRMT R7, R13.reuse, 0x9910, RZ ;  /* 0x000099100d077816 */ /* 0x060fe400000000ff */
[----:B------:R-:W-:Y:S01]  /*05c0*/  IABS R2, R0 ;  /* 0x0000000000027213 */ /* 0x000fe20000000000 */
[----:B------:R-:W-:Y:S01]  /*05d0*/  @!P1 IMAD.IADD R26, R26, 0x1, -R21 ;  /* 0x000000011a1a9824 */ /* 0x000fe200078e0a15 */
[----:B------:R-:W-:Y:S01]  /*05e0*/  IABS R25, R7 ;  /* 0x0000000700197213 */ /* 0x000fe20000000000 */
[----:B------:R-:W-:Y:S01]  /*05f0*/  @!P2 IMAD.IADD R24, R24, 0x1, -R23 ;  /* 0x000000011818a824 */ /* 0x000fe200078e0a17 */
[----:B------:R-:W-:Y:S01]  /*0600*/  PRMT R13, R13, 0xbb32, RZ ;  /* 0x0000bb320d0d7816 */ /* 0x000fe200000000ff */
[----:B------:R-:W-:Y:S01]  /*0610*/  IMAD.HI.U32 R6, R6, R5, RZ ;  /* 0x0000000506067227 */ /* 0x000fe200078e00ff */
[----:B------:R-:W0:Y:S01]  /*0620*/  I2F.RP R27, R25 ;  /* 0x00000019001b7306 */ /* 0x000e220000209400 */
[----:B------:R-:W-:-:S02]  /*0630*/  ISETP.GT.U32.AND P1, PT, R21, R26, PT ;  /* 0x0000001a1500720c */ /* 0x000fc40003f24070 */
[----:B------:R-:W-:Y:S01]  /*0640*/  ISETP.GT.U32.AND P2, PT, R23, R24, PT ;  /* 0x000000181700720c */ /* 0x000fe20003f44070 */
[----:B------:R-:W-:-:S10]  /*0650*/  IMAD.HI.U32 R28, R28, R5, RZ ;  /* 0x000000051c1c7227 */ /* 0x000fd400078e00ff */
[----:B------:R-:W-:Y:S01]  /*0660*/  @!P1 IMAD.IADD R26, R26, 0x1, -R21 ;  /* 0x000000011a1a9824 */ /* 0x000fe200078e0a15 */
[----:B------:R-:W-:Y:S01]  /*0670*/  ISETP.NE.AND P1, PT, R15, RZ, PT ;  /* 0x000000ff0f00720c */ /* 0x000fe20003f25270 */
[----:B0-----:R-:W0:Y:S01]  /*0680*/  MUFU.RCP R27, R27 ;  /* 0x0000001b001b7308 */ /* 0x001e220000001000 */
[----:B------:R-:W-:Y:S01]  /*0690*/  IMAD.MOV R21, RZ, RZ, -R2 ;  /* 0x000000ffff157224 */ /* 0x000fe200078e0a02 */
[----:B------:R-:W-:Y:S01]  /*06a0*/  @!P2 IADD3 R24, R24, -R23, RZ ;  /* 0x800000171818a210 */ /* 0x000fe20007ffe0ff */
[----:B------:R-:W-:-:S04]  /*06b0*/  IMAD.HI.U32 R2, R9, R5, RZ ;  /* 0x0000000509027227 */ /* 0x000fc800078e00ff */
[--C-:B------:R-:W-:Y:S01]  /*06c0*/  IMAD R9, R2, R21, R5.reuse ;  /* 0x0000001502097224 */ /* 0x100fe200078e0205 */
[----:B------:R-:W-:Y:S01]  /*06d0*/  IABS R2, R20 ;  /* 0x0000001400027213 */ /* 0x000fe20000000000 */
[----:B------:R-:W-:Y:S02]  /*06e0*/  @!P0 IMAD.MOV R26, RZ, RZ, -R26 ;  /* 0x000000ffff1a8224 */ /* 0x000fe400078e0a1a */
[----:B------:R-:W-:Y:S01]  /*06f0*/  @!P0 IMAD.MOV R24, RZ, RZ, -R24 ;  /* 0x000000ffff188224 */ /* 0x000fe200078e0a18 */
[----:B------:R-:W-:Y:S01]  /*0700*/  @!P1 LOP3.LUT R26, RZ, R15, RZ, 0x33, !PT ;  /* 0x0000000fff1a9212 */ /* 0x000fe200078e33ff */
[----:B------:R-:W-:Y:S01]  /*0710*/  IMAD.MOV R15, RZ, RZ, -R2 ;  /* 0x000000ffff0f7224 */ /* 0x000fe200078e0a02 */
[----:B------:R-:W-:Y:S02]  /*0720*/  ISETP.GT.U32.AND P1, PT, R16, R9, PT ;  /* 0x000000091000720c */ /* 0x000fe40003f24070 */
[----:B0-----:R-:W-:Y:S01]  /*0730*/  IADD3 R3, R27, 0xffffffe, RZ ;  /* 0x0ffffffe1b037810 */ /* 0x001fe20007ffe0ff */
[----:B------:R-:W-:-:S05]  /*0740*/  IMAD R15, R4, R15, R5 ;  /* 0x0000000f040f7224 */ /* 0x000fca00078e0205 */
[----:B------:R-:W0:Y:S01]  /*0750*/  F2I.FTZ.U32.TRUNC.NTZ R3, R3 ;  /* 0x0000000300037305 */ /* 0x000e22000021f000 */
[----:B------:R-:W-:-:S04]  /*0760*/  ISETP.GT.U32.AND P2, PT, R12, R15, PT ;  /* 0x0000000f0c00720c */ /* 0x000fc80003f44070 */
[----:B------:R-:W-:Y:S02]  /*0770*/  @!P1 IADD3 R9, R9, -R16, RZ ;  /* 0x8000001009099210 */ /* 0x000fe40007ffe0ff */
[----:B------:R-:W-:-:S07]  /*0780*/  ISETP.NE.AND P1, PT, R10, RZ, PT ;  /* 0x000000ff0a00720c */ /* 0x000fce0003f25270 */
[----:B------:R-:W-:Y:S01]  /*0790*/  @!P2 IMAD.IADD R15, R15, 0x1, -R12 ;  /* 0x000000010f0fa824 */ /* 0x000fe200078e0a0c */
[----:B------:R-:W-:Y:S01]  /*07a0*/  ISETP.GT.U32.AND P2, PT, R16, R9, PT ;  /* 0x000000091000720c */ /* 0x000fe20003f44070 */
[----:B0-----:R-:W-:-:S03]  /*07b0*/  IMAD.MOV R21, RZ, RZ, -R3 ;  /* 0x000000ffff157224 */ /* 0x001fc600078e0a03 */
[----:B------:R-:W-:Y:S01]  /*07c0*/  ISETP.GT.U32.AND P3, PT, R12, R15, PT ;  /* 0x0000000f0c00720c */ /* 0x000fe20003f64070 */
[----:B------:R-:W-:Y:S01]  /*07d0*/  IMAD.MOV.U32 R2, RZ, RZ, R21 ;  /* 0x000000ffff027224 */ /* 0x000fe200078e0015 */
[----:B------:R-:W-:Y:S02]  /*07e0*/  @!P1 LOP3.LUT R24, RZ, R10, RZ, 0x33, !PT ;  /* 0x0000000aff189212 */ /* 0x000fe400078e33ff */
[----:B------:R-:W-:Y:S01]  /*07f0*/  ISETP.NE.AND P1, PT, R0, RZ, PT ;  /* 0x000000ff0000720c */ /* 0x000fe20003f25270 */
[----:B------:R-:W-:Y:S02]  /*0800*/  IMAD R21, R2, R25, RZ ;  /* 0x0000001902157224 */ /* 0x000fe400078e02ff */
[----:B------:R-:W-:Y:S02]  /*0810*/  IMAD.MOV.U32 R2, RZ, RZ, RZ ;  /* 0x000000ffff027224 */ /* 0x000fe400078e00ff */
[----:B------:R-:W-:Y:S01]  /*0820*/  @!P2 IMAD.IADD R9, R9, 0x1, -R16 ;  /* 0x000000010909a824 */ /* 0x000fe200078e0a10 */
[----:B------:R-:W-:Y:S01]  /*0830*/  ISETP.NE.AND P2, PT, R20, RZ, PT ;  /* 0x000000ff1400720c */ /* 0x000fe20003f45270 */
[----:B------:R-:W-:Y:S01]  /*0840*/  IMAD.HI.U32 R4, R3, R21, R2 ;  /* 0x0000001503047227 */ /* 0x000fe200078e0002 */
[----:B------:R-:W-:-:S03]  /*0850*/  IABS R21, R13 ;  /* 0x0000000d00157213 */ /* 0x000fc60000000000 */
[----:B------:R-:W-:Y:S01]  /*0860*/  @!P3 IMAD.IADD R15, R15, 0x1, -R12 ;  /* 0x000000010f0fb824 */ /* 0x000fe200078e0a0c */
[----:B------:R-:W0:Y:S01]  /*0870*/  I2F.RP R23, R21 ;  /* 0x0000001500177306 */ /* 0x000e220000209400 */
[----:B------:R-:W-:-:S04]  /*0880*/  IMAD.HI.U32 R4, R4, R5, RZ ;  /* 0x0000000504047227 */ /* 0x000fc800078e00ff */
[----:B------:R-:W-:Y:S01]  /*0890*/  @!P0 IMAD.MOV R9, RZ, RZ, -R9 ;  /* 0x000000ffff098224 */ /* 0x000fe200078e0a09 */
[----:B------:R-:W-:Y:S01]  /*08a0*/  @!P1 LOP3.LUT R9, RZ, R0, RZ, 0x33, !PT ;  /* 0x00000000ff099212 */ /* 0x000fe200078e33ff */
[----:B------:R-:W-:Y:S01]  /*08b0*/  @!P0 IMAD.MOV R15, RZ, RZ, -R15 ;  /* 0x000000ffff0f8224 */ /* 0x000fe200078e0a0f */
[----:B------:R-:W-:Y:S02]  /*08c0*/  @!P2 LOP3.LUT R15, RZ, R20, RZ, 0x33, !PT ;  /* 0x00000014ff0fa212 */ /* 0x000fe400078e33ff */
[----:B------:R-:W-:Y:S02]  /*08d0*/  ISETP.NE.AND P1, PT, R11, RZ, PT ;  /* 0x000000ff0b00720c */ /* 0x000fe40003f25270 */
[----:B------:R-:W-:Y:S02]  /*08e0*/  ISETP.NE.AND P2, PT, R22, RZ, PT ;  /* 0x000000ff1600720c */ /* 0x000fe40003f45270 */
[----:B------:R-:W-:Y:S01]  /*08f0*/  PRMT R9, R9, 0x5410, R15 ;  /* 0x0000541009097816 */ /* 0x000fe2000000000f */
[----:B0-----:R-:W0:Y:S02]  /*0900*/  MUFU.RCP R23, R23 ;  /* 0x0000001700177308 */ /* 0x001e240000001000 */
[----:B0-----:R-:W-:-:S06]  /*0910*/  IADD3 R2, R23, 0xffffffe, RZ ;  /* 0x0ffffffe17027810 */ /* 0x001fcc0007ffe0ff */
[----:B------:R0:W1:Y:S02]  /*0920*/  F2I.FTZ.U32.TRUNC.NTZ R3, R2 ;  /* 0x0000000200037305 */ /* 0x000064000021f000 */
[----:B0-----:R-:W-:Y:S02]  /*0930*/  IMAD.MOV.U32 R2, RZ, RZ, RZ ;  /* 0x000000ffff027224 */ /* 0x001fe400078e00ff */
[----:B-1----:R-:W-:-:S04]  /*0940*/  IMAD.MOV R23, RZ, RZ, -R3 ;  /* 0x000000ffff177224 */ /* 0x002fc800078e0a03 */
[----:B------:R-:W-:-:S04]  /*0950*/  IMAD R23, R23, R21, RZ ;  /* 0x0000001517177224 */ /* 0x000fc800078e02ff */
[----:B------:R-:W-:Y:S01]  /*0960*/  IMAD.HI.U32 R10, R3, R23, R2 ;  /* 0x00000017030a7227 */ /* 0x000fe200078e0002 */
[----:B------:R-:W-:Y:S02]  /*0970*/  IABS R2, R11 ;  /* 0x0000000b00027213 */ /* 0x000fe40000000000 */
[----:B------:R-:W-:Y:S02]  /*0980*/  IABS R3, R22 ;  /* 0x0000001600037213 */ /* 0x000fe40000000000 */
[----:B------:R-:W-:Y:S01]  /*0990*/  IADD3 R2, RZ, -R2, RZ ;  /* 0x80000002ff027210 */ /* 0x000fe20007ffe0ff */
[----:B------:R-:W-:-:S04]  /*09a0*/  IMAD.HI.U32 R10, R10, R5, RZ ;  /* 0x000000050a0a7227 */ /* 0x000fc800078e00ff */
[----:B------:R-:W-:Y:S01]  /*09b0*/  IMAD R2, R6, R2, R5 ;  /* 0x0000000206027224 */ /* 0x000fe200078e0205 */
[----:B------:R-:W-:Y:S01]  /*09c0*/  IABS R6, R7 ;  /* 0x0000000700067213 */ /* 0x000fe20000000000 */
[----:B------:R-:W-:-:S03]  /*09d0*/  IMAD.MOV R3, RZ, RZ, -R3 ;  /* 0x000000ffff037224 */ /* 0x000fc600078e0a03 */
[----:B------:R-:W-:Y:S01]  /*09e0*/  ISETP.GT.U32.AND P3, PT, R19, R2, PT ;  /* 0x000000021300720c */ /* 0x000fe20003f64070 */
[----:B------:R-:W-:Y:S02]  /*09f0*/  IMAD.MOV R6, RZ, RZ, -R6 ;  /* 0x000000ffff067224 */ /* 0x000fe400078e0a06 */
[--C-:B------:R-:W-:Y:S02]  /*0a00*/  IMAD R3, R28, R3, R5.reuse ;  /* 0x000000031c037224 */ /* 0x100fe400078e0205 */
[----:B------:R-:W-:Y:S01]  /*0a10*/  IMAD R4, R4, R6, R5 ;  /* 0x0000000604047224 */ /* 0x000fe200078e0205 */
[----:B------:R-:W-:Y:S02]  /*0a20*/  IABS R6, R13 ;  /* 0x0000000d00067213 */ /* 0x000fe40000000000 */
[----:B------:R-:W-:Y:S02]  /*0a30*/  ISETP.GT.U32.AND P4, PT, R8, R3, PT ;  /* 0x000000030800720c */ /* 0x000fe40003f84070 */
[----:B------:R-:W-:Y:S01]  /*0a40*/  ISETP.GT.U32.AND P5, PT, R25, R4, PT ;  /* 0x000000041900720c */ /* 0x000fe20003fa4070 */
[----:B------:R-:W-:-:S02]  /*0a50*/  IMAD.MOV R6, RZ, RZ, -R6 ;  /* 0x000000ffff067224 */ /* 0x000fc400078e0a06 */
[----:B------:R-:W-:Y:S02]  /*0a60*/  @!P3 IMAD.IADD R2, R2, 0x1, -R19 ;  /* 0x000000010202b824 */ /* 0x000fe400078e0a13 */
[----:B------:R-:W-:-:S03]  /*0a70*/  IMAD R10, R10, R6, R5 ;  /* 0x000000060a0a7224 */ /* 0x000fc600078e0205 */
[----:B------:R-:W-:Y:S02]  /*0a80*/  ISETP.GT.U32.AND P3, PT, R19, R2, PT ;  /* 0x000000021300720c */ /* 0x000fe40003f64070 */
[----:B------:R-:W-:Y:S01]  /*0a90*/  ISETP.GT.U32.AND P6, PT, R21, R10, PT ;  /* 0x0000000a1500720c */ /* 0x000fe20003fc4070 */
[----:B------:R-:W-:Y:S02]  /*0aa0*/  @!P4 IMAD.IADD R3, R3, 0x1, -R8 ;  /* 0x000000010303c824 */ /* 0x000fe400078e0a08 */
[----:B------:R-:W-:-:S03]  /*0ab0*/  @!P5 IMAD.IADD R4, R4, 0x1, -R25 ;  /* 0x000000010404d824 */ /* 0x000fc600078e0a19 */
[----:B------:R-:W-:Y:S02]  /*0ac0*/  ISETP.GT.U32.AND P4, PT, R8, R3, PT ;  /* 0x000000030800720c */ /* 0x000fe40003f84070 */
[----:B------:R-:W-:-:S03]  /*0ad0*/  ISETP.GT.U32.AND P5, PT, R25, R4, PT ;  /* 0x000000041900720c */ /* 0x000fc60003fa4070 */
[----:B------:R-:W-:Y:S01]  /*0ae0*/  @!P3 IMAD.IADD R2, R2, 0x1, -R19 ;  /* 0x000000010202b824 */ /* 0x000fe200078e0a13 */
[----:B------:R-:W-:Y:S01]  /*0af0*/  ISETP.NE.AND P3, PT, R7, RZ, PT ;  /* 0x000000ff0700720c */ /* 0x000fe20003f65270 */
[----:B------:R-:W-:Y:S01]  /*0b00*/  IMAD.WIDE.U32 R18, R17, R18, c[0x0][0x168] ;  /* 0x00005a0011127625 */ /* 0x000fe200078e0012 */
[----:B------:R-:W-:-:S03]  /*0b10*/  @!P6 IADD3 R10, R10, -R21, RZ ;  /* 0x800000150a0ae210 */ /* 0x000fc60007ffe0ff */
[----:B------:R-:W-:Y:S01]  /*0b20*/  @!P0 IMAD.MOV R2, RZ, RZ, -R2 ;  /* 0x000000ffff028224 */ /* 0x000fe200078e0a02 */
[----:B------:R-:W-:Y:S01]  /*0b30*/  ISETP.GT.U32.AND P6, PT, R21, R10, PT ;  /* 0x0000000a1500720c */ /* 0x000fe20003fc4070 */
[----:B------:R-:W-:Y:S01]  /*0b40*/  @!P4 IMAD.IADD R3, R3, 0x1, -R8 ;  /* 0x000000010303c824 */ /* 0x000fe200078e0a08 */
[----:B------:R-:W-:Y:S01]  /*0b50*/  ISETP.NE.AND P4, PT, R13, RZ, PT ;  /* 0x000000ff0d00720c */ /* 0x000fe20003f85270 */
[----:B------:R-:W-:Y:S01]  /*0b60*/  @!P5 IMAD.IADD R4, R4, 0x1, -R25 ;  /* 0x000000010404d824 */ /* 0x000fe200078e0a19 */
[----:B------:R-:W-:Y:S01]  /*0b70*/  @!P1 LOP3.LUT R2, RZ, R11, RZ, 0x33, !PT ;  /* 0x0000000bff029212 */ /* 0x000fe200078e33ff */
[----:B------:R-:W-:Y:S01]  /*0b80*/  IMAD.WIDE R18, R14, 0x4, R18 ;  /* 0x000000040e127825 */ /* 0x000fe200078e0212 */
[----:B------:R-:W-:Y:S02]  /*0b90*/  MOV R5, R3 ;  /* 0x0000000300057202 */ /* 0x000fe40000000f00 */
[----:B------:R-:W-:Y:S01]  /*0ba0*/  PRMT R3, R26, 0x5410, R24 ;  /* 0x000054101a037816 */ /* 0x000fe20000000018 */
[----:B------:R-:W-:Y:S01]  /*0bb0*/  @!P0 IMAD.MOV R4, RZ, RZ, -R4 ;  /* 0x000000ffff048224 */ /* 0x000fe200078e0a04 */
[----:B------:R-:W-:Y:S01]  /*0bc0*/  @!P3 LOP3.LUT R4, RZ, R7, RZ, 0x33, !PT ;  /* 0x00000007ff04b212 */ /* 0x000fe200078e33ff */
[----:B------:R-:W-:Y:S01]  /*0bd0*/  @!P0 IMAD.MOV R5, RZ, RZ, -R5 ;  /* 0x000000ffff058224 */ /* 0x000fe200078e0a05 */
[----:B------:R-:W-:Y:S01]  /*0be0*/  @!P2 LOP3.LUT R5, RZ, R22, RZ, 0x33, !PT ;  /* 0x00000016ff05a212 */ /* 0x000fe200078e33ff */
[----:B------:R-:W-:Y:S01]  /*0bf0*/  @!P6 IMAD.IADD R10, R10, 0x1, -R21 ;  /* 0x000000010a0ae824 */ /* 0x000fe200078e0a15 */
[----:B------:R-:W-:Y:S02]  /*0c00*/  STG.E [R18.64], R3 ;  /* 0x0000000312007986 */ /* 0x000fe4000c101904 */
[----:B------:R-:W-:Y:S01]  /*0c10*/  PRMT R5, R2, 0x5410, R5 ;  /* 0x0000541002057816 */ /* 0x000fe20000000005 */
[----:B------:R-:W-:Y:S01]  /*0c20*/  @!P0 IMAD.MOV R10, RZ, RZ, -R10 ;  /* 0x000000ffff0a8224 */ /* 0x000fe200078e0a0a */
[----:B------:R-:W-:Y:S01]  /*0c30*/  @!P4 LOP3.LUT R10, RZ, R13, RZ, 0x33, !PT ;  /* 0x0000000dff0ac212 */ /* 0x000fe200078e33ff */
[----:B------:R-:W-:Y:S03]  /*0c40*/  STG.E [R18.64+0x200], R9 ;  /* 0x0002000912007986 */ /* 0x000fe6000c101904 */
[----:B------:R-:W-:Y:S01]  /*0c50*/  PRMT R7, R4, 0x5410, R10 ;  /* 0x0000541004077816 */ /* 0x000fe2000000000a */
[----:B------:R-:W-:Y:S04]  /*0c60*/  STG.E [R18.64+0x400], R5 ;  /* 0x0004000512007986 */ /* 0x000fe8000c101904 */
[----:B------:R-:W-:Y:S01]  /*0c70*/  STG.E [R18.64+0x600], R7 ;  /* 0x0006000712007986 */ /* 0x000fe2000c101904 */
[----:B------:R-:W-:Y:S05]  /*0c80*/  EXIT ;  /* 0x000000000000794d */ /* 0x000fea0003800000 */
.L_x_16280:
[----:B------:R-:W0:Y:S01]  /*0c90*/  S2R R6, SR_TID.X ;  /* 0x0000000000067919 */ /* 0x000e220000002100 */
[----:B------:R-:W-:Y:S01]  /*0ca0*/  HFMA2.MMA R16, -RZ, RZ, 0, 0 ;  /* 0x00000000ff107435 */ /* 0x000fe200000001ff */
[----:B------:R-:W-:Y:S01]  /*0cb0*/  IMAD.MOV.U32 R5, RZ, RZ, RZ ;  /* 0x000000ffff057224 */ /* 0x000fe200078e00ff */
[----:B0-----:R-:W-:Y:S01]  /*0cc0*/  ISETP.GE.AND P0, PT, R6, R0, PT ;  /* 0x000000000600720c */ /* 0x001fe20003f06270 */
[----:B------:R-:W-:-:S12]  /*0cd0*/  IMAD.MOV.U32 R12, RZ, RZ, R6 ;  /* 0x000000ffff0c7224 */ /* 0x000fd800078e0006 */
[----:B------:R-:W-:Y:S01]  /*0ce0*/  @!P0 IMAD.IADD R4, R17, 0x1, R12 ;  /* 0x0000000111048824 */ /* 0x000fe200078e020c */
[----:B------:R-:W-:-:S04]  /*0cf0*/  @!P0 IADD3 R12, R12, 0x80, RZ ;  /* 0x000000800c0c8810 */ /* 0x000fc80007ffe0ff */
[----:B------:R-:W-:-:S13]  /*0d00*/  ISETP.GE.AND P6, PT, R12, R0, PT ;  /* 0x000000000c00720c */ /* 0x000fda0003fc6270 */
[----:B------:R-:W-:Y:S01]  /*0d10*/  @!P6 IADD3 R10, R17, R12, RZ ;  /* 0x0000000c110ae210 */ /* 0x000fe20007ffe0ff */
[----:B------:R-:W-:Y:S01]  /*0d20*/  @!P6 IMAD.MOV.U32 R11, RZ, RZ, 0x2 ;  /* 0x00000002ff0be424 */ /* 0x000fe200078e00ff */
[----:B------:R-:W-:-:S03]  /*0d30*/  @!P6 IADD3 R12, R12, 0x80, RZ ;  /* 0x000000800c0ce810 */ /* 0x000fc60007ffe0ff */
[----:B------:R-:W-:Y:S01]  /*0d40*/  @!P6 IMAD.WIDE.U32 R10, R10, R11, c[0x0][0x170] ;  /* 0x00005c000a0ae625 */ /* 0x000fe200078e000b */
[----:B------:R-:W-:-:S04]  /*0d50*/  ISETP.GE.AND P5, PT, R12, R0, PT ;  /* 0x000000000c00720c */ /* 0x000fc80003fa6270 */
[----:B------:R0:W5:Y:S09]  /*0d60*/  @!P6 LDG.E.S16 R5, [R10.64] ;  /* 0x000000040a05e981 */ /* 0x000172000c1e1700 */
        /* <DEDUP_REMOVED lines=9> */
[----:B------:R-:W-:-:S12]  /*0e00*/  @!P5 IMAD.MOV.U32 R19, RZ, RZ, 0x2 ;  /* 0x00000002ff13d424 */ /* 0x000fd800078e00ff */
[----:B------:R-:W-:Y:S01]  /*0e10*/  @!P2 IMAD.IADD R2, R17, 0x1, R12 ;  /* 0x000000011102a824 */ /* 0x000fe200078e020c */
[----:B------:R-:W-:-:S04]  /*0e20*/  @!P2 IADD3 R12, R12, 0x80, RZ ;  /* 0x000000800c0ca810 */ /* 0x000fc80007ffe0ff */
[----:B------:R-:W-:Y:S01]  /*0e30*/  ISETP.GE.AND P1, PT, R12, R0, PT ;  /* 0x000000000c00720c */ /* 0x000fe20003f26270 */
[----:B------:R-:W-:-:S05]  /*0e40*/  @!P5 IMAD.WIDE.U32 R18, R18, R19, c[0x0][0x170] ;  /* 0x00005c001212d625 */ /* 0x000fca00078e0013 */
[----:B------:R1:W5:Y:S07]  /*0e50*/  @!P5 LDG.E.S16 R16, [R18.64] ;  /* 0x000000041210d981 */ /* 0x00036e000c1e1700 */
[----:B------:R-:W-:Y:S01]  /*0e60*/  @!P1 IMAD.IADD R8, R17, 0x1, R12 ;  /* 0x0000000111089824 */ /* 0x000fe200078e020c */
[----:B------:R-:W-:Y:S01]  /*0e70*/  @!P1 IADD3 R12, R12, 0x80, RZ ;  /* 0x000000800c0c9810 */ /* 0x000fe20007ffe0ff */
[----:B-1----:R-:W-:-:S03]  /*0e80*/  @!P0 IMAD.MOV.U32 R19, RZ, RZ, 0x2 ;  /* 0x00000002ff138424 */ /* 0x002fc600078e00ff */
[----:B------:R-:W-:Y:S01]  /*0e90*/  ISETP.GE.AND P6, PT, R12, R0, PT ;  /* 0x000000000c00720c */ /* 0x000fe20003fc6270 */
[----:B------:R-:W-:Y:S02]  /*0ea0*/  @!P0 IMAD.WIDE.U32 R18, R4, R19, c[0x0][0x170] ;  /* 0x00005c0004128625 */ /* 0x000fe400078e0013 */
[----:B------:R-:W1:Y:S02]  /*0eb0*/  LDC.U16 R4, c[0x0][0x166] ;  /* 0x00005980ff047b82 */ /* 0x000e640000000400 */
[----:B------:R-:W-:Y:S01]  /*0ec0*/  @!P4 IMAD.MOV.U32 R21, RZ, RZ, 0x2 ;  /* 0x00000002ff15c424 */ /* 0x000fe200078e00ff */
[----:B------:R-:W-:Y:S01]  /*0ed0*/  @!P2 MOV R3, 0x2 ;  /* 0x000000020003a802 */ /* 0x000fe20000000f00 */
[----:B------:R-:W-:Y:S02]  /*0ee0*/  IMAD.MOV.U32 R15, RZ, RZ, RZ ;  /* 0x000000ffff0f7224 */ /* 0x000fe400078e00ff */
[----:B------:R-:W-:-:S04]  /*0ef0*/  @!P4 IMAD.WIDE.U32 R20, R20, R21, c[0x0][0x170] ;  /* 0x00005c001414c625 */ /* 0x000fc800078e0015 */
[--C-:B------:R-:W-:Y:S01]  /*0f00*/  @!P6 IMAD.IADD R22, R17, 0x1, R12.reuse ;  /* 0x000000011116e824 */ /* 0x100fe200078e020c */
[----:B0-----:R-:W-:Y:S01]  /*0f10*/  CS2R R10, SRZ ;  /* 0x00000000000a7805 */ /* 0x001fe2000001ff00 */
[----:B------:R-:W-:Y:S01]  /*0f20*/  @!P6 IMAD.MOV.U32 R23, RZ, RZ, 0x2 ;  /* 0x00000002ff17e424 */ /* 0x000fe200078e00ff */
[----:B------:R0:W5:Y:S01]  /*0f30*/  @!P4 LDG.E.S16 R15, [R20.64] ;  /* 0x00000004140fc981 */ /* 0x000162000c1e1700 */
[----:B------:R-:W-:Y:S02]  /*0f40*/  @!P1 IMAD.MOV.U32 R9, RZ, RZ, 0x2 ;  /* 0x00000002ff099424 */ /* 0x000fe400078e00ff */
[----:B------:R-:W-:Y:S02]  /*0f50*/  IMAD.MOV.U32 R7, RZ, RZ, RZ ;  /* 0x000000ffff077224 */ /* 0x000fe400078e00ff */
[----:B------:R-:W-:Y:S01]  /*0f60*/  @!P6 IMAD.WIDE.U32 R22, R22, R23, c[0x0][0x170] ;  /* 0x00005c001616e625 */ /* 0x000fe200078e0017 */
[----:B------:R-:W-:-:S03]  /*0f70*/  PRMT R12, RZ, 0x7610, R12 ;  /* 0x00007610ff0c7816 */ /* 0x000fc6000000000c */
[----:B------:R-:W-:Y:S01]  /*0f80*/  @!P3 IMAD.MOV.U32 R25, RZ, RZ, 0x2 ;  /* 0x00000002ff19b424 */ /* 0x000fe200078e00ff */
[----:B0-----:R-:W-:Y:S01]  /*0f90*/  IADD3 R21, R6, 0x80, RZ ;  /* 0x0000008006157810 */ /* 0x001fe20007ffe0ff */
[----:B------:R-:W-:Y:S01]  /*0fa0*/  @!P2 IMAD.WIDE.U32 R2, R2, R3, c[0x0][0x170] ;  /* 0x00005c000202a625 */ /* 0x000fe200078e0003 */
[----:B------:R0:W5:Y:S03]  /*0fb0*/  @!P6 LDG.E.S16 R7, [R22.64] ;  /* 0x000000041607e981 */ /* 0x000166000c1e1700 */
[----:B------:R-:W-:Y:S01]  /*0fc0*/  @!P1 IMAD.WIDE.U32 R8, R8, R9, c[0x0][0x170] ;  /* 0x00005c0008089625 */ /* 0x000fe200078e0009 */
[----:B------:R2:W5:Y:S01]  /*0fd0*/  @!P2 LDG.E.S16 R11, [R2.64] ;  /* 0x00000004020ba981 */ /* 0x000562000c1e1700 */
[----:B------:R-:W-:Y:S02]  /*0fe0*/  ISETP.GE.AND P6, PT, R21, R0, PT ;  /* 0x000000001500720c */ /* 0x000fe40003fc6270 */
[----:B------:R-:W-:Y:S01]  /*0ff0*/  IMAD.MOV.U32 R13, RZ, RZ, RZ ;  /* 0x000000ffff0d7224 */ /* 0x000fe200078e00ff */
[----:B------:R3:W5:Y:S01]  /*1000*/  @!P1 LDG.E.S16 R10, [R8.64] ;  /* 0x00000004080a9981 */ /* 0x000762000c1e1700 */
[----:B------:R-:W-:Y:S01]  /*1010*/  @!P3 IMAD.WIDE.U32 R24, R24, R25, c[0x0][0x170] ;  /* 0x00005c001818b625 */ /* 0x000fe200078e0019 */
[C---:B------:R-:W-:Y:S01]  /*1020*/  IADD3 R21, R6.reuse, 0x200, RZ ;  /* 0x0000020006157810 */ /* 0x040fe20007ffe0ff */
[----:B------:R-:W-:Y:S01]  /*1030*/  BSSY B0, `(.L_x_16281) ;  /* 0x0000026000007945 */ /* 0x000fe20003800000 */
[C---:B0-----:R-:W-:Y:S01]  /*1040*/  IADD3 R23, R6.reuse, 0x280, RZ ;  /* 0x0000028006177810 */ /* 0x041fe20007ffe0ff */
[----:B------:R0:W5:Y:S01]  /*1050*/  @!P0 LDG.E.U16 R12, [R18.64] ;  /* 0x00000004120c8981 */ /* 0x000162000c1e1500 */
[----:B--2---:R-:W-:-:S02]  /*1060*/  IADD3 R3, R6, 0x100, RZ ;  /* 0x0000010006037810 */ /* 0x004fc40007ffe0ff */
[----:B---3--:R-:W-:Y:S01]  /*1070*/  IADD3 R9, R6, 0x180, RZ ;  /* 0x0000018006097810 */ /* 0x008fe20007ffe0ff */
[----:B------:R2:W5:Y:S01]  /*1080*/  @!P3 LDG.E.S16 R13, [R24.64] ;  /* 0x00000004180db981 */ /* 0x000562000c1e1700 */
[-C--:B------:R-:W-:Y:S02]  /*1090*/  ISETP.GE.AND P1, PT, R3, R0.reuse, PT ;  /* 0x000000000300720c */ /* 0x080fe40003f26270 */
[-C--:B------:R-:W-:Y:S02]  /*10a0*/  ISETP.GE.AND P2, PT, R9, R0.reuse, PT ;  /* 0x000000000900720c */ /* 0x080fe40003f46270 */
[-C--:B------:R-:W-:Y:S02]  /*10b0*/  ISETP.GE.AND P3, PT, R21, R0.reuse, PT ;  /* 0x000000001500720c */ /* 0x080fe40003f66270 */
[----:B------:R-:W-:Y:S02]  /*10c0*/  ISETP.GE.AND P4, PT, R23, R0, PT ;  /* 0x000000001700720c */ /* 0x000fe40003f86270 */
[----:B-1----:R-:W-:-:S02]  /*10d0*/  PRMT R8, R4, 0x9910, RZ ;  /* 0x0000991004087816 */ /* 0x002fc400000000ff */
[----:B0-----:R-:W-:Y:S01]  /*10e0*/  IADD3 R19, R6, 0x300, RZ ;  /* 0x0000030006137810 */ /* 0x001fe20007ffe0ff */
[----:B------:R-:W-:Y:S05]  /*10f0*/  @P0 BRA `(.L_x_16282) ;  /* 0x0000019000000947 */ /* 0x000fea0003800000 */
[----:B--2--5:R-:W-:Y:S02]  /*1100*/  PRMT R4, R12, 0x9910, RZ ;  /* 0x000099100c047816 */ /* 0x024fe400000000ff */
[----:B------:R-:W-:Y:S02]  /*1110*/  IABS R18, R8 ;  /* 0x0000000800127213 */ /* 0x000fe40000000000 */
[-C--:B------:R-:W-:Y:S02]  /*1120*/  IABS R9, R4.reuse ;  /* 0x0000000400097213 */ /* 0x080fe40000000000 */
[----:B------:R-:W-:Y:S02]  /*1130*/  IABS R20, R4 ;  /* 0x0000000400147213 */ /* 0x000fe40000000000 */
[----:B------:R-:W0:Y:S08]  /*1140*/  I2F.RP R12, R9 ;  /* 0x00000009000c7306 */ /* 0x000e300000209400 */
[----:B0-----:R-:W0:Y:S02]  /*1150*/  MUFU.RCP R12, R12 ;  /* 0x0000000c000c7308 */ /* 0x001e240000001000 */
[----:B0-----:R-:W-:Y:S01]  /*1160*/  IADD3 R2, R12, 0xffffffe, RZ ;  /* 0x0ffffffe0c027810 */ /* 0x001fe20007ffe0ff */
[----:B------:R-:W-:-:S05]  /*1170*/  IMAD.MOV R12, RZ, RZ, -R20 ;  /* 0x000000ffff0c7224 */ /* 0x000fca00078e0a14 */
[----:B------:R0:W1:Y:S02]  /*1180*/  F2I.FTZ.U32.TRUNC.NTZ R3, R2 ;  /* 0x0000000200037305 */ /* 0x000064000021f000 */
[----:B0-----:R-:W-:Y:S02]  /*1190*/  IMAD.MOV.U32 R2, RZ, RZ, RZ ;  /* 0x000000ffff027224 */ /* 0x001fe400078e00ff */
[----:B-1----:R-:W-:-:S04]  /*11a0*/  IMAD.MOV R14, RZ, RZ, -R3 ;  /* 0x000000ffff0e7224 */ /* 0x002fc800078e0a03 */
[----:B------:R-:W-:Y:S01]  /*11b0*/  IMAD R21, R14, R9, RZ ;  /* 0x000000090e157224 */ /* 0x000fe200078e02ff */
[----:B------:R-:W-:-:S03]  /*11c0*/  MOV R14, R18 ;  /* 0x00000012000e7202 */ /* 0x000fc60000000f00 */
[----:B------:R-:W-:-:S06]  /*11d0*/  IMAD.HI.U32 R3, R3, R21, R2 ;  /* 0x0000001503037227 */ /* 0x000fcc00078e0002 */
        /* <DEDUP_REMOVED lines=11> */
.L_x_16282:
[----:B--2---:R-:W-:Y:S05]  /*1290*/  BSYNC B0 ;  /* 0x0000000000007941 */ /* 0x004fea0003800000 */
.L_x_16281:
[----:B------:R-:W-:Y:S01]  /*12a0*/  BSSY B0, `(.L_x_16283) ;  /* 0x000001a000007945 */ /* 0x000fe20003800000 */
[----:B------:R-:W-:Y:S02]  /*12b0*/  ISETP.GE.AND P5, PT, R19, R0, PT ;  /* 0x000000001300720c */ /* 0x000fe40003fa6270 */
[----:B------:R-:W-:Y:S01]  /*12c0*/  IADD3 R19, R6, 0x380, RZ ;  /* 0x0000038006137810 */ /* 0x000fe20007ffe0ff */
[----:B------:R-:W-:Y:S05]  /*12d0*/  @P6 BRA `(.L_x_16284) ;  /* 0x0000016000006947 */ /* 0x000fea0003800000 */
[-C--:B-----5:R-:W-:Y:S02]  /*12e0*/  IABS R4, R5.reuse ;  /* 0x0000000500047213 */ /* 0x0a0fe40000000000 */
        /* <DEDUP_REMOVED lines=21> */
.L_x_16284:
[----:B------:R-:W-:Y:S05]  /*1440*/  BSYNC B0 ;  /* 0x0000000000007941 */ /* 0x000fea0003800000 */
.L_x_16283:
[----:B------:R-:W-:Y:S01]  /*1450*/  @!P0 MOV R3, 0x2 ;  /* 0x0000000200038802 */ /* 0x000fe20000000f00 */
[----:B------:R-:W-:Y:S01]  /*1460*/  @!P0 IMAD.IADD R2, R17, 0x1, R6 ;  /* 0x0000000111028824 */ /* 0x000fe200078e0206 */
[----:B------:R-:W-:Y:S01]  /*1470*/  BSSY B0, `(.L_x_16285) ;  /* 0x000001b000007945 */ /* 0x000fe20003800000 */
[----:B------:R-:W-:Y:S02]  /*1480*/  ISETP.GE.AND P6, PT, R19, R0, PT ;  /* 0x000000001300720c */ /* 0x000fe40003fc6270 */
[----:B------:R-:W-:Y:S01]  /*1490*/  @!P0 IMAD.WIDE.U32 R2, R2, R3, c[0x0][0x168] ;  /* 0x00005a0002028625 */ /* 0x000fe200078e0003 */
        /* <DEDUP_REMOVED lines=21> */
[----:B------:R-:W-:Y:S02]  /*15f0*/  @!P1 IADD3 R14, -R14, RZ, RZ ;  /* 0x000000ff0e0e9210 */ /* 0x000fe40007ffe1ff */
[----:B------:R-:W-:-:S13]  /*1600*/  ISETP.NE.AND P1, PT, R16, RZ, PT ;  /* 0x000000ff1000720c */ /* 0x000fda0003f25270 */
[----:B------:R-:W-:Y:S02]  /*1610*/  @!P1 LOP3.LUT R14, RZ, R16, RZ, 0x33, !PT ;  /* 0x00000010ff0e9212 */ /* 0x000fe400078e33ff */
.L_x_16286:
[----:B------:R-:W-:Y:S05]  /*1620*/  BSYNC B0 ;  /* 0x0000000000007941 */ /* 0x000fea0003800000 */
.L_x_16285:
[----:B------:R-:W-:Y:S01]  /*1630*/  BSSY B0, `(.L_x_16287) ;  /* 0x0000019000007945 */ /* 0x000fe20003800000 */
        /* <DEDUP_REMOVED lines=21> */
[----:B------:R-:W-:-:S05]  /*1790*/  IMAD.MOV.U32 R16, RZ, RZ, R5 ;  /* 0x000000ffff107224 */ /* 0x000fca00078e0005 */
[----:B------:R-:W-:-:S05]  /*17a0*/  @!P1 IADD3 R16, -R16, RZ, RZ ;  /* 0x000000ff10109210 */ /* 0x000fca0007ffe1ff */
[----:B------:R-:W-:Y:S02]  /*17b0*/  @!P2 LOP3.LUT R16, RZ, R15, RZ, 0x33, !PT ;  /* 0x0000000fff10a212 */ /* 0x000fe400078e33ff */
.L_x_16288:
[----:B------:R-:W-:Y:S05]  /*17c0*/  BSYNC B0 ;  /* 0x0000000000007941 */ /* 0x000fea0003800000 */
.L_x_16287:
[----:B------:R-:W-:Y:S01]  /*17d0*/  BSSY B0, `(.L_x_16289) ;  /* 0x0000019000007945 */ /* 0x000fe20003800000 */
[----:B------:R-:W-:Y:S05]  /*17e0*/  @P3 BRA `(.L_x_16290) ;  /* 0x0000017000003947 */ /* 0x000fea0003800000 */
[-C--:B-----5:R-:W-:Y:S02]  /*17f0*/  IABS R15, R13.reuse ;  /* 0x0000000d000f7213 */ /* 0x0a0fe40000000000 */
        /* <DEDUP_REMOVED lines=19> */
[----:B------:R-:W-:-:S05]  /*1930*/  IMAD.MOV.U32 R15, RZ, RZ, R4 ;  /* 0x000000ffff0f7224 */ /* 0x000fca00078e0004 */
[----:B------:R-:W-:Y:S02]  /*1940*/  @!P3 IADD3 R15, -R15, RZ, RZ ;  /* 0x000000ff0f0fb210 */ /* 0x000fe40007ffe1ff */
[----:B------:R-:W-:Y:S02]  /*1950*/  @!P1 LOP3.LUT R15, RZ, R13, RZ, 0x33, !PT ;  /* 0x0000000dff0f9212 */ /* 0x000fe400078e33ff */
.L_x_16290:
[----:B------:R-:W-:Y:S05]  /*1960*/  BSYNC B0 ;  /* 0x0000000000007941 */ /* 0x000fea0003800000 */
.L_x_16289:
        /* <DEDUP_REMOVED lines=25> */
.L_x_16292:
[----:B------:R-:W-:Y:S05]  /*1b00*/  BSYNC B0 ;  /* 0x0000000000007941 */ /* 0x000fea0003800000 */
.L_x_16291:
        /* <DEDUP_REMOVED lines=25> */
.L_x_16294:
[----:B------:R-:W-:Y:S05]  /*1ca0*/  BSYNC B0 ;  /* 0x0000000000007941 */ /* 0x000fea0003800000 */
.L_x_16293:
        /* <DEDUP_REMOVED lines=24> */
.L_x_16296:
[----:B------:R-:W-:Y:S05]  /*1e30*/  BSYNC B0 ;  /* 0x0000000000007941 */ /* 0x000fea0003800000 */
.L_x_16295:
        /* <DEDUP_REMOVED lines=11> */
[----:B-----5:R0:W-:Y:S07]  /*1ef0*/  STG.E.U16 [R2.64], R12 ;  /* 0x0000000c02007986 */ /* 0x0201ee000c101504 */
[----:B------:R-:W-:Y:S05]  /*1f00*/  @P0 BRA `(.L_x_16300) ;  /* 0x000000c000000947 */ /* 0x000fea0003800000 */
[----:B0-----:R-:W-:Y:S01]  /*1f10*/  HFMA2.MMA R3, -RZ, RZ, 0, 1.1920928955078125e-07 ;  /* 0x00000002ff037435 */ /* 0x001fe200000001ff */
[----:B------:R-:W-:Y:S01]  /*1f20*/  IMAD.IADD R2, R17, 0x1, R6 ;  /* 0x0000000111027824 */ /* 0x000fe200078e0206 */
[----:B------:R-:W-:-:S08]  /*1f30*/  IADD3 R6, R6, 0x80, RZ ;  /* 0x0000008006067810 */ /* 0x000fd00007ffe0ff */
[----:B------:R-:W-:-:S05]  /*1f40*/  IMAD.WIDE.U32 R2, R2, R3, c[0x0][0x168] ;  /* 0x00005a0002027625 */ /* 0x000fca00078e0003 */
[----:B------:R0:W-:Y:S02]  /*1f50*/  STG.E.U16 [R2.64], R14 ;  /* 0x0000000e02007986 */ /* 0x0001e4000c101504 */
.L_x_16299:
[----:B0-----:R-:W-:-:S13]  /*1f60*/  ISETP.GE.AND P0, PT, R6, R0, PT ;  /* 0x000000000600720c */ /* 0x001fda0003f06270 */
[----:B------:R-:W-:Y:S05]  /*1f70*/  @P0 BRA `(.L_x_16301) ;  /* 0x000000c000000947 */ /* 0x000fea0003800000 */
[----:B------:R-:W-:Y:S01]  /*1f80*/  IMAD.IADD R2, R17, 0x1, R6 ;  /* 0x0000000111027824 */ /* 0x000fe200078e0206 */
[----:B------:R-:W-:Y:S01]  /*1f90*/  IADD3 R6, R6, 0x80, RZ ;  /* 0x0000008006067810 */ /* 0x000fe20007ffe0ff */
[----:B------:R-:W-:-:S04]  /*1fa0*/  IMAD.MOV.U32 R3, RZ, RZ, 0x2 ;  /* 0x00000002ff037424 */ /* 0x000fc800078e00ff */
[----:B------:R-:W-:-:S05]  /*1fb0*/  IMAD.WIDE.U32 R2, R2, R3, c[0x0][0x168] ;  /* 0x00005a0002027625 */ /* 0x000fca00078e0003 */
[----:B-----5:R0:W-:Y:S02]  /*1fc0*/  STG.E.U16 [R2.64], R16 ;  /* 0x0000001002007986 */ /* 0x0201e4000c101504 */
.L_x_16300:
[----:B------:R-:W-:-:S13]  /*1fd0*/  ISETP.GE.AND P0, PT, R6, R0, PT ;  /* 0x000000000600720c */ /* 0x000fda0003f06270 */
[----:B------:R-:W-:Y:S05]  /*1fe0*/  @P0 BRA `(.L_x_16302) ;  /* 0x000000d000000947 */ /* 0x000fea0003800000 */
[----:B0-----:R-:W-:Y:S01]  /*1ff0*/  IMAD.IADD R2, R17, 0x1, R6 ;  /* 0x0000000111027824 */ /* 0x001fe200078e0206 */
[----:B------:R-:W-:Y:S01]  /*2000*/  IADD3 R6, R6, 0x80, RZ ;  /* 0x0000008006067810 */ /* 0x000fe20007ffe0ff */
[----:B------:R-:W-:-:S04]  /*2010*/  IMAD.MOV.U32 R3, RZ, RZ, 0x2 ;  /* 0x00000002ff037424 */ /* 0x000fc800078e00ff */
[----:B------:R-:W-:-:S05]  /*2020*/  IMAD.WIDE.U32 R2, R2, R3, c[0x0][0x168] ;  /* 0x00005a0002027625 */ /* 0x000fca00078e0003 */
[----:B------:R0:W-:Y:S02]  /*2030*/  STG.E.U16 [R2.64], R15 ;  /* 0x0000000f02007986 */ /* 0x0001e4000c101504 */
.L_x_16301:
[----:B------:R-:W-:-:S13]  /*2040*/  ISETP.GE.AND P0, PT, R6, R0, PT ;  /* 0x000000000600720c */ /* 0x000fda0003f06270 */
[----:B------:R-:W-:Y:S01]  /*2050*/  @P0 BREAK B1 ;  /* 0x0000000000010942 */ /* 0x000fe20003800000 */
[----:B------:R-:W-:Y:S05]  /*2060*/  @P0 BRA `(.L_x_16303) ;  /* 0x000000c000000947 */ /* 0x000fea0003800000 */
[----:B0-----:R-:W-:Y:S01]  /*2070*/  MOV R3, 0x2 ;  /* 0x0000000200037802 */ /* 0x001fe20000000f00 */
[----:B------:R-:W-:Y:S01]  /*2080*/  IMAD.IADD R2, R17, 0x1, R6 ;  /* 0x0000000111027824 */ /* 0x000fe200078e0206 */
[----:B------:R-:W-:-:S03]  /*2090*/  IADD3 R6, R6, 0x80, RZ ;  /* 0x0000008006067810 */ /* 0x000fc60007ffe0ff */
[----:B------:R-:W-:-:S05]  /*20a0*/  IMAD.WIDE.U32 R2, R2, R3, c[0x0][0x168] ;  /* 0x00005a0002027625 */ /* 0x000fca00078e0003 */
[----:B-----5:R0:W-:Y:S02]  /*20b0*/  STG.E.U16 [R2.64], R13 ;  /* 0x0000000d02007986 */ /* 0x0201e4000c101504 */
.L_x_16302:
[----:B------:R-:W-:Y:S05]  /*20c0*/  BSYNC B1 ;  /* 0x0000000000017941 */ /* 0x000fea0003800000 */
.L_x_16298:
[----:B------:R-:W-:-:S13]  /*20d0*/  ISETP.GE.AND P0, PT, R6, R0, PT ;  /* 0x000000000600720c */ /* 0x000fda0003f06270 */
[----:B0-----:R-:W-:Y:S01]  /*20e0*/  @!P0 IMAD.IADD R2, R17, 0x1, R6 ;  /* 0x0000000111028824 */ /* 0x001fe200078e0206 */
[----:B------:R-:W-:Y:S01]  /*20f0*/  @!P0 IADD3 R6, R6, 0x80, RZ ;  /* 0x0000008006068810 */ /* 0x000fe20007ffe0ff */
[----:B------:R-:W-:-:S04]  /*2100*/  @!P0 IMAD.MOV.U32 R3, RZ, RZ, 0x2 ;  /* 0x00000002ff038424 */ /* 0x000fc800078e00ff */
[----:B------:R-:W-:-:S05]  /*2110*/  @!P0 IMAD.WIDE.U32 R2, R2, R3, c[0x0][0x168] ;  /* 0x00005a0002028625 */ /* 0x000fca00078e0003 */
[----:B------:R0:W-:Y:S02]  /*2120*/  @!P0 STG.E.U16 [R2.64], R11 ;  /* 0x0000000b02008986 */ /* 0x0001e4000c101504 */
.L_x_16303:
[----:B------:R-:W-:Y:S05]  /*2130*/  BSYNC B0 ;  /* 0x0000000000007941 */ /* 0x000fea0003800000 */
.L_x_16297:
        /* <DEDUP_REMOVED lines=8> */
.L_x_16304:
        /* <DEDUP_REMOVED lines=12> */
.L_x_50619:


//--------------------- .text._ZN2at6native29vectorized_elementwise_kernelILi4ENS0_13AUnaryFunctorIsssZZZNS0_16fmod_kernel_cudaERNS_18TensorIteratorBaseEENKUlvE_clEvENKUlvE3_clEvEUlssE_EESt5arrayIPcLm2EEEEviT0_T1_ --------------------------
	.section	.text._ZN2at6native29vectorized_elementwise_kernelILi4ENS0_13AUnaryFunctorIsssZZZNS0_16fmod_kernel_cudaERNS_18TensorIteratorBaseEENKUlvE_clEvENKUlvE3_clEvEUlssE_EESt5arrayIPcLm2EEEEviT0_T1_,"ax",@progbits
	.sectioninfo	@"SHI_REGISTERS=31"
	.align	128
        .global         _ZN2at6native29vectorized_elementwise_kernelILi4ENS0_13AUnaryFunctorIsssZZZNS0_16fmod_kernel_cudaERNS_18TensorIteratorBaseEENKUlvE_clEvENKUlvE3_clEvEUlssE_EESt5arrayIPcLm2EEEEviT0_T1_
        .type           _ZN2at6native29vectorized_elementwise_kernelILi4ENS0_13AUnaryFunctorIsssZZZNS0_16fmod_kernel_cudaERNS_18TensorIteratorBaseEENKUlvE_clEvENKUlvE3_clEvEUlssE_EESt5arrayIPcLm2EEEEviT0_T1_,@function
        .size           _ZN2at6native29vectorized_elementwise_kernelILi4ENS0_13AUnaryFunctorIsssZZZNS0_16fmod_kernel_cudaERNS_18TensorIteratorBaseEENKUlvE_clEvENKUlvE3_clEvEUlssE_EESt5arrayIPcLm2EEEEviT0_T1_,(.L_x_50620 - _ZN2at6native29vectorized_elementwise_kernelILi4ENS0_13AUnaryFunctorIsssZZZNS0_16fmod_kernel_cudaERNS_18TensorIteratorBaseEENKUlvE_clEvENKUlvE3_clEvEUlssE_EESt5arrayIPcLm2EEEEviT0_T1_)
        .other          _ZN2at6native29vectorized_elementwise_kernelILi4ENS0_13AUnaryFunctorIsssZZZNS0_16fmod_kernel_cudaERNS_18TensorIteratorBaseEENKUlvE_clEvENKUlvE3_clEvEUlssE_EESt5arrayIPcLm2EEEEviT0_T1_,@"STO_CUDA_ENTRY STV_DEFAULT"
_ZN2at6native29vectorized_elementwise_kernelILi4ENS0_13AUnaryFunctorIsssZZZNS0_16fmod_kernel_cudaERNS_18TensorIteratorBaseEENKUlvE_clEvENKUlvE3_clEvEUlssE_EESt5arrayIPcLm2EEEEviT0_T1_:
.text._ZN2at6native29vectorized_elementwise_kernelILi4ENS0_13AUnaryFunctorIsssZZZNS0_16fmod_kernel_cudaERNS_18TensorIteratorBaseEENKUlvE_clEvENKUlvE3_clEvEUlssE_EESt5arrayIPcLm2EEEEviT0_T1_:
        /* <DEDUP_REMOVED lines=12> */
[----:B------:R-:W3:Y:S01]  /*00c0*/  LDG.E.64 R2, [R6.64+0x400] ;  /* 0x0004000406027981 */ /* 0x000ee2000c1e1b00 */
[----:B------:R-:W-:-:S06]  /*00d0*/  IMAD.WIDE.U32 R14, R14, R15, c[0x0][0x168] ;  /* 0x00005a000e0e7625 */ /* 0x000fcc00078e000f */
[----:B------:R-:W-:Y:S01]  /*00e0*/  IMAD.WIDE R14, R13, 0x8, R14 ;  /* 0x000000080d0e7825 */ /* 0x000fe200078e020e */
[C---:B--2---:R-:W-:Y:S02]  /*00f0*/  PRMT R12, R4.reuse, 0x9910, RZ ;  /* 0x00009910040c7816 */ /* 0x044fe400000000ff */
[----:B------:R-:W-:Y:S02]  /*0100*/  PRMT R18, R4, 0xbb32, RZ ;  /* 0x0000bb3204127816 */ /* 0x000fe400000000ff */
[----:B------:R-:W-:Y:S02]  /*0110*/  IABS R23, R12 ;  /* 0x0000000c00177213 */ /* 0x000fe40000000000 */
[----:B------:R-:W-:Y:S02]  /*0120*/  IABS R22, R18 ;  /* 0x0000001200167213 */ /* 0x000fe40000000000 */
[C---:B------:R-:W-:Y:S01]  /*0130*/  PRMT R17, R5.reuse, 0x9910, RZ ;  /* 0x0000991005117816 */ /* 0x040fe200000000ff */
[----:B------:R-:W0:Y:S01]  /*0140*/  I2F.RP R8, R23 ;  /* 0x0000001700087306 */ /* 0x000e220000209400 */
[----:B------:R-:W-:-:S02]  /*0150*/  PRMT R16, R5, 0xbb32, RZ ;  /* 0x0000bb3205107816 */ /* 0x000fc400000000ff */
[----:B------:R-:W-:Y:S02]  /*0160*/  IABS R21, R17 ;  /* 0x0000001100157213 */ /* 0x000fe40000000000 */
[----:B------:R-:W-:Y:S02]  /*0170*/  IABS R19, R16 ;  /* 0x0000001000137213 */ /* 0x000fe40000000000 */
[----:B---3--:R-:W-:Y:S01]  /*0180*/  PRMT R0, R2, 0x9910, RZ ;  /* 0x0000991002007816 */ /* 0x008fe200000000ff */
[----:B------:R-:W1:Y:S01]  /*0190*/  I2F.RP R9, R22 ;  /* 0x0000001600097306 */ /* 0x000e620000209400 */
[----:B------:R-:W-:Y:S02]  /*01a0*/  PRMT R28, R3, 0x9910, RZ ;  /* 0x00009910031c7816 */ /* 0x000fe400000000ff */
[----:B------:R-:W-:Y:S02]  /*01b0*/  IABS R20, R0 ;  /* 0x0000000000147213 */ /* 0x000fe40000000000 */
[----:B------:R-:W-:-:S03]  /*01c0*/  ISETP.NE.AND P4, PT, R16, RZ, PT ;  /* 0x000000ff1000720c */ /* 0x000fc60003f85270 */
[----:B------:R-:W2:Y:S08]  /*01d0*/  I2F.RP R24, R21 ;  /* 0x0000001500187306 */ /* 0x000eb00000209400 */
[----:B------:R-:W-:Y:S08]  /*01e0*/  I2F.RP R25, R19 ;  /* 0x0000001300197306 */ /* 0x000ff00000209400 */
[----:B0-----:R-:W0:Y:S08]  /*01f0*/  MUFU.RCP R8, R8 ;  /* 0x0000000800087308 */ /* 0x001e300000001000 */
[----:B-1----:R-:W1:Y:S08]  /*0200*/  MUFU.RCP R9, R9 ;  /* 0x0000000900097308 */ /* 0x002e700000001000 */
[----:B--2---:R-:W2:Y:S01]  /*0210*/  MUFU.RCP R24, R24 ;  /* 0x0000001800187308 */ /* 0x004ea20000001000 */
[----:B0-----:R-:W-:-:S07]  /*0220*/  IADD3 R10, R8, 0xffffffe, RZ ;  /* 0x0ffffffe080a7810 */ /* 0x001fce0007ffe0ff */
[----:B------:R-:W0:Y:S01]  /*0230*/  MUFU.RCP R6, R25 ;  /* 0x0000001900067308 */ /* 0x000e220000001000 */
[----:B-1----:R-:W-:-:S07]  /*0240*/  IADD3 R5, R9, 0xffffffe, RZ ;  /* 0x0ffffffe09057810 */ /* 0x002fce0007ffe0ff */
[----:B------:R-:W1:Y:S01]  /*0250*/  I2F.RP R26, R20 ;  /* 0x00000014001a7306 */ /* 0x000e620000209400 */
[----:B--2---:R-:W-:-:S07]  /*0260*/  IADD3 R7, R24, 0xffffffe, RZ ;  /* 0x0ffffffe18077810 */ /* 0x004fce0007ffe0ff */
[----:B------:R2:W3:Y:S01]  /*0270*/  F2I.FTZ.U32.TRUNC.NTZ R11, R10 ;  /* 0x0000000a000b7305 */ /* 0x0004e2000021f000 */
[----:B0-----:R-:W-:-:S07]  /*0280*/  IADD3 R6, R6, 0xffffffe, RZ ;  /* 0x0ffffffe06067810 */ /* 0x001fce0007ffe0ff */
[----:B------:R-:W0:Y:S01]  /*0290*/  F2I.FTZ.U32.TRUNC.NTZ R5, R5 ;  /* 0x0000000500057305 */ /* 0x000e22000021f000 */
[----:B--2---:R-:W-:-:S07]  /*02a0*/  IMAD.MOV.U32 R10, RZ, RZ, RZ ;  /* 0x000000ffff0a7224 */ /* 0x004fce00078e00ff */
[----:B-1----:R-:W1:Y:S01]  /*02b0*/  MUFU.RCP R4, R26 ;  /* 0x0000001a00047308 */ /* 0x002e620000001000 */
[----:B---3--:R-:W-:-:S04]  /*02c0*/  IMAD.MOV R8, RZ, RZ, -R11 ;  /* 0x000000ffff087224 */ /* 0x008fc800078e0a0b */
[----:B------:R-:W-:-:S03]  /*02d0*/  IMAD R27, R8, R23, RZ ;  /* 0x00000017081b7224 */ /* 0x000fc600078e02ff */
[----:B------:R-:W2:Y:S01]  /*02e0*/  F2I.FTZ.U32.TRUNC.NTZ R9, R6 ;  /* 0x0000000600097305 */ /* 0x000ea2000021f000 */
[----:B0-----:R-:W-:Y:S02]  /*02f0*/  IMAD.MOV R25, RZ, RZ, -R5 ;  /* 0x000000ffff197224 */ /* 0x001fe400078e0a05 */
[----:B------:R-:W-:-:S04]  /*0300*/  IMAD.HI.U32 R24, R11, R27, R10 ;  /* 0x0000001b0b187227 */ /* 0x000fc800078e000a */
[----:B------:R-:W-:Y:S01]  /*0310*/  IMAD R25, R25, R22, RZ ;  /* 0x0000001619197224 */ /* 0x000fe200078e02ff */
[----:B------:R-:W0:Y:S01]  /*0320*/  F2I.FTZ.U32.TRUNC.NTZ R7, R7 ;  /* 0x0000000700077305 */ /* 0x000e22000021f000 */
[----:B-1----:R-:W-:Y:S01]  /*0330*/  IADD3 R8, R4, 0xffffffe, RZ ;  /* 0x0ffffffe04087810 */ /* 0x002fe20007ffe0ff */
[----:B------:R-:W-:-:S04]  /*0340*/  IMAD.MOV.U32 R4, RZ, RZ, RZ ;  /* 0x000000ffff047224 */ /* 0x000fc800078e00ff */
[----:B------:R-:W-:Y:S01]  /*0350*/  IMAD.HI.U32 R4, R5, R25, R4 ;  /* 0x0000001905047227 */ /* 0x000fe200078e0004 */
[----:B--2---:R-:W-:Y:S01]  /*0360*/  IADD3 R6, RZ, -R9, RZ ;  /* 0x80000009ff067210 */ /* 0x004fe20007ffe0ff */
[----:B------:R1:W2:Y:S01]  /*0370*/  F2I.FTZ.U32.TRUNC.NTZ R11, R8 ;  /* 0x00000008000b7305 */ /* 0x0002a2000021f000 */
[----:B------:R-:W3:Y:S03]  /*0380*/  LDC.U16 R5, c[0x0][0x166] ;  /* 0x00005980ff057b82 */ /* 0x000ee60000000400 */
[----:B------:R-:W-:Y:S02]  /*0390*/  IMAD.MOV.U32 R26, RZ, RZ, R6 ;  /* 0x000000ffff1a7224 */ /* 0x000fe400078e0006 */
[----:B------:R-:W-:Y:S02]  /*03a0*/  IMAD.MOV.U32 R6, RZ, RZ, RZ ;  /* 0x000000ffff067224 */ /* 0x000fe400078e00ff */
[----:B0-----:R-:W-:-:S02]  /*03b0*/  IMAD.MOV R10, RZ, RZ, -R7 ;  /* 0x000000ffff0a7224 */ /* 0x001fc400078e0a07 */
[----:B-1----:R-:W-:Y:S02]  /*03c0*/  IMAD.MOV.U32 R8, RZ, RZ, RZ ;  /* 0x000000ffff087224 */ /* 0x002fe400078e00ff */
[----:B------:R-:W-:Y:S01]  /*03d0*/  IMAD R25, R10, R21, RZ ;  /* 0x000000150a197224 */ /* 0x000fe200078e02ff */
[----:B------:R-:W-:-:S03]  /*03e0*/  PRMT R10, R2, 0xbb32, RZ ;  /* 0x0000bb32020a7816 */ /* 0x000fc600000000ff */
[----:B------:R-:W-:-:S04]  /*03f0*/  IMAD.HI.U32 R2, R7, R25, R6 ;  /* 0x0000001907027227 */ /* 0x000fc800078e0006 */
[----:B------:R-:W-:Y:S02]  /*0400*/  IMAD R7, R26, R19, RZ ;  /* 0x000000131a077224 */ /* 0x000fe400078e02ff */
[----:B------:R-:W-:Y:S01]  /*0410*/  IMAD.MOV.U32 R6, RZ, RZ, R10 ;  /* 0x000000ffff067224 */ /* 0x000fe200078e000a */
[----:B------:R-:W-:Y:S01]  /*0420*/  HFMA2.MMA R10, -RZ, RZ, 0, 0 ;  /* 0x00000000ff0a7435 */ /* 0x000fe200000001ff */
[----:B------:R-:W-:-:S03]  /*0430*/  IMAD.HI.U32 R8, R9, R7, R8 ;  /* 0x0000000709087227 */ /* 0x000fc600078e0008 */
[----:B------:R-:W-:Y:S01]  /*0440*/  IABS R7, R6 ;  /* 0x0000000600077213 */ /* 0x000fe20000000000 */
[----:B--2---:R-:W-:-:S03]  /*0450*/  IMAD.MOV R9, RZ, RZ, -R11 ;  /* 0x000000ffff097224 */ /* 0x004fc600078e0a0b */
[----:B------:R-:W0:Y:S01]  /*0460*/  I2F.RP R27, R7 ;  /* 0x00000007001b7306 */ /* 0x000e220000209400 */
[----:B------:R-:W-:-:S04]  /*0470*/  IMAD R9, R9, R20, RZ ;  /* 0x0000001409097224 */ /* 0x000fc800078e02ff */
[----:B------:R-:W-:Y:S01]  /*0480*/  IMAD.HI.U32 R26, R11, R9, R10 ;  /* 0x000000090b1a7227 */ /* 0x000fe200078e000a */
[----:B---3--:R-:W-:Y:S02]  /*0490*/  PRMT R9, R5, 0x9910, RZ ;  /* 0x0000991005097816 */ /* 0x008fe400000000ff */
[----:B------:R-:W-:Y:S02]  /*04a0*/  IABS R10, R18 ;  /* 0x00000012000a7213 */ /* 0x000fe40000000000 */
[----:B------:R-:W-:Y:S02]  /*04b0*/  ISETP.GE.AND P0, PT, R9, RZ, PT ;  /* 0x000000ff0900720c */ /* 0x000fe40003f06270 */
[----:B------:R-:W-:Y:S01]  /*04c0*/  IABS R25, R9 ;  /* 0x0000000900197213 */ /* 0x000fe20000000000 */
[----:B------:R-:W-:Y:S01]  /*04d0*/  IMAD.MOV R11, RZ, RZ, -R10 ;  /* 0x000000ffff0b7224 */ /* 0x000fe200078e0a0a */
[----:B------:R-:W-:Y:S01]  /*04e0*/  IABS R9, R12 ;  /* 0x0000000c00097213 */ /* 0x000fe20000000000 */
[----:B0-----:R-:W0:Y:S02]  /*04f0*/  MUFU.RCP R5, R27 ;  /* 0x0000001b00057308 */ /* 0x001e240000001000 */
[----:B------:R-:W-:-:S04]  /*0500*/  IMAD.HI.U32 R4, R4, R25, RZ ;  /* 0x0000001904047227 */ /* 0x000fc800078e00ff */
[----:B------:R-:W-:Y:S02]  /*0510*/  IMAD.MOV R9, RZ, RZ, -R9 ;  /* 0x000000ffff097224 */ /* 0x000fe400078e0a09 */
[----:B------:R-:W-:-:S04]  /*0520*/  IMAD.HI.U32 R24, R24, R25, RZ ;  /* 0x0000001918187227 */ /* 0x000fc800078e00ff */
[--C-:B------:R-:W-:Y:S01]  /*0530*/  IMAD R11, R4, R11, R25.reuse ;  /* 0x0000000b040b7224 */ /* 0x100fe200078e0219 */
[----:B------:R-:W-:Y:S01]  /*0540*/  IABS R4, R17 ;  /* 0x0000001100047213 */ /* 0x000fe20000000000 */
[----:B------:R-:W-:Y:S01]  /*0550*/  IMAD R24, R24, R9, R25 ;  /* 0x0000000918187224 */ /* 0x000fe200078e0219 */
[----:B------:R-:W-:Y:S01]  /*0560*/  IABS R9, R16 ;  /* 0x0000001000097213 */ /* 0x000fe20000000000 */
[----:B------:R-:W-:Y:S01]  /*0570*/  IMAD.HI.U32 R2, R2, R25, RZ ;  /* 0x0000001902027227 */ /* 0x000fe200078e00ff */
[----:B0-----:R-:W-:Y:S02]  /*0580*/  IADD3 R5, R5, 0xffffffe, RZ ;  /* 0x0ffffffe05057810 */ /* 0x001fe40007ffe0ff */
[----:B------:R-:W-:Y:S01]  /*0590*/  ISETP.GT.U32.AND P1, PT, R23, R24, PT ;  /* 0x000000181700720c */ /* 0x000fe20003f24070 */
[----:B------:R-:W-:Y:S01]  /*05a0*/  IMAD.MOV R10, RZ, RZ, -R4 ;  /* 0x000000ffff0a7224 */ /* 0x000fe200078e0a04 */
[----:B------:R-:W-:Y:S01]  /*05b0*/  ISETP.GT.U32.AND P2, PT, R22, R11, PT ;  /* 0x0000000b1600720c */ /* 0x000fe20003f44070 */
[----:B------:R-:W-:Y:S01]  /*05c0*/  IMAD.MOV R4, RZ, RZ, -R9 ;  /* 0x000000ffff047224 */ /* 0x000fe200078e0a09 */
[----:B------:R-:W0:Y:S01]  /*05d0*/  F2I.FTZ.U32.TRUNC.NTZ R5, R5 ;  /* 0x0000000500057305 */ /* 0x000e22000021f000 */
[----:B------:R-:W-:-:S04]  /*05e0*/  IMAD.HI.U32 R8, R8, R25, RZ ;  /* 0x0000001908087227 */ /* 0x000fc800078e00ff */
[--C-:B------:R-:W-:Y:S01]  /*05f0*/  IMAD R10, R2, R10, R25.reuse ;  /* 0x0000000a020a7224 */ /* 0x100fe200078e0219 */
[----:B------:R-:W-:Y:S01]  /*0600*/  IABS R2, R0 ;  /* 0x0000000000027213 */ /* 0x000fe20000000000 */
[----:B------:R-:W-:Y:S02]  /*0610*/  IMAD R8, R8, R4, R25 ;  /* 0x0000000408087224 */ /* 0x000fe400078e0219 */
[----:B------:R-:W-:Y:S01]  /*0620*/  IMAD.HI.U32 R26, R26, R25, RZ ;  /* 0x000000191a1a7227 */ /* 0x000fe200078e00ff */
[----:B------:R-:W-:-:S03]  /*0630*/  ISETP.GT.U32.AND P3, PT, R21, R10, PT ;  /* 0x0000000a1500720c */ /* 0x000fc60003f64070 */
[----:B------:R-:W-:Y:S02]  /*0640*/  IMAD.MOV R9, RZ, RZ, -R2 ;  /* 0x000000ffff097224 */ /* 0x000fe400078e0a02 */
[----:B------:R-:W-:Y:S02]  /*0650*/  @!P1 IMAD.IADD R24, R24, 0x1, -R23 ;  /* 0x0000000118189824 */ /* 0x000fe400078e0a17 */
[----:B0-----:R-:W-:Y:S02]  /*0660*/  IMAD.MOV R4, RZ, RZ, -R5 ;  /* 0x000000ffff047224 */ /* 0x001fe400078e0a05 */
[----:B------:R-:W-:Y:S01]  /*0670*/  IMAD R9, R26, R9, R25 ;  /* 0x000000091a097224 */ /* 0x000fe200078e0219 */
[----:B------:R-:W-:Y:S01]  /*0680*/  ISETP.GT.U32.AND P1, PT, R23, R24, PT ;  /* 0x000000181700720c */ /* 0x000fe20003f24070 */
[----:B------:R-:W-:Y:S01]  /*0690*/  @!P2 IMAD.IADD R11, R11, 0x1, -R22 ;  /* 0x000000010b0ba824 */ /* 0x000fe200078e0a16 */
[----:B------:R-:W-:Y:S01]  /*06a0*/  MOV R2, R4 ;  /* 0x0000000400027202 */ /* 0x000fe20000000f00 */
[----:B------:R-:W-:-:S02]  /*06b0*/  IMAD.MOV.U32 R4, RZ, RZ, RZ ;  /* 0x000000ffff047224 */ /* 0x000fc400078e00ff */
[----:B------:R-:W-:Y:S02]  /*06c0*/  @!P3 IMAD.IADD R10, R10, 0x1, -R21 ;  /* 0x000000010a0ab824 */ /* 0x000fe400078e0a15 */
[----:B------:R-:W-:Y:S01]  /*06d0*/  IMAD R27, R2, R7, RZ ;  /* 0x00000007021b7224 */ /* 0x000fe200078e02ff */
[----:B------:R-:W-:Y:S02]  /*06e0*/  IABS R2, R6 ;  /* 0x0000000600027213 */ /* 0x000fe40000000000 */
[----:B------:R-:W-:Y:S01]  /*06f0*/  ISETP.GT.U32.AND P2, PT, R21, R10, PT ;  /* 0x0000000a1500720c */ /* 0x000fe20003f44070 */
[----:B------:R-:W-:Y:S01]  /*0700*/  IMAD.HI.U32 R4, R5, R27, R4 ;  /* 0x0000001b05047227 */ /* 0x000fe200078e0004 */
[----:B------:R-:W-:-:S03]  /*0710*/  IABS R27, R28 ;  /* 0x0000001c001b7213 */ /* 0x000fc60000000000 */
[----:B------:R-:W-:Y:S02]  /*0720*/  IMAD.MOV R26, RZ, RZ, -R2 ;  /* 0x000000ffff1a7224 */ /* 0x000fe400078e0a02 */
[----:B------:R-:W0:Y:S01]  /*0730*/  I2F.RP R2, R27 ;  /* 0x0000001b00027306 */ /* 0x000e220000209400 */
[----:B------:R-:W-:-:S04]  /*0740*/  IMAD.HI.U32 R4, R4, R25, RZ ;  /* 0x0000001904047227 */ /* 0x000fc800078e00ff */
[----:B------:R-:W-:Y:S02]  /*0750*/  IMAD R26, R4, R26, R25 ;  /* 0x0000001a041a7224 */ /* 0x000fe400078e0219 */
[----:B------:R-:W-:Y:S01]  /*0760*/  @!P1 IMAD.IADD R24, R24, 0x1, -R23 ;  /* 0x0000000118189824 */ /* 0x000fe200078e0a17 */
[----:B------:R-:W-:Y:S01]  /*0770*/  ISETP.GT.U32.AND P1, PT, R22, R11, PT ;  /* 0x0000000b1600720c */ /* 0x000fe20003f24070 */
[----:B------:R-:W-:Y:S01]  /*0780*/  @!P2 IMAD.IADD R10, R10, 0x1, -R21 ;  /* 0x000000010a0aa824 */ /* 0x000fe200078e0a15 */
[----:B------:R-:W-:Y:S01]  /*0790*/  ISETP.GT.U32.AND P2, PT, R20, R9, PT ;  /* 0x000000091400720c */ /* 0x000fe20003f44070 */
[----:B------:R-:W-:Y:S01]  /*07a0*/  @!P0 IMAD.MOV R24, RZ, RZ, -R24 ;  /* 0x000000ffff188224 */ /* 0x000fe200078e0a18 */
[----:B------:R-:W-:Y:S01]  /*07b0*/  ISETP.GT.U32.AND P3, PT, R7, R26, PT ;  /* 0x0000001a0700720c */ /* 0x000fe20003f64070 */
[----:B------:R-:W-:Y:S01]  /*07c0*/  @!P0 IMAD.MOV R10, RZ, RZ, -R10 ;  /* 0x000000ffff0a8224 */ /* 0x000fe200078e0a0a */
[----:B0-----:R-:W0:Y:S07]  /*07d0*/  MUFU.RCP R2, R2 ;  /* 0x0000000200027308 */ /* 0x001e2e0000001000 */
[----:B------:R-:W-:Y:S01]  /*07e0*/  @!P1 IMAD.IADD R11, R11, 0x1, -R22 ;  /* 0x000000010b0b9824 */ /* 0x000fe200078e0a16 */
[----:B------:R-:W-:Y:S01]  /*07f0*/  ISETP.GT.U32.AND P1, PT, R19, R8, PT ;  /* 0x000000081300720c */ /* 0x000fe20003f24070 */
[----:B------:R-:W-:-:S02]  /*0800*/  @!P2 IMAD.IADD R9, R9, 0x1, -R20 ;  /* 0x000000010909a824 */ /* 0x000fc400078e0a14 */
[----:B------:R-:W-:Y:S01]  /*0810*/  @!P3 IADD3 R26, R26, -R7, RZ ;  /* 0x800000071a1ab210 */ /* 0x000fe20007ffe0ff */
[----:B------:R-:W-:Y:S02]  /*0820*/  @!P0 IMAD.MOV R11, RZ, RZ, -R11 ;  /* 0x000000ffff0b8224 */ /* 0x000fe400078e0a0b */
[----:B------:R-:W-:Y:S02]  /*0830*/  ISETP.GT.U32.AND P2, PT, R20, R9, PT ;  /* 0x000000091400720c */ /* 0x000fe40003f44070 */
[----:B------:R-:W-:Y:S02]  /*0840*/  ISETP.GT.U32.AND P3, PT, R7, R26, PT ;  /* 0x0000001a0700720c */ /* 0x000fe40003f64070 */
[----:B0-----:R-:W-:-:S03]  /*0850*/  IADD3 R4, R2, 0xffffffe, RZ ;  /* 0x0ffffffe02047810 */ /* 0x001fc60007ffe0ff */
[----:B------:R-:W-:Y:S01]  /*0860*/  @!P1 IMAD.IADD R8, R8, 0x1, -R19 ;  /* 0x0000000108089824 */ /* 0x000fe200078e0a13 */
[----:B------:R0:W1:Y:S04]  /*0870*/  F2I.FTZ.U32.TRUNC.NTZ R5, R4 ;  /* 0x0000000400057305 */ /* 0x000068000021f000 */
[----:B------:R-:W-:Y:S01]  /*0880*/  ISETP.GT.U32.AND P1, PT, R19, R8, PT ;  /* 0x000000081300720c */ /* 0x000fe20003f24070 */
[----:B------:R-:W-:Y:S02]  /*0890*/  @!P2 IMAD.IADD R9, R9, 0x1, -R20 ;  /* 0x000000010909a824 */ /* 0x000fe400078e0a14 */
[----:B------:R-:W-:Y:S01]  /*08a0*/  @!P3 IMAD.IADD R26, R26, 0x1, -R7 ;  /* 0x000000011a1ab824 */ /* 0x000fe200078e0a07 */
[----:B------:R-:W-:Y:S01]  /*08b0*/  ISETP.NE.AND P3, PT, R17, RZ, PT ;  /* 0x000000ff1100720c */ /* 0x000fe20003f65270 */
[----:B0-----:R-:W-:-:S02]  /*08c0*/  IMAD.MOV.U32 R4, RZ, RZ, RZ ;  /* 0x000000ffff047224 */ /* 0x001fc400078e00ff */
[----:B------:R-:W-:Y:S02]  /*08d0*/  @!P0 IMAD.MOV R9, RZ, RZ, -R9 ;  /* 0x000000ffff098224 */ /* 0x000fe400078e0a09 */
[----:B------:R-:W-:Y:S01]  /*08e0*/  @!P0 IMAD.MOV R26, RZ, RZ, -R26 ;  /* 0x000000ffff1a8224 */ /* 0x000fe200078e0a1a */
[----:B-1----:R-:W-:-:S03]  /*08f0*/  IADD3 R2, RZ, -R5, RZ ;  /* 0x80000005ff027210 */ /* 0x002fc60007ffe0ff */
[----:B------:R-:W-:Y:S02]  /*0900*/  @!P1 IMAD.IADD R8, R8, 0x1, -R19 ;  /* 0x0000000108089824 */ /* 0x000fe400078e0a13 */
[----:B------:R-:W-:-:S03]  /*0910*/  IMAD R23, R2, R27, RZ ;  /* 0x0000001b02177224 */ /* 0x000fc600078e02ff */
[----:B------:R-:W-:Y:S02]  /*0920*/  @!P0 IADD3 R8, -R8, RZ, RZ ;  /* 0x000000ff08088210 */ /* 0x000fe40007ffe1ff */
[----:B------:R-:W-:Y:S01]  /*0930*/  @!P3 LOP3.LUT R10, RZ, R17, RZ, 0x33, !PT ;  /* 0x00000011ff0ab212 */ /* 0x000fe200078e33ff */
[----:B------:R-:W-:Y:S01]  /*0940*/  IMAD.HI.U32 R2, R5, R23, R4 ;  /* 0x0000001705027227 */ /* 0x000fe200078e0004 */
[----:B------:R-:W-:Y:S02]  /*0950*/  PRMT R4, R3, 0xbb32, RZ ;  /* 0x0000bb3203047816 */ /* 0x000fe400000000ff */
[----:B------:R-:W-:Y:S02]  /*0960*/  IABS R3, R28 ;  /* 0x0000001c00037213 */ /* 0x000fe40000000000 */
[----:B------:R-:W-:Y:S01]  /*0970*/  IABS R5, R4 ;  /* 0x0000000400057213 */ /* 0x000fe20000000000 */
[----:B------:R-:W-:Y:S01]  /*0980*/  IMAD.HI.U32 R2, R2, R25, RZ ;  /* 0x0000001902027227 */ /* 0x000fe200078e00ff */
[----:B------:R-:W-:-:S02]  /*0990*/  @!P4 LOP3.LUT R8, RZ, R16, RZ, 0x33, !PT ;  /* 0x00000010ff08c212 */ /* 0x000fc400078e33ff */
[----:B------:R-:W0:Y:S01]  /*09a0*/  I2F.RP R21, R5 ;  /* 0x0000000500157306 */ /* 0x000e220000209400 */
[----:B------:R-:W-:Y:S01]  /*09b0*/  IMAD.MOV R22, RZ, RZ, -R3 ;  /* 0x000000ffff167224 */ /* 0x000fe200078e0a03 */
[----:B------:R-:W-:Y:S02]  /*09c0*/  ISETP.NE.AND P3, PT, R28, RZ, PT ;  /* 0x000000ff1c00720c */ /* 0x000fe40003f65270 */
[----:B------:R-:W-:Y:S01]  /*09d0*/  ISETP.NE.AND P4, PT, R4, RZ, PT ;  /* 0x000000ff0400720c */ /* 0x000fe20003f85270 */
[----:B------:R-:W-:-:S05]  /*09e0*/  IMAD R22, R2, R22, R25 ;  /* 0x0000001602167224 */ /* 0x000fca00078e0219 */
[----:B------:R-:W-:Y:S01]  /*09f0*/  ISETP.GT.U32.AND P1, PT, R27, R22, PT ;  /* 0x000000161b00720c */ /* 0x000fe20003f24070 */
[----:B0-----:R-:W0:-:S12]  /*0a00*/  MUFU.RCP R21, R21 ;  /* 0x0000001500157308 */ /* 0x001e180000001000 */
[----:B------:R-:W-:-:S04]  /*0a10*/  @!P1 IADD3 R22, R22, -R27, RZ ;  /* 0x8000001b16169210 */ /* 0x000fc80007ffe0ff */
[----:B------:R-:W-:Y:S02]  /*0a20*/  ISETP.GT.U32.AND P1, PT, R27, R22, PT ;  /* 0x000000161b00720c */ /* 0x000fe40003f24070 */
[----:B0-----:R-:W-:-:S06]  /*0a30*/  IADD3 R3, R21, 0xffffffe, RZ ;  /* 0x0ffffffe15037810 */ /* 0x001fcc0007ffe0ff */
[----:B------:R-:W0:Y:S05]  /*0a40*/  F2I.FTZ.U32.TRUNC.NTZ R3, R3 ;  /* 0x0000000300037305 */ /* 0x000e2a000021f000 */
[----:B------:R-:W-:Y:S01]  /*0a50*/  @!P1 IMAD.IADD R22, R22, 0x1, -R27 ;  /* 0x0000000116169824 */ /* 0x000fe200078e0a1b */
[----:B------:R-:W-:-:S03]  /*0a60*/  ISETP.NE.AND P1, PT, R12, RZ, PT ;  /* 0x000000ff0c00720c */ /* 0x000fc60003f25270 */
[----:B------:R-:W-:Y:S01]  /*0a70*/  @!P0 IMAD.MOV R22, RZ, RZ, -R22 ;  /* 0x000000ffff168224 */ /* 0x000fe200078e0a16 */
[----:B------:R-:W-:Y:S01]  /*0a80*/  @!P3 LOP3.LUT R22, RZ, R28, RZ, 0x33, !PT ;  /* 0x0000001cff16b212 */ /* 0x000fe200078e33ff */
[----:B0-----:R-:W-:-:S08]  /*0a90*/  IMAD.MOV R2, RZ, RZ, -R3 ;  /* 0x000000ffff027224 */ /* 0x001fd000078e0a03 */
[----:B------:R-:W-:Y:S02]  /*0aa0*/  @!P1 LOP3.LUT R24, RZ, R12, RZ, 0x33, !PT ;  /* 0x0000000cff189212 */ /* 0x000fe400078e33ff */
[----:B------:R-:W-:Y:S01]  /*0ab0*/  ISETP.NE.AND P1, PT, R0, RZ, PT ;  /* 0x000000ff0000720c */ /* 0x000fe20003f25270 */
[----:B------:R-:W-:Y:S02]  /*0ac0*/  IMAD R19, R2, R5, RZ ;  /* 0x0000000502137224 */ /* 0x000fe400078e02ff */
[----:B------:R-:W-:-:S04]  /*0ad0*/  IMAD.MOV.U32 R2, RZ, RZ, RZ ;  /* 0x000000ffff027224 */ /* 0x000fc800078e00ff */
[----:B------:R-:W-:Y:S01]  /*0ae0*/  IMAD.HI.U32 R2, R3, R19, R2 ;  /* 0x0000001303027227 */ /* 0x000fe200078e0002 */
[----:B------:R-:W-:-:S05]  /*0af0*/  IABS R3, R4 ;  /* 0x0000000400037213 */ /* 0x000fca0000000000 */
[----:B------:R-:W-:Y:S01]  /*0b00*/  IMAD.MOV R3, RZ, RZ, -R3 ;  /* 0x000000ffff037224 */ /* 0x000fe200078e0a03 */
[----:B------:R-:W-:Y:S01]  /*0b10*/  @!P1 LOP3.LUT R9, RZ, R0, RZ, 0x33, !PT ;  /* 0x00000000ff099212 */ /* 0x000fe200078e33ff */
[----:B------:R-:W-:-:S04]  /*0b20*/  IMAD.HI.U32 R2, R2, R25, RZ ;  /* 0x0000001902027227 */ /* 0x000fc800078e00ff */
[----:B------:R-:W-:Y:S01]  /*0b30*/  IMAD R2, R2, R3, R25 ;  /* 0x0000000302027224 */ /* 0x000fe200078e0219 */
[----:B------:R-:W-:-:S04]  /*0b40*/  PRMT R25, R10, 0x5410, R8 ;  /* 0x000054100a197816 */ /* 0x000fc80000000008 */
[----:B------:R-:W-:-:S13]  /*0b50*/  ISETP.GT.U32.AND P2, PT, R5, R2, PT ;  /* 0x000000020500720c */ /* 0x000fda0003f44070 */
[----:B------:R-:W-:Y:S01]  /*0b60*/  @!P2 IMAD.IADD R2, R2, 0x1, -R5 ;  /* 0x000000010202a824 */ /* 0x000fe200078e0a05 */
[----:B------:R-:W-:-:S04]  /*0b70*/  ISETP.NE.AND P2, PT, R18, RZ, PT ;  /* 0x000000ff1200720c */ /* 0x000fc80003f45270 */
[----:B------:R-:W-:-:S09]  /*0b80*/  ISETP.GT.U32.AND P5, PT, R5, R2, PT ;  /* 0x000000020500720c */ /* 0x000fd20003fa4070 */
[----:B------:R-:W-:Y:S02]  /*0b90*/  @!P2 LOP3.LUT R11, RZ, R18, RZ, 0x33, !PT ;  /* 0x00000012ff0ba212 */ /* 0x000fe400078e33ff */
[----:B------:R-:W-:Y:S02]  /*0ba0*/  ISETP.NE.AND P2, PT, R6, RZ, PT ;  /* 0x000000ff0600720c */ /* 0x000fe40003f45270 */
[----:B------:R-:W-:Y:S01]  /*0bb0*/  @!P5 IMAD.IADD R2, R2, 0x1, -R5 ;  /* 0x000000010202d824 */ /* 0x000fe200078e0a05 */
[----:B------:R-:W-:-:S03]  /*0bc0*/  PRMT R24, R24, 0x5410, R11 ;  /* 0x0000541018187816 */ /* 0x000fc6000000000b */
[----:B------:R-:W-:Y:S01]  /*0bd0*/  @!P0 IMAD.MOV R2, RZ, RZ, -R2 ;  /* 0x000000ffff028224 */ /* 0x000fe200078e0a02 */
[----:B------:R-:W-:Y:S01]  /*0be0*/  @!P4 LOP3.LUT R2, RZ, R4, RZ, 0x33, !PT ;  /* 0x00000004ff02c212 */ /* 0x000fe200078e33ff */
[----:B------:R-:W-:Y:S03]  /*0bf0*/  STG.E.64 [R14.64], R24 ;  /* 0x000000180e007986 */ /* 0x000fe6000c101b04 */
[----:B------:R-:W-:Y:S02]  /*0c00*/  PRMT R5, R22, 0x5410, R2 ;  /* 0x0000541016057816 */ /* 0x000fe40000000002 */
[----:B------:R-:W-:-:S04]  /*0c10*/  @!P2 LOP3.LUT R26, RZ, R6, RZ, 0x33, !PT ;  /* 0x00000006ff1aa212 */ /* 0x000fc800078e33ff */
[----:B------:R-:W-:-:S05]  /*0c20*/  PRMT R4, R9, 0x5410, R26 ;  /* 0x0000541009047816 */ /* 0x000fca000000001a */
[----:B------:R-:W-:Y:S01]  /*0c30*/  STG.E.64 [R14.64+0x400], R4 ;  /* 0x000400040e007986 */ /* 0x000fe2000c101b04 */
[----:B------:R-:W-:Y:S05]  /*0c40*/  EXIT ;  /* 0x000000000000794d */ /* 0x000fea0003800000 */
.L_x_16305:
[----:B------:R-:W0:Y:S01]  /*0c50*/  S2R R7, SR_TID.X ;  /* 0x0000000000077919 */ /* 0x000e220000002100 */
[----:B------:R-:W-:Y:S01]  /*0c60*/  CS2R R16, SRZ ;  /* 0x0000000000107805 */ /* 0x000fe2000001ff00 */
        /* <DEDUP_REMOVED lines=8> */
[----:B------:R-:W-:Y:S02]  /*0cf0*/  @!P6 IADD3 R3, R3, 0x80, RZ ;  /* 0x000000800303e810 */ /* 0x000fe40007ffe0ff */
[----:B------:R-:W-:Y:S01]  /*0d00*/  PRMT R12, RZ, 0x7610, R12 ;  /* 0x00007610ff0c7816 */ /* 0x000fe2000000000c */
[----:B------:R-:W-:Y:S01]  /*0d10*/  @!P6 IMAD.WIDE.U32 R10, R10, R11, c[0x0][0x170] ;  /* 0x00005c000a0ae625 */ /* 0x000fe200078e000b */
[----:B------:R-:W-:-:S04]  /*0d20*/  ISETP.GE.AND P5, PT, R3, R0, PT ;  /* 0x000000000300720c */ /* 0x000fc80003fa6270 */
[----:B------:R0:W5:Y:S09]  /*0d30*/  @!P6 LDG.E.S16 R5, [R10.64] ;  /* 0x000000040a05e981 */ /* 0x000172000c1e1700 */
[----:B------:R-:W-:Y:S01]  /*0d40*/  @!P5 IMAD.IADD R18, R14, 0x1, R3 ;  /* 0x000000010e12d824 */ /* 0x000fe200078e0203 */
[----:B------:R-:W-:Y:S01]  /*0d50*/  @!P5 IADD3 R3, R3, 0x80, RZ ;  /* 0x000000800303d810 */ /* 0x000fe20007ffe0ff */
[----:B------:R-:W-:-:S03]  /*0d60*/  @!P5 IMAD.MOV.U32 R19, RZ, RZ, 0x2 ;  /* 0x00000002ff13d424 */ /* 0x000fc600078e00ff */
[----:B------:R-:W-:Y:S01]  /*0d70*/  ISETP.GE.AND P4, PT, R3, R0, PT ;  /* 0x000000000300720c */ /* 0x000fe20003f86270 */
[----:B------:R-:W-:-:S05]  /*0d80*/  @!P5 IMAD.WIDE.U32 R18, R18, R19, c[0x0][0x170] ;  /* 0x00005c001212d625 */ /* 0x000fca00078e0013 */
[----:B------:R1:W5:Y:S07]  /*0d90*/  @!P5 LDG.E.S16 R17, [R18.64] ;  /* 0x000000041211d981 */ /* 0x00036e000c1e1700 */
[----:B------:R-:W-:Y:S01]  /*0da0*/  @!P4 IMAD.IADD R20, R14, 0x1, R3 ;  /* 0x000000010e14c824 */ /* 0x000fe200078e0203 */
[----:B------:R-:W-:Y:S01]  /*0db0*/  @!P4 IADD3 R3, R3, 0x80, RZ ;  /* 0x000000800303c810 */ /* 0x000fe20007ffe0ff */
[----:B-1----:R-:W-:-:S03]  /*0dc0*/  @!P0 IMAD.MOV.U32 R19, RZ, RZ, 0x2 ;  /* 0x00000002ff138424 */ /* 0x002fc600078e00ff */
[----:B------:R-:W-:Y:S01]  /*0dd0*/  ISETP.GE.AND P3, PT, R3, R0, PT ;  /* 0x000000000300720c */ /* 0x000fe20003f66270 */
[----:B------:R-:W-:-:S05]  /*0de0*/  @!P0 IMAD.WIDE.U32 R18, R4, R19, c[0x0][0x170] ;  /* 0x00005c0004128625 */ /* 0x000fca00078e0013 */
[----:B------:R1:W5:Y:S07]  /*0df0*/  @!P0 LDG.E.U16 R12, [R18.64] ;  /* 0x00000004120c8981 */ /* 0x00036e000c1e1500 */
[----:B------:R-:W-:Y:S01]  /*0e00*/  @!P3 IMAD.IADD R24, R14, 0x1, R3 ;  /* 0x000000010e18b824 */ /* 0x000fe200078e0203 */
[----:B------:R-:W-:-:S04]  /*0e10*/  @!P3 IADD3 R3, R3, 0x80, RZ ;  /* 0x000000800303b810 */ /* 0x000fc80007ffe0ff */
[----:B------:R-:W-:-:S13]  /*0e20*/  ISETP.GE.AND P2, PT, R3, R0, PT ;  /* 0x000000000300720c */ /* 0x000fda0003f46270 */
[----:B------:R-:W-:Y:S01]  /*0e30*/  @!P2 IMAD.IADD R2, R14, 0x1, R3 ;  /* 0x000000010e02a824 */ /* 0x000fe200078e0203 */
[----:B------:R-:W-:-:S04]  /*0e40*/  @!P2 IADD3 R3, R3, 0x80, RZ ;  /* 0x000000800303a810 */ /* 0x000fc80007ffe0ff */
[----:B------:R-:W-:Y:S01]  /*0e50*/  ISETP.GE.AND P1, PT, R3, R0, PT ;  /* 0x000000000300720c */ /* 0x000fe20003f26270 */
[----:B------:R-:W2:-:S12]  /*0e60*/  LDC.U16 R4, c[0x0][0x166] ;  /* 0x00005980ff047b82 */ /* 0x000e980000000400 */
[----:B------:R-:W-:Y:S02]  /*0e70*/  @!P1 IADD3 R8, R14, R3, RZ ;  /* 0x000000030e089210 */ /* 0x000fe40007ffe0ff */
[----:B------:R-:W-:-:S04]  /*0e80*/  @!P1 IADD3 R3, R3, 0x80, RZ ;  /* 0x0000008003039810 */ /* 0x000fc80007ffe0ff */
[----:B------:R-:W-:Y:S01]  /*0e90*/  ISETP.GE.AND P6, PT, R3, R0, PT ;  /* 0x000000000300720c */ /* 0x000fe20003fc6270 */
[----:B------:R-:W-:Y:S02]  /*0ea0*/  @!P2 IMAD.MOV.U32 R9, RZ, RZ, 0x2 ;  /* 0x00000002ff09a424 */ /* 0x000fe400078e00ff */
[----:B------:R-:W-:Y:S02]  /*0eb0*/  @!P1 IMAD.MOV.U32 R15, RZ, RZ, 0x2 ;  /* 0x00000002ff0f9424 */ /* 0x000fe400078e00ff */
[----:B------:R-:W-:Y:S02]  /*0ec0*/  @!P4 IMAD.MOV.U32 R21, RZ, RZ, 0x2 ;  /* 0x00000002ff15c424 */ /* 0x000fe400078e00ff */
[----:B------:R-:W-:-:S06]  /*0ed0*/  IMAD.MOV.U32 R6, RZ, RZ, RZ ;  /* 0x000000ffff067224 */ /* 0x000fcc00078e00ff */
[----:B------:R-:W-:Y:S01]  /*0ee0*/  @!P6 IADD3 R22, R14, R3, RZ ;  /* 0x000000030e16e210 */ /* 0x000fe20007ffe0ff */
[----:B------:R-:W-:Y:S01]  /*0ef0*/  @!P6 IMAD.MOV.U32 R23, RZ, RZ, 0x2 ;  /* 0x00000002ff17e424 */ /* 0x000fe200078e00ff */
[----:B0-----:R-:W-:Y:S01]  /*0f00*/  CS2R R10, SRZ ;  /* 0x00000000000a7805 */ /* 0x001fe2000001ff00 */
[----:B------:R-:W-:-:S04]  /*0f10*/  @!P2 IMAD.WIDE.U32 R2, R2, R9, c[0x0][0x170] ;  /* 0x00005c000202a625 */ /* 0x000fc800078e0009 */
[----:B------:R-:W-:Y:S01]  /*0f20*/  @!P6 IMAD.WIDE.U32 R22, R22, R23, c[0x0][0x170] ;  /* 0x00005c001616e625 */ /* 0x000fe200078e0017 */
[----:B------:R0:W5:Y:S03]  /*0f30*/  @!P2 LDG.E.S16 R11, [R2.64] ;  /* 0x00000004020ba981 */ /* 0x000166000c1e1700 */
[----:B------:R-:W-:Y:S01]  /*0f40*/  @!P3 IMAD.MOV.U32 R25, RZ, RZ, 0x2 ;  /* 0x00000002ff19b424 */ /* 0x000fe200078e00ff */
[----:B------:R1:W5:Y:S01]  /*0f50*/  @!P6 LDG.E.S16 R6, [R22.64] ;  /* 0x000000041606e981 */ /* 0x000362000c1e1700 */
[----:B------:R-:W-:Y:S01]  /*0f60*/  @!P1 IMAD.WIDE.U32 R8, R8, R15, c[0x0][0x170] ;  /* 0x00005c0008089625 */ /* 0x000fe200078e000f */
[----:B------:R-:W-:-:S03]  /*0f70*/  IADD3 R15, R7, 0x80, RZ ;  /* 0x00000080070f7810 */ /* 0x000fc60007ffe0ff */
[----:B------:R-:W-:Y:S01]  /*0f80*/  @!P4 IMAD.WIDE.U32 R20, R20, R21, c[0x0][0x170] ;  /* 0x00005c001414c625 */ /* 0x000fe200078e0015 */
[----:B------:R-:W-:Y:S01]  /*0f90*/  ISETP.GE.AND P6, PT, R15, R0, PT ;  /* 0x000000000f00720c */ /* 0x000fe20003fc6270 */
[----:B------:R3:W5:Y:S02]  /*0fa0*/  @!P1 LDG.E.S16 R10, [R8.64] ;  /* 0x00000004080a9981 */ /* 0x000764000c1e1700 */
[----:B------:R-:W-:Y:S02]  /*0fb0*/  IMAD.MOV.U32 R13, RZ, RZ, RZ ;  /* 0x000000ffff0d7224 */ /* 0x000fe400078e00ff */
[----:B------:R-:W-:Y:S01]  /*0fc0*/  @!P3 IMAD.WIDE.U32 R24, R24, R25, c[0x0][0x170] ;  /* 0x00005c001818b625 */ /* 0x000fe200078e0019 */
[----:B------:R4:W5:Y:S01]  /*0fd0*/  @!P4 LDG.E.S16 R16, [R20.64] ;  /* 0x000000041410c981 */ /* 0x000962000c1e1700 */
[C---:B------:R-:W-:Y:S01]  /*0fe0*/  IADD3 R15, R7.reuse, 0x200, RZ ;  /* 0x00000200070f7810 */ /* 0x040fe20007ffe0ff */
[----:B------:R-:W-:Y:S01]  /*0ff0*/  BSSY B0, `(.L_x_16306) ;  /* 0x0000025000007945 */ /* 0x000fe20003800000 */
[C---:B0-----:R-:W-:Y:S01]  /*1000*/  IADD3 R3, R7.reuse, 0x100, RZ ;  /* 0x0000010007037810 */ /* 0x041fe20007ffe0ff */
[----:B------:R1:W5:Y:S01]  /*1010*/  @!P3 LDG.E.S16 R13, [R24.64] ;  /* 0x00000004180db981 */ /* 0x000362000c1e1700 */
[----:B---3--:R-:W-:-:S02]  /*1020*/  IADD3 R9, R7, 0x180, RZ ;  /* 0x0000018007097810 */ /* 0x008fc40007ffe0ff */
[-C--:B------:R-:W-:Y:S02]  /*1030*/  ISETP.GE.AND P3, PT, R15, R0.reuse, PT ;  /* 0x000000000f00720c */ /* 0x080fe40003f66270 */
[----:B----4-:R-:W-:Y:S02]  /*1040*/  IADD3 R21, R7, 0x280, RZ ;  /* 0x0000028007157810 */ /* 0x010fe40007ffe0ff */
[-C--:B------:R-:W-:Y:S02]  /*1050*/  ISETP.GE.AND P1, PT, R3, R0.reuse, PT ;  /* 0x000000000300720c */ /* 0x080fe40003f26270 */
[-C--:B------:R-:W-:Y:S02]  /*1060*/  ISETP.GE.AND P2, PT, R9, R0.reuse, PT ;  /* 0x000000000900720c */ /* 0x080fe40003f46270 */
[----:B------:R-:W-:Y:S02]  /*1070*/  ISETP.GE.AND P4, PT, R21, R0, PT ;  /* 0x000000001500720c */ /* 0x000fe40003f86270 */
[----:B--2---:R-:W-:-:S02]  /*1080*/  PRMT R8, R4, 0x9910, RZ ;  /* 0x0000991004087816 */ /* 0x004fc400000000ff */
[----:B------:R-:W-:Y:S01]  /*1090*/  IADD3 R15, R7, 0x300, RZ ;  /* 0x00000300070f7810 */ /* 0x000fe20007ffe0ff */
[----:B------:R-:W-:Y:S05]  /*10a0*/  @P0 BRA `(.L_x_16307) ;  /* 0x0000019000000947 */ /* 0x000fea0003800000 */
[----:B-1---5:R-:W-:Y:S02]  /*10b0*/  PRMT R4, R12, 0x9910, RZ ;  /* 0x000099100c047816 */ /* 0x022fe400000000ff */
[----:B------:R-:W-:Y:S02]  /*10c0*/  IABS R20, R8 ;  /* 0x0000000800147213 */ /* 0x000fe40000000000 */
[-C--:B------:R-:W-:Y:S02]  /*10d0*/  IABS R9, R4.reuse ;  /* 0x0000000400097213 */ /* 0x080fe40000000000 */
[----:B------:R-:W-:Y:S02]  /*10e0*/  IABS R21, R4 ;  /* 0x0000000400157213 */ /* 0x000fe40000000000 */
[----:B------:R-:W0:Y:S08]  /*10f0*/  I2F.RP R12, R9 ;  /* 0x00000009000c7306 */ /* 0x000e300000209400 */
[----:B0-----:R-:W0:Y:S02]  /*1100*/  MUFU.RCP R12, R12 ;  /* 0x0000000c000c7308 */ /* 0x001e240000001000 */
[----:B0-----:R-:W-:-:S02]  /*1110*/  IADD3 R2, R12, 0xffffffe, RZ ;  /* 0x0ffffffe0c027810 */ /* 0x001fc40007ffe0ff */
[----:B------:R-:W-:-:S04]  /*1120*/  IADD3 R12, RZ, -R21, RZ ;  /* 0x80000015ff0c7210 */ /* 0x000fc80007ffe0ff */
[----:B------:R0:W1:Y:S02]  /*1130*/  F2I.FTZ.U32.TRUNC.NTZ R3, R2 ;  /* 0x0000000200037305 */ /* 0x000064000021f000 */
[----:B0-----:R-:W-:Y:S02]  /*1140*/  IMAD.MOV.U32 R2, RZ, RZ, RZ ;  /* 0x000000ffff027224 */ /* 0x001fe400078e00ff */
[----:B-1----:R-:W-:-:S04]  /*1150*/  IMAD.MOV R18, RZ, RZ, -R3 ;  /* 0x000000ffff127224 */ /* 0x002fc800078e0a03 */
[----:B------:R-:W-:Y:S02]  /*1160*/  IMAD R19, R18, R9, RZ ;  /* 0x0000000912137224 */ /* 0x000fe400078e02ff */
[----:B------:R-:W-:Y:S02]  /*1170*/  IMAD.MOV.U32 R18, RZ, RZ, R20 ;  /* 0x000000ffff127224 */ /* 0x000fe400078e0014 */
        /* <DEDUP_REMOVED lines=12> */
.L_x_16307:
[----:B-1----:R-:W-:Y:S05]  /*1240*/  BSYNC B0 ;  /* 0x0000000000007941 */ /* 0x002fea0003800000 */
.L_x_16306:
        /* <DEDUP_REMOVED lines=26> */
.L_x_16309:
[----:B------:R-:W-:Y:S05]  /*13f0*/  BSYNC B0 ;  /* 0x0000000000007941 */ /* 0x000fea0003800000 */
.L_x_16308:
[----:B------:R-:W-:Y:S01]  /*1400*/  @!P0 IMAD.IADD R2, R14, 0x1, R7 ;  /* 0x000000010e028824 */ /* 0x000fe200078e0207 */
[----:B------:R-:W-:Y:S01]  /*1410*/  BSSY B0, `(.L_x_16310) ;  /* 0x000001c000007945 */ /* 0x000fe20003800000 */
[----:B------:R-:W-:Y:S01]  /*1420*/  @!P0 IMAD.MOV.U32 R3, RZ, RZ, 0x2 ;  /* 0x00000002ff038424 */ /* 0x000fe200078e00ff */
[----:B------:R-:W-:-:S03]  /*1430*/  ISETP.GE.AND P6, PT, R15, R0, PT ;  /* 0x000000000f00720c */ /* 0x000fc60003fc6270 */
[----:B------:R-:W-:Y:S01]  /*1440*/  @!P0 IMAD.WIDE.U32 R2, R2, R3, c[0x0][0x168] ;  /* 0x00005a0002028625 */ /* 0x000fe200078e0003 */
[----:B------:R-:W-:Y:S05]  /*1450*/  @P1 BRA `(.L_x_16311) ;  /* 0x0000017000001947 */ /* 0x000fea0003800000 */
[-C--:B-----5:R-:W-:Y:S02]  /*1460*/  IABS R15, R17.reuse ;  /* 0x00000011000f7213 */ /* 0x0a0fe40000000000 */
        /* <DEDUP_REMOVED lines=22> */
.L_x_16311:
[----:B------:R-:W-:Y:S05]  /*15d0*/  BSYNC B0 ;  /* 0x0000000000007941 */ /* 0x000fea0003800000 */
.L_x_16310:
[----:B------:R-:W-:Y:S01]  /*15e0*/  BSSY B0, `(.L_x_16312) ;  /* 0x0000019000007945 */ /* 0x000fe20003800000 */
        /* <DEDUP_REMOVED lines=24> */
.L_x_16313:
[----:B------:R-:W-:Y:S05]  /*1770*/  BSYNC B0 ;  /* 0x0000000000007941 */ /* 0x000fea0003800000 */
.L_x_16312:
        /* <DEDUP_REMOVED lines=25> */
.L_x_16315:
[----:B------:R-:W-:Y:S05]  /*1910*/  BSYNC B0 ;  /* 0x0000000000007941 */ /* 0x000fea0003800000 */
.L_x_16314:
        /* <DEDUP_REMOVED lines=25> */
.L_x_16317:
[----:B------:R-:W-:Y:S05]  /*1ab0*/  BSYNC B0 ;  /* 0x0000000000007941 */ /* 0x000fea0003800000 */
.L_x_16316:
        /* <DEDUP_REMOVED lines=25> */
.L_x_16319:
[----:B------:R-:W-:Y:S05]  /*1c50*/  BSYNC B0 ;  /* 0x0000000000007941 */ /* 0x000fea0003800000 */
.L_x_16318:
        /* <DEDUP_REMOVED lines=24> */
.L_x_16321:
[----:B------:R-:W-:Y:S05]  /*1de0*/  BSYNC B0 ;  /* 0x0000000000007941 */ /* 0x000fea0003800000 */
.L_x_16320:
        /* <DEDUP_REMOVED lines=13> */
[----:B0-----:R-:W-:Y:S01]  /*1ec0*/  IADD3 R2, R14, R7, RZ ;  /* 0x000000070e027210 */ /* 0x001fe20007ffe0ff */
[----:B------:R-:W-:Y:S01]  /*1ed0*/  IMAD.MOV.U32 R3, RZ, RZ, 0x2 ;  /* 0x00000002ff037424 */ /* 0x000fe200078e00ff */
[----:B------:R-:W-:-:S03]  /*1ee0*/  IADD3 R7, R7, 0x80, RZ ;  /* 0x0000008007077810 */ /* 0x000fc60007ffe0ff */
[----:B------:R-:W-:-:S05]  /*1ef0*/  IMAD.WIDE.U32 R2, R2, R3, c[0x0][0x168] ;  /* 0x00005a0002027625 */ /* 0x000fca00078e0003 */
[----:B------:R0:W-:Y:S02]  /*1f00*/  STG.E.U16 [R2.64], R15 ;  /* 0x0000000f02007986 */ /* 0x0001e4000c101504 */
.L_x_16324:
[----:B0-----:R-:W-:-:S13]  /*1f10*/  ISETP.GE.AND P0, PT, R7, R0, PT ;  /* 0x000000000700720c */ /* 0x001fda0003f06270 */
[----:B------:R-:W-:Y:S05]  /*1f20*/  @P0 BRA `(.L_x_16326) ;  /* 0x000000c000000947 */ /* 0x000fea0003800000 */
[----:B------:R-:W-:Y:S01]  /*1f30*/  IMAD.IADD R2, R14, 0x1, R7 ;  /* 0x000000010e027824 */ /* 0x000fe200078e0207 */
[----:B------:R-:W-:Y:S01]  /*1f40*/  IADD3 R7, R7, 0x80, RZ ;  /* 0x0000008007077810 */ /* 0x000fe20007ffe0ff */
[----:B------:R-:W-:-:S04]  /*1f50*/  IMAD.MOV.U32 R3, RZ, RZ, 0x2 ;  /* 0x00000002ff037424 */ /* 0x000fc800078e00ff */
[----:B------:R-:W-:-:S05]  /*1f60*/  IMAD.WIDE.U32 R2, R2, R3, c[0x0][0x168] ;  /* 0x00005a0002027625 */ /* 0x000fca00078e0003 */
[----:B-----5:R0:W-:Y:S02]  /*1f70*/  STG.E.U16 [R2.64], R17 ;  /* 0x0000001102007986 */ /* 0x0201e4000c101504 */
.L_x_16325:
[----:B------:R-:W-:-:S13]  /*1f80*/  ISETP.GE.AND P0, PT, R7, R0, PT ;  /* 0x000000000700720c */ /* 0x000fda0003f06270 */
[----:B------:R-:W-:Y:S05]  /*1f90*/  @P0 BRA `(.L_x_16327) ;  /* 0x000000d000000947 */ /* 0x000fea0003800000 */
[----:B0-----:R-:W-:Y:S01]  /*1fa0*/  IMAD.IADD R2, R14, 0x1, R7 ;  /* 0x000000010e027824 */ /* 0x001fe200078e0207 */
[----:B------:R-:W-:Y:S01]  /*1fb0*/  IADD3 R7, R7, 0x80, RZ ;  /* 0x0000008007077810 */ /* 0x000fe20007ffe0ff */
[----:B------:R-:W-:-:S04]  /*1fc0*/  IMAD.MOV.U32 R3, RZ, RZ, 0x2 ;  /* 0x00000002ff037424 */ /* 0x000fc800078e00ff */
[----:B------:R-:W-:-:S05]  /*1fd0*/  IMAD.WIDE.U32 R2, R2, R3, c[0x0][0x168] ;  /* 0x00005a0002027625 */ /* 0x000fca00078e0003 */
[----:B------:R0:W-:Y:S02]  /*1fe0*/  STG.E.U16 [R2.64], R16 ;  /* 0x0000001002007986 */ /* 0x0001e4000c101504 */
.L_x_16326:
        /* <DEDUP_REMOVED lines=8> */
.L_x_16327:
[----:B------:R-:W-:Y:S05]  /*2070*/  BSYNC B1 ;  /* 0x0000000000017941 */ /* 0x000fea0003800000 */
.L_x_16323:
[----:B------:R-:W-:-:S13]  /*2080*/  ISETP.GE.AND P0, PT, R7, R0, PT ;  /* 0x000000000700720c */ /* 0x000fda0003f06270 */
[----:B0-----:R-:W-:Y:S01]  /*2090*/  @!P0 IMAD.IADD R2, R14, 0x1, R7 ;  /* 0x000000010e028824 */ /* 0x001fe200078e0207 */
[----:B------:R-:W-:Y:S01]  /*20a0*/  @!P0 IADD3 R7, R7, 0x80, RZ ;  /* 0x0000008007078810 */ /* 0x000fe20007ffe0ff */
[----:B------:R-:W-:-:S04]  /*20b0*/  @!P0 IMAD.MOV.U32 R3, RZ, RZ, 0x2 ;  /* 0x00000002ff038424 */ /* 0x000fc800078e00ff */
[----:B------:R-:W-:-:S05]  /*20c0*/  @!P0 IMAD.WIDE.U32 R2, R2, R3, c[0x0][0x168] ;  /* 0x00005a0002028625 */ /* 0x000fca00078e0003 */
[----:B------:R0:W-:Y:S02]  /*20d0*/  @!P0 STG.E.U16 [R2.64], R11 ;  /* 0x0000000b02008986 */ /* 0x0001e4000c101504 */
.L_x_16328:
[----:B------:R-:W-:Y:S05]  /*20e0*/  BSYNC B0 ;  /* 0x0000000000007941 */ /* 0x000fea0003800000 */
.L_x_16322:
        /* <DEDUP_REMOVED lines=8> */
.L_x_16329:
        /* <DEDUP_REMOVED lines=9> */
.L_x_50620:


//--------------------- .text._ZN2at6native29vectorized_elementwise_kernelILi8ENS0_13AUnaryFunctorIsssZZZNS0_16fmod_kernel_cudaERNS_18TensorIteratorBaseEENKUlvE_clEvENKUlvE3_clEvEUlssE_EESt5arrayIPcLm2EEEEviT0_T1_ --------------------------
	.section	.text._ZN2at6native29vectorized_elementwise_kernelILi8ENS0_13AUnaryFunctorIsssZZZNS0_16fmod_kernel_cudaERNS_18TensorIteratorBaseEENKUlvE_clEvENKUlvE3_clEvEUlssE_EESt5arrayIPcLm2EEEEviT0_T1_,"ax",@progbits
	.sectioninfo	@"SHI_REGISTERS=4"
	.align	128
        .global         _ZN2at6native29vectorized_elementwise_kernelILi8ENS0_13AUnaryFunctorIsssZZZNS0_16fmod_kernel_cudaERNS_18TensorIteratorBaseEENKUlvE_clEvENKUlvE3_clEvEUlssE_EESt5arrayIPcLm2EEEEviT0_T1_
        .type           _ZN2at6native29vectorized_elementwise_kernelILi8ENS0_13AUnaryFunctorIsssZZZNS0_16fmod_kernel_cudaERNS_18TensorIteratorBaseEENKUlvE_clEvENKUlvE3_clEvEUlssE_EESt5arrayIPcLm2EEEEviT0_T1_,@function
        .size           _ZN2at6native29vectorized_elementwise_kernelILi8ENS0_13AUnaryFunctorIsssZZZNS0_16fmod_kernel_cudaERNS_18TensorIteratorBaseEENKUlvE_clEvENKUlvE3_clEvEUlssE_EESt5arrayIPcLm2EEEEviT0_T1_,(.L_x_50621 - _ZN2at6native29vectorized_elementwise_kernelILi8ENS0_13AUnaryFunctorIsssZZZNS0_16fmod_kernel_cudaERNS_18TensorIteratorBaseEENKUlvE_clEvENKUlvE3_clEvEUlssE_EESt5arrayIPcLm2EEEEviT0_T1_)
        .other          _ZN2at6native29vectorized_elementwise_kernelILi8ENS0_13AUnaryFunctorIsssZZZNS0_16fmod_kernel_cudaERNS_18TensorIteratorBaseEENKUlvE_clEvENKUlvE3_clEvEUlssE_EESt5arrayIPcLm2EEEEviT0_T1_,@"STO_CUDA_ENTRY STV_DEFAULT"
_ZN2at6native29vectorized_elementwise_kernelILi8ENS0_13AUnaryFunctorIsssZZZNS0_16fmod_kernel_cudaERNS_18TensorIteratorBaseEENKUlvE_clEvENKUlvE3_clEvEUlssE_EESt5arrayIPcLm2EEEEviT0_T1_:
.text._ZN2at6native29vectorized_elementwise_kernelILi8ENS0_13AUnaryFunctorIsssZZZNS0_16fmod_kernel_cudaERNS_18TensorIteratorBaseEENKUlvE_clEvENKUlvE3_clEvEUlssE_EESt5arrayIPcLm2EEEEviT0_T1_:
[----:B------:R-:W-:Y:S02]  /*0000*/  MOV R1, c[0x0][0x28] ;  /* 0x00000a0000017a02 */ /* 0x000fe40000000f00 */
[----:B------:R-:W-:Y:S05]  /*0010*/  EXIT ;  /* 0x000000000000794d */ /* 0x000fea0003800000 */
.L_x_16330:
        /* <DEDUP_REMOVED lines=14> */
.L_x_50621:


//--------------------- .text._ZN2at6native18elementwise_kernelILi128ELi4EZNS0_15gpu_kernel_implINS0_13BinaryFunctorIlllZZZNS0_16fmod_kernel_cudaERNS_18TensorIteratorBaseEENKUlvE_clEvENKUlvE2_clEvEUlllE_EEEEvS5_RKT_EUliE_EEviT1_ --------------------------
	.section	.text._ZN2at6native18elementwise_kernelILi128ELi4EZNS0_15gpu_kernel_implINS0_13BinaryFunctorIlllZZZNS0_16fmod_kernel_cudaERNS_18TensorIteratorBaseEENKUlvE_clEvENKUlvE2_clEvEUlllE_EEEEvS5_RKT_EUliE_EEviT1_,"ax",@progbits
	.sectioninfo	@"SHI_REGISTERS=28"
	.align	128
        .global         _ZN2at6native18elementwise_kernelILi128ELi4EZNS0_15gpu_kernel_implINS0_13BinaryFunctorIlllZZZNS0_16fmod_kernel_cudaERNS_18TensorIteratorBaseEENKUlvE_clEvENKUlvE2_clEvEUlllE_EEEEvS5_RKT_EUliE_EEviT1_
        .type           _ZN2at6native18elementwise_kernelILi128ELi4EZNS0_15gpu_kernel_implINS0_13BinaryFunctorIlllZZZNS0_16fmod_kernel_cudaERNS_18TensorIteratorBaseEENKUlvE_clEvENKUlvE2_clEvEUlllE_EEEEvS5_RKT_EUliE_EEviT1_,@function
        .size           _ZN2at6native18elementwise_kernelILi128ELi4EZNS0_15gpu_kernel_implINS0_13BinaryFunctorIlllZZZNS0_16fmod_kernel_cudaERNS_18TensorIteratorBaseEENKUlvE_clEvENKUlvE2_clEvEUlllE_EEEEvS5_RKT_EUliE_EEviT1_,(.L_x_50445 - _ZN2at6native18elementwise_kernelILi128ELi4EZNS0_15gpu_kernel_implINS0_13BinaryFunctorIlllZZZNS0_16fmod_kernel_cudaERNS_18TensorIteratorBaseEENKUlvE_clEvENKUlvE2_clEvEUlllE_EEEEvS5_RKT_EUliE_EEviT1_)
        .other          _ZN2at6native18elementwise_kernelILi128ELi4EZNS0_15gpu_kernel_implINS0_13BinaryFunctorIlllZZZNS0_16fmod_kernel_cudaERNS_18TensorIteratorBaseEENKUlvE_clEvENKUlvE2_clEvEUlllE_EEEEvS5_RKT_EUliE_EEviT1_,@"STO_CUDA_ENTRY STV_DEFAULT"
_ZN2at6native18elementwise_kernelILi128ELi4EZNS0_15gpu_kernel_implINS0_13BinaryFunctorIlllZZZNS0_16fmod_kernel_cudaERNS_18TensorIteratorBaseEENKUlvE_clEvENKUlvE2_clEvEUlllE_EEEEvS5_RKT_EUliE_EEviT1_:
.text._ZN2at6native18elementwise_kernelILi128ELi4EZNS0_15gpu_kernel_implINS0_13BinaryFunctorIlllZZZNS0_16fmod_kernel_cudaERNS_18TensorIteratorBaseEENKUlvE_clEvENKUlvE2_clEvEUlllE_EEEEvS5_RKT_EUliE_EEviT1_:
        /* <DEDUP_REMOVED lines=264> */
.L_x_16333:
        /* <DEDUP_REMOVED lines=17> */
[----:B--2---:R-:W-:Y:S01]  /*1190*/  SHF.R.S32.HI R19, RZ, 0x1f, R18 ;  /* 0x0000001fff137819 */ /* 0x004fe20000011412 */
[----:B------:R-:W-:Y:S05]  /*11a0*/  BRA `(.L_x_16339) ;  /* 0x00000d8000007947 */ /* 0x000fea0003800000 */
.L_x_16337:
[----:B------:R0:W5:Y:S01]  /*11b0*/  LDG.E.U8 R18, [R2.64] ;  /* 0x0000002402127981 */ /* 0x000162000c1e1100 */
[----:B------:R-:W-:Y:S01]  /*11c0*/  IMAD.MOV.U32 R19, RZ, RZ, RZ ;  /* 0x000000ffff137224 */ /* 0x000fe200078e00ff */
[----:B------:R-:W-:Y:S05]  /*11d0*/  BRA `(.L_x_16339) ;  /* 0x00000d5000007947 */ /* 0x000fea0003800000 */
.L_x_16336:
[----:B------:R-:W-:-:S13]  /*11e0*/  ISETP.NE.AND P0, PT, R4, 0x2, PT ;  /* 0x000000020400780c */ /* 0x000fda0003f05270 */
[----:B------:R-:W-:Y:S05]  /*11f0*/  @!P0 BRA `(.L_x_16340) ;  /* 0x0000009000008947 */ /* 0x000fea0003800000 */
[----:B------:R-:W-:-:S13]  /*1200*/  ISETP.NE.AND P0, PT, R4, 0x3, PT ;  /* 0x000000030400780c */ /* 0x000fda0003f05270 */
[----:B------:R-:W-:Y:S05]  /*1210*/  @!P0 BRA `(.L_x_16341) ;  /* 0x0000004000008947 */ /* 0x000fea0003800000 */
[----:B------:R-:W-:-:S13]  /*1220*/  ISETP.NE.AND P0, PT, R4, 0x4, PT ;  /* 0x000000040400780c */ /* 0x000fda0003f05270 */
[----:B------:R-:W-:Y:S05]  /*1230*/  @P0 BRA `(.L_x_16338) ;  /* 0x00000b6000000947 */ /* 0x000fea0003800000 */
[----:B------:R0:W5:Y:S01]  /*1240*/  LDG.E.64 R18, [R2.64] ;  /* 0x0000002402127981 */ /* 0x000162000c1e1b00 */
[----:B------:R-:W-:Y:S05]  /*1250*/  BRA `(.L_x_16339) ;  /* 0x00000cd000007947 */ /* 0x000fea0003800000 */
.L_x_16341:
[----:B------:R-:W2:Y:S02]  /*1260*/  LDG.E R18, [R2.64] ;  /* 0x0000002402127981 */ /* 0x000ea4000c1e1900 */
[----:B--2---:R-:W-:Y:S01]  /*1270*/  SHF.R.S32.HI R19, RZ, 0x1f, R18 ;  /* 0x0000001fff137819 */ /* 0x004fe20000011412 */
[----:B------:R-:W-:Y:S05]  /*1280*/  BRA `(.L_x_16339) ;  /* 0x00000ca000007947 */ /* 0x000fea0003800000 */
.L_x_16340:
[----:B------:R-:W2:Y:S02]  /*1290*/  LDG.E.S16 R18, [R2.64] ;  /* 0x0000002402127981 */ /* 0x000ea4000c1e1700 */
[----:B--2---:R-:W-:Y:S01]  /*12a0*/  SHF.R.S32.HI R19, RZ, 0x1f, R18 ;  /* 0x0000001fff137819 */ /* 0x004fe20000011412 */
[----:B------:R-:W-:Y:S05]  /*12b0*/  BRA `(.L_x_16339) ;  /* 0x00000c7000007947 */ /* 0x000fea0003800000 */
.L_x_16335:
[----:B------:R-:W-:-:S13]  /*12c0*/  ISETP.GT.AND P0, PT, R4, 0x6, PT ;  /* 0x000000060400780c */ /* 0x000fda0003f04270 */
[----:B------:R-:W-:Y:S05]  /*12d0*/  @P0 BRA `(.L_x_16342) ;  /* 0x000000b000000947 */ /* 0x000fea0003800000 */
[----:B------:R-:W-:-:S13]  /*12e0*/  ISETP.NE.AND P0, PT, R4, 0x5, PT ;  /* 0x000000050400780c */ /* 0x000fda0003f05270 */
[----:B------:R-:W-:Y:S05]  /*12f0*/  @!P0 BRA `(.L_x_16343) ;  /* 0x0000005000008947 */ /* 0x000fea0003800000 */
[----:B------:R-:W-:-:S13]  /*1300*/  ISETP.NE.AND P0, PT, R4, 0x6, PT ;  /* 0x000000060400780c */ /* 0x000fda0003f05270 */
[----:B------:R-:W-:Y:S05]  /*1310*/  @P0 BRA `(.L_x_16338) ;  /* 0x00000a8000000947 */ /* 0x000fea0003800000 */
[----:B------:R-:W2:Y:S02]  /*1320*/  LDG.E R2, [R2.64] ;  /* 0x0000002402027981 */ /* 0x000ea4000c1e1900 */
[----:B--2---:R0:W1:Y:S01]  /*1330*/  F2I.S64.TRUNC R18, R2 ;  /* 0x0000000200127311 */ /* 0x004062000020d900 */
[----:B------:R-:W-:Y:S05]  /*1340*/  BRA `(.L_x_16339) ;  /* 0x00000be000007947 */ /* 0x000fea0003800000 */
.L_x_16343:
[----:B------:R-:W2:Y:S02]  /*1350*/  LDG.E.U16 R2, [R2.64] ;  /* 0x0000002402027981 */ /* 0x000ea4000c1e1500 */
[----:B--2---:R-:W-:-:S06]  /*1360*/  HADD2.F32 R18, -RZ, R2.H0_H0 ;  /* 0x20000002ff127230 */ /* 0x004fcc0000004100 */
[----:B------:R-:W0:Y:S01]  /*1370*/  F2I.S64.TRUNC R18, R18 ;  /* 0x0000001200127311 */ /* 0x000e22000020d900 */
[----:B------:R-:W-:Y:S05]  /*1380*/  BRA `(.L_x_16339) ;  /* 0x00000ba000007947 */ /* 0x000fea0003800000 */
.L_x_16342:
[----:B------:R-:W-:-:S13]  /*1390*/  ISETP.NE.AND P0, PT, R4, 0x7, PT ;  /* 0x000000070400780c */ /* 0x000fda0003f05270 */
[----:B------:R-:W-:Y:S05]  /*13a0*/  @!P0 BRA `(.L_x_16344) ;  /* 0x000000b000008947 */ /* 0x000fea0003800000 */
[----:B------:R-:W-:-:S13]  /*13b0*/  ISETP.NE.AND P0, PT, R4, 0x8, PT ;  /* 0x000000080400780c */ /* 0x000fda0003f05270 */
[----:B------:R-:W-:Y:S05]  /*13c0*/  @!P0 BRA `(.L_x_16345) ;  /* 0x0000005000008947 */ /* 0x000fea0003800000 */
[----:B------:R-:W-:-:S13]  /*13d0*/  ISETP.NE.AND P0, PT, R4, 0x9, PT ;  /* 0x000000090400780c */ /* 0x000fda0003f05270 */
[----:B------:R-:W-:Y:S05]  /*13e0*/  @P0 BRA `(.L_x_16338) ;  /* 0x000009b000000947 */ /* 0x000fea0003800000 */
[----:B------:R-:W2:Y:S02]  /*13f0*/  LDG.E R2, [R2.64] ;  /* 0x0000002402027981 */ /* 0x000ea4000c1e1900 */
[----:B--2---:R0:W1:Y:S01]  /*1400*/  F2I.S64.TRUNC R18, R2 ;  /* 0x0000000200127311 */ /* 0x004062000020d900 */
[----:B------:R-:W-:Y:S05]  /*1410*/  BRA `(.L_x_16339) ;  /* 0x00000b1000007947 */ /* 0x000fea0003800000 */
.L_x_16345:
[----:B------:R-:W2:Y:S02]  /*1420*/  LDG.E.U16 R2, [R2.64] ;  /* 0x0000002402027981 */ /* 0x000ea4000c1e1500 */
[----:B--2---:R-:W-:-:S06]  /*1430*/  HADD2.F32 R18, -RZ, R2.H0_H0 ;  /* 0x20000002ff127230 */ /* 0x004fcc0000004100 */
[----:B------:R-:W0:Y:S01]  /*1440*/  F2I.S64.TRUNC R18, R18 ;  /* 0x0000001200127311 */ /* 0x000e22000020d900 */
[----:B------:R-:W-:Y:S05]  /*1450*/  BRA `(.L_x_16339) ;  /* 0x00000ad000007947 */ /* 0x000fea0003800000 */
.L_x_16344:
[----:B------:R-:W2:Y:S02]  /*1460*/  LDG.E.64 R2, [R2.64] ;  /* 0x0000002402027981 */ /* 0x000ea4000c1e1b00 */
[----:B--2---:R0:W1:Y:S01]  /*1470*/  F2I.S64.F64.TRUNC R18, R2 ;  /* 0x0000000200127311 */ /* 0x004062000030d900 */
[----:B------:R-:W-:Y:S05]  /*1480*/  BRA `(.L_x_16339) ;  /* 0x00000aa000007947 */ /* 0x000fea0003800000 */
.L_x_16334:
        /* <DEDUP_REMOVED lines=11> */
[----:B------:R-:W-:Y:S01]  /*1540*/  SEL R18, RZ, 0x1, !P0 ;  /* 0x00000001ff127807 */ /* 0x000fe20004000000 */
[----:B------:R-:W-:Y:S05]  /*1550*/  BRA `(.L_x_16339) ;  /* 0x000009d000007947 */ /* 0x000fea0003800000 */
.L_x_16348:
[----:B------:R-:W2:Y:S02]  /*1560*/  LDG.E.64 R2, [R2.64] ;  /* 0x0000002402027981 */ /* 0x000ea4000c1e1b00 */
[----:B--2---:R0:W1:Y:S01]  /*1570*/  F2I.S64.F64.TRUNC R18, R2 ;  /* 0x0000000200127311 */ /* 0x004062000030d900 */
[----:B------:R-:W-:Y:S05]  /*1580*/  BRA `(.L_x_16339) ;  /* 0x000009a000007947 */ /* 0x000fea0003800000 */
.L_x_16347:
        /* <DEDUP_REMOVED lines=25> */
[----:B------:R0:W1:Y:S01]  /*1720*/  F2I.S64.TRUNC R18, R5 ;  /* 0x0000000500127311 */ /* 0x000062000020d900 */
[----:B------:R-:W-:Y:S05]  /*1730*/  BRA `(.L_x_16339) ;  /* 0x000007f000007947 */ /* 0x000fea0003800000 */
.L_x_16350:
        /* <DEDUP_REMOVED lines=12> */
[----:B------:R0:W1:Y:S01]  /*1800*/  F2I.S64.TRUNC R18, R4 ;  /* 0x0000000400127311 */ /* 0x000062000020d900 */
[----:B------:R-:W-:Y:S05]  /*1810*/  BRA `(.L_x_16339) ;  /* 0x0000071000007947 */ /* 0x000fea0003800000 */
.L_x_16349:
[----:B------:R-:W2:Y:S02]  /*1820*/  LDG.E.U16 R18, [R2.64] ;  /* 0x0000002402127981 */ /* 0x000ea4000c1e1500 */
[----:B--2---:R-:W-:-:S06]  /*1830*/  PRMT R18, RZ, 0x5410, R18 ;  /* 0x00005410ff127816 */ /* 0x004fcc0000000012 */
[----:B------:R-:W0:Y:S01]  /*1840*/  F2I.S64.TRUNC R18, R18 ;  /* 0x0000001200127311 */ /* 0x000e22000020d900 */
[----:B------:R-:W-:Y:S05]  /*1850*/  BRA `(.L_x_16339) ;  /* 0x000006d000007947 */ /* 0x000fea0003800000 */
.L_x_16346:
        /* <DEDUP_REMOVED lines=9> */
[----:B------:R-:W-:Y:S01]  /*18f0*/  IMAD.MOV.U32 R19, RZ, RZ, RZ ;  /* 0x000000ffff137224 */ /* 0x000fe200078e00ff */
[----:B------:R-:W-:Y:S05]  /*1900*/  BRA `(.L_x_16339) ;  /* 0x0000062000007947 */ /* 0x000fea0003800000 */
.L_x_16353:
        /* <DEDUP_REMOVED lines=21> */
.L_x_16357:
[----:B------:R-:W-:Y:S05]  /*1a60*/  BSYNC B1 ;  /* 0x0000000000017941 */ /* 0x000fea0003800000 */
.L_x_16356:
[----:B------:R-:W-:Y:S01]  /*1a70*/  IMAD.SHL.U32 R2, R2, 0x100000, RZ ;  /* 0x0010000002027824 */ /* 0x000fe200078e00ff */
[----:B------:R-:W-:-:S04]  /*1a80*/  LEA R3, R0, 0x3b800000, 0x17 ;  /* 0x3b80000000037811 */ /* 0x000fc800078eb8ff */
[----:B------:R-:W-:Y:S02]  /*1a90*/  LOP3.LUT R18, R3, R2, R18, 0xfe, !PT ;  /* 0x0000000203127212 */ /* 0x000fe400078efe12 */
.L_x_16355:
[----:B------:R-:W-:Y:S05]  /*1aa0*/  BSYNC B0 ;  /* 0x0000000000007941 */ /* 0x000fea0003800000 */
.L_x_16354:
[----:B------:R-:W0:Y:S01]  /*1ab0*/  F2I.S64.TRUNC R18, R18 ;  /* 0x0000001200127311 */ /* 0x000e22000020d900 */
[----:B------:R-:W-:Y:S05]  /*1ac0*/  BRA `(.L_x_16339) ;  /* 0x0000046000007947 */ /* 0x000fea0003800000 */
.L_x_16352:
        /* <DEDUP_REMOVED lines=21> */
.L_x_16361:
[----:B------:R-:W-:Y:S05]  /*1c20*/  BSYNC B1 ;  /* 0x0000000000017941 */ /* 0x000fea0003800000 */
.L_x_16360:
[----:B------:R-:W-:Y:S01]  /*1c30*/  IMAD.SHL.U32 R2, R2, 0x200000, RZ ;  /* 0x0020000002027824 */ /* 0x000fe200078e00ff */
[----:B------:R-:W-:-:S04]  /*1c40*/  LEA R3, R0, 0x37800000, 0x17 ;  /* 0x3780000000037811 */ /* 0x000fc800078eb8ff */
[----:B------:R-:W-:Y:S02]  /*1c50*/  LOP3.LUT R18, R3, R2, R18, 0xfe, !PT ;  /* 0x0000000203127212 */ /* 0x000fe400078efe12 */
.L_x_16359:
[----:B------:R-:W-:Y:S05]  /*1c60*/  BSYNC B0 ;  /* 0x0000000000007941 */ /* 0x000fea0003800000 */
.L_x_16358:
[----:B------:R-:W0:Y:S01]  /*1c70*/  F2I.S64.TRUNC R18, R18 ;  /* 0x0000001200127311 */ /* 0x000e22000020d900 */
[----:B------:R-:W-:Y:S05]  /*1c80*/  BRA `(.L_x_16339) ;  /* 0x000002a000007947 */ /* 0x000fea0003800000 */
.L_x_16351:
        /* <DEDUP_REMOVED lines=14> */
.L_x_16365:
[----:B------:R-:W-:Y:S05]  /*1d70*/  BSYNC B0 ;  /* 0x0000000000007941 */ /* 0x000fea0003800000 */
.L_x_16364:
[----:B------:R-:W0:Y:S01]  /*1d80*/  F2I.S64.TRUNC R18, R18 ;  /* 0x0000001200127311 */ /* 0x000e22000020d900 */
[----:B------:R-:W-:Y:S05]  /*1d90*/  BRA `(.L_x_16339) ;  /* 0x0000019000007947 */ /* 0x000fea0003800000 */
.L_x_16338:
        /* <DEDUP_REMOVED lines=19> */
[----:B------:R-:W-:Y:S01]  /*1ed0*/  CS2R R18, SRZ ;  /* 0x0000000000127805 */ /* 0x000fe2000001ff00 */
[----:B------:R-:W-:Y:S05]  /*1ee0*/  BRA `(.L_x_16339) ;  /* 0x0000004000007947 */ /* 0x000fea0003800000 */
.L_x_16363:
[----:B------:R0:W5:Y:S01]  /*1ef0*/  LDG.E.64 R18, [R2.64] ;  /* 0x0000002402127981 */ /* 0x000162000c1e1b00 */
[----:B------:R-:W-:Y:S05]  /*1f00*/  BRA `(.L_x_16339) ;  /* 0x0000002000007947 */ /* 0x000fea0003800000 */
.L_x_16362:
[----:B------:R0:W5:Y:S01]  /*1f10*/  LDG.E R18, [R2.64] ;  /* 0x0000002402127981 */ /* 0x000162000c1e1900 */
[----:B------:R-:W-:-:S03]  /*1f20*/  IMAD.MOV.U32 R19, RZ, RZ, RZ ;  /* 0x000000ffff137224 */ /* 0x000fc600078e00ff */
.L_x_16339:
        /* <DEDUP_REMOVED lines=17> */
.L_x_16369:
[----:B------:R0:W5:Y:S01]  /*2040*/  LDG.E.U8 R2, [R4.64] ;  /* 0x0000002404027981 */ /* 0x000162000c1e1100 */
[----:B------:R-:W-:Y:S01]  /*2050*/  IMAD.MOV.U32 R3, RZ, RZ, RZ ;  /* 0x000000ffff037224 */ /* 0x000fe200078e00ff */
[----:B------:R-:W-:Y:S05]  /*2060*/  BRA `(.L_x_16371) ;  /* 0x00000d5000007947 */ /* 0x000fea0003800000 */
.L_x_16368:
        /* <DEDUP_REMOVED lines=8> */
.L_x_16373:
[----:B------:R-:W2:Y:S02]  /*20f0*/  LDG.E R2, [R4.64] ;  /* 0x0000002404027981 */ /* 0x000ea4000c1e1900 */
[----:B--2---:R-:W-:Y:S01]  /*2100*/  SHF.R.S32.HI R3, RZ, 0x1f, R2 ;  /* 0x0000001fff037819 */ /* 0x004fe20000011402 */
[----:B------:R-:W-:Y:S05]  /*2110*/  BRA `(.L_x_16371) ;  /* 0x00000ca000007947 */ /* 0x000fea0003800000 */
.L_x_16372:
[----:B------:R-:W2:Y:S02]  /*2120*/  LDG.E.S16 R2, [R4.64] ;  /* 0x0000002404027981 */ /* 0x000ea4000c1e1700 */
[----:B--2---:R-:W-:Y:S01]  /*2130*/  SHF.R.S32.HI R3, RZ, 0x1f, R2 ;  /* 0x0000001fff037819 */ /* 0x004fe20000011402 */
[----:B------:R-:W-:Y:S05]  /*2140*/  BRA `(.L_x_16371) ;  /* 0x00000c7000007947 */ /* 0x000fea0003800000 */
.L_x_16367:
[----:B------:R-:W-:-:S13]  /*2150*/  ISETP.GT.AND P0, PT, R0, 0x6, PT ;  /* 0x000000060000780c */ /* 0x000fda0003f04270 */
[----:B------:R-:W-:Y:S05]  /*2160*/  @P0 BRA `(.L_x_16374) ;  /* 0x000000b000000947 */ /* 0x000fea0003800000 */
[----:B------:R-:W-:-:S13]  /*2170*/  ISETP.NE.AND P0, PT, R0, 0x5, PT ;  /* 0x000000050000780c */ /* 0x000fda0003f05270 */
[----:B------:R-:W-:Y:S05]  /*2180*/  @!P0 BRA `(.L_x_16375) ;  /* 0x0000005000008947 */ /* 0x000fea0003800000 */
[----:B------:R-:W-:-:S13]  /*2190*/  ISETP.NE.AND P0, PT, R0, 0x6, PT ;  /* 0x000000060000780c */ /* 0x000fda0003f05270 */
[----:B------:R-:W-:Y:S05]  /*21a0*/  @P0 BRA `(.L_x_16370) ;  /* 0x00000a8000000947 */ /* 0x000fea0003800000 */
[----:B------:R-:W2:Y:S02]  /*21b0*/  LDG.E R2, [R4.64] ;  /* 0x0000002404027981 */ /* 0x000ea4000c1e1900 */
[----:B--2---:R-:W0:Y:S01]  /*21c0*/  F2I.S64.TRUNC R2, R2 ;  /* 0x0000000200027311 */ /* 0x004e22000020d900 */
[----:B------:R-:W-:Y:S05]  /*21d0*/  BRA `(.L_x_16371) ;  /* 0x00000be000007947 */ /* 0x000fea0003800000 */
.L_x_16375:
[----:B------:R-:W2:Y:S02]  /*21e0*/  LDG.E.U16 R4, [R4.64] ;  /* 0x0000002404047981 */ /* 0x000ea4000c1e1500 */
[----:B--2---:R-:W-:-:S06]  /*21f0*/  HADD2.F32 R2, -RZ, R4.H0_H0 ;  /* 0x20000004ff027230 */ /* 0x004fcc0000004100 */
[----:B------:R-:W0:Y:S01]  /*2200*/  F2I.S64.TRUNC R2, R2 ;  /* 0x0000000200027311 */ /* 0x000e22000020d900 */
[----:B------:R-:W-:Y:S05]  /*2210*/  BRA `(.L_x_16371) ;  /* 0x00000ba000007947 */ /* 0x000fea0003800000 */
.L_x_16374:
[----:B------:R-:W-:-:S13]  /*2220*/  ISETP.NE.AND P0, PT, R0, 0x7, PT ;  /* 0x000000070000780c */ /* 0x000fda0003f05270 */
[----:B------:R-:W-:Y:S05]  /*2230*/  @!P0 BRA `(.L_x_16376) ;  /* 0x000000b000008947 */ /* 0x000fea0003800000 */
[----:B------:R-:W-:-:S13]  /*2240*/  ISETP.NE.AND P0, PT, R0, 0x8, PT ;  /* 0x000000080000780c */ /* 0x000fda0003f05270 */
[----:B------:R-:W-:Y:S05]  /*2250*/  @!P0 BRA `(.L_x_16377) ;  /* 0x0000005000008947 */ /* 0x000fea0003800000 */
[----:B------:R-:W-:-:S13]  /*2260*/  ISETP.NE.AND P0, PT, R0, 0x9, PT ;  /* 0x000000090000780c */ /* 0x000fda0003f05270 */
[----:B------:R-:W-:Y:S05]  /*2270*/  @P0 BRA `(.L_x_16370) ;  /* 0x000009b000000947 */ /* 0x000fea0003800000 */
[----:B------:R-:W2:Y:S02]  /*2280*/  LDG.E R2, [R4.64] ;  /* 0x0000002404027981 */ /* 0x000ea4000c1e1900 */
[----:B--2---:R-:W0:Y:S01]  /*2290*/  F2I.S64.TRUNC R2, R2 ;  /* 0x0000000200027311 */ /* 0x004e22000020d900 */
[----:B------:R-:W-:Y:S05]  /*22a0*/  BRA `(.L_x_16371) ;  /* 0x00000b1000007947 */ /* 0x000fea0003800000 */
.L_x_16377:
[----:B------:R-:W2:Y:S02]  /*22b0*/  LDG.E.U16 R4, [R4.64] ;  /* 0x0000002404047981 */ /* 0x000ea4000c1e1500 */
[----:B--2---:R-:W-:-:S06]  /*22c0*/  HADD2.F32 R2, -RZ, R4.H0_H0 ;  /* 0x20000004ff027230 */ /* 0x004fcc0000004100 */
[----:B------:R-:W0:Y:S01]  /*22d0*/  F2I.S64.TRUNC R2, R2 ;  /* 0x0000000200027311 */ /* 0x000e22000020d900 */
[----:B------:R-:W-:Y:S05]  /*22e0*/  BRA `(.L_x_16371) ;  /* 0x00000ad000007947 */ /* 0x000fea0003800000 */
.L_x_16376:
[----:B------:R-:W2:Y:S02]  /*22f0*/  LDG.E.64 R2, [R4.64] ;  /* 0x0000002404027981 */ /* 0x000ea4000c1e1b00 */
[----:B--2---:R-:W0:Y:S01]  /*2300*/  F2I.S64.F64.TRUNC R2, R2 ;  /* 0x0000000200027311 */ /* 0x004e22000030d900 */
[----:B------:R-:W-:Y:S05]  /*2310*/  BRA `(.L_x_16371) ;  /* 0x00000aa000007947 */ /* 0x000fea0003800000 */
.L_x_16366:
        /* <DEDUP_REMOVED lines=13> */
.L_x_16380:
[----:B------:R-:W2:Y:S02]  /*23f0*/  LDG.E.64 R2, [R4.64] ;  /* 0x0000002404027981 */ /* 0x000ea4000c1e1b00 */
[----:B--2---:R-:W0:Y:S01]  /*2400*/  F2I.S64.F64.TRUNC R2, R2 ;  /* 0x0000000200027311 */ /* 0x004e22000030d900 */
[----:B------:R-:W-:Y:S05]  /*2410*/  BRA `(.L_x_16371) ;  /* 0x000009a000007947 */ /* 0x000fea0003800000 */
.L_x_16379:
        /* <DEDUP_REMOVED lines=24> */
[----:B------:R-:W-:-:S06]  /*25a0*/  LOP3.LUT R3, R3, 0x80000000, R0, 0xf8, !PT ;  /* 0x8000000003037812 */ /* 0x000fcc00078ef800 */
[----:B------:R-:W0:Y:S01]  /*25b0*/  F2I.S64.TRUNC R2, R3 ;  /* 0x0000000300027311 */ /* 0x000e22000020d900 */
[----:B------:R-:W-:Y:S05]  /*25c0*/  BRA `(.L_x_16371) ;  /* 0x000007f000007947 */ /* 0x000fea0003800000 */
.L_x_16382:
        /* <DEDUP_REMOVED lines=11> */
[----:B------:R-:W-:-:S06]  /*2680*/  LOP3.LUT R2, R2, 0x80000000, R3, 0xf8, !PT ;  /* 0x8000000002027812 */ /* 0x000fcc00078ef803 */
[----:B------:R-:W0:Y:S01]  /*2690*/  F2I.S64.TRUNC R2, R2 ;  /* 0x0000000200027311 */ /* 0x000e22000020d900 */
[----:B------:R-:W-:Y:S05]  /*26a0*/  BRA `(.L_x_16371) ;  /* 0x0000071000007947 */ /* 0x000fea0003800000 */
.L_x_16381:
[----:B------:R-:W2:Y:S02]  /*26b0*/  LDG.E.U16 R2, [R4.64] ;  /* 0x0000002404027981 */ /* 0x000ea4000c1e1500 */
[----:B--2---:R-:W-:-:S06]  /*26c0*/  PRMT R2, RZ, 0x5410, R2 ;  /* 0x00005410ff027816 */ /* 0x004fcc0000000002 */
[----:B------:R-:W0:Y:S01]  /*26d0*/  F2I.S64.TRUNC R2, R2 ;  /* 0x0000000200027311 */ /* 0x000e22000020d900 */
[----:B------:R-:W-:Y:S05]  /*26e0*/  BRA `(.L_x_16371) ;  /* 0x000006d000007947 */ /* 0x000fea0003800000 */
.L_x_16378:
        /* <DEDUP_REMOVED lines=11> */
.L_x_16385:
        /* <DEDUP_REMOVED lines=21> */
.L_x_16389:
[----:B------:R-:W-:Y:S05]  /*28f0*/  BSYNC B1 ;  /* 0x0000000000017941 */ /* 0x000fea0003800000 */
.L_x_16388:
[----:B------:R-:W-:Y:S01]  /*2900*/  IMAD.SHL.U32 R2, R2, 0x100000, RZ ;  /* 0x0010000002027824 */ /* 0x000fe200078e00ff */
[----:B------:R-:W-:-:S04]  /*2910*/  LEA R3, R0, 0x3b800000, 0x17 ;  /* 0x3b80000000037811 */ /* 0x000fc800078eb8ff */
[----:B------:R-:W-:Y:S02]  /*2920*/  LOP3.LUT R2, R3, R2, R4, 0xfe, !PT ;  /* 0x0000000203027212 */ /* 0x000fe400078efe04 */
.L_x_16387:
[----:B------:R-:W-:Y:S05]  /*2930*/  BSYNC B0 ;  /* 0x0000000000007941 */ /* 0x000fea0003800000 */
.L_x_16386:
[----:B------:R-:W0:Y:S01]  /*2940*/  F2I.S64.TRUNC R2, R2 ;  /* 0x0000000200027311 */ /* 0x000e22000020d900 */
[----:B------:R-:W-:Y:S05]  /*2950*/  BRA `(.L_x_16371) ;  /* 0x0000046000007947 */ /* 0x000fea0003800000 */
.L_x_16384:
        /* <DEDUP_REMOVED lines=21> */
.L_x_16393:
[----:B------:R-:W-:Y:S05]  /*2ab0*/  BSYNC B1 ;  /* 0x0000000000017941 */ /* 0x000fea0003800000 */
.L_x_16392:
[----:B------:R-:W-:Y:S01]  /*2ac0*/  IMAD.SHL.U32 R2, R2, 0x200000, RZ ;  /* 0x0020000002027824 */ /* 0x000fe200078e00ff */
[----:B------:R-:W-:-:S04]  /*2ad0*/  LEA R3, R0, 0x37800000, 0x17 ;  /* 0x3780000000037811 */ /* 0x000fc800078eb8ff */
[----:B------:R-:W-:Y:S02]  /*2ae0*/  LOP3.LUT R2, R3, R2, R4, 0xfe, !PT ;  /* 0x0000000203027212 */ /* 0x000fe400078efe04 */
.L_x_16391:
[----:B------:R-:W-:Y:S05]  /*2af0*/  BSYNC B0 ;  /* 0x0000000000007941 */ /* 0x000fea0003800000 */
.L_x_16390:
[----:B------:R-:W0:Y:S01]  /*2b00*/  F2I.S64.TRUNC R2, R2 ;  /* 0x0000000200027311 */ /* 0x000e22000020d900 */
[----:B------:R-:W-:Y:S05]  /*2b10*/  BRA `(.L_x_16371) ;  /* 0x000002a000007947 */ /* 0x000fea0003800000 */
.L_x_16383:
        /* <DEDUP_REMOVED lines=14> */
.L_x_16397:
[----:B------:R-:W-:Y:S05]  /*2c00*/  BSYNC B0 ;  /* 0x0000000000007941 */ /* 0x000fea0003800000 */
.L_x_16396:
[----:B------:R-:W0:Y:S01]  /*2c10*/  F2I.S64.TRUNC R2, R2 ;  /* 0x0000000200027311 */ /* 0x000e22000020d900 */
[----:B------:R-:W-:Y:S05]  /*2c20*/  BRA `(.L_x_16371) ;  /* 0x0000019000007947 */ /* 0x000fea0003800000 */
.L_x_16370:
        /* <DEDUP_REMOVED lines=19> */
[----:B------:R-:W-:Y:S01]  /*2d60*/  CS2R R2, SRZ ;  /* 0x0000000000027805 */ /* 0x000fe2000001ff00 */
[----:B------:R-:W-:Y:S05]  /*2d70*/  BRA `(.L_x_16371) ;  /* 0x0000004000007947 */ /* 0x000fea0003800000 */
.L_x_16395:
[----:B------:R0:W5:Y:S01]  /*2d80*/  LDG.E.64 R2, [R4.64] ;  /* 0x0000002404027981 */ /* 0x000162000c1e1b00 */
[----:B------:R-:W-:Y:S05]  /*2d90*/  BRA `(.L_x_16371) ;  /* 0x0000002000007947 */ /* 0x000fea0003800000 */
.L_x_16394:
[----:B------:R0:W5:Y:S01]  /*2da0*/  LDG.E R2, [R4.64] ;  /* 0x0000002404027981 */ /* 0x000162000c1e1900 */
[----:B------:R-:W-:-:S05]  /*2db0*/  IMAD.MOV.U32 R3, RZ, RZ, RZ ;  /* 0x000000ffff037224 */ /* 0x000fca00078e00ff */
.L_x_16371:
[----:B01---5:R-:W-:Y:S01]  /*2dc0*/  LOP3.LUT R0, R19, R3, RZ, 0xfc, !PT ;  /* 0x0000000313007212 */ /* 0x023fe200078efcff */
[----:B------:R-:W-:Y:S03]  /*2dd0*/  BSSY B0, `(.L_x_16398) ;  /* 0x000001b000007945 */ /* 0x000fe60003800000 */
[----:B------:R-:W-:-:S13]  /*2de0*/  ISETP.NE.U32.AND P0, PT, R0, RZ, PT ;  /* 0x000000ff0000720c */ /* 0x000fda0003f05070 */
[----:B------:R-:W-:Y:S05]  /*2df0*/  @!P0 BRA `(.L_x_16399) ;  /* 0x0000005000008947 */ /* 0x000fea0003800000 */
[----:B------:R-:W-:Y:S02]  /*2e00*/  MOV R0, 0x2e20 ;  /* 0x00002e2000007802 */ /* 0x000fe40000000f00 */
[----:B------:R-:W-:Y:S05]  /*2e10*/  CALL.REL.NOINC `($__internal_0_$__cuda_sm20_rem_s64) ;  /* 0x0000c91000007944 */ /* 0x000fea0003c00000 */
[----:B------:R-:W-:Y:S02]  /*2e20*/  IMAD.MOV.U32 R2, RZ, RZ, R4 ;  /* 0x000000ffff027224 */ /* 0x000fe400078e0004 */
[----:B------:R-:W-:Y:S01]  /*2e30*/  IMAD.MOV.U32 R3, RZ, RZ, R5 ;  /* 0x000000ffff037224 */ /* 0x000fe200078e0005 */
[----:B------:R-:W-:Y:S05]  /*2e40*/  BRA `(.L_x_16400) ;  /* 0x0000013000007947 */ /* 0x000fea0003800000 */
.L_x_16399:
[----:B------:R-:W0:Y:S01]  /*2e50*/  I2F.U32.RP R0, R2 ;  /* 0x0000000200007306 */ /* 0x000e220000209000 */
[----:B------:R-:W-:-:S07]  /*2e60*/  ISETP.NE.U32.AND P1, PT, R2, RZ, PT ;  /* 0x000000ff0200720c */ /* 0x000fce0003f25070 */
[----:B0-----:R-:W0:Y:S02]  /*2e70*/  MUFU.RCP R0, R0 ;  /* 0x0000000000007308 */ /* 0x001e240000001000 */
[----:B0-----:R-:W-:-:S06]  /*2e80*/  IADD3 R4, R0, 0xffffffe, RZ ;  /* 0x0ffffffe00047810 */ /* 0x001fcc0007ffe0ff */
[----:B------:R0:W1:Y:S02]  /*2e90*/  F2I.FTZ.U32.TRUNC.NTZ R5, R4 ;  /* 0x0000000400057305 */ /* 0x000064000021f000 */
[----:B0-----:R-:W-:Y:S02]  /*2ea0*/  IMAD.MOV.U32 R4, RZ, RZ, RZ ;  /* 0x000000ffff047224 */ /* 0x001fe400078e00ff */
[----:B-1----:R-:W-:-:S04]  /*2eb0*/  IMAD.MOV R3, RZ, RZ, -R5 ;  /* 0x000000ffff037224 */ /* 0x002fc800078e0a05 */
[----:B------:R-:W-:-:S04]  /*2ec0*/  IMAD R3, R3, R2, RZ ;  /* 0x0000000203037224 */ /* 0x000fc800078e02ff */
[----:B------:R-:W-:-:S04]  /*2ed0*/  IMAD.HI.U32 R5, R5, R3, R4 ;  /* 0x0000000305057227 */ /* 0x000fc800078e0004 */
[----:B------:R-:W-:Y:S02]  /*2ee0*/  IMAD.MOV.U32 R3, RZ, RZ, RZ ;  /* 0x000000ffff037224 */ /* 0x000fe400078e00ff */
[----:B------:R-:W-:-:S04]  /*2ef0*/  IMAD.HI.U32 R5, R5, R18, RZ ;  /* 0x0000001205057227 */ /* 0x000fc800078e00ff */
[----:B------:R-:W-:-:S04]  /*2f00*/  IMAD.MOV R5, RZ, RZ, -R5 ;  /* 0x000000ffff057224 */ /* 0x000fc800078e0a05 */
[----:B------:R-:W-:-:S05]  /*2f10*/  IMAD R19, R2, R5, R18 ;  /* 0x0000000502137224 */ /* 0x000fca00078e0212 */
[----:B------:R-:W-:-:S13]  /*2f20*/  ISETP.GE.U32.AND P0, PT, R19, R2, PT ;  /* 0x000000021300720c */ /* 0x000fda0003f06070 */
[----:B------:R-:W-:-:S05]  /*2f30*/  @P0 IMAD.IADD R19, R19, 0x1, -R2 ;  /* 0x0000000113130824 */ /* 0x000fca00078e0a02 */
[----:B------:R-:W-:-:S13]  /*2f40*/  ISETP.GE.U32.AND P0, PT, R19, R2, PT ;  /* 0x000000021300720c */ /* 0x000fda0003f06070 */
[----:B------:R-:W-:Y:S01]  /*2f50*/  @P0 IMAD.IADD R19, R19, 0x1, -R2 ;  /* 0x0000000113130824 */ /* 0x000fe200078e0a02 */
[----:B------:R-:W-:-:S05]  /*2f60*/  @!P1 LOP3.LUT R19, RZ, R2, RZ, 0x33, !PT ;  /* 0x00000002ff139212 */ /* 0x000fca00078e33ff */
[----:B------:R-:W-:Y:S02]  /*2f70*/  IMAD.MOV.U32 R2, RZ, RZ, R19 ;  /* 0x000000ffff027224 */ /* 0x000fe400078e0013 */
.L_x_16400:
[----:B------:R-:W-:Y:S05]  /*2f80*/  BSYNC B0 ;  /* 0x0000000000007941 */ /* 0x000fea0003800000 */
.L_x_16398:
        /* <DEDUP_REMOVED lines=14> */
.L_x_16404:
[----:B------:R0:W-:Y:S01]  /*3070*/  STG.E.U8 [R16.64], R2 ;  /* 0x0000000210007986 */ /* 0x0001e2000c101124 */
[----:B------:R-:W-:Y:S05]  /*3080*/  BRA `(.L_x_16406) ;  /* 0x00000d7000007947 */ /* 0x000fea0003800000 */
.L_x_16403:
[----:B------:R-:W-:-:S13]  /*3090*/  ISETP.NE.AND P0, PT, R0, 0x2, PT ;  /* 0x000000020000780c */ /* 0x000fda0003f05270 */
[----:B------:R-:W-:Y:S05]  /*30a0*/  @!P0 BRA `(.L_x_16407) ;  /* 0x0000008000008947 */ /* 0x000fea0003800000 */
[----:B------:R-:W-:-:S13]  /*30b0*/  ISETP.NE.AND P0, PT, R0, 0x3, PT ;  /* 0x000000030000780c */ /* 0x000fda0003f05270 */
[----:B------:R-:W-:Y:S05]  /*30c0*/  @!P0 BRA `(.L_x_16408) ;  /* 0x0000004000008947 */ /* 0x000fea0003800000 */
[----:B------:R-:W-:-:S13]  /*30d0*/  ISETP.NE.AND P0, PT, R0, 0x4, PT ;  /* 0x000000040000780c */ /* 0x000fda0003f05270 */
[----:B------:R-:W-:Y:S05]  /*30e0*/  @P0 BRA `(.L_x_16405) ;  /* 0x00000ba000000947 */ /* 0x000fea0003800000 */
[----:B------:R0:W-:Y:S01]  /*30f0*/  STG.E.64 [R16.64], R2 ;  /* 0x0000000210007986 */ /* 0x0001e2000c101b24 */
[----:B------:R-:W-:Y:S05]  /*3100*/  BRA `(.L_x_16406) ;  /* 0x00000cf000007947 */ /* 0x000fea0003800000 */
.L_x_16408:
[----:B------:R0:W-:Y:S01]  /*3110*/  STG.E [R16.64], R2 ;  /* 0x0000000210007986 */ /* 0x0001e2000c101924 */
[----:B------:R-:W-:Y:S05]  /*3120*/  BRA `(.L_x_16406) ;  /* 0x00000cd000007947 */ /* 0x000fea0003800000 */
.L_x_16407:
[----:B------:R0:W-:Y:S01]  /*3130*/  STG.E.U16 [R16.64], R2 ;  /* 0x0000000210007986 */ /* 0x0001e2000c101524 */
[----:B------:R-:W-:Y:S05]  /*3140*/  BRA `(.L_x_16406) ;  /* 0x00000cb000007947 */ /* 0x000fea0003800000 */
.L_x_16402:
[----:B------:R-:W-:-:S13]  /*3150*/  ISETP.GT.AND P0, PT, R0, 0x6, PT ;  /* 0x000000060000780c */ /* 0x000fda0003f04270 */
[----:B------:R-:W-:Y:S05]  /*3160*/  @P0 BRA `(.L_x_16409) ;  /* 0x000000b000000947 */ /* 0x000fea0003800000 */
[----:B------:R-:W-:-:S13]  /*3170*/  ISETP.NE.AND P0, PT, R0, 0x5, PT ;  /* 0x000000050000780c */ /* 0x000fda0003f05270 */
[----:B------:R-:W-:Y:S05]  /*3180*/  @!P0 BRA `(.L_x_16410) ;  /* 0x0000005000008947 */ /* 0x000fea0003800000 */
[----:B------:R-:W-:-:S13]  /*3190*/  ISETP.NE.AND P0, PT, R0, 0x6, PT ;  /* 0x000000060000780c */ /* 0x000fda0003f05270 */
[----:B------:R-:W-:Y:S05]  /*31a0*/  @P0 BRA `(.L_x_16405) ;  /* 0x00000ae000000947 */ /* 0x000fea0003800000 */
[----:B------:R-:W0:Y:S02]  /*31b0*/  I2F.S64 R3, R2 ;  /* 0x0000000200037312 */ /* 0x000e240000301400 */
[----:B0-----:R0:W-:Y:S01]  /*31c0*/  STG.E [R16.64], R3 ;  /* 0x0000000310007986 */ /* 0x0011e2000c101924 */
[----:B------:R-:W-:Y:S05]  /*31d0*/  BRA `(.L_x_16406) ;  /* 0x00000c2000007947 */ /* 0x000fea0003800000 */
.L_x_16410:
[----:B------:R-:W0:Y:S02]  /*31e0*/  I2F.S64 R0, R2 ;  /* 0x0000000200007312 */ /* 0x000e240000301400 */
[----:B0-----:R-:W-:-:S05]  /*31f0*/  F2FP.PACK_AB R0, RZ, R0 ;  /* 0x00000000ff00723e */ /* 0x001fca00000000ff */
[----:B------:R0:W-:Y:S01]  /*3200*/  STG.E.U16 [R16.64], R0 ;  /* 0x0000000010007986 */ /* 0x0001e2000c101524 */
[----:B------:R-:W-:Y:S05]  /*3210*/  BRA `(.L_x_16406) ;  /* 0x00000be000007947 */ /* 0x000fea0003800000 */
.L_x_16409:
[----:B------:R-:W-:-:S13]  /*3220*/  ISETP.NE.AND P0, PT, R0, 0x7, PT ;  /* 0x000000070000780c */ /* 0x000fda0003f05270 */
[----:B------:R-:W-:Y:S05]  /*3230*/  @!P0 BRA `(.L_x_16411) ;  /* 0x000000d000008947 */ /* 0x000fea0003800000 */
[----:B------:R-:W-:-:S13]  /*3240*/  ISETP.NE.AND P0, PT, R0, 0x8, PT ;  /* 0x000000080000780c */ /* 0x000fda0003f05270 */
[----:B------:R-:W-:Y:S05]  /*3250*/  @!P0 BRA `(.L_x_16412) ;  /* 0x0000006000008947 */ /* 0x000fea0003800000 */
[----:B------:R-:W-:-:S13]  /*3260*/  ISETP.NE.AND P0, PT, R0, 0x9, PT ;  /* 0x000000090000780c */ /* 0x000fda0003f05270 */
[----:B------:R-:W-:Y:S05]  /*3270*/  @P0 BRA `(.L_x_16405) ;  /* 0x00000a1000000947 */ /* 0x000fea0003800000 */
[----:B------:R-:W0:Y:S01]  /*3280*/  I2F.S64 R4, R2 ;  /* 0x0000000200047312 */ /* 0x000e220000301400 */
[----:B------:R-:W-:-:S05]  /*3290*/  IMAD.MOV.U32 R5, RZ, RZ, RZ ;  /* 0x000000ffff057224 */ /* 0x000fca00078e00ff */
[----:B0-----:R0:W-:Y:S01]  /*32a0*/  STG.E.64 [R16.64], R4 ;  /* 0x0000000410007986 */ /* 0x0011e2000c101b24 */
[----:B------:R-:W-:Y:S05]  /*32b0*/  BRA `(.L_x_16406) ;  /* 0x00000b4000007947 */ /* 0x000fea0003800000 */
.L_x_16412:
[----:B------:R-:W0:Y:S02]  /*32c0*/  I2F.S64 R2, R2 ;  /* 0x0000000200027312 */ /* 0x000e240000301400 */
[----:B0-----:R-:W-:-:S04]  /*32d0*/  F2FP.PACK_AB R3, RZ, R2 ;  /* 0x00000002ff03723e */ /* 0x001fc800000000ff */
[----:B------:R-:W-:-:S05]  /*32e0*/  PRMT R3, R3, 0x5410, RZ ;  /* 0x0000541003037816 */ /* 0x000fca00000000ff */
[----:B------:R0:W-:Y:S01]  /*32f0*/  STG.E [R16.64], R3 ;  /* 0x0000000310007986 */ /* 0x0001e2000c101924 */
[----:B------:R-:W-:Y:S05]  /*3300*/  BRA `(.L_x_16406) ;  /* 0x00000af000007947 */ /* 0x000fea0003800000 */
.L_x_16411:
[----:B------:R-:W0:Y:S02]  /*3310*/  I2F.F64.S64 R2, R2 ;  /* 0x0000000200027312 */ /* 0x000e240000301c00 */
[----:B0-----:R0:W-:Y:S01]  /*3320*/  STG.E.64 [R16.64], R2 ;  /* 0x0000000210007986 */ /* 0x0011e2000c101b24 */
[----:B------:R-:W-:Y:S05]  /*3330*/  BRA `(.L_x_16406) ;  /* 0x00000ac000007947 */ /* 0x000fea0003800000 */
.L_x_16401:
        /* <DEDUP_REMOVED lines=8> */
[----:B------:R-:W-:-:S04]  /*33c0*/  ISETP.NE.U32.AND P0, PT, R2, RZ, PT ;  /* 0x000000ff0200720c */ /* 0x000fc80003f05070 */
[----:B------:R-:W-:-:S04]  /*33d0*/  ISETP.NE.AND.EX P0, PT, R3, RZ, PT, P0 ;  /* 0x000000ff0300720c */ /* 0x000fc80003f05300 */
[----:B------:R-:W-:-:S05]  /*33e0*/  SEL R3, RZ, 0x1, !P0 ;  /* 0x00000001ff037807 */ /* 0x000fca0004000000 */
[----:B------:R0:W-:Y:S01]  /*33f0*/  STG.E.U8 [R16.64], R3 ;  /* 0x0000000310007986 */ /* 0x0001e2000c101124 */
[----:B------:R-:W-:Y:S05]  /*3400*/  BRA `(.L_x_16406) ;  /* 0x000009f000007947 */ /* 0x000fea0003800000 */
.L_x_16415:
[----:B------:R-:W0:Y:S01]  /*3410*/  I2F.F64.S64 R4, R2 ;  /* 0x0000000200047312 */ /* 0x000e220000301c00 */
[----:B------:R-:W-:-:S05]  /*3420*/  CS2R R6, SRZ ;  /* 0x0000000000067805 */ /* 0x000fca000001ff00 */
[----:B0-----:R0:W-:Y:S01]  /*3430*/  STG.E.128 [R16.64], R4 ;  /* 0x0000000410007986 */ /* 0x0011e2000c101d24 */
[----:B------:R-:W-:Y:S05]  /*3440*/  BRA `(.L_x_16406) ;  /* 0x000009b000007947 */ /* 0x000fea0003800000 */
.L_x_16414:
[----:B------:R-:W-:-:S13]  /*3450*/  ISETP.NE.AND P0, PT, R0, 0xf, PT ;  /* 0x0000000f0000780c */ /* 0x000fda0003f05270 */
[----:B------:R-:W-:Y:S05]  /*3460*/  @!P0 BRA `(.L_x_16416) ;  /* 0x000002d000008947 */ /* 0x000fea0003800000 */
[----:B------:R-:W-:-:S13]  /*3470*/  ISETP.NE.AND P0, PT, R0, 0x17, PT ;  /* 0x000000170000780c */ /* 0x000fda0003f05270 */
[----:B------:R-:W-:Y:S05]  /*3480*/  @!P0 BRA `(.L_x_16417) ;  /* 0x0000015000008947 */ /* 0x000fea0003800000 */
[----:B------:R-:W-:-:S13]  /*3490*/  ISETP.NE.AND P0, PT, R0, 0x18, PT ;  /* 0x000000180000780c */ /* 0x000fda0003f05270 */
[----:B------:R-:W-:Y:S05]  /*34a0*/  @P0 BRA `(.L_x_16405) ;  /* 0x000007e000000947 */ /* 0x000fea0003800000 */
[----:B------:R-:W0:Y:S01]  /*34b0*/  I2F.S64 R3, R2 ;  /* 0x0000000200037312 */ /* 0x000e220000301400 */
        /* <DEDUP_REMOVED lines=14> */
.L_x_16419:
[----:B------:R-:W-:Y:S05]  /*35a0*/  BSYNC B0 ;  /* 0x0000000000007941 */ /* 0x000fea0003800000 */
.L_x_16418:
[----:B------:R-:W-:-:S05]  /*35b0*/  LOP3.LUT R5, R0, R5, RZ, 0xfc, !PT ;  /* 0x0000000500057212 */ /* 0x000fca00078efcff */
[----:B------:R0:W-:Y:S01]  /*35c0*/  STG.E.U8 [R16.64], R5 ;  /* 0x0000000510007986 */ /* 0x0001e2000c101124 */
[----:B------:R-:W-:Y:S05]  /*35d0*/  BRA `(.L_x_16406) ;  /* 0x0000082000007947 */ /* 0x000fea0003800000 */
.L_x_16417:
[----:B------:R-:W0:Y:S01]  /*35e0*/  I2F.S64 R3, R2 ;  /* 0x0000000200037312 */ /* 0x000e220000301400 */
        /* <DEDUP_REMOVED lines=12> */
.L_x_16421:
[----:B------:R-:W-:Y:S01]  /*36b0*/  IMAD.MOV.U32 R0, RZ, RZ, 0x7f ;  /* 0x0000007fff007424 */ /* 0x000fe200078e00ff */
[----:B------:R-:W-:-:S04]  /*36c0*/  ISETP.GT.U32.AND P0, PT, R4, 0x7f800000, PT ;  /* 0x7f8000000400780c */ /* 0x000fc80003f04070 */
[----:B------:R-:W-:-:S04]  /*36d0*/  SEL R0, R0, 0x7c, P0 ;  /* 0x0000007c00007807 */ /* 0x000fc80000000000 */
.L_x_16422:
[----:B------:R-:W-:Y:S05]  /*36e0*/  BSYNC B0 ;  /* 0x0000000000007941 */ /* 0x000fea0003800000 */
.L_x_16420:
[----:B------:R-:W-:-:S04]  /*36f0*/  LOP3.LUT R2, R3, 0x80000000, RZ, 0xc0, !PT ;  /* 0x8000000003027812 */ /* 0x000fc800078ec0ff */
[----:B------:R-:W-:-:S04]  /*3700*/  SHF.R.U32.HI R3, RZ, 0x18, R2 ;  /* 0x00000018ff037819 */ /* 0x000fc80000011602 */
[----:B------:R-:W-:-:S05]  /*3710*/  LOP3.LUT R3, R0, R3, RZ, 0xfc, !PT ;  /* 0x0000000300037212 */ /* 0x000fca00078efcff */
[----:B------:R0:W-:Y:S01]  /*3720*/  STG.E.U8 [R16.64], R3 ;  /* 0x0000000310007986 */ /* 0x0001e2000c101124 */
[----:B------:R-:W-:Y:S05]  /*3730*/  BRA `(.L_x_16406) ;  /* 0x000006c000007947 */ /* 0x000fea0003800000 */
.L_x_16416:
[----:B------:R-:W0:Y:S02]  /*3740*/  I2F.S64 R0, R2 ;  /* 0x0000000200007312 */ /* 0x000e240000301400 */
[----:B0-----:R-:W-:-:S05]  /*3750*/  F2FP.BF16.PACK_AB R0, RZ, R0 ;  /* 0x00000000ff00723e */ /* 0x001fca00000010ff */
[----:B------:R0:W-:Y:S01]  /*3760*/  STG.E.U16 [R16.64], R0 ;  /* 0x0000000010007986 */ /* 0x0001e2000c101524 */
[----:B------:R-:W-:Y:S05]  /*3770*/  BRA `(.L_x_16406) ;  /* 0x0000068000007947 */ /* 0x000fea0003800000 */
.L_x_16413:
        /* <DEDUP_REMOVED lines=10> */
.L_x_16425:
[----:B------:R-:W0:Y:S01]  /*3820*/  I2F.S64 R3, R2 ;  /* 0x0000000200037312 */ /* 0x000e220000301400 */
        /* <DEDUP_REMOVED lines=16> */
.L_x_16428:
[----:B------:R-:W-:-:S04]  /*3930*/  LOP3.LUT R2, R3, 0x80000000, RZ, 0xc0, !PT ;  /* 0x8000000003027812 */ /* 0x000fc800078ec0ff */
[----:B------:R-:W-:-:S04]  /*3940*/  SHF.R.U32.HI R3, RZ, 0x18, R2 ;  /* 0x00000018ff037819 */ /* 0x000fc80000011602 */
[----:B------:R-:W-:-:S04]  /*3950*/  LOP3.LUT R0, R0, R3, RZ, 0xfc, !PT ;  /* 0x0000000300007212 */ /* 0x000fc800078efcff */
[----:B------:R-:W-:Y:S02]  /*3960*/  PRMT R8, R0, 0x7610, R8 ;  /* 0x0000761000087816 */ /* 0x000fe40000000008 */
.L_x_16427:
[----:B------:R-:W-:Y:S05]  /*3970*/  BSYNC B0 ;  /* 0x0000000000007941 */ /* 0x000fea0003800000 */
.L_x_16426:
[----:B------:R0:W-:Y:S01]  /*3980*/  STG.E.U8 [R16.64], R8 ;  /* 0x0000000810007986 */ /* 0x0001e2000c101124 */
[----:B------:R-:W-:Y:S05]  /*3990*/  BRA `(.L_x_16406) ;  /* 0x0000046000007947 */ /* 0x000fea0003800000 */
.L_x_16424:
        /* <DEDUP_REMOVED lines=17> */
.L_x_16431:
[----:B------:R-:W-:-:S04]  /*3ab0*/  LOP3.LUT R2, R3, 0x80000000, RZ, 0xc0, !PT ;  /* 0x8000000003027812 */ /* 0x000fc800078ec0ff */
[----:B------:R-:W-:-:S04]  /*3ac0*/  SHF.R.U32.HI R3, RZ, 0x18, R2 ;  /* 0x00000018ff037819 */ /* 0x000fc80000011602 */
[----:B------:R-:W-:-:S04]  /*3ad0*/  LOP3.LUT R0, R0, R3, RZ, 0xfc, !PT ;  /* 0x0000000300007212 */ /* 0x000fc800078efcff */
[----:B------:R-:W-:Y:S02]  /*3ae0*/  PRMT R8, R0, 0x7610, R8 ;  /* 0x0000761000087816 */ /* 0x000fe40000000008 */
.L_x_16430:
[----:B------:R-:W-:Y:S05]  /*3af0*/  BSYNC B0 ;  /* 0x0000000000007941 */ /* 0x000fea0003800000 */
.L_x_16429:
[----:B------:R0:W-:Y:S01]  /*3b00*/  STG.E.U8 [R16.64], R8 ;  /* 0x0000000810007986 */ /* 0x0001e2000c101124 */
[----:B------:R-:W-:Y:S05]  /*3b10*/  BRA `(.L_x_16406) ;  /* 0x000002e000007947 */ /* 0x000fea0003800000 */
.L_x_16423:
[----:B------:R-:W-:-:S13]  /*3b20*/  ISETP.NE.AND P0, PT, R0, 0x1c, PT ;  /* 0x0000001c0000780c */ /* 0x000fda0003f05270 */
[----:B------:R-:W-:Y:S05]  /*3b30*/  @!P0 BRA `(.L_x_16432) ;  /* 0x000002b000008947 */ /* 0x000fea0003800000 */
[----:B------:R-:W-:-:S13]  /*3b40*/  ISETP.NE.AND P0, PT, R0, 0x1d, PT ;  /* 0x0000001d0000780c */ /* 0x000fda0003f05270 */
[----:B------:R-:W-:Y:S05]  /*3b50*/  @!P0 BRA `(.L_x_16433) ;  /* 0x0000027000008947 */ /* 0x000fea0003800000 */
[----:B------:R-:W-:-:S13]  /*3b60*/  ISETP.NE.AND P0, PT, R0, 0x2c, PT ;  /* 0x0000002c0000780c */ /* 0x000fda0003f05270 */
[----:B------:R-:W-:Y:S05]  /*3b70*/  @P0 BRA `(.L_x_16405) ;  /* 0x0000011000000947 */ /* 0x000fea0003800000 */
[----:B------:R-:W0:Y:S01]  /*3b80*/  I2F.S64 R2, R2 ;  /* 0x0000000200027312 */ /* 0x000e220000301400 */
        /* <DEDUP_REMOVED lines=16> */
.L_x_16405:
        /* <DEDUP_REMOVED lines=20> */
.L_x_16433:
[----:B------:R0:W-:Y:S01]  /*3dd0*/  STG.E.64 [R16.64], R2 ;  /* 0x0000000210007986 */ /* 0x0001e2000c101b24 */
[----:B------:R-:W-:Y:S05]  /*3de0*/  BRA `(.L_x_16406) ;  /* 0x0000001000007947 */ /* 0x000fea0003800000 */
.L_x_16432:
[----:B------:R0:W-:Y:S02]  /*3df0*/  STG.E [R16.64], R2 ;  /* 0x0000000210007986 */ /* 0x0001e4000c101924 */
.L_x_16406:
[----:B------:R-:W-:-:S05]  /*3e00*/  IMAD R22, R22, 0x200, R25 ;  /* 0x0000020016167824 */ /* 0x000fca00078e0219 */
[----:B------:R-:W-:Y:S02]  /*3e10*/  IADD3 R23, R22, 0x80, RZ ;  /* 0x0000008016177810 */ /* 0x000fe40007ffe0ff */
.L_x_16332:
[----:B------:R-:W-:Y:S05]  /*3e20*/  BSYNC B6 ;  /* 0x0000000000067941 */ /* 0x000fea0003800000 */
.L_x_16331:
        /* <DEDUP_REMOVED lines=258> */
.L_x_16436:
        /* <DEDUP_REMOVED lines=19> */
.L_x_16440:
[----:B------:R0:W5:Y:S01]  /*4f80*/  LDG.E.U8 R18, [R2.64] ;  /* 0x0000002402127981 */ /* 0x000162000c1e1100 */
[----:B------:R-:W-:Y:S01]  /*4f90*/  IMAD.MOV.U32 R19, RZ, RZ, RZ ;  /* 0x000000ffff137224 */ /* 0x000fe200078e00ff */
[----:B------:R-:W-:Y:S05]  /*4fa0*/  BRA `(.L_x_16442) ;  /* 0x00000d5000007947 */ /* 0x000fea0003800000 */
.L_x_16439:
        /* <DEDUP_REMOVED lines=8> */
.L_x_16444:
[----:B------:R-:W2:Y:S02]  /*5030*/  LDG.E R18, [R2.64] ;  /* 0x0000002402127981 */ /* 0x000ea4000c1e1900 */
[----:B--2---:R-:W-:Y:S01]  /*5040*/  SHF.R.S32.HI R19, RZ, 0x1f, R18 ;  /* 0x0000001fff137819 */ /* 0x004fe20000011412 */
[----:B------:R-:W-:Y:S05]  /*5050*/  BRA `(.L_x_16442) ;  /* 0x00000ca000007947 */ /* 0x000fea0003800000 */
.L_x_16443:
[----:B------:R-:W2:Y:S02]  /*5060*/  LDG.E.S16 R18, [R2.64] ;  /* 0x0000002402127981 */ /* 0x000ea4000c1e1700 */
[----:B--2---:R-:W-:Y:S01]  /*5070*/  SHF.R.S32.HI R19, RZ, 0x1f, R18 ;  /* 0x0000001fff137819 */ /* 0x004fe20000011412 */
[----:B------:R-:W-:Y:S05]  /*5080*/  BRA `(.L_x_16442) ;  /* 0x00000c7000007947 */ /* 0x000fea0003800000 */
.L_x_16438:
        /* <DEDUP_REMOVED lines=9> */
.L_x_16446:
[----:B------:R-:W2:Y:S02]  /*5120*/  LDG.E.U16 R2, [R2.64] ;  /* 0x0000002402027981 */ /* 0x000ea4000c1e1500 */
[----:B--2---:R-:W-:-:S06]  /*5130*/  HADD2.F32 R18, -RZ, R2.H0_H0 ;  /* 0x20000002ff127230 */ /* 0x004fcc0000004100 */
[----:B------:R-:W0:Y:S01]  /*5140*/  F2I.S64.TRUNC R18, R18 ;  /* 0x0000001200127311 */ /* 0x000e22000020d900 */
[----:B------:R-:W-:Y:S05]  /*5150*/  BRA `(.L_x_16442) ;  /* 0x00000ba000007947 */ /* 0x000fea0003800000 */
.L_x_16445:
        /* <DEDUP_REMOVED lines=9> */
.L_x_16448:
[----:B------:R-:W2:Y:S02]  /*51f0*/  LDG.E.U16 R2, [R2.64] ;  /* 0x0000002402027981 */ /* 0x000ea4000c1e1500 */
[----:B--2---:R-:W-:-:S06]  /*5200*/  HADD2.F32 R18, -RZ, R2.H0_H0 ;  /* 0x20000002ff127230 */ /* 0x004fcc0000004100 */
[----:B------:R-:W0:Y:S01]  /*5210*/  F2I.S64.TRUNC R18, R18 ;  /* 0x0000001200127311 */ /* 0x000e22000020d900 */
[----:B------:R-:W-:Y:S05]  /*5220*/  BRA `(.L_x_16442) ;  /* 0x00000ad000007947 */ /* 0x000fea0003800000 */
.L_x_16447:
[----:B------:R-:W2:Y:S02]  /*5230*/  LDG.E.64 R2, [R2.64] ;  /* 0x0000002402027981 */ /* 0x000ea4000c1e1b00 */
[----:B--2---:R0:W1:Y:S01]  /*5240*/  F2I.S64.F64.TRUNC R18, R2 ;  /* 0x0000000200127311 */ /* 0x004062000030d900 */
[----:B------:R-:W-:Y:S05]  /*5250*/  BRA `(.L_x_16442) ;  /* 0x00000aa000007947 */ /* 0x000fea0003800000 */
.L_x_16437:
        /* <DEDUP_REMOVED lines=13> */
.L_x_16451:
[----:B------:R-:W2:Y:S02]  /*5330*/  LDG.E.64 R2, [R2.64] ;  /* 0x0000002402027981 */ /* 0x000ea4000c1e1b00 */
[----:B--2---:R0:W1:Y:S01]  /*5340*/  F2I.S64.F64.TRUNC R18, R2 ;  /* 0x0000000200127311 */ /* 0x004062000030d900 */
[----:B------:R-:W-:Y:S05]  /*5350*/  BRA `(.L_x_16442) ;  /* 0x000009a000007947 */ /* 0x000fea0003800000 */
.L_x_16450:
        /* <DEDUP_REMOVED lines=27> */
.L_x_16453:
        /* <DEDUP_REMOVED lines=14> */
.L_x_16452:
[----:B------:R-:W2:Y:S02]  /*55f0*/  LDG.E.U16 R18, [R2.64] ;  /* 0x0000002402127981 */ /* 0x000ea4000c1e1500 */
[----:B--2---:R-:W-:-:S06]  /*5600*/  PRMT R18, RZ, 0x5410, R18 ;  /* 0x00005410ff127816 */ /* 0x004fcc0000000012 */
[----:B------:R-:W0:Y:S01]  /*5610*/  F2I.S64.TRUNC R18, R18 ;  /* 0x0000001200127311 */ /* 0x000e22000020d900 */
[----:B------:R-:W-:Y:S05]  /*5620*/  BRA `(.L_x_16442) ;  /* 0x000006d000007947 */ /* 0x000fea0003800000 */
.L_x_16449:
        /* <DEDUP_REMOVED lines=11> */
.L_x_16456:
        /* <DEDUP_REMOVED lines=21> */
.L_x_16460:
[----:B------:R-:W-:Y:S05]  /*5830*/  BSYNC B1 ;  /* 0x0000000000017941 */ /* 0x000fea0003800000 */
.L_x_16459:
[----:B------:R-:W-:Y:S01]  /*5840*/  IMAD.SHL.U32 R2, R2, 0x100000, RZ ;  /* 0x0010000002027824 */ /* 0x000fe200078e00ff */
[----:B------:R-:W-:-:S04]  /*5850*/  LEA R3, R0, 0x3b800000, 0x17 ;  /* 0x3b80000000037811 */ /* 0x000fc800078eb8ff */
[----:B------:R-:W-:Y:S02]  /*5860*/  LOP3.LUT R18, R3, R2, R18, 0xfe, !PT ;  /* 0x0000000203127212 */ /* 0x000fe400078efe12 */
.L_x_16458:
[----:B------:R-:W-:Y:S05]  /*5870*/  BSYNC B0 ;  /* 0x0000000000007941 */ /* 0x000fea0003800000 */
.L_x_16457:
[----:B------:R-:W0:Y:S01]  /*5880*/  F2I.S64.TRUNC R18, R18 ;  /* 0x0000001200127311 */ /* 0x000e22000020d900 */
[----:B------:R-:W-:Y:S05]  /*5890*/  BRA `(.L_x_16442) ;  /* 0x0000046000007947 */ /* 0x000fea0003800000 */
.L_x_16455:
        /* <DEDUP_REMOVED lines=21> */
.L_x_16464:
[----:B------:R-:W-:Y:S05]  /*59f0*/  BSYNC B1 ;  /* 0x0000000000017941 */ /* 0x000fea0003800000 */
.L_x_16463:
[----:B------:R-:W-:Y:S01]  /*5a00*/  IMAD.SHL.U32 R2, R2, 0x200000, RZ ;  /* 0x0020000002027824 */ /* 0x000fe200078e00ff */
[----:B------:R-:W-:-:S04]  /*5a10*/  LEA R3, R0, 0x37800000, 0x17 ;  /* 0x3780000000037811 */ /* 0x000fc800078eb8ff */
[----:B------:R-:W-:Y:S02]  /*5a20*/  LOP3.LUT R18, R3, R2, R18, 0xfe, !PT ;  /* 0x0000000203127212 */ /* 0x000fe400078efe12 */
.L_x_16462:
[----:B------:R-:W-:Y:S05]  /*5a30*/  BSYNC B0 ;  /* 0x0000000000007941 */ /* 0x000fea0003800000 */
.L_x_16461:
[----:B------:R-:W0:Y:S01]  /*5a40*/  F2I.S64.TRUNC R18, R18 ;  /* 0x0000001200127311 */ /* 0x000e22000020d900 */
[----:B------:R-:W-:Y:S05]  /*5a50*/  BRA `(.L_x_16442) ;  /* 0x000002a000007947 */ /* 0x000fea0003800000 */
.L_x_16454:
        /* <DEDUP_REMOVED lines=14> */
.L_x_16468:
[----:B------:R-:W-:Y:S05]  /*5b40*/  BSYNC B0 ;  /* 0x0000000000007941 */ /* 0x000fea0003800000 */
.L_x_16467:
[----:B------:R-:W0:Y:S01]  /*5b50*/  F2I.S64.TRUNC R18, R18 ;  /* 0x0000001200127311 */ /* 0x000e22000020d900 */
[----:B------:R-:W-:Y:S05]  /*5b60*/  BRA `(.L_x_16442) ;  /* 0x0000019000007947 */ /* 0x000fea0003800000 */
.L_x_16441:
        /* <DEDUP_REMOVED lines=21> */
.L_x_16466:
[----:B------:R0:W5:Y:S01]  /*5cc0*/  LDG.E.64 R18, [R2.64] ;  /* 0x0000002402127981 */ /* 0x000162000c1e1b00 */
[----:B------:R-:W-:Y:S05]  /*5cd0*/  BRA `(.L_x_16442) ;  /* 0x0000002000007947 */ /* 0x000fea0003800000 */
.L_x_16465:
[----:B------:R0:W5:Y:S01]  /*5ce0*/  LDG.E R18, [R2.64] ;  /* 0x0000002402127981 */ /* 0x000162000c1e1900 */
[----:B------:R-:W-:-:S03]  /*5cf0*/  IMAD.MOV.U32 R19, RZ, RZ, RZ ;  /* 0x000000ffff137224 */ /* 0x000fc600078e00ff */
.L_x_16442:
        /* <DEDUP_REMOVED lines=17> */
.L_x_16472:
[----:B------:R0:W5:Y:S01]  /*5e10*/  LDG.E.U8 R2, [R4.64] ;  /* 0x0000002404027981 */ /* 0x000162000c1e1100 */
[----:B------:R-:W-:Y:S01]  /*5e20*/  IMAD.MOV.U32 R3, RZ, RZ, RZ ;  /* 0x000000ffff037224 */ /* 0x000fe200078e00ff */
[----:B------:R-:W-:Y:S05]  /*5e30*/  BRA `(.L_x_16474) ;  /* 0x00000d5000007947 */ /* 0x000fea0003800000 */
.L_x_16471:
        /* <DEDUP_REMOVED lines=8> */
.L_x_16476:
[----:B------:R-:W2:Y:S02]  /*5ec0*/  LDG.E R2, [R4.64] ;  /* 0x0000002404027981 */ /* 0x000ea4000c1e1900 */
[----:B--2---:R-:W-:Y:S01]  /*5ed0*/  SHF.R.S32.HI R3, RZ, 0x1f, R2 ;  /* 0x0000001fff037819 */ /* 0x004fe20000011402 */
[----:B------:R-:W-:Y:S05]  /*5ee0*/  BRA `(.L_x_16474) ;  /* 0x00000ca000007947 */ /* 0x000fea0003800000 */
.L_x_16475:
[----:B------:R-:W2:Y:S02]  /*5ef0*/  LDG.E.S16 R2, [R4.64] ;  /* 0x0000002404027981 */ /* 0x000ea4000c1e1700 */
[----:B--2---:R-:W-:Y:S01]  /*5f00*/  SHF.R.S32.HI R3, RZ, 0x1f, R2 ;  /* 0x0000001fff037819 */ /* 0x004fe20000011402 */
[----:B------:R-:W-:Y:S05]  /*5f10*/  BRA `(.L_x_16474) ;  /* 0x00000c7000007947 */ /* 0x000fea0003800000 */
.L_x_16470:
        /* <DEDUP_REMOVED lines=9> */
.L_x_16478:
[----:B------:R-:W2:Y:S02]  /*5fb0*/  LDG.E.U16 R4, [R4.64] ;  /* 0x0000002404047981 */ /* 0x000ea4000c1e1500 */
[----:B--2---:R-:W-:-:S06]  /*5fc0*/  HADD2.F32 R2, -RZ, R4.H0_H0 ;  /* 0x20000004ff027230 */ /* 0x004fcc0000004100 */
[----:B------:R-:W0:Y:S01]  /*5fd0*/  F2I.S64.TRUNC R2, R2 ;  /* 0x0000000200027311 */ /* 0x000e22000020d900 */
[----:B------:R-:W-:Y:S05]  /*5fe0*/  BRA `(.L_x_16474) ;  /* 0x00000ba000007947 */ /* 0x000fea0003800000 */
.L_x_16477:
        /* <DEDUP_REMOVED lines=9> */
.L_x_16480:
[----:B------:R-:W2:Y:S02]  /*6080*/  LDG.E.U16 R4, [R4.64] ;  /* 0x0000002404047981 */ /* 0x000ea4000c1e1500 */
[----:B--2---:R-:W-:-:S06]  /*6090*/  HADD2.F32 R2, -RZ, R4.H0_H0 ;  /* 0x20000004ff027230 */ /* 0x004fcc0000004100 */
[----:B------:R-:W0:Y:S01]  /*60a0*/  F2I.S64.TRUNC R2, R2 ;  /* 0x0000000200027311 */ /* 0x000e22000020d900 */
[----:B------:R-:W-:Y:S05]  /*60b0*/  BRA `(.L_x_16474) ;  /* 0x00000ad000007947 */ /* 0x000fea0003800000 */
.L_x_16479:
[----:B------:R-:W2:Y:S02]  /*60c0*/  LDG.E.64 R2, [R4.64] ;  /* 0x0000002404027981 */ /* 0x000ea4000c1e1b00 */
[----:B--2---:R-:W0:Y:S01]  /*60d0*/  F2I.S64.F64.TRUNC R2, R2 ;  /* 0x0000000200027311 */ /* 0x004e22000030d900 */
[----:B------:R-:W-:Y:S05]  /*60e0*/  BRA `(.L_x_16474) ;  /* 0x00000aa000007947 */ /* 0x000fea0003800000 */
.L_x_16469:
        /* <DEDUP_REMOVED lines=13> */
.L_x_16483:
[----:B------:R-:W2:Y:S02]  /*61c0*/  LDG.E.64 R2, [R4.64] ;  /* 0x0000002404027981 */ /* 0x000ea4000c1e1b00 */
[----:B--2---:R-:W0:Y:S01]  /*61d0*/  F2I.S64.F64.TRUNC R2, R2 ;  /* 0x0000000200027311 */ /* 0x004e22000030d900 */
[----:B------:R-:W-:Y:S05]  /*61e0*/  BRA `(.L_x_16474) ;  /* 0x000009a000007947 */ /* 0x000fea0003800000 */
.L_x_16482:
        /* <DEDUP_REMOVED lines=27> */
.L_x_16485:
        /* <DEDUP_REMOVED lines=14> */
.L_x_16484:
[----:B------:R-:W2:Y:S02]  /*6480*/  LDG.E.U16 R2, [R4.64] ;  /* 0x0000002404027981 */ /* 0x000ea4000c1e1500 */
[----:B--2---:R-:W-:-:S06]  /*6490*/  PRMT R2, RZ, 0x5410, R2 ;  /* 0x00005410ff027816 */ /* 0x004fcc0000000002 */
[----:B------:R-:W0:Y:S01]  /*64a0*/  F2I.S64.TRUNC R2, R2 ;  /* 0x0000000200027311 */ /* 0x000e22000020d900 */
[----:B------:R-:W-:Y:S05]  /*64b0*/  BRA `(.L_x_16474) ;  /* 0x000006d000007947 */ /* 0x000fea0003800000 */
.L_x_16481:
        /* <DEDUP_REMOVED lines=11> */
.L_x_16488:
        /* <DEDUP_REMOVED lines=21> */
.L_x_16492:
[----:B------:R-:W-:Y:S05]  /*66c0*/  BSYNC B1 ;  /* 0x0000000000017941 */ /* 0x000fea0003800000 */
.L_x_16491:
[----:B------:R-:W-:Y:S01]  /*66d0*/  IMAD.SHL.U32 R2, R2, 0x100000, RZ ;  /* 0x0010000002027824 */ /* 0x000fe200078e00ff */
[----:B------:R-:W-:-:S04]  /*66e0*/  LEA R3, R0, 0x3b800000, 0x17 ;  /* 0x3b80000000037811 */ /* 0x000fc800078eb8ff */
[----:B------:R-:W-:Y:S02]  /*66f0*/  LOP3.LUT R2, R3, R2, R4, 0xfe, !PT ;  /* 0x0000000203027212 */ /* 0x000fe400078efe04 */
.L_x_16490:
[----:B------:R-:W-:Y:S05]  /*6700*/  BSYNC B0 ;  /* 0x0000000000007941 */ /* 0x000fea0003800000 */
.L_x_16489:
[----:B------:R-:W0:Y:S01]  /*6710*/  F2I.S64.TRUNC R2, R2 ;  /* 0x0000000200027311 */ /* 0x000e22000020d900 */
[----:B------:R-:W-:Y:S05]  /*6720*/  BRA `(.L_x_16474) ;  /* 0x0000046000007947 */ /* 0x000fea0003800000 */
.L_x_16487:
        /* <DEDUP_REMOVED lines=21> */
.L_x_16496:
[----:B------:R-:W-:Y:S05]  /*6880*/  BSYNC B1 ;  /* 0x0000000000017941 */ /* 0x000fea0003800000 */
.L_x_16495:
[----:B------:R-:W-:Y:S01]  /*6890*/  IMAD.SHL.U32 R2, R2, 0x200000, RZ ;  /* 0x0020000002027824 */ /* 0x000fe200078e00ff */
[----:B------:R-:W-:-:S04]  /*68a0*/  LEA R3, R0, 0x37800000, 0x17 ;  /* 0x3780000000037811 */ /* 0x000fc800078eb8ff */
[----:B------:R-:W-:Y:S02]  /*68b0*/  LOP3.LUT R2, R3, R2, R4, 0xfe, !PT ;  /* 0x0000000203027212 */ /* 0x000fe400078efe04 */
.L_x_16494:
[----:B------:R-:W-:Y:S05]  /*68c0*/  BSYNC B0 ;  /* 0x0000000000007941 */ /* 0x000fea0003800000 */
.L_x_16493:
[----:B------:R-:W0:Y:S01]  /*68d0*/  F2I.S64.TRUNC R2, R2 ;  /* 0x0000000200027311 */ /* 0x000e22000020d900 */
[----:B------:R-:W-:Y:S05]  /*68e0*/  BRA `(.L_x_16474) ;  /* 0x000002a000007947 */ /* 0x000fea0003800000 */
.L_x_16486:
        /* <DEDUP_REMOVED lines=14> */
.L_x_16500:
[----:B------:R-:W-:Y:S05]  /*69d0*/  BSYNC B0 ;  /* 0x0000000000007941 */ /* 0x000fea0003800000 */
.L_x_16499:
[----:B------:R-:W0:Y:S01]  /*69e0*/  F2I.S64.TRUNC R2, R2 ;  /* 0x0000000200027311 */ /* 0x000e22000020d900 */
[----:B------:R-:W-:Y:S05]  /*69f0*/  BRA `(.L_x_16474) ;  /* 0x0000019000007947 */ /* 0x000fea0003800000 */
.L_x_16473:
        /* <DEDUP_REMOVED lines=21> */
.L_x_16498:
[----:B------:R0:W5:Y:S01]  /*6b50*/  LDG.E.64 R2, [R4.64] ;  /* 0x0000002404027981 */ /* 0x000162000c1e1b00 */
[----:B------:R-:W-:Y:S05]  /*6b60*/  BRA `(.L_x_16474) ;  /* 0x0000002000007947 */ /* 0x000fea0003800000 */
.L_x_16497:
[----:B------:R0:W5:Y:S01]  /*6b70*/  LDG.E R2, [R4.64] ;  /* 0x0000002404027981 */ /* 0x000162000c1e1900 */
[----:B------:R-:W-:-:S05]  /*6b80*/  IMAD.MOV.U32 R3, RZ, RZ, RZ ;  /* 0x000000ffff037224 */ /* 0x000fca00078e00ff */
.L_x_16474:
        /* <DEDUP_REMOVED lines=9> */
.L_x_16502:
        /* <DEDUP_REMOVED lines=19> */
.L_x_16503:
[----:B------:R-:W-:Y:S05]  /*6d50*/  BSYNC B0 ;  /* 0x0000000000007941 */ /* 0x000fea0003800000 */
.L_x_16501:
        /* <DEDUP_REMOVED lines=14> */
.L_x_16507:
[----:B------:R0:W-:Y:S01]  /*6e40*/  STG.E.U8 [R16.64], R2 ;  /* 0x0000000210007986 */ /* 0x0001e2000c101124 */
[----:B------:R-:W-:Y:S05]  /*6e50*/  BRA `(.L_x_16509) ;  /* 0x00000d7000007947 */ /* 0x000fea0003800000 */
.L_x_16506:
        /* <DEDUP_REMOVED lines=8> */
.L_x_16511:
[----:B------:R0:W-:Y:S01]  /*6ee0*/  STG.E [R16.64], R2 ;  /* 0x0000000210007986 */ /* 0x0001e2000c101924 */
[----:B------:R-:W-:Y:S05]  /*6ef0*/  BRA `(.L_x_16509) ;  /* 0x00000cd000007947 */ /* 0x000fea0003800000 */
.L_x_16510:
[----:B------:R0:W-:Y:S01]  /*6f00*/  STG.E.U16 [R16.64], R2 ;  /* 0x0000000210007986 */ /* 0x0001e2000c101524 */
[----:B------:R-:W-:Y:S05]  /*6f10*/  BRA `(.L_x_16509) ;  /* 0x00000cb000007947 */ /* 0x000fea0003800000 */
.L_x_16505:
        /* <DEDUP_REMOVED lines=9> */
.L_x_16513:
[----:B------:R-:W0:Y:S02]  /*6fb0*/  I2F.S64 R0, R2 ;  /* 0x0000000200007312 */ /* 0x000e240000301400 */
[----:B0-----:R-:W-:-:S05]  /*6fc0*/  F2FP.PACK_AB R0, RZ, R0 ;  /* 0x00000000ff00723e */ /* 0x001fca00000000ff */
[----:B------:R0:W-:Y:S01]  /*6fd0*/  STG.E.U16 [R16.64], R0 ;  /* 0x0000000010007986 */ /* 0x0001e2000c101524 */
[----:B------:R-:W-:Y:S05]  /*6fe0*/  BRA `(.L_x_16509) ;  /* 0x00000be000007947 */ /* 0x000fea0003800000 */
.L_x_16512:
        /* <DEDUP_REMOVED lines=10> */
.L_x_16515:
[----:B------:R-:W0:Y:S02]  /*7090*/  I2F.S64 R2, R2 ;  /* 0x0000000200027312 */ /* 0x000e240000301400 */
[----:B0-----:R-:W-:-:S04]  /*70a0*/  F2FP.PACK_AB R3, RZ, R2 ;  /* 0x00000002ff03723e */ /* 0x001fc800000000ff */
[----:B------:R-:W-:-:S05]  /*70b0*/  PRMT R3, R3, 0x5410, RZ ;  /* 0x0000541003037816 */ /* 0x000fca00000000ff */
[----:B------:R0:W-:Y:S01]  /*70c0*/  STG.E [R16.64], R3 ;  /* 0x0000000310007986 */ /* 0x0001e2000c101924 */
[----:B------:R-:W-:Y:S05]  /*70d0*/  BRA `(.L_x_16509) ;  /* 0x00000af000007947 */ /* 0x000fea0003800000 */
.L_x_16514:
[----:B------:R-:W0:Y:S02]  /*70e0*/  I2F.F64.S64 R2, R2 ;  /* 0x0000000200027312 */ /* 0x000e240000301c00 */
[----:B0-----:R0:W-:Y:S01]  /*70f0*/  STG.E.64 [R16.64], R2 ;  /* 0x0000000210007986 */ /* 0x0011e2000c101b24 */
[----:B------:R-:W-:Y:S05]  /*7100*/  BRA `(.L_x_16509) ;  /* 0x00000ac000007947 */ /* 0x000fea0003800000 */
.L_x_16504:
        /* <DEDUP_REMOVED lines=13> */
.L_x_16518:
[----:B------:R-:W0:Y:S01]  /*71e0*/  I2F.F64.S64 R4, R2 ;  /* 0x0000000200047312 */ /* 0x000e220000301c00 */
[----:B------:R-:W-:-:S05]  /*71f0*/  CS2R R6, SRZ ;  /* 0x0000000000067805 */ /* 0x000fca000001ff00 */
[----:B0-----:R0:W-:Y:S01]  /*7200*/  STG.E.128 [R16.64], R4 ;  /* 0x0000000410007986 */ /* 0x0011e2000c101d24 */
[----:B------:R-:W-:Y:S05]  /*7210*/  BRA `(.L_x_16509) ;  /* 0x000009b000007947 */ /* 0x000fea0003800000 */
.L_x_16517:
        /* <DEDUP_REMOVED lines=21> */
.L_x_16522:
[----:B------:R-:W-:Y:S05]  /*7370*/  BSYNC B0 ;  /* 0x0000000000007941 */ /* 0x000fea0003800000 */
.L_x_16521:
[----:B------:R-:W-:-:S05]  /*7380*/  LOP3.LUT R5, R0, R5, RZ, 0xfc, !PT ;  /* 0x0000000500057212 */ /* 0x000fca00078efcff */
[----:B------:R0:W-:Y:S01]  /*7390*/  STG.E.U8 [R16.64], R5 ;  /* 0x0000000510007986 */ /* 0x0001e2000c101124 */
[----:B------:R-:W-:Y:S05]  /*73a0*/  BRA `(.L_x_16509) ;  /* 0x0000082000007947 */ /* 0x000fea0003800000 */
.L_x_16520:
        /* <DEDUP_REMOVED lines=13> */
.L_x_16524:
[----:B------:R-:W-:Y:S01]  /*7480*/  IMAD.MOV.U32 R0, RZ, RZ, 0x7f ;  /* 0x0000007fff007424 */ /* 0x000fe200078e00ff */
[----:B------:R-:W-:-:S04]  /*7490*/  ISETP.GT.U32.AND P0, PT, R4, 0x7f800000, PT ;  /* 0x7f8000000400780c */ /* 0x000fc80003f04070 */
[----:B------:R-:W-:-:S04]  /*74a0*/  SEL R0, R0, 0x7c, P0 ;  /* 0x0000007c00007807 */ /* 0x000fc80000000000 */
.L_x_16525:
[----:B------:R-:W-:Y:S05]  /*74b0*/  BSYNC B0 ;  /* 0x0000000000007941 */ /* 0x000fea0003800000 */
.L_x_16523:
[----:B------:R-:W-:-:S04]  /*74c0*/  LOP3.LUT R2, R3, 0x80000000, RZ, 0xc0, !PT ;  /* 0x8000000003027812 */ /* 0x000fc800078ec0ff */
[----:B------:R-:W-:-:S04]  /*74d0*/  SHF.R.U32.HI R3, RZ, 0x18, R2 ;  /* 0x00000018ff037819 */ /* 0x000fc80000011602 */
[----:B------:R-:W-:-:S05]  /*74e0*/  LOP3.LUT R3, R0, R3, RZ, 0xfc, !PT ;  /* 0x0000000300037212 */ /* 0x000fca00078efcff */
[----:B------:R0:W-:Y:S01]  /*74f0*/  STG.E.U8 [R16.64], R3 ;  /* 0x0000000310007986 */ /* 0x0001e2000c101124 */
[----:B------:R-:W-:Y:S05]  /*7500*/  BRA `(.L_x_16509) ;  /* 0x000006c000007947 */ /* 0x000fea0003800000 */
.L_x_16519:
[----:B------:R-:W0:Y:S02]  /*7510*/  I2F.S64 R0, R2 ;  /* 0x0000000200007312 */ /* 0x000e240000301400 */
[----:B0-----:R-:W-:-:S05]  /*7520*/  F2FP.BF16.PACK_AB R0, RZ, R0 ;  /* 0x00000000ff00723e */ /* 0x001fca00000010ff */
[----:B------:R0:W-:Y:S01]  /*7530*/  STG.E.U16 [R16.64], R0 ;  /* 0x0000000010007986 */ /* 0x0001e2000c101524 */
[----:B------:R-:W-:Y:S05]  /*7540*/  BRA `(.L_x_16509) ;  /* 0x0000068000007947 */ /* 0x000fea0003800000 */
.L_x_16516:
        /* <DEDUP_REMOVED lines=10> */
.L_x_16528:
        /* <DEDUP_REMOVED lines=17> */
.L_x_16531:
[----:B------:R-:W-:-:S04]  /*7700*/  LOP3.LUT R2, R3, 0x80000000, RZ, 0xc0, !PT ;  /* 0x8000000003027812 */ /* 0x000fc800078ec0ff */
[----:B------:R-:W-:-:S04]  /*7710*/  SHF.R.U32.HI R3, RZ, 0x18, R2 ;  /* 0x00000018ff037819 */ /* 0x000fc80000011602 */
[----:B------:R-:W-:-:S04]  /*7720*/  LOP3.LUT R0, R0, R3, RZ, 0xfc, !PT ;  /* 0x0000000300007212 */ /* 0x000fc800078efcff */
[----:B------:R-:W-:Y:S02]  /*7730*/  PRMT R8, R0, 0x7610, R8 ;  /* 0x0000761000087816 */ /* 0x000fe40000000008 */
.L_x_16530:
[----:B------:R-:W-:Y:S05]  /*7740*/  BSYNC B0 ;  /* 0x0000000000007941 */ /* 0x000fea0003800000 */
.L_x_16529:
[----:B------:R0:W-:Y:S01]  /*7750*/  STG.E.U8 [R16.64], R8 ;  /* 0x0000000810007986 */ /* 0x0001e2000c101124 */
[----:B------:R-:W-:Y:S05]  /*7760*/  BRA `(.L_x_16509) ;  /* 0x0000046000007947 */ /* 0x000fea0003800000 */
.L_x_16527:
        /* <DEDUP_REMOVED lines=17> */
.L_x_16534:
[----:B------:R-:W-:-:S04]  /*7880*/  LOP3.LUT R2, R3, 0x80000000, RZ, 0xc0, !PT ;  /* 0x8000000003027812 */ /* 0x000fc800078ec0ff */
[----:B------:R-:W-:-:S04]  /*7890*/  SHF.R.U32.HI R3, RZ, 0x18, R2 ;  /* 0x00000018ff037819 */ /* 0x000fc80000011602 */
[----:B------:R-:W-:-:S04]  /*78a0*/  LOP3.LUT R0, R0, R3, RZ, 0xfc, !PT ;  /* 0x0000000300007212 */ /* 0x000fc800078efcff */
[----:B------:R-:W-:Y:S02]  /*78b0*/  PRMT R8, R0, 0x7610, R8 ;  /* 0x0000761000087816 */ /* 0x000fe40000000008 */
.L_x_16533:
[----:B------:R-:W-:Y:S05]  /*78c0*/  BSYNC B0 ;  /* 0x0000000000007941 */ /* 0x000fea0003800000 */
.L_x_16532:
[----:B------:R0:W-:Y:S01]  /*78d0*/  STG.E.U8 [R16.64], R8 ;  /* 0x0000000810007986 */ /* 0x0001e2000c101124 */
[----:B------:R-:W-:Y:S05]  /*78e0*/  BRA `(.L_x_16509) ;  /* 0x000002e000007947 */ /* 0x000fea0003800000 */
.L_x_16526:
        /* <DEDUP_REMOVED lines=23> */
.L_x_16508:
        /* <DEDUP_REMOVED lines=20> */
.L_x_16536:
[----:B------:R0:W-:Y:S01]  /*7ba0*/  STG.E.64 [R16.64], R2 ;  /* 0x0000000210007986 */ /* 0x0001e2000c101b24 */
[----:B------:R-:W-:Y:S05]  /*7bb0*/  BRA `(.L_x_16509) ;  /* 0x0000001000007947 */ /* 0x000fea0003800000 */
.L_x_16535:
[----:B------:R0:W-:Y:S02]  /*7bc0*/  STG.E [R16.64], R2 ;  /* 0x0000000210007986 */ /* 0x0001e4000c101924 */
.L_x_16509:
        /* <DEDUP_REMOVED lines=258> */
.L_x_16537:
        /* <DEDUP_REMOVED lines=19> */
.L_x_16541:
[----:B------:R0:W5:Y:S01]  /*8d20*/  LDG.E.U8 R18, [R2.64] ;  /* 0x0000002402127981 */ /* 0x000162000c1e1100 */
[----:B------:R-:W-:Y:S01]  /*8d30*/  IMAD.MOV.U32 R19, RZ, RZ, RZ ;  /* 0x000000ffff137224 */ /* 0x000fe200078e00ff */
[----:B------:R-:W-:Y:S05]  /*8d40*/  BRA `(.L_x_16543) ;  /* 0x00000d5000007947 */ /* 0x000fea0003800000 */
.L_x_16540:
        /* <DEDUP_REMOVED lines=8> */
.L_x_16545:
[----:B------:R-:W2:Y:S02]  /*8dd0*/  LDG.E R18, [R2.64] ;  /* 0x0000002402127981 */ /* 0x000ea4000c1e1900 */
[----:B--2---:R-:W-:Y:S01]  /*8de0*/  SHF.R.S32.HI R19, RZ, 0x1f, R18 ;  /* 0x0000001fff137819 */ /* 0x004fe20000011412 */
[----:B------:R-:W-:Y:S05]  /*8df0*/  BRA `(.L_x_16543) ;  /* 0x00000ca000007947 */ /* 0x000fea0003800000 */
.L_x_16544:
[----:B------:R-:W2:Y:S02]  /*8e00*/  LDG.E.S16 R18, [R2.64] ;  /* 0x0000002402127981 */ /* 0x000ea4000c1e1700 */
[----:B--2---:R-:W-:Y:S01]  /*8e10*/  SHF.R.S32.HI R19, RZ, 0x1f, R18 ;  /* 0x0000001fff137819 */ /* 0x004fe20000011412 */
[----:B------:R-:W-:Y:S05]  /*8e20*/  BRA `(.L_x_16543) ;  /* 0x00000c7000007947 */ /* 0x000fea0003800000 */
.L_x_16539:
        /* <DEDUP_REMOVED lines=9> */
.L_x_16547:
[----:B------:R-:W2:Y:S02]  /*8ec0*/  LDG.E.U16 R2, [R2.64] ;  /* 0x0000002402027981 */ /* 0x000ea4000c1e1500 */
[----:B--2---:R-:W-:-:S06]  /*8ed0*/  HADD2.F32 R18, -RZ, R2.H0_H0 ;  /* 0x20000002ff127230 */ /* 0x004fcc0000004100 */
[----:B------:R-:W0:Y:S01]  /*8ee0*/  F2I.S64.TRUNC R18, R18 ;  /* 0x0000001200127311 */ /* 0x000e22000020d900 */
[----:B------:R-:W-:Y:S05]  /*8ef0*/  BRA `(.L_x_16543) ;  /* 0x00000ba000007947 */ /* 0x000fea0003800000 */
.L_x_16546:
        /* <DEDUP_REMOVED lines=9> */
.L_x_16549:
[----:B------:R-:W2:Y:S02]  /*8f90*/  LDG.E.U16 R2, [R2.64] ;  /* 0x0000002402027981 */ /* 0x000ea4000c1e1500 */
[----:B--2---:R-:W-:-:S06]  /*8fa0*/  HADD2.F32 R18, -RZ, R2.H0_H0 ;  /* 0x20000002ff127230 */ /* 0x004fcc0000004100 */
[----:B------:R-:W0:Y:S01]  /*8fb0*/  F2I.S64.TRUNC R18, R18 ;  /* 0x0000001200127311 */ /* 0x000e22000020d900 */
[----:B------:R-:W-:Y:S05]  /*8fc0*/  BRA `(.L_x_16543) ;  /* 0x00000ad000007947 */ /* 0x000fea0003800000 */
.L_x_16548:
[----:B------:R-:W2:Y:S02]  /*8fd0*/  LDG.E.64 R2, [R2.64] ;  /* 0x0000002402027981 */ /* 0x000ea4000c1e1b00 */
[----:B--2---:R0:W1:Y:S01]  /*8fe0*/  F2I.S64.F64.TRUNC R18, R2 ;  /* 0x0000000200127311 */ /* 0x004062000030d900 */
[----:B------:R-:W-:Y:S05]  /*8ff0*/  BRA `(.L_x_16543) ;  /* 0x00000aa000007947 */ /* 0x000fea0003800000 */
.L_x_16538:
        /* <DEDUP_REMOVED lines=13> */
.L_x_16552:
[----:B------:R-:W2:Y:S02]  /*90d0*/  LDG.E.64 R2, [R2.64] ;  /* 0x0000002402027981 */ /* 0x000ea4000c1e1b00 */
[----:B--2---:R0:W1:Y:S01]  /*90e0*/  F2I.S64.F64.TRUNC R18, R2 ;  /* 0x0000000200127311 */ /* 0x004062000030d900 */
[----:B------:R-:W-:Y:S05]  /*90f0*/  BRA `(.L_x_16543) ;  /* 0x000009a000007947 */ /* 0x000fea0003800000 */
.L_x_16551:
        /* <DEDUP_REMOVED lines=27> */
.L_x_16554:
        /* <DEDUP_REMOVED lines=14> */
.L_x_16553:
[----:B------:R-:W2:Y:S02]  /*9390*/  LDG.E.U16 R18, [R2.64] ;  /* 0x0000002402127981 */ /* 0x000ea4000c1e1500 */
[----:B--2---:R-:W-:-:S06]  /*93a0*/  PRMT R18, RZ, 0x5410, R18 ;  /* 0x00005410ff127816 */ /* 0x004fcc0000000012 */
[----:B------:R-:W0:Y:S01]  /*93b0*/  F2I.S64.TRUNC R18, R18 ;  /* 0x0000001200127311 */ /* 0x000e22000020d900 */
[----:B------:R-:W-:Y:S05]  /*93c0*/  BRA `(.L_x_16543) ;  /* 0x000006d000007947 */ /* 0x000fea0003800000 */
.L_x_16550:
        /* <DEDUP_REMOVED lines=11> */
.L_x_16557:
        /* <DEDUP_REMOVED lines=21> */
.L_x_16561:
[----:B------:R-:W-:Y:S05]  /*95d0*/  BSYNC B1 ;  /* 0x0000000000017941 */ /* 0x000fea0003800000 */
.L_x_16560:
[----:B------:R-:W-:Y:S01]  /*95e0*/  IMAD.SHL.U32 R2, R2, 0x100000, RZ ;  /* 0x0010000002027824 */ /* 0x000fe200078e00ff */
[----:B------:R-:W-:-:S04]  /*95f0*/  LEA R3, R0, 0x3b800000, 0x17 ;  /* 0x3b80000000037811 */ /* 0x000fc800078eb8ff */
[----:B------:R-:W-:Y:S02]  /*9600*/  LOP3.LUT R18, R3, R2, R18, 0xfe, !PT ;  /* 0x0000000203127212 */ /* 0x000fe400078efe12 */
.L_x_16559:
[----:B------:R-:W-:Y:S05]  /*9610*/  BSYNC B0 ;  /* 0x0000000000007941 */ /* 0x000fea0003800000 */
.L_x_16558:
[----:B------:R-:W0:Y:S01]  /*9620*/  F2I.S64.TRUNC R18, R18 ;  /* 0x0000001200127311 */ /* 0x000e22000020d900 */
[----:B------:R-:W-:Y:S05]  /*9630*/  BRA `(.L_x_16543) ;  /* 0x0000046000007947 */ /* 0x000fea0003800000 */
.L_x_16556:
        /* <DEDUP_REMOVED lines=21> */
.L_x_16565:
[----:B------:R-:W-:Y:S05]  /*9790*/  BSYNC B1 ;  /* 0x0000000000017941 */ /* 0x000fea0003800000 */
.L_x_16564:
[----:B------:R-:W-:Y:S01]  /*97a0*/  IMAD.SHL.U32 R2, R2, 0x200000, RZ ;  /* 0x0020000002027824 */ /* 0x000fe200078e00ff */
[----:B------:R-:W-:-:S04]  /*97b0*/  LEA R3, R0, 0x37800000, 0x17 ;  /* 0x3780000000037811 */ /* 0x000fc800078eb8ff */
[----:B------:R-:W-:Y:S02]  /*97c0*/  LOP3.LUT R18, R3, R2, R18, 0xfe, !PT ;  /* 0x0000000203127212 */ /* 0x000fe400078efe12 */
.L_x_16563:
[----:B------:R-:W-:Y:S05]  /*97d0*/  BSYNC B0 ;  /* 0x0000000000007941 */ /* 0x000fea0003800000 */
.L_x_16562:
[----:B------:R-:W0:Y:S01]  /*97e0*/  F2I.S64.TRUNC R18, R18 ;  /* 0x0000001200127311 */ /* 0x000e22000020d900 */
[----:B------:R-:W-:Y:S05]  /*97f0*/  BRA `(.L_x_16543) ;  /* 0x000002a000007947 */ /* 0x000fea0003800000 */
.L_x_16555:
        /* <DEDUP_REMOVED lines=14> */
.L_x_16569:
[----:B------:R-:W-:Y:S05]  /*98e0*/  BSYNC B0 ;  /* 0x0000000000007941 */ /* 0x000fea0003800000 */
.L_x_16568:
[----:B------:R-:W0:Y:S01]  /*98f0*/  F2I.S64.TRUNC R18, R18 ;  /* 0x0000001200127311 */ /* 0x000e22000020d900 */
[----:B------:R-:W-:Y:S05]  /*9900*/  BRA `(.L_x_16543) ;  /* 0x0000019000007947 */ /* 0x000fea0003800000 */
.L_x_16542:
        /* <DEDUP_REMOVED lines=21> */
.L_x_16567:
[----:B------:R0:W5:Y:S01]  /*9a60*/  LDG.E.64 R18, [R2.64] ;  /* 0x0000002402127981 */ /* 0x000162000c1e1b00 */
[----:B------:R-:W-:Y:S05]  /*9a70*/  BRA `(.L_x_16543) ;  /* 0x0000002000007947 */ /* 0x000fea0003800000 */
.L_x_16566:
[----:B------:R0:W5:Y:S01]  /*9a80*/  LDG.E R18, [R2.64] ;  /* 0x0000002402127981 */ /* 0x000162000c1e1900 */
[----:B------:R-:W-:-:S03]  /*9a90*/  IMAD.MOV.U32 R19, RZ, RZ, RZ ;  /* 0x000000ffff137224 */ /* 0x000fc600078e00ff */
.L_x_16543:
        /* <DEDUP_REMOVED lines=17> */
.L_x_16573:
[----:B------:R0:W5:Y:S01]  /*9bb0*/  LDG.E.U8 R2, [R4.64] ;  /* 0x0000002404027981 */ /* 0x000162000c1e1100 */
[----:B------:R-:W-:Y:S01]  /*9bc0*/  IMAD.MOV.U32 R3, RZ, RZ, RZ ;  /* 0x000000ffff037224 */ /* 0x000fe200078e00ff */
[----:B------:R-:W-:Y:S05]  /*9bd0*/  BRA `(.L_x_16575) ;  /* 0x00000d5000007947 */ /* 0x000fea0003800000 */
.L_x_16572:
        /* <DEDUP_REMOVED lines=8> */
.L_x_16577:
[----:B------:R-:W2:Y:S02]  /*9c60*/  LDG.E R2, [R4.64] ;  /* 0x0000002404027981 */ /* 0x000ea4000c1e1900 */
[----:B--2---:R-:W-:Y:S01]  /*9c70*/  SHF.R.S32.HI R3, RZ, 0x1f, R2 ;  /* 0x0000001fff037819 */ /* 0x004fe20000011402 */
[----:B------:R-:W-:Y:S05]  /*9c80*/  BRA `(.L_x_16575) ;  /* 0x00000ca000007947 */ /* 0x000fea0003800000 */
.L_x_16576:
[----:B------:R-:W2:Y:S02]  /*9c90*/  LDG.E.S16 R2, [R4.64] ;  /* 0x0000002404027981 */ /* 0x000ea4000c1e1700 */
[----:B--2---:R-:W-:Y:S01]  /*9ca0*/  SHF.R.S32.HI R3, RZ, 0x1f, R2 ;  /* 0x0000001fff037819 */ /* 0x004fe20000011402 */
[----:B------:R-:W-:Y:S05]  /*9cb0*/  BRA `(.L_x_16575) ;  /* 0x00000c7000007947 */ /* 0x000fea0003800000 */
.L_x_16571:
        /* <DEDUP_REMOVED lines=9> */
.L_x_16579:
[----:B------:R-:W2:Y:S02]  /*9d50*/  LDG.E.U16 R4, [R4.64] ;  /* 0x0000002404047981 */ /* 0x000ea4000c1e1500 */
[----:B--2---:R-:W-:-:S06]  /*9d60*/  HADD2.F32 R2, -RZ, R4.H0_H0 ;  /* 0x20000004ff027230 */ /* 0x004fcc0000004100 */
[----:B------:R-:W0:Y:S01]  /*9d70*/  F2I.S64.TRUNC R2, R2 ;  /* 0x0000000200027311 */ /* 0x000e22000020d900 */
[----:B------:R-:W-:Y:S05]  /*9d80*/  BRA `(.L_x_16575) ;  /* 0x00000ba000007947 */ /* 0x000fea0003800000 */
.L_x_16578:
        /* <DEDUP_REMOVED lines=9> */
.L_x_16581:
[----:B------:R-:W2:Y:S02]  /*9e20*/  LDG.E.U16 R4, [R4.64] ;  /* 0x0000002404047981 */ /* 0x000ea4000c1e1500 */
[----:B--2---:R-:W-:-:S06]  /*9e30*/  HADD2.F32 R2, -RZ, R4.H0_H0 ;  /* 0x20000004ff027230 */ /* 0x004fcc0000004100 */
[----:B------:R-:W0:Y:S01]  /*9e40*/  F2I.S64.TRUNC R2, R2 ;  /* 0x0000000200027311 */ /* 0x000e22000020d900 */
[----:B------:R-:W-:Y:S05]  /*9e50*/  BRA `(.L_x_16575) ;  /* 0x00000ad000007947 */ /* 0x000fea0003800000 */
.L_x_16580:
[----:B------:R-:W2:Y:S02]  /*9e60*/  LDG.E.64 R2, [R4.64] ;  /* 0x0000002404027981 */ /* 0x000ea4000c1e1b00 */
[----:B--2---:R-:W0:Y:S01]  /*9e70*/  F2I.S64.F64.TRUNC R2, R2 ;  /* 0x0000000200027311 */ /* 0x004e22000030d900 */
[----:B------:R-:W-:Y:S05]  /*9e80*/  BRA `(.L_x_16575) ;  /* 0x00000aa000007947 */ /* 0x000fea0003800000 */
.L_x_16570:
        /* <DEDUP_REMOVED lines=13> */
.L_x_16584:
[----:B------:R-:W2:Y:S02]  /*9f60*/  LDG.E.64 R2, [R4.64] ;  /* 0x0000002404027981 */ /* 0x000ea4000c1e1b00 */
[----:B--2---:R-:W0:Y:S01]  /*9f70*/  F2I.S64.F64.TRUNC R2, R2 ;  /* 0x0000000200027311 */ /* 0x004e22000030d900 */
[----:B------:R-:W-:Y:S05]  /*9f80*/  BRA `(.L_x_16575) ;  /* 0x000009a000007947 */ /* 0x000fea0003800000 */
.L_x_16583:
        /* <DEDUP_REMOVED lines=27> */
.L_x_16586:
        /* <DEDUP_REMOVED lines=14> */
.L_x_16585:
[----:B------:R-:W2:Y:S02]  /*a220*/  LDG.E.U16 R2, [R4.64] ;  /* 0x0000002404027981 */ /* 0x000ea4000c1e1500 */
[----:B--2---:R-:W-:-:S06]  /*a230*/  PRMT R2, RZ, 0x5410, R2 ;  /* 0x00005410ff027816 */ /* 0x004fcc0000000002 */
[----:B------:R-:W0:Y:S01]  /*a240*/  F2I.S64.TRUNC R2, R2 ;  /* 0x0000000200027311 */ /* 0x000e22000020d900 */
[----:B------:R-:W-:Y:S05]  /*a250*/  BRA `(.L_x_16575) ;  /* 0x000006d000007947 */ /* 0x000fea0003800000 */
.L_x_16582:
        /* <DEDUP_REMOVED lines=11> */
.L_x_16589:
        /* <DEDUP_REMOVED lines=21> */
.L_x_16593:
[----:B------:R-:W-:Y:S05]  /*a460*/  BSYNC B1 ;  /* 0x0000000000017941 */ /* 0x000fea0003800000 */
.L_x_16592:
[----:B------:R-:W-:Y:S01]  /*a470*/  IMAD.SHL.U32 R2, R2, 0x100000, RZ ;  /* 0x0010000002027824 */ /* 0x000fe200078e00ff */
[----:B------:R-:W-:-:S04]  /*a480*/  LEA R3, R0, 0x3b800000, 0x17 ;  /* 0x3b80000000037811 */ /* 0x000fc800078eb8ff */
[----:B------:R-:W-:Y:S02]  /*a490*/  LOP3.LUT R2, R3, R2, R4, 0xfe, !PT ;  /* 0x0000000203027212 */ /* 0x000fe400078efe04 */
.L_x_16591:
[----:B------:R-:W-:Y:S05]  /*a4a0*/  BSYNC B0 ;  /* 0x0000000000007941 */ /* 0x000fea0003800000 */
.L_x_16590:
[----:B------:R-:W0:Y:S01]  /*a4b0*/  F2I.S64.TRUNC R2, R2 ;  /* 0x0000000200027311 */ /* 0x000e22000020d900 */
[----:B------:R-:W-:Y:S05]  /*a4c0*/  BRA `(.L_x_16575) ;  /* 0x0000046000007947 */ /* 0x000fea0003800000 */
.L_x_16588:
        /* <DEDUP_REMOVED lines=21> */
.L_x_16597:
[----:B------:R-:W-:Y:S05]  /*a620*/  BSYNC B1 ;  /* 0x0000000000017941 */ /* 0x000fea0003800000 */
.L_x_16596:
[----:B------:R-:W-:Y:S01]  /*a630*/  IMAD.SHL.U32 R2, R2, 0x200000, RZ ;  /* 0x0020000002027824 */ /* 0x000fe200078e00ff */
[----:B------:R-:W-:-:S04]  /*a640*/  LEA R3, R0, 0x37800000, 0x17 ;  /* 0x3780000000037811 */ /* 0x000fc800078eb8ff */
[----:B------:R-:W-:Y:S02]  /*a650*/  LOP3.LUT R2, R3, R2, R4, 0xfe, !PT ;  /* 0x0000000203027212 */ /* 0x000fe400078efe04 */
.L_x_16595:
[----:B------:R-:W-:Y:S05]  /*a660*/  BSYNC B0 ;  /* 0x0000000000007941 */ /* 0x000fea0003800000 */
.L_x_16594:
[----:B------:R-:W0:Y:S01]  /*a670*/  F2I.S64.TRUNC R2, R2 ;  /* 0x0000000200027311 */ /* 0x000e22000020d900 */
[----:B------:R-:W-:Y:S05]  /*a680*/  BRA `(.L_x_16575) ;  /* 0x000002a000007947 */ /* 0x000fea0003800000 */
.L_x_16587:
        /* <DEDUP_REMOVED lines=14> */
.L_x_16601:
[----:B------:R-:W-:Y:S05]  /*a770*/  BSYNC B0 ;  /* 0x0000000000007941 */ /* 0x000fea0003800000 */
.L_x_16600:
[----:B------:R-:W0:Y:S01]  /*a780*/  F2I.S64.TRUNC R2, R2 ;  /* 0x0000000200027311 */ /* 0x000e22000020d900 */
[----:B------:R-:W-:Y:S05]  /*a790*/  BRA `(.L_x_16575) ;  /* 0x0000019000007947 */ /* 0x000fea0003800000 */
.L_x_16574:
        /* <DEDUP_REMOVED lines=21> */
.L_x_16599:
[----:B------:R0:W5:Y:S01]  /*a8f0*/  LDG.E.64 R2, [R4.64] ;  /* 0x0000002404027981 */ /* 0x000162000c1e1b00 */
[----:B------:R-:W-:Y:S05]  /*a900*/  BRA `(.L_x_16575) ;  /* 0x0000002000007947 */ /* 0x000fea0003800000 */
.L_x_16598:
[----:B------:R0:W5:Y:S01]  /*a910*/  LDG.E R2, [R4.64] ;  /* 0x0000002404027981 */ /* 0x000162000c1e1900 */
[----:B------:R-:W-:-:S05]  /*a920*/  IMAD.MOV.U32 R3, RZ, RZ, RZ ;  /* 0x000000ffff037224 */ /* 0x000fca00078e00ff */
.L_x_16575:
        /* <DEDUP_REMOVED lines=9> */
.L_x_16603:
        /* <DEDUP_REMOVED lines=19> */
.L_x_16604:
[----:B------:R-:W-:Y:S05]  /*aaf0*/  BSYNC B0 ;  /* 0x0000000000007941 */ /* 0x000fea0003800000 */
.L_x_16602:
        /* <DEDUP_REMOVED lines=14> */
.L_x_16608:
[----:B------:R0:W-:Y:S01]  /*abe0*/  STG.E.U8 [R16.64], R2 ;  /* 0x0000000210007986 */ /* 0x0001e2000c101124 */
[----:B------:R-:W-:Y:S05]  /*abf0*/  BRA `(.L_x_16610) ;  /* 0x00000d7000007947 */ /* 0x000fea0003800000 */
.L_x_16607:
        /* <DEDUP_REMOVED lines=8> */
.L_x_16612:
[----:B------:R0:W-:Y:S01]  /*ac80*/  STG.E [R16.64], R2 ;  /* 0x0000000210007986 */ /* 0x0001e2000c101924 */
[----:B------:R-:W-:Y:S05]  /*ac90*/  BRA `(.L_x_16610) ;  /* 0x00000cd000007947 */ /* 0x000fea0003800000 */
.L_x_16611:
[----:B------:R0:W-:Y:S01]  /*aca0*/  STG.E.U16 [R16.64], R2 ;  /* 0x0000000210007986 */ /* 0x0001e2000c101524 */
[----:B------:R-:W-:Y:S05]  /*acb0*/  BRA `(.L_x_16610) ;  /* 0x00000cb000007947 */ /* 0x000fea0003800000 */
.L_x_16606:
        /* <DEDUP_REMOVED lines=9> */
.L_x_16614:
[----:B------:R-:W0:Y:S02]  /*ad50*/  I2F.S64 R0, R2 ;  /* 0x0000000200007312 */ /* 0x000e240000301400 */
[----:B0-----:R-:W-:-:S05]  /*ad60*/  F2FP.PACK_AB R0, RZ, R0 ;  /* 0x00000000ff00723e */ /* 0x001fca00000000ff */
[----:B------:R0:W-:Y:S01]  /*ad70*/  STG.E.U16 [R16.64], R0 ;  /* 0x0000000010007986 */ /* 0x0001e2000c101524 */
[----:B------:R-:W-:Y:S05]  /*ad80*/  BRA `(.L_x_16610) ;  /* 0x00000be000007947 */ /* 0x000fea0003800000 */
.L_x_16613:
        /* <DEDUP_REMOVED lines=10> */
.L_x_16616:
[----:B------:R-:W0:Y:S02]  /*ae30*/  I2F.S64 R2, R2 ;  /* 0x0000000200027312 */ /* 0x000e240000301400 */
[----:B0-----:R-:W-:-:S04]  /*ae40*/  F2FP.PACK_AB R3, RZ, R2 ;  /* 0x00000002ff03723e */ /* 0x001fc800000000ff */
[----:B------:R-:W-:-:S05]  /*ae50*/  PRMT R3, R3, 0x5410, RZ ;  /* 0x0000541003037816 */ /* 0x000fca00000000ff */
[----:B------:R0:W-:Y:S01]  /*ae60*/  STG.E [R16.64], R3 ;  /* 0x0000000310007986 */ /* 0x0001e2000c101924 */
[----:B------:R-:W-:Y:S05]  /*ae70*/  BRA `(.L_x_16610) ;  /* 0x00000af000007947 */ /* 0x000fea0003800000 */
.L_x_16615:
[----:B------:R-:W0:Y:S02]  /*ae80*/  I2F.F64.S64 R2, R2 ;  /* 0x0000000200027312 */ /* 0x000e240000301c00 */
[----:B0-----:R0:W-:Y:S01]  /*ae90*/  STG.E.64 [R16.64], R2 ;  /* 0x0000000210007986 */ /* 0x0011e2000c101b24 */
[----:B------:R-:W-:Y:S05]  /*aea0*/  BRA `(.L_x_16610) ;  /* 0x00000ac000007947 */ /* 0x000fea0003800000 */
.L_x_16605:
        /* <DEDUP_REMOVED lines=13> */
.L_x_16619:
[----:B------:R-:W0:Y:S01]  /*af80*/  I2F.F64.S64 R4, R2 ;  /* 0x0000000200047312 */ /* 0x000e220000301c00 */
[----:B------:R-:W-:-:S05]  /*af90*/  CS2R R6, SRZ ;  /* 0x0000000000067805 */ /* 0x000fca000001ff00 */
[----:B0-----:R0:W-:Y:S01]  /*afa0*/  STG.E.128 [R16.64], R4 ;  /* 0x0000000410007986 */ /* 0x0011e2000c101d24 */
[----:B------:R-:W-:Y:S05]  /*afb0*/  BRA `(.L_x_16610) ;  /* 0x000009b000007947 */ /* 0x000fea0003800000 */
.L_x_16618:
        /* <DEDUP_REMOVED lines=21> */
.L_x_16623:
[----:B------:R-:W-:Y:S05]  /*b110*/  BSYNC B0 ;  /* 0x0000000000007941 */ /* 0x000fea0003800000 */
.L_x_16622:
[----:B------:R-:W-:-:S05]  /*b120*/  LOP3.LUT R5, R0, R5, RZ, 0xfc, !PT ;  /* 0x0000000500057212 */ /* 0x000fca00078efcff */
[----:B------:R0:W-:Y:S01]  /*b130*/  STG.E.U8 [R16.64], R5 ;  /* 0x0000000510007986 */ /* 0x0001e2000c101124 */
[----:B------:R-:W-:Y:S05]  /*b140*/  BRA `(.L_x_16610) ;  /* 0x0000082000007947 */ /* 0x000fea0003800000 */
.L_x_16621:
        /* <DEDUP_REMOVED lines=13> */
.L_x_16625:
[----:B------:R-:W-:Y:S01]  /*b220*/  IMAD.MOV.U32 R0, RZ, RZ, 0x7f ;  /* 0x0000007fff007424 */ /* 0x000fe200078e00ff */
[----:B------:R-:W-:-:S04]  /*b230*/  ISETP.GT.U32.AND P0, PT, R4, 0x7f800000, PT ;  /* 0x7f8000000400780c */ /* 0x000fc80003f04070 */
[----:B------:R-:W-:-:S04]  /*b240*/  SEL R0, R0, 0x7c, P0 ;  /* 0x0000007c00007807 */ /* 0x000fc80000000000 */
.L_x_16626:
[----:B------:R-:W-:Y:S05]  /*b250*/  BSYNC B0 ;  /* 0x0000000000007941 */ /* 0x000fea0003800000 */
.L_x_16624:
[----:B------:R-:W-:-:S04]  /*b260*/  LOP3.LUT R2, R3, 0x80000000, RZ, 0xc0, !PT ;  /* 0x8000000003027812 */ /* 0x000fc800078ec0ff */
[----:B------:R-:W-:-:S04]  /*b270*/  SHF.R.U32.HI R3, RZ, 0x18, R2 ;  /* 0x00000018ff037819 */ /* 0x000fc80000011602 */
[----:B------:R-:W-:-:S05]  /*b280*/  LOP3.LUT R3, R0, R3, RZ, 0xfc, !PT ;  /* 0x0000000300037212 */ /* 0x000fca00078efcff */
[----:B------:R0:W-:Y:S01]  /*b290*/  STG.E.U8 [R16.64], R3 ;  /* 0x0000000310007986 */ /* 0x0001e2000c101124 */
[----:B------:R-:W-:Y:S05]  /*b2a0*/  BRA `(.L_x_16610) ;  /* 0x000006c000007947 */ /* 0x000fea0003800000 */
.L_x_16620:
[----:B------:R-:W0:Y:S02]  /*b2b0*/  I2F.S64 R0, R2 ;  /* 0x0000000200007312 */ /* 0x000e240000301400 */
[----:B0-----:R-:W-:-:S05]  /*b2c0*/  F2FP.BF16.PACK_AB R0, RZ, R0 ;  /* 0x00000000ff00723e */ /* 0x001fca00000010ff */
[----:B------:R0:W-:Y:S01]  /*b2d0*/  STG.E.U16 [R16.64], R0 ;  /* 0x0000000010007986 */ /* 0x0001e2000c101524 */
[----:B------:R-:W-:Y:S05]  /*b2e0*/  BRA `(.L_x_16610) ;  /* 0x0000068000007947 */ /* 0x000fea0003800000 */
.L_x_16617:
        /* <DEDUP_REMOVED lines=10> */
.L_x_16629:
        /* <DEDUP_REMOVED lines=17> */
.L_x_16632:
[----:B------:R-:W-:-:S04]  /*b4a0*/  LOP3.LUT R2, R3, 0x80000000, RZ, 0xc0, !PT ;  /* 0x8000000003027812 */ /* 0x000fc800078ec0ff */
[----:B------:R-:W-:-:S04]  /*b4b0*/  SHF.R.U32.HI R3, RZ, 0x18, R2 ;  /* 0x00000018ff037819 */ /* 0x000fc80000011602 */
[----:B------:R-:W-:-:S04]  /*b4c0*/  LOP3.LUT R0, R0, R3, RZ, 0xfc, !PT ;  /* 0x0000000300007212 */ /* 0x000fc800078efcff */
[----:B------:R-:W-:Y:S02]  /*b4d0*/  PRMT R8, R0, 0x7610, R8 ;  /* 0x0000761000087816 */ /* 0x000fe40000000008 */
.L_x_16631:
[----:B------:R-:W-:Y:S05]  /*b4e0*/  BSYNC B0 ;  /* 0x0000000000007941 */ /* 0x000fea0003800000 */
.L_x_16630:
[----:B------:R0:W-:Y:S01]  /*b4f0*/  STG.E.U8 [R16.64], R8 ;  /* 0x0000000810007986 */ /* 0x0001e2000c101124 */
[----:B------:R-:W-:Y:S05]  /*b500*/  BRA `(.L_x_16610) ;  /* 0x0000046000007947 */ /* 0x000fea0003800000 */
.L_x_16628:
        /* <DEDUP_REMOVED lines=17> */
.L_x_16635:
[----:B------:R-:W-:-:S04]  /*b620*/  LOP3.LUT R2, R3, 0x80000000, RZ, 0xc0, !PT ;  /* 0x8000000003027812 */ /* 0x000fc800078ec0ff */
[----:B------:R-:W-:-:S04]  /*b630*/  SHF.R.U32.HI R3, RZ, 0x18, R2 ;  /* 0x00000018ff037819 */ /* 0x000fc80000011602 */
[----:B------:R-:W-:-:S04]  /*b640*/  LOP3.LUT R0, R0, R3, RZ, 0xfc, !PT ;  /* 0x0000000300007212 */ /* 0x000fc800078efcff */
[----:B------:R-:W-:Y:S02]  /*b650*/  PRMT R8, R0, 0x7610, R8 ;  /* 0x0000761000087816 */ /* 0x000fe40000000008 */
.L_x_16634:
[----:B------:R-:W-:Y:S05]  /*b660*/  BSYNC B0 ;  /* 0x0000000000007941 */ /* 0x000fea0003800000 */
.L_x_16633:
[----:B------:R0:W-:Y:S01]  /*b670*/  STG.E.U8 [R16.64], R8 ;  /* 0x0000000810007986 */ /* 0x0001e2000c101124 */
[----:B------:R-:W-:Y:S05]  /*b680*/  BRA `(.L_x_16610) ;  /* 0x000002e000007947 */ /* 0x000fea0003800000 */
.L_x_16627:
        /* <DEDUP_REMOVED lines=23> */
.L_x_16609:
        /* <DEDUP_REMOVED lines=20> */
.L_x_16637:
[----:B------:R0:W-:Y:S01]  /*b940*/  STG.E.64 [R16.64], R2 ;  /* 0x0000000210007986 */ /* 0x0001e2000c101b24 */
[----:B------:R-:W-:Y:S05]  /*b950*/  BRA `(.L_x_16610) ;  /* 0x0000001000007947 */ /* 0x000fea0003800000 */
.L_x_16636:
[----:B------:R0:W-:Y:S02]  /*b960*/  STG.E [R16.64], R2 ;  /* 0x0000000210007986 */ /* 0x0001e4000c101924 */
.L_x_16610:
[----:B------:R-:W-:Y:S02]  /*b970*/  IADD3 R23, R23, 0x80, RZ ;  /* 0x0000008017177810 */ /* 0x000fe40007ffe0ff */
.L_x_16435:
[----:B------:R-:W-:Y:S05]  /*b980*/  BSYNC B6 ;  /* 0x0000000000067941 */ /* 0x000fea0003800000 */
.L_x_16434:
        /* <DEDUP_REMOVED lines=257> */
.L_x_16638:
        /* <DEDUP_REMOVED lines=19> */
.L_x_16642:
[----:B------:R0:W5:Y:S01]  /*cad0*/  LDG.E.U8 R18, [R2.64] ;  /* 0x0000002402127981 */ /* 0x000162000c1e1100 */
[----:B------:R-:W-:Y:S01]  /*cae0*/  IMAD.MOV.U32 R19, RZ, RZ, RZ ;  /* 0x000000ffff137224 */ /* 0x000fe200078e00ff */
[----:B------:R-:W-:Y:S05]  /*caf0*/  BRA `(.L_x_16644) ;  /* 0x00000d5000007947 */ /* 0x000fea0003800000 */
.L_x_16641:
        /* <DEDUP_REMOVED lines=8> */
.L_x_16646:
[----:B------:R-:W2:Y:S02]  /*cb80*/  LDG.E R18, [R2.64] ;  /* 0x0000002402127981 */ /* 0x000ea4000c1e1900 */
[----:B--2---:R-:W-:Y:S01]  /*cb90*/  SHF.R.S32.HI R19, RZ, 0x1f, R18 ;  /* 0x0000001fff137819 */ /* 0x004fe20000011412 */
[----:B------:R-:W-:Y:S05]  /*cba0*/  BRA `(.L_x_16644) ;  /* 0x00000ca000007947 */ /* 0x000fea0003800000 */
.L_x_16645:
[----:B------:R-:W2:Y:S02]  /*cbb0*/  LDG.E.S16 R18, [R2.64] ;  /* 0x0000002402127981 */ /* 0x000ea4000c1e1700 */
[----:B--2---:R-:W-:Y:S01]  /*cbc0*/  SHF.R.S32.HI R19, RZ, 0x1f, R18 ;  /* 0x0000001fff137819 */ /* 0x004fe20000011412 */
[----:B------:R-:W-:Y:S05]  /*cbd0*/  BRA `(.L_x_16644) ;  /* 0x00000c7000007947 */ /* 0x000fea0003800000 */
.L_x_16640:
        /* <DEDUP_REMOVED lines=9> */
.L_x_16648:
[----:B------:R-:W2:Y:S02]  /*cc70*/  LDG.E.U16 R2, [R2.64] ;  /* 0x0000002402027981 */ /* 0x000ea4000c1e1500 */
[----:B--2---:R-:W-:-:S06]  /*cc80*/  HADD2.F32 R18, -RZ, R2.H0_H0 ;  /* 0x20000002ff127230 */ /* 0x004fcc0000004100 */
[----:B------:R-:W0:Y:S01]  /*cc90*/  F2I.S64.TRUNC R18, R18 ;  /* 0x0000001200127311 */ /* 0x000e22000020d900 */
[----:B------:R-:W-:Y:S05]  /*cca0*/  BRA `(.L_x_16644) ;  /* 0x00000ba000007947 */ /* 0x000fea0003800000 */
.L_x_16647:
        /* <DEDUP_REMOVED lines=9> */
.L_x_16650:
[----:B------:R-:W2:Y:S02]  /*cd40*/  LDG.E.U16 R2, [R2.64] ;  /* 0x0000002402027981 */ /* 0x000ea4000c1e1500 */
[----:B--2---:R-:W-:-:S06]  /*cd50*/  HADD2.F32 R18, -RZ, R2.H0_H0 ;  /* 0x20000002ff127230 */ /* 0x004fcc0000004100 */
[----:B------:R-:W0:Y:S01]  /*cd60*/  F2I.S64.TRUNC R18, R18 ;  /* 0x0000001200127311 */ /* 0x000e22000020d900 */
[----:B------:R-:W-:Y:S05]  /*cd70*/  BRA `(.L_x_16644) ;  /* 0x00000ad000007947 */ /* 0x000fea0003800000 */
.L_x_16649:
[----:B------:R-:W2:Y:S02]  /*cd80*/  LDG.E.64 R2, [R2.64] ;  /* 0x0000002402027981 */ /* 0x000ea4000c1e1b00 */
[----:B--2---:R0:W1:Y:S01]  /*cd90*/  F2I.S64.F64.TRUNC R18, R2 ;  /* 0x0000000200127311 */ /* 0x004062000030d900 */
[----:B------:R-:W-:Y:S05]  /*cda0*/  BRA `(.L_x_16644) ;  /* 0x00000aa000007947 */ /* 0x000fea0003800000 */
.L_x_16639:
        /* <DEDUP_REMOVED lines=13> */
.L_x_16653:
[----:B------:R-:W2:Y:S02]  /*ce80*/  LDG.E.64 R2, [R2.64] ;  /* 0x0000002402027981 */ /* 0x000ea4000c1e1b00 */
[----:B--2---:R0:W1:Y:S01]  /*ce90*/  F2I.S64.F64.TRUNC R18, R2 ;  /* 0x0000000200127311 */ /* 0x004062000030d900 */
[----:B------:R-:W-:Y:S05]  /*cea0*/  BRA `(.L_x_16644) ;  /* 0x000009a000007947 */ /* 0x000fea0003800000 */
.L_x_16652:
        /* <DEDUP_REMOVED lines=27> */
.L_x_16655:
        /* <DEDUP_REMOVED lines=14> */
.L_x_16654:
[----:B------:R-:W2:Y:S02]  /*d140*/  LDG.E.U16 R18, [R2.64] ;  /* 0x0000002402127981 */ /* 0x000ea4000c1e1500 */
[----:B--2---:R-:W-:-:S06]  /*d150*/  PRMT R18, RZ, 0x5410, R18 ;  /* 0x00005410ff127816 */ /* 0x004fcc0000000012 */
[----:B------:R-:W0:Y:S01]  /*d160*/  F2I.S64.TRUNC R18, R18 ;  /* 0x0000001200127311 */ /* 0x000e22000020d900 */
[----:B------:R-:W-:Y:S05]  /*d170*/  BRA `(.L_x_16644) ;  /* 0x000006d000007947 */ /* 0x000fea0003800000 */
.L_x_16651:
        /* <DEDUP_REMOVED lines=11> */
.L_x_16658:
        /* <DEDUP_REMOVED lines=21> */
.L_x_16662:
[----:B------:R-:W-:Y:S05]  /*d380*/  BSYNC B1 ;  /* 0x0000000000017941 */ /* 0x000fea0003800000 */
.L_x_16661:
[----:B------:R-:W-:Y:S01]  /*d390*/  IMAD.SHL.U32 R2, R2, 0x100000, RZ ;  /* 0x0010000002027824 */ /* 0x000fe200078e00ff */
[----:B------:R-:W-:-:S04]  /*d3a0*/  LEA R3, R0, 0x3b800000, 0x17 ;  /* 0x3b80000000037811 */ /* 0x000fc800078eb8ff */
[----:B------:R-:W-:Y:S02]  /*d3b0*/  LOP3.LUT R18, R3, R2, R18, 0xfe, !PT ;  /* 0x0000000203127212 */ /* 0x000fe400078efe12 */
.L_x_16660:
[----:B------:R-:W-:Y:S05]  /*d3c0*/  BSYNC B0 ;  /* 0x0000000000007941 */ /* 0x000fea0003800000 */
.L_x_16659:
[----:B------:R-:W0:Y:S01]  /*d3d0*/  F2I.S64.TRUNC R18, R18 ;  /* 0x0000001200127311 */ /* 0x000e22000020d900 */
[----:B------:R-:W-:Y:S05]  /*d3e0*/  BRA `(.L_x_16644) ;  /* 0x0000046000007947 */ /* 0x000fea0003800000 */
.L_x_16657:
        /* <DEDUP_REMOVED lines=21> */
.L_x_16666:
[----:B------:R-:W-:Y:S05]  /*d540*/  BSYNC B1 ;  /* 0x0000000000017941 */ /* 0x000fea0003800000 */
.L_x_16665:
[----:B------:R-:W-:Y:S01]  /*d550*/  IMAD.SHL.U32 R2, R2, 0x200000, RZ ;  /* 0x0020000002027824 */ /* 0x000fe200078e00ff */
[----:B------:R-:W-:-:S04]  /*d560*/  LEA R3, R0, 0x37800000, 0x17 ;  /* 0x3780000000037811 */ /* 0x000fc800078eb8ff */
[----:B------:R-:W-:Y:S02]  /*d570*/  LOP3.LUT R18, R3, R2, R18, 0xfe, !PT ;  /* 0x0000000203127212 */ /* 0x000fe400078efe12 */
.L_x_16664:
[----:B------:R-:W-:Y:S05]  /*d580*/  BSYNC B0 ;  /* 0x0000000000007941 */ /* 0x000fea0003800000 */
.L_x_16663:
[----:B------:R-:W0:Y:S01]  /*d590*/  F2I.S64.TRUNC R18, R18 ;  /* 0x0000001200127311 */ /* 0x000e22000020d900 */
[----:B------:R-:W-:Y:S05]  /*d5a0*/  BRA `(.L_x_16644) ;  /* 0x000002a000007947 */ /* 0x000fea0003800000 */
.L_x_16656:
        /* <DEDUP_REMOVED lines=14> */
.L_x_16670:
[----:B------:R-:W-:Y:S05]  /*d690*/  BSYNC B0 ;  /* 0x0000000000007941 */ /* 0x000fea0003800000 */
.L_x_16669:
[----:B------:R-:W0:Y:S01]  /*d6a0*/  F2I.S64.TRUNC R18, R18 ;  /* 0x0000001200127311 */ /* 0x000e22000020d900 */
[----:B------:R-:W-:Y:S05]  /*d6b0*/  BRA `(.L_x_16644) ;  /* 0x0000019000007947 */ /* 0x000fea0003800000 */
.L_x_16643:
        /* <DEDUP_REMOVED lines=21> */
.L_x_16668:
[----:B------:R0:W5:Y:S01]  /*d810*/  LDG.E.64 R18, [R2.64] ;  /* 0x0000002402127981 */ /* 0x000162000c1e1b00 */
[----:B------:R-:W-:Y:S05]  /*d820*/  BRA `(.L_x_16644) ;  /* 0x0000002000007947 */ /* 0x000fea0003800000 */
.L_x_16667:
[----:B------:R0:W5:Y:S01]  /*d830*/  LDG.E R18, [R2.64] ;  /* 0x0000002402127981 */ /* 0x000162000c1e1900 */
[----:B------:R-:W-:-:S03]  /*d840*/  IMAD.MOV.U32 R19, RZ, RZ, RZ ;  /* 0x000000ffff137224 */ /* 0x000fc600078e00ff */
.L_x_16644:
        /* <DEDUP_REMOVED lines=17> */
.L_x_16674:
[----:B------:R0:W5:Y:S01]  /*d960*/  LDG.E.U8 R2, [R22.64] ;  /* 0x0000002416027981 */ /* 0x000162000c1e1100 */
[----:B------:R-:W-:Y:S01]  /*d970*/  IMAD.MOV.U32 R3, RZ, RZ, RZ ;  /* 0x000000ffff037224 */ /* 0x000fe200078e00ff */
[----:B------:R-:W-:Y:S05]  /*d980*/  BRA `(.L_x_16676) ;  /* 0x00000d5000007947 */ /* 0x000fea0003800000 */
.L_x_16673:
        /* <DEDUP_REMOVED lines=8> */
.L_x_16678:
[----:B------:R-:W2:Y:S02]  /*da10*/  LDG.E R2, [R22.64] ;  /* 0x0000002416027981 */ /* 0x000ea4000c1e1900 */
[----:B--2---:R-:W-:Y:S01]  /*da20*/  SHF.R.S32.HI R3, RZ, 0x1f, R2 ;  /* 0x0000001fff037819 */ /* 0x004fe20000011402 */
[----:B------:R-:W-:Y:S05]  /*da30*/  BRA `(.L_x_16676) ;  /* 0x00000ca000007947 */ /* 0x000fea0003800000 */
.L_x_16677:
[----:B------:R-:W2:Y:S02]  /*da40*/  LDG.E.S16 R2, [R22.64] ;  /* 0x0000002416027981 */ /* 0x000ea4000c1e1700 */
[----:B--2---:R-:W-:Y:S01]  /*da50*/  SHF.R.S32.HI R3, RZ, 0x1f, R2 ;  /* 0x0000001fff037819 */ /* 0x004fe20000011402 */
[----:B------:R-:W-:Y:S05]  /*da60*/  BRA `(.L_x_16676) ;  /* 0x00000c7000007947 */ /* 0x000fea0003800000 */
.L_x_16672:
        /* <DEDUP_REMOVED lines=9> */
.L_x_16680:
[----:B------:R-:W2:Y:S02]  /*db00*/  LDG.E.U16 R22, [R22.64] ;  /* 0x0000002416167981 */ /* 0x000ea4000c1e1500 */
[----:B--2---:R-:W-:-:S06]  /*db10*/  HADD2.F32 R2, -RZ, R22.H0_H0 ;  /* 0x20000016ff027230 */ /* 0x004fcc0000004100 */
[----:B------:R-:W0:Y:S01]  /*db20*/  F2I.S64.TRUNC R2, R2 ;  /* 0x0000000200027311 */ /* 0x000e22000020d900 */
[----:B------:R-:W-:Y:S05]  /*db30*/  BRA `(.L_x_16676) ;  /* 0x00000ba000007947 */ /* 0x000fea0003800000 */
.L_x_16679:
        /* <DEDUP_REMOVED lines=9> */
.L_x_16682:
[----:B------:R-:W2:Y:S02]  /*dbd0*/  LDG.E.U16 R22, [R22.64] ;  /* 0x0000002416167981 */ /* 0x000ea4000c1e1500 */
[----:B--2---:R-:W-:-:S06]  /*dbe0*/  HADD2.F32 R2, -RZ, R22.H0_H0 ;  /* 0x20000016ff027230 */ /* 0x004fcc0000004100 */
[----:B------:R-:W0:Y:S01]  /*dbf0*/  F2I.S64.TRUNC R2, R2 ;  /* 0x0000000200027311 */ /* 0x000e22000020d900 */
[----:B------:R-:W-:Y:S05]  /*dc00*/  BRA `(.L_x_16676) ;  /* 0x00000ad000007947 */ /* 0x000fea0003800000 */
.L_x_16681:
[----:B------:R-:W2:Y:S02]  /*dc10*/  LDG.E.64 R2, [R22.64] ;  /* 0x0000002416027981 */ /* 0x000ea4000c1e1b00 */
[----:B--2---:R-:W0:Y:S01]  /*dc20*/  F2I.S64.F64.TRUNC R2, R2 ;  /* 0x0000000200027311 */ /* 0x004e22000030d900 */
[----:B------:R-:W-:Y:S05]  /*dc30*/  BRA `(.L_x_16676) ;  /* 0x00000aa000007947 */ /* 0x000fea0003800000 */
.L_x_16671:
        /* <DEDUP_REMOVED lines=13> */
.L_x_16685:
[----:B------:R-:W2:Y:S02]  /*dd10*/  LDG.E.64 R2, [R22.64] ;  /* 0x0000002416027981 */ /* 0x000ea4000c1e1b00 */
[----:B--2---:R-:W0:Y:S01]  /*dd20*/  F2I.S64.F64.TRUNC R2, R2 ;  /* 0x0000000200027311 */ /* 0x004e22000030d900 */
[----:B------:R-:W-:Y:S05]  /*dd30*/  BRA `(.L_x_16676) ;  /* 0x000009a000007947 */ /* 0x000fea0003800000 */
.L_x_16684:
        /* <DEDUP_REMOVED lines=27> */
.L_x_16687:
        /* <DEDUP_REMOVED lines=14> */
.L_x_16686:
[----:B------:R-:W2:Y:S02]  /*dfd0*/  LDG.E.U16 R2, [R22.64] ;  /* 0x0000002416027981 */ /* 0x000ea4000c1e1500 */
[----:B--2---:R-:W-:-:S06]  /*dfe0*/  PRMT R2, RZ, 0x5410, R2 ;  /* 0x00005410ff027816 */ /* 0x004fcc0000000002 */
[----:B------:R-:W0:Y:S01]  /*dff0*/  F2I.S64.TRUNC R2, R2 ;  /* 0x0000000200027311 */ /* 0x000e22000020d900 */
[----:B------:R-:W-:Y:S05]  /*e000*/  BRA `(.L_x_16676) ;  /* 0x000006d000007947 */ /* 0x000fea0003800000 */
.L_x_16683:
        /* <DEDUP_REMOVED lines=11> */
.L_x_16690:
        /* <DEDUP_REMOVED lines=21> */
.L_x_16694:
[----:B------:R-:W-:Y:S05]  /*e210*/  BSYNC B1 ;  /* 0x0000000000017941 */ /* 0x000fea0003800000 */
.L_x_16693:
[----:B------:R-:W-:Y:S01]  /*e220*/  IMAD.SHL.U32 R2, R2, 0x100000, RZ ;  /* 0x0010000002027824 */ /* 0x000fe200078e00ff */
[----:B------:R-:W-:-:S04]  /*e230*/  LEA R3, R0, 0x3b800000, 0x17 ;  /* 0x3b80000000037811 */ /* 0x000fc800078eb8ff */
[----:B------:R-:W-:Y:S02]  /*e240*/  LOP3.LUT R2, R3, R2, R4, 0xfe, !PT ;  /* 0x0000000203027212 */ /* 0x000fe400078efe04 */
.L_x_16692:
[----:B------:R-:W-:Y:S05]  /*e250*/  BSYNC B0 ;  /* 0x0000000000007941 */ /* 0x000fea0003800000 */
.L_x_16691:
[----:B------:R-:W0:Y:S01]  /*e260*/  F2I.S64.TRUNC R2, R2 ;  /* 0x0000000200027311 */ /* 0x000e22000020d900 */
[----:B------:R-:W-:Y:S05]  /*e270*/  BRA `(.L_x_16676) ;  /* 0x0000046000007947 */ /* 0x000fea0003800000 */
.L_x_16689:
        /* <DEDUP_REMOVED lines=21> */
.L_x_16698:
[----:B------:R-:W-:Y:S05]  /*e3d0*/  BSYNC B1 ;  /* 0x0000000000017941 */ /* 0x000fea0003800000 */
.L_x_16697:
[----:B------:R-:W-:Y:S01]  /*e3e0*/  IMAD.SHL.U32 R2, R2, 0x200000, RZ ;  /* 0x0020000002027824 */ /* 0x000fe200078e00ff */
[----:B------:R-:W-:-:S04]  /*e3f0*/  LEA R3, R0, 0x37800000, 0x17 ;  /* 0x3780000000037811 */ /* 0x000fc800078eb8ff */
[----:B------:R-:W-:Y:S02]  /*e400*/  LOP3.LUT R2, R3, R2, R4, 0xfe, !PT ;  /* 0x0000000203027212 */ /* 0x000fe400078efe04 */
.L_x_16696:
[----:B------:R-:W-:Y:S05]  /*e410*/  BSYNC B0 ;  /* 0x0000000000007941 */ /* 0x000fea0003800000 */
.L_x_16695:
[----:B------:R-:W0:Y:S01]  /*e420*/  F2I.S64.TRUNC R2, R2 ;  /* 0x0000000200027311 */ /* 0x000e22000020d900 */
[----:B------:R-:W-:Y:S05]  /*e430*/  BRA `(.L_x_16676) ;  /* 0x000002a000007947 */ /* 0x000fea0003800000 */
.L_x_16688:
        /* <DEDUP_REMOVED lines=14> */
.L_x_16702:
[----:B------:R-:W-:Y:S05]  /*e520*/  BSYNC B0 ;  /* 0x0000000000007941 */ /* 0x000fea0003800000 */
.L_x_16701:
[----:B------:R-:W0:Y:S01]  /*e530*/  F2I.S64.TRUNC R2, R2 ;  /* 0x0000000200027311 */ /* 0x000e22000020d900 */
[----:B------:R-:W-:Y:S05]  /*e540*/  BRA `(.L_x_16676) ;  /* 0x0000019000007947 */ /* 0x000fea0003800000 */
.L_x_16675:
        /* <DEDUP_REMOVED lines=21> */
.L_x_16700:
[----:B------:R0:W5:Y:S01]  /*e6a0*/  LDG.E.64 R2, [R22.64] ;  /* 0x0000002416027981 */ /* 0x000162000c1e1b00 */
[----:B------:R-:W-:Y:S05]  /*e6b0*/  BRA `(.L_x_16676) ;  /* 0x0000002000007947 */ /* 0x000fea0003800000 */
.L_x_16699:
[----:B------:R0:W5:Y:S01]  /*e6c0*/  LDG.E R2, [R22.64] ;  /* 0x0000002416027981 */ /* 0x000162000c1e1900 */
[----:B------:R-:W-:-:S05]  /*e6d0*/  IMAD.MOV.U32 R3, RZ, RZ, RZ ;  /* 0x000000ffff037224 */ /* 0x000fca00078e00ff */
.L_x_16676:
        /* <DEDUP_REMOVED lines=9> */
.L_x_16704:
        /* <DEDUP_REMOVED lines=19> */
.L_x_16705:
[----:B------:R-:W-:Y:S05]  /*e8a0*/  BSYNC B0 ;  /* 0x0000000000007941 */ /* 0x000fea0003800000 */
.L_x_16703:
        /* <DEDUP_REMOVED lines=14> */
.L_x_16709:
[----:B------:R-:W-:Y:S01]  /*e990*/  STG.E.U8 [R16.64], R2 ;  /* 0x0000000210007986 */ /* 0x000fe2000c101124 */
[----:B------:R-:W-:Y:S05]  /*e9a0*/  EXIT ;  /* 0x000000000000794d */ /* 0x000fea0003800000 */
.L_x_16708:
[----:B------:R-:W-:-:S13]  /*e9b0*/  ISETP.NE.AND P0, PT, R0, 0x2, PT ;  /* 0x000000020000780c */ /* 0x000fda0003f05270 */
[----:B------:R-:W-:Y:S05]  /*e9c0*/  @!P0 BRA `(.L_x_16711) ;  /* 0x0000008000008947 */ /* 0x000fea0003800000 */
[----:B------:R-:W-:-:S13]  /*e9d0*/  ISETP.NE.AND P0, PT, R0, 0x3, PT ;  /* 0x000000030000780c */ /* 0x000fda0003f05270 */
[----:B------:R-:W-:Y:S05]  /*e9e0*/  @!P0 BRA `(.L_x_16712) ;  /* 0x0000004000008947 */ /* 0x000fea0003800000 */
[----:B------:R-:W-:-:S13]  /*e9f0*/  ISETP.NE.AND P0, PT, R0, 0x4, PT ;  /* 0x000000040000780c */ /* 0x000fda0003f05270 */
[----:B------:R-:W-:Y:S05]  /*ea00*/  @P0 BRA `(.L_x_16710) ;  /* 0x00000ba000000947 */ /* 0x000fea0003800000 */
[----:B------:R-:W-:Y:S01]  /*ea10*/  STG.E.64 [R16.64], R2 ;  /* 0x0000000210007986 */ /* 0x000fe2000c101b24 */
[----:B------:R-:W-:Y:S05]  /*ea20*/  EXIT ;  /* 0x000000000000794d */ /* 0x000fea0003800000 */
.L_x_16712:
[----:B------:R-:W-:Y:S01]  /*ea30*/  STG.E [R16.64], R2 ;  /* 0x0000000210007986 */ /* 0x000fe2000c101924 */
[----:B------:R-:W-:Y:S05]  /*ea40*/  EXIT ;  /* 0x000000000000794d */ /* 0x000fea0003800000 */
.L_x_16711:
[----:B------:R-:W-:Y:S01]  /*ea50*/  STG.E.U16 [R16.64], R2 ;  /* 0x0000000210007986 */ /* 0x000fe2000c101524 */
[----:B------:R-:W-:Y:S05]  /*ea60*/  EXIT ;  /* 0x000000000000794d */ /* 0x000fea0003800000 */
.L_x_16707:
[----:B------:R-:W-:-:S13]  /*ea70*/  ISETP.GT.AND P0, PT, R0, 0x6, PT ;  /* 0x000000060000780c */ /* 0x000fda0003f04270 */
[----:B------:R-:W-:Y:S05]  /*ea80*/  @P0 BRA `(.L_x_16713) ;  /* 0x000000b000000947 */ /* 0x000fea0003800000 */
[----:B------:R-:W-:-:S13]  /*ea90*/  ISETP.NE.AND P0, PT, R0, 0x5, PT ;  /* 0x000000050000780c */ /* 0x000fda0003f05270 */
[----:B------:R-:W-:Y:S05]  /*eaa0*/  @!P0 BRA `(.L_x_16714) ;  /* 0x0000005000008947 */ /* 0x000fea0003800000 */
[----:B------:R-:W-:-:S13]  /*eab0*/  ISETP.NE.AND P0, PT, R0, 0x6, PT ;  /* 0x000000060000780c */ /* 0x000fda0003f05270 */
[----:B------:R-:W-:Y:S05]  /*eac0*/  @P0 BRA `(.L_x_16710) ;  /* 0x00000ae000000947 */ /* 0x000fea0003800000 */
[----:B------:R-:W0:Y:S02]  /*ead0*/  I2F.S64 R3, R2 ;  /* 0x0000000200037312 */ /* 0x000e240000301400 */
[----:B0-----:R-:W-:Y:S01]  /*eae0*/  STG.E [R16.64], R3 ;  /* 0x0000000310007986 */ /* 0x001fe2000c101924 */
[----:B------:R-:W-:Y:S05]  /*eaf0*/  EXIT ;  /* 0x000000000000794d */ /* 0x000fea0003800000 */
.L_x_16714:
[----:B------:R-:W0:Y:S02]  /*eb00*/  I2F.S64 R0, R2 ;  /* 0x0000000200007312 */ /* 0x000e240000301400 */
[----:B0-----:R-:W-:-:S05]  /*eb10*/  F2FP.PACK_AB R0, RZ, R0 ;  /* 0x00000000ff00723e */ /* 0x001fca00000000ff */
[----:B------:R-:W-:Y:S01]  /*eb20*/  STG.E.U16 [R16.64], R0 ;  /* 0x0000000010007986 */ /* 0x000fe2000c101524 */
[----:B------:R-:W-:Y:S05]  /*eb30*/  EXIT ;  /* 0x000000000000794d */ /* 0x000fea0003800000 */
.L_x_16713:
        /* <DEDUP_REMOVED lines=8> */
[----:B0-----:R-:W-:Y:S01]  /*ebc0*/  STG.E.64 [R16.64], R4 ;  /* 0x0000000410007986 */ /* 0x001fe2000c101b24 */
[----:B------:R-:W-:Y:S05]  /*ebd0*/  EXIT ;  /* 0x000000000000794d */ /* 0x000fea0003800000 */
.L_x_16716:
[----:B------:R-:W0:Y:S02]  /*ebe0*/  I2F.S64 R2, R2 ;  /* 0x0000000200027312 */ /* 0x000e240000301400 */
[----:B0-----:R-:W-:-:S04]  /*ebf0*/  F2FP.PACK_AB R3, RZ, R2 ;  /* 0x00000002ff03723e */ /* 0x001fc800000000ff */
[----:B------:R-:W-:-:S05]  /*ec00*/  PRMT R3, R3, 0x5410, RZ ;  /* 0x0000541003037816 */ /* 0x000fca00000000ff */
[----:B------:R-:W-:Y:S01]  /*ec10*/  STG.E [R16.64], R3 ;  /* 0x0000000310007986 */ /* 0x000fe2000c101924 */
[----:B------:R-:W-:Y:S05]  /*ec20*/  EXIT ;  /* 0x000000000000794d */ /* 0x000fea0003800000 */
.L_x_16715:
[----:B------:R-:W0:Y:S02]  /*ec30*/  I2F.F64.S64 R2, R2 ;  /* 0x0000000200027312 */ /* 0x000e240000301c00 */
[----:B0-----:R-:W-:Y:S01]  /*ec40*/  STG.E.64 [R16.64], R2 ;  /* 0x0000000210007986 */ /* 0x001fe2000c101b24 */
[----:B------:R-:W-:Y:S05]  /*ec50*/  EXIT ;  /* 0x000000000000794d */ /* 0x000fea0003800000 */
.L_x_16706:
        /* <DEDUP_REMOVED lines=11> */
[----:B------:R-:W-:Y:S01]  /*ed10*/  STG.E.U8 [R16.64], R3 ;  /* 0x0000000310007986 */ /* 0x000fe2000c101124 */
[----:B------:R-:W-:Y:S05]  /*ed20*/  EXIT ;  /* 0x000000000000794d */ /* 0x000fea0003800000 */
.L_x_16719:
[----:B------:R-:W0:Y:S01]  /*ed30*/  I2F.F64.S64 R4, R2 ;  /* 0x0000000200047312 */ /* 0x000e220000301c00 */
[----:B------:R-:W-:-:S05]  /*ed40*/  CS2R R6, SRZ ;  /* 0x0000000000067805 */ /* 0x000fca000001ff00 */
[----:B0-----:R-:W-:Y:S01]  /*ed50*/  STG.E.128 [R16.64], R4 ;  /* 0x0000000410007986 */ /* 0x001fe2000c101d24 */
[----:B------:R-:W-:Y:S05]  /*ed60*/  EXIT ;  /* 0x000000000000794d */ /* 0x000fea0003800000 */
.L_x_16718:
        /* <DEDUP_REMOVED lines=21> */
.L_x_16723:
[----:B------:R-:W-:Y:S05]  /*eec0*/  BSYNC B0 ;  /* 0x0000000000007941 */ /* 0x000fea0003800000 */
.L_x_16722:
[----:B------:R-:W-:-:S05]  /*eed0*/  LOP3.LUT R5, R0, R5, RZ, 0xfc, !PT ;  /* 0x0000000500057212 */ /* 0x000fca00078efcff */
[----:B------:R-:W-:Y:S01]  /*eee0*/  STG.E.U8 [R16.64], R5 ;  /* 0x0000000510007986 */ /* 0x000fe2000c101124 */
[----:B------:R-:W-:Y:S05]  /*eef0*/  EXIT ;  /* 0x000000000000794d */ /* 0x000fea0003800000 */
.L_x_16721:
        /* <DEDUP_REMOVED lines=13> */
.L_x_16725:
[----:B------:R-:W-:Y:S01]  /*efd0*/  IMAD.MOV.U32 R0, RZ, RZ, 0x7f ;  /* 0x0000007fff007424 */ /* 0x000fe200078e00ff */
[----:B------:R-:W-:-:S04]  /*efe0*/  ISETP.GT.U32.AND P0, PT, R4, 0x7f800000, PT ;  /* 0x7f8000000400780c */ /* 0x000fc80003f04070 */
[----:B------:R-:W-:-:S04]  /*eff0*/  SEL R0, R0, 0x7c, P0 ;  /* 0x0000007c00007807 */ /* 0x000fc80000000000 */
.L_x_16726:
[----:B------:R-:W-:Y:S05]  /*f000*/  BSYNC B0 ;  /* 0x0000000000007941 */ /* 0x000fea0003800000 */
.L_x_16724:
[----:B------:R-:W-:-:S04]  /*f010*/  LOP3.LUT R2, R3, 0x80000000, RZ, 0xc0, !PT ;  /* 0x8000000003027812 */ /* 0x000fc800078ec0ff */
[----:B------:R-:W-:-:S04]  /*f020*/  SHF.R.U32.HI R3, RZ, 0x18, R2 ;  /* 0x00000018ff037819 */ /* 0x000fc80000011602 */
[----:B------:R-:W-:-:S05]  /*f030*/  LOP3.LUT R3, R0, R3, RZ, 0xfc, !PT ;  /* 0x0000000300037212 */ /* 0x000fca00078efcff */
[----:B------:R-:W-:Y:S01]  /*f040*/  STG.E.U8 [R16.64], R3 ;  /* 0x0000000310007986 */ /* 0x000fe2000c101124 */
[----:B------:R-:W-:Y:S05]  /*f050*/  EXIT ;  /* 0x000000000000794d */ /* 0x000fea0003800000 */
.L_x_16720:
[----:B------:R-:W0:Y:S02]  /*f060*/  I2F.S64 R0, R2 ;  /* 0x0000000200007312 */ /* 0x000e240000301400 */
[----:B0-----:R-:W-:-:S05]  /*f070*/  F2FP.BF16.PACK_AB R0, RZ, R0 ;  /* 0x00000000ff00723e */ /* 0x001fca00000010ff */
[----:B------:R-:W-:Y:S01]  /*f080*/  STG.E.U16 [R16.64], R0 ;  /* 0x0000000010007986 */ /* 0x000fe2000c101524 */
[----:B------:R-:W-:Y:S05]  /*f090*/  EXIT ;  /* 0x000000000000794d */ /* 0x000fea0003800000 */
.L_x_16717:
        /* <DEDUP_REMOVED lines=10> */
.L_x_16729:
        /* <DEDUP_REMOVED lines=17> */
.L_x_16732:
[----:B------:R-:W-:-:S04]  /*f250*/  LOP3.LUT R2, R3, 0x80000000, RZ, 0xc0, !PT ;  /* 0x8000000003027812 */ /* 0x000fc800078ec0ff */
[----:B------:R-:W-:-:S04]  /*f260*/  SHF.R.U32.HI R3, RZ, 0x18, R2 ;  /* 0x00000018ff037819 */ /* 0x000fc80000011602 */
[----:B------:R-:W-:-:S04]  /*f270*/  LOP3.LUT R0, R0, R3, RZ, 0xfc, !PT ;  /* 0x0000000300007212 */ /* 0x000fc800078efcff */
[----:B------:R-:W-:Y:S02]  /*f280*/  PRMT R8, R0, 0x7610, R8 ;  /* 0x0000761000087816 */ /* 0x000fe40000000008 */
.L_x_16731:
[----:B------:R-:W-:Y:S05]  /*f290*/  BSYNC B0 ;  /* 0x0000000000007941 */ /* 0x000fea0003800000 */
.L_x_16730:
[----:B------:R-:W-:Y:S01]  /*f2a0*/  STG.E.U8 [R16.64], R8 ;  /* 0x0000000810007986 */ /* 0x000fe2000c101124 */
[----:B------:R-:W-:Y:S05]  /*f2b0*/  EXIT ;  /* 0x000000000000794d */ /* 0x000fea0003800000 */
.L_x_16728:
        /* <DEDUP_REMOVED lines=17> */
.L_x_16735:
[----:B------:R-:W-:-:S04]  /*f3d0*/  LOP3.LUT R2, R3, 0x80000000, RZ, 0xc0, !PT ;  /* 0x8000000003027812 */ /* 0x000fc800078ec0ff */
[----:B------:R-:W-:-:S04]  /*f3e0*/  SHF.R.U32.HI R3, RZ, 0x18, R2 ;  /* 0x00000018ff037819 */ /* 0x000fc80000011602 */
[----:B------:R-:W-:-:S04]  /*f3f0*/  LOP3.LUT R0, R0, R3, RZ, 0xfc, !PT ;  /* 0x0000000300007212 */ /* 0x000fc800078efcff */
[----:B------:R-:W-:Y:S02]  /*f400*/  PRMT R8, R0, 0x7610, R8 ;  /* 0x0000761000087816 */ /* 0x000fe40000000008 */
.L_x_16734:
[----:B------:R-:W-:Y:S05]  /*f410*/  BSYNC B0 ;  /* 0x0000000000007941 */ /* 0x000fea0003800000 */
.L_x_16733:
[----:B------:R-:W-:Y:S01]  /*f420*/  STG.E.U8 [R16.64], R8 ;  /* 0x0000000810007986 */ /* 0x000fe2000c101124 */
[----:B------:R-:W-:Y:S05]  /*f430*/  EXIT ;  /* 0x000000000000794d */ /* 0x000fea0003800000 */
.L_x_16727:
        /* <DEDUP_REMOVED lines=23> */
.L_x_16710:
        /* <DEDUP_REMOVED lines=20> */
.L_x_16737:
[----:B------:R-:W-:Y:S01]  /*f6f0*/  STG.E.64 [R16.64], R2 ;  /* 0x0000000210007986 */ /* 0x000fe2000c101b24 */
[----:B------:R-:W-:Y:S05]  /*f700*/  EXIT ;  /* 0x000000000000794d */ /* 0x000fea0003800000 */
.L_x_16736:
[----:B------:R-:W-:Y:S01]  /*f710*/  STG.E [R16.64], R2 ;  /* 0x0000000210007986 */ /* 0x000fe2000c101924 */
[----:B------:R-:W-:Y:S05]  /*f720*/  EXIT ;  /* 0x000000000000794d */ /* 0x000fea0003800000 */
        .weak           $__internal_0_$__cuda_sm20_rem_s64
        .type           $__internal_0_$__cuda_sm20_rem_s64,@function
        .size           $__internal_0_$__cuda_sm20_rem_s64,(.L_x_50445 - $__internal_0_$__cuda_sm20_rem_s64)
$__internal_0_$__cuda_sm20_rem_s64:
[----:B------:R-:W-:Y:S02]  /*f730*/  IADD3 R5, P1, RZ, -R2, RZ ;  /* 0x80000002ff057210 */ /* 0x000fe40007f3e0ff */
[----:B------:R-:W-:-:S03]  /*f740*/  ISETP.GE.AND P0, PT, R3, RZ, PT ;  /* 0x000000ff0300720c */ /* 0x000fc60003f06270 */
[----:B------:R-:W-:Y:S01]  /*f750*/  IMAD.X R6, RZ, RZ, ~R3, P1 ;  /* 0x000000ffff067224 */ /* 0x000fe200008e0e03 */
[----:B------:R-:W-:-:S04]  /*f760*/  SEL R4, R5, R2, !P0 ;  /* 0x0000000205047207 */ /* 0x000fc80004000000 */
[----:B------:R-:W-:-:S04]  /*f770*/  SEL R5, R6, R3, !P0 ;  /* 0x0000000306057207 */ /* 0x000fc80004000000 */
[----:B------:R-:W0:Y:S08]  /*f780*/  I2F.U64.RP R10, R4 ;  /* 0x00000004000a7312 */ /* 0x000e300000309000 */
[----:B0-----:R-:W0:Y:S02]  /*f790*/  MUFU.RCP R10, R10 ;  /* 0x0000000a000a7308 */ /* 0x001e240000001000 */
[----:B0-----:R-:W-:-:S06]  /*f7a0*/  IADD3 R6, R10, 0x1ffffffe, RZ ;  /* 0x1ffffffe0a067810 */ /* 0x001fcc0007ffe0ff */
[----:B------:R-:W0:Y:S02]  /*f7b0*/  F2I.U64.TRUNC R6, R6 ;  /* 0x0000000600067311 */ /* 0x000e24000020d800 */
[----:B0-----:R-:W-:-:S04]  /*f7c0*/  IMAD.WIDE.U32 R8, R6, R4, RZ ;  /* 0x0000000406087225 */ /* 0x001fc800078e00ff */
[----:B------:R-:W-:Y:S01]  /*f7d0*/  IMAD R9, R6, R5, R9 ;  /* 0x0000000506097224 */ /* 0x000fe200078e0209 */
[----:B------:R-:W-:-:S03]  /*f7e0*/  IADD3 R11, P0, RZ, -R8, RZ ;  /* 0x80000008ff0b7210 */ /* 0x000fc60007f1e0ff */
[----:B------:R-:W-:Y:S02]  /*f7f0*/  IMAD R9, R7, R4, R9 ;  /* 0x0000000407097224 */ /* 0x000fe400078e0209 */
[----:B------:R-:W-:-:S04]  /*f800*/  IMAD.HI.U32 R8, R6, R11, RZ ;  /* 0x0000000b06087227 */ /* 0x000fc800078e00ff */
[----:B------:R-:W-:Y:S02]  /*f810*/  IMAD.X R13, RZ, RZ, ~R9, P0 ;  /* 0x000000ffff0d7224 */ /* 0x000fe400000e0e09 */
[----:B------:R-:W-:Y:S02]  /*f820*/  IMAD.MOV.U32 R9, RZ, RZ, R6 ;  /* 0x000000ffff097224 */ /* 0x000fe400078e0006 */
[-C--:B------:R-:W-:Y:S02]  /*f830*/  IMAD R15, R7, R13.reuse, RZ ;  /* 0x0000000d070f7224 */ /* 0x080fe400078e02ff */
[----:B------:R-:W-:-:S06]  /*f840*/  IMAD.WIDE.U32 R8, P0, R6, R13, R8 ;  /* 0x0000000d06087225 */ /* 0x000fcc0007800008 */
[----:B------:R-:W-:-:S04]  /*f850*/  IMAD.HI.U32 R8, P1, R7, R11, R8 ;  /* 0x0000000b07087227 */ /* 0x000fc80007820008 */
[----:B------:R-:W-:Y:S01]  /*f860*/  IMAD.HI.U32 R11, R7, R13, RZ ;  /* 0x0000000d070b7227 */ /* 0x000fe200078e00ff */
[----:B------:R-:W-:-:S03]  /*f870*/  IADD3 R9, P2, R15, R8, RZ ;  /* 0x000000080f097210 */ /* 0x000fc60007f5e0ff */
[----:B------:R-:W-:Y:S02]  /*f880*/  IMAD.X R11, R11, 0x1, R7, P0 ;  /* 0x000000010b0b7824 */ /* 0x000fe400000e0607 */
[----:B------:R-:W-:-:S03]  /*f890*/  IMAD.WIDE.U32 R6, R9, R4, RZ ;  /* 0x0000000409067225 */ /* 0x000fc600078e00ff */
[----:B------:R-:W-:Y:S01]  /*f8a0*/  IADD3.X R11, RZ, RZ, R11, P2, P1 ;  /* 0x000000ffff0b7210 */ /* 0x000fe200017e240b */
[----:B------:R-:W-:Y:S01]  /*f8b0*/  IMAD R7, R9, R5, R7 ;  /* 0x0000000509077224 */ /* 0x000fe200078e0207 */
[----:B------:R-:W-:Y:S02]  /*f8c0*/  IADD3 R13, P0, RZ, -R6, RZ ;  /* 0x80000006ff0d7210 */ /* 0x000fe40007f1e0ff */
[----:B------:R-:W-:Y:S01]  /*f8d0*/  ISETP.GE.AND P1, PT, R19, RZ, PT ;  /* 0x000000ff1300720c */ /* 0x000fe20003f26270 */
[----:B------:R-:W-:Y:S02]  /*f8e0*/  IMAD R7, R11, R4, R7 ;  /* 0x000000040b077224 */ /* 0x000fe400078e0207 */
[----:B------:R-:W-:-:S04]  /*f8f0*/  IMAD.HI.U32 R8, R9, R13, RZ ;  /* 0x0000000d09087227 */ /* 0x000fc800078e00ff */
[----:B------:R-:W-:Y:S01]  /*f900*/  IMAD.X R6, RZ, RZ, ~R7, P0 ;  /* 0x000000ffff067224 */ /* 0x000fe200000e0e07 */
[----:B------:R-:W-:-:S03]  /*f910*/  IADD3 R7, P4, RZ, -R18, RZ ;  /* 0x80000012ff077210 */ /* 0x000fc60007f9e0ff */
[----:B------:R-:W-:-:S04]  /*f920*/  IMAD.WIDE.U32 R8, P0, R9, R6, R8 ;  /* 0x0000000609087225 */ /* 0x000fc80007800008 */
[----:B------:R-:W-:Y:S02]  /*f930*/  IMAD.X R10, RZ, RZ, ~R19, P4 ;  /* 0x000000ffff0a7224 */ /* 0x000fe400020e0e13 */
[----:B------:R-:W-:Y:S01]  /*f940*/  IMAD.HI.U32 R8, P2, R11, R13, R8 ;  /* 0x0000000d0b087227 */ /* 0x000fe20007840008 */
[----:B------:R-:W-:Y:S02]  /*f950*/  SEL R9, R7, R18, !P1 ;  /* 0x0000001207097207 */ /* 0x000fe40004800000 */
[----:B------:R-:W-:Y:S01]  /*f960*/  SEL R19, R10, R19, !P1 ;  /* 0x000000130a137207 */ /* 0x000fe20004800000 */
[CC--:B------:R-:W-:Y:S02]  /*f970*/  IMAD R13, R11.reuse, R6.reuse, RZ ;  /* 0x000000060b0d7224 */ /* 0x0c0fe400078e02ff */
[----:B------:R-:W-:-:S03]  /*f980*/  IMAD.HI.U32 R6, R11, R6, RZ ;  /* 0x000000060b067227 */ /* 0x000fc600078e00ff */
[----:B------:R-:W-:Y:S01]  /*f990*/  IADD3 R8, P3, R13, R8, RZ ;  /* 0x000000080d087210 */ /* 0x000fe20007f7e0ff */
[----:B------:R-:W-:Y:S02]  /*f9a0*/  IMAD.X R11, R6, 0x1, R11, P0 ;  /* 0x00000001060b7824 */ /* 0x000fe400000e060b */
[----:B------:R-:W-:Y:S02]  /*f9b0*/  IMAD.MOV.U32 R7, RZ, RZ, RZ ;  /* 0x000000ffff077224 */ /* 0x000fe400078e00ff */
[----:B------:R-:W-:Y:S01]  /*f9c0*/  IMAD.HI.U32 R6, R8, R9, RZ ;  /* 0x0000000908067227 */ /* 0x000fe200078e00ff */
[----:B------:R-:W-:-:S05]  /*f9d0*/  IADD3.X R10, RZ, RZ, R11, P3, P2 ;  /* 0x000000ffff0a7210 */ /* 0x000fca0001fe440b */
[----:B------:R-:W-:-:S04]  /*f9e0*/  IMAD.WIDE.U32 R6, R8, R19, R6 ;  /* 0x0000001308067225 */ /* 0x000fc800078e0006 */
[C---:B------:R-:W-:Y:S02]  /*f9f0*/  IMAD R11, R10.reuse, R19, RZ ;  /* 0x000000130a0b7224 */ /* 0x040fe400078e02ff */
[----:B------:R-:W-:-:S04]  /*fa00*/  IMAD.HI.U32 R6, P0, R10, R9, R6 ;  /* 0x000000090a067227 */ /* 0x000fc80007800006 */
[----:B------:R-:W-:Y:S01]  /*fa10*/  IMAD.HI.U32 R8, R10, R19, RZ ;  /* 0x000000130a087227 */ /* 0x000fe200078e00ff */
[----:B------:R-:W-:-:S03]  /*fa20*/  IADD3 R11, P2, R11, R6, RZ ;  /* 0x000000060b0b7210 */ /* 0x000fc60007f5e0ff */
[----:B------:R-:W-:Y:S02]  /*fa30*/  IMAD.X R8, RZ, RZ, R8, P0 ;  /* 0x000000ffff087224 */ /* 0x000fe400000e0608 */
[----:B------:R-:W-:-:S04]  /*fa40*/  IMAD.WIDE.U32 R6, R11, R4, RZ ;  /* 0x000000040b067225 */ /* 0x000fc800078e00ff */
[----:B------:R-:W-:Y:S01]  /*fa50*/  IMAD.X R13, RZ, RZ, R8, P2 ;  /* 0x000000ffff0d7224 */ /* 0x000fe200010e0608 */
[----:B------:R-:W-:Y:S01]  /*fa60*/  IADD3 R15, P2, -R6, R9, RZ ;  /* 0x00000009060f7210 */ /* 0x000fe20007f5e1ff */
[----:B------:R-:W-:-:S03]  /*fa70*/  IMAD R11, R11, R5, R7 ;  /* 0x000000050b0b7224 */ /* 0x000fc600078e0207 */
[-C--:B------:R-:W-:Y:S01]  /*fa80*/  ISETP.GE.U32.AND P0, PT, R15, R4.reuse, PT ;  /* 0x000000040f00720c */ /* 0x080fe20003f06070 */
[----:B------:R-:W-:-:S04]  /*fa90*/  IMAD R6, R13, R4, R11 ;  /* 0x000000040d067224 */ /* 0x000fc800078e020b */
[----:B------:R-:W-:Y:S01]  /*faa0*/  IMAD.X R19, R19, 0x1, ~R6, P2 ;  /* 0x0000000113137824 */ /* 0x000fe200010e0e06 */
[----:B------:R-:W-:-:S04]  /*fab0*/  IADD3 R7, P2, R15, -R4, RZ ;  /* 0x800000040f077210 */ /* 0x000fc80007f5e0ff */
[C---:B------:R-:W-:Y:S01]  /*fac0*/  ISETP.GE.U32.AND.EX P0, PT, R19.reuse, R5, PT, P0 ;  /* 0x000000051300720c */ /* 0x040fe20003f06100 */
[----:B------:R-:W-:-:S03]  /*fad0*/  IMAD.X R9, R19, 0x1, ~R5, P2 ;  /* 0x0000000113097824 */ /* 0x000fc600010e0e05 */
[----:B------:R-:W-:Y:S02]  /*fae0*/  SEL R7, R7, R15, P0 ;  /* 0x0000000f07077207 */ /* 0x000fe40000000000 */
[----:B------:R-:W-:Y:S02]  /*faf0*/  SEL R9, R9, R19, P0 ;  /* 0x0000001309097207 */ /* 0x000fe40000000000 */
[CC--:B------:R-:W-:Y:S02]  /*fb00*/  ISETP.GE.U32.AND P0, PT, R7.reuse, R4.reuse, PT ;  /* 0x000000040700720c */ /* 0x0c0fe40003f06070 */
[----:B------:R-:W-:Y:S02]  /*fb10*/  IADD3 R4, P2, R7, -R4, RZ ;  /* 0x8000000407047210 */ /* 0x000fe40007f5e0ff */
[----:B------:R-:W-:-:S03]  /*fb20*/  ISETP.GE.U32.AND.EX P0, PT, R9, R5, PT, P0 ;  /* 0x000000050900720c */ /* 0x000fc60003f06100 */
[----:B------:R-:W-:Y:S01]  /*fb30*/  IMAD.X R5, R9, 0x1, ~R5, P2 ;  /* 0x0000000109057824 */ /* 0x000fe200010e0e05 */
[----:B------:R-:W-:-:S04]  /*fb40*/  SEL R4, R4, R7, P0 ;  /* 0x0000000704047207 */ /* 0x000fc80000000000 */
[----:B------:R-:W-:Y:S02]  /*fb50*/  SEL R5, R5, R9, P0 ;  /* 0x0000000905057207 */ /* 0x000fe40000000000 */
[-C--:B------:R-:W-:Y:S02]  /*fb60*/  IADD3 R7, P2, RZ, -R4.reuse, RZ ;  /* 0x80000004ff077210 */ /* 0x080fe40007f5e0ff */
[----:B------:R-:W-:Y:S02]  /*fb70*/  ISETP.NE.U32.AND P0, PT, R2, RZ, PT ;  /* 0x000000ff0200720c */ /* 0x000fe40003f05070 */
[----:B------:R-:W-:Y:S01]  /*fb80*/  SEL R4, R7, R4, !P1 ;  /* 0x0000000407047207 */ /* 0x000fe20004800000 */
[----:B------:R-:W-:Y:S01]  /*fb90*/  IMAD.X R2, RZ, RZ, ~R5, P2 ;  /* 0x000000ffff027224 */ /* 0x000fe200010e0e05 */
[----:B------:R-:W-:Y:S01]  /*fba0*/  ISETP.NE.AND.EX P0, PT, R3, RZ, PT, P0 ;  /* 0x000000ff0300720c */ /* 0x000fe20003f05300 */
[----:B------:R-:W-:-:S03]  /*fbb0*/  IMAD.MOV.U32 R3, RZ, RZ, 0x0 ;  /* 0x00000000ff037424 */ /* 0x000fc600078e00ff */
[----:B------:R-:W-:Y:S01]  /*fbc0*/  SEL R5, R2, R5, !P1 ;  /* 0x0000000502057207 */ /* 0x000fe20004800000 */
[----:B------:R-:W-:Y:S01]  /*fbd0*/  IMAD.MOV.U32 R2, RZ, RZ, R0 ;  /* 0x000000ffff027224 */ /* 0x000fe200078e0000 */
[----:B------:R-:W-:Y:S02]  /*fbe0*/  SEL R4, R4, 0xffffffff, P0 ;  /* 0xffffffff04047807 */ /* 0x000fe40000000000 */
[----:B------:R-:W-:Y:S01]  /*fbf0*/  SEL R5, R5, 0xffffffff, P0 ;  /* 0xffffffff05057807 */ /* 0x000fe20000000000 */
[----:B------:R-:W-:Y:S06]  /*fc00*/  RET.REL.NODEC R2 `(_ZN2at6native18elementwise_kernelILi128ELi4EZNS0_15gpu_kernel_implINS0_13BinaryFunctorIlllZZZNS0_16fmod_kernel_cudaERNS_18TensorIteratorBaseEENKUlvE_clEvENKUlvE2_clEvEUlllE_EEEEvS5_RKT_EUliE_EEviT1_) ;  /* 0xffff03f002007950 */ /* 0x000fec0003c3ffff */
.L_x_16738:
        /* <DEDUP_REMOVED lines=15> */
.L_x_50445:


//--------------------- .text._ZN2at6native27unrolled_elementwise_kernelINS0_13BinaryFunctorIlllZZZNS0_16fmod_kernel_cudaERNS_18TensorIteratorBaseEENKUlvE_clEvENKUlvE2_clEvEUlllE_EESt5arrayIPcLm3EELi4E23TrivialOffsetCalculatorILi2EjESC_ILi1EjENS0_6memory12LoadWithCastILi2EEENSF_13StoreWithCastILi1EEEEEviT_T0_T2_T3_T4_T5_ --------------------------
	.section	.text._ZN2at6native27unrolled_elementwise_kernelINS0_13BinaryFunctorIlllZZZNS0_16fmod_kernel_cudaERNS_18TensorIteratorBaseEENKUlvE_clEvENKUlvE2_clEvEUlllE_EESt5arrayIPcLm3EELi4E23TrivialOffsetCalculatorILi2EjESC_ILi1EjENS0_6memory12LoadWithCastILi2EEENSF_13StoreWithCastILi1EEEEEviT_T0_T2_T3_T4_T5_,"ax",@progbits
	.sectioninfo	@"SHI_REGISTERS=40"
	.align	128
        .global         _ZN2at6native27unrolled_elementwise_kernelINS0_13BinaryFunctorIlllZZZNS0_16fmod_kernel_cudaERNS_18TensorIteratorBaseEENKUlvE_clEvENKUlvE2_clEvEUlllE_EESt5arrayIPcLm3EELi4E23TrivialOffsetCalculatorILi2EjESC_ILi1EjENS0_6memory12LoadWithCastILi2EEENSF_13StoreWithCastILi1EEEEEviT_T0_T2_T3_T4_T5_
        .type           _ZN2at6native27unrolled_elementwise_kernelINS0_13BinaryFunctorIlllZZZNS0_16fmod_kernel_cudaERNS_18TensorIteratorBaseEENKUlvE_clEvENKUlvE2_clEvEUlllE_EESt5arrayIPcLm3EELi4E23TrivialOffsetCalculatorILi2EjESC_ILi1EjENS0_6memory12LoadWithCastILi2EEENSF_13StoreWithCastILi1EEEEEviT_T0_T2_T3_T4_T5_,@function
        .size           _ZN2at6native27unrolled_elementwise_kernelINS0_13BinaryFunctorIlllZZZNS0_16fmod_kernel_cudaERNS_18TensorIteratorBaseEENKUlvE_clEvENKUlvE2_clEvEUlllE_EESt5arrayIPcLm3EELi4E23TrivialOffsetCalculatorILi2EjESC_ILi1EjENS0_6memory12LoadWithCastILi2EEENSF_13StoreWithCastILi1EEEEEviT_T0_T2_T3_T4_T5_,(.L_x_50446 - _ZN2at6native27unrolled_elementwise_kernelINS0_13BinaryFunctorIlllZZZNS0_16fmod_kernel_cudaERNS_18TensorIteratorBaseEENKUlvE_clEvENKUlvE2_clEvEUlllE_EESt5arrayIPcLm3EELi4E23TrivialOffsetCalculatorILi2EjESC_ILi1EjENS0_6memory12LoadWithCastILi2EEENSF_13StoreWithCastILi1EEEEEviT_T0_T2_T3_T4_T5_)
        .other          _ZN2at6native27unrolled_elementwise_kernelINS0_13BinaryFunctorIlllZZZNS0_16fmod_kernel_cudaERNS_18TensorIteratorBaseEENKUlvE_clEvENKUlvE2_clEvEUlllE_EESt5arrayIPcLm3EELi4E23TrivialOffsetCalculatorILi2EjESC_ILi1EjENS0_6memory12LoadWithCastILi2EEENSF_13StoreWithCastILi1EEEEEviT_T0_T2_T3_T4_T5_,@"STO_CUDA_ENTRY STV_DEFAULT"
_ZN2at6native27unrolled_elementwise_kernelINS0_13BinaryFunctorIlllZZZNS0_16fmod_kernel_cudaERNS_18TensorIteratorBaseEENKUlvE_clEvENKUlvE2_clEvEUlllE_EESt5arrayIPcLm3EELi4E23TrivialOffsetCalculatorILi2EjESC_ILi1EjENS0_6memory12LoadWithCastILi2EEENSF_13StoreWithCastILi1EEEEEviT_T0_T2_T3_T4_T5_:
.text._ZN2at6native27unrolled_elementwise_kernelINS0_13BinaryFunctorIlllZZZNS0_16fmod_kernel_cudaERNS_18TensorIteratorBaseEENKUlvE_clEvENKUlvE2_clEvEUlllE_EESt5arrayIPcLm3EELi4E23TrivialOffsetCalculatorILi2EjESC_ILi1EjENS0_6memory12LoadWithCastILi2EEENSF_13StoreWithCastILi1EEEEEviT_T0_T2_T3_T4_T5_:
        /* <DEDUP_REMOVED lines=32> */
.L_x_16744:
[----:B------:R0:W5:Y:S01]  /*0200*/  LDG.E.U8 R30, [R2.64] ;  /* 0x00000024021e7981 */ /* 0x000162000c1e1100 */
[----:B------:R-:W-:Y:S01]  /*0210*/  IMAD.MOV.U32 R31, RZ, RZ, RZ ;  /* 0x000000ffff1f7224 */ /* 0x000fe200078e00ff */
[----:B------:R-:W-:Y:S05]  /*0220*/  BRA `(.L_x_16746) ;  /* 0x00000d6000007947 */ /* 0x000fea0003800000 */
.L_x_16743:
        /* <DEDUP_REMOVED lines=8> */
.L_x_16748:
[----:B------:R-:W2:Y:S02]  /*02b0*/  LDG.E R30, [R2.64] ;  /* 0x00000024021e7981 */ /* 0x000ea4000c1e1900 */
[----:B--2---:R-:W-:Y:S01]  /*02c0*/  SHF.R.S32.HI R31, RZ, 0x1f, R30 ;  /* 0x0000001fff1f7819 */ /* 0x004fe2000001141e */
[----:B------:R-:W-:Y:S05]  /*02d0*/  BRA `(.L_x_16746) ;  /* 0x00000cb000007947 */ /* 0x000fea0003800000 */
.L_x_16747:
[----:B------:R-:W2:Y:S02]  /*02e0*/  LDG.E.S16 R30, [R2.64] ;  /* 0x00000024021e7981 */ /* 0x000ea4000c1e1700 */
[----:B--2---:R-:W-:Y:S01]  /*02f0*/  SHF.R.S32.HI R31, RZ, 0x1f, R30 ;  /* 0x0000001fff1f7819 */ /* 0x004fe2000001141e */
[----:B------:R-:W-:Y:S05]  /*0300*/  BRA `(.L_x_16746) ;  /* 0x00000c8000007947 */ /* 0x000fea0003800000 */
.L_x_16742:
        /* <DEDUP_REMOVED lines=9> */
.L_x_16750:
[----:B------:R-:W2:Y:S02]  /*03a0*/  LDG.E.U16 R2, [R2.64] ;  /* 0x0000002402027981 */ /* 0x000ea4000c1e1500 */
[----:B--2---:R-:W-:-:S06]  /*03b0*/  HADD2.F32 R30, -RZ, R2.H0_H0 ;  /* 0x20000002ff1e7230 */ /* 0x004fcc0000004100 */
[----:B------:R-:W0:Y:S01]  /*03c0*/  F2I.S64.TRUNC R30, R30 ;  /* 0x0000001e001e7311 */ /* 0x000e22000020d900 */
[----:B------:R-:W-:Y:S05]  /*03d0*/  BRA `(.L_x_16746) ;  /* 0x00000bb000007947 */ /* 0x000fea0003800000 */
.L_x_16749:
        /* <DEDUP_REMOVED lines=9> */
.L_x_16752:
[----:B------:R-:W2:Y:S02]  /*0470*/  LDG.E.U16 R2, [R2.64] ;  /* 0x0000002402027981 */ /* 0x000ea4000c1e1500 */
[----:B--2---:R-:W-:-:S06]  /*0480*/  HADD2.F32 R30, -RZ, R2.H0_H0 ;  /* 0x20000002ff1e7230 */ /* 0x004fcc0000004100 */
[----:B------:R-:W0:Y:S01]  /*0490*/  F2I.S64.TRUNC R30, R30 ;  /* 0x0000001e001e7311 */ /* 0x000e22000020d900 */
[----:B------:R-:W-:Y:S05]  /*04a0*/  BRA `(.L_x_16746) ;  /* 0x00000ae000007947 */ /* 0x000fea0003800000 */
.L_x_16751:
[----:B------:R-:W2:Y:S02]  /*04b0*/  LDG.E.64 R2, [R2.64] ;  /* 0x0000002402027981 */ /* 0x000ea4000c1e1b00 */
[----:B--2---:R0:W1:Y:S01]  /*04c0*/  F2I.S64.F64.TRUNC R30, R2 ;  /* 0x00000002001e7311 */ /* 0x004062000030d900 */
[----:B------:R-:W-:Y:S05]  /*04d0*/  BRA `(.L_x_16746) ;  /* 0x00000ab000007947 */ /* 0x000fea0003800000 */
.L_x_16741:
        /* <DEDUP_REMOVED lines=13> */
.L_x_16755:
[----:B------:R-:W2:Y:S02]  /*05b0*/  LDG.E.64 R2, [R2.64] ;  /* 0x0000002402027981 */ /* 0x000ea4000c1e1b00 */
[----:B--2---:R0:W1:Y:S01]  /*05c0*/  F2I.S64.F64.TRUNC R30, R2 ;  /* 0x00000002001e7311 */ /* 0x004062000030d900 */
[----:B------:R-:W-:Y:S05]  /*05d0*/  BRA `(.L_x_16746) ;  /* 0x000009b000007947 */ /* 0x000fea0003800000 */
.L_x_16754:
        /* <DEDUP_REMOVED lines=27> */
.L_x_16757:
        /* <DEDUP_REMOVED lines=15> */
.L_x_16756:
[----:B------:R-:W2:Y:S02]  /*0880*/  LDG.E.U16 R30, [R2.64] ;  /* 0x00000024021e7981 */ /* 0x000ea4000c1e1500 */
[----:B--2---:R-:W-:-:S06]  /*0890*/  PRMT R30, RZ, 0x5410, R30 ;  /* 0x00005410ff1e7816 */ /* 0x004fcc000000001e */
[----:B------:R-:W0:Y:S01]  /*08a0*/  F2I.S64.TRUNC R30, R30 ;  /* 0x0000001e001e7311 */ /* 0x000e22000020d900 */
[----:B------:R-:W-:Y:S05]  /*08b0*/  BRA `(.L_x_16746) ;  /* 0x000006d000007947 */ /* 0x000fea0003800000 */
.L_x_16753:
        /* <DEDUP_REMOVED lines=11> */
.L_x_16760:
        /* <DEDUP_REMOVED lines=21> */
.L_x_16764:
[----:B------:R-:W-:Y:S05]  /*0ac0*/  BSYNC B1 ;  /* 0x0000000000017941 */ /* 0x000fea0003800000 */
.L_x_16763:
[----:B------:R-:W-:Y:S01]  /*0ad0*/  IMAD.SHL.U32 R2, R2, 0x100000, RZ ;  /* 0x0010000002027824 */ /* 0x000fe200078e00ff */
[----:B------:R-:W-:-:S04]  /*0ae0*/  LEA R3, R0, 0x3b800000, 0x17 ;  /* 0x3b80000000037811 */ /* 0x000fc800078eb8ff */
[----:B------:R-:W-:Y:S02]  /*0af0*/  LOP3.LUT R30, R3, R2, R30, 0xfe, !PT ;  /* 0x00000002031e7212 */ /* 0x000fe400078efe1e */
.L_x_16762:
[----:B------:R-:W-:Y:S05]  /*0b00*/  BSYNC B0 ;  /* 0x0000000000007941 */ /* 0x000fea0003800000 */
.L_x_16761:
[----:B------:R-:W0:Y:S01]  /*0b10*/  F2I.S64.TRUNC R30, R30 ;  /* 0x0000001e001e7311 */ /* 0x000e22000020d900 */
[----:B------:R-:W-:Y:S05]  /*0b20*/  BRA `(.L_x_16746) ;  /* 0x0000046000007947 */ /* 0x000fea0003800000 */
.L_x_16759:
        /* <DEDUP_REMOVED lines=21> */
.L_x_16768:
[----:B------:R-:W-:Y:S05]  /*0c80*/  BSYNC B1 ;  /* 0x0000000000017941 */ /* 0x000fea0003800000 */
.L_x_16767:
[----:B------:R-:W-:Y:S01]  /*0c90*/  IMAD.SHL.U32 R2, R2, 0x200000, RZ ;  /* 0x0020000002027824 */ /* 0x000fe200078e00ff */
[----:B------:R-:W-:-:S04]  /*0ca0*/  LEA R3, R0, 0x37800000, 0x17 ;  /* 0x3780000000037811 */ /* 0x000fc800078eb8ff */
[----:B------:R-:W-:Y:S02]  /*0cb0*/  LOP3.LUT R30, R3, R2, R30, 0xfe, !PT ;  /* 0x00000002031e7212 */ /* 0x000fe400078efe1e */
.L_x_16766:
[----:B------:R-:W-:Y:S05]  /*0cc0*/  BSYNC B0 ;  /* 0x0000000000007941 */ /* 0x000fea0003800000 */
.L_x_16765:
[----:B------:R-:W0:Y:S01]  /*0cd0*/  F2I.S64.TRUNC R30, R30 ;  /* 0x0000001e001e7311 */ /* 0x000e22000020d900 */
[----:B------:R-:W-:Y:S05]  /*0ce0*/  BRA `(.L_x_16746) ;  /* 0x000002a000007947 */ /* 0x000fea0003800000 */
.L_x_16758:
        /* <DEDUP_REMOVED lines=14> */
.L_x_16772:
[----:B------:R-:W-:Y:S05]  /*0dd0*/  BSYNC B0 ;  /* 0x0000000000007941 */ /* 0x000fea0003800000 */
.L_x_16771:
[----:B------:R-:W0:Y:S01]  /*0de0*/  F2I.S64.TRUNC R30, R30 ;  /* 0x0000001e001e7311 */ /* 0x000e22000020d900 */
[----:B------:R-:W-:Y:S05]  /*0df0*/  BRA `(.L_x_16746) ;  /* 0x0000019000007947 */ /* 0x000fea0003800000 */
.L_x_16745:
        /* <DEDUP_REMOVED lines=21> */
.L_x_16770:
[----:B------:R0:W5:Y:S01]  /*0f50*/  LDG.E.64 R30, [R2.64] ;  /* 0x00000024021e7981 */ /* 0x000162000c1e1b00 */
[----:B------:R-:W-:Y:S05]  /*0f60*/  BRA `(.L_x_16746) ;  /* 0x0000002000007947 */ /* 0x000fea0003800000 */
.L_x_16769:
[----:B------:R0:W5:Y:S01]  /*0f70*/  LDG.E R30, [R2.64] ;  /* 0x00000024021e7981 */ /* 0x000162000c1e1900 */
[----:B------:R-:W-:-:S03]  /*0f80*/  IMAD.MOV.U32 R31, RZ, RZ, RZ ;  /* 0x000000ffff1f7224 */ /* 0x000fc600078e00ff */
.L_x_16746:
        /* <DEDUP_REMOVED lines=17> */
.L_x_16776:
[----:B------:R0:W5:Y:S01]  /*10a0*/  LDG.E.U8 R28, [R2.64] ;  /* 0x00000024021c7981 */ /* 0x000162000c1e1100 */
[----:B------:R-:W-:Y:S01]  /*10b0*/  IMAD.MOV.U32 R29, RZ, RZ, RZ ;  /* 0x000000ffff1d7224 */ /* 0x000fe200078e00ff */
[----:B------:R-:W-:Y:S05]  /*10c0*/  BRA `(.L_x_16778) ;  /* 0x00000d5000007947 */ /* 0x000fea0003800000 */
.L_x_16775:
        /* <DEDUP_REMOVED lines=8> */
.L_x_16780:
[----:B------:R-:W2:Y:S02]  /*1150*/  LDG.E R28, [R2.64] ;  /* 0x00000024021c7981 */ /* 0x000ea4000c1e1900 */
[----:B--2---:R-:W-:Y:S01]  /*1160*/  SHF.R.S32.HI R29, RZ, 0x1f, R28 ;  /* 0x0000001fff1d7819 */ /* 0x004fe2000001141c */
[----:B------:R-:W-:Y:S05]  /*1170*/  BRA `(.L_x_16778) ;  /* 0x00000ca000007947 */ /* 0x000fea0003800000 */
.L_x_16779:
[----:B------:R-:W2:Y:S02]  /*1180*/  LDG.E.S16 R28, [R2.64] ;  /* 0x00000024021c7981 */ /* 0x000ea4000c1e1700 */
[----:B--2---:R-:W-:Y:S01]  /*1190*/  SHF.R.S32.HI R29, RZ, 0x1f, R28 ;  /* 0x0000001fff1d7819 */ /* 0x004fe2000001141c */
[----:B------:R-:W-:Y:S05]  /*11a0*/  BRA `(.L_x_16778) ;  /* 0x00000c7000007947 */ /* 0x000fea0003800000 */
.L_x_16774:
[----:B------:R-:W-:-:S13]  /*11b0*/  ISETP.GT.AND P0, PT, R0, 0x6, PT ;  /* 0x000000060000780c */ /* 0x000fda0003f04270 */
[----:B------:R-:W-:Y:S05]  /*11c0*/  @P0 BRA `(.L_x_16781) ;  /* 0x000000b000000947 */ /* 0x000fea0003800000 */
[----:B------:R-:W-:-:S13]  /*11d0*/  ISETP.NE.AND P0, PT, R0, 0x5, PT ;  /* 0x000000050000780c */ /* 0x000fda0003f05270 */
[----:B------:R-:W-:Y:S05]  /*11e0*/  @!P0 BRA `(.L_x_16782) ;  /* 0x0000005000008947 */ /* 0x000fea0003800000 */
[----:B------:R-:W-:-:S13]  /*11f0*/  ISETP.NE.AND P0, PT, R0, 0x6, PT ;  /* 0x000000060000780c */ /* 0x000fda0003f05270 */
[----:B------:R-:W-:Y:S05]  /*1200*/  @P0 BRA `(.L_x_16777) ;  /* 0x00000a8000000947 */ /* 0x000fea0003800000 */
[----:B------:R-:W2:Y:S02]  /*1210*/  LDG.E R2, [R2.64] ;  /* 0x0000002402027981 */ /* 0x000ea4000c1e1900 */
[----:B--2---:R0:W2:Y:S01]  /*1220*/  F2I.S64.TRUNC R28, R2 ;  /* 0x00000002001c7311 */ /* 0x0040a2000020d900 */
[----:B------:R-:W-:Y:S05]  /*1230*/  BRA `(.L_x_16778) ;  /* 0x00000be000007947 */ /* 0x000fea0003800000 */
.L_x_16782:
[----:B------:R-:W2:Y:S02]  /*1240*/  LDG.E.U16 R2, [R2.64] ;  /* 0x0000002402027981 */ /* 0x000ea4000c1e1500 */
[----:B--2---:R-:W-:-:S06]  /*1250*/  HADD2.F32 R28, -RZ, R2.H0_H0 ;  /* 0x20000002ff1c7230 */ /* 0x004fcc0000004100 */
[----:B------:R-:W0:Y:S01]  /*1260*/  F2I.S64.TRUNC R28, R28 ;  /* 0x0000001c001c7311 */ /* 0x000e22000020d900 */
[----:B------:R-:W-:Y:S05]  /*1270*/  BRA `(.L_x_16778) ;  /* 0x00000ba000007947 */ /* 0x000fea0003800000 */
.L_x_16781:
[----:B------:R-:W-:-:S13]  /*1280*/  ISETP.NE.AND P0, PT, R0, 0x7, PT ;  /* 0x000000070000780c */ /* 0x000fda0003f05270 */
[----:B------:R-:W-:Y:S05]  /*1290*/  @!P0 BRA `(.L_x_16783) ;  /* 0x000000b000008947 */ /* 0x000fea0003800000 */
[----:B------:R-:W-:-:S13]  /*12a0*/  ISETP.NE.AND P0, PT, R0, 0x8, PT ;  /* 0x000000080000780c */ /* 0x000fda0003f05270 */
[----:B------:R-:W-:Y:S05]  /*12b0*/  @!P0 BRA `(.L_x_16784) ;  /* 0x0000005000008947 */ /* 0x000fea0003800000 */
[----:B------:R-:W-:-:S13]  /*12c0*/  ISETP.NE.AND P0, PT, R0, 0x9, PT ;  /* 0x000000090000780c */ /* 0x000fda0003f05270 */
[----:B------:R-:W-:Y:S05]  /*12d0*/  @P0 BRA `(.L_x_16777) ;  /* 0x000009b000000947 */ /* 0x000fea0003800000 */
[----:B------:R-:W2:Y:S02]  /*12e0*/  LDG.E R2, [R2.64] ;  /* 0x0000002402027981 */ /* 0x000ea4000c1e1900 */
[----:B--2---:R0:W2:Y:S01]  /*12f0*/  F2I.S64.TRUNC R28, R2 ;  /* 0x00000002001c7311 */ /* 0x0040a2000020d900 */
[----:B------:R-:W-:Y:S05]  /*1300*/  BRA `(.L_x_16778) ;  /* 0x00000b1000007947 */ /* 0x000fea0003800000 */
.L_x_16784:
[----:B------:R-:W2:Y:S02]  /*1310*/  LDG.E.U16 R2, [R2.64] ;  /* 0x0000002402027981 */ /* 0x000ea4000c1e1500 */
[----:B--2---:R-:W-:-:S06]  /*1320*/  HADD2.F32 R28, -RZ, R2.H0_H0 ;  /* 0x20000002ff1c7230 */ /* 0x004fcc0000004100 */
[----:B------:R-:W0:Y:S01]  /*1330*/  F2I.S64.TRUNC R28, R28 ;  /* 0x0000001c001c7311 */ /* 0x000e22000020d900 */
[----:B------:R-:W-:Y:S05]  /*1340*/  BRA `(.L_x_16778) ;  /* 0x00000ad000007947 */ /* 0x000fea0003800000 */
.L_x_16783:
[----:B------:R-:W2:Y:S02]  /*1350*/  LDG.E.64 R2, [R2.64] ;  /* 0x0000002402027981 */ /* 0x000ea4000c1e1b00 */
[----:B--2---:R0:W2:Y:S01]  /*1360*/  F2I.S64.F64.TRUNC R28, R2 ;  /* 0x00000002001c7311 */ /* 0x0040a2000030d900 */
[----:B------:R-:W-:Y:S05]  /*1370*/  BRA `(.L_x_16778) ;  /* 0x00000aa000007947 */ /* 0x000fea0003800000 */
.L_x_16773:
        /* <DEDUP_REMOVED lines=13> */
.L_x_16787:
[----:B------:R-:W2:Y:S02]  /*1450*/  LDG.E.64 R2, [R2.64] ;  /* 0x0000002402027981 */ /* 0x000ea4000c1e1b00 */
[----:B--2---:R0:W2:Y:S01]  /*1460*/  F2I.S64.F64.TRUNC R28, R2 ;  /* 0x00000002001c7311 */ /* 0x0040a2000030d900 */
[----:B------:R-:W-:Y:S05]  /*1470*/  BRA `(.L_x_16778) ;  /* 0x000009a000007947 */ /* 0x000fea0003800000 */
.L_x_16786:
        /* <DEDUP_REMOVED lines=25> */
[----:B------:R0:W2:Y:S01]  /*1610*/  F2I.S64.TRUNC R28, R5 ;  /* 0x00000005001c7311 */ /* 0x0000a2000020d900 */
[----:B------:R-:W-:Y:S05]  /*1620*/  BRA `(.L_x_16778) ;  /* 0x000007f000007947 */ /* 0x000fea0003800000 */
.L_x_16789:
        /* <DEDUP_REMOVED lines=12> */
[----:B------:R0:W2:Y:S01]  /*16f0*/  F2I.S64.TRUNC R28, R4 ;  /* 0x00000004001c7311 */ /* 0x0000a2000020d900 */
[----:B------:R-:W-:Y:S05]  /*1700*/  BRA `(.L_x_16778) ;  /* 0x0000071000007947 */ /* 0x000fea0003800000 */
.L_x_16788:
[----:B------:R-:W2:Y:S02]  /*1710*/  LDG.E.U16 R28, [R2.64] ;  /* 0x00000024021c7981 */ /* 0x000ea4000c1e1500 */
[----:B--2---:R-:W-:-:S06]  /*1720*/  PRMT R28, RZ, 0x5410, R28 ;  /* 0x00005410ff1c7816 */ /* 0x004fcc000000001c */
[----:B------:R-:W0:Y:S01]  /*1730*/  F2I.S64.TRUNC R28, R28 ;  /* 0x0000001c001c7311 */ /* 0x000e22000020d900 */
[----:B------:R-:W-:Y:S05]  /*1740*/  BRA `(.L_x_16778) ;  /* 0x000006d000007947 */ /* 0x000fea0003800000 */
.L_x_16785:
        /* <DEDUP_REMOVED lines=11> */
.L_x_16792:
        /* <DEDUP_REMOVED lines=21> */
.L_x_16796:
[----:B------:R-:W-:Y:S05]  /*1950*/  BSYNC B1 ;  /* 0x0000000000017941 */ /* 0x000fea0003800000 */
.L_x_16795:
[----:B------:R-:W-:Y:S01]  /*1960*/  IMAD.SHL.U32 R2, R2, 0x100000, RZ ;  /* 0x0010000002027824 */ /* 0x000fe200078e00ff */
[----:B------:R-:W-:-:S04]  /*1970*/  LEA R3, R0, 0x3b800000, 0x17 ;  /* 0x3b80000000037811 */ /* 0x000fc800078eb8ff */
[----:B------:R-:W-:Y:S02]  /*1980*/  LOP3.LUT R28, R3, R2, R28, 0xfe, !PT ;  /* 0x00000002031c7212 */ /* 0x000fe400078efe1c */
.L_x_16794:
[----:B------:R-:W-:Y:S05]  /*1990*/  BSYNC B0 ;  /* 0x0000000000007941 */ /* 0x000fea0003800000 */
.L_x_16793:
[----:B------:R-:W0:Y:S01]  /*19a0*/  F2I.S64.TRUNC R28, R28 ;  /* 0x0000001c001c7311 */ /* 0x000e22000020d900 */
[----:B------:R-:W-:Y:S05]  /*19b0*/  BRA `(.L_x_16778) ;  /* 0x0000046000007947 */ /* 0x000fea0003800000 */
.L_x_16791:
        /* <DEDUP_REMOVED lines=21> */
.L_x_16800:
[----:B------:R-:W-:Y:S05]  /*1b10*/  BSYNC B1 ;  /* 0x0000000000017941 */ /* 0x000fea0003800000 */
.L_x_16799:
[----:B------:R-:W-:Y:S01]  /*1b20*/  IMAD.SHL.U32 R2, R2, 0x200000, RZ ;  /* 0x0020000002027824 */ /* 0x000fe200078e00ff */
[----:B------:R-:W-:-:S04]  /*1b30*/  LEA R3, R0, 0x37800000, 0x17 ;  /* 0x3780000000037811 */ /* 0x000fc800078eb8ff */
[----:B------:R-:W-:Y:S02]  /*1b40*/  LOP3.LUT R28, R3, R2, R28, 0xfe, !PT ;  /* 0x00000002031c7212 */ /* 0x000fe400078efe1c */
.L_x_16798:
[----:B------:R-:W-:Y:S05]  /*1b50*/  BSYNC B0 ;  /* 0x0000000000007941 */ /* 0x000fea0003800000 */
.L_x_16797:
[----:B------:R-:W0:Y:S01]  /*1b60*/  F2I.S64.TRUNC R28, R28 ;  /* 0x0000001c001c7311 */ /* 0x000e22000020d900 */
[----:B------:R-:W-:Y:S05]  /*1b70*/  BRA `(.L_x_16778) ;  /* 0x000002a000007947 */ /* 0x000fea0003800000 */
.L_x_16790:
        /* <DEDUP_REMOVED lines=14> */
.L_x_16804:
[----:B------:R-:W-:Y:S05]  /*1c60*/  BSYNC B0 ;  /* 0x0000000000007941 */ /* 0x000fea0003800000 */
.L_x_16803:
[----:B------:R-:W0:Y:S01]  /*1c70*/  F2I.S64.TRUNC R28, R28 ;  /* 0x0000001c001c7311 */ /* 0x000e22000020d900 */
[----:B------:R-:W-:Y:S05]  /*1c80*/  BRA `(.L_x_16778) ;  /* 0x0000019000007947 */ /* 0x000fea0003800000 */
.L_x_16777:
        /* <DEDUP_REMOVED lines=21> */
.L_x_16802:
[----:B------:R0:W5:Y:S01]  /*1de0*/  LDG.E.64 R28, [R2.64] ;  /* 0x00000024021c7981 */ /* 0x000162000c1e1b00 */
[----:B------:R-:W-:Y:S05]  /*1df0*/  BRA `(.L_x_16778) ;  /* 0x0000002000007947 */ /* 0x000fea0003800000 */
.L_x_16801:
[----:B------:R0:W5:Y:S01]  /*1e00*/  LDG.E R28, [R2.64] ;  /* 0x00000024021c7981 */ /* 0x000162000c1e1900 */
[----:B------:R-:W-:-:S03]  /*1e10*/  IMAD.MOV.U32 R29, RZ, RZ, RZ ;  /* 0x000000ffff1d7224 */ /* 0x000fc600078e00ff */
.L_x_16778:
[----:B0-----:R-:W0:Y:S02]  /*1e20*/  S2R R2, SR_TID.X ;  /* 0x0000000000027919 */ /* 0x001e240000002100 */
[----:B0-----:R-:W-:Y:S02]  /*1e30*/  IADD3 R2, R2, 0x80, RZ ;  /* 0x0000008002027810 */ /* 0x001fe40007ffe0ff */
.L_x_16740:
[----:B-1-3--:R-:W-:Y:S05]  /*1e40*/  BSYNC B6 ;  /* 0x0000000000067941 */ /* 0x00afea0003800000 */
.L_x_16739:
[----:B------:R-:W-:Y:S01]  /*1e50*/  ISETP.GE.AND P0, PT, R2, R34, PT ;  /* 0x000000220200720c */ /* 0x000fe20003f06270 */
[----:B------:R-:W-:Y:S01]  /*1e60*/  BSSY B6, `(.L_x_16805) ;  /* 0x00001d7000067945 */ /* 0x000fe20003800000 */
[----:B------:R-:W-:-:S11]  /*1e70*/  CS2R R26, SRZ ;  /* 0x00000000001a7805 */ /* 0x000fd6000001ff00 */
        /* <DEDUP_REMOVED lines=17> */
[----:B---3--:R-:W-:Y:S01]  /*1f90*/  SHF.R.S32.HI R33, RZ, 0x1f, R32 ;  /* 0x0000001fff217819 */ /* 0x008fe20000011420 */
[----:B------:R-:W-:Y:S05]  /*1fa0*/  BRA `(.L_x_16812) ;  /* 0x00000d8000007947 */ /* 0x000fea0003800000 */
.L_x_16810:
[----:B------:R0:W5:Y:S01]  /*1fb0*/  LDG.E.U8 R32, [R4.64] ;  /* 0x0000002404207981 */ /* 0x000162000c1e1100 */
[----:B------:R-:W-:Y:S01]  /*1fc0*/  IMAD.MOV.U32 R33, RZ, RZ, RZ ;  /* 0x000000ffff217224 */ /* 0x000fe200078e00ff */
[----:B------:R-:W-:Y:S05]  /*1fd0*/  BRA `(.L_x_16812) ;  /* 0x00000d5000007947 */ /* 0x000fea0003800000 */
.L_x_16809:
        /* <DEDUP_REMOVED lines=8> */
.L_x_16814:
[----:B------:R-:W3:Y:S02]  /*2060*/  LDG.E R32, [R4.64] ;  /* 0x0000002404207981 */ /* 0x000ee4000c1e1900 */
[----:B---3--:R-:W-:Y:S01]  /*2070*/  SHF.R.S32.HI R33, RZ, 0x1f, R32 ;  /* 0x0000001fff217819 */ /* 0x008fe20000011420 */
[----:B------:R-:W-:Y:S05]  /*2080*/  BRA `(.L_x_16812) ;  /* 0x00000ca000007947 */ /* 0x000fea0003800000 */
.L_x_16813:
[----:B------:R-:W3:Y:S02]  /*2090*/  LDG.E.S16 R32, [R4.64] ;  /* 0x0000002404207981 */ /* 0x000ee4000c1e1700 */
[----:B---3--:R-:W-:Y:S01]  /*20a0*/  SHF.R.S32.HI R33, RZ, 0x1f, R32 ;  /* 0x0000001fff217819 */ /* 0x008fe20000011420 */
[----:B------:R-:W-:Y:S05]  /*20b0*/  BRA `(.L_x_16812) ;  /* 0x00000c7000007947 */ /* 0x000fea0003800000 */
.L_x_16808:
[----:B------:R-:W-:-:S13]  /*20c0*/  ISETP.GT.AND P0, PT, R0, 0x6, PT ;  /* 0x000000060000780c */ /* 0x000fda0003f04270 */
[----:B------:R-:W-:Y:S05]  /*20d0*/  @P0 BRA `(.L_x_16815) ;  /* 0x000000b000000947 */ /* 0x000fea0003800000 */
[----:B------:R-:W-:-:S13]  /*20e0*/  ISETP.NE.AND P0, PT, R0, 0x5, PT ;  /* 0x000000050000780c */ /* 0x000fda0003f05270 */
[----:B------:R-:W-:Y:S05]  /*20f0*/  @!P0 BRA `(.L_x_16816) ;  /* 0x0000005000008947 */ /* 0x000fea0003800000 */
[----:B------:R-:W-:-:S13]  /*2100*/  ISETP.NE.AND P0, PT, R0, 0x6, PT ;  /* 0x000000060000780c */ /* 0x000fda0003f05270 */
[----:B------:R-:W-:Y:S05]  /*2110*/  @P0 BRA `(.L_x_16811) ;  /* 0x00000a8000000947 */ /* 0x000fea0003800000 */
[----:B------:R-:W3:Y:S02]  /*2120*/  LDG.E R4, [R4.64] ;  /* 0x0000002404047981 */ /* 0x000ee4000c1e1900 */
[----:B---3--:R0:W1:Y:S01]  /*2130*/  F2I.S64.TRUNC R32, R4 ;  /* 0x0000000400207311 */ /* 0x008062000020d900 */
[----:B------:R-:W-:Y:S05]  /*2140*/  BRA `(.L_x_16812) ;  /* 0x00000be000007947 */ /* 0x000fea0003800000 */
.L_x_16816:
[----:B------:R-:W3:Y:S02]  /*2150*/  LDG.E.U16 R4, [R4.64] ;  /* 0x0000002404047981 */ /* 0x000ee4000c1e1500 */
[----:B---3--:R-:W-:-:S06]  /*2160*/  HADD2.F32 R32, -RZ, R4.H0_H0 ;  /* 0x20000004ff207230 */ /* 0x008fcc0000004100 */
[----:B------:R-:W0:Y:S01]  /*2170*/  F2I.S64.TRUNC R32, R32 ;  /* 0x0000002000207311 */ /* 0x000e22000020d900 */
[----:B------:R-:W-:Y:S05]  /*2180*/  BRA `(.L_x_16812) ;  /* 0x00000ba000007947 */ /* 0x000fea0003800000 */
.L_x_16815:
[----:B------:R-:W-:-:S13]  /*2190*/  ISETP.NE.AND P0, PT, R0, 0x7, PT ;  /* 0x000000070000780c */ /* 0x000fda0003f05270 */
[----:B------:R-:W-:Y:S05]  /*21a0*/  @!P0 BRA `(.L_x_16817) ;  /* 0x000000b000008947 */ /* 0x000fea0003800000 */
[----:B------:R-:W-:-:S13]  /*21b0*/  ISETP.NE.AND P0, PT, R0, 0x8, PT ;  /* 0x000000080000780c */ /* 0x000fda0003f05270 */
[----:B------:R-:W-:Y:S05]  /*21c0*/  @!P0 BRA `(.L_x_16818) ;  /* 0x0000005000008947 */ /* 0x000fea0003800000 */
[----:B------:R-:W-:-:S13]  /*21d0*/  ISETP.NE.AND P0, PT, R0, 0x9, PT ;  /* 0x000000090000780c */ /* 0x000fda0003f05270 */
[----:B------:R-:W-:Y:S05]  /*21e0*/  @P0 BRA `(.L_x_16811) ;  /* 0x000009b000000947 */ /* 0x000fea0003800000 */
[----:B------:R-:W3:Y:S02]  /*21f0*/  LDG.E R4, [R4.64] ;  /* 0x0000002404047981 */ /* 0x000ee4000c1e1900 */
[----:B---3--:R0:W1:Y:S01]  /*2200*/  F2I.S64.TRUNC R32, R4 ;  /* 0x0000000400207311 */ /* 0x008062000020d900 */
[----:B------:R-:W-:Y:S05]  /*2210*/  BRA `(.L_x_16812) ;  /* 0x00000b1000007947 */ /* 0x000fea0003800000 */
.L_x_16818:
[----:B------:R-:W3:Y:S02]  /*2220*/  LDG.E.U16 R4, [R4.64] ;  /* 0x0000002404047981 */ /* 0x000ee4000c1e1500 */
[----:B---3--:R-:W-:-:S06]  /*2230*/  HADD2.F32 R32, -RZ, R4.H0_H0 ;  /* 0x20000004ff207230 */ /* 0x008fcc0000004100 */
[----:B------:R-:W0:Y:S01]  /*2240*/  F2I.S64.TRUNC R32, R32 ;  /* 0x0000002000207311 */ /* 0x000e22000020d900 */
[----:B------:R-:W-:Y:S05]  /*2250*/  BRA `(.L_x_16812) ;  /* 0x00000ad000007947 */ /* 0x000fea0003800000 */
.L_x_16817:
[----:B------:R-:W3:Y:S02]  /*2260*/  LDG.E.64 R4, [R4.64] ;  /* 0x0000002404047981 */ /* 0x000ee4000c1e1b00 */
[----:B---3--:R0:W1:Y:S01]  /*2270*/  F2I.S64.F64.TRUNC R32, R4 ;  /* 0x0000000400207311 */ /* 0x008062000030d900 */
[----:B------:R-:W-:Y:S05]  /*2280*/  BRA `(.L_x_16812) ;  /* 0x00000aa000007947 */ /* 0x000fea0003800000 */
.L_x_16807:
        /* <DEDUP_REMOVED lines=11> */
[----:B------:R-:W-:Y:S01]  /*2340*/  SEL R32, RZ, 0x1, !P0 ;  /* 0x00000001ff207807 */ /* 0x000fe20004000000 */
[----:B------:R-:W-:Y:S05]  /*2350*/  BRA `(.L_x_16812) ;  /* 0x000009d000007947 */ /* 0x000fea0003800000 */
.L_x_16821:
[----:B------:R-:W3:Y:S02]  /*2360*/  LDG.E.64 R4, [R4.64] ;  /* 0x0000002404047981 */ /* 0x000ee4000c1e1b00 */
[----:B---3--:R0:W1:Y:S01]  /*2370*/  F2I.S64.F64.TRUNC R32, R4 ;  /* 0x0000000400207311 */ /* 0x008062000030d900 */
[----:B------:R-:W-:Y:S05]  /*2380*/  BRA `(.L_x_16812) ;  /* 0x000009a000007947 */ /* 0x000fea0003800000 */
.L_x_16820:
        /* <DEDUP_REMOVED lines=27> */
.L_x_16823:
        /* <DEDUP_REMOVED lines=12> */
[----:B------:R0:W1:Y:S01]  /*2600*/  F2I.S64.TRUNC R32, R0 ;  /* 0x0000000000207311 */ /* 0x000062000020d900 */
[----:B------:R-:W-:Y:S05]  /*2610*/  BRA `(.L_x_16812) ;  /* 0x0000071000007947 */ /* 0x000fea0003800000 */
.L_x_16822:
[----:B------:R-:W3:Y:S02]  /*2620*/  LDG.E.U16 R32, [R4.64] ;  /* 0x0000002404207981 */ /* 0x000ee4000c1e1500 */
[----:B---3--:R-:W-:-:S06]  /*2630*/  PRMT R32, RZ, 0x5410, R32 ;  /* 0x00005410ff207816 */ /* 0x008fcc0000000020 */
[----:B------:R-:W0:Y:S01]  /*2640*/  F2I.S64.TRUNC R32, R32 ;  /* 0x0000002000207311 */ /* 0x000e22000020d900 */
[----:B------:R-:W-:Y:S05]  /*2650*/  BRA `(.L_x_16812) ;  /* 0x000006d000007947 */ /* 0x000fea0003800000 */
.L_x_16819:
        /* <DEDUP_REMOVED lines=11> */
.L_x_16826:
        /* <DEDUP_REMOVED lines=21> */
.L_x_16830:
[----:B------:R-:W-:Y:S05]  /*2860*/  BSYNC B1 ;  /* 0x0000000000017941 */ /* 0x000fea0003800000 */
.L_x_16829:
[----:B------:R-:W-:Y:S01]  /*2870*/  IMAD.SHL.U32 R3, R3, 0x100000, RZ ;  /* 0x0010000003037824 */ /* 0x000fe200078e00ff */
[----:B------:R-:W-:-:S04]  /*2880*/  LEA R5, R0, 0x3b800000, 0x17 ;  /* 0x3b80000000057811 */ /* 0x000fc800078eb8ff */
[----:B------:R-:W-:Y:S02]  /*2890*/  LOP3.LUT R32, R5, R3, R32, 0xfe, !PT ;  /* 0x0000000305207212 */ /* 0x000fe400078efe20 */
.L_x_16828:
[----:B------:R-:W-:Y:S05]  /*28a0*/  BSYNC B0 ;  /* 0x0000000000007941 */ /* 0x000fea0003800000 */
.L_x_16827:
[----:B------:R-:W0:Y:S01]  /*28b0*/  F2I.S64.TRUNC R32, R32 ;  /* 0x0000002000207311 */ /* 0x000e22000020d900 */
[----:B------:R-:W-:Y:S05]  /*28c0*/  BRA `(.L_x_16812) ;  /* 0x0000046000007947 */ /* 0x000fea0003800000 */
.L_x_16825:
        /* <DEDUP_REMOVED lines=21> */
.L_x_16834:
[----:B------:R-:W-:Y:S05]  /*2a20*/  BSYNC B1 ;  /* 0x0000000000017941 */ /* 0x000fea0003800000 */
.L_x_16833:
[----:B------:R-:W-:Y:S01]  /*2a30*/  IMAD.SHL.U32 R3, R3, 0x200000, RZ ;  /* 0x0020000003037824 */ /* 0x000fe200078e00ff */
[----:B------:R-:W-:-:S04]  /*2a40*/  LEA R5, R0, 0x37800000, 0x17 ;  /* 0x3780000000057811 */ /* 0x000fc800078eb8ff */
[----:B------:R-:W-:Y:S02]  /*2a50*/  LOP3.LUT R32, R5, R3, R32, 0xfe, !PT ;  /* 0x0000000305207212 */ /* 0x000fe400078efe20 */
.L_x_16832:
[----:B------:R-:W-:Y:S05]  /*2a60*/  BSYNC B0 ;  /* 0x0000000000007941 */ /* 0x000fea0003800000 */
.L_x_16831:
[----:B------:R-:W0:Y:S01]  /*2a70*/  F2I.S64.TRUNC R32, R32 ;  /* 0x0000002000207311 */ /* 0x000e22000020d900 */
[----:B------:R-:W-:Y:S05]  /*2a80*/  BRA `(.L_x_16812) ;  /* 0x000002a000007947 */ /* 0x000fea0003800000 */
.L_x_16824:
        /* <DEDUP_REMOVED lines=14> */
.L_x_16838:
[----:B------:R-:W-:Y:S05]  /*2b70*/  BSYNC B0 ;  /* 0x0000000000007941 */ /* 0x000fea0003800000 */
.L_x_16837:
[----:B------:R-:W0:Y:S01]  /*2b80*/  F2I.S64.TRUNC R32, R32 ;  /* 0x0000002000207311 */ /* 0x000e22000020d900 */
[----:B------:R-:W-:Y:S05]  /*2b90*/  BRA `(.L_x_16812) ;  /* 0x0000019000007947 */ /* 0x000fea0003800000 */
.L_x_16811:
        /* <DEDUP_REMOVED lines=19> */
[----:B------:R-:W-:Y:S01]  /*2cd0*/  CS2R R32, SRZ ;  /* 0x0000000000207805 */ /* 0x000fe2000001ff00 */
[----:B------:R-:W-:Y:S05]  /*2ce0*/  BRA `(.L_x_16812) ;  /* 0x0000004000007947 */ /* 0x000fea0003800000 */
.L_x_16836:
[----:B------:R0:W5:Y:S01]  /*2cf0*/  LDG.E.64 R32, [R4.64] ;  /* 0x0000002404207981 */ /* 0x000162000c1e1b00 */
[----:B------:R-:W-:Y:S05]  /*2d00*/  BRA `(.L_x_16812) ;  /* 0x0000002000007947 */ /* 0x000fea0003800000 */
.L_x_16835:
[----:B------:R0:W5:Y:S01]  /*2d10*/  LDG.E R32, [R4.64] ;  /* 0x0000002404207981 */ /* 0x000162000c1e1900 */
[----:B------:R-:W-:-:S03]  /*2d20*/  IMAD.MOV.U32 R33, RZ, RZ, RZ ;  /* 0x000000ffff217224 */ /* 0x000fc600078e00ff */
.L_x_16812:
        /* <DEDUP_REMOVED lines=17> */
.L_x_16842:
[----:B------:R0:W5:Y:S01]  /*2e40*/  LDG.E.U8 R26, [R4.64] ;  /* 0x00000024041a7981 */ /* 0x000162000c1e1100 */
[----:B------:R-:W-:Y:S01]  /*2e50*/  IMAD.MOV.U32 R27, RZ, RZ, RZ ;  /* 0x000000ffff1b7224 */ /* 0x000fe200078e00ff */
[----:B------:R-:W-:Y:S05]  /*2e60*/  BRA `(.L_x_16844) ;  /* 0x00000d5000007947 */ /* 0x000fea0003800000 */
.L_x_16841:
        /* <DEDUP_REMOVED lines=8> */
.L_x_16846:
[----:B------:R-:W3:Y:S02]  /*2ef0*/  LDG.E R26, [R4.64] ;  /* 0x00000024041a7981 */ /* 0x000ee4000c1e1900 */
[----:B---3--:R-:W-:Y:S01]  /*2f00*/  SHF.R.S32.HI R27, RZ, 0x1f, R26 ;  /* 0x0000001fff1b7819 */ /* 0x008fe2000001141a */
[----:B------:R-:W-:Y:S05]  /*2f10*/  BRA `(.L_x_16844) ;  /* 0x00000ca000007947 */ /* 0x000fea0003800000 */
.L_x_16845:
[----:B------:R-:W3:Y:S02]  /*2f20*/  LDG.E.S16 R26, [R4.64] ;  /* 0x00000024041a7981 */ /* 0x000ee4000c1e1700 */
[----:B---3--:R-:W-:Y:S01]  /*2f30*/  SHF.R.S32.HI R27, RZ, 0x1f, R26 ;  /* 0x0000001fff1b7819 */ /* 0x008fe2000001141a */
[----:B------:R-:W-:Y:S05]  /*2f40*/  BRA `(.L_x_16844) ;  /* 0x00000c7000007947 */ /* 0x000fea0003800000 */
.L_x_16840:
[----:B------:R-:W-:-:S13]  /*2f50*/  ISETP.GT.AND P0, PT, R0, 0x6, PT ;  /* 0x000000060000780c */ /* 0x000fda0003f04270 */
[----:B------:R-:W-:Y:S05]  /*2f60*/  @P0 BRA `(.L_x_16847) ;  /* 0x000000b000000947 */ /* 0x000fea0003800000 */
[----:B------:R-:W-:-:S13]  /*2f70*/  ISETP.NE.AND P0, PT, R0, 0x5, PT ;  /* 0x000000050000780c */ /* 0x000fda0003f05270 */
[----:B------:R-:W-:Y:S05]  /*2f80*/  @!P0 BRA `(.L_x_16848) ;  /* 0x0000005000008947 */ /* 0x000fea0003800000 */
[----:B------:R-:W-:-:S13]  /*2f90*/  ISETP.NE.AND P0, PT, R0, 0x6, PT ;  /* 0x000000060000780c */ /* 0x000fda0003f05270 */
[----:B------:R-:W-:Y:S05]  /*2fa0*/  @P0 BRA `(.L_x_16843) ;  /* 0x00000a8000000947 */ /* 0x000fea0003800000 */
[----:B------:R-:W3:Y:S02]  /*2fb0*/  LDG.E R4, [R4.64] ;  /* 0x0000002404047981 */ /* 0x000ee4000c1e1900 */
[----:B---3--:R0:W3:Y:S01]  /*2fc0*/  F2I.S64.TRUNC R26, R4 ;  /* 0x00000004001a7311 */ /* 0x0080e2000020d900 */
[----:B------:R-:W-:Y:S05]  /*2fd0*/  BRA `(.L_x_16844) ;  /* 0x00000be000007947 */ /* 0x000fea0003800000 */
.L_x_16848:
[----:B------:R-:W3:Y:S02]  /*2fe0*/  LDG.E.U16 R4, [R4.64] ;  /* 0x0000002404047981 */ /* 0x000ee4000c1e1500 */
[----:B---3--:R-:W-:-:S06]  /*2ff0*/  HADD2.F32 R26, -RZ, R4.H0_H0 ;  /* 0x20000004ff1a7230 */ /* 0x008fcc0000004100 */
[----:B------:R-:W0:Y:S01]  /*3000*/  F2I.S64.TRUNC R26, R26 ;  /* 0x0000001a001a7311 */ /* 0x000e22000020d900 */
[----:B------:R-:W-:Y:S05]  /*3010*/  BRA `(.L_x_16844) ;  /* 0x00000ba000007947 */ /* 0x000fea0003800000 */
.L_x_16847:
[----:B------:R-:W-:-:S13]  /*3020*/  ISETP.NE.AND P0, PT, R0, 0x7, PT ;  /* 0x000000070000780c */ /* 0x000fda0003f05270 */
[----:B------:R-:W-:Y:S05]  /*3030*/  @!P0 BRA `(.L_x_16849) ;  /* 0x000000b000008947 */ /* 0x000fea0003800000 */
[----:B------:R-:W-:-:S13]  /*3040*/  ISETP.NE.AND P0, PT, R0, 0x8, PT ;  /* 0x000000080000780c */ /* 0x000fda0003f05270 */
[----:B------:R-:W-:Y:S05]  /*3050*/  @!P0 BRA `(.L_x_16850) ;  /* 0x0000005000008947 */ /* 0x000fea0003800000 */
[----:B------:R-:W-:-:S13]  /*3060*/  ISETP.NE.AND P0, PT, R0, 0x9, PT ;  /* 0x000000090000780c */ /* 0x000fda0003f05270 */
[----:B------:R-:W-:Y:S05]  /*3070*/  @P0 BRA `(.L_x_16843) ;  /* 0x000009b000000947 */ /* 0x000fea0003800000 */
[----:B------:R-:W3:Y:S02]  /*3080*/  LDG.E R4, [R4.64] ;  /* 0x0000002404047981 */ /* 0x000ee4000c1e1900 */
[----:B---3--:R0:W3:Y:S01]  /*3090*/  F2I.S64.TRUNC R26, R4 ;  /* 0x00000004001a7311 */ /* 0x0080e2000020d900 */
[----:B------:R-:W-:Y:S05]  /*30a0*/  BRA `(.L_x_16844) ;  /* 0x00000b1000007947 */ /* 0x000fea0003800000 */
.L_x_16850:
[----:B------:R-:W3:Y:S02]  /*30b0*/  LDG.E.U16 R4, [R4.64] ;  /* 0x0000002404047981 */ /* 0x000ee4000c1e1500 */
[----:B---3--:R-:W-:-:S06]  /*30c0*/  HADD2.F32 R26, -RZ, R4.H0_H0 ;  /* 0x20000004ff1a7230 */ /* 0x008fcc0000004100 */
[----:B------:R-:W0:Y:S01]  /*30d0*/  F2I.S64.TRUNC R26, R26 ;  /* 0x0000001a001a7311 */ /* 0x000e22000020d900 */
[----:B------:R-:W-:Y:S05]  /*30e0*/  BRA `(.L_x_16844) ;  /* 0x00000ad000007947 */ /* 0x000fea0003800000 */
.L_x_16849:
[----:B------:R-:W3:Y:S02]  /*30f0*/  LDG.E.64 R4, [R4.64] ;  /* 0x0000002404047981 */ /* 0x000ee4000c1e1b00 */
[----:B---3--:R0:W3:Y:S01]  /*3100*/  F2I.S64.F64.TRUNC R26, R4 ;  /* 0x00000004001a7311 */ /* 0x0080e2000030d900 */
[----:B------:R-:W-:Y:S05]  /*3110*/  BRA `(.L_x_16844) ;  /* 0x00000aa000007947 */ /* 0x000fea0003800000 */
.L_x_16839:
        /* <DEDUP_REMOVED lines=13> */
.L_x_16853:
[----:B------:R-:W3:Y:S02]  /*31f0*/  LDG.E.64 R4, [R4.64] ;  /* 0x0000002404047981 */ /* 0x000ee4000c1e1b00 */
[----:B---3--:R0:W3:Y:S01]  /*3200*/  F2I.S64.F64.TRUNC R26, R4 ;  /* 0x00000004001a7311 */ /* 0x0080e2000030d900 */
[----:B------:R-:W-:Y:S05]  /*3210*/  BRA `(.L_x_16844) ;  /* 0x000009a000007947 */ /* 0x000fea0003800000 */
.L_x_16852:
        /* <DEDUP_REMOVED lines=25> */
[----:B------:R0:W3:Y:S01]  /*33b0*/  F2I.S64.TRUNC R26, R7 ;  /* 0x00000007001a7311 */ /* 0x0000e2000020d900 */
[----:B------:R-:W-:Y:S05]  /*33c0*/  BRA `(.L_x_16844) ;  /* 0x000007f000007947 */ /* 0x000fea0003800000 */
.L_x_16855:
        /* <DEDUP_REMOVED lines=12> */
[----:B------:R0:W3:Y:S01]  /*3490*/  F2I.S64.TRUNC R26, R0 ;  /* 0x00000000001a7311 */ /* 0x0000e2000020d900 */
[----:B------:R-:W-:Y:S05]  /*34a0*/  BRA `(.L_x_16844) ;  /* 0x0000071000007947 */ /* 0x000fea0003800000 */
.L_x_16854:
[----:B------:R-:W3:Y:S02]  /*34b0*/  LDG.E.U16 R26, [R4.64] ;  /* 0x00000024041a7981 */ /* 0x000ee4000c1e1500 */
[----:B---3--:R-:W-:-:S06]  /*34c0*/  PRMT R26, RZ, 0x5410, R26 ;  /* 0x00005410ff1a7816 */ /* 0x008fcc000000001a */
[----:B------:R-:W0:Y:S01]  /*34d0*/  F2I.S64.TRUNC R26, R26 ;  /* 0x0000001a001a7311 */ /* 0x000e22000020d900 */
[----:B------:R-:W-:Y:S05]  /*34e0*/  BRA `(.L_x_16844) ;  /* 0x000006d000007947 */ /* 0x000fea0003800000 */
.L_x_16851:
        /* <DEDUP_REMOVED lines=11> */
.L_x_16858:
        /* <DEDUP_REMOVED lines=21> */
.L_x_16862:
[----:B------:R-:W-:Y:S05]  /*36f0*/  BSYNC B1 ;  /* 0x0000000000017941 */ /* 0x000fea0003800000 */
.L_x_16861:
[----:B------:R-:W-:Y:S01]  /*3700*/  IMAD.SHL.U32 R3, R3, 0x100000, RZ ;  /* 0x0010000003037824 */ /* 0x000fe200078e00ff */
[----:B------:R-:W-:-:S04]  /*3710*/  LEA R5, R0, 0x3b800000, 0x17 ;  /* 0x3b80000000057811 */ /* 0x000fc800078eb8ff */
[----:B------:R-:W-:Y:S02]  /*3720*/  LOP3.LUT R26, R5, R3, R26, 0xfe, !PT ;  /* 0x00000003051a7212 */ /* 0x000fe400078efe1a */
.L_x_16860:
[----:B------:R-:W-:Y:S05]  /*3730*/  BSYNC B0 ;  /* 0x0000000000007941 */ /* 0x000fea0003800000 */
.L_x_16859:
[----:B------:R-:W0:Y:S01]  /*3740*/  F2I.S64.TRUNC R26, R26 ;  /* 0x0000001a001a7311 */ /* 0x000e22000020d900 */
[----:B------:R-:W-:Y:S05]  /*3750*/  BRA `(.L_x_16844) ;  /* 0x0000046000007947 */ /* 0x000fea0003800000 */
.L_x_16857:
        /* <DEDUP_REMOVED lines=21> */
.L_x_16866:
[----:B------:R-:W-:Y:S05]  /*38b0*/  BSYNC B1 ;  /* 0x0000000000017941 */ /* 0x000fea0003800000 */
.L_x_16865:
[----:B------:R-:W-:Y:S01]  /*38c0*/  IMAD.SHL.U32 R3, R3, 0x200000, RZ ;  /* 0x0020000003037824 */ /* 0x000fe200078e00ff */
[----:B------:R-:W-:-:S04]  /*38d0*/  LEA R5, R0, 0x37800000, 0x17 ;  /* 0x3780000000057811 */ /* 0x000fc800078eb8ff */
[----:B------:R-:W-:Y:S02]  /*38e0*/  LOP3.LUT R26, R5, R3, R26, 0xfe, !PT ;  /* 0x00000003051a7212 */ /* 0x000fe400078efe1a */
.L_x_16864:
[----:B------:R-:W-:Y:S05]  /*38f0*/  BSYNC B0 ;  /* 0x0000000000007941 */ /* 0x000fea0003800000 */
.L_x_16863:
[----:B------:R-:W0:Y:S01]  /*3900*/  F2I.S64.TRUNC R26, R26 ;  /* 0x0000001a001a7311 */ /* 0x000e22000020d900 */
[----:B------:R-:W-:Y:S05]  /*3910*/  BRA `(.L_x_16844) ;  /* 0x000002a000007947 */ /* 0x000fea0003800000 */
.L_x_16856:
        /* <DEDUP_REMOVED lines=14> */
.L_x_16870:
[----:B------:R-:W-:Y:S05]  /*3a00*/  BSYNC B0 ;  /* 0x0000000000007941 */ /* 0x000fea0003800000 */
.L_x_16869:
[----:B------:R-:W0:Y:S01]  /*3a10*/  F2I.S64.TRUNC R26, R26 ;  /* 0x0000001a001a7311 */ /* 0x000e22000020d900 */
[----:B------:R-:W-:Y:S05]  /*3a20*/  BRA `(.L_x_16844) ;  /* 0x0000019000007947 */ /* 0x000fea0003800000 */
.L_x_16843:
        /* <DEDUP_REMOVED lines=19> */
[----:B------:R-:W-:Y:S01]  /*3b60*/  CS2R R26, SRZ ;  /* 0x00000000001a7805 */ /* 0x000fe2000001ff00 */
[----:B------:R-:W-:Y:S05]  /*3b70*/  BRA `(.L_x_16844) ;  /* 0x0000004000007947 */ /* 0x000fea0003800000 */
.L_x_16868:
[----:B------:R0:W5:Y:S01]  /*3b80*/  LDG.E.64 R26, [R4.64] ;  /* 0x00000024041a7981 */ /* 0x000162000c1e1b00 */
[----:B------:R-:W-:Y:S05]  /*3b90*/  BRA `(.L_x_16844) ;  /* 0x0000002000007947 */ /* 0x000fea0003800000 */
.L_x_16867:
[----:B------:R0:W5:Y:S01]  /*3ba0*/  LDG.E R26, [R4.64] ;  /* 0x00000024041a7981 */ /* 0x000162000c1e1900 */
[----:B------:R-:W-:-:S03]  /*3bb0*/  IMAD.MOV.U32 R27, RZ, RZ, RZ ;  /* 0x000000ffff1b7224 */ /* 0x000fc600078e00ff */
.L_x_16844:
[----:B------:R-:W-:-:S04]  /*3bc0*/  IADD3 R2, R2, 0x80, RZ ;  /* 0x0000008002027810 */ /* 0x000fc80007ffe0ff */
.L_x_16806:
[----:B------:R-:W-:Y:S05]  /*3bd0*/  BSYNC B6 ;  /* 0x0000000000067941 */ /* 0x000fea0003800000 */
.L_x_16805:
        /* <DEDUP_REMOVED lines=22> */
[----:B----4-:R-:W-:Y:S01]  /*3d40*/  SHF.R.S32.HI R23, RZ, 0x1f, R22 ;  /* 0x0000001fff177819 */ /* 0x010fe20000011416 */
[----:B------:R-:W-:Y:S05]  /*3d50*/  BRA `(.L_x_16878) ;  /* 0x00000d8000007947 */ /* 0x000fea0003800000 */
.L_x_16876:
[----:B------:R0:W5:Y:S01]  /*3d60*/  LDG.E.U8 R22, [R4.64] ;  /* 0x0000002404167981 */ /* 0x000162000c1e1100 */
[----:B------:R-:W-:Y:S01]  /*3d70*/  IMAD.MOV.U32 R23, RZ, RZ, RZ ;  /* 0x000000ffff177224 */ /* 0x000fe200078e00ff */
[----:B------:R-:W-:Y:S05]  /*3d80*/  BRA `(.L_x_16878) ;  /* 0x00000d5000007947 */ /* 0x000fea0003800000 */
.L_x_16875:
        /* <DEDUP_REMOVED lines=8> */
.L_x_16880:
[----:B------:R-:W4:Y:S02]  /*3e10*/  LDG.E R22, [R4.64] ;  /* 0x0000002404167981 */ /* 0x000f24000c1e1900 */
[----:B----4-:R-:W-:Y:S01]  /*3e20*/  SHF.R.S32.HI R23, RZ, 0x1f, R22 ;  /* 0x0000001fff177819 */ /* 0x010fe20000011416 */
[----:B------:R-:W-:Y:S05]  /*3e30*/  BRA `(.L_x_16878) ;  /* 0x00000ca000007947 */ /* 0x000fea0003800000 */
.L_x_16879:
[----:B------:R-:W4:Y:S02]  /*3e40*/  LDG.E.S16 R22, [R4.64] ;  /* 0x0000002404167981 */ /* 0x000f24000c1e1700 */
[----:B----4-:R-:W-:Y:S01]  /*3e50*/  SHF.R.S32.HI R23, RZ, 0x1f, R22 ;  /* 0x0000001fff177819 */ /* 0x010fe20000011416 */
[----:B------:R-:W-:Y:S05]  /*3e60*/  BRA `(.L_x_16878) ;  /* 0x00000c7000007947 */ /* 0x000fea0003800000 */
.L_x_16874:
[----:B------:R-:W-:-:S13]  /*3e70*/  ISETP.GT.AND P0, PT, R0, 0x6, PT ;  /* 0x000000060000780c */ /* 0x000fda0003f04270 */
[----:B------:R-:W-:Y:S05]  /*3e80*/  @P0 BRA `(.L_x_16881) ;  /* 0x000000b000000947 */ /* 0x000fea0003800000 */
[----:B------:R-:W-:-:S13]  /*3e90*/  ISETP.NE.AND P0, PT, R0, 0x5, PT ;  /* 0x000000050000780c */ /* 0x000fda0003f05270 */
[----:B------:R-:W-:Y:S05]  /*3ea0*/  @!P0 BRA `(.L_x_16882) ;  /* 0x0000005000008947 */ /* 0x000fea0003800000 */
[----:B------:R-:W-:-:S13]  /*3eb0*/  ISETP.NE.AND P0, PT, R0, 0x6, PT ;  /* 0x000000060000780c */ /* 0x000fda0003f05270 */
[----:B------:R-:W-:Y:S05]  /*3ec0*/  @P0 BRA `(.L_x_16877) ;  /* 0x00000a8000000947 */ /* 0x000fea0003800000 */
[----:B------:R-:W4:Y:S02]  /*3ed0*/  LDG.E R4, [R4.64] ;  /* 0x0000002404047981 */ /* 0x000f24000c1e1900 */
[----:B----4-:R0:W4:Y:S01]  /*3ee0*/  F2I.S64.TRUNC R22, R4 ;  /* 0x0000000400167311 */ /* 0x010122000020d900 */
[----:B------:R-:W-:Y:S05]  /*3ef0*/  BRA `(.L_x_16878) ;  /* 0x00000be000007947 */ /* 0x000fea0003800000 */
.L_x_16882:
[----:B------:R-:W4:Y:S02]  /*3f00*/  LDG.E.U16 R4, [R4.64] ;  /* 0x0000002404047981 */ /* 0x000f24000c1e1500 */
[----:B----4-:R-:W-:-:S06]  /*3f10*/  HADD2.F32 R22, -RZ, R4.H0_H0 ;  /* 0x20000004ff167230 */ /* 0x010fcc0000004100 */
[----:B------:R-:W0:Y:S01]  /*3f20*/  F2I.S64.TRUNC R22, R22 ;  /* 0x0000001600167311 */ /* 0x000e22000020d900 */
[----:B------:R-:W-:Y:S05]  /*3f30*/  BRA `(.L_x_16878) ;  /* 0x00000ba000007947 */ /* 0x000fea0003800000 */
.L_x_16881:
[----:B------:R-:W-:-:S13]  /*3f40*/  ISETP.NE.AND P0, PT, R0, 0x7, PT ;  /* 0x000000070000780c */ /* 0x000fda0003f05270 */
[----:B------:R-:W-:Y:S05]  /*3f50*/  @!P0 BRA `(.L_x_16883) ;  /* 0x000000b000008947 */ /* 0x000fea0003800000 */
[----:B------:R-:W-:-:S13]  /*3f60*/  ISETP.NE.AND P0, PT, R0, 0x8, PT ;  /* 0x000000080000780c */ /* 0x000fda0003f05270 */
[----:B------:R-:W-:Y:S05]  /*3f70*/  @!P0 BRA `(.L_x_16884) ;  /* 0x0000005000008947 */ /* 0x000fea0003800000 */
[----:B------:R-:W-:-:S13]  /*3f80*/  ISETP.NE.AND P0, PT, R0, 0x9, PT ;  /* 0x000000090000780c */ /* 0x000fda0003f05270 */
[----:B------:R-:W-:Y:S05]  /*3f90*/  @P0 BRA `(.L_x_16877) ;  /* 0x000009b000000947 */ /* 0x000fea0003800000 */
[----:B------:R-:W4:Y:S02]  /*3fa0*/  LDG.E R4, [R4.64] ;  /* 0x0000002404047981 */ /* 0x000f24000c1e1900 */
[----:B----4-:R0:W4:Y:S01]  /*3fb0*/  F2I.S64.TRUNC R22, R4 ;  /* 0x0000000400167311 */ /* 0x010122000020d900 */
[----:B------:R-:W-:Y:S05]  /*3fc0*/  BRA `(.L_x_16878) ;  /* 0x00000b1000007947 */ /* 0x000fea0003800000 */
.L_x_16884:
[----:B------:R-:W4:Y:S02]  /*3fd0*/  LDG.E.U16 R4, [R4.64] ;  /* 0x0000002404047981 */ /* 0x000f24000c1e1500 */
[----:B----4-:R-:W-:-:S06]  /*3fe0*/  HADD2.F32 R22, -RZ, R4.H0_H0 ;  /* 0x20000004ff167230 */ /* 0x010fcc0000004100 */
[----:B------:R-:W0:Y:S01]  /*3ff0*/  F2I.S64.TRUNC R22, R22 ;  /* 0x0000001600167311 */ /* 0x000e22000020d900 */
[----:B------:R-:W-:Y:S05]  /*4000*/  BRA `(.L_x_16878) ;  /* 0x00000ad000007947 */ /* 0x000fea0003800000 */
.L_x_16883:
[----:B------:R-:W4:Y:S02]  /*4010*/  LDG.E.64 R4, [R4.64] ;  /* 0x0000002404047981 */ /* 0x000f24000c1e1b00 */
[----:B----4-:R0:W4:Y:S01]  /*4020*/  F2I.S64.F64.TRUNC R22, R4 ;  /* 0x0000000400167311 */ /* 0x010122000030d900 */
[----:B------:R-:W-:Y:S05]  /*4030*/  BRA `(.L_x_16878) ;  /* 0x00000aa000007947 */ /* 0x000fea0003800000 */
.L_x_16873:
        /* <DEDUP_REMOVED lines=11> */
[----:B------:R-:W-:Y:S01]  /*40f0*/  SEL R22, RZ, 0x1, !P0 ;  /* 0x00000001ff167807 */ /* 0x000fe20004000000 */
[----:B------:R-:W-:Y:S05]  /*4100*/  BRA `(.L_x_16878) ;  /* 0x000009d000007947 */ /* 0x000fea0003800000 */
.L_x_16887:
[----:B------:R-:W4:Y:S02]  /*4110*/  LDG.E.64 R4, [R4.64] ;  /* 0x0000002404047981 */ /* 0x000f24000c1e1b00 */
[----:B----4-:R0:W4:Y:S01]  /*4120*/  F2I.S64.F64.TRUNC R22, R4 ;  /* 0x0000000400167311 */ /* 0x010122000030d900 */
[----:B------:R-:W-:Y:S05]  /*4130*/  BRA `(.L_x_16878) ;  /* 0x000009a000007947 */ /* 0x000fea0003800000 */
.L_x_16886:
        /* <DEDUP_REMOVED lines=25> */
[----:B------:R0:W4:Y:S01]  /*42d0*/  F2I.S64.TRUNC R22, R7 ;  /* 0x0000000700167311 */ /* 0x000122000020d900 */
[----:B------:R-:W-:Y:S05]  /*42e0*/  BRA `(.L_x_16878) ;  /* 0x000007f000007947 */ /* 0x000fea0003800000 */
.L_x_16889:
        /* <DEDUP_REMOVED lines=12> */
[----:B------:R0:W4:Y:S01]  /*43b0*/  F2I.S64.TRUNC R22, R0 ;  /* 0x0000000000167311 */ /* 0x000122000020d900 */
[----:B------:R-:W-:Y:S05]  /*43c0*/  BRA `(.L_x_16878) ;  /* 0x0000071000007947 */ /* 0x000fea0003800000 */
.L_x_16888:
[----:B------:R-:W4:Y:S02]  /*43d0*/  LDG.E.U16 R22, [R4.64] ;  /* 0x0000002404167981 */ /* 0x000f24000c1e1500 */
[----:B----4-:R-:W-:-:S06]  /*43e0*/  PRMT R22, RZ, 0x5410, R22 ;  /* 0x00005410ff167816 */ /* 0x010fcc0000000016 */
[----:B------:R-:W0:Y:S01]  /*43f0*/  F2I.S64.TRUNC R22, R22 ;  /* 0x0000001600167311 */ /* 0x000e22000020d900 */
[----:B------:R-:W-:Y:S05]  /*4400*/  BRA `(.L_x_16878) ;  /* 0x000006d000007947 */ /* 0x000fea0003800000 */
.L_x_16885:
        /* <DEDUP_REMOVED lines=11> */
.L_x_16892:
        /* <DEDUP_REMOVED lines=21> */
.L_x_16896:
[----:B------:R-:W-:Y:S05]  /*4610*/  BSYNC B1 ;  /* 0x0000000000017941 */ /* 0x000fea0003800000 */
.L_x_16895:
[----:B------:R-:W-:Y:S01]  /*4620*/  IMAD.SHL.U32 R3, R3, 0x100000, RZ ;  /* 0x0010000003037824 */ /* 0x000fe200078e00ff */
[----:B------:R-:W-:-:S04]  /*4630*/  LEA R5, R0, 0x3b800000, 0x17 ;  /* 0x3b80000000057811 */ /* 0x000fc800078eb8ff */
[----:B------:R-:W-:Y:S02]  /*4640*/  LOP3.LUT R22, R5, R3, R22, 0xfe, !PT ;  /* 0x0000000305167212 */ /* 0x000fe400078efe16 */
.L_x_16894:
[----:B------:R-:W-:Y:S05]  /*4650*/  BSYNC B0 ;  /* 0x0000000000007941 */ /* 0x000fea0003800000 */
.L_x_16893:
[----:B------:R-:W0:Y:S01]  /*4660*/  F2I.S64.TRUNC R22, R22 ;  /* 0x0000001600167311 */ /* 0x000e22000020d900 */
[----:B------:R-:W-:Y:S05]  /*4670*/  BRA `(.L_x_16878) ;  /* 0x0000046000007947 */ /* 0x000fea0003800000 */
.L_x_16891:
        /* <DEDUP_REMOVED lines=21> */
.L_x_16900:
[----:B------:R-:W-:Y:S05]  /*47d0*/  BSYNC B1 ;  /* 0x0000000000017941 */ /* 0x000fea0003800000 */
.L_x_16899:
[----:B------:R-:W-:Y:S01]  /*47e0*/  IMAD.SHL.U32 R3, R3, 0x200000, RZ ;  /* 0x0020000003037824 */ /* 0x000fe200078e00ff */
[----:B------:R-:W-:-:S04]  /*47f0*/  LEA R5, R0, 0x37800000, 0x17 ;  /* 0x3780000000057811 */ /* 0x000fc800078eb8ff */
[----:B------:R-:W-:Y:S02]  /*4800*/  LOP3.LUT R22, R5, R3, R22, 0xfe, !PT ;  /* 0x0000000305167212 */ /* 0x000fe400078efe16 */
.L_x_16898:
[----:B------:R-:W-:Y:S05]  /*4810*/  BSYNC B0 ;  /* 0x0000000000007941 */ /* 0x000fea0003800000 */
.L_x_16897:
[----:B------:R-:W0:Y:S01]  /*4820*/  F2I.S64.TRUNC R22, R22 ;  /* 0x0000001600167311 */ /* 0x000e22000020d900 */
[----:B------:R-:W-:Y:S05]  /*4830*/  BRA `(.L_x_16878) ;  /* 0x000002a000007947 */ /* 0x000fea0003800000 */
.L_x_16890:
        /* <DEDUP_REMOVED lines=14> */
.L_x_16904:
[----:B------:R-:W-:Y:S05]  /*4920*/  BSYNC B0 ;  /* 0x0000000000007941 */ /* 0x000fea0003800000 */
.L_x_16903:
[----:B------:R-:W0:Y:S01]  /*4930*/  F2I.S64.TRUNC R22, R22 ;  /* 0x0000001600167311 */ /* 0x000e22000020d900 */
[----:B------:R-:W-:Y:S05]  /*4940*/  BRA `(.L_x_16878) ;  /* 0x0000019000007947 */ /* 0x000fea0003800000 */
.L_x_16877:
        /* <DEDUP_REMOVED lines=19> */
[----:B------:R-:W-:Y:S01]  /*4a80*/  CS2R R22, SRZ ;  /* 0x0000000000167805 */ /* 0x000fe2000001ff00 */
[----:B------:R-:W-:Y:S05]  /*4a90*/  BRA `(.L_x_16878) ;  /* 0x0000004000007947 */ /* 0x000fea0003800000 */
.L_x_16902:
[----:B------:R0:W5:Y:S01]  /*4aa0*/  LDG.E.64 R22, [R4.64] ;  /* 0x0000002404167981 */ /* 0x000162000c1e1b00 */
[----:B------:R-:W-:Y:S05]  /*4ab0*/  BRA `(.L_x_16878) ;  /* 0x0000002000007947 */ /* 0x000fea0003800000 */
.L_x_16901:
[----:B------:R0:W5:Y:S01]  /*4ac0*/  LDG.E R22, [R4.64] ;  /* 0x0000002404167981 */ /* 0x000162000c1e1900 */
[----:B------:R-:W-:-:S03]  /*4ad0*/  IMAD.MOV.U32 R23, RZ, RZ, RZ ;  /* 0x000000ffff177224 */ /* 0x000fc600078e00ff */
.L_x_16878:
        /* <DEDUP_REMOVED lines=15> */
[----:B----4-:R-:W-:Y:S01]  /*4bd0*/  SHF.R.S32.HI R17, RZ, 0x1f, R16 ;  /* 0x0000001fff117819 */ /* 0x010fe20000011410 */
[----:B------:R-:W-:Y:S05]  /*4be0*/  BRA `(.L_x_16910) ;  /* 0x00000d8000007947 */ /* 0x000fea0003800000 */
.L_x_16908:
[----:B------:R0:W5:Y:S01]  /*4bf0*/  LDG.E.U8 R16, [R4.64] ;  /* 0x0000002404107981 */ /* 0x000162000c1e1100 */
[----:B------:R-:W-:Y:S01]  /*4c00*/  IMAD.MOV.U32 R17, RZ, RZ, RZ ;  /* 0x000000ffff117224 */ /* 0x000fe200078e00ff */
[----:B------:R-:W-:Y:S05]  /*4c10*/  BRA `(.L_x_16910) ;  /* 0x00000d5000007947 */ /* 0x000fea0003800000 */
.L_x_16907:
        /* <DEDUP_REMOVED lines=8> */
.L_x_16912:
[----:B----4-:R-:W4:Y:S02]  /*4ca0*/  LDG.E R16, [R4.64] ;  /* 0x0000002404107981 */ /* 0x010f24000c1e1900 */
[----:B----4-:R-:W-:Y:S01]  /*4cb0*/  SHF.R.S32.HI R17, RZ, 0x1f, R16 ;  /* 0x0000001fff117819 */ /* 0x010fe20000011410 */
[----:B------:R-:W-:Y:S05]  /*4cc0*/  BRA `(.L_x_16910) ;  /* 0x00000ca000007947 */ /* 0x000fea0003800000 */
.L_x_16911:
[----:B----4-:R-:W4:Y:S02]  /*4cd0*/  LDG.E.S16 R16, [R4.64] ;  /* 0x0000002404107981 */ /* 0x010f24000c1e1700 */
[----:B----4-:R-:W-:Y:S01]  /*4ce0*/  SHF.R.S32.HI R17, RZ, 0x1f, R16 ;  /* 0x0000001fff117819 */ /* 0x010fe20000011410 */
[----:B------:R-:W-:Y:S05]  /*4cf0*/  BRA `(.L_x_16910) ;  /* 0x00000c7000007947 */ /* 0x000fea0003800000 */
.L_x_16906:
[----:B------:R-:W-:-:S13]  /*4d00*/  ISETP.GT.AND P0, PT, R0, 0x6, PT ;  /* 0x000000060000780c */ /* 0x000fda0003f04270 */
[----:B------:R-:W-:Y:S05]  /*4d10*/  @P0 BRA `(.L_x_16913) ;  /* 0x000000b000000947 */ /* 0x000fea0003800000 */
[----:B------:R-:W-:-:S13]  /*4d20*/  ISETP.NE.AND P0, PT, R0, 0x5, PT ;  /* 0x000000050000780c */ /* 0x000fda0003f05270 */
[----:B------:R-:W-:Y:S05]  /*4d30*/  @!P0 BRA `(.L_x_16914) ;  /* 0x0000005000008947 */ /* 0x000fea0003800000 */
[----:B------:R-:W-:-:S13]  /*4d40*/  ISETP.NE.AND P0, PT, R0, 0x6, PT ;  /* 0x000000060000780c */ /* 0x000fda0003f05270 */
[----:B------:R-:W-:Y:S05]  /*4d50*/  @P0 BRA `(.L_x_16909) ;  /* 0x00000a8000000947 */ /* 0x000fea0003800000 */
[----:B----4-:R-:W4:Y:S02]  /*4d60*/  LDG.E R4, [R4.64] ;  /* 0x0000002404047981 */ /* 0x010f24000c1e1900 */
[----:B----4-:R0:W4:Y:S01]  /*4d70*/  F2I.S64.TRUNC R16, R4 ;  /* 0x0000000400107311 */ /* 0x010122000020d900 */
[----:B------:R-:W-:Y:S05]  /*4d80*/  BRA `(.L_x_16910) ;  /* 0x00000be000007947 */ /* 0x000fea0003800000 */
.L_x_16914:
[----:B----4-:R-:W4:Y:S02]  /*4d90*/  LDG.E.U16 R4, [R4.64] ;  /* 0x0000002404047981 */ /* 0x010f24000c1e1500 */
[----:B----4-:R-:W-:-:S06]  /*4da0*/  HADD2.F32 R16, -RZ, R4.H0_H0 ;  /* 0x20000004ff107230 */ /* 0x010fcc0000004100 */
[----:B------:R-:W0:Y:S01]  /*4db0*/  F2I.S64.TRUNC R16, R16 ;  /* 0x0000001000107311 */ /* 0x000e22000020d900 */
[----:B------:R-:W-:Y:S05]  /*4dc0*/  BRA `(.L_x_16910) ;  /* 0x00000ba000007947 */ /* 0x000fea0003800000 */
.L_x_16913:
[----:B------:R-:W-:-:S13]  /*4dd0*/  ISETP.NE.AND P0, PT, R0, 0x7, PT ;  /* 0x000000070000780c */ /* 0x000fda0003f05270 */
[----:B------:R-:W-:Y:S05]  /*4de0*/  @!P0 BRA `(.L_x_16915) ;  /* 0x000000b000008947 */ /* 0x000fea0003800000 */
[----:B------:R-:W-:-:S13]  /*4df0*/  ISETP.NE.AND P0, PT, R0, 0x8, PT ;  /* 0x000000080000780c */ /* 0x000fda0003f05270 */
[----:B------:R-:W-:Y:S05]  /*4e00*/  @!P0 BRA `(.L_x_16916) ;  /* 0x0000005000008947 */ /* 0x000fea0003800000 */
[----:B------:R-:W-:-:S13]  /*4e10*/  ISETP.NE.AND P0, PT, R0, 0x9, PT ;  /* 0x000000090000780c */ /* 0x000fda0003f05270 */
[----:B------:R-:W-:Y:S05]  /*4e20*/  @P0 BRA `(.L_x_16909) ;  /* 0x000009b000000947 */ /* 0x000fea0003800000 */
[----:B----4-:R-:W4:Y:S02]  /*4e30*/  LDG.E R4, [R4.64] ;  /* 0x0000002404047981 */ /* 0x010f24000c1e1900 */
[----:B----4-:R0:W4:Y:S01]  /*4e40*/  F2I.S64.TRUNC R16, R4 ;  /* 0x0000000400107311 */ /* 0x010122000020d900 */
[----:B------:R-:W-:Y:S05]  /*4e50*/  BRA `(.L_x_16910) ;  /* 0x00000b1000007947 */ /* 0x000fea0003800000 */
.L_x_16916:
[----:B----4-:R-:W4:Y:S02]  /*4e60*/  LDG.E.U16 R4, [R4.64] ;  /* 0x0000002404047981 */ /* 0x010f24000c1e1500 */
[----:B----4-:R-:W-:-:S06]  /*4e70*/  HADD2.F32 R16, -RZ, R4.H0_H0 ;  /* 0x20000004ff107230 */ /* 0x010fcc0000004100 */
[----:B------:R-:W0:Y:S01]  /*4e80*/  F2I.S64.TRUNC R16, R16 ;  /* 0x0000001000107311 */ /* 0x000e22000020d900 */
[----:B------:R-:W-:Y:S05]  /*4e90*/  BRA `(.L_x_16910) ;  /* 0x00000ad000007947 */ /* 0x000fea0003800000 */
.L_x_16915:
[----:B----4-:R-:W4:Y:S02]  /*4ea0*/  LDG.E.64 R4, [R4.64] ;  /* 0x0000002404047981 */ /* 0x010f24000c1e1b00 */
[----:B----4-:R0:W4:Y:S01]  /*4eb0*/  F2I.S64.F64.TRUNC R16, R4 ;  /* 0x0000000400107311 */ /* 0x010122000030d900 */
[----:B------:R-:W-:Y:S05]  /*4ec0*/  BRA `(.L_x_16910) ;  /* 0x00000aa000007947 */ /* 0x000fea0003800000 */
.L_x_16905:
        /* <DEDUP_REMOVED lines=11> */
[----:B------:R-:W-:Y:S01]  /*4f80*/  SEL R16, RZ, 0x1, !P0 ;  /* 0x00000001ff107807 */ /* 0x000fe20004000000 */
[----:B------:R-:W-:Y:S05]  /*4f90*/  BRA `(.L_x_16910) ;  /* 0x000009d000007947 */ /* 0x000fea0003800000 */
.L_x_16919:
[----:B----4-:R-:W4:Y:S02]  /*4fa0*/  LDG.E.64 R4, [R4.64] ;  /* 0x0000002404047981 */ /* 0x010f24000c1e1b00 */
[----:B----4-:R0:W4:Y:S01]  /*4fb0*/  F2I.S64.F64.TRUNC R16, R4 ;  /* 0x0000000400107311 */ /* 0x010122000030d900 */
[----:B------:R-:W-:Y:S05]  /*4fc0*/  BRA `(.L_x_16910) ;  /* 0x000009a000007947 */ /* 0x000fea0003800000 */
.L_x_16918:
        /* <DEDUP_REMOVED lines=27> */
.L_x_16921:
        /* <DEDUP_REMOVED lines=14> */
.L_x_16920:
[----:B----4-:R-:W4:Y:S02]  /*5260*/  LDG.E.U16 R16, [R4.64] ;  /* 0x0000002404107981 */ /* 0x010f24000c1e1500 */
[----:B----4-:R-:W-:-:S06]  /*5270*/  PRMT R16, RZ, 0x5410, R16 ;  /* 0x00005410ff107816 */ /* 0x010fcc0000000010 */
[----:B------:R-:W0:Y:S01]  /*5280*/  F2I.S64.TRUNC R16, R16 ;  /* 0x0000001000107311 */ /* 0x000e22000020d900 */
[----:B------:R-:W-:Y:S05]  /*5290*/  BRA `(.L_x_16910) ;  /* 0x000006d000007947 */ /* 0x000fea0003800000 */
.L_x_16917:
        /* <DEDUP_REMOVED lines=11> */
.L_x_16924:
        /* <DEDUP_REMOVED lines=21> */
.L_x_16928:
[----:B------:R-:W-:Y:S05]  /*54a0*/  BSYNC B1 ;  /* 0x0000000000017941 */ /* 0x000fea0003800000 */
.L_x_16927:
[----:B------:R-:W-:Y:S01]  /*54b0*/  IMAD.SHL.U32 R3, R3, 0x100000, RZ ;  /* 0x0010000003037824 */ /* 0x000fe200078e00ff */
[----:B------:R-:W-:-:S04]  /*54c0*/  LEA R5, R0, 0x3b800000, 0x17 ;  /* 0x3b80000000057811 */ /* 0x000fc800078eb8ff */
[----:B------:R-:W-:Y:S02]  /*54d0*/  LOP3.LUT R16, R5, R3, R16, 0xfe, !PT ;  /* 0x0000000305107212 */ /* 0x000fe400078efe10 */
.L_x_16926:
[----:B------:R-:W-:Y:S05]  /*54e0*/  BSYNC B0 ;  /* 0x0000000000007941 */ /* 0x000fea0003800000 */
.L_x_16925:
[----:B------:R-:W0:Y:S01]  /*54f0*/  F2I.S64.TRUNC R16, R16 ;  /* 0x0000001000107311 */ /* 0x000e22000020d900 */
[----:B------:R-:W-:Y:S05]  /*5500*/  BRA `(.L_x_16910) ;  /* 0x0000046000007947 */ /* 0x000fea0003800000 */
.L_x_16923:
        /* <DEDUP_REMOVED lines=21> */
.L_x_16932:
[----:B------:R-:W-:Y:S05]  /*5660*/  BSYNC B1 ;  /* 0x0000000000017941 */ /* 0x000fea0003800000 */
.L_x_16931:
[----:B------:R-:W-:Y:S01]  /*5670*/  IMAD.SHL.U32 R3, R3, 0x200000, RZ ;  /* 0x0020000003037824 */ /* 0x000fe200078e00ff */
[----:B------:R-:W-:-:S04]  /*5680*/  LEA R5, R0, 0x37800000, 0x17 ;  /* 0x3780000000057811 */ /* 0x000fc800078eb8ff */
[----:B------:R-:W-:Y:S02]  /*5690*/  LOP3.LUT R16, R5, R3, R16, 0xfe, !PT ;  /* 0x0000000305107212 */ /* 0x000fe400078efe10 */
.L_x_16930:
[----:B------:R-:W-:Y:S05]  /*56a0*/  BSYNC B0 ;  /* 0x0000000000007941 */ /* 0x000fea0003800000 */
.L_x_16929:
[----:B------:R-:W0:Y:S01]  /*56b0*/  F2I.S64.TRUNC R16, R16 ;  /* 0x0000001000107311 */ /* 0x000e22000020d900 */
[----:B------:R-:W-:Y:S05]  /*56c0*/  BRA `(.L_x_16910) ;  /* 0x000002a000007947 */ /* 0x000fea0003800000 */
.L_x_16922:
        /* <DEDUP_REMOVED lines=14> */
.L_x_16936:
[----:B------:R-:W-:Y:S05]  /*57b0*/  BSYNC B0 ;  /* 0x0000000000007941 */ /* 0x000fea0003800000 */
.L_x_16935:
[----:B------:R-:W0:Y:S01]  /*57c0*/  F2I.S64.TRUNC R16, R16 ;  /* 0x0000001000107311 */ /* 0x000e22000020d900 */
[----:B------:R-:W-:Y:S05]  /*57d0*/  BRA `(.L_x_16910) ;  /* 0x0000019000007947 */ /* 0x000fea0003800000 */
.L_x_16909:
        /* <DEDUP_REMOVED lines=19> */
[----:B------:R-:W-:Y:S01]  /*5910*/  CS2R R16, SRZ ;  /* 0x0000000000107805 */ /* 0x000fe2000001ff00 */
[----:B------:R-:W-:Y:S05]  /*5920*/  BRA `(.L_x_16910) ;  /* 0x0000004000007947 */ /* 0x000fea0003800000 */
.L_x_16934:
[----:B------:R0:W5:Y:S01]  /*5930*/  LDG.E.64 R16, [R4.64] ;  /* 0x0000002404107981 */ /* 0x000162000c1e1b00 */
[----:B------:R-:W-:Y:S05]  /*5940*/  BRA `(.L_x_16910) ;  /* 0x0000002000007947 */ /* 0x000fea0003800000 */
.L_x_16933:
[----:B------:R0:W5:Y:S01]  /*5950*/  LDG.E R16, [R4.64] ;  /* 0x0000002404107981 */ /* 0x000162000c1e1900 */
[----:B------:R-:W-:-:S03]  /*5960*/  IMAD.MOV.U32 R17, RZ, RZ, RZ ;  /* 0x000000ffff117224 */ /* 0x000fc600078e00ff */
.L_x_16910:
[----:B------:R-:W-:-:S04]  /*5970*/  IADD3 R2, R2, 0x80, RZ ;  /* 0x0000008002027810 */ /* 0x000fc80007ffe0ff */
.L_x_16872:
[----:B------:R-:W-:Y:S05]  /*5980*/  BSYNC B6 ;  /* 0x0000000000067941 */ /* 0x000fea0003800000 */
.L_x_16871:
        /* <DEDUP_REMOVED lines=22> */
.L_x_16942:
[----:B------:R0:W5:Y:S01]  /*5af0*/  LDG.E.U8 R18, [R4.64] ;  /* 0x0000002404127981 */ /* 0x000162000c1e1100 */
[----:B------:R-:W-:Y:S01]  /*5b00*/  IMAD.MOV.U32 R19, RZ, RZ, RZ ;  /* 0x000000ffff137224 */ /* 0x000fe200078e00ff */
[----:B------:R-:W-:Y:S05]  /*5b10*/  BRA `(.L_x_16944) ;  /* 0x00000d5000007947 */ /* 0x000fea0003800000 */
.L_x_16941:
        /* <DEDUP_REMOVED lines=8> */
.L_x_16946:
[----:B----4-:R-:W4:Y:S02]  /*5ba0*/  LDG.E R18, [R4.64] ;  /* 0x0000002404127981 */ /* 0x010f24000c1e1900 */
[----:B----4-:R-:W-:Y:S01]  /*5bb0*/  SHF.R.S32.HI R19, RZ, 0x1f, R18 ;  /* 0x0000001fff137819 */ /* 0x010fe20000011412 */
[----:B------:R-:W-:Y:S05]  /*5bc0*/  BRA `(.L_x_16944) ;  /* 0x00000ca000007947 */ /* 0x000fea0003800000 */
.L_x_16945:
[----:B----4-:R-:W4:Y:S02]  /*5bd0*/  LDG.E.S16 R18, [R4.64] ;  /* 0x0000002404127981 */ /* 0x010f24000c1e1700 */
[----:B----4-:R-:W-:Y:S01]  /*5be0*/  SHF.R.S32.HI R19, RZ, 0x1f, R18 ;  /* 0x0000001fff137819 */ /* 0x010fe20000011412 */
[----:B------:R-:W-:Y:S05]  /*5bf0*/  BRA `(.L_x_16944) ;  /* 0x00000c7000007947 */ /* 0x000fea0003800000 */
.L_x_16940:
        /* <DEDUP_REMOVED lines=9> */
.L_x_16948:
[----:B----4-:R-:W4:Y:S02]  /*5c90*/  LDG.E.U16 R4, [R4.64] ;  /* 0x0000002404047981 */ /* 0x010f24000c1e1500 */
[----:B----4-:R-:W-:-:S06]  /*5ca0*/  HADD2.F32 R18, -RZ, R4.H0_H0 ;  /* 0x20000004ff127230 */ /* 0x010fcc0000004100 */
[----:B------:R-:W0:Y:S01]  /*5cb0*/  F2I.S64.TRUNC R18, R18 ;  /* 0x0000001200127311 */ /* 0x000e22000020d900 */
[----:B------:R-:W-:Y:S05]  /*5cc0*/  BRA `(.L_x_16944) ;  /* 0x00000ba000007947 */ /* 0x000fea0003800000 */
.L_x_16947:
        /* <DEDUP_REMOVED lines=9> */
.L_x_16950:
[----:B----4-:R-:W4:Y:S02]  /*5d60*/  LDG.E.U16 R4, [R4.64] ;  /* 0x0000002404047981 */ /* 0x010f24000c1e1500 */
[----:B----4-:R-:W-:-:S06]  /*5d70*/  HADD2.F32 R18, -RZ, R4.H0_H0 ;  /* 0x20000004ff127230 */ /* 0x010fcc0000004100 */
[----:B------:R-:W0:Y:S01]  /*5d80*/  F2I.S64.TRUNC R18, R18 ;  /* 0x0000001200127311 */ /* 0x000e22000020d900 */
[----:B------:R-:W-:Y:S05]  /*5d90*/  BRA `(.L_x_16944) ;  /* 0x00000ad000007947 */ /* 0x000fea0003800000 */
.L_x_16949:
[----:B----4-:R-:W4:Y:S02]  /*5da0*/  LDG.E.64 R4, [R4.64] ;  /* 0x0000002404047981 */ /* 0x010f24000c1e1b00 */
[----:B----4-:R0:W4:Y:S01]  /*5db0*/  F2I.S64.F64.TRUNC R18, R4 ;  /* 0x0000000400127311 */ /* 0x010122000030d900 */
[----:B------:R-:W-:Y:S05]  /*5dc0*/  BRA `(.L_x_16944) ;  /* 0x00000aa000007947 */ /* 0x000fea0003800000 */
.L_x_16939:
        /* <DEDUP_REMOVED lines=13> */
.L_x_16953:
[----:B----4-:R-:W4:Y:S02]  /*5ea0*/  LDG.E.64 R4, [R4.64] ;  /* 0x0000002404047981 */ /* 0x010f24000c1e1b00 */
[----:B----4-:R0:W4:Y:S01]  /*5eb0*/  F2I.S64.F64.TRUNC R18, R4 ;  /* 0x0000000400127311 */ /* 0x010122000030d900 */
[----:B------:R-:W-:Y:S05]  /*5ec0*/  BRA `(.L_x_16944) ;  /* 0x000009a000007947 */ /* 0x000fea0003800000 */
.L_x_16952:
        /* <DEDUP_REMOVED lines=27> */
.L_x_16955:
        /* <DEDUP_REMOVED lines=14> */
.L_x_16954:
[----:B----4-:R-:W4:Y:S02]  /*6160*/  LDG.E.U16 R18, [R4.64] ;  /* 0x0000002404127981 */ /* 0x010f24000c1e1500 */
[----:B----4-:R-:W-:-:S06]  /*6170*/  PRMT R18, RZ, 0x5410, R18 ;  /* 0x00005410ff127816 */ /* 0x010fcc0000000012 */
[----:B------:R-:W0:Y:S01]  /*6180*/  F2I.S64.TRUNC R18, R18 ;  /* 0x0000001200127311 */ /* 0x000e22000020d900 */
[----:B------:R-:W-:Y:S05]  /*6190*/  BRA `(.L_x_16944) ;  /* 0x000006d000007947 */ /* 0x000fea0003800000 */
.L_x_16951:
        /* <DEDUP_REMOVED lines=11> */
.L_x_16958:
        /* <DEDUP_REMOVED lines=21> */
.L_x_16962:
[----:B------:R-:W-:Y:S05]  /*63a0*/  BSYNC B1 ;  /* 0x0000000000017941 */ /* 0x000fea0003800000 */
.L_x_16961:
[----:B------:R-:W-:Y:S01]  /*63b0*/  IMAD.SHL.U32 R3, R3, 0x100000, RZ ;  /* 0x0010000003037824 */ /* 0x000fe200078e00ff */
[----:B------:R-:W-:-:S04]  /*63c0*/  LEA R5, R0, 0x3b800000, 0x17 ;  /* 0x3b80000000057811 */ /* 0x000fc800078eb8ff */
[----:B------:R-:W-:Y:S02]  /*63d0*/  LOP3.LUT R18, R5, R3, R18, 0xfe, !PT ;  /* 0x0000000305127212 */ /* 0x000fe400078efe12 */
.L_x_16960:
[----:B------:R-:W-:Y:S05]  /*63e0*/  BSYNC B0 ;  /* 0x0000000000007941 */ /* 0x000fea0003800000 */
.L_x_16959:
[----:B------:R-:W0:Y:S01]  /*63f0*/  F2I.S64.TRUNC R18, R18 ;  /* 0x0000001200127311 */ /* 0x000e22000020d900 */
[----:B------:R-:W-:Y:S05]  /*6400*/  BRA `(.L_x_16944) ;  /* 0x0000046000007947 */ /* 0x000fea0003800000 */
.L_x_16957:
        /* <DEDUP_REMOVED lines=21> */
.L_x_16966:
[----:B------:R-:W-:Y:S05]  /*6560*/  BSYNC B1 ;  /* 0x0000000000017941 */ /* 0x000fea0003800000 */
.L_x_16965:
[----:B------:R-:W-:Y:S01]  /*6570*/  IMAD.SHL.U32 R3, R3, 0x200000, RZ ;  /* 0x0020000003037824 */ /* 0x000fe200078e00ff */
[----:B------:R-:W-:-:S04]  /*6580*/  LEA R5, R0, 0x37800000, 0x17 ;  /* 0x3780000000057811 */ /* 0x000fc800078eb8ff */
[----:B------:R-:W-:Y:S02]  /*6590*/  LOP3.LUT R18, R5, R3, R18, 0xfe, !PT ;  /* 0x0000000305127212 */ /* 0x000fe400078efe12 */
.L_x_16964:
[----:B------:R-:W-:Y:S05]  /*65a0*/  BSYNC B0 ;  /* 0x0000000000007941 */ /* 0x000fea0003800000 */
.L_x_16963:
[----:B------:R-:W0:Y:S01]  /*65b0*/  F2I.S64.TRUNC R18, R18 ;  /* 0x0000001200127311 */ /* 0x000e22000020d900 */
[----:B------:R-:W-:Y:S05]  /*65c0*/  BRA `(.L_x_16944) ;  /* 0x000002a000007947 */ /* 0x000fea0003800000 */
.L_x_16956:
        /* <DEDUP_REMOVED lines=14> */
.L_x_16970:
[----:B------:R-:W-:Y:S05]  /*66b0*/  BSYNC B0 ;  /* 0x0000000000007941 */ /* 0x000fea0003800000 */
.L_x_16969:
[----:B------:R-:W0:Y:S01]  /*66c0*/  F2I.S64.TRUNC R18, R18 ;  /* 0x0000001200127311 */ /* 0x000e22000020d900 */
[----:B------:R-:W-:Y:S05]  /*66d0*/  BRA `(.L_x_16944) ;  /* 0x0000019000007947 */ /* 0x000fea0003800000 */
.L_x_16943:
        /* <DEDUP_REMOVED lines=21> */
.L_x_16968:
[----:B------:R0:W5:Y:S01]  /*6830*/  LDG.E.64 R18, [R4.64] ;  /* 0x0000002404127981 */ /* 0x000162000c1e1b00 */
[----:B------:R-:W-:Y:S05]  /*6840*/  BRA `(.L_x_16944) ;  /* 0x0000002000007947 */ /* 0x000fea0003800000 */
.L_x_16967:
[----:B------:R0:W5:Y:S01]  /*6850*/  LDG.E R18, [R4.64] ;  /* 0x0000002404127981 */ /* 0x000162000c1e1900 */
[----:B------:R-:W-:-:S03]  /*6860*/  IMAD.MOV.U32 R19, RZ, RZ, RZ ;  /* 0x000000ffff137224 */ /* 0x000fc600078e00ff */
.L_x_16944:
        /* <DEDUP_REMOVED lines=17> */
.L_x_16974:
[----:B------:R0:W5:Y:S01]  /*6980*/  LDG.E.U8 R24, [R2.64] ;  /* 0x0000002402187981 */ /* 0x000162000c1e1100 */
[----:B------:R-:W-:Y:S01]  /*6990*/  IMAD.MOV.U32 R25, RZ, RZ, RZ ;  /* 0x000000ffff197224 */ /* 0x000fe200078e00ff */
[----:B------:R-:W-:Y:S05]  /*69a0*/  BRA `(.L_x_16938) ;  /* 0x00000d4000007947 */ /* 0x000fea0003800000 */
.L_x_16973:
        /* <DEDUP_REMOVED lines=8> */
.L_x_16977:
[----:B----4-:R-:W4:Y:S02]  /*6a30*/  LDG.E R24, [R2.64] ;  /* 0x0000002402187981 */ /* 0x010f24000c1e1900 */
[----:B----4-:R-:W-:Y:S01]  /*6a40*/  SHF.R.S32.HI R25, RZ, 0x1f, R24 ;  /* 0x0000001fff197819 */ /* 0x010fe20000011418 */
[----:B------:R-:W-:Y:S05]  /*6a50*/  BRA `(.L_x_16938) ;  /* 0x00000c9000007947 */ /* 0x000fea0003800000 */
.L_x_16976:
[----:B----4-:R-:W4:Y:S02]  /*6a60*/  LDG.E.S16 R24, [R2.64] ;  /* 0x0000002402187981 */ /* 0x010f24000c1e1700 */
[----:B----4-:R-:W-:Y:S01]  /*6a70*/  SHF.R.S32.HI R25, RZ, 0x1f, R24 ;  /* 0x0000001fff197819 */ /* 0x010fe20000011418 */
[----:B------:R-:W-:Y:S05]  /*6a80*/  BRA `(.L_x_16938) ;  /* 0x00000c6000007947 */ /* 0x000fea0003800000 */
.L_x_16972:
        /* <DEDUP_REMOVED lines=9> */
.L_x_16979:
[----:B----4-:R-:W4:Y:S02]  /*6b20*/  LDG.E.U16 R2, [R2.64] ;  /* 0x0000002402027981 */ /* 0x010f24000c1e1500 */
[----:B----4-:R-:W-:-:S06]  /*6b30*/  HADD2.F32 R24, -RZ, R2.H0_H0 ;  /* 0x20000002ff187230 */ /* 0x010fcc0000004100 */
[----:B------:R-:W0:Y:S01]  /*6b40*/  F2I.S64.TRUNC R24, R24 ;  /* 0x0000001800187311 */ /* 0x000e22000020d900 */
[----:B------:R-:W-:Y:S05]  /*6b50*/  BRA `(.L_x_16938) ;  /* 0x00000b9000007947 */ /* 0x000fea0003800000 */
.L_x_16978:
        /* <DEDUP_REMOVED lines=9> */
.L_x_16981:
[----:B----4-:R-:W4:Y:S02]  /*6bf0*/  LDG.E.U16 R2, [R2.64] ;  /* 0x0000002402027981 */ /* 0x010f24000c1e1500 */
[----:B----4-:R-:W-:-:S06]  /*6c00*/  HADD2.F32 R24, -RZ, R2.H0_H0 ;  /* 0x20000002ff187230 */ /* 0x010fcc0000004100 */
[----:B------:R-:W0:Y:S01]  /*6c10*/  F2I.S64.TRUNC R24, R24 ;  /* 0x0000001800187311 */ /* 0x000e22000020d900 */
[----:B------:R-:W-:Y:S05]  /*6c20*/  BRA `(.L_x_16938) ;  /* 0x00000ac000007947 */ /* 0x000fea0003800000 */
.L_x_16980:
[----:B----4-:R-:W4:Y:S02]  /*6c30*/  LDG.E.64 R2, [R2.64] ;  /* 0x0000002402027981 */ /* 0x010f24000c1e1b00 */
[----:B----4-:R0:W4:Y:S01]  /*6c40*/  F2I.S64.F64.TRUNC R24, R2 ;  /* 0x0000000200187311 */ /* 0x010122000030d900 */
[----:B------:R-:W-:Y:S05]  /*6c50*/  BRA `(.L_x_16938) ;  /* 0x00000a9000007947 */ /* 0x000fea0003800000 */
.L_x_16971:
        /* <DEDUP_REMOVED lines=13> */
.L_x_16984:
[----:B----4-:R-:W4:Y:S02]  /*6d30*/  LDG.E.64 R2, [R2.64] ;  /* 0x0000002402027981 */ /* 0x010f24000c1e1b00 */
[----:B----4-:R0:W4:Y:S01]  /*6d40*/  F2I.S64.F64.TRUNC R24, R2 ;  /* 0x0000000200187311 */ /* 0x010122000030d900 */
[----:B------:R-:W-:Y:S05]  /*6d50*/  BRA `(.L_x_16938) ;  /* 0x0000099000007947 */ /* 0x000fea0003800000 */
.L_x_16983:
        /* <DEDUP_REMOVED lines=27> */
.L_x_16986:
[----:B----4-:R-:W4:Y:S02]  /*6f10*/  LDG.E.U8 R2, [R2.64] ;  /* 0x0000002402027981 */ /* 0x010f24000c1e1100 */
[C---:B----4-:R-:W-:Y:S02]  /*6f20*/  IMAD.SHL.U32 R0, R2.reuse, 0x2000000, RZ ;  /* 0x0200000002007824 */ /* 0x050fe400078e00ff */
        /* <DEDUP_REMOVED lines=10> */
[----:B------:R0:W4:Y:S01]  /*6fd0*/  F2I.S64.TRUNC R24, R4 ;  /* 0x0000000400187311 */ /* 0x000122000020d900 */
[----:B------:R-:W-:Y:S05]  /*6fe0*/  BRA `(.L_x_16938) ;  /* 0x0000070000007947 */ /* 0x000fea0003800000 */
.L_x_16985:
[----:B----4-:R-:W4:Y:S02]  /*6ff0*/  LDG.E.U16 R24, [R2.64] ;  /* 0x0000002402187981 */ /* 0x010f24000c1e1500 */
[----:B----4-:R-:W-:-:S06]  /*7000*/  PRMT R24, RZ, 0x5410, R24 ;  /* 0x00005410ff187816 */ /* 0x010fcc0000000018 */
[----:B------:R-:W0:Y:S01]  /*7010*/  F2I.S64.TRUNC R24, R24 ;  /* 0x0000001800187311 */ /* 0x000e22000020d900 */
[----:B------:R-:W-:Y:S05]  /*7020*/  BRA `(.L_x_16938) ;  /* 0x000006c000007947 */ /* 0x000fea0003800000 */
.L_x_16982:
        /* <DEDUP_REMOVED lines=11> */
.L_x_16989:
        /* <DEDUP_REMOVED lines=21> */
.L_x_16993:
[----:B------:R-:W-:Y:S05]  /*7230*/  BSYNC B1 ;  /* 0x0000000000017941 */ /* 0x000fea0003800000 */
.L_x_16992:
[----:B------:R-:W-:Y:S01]  /*7240*/  IMAD.SHL.U32 R2, R2, 0x100000, RZ ;  /* 0x0010000002027824 */ /* 0x000fe200078e00ff */
[----:B------:R-:W-:-:S04]  /*7250*/  LEA R3, R0, 0x3b800000, 0x17 ;  /* 0x3b80000000037811 */ /* 0x000fc800078eb8ff */
[----:B------:R-:W-:Y:S02]  /*7260*/  LOP3.LUT R24, R3, R2, R24, 0xfe, !PT ;  /* 0x0000000203187212 */ /* 0x000fe400078efe18 */
.L_x_16991:
[----:B------:R-:W-:Y:S05]  /*7270*/  BSYNC B0 ;  /* 0x0000000000007941 */ /* 0x000fea0003800000 */
.L_x_16990:
[----:B------:R-:W0:Y:S01]  /*7280*/  F2I.S64.TRUNC R24, R24 ;  /* 0x0000001800187311 */ /* 0x000e22000020d900 */
[----:B------:R-:W-:Y:S05]  /*7290*/  BRA `(.L_x_16938) ;  /* 0x0000045000007947 */ /* 0x000fea0003800000 */
.L_x_16988:
        /* <DEDUP_REMOVED lines=21> */
.L_x_16997:
[----:B------:R-:W-:Y:S05]  /*73f0*/  BSYNC B1 ;  /* 0x0000000000017941 */ /* 0x000fea0003800000 */
.L_x_16996:
[----:B------:R-:W-:Y:S01]  /*7400*/  IMAD.SHL.U32 R2, R2, 0x200000, RZ ;  /* 0x0020000002027824 */ /* 0x000fe200078e00ff */
[----:B------:R-:W-:-:S04]  /*7410*/  LEA R3, R0, 0x37800000, 0x17 ;  /* 0x3780000000037811 */ /* 0x000fc800078eb8ff */
[----:B------:R-:W-:Y:S02]  /*7420*/  LOP3.LUT R24, R3, R2, R24, 0xfe, !PT ;  /* 0x0000000203187212 */ /* 0x000fe400078efe18 */
.L_x_16995:
[----:B------:R-:W-:Y:S05]  /*7430*/  BSYNC B0 ;  /* 0x0000000000007941 */ /* 0x000fea0003800000 */
.L_x_16994:
[----:B------:R-:W0:Y:S01]  /*7440*/  F2I.S64.TRUNC R24, R24 ;  /* 0x0000001800187311 */ /* 0x000e22000020d900 */
[----:B------:R-:W-:Y:S05]  /*7450*/  BRA `(.L_x_16938) ;  /* 0x0000029000007947 */ /* 0x000fea0003800000 */
.L_x_16987:
        /* <DEDUP_REMOVED lines=14> */
.L_x_17001:
[----:B------:R-:W-:Y:S05]  /*7540*/  BSYNC B0 ;  /* 0x0000000000007941 */ /* 0x000fea0003800000 */
.L_x_17000:
[----:B------:R-:W0:Y:S01]  /*7550*/  F2I.S64.TRUNC R24, R24 ;  /* 0x0000001800187311 */ /* 0x000e22000020d900 */
[----:B------:R-:W-:Y:S05]  /*7560*/  BRA `(.L_x_16938) ;  /* 0x0000018000007947 */ /* 0x000fea0003800000 */
.L_x_16975:
        /* <DEDUP_REMOVED lines=20> */
.L_x_16999:
[----:B------:R0:W5:Y:S01]  /*76b0*/  LDG.E.64 R24, [R2.64] ;  /* 0x0000002402187981 */ /* 0x000162000c1e1b00 */
[----:B------:R-:W-:Y:S05]  /*76c0*/  BRA `(.L_x_16938) ;  /* 0x0000002000007947 */ /* 0x000fea0003800000 */
.L_x_16998:
[----:B------:R0:W5:Y:S01]  /*76d0*/  LDG.E R24, [R2.64] ;  /* 0x0000002402187981 */ /* 0x000162000c1e1900 */
[----:B------:R-:W-:-:S03]  /*76e0*/  IMAD.MOV.U32 R25, RZ, RZ, RZ ;  /* 0x000000ffff197224 */ /* 0x000fc600078e00ff */
.L_x_16938:
[----:B------:R-:W-:Y:S05]  /*76f0*/  BSYNC B6 ;  /* 0x0000000000067941 */ /* 0x000fea0003800000 */
.L_x_16937:
[----:B------:R-:W4:Y:S01]  /*7700*/  S2R R35, SR_TID.X ;  /* 0x0000000000237919 */ /* 0x000f220000002100 */
[----:B------:R-:W-:Y:S01]  /*7710*/  BSSY B0, `(.L_x_17002) ;  /* 0x000001f000007945 */ /* 0x000fe20003800000 */
[----:B----4-:R-:W-:-:S13]  /*7720*/  ISETP.GE.AND P1, PT, R35, R34, PT ;  /* 0x000000222300720c */ /* 0x010fda0003f26270 */
[----:B------:R-:W-:Y:S05]  /*7730*/  @P1 BRA `(.L_x_17003) ;  /* 0x000001c000001947 */ /* 0x000fea0003800000 */
[----:B0-2--5:R-:W-:-:S04]  /*7740*/  LOP3.LUT R0, R31, R29, RZ, 0xfc, !PT ;  /* 0x0000001d1f007212 */ /* 0x025fc800078efcff */
[----:B------:R-:W-:-:S13]  /*7750*/  ISETP.NE.U32.AND P0, PT, R0, RZ, PT ;  /* 0x000000ff0000720c */ /* 0x000fda0003f05070 */
[----:B------:R-:W-:Y:S05]  /*7760*/  @!P0 BRA `(.L_x_17004) ;  /* 0x0000006000008947 */ /* 0x000fea0003800000 */
[----:B------:R-:W-:Y:S01]  /*7770*/  IMAD.MOV.U32 R10, RZ, RZ, R29 ;  /* 0x000000ffff0a7224 */ /* 0x000fe200078e001d */
[----:B------:R-:W-:Y:S02]  /*7780*/  MOV R0, 0x77a0 ;  /* 0x000077a000007802 */ /* 0x000fe40000000f00 */
[----:B-1-3--:R-:W-:Y:S05]  /*7790*/  CALL.REL.NOINC `($__internal_1_$__cuda_sm20_rem_s64) ;  /* 0x0000450000007944 */ /* 0x00afea0003c00000 */
[----:B------:R-:W-:Y:S02]  /*77a0*/  IMAD.MOV.U32 R2, RZ, RZ, R6 ;  /* 0x000000ffff027224 */ /* 0x000fe400078e0006 */
[----:B------:R-:W-:Y:S01]  /*77b0*/  IMAD.MOV.U32 R3, RZ, RZ, R7 ;  /* 0x000000ffff037224 */ /* 0x000fe200078e0007 */
[----:B------:R-:W-:Y:S05]  /*77c0*/  BRA `(.L_x_17003) ;  /* 0x0000013000007947 */ /* 0x000fea0003800000 */
.L_x_17004:
[----:B------:R-:W0:Y:S01]  /*77d0*/  I2F.U32.RP R0, R28 ;  /* 0x0000001c00007306 */ /* 0x000e220000209000 */
[----:B------:R-:W-:-:S07]  /*77e0*/  ISETP.NE.U32.AND P2, PT, R28, RZ, PT ;  /* 0x000000ff1c00720c */ /* 0x000fce0003f45070 */
        /* <DEDUP_REMOVED lines=8> */
[----:B------:R-:W-:-:S04]  /*7870*/  IMAD.MOV R3, RZ, RZ, -R3 ;  /* 0x000000ffff037224 */ /* 0x000fc800078e0a03 */
[----:B------:R-:W-:Y:S02]  /*7880*/  IMAD R31, R28, R3, R30 ;  /* 0x000000031c1f7224 */ /* 0x000fe400078e021e */
[----:B------:R-:W-:-:S03]  /*7890*/  IMAD.MOV.U32 R3, RZ, RZ, RZ ;  /* 0x000000ffff037224 */ /* 0x000fc600078e00ff */
[----:B------:R-:W-:-:S13]  /*78a0*/  ISETP.GE.U32.AND P0, PT, R31, R28, PT ;  /* 0x0000001c1f00720c */ /* 0x000fda0003f06070 */
[----:B------:R-:W-:-:S05]  /*78b0*/  @P0 IMAD.IADD R31, R31, 0x1, -R28 ;  /* 0x000000011f1f0824 */ /* 0x000fca00078e0a1c */
[----:B------:R-:W-:-:S13]  /*78c0*/  ISETP.GE.U32.AND P0, PT, R31, R28, PT ;  /* 0x0000001c1f00720c */ /* 0x000fda0003f06070 */
[----:B------:R-:W-:Y:S01]  /*78d0*/  @P0 IMAD.IADD R31, R31, 0x1, -R28 ;  /* 0x000000011f1f0824 */ /* 0x000fe200078e0a1c */
[----:B------:R-:W-:-:S05]  /*78e0*/  @!P2 LOP3.LUT R31, RZ, R28, RZ, 0x33, !PT ;  /* 0x0000001cff1fa212 */ /* 0x000fca00078e33ff */
[----:B------:R-:W-:Y:S02]  /*78f0*/  IMAD.MOV.U32 R2, RZ, RZ, R31 ;  /* 0x000000ffff027224 */ /* 0x000fe400078e001f */
.L_x_17003:
[----:B------:R-:W-:Y:S05]  /*7900*/  BSYNC B0 ;  /* 0x0000000000007941 */ /* 0x000fea0003800000 */
.L_x_17002:
[----:B--2--5:R-:W-:Y:S01]  /*7910*/  IADD3 R29, R35, 0x80, RZ ;  /* 0x00000080231d7810 */ /* 0x024fe20007ffe0ff */
[----:B------:R-:W-:Y:S03]  /*7920*/  BSSY B0, `(.L_x_17005) ;  /* 0x0000022000007945 */ /* 0x000fe60003800000 */
[----:B------:R-:W-:-:S13]  /*7930*/  ISETP.GE.AND P0, PT, R29, R34, PT ;  /* 0x000000221d00720c */ /* 0x000fda0003f06270 */
[----:B------:R-:W-:Y:S05]  /*7940*/  @P0 BRA `(.L_x_17006) ;  /* 0x000001f000000947 */ /* 0x000fea0003800000 */
[----:B01-3--:R-:W-:-:S04]  /*7950*/  LOP3.LUT R0, R33, R27, RZ, 0xfc, !PT ;  /* 0x0000001b21007212 */ /* 0x00bfc800078efcff */
[----:B------:R-:W-:-:S13]  /*7960*/  ISETP.NE.U32.AND P0, PT, R0, RZ, PT ;  /* 0x000000ff0000720c */ /* 0x000fda0003f05070 */
[----:B------:R-:W-:Y:S05]  /*7970*/  @!P0 BRA `(.L_x_17007) ;  /* 0x0000009000008947 */ /* 0x000fea0003800000 */
[----:B------:R-:W-:Y:S01]  /*7980*/  IMAD.MOV.U32 R30, RZ, RZ, R32 ;  /* 0x000000ffff1e7224 */ /* 0x000fe200078e0020 */
[----:B------:R-:W-:Y:S01]  /*7990*/  MOV R0, 0x79e0 ;  /* 0x000079e000007802 */ /* 0x000fe20000000f00 */
[----:B------:R-:W-:Y:S02]  /*79a0*/  IMAD.MOV.U32 R31, RZ, RZ, R33 ;  /* 0x000000ffff1f7224 */ /* 0x000fe400078e0021 */
[----:B------:R-:W-:Y:S02]  /*79b0*/  IMAD.MOV.U32 R28, RZ, RZ, R26 ;  /* 0x000000ffff1c7224 */ /* 0x000fe400078e001a */
[----:B------:R-:W-:Y:S02]  /*79c0*/  IMAD.MOV.U32 R10, RZ, RZ, R27 ;  /* 0x000000ffff0a7224 */ /* 0x000fe400078e001b */
[----:B------:R-:W-:Y:S05]  /*79d0*/  CALL.REL.NOINC `($__internal_1_$__cuda_sm20_rem_s64) ;  /* 0x000042c000007944 */ /* 0x000fea0003c00000 */
[----:B------:R-:W-:Y:S02]  /*79e0*/  IMAD.MOV.U32 R26, RZ, RZ, R6 ;  /* 0x000000ffff1a7224 */ /* 0x000fe400078e0006 */
[----:B------:R-:W-:Y:S01]  /*79f0*/  IMAD.MOV.U32 R27, RZ, RZ, R7 ;  /* 0x000000ffff1b7224 */ /* 0x000fe200078e0007 */
[----:B------:R-:W-:Y:S05]  /*7a00*/  BRA `(.L_x_17006) ;  /* 0x0000013000007947 */ /* 0x000fea0003800000 */
.L_x_17007:
[----:B------:R-:W0:Y:S01]  /*7a10*/  I2F.U32.RP R0, R26 ;  /* 0x0000001a00007306 */ /* 0x000e220000209000 */
[----:B------:R-:W-:Y:S01]  /*7a20*/  ISETP.NE.U32.AND P2, PT, R26, RZ, PT ;  /* 0x000000ff1a00720c */ /* 0x000fe20003f45070 */
[----:B------:R-:W-:-:S06]  /*7a30*/  IMAD.MOV.U32 R27, RZ, RZ, RZ ;  /* 0x000000ffff1b7224 */ /* 0x000fcc00078e00ff */
        /* <DEDUP_REMOVED lines=16> */
.L_x_17006:
[----:B------:R-:W-:Y:S05]  /*7b40*/  BSYNC B0 ;  /* 0x0000000000007941 */ /* 0x000fea0003800000 */
.L_x_17005:
[----:B0-----:R-:W-:Y:S01]  /*7b50*/  IADD3 R5, R35, 0x100, RZ ;  /* 0x0000010023057810 */ /* 0x001fe20007ffe0ff */
[----:B------:R-:W-:Y:S03]  /*7b60*/  BSSY B0, `(.L_x_17008) ;  /* 0x0000022000007945 */ /* 0x000fe60003800000 */
[----:B------:R-:W-:-:S13]  /*7b70*/  ISETP.GE.AND P0, PT, R5, R34, PT ;  /* 0x000000220500720c */ /* 0x000fda0003f06270 */
[----:B------:R-:W-:Y:S05]  /*7b80*/  @P0 BRA `(.L_x_17009) ;  /* 0x000001f000000947 */ /* 0x000fea0003800000 */
[----:B------:R-:W-:-:S04]  /*7b90*/  LOP3.LUT R0, R23, R17, RZ, 0xfc, !PT ;  /* 0x0000001117007212 */ /* 0x000fc800078efcff */
[----:B------:R-:W-:-:S13]  /*7ba0*/  ISETP.NE.U32.AND P0, PT, R0, RZ, PT ;  /* 0x000000ff0000720c */ /* 0x000fda0003f05070 */
[----:B------:R-:W-:Y:S05]  /*7bb0*/  @!P0 BRA `(.L_x_17010) ;  /* 0x0000009000008947 */ /* 0x000fea0003800000 */
[----:B------:R-:W-:Y:S01]  /*7bc0*/  IMAD.MOV.U32 R30, RZ, RZ, R22 ;  /* 0x000000ffff1e7224 */ /* 0x000fe200078e0016 */
[----:B------:R-:W-:Y:S01]  /*7bd0*/  MOV R0, 0x7c20 ;  /* 0x00007c2000007802 */ /* 0x000fe20000000f00 */
[----:B------:R-:W-:Y:S02]  /*7be0*/  IMAD.MOV.U32 R31, RZ, RZ, R23 ;  /* 0x000000ffff1f7224 */ /* 0x000fe400078e0017 */
[----:B------:R-:W-:Y:S02]  /*7bf0*/  IMAD.MOV.U32 R28, RZ, RZ, R16 ;  /* 0x000000ffff1c7224 */ /* 0x000fe400078e0010 */
[----:B------:R-:W-:Y:S02]  /*7c00*/  IMAD.MOV.U32 R10, RZ, RZ, R17 ;  /* 0x000000ffff0a7224 */ /* 0x000fe400078e0011 */
[----:B-1-3--:R-:W-:Y:S05]  /*7c10*/  CALL.REL.NOINC `($__internal_1_$__cuda_sm20_rem_s64) ;  /* 0x0000408000007944 */ /* 0x00afea0003c00000 */
[----:B------:R-:W-:Y:S02]  /*7c20*/  IMAD.MOV.U32 R16, RZ, RZ, R6 ;  /* 0x000000ffff107224 */ /* 0x000fe400078e0006 */
[----:B------:R-:W-:Y:S01]  /*7c30*/  IMAD.MOV.U32 R17, RZ, RZ, R7 ;  /* 0x000000ffff117224 */ /* 0x000fe200078e0007 */
[----:B------:R-:W-:Y:S05]  /*7c40*/  BRA `(.L_x_17009) ;  /* 0x0000013000007947 */ /* 0x000fea0003800000 */
.L_x_17010:
[----:B------:R-:W0:Y:S01]  /*7c50*/  I2F.U32.RP R0, R16 ;  /* 0x0000001000007306 */ /* 0x000e220000209000 */
[----:B------:R-:W-:Y:S01]  /*7c60*/  ISETP.NE.U32.AND P2, PT, R16, RZ, PT ;  /* 0x000000ff1000720c */ /* 0x000fe20003f45070 */
[----:B------:R-:W-:-:S06]  /*7c70*/  IMAD.MOV.U32 R17, RZ, RZ, RZ ;  /* 0x000000ffff117224 */ /* 0x000fcc00078e00ff */
        /* <DEDUP_REMOVED lines=16> */
.L_x_17009:
[----:B------:R-:W-:Y:S05]  /*7d80*/  BSYNC B0 ;  /* 0x0000000000007941 */ /* 0x000fea0003800000 */
.L_x_17008:
[----:B------:R-:W-:Y:S01]  /*7d90*/  IADD3 R5, R35, 0x180, RZ ;  /* 0x0000018023057810 */ /* 0x000fe20007ffe0ff */
        /* <DEDUP_REMOVED lines=15> */
.L_x_17013:
        /* <DEDUP_REMOVED lines=17> */
[----:B------:R-:W-:Y:S02]  /*7fa0*/  @!P2 LOP3.LUT R18, RZ, R24, RZ, 0x33, !PT ;  /* 0x00000018ff12a212 */ /* 0x000fe400078e33ff */
.L_x_17012:
[----:B------:R-:W-:Y:S05]  /*7fb0*/  BSYNC B0 ;  /* 0x0000000000007941 */ /* 0x000fea0003800000 */
.L_x_17011:
[----:B------:R-:W0:Y:S01]  /*7fc0*/  LDC.U8 R22, c[0x0][0x190] ;  /* 0x00006400ff167b82 */ /* 0x000e220000000000 */
[----:B------:R-:W-:Y:S01]  /*7fd0*/  BSSY B6, `(.L_x_17014) ;  /* 0x0000104000067945 */ /* 0x000fe20003800000 */
[----:B------:R-:W-:Y:S05]  /*7fe0*/  @P1 BRA `(.L_x_17015) ;  /* 0x0000102000001947 */ /* 0x000fea0003800000 */
[----:B------:R-:W2:Y:S01]  /*7ff0*/  S2R R5, SR_TID.X ;  /* 0x0000000000057919 */ /* 0x000ea20000002100 */
[----:B0-----:R-:W-:Y:S01]  /*8000*/  PRMT R4, R22, 0x9910, RZ ;  /* 0x0000991016047816 */ /* 0x001fe200000000ff */
[----:B--2---:R-:W-:-:S04]  /*8010*/  IMAD R0, R36, 0x200, R5 ;  /* 0x0000020024007824 */ /* 0x004fc800078e0205 */
        /* <DEDUP_REMOVED lines=17> */
.L_x_17019:
[----:B------:R0:W-:Y:S01]  /*8130*/  STG.E.U8 [R8.64], R2 ;  /* 0x0000000208007986 */ /* 0x0001e2000c101124 */
[----:B------:R-:W-:Y:S01]  /*8140*/  IMAD.MOV.U32 R35, RZ, RZ, R29 ;  /* 0x000000ffff237224 */ /* 0x000fe200078e001d */
[----:B------:R-:W-:Y:S05]  /*8150*/  BRA `(.L_x_17015) ;  /* 0x00000eb000007947 */ /* 0x000fea0003800000 */
.L_x_17018:
[----:B------:R-:W-:-:S13]  /*8160*/  ISETP.NE.AND P0, PT, R0, 0x2, PT ;  /* 0x000000020000780c */ /* 0x000fda0003f05270 */
[----:B------:R-:W-:Y:S05]  /*8170*/  @!P0 BRA `(.L_x_17021) ;  /* 0x000000a000008947 */ /* 0x000fea0003800000 */
[----:B------:R-:W-:-:S13]  /*8180*/  ISETP.NE.AND P0, PT, R0, 0x3, PT ;  /* 0x000000030000780c */ /* 0x000fda0003f05270 */
[----:B------:R-:W-:Y:S05]  /*8190*/  @!P0 BRA `(.L_x_17022) ;  /* 0x0000005000008947 */ /* 0x000fea0003800000 */
[----:B------:R-:W-:-:S13]  /*81a0*/  ISETP.NE.AND P0, PT, R0, 0x4, PT ;  /* 0x000000040000780c */ /* 0x000fda0003f05270 */
[----:B------:R-:W-:Y:S05]  /*81b0*/  @P0 BRA `(.L_x_17020) ;  /* 0x00000cb000000947 */ /* 0x000fea0003800000 */
[----:B------:R0:W-:Y:S01]  /*81c0*/  STG.E.64 [R8.64], R2 ;  /* 0x0000000208007986 */ /* 0x0001e2000c101b24 */
[----:B------:R-:W-:Y:S01]  /*81d0*/  IMAD.MOV.U32 R35, RZ, RZ, R29 ;  /* 0x000000ffff237224 */ /* 0x000fe200078e001d */
[----:B------:R-:W-:Y:S05]  /*81e0*/  BRA `(.L_x_17015) ;  /* 0x00000e2000007947 */ /* 0x000fea0003800000 */
.L_x_17022:
[----:B------:R0:W-:Y:S01]  /*81f0*/  STG.E [R8.64], R2 ;  /* 0x0000000208007986 */ /* 0x0001e2000c101924 */
[----:B------:R-:W-:Y:S01]  /*8200*/  IMAD.MOV.U32 R35, RZ, RZ, R29 ;  /* 0x000000ffff237224 */ /* 0x000fe200078e001d */
[----:B------:R-:W-:Y:S05]  /*8210*/  BRA `(.L_x_17015) ;  /* 0x00000df000007947 */ /* 0x000fea0003800000 */
.L_x_17021:
[----:B------:R0:W-:Y:S01]  /*8220*/  STG.E.U16 [R8.64], R2 ;  /* 0x0000000208007986 */ /* 0x0001e2000c101524 */
[----:B------:R-:W-:Y:S01]  /*8230*/  IMAD.MOV.U32 R35, RZ, RZ, R29 ;  /* 0x000000ffff237224 */ /* 0x000fe200078e001d */
[----:B------:R-:W-:Y:S05]  /*8240*/  BRA `(.L_x_17015) ;  /* 0x00000dc000007947 */ /* 0x000fea0003800000 */
.L_x_17017:
[----:B------:R-:W-:-:S13]  /*8250*/  ISETP.GT.AND P0, PT, R0, 0x6, PT ;  /* 0x000000060000780c */ /* 0x000fda0003f04270 */
[----:B------:R-:W-:Y:S05]  /*8260*/  @P0 BRA `(.L_x_17023) ;  /* 0x000000d000000947 */ /* 0x000fea0003800000 */
[----:B------:R-:W-:-:S13]  /*8270*/  ISETP.NE.AND P0, PT, R0, 0x5, PT ;  /* 0x000000050000780c */ /* 0x000fda0003f05270 */
[----:B------:R-:W-:Y:S05]  /*8280*/  @!P0 BRA `(.L_x_17024) ;  /* 0x0000006000008947 */ /* 0x000fea0003800000 */
[----:B------:R-:W-:-:S13]  /*8290*/  ISETP.NE.AND P0, PT, R0, 0x6, PT ;  /* 0x000000060000780c */ /* 0x000fda0003f05270 */
[----:B------:R-:W-:Y:S05]  /*82a0*/  @P0 BRA `(.L_x_17020) ;  /* 0x00000bc000000947 */ /* 0x000fea0003800000 */
[----:B------:R-:W0:Y:S01]  /*82b0*/  I2F.S64 R3, R2 ;  /* 0x0000000200037312 */ /* 0x000e220000301400 */
[----:B------:R-:W-:Y:S01]  /*82c0*/  IMAD.MOV.U32 R35, RZ, RZ, R29 ;  /* 0x000000ffff237224 */ /* 0x000fe200078e001d */
[----:B0-----:R0:W-:Y:S01]  /*82d0*/  STG.E [R8.64], R3 ;  /* 0x0000000308007986 */ /* 0x0011e2000c101924 */
[----:B------:R-:W-:Y:S05]  /*82e0*/  BRA `(.L_x_17015) ;  /* 0x00000d2000007947 */ /* 0x000fea0003800000 */
.L_x_17024:
[----:B------:R-:W0:Y:S01]  /*82f0*/  I2F.S64 R0, R2 ;  /* 0x0000000200007312 */ /* 0x000e220000301400 */
[----:B------:R-:W-:Y:S01]  /*8300*/  IMAD.MOV.U32 R35, RZ, RZ, R29 ;  /* 0x000000ffff237224 */ /* 0x000fe200078e001d */
[----:B0-----:R-:W-:-:S05]  /*8310*/  F2FP.PACK_AB R0, RZ, R0 ;  /* 0x00000000ff00723e */ /* 0x001fca00000000ff */
[----:B------:R0:W-:Y:S01]  /*8320*/  STG.E.U16 [R8.64], R0 ;  /* 0x0000000008007986 */ /* 0x0001e2000c101524 */
[----:B------:R-:W-:Y:S05]  /*8330*/  BRA `(.L_x_17015) ;  /* 0x00000cd000007947 */ /* 0x000fea0003800000 */
.L_x_17023:
[----:B------:R-:W-:-:S13]  /*8340*/  ISETP.NE.AND P0, PT, R0, 0x7, PT ;  /* 0x000000070000780c */ /* 0x000fda0003f05270 */
[----:B------:R-:W-:Y:S05]  /*8350*/  @!P0 BRA `(.L_x_17025) ;  /* 0x000000f000008947 */ /* 0x000fea0003800000 */
[----:B------:R-:W-:-:S13]  /*8360*/  ISETP.NE.AND P0, PT, R0, 0x8, PT ;  /* 0x000000080000780c */ /* 0x000fda0003f05270 */
[----:B------:R-:W-:Y:S05]  /*8370*/  @!P0 BRA `(.L_x_17026) ;  /* 0x0000007000008947 */ /* 0x000fea0003800000 */
[----:B------:R-:W-:-:S13]  /*8380*/  ISETP.NE.AND P0, PT, R0, 0x9, PT ;  /* 0x000000090000780c */ /* 0x000fda0003f05270 */
[----:B------:R-:W-:Y:S05]  /*8390*/  @P0 BRA `(.L_x_17020) ;  /* 0x00000ad000000947 */ /* 0x000fea0003800000 */
[----:B------:R-:W0:Y:S01]  /*83a0*/  I2F.S64 R4, R2 ;  /* 0x0000000200047312 */ /* 0x000e220000301400 */
[----:B------:R-:W-:Y:S02]  /*83b0*/  IMAD.MOV.U32 R5, RZ, RZ, RZ ;  /* 0x000000ffff057224 */ /* 0x000fe400078e00ff */
[----:B------:R-:W-:-:S03]  /*83c0*/  IMAD.MOV.U32 R35, RZ, RZ, R29 ;  /* 0x000000ffff237224 */ /* 0x000fc600078e001d */
[----:B0-----:R0:W-:Y:S01]  /*83d0*/  STG.E.64 [R8.64], R4 ;  /* 0x0000000408007986 */ /* 0x0011e2000c101b24 */
[----:B------:R-:W-:Y:S05]  /*83e0*/  BRA `(.L_x_17015) ;  /* 0x00000c2000007947 */ /* 0x000fea0003800000 */
.L_x_17026:
[----:B------:R-:W0:Y:S01]  /*83f0*/  I2F.S64 R2, R2 ;  /* 0x0000000200027312 */ /* 0x000e220000301400 */
[----:B------:R-:W-:Y:S01]  /*8400*/  IMAD.MOV.U32 R35, RZ, RZ, R29 ;  /* 0x000000ffff237224 */ /* 0x000fe200078e001d */
[----:B0-----:R-:W-:-:S04]  /*8410*/  F2FP.PACK_AB R3, RZ, R2 ;  /* 0x00000002ff03723e */ /* 0x001fc800000000ff */
[----:B------:R-:W-:-:S05]  /*8420*/  PRMT R3, R3, 0x5410, RZ ;  /* 0x0000541003037816 */ /* 0x000fca00000000ff */
[----:B------:R0:W-:Y:S01]  /*8430*/  STG.E [R8.64], R3 ;  /* 0x0000000308007986 */ /* 0x0001e2000c101924 */
[----:B------:R-:W-:Y:S05]  /*8440*/  BRA `(.L_x_17015) ;  /* 0x00000bc000007947 */ /* 0x000fea0003800000 */
.L_x_17025:
[----:B------:R-:W0:Y:S01]  /*8450*/  I2F.F64.S64 R2, R2 ;  /* 0x0000000200027312 */ /* 0x000e220000301c00 */
[----:B------:R-:W-:Y:S01]  /*8460*/  IMAD.MOV.U32 R35, RZ, RZ, R29 ;  /* 0x000000ffff237224 */ /* 0x000fe200078e001d */
[----:B0-----:R0:W-:Y:S01]  /*8470*/  STG.E.64 [R8.64], R2 ;  /* 0x0000000208007986 */ /* 0x0011e2000c101b24 */
[----:B------:R-:W-:Y:S05]  /*8480*/  BRA `(.L_x_17015) ;  /* 0x00000b8000007947 */ /* 0x000fea0003800000 */
.L_x_17016:
        /* <DEDUP_REMOVED lines=8> */
[----:B------:R-:W-:Y:S01]  /*8510*/  ISETP.NE.U32.AND P0, PT, R2, RZ, PT ;  /* 0x000000ff0200720c */ /* 0x000fe20003f05070 */
[----:B------:R-:W-:-:S03]  /*8520*/  IMAD.MOV.U32 R35, RZ, RZ, R29 ;  /* 0x000000ffff237224 */ /* 0x000fc600078e001d */
[----:B------:R-:W-:-:S04]  /*8530*/  ISETP.NE.AND.EX P0, PT, R3, RZ, PT, P0 ;  /* 0x000000ff0300720c */ /* 0x000fc80003f05300 */
[----:B------:R-:W-:-:S05]  /*8540*/  SEL R3, RZ, 0x1, !P0 ;  /* 0x00000001ff037807 */ /* 0x000fca0004000000 */
[----:B------:R0:W-:Y:S01]  /*8550*/  STG.E.U8 [R8.64], R3 ;  /* 0x0000000308007986 */ /* 0x0001e2000c101124 */
[----:B------:R-:W-:Y:S05]  /*8560*/  BRA `(.L_x_17015) ;  /* 0x00000aa000007947 */ /* 0x000fea0003800000 */
.L_x_17029:
[----:B------:R-:W0:Y:S01]  /*8570*/  I2F.F64.S64 R4, R2 ;  /* 0x0000000200047312 */ /* 0x000e220000301c00 */
[----:B------:R-:W-:Y:S01]  /*8580*/  CS2R R6, SRZ ;  /* 0x0000000000067805 */ /* 0x000fe2000001ff00 */
[----:B------:R-:W-:-:S04]  /*8590*/  IMAD.MOV.U32 R35, RZ, RZ, R29 ;  /* 0x000000ffff237224 */ /* 0x000fc800078e001d */
[----:B0-----:R0:W-:Y:S01]  /*85a0*/  STG.E.128 [R8.64], R4 ;  /* 0x0000000408007986 */ /* 0x0011e2000c101d24 */
[----:B------:R-:W-:Y:S05]  /*85b0*/  BRA `(.L_x_17015) ;  /* 0x00000a5000007947 */ /* 0x000fea0003800000 */
.L_x_17028:
        /* <DEDUP_REMOVED lines=21> */
.L_x_17033:
[----:B------:R-:W-:Y:S05]  /*8710*/  BSYNC B0 ;  /* 0x0000000000007941 */ /* 0x000fea0003800000 */
.L_x_17032:
[----:B------:R-:W-:Y:S01]  /*8720*/  LOP3.LUT R5, R0, R5, RZ, 0xfc, !PT ;  /* 0x0000000500057212 */ /* 0x000fe200078efcff */
[----:B------:R-:W-:-:S04]  /*8730*/  IMAD.MOV.U32 R35, RZ, RZ, R29 ;  /* 0x000000ffff237224 */ /* 0x000fc800078e001d */
[----:B------:R0:W-:Y:S01]  /*8740*/  STG.E.U8 [R8.64], R5 ;  /* 0x0000000508007986 */ /* 0x0001e2000c101124 */
[----:B------:R-:W-:Y:S05]  /*8750*/  BRA `(.L_x_17015) ;  /* 0x000008b000007947 */ /* 0x000fea0003800000 */
.L_x_17031:
        /* <DEDUP_REMOVED lines=13> */
.L_x_17035:
[----:B------:R-:W-:Y:S01]  /*8830*/  IMAD.MOV.U32 R0, RZ, RZ, 0x7f ;  /* 0x0000007fff007424 */ /* 0x000fe200078e00ff */
[----:B------:R-:W-:-:S04]  /*8840*/  ISETP.GT.U32.AND P0, PT, R4, 0x7f800000, PT ;  /* 0x7f8000000400780c */ /* 0x000fc80003f04070 */
[----:B------:R-:W-:-:S04]  /*8850*/  SEL R0, R0, 0x7c, P0 ;  /* 0x0000007c00007807 */ /* 0x000fc80000000000 */
.L_x_17036:
[----:B------:R-:W-:Y:S05]  /*8860*/  BSYNC B0 ;  /* 0x0000000000007941 */ /* 0x000fea0003800000 */
.L_x_17034:
[----:B------:R-:W-:Y:S01]  /*8870*/  LOP3.LUT R2, R3, 0x80000000, RZ, 0xc0, !PT ;  /* 0x8000000003027812 */ /* 0x000fe200078ec0ff */
[----:B------:R-:W-:-:S03]  /*8880*/  IMAD.MOV.U32 R35, RZ, RZ, R29 ;  /* 0x000000ffff237224 */ /* 0x000fc600078e001d */
[----:B------:R-:W-:-:S04]  /*8890*/  SHF.R.U32.HI R3, RZ, 0x18, R2 ;  /* 0x00000018ff037819 */ /* 0x000fc80000011602 */
[----:B------:R-:W-:-:S05]  /*88a0*/  LOP3.LUT R3, R0, R3, RZ, 0xfc, !PT ;  /* 0x0000000300037212 */ /* 0x000fca00078efcff */
[----:B------:R0:W-:Y:S01]  /*88b0*/  STG.E.U8 [R8.64], R3 ;  /* 0x0000000308007986 */ /* 0x0001e2000c101124 */
[----:B------:R-:W-:Y:S05]  /*88c0*/  BRA `(.L_x_17015) ;  /* 0x0000074000007947 */ /* 0x000fea0003800000 */
.L_x_17030:
[----:B------:R-:W0:Y:S01]  /*88d0*/  I2F.S64 R0, R2 ;  /* 0x0000000200007312 */ /* 0x000e220000301400 */
[----:B------:R-:W-:Y:S01]  /*88e0*/  IMAD.MOV.U32 R35, RZ, RZ, R29 ;  /* 0x000000ffff237224 */ /* 0x000fe200078e001d */
[----:B0-----:R-:W-:-:S05]  /*88f0*/  F2FP.BF16.PACK_AB R0, RZ, R0 ;  /* 0x00000000ff00723e */ /* 0x001fca00000010ff */
[----:B------:R0:W-:Y:S01]  /*8900*/  STG.E.U16 [R8.64], R0 ;  /* 0x0000000008007986 */ /* 0x0001e2000c101524 */
[----:B------:R-:W-:Y:S05]  /*8910*/  BRA `(.L_x_17015) ;  /* 0x000006f000007947 */ /* 0x000fea0003800000 */
.L_x_17027:
        /* <DEDUP_REMOVED lines=11> */
.L_x_17039:
        /* <DEDUP_REMOVED lines=17> */
.L_x_17042:
[----:B------:R-:W-:-:S04]  /*8ae0*/  LOP3.LUT R2, R3, 0x80000000, RZ, 0xc0, !PT ;  /* 0x8000000003027812 */ /* 0x000fc800078ec0ff */
[----:B------:R-:W-:-:S04]  /*8af0*/  SHF.R.U32.HI R3, RZ, 0x18, R2 ;  /* 0x00000018ff037819 */ /* 0x000fc80000011602 */
[----:B------:R-:W-:-:S04]  /*8b00*/  LOP3.LUT R0, R0, R3, RZ, 0xfc, !PT ;  /* 0x0000000300007212 */ /* 0x000fc800078efcff */
[----:B------:R-:W-:Y:S02]  /*8b10*/  PRMT R4, R0, 0x7610, R4 ;  /* 0x0000761000047816 */ /* 0x000fe40000000004 */
.L_x_17041:
[----:B------:R-:W-:Y:S05]  /*8b20*/  BSYNC B0 ;  /* 0x0000000000007941 */ /* 0x000fea0003800000 */
.L_x_17040:
[----:B------:R0:W-:Y:S01]  /*8b30*/  STG.E.U8 [R8.64], R4 ;  /* 0x0000000408007986 */ /* 0x0001e2000c101124 */
[----:B------:R-:W-:Y:S01]  /*8b40*/  IMAD.MOV.U32 R35, RZ, RZ, R29 ;  /* 0x000000ffff237224 */ /* 0x000fe200078e001d */
[----:B------:R-:W-:Y:S05]  /*8b50*/  BRA `(.L_x_17015) ;  /* 0x000004b000007947 */ /* 0x000fea0003800000 */
.L_x_17038:
        /* <DEDUP_REMOVED lines=17> */
.L_x_17045:
[----:B------:R-:W-:-:S04]  /*8c70*/  LOP3.LUT R2, R3, 0x80000000, RZ, 0xc0, !PT ;  /* 0x8000000003027812 */ /* 0x000fc800078ec0ff */
[----:B------:R-:W-:-:S04]  /*8c80*/  SHF.R.U32.HI R3, RZ, 0x18, R2 ;  /* 0x00000018ff037819 */ /* 0x000fc80000011602 */
[----:B------:R-:W-:-:S04]  /*8c90*/  LOP3.LUT R0, R0, R3, RZ, 0xfc, !PT ;  /* 0x0000000300007212 */ /* 0x000fc800078efcff */
[----:B------:R-:W-:Y:S02]  /*8ca0*/  PRMT R4, R0, 0x7610, R4 ;  /* 0x0000761000047816 */ /* 0x000fe40000000004 */
.L_x_17044:
[----:B------:R-:W-:Y:S05]  /*8cb0*/  BSYNC B0 ;  /* 0x0000000000007941 */ /* 0x000fea0003800000 */
.L_x_17043:
[----:B------:R0:W-:Y:S01]  /*8cc0*/  STG.E.U8 [R8.64], R4 ;  /* 0x0000000408007986 */ /* 0x0001e2000c101124 */
[----:B------:R-:W-:Y:S01]  /*8cd0*/  IMAD.MOV.U32 R35, RZ, RZ, R29 ;  /* 0x000000ffff237224 */ /* 0x000fe200078e001d */
[----:B------:R-:W-:Y:S05]  /*8ce0*/  BRA `(.L_x_17015) ;  /* 0x0000032000007947 */ /* 0x000fea0003800000 */
.L_x_17037:
[----:B------:R-:W-:-:S13]  /*8cf0*/  ISETP.NE.AND P0, PT, R0, 0x1c, PT ;  /* 0x0000001c0000780c */ /* 0x000fda0003f05270 */
[----:B------:R-:W-:Y:S05]  /*8d00*/  @!P0 BRA `(.L_x_17046) ;  /* 0x000002e000008947 */ /* 0x000fea0003800000 */
[----:B------:R-:W-:-:S13]  /*8d10*/  ISETP.NE.AND P0, PT, R0, 0x1d, PT ;  /* 0x0000001d0000780c */ /* 0x000fda0003f05270 */
[----:B------:R-:W-:Y:S05]  /*8d20*/  @!P0 BRA `(.L_x_17047) ;  /* 0x0000029000008947 */ /* 0x000fea0003800000 */
[----:B------:R-:W-:-:S13]  /*8d30*/  ISETP.NE.AND P0, PT, R0, 0x2c, PT ;  /* 0x0000002c0000780c */ /* 0x000fda0003f05270 */
[----:B------:R-:W-:Y:S05]  /*8d40*/  @P0 BRA `(.L_x_17020) ;  /* 0x0000012000000947 */ /* 0x000fea0003800000 */
[----:B------:R-:W0:Y:S01]  /*8d50*/  I2F.S64 R2, R2 ;  /* 0x0000000200027312 */ /* 0x000e220000301400 */
        /* <DEDUP_REMOVED lines=17> */
.L_x_17020:
        /* <DEDUP_REMOVED lines=18> */
[----:B01-3--:R-:W-:Y:S05]  /*8f90*/  CALL.ABS.NOINC R2 ;  /* 0x0000000002007343 */ /* 0x00bfea0003c00000 */
[----:B------:R-:W-:Y:S01]  /*8fa0*/  IMAD.MOV.U32 R35, RZ, RZ, R29 ;  /* 0x000000ffff237224 */ /* 0x000fe200078e001d */
[----:B------:R-:W-:Y:S05]  /*8fb0*/  BRA `(.L_x_17015) ;  /* 0x0000005000007947 */ /* 0x000fea0003800000 */
.L_x_17047:
[----:B------:R0:W-:Y:S01]  /*8fc0*/  STG.E.64 [R8.64], R2 ;  /* 0x0000000208007986 */ /* 0x0001e2000c101b24 */
[----:B------:R-:W-:Y:S01]  /*8fd0*/  IMAD.MOV.U32 R35, RZ, RZ, R29 ;  /* 0x000000ffff237224 */ /* 0x000fe200078e001d */
[----:B------:R-:W-:Y:S05]  /*8fe0*/  BRA `(.L_x_17015) ;  /* 0x0000002000007947 */ /* 0x000fea0003800000 */
.L_x_17046:
[----:B------:R0:W-:Y:S01]  /*8ff0*/  STG.E [R8.64], R2 ;  /* 0x0000000208007986 */ /* 0x0001e2000c101924 */
[----:B------:R-:W-:-:S03]  /*9000*/  IMAD.MOV.U32 R35, RZ, RZ, R29 ;  /* 0x000000ffff237224 */ /* 0x000fc600078e001d */
.L_x_17015:
[----:B------:R-:W-:Y:S05]  /*9010*/  BSYNC B6 ;  /* 0x0000000000067941 */ /* 0x000fea0003800000 */
.L_x_17014:
        /* <DEDUP_REMOVED lines=19> */
[----:B---3--:R0:W-:Y:S01]  /*9150*/  STG.E.U8 [R2.64], R26 ;  /* 0x0000001a02007986 */ /* 0x0081e2000c101124 */
[----:B------:R-:W-:Y:S05]  /*9160*/  BRA `(.L_x_17055) ;  /* 0x00000d8000007947 */ /* 0x000fea0003800000 */
.L_x_17053:
[----:B---3--:R0:W-:Y:S01]  /*9170*/  STG.E.U8 [R2.64], R26 ;  /* 0x0000001a02007986 */ /* 0x0081e2000c101124 */
[----:B------:R-:W-:Y:S05]  /*9180*/  BRA `(.L_x_17055) ;  /* 0x00000d6000007947 */ /* 0x000fea0003800000 */
.L_x_17052:
[----:B------:R-:W-:-:S13]  /*9190*/  ISETP.NE.AND P0, PT, R0, 0x2, PT ;  /* 0x000000020000780c */ /* 0x000fda0003f05270 */
[----:B------:R-:W-:Y:S05]  /*91a0*/  @!P0 BRA `(.L_x_17056) ;  /* 0x0000008000008947 */ /* 0x000fea0003800000 */
[----:B------:R-:W-:-:S13]  /*91b0*/  ISETP.NE.AND P0, PT, R0, 0x3, PT ;  /* 0x000000030000780c */ /* 0x000fda0003f05270 */
[----:B------:R-:W-:Y:S05]  /*91c0*/  @!P0 BRA `(.L_x_17057) ;  /* 0x0000004000008947 */ /* 0x000fea0003800000 */
[----:B------:R-:W-:-:S13]  /*91d0*/  ISETP.NE.AND P0, PT, R0, 0x4, PT ;  /* 0x000000040000780c */ /* 0x000fda0003f05270 */
[----:B------:R-:W-:Y:S05]  /*91e0*/  @P0 BRA `(.L_x_17054) ;  /* 0x00000b9000000947 */ /* 0x000fea0003800000 */
[----:B---3--:R0:W-:Y:S01]  /*91f0*/  STG.E.64 [R2.64], R26 ;  /* 0x0000001a02007986 */ /* 0x0081e2000c101b24 */
[----:B------:R-:W-:Y:S05]  /*9200*/  BRA `(.L_x_17055) ;  /* 0x00000ce000007947 */ /* 0x000fea0003800000 */
.L_x_17057:
[----:B---3--:R0:W-:Y:S01]  /*9210*/  STG.E [R2.64], R26 ;  /* 0x0000001a02007986 */ /* 0x0081e2000c101924 */
[----:B------:R-:W-:Y:S05]  /*9220*/  BRA `(.L_x_17055) ;  /* 0x00000cc000007947 */ /* 0x000fea0003800000 */
.L_x_17056:
[----:B---3--:R0:W-:Y:S01]  /*9230*/  STG.E.U16 [R2.64], R26 ;  /* 0x0000001a02007986 */ /* 0x0081e2000c101524 */
[----:B------:R-:W-:Y:S05]  /*9240*/  BRA `(.L_x_17055) ;  /* 0x00000ca000007947 */ /* 0x000fea0003800000 */
.L_x_17051:
[----:B------:R-:W-:-:S13]  /*9250*/  ISETP.GT.AND P0, PT, R0, 0x6, PT ;  /* 0x000000060000780c */ /* 0x000fda0003f04270 */
[----:B------:R-:W-:Y:S05]  /*9260*/  @P0 BRA `(.L_x_17058) ;  /* 0x000000b000000947 */ /* 0x000fea0003800000 */
[----:B------:R-:W-:-:S13]  /*9270*/  ISETP.NE.AND P0, PT, R0, 0x5, PT ;  /* 0x000000050000780c */ /* 0x000fda0003f05270 */
[----:B------:R-:W-:Y:S05]  /*9280*/  @!P0 BRA `(.L_x_17059) ;  /* 0x0000005000008947 */ /* 0x000fea0003800000 */
[----:B------:R-:W-:-:S13]  /*9290*/  ISETP.NE.AND P0, PT, R0, 0x6, PT ;  /* 0x000000060000780c */ /* 0x000fda0003f05270 */
[----:B------:R-:W-:Y:S05]  /*92a0*/  @P0 BRA `(.L_x_17054) ;  /* 0x00000ad000000947 */ /* 0x000fea0003800000 */
[----:B---3--:R-:W0:Y:S02]  /*92b0*/  I2F.S64 R27, R26 ;  /* 0x0000001a001b7312 */ /* 0x008e240000301400 */
[----:B0-----:R0:W-:Y:S01]  /*92c0*/  STG.E [R2.64], R27 ;  /* 0x0000001b02007986 */ /* 0x0011e2000c101924 */
[----:B------:R-:W-:Y:S05]  /*92d0*/  BRA `(.L_x_17055) ;  /* 0x00000c1000007947 */ /* 0x000fea0003800000 */
.L_x_17059:
[----:B---3--:R-:W0:Y:S02]  /*92e0*/  I2F.S64 R0, R26 ;  /* 0x0000001a00007312 */ /* 0x008e240000301400 */
[----:B0-----:R-:W-:-:S05]  /*92f0*/  F2FP.PACK_AB R0, RZ, R0 ;  /* 0x00000000ff00723e */ /* 0x001fca00000000ff */
[----:B------:R0:W-:Y:S01]  /*9300*/  STG.E.U16 [R2.64], R0 ;  /* 0x0000000002007986 */ /* 0x0001e2000c101524 */
[----:B------:R-:W-:Y:S05]  /*9310*/  BRA `(.L_x_17055) ;  /* 0x00000bd000007947 */ /* 0x000fea0003800000 */
.L_x_17058:
[----:B------:R-:W-:-:S13]  /*9320*/  ISETP.NE.AND P0, PT, R0, 0x7, PT ;  /* 0x000000070000780c */ /* 0x000fda0003f05270 */
[----:B------:R-:W-:Y:S05]  /*9330*/  @!P0 BRA `(.L_x_17060) ;  /* 0x000000d000008947 */ /* 0x000fea0003800000 */
[----:B------:R-:W-:-:S13]  /*9340*/  ISETP.NE.AND P0, PT, R0, 0x8, PT ;  /* 0x000000080000780c */ /* 0x000fda0003f05270 */
[----:B------:R-:W-:Y:S05]  /*9350*/  @!P0 BRA `(.L_x_17061) ;  /* 0x0000006000008947 */ /* 0x000fea0003800000 */
[----:B------:R-:W-:-:S13]  /*9360*/  ISETP.NE.AND P0, PT, R0, 0x9, PT ;  /* 0x000000090000780c */ /* 0x000fda0003f05270 */
[----:B------:R-:W-:Y:S05]  /*9370*/  @P0 BRA `(.L_x_17054) ;  /* 0x00000a0000000947 */ /* 0x000fea0003800000 */
[----:B---3--:R-:W0:Y:S01]  /*9380*/  I2F.S64 R4, R26 ;  /* 0x0000001a00047312 */ /* 0x008e220000301400 */
[----:B------:R-:W-:-:S05]  /*9390*/  IMAD.MOV.U32 R5, RZ, RZ, RZ ;  /* 0x000000ffff057224 */ /* 0x000fca00078e00ff */
[----:B0-----:R0:W-:Y:S01]  /*93a0*/  STG.E.64 [R2.64], R4 ;  /* 0x0000000402007986 */ /* 0x0011e2000c101b24 */
[----:B------:R-:W-:Y:S05]  /*93b0*/  BRA `(.L_x_17055) ;  /* 0x00000b3000007947 */ /* 0x000fea0003800000 */
.L_x_17061:
[----:B---3--:R-:W0:Y:S02]  /*93c0*/  I2F.S64 R26, R26 ;  /* 0x0000001a001a7312 */ /* 0x008e240000301400 */
[----:B0-----:R-:W-:-:S04]  /*93d0*/  F2FP.PACK_AB R5, RZ, R26 ;  /* 0x0000001aff05723e */ /* 0x001fc800000000ff */
[----:B------:R-:W-:-:S05]  /*93e0*/  PRMT R5, R5, 0x5410, RZ ;  /* 0x0000541005057816 */ /* 0x000fca00000000ff */
[----:B------:R0:W-:Y:S01]  /*93f0*/  STG.E [R2.64], R5 ;  /* 0x0000000502007986 */ /* 0x0001e2000c101924 */
[----:B------:R-:W-:Y:S05]  /*9400*/  BRA `(.L_x_17055) ;  /* 0x00000ae000007947 */ /* 0x000fea0003800000 */
.L_x_17060:
[----:B---3--:R-:W0:Y:S02]  /*9410*/  I2F.F64.S64 R26, R26 ;  /* 0x0000001a001a7312 */ /* 0x008e240000301c00 */
[----:B0-----:R0:W-:Y:S01]  /*9420*/  STG.E.64 [R2.64], R26 ;  /* 0x0000001a02007986 */ /* 0x0011e2000c101b24 */
[----:B------:R-:W-:Y:S05]  /*9430*/  BRA `(.L_x_17055) ;  /* 0x00000ab000007947 */ /* 0x000fea0003800000 */
.L_x_17050:
        /* <DEDUP_REMOVED lines=8> */
[----:B---3--:R-:W-:-:S04]  /*94c0*/  ISETP.NE.U32.AND P0, PT, R26, RZ, PT ;  /* 0x000000ff1a00720c */ /* 0x008fc80003f05070 */
[----:B------:R-:W-:-:S04]  /*94d0*/  ISETP.NE.AND.EX P0, PT, R27, RZ, PT, P0 ;  /* 0x000000ff1b00720c */ /* 0x000fc80003f05300 */
[----:B------:R-:W-:-:S05]  /*94e0*/  SEL R5, RZ, 0x1, !P0 ;  /* 0x00000001ff057807 */ /* 0x000fca0004000000 */
[----:B------:R0:W-:Y:S01]  /*94f0*/  STG.E.U8 [R2.64], R5 ;  /* 0x0000000502007986 */ /* 0x0001e2000c101124 */
[----:B------:R-:W-:Y:S05]  /*9500*/  BRA `(.L_x_17055) ;  /* 0x000009e000007947 */ /* 0x000fea0003800000 */
.L_x_17064:
[----:B---3--:R-:W0:Y:S01]  /*9510*/  I2F.F64.S64 R4, R26 ;  /* 0x0000001a00047312 */ /* 0x008e220000301c00 */
[----:B------:R-:W-:-:S05]  /*9520*/  CS2R R6, SRZ ;  /* 0x0000000000067805 */ /* 0x000fca000001ff00 */
[----:B0-----:R0:W-:Y:S01]  /*9530*/  STG.E.128 [R2.64], R4 ;  /* 0x0000000402007986 */ /* 0x0011e2000c101d24 */
[----:B------:R-:W-:Y:S05]  /*9540*/  BRA `(.L_x_17055) ;  /* 0x000009a000007947 */ /* 0x000fea0003800000 */
.L_x_17063:
[----:B------:R-:W-:-:S13]  /*9550*/  ISETP.NE.AND P0, PT, R0, 0xf, PT ;  /* 0x0000000f0000780c */ /* 0x000fda0003f05270 */
[----:B------:R-:W-:Y:S05]  /*9560*/  @!P0 BRA `(.L_x_17065) ;  /* 0x000002d000008947 */ /* 0x000fea0003800000 */
[----:B------:R-:W-:-:S13]  /*9570*/  ISETP.NE.AND P0, PT, R0, 0x17, PT ;  /* 0x000000170000780c */ /* 0x000fda0003f05270 */
[----:B------:R-:W-:Y:S05]  /*9580*/  @!P0 BRA `(.L_x_17066) ;  /* 0x0000015000008947 */ /* 0x000fea0003800000 */
[----:B------:R-:W-:-:S13]  /*9590*/  ISETP.NE.AND P0, PT, R0, 0x18, PT ;  /* 0x000000180000780c */ /* 0x000fda0003f05270 */
[----:B------:R-:W-:Y:S05]  /*95a0*/  @P0 BRA `(.L_x_17054) ;  /* 0x000007d000000947 */ /* 0x000fea0003800000 */
[----:B---3--:R-:W0:Y:S01]  /*95b0*/  I2F.S64 R27, R26 ;  /* 0x0000001a001b7312 */ /* 0x008e220000301400 */
        /* <DEDUP_REMOVED lines=14> */
.L_x_17068:
[----:B------:R-:W-:Y:S05]  /*96a0*/  BSYNC B0 ;  /* 0x0000000000007941 */ /* 0x000fea0003800000 */
.L_x_17067:
[----:B------:R-:W-:-:S05]  /*96b0*/  LOP3.LUT R5, R0, R5, RZ, 0xfc, !PT ;  /* 0x0000000500057212 */ /* 0x000fca00078efcff */
[----:B------:R0:W-:Y:S01]  /*96c0*/  STG.E.U8 [R2.64], R5 ;  /* 0x0000000502007986 */ /* 0x0001e2000c101124 */
[----:B------:R-:W-:Y:S05]  /*96d0*/  BRA `(.L_x_17055) ;  /* 0x0000081000007947 */ /* 0x000fea0003800000 */
.L_x_17066:
[----:B---3--:R-:W0:Y:S01]  /*96e0*/  I2F.S64 R27, R26 ;  /* 0x0000001a001b7312 */ /* 0x008e220000301400 */
        /* <DEDUP_REMOVED lines=12> */
.L_x_17070:
[----:B------:R-:W-:Y:S01]  /*97b0*/  IMAD.MOV.U32 R0, RZ, RZ, 0x7f ;  /* 0x0000007fff007424 */ /* 0x000fe200078e00ff */
[----:B------:R-:W-:-:S04]  /*97c0*/  ISETP.GT.U32.AND P0, PT, R4, 0x7f800000, PT ;  /* 0x7f8000000400780c */ /* 0x000fc80003f04070 */
[----:B------:R-:W-:-:S04]  /*97d0*/  SEL R0, R0, 0x7c, P0 ;  /* 0x0000007c00007807 */ /* 0x000fc80000000000 */
.L_x_17071:
[----:B------:R-:W-:Y:S05]  /*97e0*/  BSYNC B0 ;  /* 0x0000000000007941 */ /* 0x000fea0003800000 */
.L_x_17069:
[----:B------:R-:W-:-:S04]  /*97f0*/  LOP3.LUT R4, R27, 0x80000000, RZ, 0xc0, !PT ;  /* 0x800000001b047812 */ /* 0x000fc800078ec0ff */
[----:B------:R-:W-:-:S04]  /*9800*/  SHF.R.U32.HI R5, RZ, 0x18, R4 ;  /* 0x00000018ff057819 */ /* 0x000fc80000011604 */
[----:B------:R-:W-:-:S05]  /*9810*/  LOP3.LUT R5, R0, R5, RZ, 0xfc, !PT ;  /* 0x0000000500057212 */ /* 0x000fca00078efcff */
[----:B------:R0:W-:Y:S01]  /*9820*/  STG.E.U8 [R2.64], R5 ;  /* 0x0000000502007986 */ /* 0x0001e2000c101124 */
[----:B------:R-:W-:Y:S05]  /*9830*/  BRA `(.L_x_17055) ;  /* 0x000006b000007947 */ /* 0x000fea0003800000 */
.L_x_17065:
[----:B---3--:R-:W0:Y:S02]  /*9840*/  I2F.S64 R0, R26 ;  /* 0x0000001a00007312 */ /* 0x008e240000301400 */
[----:B0-----:R-:W-:-:S05]  /*9850*/  F2FP.BF16.PACK_AB R0, RZ, R0 ;  /* 0x00000000ff00723e */ /* 0x001fca00000010ff */
[----:B------:R0:W-:Y:S01]  /*9860*/  STG.E.U16 [R2.64], R0 ;  /* 0x0000000002007986 */ /* 0x0001e2000c101524 */
[----:B------:R-:W-:Y:S05]  /*9870*/  BRA `(.L_x_17055) ;  /* 0x0000067000007947 */ /* 0x000fea0003800000 */
.L_x_17062:
        /* <DEDUP_REMOVED lines=8> */
[----:B---3--:R0:W-:Y:S01]  /*9900*/  STG.E.U16 [R2.64], R26 ;  /* 0x0000001a02007986 */ /* 0x0081e2000c101524 */
[----:B------:R-:W-:Y:S05]  /*9910*/  BRA `(.L_x_17055) ;  /* 0x000005d000007947 */ /* 0x000fea0003800000 */
.L_x_17074:
[----:B---3--:R-:W0:Y:S01]  /*9920*/  I2F.S64 R27, R26 ;  /* 0x0000001a001b7312 */ /* 0x008e220000301400 */
        /* <DEDUP_REMOVED lines=16> */
.L_x_17077:
[----:B------:R-:W-:-:S04]  /*9a30*/  LOP3.LUT R0, R27, 0x80000000, RZ, 0xc0, !PT ;  /* 0x800000001b007812 */ /* 0x000fc800078ec0ff */
[----:B------:R-:W-:-:S04]  /*9a40*/  SHF.R.U32.HI R5, RZ, 0x18, R0 ;  /* 0x00000018ff057819 */ /* 0x000fc80000011600 */
[----:B------:R-:W-:-:S04]  /*9a50*/  LOP3.LUT R4, R4, R5, RZ, 0xfc, !PT ;  /* 0x0000000504047212 */ /* 0x000fc800078efcff */
[----:B------:R-:W-:Y:S02]  /*9a60*/  PRMT R0, R4, 0x7610, R0 ;  /* 0x0000761004007816 */ /* 0x000fe40000000000 */
.L_x_17076:
[----:B------:R-:W-:Y:S05]  /*9a70*/  BSYNC B0 ;  /* 0x0000000000007941 */ /* 0x000fea0003800000 */
.L_x_17075:
[----:B------:R0:W-:Y:S01]  /*9a80*/  STG.E.U8 [R2.64], R0 ;  /* 0x0000000002007986 */ /* 0x0001e2000c101124 */
[----:B------:R-:W-:Y:S05]  /*9a90*/  BRA `(.L_x_17055) ;  /* 0x0000045000007947 */ /* 0x000fea0003800000 */
.L_x_17073:
        /* <DEDUP_REMOVED lines=17> */
.L_x_17080:
[----:B------:R-:W-:-:S04]  /*9bb0*/  LOP3.LUT R0, R27, 0x80000000, RZ, 0xc0, !PT ;  /* 0x800000001b007812 */ /* 0x000fc800078ec0ff */
[----:B------:R-:W-:-:S04]  /*9bc0*/  SHF.R.U32.HI R5, RZ, 0x18, R0 ;  /* 0x00000018ff057819 */ /* 0x000fc80000011600 */
[----:B------:R-:W-:-:S04]  /*9bd0*/  LOP3.LUT R4, R4, R5, RZ, 0xfc, !PT ;  /* 0x0000000504047212 */ /* 0x000fc800078efcff */
[----:B------:R-:W-:Y:S02]  /*9be0*/  PRMT R0, R4, 0x7610, R0 ;  /* 0x0000761004007816 */ /* 0x000fe40000000000 */
.L_x_17079:
[----:B------:R-:W-:Y:S05]  /*9bf0*/  BSYNC B0 ;  /* 0x0000000000007941 */ /* 0x000fea0003800000 */
.L_x_17078:
[----:B------:R0:W-:Y:S01]  /*9c00*/  STG.E.U8 [R2.64], R0 ;  /* 0x0000000002007986 */ /* 0x0001e2000c101124 */
[----:B------:R-:W-:Y:S05]  /*9c10*/  BRA `(.L_x_17055) ;  /* 0x000002d000007947 */ /* 0x000fea0003800000 */
.L_x_17072:
[----:B------:R-:W-:-:S13]  /*9c20*/  ISETP.NE.AND P0, PT, R0, 0x1c, PT ;  /* 0x0000001c0000780c */ /* 0x000fda0003f05270 */
[----:B------:R-:W-:Y:S05]  /*9c30*/  @!P0 BRA `(.L_x_17081) ;  /* 0x000002a000008947 */ /* 0x000fea0003800000 */
[----:B------:R-:W-:-:S13]  /*9c40*/  ISETP.NE.AND P0, PT, R0, 0x1d, PT ;  /* 0x0000001d0000780c */ /* 0x000fda0003f05270 */
[----:B------:R-:W-:Y:S05]  /*9c50*/  @!P0 BRA `(.L_x_17082) ;  /* 0x0000026000008947 */ /* 0x000fea0003800000 */
[----:B------:R-:W-:-:S13]  /*9c60*/  ISETP.NE.AND P0, PT, R0, 0x2c, PT ;  /* 0x0000002c0000780c */ /* 0x000fda0003f05270 */
[----:B------:R-:W-:Y:S05]  /*9c70*/  @P0 BRA `(.L_x_17054) ;  /* 0x0000010000000947 */ /* 0x000fea0003800000 */
[----:B---3--:R-:W0:Y:S01]  /*9c80*/  I2F.S64 R26, R26 ;  /* 0x0000001a001a7312 */ /* 0x008e220000301400 */
        /* <DEDUP_REMOVED lines=15> */
.L_x_17054:
        /* <DEDUP_REMOVED lines=19> */
[----:B------:R-:W-:Y:S05]  /*9eb0*/  BRA `(.L_x_17055) ;  /* 0x0000003000007947 */ /* 0x000fea0003800000 */
.L_x_17082:
[----:B---3--:R0:W-:Y:S01]  /*9ec0*/  STG.E.64 [R2.64], R26 ;  /* 0x0000001a02007986 */ /* 0x0081e2000c101b24 */
[----:B------:R-:W-:Y:S05]  /*9ed0*/  BRA `(.L_x_17055) ;  /* 0x0000001000007947 */ /* 0x000fea0003800000 */
.L_x_17081:
[----:B---3--:R0:W-:Y:S02]  /*9ee0*/  STG.E [R2.64], R26 ;  /* 0x0000001a02007986 */ /* 0x0081e4000c101924 */
.L_x_17055:
        /* <DEDUP_REMOVED lines=21> */
.L_x_17086:
[----:B------:R0:W-:Y:S01]  /*a040*/  STG.E.U8 [R2.64], R16 ;  /* 0x0000001002007986 */ /* 0x0001e2000c101124 */
[----:B------:R-:W-:Y:S05]  /*a050*/  BRA `(.L_x_17088) ;  /* 0x00000d6000007947 */ /* 0x000fea0003800000 */
.L_x_17085:
        /* <DEDUP_REMOVED lines=8> */
.L_x_17090:
[----:B------:R0:W-:Y:S01]  /*a0e0*/  STG.E [R2.64], R16 ;  /* 0x0000001002007986 */ /* 0x0001e2000c101924 */
[----:B------:R-:W-:Y:S05]  /*a0f0*/  BRA `(.L_x_17088) ;  /* 0x00000cc000007947 */ /* 0x000fea0003800000 */
.L_x_17089:
[----:B------:R0:W-:Y:S01]  /*a100*/  STG.E.U16 [R2.64], R16 ;  /* 0x0000001002007986 */ /* 0x0001e2000c101524 */
[----:B------:R-:W-:Y:S05]  /*a110*/  BRA `(.L_x_17088) ;  /* 0x00000ca000007947 */ /* 0x000fea0003800000 */
.L_x_17084:
        /* <DEDUP_REMOVED lines=9> */
.L_x_17092:
[----:B------:R-:W0:Y:S02]  /*a1b0*/  I2F.S64 R0, R16 ;  /* 0x0000001000007312 */ /* 0x000e240000301400 */
[----:B0-----:R-:W-:-:S05]  /*a1c0*/  F2FP.PACK_AB R0, RZ, R0 ;  /* 0x00000000ff00723e */ /* 0x001fca00000000ff */
[----:B------:R0:W-:Y:S01]  /*a1d0*/  STG.E.U16 [R2.64], R0 ;  /* 0x0000000002007986 */ /* 0x0001e2000c101524 */
[----:B------:R-:W-:Y:S05]  /*a1e0*/  BRA `(.L_x_17088) ;  /* 0x00000bd000007947 */ /* 0x000fea0003800000 */
.L_x_17091:
        /* <DEDUP_REMOVED lines=10> */
.L_x_17094:
[----:B------:R-:W0:Y:S02]  /*a290*/  I2F.S64 R16, R16 ;  /* 0x0000001000107312 */ /* 0x000e240000301400 */
[----:B0-----:R-:W-:-:S04]  /*a2a0*/  F2FP.PACK_AB R5, RZ, R16 ;  /* 0x00000010ff05723e */ /* 0x001fc800000000ff */
[----:B------:R-:W-:-:S05]  /*a2b0*/  PRMT R5, R5, 0x5410, RZ ;  /* 0x0000541005057816 */ /* 0x000fca00000000ff */
[----:B------:R0:W-:Y:S01]  /*a2c0*/  STG.E [R2.64], R5 ;  /* 0x0000000502007986 */ /* 0x0001e2000c101924 */
[----:B------:R-:W-:Y:S05]  /*a2d0*/  BRA `(.L_x_17088) ;  /* 0x00000ae000007947 */ /* 0x000fea0003800000 */
.L_x_17093:
[----:B------:R-:W0:Y:S02]  /*a2e0*/  I2F.F64.S64 R16, R16 ;  /* 0x0000001000107312 */ /* 0x000e240000301c00 */
[----:B0-----:R0:W-:Y:S01]  /*a2f0*/  STG.E.64 [R2.64], R16 ;  /* 0x0000001002007986 */ /* 0x0011e2000c101b24 */
[----:B------:R-:W-:Y:S05]  /*a300*/  BRA `(.L_x_17088) ;  /* 0x00000ab000007947 */ /* 0x000fea0003800000 */
.L_x_17083:
        /* <DEDUP_REMOVED lines=13> */
.L_x_17097:
[----:B------:R-:W0:Y:S01]  /*a3e0*/  I2F.F64.S64 R4, R16 ;  /* 0x0000001000047312 */ /* 0x000e220000301c00 */
[----:B------:R-:W-:-:S05]  /*a3f0*/  CS2R R6, SRZ ;  /* 0x0000000000067805 */ /* 0x000fca000001ff00 */
[----:B0-----:R0:W-:Y:S01]  /*a400*/  STG.E.128 [R2.64], R4 ;  /* 0x0000000402007986 */ /* 0x0011e2000c101d24 */
[----:B------:R-:W-:Y:S05]  /*a410*/  BRA `(.L_x_17088) ;  /* 0x000009a000007947 */ /* 0x000fea0003800000 */
.L_x_17096:
        /* <DEDUP_REMOVED lines=21> */
.L_x_17101:
[----:B------:R-:W-:Y:S05]  /*a570*/  BSYNC B0 ;  /* 0x0000000000007941 */ /* 0x000fea0003800000 */
.L_x_17100:
[----:B------:R-:W-:-:S05]  /*a580*/  LOP3.LUT R5, R0, R5, RZ, 0xfc, !PT ;  /* 0x0000000500057212 */ /* 0x000fca00078efcff */
[----:B------:R0:W-:Y:S01]  /*a590*/  STG.E.U8 [R2.64], R5 ;  /* 0x0000000502007986 */ /* 0x0001e2000c101124 */
[----:B------:R-:W-:Y:S05]  /*a5a0*/  BRA `(.L_x_17088) ;  /* 0x0000081000007947 */ /* 0x000fea0003800000 */
.L_x_17099:
        /* <DEDUP_REMOVED lines=13> */
.L_x_17103:
[----:B------:R-:W-:Y:S01]  /*a680*/  IMAD.MOV.U32 R0, RZ, RZ, 0x7f ;  /* 0x0000007fff007424 */ /* 0x000fe200078e00ff */
[----:B------:R-:W-:-:S04]  /*a690*/  ISETP.GT.U32.AND P0, PT, R4, 0x7f800000, PT ;  /* 0x7f8000000400780c */ /* 0x000fc80003f04070 */
[----:B------:R-:W-:-:S04]  /*a6a0*/  SEL R0, R0, 0x7c, P0 ;  /* 0x0000007c00007807 */ /* 0x000fc80000000000 */
.L_x_17104:
[----:B------:R-:W-:Y:S05]  /*a6b0*/  BSYNC B0 ;  /* 0x0000000000007941 */ /* 0x000fea0003800000 */
.L_x_17102:
[----:B------:R-:W-:-:S04]  /*a6c0*/  LOP3.LUT R4, R17, 0x80000000, RZ, 0xc0, !PT ;  /* 0x8000000011047812 */ /* 0x000fc800078ec0ff */
[----:B------:R-:W-:-:S04]  /*a6d0*/  SHF.R.U32.HI R5, RZ, 0x18, R4 ;  /* 0x00000018ff057819 */ /* 0x000fc80000011604 */
[----:B------:R-:W-:-:S05]  /*a6e0*/  LOP3.LUT R5, R0, R5, RZ, 0xfc, !PT ;  /* 0x0000000500057212 */ /* 0x000fca00078efcff */
[----:B------:R0:W-:Y:S01]  /*a6f0*/  STG.E.U8 [R2.64], R5 ;  /* 0x0000000502007986 */ /* 0x0001e2000c101124 */
[----:B------:R-:W-:Y:S05]  /*a700*/  BRA `(.L_x_17088) ;  /* 0x000006b000007947 */ /* 0x000fea0003800000 */
.L_x_17098:
[----:B------:R-:W0:Y:S02]  /*a710*/  I2F.S64 R0, R16 ;  /* 0x0000001000007312 */ /* 0x000e240000301400 */
[----:B0-----:R-:W-:-:S05]  /*a720*/  F2FP.BF16.PACK_AB R0, RZ, R0 ;  /* 0x00000000ff00723e */ /* 0x001fca00000010ff */
[----:B------:R0:W-:Y:S01]  /*a730*/  STG.E.U16 [R2.64], R0 ;  /* 0x0000000002007986 */ /* 0x0001e2000c101524 */
[----:B------:R-:W-:Y:S05]  /*a740*/  BRA `(.L_x_17088) ;  /* 0x0000067000007947 */ /* 0x000fea0003800000 */
.L_x_17095:
        /* <DEDUP_REMOVED lines=10> */
.L_x_17107:
        /* <DEDUP_REMOVED lines=17> */
.L_x_17110:
[----:B------:R-:W-:-:S04]  /*a900*/  LOP3.LUT R0, R17, 0x80000000, RZ, 0xc0, !PT ;  /* 0x8000000011007812 */ /* 0x000fc800078ec0ff */
[----:B------:R-:W-:-:S04]  /*a910*/  SHF.R.U32.HI R5, RZ, 0x18, R0 ;  /* 0x00000018ff057819 */ /* 0x000fc80000011600 */
[----:B------:R-:W-:-:S04]  /*a920*/  LOP3.LUT R4, R4, R5, RZ, 0xfc, !PT ;  /* 0x0000000504047212 */ /* 0x000fc800078efcff */
[----:B------:R-:W-:Y:S02]  /*a930*/  PRMT R0, R4, 0x7610, R0 ;  /* 0x0000761004007816 */ /* 0x000fe40000000000 */
.L_x_17109:
[----:B------:R-:W-:Y:S05]  /*a940*/  BSYNC B0 ;  /* 0x0000000000007941 */ /* 0x000fea0003800000 */
.L_x_17108:
[----:B------:R0:W-:Y:S01]  /*a950*/  STG.E.U8 [R2.64], R0 ;  /* 0x0000000002007986 */ /* 0x0001e2000c101124 */
[----:B------:R-:W-:Y:S05]  /*a960*/  BRA `(.L_x_17088) ;  /* 0x0000045000007947 */ /* 0x000fea0003800000 */
.L_x_17106:
        /* <DEDUP_REMOVED lines=17> */
.L_x_17113:
[----:B------:R-:W-:-:S04]  /*aa80*/  LOP3.LUT R0, R17, 0x80000000, RZ, 0xc0, !PT ;  /* 0x8000000011007812 */ /* 0x000fc800078ec0ff */
[----:B------:R-:W-:-:S04]  /*aa90*/  SHF.R.U32.HI R5, RZ, 0x18, R0 ;  /* 0x00000018ff057819 */ /* 0x000fc80000011600 */
[----:B------:R-:W-:-:S04]  /*aaa0*/  LOP3.LUT R4, R4, R5, RZ, 0xfc, !PT ;  /* 0x0000000504047212 */ /* 0x000fc800078efcff */
[----:B------:R-:W-:Y:S02]  /*aab0*/  PRMT R0, R4, 0x7610, R0 ;  /* 0x0000761004007816 */ /* 0x000fe40000000000 */
.L_x_17112:
[----:B------:R-:W-:Y:S05]  /*aac0*/  BSYNC B0 ;  /* 0x0000000000007941 */ /* 0x000fea0003800000 */
.L_x_17111:
[----:B------:R0:W-:Y:S01]  /*aad0*/  STG.E.U8 [R2.64], R0 ;  /* 0x0000000002007986 */ /* 0x0001e2000c101124 */
[----:B------:R-:W-:Y:S05]  /*aae0*/  BRA `(.L_x_17088) ;  /* 0x000002d000007947 */ /* 0x000fea0003800000 */
.L_x_17105:
        /* <DEDUP_REMOVED lines=22> */
.L_x_17087:
        /* <DEDUP_REMOVED lines=18> */
[----:B01----:R-:W-:Y:S05]  /*ad70*/  CALL.ABS.NOINC R2 ;  /* 0x0000000002007343 */ /* 0x003fea0003c00000 */
[----:B------:R-:W-:Y:S05]  /*ad80*/  BRA `(.L_x_17088) ;  /* 0x0000003000007947 */ /* 0x000fea0003800000 */
.L_x_17115:
[----:B------:R0:W-:Y:S01]  /*ad90*/  STG.E.64 [R2.64], R16 ;  /* 0x0000001002007986 */ /* 0x0001e2000c101b24 */
[----:B------:R-:W-:Y:S05]  /*ada0*/  BRA `(.L_x_17088) ;  /* 0x0000001000007947 */ /* 0x000fea0003800000 */
.L_x_17114:
[----:B------:R0:W-:Y:S02]  /*adb0*/  STG.E [R2.64], R16 ;  /* 0x0000001002007986 */ /* 0x0001e4000c101924 */
.L_x_17088:
[----:B------:R-:W-:Y:S02]  /*adc0*/  IADD3 R35, R35, 0x80, RZ ;  /* 0x0000008023237810 */ /* 0x000fe40007ffe0ff */
.L_x_17049:
[----:B------:R-:W-:Y:S05]  /*add0*/  BSYNC B6 ;  /* 0x0000000000067941 */ /* 0x000fea0003800000 */
.L_x_17048:
        /* <DEDUP_REMOVED lines=19> */
.L_x_17119:
[----:B------:R-:W-:Y:S01]  /*af10*/  STG.E.U8 [R2.64], R18 ;  /* 0x0000001202007986 */ /* 0x000fe2000c101124 */
[----:B------:R-:W-:Y:S05]  /*af20*/  EXIT ;  /* 0x000000000000794d */ /* 0x000fea0003800000 */
.L_x_17118:
        /* <DEDUP_REMOVED lines=8> */
.L_x_17122:
[----:B------:R-:W-:Y:S01]  /*afb0*/  STG.E [R2.64], R18 ;  /* 0x0000001202007986 */ /* 0x000fe2000c101924 */
[----:B------:R-:W-:Y:S05]  /*afc0*/  EXIT ;  /* 0x000000000000794d */ /* 0x000fea0003800000 */
.L_x_17121:
[----:B------:R-:W-:Y:S01]  /*afd0*/  STG.E.U16 [R2.64], R18 ;  /* 0x0000001202007986 */ /* 0x000fe2000c101524 */
[----:B------:R-:W-:Y:S05]  /*afe0*/  EXIT ;  /* 0x000000000000794d */ /* 0x000fea0003800000 */
.L_x_17117:
        /* <DEDUP_REMOVED lines=9> */
.L_x_17124:
[----:B------:R-:W0:Y:S02]  /*b080*/  I2F.S64 R0, R18 ;  /* 0x0000001200007312 */ /* 0x000e240000301400 */
[----:B0-----:R-:W-:-:S05]  /*b090*/  F2FP.PACK_AB R0, RZ, R0 ;  /* 0x00000000ff00723e */ /* 0x001fca00000000ff */
[----:B------:R-:W-:Y:S01]  /*b0a0*/  STG.E.U16 [R2.64], R0 ;  /* 0x0000000002007986 */ /* 0x000fe2000c101524 */
[----:B------:R-:W-:Y:S05]  /*b0b0*/  EXIT ;  /* 0x000000000000794d */ /* 0x000fea0003800000 */
.L_x_17123:
        /* <DEDUP_REMOVED lines=10> */
.L_x_17126:
[----:B------:R-:W0:Y:S02]  /*b160*/  I2F.S64 R18, R18 ;  /* 0x0000001200127312 */ /* 0x000e240000301400 */
[----:B0-----:R-:W-:-:S04]  /*b170*/  F2FP.PACK_AB R5, RZ, R18 ;  /* 0x00000012ff05723e */ /* 0x001fc800000000ff */
[----:B------:R-:W-:-:S05]  /*b180*/  PRMT R5, R5, 0x5410, RZ ;  /* 0x0000541005057816 */ /* 0x000fca00000000ff */
[----:B------:R-:W-:Y:S01]  /*b190*/  STG.E [R2.64], R5 ;  /* 0x0000000502007986 */ /* 0x000fe2000c101924 */
[----:B------:R-:W-:Y:S05]  /*b1a0*/  EXIT ;  /* 0x000000000000794d */ /* 0x000fea0003800000 */
.L_x_17125:
[----:B------:R-:W0:Y:S02]  /*b1b0*/  I2F.F64.S64 R18, R18 ;  /* 0x0000001200127312 */ /* 0x000e240000301c00 */
[----:B0-----:R-:W-:Y:S01]  /*b1c0*/  STG.E.64 [R2.64], R18 ;  /* 0x0000001202007986 */ /* 0x001fe2000c101b24 */
[----:B------:R-:W-:Y:S05]  /*b1d0*/  EXIT ;  /* 0x000000000000794d */ /* 0x000fea0003800000 */
.L_x_17116:
        /* <DEDUP_REMOVED lines=13> */
.L_x_17129:
[----:B------:R-:W0:Y:S01]  /*b2b0*/  I2F.F64.S64 R4, R18 ;  /* 0x0000001200047312 */ /* 0x000e220000301c00 */
[----:B------:R-:W-:-:S05]  /*b2c0*/  CS2R R6, SRZ ;  /* 0x0000000000067805 */ /* 0x000fca000001ff00 */
[----:B0-----:R-:W-:Y:S01]  /*b2d0*/  STG.E.128 [R2.64], R4 ;  /* 0x0000000402007986 */ /* 0x001fe2000c101d24 */
[----:B------:R-:W-:Y:S05]  /*b2e0*/  EXIT ;  /* 0x000000000000794d */ /* 0x000fea0003800000 */
.L_x_17128:
        /* <DEDUP_REMOVED lines=21> */
.L_x_17133:
[----:B------:R-:W-:Y:S05]  /*b440*/  BSYNC B0 ;  /* 0x0000000000007941 */ /* 0x000fea0003800000 */
.L_x_17132:
[----:B------:R-:W-:-:S05]  /*b450*/  LOP3.LUT R5, R0, R5, RZ, 0xfc, !PT ;  /* 0x0000000500057212 */ /* 0x000fca00078efcff */
[----:B------:R-:W-:Y:S01]  /*b460*/  STG.E.U8 [R2.64], R5 ;  /* 0x0000000502007986 */ /* 0x000fe2000c101124 */
[----:B------:R-:W-:Y:S05]  /*b470*/  EXIT ;  /* 0x000000000000794d */ /* 0x000fea0003800000 */
.L_x_17131:
        /* <DEDUP_REMOVED lines=13> */
.L_x_17135:
[----:B------:R-:W-:Y:S01]  /*b550*/  IMAD.MOV.U32 R0, RZ, RZ, 0x7f ;  /* 0x0000007fff007424 */ /* 0x000fe200078e00ff */
[----:B------:R-:W-:-:S04]  /*b560*/  ISETP.GT.U32.AND P0, PT, R4, 0x7f800000, PT ;  /* 0x7f8000000400780c */ /* 0x000fc80003f04070 */
[----:B------:R-:W-:-:S04]  /*b570*/  SEL R0, R0, 0x7c, P0 ;  /* 0x0000007c00007807 */ /* 0x000fc80000000000 */
.L_x_17136:
[----:B------:R-:W-:Y:S05]  /*b580*/  BSYNC B0 ;  /* 0x0000000000007941 */ /* 0x000fea0003800000 */
.L_x_17134:
[----:B------:R-:W-:-:S04]  /*b590*/  LOP3.LUT R4, R19, 0x80000000, RZ, 0xc0, !PT ;  /* 0x8000000013047812 */ /* 0x000fc800078ec0ff */
[----:B------:R-:W-:-:S04]  /*b5a0*/  SHF.R.U32.HI R5, RZ, 0x18, R4 ;  /* 0x00000018ff057819 */ /* 0x000fc80000011604 */
[----:B------:R-:W-:-:S05]  /*b5b0*/  LOP3.LUT R5, R0, R5, RZ, 0xfc, !PT ;  /* 0x0000000500057212 */ /* 0x000fca00078efcff */
[----:B------:R-:W-:Y:S01]  /*b5c0*/  STG.E.U8 [R2.64], R5 ;  /* 0x0000000502007986 */ /* 0x000fe2000c101124 */
[----:B------:R-:W-:Y:S05]  /*b5d0*/  EXIT ;  /* 0x000000000000794d */ /* 0x000fea0003800000 */
.L_x_17130:
[----:B------:R-:W0:Y:S02]  /*b5e0*/  I2F.S64 R0, R18 ;  /* 0x0000001200007312 */ /* 0x000e240000301400 */
[----:B0-----:R-:W-:-:S05]  /*b5f0*/  F2FP.BF16.PACK_AB R0, RZ, R0 ;  /* 0x00000000ff00723e */ /* 0x001fca00000010ff */
[----:B------:R-:W-:Y:S01]  /*b600*/  STG.E.U16 [R2.64], R0 ;  /* 0x0000000002007986 */ /* 0x000fe2000c101524 */
[----:B------:R-:W-:Y:S05]  /*b610*/  EXIT ;  /* 0x000000000000794d */ /* 0x000fea0003800000 */
.L_x_17127:
        /* <DEDUP_REMOVED lines=10> */
.L_x_17139:
        /* <DEDUP_REMOVED lines=17> */
.L_x_17142:
[----:B------:R-:W-:-:S04]  /*b7d0*/  LOP3.LUT R0, R19, 0x80000000, RZ, 0xc0, !PT ;  /* 0x8000000013007812 */ /* 0x000fc800078ec0ff */
[----:B------:R-:W-:-:S04]  /*b7e0*/  SHF.R.U32.HI R5, RZ, 0x18, R0 ;  /* 0x00000018ff057819 */ /* 0x000fc80000011600 */
[----:B------:R-:W-:-:S04]  /*b7f0*/  LOP3.LUT R4, R4, R5, RZ, 0xfc, !PT ;  /* 0x0000000504047212 */ /* 0x000fc800078efcff */
[----:B------:R-:W-:Y:S02]  /*b800*/  PRMT R0, R4, 0x7610, R0 ;  /* 0x0000761004007816 */ /* 0x000fe40000000000 */
.L_x_17141:
[----:B------:R-:W-:Y:S05]  /*b810*/  BSYNC B0 ;  /* 0x0000000000007941 */ /* 0x000fea0003800000 */
.L_x_17140:
[----:B------:R-:W-:Y:S01]  /*b820*/  STG.E.U8 [R2.64], R0 ;  /* 0x0000000002007986 */ /* 0x000fe2000c101124 */
[----:B------:R-:W-:Y:S05]  /*b830*/  EXIT ;  /* 0x000000000000794d */ /* 0x000fea0003800000 */
.L_x_17138:
        /* <DEDUP_REMOVED lines=17> */
.L_x_17145:
[----:B------:R-:W-:-:S04]  /*b950*/  LOP3.LUT R0, R19, 0x80000000, RZ, 0xc0, !PT ;  /* 0x8000000013007812 */ /* 0x000fc800078ec0ff */
[----:B------:R-:W-:-:S04]  /*b960*/  SHF.R.U32.HI R5, RZ, 0x18, R0 ;  /* 0x00000018ff057819 */ /* 0x000fc80000011600 */
[----:B------:R-:W-:-:S04]  /*b970*/  LOP3.LUT R4, R4, R5, RZ, 0xfc, !PT ;  /* 0x0000000504047212 */ /* 0x000fc800078efcff */
[----:B------:R-:W-:Y:S02]  /*b980*/  PRMT R0, R4, 0x7610, R0 ;  /* 0x0000761004007816 */ /* 0x000fe40000000000 */
.L_x_17144:
[----:B------:R-:W-:Y:S05]  /*b990*/  BSYNC B0 ;  /* 0x0000000000007941 */ /* 0x000fea0003800000 */
.L_x_17143:
[----:B------:R-:W-:Y:S01]  /*b9a0*/  STG.E.U8 [R2.64], R0 ;  /* 0x0000000002007986 */ /* 0x000fe2000c101124 */
[----:B------:R-:W-:Y:S05]  /*b9b0*/  EXIT ;  /* 0x000000000000794d */ /* 0x000fea0003800000 */
.L_x_17137:
        /* <DEDUP_REMOVED lines=22> */
.L_x_17120:
[----:B------:R-:W-:Y:S01]  /*bb20*/  MOV R0, 0x0 ;  /* 0x0000000000007802 */ /* 0x000fe20000000f00 */
[----:B------:R-:W-:Y:S02]  /*bb30*/  IMAD.MOV.U32 R4, RZ, RZ, c[0x4][0x178] ;  /* 0x01005e00ff047624 */ /* 0x000fe400078e00ff */
[----:B------:R-:W-:Y:S01]  /*bb40*/  IMAD.MOV.U32 R5, RZ, RZ, c[0x4][0x17c] ;  /* 0x01005f00ff057624 */ /* 0x000fe200078e00ff */
[----:B------:R0:W2:Y:S01]  /*bb50*/  LDC.64 R2, c[0x4][R0] ;  /* 0x0100000000027b82 */ /* 0x0000a20000000a00 */
        /* <DEDUP_REMOVED lines=14> */
[----:B-123--:R-:W-:Y:S05]  /*bc40*/  CALL.ABS.NOINC R2 ;  /* 0x0000000002007343 */ /* 0x00efea0003c00000 */
[----:B------:R-:W-:Y:S05]  /*bc50*/  EXIT ;  /* 0x000000000000794d */ /* 0x000fea0003800000 */
.L_x_17147:
[----:B------:R-:W-:Y:S01]  /*bc60*/  STG.E.64 [R2.64], R18 ;  /* 0x0000001202007986 */ /* 0x000fe2000c101b24 */
[----:B------:R-:W-:Y:S05]  /*bc70*/  EXIT ;  /* 0x000000000000794d */ /* 0x000fea0003800000 */
.L_x_17146:
[----:B------:R-:W-:Y:S01]  /*bc80*/  STG.E [R2.64], R18 ;  /* 0x0000001202007986 */ /* 0x000fe2000c101924 */
[----:B------:R-:W-:Y:S05]  /*bc90*/  EXIT ;  /* 0x000000000000794d */ /* 0x000fea0003800000 */
        .weak           $__internal_1_$__cuda_sm20_rem_s64
        .type           $__internal_1_$__cuda_sm20_rem_s64,@function
        .size           $__internal_1_$__cuda_sm20_rem_s64,(.L_x_50446 - $__internal_1_$__cuda_sm20_rem_s64)
$__internal_1_$__cuda_sm20_rem_s64:
        /* <DEDUP_REMOVED lines=15> */
[----:B------:R-:W-:-:S04]  /*bd90*/  IMAD.MOV.U32 R9, RZ, RZ, R6 ;  /* 0x000000ffff097224 */ /* 0x000fc800078e0006 */
[----:B------:R-:W-:-:S06]  /*bda0*/  IMAD.WIDE.U32 R8, P0, R6, R13, R8 ;  /* 0x0000000d06087225 */ /* 0x000fcc0007800008 */
[----:B------:R-:W-:-:S04]  /*bdb0*/  IMAD.HI.U32 R8, P2, R7, R11, R8 ;  /* 0x0000000b07087227 */ /* 0x000fc80007840008 */
[CC--:B------:R-:W-:Y:S02]  /*bdc0*/  IMAD R9, R7.reuse, R13.reuse, RZ ;  /* 0x0000000d07097224 */ /* 0x0c0fe400078e02ff */
[----:B------:R-:W-:Y:S01]  /*bdd0*/  IMAD.HI.U32 R11, R7, R13, RZ ;  /* 0x0000000d070b7227 */ /* 0x000fe200078e00ff */
[----:B------:R-:W-:Y:S02]  /*bde0*/  IADD3 R13, P5, RZ, -R30, RZ ;  /* 0x8000001eff0d7210 */ /* 0x000fe40007fbe0ff */
[----:B------:R-:W-:Y:S01]  /*bdf0*/  IADD3 R9, P3, R9, R8, RZ ;  /* 0x0000000809097210 */ /* 0x000fe20007f7e0ff */
[----:B------:R-:W-:Y:S02]  /*be00*/  IMAD.X R11, R11, 0x1, R7, P0 ;  /* 0x000000010b0b7824 */ /* 0x000fe400000e0607 */
[----:B------:R-:W-:Y:S02]  /*be10*/  IMAD.X R12, RZ, RZ, ~R31, P5 ;  /* 0x000000ffff0c7224 */ /* 0x000fe400028e0e1f */
[----:B------:R-:W-:Y:S01]  /*be20*/  IMAD.WIDE.U32 R6, R9, R4, RZ ;  /* 0x0000000409067225 */ /* 0x000fe200078e00ff */
[----:B------:R-:W-:-:S02]  /*be30*/  IADD3.X R11, RZ, RZ, R11, P3, P2 ;  /* 0x000000ffff0b7210 */ /* 0x000fc40001fe440b */
[----:B------:R-:W-:Y:S01]  /*be40*/  ISETP.GE.AND P2, PT, R31, RZ, PT ;  /* 0x000000ff1f00720c */ /* 0x000fe20003f46270 */
[----:B------:R-:W-:Y:S01]  /*be50*/  IMAD R8, R9, R5, R7 ;  /* 0x0000000509087224 */ /* 0x000fe200078e0207 */
[----:B------:R-:W-:-:S03]  /*be60*/  IADD3 R7, P0, RZ, -R6, RZ ;  /* 0x80000006ff077210 */ /* 0x000fc60007f1e0ff */
[----:B------:R-:W-:Y:S02]  /*be70*/  IMAD R6, R11, R4, R8 ;  /* 0x000000040b067224 */ /* 0x000fe400078e0208 */
[----:B------:R-:W-:-:S04]  /*be80*/  IMAD.HI.U32 R8, R9, R7, RZ ;  /* 0x0000000709087227 */ /* 0x000fc800078e00ff */
[----:B------:R-:W-:-:S04]  /*be90*/  IMAD.X R6, RZ, RZ, ~R6, P0 ;  /* 0x000000ffff067224 */ /* 0x000fc800000e0e06 */
[----:B------:R-:W-:-:S06]  /*bea0*/  IMAD.WIDE.U32 R8, P0, R9, R6, R8 ;  /* 0x0000000609087225 */ /* 0x000fcc0007800008 */
[----:B------:R-:W-:Y:S01]  /*beb0*/  IMAD.HI.U32 R8, P3, R11, R7, R8 ;  /* 0x000000070b087227 */ /* 0x000fe20007860008 */
[----:B------:R-:W-:-:S03]  /*bec0*/  SEL R9, R13, R30, !P2 ;  /* 0x0000001e0d097207 */ /* 0x000fc60005000000 */
[CC--:B------:R-:W-:Y:S02]  /*bed0*/  IMAD R7, R11.reuse, R6.reuse, RZ ;  /* 0x000000060b077224 */ /* 0x0c0fe400078e02ff */
[----:B------:R-:W-:-:S03]  /*bee0*/  IMAD.HI.U32 R6, R11, R6, RZ ;  /* 0x000000060b067227 */ /* 0x000fc600078e00ff */
[----:B------:R-:W-:Y:S01]  /*bef0*/  IADD3 R8, P4, R7, R8, RZ ;  /* 0x0000000807087210 */ /* 0x000fe20007f9e0ff */
[----:B------:R-:W-:Y:S01]  /*bf00*/  IMAD.X R7, R6, 0x1, R11, P0 ;  /* 0x0000000106077824 */ /* 0x000fe200000e060b */
[----:B------:R-:W-:-:S03]  /*bf10*/  SEL R11, R12, R31, !P2 ;  /* 0x0000001f0c0b7207 */ /* 0x000fc60005000000 */
[----:B------:R-:W-:Y:S01]  /*bf20*/  IMAD.HI.U32 R6, R8, R9, RZ ;  /* 0x0000000908067227 */ /* 0x000fe200078e00ff */
[----:B------:R-:W-:-:S03]  /*bf30*/  IADD3.X R12, RZ, RZ, R7, P4, P3 ;  /* 0x000000ffff0c7210 */ /* 0x000fc600027e6407 */
[----:B------:R-:W-:Y:S02]  /*bf40*/  IMAD.MOV.U32 R7, RZ, RZ, RZ ;  /* 0x000000ffff077224 */ /* 0x000fe400078e00ff */
[-C--:B------:R-:W-:Y:S02]  /*bf50*/  IMAD R13, R12, R11.reuse, RZ ;  /* 0x0000000b0c0d7224 */ /* 0x080fe400078e02ff */
[----:B------:R-:W-:-:S04]  /*bf60*/  IMAD.WIDE.U32 R6, R8, R11, R6 ;  /* 0x0000000b08067225 */ /* 0x000fc800078e0006 */
[----:B------:R-:W-:-:S04]  /*bf70*/  IMAD.HI.U32 R8, R12, R11, RZ ;  /* 0x0000000b0c087227 */ /* 0x000fc800078e00ff */
[----:B------:R-:W-:-:S04]  /*bf80*/  IMAD.HI.U32 R6, P0, R12, R9, R6 ;  /* 0x000000090c067227 */ /* 0x000fc80007800006 */
[----:B------:R-:W-:Y:S01]  /*bf90*/  IMAD.X R8, RZ, RZ, R8, P0 ;  /* 0x000000ffff087224 */ /* 0x000fe200000e0608 */
[----:B------:R-:W-:-:S05]  /*bfa0*/  IADD3 R13, P3, R13, R6, RZ ;  /* 0x000000060d0d7210 */ /* 0x000fca0007f7e0ff */
[----:B------:R-:W-:-:S04]  /*bfb0*/  IMAD.WIDE.U32 R6, R13, R4, RZ ;  /* 0x000000040d067225 */ /* 0x000fc800078e00ff */
[----:B------:R-:W-:Y:S02]  /*bfc0*/  IMAD.X R15, RZ, RZ, R8, P3 ;  /* 0x000000ffff0f7224 */ /* 0x000fe400018e0608 */
[----:B------:R-:W-:Y:S01]  /*bfd0*/  IMAD R13, R13, R5, R7 ;  /* 0x000000050d0d7224 */ /* 0x000fe200078e0207 */
[----:B------:R-:W-:-:S03]  /*bfe0*/  IADD3 R7, P3, -R6, R9, RZ ;  /* 0x0000000906077210 */ /* 0x000fc60007f7e1ff */
[-C--:B------:R-:W-:Y:S01]  /*bff0*/  IMAD R6, R15, R4.reuse, R13 ;  /* 0x000000040f067224 */ /* 0x080fe200078e020d */
[----:B------:R-:W-:-:S03]  /*c000*/  ISETP.GE.U32.AND P0, PT, R7, R4, PT ;  /* 0x000000040700720c */ /* 0x000fc60003f06070 */
        /* <DEDUP_REMOVED lines=22> */
[----:B------:R-:W-:Y:S06]  /*c170*/  RET.REL.NODEC R4 `(_ZN2at6native27unrolled_elementwise_kernelINS0_13BinaryFunctorIlllZZZNS0_16fmod_kernel_cudaERNS_18TensorIteratorBaseEENKUlvE_clEvENKUlvE2_clEvEUlllE_EESt5arrayIPcLm3EELi4E23TrivialOffsetCalculatorILi2EjESC_ILi1EjENS0_6memory12LoadWithCastILi2EEENSF_13StoreWithCastILi1EEEEEviT_T0_T2_T3_T4_T5_) ;  /* 0xffff3e8004007950 */ /* 0x000fec0003c3ffff */
.L_x_17148:
        /* <DEDUP_REMOVED lines=16> */
.L_x_50446:


//--------------------- .text._ZN2at6native18elementwise_kernelILi128ELi2EZNS0_22gpu_kernel_impl_nocastINS0_13BinaryFunctorIlllZZZNS0_16fmod_kernel_cudaERNS_18TensorIteratorBaseEENKUlvE_clEvENKUlvE2_clEvEUlllE_EEEEvS5_RKT_EUliE_EEviT1_ --------------------------
	.section	.text._ZN2at6native18elementwise_kernelILi128ELi2EZNS0_22gpu_kernel_impl_nocastINS0_13BinaryFunctorIlllZZZNS0_16fmod_kernel_cudaERNS_18TensorIteratorBaseEENKUlvE_clEvENKUlvE2_clEvEUlllE_EEEEvS5_RKT_EUliE_EEviT1_,"ax",@progbits
	.sectioninfo	@"SHI_REGISTERS=24"
	.align	128
        .global         _ZN2at6native18elementwise_kernelILi128ELi2EZNS0_22gpu_kernel_impl_nocastINS0_13BinaryFunctorIlllZZZNS0_16fmod_kernel_cudaERNS_18TensorIteratorBaseEENKUlvE_clEvENKUlvE2_clEvEUlllE_EEEEvS5_RKT_EUliE_EEviT1_
        .type           _ZN2at6native18elementwise_kernelILi128ELi2EZNS0_22gpu_kernel_impl_nocastINS0_13BinaryFunctorIlllZZZNS0_16fmod_kernel_cudaERNS_18TensorIteratorBaseEENKUlvE_clEvENKUlvE2_clEvEUlllE_EEEEvS5_RKT_EUliE_EEviT1_,@function
        .size           _ZN2at6native18elementwise_kernelILi128ELi2EZNS0_22gpu_kernel_impl_nocastINS0_13BinaryFunctorIlllZZZNS0_16fmod_kernel_cudaERNS_18TensorIteratorBaseEENKUlvE_clEvENKUlvE2_clEvEUlllE_EEEEvS5_RKT_EUliE_EEviT1_,(.L_x_50447 - _ZN2at6native18elementwise_kernelILi128ELi2EZNS0_22gpu_kernel_impl_nocastINS0_13BinaryFunctorIlllZZZNS0_16fmod_kernel_cudaERNS_18TensorIteratorBaseEENKUlvE_clEvENKUlvE2_clEvEUlllE_EEEEvS5_RKT_EUliE_EEviT1_)
        .other          _ZN2at6native18elementwise_kernelILi128ELi2EZNS0_22gpu_kernel_impl_nocastINS0_13BinaryFunctorIlllZZZNS0_16fmod_kernel_cudaERNS_18TensorIteratorBaseEENKUlvE_clEvENKUlvE2_clEvEUlllE_EEEEvS5_RKT_EUliE_EEviT1_,@"STO_CUDA_ENTRY STV_DEFAULT"
_ZN2at6native18elementwise_kernelILi128ELi2EZNS0_22gpu_kernel_impl_nocastINS0_13BinaryFunctorIlllZZZNS0_16fmod_kernel_cudaERNS_18TensorIteratorBaseEENKUlvE_clEvENKUlvE2_clEvEUlllE_EEEEvS5_RKT_EUliE_EEviT1_:
.text._ZN2at6native18elementwise_kernelILi128ELi2EZNS0_22gpu_kernel_impl_nocastINS0_13BinaryFunctorIlllZZZNS0_16fmod_kernel_cudaERNS_18TensorIteratorBaseEENKUlvE_clEvENKUlvE2_clEvEUlllE_EEEEvS5_RKT_EUliE_EEviT1_:
        /* <DEDUP_REMOVED lines=261> */
.L_x_17151:
[----:B------:R-:W-:Y:S02]  /*1050*/  IADD3 R4, P1, R3, c[0x0][0x3d8], RZ ;  /* 0x0000f60003047a10 */ /* 0x000fe40007f3e0ff */
[----:B------:R-:W-:Y:S02]  /*1060*/  IADD3 R8, P0, R0, c[0x0][0x3d0], RZ ;  /* 0x0000f40000087a10 */ /* 0x000fe40007f1e0ff */
[----:B------:R-:W-:Y:S02]  /*1070*/  IADD3.X R5, RZ, c[0x0][0x3dc], RZ, P1, !PT ;  /* 0x0000f700ff057a10 */ /* 0x000fe40000ffe4ff */
[----:B------:R-:W-:-:S04]  /*1080*/  IADD3.X R9, RZ, c[0x0][0x3d4], RZ, P0, !PT ;  /* 0x0000f500ff097a10 */ /* 0x000fc800007fe4ff */
[----:B------:R-:W2:Y:S04]  /*1090*/  LDG.E.64 R4, [R4.64] ;  /* 0x0000000404047981 */ /* 0x000ea8000c1e1b00 */
[----:B------:R-:W2:Y:S01]  /*10a0*/  LDG.E.64 R8, [R8.64] ;  /* 0x0000000408087981 */ /* 0x000ea2000c1e1b00 */
[----:B------:R-:W-:Y:S01]  /*10b0*/  IADD3 R2, P1, R2, c[0x0][0x3c8], RZ ;  /* 0x0000f20002027a10 */ /* 0x000fe20007f3e0ff */
[----:B------:R-:W-:Y:S03]  /*10c0*/  BSSY B1, `(.L_x_17152) ;  /* 0x000001e000017945 */ /* 0x000fe60003800000 */
[----:B------:R-:W-:Y:S02]  /*10d0*/  IADD3.X R3, RZ, c[0x0][0x3cc], RZ, P1, !PT ;  /* 0x0000f300ff037a10 */ /* 0x000fe40000ffe4ff */
[----:B--2---:R-:W-:-:S04]  /*10e0*/  LOP3.LUT R0, R9, R5, RZ, 0xfc, !PT ;  /* 0x0000000509007212 */ /* 0x004fc800078efcff */
[----:B------:R-:W-:-:S13]  /*10f0*/  ISETP.NE.U32.AND P0, PT, R0, RZ, PT ;  /* 0x000000ff0000720c */ /* 0x000fda0003f05070 */
[----:B------:R-:W-:Y:S05]  /*1100*/  @!P0 BRA `(.L_x_17153) ;  /* 0x0000006000008947 */ /* 0x000fea0003800000 */
[----:B------:R-:W-:Y:S02]  /*1110*/  MOV R10, R8 ;  /* 0x00000008000a7202 */ /* 0x000fe40000000f00 */
[----:B------:R-:W-:Y:S02]  /*1120*/  MOV R0, R4 ;  /* 0x0000000400007202 */ /* 0x000fe40000000f00 */
[----:B------:R-:W-:Y:S02]  /*1130*/  MOV R11, R5 ;  /* 0x00000005000b7202 */ /* 0x000fe40000000f00 */
[----:B------:R-:W-:Y:S02]  /*1140*/  MOV R8, 0x1160 ;  /* 0x0000116000087802 */ /* 0x000fe40000000f00 */
[----:B------:R-:W-:Y:S05]  /*1150*/  CALL.REL.NOINC `($__internal_2_$__cuda_sm20_rem_s64) ;  /* 0x0000140000007944 */ /* 0x000fea0003c00000 */
[----:B------:R-:W-:Y:S05]  /*1160*/  BRA `(.L_x_17154) ;  /* 0x0000013000007947 */ /* 0x000fea0003800000 */
.L_x_17153:
[----:B------:R-:W0:Y:S01]  /*1170*/  I2F.U32.RP R0, R4 ;  /* 0x0000000400007306 */ /* 0x000e220000209000 */
[----:B------:R-:W-:Y:S02]  /*1180*/  IADD3 R5, RZ, -R4, RZ ;  /* 0x80000004ff057210 */ /* 0x000fe40007ffe0ff */
[----:B------:R-:W-:-:S05]  /*1190*/  ISETP.NE.U32.AND P1, PT, R4, RZ, PT ;  /* 0x000000ff0400720c */ /* 0x000fca0003f25070 */
[----:B0-----:R-:W0:Y:S02]  /*11a0*/  MUFU.RCP R0, R0 ;  /* 0x0000000000007308 */ /* 0x001e240000001000 */
[----:B0-----:R-:W-:-:S06]  /*11b0*/  IADD3 R10, R0, 0xffffffe, RZ ;  /* 0x0ffffffe000a7810 */ /* 0x001fcc0007ffe0ff */
[----:B------:R0:W1:Y:S02]  /*11c0*/  F2I.FTZ.U32.TRUNC.NTZ R11, R10 ;  /* 0x0000000a000b7305 */ /* 0x000064000021f000 */
[----:B0-----:R-:W-:Y:S02]  /*11d0*/  IMAD.MOV.U32 R10, RZ, RZ, RZ ;  /* 0x000000ffff0a7224 */ /* 0x001fe400078e00ff */
[----:B-1----:R-:W-:-:S04]  /*11e0*/  IMAD R5, R5, R11, RZ ;  /* 0x0000000b05057224 */ /* 0x002fc800078e02ff */
[----:B------:R-:W-:Y:S01]  /*11f0*/  IMAD.HI.U32 R11, R11, R5, R10 ;  /* 0x000000050b0b7227 */ /* 0x000fe200078e000a */
[----:B------:R-:W-:-:S05]  /*1200*/  HFMA2.MMA R5, -RZ, RZ, 0, 0 ;  /* 0x00000000ff057435 */ /* 0x000fca00000001ff */
[----:B------:R-:W-:-:S05]  /*1210*/  IMAD.HI.U32 R11, R11, R8, RZ ;  /* 0x000000080b0b7227 */ /* 0x000fca00078e00ff */
[----:B------:R-:W-:-:S05]  /*1220*/  IADD3 R11, -R11, RZ, RZ ;  /* 0x000000ff0b0b7210 */ /* 0x000fca0007ffe1ff */
[----:B------:R-:W-:-:S05]  /*1230*/  IMAD R9, R4, R11, R8 ;  /* 0x0000000b04097224 */ /* 0x000fca00078e0208 */
[----:B------:R-:W-:-:S13]  /*1240*/  ISETP.GE.U32.AND P0, PT, R9, R4, PT ;  /* 0x000000040900720c */ /* 0x000fda0003f06070 */
[----:B------:R-:W-:-:S04]  /*1250*/  @P0 IADD3 R9, -R4, R9, RZ ;  /* 0x0000000904090210 */ /* 0x000fc80007ffe1ff */
[----:B------:R-:W-:-:S13]  /*1260*/  ISETP.GE.U32.AND P0, PT, R9, R4, PT ;  /* 0x000000040900720c */ /* 0x000fda0003f06070 */
[----:B------:R-:W-:Y:S02]  /*1270*/  @P0 IADD3 R9, -R4, R9, RZ ;  /* 0x0000000904090210 */ /* 0x000fe40007ffe1ff */
[----:B------:R-:W-:-:S04]  /*1280*/  @!P1 LOP3.LUT R9, RZ, R4, RZ, 0x33, !PT ;  /* 0x00000004ff099212 */ /* 0x000fc800078e33ff */
[----:B------:R-:W-:Y:S02]  /*1290*/  MOV R4, R9 ;  /* 0x0000000900047202 */ /* 0x000fe40000000f00 */
.L_x_17154:
[----:B------:R-:W-:Y:S05]  /*12a0*/  BSYNC B1 ;  /* 0x0000000000017941 */ /* 0x000fea0003800000 */
.L_x_17152:
[----:B------:R0:W-:Y:S01]  /*12b0*/  STG.E.64 [R2.64], R4 ;  /* 0x0000000402007986 */ /* 0x0001e2000c101b04 */
[----:B------:R-:W-:-:S04]  /*12c0*/  LEA R6, R6, R7, 0x8 ;  /* 0x0000000706067211 */ /* 0x000fc800078e40ff */
[----:B------:R-:W-:Y:S02]  /*12d0*/  IADD3 R9, R6, 0x80, RZ ;  /* 0x0000008006097810 */ /* 0x000fe40007ffe0ff */
.L_x_17150:
[----:B------:R-:W-:Y:S05]  /*12e0*/  BSYNC B0 ;  /* 0x0000000000007941 */ /* 0x000fea0003800000 */
.L_x_17149:
[----:B------:R-:W-:-:S13]  /*12f0*/  ISETP.GE.AND P0, PT, R9, c[0x0][0x160], PT ;  /* 0x0000580009007a0c */ /* 0x000fda0003f06270 */
[----:B------:R-:W-:Y:S05]  /*1300*/  @P0 EXIT ;  /* 0x000000000000094d */ /* 0x000fea0003800000 */
[----:B------:R-:W-:Y:S01]  /*1310*/  ISETP.NE.AND P0, PT, RZ, c[0x0][0x168], PT ;  /* 0x00005a00ff007a0c */ /* 0x000fe20003f05270 */
[----:B0-----:R-:W-:Y:S01]  /*1320*/  CS2R R2, SRZ ;  /* 0x0000000000027805 */ /* 0x001fe2000001ff00 */
[----:B------:R-:W-:-:S11]  /*1330*/  MOV R0, RZ ;  /* 0x000000ff00007202 */ /* 0x000fd60000000f00 */
        /* <DEDUP_REMOVED lines=250> */
.L_x_17155:
        /* <DEDUP_REMOVED lines=18> */
.L_x_17157:
[----:B------:R-:W0:Y:S01]  /*2400*/  I2F.U32.RP R0, R4 ;  /* 0x0000000400007306 */ /* 0x000e220000209000 */
[----:B------:R-:W-:Y:S01]  /*2410*/  IMAD.MOV R5, RZ, RZ, -R4 ;  /* 0x000000ffff057224 */ /* 0x000fe200078e0a04 */
[----:B------:R-:W-:-:S06]  /*2420*/  ISETP.NE.U32.AND P1, PT, R4, RZ, PT ;  /* 0x000000ff0400720c */ /* 0x000fcc0003f25070 */
[----:B0-----:R-:W0:Y:S02]  /*2430*/  MUFU.RCP R0, R0 ;  /* 0x0000000000007308 */ /* 0x001e240000001000 */
[----:B0-----:R-:W-:-:S06]  /*2440*/  IADD3 R6, R0, 0xffffffe, RZ ;  /* 0x0ffffffe00067810 */ /* 0x001fcc0007ffe0ff */
[----:B------:R0:W1:Y:S02]  /*2450*/  F2I.FTZ.U32.TRUNC.NTZ R7, R6 ;  /* 0x0000000600077305 */ /* 0x000064000021f000 */
[----:B0-----:R-:W-:Y:S01]  /*2460*/  HFMA2.MMA R6, -RZ, RZ, 0, 0 ;  /* 0x00000000ff067435 */ /* 0x001fe200000001ff */
[----:B-1----:R-:W-:-:S09]  /*2470*/  IMAD R5, R5, R7, RZ ;  /* 0x0000000705057224 */ /* 0x002fd200078e02ff */
        /* <DEDUP_REMOVED lines=11> */
.L_x_17158:
[----:B------:R-:W-:Y:S05]  /*2530*/  BSYNC B0 ;  /* 0x0000000000007941 */ /* 0x000fea0003800000 */
.L_x_17156:
[----:B------:R-:W-:Y:S01]  /*2540*/  STG.E.64 [R2.64], R4 ;  /* 0x0000000402007986 */ /* 0x000fe2000c101b04 */
[----:B------:R-:W-:Y:S05]  /*2550*/  EXIT ;  /* 0x000000000000794d */ /* 0x000fea0003800000 */
        .weak           $__internal_2_$__cuda_sm20_rem_s64
        .type           $__internal_2_$__cuda_sm20_rem_s64,@function
        .size           $__internal_2_$__cuda_sm20_rem_s64,(.L_x_50447 - $__internal_2_$__cuda_sm20_rem_s64)
$__internal_2_$__cuda_sm20_rem_s64:
[-C--:B------:R-:W-:Y:S02]  /*2560*/  IADD3 R5, P1, RZ, -R0.reuse, RZ ;  /* 0x80000000ff057210 */ /* 0x080fe40007f3e0ff */
[----:B------:R-:W-:Y:S02]  /*2570*/  ISETP.GE.AND P0, PT, R11, RZ, PT ;  /* 0x000000ff0b00720c */ /* 0x000fe40003f06270 */
[-C--:B------:R-:W-:Y:S02]  /*2580*/  IADD3.X R12, RZ, ~R11.reuse, RZ, P1, !PT ;  /* 0x8000000bff0c7210 */ /* 0x080fe40000ffe4ff */
[----:B------:R-:W-:Y:S02]  /*2590*/  SEL R4, R5, R0, !P0 ;  /* 0x0000000005047207 */ /* 0x000fe40004000000 */
        /* <DEDUP_REMOVED lines=9> */
[----:B------:R-:W-:-:S03]  /*2630*/  IMAD.HI.U32 R14, R12, R17, RZ ;  /* 0x000000110c0e7227 */ /* 0x000fc600078e00ff */
[----:B------:R-:W-:Y:S02]  /*2640*/  IADD3.X R19, RZ, ~R15, RZ, P0, !PT ;  /* 0x8000000fff137210 */ /* 0x000fe400007fe4ff */
[----:B------:R-:W-:-:S03]  /*2650*/  MOV R15, R12 ;  /* 0x0000000c000f7202 */ /* 0x000fc60000000f00 */
[-C--:B------:R-:W-:Y:S02]  /*2660*/  IMAD R21, R13, R19.reuse, RZ ;  /* 0x000000130d157224 */ /* 0x080fe400078e02ff */
[----:B------:R-:W-:-:S06]  /*2670*/  IMAD.WIDE.U32 R14, P0, R12, R19, R14 ;  /* 0x000000130c0e7225 */ /* 0x000fcc000780000e */
[----:B------:R-:W-:-:S04]  /*2680*/  IMAD.HI.U32 R14, P1, R13, R17, R14 ;  /* 0x000000110d0e7227 */ /* 0x000fc8000782000e */
[----:B------:R-:W-:Y:S01]  /*2690*/  IMAD.HI.U32 R17, R13, R19, RZ ;  /* 0x000000130d117227 */ /* 0x000fe200078e00ff */
[----:B------:R-:W-:-:S04]  /*26a0*/  IADD3 R15, P2, R21, R14, RZ ;  /* 0x0000000e150f7210 */ /* 0x000fc80007f5e0ff */
[----:B------:R-:W-:Y:S01]  /*26b0*/  IADD3.X R17, R17, R13, RZ, P0, !PT ;  /* 0x0000000d11117210 */ /* 0x000fe200007fe4ff */
        /* <DEDUP_REMOVED lines=9> */
[----:B------:R-:W-:-:S06]  /*2750*/  IMAD.WIDE.U32 R14, P0, R15, R12, R14 ;  /* 0x0000000c0f0e7225 */ /* 0x000fcc000780000e */
[----:B------:R-:W-:Y:S01]  /*2760*/  IMAD.HI.U32 R14, P2, R17, R19, R14 ;  /* 0x00000013110e7227 */ /* 0x000fe2000784000e */
[----:B------:R-:W-:Y:S01]  /*2770*/  SEL R15, R13, R10, !P1 ;  /* 0x0000000a0d0f7207 */ /* 0x000fe20004800000 */
[----:B------:R-:W-:Y:S02]  /*2780*/  HFMA2.MMA R13, -RZ, RZ, 0, 0 ;  /* 0x00000000ff0d7435 */ /* 0x000fe400000001ff */
[CC--:B------:R-:W-:Y:S02]  /*2790*/  IMAD R19, R17.reuse, R12.reuse, RZ ;  /* 0x0000000c11137224 */ /* 0x0c0fe400078e02ff */
[----:B------:R-:W-:-:S03]  /*27a0*/  IMAD.HI.U32 R12, R17, R12, RZ ;  /* 0x0000000c110c7227 */ /* 0x000fc600078e00ff */
[----:B------:R-:W-:Y:S02]  /*27b0*/  IADD3 R10, P3, R19, R14, RZ ;  /* 0x0000000e130a7210 */ /* 0x000fe40007f7e0ff */
[----:B------:R-:W-:Y:S02]  /*27c0*/  IADD3.X R14, RZ, ~R9, RZ, P4, !PT ;  /* 0x80000009ff0e7210 */ /* 0x000fe400027fe4ff */
[----:B------:R-:W-:Y:S01]  /*27d0*/  IADD3.X R17, R12, R17, RZ, P0, !PT ;  /* 0x000000110c117210 */ /* 0x000fe200007fe4ff */
[----:B------:R-:W-:Y:S01]  /*27e0*/  IMAD.HI.U32 R12, R10, R15, RZ ;  /* 0x0000000f0a0c7227 */ /* 0x000fe200078e00ff */
[----:B------:R-:W-:Y:S02]  /*27f0*/  SEL R9, R14, R9, !P1 ;  /* 0x000000090e097207 */ /* 0x000fe40004800000 */
[----:B------:R-:W-:-:S03]  /*2800*/  IADD3.X R14, RZ, RZ, R17, P3, P2 ;  /* 0x000000ffff0e7210 */ /* 0x000fc60001fe4411 */
[----:B------:R-:W-:-:S04]  /*2810*/  IMAD.WIDE.U32 R12, R10, R9, R12 ;  /* 0x000000090a0c7225 */ /* 0x000fc800078e000c */
[C---:B------:R-:W-:Y:S02]  /*2820*/  IMAD R17, R14.reuse, R9, RZ ;  /* 0x000000090e117224 */ /* 0x040fe400078e02ff */
[----:B------:R-:W-:-:S04]  /*2830*/  IMAD.HI.U32 R12, P0, R14, R15, R12 ;  /* 0x0000000f0e0c7227 */ /* 0x000fc8000780000c */
[----:B------:R-:W-:Y:S01]  /*2840*/  IMAD.HI.U32 R10, R14, R9, RZ ;  /* 0x000000090e0a7227 */ /* 0x000fe200078e00ff */
[----:B------:R-:W-:-:S04]  /*2850*/  IADD3 R17, P2, R17, R12, RZ ;  /* 0x0000000c11117210 */ /* 0x000fc80007f5e0ff */
[----:B------:R-:W-:Y:S01]  /*2860*/  IADD3.X R10, R10, RZ, RZ, P0, !PT ;  /* 0x000000ff0a0a7210 */ /* 0x000fe200007fe4ff */
[----:B------:R-:W-:-:S03]  /*2870*/  IMAD.WIDE.U32 R12, R17, R4, RZ ;  /* 0x00000004110c7225 */ /* 0x000fc600078e00ff */
[----:B------:R-:W-:Y:S01]  /*2880*/  IADD3.X R19, RZ, R10, RZ, P2, !PT ;  /* 0x0000000aff137210 */ /* 0x000fe200017fe4ff */
[----:B------:R-:W-:Y:S01]  /*2890*/  IMAD R17, R17, R5, R13 ;  /* 0x0000000511117224 */ /* 0x000fe200078e020d */
[----:B------:R-:W-:-:S03]  /*28a0*/  IADD3 R15, P2, -R12, R15, RZ ;  /* 0x0000000f0c0f7210 */ /* 0x000fc60007f5e1ff */
[-C--:B------:R-:W-:Y:S01]  /*28b0*/  IMAD R10, R19, R4.reuse, R17 ;  /* 0x00000004130a7224 */ /* 0x080fe200078e0211 */
[----:B------:R-:W-:-:S04]  /*28c0*/  ISETP.GE.U32.AND P0, PT, R15, R4, PT ;  /* 0x000000040f00720c */ /* 0x000fc80003f06070 */
[----:B------:R-:W-:Y:S02]  /*28d0*/  IADD3.X R17, ~R10, R9, RZ, P2, !PT ;  /* 0x000000090a117210 */ /* 0x000fe400017fe5ff */
[----:B------:R-:W-:Y:S02]  /*28e0*/  IADD3 R9, P2, R15, -R4, RZ ;  /* 0x800000040f097210 */ /* 0x000fe40007f5e0ff */
[CC--:B------:R-:W-:Y:S02]  /*28f0*/  ISETP.GE.U32.AND.EX P0, PT, R17.reuse, R5.reuse, PT, P0 ;  /* 0x000000051100720c */ /* 0x0c0fe40003f06100 */
[----:B------:R-:W-:Y:S02]  /*2900*/  IADD3.X R13, R17, ~R5, RZ, P2, !PT ;  /* 0x80000005110d7210 */ /* 0x000fe400017fe4ff */
[----:B------:R-:W-:Y:S02]  /*2910*/  SEL R9, R9, R15, P0 ;  /* 0x0000000f09097207 */ /* 0x000fe40000000000 */
[----:B------:R-:W-:-:S02]  /*2920*/  SEL R13, R13, R17, P0 ;  /* 0x000000110d0d7207 */ /* 0x000fc40000000000 */
[CC--:B------:R-:W-:Y:S02]  /*2930*/  ISETP.GE.U32.AND P0, PT, R9.reuse, R4.reuse, PT ;  /* 0x000000040900720c */ /* 0x0c0fe40003f06070 */
[----:B------:R-:W-:Y:S02]  /*2940*/  IADD3 R4, P2, R9, -R4, RZ ;  /* 0x8000000409047210 */ /* 0x000fe40007f5e0ff */
[CC--:B------:R-:W-:Y:S02]  /*2950*/  ISETP.GE.U32.AND.EX P0, PT, R13.reuse, R5.reuse, PT, P0 ;  /* 0x000000050d00720c */ /* 0x0c0fe40003f06100 */
[----:B------:R-:W-:Y:S02]  /*2960*/  IADD3.X R5, R13, ~R5, RZ, P2, !PT ;  /* 0x800000050d057210 */ /* 0x000fe400017fe4ff */
[----:B------:R-:W-:Y:S02]  /*2970*/  SEL R4, R4, R9, P0 ;  /* 0x0000000904047207 */ /* 0x000fe40000000000 */
[----:B------:R-:W-:-:S02]  /*2980*/  SEL R5, R5, R13, P0 ;  /* 0x0000000d05057207 */ /* 0x000fc40000000000 */
[-C--:B------:R-:W-:Y:S02]  /*2990*/  IADD3 R9, P2, RZ, -R4.reuse, RZ ;  /* 0x80000004ff097210 */ /* 0x080fe40007f5e0ff */
[----:B------:R-:W-:Y:S02]  /*29a0*/  ISETP.NE.U32.AND P0, PT, R0, RZ, PT ;  /* 0x000000ff0000720c */ /* 0x000fe40003f05070 */
[----:B------:R-:W-:Y:S02]  /*29b0*/  IADD3.X R0, RZ, ~R5, RZ, P2, !PT ;  /* 0x80000005ff007210 */ /* 0x000fe400017fe4ff */
[----:B------:R-:W-:Y:S02]  /*29c0*/  SEL R4, R9, R4, !P1 ;  /* 0x0000000409047207 */ /* 0x000fe40004800000 */
[----:B------:R-:W-:Y:S02]  /*29d0*/  MOV R9, 0x0 ;  /* 0x0000000000097802 */ /* 0x000fe40000000f00 */
[----:B------:R-:W-:-:S02]  /*29e0*/  ISETP.NE.AND.EX P0, PT, R11, RZ, PT, P0 ;  /* 0x000000ff0b00720c */ /* 0x000fc40003f05300 */
[----:B------:R-:W-:Y:S02]  /*29f0*/  SEL R5, R0, R5, !P1 ;  /* 0x0000000500057207 */ /* 0x000fe40004800000 */
[----:B------:R-:W-:Y:S02]  /*2a00*/  SEL R4, R4, 0xffffffff, P0 ;  /* 0xffffffff04047807 */ /* 0x000fe40000000000 */
[----:B------:R-:W-:Y:S01]  /*2a10*/  SEL R5, R5, 0xffffffff, P0 ;  /* 0xffffffff05057807 */ /* 0x000fe20000000000 */
[----:B------:R-:W-:Y:S06]  /*2a20*/  RET.REL.NODEC R8 `(_ZN2at6native18elementwise_kernelILi128ELi2EZNS0_22gpu_kernel_impl_nocastINS0_13BinaryFunctorIlllZZZNS0_16fmod_kernel_cudaERNS_18TensorIteratorBaseEENKUlvE_clEvENKUlvE2_clEvEUlllE_EEEEvS5_RKT_EUliE_EEviT1_) ;  /* 0xffffd5d008007950 */ /* 0x000fec0003c3ffff */
.L_x_17159:
        /* <DEDUP_REMOVED lines=13> */
.L_x_50447:


//--------------------- .text._ZN2at6native27unrolled_elementwise_kernelINS0_13BinaryFunctorIlllZZZNS0_16fmod_kernel_cudaERNS_18TensorIteratorBaseEENKUlvE_clEvENKUlvE2_clEvEUlllE_EESt5arrayIPcLm3EELi4E23TrivialOffsetCalculatorILi2EjESC_ILi1EjENS0_6memory15LoadWithoutCastENSF_16StoreWithoutCastEEEviT_T0_T2_T3_T4_T5_ --------------------------
	.section	.text._ZN2at6native27unrolled_elementwise_kernelINS0_13BinaryFunctorIlllZZZNS0_16fmod_kernel_cudaERNS_18TensorIteratorBaseEENKUlvE_clEvENKUlvE2_clEvEUlllE_EESt5arrayIPcLm3EELi4E23TrivialOffsetCalculatorILi2EjESC_ILi1EjENS0_6memory15LoadWithoutCastENSF_16StoreWithoutCastEEEviT_T0_T2_T3_T4_T5_,"ax",@progbits
	.sectioninfo	@"SHI_REGISTERS=38"
	.align	128
        .global         _ZN2at6native27unrolled_elementwise_kernelINS0_13BinaryFunctorIlllZZZNS0_16fmod_kernel_cudaERNS_18TensorIteratorBaseEENKUlvE_clEvENKUlvE2_clEvEUlllE_EESt5arrayIPcLm3EELi4E23TrivialOffsetCalculatorILi2EjESC_ILi1EjENS0_6memory15LoadWithoutCastENSF_16StoreWithoutCastEEEviT_T0_T2_T3_T4_T5_
        .type           _ZN2at6native27unrolled_elementwise_kernelINS0_13BinaryFunctorIlllZZZNS0_16fmod_kernel_cudaERNS_18TensorIteratorBaseEENKUlvE_clEvENKUlvE2_clEvEUlllE_EESt5arrayIPcLm3EELi4E23TrivialOffsetCalculatorILi2EjESC_ILi1EjENS0_6memory15LoadWithoutCastENSF_16StoreWithoutCastEEEviT_T0_T2_T3_T4_T5_,@function
        .size           _ZN2at6native27unrolled_elementwise_kernelINS0_13BinaryFunctorIlllZZZNS0_16fmod_kernel_cudaERNS_18TensorIteratorBaseEENKUlvE_clEvENKUlvE2_clEvEUlllE_EESt5arrayIPcLm3EELi4E23TrivialOffsetCalculatorILi2EjESC_ILi1EjENS0_6memory15LoadWithoutCastENSF_16StoreWithoutCastEEEviT_T0_T2_T3_T4_T5_,(.L_x_50448 - _ZN2at6native27unrolled_elementwise_kernelINS0_13BinaryFunctorIlllZZZNS0_16fmod_kernel_cudaERNS_18TensorIteratorBaseEENKUlvE_clEvENKUlvE2_clEvEUlllE_EESt5arrayIPcLm3EELi4E23TrivialOffsetCalculatorILi2EjESC_ILi1EjENS0_6memory15LoadWithoutCastENSF_16StoreWithoutCastEEEviT_T0_T2_T3_T4_T5_)
        .other          _ZN2at6native27unrolled_elementwise_kernelINS0_13BinaryFunctorIlllZZZNS0_16fmod_kernel_cudaERNS_18TensorIteratorBaseEENKUlvE_clEvENKUlvE2_clEvEUlllE_EESt5arrayIPcLm3EELi4E23TrivialOffsetCalculatorILi2EjESC_ILi1EjENS0_6memory15LoadWithoutCastENSF_16StoreWithoutCastEEEviT_T0_T2_T3_T4_T5_,@"STO_CUDA_ENTRY STV_DEFAULT"
_ZN2at6native27unrolled_elementwise_kernelINS0_13BinaryFunctorIlllZZZNS0_16fmod_kernel_cudaERNS_18TensorIteratorBaseEENKUlvE_clEvENKUlvE2_clEvEUlllE_EESt5arrayIPcLm3EELi4E23TrivialOffsetCalculatorILi2EjESC_ILi1EjENS0_6memory15LoadWithoutCastENSF_16StoreWithoutCastEEEviT_T0_T2_T3_T4_T5_:
.text._ZN2at6native27unrolled_elementwise_kernelINS0_13BinaryFunctorIlllZZZNS0_16fmod_kernel_cudaERNS_18TensorIteratorBaseEENKUlvE_clEvENKUlvE2_clEvEUlllE_EESt5arrayIPcLm3EELi4E23TrivialOffsetCalculatorILi2EjESC_ILi1EjENS0_6memory15LoadWithoutCastENSF_16StoreWithoutCastEEEviT_T0_T2_T3_T4_T5_:
[----:B------:R-:W-:Y:S02]  /*0000*/  IMAD.MOV.U32 R1, RZ, RZ, c[0x0][0x28] ;  /* 0x00000a00ff017624 */ /* 0x000fe400078e00ff */
[----:B------:R-:W0:Y:S01]  /*0010*/  S2R R0, SR_CTAID.X ;  /* 0x0000000000007919 */ /* 0x000e220000002500 */
[----:B------:R-:W-:Y:S01]  /*0020*/  IMAD.MOV.U32 R5, RZ, RZ, -0x200 ;  /* 0xfffffe00ff057424 */ /* 0x000fe200078e00ff */
[----:B------:R-:W-:Y:S01]  /*0030*/  CS2R R28, SRZ ;  /* 0x00000000001c7805 */ /* 0x000fe2000001ff00 */
[----:B------:R-:W-:Y:S01]  /*0040*/  CS2R R6, SRZ ;  /* 0x0000000000067805 */ /* 0x000fe2000001ff00 */
[----:B------:R-:W1:Y:S01]  /*0050*/  S2R R3, SR_TID.X ;  /* 0x0000000000037919 */ /* 0x000e620000002100 */
[----:B------:R-:W-:Y:S01]  /*0060*/  CS2R R22, SRZ ;  /* 0x0000000000167805 */ /* 0x000fe2000001ff00 */
        /* <DEDUP_REMOVED lines=10> */
[----:B------:R0:W5:Y:S01]  /*0110*/  @!P1 LDG.E.64 R28, [R4.64] ;  /* 0x00000004041c9981 */ /* 0x000162000c1e1b00 */
[----:B------:R-:W-:Y:S01]  /*0120*/  CS2R R24, SRZ ;  /* 0x0000000000187805 */ /* 0x000fe2000001ff00 */
[----:B------:R-:W-:Y:S02]  /*0130*/  CS2R R16, SRZ ;  /* 0x0000000000107805 */ /* 0x000fe4000001ff00 */
[----:B------:R1:W5:Y:S05]  /*0140*/  @!P1 LDG.E.64 R6, [R8.64] ;  /* 0x0000000408069981 */ /* 0x00036a000c1e1b00 */
[----:B------:R-:W-:Y:S01]  /*0150*/  @!P0 IMAD R19, R0, 0x200, R11 ;  /* 0x0000020000138824 */ /* 0x000fe200078e020b */
[----:B------:R-:W-:-:S02]  /*0160*/  @!P0 IADD3 R11, R11, 0x80, RZ ;  /* 0x000000800b0b8810 */ /* 0x000fc40007ffe0ff */
[----:B------:R-:W-:Y:S02]  /*0170*/  @!P0 MOV R26, 0x8 ;  /* 0x00000008001a8802 */ /* 0x000fe40000000f00 */
[----:B------:R-:W-:-:S03]  /*0180*/  ISETP.GE.AND P3, PT, R11, R2, PT ;  /* 0x000000020b00720c */ /* 0x000fc60003f66270 */
[CC--:B------:R-:W-:Y:S01]  /*0190*/  @!P0 IMAD.WIDE.U32 R20, R19.reuse, R26.reuse, c[0x0][0x170] ;  /* 0x00005c0013148625 */ /* 0x0c0fe200078e001a */
[----:B------:R-:W-:Y:S01]  /*01a0*/  CS2R R14, SRZ ;  /* 0x00000000000e7805 */ /* 0x000fe2000001ff00 */
[----:B------:R-:W-:Y:S02]  /*01b0*/  CS2R R12, SRZ ;  /* 0x00000000000c7805 */ /* 0x000fe4000001ff00 */
[----:B0-----:R-:W-:Y:S01]  /*01c0*/  @!P0 IMAD.WIDE.U32 R4, R19, R26, c[0x0][0x178] ;  /* 0x00005e0013048625 */ /* 0x001fe200078e001a */
[----:B------:R0:W5:Y:S04]  /*01d0*/  @!P0 LDG.E.64 R22, [R20.64] ;  /* 0x0000000414168981 */ /* 0x000168000c1e1b00 */
[----:B------:R2:W5:Y:S01]  /*01e0*/  @!P0 LDG.E.64 R24, [R4.64] ;  /* 0x0000000404188981 */ /* 0x000562000c1e1b00 */
[----:B------:R-:W-:Y:S01]  /*01f0*/  @!P3 IMAD R18, R0, 0x200, R11 ;  /* 0x000002000012b824 */ /* 0x000fe200078e020b */
[----:B------:R-:W-:-:S04]  /*0200*/  @!P3 IADD3 R11, R11, 0x80, RZ ;  /* 0x000000800b0bb810 */ /* 0x000fc80007ffe0ff */
[----:B------:R-:W-:Y:S01]  /*0210*/  ISETP.GE.AND P2, PT, R11, R2, PT ;  /* 0x000000020b00720c */ /* 0x000fe20003f46270 */
[----:B------:R-:W-:-:S04]  /*0220*/  @!P3 IMAD.MOV.U32 R27, RZ, RZ, 0x8 ;  /* 0x00000008ff1bb424 */ /* 0x000fc800078e00ff */
[----:B-1----:R-:W-:-:S04]  /*0230*/  @!P3 IMAD.WIDE.U32 R8, R18, R27, c[0x0][0x170] ;  /* 0x00005c001208b625 */ /* 0x002fc800078e001b */
[----:B------:R-:W-:Y:S01]  /*0240*/  @!P3 IMAD.WIDE.U32 R26, R18, R27, c[0x0][0x178] ;  /* 0x00005e00121ab625 */ /* 0x000fe200078e001b */
[----:B------:R2:W5:Y:S03]  /*0250*/  @!P3 LDG.E.64 R16, [R8.64] ;  /* 0x000000040810b981 */ /* 0x000566000c1e1b00 */
[----:B------:R-:W-:Y:S01]  /*0260*/  @!P2 MOV R31, 0x8 ;  /* 0x00000008001fa802 */ /* 0x000fe20000000f00 */
[----:B------:R-:W-:Y:S01]  /*0270*/  @!P2 IMAD R30, R0, 0x200, R11 ;  /* 0x00000200001ea824 */ /* 0x000fe200078e020b */
[----:B------:R2:W5:Y:S01]  /*0280*/  @!P3 LDG.E.64 R14, [R26.64] ;  /* 0x000000041a0eb981 */ /* 0x000562000c1e1b00 */
[----:B------:R-:W-:Y:S02]  /*0290*/  CS2R R10, SRZ ;  /* 0x00000000000a7805 */ /* 0x000fe4000001ff00 */
[----:B------:R-:W-:-:S04]  /*02a0*/  @!P2 IMAD.WIDE.U32 R18, R30, R31, c[0x0][0x170] ;  /* 0x00005c001e12a625 */ /* 0x000fc800078e001f */
[----:B0-----:R-:W-:Y:S01]  /*02b0*/  @!P2 IMAD.WIDE.U32 R20, R30, R31, c[0x0][0x178] ;  /* 0x00005e001e14a625 */ /* 0x001fe200078e001f */
[----:B------:R2:W5:Y:S04]  /*02c0*/  @!P2 LDG.E.64 R12, [R18.64] ;  /* 0x00000004120ca981 */ /* 0x000568000c1e1b00 */
[----:B------:R2:W5:Y:S01]  /*02d0*/  @!P2 LDG.E.64 R10, [R20.64] ;  /* 0x00000004140aa981 */ /* 0x000562000c1e1b00 */
[----:B------:R-:W-:Y:S01]  /*02e0*/  BSSY B0, `(.L_x_17160) ;  /* 0x000001c000007945 */ /* 0x000fe20003800000 */
[----:B------:R-:W-:Y:S05]  /*02f0*/  @P1 BRA `(.L_x_17161) ;  /* 0x000001a000001947 */ /* 0x000fea0003800000 */
[----:B--2--5:R-:W-:-:S04]  /*0300*/  LOP3.LUT R4, R29, R7, RZ, 0xfc, !PT ;  /* 0x000000071d047212 */ /* 0x024fc800078efcff */
[----:B------:R-:W-:-:S13]  /*0310*/  ISETP.NE.U32.AND P0, PT, R4, RZ, PT ;  /* 0x000000ff0400720c */ /* 0x000fda0003f05070 */
[----:B------:R-:W-:Y:S05]  /*0320*/  @!P0 BRA `(.L_x_17162) ;  /* 0x0000005000008947 */ /* 0x000fea0003800000 */
[----:B------:R-:W-:Y:S02]  /*0330*/  MOV R4, 0x350 ;  /* 0x0000035000047802 */ /* 0x000fe40000000f00 */
[----:B------:R-:W-:Y:S05]  /*0340*/  CALL.REL.NOINC `($__internal_3_$__cuda_sm20_rem_s64) ;  /* 0x000009c000007944 */ /* 0x000fea0003c00000 */
[----:B------:R-:W-:Y:S02]  /*0350*/  IMAD.MOV.U32 R8, RZ, RZ, R18 ;  /* 0x000000ffff087224 */ /* 0x000fe400078e0012 */
[----:B------:R-:W-:Y:S01]  /*0360*/  IMAD.MOV.U32 R9, RZ, RZ, R19 ;  /* 0x000000ffff097224 */ /* 0x000fe200078e0013 */
[----:B------:R-:W-:Y:S05]  /*0370*/  BRA `(.L_x_17161) ;  /* 0x0000012000007947 */ /* 0x000fea0003800000 */
.L_x_17162:
[----:B------:R-:W0:Y:S01]  /*0380*/  I2F.U32.RP R7, R6 ;  /* 0x0000000600077306 */ /* 0x000e220000209000 */
[----:B------:R-:W-:-:S07]  /*0390*/  ISETP.NE.U32.AND P2, PT, R6, RZ, PT ;  /* 0x000000ff0600720c */ /* 0x000fce0003f45070 */
[----:B0-----:R-:W0:Y:S02]  /*03a0*/  MUFU.RCP R7, R7 ;  /* 0x0000000700077308 */ /* 0x001e240000001000 */
[----:B0-----:R-:W-:-:S06]  /*03b0*/  IADD3 R4, R7, 0xffffffe, RZ ;  /* 0x0ffffffe07047810 */ /* 0x001fcc0007ffe0ff */
[----:B------:R0:W1:Y:S02]  /*03c0*/  F2I.FTZ.U32.TRUNC.NTZ R5, R4 ;  /* 0x0000000400057305 */ /* 0x000064000021f000 */
[----:B0-----:R-:W-:Y:S01]  /*03d0*/  IMAD.MOV.U32 R4, RZ, RZ, RZ ;  /* 0x000000ffff047224 */ /* 0x001fe200078e00ff */
[----:B-1----:R-:W-:-:S05]  /*03e0*/  IADD3 R9, RZ, -R5, RZ ;  /* 0x80000005ff097210 */ /* 0x002fca0007ffe0ff */
[----:B------:R-:W-:-:S04]  /*03f0*/  IMAD R9, R9, R6, RZ ;  /* 0x0000000609097224 */ /* 0x000fc800078e02ff */
[----:B------:R-:W-:-:S04]  /*0400*/  IMAD.HI.U32 R5, R5, R9, R4 ;  /* 0x0000000905057227 */ /* 0x000fc800078e0004 */
[----:B------:R-:W-:Y:S02]  /*0410*/  IMAD.MOV.U32 R9, RZ, RZ, RZ ;  /* 0x000000ffff097224 */ /* 0x000fe400078e00ff */
[----:B------:R-:W-:-:S04]  /*0420*/  IMAD.HI.U32 R5, R5, R28, RZ ;  /* 0x0000001c05057227 */ /* 0x000fc800078e00ff */
[----:B------:R-:W-:-:S04]  /*0430*/  IMAD.MOV R5, RZ, RZ, -R5 ;  /* 0x000000ffff057224 */ /* 0x000fc800078e0a05 */
[----:B------:R-:W-:-:S05]  /*0440*/  IMAD R8, R6, R5, R28 ;  /* 0x0000000506087224 */ /* 0x000fca00078e021c */
[----:B------:R-:W-:-:S13]  /*0450*/  ISETP.GE.U32.AND P0, PT, R8, R6, PT ;  /* 0x000000060800720c */ /* 0x000fda0003f06070 */
[----:B------:R-:W-:-:S04]  /*0460*/  @P0 IADD3 R8, R8, -R6, RZ ;  /* 0x8000000608080210 */ /* 0x000fc80007ffe0ff */
[----:B------:R-:W-:-:S13]  /*0470*/  ISETP.GE.U32.AND P0, PT, R8, R6, PT ;  /* 0x000000060800720c */ /* 0x000fda0003f06070 */
[----:B------:R-:W-:Y:S01]  /*0480*/  @P0 IMAD.IADD R8, R8, 0x1, -R6 ;  /* 0x0000000108080824 */ /* 0x000fe200078e0a06 */
[----:B------:R-:W-:Y:S02]  /*0490*/  @!P2 LOP3.LUT R8, RZ, R6, RZ, 0x33, !PT ;  /* 0x00000006ff08a212 */ /* 0x000fe400078e33ff */
.L_x_17161:
[----:B------:R-:W-:Y:S05]  /*04a0*/  BSYNC B0 ;  /* 0x0000000000007941 */ /* 0x000fea0003800000 */
.L_x_17160:
[----:B--2---:R-:W-:Y:S01]  /*04b0*/  IADD3 R5, R3, 0x80, RZ ;  /* 0x0000008003057810 */ /* 0x004fe20007ffe0ff */
[----:B------:R-:W-:Y:S03]  /*04c0*/  BSSY B0, `(.L_x_17163) ;  /* 0x0000021000007945 */ /* 0x000fe60003800000 */
[----:B------:R-:W-:-:S13]  /*04d0*/  ISETP.GE.AND P0, PT, R5, R2, PT ;  /* 0x000000020500720c */ /* 0x000fda0003f06270 */
[----:B------:R-:W-:Y:S05]  /*04e0*/  @P0 BRA `(.L_x_17164) ;  /* 0x000001e000000947 */ /* 0x000fea0003800000 */
[----:B-----5:R-:W-:-:S04]  /*04f0*/  LOP3.LUT R4, R23, R25, RZ, 0xfc, !PT ;  /* 0x0000001917047212 */ /* 0x020fc800078efcff */
[----:B------:R-:W-:-:S13]  /*0500*/  ISETP.NE.U32.AND P0, PT, R4, RZ, PT ;  /* 0x000000ff0400720c */ /* 0x000fda0003f05070 */
[----:B------:R-:W-:Y:S05]  /*0510*/  @!P0 BRA `(.L_x_17165) ;  /* 0x0000009000008947 */ /* 0x000fea0003800000 */
[----:B------:R-:W-:Y:S01]  /*0520*/  MOV R28, R22 ;  /* 0x00000016001c7202 */ /* 0x000fe20000000f00 */
[----:B------:R-:W-:Y:S01]  /*0530*/  IMAD.MOV.U32 R29, RZ, RZ, R23 ;  /* 0x000000ffff1d7224 */ /* 0x000fe200078e0017 */
[----:B------:R-:W-:Y:S01]  /*0540*/  MOV R7, R25 ;  /* 0x0000001900077202 */ /* 0x000fe20000000f00 */
[----:B------:R-:W-:Y:S01]  /*0550*/  IMAD.MOV.U32 R6, RZ, RZ, R24 ;  /* 0x000000ffff067224 */ /* 0x000fe200078e0018 */
[----:B------:R-:W-:Y:S02]  /*0560*/  MOV R4, 0x580 ;  /* 0x0000058000047802 */ /* 0x000fe40000000f00 */
[----:B------:R-:W-:Y:S05]  /*0570*/  CALL.REL.NOINC `($__internal_3_$__cuda_sm20_rem_s64) ;  /* 0x0000079000007944 */ /* 0x000fea0003c00000 */
[----:B------:R-:W-:Y:S02]  /*0580*/  IMAD.MOV.U32 R22, RZ, RZ, R18 ;  /* 0x000000ffff167224 */ /* 0x000fe400078e0012 */
[----:B------:R-:W-:Y:S01]  /*0590*/  IMAD.MOV.U32 R23, RZ, RZ, R19 ;  /* 0x000000ffff177224 */ /* 0x000fe200078e0013 */
[----:B------:R-:W-:Y:S05]  /*05a0*/  BRA `(.L_x_17164) ;  /* 0x0000012000007947 */ /* 0x000fea0003800000 */
.L_x_17165:
[----:B------:R-:W0:Y:S01]  /*05b0*/  I2F.U32.RP R4, R24 ;  /* 0x0000001800047306 */ /* 0x000e220000209000 */
[----:B------:R-:W-:Y:S01]  /*05c0*/  ISETP.NE.U32.AND P2, PT, R24, RZ, PT ;  /* 0x000000ff1800720c */ /* 0x000fe20003f45070 */
[----:B------:R-:W-:-:S06]  /*05d0*/  IMAD.MOV.U32 R23, RZ, RZ, RZ ;  /* 0x000000ffff177224 */ /* 0x000fcc00078e00ff */
        /* <DEDUP_REMOVED lines=15> */
.L_x_17164:
[----:B------:R-:W-:Y:S05]  /*06d0*/  BSYNC B0 ;  /* 0x0000000000007941 */ /* 0x000fea0003800000 */
.L_x_17163:
[----:B-----5:R-:W-:Y:S01]  /*06e0*/  IADD3 R7, R3, 0x100, RZ ;  /* 0x0000010003077810 */ /* 0x020fe20007ffe0ff */
[----:B------:R-:W-:Y:S03]  /*06f0*/  BSSY B0, `(.L_x_17166) ;  /* 0x0000022000007945 */ /* 0x000fe60003800000 */
[----:B------:R-:W-:-:S13]  /*0700*/  ISETP.GE.AND P0, PT, R7, R2, PT ;  /* 0x000000020700720c */ /* 0x000fda0003f06270 */
[----:B------:R-:W-:Y:S05]  /*0710*/  @P0 BRA `(.L_x_17167) ;  /* 0x000001f000000947 */ /* 0x000fea0003800000 */
[----:B------:R-:W-:-:S04]  /*0720*/  LOP3.LUT R4, R17, R15, RZ, 0xfc, !PT ;  /* 0x0000000f11047212 */ /* 0x000fc800078efcff */
        /* <DEDUP_REMOVED lines=11> */
.L_x_17168:
        /* <DEDUP_REMOVED lines=8> */
[----:B------:R-:W-:Y:S01]  /*0860*/  IMAD.HI.U32 R7, R7, R15, R6 ;  /* 0x0000000f07077227 */ /* 0x000fe200078e0006 */
[----:B------:R-:W-:-:S05]  /*0870*/  HFMA2.MMA R15, -RZ, RZ, 0, 0 ;  /* 0x00000000ff0f7435 */ /* 0x000fca00000001ff */
[----:B------:R-:W-:-:S04]  /*0880*/  IMAD.HI.U32 R7, R7, R16, RZ ;  /* 0x0000001007077227 */ /* 0x000fc800078e00ff */
[----:B------:R-:W-:-:S04]  /*0890*/  IMAD.MOV R7, RZ, RZ, -R7 ;  /* 0x000000ffff077224 */ /* 0x000fc800078e0a07 */
[----:B------:R-:W-:-:S05]  /*08a0*/  IMAD R17, R14, R7, R16 ;  /* 0x000000070e117224 */ /* 0x000fca00078e0210 */
[----:B------:R-:W-:-:S13]  /*08b0*/  ISETP.GE.U32.AND P0, PT, R17, R14, PT ;  /* 0x0000000e1100720c */ /* 0x000fda0003f06070 */
[----:B------:R-:W-:-:S04]  /*08c0*/  @P0 IADD3 R17, R17, -R14, RZ ;  /* 0x8000000e11110210 */ /* 0x000fc80007ffe0ff */
[----:B------:R-:W-:-:S13]  /*08d0*/  ISETP.GE.U32.AND P0, PT, R17, R14, PT ;  /* 0x0000000e1100720c */ /* 0x000fda0003f06070 */
[----:B------:R-:W-:Y:S01]  /*08e0*/  @P0 IMAD.IADD R17, R17, 0x1, -R14 ;  /* 0x0000000111110824 */ /* 0x000fe200078e0a0e */
[----:B------:R-:W-:-:S05]  /*08f0*/  @!P2 LOP3.LUT R17, RZ, R14, RZ, 0x33, !PT ;  /* 0x0000000eff11a212 */ /* 0x000fca00078e33ff */
[----:B------:R-:W-:Y:S02]  /*0900*/  IMAD.MOV.U32 R14, RZ, RZ, R17 ;  /* 0x000000ffff0e7224 */ /* 0x000fe400078e0011 */
.L_x_17167:
[----:B------:R-:W-:Y:S05]  /*0910*/  BSYNC B0 ;  /* 0x0000000000007941 */ /* 0x000fea0003800000 */
.L_x_17166:
        /* <DEDUP_REMOVED lines=8> */
[----:B------:R-:W-:Y:S01]  /*09a0*/  MOV R6, R10 ;  /* 0x0000000a00067202 */ /* 0x000fe20000000f00 */
[----:B------:R-:W-:Y:S01]  /*09b0*/  IMAD.MOV.U32 R29, RZ, RZ, R13 ;  /* 0x000000ffff1d7224 */ /* 0x000fe200078e000d */
[----:B------:R-:W-:Y:S01]  /*09c0*/  MOV R4, 0x9f0 ;  /* 0x000009f000047802 */ /* 0x000fe20000000f00 */
[----:B------:R-:W-:Y:S02]  /*09d0*/  IMAD.MOV.U32 R7, RZ, RZ, R11 ;  /* 0x000000ffff077224 */ /* 0x000fe400078e000b */
[----:B------:R-:W-:Y:S05]  /*09e0*/  CALL.REL.NOINC `($__internal_3_$__cuda_sm20_rem_s64) ;  /* 0x0000032000007944 */ /* 0x000fea0003c00000 */
[----:B------:R-:W-:Y:S01]  /*09f0*/  IMAD.MOV.U32 R6, RZ, RZ, R18 ;  /* 0x000000ffff067224 */ /* 0x000fe200078e0012 */
[----:B------:R-:W-:Y:S01]  /*0a00*/  MOV R7, R19 ;  /* 0x0000001300077202 */ /* 0x000fe20000000f00 */
[----:B------:R-:W-:Y:S05]  /*0a10*/  BRA `(.L_x_17170) ;  /* 0x0000013000007947 */ /* 0x000fea0003800000 */
.L_x_17171:
        /* <DEDUP_REMOVED lines=8> */
[----:B------:R-:W-:-:S06]  /*0aa0*/  IMAD.HI.U32 R7, R7, R11, R6 ;  /* 0x0000000b07077227 */ /* 0x000fcc00078e0006 */
[----:B------:R-:W-:-:S05]  /*0ab0*/  IMAD.HI.U32 R7, R7, R12, RZ ;  /* 0x0000000c07077227 */ /* 0x000fca00078e00ff */
[----:B------:R-:W-:-:S05]  /*0ac0*/  IADD3 R7, -R7, RZ, RZ ;  /* 0x000000ff07077210 */ /* 0x000fca0007ffe1ff */
[----:B------:R-:W-:Y:S02]  /*0ad0*/  IMAD R13, R10, R7, R12 ;  /* 0x000000070a0d7224 */ /* 0x000fe400078e020c */
[----:B------:R-:W-:-:S03]  /*0ae0*/  IMAD.MOV.U32 R7, RZ, RZ, RZ ;  /* 0x000000ffff077224 */ /* 0x000fc600078e00ff */
[----:B------:R-:W-:-:S13]  /*0af0*/  ISETP.GE.U32.AND P0, PT, R13, R10, PT ;  /* 0x0000000a0d00720c */ /* 0x000fda0003f06070 */
[----:B------:R-:W-:-:S05]  /*0b00*/  @P0 IMAD.IADD R13, R13, 0x1, -R10 ;  /* 0x000000010d0d0824 */ /* 0x000fca00078e0a0a */
[----:B------:R-:W-:-:S13]  /*0b10*/  ISETP.GE.U32.AND P0, PT, R13, R10, PT ;  /* 0x0000000a0d00720c */ /* 0x000fda0003f06070 */
[----:B------:R-:W-:Y:S01]  /*0b20*/  @P0 IMAD.IADD R13, R13, 0x1, -R10 ;  /* 0x000000010d0d0824 */ /* 0x000fe200078e0a0a */
[----:B------:R-:W-:-:S04]  /*0b30*/  @!P2 LOP3.LUT R13, RZ, R10, RZ, 0x33, !PT ;  /* 0x0000000aff0da212 */ /* 0x000fc800078e33ff */
[----:B------:R-:W-:Y:S02]  /*0b40*/  MOV R6, R13 ;  /* 0x0000000d00067202 */ /* 0x000fe40000000f00 */
.L_x_17170:
[----:B------:R-:W-:Y:S05]  /*0b50*/  BSYNC B0 ;  /* 0x0000000000007941 */ /* 0x000fea0003800000 */
.L_x_17169:
[----:B------:R-:W0:Y:S01]  /*0b60*/  @!P1 S2R R11, SR_TID.X ;  /* 0x00000000000b9919 */ /* 0x000e220000002100 */
[----:B------:R-:W-:Y:S01]  /*0b70*/  @!P1 IMAD.MOV.U32 R3, RZ, RZ, R5 ;  /* 0x000000ffff039224 */ /* 0x000fe200078e0005 */
[----:B------:R-:W-:Y:S01]  /*0b80*/  @!P1 MOV R5, 0x8 ;  /* 0x0000000800059802 */ /* 0x000fe20000000f00 */
[----:B------:R-:W-:Y:S03]  /*0b90*/  BSSY B0, `(.L_x_17172) ;  /* 0x0000010000007945 */ /* 0x000fe60003800000 */
[----:B------:R-:W-:Y:S01]  /*0ba0*/  ISETP.GE.AND P0, PT, R3, R2, PT ;  /* 0x000000020300720c */ /* 0x000fe20003f06270 */
[----:B0-----:R-:W-:-:S04]  /*0bb0*/  @!P1 IMAD R4, R0, 0x200, R11 ;  /* 0x0000020000049824 */ /* 0x001fc800078e020b */
[----:B------:R-:W-:-:S05]  /*0bc0*/  @!P1 IMAD.WIDE.U32 R4, R4, R5, c[0x0][0x168] ;  /* 0x00005a0004049625 */ /* 0x000fca00078e0005 */
[----:B------:R0:W-:Y:S03]  /*0bd0*/  @!P1 STG.E.64 [R4.64], R8 ;  /* 0x0000000804009986 */ /* 0x0001e6000c101b04 */
[----:B------:R-:W-:Y:S05]  /*0be0*/  @P0 BRA `(.L_x_17173) ;  /* 0x000000a000000947 */ /* 0x000fea0003800000 */
[----:B0-----:R-:W-:Y:S01]  /*0bf0*/  IMAD R4, R0, 0x200, R3 ;  /* 0x0000020000047824 */ /* 0x001fe200078e0203 */
[----:B------:R-:W-:Y:S01]  /*0c00*/  IADD3 R3, R3, 0x80, RZ ;  /* 0x0000008003037810 */ /* 0x000fe20007ffe0ff */
[----:B------:R-:W-:-:S03]  /*0c10*/  HFMA2.MMA R9, -RZ, RZ, 0, 4.76837158203125e-07 ;  /* 0x00000008ff097435 */ /* 0x000fc600000001ff */
[----:B------:R-:W-:-:S07]  /*0c20*/  ISETP.GE.AND P0, PT, R3, R2, PT ;  /* 0x000000020300720c */ /* 0x000fce0003f06270 */
[----:B------:R-:W-:-:S05]  /*0c30*/  IMAD.WIDE.U32 R4, R4, R9, c[0x0][0x168] ;  /* 0x00005a0004047625 */ /* 0x000fca00078e0009 */
[----:B------:R0:W-:Y:S01]  /*0c40*/  STG.E.64 [R4.64], R22 ;  /* 0x0000001604007986 */ /* 0x0001e2000c101b04 */
[----:B------:R-:W-:Y:S01]  /*0c50*/  @!P0 IMAD R8, R0, 0x200, R3 ;  /* 0x0000020000088824 */ /* 0x000fe200078e0203 */
[----:B------:R-:W-:-:S03]  /*0c60*/  @!P0 IADD3 R3, R3, 0x80, RZ ;  /* 0x0000008003038810 */ /* 0x000fc60007ffe0ff */
[----:B------:R-:W-:-:S05]  /*0c70*/  @!P0 IMAD.WIDE.U32 R8, R8, R9, c[0x0][0x168] ;  /* 0x00005a0008088625 */ /* 0x000fca00078e0009 */
[----:B------:R0:W-:Y:S02]  /*0c80*/  @!P0 STG.E.64 [R8.64], R14 ;  /* 0x0000000e08008986 */ /* 0x0001e4000c101b04 */
.L_x_17173:
[----:B------:R-:W-:Y:S05]  /*0c90*/  BSYNC B0 ;  /* 0x0000000000007941 */ /* 0x000fea0003800000 */
.L_x_17172:
[----:B------:R-:W-:-:S13]  /*0ca0*/  ISETP.GE.AND P0, PT, R3, R2, PT ;  /* 0x000000020300720c */ /* 0x000fda0003f06270 */
[----:B------:R-:W-:Y:S05]  /*0cb0*/  @P0 EXIT ;  /* 0x000000000000094d */ /* 0x000fea0003800000 */
[----:B------:R-:W-:Y:S01]  /*0cc0*/  MOV R2, 0x8 ;  /* 0x0000000800027802 */ /* 0x000fe20000000f00 */
[----:B------:R-:W-:-:S04]  /*0cd0*/  IMAD R3, R0, 0x200, R3 ;  /* 0x0000020000037824 */ /* 0x000fc800078e0203 */
[----:B------:R-:W-:-:S05]  /*0ce0*/  IMAD.WIDE.U32 R2, R3, R2, c[0x0][0x168] ;  /* 0x00005a0003027625 */ /* 0x000fca00078e0002 */
[----:B------:R-:W-:Y:S01]  /*0cf0*/  STG.E.64 [R2.64], R6 ;  /* 0x0000000602007986 */ /* 0x000fe2000c101b04 */
[----:B------:R-:W-:Y:S05]  /*0d00*/  EXIT ;  /* 0x000000000000794d */ /* 0x000fea0003800000 */
        .weak           $__internal_3_$__cuda_sm20_rem_s64
        .type           $__internal_3_$__cuda_sm20_rem_s64,@function
        .size           $__internal_3_$__cuda_sm20_rem_s64,(.L_x_50448 - $__internal_3_$__cuda_sm20_rem_s64)
$__internal_3_$__cuda_sm20_rem_s64:
        /* <DEDUP_REMOVED lines=14> */
[----:B------:R-:W-:Y:S01]  /*0df0*/  IMAD.X R33, RZ, RZ, ~R27, P0 ;  /* 0x000000ffff217224 */ /* 0x000fe200000e0e1b */
[----:B------:R-:W-:-:S05]  /*0e00*/  MOV R27, R20 ;  /* 0x00000014001b7202 */ /* 0x000fca0000000f00 */
[----:B------:R-:W-:-:S06]  /*0e10*/  IMAD.WIDE.U32 R26, P0, R20, R33, R26 ;  /* 0x00000021141a7225 */ /* 0x000fcc000780001a */
[----:B------:R-:W-:-:S04]  /*0e20*/  IMAD.HI.U32 R26, P2, R21, R31, R26 ;  /* 0x0000001f151a7227 */ /* 0x000fc8000784001a */
[CC--:B------:R-:W-:Y:S02]  /*0e30*/  IMAD R27, R21.reuse, R33.reuse, RZ ;  /* 0x00000021151b7224 */ /* 0x0c0fe400078e02ff */
[----:B------:R-:W-:Y:S01]  /*0e40*/  IMAD.HI.U32 R31, R21, R33, RZ ;  /* 0x00000021151f7227 */ /* 0x000fe200078e00ff */
[----:B------:R-:W-:Y:S02]  /*0e50*/  IADD3 R33, P5, RZ, -R28, RZ ;  /* 0x8000001cff217210 */ /* 0x000fe40007fbe0ff */
[----:B------:R-:W-:Y:S01]  /*0e60*/  IADD3 R27, P3, R27, R26, RZ ;  /* 0x0000001a1b1b7210 */ /* 0x000fe20007f7e0ff */
[----:B------:R-:W-:-:S04]  /*0e70*/  IMAD.X R31, R31, 0x1, R21, P0 ;  /* 0x000000011f1f7824 */ /* 0x000fc800000e0615 */
[----:B------:R-:W-:Y:S01]  /*0e80*/  IMAD.WIDE.U32 R20, R27, R18, RZ ;  /* 0x000000121b147225 */ /* 0x000fe200078e00ff */
[----:B------:R-:W-:Y:S02]  /*0e90*/  IADD3.X R31, RZ, RZ, R31, P3, P2 ;  /* 0x000000ffff1f7210 */ /* 0x000fe40001fe441f */
        /* <DEDUP_REMOVED lines=8> */
[----:B------:R-:W-:Y:S02]  /*0f20*/  SEL R27, R33, R28, !P2 ;  /* 0x0000001c211b7207 */ /* 0x000fe40005000000 */
[-C--:B------:R-:W-:Y:S01]  /*0f30*/  IADD3.X R28, RZ, ~R29.reuse, RZ, P5, !PT ;  /* 0x8000001dff1c7210 */ /* 0x080fe20002ffe4ff */
[CC--:B------:R-:W-:Y:S02]  /*0f40*/  IMAD R21, R31.reuse, R20.reuse, RZ ;  /* 0x000000141f157224 */ /* 0x0c0fe400078e02ff */
[----:B------:R-:W-:Y:S01]  /*0f50*/  IMAD.HI.U32 R20, R31, R20, RZ ;  /* 0x000000141f147227 */ /* 0x000fe200078e00ff */
[----:B------:R-:W-:Y:S02]  /*0f60*/  SEL R29, R28, R29, !P2 ;  /* 0x0000001d1c1d7207 */ /* 0x000fe40005000000 */
[----:B------:R-:W-:Y:S01]  /*0f70*/  IADD3 R26, P4, R21, R26, RZ ;  /* 0x0000001a151a7210 */ /* 0x000fe20007f9e0ff */
[----:B------:R-:W-:-:S02]  /*0f80*/  IMAD.X R31, R20, 0x1, R31, P0 ;  /* 0x00000001141f7824 */ /* 0x000fc400000e061f */
[----:B------:R-:W-:Y:S02]  /*0f90*/  IMAD.MOV.U32 R21, RZ, RZ, RZ ;  /* 0x000000ffff157224 */ /* 0x000fe400078e00ff */
[----:B------:R-:W-:Y:S01]  /*0fa0*/  IMAD.HI.U32 R20, R26, R27, RZ ;  /* 0x0000001b1a147227 */ /* 0x000fe200078e00ff */
[----:B------:R-:W-:-:S05]  /*0fb0*/  IADD3.X R28, RZ, RZ, R31, P4, P3 ;  /* 0x000000ffff1c7210 */ /* 0x000fca00027e641f */
[----:B------:R-:W-:-:S04]  /*0fc0*/  IMAD.WIDE.U32 R20, R26, R29, R20 ;  /* 0x0000001d1a147225 */ /* 0x000fc800078e0014 */
[C---:B------:R-:W-:Y:S02]  /*0fd0*/  IMAD R31, R28.reuse, R29, RZ ;  /* 0x0000001d1c1f7224 */ /* 0x040fe400078e02ff */
[----:B------:R-:W-:-:S04]  /*0fe0*/  IMAD.HI.U32 R20, P0, R28, R27, R20 ;  /* 0x0000001b1c147227 */ /* 0x000fc80007800014 */
[----:B------:R-:W-:Y:S01]  /*0ff0*/  IMAD.HI.U32 R26, R28, R29, RZ ;  /* 0x0000001d1c1a7227 */ /* 0x000fe200078e00ff */
[----:B------:R-:W-:-:S04]  /*1000*/  IADD3 R31, P3, R31, R20, RZ ;  /* 0x000000141f1f7210 */ /* 0x000fc80007f7e0ff */
[----:B------:R-:W-:Y:S01]  /*1010*/  IADD3.X R26, R26, RZ, RZ, P0, !PT ;  /* 0x000000ff1a1a7210 */ /* 0x000fe200007fe4ff */
        /* <DEDUP_REMOVED lines=8> */
[CC--:B------:R-:W-:Y:S02]  /*10a0*/  ISETP.GE.U32.AND.EX P0, PT, R29.reuse, R19.reuse, PT, P0 ;  /* 0x000000131d00720c */ /* 0x0c0fe40003f06100 */
[----:B------:R-:W-:Y:S02]  /*10b0*/  IADD3.X R27, R29, ~R19, RZ, P3, !PT ;  /* 0x800000131d1b7210 */ /* 0x000fe40001ffe4ff */
[----:B------:R-:W-:Y:S02]  /*10c0*/  SEL R21, R21, R35, P0 ;  /* 0x0000002315157207 */ /* 0x000fe40000000000 */
[----:B------:R-:W-:Y:S02]  /*10d0*/  SEL R27, R27, R29, P0 ;  /* 0x0000001d1b1b7207 */ /* 0x000fe40000000000 */
[CC--:B------:R-:W-:Y:S02]  /*10e0*/  ISETP.GE.U32.AND P0, PT, R21.reuse, R18.reuse, PT ;  /* 0x000000121500720c */ /* 0x0c0fe40003f06070 */
[----:B------:R-:W-:-:S02]  /*10f0*/  IADD3 R18, P3, R21, -R18, RZ ;  /* 0x8000001215127210 */ /* 0x000fc40007f7e0ff */
        /* <DEDUP_REMOVED lines=10> */
[----:B------:R-:W-:Y:S02]  /*11a0*/  SEL R19, R6, R19, !P2 ;  /* 0x0000001306137207 */ /* 0x000fe40005000000 */
[----:B------:R-:W-:Y:S02]  /*11b0*/  MOV R6, R4 ;  /* 0x0000000400067202 */ /* 0x000fe40000000f00 */
[----:B------:R-:W-:Y:S02]  /*11c0*/  SEL R18, R18, 0xffffffff, P0 ;  /* 0xffffffff12127807 */ /* 0x000fe40000000000 */
[----:B------:R-:W-:Y:S01]  /*11d0*/  SEL R19, R19, 0xffffffff, P0 ;  /* 0xffffffff13137807 */ /* 0x000fe20000000000 */
[----:B------:R-:W-:Y:S06]  /*11e0*/  RET.REL.NODEC R6 `(_ZN2at6native27unrolled_elementwise_kernelINS0_13BinaryFunctorIlllZZZNS0_16fmod_kernel_cudaERNS_18TensorIteratorBaseEENKUlvE_clEvENKUlvE2_clEvEUlllE_EESt5arrayIPcLm3EELi4E23TrivialOffsetCalculatorILi2EjESC_ILi1EjENS0_6memory15LoadWithoutCastENSF_16StoreWithoutCastEEEviT_T0_T2_T3_T4_T5_) ;  /* 0xffffee1006007950 */ /* 0x000fec0003c3ffff */
.L_x_17174:
        /* <DEDUP_REMOVED lines=9> */
.L_x_50448:


//--------------------- .text._ZN2at6native29vectorized_elementwise_kernelILi2ENS0_13BinaryFunctorIlllZZZNS0_16fmod_kernel_cudaERNS_18TensorIteratorBaseEENKUlvE_clEvENKUlvE2_clEvEUlllE_EESt5arrayIPcLm3EEEEviT0_T1_ --------------------------
	.section	.text._ZN2at6native29vectorized_elementwise_kernelILi2ENS0_13BinaryFunctorIlllZZZNS0_16fmod_kernel_cudaERNS_18TensorIteratorBaseEENKUlvE_clEvENKUlvE2_clEvEUlllE_EESt5arrayIPcLm3EEEEviT0_T1_,"ax",@progbits
	.sectioninfo	@"SHI_REGISTERS=53"
	.align	128
        .global         _ZN2at6native29vectorized_elementwise_kernelILi2ENS0_13BinaryFunctorIlllZZZNS0_16fmod_kernel_cudaERNS_18TensorIteratorBaseEENKUlvE_clEvENKUlvE2_clEvEUlllE_EESt5arrayIPcLm3EEEEviT0_T1_
        .type           _ZN2at6native29vectorized_elementwise_kernelILi2ENS0_13BinaryFunctorIlllZZZNS0_16fmod_kernel_cudaERNS_18TensorIteratorBaseEENKUlvE_clEvENKUlvE2_clEvEUlllE_EESt5arrayIPcLm3EEEEviT0_T1_,@function
        .size           _ZN2at6native29vectorized_elementwise_kernelILi2ENS0_13BinaryFunctorIlllZZZNS0_16fmod_kernel_cudaERNS_18TensorIteratorBaseEENKUlvE_clEvENKUlvE2_clEvEUlllE_EESt5arrayIPcLm3EEEEviT0_T1_,(.L_x_50449 - _ZN2at6native29vectorized_elementwise_kernelILi2ENS0_13BinaryFunctorIlllZZZNS0_16fmod_kernel_cudaERNS_18TensorIteratorBaseEENKUlvE_clEvENKUlvE2_clEvEUlllE_EESt5arrayIPcLm3EEEEviT0_T1_)
        .other          _ZN2at6native29vectorized_elementwise_kernelILi2ENS0_13BinaryFunctorIlllZZZNS0_16fmod_kernel_cudaERNS_18TensorIteratorBaseEENKUlvE_clEvENKUlvE2_clEvEUlllE_EESt5arrayIPcLm3EEEEviT0_T1_,@"STO_CUDA_ENTRY STV_DEFAULT"
_ZN2at6native29vectorized_elementwise_kernelILi2ENS0_13BinaryFunctorIlllZZZNS0_16fmod_kernel_cudaERNS_18TensorIteratorBaseEENKUlvE_clEvENKUlvE2_clEvEUlllE_EESt5arrayIPcLm3EEEEviT0_T1_:
.text._ZN2at6native29vectorized_elementwise_kernelILi2ENS0_13BinaryFunctorIlllZZZNS0_16fmod_kernel_cudaERNS_18TensorIteratorBaseEENKUlvE_clEvENKUlvE2_clEvEUlllE_EESt5arrayIPcLm3EEEEviT0_T1_:
        /* <DEDUP_REMOVED lines=13> */
[----:B------:R0:W5:Y:S04]  /*00d0*/  LDG.E.128 R12, [R2.64+0x800] ;  /* 0x00080004020c7981 */ /* 0x000168000c1e1d00 */
[----:B------:R-:W2:Y:S04]  /*00e0*/  LDG.E.128 R4, [R2.64] ;  /* 0x0000000402047981 */ /* 0x000ea8000c1e1d00 */
[----:B------:R-:W2:Y:S04]  /*00f0*/  LDG.E.128 R8, [R36.64] ;  /* 0x0000000424087981 */ /* 0x000ea8000c1e1d00 */
[----:B------:R0:W5:Y:S04]  /*0100*/  LDG.E.128 R16, [R2.64+0x1000] ;  /* 0x0010000402107981 */ /* 0x000168000c1e1d00 */
[----:B------:R0:W5:Y:S04]  /*0110*/  LDG.E.128 R20, [R2.64+0x1800] ;  /* 0x0018000402147981 */ /* 0x000168000c1e1d00 */
[----:B------:R0:W5:Y:S04]  /*0120*/  LDG.E.128 R24, [R36.64+0x800] ;  /* 0x0008000424187981 */ /* 0x000168000c1e1d00 */
[----:B------:R0:W5:Y:S04]  /*0130*/  LDG.E.128 R28, [R36.64+0x1000] ;  /* 0x00100004241c7981 */ /* 0x000168000c1e1d00 */
[----:B------:R0:W5:Y:S01]  /*0140*/  LDG.E.128 R32, [R36.64+0x1800] ;  /* 0x0018000424207981 */ /* 0x000162000c1e1d00 */
[----:B------:R-:W-:Y:S01]  /*0150*/  BSSY B0, `(.L_x_17176) ;  /* 0x000001f000007945 */ /* 0x000fe20003800000 */
[----:B--2---:R-:W-:-:S04]  /*0160*/  LOP3.LUT R0, R5, R9, RZ, 0xfc, !PT ;  /* 0x0000000905007212 */ /* 0x004fc800078efcff */
[----:B------:R-:W-:-:S13]  /*0170*/  ISETP.NE.U32.AND P0, PT, R0, RZ, PT ;  /* 0x000000ff0000720c */ /* 0x000fda0003f05070 */
[----:B------:R-:W-:Y:S05]  /*0180*/  @!P0 BRA `(.L_x_17177) ;  /* 0x0000009000008947 */ /* 0x000fea0003800000 */
[----:B0-----:R-:W-:Y:S01]  /*0190*/  MOV R0, R4 ;  /* 0x0000000400007202 */ /* 0x001fe20000000f00 */
[----:B------:R-:W-:Y:S01]  /*01a0*/  IMAD.MOV.U32 R3, RZ, RZ, R5 ;  /* 0x000000ffff037224 */ /* 0x000fe200078e0005 */
[----:B------:R-:W-:Y:S01]  /*01b0*/  MOV R4, 0x1f0 ;  /* 0x000001f000047802 */ /* 0x000fe20000000f00 */
[----:B------:R-:W-:Y:S02]  /*01c0*/  IMAD.MOV.U32 R2, RZ, RZ, R8 ;  /* 0x000000ffff027224 */ /* 0x000fe400078e0008 */
[----:B------:R-:W-:Y:S02]  /*01d0*/  IMAD.MOV.U32 R5, RZ, RZ, R9 ;  /* 0x000000ffff057224 */ /* 0x000fe400078e0009 */
[----:B-----5:R-:W-:Y:S05]  /*01e0*/  CALL.REL.NOINC `($__internal_4_$__cuda_sm20_rem_s64) ;  /* 0x00002a0000007944 */ /* 0x020fea0003c00000 */
[----:B------:R-:W-:Y:S01]  /*01f0*/  MOV R36, R3 ;  /* 0x0000000300247202 */ /* 0x000fe20000000f00 */
[----:B------:R-:W-:Y:S01]  /*0200*/  IMAD.MOV.U32 R37, RZ, RZ, R0 ;  /* 0x000000ffff257224 */ /* 0x000fe200078e0000 */
[----:B------:R-:W-:Y:S05]  /*0210*/  BRA `(.L_x_17178) ;  /* 0x0000012000007947 */ /* 0x000fea0003800000 */
.L_x_17177:
[----:B0-----:R-:W0:Y:S01]  /*0220*/  I2F.U32.RP R0, R8 ;  /* 0x0000000800007306 */ /* 0x001e220000209000 */
[----:B------:R-:W-:Y:S01]  /*0230*/  IMAD.MOV R5, RZ, RZ, -R8 ;  /* 0x000000ffff057224 */ /* 0x000fe200078e0a08 */
[----:B------:R-:W-:Y:S01]  /*0240*/  ISETP.NE.U32.AND P1, PT, R8, RZ, PT ;  /* 0x000000ff0800720c */ /* 0x000fe20003f25070 */
[----:B------:R-:W-:-:S05]  /*0250*/  IMAD.MOV.U32 R37, RZ, RZ, RZ ;  /* 0x000000ffff257224 */ /* 0x000fca00078e00ff */
[----:B0-----:R-:W0:Y:S02]  /*0260*/  MUFU.RCP R0, R0 ;  /* 0x0000000000007308 */ /* 0x001e240000001000 */
[----:B0-----:R-:W-:-:S06]  /*0270*/  IADD3 R2, R0, 0xffffffe, RZ ;  /* 0x0ffffffe00027810 */ /* 0x001fcc0007ffe0ff */
[----:B------:R0:W1:Y:S02]  /*0280*/  F2I.FTZ.U32.TRUNC.NTZ R3, R2 ;  /* 0x0000000200037305 */ /* 0x000064000021f000 */
[----:B0-----:R-:W-:Y:S02]  /*0290*/  IMAD.MOV.U32 R2, RZ, RZ, RZ ;  /* 0x000000ffff027224 */ /* 0x001fe400078e00ff */
[----:B-1----:R-:W-:-:S04]  /*02a0*/  IMAD R5, R5, R3, RZ ;  /* 0x0000000305057224 */ /* 0x002fc800078e02ff */
[----:B------:R-:W-:-:S06]  /*02b0*/  IMAD.HI.U32 R3, R3, R5, R2 ;  /* 0x0000000503037227 */ /* 0x000fcc00078e0002 */
[----:B------:R-:W-:-:S05]  /*02c0*/  IMAD.HI.U32 R3, R3, R4, RZ ;  /* 0x0000000403037227 */ /* 0x000fca00078e00ff */
[----:B------:R-:W-:-:S05]  /*02d0*/  IADD3 R3, -R3, RZ, RZ ;  /* 0x000000ff03037210 */ /* 0x000fca0007ffe1ff */
[----:B------:R-:W-:-:S05]  /*02e0*/  IMAD R36, R8, R3, R4 ;  /* 0x0000000308247224 */ /* 0x000fca00078e0204 */
[----:B------:R-:W-:-:S13]  /*02f0*/  ISETP.GE.U32.AND P0, PT, R36, R8, PT ;  /* 0x000000082400720c */ /* 0x000fda0003f06070 */
[----:B------:R-:W-:-:S05]  /*0300*/  @P0 IMAD.IADD R36, R36, 0x1, -R8 ;  /* 0x0000000124240824 */ /* 0x000fca00078e0a08 */
[----:B------:R-:W-:-:S13]  /*0310*/  ISETP.GE.U32.AND P0, PT, R36, R8, PT ;  /* 0x000000082400720c */ /* 0x000fda0003f06070 */
[----:B------:R-:W-:Y:S01]  /*0320*/  @P0 IMAD.IADD R36, R36, 0x1, -R8 ;  /* 0x0000000124240824 */ /* 0x000fe200078e0a08 */
[----:B------:R-:W-:Y:S02]  /*0330*/  @!P1 LOP3.LUT R36, RZ, R8, RZ, 0x33, !PT ;  /* 0x00000008ff249212 */ /* 0x000fe400078e33ff */
.L_x_17178:
[----:B------:R-:W-:Y:S05]  /*0340*/  BSYNC B0 ;  /* 0x0000000000007941 */ /* 0x000fea0003800000 */
.L_x_17176:
[----:B------:R-:W-:Y:S01]  /*0350*/  LOP3.LUT R0, R7, R11, RZ, 0xfc, !PT ;  /* 0x0000000b07007212 */ /* 0x000fe200078efcff */
[----:B------:R-:W-:Y:S03]  /*0360*/  BSSY B0, `(.L_x_17179) ;  /* 0x000001e000007945 */ /* 0x000fe60003800000 */
[----:B------:R-:W-:-:S13]  /*0370*/  ISETP.NE.U32.AND P0, PT, R0, RZ, PT ;  /* 0x000000ff0000720c */ /* 0x000fda0003f05070 */
[----:B------:R-:W-:Y:S05]  /*0380*/  @!P0 BRA `(.L_x_17180) ;  /* 0x0000009000008947 */ /* 0x000fea0003800000 */
[----:B------:R-:W-:Y:S01]  /*0390*/  MOV R0, R6 ;  /* 0x0000000600007202 */ /* 0x000fe20000000f00 */
        /* <DEDUP_REMOVED lines=8> */
.L_x_17180:
[----:B------:R-:W0:Y:S01]  /*0420*/  I2F.U32.RP R0, R10 ;  /* 0x0000000a00007306 */ /* 0x000e220000209000 */
[----:B------:R-:W-:Y:S01]  /*0430*/  IMAD.MOV R5, RZ, RZ, -R10 ;  /* 0x000000ffff057224 */ /* 0x000fe200078e0a0a */
[----:B------:R-:W-:Y:S01]  /*0440*/  ISETP.NE.U32.AND P1, PT, R10, RZ, PT ;  /* 0x000000ff0a00720c */ /* 0x000fe20003f25070 */
[----:B------:R-:W-:-:S05]  /*0450*/  HFMA2.MMA R39, -RZ, RZ, 0, 0 ;  /* 0x00000000ff277435 */ /* 0x000fca00000001ff */
        /* <DEDUP_REMOVED lines=14> */
.L_x_17181:
[----:B------:R-:W-:Y:S05]  /*0540*/  BSYNC B0 ;  /* 0x0000000000007941 */ /* 0x000fea0003800000 */
.L_x_17179:
[----:B-----5:R-:W-:Y:S01]  /*0550*/  LOP3.LUT R0, R13, R25, RZ, 0xfc, !PT ;  /* 0x000000190d007212 */ /* 0x020fe200078efcff */
[----:B------:R-:W-:Y:S03]  /*0560*/  BSSY B0, `(.L_x_17182) ;  /* 0x000001e000007945 */ /* 0x000fe60003800000 */
[----:B------:R-:W-:-:S13]  /*0570*/  ISETP.NE.U32.AND P0, PT, R0, RZ, PT ;  /* 0x000000ff0000720c */ /* 0x000fda0003f05070 */
[----:B------:R-:W-:Y:S05]  /*0580*/  @!P0 BRA `(.L_x_17183) ;  /* 0x0000009000008947 */ /* 0x000fea0003800000 */
[----:B------:R-:W-:Y:S01]  /*0590*/  IMAD.MOV.U32 R0, RZ, RZ, R12 ;  /* 0x000000ffff007224 */ /* 0x000fe200078e000c */
[----:B------:R-:W-:Y:S01]  /*05a0*/  MOV R2, R24 ;  /* 0x0000001800027202 */ /* 0x000fe20000000f00 */
[----:B------:R-:W-:Y:S01]  /*05b0*/  IMAD.MOV.U32 R3, RZ, RZ, R13 ;  /* 0x000000ffff037224 */ /* 0x000fe200078e000d */
[----:B------:R-:W-:Y:S01]  /*05c0*/  MOV R4, 0x5f0 ;  /* 0x000005f000047802 */ /* 0x000fe20000000f00 */
[----:B------:R-:W-:Y:S02]  /*05d0*/  IMAD.MOV.U32 R5, RZ, RZ, R25 ;  /* 0x000000ffff057224 */ /* 0x000fe400078e0019 */
[----:B------:R-:W-:Y:S05]  /*05e0*/  CALL.REL.NOINC `($__internal_4_$__cuda_sm20_rem_s64) ;  /* 0x0000260000007944 */ /* 0x000fea0003c00000 */
[----:B------:R-:W-:Y:S01]  /*05f0*/  IMAD.MOV.U32 R12, RZ, RZ, R3 ;  /* 0x000000ffff0c7224 */ /* 0x000fe200078e0003 */
[----:B------:R-:W-:Y:S01]  /*0600*/  MOV R13, R0 ;  /* 0x00000000000d7202 */ /* 0x000fe20000000f00 */
[----:B------:R-:W-:Y:S05]  /*0610*/  BRA `(.L_x_17184) ;  /* 0x0000012000007947 */ /* 0x000fea0003800000 */
.L_x_17183:
        /* <DEDUP_REMOVED lines=18> */
.L_x_17184:
[----:B------:R-:W-:Y:S05]  /*0740*/  BSYNC B0 ;  /* 0x0000000000007941 */ /* 0x000fea0003800000 */
.L_x_17182:
[----:B------:R-:W-:Y:S01]  /*0750*/  LOP3.LUT R0, R15, R27, RZ, 0xfc, !PT ;  /* 0x0000001b0f007212 */ /* 0x000fe200078efcff */
        /* <DEDUP_REMOVED lines=12> */
.L_x_17186:
        /* <DEDUP_REMOVED lines=18> */
.L_x_17187:
[----:B------:R-:W-:Y:S05]  /*0940*/  BSYNC B0 ;  /* 0x0000000000007941 */ /* 0x000fea0003800000 */
.L_x_17185:
        /* <DEDUP_REMOVED lines=13> */
.L_x_17189:
        /* <DEDUP_REMOVED lines=18> */
.L_x_17190:
[----:B------:R-:W-:Y:S05]  /*0b40*/  BSYNC B0 ;  /* 0x0000000000007941 */ /* 0x000fea0003800000 */
.L_x_17188:
        /* <DEDUP_REMOVED lines=13> */
.L_x_17192:
        /* <DEDUP_REMOVED lines=18> */
.L_x_17193:
[----:B------:R-:W-:Y:S05]  /*0d40*/  BSYNC B0 ;  /* 0x0000000000007941 */ /* 0x000fea0003800000 */
.L_x_17191:
        /* <DEDUP_REMOVED lines=13> */
.L_x_17195:
        /* <DEDUP_REMOVED lines=18> */
.L_x_17196:
[----:B------:R-:W-:Y:S05]  /*0f40*/  BSYNC B0 ;  /* 0x0000000000007941 */ /* 0x000fea0003800000 */
.L_x_17194:
        /* <DEDUP_REMOVED lines=13> */
.L_x_17198:
        /* <DEDUP_REMOVED lines=18> */
.L_x_17199:
[----:B------:R-:W-:Y:S05]  /*1140*/  BSYNC B0 ;  /* 0x0000000000007941 */ /* 0x000fea0003800000 */
.L_x_17197:
[----:B------:R-:W-:-:S04]  /*1150*/  IMAD.MOV.U32 R2, RZ, RZ, 0x8 ;  /* 0x00000008ff027424 */ /* 0x000fc800078e00ff */
[----:B------:R-:W-:-:S06]  /*1160*/  IMAD.WIDE.U32 R2, R47, R2, c[0x0][0x168] ;  /* 0x00005a002f027625 */ /* 0x000fcc00078e0002 */
[----:B------:R-:W-:-:S05]  /*1170*/  IMAD.WIDE R2, R46, 0x10, R2 ;  /* 0x000000102e027825 */ /* 0x000fca00078e0202 */
[----:B------:R-:W-:Y:S04]  /*1180*/  STG.E.128 [R2.64], R36 ;  /* 0x0000002402007986 */ /* 0x000fe8000c101d04 */
[----:B------:R-:W-:Y:S04]  /*1190*/  STG.E.128 [R2.64+0x800], R12 ;  /* 0x0008000c02007986 */ /* 0x000fe8000c101d04 */
[----:B------:R-:W-:Y:S04]  /*11a0*/  STG.E.128 [R2.64+0x1000], R16 ;  /* 0x0010001002007986 */ /* 0x000fe8000c101d04 */
[----:B------:R-:W-:Y:S01]  /*11b0*/  STG.E.128 [R2.64+0x1800], R20 ;  /* 0x0018001402007986 */ /* 0x000fe2000c101d04 */
[----:B------:R-:W-:Y:S05]  /*11c0*/  EXIT ;  /* 0x000000000000794d */ /* 0x000fea0003800000 */
.L_x_17175:
[----:B------:R-:W0:Y:S01]  /*11d0*/  S2R R38, SR_TID.X ;  /* 0x0000000000267919 */ /* 0x000e220000002100 */
[----:B------:R-:W-:Y:S01]  /*11e0*/  CS2R R2, SRZ ;  /* 0x0000000000027805 */ /* 0x000fe2000001ff00 */
[----:B------:R-:W-:Y:S01]  /*11f0*/  CS2R R4, SRZ ;  /* 0x0000000000047805 */ /* 0x000fe2000001ff00 */
[----:B0-----:R-:W-:Y:S01]  /*1200*/  ISETP.GE.AND P1, PT, R38, R46, PT ;  /* 0x0000002e2600720c */ /* 0x001fe20003f26270 */
[----:B------:R-:W-:-:S12]  /*1210*/  IMAD.MOV.U32 R0, RZ, RZ, R38 ;  /* 0x000000ffff007224 */ /* 0x000fd800078e0026 */
[----:B------:R-:W-:Y:S01]  /*1220*/  @!P1 IADD3 R18, R47, R0, RZ ;  /* 0x000000002f129210 */ /* 0x000fe20007ffe0ff */
[----:B------:R-:W-:Y:S01]  /*1230*/  CS2R R6, SRZ ;  /* 0x0000000000067805 */ /* 0x000fe2000001ff00 */
[----:B------:R-:W-:Y:S01]  /*1240*/  @!P1 IADD3 R0, R0, 0x80, RZ ;  /* 0x0000008000009810 */ /* 0x000fe20007ffe0ff */
[----:B------:R-:W-:Y:S01]  /*1250*/  CS2R R10, SRZ ;  /* 0x00000000000a7805 */ /* 0x000fe2000001ff00 */
[----:B------:R-:W-:Y:S02]  /*1260*/  @!P1 IMAD.MOV.U32 R19, RZ, RZ, 0x8 ;  /* 0x00000008ff139424 */ /* 0x000fe400078e00ff */
[----:B------:R-:W-:Y:S01]  /*1270*/  ISETP.GE.AND P5, PT, R0, R46, PT ;  /* 0x0000002e0000720c */ /* 0x000fe20003fa6270 */
[----:B------:R-:W-:Y:S01]  /*1280*/  CS2R R14, SRZ ;  /* 0x00000000000e7805 */ /* 0x000fe2000001ff00 */
[----:B------:R-:W-:-:S04]  /*1290*/  @!P1 IMAD.WIDE.U32 R16, R18, R19, c[0x0][0x170] ;  /* 0x00005c0012109625 */ /* 0x000fc800078e0013 */
[----:B------:R-:W-:Y:S01]  /*12a0*/  @!P1 IMAD.WIDE.U32 R18, R18, R19, c[0x0][0x178] ;  /* 0x00005e0012129625 */ /* 0x000fe200078e0013 */
[----:B------:R0:W5:Y:S01]  /*12b0*/  @!P1 LDG.E.64 R2, [R16.64] ;  /* 0x0000000410029981 */ /* 0x000162000c1e1b00 */
[----:B------:R-:W-:Y:S01]  /*12c0*/  CS2R R12, SRZ ;  /* 0x00000000000c7805 */ /* 0x000fe2000001ff00 */
[----:B------:R-:W-:Y:S02]  /*12d0*/  CS2R R22, SRZ ;  /* 0x0000000000167805 */ /* 0x000fe4000001ff00 */
[----:B------:R1:W5:Y:S02]  /*12e0*/  @!P1 LDG.E.64 R4, [R18.64] ;  /* 0x0000000412049981 */ /* 0x000364000c1e1b00 */
        /* <DEDUP_REMOVED lines=11> */
[----:B------:R-:W-:Y:S02]  /*13a0*/  ISETP.GE.AND P3, PT, R0, R46, PT ;  /* 0x0000002e0000720c */ /* 0x000fe40003f66270 */
[----:B------:R-:W-:-:S11]  /*13b0*/  @!P5 MOV R31, 0x8 ;  /* 0x00000008001fd802 */ /* 0x000fd60000000f00 */
[----:B------:R-:W-:Y:S01]  /*13c0*/  @!P3 IMAD.IADD R8, R47, 0x1, R0 ;  /* 0x000000012f08b824 */ /* 0x000fe200078e0200 */
[----:B------:R-:W-:-:S04]  /*13d0*/  @!P3 IADD3 R0, R0, 0x80, RZ ;  /* 0x000000800000b810 */ /* 0x000fc80007ffe0ff */
[----:B------:R-:W-:Y:S01]  /*13e0*/  ISETP.GE.AND P4, PT, R0, R46, PT ;  /* 0x0000002e0000720c */ /* 0x000fe20003f86270 */
[----:B------:R-:W-:-:S04]  /*13f0*/  @!P5 IMAD.WIDE.U32 R28, R30, R31, c[0x0][0x170] ;  /* 0x00005c001e1cd625 */ /* 0x000fc800078e001f */
[----:B------:R-:W-:Y:S01]  /*1400*/  @!P5 IMAD.WIDE.U32 R30, R30, R31, c[0x0][0x178] ;  /* 0x00005e001e1ed625 */ /* 0x000fe200078e001f */
[----:B------:R2:W5:Y:S03]  /*1410*/  @!P5 LDG.E.64 R6, [R28.64] ;  /* 0x000000041c06d981 */ /* 0x000566000c1e1b00 */
[----:B------:R-:W-:Y:S01]  /*1420*/  @!P6 IMAD.MOV.U32 R37, RZ, RZ, 0x8 ;  /* 0x00000008ff25e424 */ /* 0x000fe200078e00ff */
[----:B------:R3:W5:Y:S03]  /*1430*/  @!P5 LDG.E.64 R10, [R30.64] ;  /* 0x000000041e0ad981 */ /* 0x000766000c1e1b00 */
[----:B------:R-:W-:Y:S01]  /*1440*/  @!P4 IMAD.IADD R9, R47, 0x1, R0 ;  /* 0x000000012f09c824 */ /* 0x000fe200078e0200 */
[----:B------:R-:W-:-:S04]  /*1450*/  @!P4 IADD3 R0, R0, 0x80, RZ ;  /* 0x000000800000c810 */ /* 0x000fc80007ffe0ff */
[----:B------:R-:W-:Y:S01]  /*1460*/  ISETP.GE.AND P5, PT, R0, R46, PT ;  /* 0x0000002e0000720c */ /* 0x000fe20003fa6270 */
[----:B------:R-:W-:Y:S01]  /*1470*/  @!P6 IMAD.WIDE.U32 R32, R36, R37, c[0x0][0x170] ;  /* 0x00005c002420e625 */ /* 0x000fe200078e0025 */
[----:B------:R-:W-:-:S03]  /*1480*/  @!P0 MOV R41, 0x8 ;  /* 0x0000000800298802 */ /* 0x000fc60000000f00 */
[----:B------:R-:W-:Y:S01]  /*1490*/  @!P6 IMAD.WIDE.U32 R36, R36, R37, c[0x0][0x178] ;  /* 0x00005e002424e625 */ /* 0x000fe200078e0025 */
[----:B0-----:R-:W-:Y:S01]  /*14a0*/  CS2R R16, SRZ ;  /* 0x0000000000107805 */ /* 0x001fe2000001ff00 */
[----:B-1----:R-:W-:Y:S01]  /*14b0*/  CS2R R18, SRZ ;  /* 0x0000000000127805 */ /* 0x002fe2000001ff00 */
[----:B------:R-:W-:Y:S01]  /*14c0*/  CS2R R20, SRZ ;  /* 0x0000000000147805 */ /* 0x000fe2000001ff00 */
[----:B------:R-:W-:Y:S01]  /*14d0*/  @!P2 IMAD.MOV.U32 R45, RZ, RZ, 0x8 ;  /* 0x00000008ff2da424 */ /* 0x000fe200078e00ff */
[----:B------:R0:W5:Y:S01]  /*14e0*/  @!P6 LDG.E.64 R14, [R36.64] ;  /* 0x00000004240ee981 */ /* 0x000162000c1e1b00 */
[----:B------:R-:W-:Y:S02]  /*14f0*/  @!P0 IMAD.WIDE.U32 R34, R40, R41, c[0x0][0x170] ;  /* 0x00005c0028228625 */ /* 0x000fe400078e0029 */
[----:B------:R-:W-:Y:S01]  /*1500*/  @!P5 MOV R39, 0x8 ;  /* 0x000000080027d802 */ /* 0x000fe20000000f00 */
[----:B------:R1:W5:Y:S01]  /*1510*/  @!P6 LDG.E.64 R12, [R32.64] ;  /* 0x00000004200ce981 */ /* 0x000362000c1e1b00 */
[----:B------:R-:W-:-:S04]  /*1520*/  @!P2 IMAD.WIDE.U32 R42, R26, R45, c[0x0][0x170] ;  /* 0x00005c001a2aa625 */ /* 0x000fc800078e002d */
[----:B------:R-:W-:Y:S01]  /*1530*/  @!P4 IMAD.MOV.U32 R50, RZ, RZ, 0x8 ;  /* 0x00000008ff32c424 */ /* 0x000fe200078e00ff */
[----:B0-----:R-:W-:Y:S01]  /*1540*/  @!P3 MOV R37, 0x8 ;  /* 0x000000080025b802 */ /* 0x001fe20000000f00 */
[----:B------:R-:W-:Y:S01]  /*1550*/  @!P0 IMAD.WIDE.U32 R40, R40, R41, c[0x0][0x178] ;  /* 0x00005e0028288625 */ /* 0x000fe200078e0029 */
[----:B------:R0:W5:Y:S03]  /*1560*/  @!P0 LDG.E.64 R16, [R34.64] ;  /* 0x0000000422108981 */ /* 0x000166000c1e1b00 */
[----:B------:R-:W-:Y:S01]  /*1570*/  @!P2 IMAD.WIDE.U32 R44, R26, R45, c[0x0][0x178] ;  /* 0x00005e001a2ca625 */ /* 0x000fe200078e002d */
[----:B------:R4:W5:Y:S03]  /*1580*/  @!P0 LDG.E.64 R18, [R40.64] ;  /* 0x0000000428128981 */ /* 0x000966000c1e1b00 */
[----:B------:R-:W-:Y:S01]  /*1590*/  @!P5 IMAD.IADD R0, R47, 0x1, R0 ;  /* 0x000000012f00d824 */ /* 0x000fe200078e0200 */
[----:B------:R4:W5:Y:S01]  /*15a0*/  @!P2 LDG.E.64 R22, [R44.64] ;  /* 0x000000042c16a981 */ /* 0x000962000c1e1b00 */
[CC--:B------:R-:W-:Y:S01]  /*15b0*/  @!P3 IMAD.WIDE.U32 R48, R8.reuse, R37.reuse, c[0x0][0x170] ;  /* 0x00005c000830b625 */ /* 0x0c0fe200078e0025 */
[----:B------:R-:W-:Y:S01]  /*15c0*/  CS2R R24, SRZ ;  /* 0x0000000000187805 */ /* 0x000fe2000001ff00 */
[----:B------:R-:W-:Y:S01]  /*15d0*/  CS2R R26, SRZ ;  /* 0x00000000001a7805 */ /* 0x000fe2000001ff00 */
[----:B------:R4:W5:Y:S01]  /*15e0*/  @!P2 LDG.E.64 R20, [R42.64] ;  /* 0x000000042a14a981 */ /* 0x000962000c1e1b00 */
[----:B--2---:R-:W-:Y:S01]  /*15f0*/  CS2R R28, SRZ ;  /* 0x00000000001c7805 */ /* 0x004fe2000001ff00 */
[----:B---3--:R-:W-:Y:S01]  /*1600*/  CS2R R30, SRZ ;  /* 0x00000000001e7805 */ /* 0x008fe2000001ff00 */
[----:B-1----:R-:W-:Y:S01]  /*1610*/  CS2R R32, SRZ ;  /* 0x0000000000207805 */ /* 0x002fe2000001ff00 */
[----:B0-----:R-:W-:Y:S01]  /*1620*/  CS2R R34, SRZ ;  /* 0x0000000000227805 */ /* 0x001fe2000001ff00 */
[----:B------:R-:W-:Y:S01]  /*1630*/  @!P3 IMAD.WIDE.U32 R36, R8, R37, c[0x0][0x178] ;  /* 0x00005e000824b625 */ /* 0x000fe200078e0025 */
[----:B------:R0:W5:Y:S03]  /*1640*/  @!P3 LDG.E.64 R24, [R48.64] ;  /* 0x000000043018b981 */ /* 0x000166000c1e1b00 */
[CC--:B----4-:R-:W-:Y:S01]  /*1650*/  @!P4 IMAD.WIDE.U32 R40, R9.reuse, R50.reuse, c[0x0][0x170] ;  /* 0x00005c000928c625 */ /* 0x0d0fe200078e0032 */
[----:B------:R0:W5:Y:S03]  /*1660*/  @!P3 LDG.E.64 R26, [R36.64] ;  /* 0x00000004241ab981 */ /* 0x000166000c1e1b00 */
[----:B------:R-:W-:Y:S01]  /*1670*/  @!P4 IMAD.WIDE.U32 R44, R9, R50, c[0x0][0x178] ;  /* 0x00005e00092cc625 */ /* 0x000fe200078e0032 */
[----:B------:R0:W5:Y:S03]  /*1680*/  @!P4 LDG.E.64 R28, [R40.64] ;  /* 0x00000004281cc981 */ /* 0x000166000c1e1b00 */
[CC--:B------:R-:W-:Y:S01]  /*1690*/  @!P5 IMAD.WIDE.U32 R8, R0.reuse, R39.reuse, c[0x0][0x170] ;  /* 0x00005c000008d625 */ /* 0x0c0fe200078e0027 */
[----:B------:R0:W5:Y:S03]  /*16a0*/  @!P4 LDG.E.64 R30, [R44.64] ;  /* 0x000000042c1ec981 */ /* 0x000166000c1e1b00 */
[----:B------:R-:W-:Y:S01]  /*16b0*/  @!P5 IMAD.WIDE.U32 R42, R0, R39, c[0x0][0x178] ;  /* 0x00005e00002ad625 */ /* 0x000fe200078e0027 */
[----:B------:R0:W5:Y:S04]  /*16c0*/  @!P5 LDG.E.64 R32, [R8.64] ;  /* 0x000000040820d981 */ /* 0x000168000c1e1b00 */
[----:B------:R0:W5:Y:S01]  /*16d0*/  @!P5 LDG.E.64 R34, [R42.64] ;  /* 0x000000042a22d981 */ /* 0x000162000c1e1b00 */
[----:B------:R-:W-:Y:S01]  /*16e0*/  BSSY B0, `(.L_x_17200) ;  /* 0x000001e000007945 */ /* 0x000fe20003800000 */
[----:B------:R-:W-:Y:S05]  /*16f0*/  @P1 BRA `(.L_x_17201) ;  /* 0x000001c000001947 */ /* 0x000fea0003800000 */
[----:B-----5:R-:W-:-:S04]  /*1700*/  LOP3.LUT R0, R3, R5, RZ, 0xfc, !PT ;  /* 0x0000000503007212 */ /* 0x020fc800078efcff */
[----:B------:R-:W-:-:S13]  /*1710*/  ISETP.NE.U32.AND P0, PT, R0, RZ, PT ;  /* 0x000000ff0000720c */ /* 0x000fda0003f05070 */
[----:B------:R-:W-:Y:S05]  /*1720*/  @!P0 BRA `(.L_x_17202) ;  /* 0x0000007000008947 */ /* 0x000fea0003800000 */
[----:B------:R-:W-:Y:S02]  /*1730*/  IMAD.MOV.U32 R0, RZ, RZ, R2 ;  /* 0x000000ffff007224 */ /* 0x000fe400078e0002 */
[----:B------:R-:W-:Y:S01]  /*1740*/  IMAD.MOV.U32 R2, RZ, RZ, R4 ;  /* 0x000000ffff027224 */ /* 0x000fe200078e0004 */
[----:B------:R-:W-:Y:S02]  /*1750*/  MOV R4, 0x1770 ;  /* 0x0000177000047802 */ /* 0x000fe40000000f00 */
[----:B0-----:R-:W-:Y:S05]  /*1760*/  CALL.REL.NOINC `($__internal_4_$__cuda_sm20_rem_s64) ;  /* 0x0000148000007944 */ /* 0x001fea0003c00000 */
[----:B------:R-:W-:Y:S01]  /*1770*/  MOV R36, R3 ;  /* 0x0000000300247202 */ /* 0x000fe20000000f00 */
[----:B------:R-:W-:Y:S01]  /*1780*/  IMAD.MOV.U32 R37, RZ, RZ, R0 ;  /* 0x000000ffff257224 */ /* 0x000fe200078e0000 */
[----:B------:R-:W-:Y:S05]  /*1790*/  BRA `(.L_x_17201) ;  /* 0x0000012000007947 */ /* 0x000fea0003800000 */
.L_x_17202:
[----:B------:R-:W1:Y:S01]  /*17a0*/  I2F.U32.RP R0, R4 ;  /* 0x0000000400007306 */ /* 0x000e620000209000 */
[----:B------:R-:W-:Y:S01]  /*17b0*/  ISETP.NE.U32.AND P2, PT, R4, RZ, PT ;  /* 0x000000ff0400720c */ /* 0x000fe20003f45070 */
[----:B0-----:R-:W-:-:S06]  /*17c0*/  IMAD.MOV.U32 R37, RZ, RZ, RZ ;  /* 0x000000ffff257224 */ /* 0x001fcc00078e00ff */
[----:B-1----:R-:W0:Y:S02]  /*17d0*/  MUFU.RCP R0, R0 ;  /* 0x0000000000007308 */ /* 0x002e240000001000 */
[----:B0-----:R-:W-:-:S06]  /*17e0*/  IADD3 R8, R0, 0xffffffe, RZ ;  /* 0x0ffffffe00087810 */ /* 0x001fcc0007ffe0ff */
[----:B------:R0:W1:Y:S02]  /*17f0*/  F2I.FTZ.U32.TRUNC.NTZ R9, R8 ;  /* 0x0000000800097305 */ /* 0x000064000021f000 */
[----:B0-----:R-:W-:Y:S01]  /*1800*/  HFMA2.MMA R8, -RZ, RZ, 0, 0 ;  /* 0x00000000ff087435 */ /* 0x001fe200000001ff */
[----:B-1----:R-:W-:-:S04]  /*1810*/  IMAD.MOV R3, RZ, RZ, -R9 ;  /* 0x000000ffff037224 */ /* 0x002fc800078e0a09 */
[----:B------:R-:W-:-:S05]  /*1820*/  IMAD R3, R3, R4, RZ ;  /* 0x0000000403037224 */ /* 0x000fca00078e02ff */
[----:B------:R-:W-:-:S06]  /*1830*/  IMAD.HI.U32 R9, R9, R3, R8 ;  /* 0x0000000309097227 */ /* 0x000fcc00078e0008 */
[----:B------:R-:W-:-:S04]  /*1840*/  IMAD.HI.U32 R9, R9, R2, RZ ;  /* 0x0000000209097227 */ /* 0x000fc800078e00ff */
[----:B------:R-:W-:-:S04]  /*1850*/  IMAD.MOV R9, RZ, RZ, -R9 ;  /* 0x000000ffff097224 */ /* 0x000fc800078e0a09 */
[----:B------:R-:W-:-:S05]  /*1860*/  IMAD R36, R4, R9, R2 ;  /* 0x0000000904247224 */ /* 0x000fca00078e0202 */
[----:B------:R-:W-:-:S13]  /*1870*/  ISETP.GE.U32.AND P0, PT, R36, R4, PT ;  /* 0x000000042400720c */ /* 0x000fda0003f06070 */
[----:B------:R-:W-:-:S05]  /*1880*/  @P0 IMAD.IADD R36, R36, 0x1, -R4 ;  /* 0x0000000124240824 */ /* 0x000fca00078e0a04 */
[----:B------:R-:W-:-:S13]  /*1890*/  ISETP.GE.U32.AND P0, PT, R36, R4, PT ;  /* 0x000000042400720c */ /* 0x000fda0003f06070 */
[-C--:B------:R-:W-:Y:S02]  /*18a0*/  @P0 IADD3 R36, R36, -R4.reuse, RZ ;  /* 0x8000000424240210 */ /* 0x080fe40007ffe0ff */
[----:B------:R-:W-:Y:S02]  /*18b0*/  @!P2 LOP3.LUT R36, RZ, R4, RZ, 0x33, !PT ;  /* 0x00000004ff24a212 */ /* 0x000fe400078e33ff */
.L_x_17201:
[----:B------:R-:W-:Y:S05]  /*18c0*/  BSYNC B0 ;  /* 0x0000000000007941 */ /* 0x000fea0003800000 */
.L_x_17200:
[----:B------:R-:W-:Y:S01]  /*18d0*/  IADD3 R39, R38, 0x80, RZ ;  /* 0x0000008026277810 */ /* 0x000fe20007ffe0ff */
[----:B------:R-:W-:Y:S03]  /*18e0*/  BSSY B0, `(.L_x_17203) ;  /* 0x0000021000007945 */ /* 0x000fe60003800000 */
[----:B------:R-:W-:-:S13]  /*18f0*/  ISETP.GE.AND P0, PT, R39, R46, PT ;  /* 0x0000002e2700720c */ /* 0x000fda0003f06270 */
[----:B------:R-:W-:Y:S05]  /*1900*/  @P0 BRA `(.L_x_17204) ;  /* 0x000001e000000947 */ /* 0x000fea0003800000 */
[----:B-----5:R-:W-:-:S04]  /*1910*/  LOP3.LUT R0, R7, R11, RZ, 0xfc, !PT ;  /* 0x0000000b07007212 */ /* 0x020fc800078efcff */
[----:B------:R-:W-:-:S13]  /*1920*/  ISETP.NE.U32.AND P0, PT, R0, RZ, PT ;  /* 0x000000ff0000720c */ /* 0x000fda0003f05070 */
[----:B------:R-:W-:Y:S05]  /*1930*/  @!P0 BRA `(.L_x_17205) ;  /* 0x0000009000008947 */ /* 0x000fea0003800000 */
[----:B------:R-:W-:Y:S01]  /*1940*/  IMAD.MOV.U32 R0, RZ, RZ, R6 ;  /* 0x000000ffff007224 */ /* 0x000fe200078e0006 */
[----:B------:R-:W-:Y:S01]  /*1950*/  MOV R3, R7 ;  /* 0x0000000700037202 */ /* 0x000fe20000000f00 */
[----:B------:R-:W-:Y:S01]  /*1960*/  IMAD.MOV.U32 R2, RZ, RZ, R10 ;  /* 0x000000ffff027224 */ /* 0x000fe200078e000a */
[----:B------:R-:W-:Y:S01]  /*1970*/  MOV R4, 0x19a0 ;  /* 0x000019a000047802 */ /* 0x000fe20000000f00 */
[----:B------:R-:W-:Y:S02]  /*1980*/  IMAD.MOV.U32 R5, RZ, RZ, R11 ;  /* 0x000000ffff057224 */ /* 0x000fe400078e000b */
[----:B0-----:R-:W-:Y:S05]  /*1990*/  CALL.REL.NOINC `($__internal_4_$__cuda_sm20_rem_s64) ;  /* 0x0000125000007944 */ /* 0x001fea0003c00000 */
[----:B------:R-:W-:Y:S01]  /*19a0*/  MOV R6, R3 ;  /* 0x0000000300067202 */ /* 0x000fe20000000f00 */
[----:B------:R-:W-:Y:S01]  /*19b0*/  IMAD.MOV.U32 R7, RZ, RZ, R0 ;  /* 0x000000ffff077224 */ /* 0x000fe200078e0000 */
[----:B------:R-:W-:Y:S05]  /*19c0*/  BRA `(.L_x_17204) ;  /* 0x0000012000007947 */ /* 0x000fea0003800000 */
.L_x_17205:
[----:B------:R-:W1:Y:S01]  /*19d0*/  I2F.U32.RP R0, R10 ;  /* 0x0000000a00007306 */ /* 0x000e620000209000 */
[----:B------:R-:W-:Y:S01]  /*19e0*/  ISETP.NE.U32.AND P2, PT, R10, RZ, PT ;  /* 0x000000ff0a00720c */ /* 0x000fe20003f45070 */
[----:B------:R-:W-:-:S06]  /*19f0*/  IMAD.MOV.U32 R7, RZ, RZ, RZ ;  /* 0x000000ffff077224 */ /* 0x000fcc00078e00ff */
[----:B-1----:R-:W1:Y:S02]  /*1a00*/  MUFU.RCP R0, R0 ;  /* 0x0000000000007308 */ /* 0x002e640000001000 */
[----:B-1----:R-:W-:-:S06]  /*1a10*/  IADD3 R2, R0, 0xffffffe, RZ ;  /* 0x0ffffffe00027810 */ /* 0x002fcc0007ffe0ff */
[----:B------:R1:W2:Y:S02]  /*1a20*/  F2I.FTZ.U32.TRUNC.NTZ R3, R2 ;  /* 0x0000000200037305 */ /* 0x0002a4000021f000 */
[----:B-1----:R-:W-:Y:S01]  /*1a30*/  HFMA2.MMA R2, -RZ, RZ, 0, 0 ;  /* 0x00000000ff027435 */ /* 0x002fe200000001ff */
[----:B--2---:R-:W-:-:S04]  /*1a40*/  IMAD.MOV R5, RZ, RZ, -R3 ;  /* 0x000000ffff057224 */ /* 0x004fc800078e0a03 */
        /* <DEDUP_REMOVED lines=10> */
.L_x_17204:
[----:B------:R-:W-:Y:S05]  /*1af0*/  BSYNC B0 ;  /* 0x0000000000007941 */ /* 0x000fea0003800000 */
.L_x_17203:
[----:B-----5:R-:W-:Y:S01]  /*1b00*/  IADD3 R3, R38, 0x100, RZ ;  /* 0x0000010026037810 */ /* 0x020fe20007ffe0ff */
        /* <DEDUP_REMOVED lines=15> */
.L_x_17208:
        /* <DEDUP_REMOVED lines=18> */
.L_x_17207:
[----:B------:R-:W-:Y:S05]  /*1d20*/  BSYNC B0 ;  /* 0x0000000000007941 */ /* 0x000fea0003800000 */
.L_x_17206:
        /* <DEDUP_REMOVED lines=16> */
.L_x_17211:
        /* <DEDUP_REMOVED lines=18> */
.L_x_17210:
[----:B------:R-:W-:Y:S05]  /*1f50*/  BSYNC B0 ;  /* 0x0000000000007941 */ /* 0x000fea0003800000 */
.L_x_17209:
        /* <DEDUP_REMOVED lines=16> */
.L_x_17214:
        /* <DEDUP_REMOVED lines=18> */
.L_x_17213:
[----:B------:R-:W-:Y:S05]  /*2180*/  BSYNC B0 ;  /* 0x0000000000007941 */ /* 0x000fea0003800000 */
.L_x_17212:
        /* <DEDUP_REMOVED lines=16> */
.L_x_17217:
        /* <DEDUP_REMOVED lines=18> */
.L_x_17216:
[----:B------:R-:W-:Y:S05]  /*23b0*/  BSYNC B0 ;  /* 0x0000000000007941 */ /* 0x000fea0003800000 */
.L_x_17215:
        /* <DEDUP_REMOVED lines=16> */
.L_x_17220:
        /* <DEDUP_REMOVED lines=18> */
.L_x_17219:
[----:B------:R-:W-:Y:S05]  /*25e0*/  BSYNC B0 ;  /* 0x0000000000007941 */ /* 0x000fea0003800000 */
.L_x_17218:
        /* <DEDUP_REMOVED lines=16> */
.L_x_17223:
[----:B------:R-:W1:Y:S01]  /*26f0*/  I2F.U32.RP R0, R34 ;  /* 0x0000002200007306 */ /* 0x000e620000209000 */
[----:B------:R-:W-:-:S07]  /*2700*/  ISETP.NE.U32.AND P2, PT, R34, RZ, PT ;  /* 0x000000ff2200720c */ /* 0x000fce0003f45070 */
        /* <DEDUP_REMOVED lines=14> */
[-C--:B------:R-:W-:Y:S02]  /*27f0*/  @P0 IADD3 R33, R33, -R34.reuse, RZ ;  /* 0x8000002221210210 */ /* 0x080fe40007ffe0ff */
[----:B------:R-:W-:-:S05]  /*2800*/  @!P2 LOP3.LUT R33, RZ, R34, RZ, 0x33, !PT ;  /* 0x00000022ff21a212 */ /* 0x000fca00078e33ff */
[----:B------:R-:W-:Y:S02]  /*2810*/  IMAD.MOV.U32 R2, RZ, RZ, R33 ;  /* 0x000000ffff027224 */ /* 0x000fe400078e0021 */
.L_x_17222:
[----:B------:R-:W-:Y:S05]  /*2820*/  BSYNC B0 ;  /* 0x0000000000007941 */ /* 0x000fea0003800000 */
.L_x_17221:
[----:B------:R-:W1:Y:S01]  /*2830*/  @!P1 S2R R4, SR_TID.X ;  /* 0x0000000000049919 */ /* 0x000e620000002100 */
[----:B------:R-:W-:Y:S01]  /*2840*/  @!P1 MOV R5, 0x8 ;  /* 0x0000000800059802 */ /* 0x000fe20000000f00 */
[----:B------:R-:W-:Y:S01]  /*2850*/  @!P1 IMAD.MOV.U32 R38, RZ, RZ, R39 ;  /* 0x000000ffff269224 */ /* 0x000fe200078e0027 */
[----:B------:R-:W-:Y:S01]  /*2860*/  BSSY B0, `(.L_x_17224) ;  /* 0x0000030000007945 */ /* 0x000fe20003800000 */
[----:B------:R-:W-:Y:S03]  /*2870*/  BSSY B1, `(.L_x_17225) ;  /* 0x0000028000017945 */ /* 0x000fe60003800000 */
[----:B------:R-:W-:Y:S01]  /*2880*/  ISETP.GE.AND P0, PT, R38, R46, PT ;  /* 0x0000002e2600720c */ /* 0x000fe20003f06270 */
[----:B-1----:R-:W-:-:S04]  /*2890*/  @!P1 IMAD.IADD R4, R47, 0x1, R4 ;  /* 0x000000012f049824 */ /* 0x002fc800078e0204 */
[----:B------:R-:W-:-:S05]  /*28a0*/  @!P1 IMAD.WIDE.U32 R4, R4, R5, c[0x0][0x168] ;  /* 0x00005a0004049625 */ /* 0x000fca00078e0005 */
[----:B------:R1:W-:Y:S03]  /*28b0*/  @!P1 STG.E.64 [R4.64], R36 ;  /* 0x0000002404009986 */ /* 0x0003e6000c101b04 */
[----:B------:R-:W-:Y:S05]  /*28c0*/  @P0 BRA `(.L_x_17226) ;  /* 0x000000c000000947 */ /* 0x000fea0003800000 */
[----:B-1----:R-:W-:Y:S01]  /*28d0*/  IADD3 R4, R47, R38, RZ ;  /* 0x000000262f047210 */ /* 0x002fe20007ffe0ff */
[----:B------:R-:W-:Y:S01]  /*28e0*/  IMAD.MOV.U32 R5, RZ, RZ, 0x8 ;  /* 0x00000008ff057424 */ /* 0x000fe200078e00ff */
[----:B------:R-:W-:-:S03]  /*28f0*/  IADD3 R38, R38, 0x80, RZ ;  /* 0x0000008026267810 */ /* 0x000fc60007ffe0ff */
[----:B------:R-:W-:Y:S01]  /*2900*/  IMAD.WIDE.U32 R4, R4, R5, c[0x0][0x168] ;  /* 0x00005a0004047625 */ /* 0x000fe200078e0005 */
[----:B------:R-:W-:-:S04]  /*2910*/  ISETP.GE.AND P0, PT, R38, R46, PT ;  /* 0x0000002e2600720c */ /* 0x000fc80003f06270 */
[----:B------:R1:W-:Y:S09]  /*2920*/  STG.E.64 [R4.64], R6 ;  /* 0x0000000604007986 */ /* 0x0003f2000c101b04 */
[----:B------:R-:W-:Y:S05]  /*2930*/  @P0 BRA `(.L_x_17227) ;  /* 0x000000c000000947 */ /* 0x000fea0003800000 */
[----:B-1----:R-:W-:Y:S01]  /*2940*/  HFMA2.MMA R5, -RZ, RZ, 0, 4.76837158203125e-07 ;  /* 0x00000008ff057435 */ /* 0x002fe200000001ff */
[----:B------:R-:W-:Y:S01]  /*2950*/  IMAD.IADD R4, R47, 0x1, R38 ;  /* 0x000000012f047824 */ /* 0x000fe200078e0226 */
[----:B------:R-:W-:-:S08]  /*2960*/  IADD3 R38, R38, 0x80, RZ ;  /* 0x0000008026267810 */ /* 0x000fd00007ffe0ff */
[----:B------:R-:W-:-:S05]  /*2970*/  IMAD.WIDE.U32 R4, R4, R5, c[0x0][0x168] ;  /* 0x00005a0004047625 */ /* 0x000fca00078e0005 */
[----:B------:R1:W-:Y:S02]  /*2980*/  STG.E.64 [R4.64], R10 ;  /* 0x0000000a04007986 */ /* 0x0003e4000c101b04 */
.L_x_17226:
[----:B------:R-:W-:-:S13]  /*2990*/  ISETP.GE.AND P0, PT, R38, R46, PT ;  /* 0x0000002e2600720c */ /* 0x000fda0003f06270 */
[----:B------:R-:W-:Y:S05]  /*29a0*/  @P0 BRA `(.L_x_17228) ;  /* 0x000000c000000947 */ /* 0x000fea0003800000 */
[----:B-1----:R-:W-:Y:S01]  /*29b0*/  IMAD.IADD R4, R47, 0x1, R38 ;  /* 0x000000012f047824 */ /* 0x002fe200078e0226 */
[----:B------:R-:W-:Y:S01]  /*29c0*/  IADD3 R38, R38, 0x80, RZ ;  /* 0x0000008026267810 */ /* 0x000fe20007ffe0ff */
[----:B------:R-:W-:-:S04]  /*29d0*/  IMAD.MOV.U32 R5, RZ, RZ, 0x8 ;  /* 0x00000008ff057424 */ /* 0x000fc800078e00ff */
[----:B------:R-:W-:-:S05]  /*29e0*/  IMAD.WIDE.U32 R4, R4, R5, c[0x0][0x168] ;  /* 0x00005a0004047625 */ /* 0x000fca00078e0005 */
[----:B------:R1:W-:Y:S02]  /*29f0*/  STG.E.64 [R4.64], R12 ;  /* 0x0000000c04007986 */ /* 0x0003e4000c101b04 */
.L_x_17227:
[----:B------:R-:W-:-:S13]  /*2a00*/  ISETP.GE.AND P0, PT, R38, R46, PT ;  /* 0x0000002e2600720c */ /* 0x000fda0003f06270 */
[----:B------:R-:W-:Y:S05]  /*2a10*/  @P0 BRA `(.L_x_17229) ;  /* 0x000000d000000947 */ /* 0x000fea0003800000 */
[----:B-1----:R-:W-:Y:S01]  /*2a20*/  IADD3 R4, R47, R38, RZ ;  /* 0x000000262f047210 */ /* 0x002fe20007ffe0ff */
[----:B------:R-:W-:Y:S01]  /*2a30*/  IMAD.MOV.U32 R5, RZ, RZ, 0x8 ;  /* 0x00000008ff057424 */ /* 0x000fe200078e00ff */
[----:B------:R-:W-:-:S03]  /*2a40*/  IADD3 R38, R38, 0x80, RZ ;  /* 0x0000008026267810 */ /* 0x000fc60007ffe0ff */
[----:B------:R-:W-:-:S05]  /*2a50*/  IMAD.WIDE.U32 R4, R4, R5, c[0x0][0x168] ;  /* 0x00005a0004047625 */ /* 0x000fca00078e0005 */
[----:B------:R1:W-:Y:S02]  /*2a60*/  STG.E.64 [R4.64], R14 ;  /* 0x0000000e04007986 */ /* 0x0003e4000c101b04 */
.L_x_17228:
[----:B------:R-:W-:-:S13]  /*2a70*/  ISETP.GE.AND P0, PT, R38, R46, PT ;  /* 0x0000002e2600720c */ /* 0x000fda0003f06270 */
[----:B------:R-:W-:Y:S01]  /*2a80*/  @P0 BREAK B1 ;  /* 0x0000000000010942 */ /* 0x000fe20003800000 */
[----:B------:R-:W-:Y:S05]  /*2a90*/  @P0 BRA `(.L_x_17230) ;  /* 0x000000c000000947 */ /* 0x000fea0003800000 */
[----:B-1----:R-:W-:Y:S01]  /*2aa0*/  MOV R5, 0x8 ;  /* 0x0000000800057802 */ /* 0x002fe20000000f00 */
[----:B------:R-:W-:Y:S01]  /*2ab0*/  IMAD.IADD R4, R47, 0x1, R38 ;  /* 0x000000012f047824 */ /* 0x000fe200078e0226 */
[----:B------:R-:W-:-:S03]  /*2ac0*/  IADD3 R38, R38, 0x80, RZ ;  /* 0x0000008026267810 */ /* 0x000fc60007ffe0ff */
[----:B------:R-:W-:-:S05]  /*2ad0*/  IMAD.WIDE.U32 R4, R4, R5, c[0x0][0x168] ;  /* 0x00005a0004047625 */ /* 0x000fca00078e0005 */
[----:B------:R1:W-:Y:S02]  /*2ae0*/  STG.E.64 [R4.64], R16 ;  /* 0x0000001004007986 */ /* 0x0003e4000c101b04 */
.L_x_17229:
[----:B------:R-:W-:Y:S05]  /*2af0*/  BSYNC B1 ;  /* 0x0000000000017941 */ /* 0x000fea0003800000 */
.L_x_17225:
[----:B------:R-:W-:-:S13]  /*2b00*/  ISETP.GE.AND P0, PT, R38, R46, PT ;  /* 0x0000002e2600720c */ /* 0x000fda0003f06270 */
[----:B-1----:R-:W-:Y:S01]  /*2b10*/  @!P0 IMAD.IADD R4, R47, 0x1, R38 ;  /* 0x000000012f048824 */ /* 0x002fe200078e0226 */
[----:B------:R-:W-:Y:S01]  /*2b20*/  @!P0 IADD3 R38, R38, 0x80, RZ ;  /* 0x0000008026268810 */ /* 0x000fe20007ffe0ff */
[----:B------:R-:W-:-:S04]  /*2b30*/  @!P0 IMAD.MOV.U32 R5, RZ, RZ, 0x8 ;  /* 0x00000008ff058424 */ /* 0x000fc800078e00ff */
[----:B------:R-:W-:-:S05]  /*2b40*/  @!P0 IMAD.WIDE.U32 R4, R4, R5, c[0x0][0x168] ;  /* 0x00005a0004048625 */ /* 0x000fca00078e0005 */
[----:B------:R1:W-:Y:S02]  /*2b50*/  @!P0 STG.E.64 [R4.64], R18 ;  /* 0x0000001204008986 */ /* 0x0003e4000c101b04 */
.L_x_17230:
[----:B------:R-:W-:Y:S05]  /*2b60*/  BSYNC B0 ;  /* 0x0000000000007941 */ /* 0x000fea0003800000 */
.L_x_17224:
[----:B------:R-:W-:Y:S01]  /*2b70*/  WARPSYNC 0xffffffff ;  /* 0xffffffff00007948 */ /* 0x000fe20003800000 */
[----:B------:R-:W-:-:S13]  /*2b80*/  ISETP.GE.AND P0, PT, R38, R46, PT ;  /* 0x0000002e2600720c */ /* 0x000fda0003f06270 */
[----:B------:R-:W-:Y:S05]  /*2b90*/  @P0 EXIT ;  /* 0x000000000000094d */ /* 0x000fea0003800000 */
[----:B-1----:R-:W-:Y:S01]  /*2ba0*/  IADD3 R4, R47, R38, RZ ;  /* 0x000000262f047210 */ /* 0x002fe20007ffe0ff */
[----:B------:R-:W-:-:S04]  /*2bb0*/  IMAD.MOV.U32 R5, RZ, RZ, 0x8 ;  /* 0x00000008ff057424 */ /* 0x000fc800078e00ff */
[----:B------:R-:W-:-:S05]  /*2bc0*/  IMAD.WIDE.U32 R4, R4, R5, c[0x0][0x168] ;  /* 0x00005a0004047625 */ /* 0x000fca00078e0005 */
[----:B------:R-:W-:Y:S01]  /*2bd0*/  STG.E.64 [R4.64], R2 ;  /* 0x0000000204007986 */ /* 0x000fe2000c101b04 */
[----:B------:R-:W-:Y:S05]  /*2be0*/  EXIT ;  /* 0x000000000000794d */ /* 0x000fea0003800000 */
        .weak           $__internal_4_$__cuda_sm20_rem_s64
        .type           $__internal_4_$__cuda_sm20_rem_s64,@function
        .size           $__internal_4_$__cuda_sm20_rem_s64,(.L_x_50449 - $__internal_4_$__cuda_sm20_rem_s64)
$__internal_4_$__cuda_sm20_rem_s64:
        /* <DEDUP_REMOVED lines=10> */
[C---:B------:R-:W-:Y:S01]  /*2c90*/  IMAD R44, R40.reuse, R9, R43 ;  /* 0x00000009282c7224 */ /* 0x040fe200078e022b */
[----:B------:R-:W-:Y:S01]  /*2ca0*/  IADD3 R45, P0, RZ, -R42, RZ ;  /* 0x8000002aff2d7210 */ /* 0x000fe20007f1e0ff */
[----:B------:R-:W-:Y:S02]  /*2cb0*/  IMAD.MOV.U32 R43, RZ, RZ, R40 ;  /* 0x000000ffff2b7224 */ /* 0x000fe400078e0028 */
[----:B------:R-:W-:Y:S02]  /*2cc0*/  IMAD R44, R41, R8, R44 ;  /* 0x00000008292c7224 */ /* 0x000fe400078e022c */
[----:B------:R-:W-:-:S03]  /*2cd0*/  IMAD.HI.U32 R42, R40, R45, RZ ;  /* 0x0000002d282a7227 */ /* 0x000fc600078e00ff */
[----:B------:R-:W-:-:S05]  /*2ce0*/  IADD3.X R44, RZ, ~R44, RZ, P0, !PT ;  /* 0x8000002cff2c7210 */ /* 0x000fca00007fe4ff */
[----:B------:R-:W-:-:S04]  /*2cf0*/  IMAD.WIDE.U32 R42, P0, R40, R44, R42 ;  /* 0x0000002c282a7225 */ /* 0x000fc8000780002a */
[----:B------:R-:W-:-:S04]  /*2d00*/  IMAD.HI.U32 R40, R41, R44, RZ ;  /* 0x0000002c29287227 */ /* 0x000fc800078e00ff */
[----:B------:R-:W-:-:S04]  /*2d10*/  IMAD.HI.U32 R43, P2, R41, R45, R42 ;  /* 0x0000002d292b7227 */ /* 0x000fc8000784002a */
[----:B------:R-:W-:Y:S02]  /*2d20*/  IMAD R42, R41, R44, RZ ;  /* 0x0000002c292a7224 */ /* 0x000fe400078e02ff */
[----:B------:R-:W-:-:S03]  /*2d30*/  IMAD.X R40, R40, 0x1, R41, P0 ;  /* 0x0000000128287824 */ /* 0x000fc600000e0629 */
[----:B------:R-:W-:-:S04]  /*2d40*/  IADD3 R43, P3, R42, R43, RZ ;  /* 0x0000002b2a2b7210 */ /* 0x000fc80007f7e0ff */
[----:B------:R-:W-:Y:S01]  /*2d50*/  IADD3.X R40, RZ, RZ, R40, P3, P2 ;  /* 0x000000ffff287210 */ /* 0x000fe20001fe4428 */
[----:B------:R-:W-:Y:S01]  /*2d60*/  IMAD.WIDE.U32 R44, R43, R8, RZ ;  /* 0x000000082b2c7225 */ /* 0x000fe200078e00ff */
[----:B------:R-:W-:-:S03]  /*2d70*/  ISETP.GE.AND P2, PT, R3, RZ, PT ;  /* 0x000000ff0300720c */ /* 0x000fc60003f46270 */
[----:B------:R-:W-:Y:S01]  /*2d80*/  IMAD R41, R43, R9, R45 ;  /* 0x000000092b297224 */ /* 0x000fe200078e022d */
[----:B------:R-:W-:-:S03]  /*2d90*/  IADD3 R44, P0, RZ, -R44, RZ ;  /* 0x8000002cff2c7210 */ /* 0x000fc60007f1e0ff */
[----:B------:R-:W-:Y:S02]  /*2da0*/  IMAD R41, R40, R8, R41 ;  /* 0x0000000828297224 */ /* 0x000fe400078e0229 */
[----:B------:R-:W-:-:S03]  /*2db0*/  IMAD.HI.U32 R42, R43, R44, RZ ;  /* 0x0000002c2b2a7227 */ /* 0x000fc600078e00ff */
[----:B------:R-:W-:-:S05]  /*2dc0*/  IADD3.X R41, RZ, ~R41, RZ, P0, !PT ;  /* 0x80000029ff297210 */ /* 0x000fca00007fe4ff */
[----:B------:R-:W-:-:S06]  /*2dd0*/  IMAD.WIDE.U32 R42, P0, R43, R41, R42 ;  /* 0x000000292b2a7225 */ /* 0x000fcc000780002a */
[----:B------:R-:W-:Y:S01]  /*2de0*/  IMAD.HI.U32 R44, P3, R40, R44, R42 ;  /* 0x0000002c282c7227 */ /* 0x000fe2000786002a */
[----:B------:R-:W-:-:S03]  /*2df0*/  IADD3 R42, P5, RZ, -R0, RZ ;  /* 0x80000000ff2a7210 */ /* 0x000fc60007fbe0ff */
[-C--:B------:R-:W-:Y:S01]  /*2e00*/  IMAD R43, R40, R41.reuse, RZ ;  /* 0x00000029282b7224 */ /* 0x080fe200078e02ff */
[----:B------:R-:W-:Y:S01]  /*2e10*/  SEL R42, R42, R0, !P2 ;  /* 0x000000002a2a7207 */ /* 0x000fe20005000000 */
[----:B------:R-:W-:-:S03]  /*2e20*/  IMAD.HI.U32 R41, R40, R41, RZ ;  /* 0x0000002928297227 */ /* 0x000fc600078e00ff */
[----:B------:R-:W-:Y:S01]  /*2e30*/  IADD3 R43, P4, R43, R44, RZ ;  /* 0x0000002c2b2b7210 */ /* 0x000fe20007f9e0ff */
[----:B------:R-:W-:Y:S02]  /*2e40*/  IMAD.X R0, RZ, RZ, ~R3, P5 ;  /* 0x000000ffff007224 */ /* 0x000fe400028e0e03 */
[----:B------:R-:W-:Y:S02]  /*2e50*/  IMAD.X R41, R41, 0x1, R40, P0 ;  /* 0x0000000129297824 */ /* 0x000fe400000e0628 */
[----:B------:R-:W-:Y:S01]  /*2e60*/  IMAD.HI.U32 R40, R43, R42, RZ ;  /* 0x0000002a2b287227 */ /* 0x000fe200078e00ff */
[----:B------:R-:W-:Y:S02]  /*2e70*/  SEL R0, R0, R3, !P2 ;  /* 0x0000000300007207 */ /* 0x000fe40005000000 */
[----:B------:R-:W-:Y:S01]  /*2e80*/  IADD3.X R3, RZ, RZ, R41, P4, P3 ;  /* 0x000000ffff037210 */ /* 0x000fe200027e6429 */
[----:B------:R-:W-:-:S10]  /*2e90*/  HFMA2.MMA R41, -RZ, RZ, 0, 0 ;  /* 0x00000000ff297435 */ /* 0x000fd400000001ff */
        /* <DEDUP_REMOVED lines=11> */
[----:B------:R-:W-:-:S05]  /*2f50*/  IMAD R3, R43, R8, R3 ;  /* 0x000000082b037224 */ /* 0x000fca00078e0203 */
[----:B------:R-:W-:Y:S02]  /*2f60*/  IADD3.X R0, ~R3, R0, RZ, P3, !PT ;  /* 0x0000000003007210 */ /* 0x000fe40001ffe5ff */
[----:B------:R-:W-:Y:S02]  /*2f70*/  IADD3 R3, P3, R40, -R8, RZ ;  /* 0x8000000828037210 */ /* 0x000fe40007f7e0ff */
[----:B------:R-:W-:-:S03]  /*2f80*/  ISETP.GE.U32.AND.EX P0, PT, R0, R9, PT, P0 ;  /* 0x000000090000720c */ /* 0x000fc60003f06100 */
[----:B------:R-:W-:Y:S01]  /*2f90*/  IMAD.X R41, R0, 0x1, ~R9, P3 ;  /* 0x0000000100297824 */ /* 0x000fe200018e0e09 */
[----:B------:R-:W-:-:S04]  /*2fa0*/  SEL R40, R3, R40, P0 ;  /* 0x0000002803287207 */ /* 0x000fc80000000000 */
[----:B------:R-:W-:Y:S02]  /*2fb0*/  SEL R0, R41, R0, P0 ;  /* 0x0000000029007207 */ /* 0x000fe40000000000 */
[CC--:B------:R-:W-:Y:S02]  /*2fc0*/  ISETP.GE.U32.AND P0, PT, R40.reuse, R8.reuse, PT ;  /* 0x000000082800720c */ /* 0x0c0fe40003f06070 */
[----:B------:R-:W-:Y:S02]  /*2fd0*/  IADD3 R3, P3, R40, -R8, RZ ;  /* 0x8000000828037210 */ /* 0x000fe40007f7e0ff */
[----:B------:R-:W-:-:S03]  /*2fe0*/  ISETP.GE.U32.AND.EX P0, PT, R0, R9, PT, P0 ;  /* 0x000000090000720c */ /* 0x000fc60003f06100 */
[----:B------:R-:W-:Y:S01]  /*2ff0*/  IMAD.X R8, R0, 0x1, ~R9, P3 ;  /* 0x0000000100087824 */ /* 0x000fe200018e0e09 */
[----:B------:R-:W-:-:S04]  /*3000*/  SEL R40, R3, R40, P0 ;  /* 0x0000002803287207 */ /* 0x000fc80000000000 */
[----:B------:R-:W-:Y:S02]  /*3010*/  SEL R0, R8, R0, P0 ;  /* 0x0000000008007207 */ /* 0x000fe40000000000 */
[----:B------:R-:W-:Y:S02]  /*3020*/  IADD3 R3, P3, RZ, -R40, RZ ;  /* 0x80000028ff037210 */ /* 0x000fe40007f7e0ff */
[----:B------:R-:W-:Y:S02]  /*3030*/  ISETP.NE.U32.AND P0, PT, R2, RZ, PT ;  /* 0x000000ff0200720c */ /* 0x000fe40003f05070 */
[----:B------:R-:W-:Y:S02]  /*3040*/  IADD3.X R2, RZ, ~R0, RZ, P3, !PT ;  /* 0x80000000ff027210 */ /* 0x000fe40001ffe4ff */
[----:B------:R-:W-:Y:S01]  /*3050*/  ISETP.NE.AND.EX P0, PT, R5, RZ, PT, P0 ;  /* 0x000000ff0500720c */ /* 0x000fe20003f05300 */
[----:B------:R-:W-:Y:S01]  /*3060*/  IMAD.MOV.U32 R5, RZ, RZ, 0x0 ;  /* 0x00000000ff057424 */ /* 0x000fe200078e00ff */
[----:B------:R-:W-:-:S02]  /*3070*/  SEL R3, R3, R40, !P2 ;  /* 0x0000002803037207 */ /* 0x000fc40005000000 */
[----:B------:R-:W-:Y:S02]  /*3080*/  SEL R0, R2, R0, !P2 ;  /* 0x0000000002007207 */ /* 0x000fe40005000000 */
[----:B------:R-:W-:Y:S02]  /*3090*/  SEL R3, R3, 0xffffffff, P0 ;  /* 0xffffffff03037807 */ /* 0x000fe40000000000 */
[----:B------:R-:W-:Y:S01]  /*30a0*/  SEL R0, R0, 0xffffffff, P0 ;  /* 0xffffffff00007807 */ /* 0x000fe20000000000 */
[----:B------:R-:W-:Y:S06]  /*30b0*/  RET.REL.NODEC R4 `(_ZN2at6native29vectorized_elementwise_kernelILi2ENS0_13BinaryFunctorIlllZZZNS0_16fmod_kernel_cudaERNS_18TensorIteratorBaseEENKUlvE_clEvENKUlvE2_clEvEUlllE_EESt5arrayIPcLm3EEEEviT0_T1_) ;  /* 0xffffcf4004007950 */ /* 0x000fec0003c3ffff */
.L_x_17231:
        /* <DEDUP_REMOVED lines=12> */
.L_x_50449:


//--------------------- .text._ZN2at6native29vectorized_elementwise_kernelILi4ENS0_13BinaryFunctorIlllZZZNS0_16fmod_kernel_cudaERNS_18TensorIteratorBaseEENKUlvE_clEvENKUlvE2_clEvEUlllE_EESt5arrayIPcLm3EEEEviT0_T1_ --------------------------
	.section	.text._ZN2at6native29vectorized_elementwise_kernelILi4ENS0_13BinaryFunctorIlllZZZNS0_16fmod_kernel_cudaERNS_18TensorIteratorBaseEENKUlvE_clEvENKUlvE2_clEvEUlllE_EESt5arrayIPcLm3EEEEviT0_T1_,"ax",@progbits
	.sectioninfo	@"SHI_REGISTERS=53"
	.align	128
        .global         _ZN2at6native29vectorized_elementwise_kernelILi4ENS0_13BinaryFunctorIlllZZZNS0_16fmod_kernel_cudaERNS_18TensorIteratorBaseEENKUlvE_clEvENKUlvE2_clEvEUlllE_EESt5arrayIPcLm3EEEEviT0_T1_
        .type           _ZN2at6native29vectorized_elementwise_kernelILi4ENS0_13BinaryFunctorIlllZZZNS0_16fmod_kernel_cudaERNS_18TensorIteratorBaseEENKUlvE_clEvENKUlvE2_clEvEUlllE_EESt5arrayIPcLm3EEEEviT0_T1_,@function
        .size           _ZN2at6native29vectorized_elementwise_kernelILi4ENS0_13BinaryFunctorIlllZZZNS0_16fmod_kernel_cudaERNS_18TensorIteratorBaseEENKUlvE_clEvENKUlvE2_clEvEUlllE_EESt5arrayIPcLm3EEEEviT0_T1_,(.L_x_50450 - _ZN2at6native29vectorized_elementwise_kernelILi4ENS0_13BinaryFunctorIlllZZZNS0_16fmod_kernel_cudaERNS_18TensorIteratorBaseEENKUlvE_clEvENKUlvE2_clEvEUlllE_EESt5arrayIPcLm3EEEEviT0_T1_)
        .other          _ZN2at6native29vectorized_elementwise_kernelILi4ENS0_13BinaryFunctorIlllZZZNS0_16fmod_kernel_cudaERNS_18TensorIteratorBaseEENKUlvE_clEvENKUlvE2_clEvEUlllE_EESt5arrayIPcLm3EEEEviT0_T1_,@"STO_CUDA_ENTRY STV_DEFAULT"
_ZN2at6native29vectorized_elementwise_kernelILi4ENS0_13BinaryFunctorIlllZZZNS0_16fmod_kernel_cudaERNS_18TensorIteratorBaseEENKUlvE_clEvENKUlvE2_clEvEUlllE_EESt5arrayIPcLm3EEEEviT0_T1_:
.text._ZN2at6native29vectorized_elementwise_kernelILi4ENS0_13BinaryFunctorIlllZZZNS0_16fmod_kernel_cudaERNS_18TensorIteratorBaseEENKUlvE_clEvENKUlvE2_clEvEUlllE_EESt5arrayIPcLm3EEEEviT0_T1_:
        /* <DEDUP_REMOVED lines=30> */
[----:B-----5:R-:W-:Y:S05]  /*01e0*/  CALL.REL.NOINC `($__internal_5_$__cuda_sm20_rem_s64) ;  /* 0x00002a0000007944 */ /* 0x020fea0003c00000 */
[----:B------:R-:W-:Y:S01]  /*01f0*/  MOV R36, R3 ;  /* 0x0000000300247202 */ /* 0x000fe20000000f00 */
[----:B------:R-:W-:Y:S01]  /*0200*/  IMAD.MOV.U32 R37, RZ, RZ, R0 ;  /* 0x000000ffff257224 */ /* 0x000fe200078e0000 */
[----:B------:R-:W-:Y:S05]  /*0210*/  BRA `(.L_x_17235) ;  /* 0x0000012000007947 */ /* 0x000fea0003800000 */
.L_x_17234:
        /* <DEDUP_REMOVED lines=18> */
.L_x_17235:
[----:B------:R-:W-:Y:S05]  /*0340*/  BSYNC B0 ;  /* 0x0000000000007941 */ /* 0x000fea0003800000 */
.L_x_17233:
        /* <DEDUP_REMOVED lines=13> */
.L_x_17237:
        /* <DEDUP_REMOVED lines=18> */
.L_x_17238:
[----:B------:R-:W-:Y:S05]  /*0540*/  BSYNC B0 ;  /* 0x0000000000007941 */ /* 0x000fea0003800000 */
.L_x_17236:
        /* <DEDUP_REMOVED lines=9> */
[----:B------:R-:W-:Y:S05]  /*05e0*/  CALL.REL.NOINC `($__internal_5_$__cuda_sm20_rem_s64) ;  /* 0x0000260000007944 */ /* 0x000fea0003c00000 */
[----:B------:R-:W-:Y:S01]  /*05f0*/  IMAD.MOV.U32 R12, RZ, RZ, R3 ;  /* 0x000000ffff0c7224 */ /* 0x000fe200078e0003 */
[----:B------:R-:W-:Y:S01]  /*0600*/  MOV R13, R0 ;  /* 0x00000000000d7202 */ /* 0x000fe20000000f00 */
[----:B------:R-:W-:Y:S05]  /*0610*/  BRA `(.L_x_17241) ;  /* 0x0000012000007947 */ /* 0x000fea0003800000 */
.L_x_17240:
        /* <DEDUP_REMOVED lines=18> */
.L_x_17241:
[----:B------:R-:W-:Y:S05]  /*0740*/  BSYNC B0 ;  /* 0x0000000000007941 */ /* 0x000fea0003800000 */
.L_x_17239:
        /* <DEDUP_REMOVED lines=13> */
.L_x_17243:
        /* <DEDUP_REMOVED lines=18> */
.L_x_17244:
[----:B------:R-:W-:Y:S05]  /*0940*/  BSYNC B0 ;  /* 0x0000000000007941 */ /* 0x000fea0003800000 */
.L_x_17242:
        /* <DEDUP_REMOVED lines=13> */
.L_x_17246:
        /* <DEDUP_REMOVED lines=18> */
.L_x_17247:
[----:B------:R-:W-:Y:S05]  /*0b40*/  BSYNC B0 ;  /* 0x0000000000007941 */ /* 0x000fea0003800000 */
.L_x_17245:
        /* <DEDUP_REMOVED lines=13> */
.L_x_17249:
        /* <DEDUP_REMOVED lines=18> */
.L_x_17250:
[----:B------:R-:W-:Y:S05]  /*0d40*/  BSYNC B0 ;  /* 0x0000000000007941 */ /* 0x000fea0003800000 */
.L_x_17248:
        /* <DEDUP_REMOVED lines=13> */
.L_x_17252:
        /* <DEDUP_REMOVED lines=18> */
.L_x_17253:
[----:B------:R-:W-:Y:S05]  /*0f40*/  BSYNC B0 ;  /* 0x0000000000007941 */ /* 0x000fea0003800000 */
.L_x_17251:
        /* <DEDUP_REMOVED lines=13> */
.L_x_17255:
        /* <DEDUP_REMOVED lines=18> */
.L_x_17256:
[----:B------:R-:W-:Y:S05]  /*1140*/  BSYNC B0 ;  /* 0x0000000000007941 */ /* 0x000fea0003800000 */
.L_x_17254:
        /* <DEDUP_REMOVED lines=8> */
.L_x_17232:
        /* <DEDUP_REMOVED lines=89> */
[----:B0-----:R-:W-:Y:S05]  /*1760*/  CALL.REL.NOINC `($__internal_5_$__cuda_sm20_rem_s64) ;  /* 0x0000148000007944 */ /* 0x001fea0003c00000 */
[----:B------:R-:W-:Y:S01]  /*1770*/  MOV R36, R3 ;  /* 0x0000000300247202 */ /* 0x000fe20000000f00 */
[----:B------:R-:W-:Y:S01]  /*1780*/  IMAD.MOV.U32 R37, RZ, RZ, R0 ;  /* 0x000000ffff257224 */ /* 0x000fe200078e0000 */
[----:B------:R-:W-:Y:S05]  /*1790*/  BRA `(.L_x_17258) ;  /* 0x0000012000007947 */ /* 0x000fea0003800000 */
.L_x_17259:
        /* <DEDUP_REMOVED lines=18> */
.L_x_17258:
[----:B------:R-:W-:Y:S05]  /*18c0*/  BSYNC B0 ;  /* 0x0000000000007941 */ /* 0x000fea0003800000 */
.L_x_17257:
        /* <DEDUP_REMOVED lines=12> */
[----:B0-----:R-:W-:Y:S05]  /*1990*/  CALL.REL.NOINC `($__internal_5_$__cuda_sm20_rem_s64) ;  /* 0x0000125000007944 */ /* 0x001fea0003c00000 */
[----:B------:R-:W-:Y:S01]  /*19a0*/  MOV R6, R3 ;  /* 0x0000000300067202 */ /* 0x000fe20000000f00 */
[----:B------:R-:W-:Y:S01]  /*19b0*/  IMAD.MOV.U32 R7, RZ, RZ, R0 ;  /* 0x000000ffff077224 */ /* 0x000fe200078e0000 */
[----:B------:R-:W-:Y:S05]  /*19c0*/  BRA `(.L_x_17261) ;  /* 0x0000012000007947 */ /* 0x000fea0003800000 */
.L_x_17262:
        /* <DEDUP_REMOVED lines=18> */
.L_x_17261:
[----:B------:R-:W-:Y:S05]  /*1af0*/  BSYNC B0 ;  /* 0x0000000000007941 */ /* 0x000fea0003800000 */
.L_x_17260:
        /* <DEDUP_REMOVED lines=16> */
.L_x_17265:
        /* <DEDUP_REMOVED lines=18> */
.L_x_17264:
[----:B------:R-:W-:Y:S05]  /*1d20*/  BSYNC B0 ;  /* 0x0000000000007941 */ /* 0x000fea0003800000 */
.L_x_17263:
        /* <DEDUP_REMOVED lines=16> */
.L_x_17268:
        /* <DEDUP_REMOVED lines=18> */
.L_x_17267:
[----:B------:R-:W-:Y:S05]  /*1f50*/  BSYNC B0 ;  /* 0x0000000000007941 */ /* 0x000fea0003800000 */
.L_x_17266:
        /* <DEDUP_REMOVED lines=16> */
.L_x_17271:
        /* <DEDUP_REMOVED lines=18> */
.L_x_17270:
[----:B------:R-:W-:Y:S05]  /*2180*/  BSYNC B0 ;  /* 0x0000000000007941 */ /* 0x000fea0003800000 */
.L_x_17269:
        /* <DEDUP_REMOVED lines=16> */
.L_x_17274:
        /* <DEDUP_REMOVED lines=18> */
.L_x_17273:
[----:B------:R-:W-:Y:S05]  /*23b0*/  BSYNC B0 ;  /* 0x0000000000007941 */ /* 0x000fea0003800000 */
.L_x_17272:
        /* <DEDUP_REMOVED lines=16> */
.L_x_17277:
        /* <DEDUP_REMOVED lines=18> */
.L_x_17276:
[----:B------:R-:W-:Y:S05]  /*25e0*/  BSYNC B0 ;  /* 0x0000000000007941 */ /* 0x000fea0003800000 */
.L_x_17275:
        /* <DEDUP_REMOVED lines=16> */
.L_x_17280:
        /* <DEDUP_REMOVED lines=19> */
.L_x_17279:
[----:B------:R-:W-:Y:S05]  /*2820*/  BSYNC B0 ;  /* 0x0000000000007941 */ /* 0x000fea0003800000 */
.L_x_17278:
        /* <DEDUP_REMOVED lines=22> */
.L_x_17283:
[----:B------:R-:W-:-:S13]  /*2990*/  ISETP.GE.AND P0, PT, R38, R46, PT ;  /* 0x0000002e2600720c */ /* 0x000fda0003f06270 */
[----:B------:R-:W-:Y:S05]  /*29a0*/  @P0 BRA `(.L_x_17285) ;  /* 0x000000c000000947 */ /* 0x000fea0003800000 */
[----:B-1----:R-:W-:Y:S01]  /*29b0*/  IMAD.IADD R4, R47, 0x1, R38 ;  /* 0x000000012f047824 */ /* 0x002fe200078e0226 */
[----:B------:R-:W-:Y:S01]  /*29c0*/  IADD3 R38, R38, 0x80, RZ ;  /* 0x0000008026267810 */ /* 0x000fe20007ffe0ff */
[----:B------:R-:W-:-:S04]  /*29d0*/  IMAD.MOV.U32 R5, RZ, RZ, 0x8 ;  /* 0x00000008ff057424 */ /* 0x000fc800078e00ff */
[----:B------:R-:W-:-:S05]  /*29e0*/  IMAD.WIDE.U32 R4, R4, R5, c[0x0][0x168] ;  /* 0x00005a0004047625 */ /* 0x000fca00078e0005 */
[----:B------:R1:W-:Y:S02]  /*29f0*/  STG.E.64 [R4.64], R12 ;  /* 0x0000000c04007986 */ /* 0x0003e4000c101b04 */
.L_x_17284:
[----:B------:R-:W-:-:S13]  /*2a00*/  ISETP.GE.AND P0, PT, R38, R46, PT ;  /* 0x0000002e2600720c */ /* 0x000fda0003f06270 */
[----:B------:R-:W-:Y:S05]  /*2a10*/  @P0 BRA `(.L_x_17286) ;  /* 0x000000d000000947 */ /* 0x000fea0003800000 */
[----:B-1----:R-:W-:Y:S01]  /*2a20*/  IADD3 R4, R47, R38, RZ ;  /* 0x000000262f047210 */ /* 0x002fe20007ffe0ff */
[----:B------:R-:W-:Y:S01]  /*2a30*/  IMAD.MOV.U32 R5, RZ, RZ, 0x8 ;  /* 0x00000008ff057424 */ /* 0x000fe200078e00ff */
[----:B------:R-:W-:-:S03]  /*2a40*/  IADD3 R38, R38, 0x80, RZ ;  /* 0x0000008026267810 */ /* 0x000fc60007ffe0ff */
[----:B------:R-:W-:-:S05]  /*2a50*/  IMAD.WIDE.U32 R4, R4, R5, c[0x0][0x168] ;  /* 0x00005a0004047625 */ /* 0x000fca00078e0005 */
[----:B------:R1:W-:Y:S02]  /*2a60*/  STG.E.64 [R4.64], R14 ;  /* 0x0000000e04007986 */ /* 0x0003e4000c101b04 */
.L_x_17285:
        /* <DEDUP_REMOVED lines=8> */
.L_x_17286:
[----:B------:R-:W-:Y:S05]  /*2af0*/  BSYNC B1 ;  /* 0x0000000000017941 */ /* 0x000fea0003800000 */
.L_x_17282:
[----:B------:R-:W-:-:S13]  /*2b00*/  ISETP.GE.AND P0, PT, R38, R46, PT ;  /* 0x0000002e2600720c */ /* 0x000fda0003f06270 */
[----:B-1----:R-:W-:Y:S01]  /*2b10*/  @!P0 IMAD.IADD R4, R47, 0x1, R38 ;  /* 0x000000012f048824 */ /* 0x002fe200078e0226 */
[----:B------:R-:W-:Y:S01]  /*2b20*/  @!P0 IADD3 R38, R38, 0x80, RZ ;  /* 0x0000008026268810 */ /* 0x000fe20007ffe0ff */
[----:B------:R-:W-:-:S04]  /*2b30*/  @!P0 IMAD.MOV.U32 R5, RZ, RZ, 0x8 ;  /* 0x00000008ff058424 */ /* 0x000fc800078e00ff */
[----:B------:R-:W-:-:S05]  /*2b40*/  @!P0 IMAD.WIDE.U32 R4, R4, R5, c[0x0][0x168] ;  /* 0x00005a0004048625 */ /* 0x000fca00078e0005 */
[----:B------:R1:W-:Y:S02]  /*2b50*/  @!P0 STG.E.64 [R4.64], R18 ;  /* 0x0000001204008986 */ /* 0x0003e4000c101b04 */
.L_x_17287:
[----:B------:R-:W-:Y:S05]  /*2b60*/  BSYNC B0 ;  /* 0x0000000000007941 */ /* 0x000fea0003800000 */
.L_x_17281:
        /* <DEDUP_REMOVED lines=8> */
        .weak           $__internal_5_$__cuda_sm20_rem_s64
        .type           $__internal_5_$__cuda_sm20_rem_s64,@function
        .size           $__internal_5_$__cuda_sm20_rem_s64,(.L_x_50450 - $__internal_5_$__cuda_sm20_rem_s64)
$__internal_5_$__cuda_sm20_rem_s64:
        /* <DEDUP_REMOVED lines=76> */
[----:B------:R-:W-:Y:S06]  /*30b0*/  RET.REL.NODEC R4 `(_ZN2at6native29vectorized_elementwise_kernelILi4ENS0_13BinaryFunctorIlllZZZNS0_16fmod_kernel_cudaERNS_18TensorIteratorBaseEENKUlvE_clEvENKUlvE2_clEvEUlllE_EESt5arrayIPcLm3EEEEviT0_T1_) ;  /* 0xffffcf4004007950 */ /* 0x000fec0003c3ffff */
.L_x_17288:
        /* <DEDUP_REMOVED lines=12> */
.L_x_50450:


//--------------------- .text._ZN2at6native29vectorized_elementwise_kernelILi8ENS0_13BinaryFunctorIlllZZZNS0_16fmod_kernel_cudaERNS_18TensorIteratorBaseEENKUlvE_clEvENKUlvE2_clEvEUlllE_EESt5arrayIPcLm3EEEEviT0_T1_ --------------------------
	.section	.text._ZN2at6native29vectorized_elementwise_kernelILi8ENS0_13BinaryFunctorIlllZZZNS0_16fmod_kernel_cudaERNS_18TensorIteratorBaseEENKUlvE_clEvENKUlvE2_clEvEUlllE_EESt5arrayIPcLm3EEEEviT0_T1_,"ax",@progbits
	.sectioninfo	@"SHI_REGISTERS=4"
	.align	128
        .global         _ZN2at6native29vectorized_elementwise_kernelILi8ENS0_13BinaryFunctorIlllZZZNS0_16fmod_kernel_cudaERNS_18TensorIteratorBaseEENKUlvE_clEvENKUlvE2_clEvEUlllE_EESt5arrayIPcLm3EEEEviT0_T1_
        .type           _ZN2at6native29vectorized_elementwise_kernelILi8ENS0_13BinaryFunctorIlllZZZNS0_16fmod_kernel_cudaERNS_18TensorIteratorBaseEENKUlvE_clEvENKUlvE2_clEvEUlllE_EESt5arrayIPcLm3EEEEviT0_T1_,@function
        .size           _ZN2at6native29vectorized_elementwise_kernelILi8ENS0_13BinaryFunctorIlllZZZNS0_16fmod_kernel_cudaERNS_18TensorIteratorBaseEENKUlvE_clEvENKUlvE2_clEvEUlllE_EESt5arrayIPcLm3EEEEviT0_T1_,(.L_x_50628 - _ZN2at6native29vectorized_elementwise_kernelILi8ENS0_13BinaryFunctorIlllZZZNS0_16fmod_kernel_cudaERNS_18TensorIteratorBaseEENKUlvE_clEvENKUlvE2_clEvEUlllE_EESt5arrayIPcLm3EEEEviT0_T1_)
        .other          _ZN2at6native29vectorized_elementwise_kernelILi8ENS0_13BinaryFunctorIlllZZZNS0_16fmod_kernel_cudaERNS_18TensorIteratorBaseEENKUlvE_clEvENKUlvE2_clEvEUlllE_EESt5arrayIPcLm3EEEEviT0_T1_,@"STO_CUDA_ENTRY STV_DEFAULT"
_ZN2at6native29vectorized_elementwise_kernelILi8ENS0_13BinaryFunctorIlllZZZNS0_16fmod_kernel_cudaERNS_18TensorIteratorBaseEENKUlvE_clEvENKUlvE2_clEvEUlllE_EESt5arrayIPcLm3EEEEviT0_T1_:
.text._ZN2at6native29vectorized_elementwise_kernelILi8ENS0_13BinaryFunctorIlllZZZNS0_16fmod_kernel_cudaERNS_18TensorIteratorBaseEENKUlvE_clEvENKUlvE2_clEvEUlllE_EESt5arrayIPcLm3EEEEviT0_T1_:
[----:B------:R-:W-:Y:S02]  /*0000*/  MOV R1, c[0x0][0x28] ;  /* 0x00000a0000017a02 */ /* 0x000fe40000000f00 */
[----:B------:R-:W-:Y:S05]  /*0010*/  EXIT ;  /* 0x000000000000794d */ /* 0x000fea0003800000 */
.L_x_17289:
        /* <DEDUP_REMOVED lines=14> */
.L_x_50628:


//--------------------- .text._ZN2at6native18elementwise_kernelILi128ELi4EZNS0_15gpu_kernel_implINS0_13BUnaryFunctorIlllZZZNS0_16fmod_kernel_cudaERNS_18TensorIteratorBaseEENKUlvE_clEvENKUlvE2_clEvEUlllE_EEEEvS5_RKT_EUliE_EEviT1_ --------------------------
	.section	.text._ZN2at6native18elementwise_kernelILi128ELi4EZNS0_15gpu_kernel_implINS0_13BUnaryFunctorIlllZZZNS0_16fmod_kernel_cudaERNS_18TensorIteratorBaseEENKUlvE_clEvENKUlvE2_clEvEUlllE_EEEEvS5_RKT_EUliE_EEviT1_,"ax",@progbits
	.sectioninfo	@"SHI_REGISTERS=26"
	.align	128
        .global         _ZN2at6native18elementwise_kernelILi128ELi4EZNS0_15gpu_kernel_implINS0_13BUnaryFunctorIlllZZZNS0_16fmod_kernel_cudaERNS_18TensorIteratorBaseEENKUlvE_clEvENKUlvE2_clEvEUlllE_EEEEvS5_RKT_EUliE_EEviT1_
        .type           _ZN2at6native18elementwise_kernelILi128ELi4EZNS0_15gpu_kernel_implINS0_13BUnaryFunctorIlllZZZNS0_16fmod_kernel_cudaERNS_18TensorIteratorBaseEENKUlvE_clEvENKUlvE2_clEvEUlllE_EEEEvS5_RKT_EUliE_EEviT1_,@function
        .size           _ZN2at6native18elementwise_kernelILi128ELi4EZNS0_15gpu_kernel_implINS0_13BUnaryFunctorIlllZZZNS0_16fmod_kernel_cudaERNS_18TensorIteratorBaseEENKUlvE_clEvENKUlvE2_clEvEUlllE_EEEEvS5_RKT_EUliE_EEviT1_,(.L_x_50451 - _ZN2at6native18elementwise_kernelILi128ELi4EZNS0_15gpu_kernel_implINS0_13BUnaryFunctorIlllZZZNS0_16fmod_kernel_cudaERNS_18TensorIteratorBaseEENKUlvE_clEvENKUlvE2_clEvEUlllE_EEEEvS5_RKT_EUliE_EEviT1_)
        .other          _ZN2at6native18elementwise_kernelILi128ELi4EZNS0_15gpu_kernel_implINS0_13BUnaryFunctorIlllZZZNS0_16fmod_kernel_cudaERNS_18TensorIteratorBaseEENKUlvE_clEvENKUlvE2_clEvEUlllE_EEEEvS5_RKT_EUliE_EEviT1_,@"STO_CUDA_ENTRY STV_DEFAULT"
_ZN2at6native18elementwise_kernelILi128ELi4EZNS0_15gpu_kernel_implINS0_13BUnaryFunctorIlllZZZNS0_16fmod_kernel_cudaERNS_18TensorIteratorBaseEENKUlvE_clEvENKUlvE2_clEvEUlllE_EEEEvS5_RKT_EUliE_EEviT1_:
.text._ZN2at6native18elementwise_kernelILi128ELi4EZNS0_15gpu_kernel_implINS0_13BUnaryFunctorIlllZZZNS0_16fmod_kernel_cudaERNS_18TensorIteratorBaseEENKUlvE_clEvENKUlvE2_clEvEUlllE_EEEEvS5_RKT_EUliE_EEviT1_:
        /* <DEDUP_REMOVED lines=235> */
.L_x_17292:
        /* <DEDUP_REMOVED lines=19> */
.L_x_17296:
[----:B------:R0:W5:Y:S01]  /*0fe0*/  LDG.E.U8 R4, [R2.64] ;  /* 0x0000002402047981 */ /* 0x000162000c1e1100 */
[----:B------:R-:W-:Y:S01]  /*0ff0*/  IMAD.MOV.U32 R5, RZ, RZ, RZ ;  /* 0x000000ffff057224 */ /* 0x000fe200078e00ff */
[----:B------:R-:W-:Y:S05]  /*1000*/  BRA `(.L_x_17298) ;  /* 0x00000d5000007947 */ /* 0x000fea0003800000 */
.L_x_17295:
        /* <DEDUP_REMOVED lines=8> */
.L_x_17300:
[----:B------:R-:W2:Y:S02]  /*1090*/  LDG.E R4, [R2.64] ;  /* 0x0000002402047981 */ /* 0x000ea4000c1e1900 */
[----:B--2---:R-:W-:Y:S01]  /*10a0*/  SHF.R.S32.HI R5, RZ, 0x1f, R4 ;  /* 0x0000001fff057819 */ /* 0x004fe20000011404 */
[----:B------:R-:W-:Y:S05]  /*10b0*/  BRA `(.L_x_17298) ;  /* 0x00000ca000007947 */ /* 0x000fea0003800000 */
.L_x_17299:
[----:B------:R-:W2:Y:S02]  /*10c0*/  LDG.E.S16 R4, [R2.64] ;  /* 0x0000002402047981 */ /* 0x000ea4000c1e1700 */
[----:B--2---:R-:W-:Y:S01]  /*10d0*/  SHF.R.S32.HI R5, RZ, 0x1f, R4 ;  /* 0x0000001fff057819 */ /* 0x004fe20000011404 */
[----:B------:R-:W-:Y:S05]  /*10e0*/  BRA `(.L_x_17298) ;  /* 0x00000c7000007947 */ /* 0x000fea0003800000 */
.L_x_17294:
        /* <DEDUP_REMOVED lines=9> */
.L_x_17302:
[----:B------:R-:W2:Y:S02]  /*1180*/  LDG.E.U16 R2, [R2.64] ;  /* 0x0000002402027981 */ /* 0x000ea4000c1e1500 */
[----:B--2---:R-:W-:-:S06]  /*1190*/  HADD2.F32 R4, -RZ, R2.H0_H0 ;  /* 0x20000002ff047230 */ /* 0x004fcc0000004100 */
[----:B------:R-:W0:Y:S01]  /*11a0*/  F2I.S64.TRUNC R4, R4 ;  /* 0x0000000400047311 */ /* 0x000e22000020d900 */
[----:B------:R-:W-:Y:S05]  /*11b0*/  BRA `(.L_x_17298) ;  /* 0x00000ba000007947 */ /* 0x000fea0003800000 */
.L_x_17301:
        /* <DEDUP_REMOVED lines=9> */
.L_x_17304:
[----:B------:R-:W2:Y:S02]  /*1250*/  LDG.E.U16 R2, [R2.64] ;  /* 0x0000002402027981 */ /* 0x000ea4000c1e1500 */
[----:B--2---:R-:W-:-:S06]  /*1260*/  HADD2.F32 R4, -RZ, R2.H0_H0 ;  /* 0x20000002ff047230 */ /* 0x004fcc0000004100 */
[----:B------:R-:W0:Y:S01]  /*1270*/  F2I.S64.TRUNC R4, R4 ;  /* 0x0000000400047311 */ /* 0x000e22000020d900 */
[----:B------:R-:W-:Y:S05]  /*1280*/  BRA `(.L_x_17298) ;  /* 0x00000ad000007947 */ /* 0x000fea0003800000 */
.L_x_17303:
[----:B------:R-:W2:Y:S02]  /*1290*/  LDG.E.64 R2, [R2.64] ;  /* 0x0000002402027981 */ /* 0x000ea4000c1e1b00 */
[----:B--2---:R0:W1:Y:S01]  /*12a0*/  F2I.S64.F64.TRUNC R4, R2 ;  /* 0x0000000200047311 */ /* 0x004062000030d900 */
[----:B------:R-:W-:Y:S05]  /*12b0*/  BRA `(.L_x_17298) ;  /* 0x00000aa000007947 */ /* 0x000fea0003800000 */
.L_x_17293:
        /* <DEDUP_REMOVED lines=13> */
.L_x_17307:
[----:B------:R-:W2:Y:S02]  /*1390*/  LDG.E.64 R2, [R2.64] ;  /* 0x0000002402027981 */ /* 0x000ea4000c1e1b00 */
[----:B--2---:R0:W1:Y:S01]  /*13a0*/  F2I.S64.F64.TRUNC R4, R2 ;  /* 0x0000000200047311 */ /* 0x004062000030d900 */
[----:B------:R-:W-:Y:S05]  /*13b0*/  BRA `(.L_x_17298) ;  /* 0x000009a000007947 */ /* 0x000fea0003800000 */
.L_x_17306:
        /* <DEDUP_REMOVED lines=25> */
[----:B------:R-:W0:Y:S01]  /*1550*/  F2I.S64.TRUNC R4, R5 ;  /* 0x0000000500047311 */ /* 0x000e22000020d900 */
[----:B------:R-:W-:Y:S05]  /*1560*/  BRA `(.L_x_17298) ;  /* 0x000007f000007947 */ /* 0x000fea0003800000 */
.L_x_17309:
        /* <DEDUP_REMOVED lines=14> */
.L_x_17308:
[----:B------:R-:W2:Y:S02]  /*1650*/  LDG.E.U16 R4, [R2.64] ;  /* 0x0000002402047981 */ /* 0x000ea4000c1e1500 */
[----:B--2---:R-:W-:-:S06]  /*1660*/  PRMT R4, RZ, 0x5410, R4 ;  /* 0x00005410ff047816 */ /* 0x004fcc0000000004 */
[----:B------:R-:W0:Y:S01]  /*1670*/  F2I.S64.TRUNC R4, R4 ;  /* 0x0000000400047311 */ /* 0x000e22000020d900 */
[----:B------:R-:W-:Y:S05]  /*1680*/  BRA `(.L_x_17298) ;  /* 0x000006d000007947 */ /* 0x000fea0003800000 */
.L_x_17305:
        /* <DEDUP_REMOVED lines=11> */
.L_x_17312:
        /* <DEDUP_REMOVED lines=21> */
.L_x_17316:
[----:B------:R-:W-:Y:S05]  /*1890*/  BSYNC B1 ;  /* 0x0000000000017941 */ /* 0x000fea0003800000 */
.L_x_17315:
[----:B------:R-:W-:Y:S01]  /*18a0*/  IMAD.SHL.U32 R2, R2, 0x100000, RZ ;  /* 0x0010000002027824 */ /* 0x000fe200078e00ff */
[----:B------:R-:W-:-:S04]  /*18b0*/  LEA R3, R0, 0x3b800000, 0x17 ;  /* 0x3b80000000037811 */ /* 0x000fc800078eb8ff */
[----:B------:R-:W-:Y:S02]  /*18c0*/  LOP3.LUT R4, R3, R2, R4, 0xfe, !PT ;  /* 0x0000000203047212 */ /* 0x000fe400078efe04 */
.L_x_17314:
[----:B------:R-:W-:Y:S05]  /*18d0*/  BSYNC B0 ;  /* 0x0000000000007941 */ /* 0x000fea0003800000 */
.L_x_17313:
[----:B------:R-:W0:Y:S01]  /*18e0*/  F2I.S64.TRUNC R4, R4 ;  /* 0x0000000400047311 */ /* 0x000e22000020d900 */
[----:B------:R-:W-:Y:S05]  /*18f0*/  BRA `(.L_x_17298) ;  /* 0x0000046000007947 */ /* 0x000fea0003800000 */
.L_x_17311:
        /* <DEDUP_REMOVED lines=21> */
.L_x_17320:
[----:B------:R-:W-:Y:S05]  /*1a50*/  BSYNC B1 ;  /* 0x0000000000017941 */ /* 0x000fea0003800000 */
.L_x_17319:
[----:B------:R-:W-:Y:S01]  /*1a60*/  IMAD.SHL.U32 R2, R2, 0x200000, RZ ;  /* 0x0020000002027824 */ /* 0x000fe200078e00ff */
[----:B------:R-:W-:-:S04]  /*1a70*/  LEA R3, R0, 0x37800000, 0x17 ;  /* 0x3780000000037811 */ /* 0x000fc800078eb8ff */
[----:B------:R-:W-:Y:S02]  /*1a80*/  LOP3.LUT R4, R3, R2, R4, 0xfe, !PT ;  /* 0x0000000203047212 */ /* 0x000fe400078efe04 */
.L_x_17318:
[----:B------:R-:W-:Y:S05]  /*1a90*/  BSYNC B0 ;  /* 0x0000000000007941 */ /* 0x000fea0003800000 */
.L_x_17317:
[----:B------:R-:W0:Y:S01]  /*1aa0*/  F2I.S64.TRUNC R4, R4 ;  /* 0x0000000400047311 */ /* 0x000e22000020d900 */
[----:B------:R-:W-:Y:S05]  /*1ab0*/  BRA `(.L_x_17298) ;  /* 0x000002a000007947 */ /* 0x000fea0003800000 */
.L_x_17310:
        /* <DEDUP_REMOVED lines=14> */
.L_x_17324:
[----:B------:R-:W-:Y:S05]  /*1ba0*/  BSYNC B0 ;  /* 0x0000000000007941 */ /* 0x000fea0003800000 */
.L_x_17323:
[----:B------:R-:W0:Y:S01]  /*1bb0*/  F2I.S64.TRUNC R4, R4 ;  /* 0x0000000400047311 */ /* 0x000e22000020d900 */
[----:B------:R-:W-:Y:S05]  /*1bc0*/  BRA `(.L_x_17298) ;  /* 0x0000019000007947 */ /* 0x000fea0003800000 */
.L_x_17297:
        /* <DEDUP_REMOVED lines=21> */
.L_x_17322:
[----:B------:R0:W5:Y:S01]  /*1d20*/  LDG.E.64 R4, [R2.64] ;  /* 0x0000002402047981 */ /* 0x000162000c1e1b00 */
[----:B------:R-:W-:Y:S05]  /*1d30*/  BRA `(.L_x_17298) ;  /* 0x0000002000007947 */ /* 0x000fea0003800000 */
.L_x_17321:
[----:B------:R0:W5:Y:S01]  /*1d40*/  LDG.E R4, [R2.64] ;  /* 0x0000002402047981 */ /* 0x000162000c1e1900 */
[----:B------:R-:W-:-:S05]  /*1d50*/  IMAD.MOV.U32 R5, RZ, RZ, RZ ;  /* 0x000000ffff057224 */ /* 0x000fca00078e00ff */
.L_x_17298:
[----:B01---5:R-:W-:Y:S01]  /*1d60*/  LOP3.LUT R0, R5, c[0x0][0x37c], RZ, 0xfc, !PT ;  /* 0x0000df0005007a12 */ /* 0x023fe200078efcff */
[----:B------:R-:W-:Y:S03]  /*1d70*/  BSSY B0, `(.L_x_17325) ;  /* 0x000001d000007945 */ /* 0x000fe60003800000 */
[----:B------:R-:W-:-:S13]  /*1d80*/  ISETP.NE.U32.AND P0, PT, R0, RZ, PT ;  /* 0x000000ff0000720c */ /* 0x000fda0003f05070 */
[----:B------:R-:W-:Y:S05]  /*1d90*/  @!P0 BRA `(.L_x_17326) ;  /* 0x0000007000008947 */ /* 0x000fea0003800000 */
[----:B------:R-:W-:Y:S01]  /*1da0*/  IMAD.MOV.U32 R3, RZ, RZ, c[0x0][0x378] ;  /* 0x0000de00ff037624 */ /* 0x000fe200078e00ff */
[----:B------:R-:W-:Y:S01]  /*1db0*/  MOV R0, 0x1de0 ;  /* 0x00001de000007802 */ /* 0x000fe20000000f00 */
[----:B------:R-:W-:Y:S02]  /*1dc0*/  IMAD.MOV.U32 R2, RZ, RZ, c[0x0][0x37c] ;  /* 0x0000df00ff027624 */ /* 0x000fe400078e00ff */
[----:B------:R-:W-:Y:S05]  /*1dd0*/  CALL.REL.NOINC `($__internal_6_$__cuda_sm20_rem_s64) ;  /* 0x0000988000007944 */ /* 0x000fea0003c00000 */
[----:B------:R-:W-:Y:S02]  /*1de0*/  IMAD.MOV.U32 R2, RZ, RZ, R4 ;  /* 0x000000ffff027224 */ /* 0x000fe400078e0004 */
[----:B------:R-:W-:Y:S01]  /*1df0*/  IMAD.MOV.U32 R3, RZ, RZ, R5 ;  /* 0x000000ffff037224 */ /* 0x000fe200078e0005 */
[----:B------:R-:W-:Y:S05]  /*1e00*/  BRA `(.L_x_17327) ;  /* 0x0000013000007947 */ /* 0x000fea0003800000 */
.L_x_17326:
[----:B------:R-:W0:Y:S01]  /*1e10*/  I2F.U32.RP R0, c[0x0][0x378] ;  /* 0x0000de0000007b06 */ /* 0x000e220000209000 */
[----:B------:R-:W-:-:S07]  /*1e20*/  ISETP.NE.U32.AND P1, PT, RZ, c[0x0][0x378], PT ;  /* 0x0000de00ff007a0c */ /* 0x000fce0003f25070 */
[----:B0-----:R-:W0:Y:S02]  /*1e30*/  MUFU.RCP R0, R0 ;  /* 0x0000000000007308 */ /* 0x001e240000001000 */
[----:B0-----:R-:W-:-:S06]  /*1e40*/  IADD3 R2, R0, 0xffffffe, RZ ;  /* 0x0ffffffe00027810 */ /* 0x001fcc0007ffe0ff */
[----:B------:R0:W1:Y:S02]  /*1e50*/  F2I.FTZ.U32.TRUNC.NTZ R3, R2 ;  /* 0x0000000200037305 */ /* 0x000064000021f000 */
[----:B0-----:R-:W-:Y:S02]  /*1e60*/  IMAD.MOV.U32 R2, RZ, RZ, RZ ;  /* 0x000000ffff027224 */ /* 0x001fe400078e00ff */
[----:B-1----:R-:W-:-:S04]  /*1e70*/  IMAD.MOV R5, RZ, RZ, -R3 ;  /* 0x000000ffff057224 */ /* 0x002fc800078e0a03 */
[----:B------:R-:W-:-:S04]  /*1e80*/  IMAD R5, R5, c[0x0][0x378], RZ ;  /* 0x0000de0005057a24 */ /* 0x000fc800078e02ff */
[----:B------:R-:W-:-:S06]  /*1e90*/  IMAD.HI.U32 R3, R3, R5, R2 ;  /* 0x0000000503037227 */ /* 0x000fcc00078e0002 */
[----:B------:R-:W-:-:S04]  /*1ea0*/  IMAD.HI.U32 R3, R3, R4, RZ ;  /* 0x0000000403037227 */ /* 0x000fc800078e00ff */
[----:B------:R-:W-:-:S04]  /*1eb0*/  IMAD.MOV R3, RZ, RZ, -R3 ;  /* 0x000000ffff037224 */ /* 0x000fc800078e0a03 */
[----:B------:R-:W-:Y:S02]  /*1ec0*/  IMAD R4, R3, c[0x0][0x378], R4 ;  /* 0x0000de0003047a24 */ /* 0x000fe400078e0204 */
[----:B------:R-:W-:-:S03]  /*1ed0*/  IMAD.MOV.U32 R3, RZ, RZ, RZ ;  /* 0x000000ffff037224 */ /* 0x000fc600078e00ff */
[----:B------:R-:W-:-:S13]  /*1ee0*/  ISETP.GE.U32.AND P0, PT, R4, c[0x0][0x378], PT ;  /* 0x0000de0004007a0c */ /* 0x000fda0003f06070 */
[----:B------:R-:W-:-:S04]  /*1ef0*/  @P0 IADD3 R4, R4, -c[0x0][0x378], RZ ;  /* 0x8000de0004040a10 */ /* 0x000fc80007ffe0ff */
[----:B------:R-:W-:-:S13]  /*1f00*/  ISETP.GE.U32.AND P0, PT, R4, c[0x0][0x378], PT ;  /* 0x0000de0004007a0c */ /* 0x000fda0003f06070 */
[----:B------:R-:W-:Y:S02]  /*1f10*/  @P0 IADD3 R4, R4, -c[0x0][0x378], RZ ;  /* 0x8000de0004040a10 */ /* 0x000fe40007ffe0ff */
[----:B------:R-:W-:-:S05]  /*1f20*/  @!P1 LOP3.LUT R4, RZ, c[0x0][0x378], RZ, 0x33, !PT ;  /* 0x0000de00ff049a12 */ /* 0x000fca00078e33ff */
[----:B------:R-:W-:Y:S02]  /*1f30*/  IMAD.MOV.U32 R2, RZ, RZ, R4 ;  /* 0x000000ffff027224 */ /* 0x000fe400078e0004 */
.L_x_17327:
[----:B------:R-:W-:Y:S05]  /*1f40*/  BSYNC B0 ;  /* 0x0000000000007941 */ /* 0x000fea0003800000 */
.L_x_17325:
        /* <DEDUP_REMOVED lines=14> */
.L_x_17331:
[----:B------:R0:W-:Y:S01]  /*2030*/  STG.E.U8 [R16.64], R2 ;  /* 0x0000000210007986 */ /* 0x0001e2000c101124 */
[----:B------:R-:W-:Y:S05]  /*2040*/  BRA `(.L_x_17333) ;  /* 0x00000d7000007947 */ /* 0x000fea0003800000 */
.L_x_17330:
        /* <DEDUP_REMOVED lines=8> */
.L_x_17335:
[----:B------:R0:W-:Y:S01]  /*20d0*/  STG.E [R16.64], R2 ;  /* 0x0000000210007986 */ /* 0x0001e2000c101924 */
[----:B------:R-:W-:Y:S05]  /*20e0*/  BRA `(.L_x_17333) ;  /* 0x00000cd000007947 */ /* 0x000fea0003800000 */
.L_x_17334:
[----:B------:R0:W-:Y:S01]  /*20f0*/  STG.E.U16 [R16.64], R2 ;  /* 0x0000000210007986 */ /* 0x0001e2000c101524 */
[----:B------:R-:W-:Y:S05]  /*2100*/  BRA `(.L_x_17333) ;  /* 0x00000cb000007947 */ /* 0x000fea0003800000 */
.L_x_17329:
        /* <DEDUP_REMOVED lines=9> */
.L_x_17337:
[----:B------:R-:W0:Y:S02]  /*21a0*/  I2F.S64 R0, R2 ;  /* 0x0000000200007312 */ /* 0x000e240000301400 */
[----:B0-----:R-:W-:-:S05]  /*21b0*/  F2FP.PACK_AB R0, RZ, R0 ;  /* 0x00000000ff00723e */ /* 0x001fca00000000ff */
[----:B------:R0:W-:Y:S01]  /*21c0*/  STG.E.U16 [R16.64], R0 ;  /* 0x0000000010007986 */ /* 0x0001e2000c101524 */
[----:B------:R-:W-:Y:S05]  /*21d0*/  BRA `(.L_x_17333) ;  /* 0x00000be000007947 */ /* 0x000fea0003800000 */
.L_x_17336:
        /* <DEDUP_REMOVED lines=10> */
.L_x_17339:
[----:B------:R-:W0:Y:S02]  /*2280*/  I2F.S64 R2, R2 ;  /* 0x0000000200027312 */ /* 0x000e240000301400 */
[----:B0-----:R-:W-:-:S04]  /*2290*/  F2FP.PACK_AB R3, RZ, R2 ;  /* 0x00000002ff03723e */ /* 0x001fc800000000ff */
[----:B------:R-:W-:-:S05]  /*22a0*/  PRMT R3, R3, 0x5410, RZ ;  /* 0x0000541003037816 */ /* 0x000fca00000000ff */
[----:B------:R0:W-:Y:S01]  /*22b0*/  STG.E [R16.64], R3 ;  /* 0x0000000310007986 */ /* 0x0001e2000c101924 */
[----:B------:R-:W-:Y:S05]  /*22c0*/  BRA `(.L_x_17333) ;  /* 0x00000af000007947 */ /* 0x000fea0003800000 */
.L_x_17338:
[----:B------:R-:W0:Y:S02]  /*22d0*/  I2F.F64.S64 R2, R2 ;  /* 0x0000000200027312 */ /* 0x000e240000301c00 */
[----:B0-----:R0:W-:Y:S01]  /*22e0*/  STG.E.64 [R16.64], R2 ;  /* 0x0000000210007986 */ /* 0x0011e2000c101b24 */
[----:B------:R-:W-:Y:S05]  /*22f0*/  BRA `(.L_x_17333) ;  /* 0x00000ac000007947 */ /* 0x000fea0003800000 */
.L_x_17328:
        /* <DEDUP_REMOVED lines=13> */
.L_x_17342:
[----:B------:R-:W0:Y:S01]  /*23d0*/  I2F.F64.S64 R4, R2 ;  /* 0x0000000200047312 */ /* 0x000e220000301c00 */
[----:B------:R-:W-:-:S05]  /*23e0*/  CS2R R6, SRZ ;  /* 0x0000000000067805 */ /* 0x000fca000001ff00 */
[----:B0-----:R0:W-:Y:S01]  /*23f0*/  STG.E.128 [R16.64], R4 ;  /* 0x0000000410007986 */ /* 0x0011e2000c101d24 */
[----:B------:R-:W-:Y:S05]  /*2400*/  BRA `(.L_x_17333) ;  /* 0x000009b000007947 */ /* 0x000fea0003800000 */
.L_x_17341:
        /* <DEDUP_REMOVED lines=21> */
.L_x_17346:
[----:B------:R-:W-:Y:S05]  /*2560*/  BSYNC B0 ;  /* 0x0000000000007941 */ /* 0x000fea0003800000 */
.L_x_17345:
[----:B------:R-:W-:-:S05]  /*2570*/  LOP3.LUT R5, R0, R5, RZ, 0xfc, !PT ;  /* 0x0000000500057212 */ /* 0x000fca00078efcff */
[----:B------:R0:W-:Y:S01]  /*2580*/  STG.E.U8 [R16.64], R5 ;  /* 0x0000000510007986 */ /* 0x0001e2000c101124 */
[----:B------:R-:W-:Y:S05]  /*2590*/  BRA `(.L_x_17333) ;  /* 0x0000082000007947 */ /* 0x000fea0003800000 */
.L_x_17344:
        /* <DEDUP_REMOVED lines=13> */
.L_x_17348:
[----:B------:R-:W-:Y:S01]  /*2670*/  IMAD.MOV.U32 R0, RZ, RZ, 0x7f ;  /* 0x0000007fff007424 */ /* 0x000fe200078e00ff */
[----:B------:R-:W-:-:S04]  /*2680*/  ISETP.GT.U32.AND P0, PT, R4, 0x7f800000, PT ;  /* 0x7f8000000400780c */ /* 0x000fc80003f04070 */
[----:B------:R-:W-:-:S04]  /*2690*/  SEL R0, R0, 0x7c, P0 ;  /* 0x0000007c00007807 */ /* 0x000fc80000000000 */
.L_x_17349:
[----:B------:R-:W-:Y:S05]  /*26a0*/  BSYNC B0 ;  /* 0x0000000000007941 */ /* 0x000fea0003800000 */
.L_x_17347:
[----:B------:R-:W-:-:S04]  /*26b0*/  LOP3.LUT R2, R3, 0x80000000, RZ, 0xc0, !PT ;  /* 0x8000000003027812 */ /* 0x000fc800078ec0ff */
[----:B------:R-:W-:-:S04]  /*26c0*/  SHF.R.U32.HI R3, RZ, 0x18, R2 ;  /* 0x00000018ff037819 */ /* 0x000fc80000011602 */
[----:B------:R-:W-:-:S05]  /*26d0*/  LOP3.LUT R3, R0, R3, RZ, 0xfc, !PT ;  /* 0x0000000300037212 */ /* 0x000fca00078efcff */
[----:B------:R0:W-:Y:S01]  /*26e0*/  STG.E.U8 [R16.64], R3 ;  /* 0x0000000310007986 */ /* 0x0001e2000c101124 */
[----:B------:R-:W-:Y:S05]  /*26f0*/  BRA `(.L_x_17333) ;  /* 0x000006c000007947 */ /* 0x000fea0003800000 */
.L_x_17343:
[----:B------:R-:W0:Y:S02]  /*2700*/  I2F.S64 R0, R2 ;  /* 0x0000000200007312 */ /* 0x000e240000301400 */
[----:B0-----:R-:W-:-:S05]  /*2710*/  F2FP.BF16.PACK_AB R0, RZ, R0 ;  /* 0x00000000ff00723e */ /* 0x001fca00000010ff */
[----:B------:R0:W-:Y:S01]  /*2720*/  STG.E.U16 [R16.64], R0 ;  /* 0x0000000010007986 */ /* 0x0001e2000c101524 */
[----:B------:R-:W-:Y:S05]  /*2730*/  BRA `(.L_x_17333) ;  /* 0x0000068000007947 */ /* 0x000fea0003800000 */
.L_x_17340:
        /* <DEDUP_REMOVED lines=10> */
.L_x_17352:
        /* <DEDUP_REMOVED lines=17> */
.L_x_17355:
[----:B------:R-:W-:-:S04]  /*28f0*/  LOP3.LUT R2, R3, 0x80000000, RZ, 0xc0, !PT ;  /* 0x8000000003027812 */ /* 0x000fc800078ec0ff */
[----:B------:R-:W-:-:S04]  /*2900*/  SHF.R.U32.HI R3, RZ, 0x18, R2 ;  /* 0x00000018ff037819 */ /* 0x000fc80000011602 */
[----:B------:R-:W-:-:S04]  /*2910*/  LOP3.LUT R0, R0, R3, RZ, 0xfc, !PT ;  /* 0x0000000300007212 */ /* 0x000fc800078efcff */
[----:B------:R-:W-:Y:S02]  /*2920*/  PRMT R8, R0, 0x7610, R8 ;  /* 0x0000761000087816 */ /* 0x000fe40000000008 */
.L_x_17354:
[----:B------:R-:W-:Y:S05]  /*2930*/  BSYNC B0 ;  /* 0x0000000000007941 */ /* 0x000fea0003800000 */
.L_x_17353:
[----:B------:R0:W-:Y:S01]  /*2940*/  STG.E.U8 [R16.64], R8 ;  /* 0x0000000810007986 */ /* 0x0001e2000c101124 */
[----:B------:R-:W-:Y:S05]  /*2950*/  BRA `(.L_x_17333) ;  /* 0x0000046000007947 */ /* 0x000fea0003800000 */
.L_x_17351:
        /* <DEDUP_REMOVED lines=17> */
.L_x_17358:
[----:B------:R-:W-:-:S04]  /*2a70*/  LOP3.LUT R2, R3, 0x80000000, RZ, 0xc0, !PT ;  /* 0x8000000003027812 */ /* 0x000fc800078ec0ff */
[----:B------:R-:W-:-:S04]  /*2a80*/  SHF.R.U32.HI R3, RZ, 0x18, R2 ;  /* 0x00000018ff037819 */ /* 0x000fc80000011602 */
[----:B------:R-:W-:-:S04]  /*2a90*/  LOP3.LUT R0, R0, R3, RZ, 0xfc, !PT ;  /* 0x0000000300007212 */ /* 0x000fc800078efcff */
[----:B------:R-:W-:Y:S02]  /*2aa0*/  PRMT R8, R0, 0x7610, R8 ;  /* 0x0000761000087816 */ /* 0x000fe40000000008 */
.L_x_17357:
[----:B------:R-:W-:Y:S05]  /*2ab0*/  BSYNC B0 ;  /* 0x0000000000007941 */ /* 0x000fea0003800000 */
.L_x_17356:
[----:B------:R0:W-:Y:S01]  /*2ac0*/  STG.E.U8 [R16.64], R8 ;  /* 0x0000000810007986 */ /* 0x0001e2000c101124 */
[----:B------:R-:W-:Y:S05]  /*2ad0*/  BRA `(.L_x_17333) ;  /* 0x000002e000007947 */ /* 0x000fea0003800000 */
.L_x_17350:
        /* <DEDUP_REMOVED lines=23> */
.L_x_17332:
        /* <DEDUP_REMOVED lines=20> */
.L_x_17360:
[----:B------:R0:W-:Y:S01]  /*2d90*/  STG.E.64 [R16.64], R2 ;  /* 0x0000000210007986 */ /* 0x0001e2000c101b24 */
[----:B------:R-:W-:Y:S05]  /*2da0*/  BRA `(.L_x_17333) ;  /* 0x0000001000007947 */ /* 0x000fea0003800000 */
.L_x_17359:
[----:B------:R0:W-:Y:S02]  /*2db0*/  STG.E [R16.64], R2 ;  /* 0x0000000210007986 */ /* 0x0001e4000c101924 */
.L_x_17333:
[----:B------:R-:W-:-:S05]  /*2dc0*/  IMAD R18, R18, 0x200, R19 ;  /* 0x0000020012127824 */ /* 0x000fca00078e0213 */
[----:B------:R-:W-:Y:S02]  /*2dd0*/  IADD3 R23, R18, 0x80, RZ ;  /* 0x0000008012177810 */ /* 0x000fe40007ffe0ff */
.L_x_17291:
[----:B------:R-:W-:Y:S05]  /*2de0*/  BSYNC B6 ;  /* 0x0000000000067941 */ /* 0x000fea0003800000 */
.L_x_17290:
        /* <DEDUP_REMOVED lines=231> */
.L_x_17363:
        /* <DEDUP_REMOVED lines=19> */
.L_x_17367:
[----:B------:R0:W5:Y:S01]  /*3d90*/  LDG.E.U8 R4, [R2.64] ;  /* 0x0000002402047981 */ /* 0x000162000c1e1100 */
[----:B------:R-:W-:Y:S01]  /*3da0*/  IMAD.MOV.U32 R5, RZ, RZ, RZ ;  /* 0x000000ffff057224 */ /* 0x000fe200078e00ff */
[----:B------:R-:W-:Y:S05]  /*3db0*/  BRA `(.L_x_17369) ;  /* 0x00000d5000007947 */ /* 0x000fea0003800000 */
.L_x_17366:
        /* <DEDUP_REMOVED lines=8> */
.L_x_17371:
[----:B------:R-:W2:Y:S02]  /*3e40*/  LDG.E R4, [R2.64] ;  /* 0x0000002402047981 */ /* 0x000ea4000c1e1900 */
[----:B--2---:R-:W-:Y:S01]  /*3e50*/  SHF.R.S32.HI R5, RZ, 0x1f, R4 ;  /* 0x0000001fff057819 */ /* 0x004fe20000011404 */
[----:B------:R-:W-:Y:S05]  /*3e60*/  BRA `(.L_x_17369) ;  /* 0x00000ca000007947 */ /* 0x000fea0003800000 */
.L_x_17370:
[----:B------:R-:W2:Y:S02]  /*3e70*/  LDG.E.S16 R4, [R2.64] ;  /* 0x0000002402047981 */ /* 0x000ea4000c1e1700 */
[----:B--2---:R-:W-:Y:S01]  /*3e80*/  SHF.R.S32.HI R5, RZ, 0x1f, R4 ;  /* 0x0000001fff057819 */ /* 0x004fe20000011404 */
[----:B------:R-:W-:Y:S05]  /*3e90*/  BRA `(.L_x_17369) ;  /* 0x00000c7000007947 */ /* 0x000fea0003800000 */
.L_x_17365:
        /* <DEDUP_REMOVED lines=9> */
.L_x_17373:
[----:B------:R-:W2:Y:S02]  /*3f30*/  LDG.E.U16 R2, [R2.64] ;  /* 0x0000002402027981 */ /* 0x000ea4000c1e1500 */
[----:B--2---:R-:W-:-:S06]  /*3f40*/  HADD2.F32 R4, -RZ, R2.H0_H0 ;  /* 0x20000002ff047230 */ /* 0x004fcc0000004100 */
[----:B------:R-:W0:Y:S01]  /*3f50*/  F2I.S64.TRUNC R4, R4 ;  /* 0x0000000400047311 */ /* 0x000e22000020d900 */
[----:B------:R-:W-:Y:S05]  /*3f60*/  BRA `(.L_x_17369) ;  /* 0x00000ba000007947 */ /* 0x000fea0003800000 */
.L_x_17372:
        /* <DEDUP_REMOVED lines=9> */
.L_x_17375:
[----:B------:R-:W2:Y:S02]  /*4000*/  LDG.E.U16 R2, [R2.64] ;  /* 0x0000002402027981 */ /* 0x000ea4000c1e1500 */
[----:B--2---:R-:W-:-:S06]  /*4010*/  HADD2.F32 R4, -RZ, R2.H0_H0 ;  /* 0x20000002ff047230 */ /* 0x004fcc0000004100 */
[----:B------:R-:W0:Y:S01]  /*4020*/  F2I.S64.TRUNC R4, R4 ;  /* 0x0000000400047311 */ /* 0x000e22000020d900 */
[----:B------:R-:W-:Y:S05]  /*4030*/  BRA `(.L_x_17369) ;  /* 0x00000ad000007947 */ /* 0x000fea0003800000 */
.L_x_17374:
[----:B------:R-:W2:Y:S02]  /*4040*/  LDG.E.64 R2, [R2.64] ;  /* 0x0000002402027981 */ /* 0x000ea4000c1e1b00 */
[----:B--2---:R0:W1:Y:S01]  /*4050*/  F2I.S64.F64.TRUNC R4, R2 ;  /* 0x0000000200047311 */ /* 0x004062000030d900 */
[----:B------:R-:W-:Y:S05]  /*4060*/  BRA `(.L_x_17369) ;  /* 0x00000aa000007947 */ /* 0x000fea0003800000 */
.L_x_17364:
        /* <DEDUP_REMOVED lines=13> */
.L_x_17378:
[----:B------:R-:W2:Y:S02]  /*4140*/  LDG.E.64 R2, [R2.64] ;  /* 0x0000002402027981 */ /* 0x000ea4000c1e1b00 */
[----:B--2---:R0:W1:Y:S01]  /*4150*/  F2I.S64.F64.TRUNC R4, R2 ;  /* 0x0000000200047311 */ /* 0x004062000030d900 */
[----:B------:R-:W-:Y:S05]  /*4160*/  BRA `(.L_x_17369) ;  /* 0x000009a000007947 */ /* 0x000fea0003800000 */
.L_x_17377:
        /* <DEDUP_REMOVED lines=27> */
.L_x_17380:
        /* <DEDUP_REMOVED lines=14> */
.L_x_17379:
[----:B------:R-:W2:Y:S02]  /*4400*/  LDG.E.U16 R4, [R2.64] ;  /* 0x0000002402047981 */ /* 0x000ea4000c1e1500 */
[----:B--2---:R-:W-:-:S06]  /*4410*/  PRMT R4, RZ, 0x5410, R4 ;  /* 0x00005410ff047816 */ /* 0x004fcc0000000004 */
[----:B------:R-:W0:Y:S01]  /*4420*/  F2I.S64.TRUNC R4, R4 ;  /* 0x0000000400047311 */ /* 0x000e22000020d900 */
[----:B------:R-:W-:Y:S05]  /*4430*/  BRA `(.L_x_17369) ;  /* 0x000006d000007947 */ /* 0x000fea0003800000 */
.L_x_17376:
        /* <DEDUP_REMOVED lines=11> */
.L_x_17383:
        /* <DEDUP_REMOVED lines=21> */
.L_x_17387:
[----:B------:R-:W-:Y:S05]  /*4640*/  BSYNC B1 ;  /* 0x0000000000017941 */ /* 0x000fea0003800000 */
.L_x_17386:
[----:B------:R-:W-:Y:S01]  /*4650*/  IMAD.SHL.U32 R2, R2, 0x100000, RZ ;  /* 0x0010000002027824 */ /* 0x000fe200078e00ff */
[----:B------:R-:W-:-:S04]  /*4660*/  LEA R3, R0, 0x3b800000, 0x17 ;  /* 0x3b80000000037811 */ /* 0x000fc800078eb8ff */
[----:B------:R-:W-:Y:S02]  /*4670*/  LOP3.LUT R4, R3, R2, R4, 0xfe, !PT ;  /* 0x0000000203047212 */ /* 0x000fe400078efe04 */
.L_x_17385:
[----:B------:R-:W-:Y:S05]  /*4680*/  BSYNC B0 ;  /* 0x0000000000007941 */ /* 0x000fea0003800000 */
.L_x_17384:
[----:B------:R-:W0:Y:S01]  /*4690*/  F2I.S64.TRUNC R4, R4 ;  /* 0x0000000400047311 */ /* 0x000e22000020d900 */
[----:B------:R-:W-:Y:S05]  /*46a0*/  BRA `(.L_x_17369) ;  /* 0x0000046000007947 */ /* 0x000fea0003800000 */
.L_x_17382:
        /* <DEDUP_REMOVED lines=21> */
.L_x_17391:
[----:B------:R-:W-:Y:S05]  /*4800*/  BSYNC B1 ;  /* 0x0000000000017941 */ /* 0x000fea0003800000 */
.L_x_17390:
[----:B------:R-:W-:Y:S01]  /*4810*/  IMAD.SHL.U32 R2, R2, 0x200000, RZ ;  /* 0x0020000002027824 */ /* 0x000fe200078e00ff */
[----:B------:R-:W-:-:S04]  /*4820*/  LEA R3, R0, 0x37800000, 0x17 ;  /* 0x3780000000037811 */ /* 0x000fc800078eb8ff */
[----:B------:R-:W-:Y:S02]  /*4830*/  LOP3.LUT R4, R3, R2, R4, 0xfe, !PT ;  /* 0x0000000203047212 */ /* 0x000fe400078efe04 */
.L_x_17389:
[----:B------:R-:W-:Y:S05]  /*4840*/  BSYNC B0 ;  /* 0x0000000000007941 */ /* 0x000fea0003800000 */
.L_x_17388:
[----:B------:R-:W0:Y:S01]  /*4850*/  F2I.S64.TRUNC R4, R4 ;  /* 0x0000000400047311 */ /* 0x000e22000020d900 */
[----:B------:R-:W-:Y:S05]  /*4860*/  BRA `(.L_x_17369) ;  /* 0x000002a000007947 */ /* 0x000fea0003800000 */
.L_x_17381:
        /* <DEDUP_REMOVED lines=14> */
.L_x_17395:
[----:B------:R-:W-:Y:S05]  /*4950*/  BSYNC B0 ;  /* 0x0000000000007941 */ /* 0x000fea0003800000 */
.L_x_17394:
[----:B------:R-:W0:Y:S01]  /*4960*/  F2I.S64.TRUNC R4, R4 ;  /* 0x0000000400047311 */ /* 0x000e22000020d900 */
[----:B------:R-:W-:Y:S05]  /*4970*/  BRA `(.L_x_17369) ;  /* 0x0000019000007947 */ /* 0x000fea0003800000 */
.L_x_17368:
        /* <DEDUP_REMOVED lines=21> */
.L_x_17393:
[----:B------:R0:W5:Y:S01]  /*4ad0*/  LDG.E.64 R4, [R2.64] ;  /* 0x0000002402047981 */ /* 0x000162000c1e1b00 */
[----:B------:R-:W-:Y:S05]  /*4ae0*/  BRA `(.L_x_17369) ;  /* 0x0000002000007947 */ /* 0x000fea0003800000 */
.L_x_17392:
[----:B------:R0:W5:Y:S01]  /*4af0*/  LDG.E R4, [R2.64] ;  /* 0x0000002402047981 */ /* 0x000162000c1e1900 */
[----:B------:R-:W-:-:S05]  /*4b00*/  IMAD.MOV.U32 R5, RZ, RZ, RZ ;  /* 0x000000ffff057224 */ /* 0x000fca00078e00ff */
.L_x_17369:
        /* <DEDUP_REMOVED lines=11> */
.L_x_17397:
[----:B------:R-:W0:Y:S01]  /*4bc0*/  I2F.U32.RP R5, c[0x0][0x378] ;  /* 0x0000de0000057b06 */ /* 0x000e220000209000 */
[----:B------:R-:W-:Y:S01]  /*4bd0*/  IMAD.MOV.U32 R2, RZ, RZ, RZ ;  /* 0x000000ffff027224 */ /* 0x000fe200078e00ff */
[----:B------:R-:W-:-:S06]  /*4be0*/  ISETP.NE.U32.AND P1, PT, RZ, c[0x0][0x378], PT ;  /* 0x0000de00ff007a0c */ /* 0x000fcc0003f25070 */
[----:B0-----:R-:W0:Y:S02]  /*4bf0*/  MUFU.RCP R5, R5 ;  /* 0x0000000500057308 */ /* 0x001e240000001000 */
[----:B0-----:R-:W-:-:S06]  /*4c00*/  IADD3 R6, R5, 0xffffffe, RZ ;  /* 0x0ffffffe05067810 */ /* 0x001fcc0007ffe0ff */
[----:B------:R-:W0:Y:S02]  /*4c10*/  F2I.FTZ.U32.TRUNC.NTZ R3, R6 ;  /* 0x0000000600037305 */ /* 0x000e24000021f000 */
[----:B0-----:R-:W-:-:S04]  /*4c20*/  IMAD.MOV R7, RZ, RZ, -R3 ;  /* 0x000000ffff077224 */ /* 0x001fc800078e0a03 */
        /* <DEDUP_REMOVED lines=10> */
[----:B------:R-:W-:Y:S02]  /*4cd0*/  @!P1 LOP3.LUT R2, RZ, c[0x0][0x378], RZ, 0x33, !PT ;  /* 0x0000de00ff029a12 */ /* 0x000fe400078e33ff */
.L_x_17398:
[----:B------:R-:W-:Y:S05]  /*4ce0*/  BSYNC B0 ;  /* 0x0000000000007941 */ /* 0x000fea0003800000 */
.L_x_17396:
        /* <DEDUP_REMOVED lines=14> */
.L_x_17402:
[----:B------:R0:W-:Y:S01]  /*4dd0*/  STG.E.U8 [R16.64], R2 ;  /* 0x0000000210007986 */ /* 0x0001e2000c101124 */
[----:B------:R-:W-:Y:S05]  /*4de0*/  BRA `(.L_x_17404) ;  /* 0x00000d7000007947 */ /* 0x000fea0003800000 */
.L_x_17401:
        /* <DEDUP_REMOVED lines=8> */
.L_x_17406:
[----:B------:R0:W-:Y:S01]  /*4e70*/  STG.E [R16.64], R2 ;  /* 0x0000000210007986 */ /* 0x0001e2000c101924 */
[----:B------:R-:W-:Y:S05]  /*4e80*/  BRA `(.L_x_17404) ;  /* 0x00000cd000007947 */ /* 0x000fea0003800000 */
.L_x_17405:
[----:B------:R0:W-:Y:S01]  /*4e90*/  STG.E.U16 [R16.64], R2 ;  /* 0x0000000210007986 */ /* 0x0001e2000c101524 */
[----:B------:R-:W-:Y:S05]  /*4ea0*/  BRA `(.L_x_17404) ;  /* 0x00000cb000007947 */ /* 0x000fea0003800000 */
.L_x_17400:
        /* <DEDUP_REMOVED lines=9> */
.L_x_17408:
[----:B------:R-:W0:Y:S02]  /*4f40*/  I2F.S64 R0, R2 ;  /* 0x0000000200007312 */ /* 0x000e240000301400 */
[----:B0-----:R-:W-:-:S05]  /*4f50*/  F2FP.PACK_AB R0, RZ, R0 ;  /* 0x00000000ff00723e */ /* 0x001fca00000000ff */
[----:B------:R0:W-:Y:S01]  /*4f60*/  STG.E.U16 [R16.64], R0 ;  /* 0x0000000010007986 */ /* 0x0001e2000c101524 */
[----:B------:R-:W-:Y:S05]  /*4f70*/  BRA `(.L_x_17404) ;  /* 0x00000be000007947 */ /* 0x000fea0003800000 */
.L_x_17407:
        /* <DEDUP_REMOVED lines=10> */
.L_x_17410:
[----:B------:R-:W0:Y:S02]  /*5020*/  I2F.S64 R2, R2 ;  /* 0x0000000200027312 */ /* 0x000e240000301400 */
[----:B0-----:R-:W-:-:S04]  /*5030*/  F2FP.PACK_AB R3, RZ, R2 ;  /* 0x00000002ff03723e */ /* 0x001fc800000000ff */
[----:B------:R-:W-:-:S05]  /*5040*/  PRMT R3, R3, 0x5410, RZ ;  /* 0x0000541003037816 */ /* 0x000fca00000000ff */
[----:B------:R0:W-:Y:S01]  /*5050*/  STG.E [R16.64], R3 ;  /* 0x0000000310007986 */ /* 0x0001e2000c101924 */
[----:B------:R-:W-:Y:S05]  /*5060*/  BRA `(.L_x_17404) ;  /* 0x00000af000007947 */ /* 0x000fea0003800000 */
.L_x_17409:
[----:B------:R-:W0:Y:S02]  /*5070*/  I2F.F64.S64 R2, R2 ;  /* 0x0000000200027312 */ /* 0x000e240000301c00 */
[----:B0-----:R0:W-:Y:S01]  /*5080*/  STG.E.64 [R16.64], R2 ;  /* 0x0000000210007986 */ /* 0x0011e2000c101b24 */
[----:B------:R-:W-:Y:S05]  /*5090*/  BRA `(.L_x_17404) ;  /* 0x00000ac000007947 */ /* 0x000fea0003800000 */
.L_x_17399:
        /* <DEDUP_REMOVED lines=13> */
.L_x_17413:
[----:B------:R-:W0:Y:S01]  /*5170*/  I2F.F64.S64 R4, R2 ;  /* 0x0000000200047312 */ /* 0x000e220000301c00 */
[----:B------:R-:W-:-:S05]  /*5180*/  CS2R R6, SRZ ;  /* 0x0000000000067805 */ /* 0x000fca000001ff00 */
[----:B0-----:R0:W-:Y:S01]  /*5190*/  STG.E.128 [R16.64], R4 ;  /* 0x0000000410007986 */ /* 0x0011e2000c101d24 */
[----:B------:R-:W-:Y:S05]  /*51a0*/  BRA `(.L_x_17404) ;  /* 0x000009b000007947 */ /* 0x000fea0003800000 */
.L_x_17412:
        /* <DEDUP_REMOVED lines=21> */
.L_x_17417:
[----:B------:R-:W-:Y:S05]  /*5300*/  BSYNC B0 ;  /* 0x0000000000007941 */ /* 0x000fea0003800000 */
.L_x_17416:
[----:B------:R-:W-:-:S05]  /*5310*/  LOP3.LUT R5, R0, R5, RZ, 0xfc, !PT ;  /* 0x0000000500057212 */ /* 0x000fca00078efcff */
[----:B------:R0:W-:Y:S01]  /*5320*/  STG.E.U8 [R16.64], R5 ;  /* 0x0000000510007986 */ /* 0x0001e2000c101124 */
[----:B------:R-:W-:Y:S05]  /*5330*/  BRA `(.L_x_17404) ;  /* 0x0000082000007947 */ /* 0x000fea0003800000 */
.L_x_17415:
        /* <DEDUP_REMOVED lines=13> */
.L_x_17419:
[----:B------:R-:W-:Y:S01]  /*5410*/  IMAD.MOV.U32 R0, RZ, RZ, 0x7f ;  /* 0x0000007fff007424 */ /* 0x000fe200078e00ff */
[----:B------:R-:W-:-:S04]  /*5420*/  ISETP.GT.U32.AND P0, PT, R4, 0x7f800000, PT ;  /* 0x7f8000000400780c */ /* 0x000fc80003f04070 */
[----:B------:R-:W-:-:S04]  /*5430*/  SEL R0, R0, 0x7c, P0 ;  /* 0x0000007c00007807 */ /* 0x000fc80000000000 */
.L_x_17420:
[----:B------:R-:W-:Y:S05]  /*5440*/  BSYNC B0 ;  /* 0x0000000000007941 */ /* 0x000fea0003800000 */
.L_x_17418:
[----:B------:R-:W-:-:S04]  /*5450*/  LOP3.LUT R2, R3, 0x80000000, RZ, 0xc0, !PT ;  /* 0x8000000003027812 */ /* 0x000fc800078ec0ff */
[----:B------:R-:W-:-:S04]  /*5460*/  SHF.R.U32.HI R3, RZ, 0x18, R2 ;  /* 0x00000018ff037819 */ /* 0x000fc80000011602 */
[----:B------:R-:W-:-:S05]  /*5470*/  LOP3.LUT R3, R0, R3, RZ, 0xfc, !PT ;  /* 0x0000000300037212 */ /* 0x000fca00078efcff */
[----:B------:R0:W-:Y:S01]  /*5480*/  STG.E.U8 [R16.64], R3 ;  /* 0x0000000310007986 */ /* 0x0001e2000c101124 */
[----:B------:R-:W-:Y:S05]  /*5490*/  BRA `(.L_x_17404) ;  /* 0x000006c000007947 */ /* 0x000fea0003800000 */
.L_x_17414:
[----:B------:R-:W0:Y:S02]  /*54a0*/  I2F.S64 R0, R2 ;  /* 0x0000000200007312 */ /* 0x000e240000301400 */
[----:B0-----:R-:W-:-:S05]  /*54b0*/  F2FP.BF16.PACK_AB R0, RZ, R0 ;  /* 0x00000000ff00723e */ /* 0x001fca00000010ff */
[----:B------:R0:W-:Y:S01]  /*54c0*/  STG.E.U16 [R16.64], R0 ;  /* 0x0000000010007986 */ /* 0x0001e2000c101524 */
[----:B------:R-:W-:Y:S05]  /*54d0*/  BRA `(.L_x_17404) ;  /* 0x0000068000007947 */ /* 0x000fea0003800000 */
.L_x_17411:
        /* <DEDUP_REMOVED lines=10> */
.L_x_17423:
        /* <DEDUP_REMOVED lines=17> */
.L_x_17426:
[----:B------:R-:W-:-:S04]  /*5690*/  LOP3.LUT R2, R3, 0x80000000, RZ, 0xc0, !PT ;  /* 0x8000000003027812 */ /* 0x000fc800078ec0ff */
[----:B------:R-:W-:-:S04]  /*56a0*/  SHF.R.U32.HI R3, RZ, 0x18, R2 ;  /* 0x00000018ff037819 */ /* 0x000fc80000011602 */
[----:B------:R-:W-:-:S04]  /*56b0*/  LOP3.LUT R0, R0, R3, RZ, 0xfc, !PT ;  /* 0x0000000300007212 */ /* 0x000fc800078efcff */
[----:B------:R-:W-:Y:S02]  /*56c0*/  PRMT R8, R0, 0x7610, R8 ;  /* 0x0000761000087816 */ /* 0x000fe40000000008 */
.L_x_17425:
[----:B------:R-:W-:Y:S05]  /*56d0*/  BSYNC B0 ;  /* 0x0000000000007941 */ /* 0x000fea0003800000 */
.L_x_17424:
[----:B------:R0:W-:Y:S01]  /*56e0*/  STG.E.U8 [R16.64], R8 ;  /* 0x0000000810007986 */ /* 0x0001e2000c101124 */
[----:B------:R-:W-:Y:S05]  /*56f0*/  BRA `(.L_x_17404) ;  /* 0x0000046000007947 */ /* 0x000fea0003800000 */
.L_x_17422:
        /* <DEDUP_REMOVED lines=17> */
.L_x_17429:
[----:B------:R-:W-:-:S04]  /*5810*/  LOP3.LUT R2, R3, 0x80000000, RZ, 0xc0, !PT ;  /* 0x8000000003027812 */ /* 0x000fc800078ec0ff */
[----:B------:R-:W-:-:S04]  /*5820*/  SHF.R.U32.HI R3, RZ, 0x18, R2 ;  /* 0x00000018ff037819 */ /* 0x000fc80000011602 */
[----:B------:R-:W-:-:S04]  /*5830*/  LOP3.LUT R0, R0, R3, RZ, 0xfc, !PT ;  /* 0x0000000300007212 */ /* 0x000fc800078efcff */
[----:B------:R-:W-:Y:S02]  /*5840*/  PRMT R8, R0, 0x7610, R8 ;  /* 0x0000761000087816 */ /* 0x000fe40000000008 */
.L_x_17428:
[----:B------:R-:W-:Y:S05]  /*5850*/  BSYNC B0 ;  /* 0x0000000000007941 */ /* 0x000fea0003800000 */
.L_x_17427:
[----:B------:R0:W-:Y:S01]  /*5860*/  STG.E.U8 [R16.64], R8 ;  /* 0x0000000810007986 */ /* 0x0001e2000c101124 */
[----:B------:R-:W-:Y:S05]  /*5870*/  BRA `(.L_x_17404) ;  /* 0x000002e000007947 */ /* 0x000fea0003800000 */
.L_x_17421:
        /* <DEDUP_REMOVED lines=23> */
.L_x_17403:
        /* <DEDUP_REMOVED lines=20> */
.L_x_17431:
[----:B------:R0:W-:Y:S01]  /*5b30*/  STG.E.64 [R16.64], R2 ;  /* 0x0000000210007986 */ /* 0x0001e2000c101b24 */
[----:B------:R-:W-:Y:S05]  /*5b40*/  BRA `(.L_x_17404) ;  /* 0x0000001000007947 */ /* 0x000fea0003800000 */
.L_x_17430:
[----:B------:R0:W-:Y:S02]  /*5b50*/  STG.E [R16.64], R2 ;  /* 0x0000000210007986 */ /* 0x0001e4000c101924 */
.L_x_17404:
        /* <DEDUP_REMOVED lines=231> */
.L_x_17432:
        /* <DEDUP_REMOVED lines=19> */
.L_x_17436:
[----:B------:R0:W5:Y:S01]  /*6b00*/  LDG.E.U8 R4, [R2.64] ;  /* 0x0000002402047981 */ /* 0x000162000c1e1100 */
[----:B------:R-:W-:Y:S01]  /*6b10*/  IMAD.MOV.U32 R5, RZ, RZ, RZ ;  /* 0x000000ffff057224 */ /* 0x000fe200078e00ff */
[----:B------:R-:W-:Y:S05]  /*6b20*/  BRA `(.L_x_17438) ;  /* 0x00000d5000007947 */ /* 0x000fea0003800000 */
.L_x_17435:
        /* <DEDUP_REMOVED lines=8> */
.L_x_17440:
[----:B------:R-:W2:Y:S02]  /*6bb0*/  LDG.E R4, [R2.64] ;  /* 0x0000002402047981 */ /* 0x000ea4000c1e1900 */
[----:B--2---:R-:W-:Y:S01]  /*6bc0*/  SHF.R.S32.HI R5, RZ, 0x1f, R4 ;  /* 0x0000001fff057819 */ /* 0x004fe20000011404 */
[----:B------:R-:W-:Y:S05]  /*6bd0*/  BRA `(.L_x_17438) ;  /* 0x00000ca000007947 */ /* 0x000fea0003800000 */
.L_x_17439:
[----:B------:R-:W2:Y:S02]  /*6be0*/  LDG.E.S16 R4, [R2.64] ;  /* 0x0000002402047981 */ /* 0x000ea4000c1e1700 */
[----:B--2---:R-:W-:Y:S01]  /*6bf0*/  SHF.R.S32.HI R5, RZ, 0x1f, R4 ;  /* 0x0000001fff057819 */ /* 0x004fe20000011404 */
[----:B------:R-:W-:Y:S05]  /*6c00*/  BRA `(.L_x_17438) ;  /* 0x00000c7000007947 */ /* 0x000fea0003800000 */
.L_x_17434:
        /* <DEDUP_REMOVED lines=9> */
.L_x_17442:
[----:B------:R-:W2:Y:S02]  /*6ca0*/  LDG.E.U16 R2, [R2.64] ;  /* 0x0000002402027981 */ /* 0x000ea4000c1e1500 */
[----:B--2---:R-:W-:-:S06]  /*6cb0*/  HADD2.F32 R4, -RZ, R2.H0_H0 ;  /* 0x20000002ff047230 */ /* 0x004fcc0000004100 */
[----:B------:R-:W0:Y:S01]  /*6cc0*/  F2I.S64.TRUNC R4, R4 ;  /* 0x0000000400047311 */ /* 0x000e22000020d900 */
[----:B------:R-:W-:Y:S05]  /*6cd0*/  BRA `(.L_x_17438) ;  /* 0x00000ba000007947 */ /* 0x000fea0003800000 */
.L_x_17441:
        /* <DEDUP_REMOVED lines=9> */
.L_x_17444:
[----:B------:R-:W2:Y:S02]  /*6d70*/  LDG.E.U16 R2, [R2.64] ;  /* 0x0000002402027981 */ /* 0x000ea4000c1e1500 */
[----:B--2---:R-:W-:-:S06]  /*6d80*/  HADD2.F32 R4, -RZ, R2.H0_H0 ;  /* 0x20000002ff047230 */ /* 0x004fcc0000004100 */
[----:B------:R-:W0:Y:S01]  /*6d90*/  F2I.S64.TRUNC R4, R4 ;  /* 0x0000000400047311 */ /* 0x000e22000020d900 */
[----:B------:R-:W-:Y:S05]  /*6da0*/  BRA `(.L_x_17438) ;  /* 0x00000ad000007947 */ /* 0x000fea0003800000 */
.L_x_17443:
[----:B------:R-:W2:Y:S02]  /*6db0*/  LDG.E.64 R2, [R2.64] ;  /* 0x0000002402027981 */ /* 0x000ea4000c1e1b00 */
[----:B--2---:R0:W1:Y:S01]  /*6dc0*/  F2I.S64.F64.TRUNC R4, R2 ;  /* 0x0000000200047311 */ /* 0x004062000030d900 */
[----:B------:R-:W-:Y:S05]  /*6dd0*/  BRA `(.L_x_17438) ;  /* 0x00000aa000007947 */ /* 0x000fea0003800000 */
.L_x_17433:
        /* <DEDUP_REMOVED lines=13> */
.L_x_17447:
[----:B------:R-:W2:Y:S02]  /*6eb0*/  LDG.E.64 R2, [R2.64] ;  /* 0x0000002402027981 */ /* 0x000ea4000c1e1b00 */
[----:B--2---:R0:W1:Y:S01]  /*6ec0*/  F2I.S64.F64.TRUNC R4, R2 ;  /* 0x0000000200047311 */ /* 0x004062000030d900 */
[----:B------:R-:W-:Y:S05]  /*6ed0*/  BRA `(.L_x_17438) ;  /* 0x000009a000007947 */ /* 0x000fea0003800000 */
.L_x_17446:
        /* <DEDUP_REMOVED lines=27> */
.L_x_17449:
        /* <DEDUP_REMOVED lines=14> */
.L_x_17448:
[----:B------:R-:W2:Y:S02]  /*7170*/  LDG.E.U16 R4, [R2.64] ;  /* 0x0000002402047981 */ /* 0x000ea4000c1e1500 */
[----:B--2---:R-:W-:-:S06]  /*7180*/  PRMT R4, RZ, 0x5410, R4 ;  /* 0x00005410ff047816 */ /* 0x004fcc0000000004 */
[----:B------:R-:W0:Y:S01]  /*7190*/  F2I.S64.TRUNC R4, R4 ;  /* 0x0000000400047311 */ /* 0x000e22000020d900 */
[----:B------:R-:W-:Y:S05]  /*71a0*/  BRA `(.L_x_17438) ;  /* 0x000006d000007947 */ /* 0x000fea0003800000 */
.L_x_17445:
        /* <DEDUP_REMOVED lines=11> */
.L_x_17452:
        /* <DEDUP_REMOVED lines=21> */
.L_x_17456:
[----:B------:R-:W-:Y:S05]  /*73b0*/  BSYNC B1 ;  /* 0x0000000000017941 */ /* 0x000fea0003800000 */
.L_x_17455:
[----:B------:R-:W-:Y:S01]  /*73c0*/  IMAD.SHL.U32 R2, R2, 0x100000, RZ ;  /* 0x0010000002027824 */ /* 0x000fe200078e00ff */
[----:B------:R-:W-:-:S04]  /*73d0*/  LEA R3, R0, 0x3b800000, 0x17 ;  /* 0x3b80000000037811 */ /* 0x000fc800078eb8ff */
[----:B------:R-:W-:Y:S02]  /*73e0*/  LOP3.LUT R4, R3, R2, R4, 0xfe, !PT ;  /* 0x0000000203047212 */ /* 0x000fe400078efe04 */
.L_x_17454:
[----:B------:R-:W-:Y:S05]  /*73f0*/  BSYNC B0 ;  /* 0x0000000000007941 */ /* 0x000fea0003800000 */
.L_x_17453:
[----:B------:R-:W0:Y:S01]  /*7400*/  F2I.S64.TRUNC R4, R4 ;  /* 0x0000000400047311 */ /* 0x000e22000020d900 */
[----:B------:R-:W-:Y:S05]  /*7410*/  BRA `(.L_x_17438) ;  /* 0x0000046000007947 */ /* 0x000fea0003800000 */
.L_x_17451:
        /* <DEDUP_REMOVED lines=21> */
.L_x_17460:
[----:B------:R-:W-:Y:S05]  /*7570*/  BSYNC B1 ;  /* 0x0000000000017941 */ /* 0x000fea0003800000 */
.L_x_17459:
[----:B------:R-:W-:Y:S01]  /*7580*/  IMAD.SHL.U32 R2, R2, 0x200000, RZ ;  /* 0x0020000002027824 */ /* 0x000fe200078e00ff */
[----:B------:R-:W-:-:S04]  /*7590*/  LEA R3, R0, 0x37800000, 0x17 ;  /* 0x3780000000037811 */ /* 0x000fc800078eb8ff */
[----:B------:R-:W-:Y:S02]  /*75a0*/  LOP3.LUT R4, R3, R2, R4, 0xfe, !PT ;  /* 0x0000000203047212 */ /* 0x000fe400078efe04 */
.L_x_17458:
[----:B------:R-:W-:Y:S05]  /*75b0*/  BSYNC B0 ;  /* 0x0000000000007941 */ /* 0x000fea0003800000 */
.L_x_17457:
[----:B------:R-:W0:Y:S01]  /*75c0*/  F2I.S64.TRUNC R4, R4 ;  /* 0x0000000400047311 */ /* 0x000e22000020d900 */
[----:B------:R-:W-:Y:S05]  /*75d0*/  BRA `(.L_x_17438) ;  /* 0x000002a000007947 */ /* 0x000fea0003800000 */
.L_x_17450:
        /* <DEDUP_REMOVED lines=14> */
.L_x_17464:
[----:B------:R-:W-:Y:S05]  /*76c0*/  BSYNC B0 ;  /* 0x0000000000007941 */ /* 0x000fea0003800000 */
.L_x_17463:
[----:B------:R-:W0:Y:S01]  /*76d0*/  F2I.S64.TRUNC R4, R4 ;  /* 0x0000000400047311 */ /* 0x000e22000020d900 */
[----:B------:R-:W-:Y:S05]  /*76e0*/  BRA `(.L_x_17438) ;  /* 0x0000019000007947 */ /* 0x000fea0003800000 */
.L_x_17437:
        /* <DEDUP_REMOVED lines=21> */
.L_x_17462:
[----:B------:R0:W5:Y:S01]  /*7840*/  LDG.E.64 R4, [R2.64] ;  /* 0x0000002402047981 */ /* 0x000162000c1e1b00 */
[----:B------:R-:W-:Y:S05]  /*7850*/  BRA `(.L_x_17438) ;  /* 0x0000002000007947 */ /* 0x000fea0003800000 */
.L_x_17461:
[----:B------:R0:W5:Y:S01]  /*7860*/  LDG.E R4, [R2.64] ;  /* 0x0000002402047981 */ /* 0x000162000c1e1900 */
[----:B------:R-:W-:-:S05]  /*7870*/  IMAD.MOV.U32 R5, RZ, RZ, RZ ;  /* 0x000000ffff057224 */ /* 0x000fca00078e00ff */
.L_x_17438:
        /* <DEDUP_REMOVED lines=11> */
.L_x_17466:
        /* <DEDUP_REMOVED lines=18> */
.L_x_17467:
[----:B------:R-:W-:Y:S05]  /*7a50*/  BSYNC B0 ;  /* 0x0000000000007941 */ /* 0x000fea0003800000 */
.L_x_17465:
        /* <DEDUP_REMOVED lines=14> */
.L_x_17471:
[----:B------:R0:W-:Y:S01]  /*7b40*/  STG.E.U8 [R16.64], R2 ;  /* 0x0000000210007986 */ /* 0x0001e2000c101124 */
[----:B------:R-:W-:Y:S05]  /*7b50*/  BRA `(.L_x_17473) ;  /* 0x00000d7000007947 */ /* 0x000fea0003800000 */
.L_x_17470:
        /* <DEDUP_REMOVED lines=8> */
.L_x_17475:
[----:B------:R0:W-:Y:S01]  /*7be0*/  STG.E [R16.64], R2 ;  /* 0x0000000210007986 */ /* 0x0001e2000c101924 */
[----:B------:R-:W-:Y:S05]  /*7bf0*/  BRA `(.L_x_17473) ;  /* 0x00000cd000007947 */ /* 0x000fea0003800000 */
.L_x_17474:
[----:B------:R0:W-:Y:S01]  /*7c00*/  STG.E.U16 [R16.64], R2 ;  /* 0x0000000210007986 */ /* 0x0001e2000c101524 */
[----:B------:R-:W-:Y:S05]  /*7c10*/  BRA `(.L_x_17473) ;  /* 0x00000cb000007947 */ /* 0x000fea0003800000 */
.L_x_17469:
        /* <DEDUP_REMOVED lines=9> */
.L_x_17477:
[----:B------:R-:W0:Y:S02]  /*7cb0*/  I2F.S64 R0, R2 ;  /* 0x0000000200007312 */ /* 0x000e240000301400 */
[----:B0-----:R-:W-:-:S05]  /*7cc0*/  F2FP.PACK_AB R0, RZ, R0 ;  /* 0x00000000ff00723e */ /* 0x001fca00000000ff */
[----:B------:R0:W-:Y:S01]  /*7cd0*/  STG.E.U16 [R16.64], R0 ;  /* 0x0000000010007986 */ /* 0x0001e2000c101524 */
[----:B------:R-:W-:Y:S05]  /*7ce0*/  BRA `(.L_x_17473) ;  /* 0x00000be000007947 */ /* 0x000fea0003800000 */
.L_x_17476:
        /* <DEDUP_REMOVED lines=10> */
.L_x_17479:
[----:B------:R-:W0:Y:S02]  /*7d90*/  I2F.S64 R2, R2 ;  /* 0x0000000200027312 */ /* 0x000e240000301400 */
[----:B0-----:R-:W-:-:S04]  /*7da0*/  F2FP.PACK_AB R3, RZ, R2 ;  /* 0x00000002ff03723e */ /* 0x001fc800000000ff */
[----:B------:R-:W-:-:S05]  /*7db0*/  PRMT R3, R3, 0x5410, RZ ;  /* 0x0000541003037816 */ /* 0x000fca00000000ff */
[----:B------:R0:W-:Y:S01]  /*7dc0*/  STG.E [R16.64], R3 ;  /* 0x0000000310007986 */ /* 0x0001e2000c101924 */
[----:B------:R-:W-:Y:S05]  /*7dd0*/  BRA `(.L_x_17473) ;  /* 0x00000af000007947 */ /* 0x000fea0003800000 */
.L_x_17478:
[----:B------:R-:W0:Y:S02]  /*7de0*/  I2F.F64.S64 R2, R2 ;  /* 0x0000000200027312 */ /* 0x000e240000301c00 */
[----:B0-----:R0:W-:Y:S01]  /*7df0*/  STG.E.64 [R16.64], R2 ;  /* 0x0000000210007986 */ /* 0x0011e2000c101b24 */
[----:B------:R-:W-:Y:S05]  /*7e00*/  BRA `(.L_x_17473) ;  /* 0x00000ac000007947 */ /* 0x000fea0003800000 */
.L_x_17468:
        /* <DEDUP_REMOVED lines=13> */
.L_x_17482:
[----:B------:R-:W0:Y:S01]  /*7ee0*/  I2F.F64.S64 R4, R2 ;  /* 0x0000000200047312 */ /* 0x000e220000301c00 */
[----:B------:R-:W-:-:S05]  /*7ef0*/  CS2R R6, SRZ ;  /* 0x0000000000067805 */ /* 0x000fca000001ff00 */
[----:B0-----:R0:W-:Y:S01]  /*7f00*/  STG.E.128 [R16.64], R4 ;  /* 0x0000000410007986 */ /* 0x0011e2000c101d24 */
[----:B------:R-:W-:Y:S05]  /*7f10*/  BRA `(.L_x_17473) ;  /* 0x000009b000007947 */ /* 0x000fea0003800000 */
.L_x_17481:
        /* <DEDUP_REMOVED lines=21> */
.L_x_17486:
[----:B------:R-:W-:Y:S05]  /*8070*/  BSYNC B0 ;  /* 0x0000000000007941 */ /* 0x000fea0003800000 */
.L_x_17485:
[----:B------:R-:W-:-:S05]  /*8080*/  LOP3.LUT R5, R0, R5, RZ, 0xfc, !PT ;  /* 0x0000000500057212 */ /* 0x000fca00078efcff */
[----:B------:R0:W-:Y:S01]  /*8090*/  STG.E.U8 [R16.64], R5 ;  /* 0x0000000510007986 */ /* 0x0001e2000c101124 */
[----:B------:R-:W-:Y:S05]  /*80a0*/  BRA `(.L_x_17473) ;  /* 0x0000082000007947 */ /* 0x000fea0003800000 */
.L_x_17484:
        /* <DEDUP_REMOVED lines=13> */
.L_x_17488:
[----:B------:R-:W-:Y:S01]  /*8180*/  IMAD.MOV.U32 R0, RZ, RZ, 0x7f ;  /* 0x0000007fff007424 */ /* 0x000fe200078e00ff */
[----:B------:R-:W-:-:S04]  /*8190*/  ISETP.GT.U32.AND P0, PT, R4, 0x7f800000, PT ;  /* 0x7f8000000400780c */ /* 0x000fc80003f04070 */
[----:B------:R-:W-:-:S04]  /*81a0*/  SEL R0, R0, 0x7c, P0 ;  /* 0x0000007c00007807 */ /* 0x000fc80000000000 */
.L_x_17489:
[----:B------:R-:W-:Y:S05]  /*81b0*/  BSYNC B0 ;  /* 0x0000000000007941 */ /* 0x000fea0003800000 */
.L_x_17487:
[----:B------:R-:W-:-:S04]  /*81c0*/  LOP3.LUT R2, R3, 0x80000000, RZ, 0xc0, !PT ;  /* 0x8000000003027812 */ /* 0x000fc800078ec0ff */
[----:B------:R-:W-:-:S04]  /*81d0*/  SHF.R.U32.HI R3, RZ, 0x18, R2 ;  /* 0x00000018ff037819 */ /* 0x000fc80000011602 */
[----:B------:R-:W-:-:S05]  /*81e0*/  LOP3.LUT R3, R0, R3, RZ, 0xfc, !PT ;  /* 0x0000000300037212 */ /* 0x000fca00078efcff */
[----:B------:R0:W-:Y:S01]  /*81f0*/  STG.E.U8 [R16.64], R3 ;  /* 0x0000000310007986 */ /* 0x0001e2000c101124 */
[----:B------:R-:W-:Y:S05]  /*8200*/  BRA `(.L_x_17473) ;  /* 0x000006c000007947 */ /* 0x000fea0003800000 */
.L_x_17483:
[----:B------:R-:W0:Y:S02]  /*8210*/  I2F.S64 R0, R2 ;  /* 0x0000000200007312 */ /* 0x000e240000301400 */
[----:B0-----:R-:W-:-:S05]  /*8220*/  F2FP.BF16.PACK_AB R0, RZ, R0 ;  /* 0x00000000ff00723e */ /* 0x001fca00000010ff */
[----:B------:R0:W-:Y:S01]  /*8230*/  STG.E.U16 [R16.64], R0 ;  /* 0x0000000010007986 */ /* 0x0001e2000c101524 */
[----:B------:R-:W-:Y:S05]  /*8240*/  BRA `(.L_x_17473) ;  /* 0x0000068000007947 */ /* 0x000fea0003800000 */
.L_x_17480:
        /* <DEDUP_REMOVED lines=10> */
.L_x_17492:
        /* <DEDUP_REMOVED lines=17> */
.L_x_17495:
[----:B------:R-:W-:-:S04]  /*8400*/  LOP3.LUT R2, R3, 0x80000000, RZ, 0xc0, !PT ;  /* 0x8000000003027812 */ /* 0x000fc800078ec0ff */
[----:B------:R-:W-:-:S04]  /*8410*/  SHF.R.U32.HI R3, RZ, 0x18, R2 ;  /* 0x00000018ff037819 */ /* 0x000fc80000011602 */
[----:B------:R-:W-:-:S04]  /*8420*/  LOP3.LUT R0, R0, R3, RZ, 0xfc, !PT ;  /* 0x0000000300007212 */ /* 0x000fc800078efcff */
[----:B------:R-:W-:Y:S02]  /*8430*/  PRMT R8, R0, 0x7610, R8 ;  /* 0x0000761000087816 */ /* 0x000fe40000000008 */
.L_x_17494:
[----:B------:R-:W-:Y:S05]  /*8440*/  BSYNC B0 ;  /* 0x0000000000007941 */ /* 0x000fea0003800000 */
.L_x_17493:
[----:B------:R0:W-:Y:S01]  /*8450*/  STG.E.U8 [R16.64], R8 ;  /* 0x0000000810007986 */ /* 0x0001e2000c101124 */
[----:B------:R-:W-:Y:S05]  /*8460*/  BRA `(.L_x_17473) ;  /* 0x0000046000007947 */ /* 0x000fea0003800000 */
.L_x_17491:
        /* <DEDUP_REMOVED lines=17> */
.L_x_17498:
[----:B------:R-:W-:-:S04]  /*8580*/  LOP3.LUT R2, R3, 0x80000000, RZ, 0xc0, !PT ;  /* 0x8000000003027812 */ /* 0x000fc800078ec0ff */
[----:B------:R-:W-:-:S04]  /*8590*/  SHF.R.U32.HI R3, RZ, 0x18, R2 ;  /* 0x00000018ff037819 */ /* 0x000fc80000011602 */
[----:B------:R-:W-:-:S04]  /*85a0*/  LOP3.LUT R0, R0, R3, RZ, 0xfc, !PT ;  /* 0x0000000300007212 */ /* 0x000fc800078efcff */
[----:B------:R-:W-:Y:S02]  /*85b0*/  PRMT R8, R0, 0x7610, R8 ;  /* 0x0000761000087816 */ /* 0x000fe40000000008 */
.L_x_17497:
[----:B------:R-:W-:Y:S05]  /*85c0*/  BSYNC B0 ;  /* 0x0000000000007941 */ /* 0x000fea0003800000 */
.L_x_17496:
[----:B------:R0:W-:Y:S01]  /*85d0*/  STG.E.U8 [R16.64], R8 ;  /* 0x0000000810007986 */ /* 0x0001e2000c101124 */
[----:B------:R-:W-:Y:S05]  /*85e0*/  BRA `(.L_x_17473) ;  /* 0x000002e000007947 */ /* 0x000fea0003800000 */
.L_x_17490:
        /* <DEDUP_REMOVED lines=23> */
.L_x_17472:
        /* <DEDUP_REMOVED lines=20> */
.L_x_17500:
[----:B------:R0:W-:Y:S01]  /*88a0*/  STG.E.64 [R16.64], R2 ;  /* 0x0000000210007986 */ /* 0x0001e2000c101b24 */
[----:B------:R-:W-:Y:S05]  /*88b0*/  BRA `(.L_x_17473) ;  /* 0x0000001000007947 */ /* 0x000fea0003800000 */
.L_x_17499:
[----:B------:R0:W-:Y:S02]  /*88c0*/  STG.E [R16.64], R2 ;  /* 0x0000000210007986 */ /* 0x0001e4000c101924 */
.L_x_17473:
[----:B------:R-:W-:Y:S02]  /*88d0*/  IADD3 R23, R23, 0x80, RZ ;  /* 0x0000008017177810 */ /* 0x000fe40007ffe0ff */
.L_x_17362:
[----:B------:R-:W-:Y:S05]  /*88e0*/  BSYNC B6 ;  /* 0x0000000000067941 */ /* 0x000fea0003800000 */
.L_x_17361:
        /* <DEDUP_REMOVED lines=230> */
.L_x_17501:
        /* <DEDUP_REMOVED lines=19> */
.L_x_17505:
[----:B------:R0:W5:Y:S01]  /*9880*/  LDG.E.U8 R4, [R2.64] ;  /* 0x0000002402047981 */ /* 0x000162000c1e1100 */
[----:B------:R-:W-:Y:S01]  /*9890*/  IMAD.MOV.U32 R5, RZ, RZ, RZ ;  /* 0x000000ffff057224 */ /* 0x000fe200078e00ff */
[----:B------:R-:W-:Y:S05]  /*98a0*/  BRA `(.L_x_17507) ;  /* 0x00000d5000007947 */ /* 0x000fea0003800000 */
.L_x_17504:
        /* <DEDUP_REMOVED lines=8> */
.L_x_17509:
[----:B------:R-:W2:Y:S02]  /*9930*/  LDG.E R4, [R2.64] ;  /* 0x0000002402047981 */ /* 0x000ea4000c1e1900 */
[----:B--2---:R-:W-:Y:S01]  /*9940*/  SHF.R.S32.HI R5, RZ, 0x1f, R4 ;  /* 0x0000001fff057819 */ /* 0x004fe20000011404 */
[----:B------:R-:W-:Y:S05]  /*9950*/  BRA `(.L_x_17507) ;  /* 0x00000ca000007947 */ /* 0x000fea0003800000 */
.L_x_17508:
[----:B------:R-:W2:Y:S02]  /*9960*/  LDG.E.S16 R4, [R2.64] ;  /* 0x0000002402047981 */ /* 0x000ea4000c1e1700 */
[----:B--2---:R-:W-:Y:S01]  /*9970*/  SHF.R.S32.HI R5, RZ, 0x1f, R4 ;  /* 0x0000001fff057819 */ /* 0x004fe20000011404 */
[----:B------:R-:W-:Y:S05]  /*9980*/  BRA `(.L_x_17507) ;  /* 0x00000c7000007947 */ /* 0x000fea0003800000 */
.L_x_17503:
        /* <DEDUP_REMOVED lines=9> */
.L_x_17511:
[----:B------:R-:W2:Y:S02]  /*9a20*/  LDG.E.U16 R2, [R2.64] ;  /* 0x0000002402027981 */ /* 0x000ea4000c1e1500 */
[----:B--2---:R-:W-:-:S06]  /*9a30*/  HADD2.F32 R4, -RZ, R2.H0_H0 ;  /* 0x20000002ff047230 */ /* 0x004fcc0000004100 */
[----:B------:R-:W0:Y:S01]  /*9a40*/  F2I.S64.TRUNC R4, R4 ;  /* 0x0000000400047311 */ /* 0x000e22000020d900 */
[----:B------:R-:W-:Y:S05]  /*9a50*/  BRA `(.L_x_17507) ;  /* 0x00000ba000007947 */ /* 0x000fea0003800000 */
.L_x_17510:
        /* <DEDUP_REMOVED lines=9> */
.L_x_17513:
[----:B------:R-:W2:Y:S02]  /*9af0*/  LDG.E.U16 R2, [R2.64] ;  /* 0x0000002402027981 */ /* 0x000ea4000c1e1500 */
[----:B--2---:R-:W-:-:S06]  /*9b00*/  HADD2.F32 R4, -RZ, R2.H0_H0 ;  /* 0x20000002ff047230 */ /* 0x004fcc0000004100 */
[----:B------:R-:W0:Y:S01]  /*9b10*/  F2I.S64.TRUNC R4, R4 ;  /* 0x0000000400047311 */ /* 0x000e22000020d900 */
[----:B------:R-:W-:Y:S05]  /*9b20*/  BRA `(.L_x_17507) ;  /* 0x00000ad000007947 */ /* 0x000fea0003800000 */
.L_x_17512:
[----:B------:R-:W2:Y:S02]  /*9b30*/  LDG.E.64 R2, [R2.64] ;  /* 0x0000002402027981 */ /* 0x000ea4000c1e1b00 */
[----:B--2---:R0:W1:Y:S01]  /*9b40*/  F2I.S64.F64.TRUNC R4, R2 ;  /* 0x0000000200047311 */ /* 0x004062000030d900 */
[----:B------:R-:W-:Y:S05]  /*9b50*/  BRA `(.L_x_17507) ;  /* 0x00000aa000007947 */ /* 0x000fea0003800000 */
.L_x_17502:
        /* <DEDUP_REMOVED lines=13> */
.L_x_17516:
[----:B------:R-:W2:Y:S02]  /*9c30*/  LDG.E.64 R2, [R2.64] ;  /* 0x0000002402027981 */ /* 0x000ea4000c1e1b00 */
[----:B--2---:R0:W1:Y:S01]  /*9c40*/  F2I.S64.F64.TRUNC R4, R2 ;  /* 0x0000000200047311 */ /* 0x004062000030d900 */
[----:B------:R-:W-:Y:S05]  /*9c50*/  BRA `(.L_x_17507) ;  /* 0x000009a000007947 */ /* 0x000fea0003800000 */
.L_x_17515:
        /* <DEDUP_REMOVED lines=27> */
.L_x_17518:
        /* <DEDUP_REMOVED lines=14> */
.L_x_17517:
[----:B------:R-:W2:Y:S02]  /*9ef0*/  LDG.E.U16 R4, [R2.64] ;  /* 0x0000002402047981 */ /* 0x000ea4000c1e1500 */
[----:B--2---:R-:W-:-:S06]  /*9f00*/  PRMT R4, RZ, 0x5410, R4 ;  /* 0x00005410ff047816 */ /* 0x004fcc0000000004 */
[----:B------:R-:W0:Y:S01]  /*9f10*/  F2I.S64.TRUNC R4, R4 ;  /* 0x0000000400047311 */ /* 0x000e22000020d900 */
[----:B------:R-:W-:Y:S05]  /*9f20*/  BRA `(.L_x_17507) ;  /* 0x000006d000007947 */ /* 0x000fea0003800000 */
.L_x_17514:
        /* <DEDUP_REMOVED lines=11> */
.L_x_17521:
        /* <DEDUP_REMOVED lines=21> */
.L_x_17525:
[----:B------:R-:W-:Y:S05]  /*a130*/  BSYNC B1 ;  /* 0x0000000000017941 */ /* 0x000fea0003800000 */
.L_x_17524:
[----:B------:R-:W-:Y:S01]  /*a140*/  IMAD.SHL.U32 R2, R2, 0x100000, RZ ;  /* 0x0010000002027824 */ /* 0x000fe200078e00ff */
[----:B------:R-:W-:-:S04]  /*a150*/  LEA R3, R0, 0x3b800000, 0x17 ;  /* 0x3b80000000037811 */ /* 0x000fc800078eb8ff */
[----:B------:R-:W-:Y:S02]  /*a160*/  LOP3.LUT R4, R3, R2, R4, 0xfe, !PT ;  /* 0x0000000203047212 */ /* 0x000fe400078efe04 */
.L_x_17523:
[----:B------:R-:W-:Y:S05]  /*a170*/  BSYNC B0 ;  /* 0x0000000000007941 */ /* 0x000fea0003800000 */
.L_x_17522:
[----:B------:R-:W0:Y:S01]  /*a180*/  F2I.S64.TRUNC R4, R4 ;  /* 0x0000000400047311 */ /* 0x000e22000020d900 */
[----:B------:R-:W-:Y:S05]  /*a190*/  BRA `(.L_x_17507) ;  /* 0x0000046000007947 */ /* 0x000fea0003800000 */
.L_x_17520:
        /* <DEDUP_REMOVED lines=21> */
.L_x_17529:
[----:B------:R-:W-:Y:S05]  /*a2f0*/  BSYNC B1 ;  /* 0x0000000000017941 */ /* 0x000fea0003800000 */
.L_x_17528:
[----:B------:R-:W-:Y:S01]  /*a300*/  IMAD.SHL.U32 R2, R2, 0x200000, RZ ;  /* 0x0020000002027824 */ /* 0x000fe200078e00ff */
[----:B------:R-:W-:-:S04]  /*a310*/  LEA R3, R0, 0x37800000, 0x17 ;  /* 0x3780000000037811 */ /* 0x000fc800078eb8ff */
[----:B------:R-:W-:Y:S02]  /*a320*/  LOP3.LUT R4, R3, R2, R4, 0xfe, !PT ;  /* 0x0000000203047212 */ /* 0x000fe400078efe04 */
.L_x_17527:
[----:B------:R-:W-:Y:S05]  /*a330*/  BSYNC B0 ;  /* 0x0000000000007941 */ /* 0x000fea0003800000 */
.L_x_17526:
[----:B------:R-:W0:Y:S01]  /*a340*/  F2I.S64.TRUNC R4, R4 ;  /* 0x0000000400047311 */ /* 0x000e22000020d900 */
[----:B------:R-:W-:Y:S05]  /*a350*/  BRA `(.L_x_17507) ;  /* 0x000002a000007947 */ /* 0x000fea0003800000 */
.L_x_17519:
        /* <DEDUP_REMOVED lines=14> */
.L_x_17533:
[----:B------:R-:W-:Y:S05]  /*a440*/  BSYNC B0 ;  /* 0x0000000000007941 */ /* 0x000fea0003800000 */
.L_x_17532:
[----:B------:R-:W0:Y:S01]  /*a450*/  F2I.S64.TRUNC R4, R4 ;  /* 0x0000000400047311 */ /* 0x000e22000020d900 */
[----:B------:R-:W-:Y:S05]  /*a460*/  BRA `(.L_x_17507) ;  /* 0x0000019000007947 */ /* 0x000fea0003800000 */
.L_x_17506:
        /* <DEDUP_REMOVED lines=21> */
.L_x_17531:
[----:B------:R0:W5:Y:S01]  /*a5c0*/  LDG.E.64 R4, [R2.64] ;  /* 0x0000002402047981 */ /* 0x000162000c1e1b00 */
[----:B------:R-:W-:Y:S05]  /*a5d0*/  BRA `(.L_x_17507) ;  /* 0x0000002000007947 */ /* 0x000fea0003800000 */
.L_x_17530:
[----:B------:R0:W5:Y:S01]  /*a5e0*/  LDG.E R4, [R2.64] ;  /* 0x0000002402047981 */ /* 0x000162000c1e1900 */
[----:B------:R-:W-:-:S05]  /*a5f0*/  IMAD.MOV.U32 R5, RZ, RZ, RZ ;  /* 0x000000ffff057224 */ /* 0x000fca00078e00ff */
.L_x_17507:
        /* <DEDUP_REMOVED lines=11> */
.L_x_17535:
        /* <DEDUP_REMOVED lines=18> */
.L_x_17536:
[----:B------:R-:W-:Y:S05]  /*a7d0*/  BSYNC B0 ;  /* 0x0000000000007941 */ /* 0x000fea0003800000 */
.L_x_17534:
        /* <DEDUP_REMOVED lines=14> */
.L_x_17540:
[----:B------:R-:W-:Y:S01]  /*a8c0*/  STG.E.U8 [R16.64], R2 ;  /* 0x0000000210007986 */ /* 0x000fe2000c101124 */
[----:B------:R-:W-:Y:S05]  /*a8d0*/  EXIT ;  /* 0x000000000000794d */ /* 0x000fea0003800000 */
.L_x_17539:
        /* <DEDUP_REMOVED lines=8> */
.L_x_17543:
[----:B------:R-:W-:Y:S01]  /*a960*/  STG.E [R16.64], R2 ;  /* 0x0000000210007986 */ /* 0x000fe2000c101924 */
[----:B------:R-:W-:Y:S05]  /*a970*/  EXIT ;  /* 0x000000000000794d */ /* 0x000fea0003800000 */
.L_x_17542:
[----:B------:R-:W-:Y:S01]  /*a980*/  STG.E.U16 [R16.64], R2 ;  /* 0x0000000210007986 */ /* 0x000fe2000c101524 */
[----:B------:R-:W-:Y:S05]  /*a990*/  EXIT ;  /* 0x000000000000794d */ /* 0x000fea0003800000 */
.L_x_17538:
        /* <DEDUP_REMOVED lines=9> */
.L_x_17545:
[----:B------:R-:W0:Y:S02]  /*aa30*/  I2F.S64 R0, R2 ;  /* 0x0000000200007312 */ /* 0x000e240000301400 */
[----:B0-----:R-:W-:-:S05]  /*aa40*/  F2FP.PACK_AB R0, RZ, R0 ;  /* 0x00000000ff00723e */ /* 0x001fca00000000ff */
[----:B------:R-:W-:Y:S01]  /*aa50*/  STG.E.U16 [R16.64], R0 ;  /* 0x0000000010007986 */ /* 0x000fe2000c101524 */
[----:B------:R-:W-:Y:S05]  /*aa60*/  EXIT ;  /* 0x000000000000794d */ /* 0x000fea0003800000 */
.L_x_17544:
        /* <DEDUP_REMOVED lines=10> */
.L_x_17547:
[----:B------:R-:W0:Y:S02]  /*ab10*/  I2F.S64 R2, R2 ;  /* 0x0000000200027312 */ /* 0x000e240000301400 */
[----:B0-----:R-:W-:-:S04]  /*ab20*/  F2FP.PACK_AB R3, RZ, R2 ;  /* 0x00000002ff03723e */ /* 0x001fc800000000ff */
[----:B------:R-:W-:-:S05]  /*ab30*/  PRMT R3, R3, 0x5410, RZ ;  /* 0x0000541003037816 */ /* 0x000fca00000000ff */
[----:B------:R-:W-:Y:S01]  /*ab40*/  STG.E [R16.64], R3 ;  /* 0x0000000310007986 */ /* 0x000fe2000c101924 */
[----:B------:R-:W-:Y:S05]  /*ab50*/  EXIT ;  /* 0x000000000000794d */ /* 0x000fea0003800000 */
.L_x_17546:
[----:B------:R-:W0:Y:S02]  /*ab60*/  I2F.F64.S64 R2, R2 ;  /* 0x0000000200027312 */ /* 0x000e240000301c00 */
[----:B0-----:R-:W-:Y:S01]  /*ab70*/  STG.E.64 [R16.64], R2 ;  /* 0x0000000210007986 */ /* 0x001fe2000c101b24 */
[----:B------:R-:W-:Y:S05]  /*ab80*/  EXIT ;  /* 0x000000000000794d */ /* 0x000fea0003800000 */
.L_x_17537:
        /* <DEDUP_REMOVED lines=13> */
.L_x_17550:
[----:B------:R-:W0:Y:S01]  /*ac60*/  I2F.F64.S64 R4, R2 ;  /* 0x0000000200047312 */ /* 0x000e220000301c00 */
[----:B------:R-:W-:-:S05]  /*ac70*/  CS2R R6, SRZ ;  /* 0x0000000000067805 */ /* 0x000fca000001ff00 */
[----:B0-----:R-:W-:Y:S01]  /*ac80*/  STG.E.128 [R16.64], R4 ;  /* 0x0000000410007986 */ /* 0x001fe2000c101d24 */
[----:B------:R-:W-:Y:S05]  /*ac90*/  EXIT ;  /* 0x000000000000794d */ /* 0x000fea0003800000 */
.L_x_17549:
        /* <DEDUP_REMOVED lines=21> */
.L_x_17554:
[----:B------:R-:W-:Y:S05]  /*adf0*/  BSYNC B0 ;  /* 0x0000000000007941 */ /* 0x000fea0003800000 */
.L_x_17553:
[----:B------:R-:W-:-:S05]  /*ae00*/  LOP3.LUT R5, R0, R5, RZ, 0xfc, !PT ;  /* 0x0000000500057212 */ /* 0x000fca00078efcff */
[----:B------:R-:W-:Y:S01]  /*ae10*/  STG.E.U8 [R16.64], R5 ;  /* 0x0000000510007986 */ /* 0x000fe2000c101124 */
[----:B------:R-:W-:Y:S05]  /*ae20*/  EXIT ;  /* 0x000000000000794d */ /* 0x000fea0003800000 */
.L_x_17552:
        /* <DEDUP_REMOVED lines=13> */
.L_x_17556:
[----:B------:R-:W-:Y:S01]  /*af00*/  IMAD.MOV.U32 R0, RZ, RZ, 0x7f ;  /* 0x0000007fff007424 */ /* 0x000fe200078e00ff */
[----:B------:R-:W-:-:S04]  /*af10*/  ISETP.GT.U32.AND P0, PT, R4, 0x7f800000, PT ;  /* 0x7f8000000400780c */ /* 0x000fc80003f04070 */
[----:B------:R-:W-:-:S04]  /*af20*/  SEL R0, R0, 0x7c, P0 ;  /* 0x0000007c00007807 */ /* 0x000fc80000000000 */
.L_x_17557:
[----:B------:R-:W-:Y:S05]  /*af30*/  BSYNC B0 ;  /* 0x0000000000007941 */ /* 0x000fea0003800000 */
.L_x_17555:
[----:B------:R-:W-:-:S04]  /*af40*/  LOP3.LUT R2, R3, 0x80000000, RZ, 0xc0, !PT ;  /* 0x8000000003027812 */ /* 0x000fc800078ec0ff */
[----:B------:R-:W-:-:S04]  /*af50*/  SHF.R.U32.HI R3, RZ, 0x18, R2 ;  /* 0x00000018ff037819 */ /* 0x000fc80000011602 */
[----:B------:R-:W-:-:S05]  /*af60*/  LOP3.LUT R3, R0, R3, RZ, 0xfc, !PT ;  /* 0x0000000300037212 */ /* 0x000fca00078efcff */
[----:B------:R-:W-:Y:S01]  /*af70*/  STG.E.U8 [R16.64], R3 ;  /* 0x0000000310007986 */ /* 0x000fe2000c101124 */
[----:B------:R-:W-:Y:S05]  /*af80*/  EXIT ;  /* 0x000000000000794d */ /* 0x000fea0003800000 */
.L_x_17551:
[----:B------:R-:W0:Y:S02]  /*af90*/  I2F.S64 R0, R2 ;  /* 0x0000000200007312 */ /* 0x000e240000301400 */
[----:B0-----:R-:W-:-:S05]  /*afa0*/  F2FP.BF16.PACK_AB R0, RZ, R0 ;  /* 0x00000000ff00723e */ /* 0x001fca00000010ff */
[----:B------:R-:W-:Y:S01]  /*afb0*/  STG.E.U16 [R16.64], R0 ;  /* 0x0000000010007986 */ /* 0x000fe2000c101524 */
[----:B------:R-:W-:Y:S05]  /*afc0*/  EXIT ;  /* 0x000000000000794d */ /* 0x000fea0003800000 */
.L_x_17548:
        /* <DEDUP_REMOVED lines=10> */
.L_x_17560:
        /* <DEDUP_REMOVED lines=17> */
.L_x_17563:
[----:B------:R-:W-:-:S04]  /*b180*/  LOP3.LUT R2, R3, 0x80000000, RZ, 0xc0, !PT ;  /* 0x8000000003027812 */ /* 0x000fc800078ec0ff */
[----:B------:R-:W-:-:S04]  /*b190*/  SHF.R.U32.HI R3, RZ, 0x18, R2 ;  /* 0x00000018ff037819 */ /* 0x000fc80000011602 */
[----:B------:R-:W-:-:S04]  /*b1a0*/  LOP3.LUT R0, R0, R3, RZ, 0xfc, !PT ;  /* 0x0000000300007212 */ /* 0x000fc800078efcff */
[----:B------:R-:W-:Y:S02]  /*b1b0*/  PRMT R8, R0, 0x7610, R8 ;  /* 0x0000761000087816 */ /* 0x000fe40000000008 */
.L_x_17562:
[----:B------:R-:W-:Y:S05]  /*b1c0*/  BSYNC B0 ;  /* 0x0000000000007941 */ /* 0x000fea0003800000 */
.L_x_17561:
[----:B------:R-:W-:Y:S01]  /*b1d0*/  STG.E.U8 [R16.64], R8 ;  /* 0x0000000810007986 */ /* 0x000fe2000c101124 */
[----:B------:R-:W-:Y:S05]  /*b1e0*/  EXIT ;  /* 0x000000000000794d */ /* 0x000fea0003800000 */
.L_x_17559:
        /* <DEDUP_REMOVED lines=17> */
.L_x_17566:
[----:B------:R-:W-:-:S04]  /*b300*/  LOP3.LUT R2, R3, 0x80000000, RZ, 0xc0, !PT ;  /* 0x8000000003027812 */ /* 0x000fc800078ec0ff */
[----:B------:R-:W-:-:S04]  /*b310*/  SHF.R.U32.HI R3, RZ, 0x18, R2 ;  /* 0x00000018ff037819 */ /* 0x000fc80000011602 */
[----:B------:R-:W-:-:S04]  /*b320*/  LOP3.LUT R0, R0, R3, RZ, 0xfc, !PT ;  /* 0x0000000300007212 */ /* 0x000fc800078efcff */
[----:B------:R-:W-:Y:S02]  /*b330*/  PRMT R8, R0, 0x7610, R8 ;  /* 0x0000761000087816 */ /* 0x000fe40000000008 */
.L_x_17565:
[----:B------:R-:W-:Y:S05]  /*b340*/  BSYNC B0 ;  /* 0x0000000000007941 */ /* 0x000fea0003800000 */
.L_x_17564:
[----:B------:R-:W-:Y:S01]  /*b350*/  STG.E.U8 [R16.64], R8 ;  /* 0x0000000810007986 */ /* 0x000fe2000c101124 */
[----:B------:R-:W-:Y:S05]  /*b360*/  EXIT ;  /* 0x000000000000794d */ /* 0x000fea0003800000 */
.L_x_17558:
        /* <DEDUP_REMOVED lines=23> */
.L_x_17541:
        /* <DEDUP_REMOVED lines=20> */
.L_x_17568:
[----:B------:R-:W-:Y:S01]  /*b620*/  STG.E.64 [R16.64], R2 ;  /* 0x0000000210007986 */ /* 0x000fe2000c101b24 */
[----:B------:R-:W-:Y:S05]  /*b630*/  EXIT ;  /* 0x000000000000794d */ /* 0x000fea0003800000 */
.L_x_17567:
[----:B------:R-:W-:Y:S01]  /*b640*/  STG.E [R16.64], R2 ;  /* 0x0000000210007986 */ /* 0x000fe2000c101924 */
[----:B------:R-:W-:Y:S05]  /*b650*/  EXIT ;  /* 0x000000000000794d */ /* 0x000fea0003800000 */
        .weak           $__internal_6_$__cuda_sm20_rem_s64
        .type           $__internal_6_$__cuda_sm20_rem_s64,@function
        .size           $__internal_6_$__cuda_sm20_rem_s64,(.L_x_50451 - $__internal_6_$__cuda_sm20_rem_s64)
$__internal_6_$__cuda_sm20_rem_s64:
        /* <DEDUP_REMOVED lines=31> */
[----:B------:R-:W-:Y:S01]  /*b850*/  IMAD.WIDE.U32 R10, P0, R11, R12, R10 ;  /* 0x0000000c0b0a7225 */ /* 0x000fe2000780000a */
[----:B------:R-:W-:-:S05]  /*b860*/  SEL R9, R9, R4, !P1 ;  /* 0x0000000409097207 */ /* 0x000fca0004800000 */
[----:B------:R-:W-:-:S04]  /*b870*/  IMAD.HI.U32 R8, P2, R13, R15, R10 ;  /* 0x0000000f0d087227 */ /* 0x000fc8000784000a */
[CC--:B------:R-:W-:Y:S02]  /*b880*/  IMAD R11, R13.reuse, R12.reuse, RZ ;  /* 0x0000000c0d0b7224 */ /* 0x0c0fe400078e02ff */
[----:B------:R-:W-:Y:S02]  /*b890*/  IMAD.X R10, RZ, RZ, ~R5, P4 ;  /* 0x000000ffff0a7224 */ /* 0x000fe400020e0e05 */
[----:B------:R-:W-:Y:S01]  /*b8a0*/  IMAD.HI.U32 R12, R13, R12, RZ ;  /* 0x0000000c0d0c7227 */ /* 0x000fe200078e00ff */
[----:B------:R-:W-:Y:S02]  /*b8b0*/  IADD3 R8, P3, R11, R8, RZ ;  /* 0x000000080b087210 */ /* 0x000fe40007f7e0ff */
[----:B------:R-:W-:Y:S01]  /*b8c0*/  SEL R11, R10, R5, !P1 ;  /* 0x000000050a0b7207 */ /* 0x000fe20004800000 */
[----:B------:R-:W-:Y:S02]  /*b8d0*/  IMAD.X R13, R12, 0x1, R13, P0 ;  /* 0x000000010c0d7824 */ /* 0x000fe400000e060d */
[----:B------:R-:W-:-:S03]  /*b8e0*/  IMAD.HI.U32 R4, R8, R9, RZ ;  /* 0x0000000908047227 */ /* 0x000fc600078e00ff */
[----:B------:R-:W-:Y:S01]  /*b8f0*/  IADD3.X R10, RZ, RZ, R13, P3, P2 ;  /* 0x000000ffff0a7210 */ /* 0x000fe20001fe440d */
[----:B------:R-:W-:-:S04]  /*b900*/  IMAD.MOV.U32 R5, RZ, RZ, RZ ;  /* 0x000000ffff057224 */ /* 0x000fc800078e00ff */
[----:B------:R-:W-:-:S04]  /*b910*/  IMAD.WIDE.U32 R4, R8, R11, R4 ;  /* 0x0000000b08047225 */ /* 0x000fc800078e0004 */
[C---:B------:R-:W-:Y:S02]  /*b920*/  IMAD R13, R10.reuse, R11, RZ ;  /* 0x0000000b0a0d7224 */ /* 0x040fe400078e02ff */
[----:B------:R-:W-:-:S04]  /*b930*/  IMAD.HI.U32 R4, P0, R10, R9, R4 ;  /* 0x000000090a047227 */ /* 0x000fc80007800004 */
[----:B------:R-:W-:Y:S01]  /*b940*/  IMAD.HI.U32 R8, R10, R11, RZ ;  /* 0x0000000b0a087227 */ /* 0x000fe200078e00ff */
[----:B------:R-:W-:-:S03]  /*b950*/  IADD3 R13, P2, R13, R4, RZ ;  /* 0x000000040d0d7210 */ /* 0x000fc60007f5e0ff */
[----:B------:R-:W-:Y:S02]  /*b960*/  IMAD.X R8, RZ, RZ, R8, P0 ;  /* 0x000000ffff087224 */ /* 0x000fe400000e0608 */
        /* <DEDUP_REMOVED lines=19> */
[----:B------:R-:W-:Y:S01]  /*baa0*/  ISETP.NE.U32.AND P0, PT, R3, RZ, PT ;  /* 0x000000ff0300720c */ /* 0x000fe20003f05070 */
[----:B------:R-:W-:Y:S01]  /*bab0*/  IMAD.MOV.U32 R3, RZ, RZ, 0x0 ;  /* 0x00000000ff037424 */ /* 0x000fe200078e00ff */
[----:B------:R-:W-:Y:S01]  /*bac0*/  SEL R4, R7, R4, !P1 ;  /* 0x0000000407047207 */ /* 0x000fe20004800000 */
[----:B------:R-:W-:Y:S01]  /*bad0*/  IMAD.X R6, RZ, RZ, ~R5, P2 ;  /* 0x000000ffff067224 */ /* 0x000fe200010e0e05 */
[----:B------:R-:W-:Y:S01]  /*bae0*/  ISETP.NE.AND.EX P0, PT, R2, RZ, PT, P0 ;  /* 0x000000ff0200720c */ /* 0x000fe20003f05300 */
[----:B------:R-:W-:-:S03]  /*baf0*/  IMAD.MOV.U32 R2, RZ, RZ, R0 ;  /* 0x000000ffff027224 */ /* 0x000fc600078e0000 */
[----:B------:R-:W-:Y:S02]  /*bb00*/  SEL R5, R6, R5, !P1 ;  /* 0x0000000506057207 */ /* 0x000fe40004800000 */
[----:B------:R-:W-:Y:S02]  /*bb10*/  SEL R4, R4, 0xffffffff, P0 ;  /* 0xffffffff04047807 */ /* 0x000fe40000000000 */
[----:B------:R-:W-:Y:S01]  /*bb20*/  SEL R5, R5, 0xffffffff, P0 ;  /* 0xffffffff05057807 */ /* 0x000fe20000000000 */
[----:B------:R-:W-:Y:S06]  /*bb30*/  RET.REL.NODEC R2 `(_ZN2at6native18elementwise_kernelILi128ELi4EZNS0_15gpu_kernel_implINS0_13BUnaryFunctorIlllZZZNS0_16fmod_kernel_cudaERNS_18TensorIteratorBaseEENKUlvE_clEvENKUlvE2_clEvEUlllE_EEEEvS5_RKT_EUliE_EEviT1_) ;  /* 0xffff44c002007950 */ /* 0x000fec0003c3ffff */
.L_x_17569:
        /* <DEDUP_REMOVED lines=12> */
.L_x_50451:


//--------------------- .text._ZN2at6native27unrolled_elementwise_kernelINS0_13BUnaryFunctorIlllZZZNS0_16fmod_kernel_cudaERNS_18TensorIteratorBaseEENKUlvE_clEvENKUlvE2_clEvEUlllE_EESt5arrayIPcLm2EELi4E23TrivialOffsetCalculatorILi1EjESD_NS0_6memory12LoadWithCastILi1EEENSE_13StoreWithCastILi1EEEEEviT_T0_T2_T3_T4_T5_ --------------------------
	.section	.text._ZN2at6native27unrolled_elementwise_kernelINS0_13BUnaryFunctorIlllZZZNS0_16fmod_kernel_cudaERNS_18TensorIteratorBaseEENKUlvE_clEvENKUlvE2_clEvEUlllE_EESt5arrayIPcLm2EELi4E23TrivialOffsetCalculatorILi1EjESD_NS0_6memory12LoadWithCastILi1EEENSE_13StoreWithCastILi1EEEEEviT_T0_T2_T3_T4_T5_,"ax",@progbits
	.sectioninfo	@"SHI_REGISTERS=32"
	.align	128
        .global         _ZN2at6native27unrolled_elementwise_kernelINS0_13BUnaryFunctorIlllZZZNS0_16fmod_kernel_cudaERNS_18TensorIteratorBaseEENKUlvE_clEvENKUlvE2_clEvEUlllE_EESt5arrayIPcLm2EELi4E23TrivialOffsetCalculatorILi1EjESD_NS0_6memory12LoadWithCastILi1EEENSE_13StoreWithCastILi1EEEEEviT_T0_T2_T3_T4_T5_
        .type           _ZN2at6native27unrolled_elementwise_kernelINS0_13BUnaryFunctorIlllZZZNS0_16fmod_kernel_cudaERNS_18TensorIteratorBaseEENKUlvE_clEvENKUlvE2_clEvEUlllE_EESt5arrayIPcLm2EELi4E23TrivialOffsetCalculatorILi1EjESD_NS0_6memory12LoadWithCastILi1EEENSE_13StoreWithCastILi1EEEEEviT_T0_T2_T3_T4_T5_,@function
        .size           _ZN2at6native27unrolled_elementwise_kernelINS0_13BUnaryFunctorIlllZZZNS0_16fmod_kernel_cudaERNS_18TensorIteratorBaseEENKUlvE_clEvENKUlvE2_clEvEUlllE_EESt5arrayIPcLm2EELi4E23TrivialOffsetCalculatorILi1EjESD_NS0_6memory12LoadWithCastILi1EEENSE_13StoreWithCastILi1EEEEEviT_T0_T2_T3_T4_T5_,(.L_x_50452 - _ZN2at6native27unrolled_elementwise_kernelINS0_13BUnaryFunctorIlllZZZNS0_16fmod_kernel_cudaERNS_18TensorIteratorBaseEENKUlvE_clEvENKUlvE2_clEvEUlllE_EESt5arrayIPcLm2EELi4E23TrivialOffsetCalculatorILi1EjESD_NS0_6memory12LoadWithCastILi1EEENSE_13StoreWithCastILi1EEEEEviT_T0_T2_T3_T4_T5_)
        .other          _ZN2at6native27unrolled_elementwise_kernelINS0_13BUnaryFunctorIlllZZZNS0_16fmod_kernel_cudaERNS_18TensorIteratorBaseEENKUlvE_clEvENKUlvE2_clEvEUlllE_EESt5arrayIPcLm2EELi4E23TrivialOffsetCalculatorILi1EjESD_NS0_6memory12LoadWithCastILi1EEENSE_13StoreWithCastILi1EEEEEviT_T0_T2_T3_T4_T5_,@"STO_CUDA_ENTRY STV_DEFAULT"
_ZN2at6native27unrolled_elementwise_kernelINS0_13BUnaryFunctorIlllZZZNS0_16fmod_kernel_cudaERNS_18TensorIteratorBaseEENKUlvE_clEvENKUlvE2_clEvEUlllE_EESt5arrayIPcLm2EELi4E23TrivialOffsetCalculatorILi1EjESD_NS0_6memory12LoadWithCastILi1EEENSE_13StoreWithCastILi1EEEEEviT_T0_T2_T3_T4_T5_:
.text._ZN2at6native27unrolled_elementwise_kernelINS0_13BUnaryFunctorIlllZZZNS0_16fmod_kernel_cudaERNS_18TensorIteratorBaseEENKUlvE_clEvENKUlvE2_clEvEUlllE_EESt5arrayIPcLm2EELi4E23TrivialOffsetCalculatorILi1EjESD_NS0_6memory12LoadWithCastILi1EEENSE_13StoreWithCastILi1EEEEEviT_T0_T2_T3_T4_T5_:
        /* <DEDUP_REMOVED lines=30> */
.L_x_17575:
[----:B------:R0:W5:Y:S01]  /*01e0*/  LDG.E.U8 R24, [R4.64] ;  /* 0x0000002404187981 */ /* 0x000162000c1e1100 */
[----:B------:R-:W-:Y:S01]  /*01f0*/  IMAD.MOV.U32 R25, RZ, RZ, RZ ;  /* 0x000000ffff197224 */ /* 0x000fe200078e00ff */
[----:B------:R-:W-:Y:S05]  /*0200*/  BRA `(.L_x_17577) ;  /* 0x00000d6000007947 */ /* 0x000fea0003800000 */
.L_x_17574:
        /* <DEDUP_REMOVED lines=8> */
.L_x_17579:
[----:B------:R-:W2:Y:S02]  /*0290*/  LDG.E R24, [R4.64] ;  /* 0x0000002404187981 */ /* 0x000ea4000c1e1900 */
[----:B--2---:R-:W-:Y:S01]  /*02a0*/  SHF.R.S32.HI R25, RZ, 0x1f, R24 ;  /* 0x0000001fff197819 */ /* 0x004fe20000011418 */
[----:B------:R-:W-:Y:S05]  /*02b0*/  BRA `(.L_x_17577) ;  /* 0x00000cb000007947 */ /* 0x000fea0003800000 */
.L_x_17578:
[----:B------:R-:W2:Y:S02]  /*02c0*/  LDG.E.S16 R24, [R4.64] ;  /* 0x0000002404187981 */ /* 0x000ea4000c1e1700 */
[----:B--2---:R-:W-:Y:S01]  /*02d0*/  SHF.R.S32.HI R25, RZ, 0x1f, R24 ;  /* 0x0000001fff197819 */ /* 0x004fe20000011418 */
[----:B------:R-:W-:Y:S05]  /*02e0*/  BRA `(.L_x_17577) ;  /* 0x00000c8000007947 */ /* 0x000fea0003800000 */
.L_x_17573:
        /* <DEDUP_REMOVED lines=9> */
.L_x_17581:
[----:B------:R-:W2:Y:S02]  /*0380*/  LDG.E.U16 R4, [R4.64] ;  /* 0x0000002404047981 */ /* 0x000ea4000c1e1500 */
[----:B--2---:R-:W-:-:S06]  /*0390*/  HADD2.F32 R24, -RZ, R4.H0_H0 ;  /* 0x20000004ff187230 */ /* 0x004fcc0000004100 */
[----:B------:R-:W0:Y:S01]  /*03a0*/  F2I.S64.TRUNC R24, R24 ;  /* 0x0000001800187311 */ /* 0x000e22000020d900 */
[----:B------:R-:W-:Y:S05]  /*03b0*/  BRA `(.L_x_17577) ;  /* 0x00000bb000007947 */ /* 0x000fea0003800000 */
.L_x_17580:
        /* <DEDUP_REMOVED lines=9> */
.L_x_17583:
[----:B------:R-:W2:Y:S02]  /*0450*/  LDG.E.U16 R4, [R4.64] ;  /* 0x0000002404047981 */ /* 0x000ea4000c1e1500 */
[----:B--2---:R-:W-:-:S06]  /*0460*/  HADD2.F32 R24, -RZ, R4.H0_H0 ;  /* 0x20000004ff187230 */ /* 0x004fcc0000004100 */
[----:B------:R-:W0:Y:S01]  /*0470*/  F2I.S64.TRUNC R24, R24 ;  /* 0x0000001800187311 */ /* 0x000e22000020d900 */
[----:B------:R-:W-:Y:S05]  /*0480*/  BRA `(.L_x_17577) ;  /* 0x00000ae000007947 */ /* 0x000fea0003800000 */
.L_x_17582:
[----:B------:R-:W2:Y:S02]  /*0490*/  LDG.E.64 R4, [R4.64] ;  /* 0x0000002404047981 */ /* 0x000ea4000c1e1b00 */
[----:B--2---:R0:W1:Y:S01]  /*04a0*/  F2I.S64.F64.TRUNC R24, R4 ;  /* 0x0000000400187311 */ /* 0x004062000030d900 */
[----:B------:R-:W-:Y:S05]  /*04b0*/  BRA `(.L_x_17577) ;  /* 0x00000ab000007947 */ /* 0x000fea0003800000 */
.L_x_17572:
        /* <DEDUP_REMOVED lines=13> */
.L_x_17586:
[----:B------:R-:W2:Y:S02]  /*0590*/  LDG.E.64 R4, [R4.64] ;  /* 0x0000002404047981 */ /* 0x000ea4000c1e1b00 */
[----:B--2---:R0:W1:Y:S01]  /*05a0*/  F2I.S64.F64.TRUNC R24, R4 ;  /* 0x0000000400187311 */ /* 0x004062000030d900 */
[----:B------:R-:W-:Y:S05]  /*05b0*/  BRA `(.L_x_17577) ;  /* 0x000009b000007947 */ /* 0x000fea0003800000 */
.L_x_17585:
        /* <DEDUP_REMOVED lines=27> */
.L_x_17588:
        /* <DEDUP_REMOVED lines=15> */
.L_x_17587:
[----:B------:R-:W2:Y:S02]  /*0860*/  LDG.E.U16 R24, [R4.64] ;  /* 0x0000002404187981 */ /* 0x000ea4000c1e1500 */
[----:B--2---:R-:W-:-:S06]  /*0870*/  PRMT R24, RZ, 0x5410, R24 ;  /* 0x00005410ff187816 */ /* 0x004fcc0000000018 */
[----:B------:R-:W0:Y:S01]  /*0880*/  F2I.S64.TRUNC R24, R24 ;  /* 0x0000001800187311 */ /* 0x000e22000020d900 */
[----:B------:R-:W-:Y:S05]  /*0890*/  BRA `(.L_x_17577) ;  /* 0x000006d000007947 */ /* 0x000fea0003800000 */
.L_x_17584:
        /* <DEDUP_REMOVED lines=11> */
.L_x_17591:
        /* <DEDUP_REMOVED lines=21> */
.L_x_17595:
[----:B------:R-:W-:Y:S05]  /*0aa0*/  BSYNC B1 ;  /* 0x0000000000017941 */ /* 0x000fea0003800000 */
.L_x_17594:
[----:B------:R-:W-:Y:S01]  /*0ab0*/  IMAD.SHL.U32 R3, R3, 0x100000, RZ ;  /* 0x0010000003037824 */ /* 0x000fe200078e00ff */
[----:B------:R-:W-:-:S04]  /*0ac0*/  LEA R5, R0, 0x3b800000, 0x17 ;  /* 0x3b80000000057811 */ /* 0x000fc800078eb8ff */
[----:B------:R-:W-:Y:S02]  /*0ad0*/  LOP3.LUT R24, R5, R3, R24, 0xfe, !PT ;  /* 0x0000000305187212 */ /* 0x000fe400078efe18 */
.L_x_17593:
[----:B------:R-:W-:Y:S05]  /*0ae0*/  BSYNC B0 ;  /* 0x0000000000007941 */ /* 0x000fea0003800000 */
.L_x_17592:
[----:B------:R-:W0:Y:S01]  /*0af0*/  F2I.S64.TRUNC R24, R24 ;  /* 0x0000001800187311 */ /* 0x000e22000020d900 */
[----:B------:R-:W-:Y:S05]  /*0b00*/  BRA `(.L_x_17577) ;  /* 0x0000046000007947 */ /* 0x000fea0003800000 */
.L_x_17590:
        /* <DEDUP_REMOVED lines=21> */
.L_x_17599:
[----:B------:R-:W-:Y:S05]  /*0c60*/  BSYNC B1 ;  /* 0x0000000000017941 */ /* 0x000fea0003800000 */
.L_x_17598:
[----:B------:R-:W-:Y:S01]  /*0c70*/  IMAD.SHL.U32 R3, R3, 0x200000, RZ ;  /* 0x0020000003037824 */ /* 0x000fe200078e00ff */
[----:B------:R-:W-:-:S04]  /*0c80*/  LEA R5, R0, 0x37800000, 0x17 ;  /* 0x3780000000057811 */ /* 0x000fc800078eb8ff */
[----:B------:R-:W-:Y:S02]  /*0c90*/  LOP3.LUT R24, R5, R3, R24, 0xfe, !PT ;  /* 0x0000000305187212 */ /* 0x000fe400078efe18 */
.L_x_17597:
[----:B------:R-:W-:Y:S05]  /*0ca0*/  BSYNC B0 ;  /* 0x0000000000007941 */ /* 0x000fea0003800000 */
.L_x_17596:
[----:B------:R-:W0:Y:S01]  /*0cb0*/  F2I.S64.TRUNC R24, R24 ;  /* 0x0000001800187311 */ /* 0x000e22000020d900 */
[----:B------:R-:W-:Y:S05]  /*0cc0*/  BRA `(.L_x_17577) ;  /* 0x000002a000007947 */ /* 0x000fea0003800000 */
.L_x_17589:
        /* <DEDUP_REMOVED lines=14> */
.L_x_17603:
[----:B------:R-:W-:Y:S05]  /*0db0*/  BSYNC B0 ;  /* 0x0000000000007941 */ /* 0x000fea0003800000 */
.L_x_17602:
[----:B------:R-:W0:Y:S01]  /*0dc0*/  F2I.S64.TRUNC R24, R24 ;  /* 0x0000001800187311 */ /* 0x000e22000020d900 */
[----:B------:R-:W-:Y:S05]  /*0dd0*/  BRA `(.L_x_17577) ;  /* 0x0000019000007947 */ /* 0x000fea0003800000 */
.L_x_17576:
        /* <DEDUP_REMOVED lines=21> */
.L_x_17601:
[----:B------:R0:W5:Y:S01]  /*0f30*/  LDG.E.64 R24, [R4.64] ;  /* 0x0000002404187981 */ /* 0x000162000c1e1b00 */
[----:B------:R-:W-:Y:S05]  /*0f40*/  BRA `(.L_x_17577) ;  /* 0x0000002000007947 */ /* 0x000fea0003800000 */
.L_x_17600:
[----:B------:R0:W5:Y:S01]  /*0f50*/  LDG.E R24, [R4.64] ;  /* 0x0000002404187981 */ /* 0x000162000c1e1900 */
[----:B------:R-:W-:-:S03]  /*0f60*/  IMAD.MOV.U32 R25, RZ, RZ, RZ ;  /* 0x000000ffff197224 */ /* 0x000fc600078e00ff */
.L_x_17577:
[----:B------:R-:W2:Y:S02]  /*0f70*/  S2R R27, SR_TID.X ;  /* 0x00000000001b7919 */ /* 0x000ea40000002100 */
[----:B--2---:R-:W-:Y:S02]  /*0f80*/  IADD3 R27, R27, 0x80, RZ ;  /* 0x000000801b1b7810 */ /* 0x004fe40007ffe0ff */
.L_x_17571:
[----:B-1----:R-:W-:Y:S05]  /*0f90*/  BSYNC B6 ;  /* 0x0000000000067941 */ /* 0x002fea0003800000 */
.L_x_17570:
        /* <DEDUP_REMOVED lines=22> */
.L_x_17609:
[----:B------:R0:W5:Y:S01]  /*1100*/  LDG.E.U8 R28, [R4.64] ;  /* 0x00000024041c7981 */ /* 0x000162000c1e1100 */
[----:B------:R-:W-:Y:S01]  /*1110*/  IMAD.MOV.U32 R29, RZ, RZ, RZ ;  /* 0x000000ffff1d7224 */ /* 0x000fe200078e00ff */
[----:B------:R-:W-:Y:S05]  /*1120*/  BRA `(.L_x_17611) ;  /* 0x00000d5000007947 */ /* 0x000fea0003800000 */
.L_x_17608:
        /* <DEDUP_REMOVED lines=8> */
.L_x_17613:
[----:B------:R-:W2:Y:S02]  /*11b0*/  LDG.E R28, [R4.64] ;  /* 0x00000024041c7981 */ /* 0x000ea4000c1e1900 */
[----:B--2---:R-:W-:Y:S01]  /*11c0*/  SHF.R.S32.HI R29, RZ, 0x1f, R28 ;  /* 0x0000001fff1d7819 */ /* 0x004fe2000001141c */
[----:B------:R-:W-:Y:S05]  /*11d0*/  BRA `(.L_x_17611) ;  /* 0x00000ca000007947 */ /* 0x000fea0003800000 */
.L_x_17612:
[----:B------:R-:W2:Y:S02]  /*11e0*/  LDG.E.S16 R28, [R4.64] ;  /* 0x00000024041c7981 */ /* 0x000ea4000c1e1700 */
[----:B--2---:R-:W-:Y:S01]  /*11f0*/  SHF.R.S32.HI R29, RZ, 0x1f, R28 ;  /* 0x0000001fff1d7819 */ /* 0x004fe2000001141c */
[----:B------:R-:W-:Y:S05]  /*1200*/  BRA `(.L_x_17611) ;  /* 0x00000c7000007947 */ /* 0x000fea0003800000 */
.L_x_17607:
        /* <DEDUP_REMOVED lines=9> */
.L_x_17615:
[----:B------:R-:W2:Y:S02]  /*12a0*/  LDG.E.U16 R4, [R4.64] ;  /* 0x0000002404047981 */ /* 0x000ea4000c1e1500 */
[----:B--2---:R-:W-:-:S06]  /*12b0*/  HADD2.F32 R28, -RZ, R4.H0_H0 ;  /* 0x20000004ff1c7230 */ /* 0x004fcc0000004100 */
[----:B------:R-:W0:Y:S01]  /*12c0*/  F2I.S64.TRUNC R28, R28 ;  /* 0x0000001c001c7311 */ /* 0x000e22000020d900 */
[----:B------:R-:W-:Y:S05]  /*12d0*/  BRA `(.L_x_17611) ;  /* 0x00000ba000007947 */ /* 0x000fea0003800000 */
.L_x_17614:
        /* <DEDUP_REMOVED lines=9> */
.L_x_17617:
[----:B------:R-:W2:Y:S02]  /*1370*/  LDG.E.U16 R4, [R4.64] ;  /* 0x0000002404047981 */ /* 0x000ea4000c1e1500 */
[----:B--2---:R-:W-:-:S06]  /*1380*/  HADD2.F32 R28, -RZ, R4.H0_H0 ;  /* 0x20000004ff1c7230 */ /* 0x004fcc0000004100 */
[----:B------:R-:W0:Y:S01]  /*1390*/  F2I.S64.TRUNC R28, R28 ;  /* 0x0000001c001c7311 */ /* 0x000e22000020d900 */
[----:B------:R-:W-:Y:S05]  /*13a0*/  BRA `(.L_x_17611) ;  /* 0x00000ad000007947 */ /* 0x000fea0003800000 */
.L_x_17616:
[----:B------:R-:W2:Y:S02]  /*13b0*/  LDG.E.64 R4, [R4.64] ;  /* 0x0000002404047981 */ /* 0x000ea4000c1e1b00 */
[----:B--2---:R0:W1:Y:S01]  /*13c0*/  F2I.S64.F64.TRUNC R28, R4 ;  /* 0x00000004001c7311 */ /* 0x004062000030d900 */
[----:B------:R-:W-:Y:S05]  /*13d0*/  BRA `(.L_x_17611) ;  /* 0x00000aa000007947 */ /* 0x000fea0003800000 */
.L_x_17606:
        /* <DEDUP_REMOVED lines=13> */
.L_x_17620:
[----:B------:R-:W2:Y:S02]  /*14b0*/  LDG.E.64 R4, [R4.64] ;  /* 0x0000002404047981 */ /* 0x000ea4000c1e1b00 */
[----:B--2---:R0:W1:Y:S01]  /*14c0*/  F2I.S64.F64.TRUNC R28, R4 ;  /* 0x00000004001c7311 */ /* 0x004062000030d900 */
[----:B------:R-:W-:Y:S05]  /*14d0*/  BRA `(.L_x_17611) ;  /* 0x000009a000007947 */ /* 0x000fea0003800000 */
.L_x_17619:
        /* <DEDUP_REMOVED lines=27> */
.L_x_17622:
        /* <DEDUP_REMOVED lines=14> */
.L_x_17621:
[----:B------:R-:W2:Y:S02]  /*1770*/  LDG.E.U16 R28, [R4.64] ;  /* 0x00000024041c7981 */ /* 0x000ea4000c1e1500 */
[----:B--2---:R-:W-:-:S06]  /*1780*/  PRMT R28, RZ, 0x5410, R28 ;  /* 0x00005410ff1c7816 */ /* 0x004fcc000000001c */
[----:B------:R-:W0:Y:S01]  /*1790*/  F2I.S64.TRUNC R28, R28 ;  /* 0x0000001c001c7311 */ /* 0x000e22000020d900 */
[----:B------:R-:W-:Y:S05]  /*17a0*/  BRA `(.L_x_17611) ;  /* 0x000006d000007947 */ /* 0x000fea0003800000 */
.L_x_17618:
        /* <DEDUP_REMOVED lines=11> */
.L_x_17625:
        /* <DEDUP_REMOVED lines=21> */
.L_x_17629:
[----:B------:R-:W-:Y:S05]  /*19b0*/  BSYNC B1 ;  /* 0x0000000000017941 */ /* 0x000fea0003800000 */
.L_x_17628:
[----:B------:R-:W-:Y:S01]  /*19c0*/  IMAD.SHL.U32 R3, R3, 0x100000, RZ ;  /* 0x0010000003037824 */ /* 0x000fe200078e00ff */
[----:B------:R-:W-:-:S04]  /*19d0*/  LEA R5, R0, 0x3b800000, 0x17 ;  /* 0x3b80000000057811 */ /* 0x000fc800078eb8ff */
[----:B------:R-:W-:Y:S02]  /*19e0*/  LOP3.LUT R28, R5, R3, R28, 0xfe, !PT ;  /* 0x00000003051c7212 */ /* 0x000fe400078efe1c */
.L_x_17627:
[----:B------:R-:W-:Y:S05]  /*19f0*/  BSYNC B0 ;  /* 0x0000000000007941 */ /* 0x000fea0003800000 */
.L_x_17626:
[----:B------:R-:W0:Y:S01]  /*1a00*/  F2I.S64.TRUNC R28, R28 ;  /* 0x0000001c001c7311 */ /* 0x000e22000020d900 */
[----:B------:R-:W-:Y:S05]  /*1a10*/  BRA `(.L_x_17611) ;  /* 0x0000046000007947 */ /* 0x000fea0003800000 */
.L_x_17624:
        /* <DEDUP_REMOVED lines=21> */
.L_x_17633:
[----:B------:R-:W-:Y:S05]  /*1b70*/  BSYNC B1 ;  /* 0x0000000000017941 */ /* 0x000fea0003800000 */
.L_x_17632:
[----:B------:R-:W-:Y:S01]  /*1b80*/  IMAD.SHL.U32 R3, R3, 0x200000, RZ ;  /* 0x0020000003037824 */ /* 0x000fe200078e00ff */
[----:B------:R-:W-:-:S04]  /*1b90*/  LEA R5, R0, 0x37800000, 0x17 ;  /* 0x3780000000057811 */ /* 0x000fc800078eb8ff */
[----:B------:R-:W-:Y:S02]  /*1ba0*/  LOP3.LUT R28, R5, R3, R28, 0xfe, !PT ;  /* 0x00000003051c7212 */ /* 0x000fe400078efe1c */
.L_x_17631:
[----:B------:R-:W-:Y:S05]  /*1bb0*/  BSYNC B0 ;  /* 0x0000000000007941 */ /* 0x000fea0003800000 */
.L_x_17630:
[----:B------:R-:W0:Y:S01]  /*1bc0*/  F2I.S64.TRUNC R28, R28 ;  /* 0x0000001c001c7311 */ /* 0x000e22000020d900 */
[----:B------:R-:W-:Y:S05]  /*1bd0*/  BRA `(.L_x_17611) ;  /* 0x000002a000007947 */ /* 0x000fea0003800000 */
.L_x_17623:
        /* <DEDUP_REMOVED lines=14> */
.L_x_17637:
[----:B------:R-:W-:Y:S05]  /*1cc0*/  BSYNC B0 ;  /* 0x0000000000007941 */ /* 0x000fea0003800000 */
.L_x_17636:
[----:B------:R-:W0:Y:S01]  /*1cd0*/  F2I.S64.TRUNC R28, R28 ;  /* 0x0000001c001c7311 */ /* 0x000e22000020d900 */
[----:B------:R-:W-:Y:S05]  /*1ce0*/  BRA `(.L_x_17611) ;  /* 0x0000019000007947 */ /* 0x000fea0003800000 */
.L_x_17610:
        /* <DEDUP_REMOVED lines=19> */
[----:B------:R-:W-:Y:S01]  /*1e20*/  CS2R R28, SRZ ;  /* 0x00000000001c7805 */ /* 0x000fe2000001ff00 */
[----:B------:R-:W-:Y:S05]  /*1e30*/  BRA `(.L_x_17611) ;  /* 0x0000004000007947 */ /* 0x000fea0003800000 */
.L_x_17635:
[----:B------:R0:W5:Y:S01]  /*1e40*/  LDG.E.64 R28, [R4.64] ;  /* 0x00000024041c7981 */ /* 0x000162000c1e1b00 */
[----:B------:R-:W-:Y:S05]  /*1e50*/  BRA `(.L_x_17611) ;  /* 0x0000002000007947 */ /* 0x000fea0003800000 */
.L_x_17634:
[----:B------:R0:W5:Y:S01]  /*1e60*/  LDG.E R28, [R4.64] ;  /* 0x00000024041c7981 */ /* 0x000162000c1e1900 */
[----:B------:R-:W-:-:S03]  /*1e70*/  IMAD.MOV.U32 R29, RZ, RZ, RZ ;  /* 0x000000ffff1d7224 */ /* 0x000fc600078e00ff */
.L_x_17611:
[----:B------:R-:W-:-:S04]  /*1e80*/  IADD3 R27, R27, 0x80, RZ ;  /* 0x000000801b1b7810 */ /* 0x000fc80007ffe0ff */
.L_x_17605:
[----:B------:R-:W-:Y:S05]  /*1e90*/  BSYNC B6 ;  /* 0x0000000000067941 */ /* 0x000fea0003800000 */
.L_x_17604:
        /* <DEDUP_REMOVED lines=24> */
.L_x_17643:
[----:B------:R0:W5:Y:S01]  /*2020*/  LDG.E.U8 R18, [R4.64] ;  /* 0x0000002404127981 */ /* 0x000162000c1e1100 */
[----:B------:R-:W-:Y:S01]  /*2030*/  IMAD.MOV.U32 R19, RZ, RZ, RZ ;  /* 0x000000ffff137224 */ /* 0x000fe200078e00ff */
[----:B------:R-:W-:Y:S05]  /*2040*/  BRA `(.L_x_17645) ;  /* 0x00000d5000007947 */ /* 0x000fea0003800000 */
.L_x_17642:
        /* <DEDUP_REMOVED lines=8> */
.L_x_17647:
[----:B------:R-:W2:Y:S02]  /*20d0*/  LDG.E R18, [R4.64] ;  /* 0x0000002404127981 */ /* 0x000ea4000c1e1900 */
[----:B--2---:R-:W-:Y:S01]  /*20e0*/  SHF.R.S32.HI R19, RZ, 0x1f, R18 ;  /* 0x0000001fff137819 */ /* 0x004fe20000011412 */
[----:B------:R-:W-:Y:S05]  /*20f0*/  BRA `(.L_x_17645) ;  /* 0x00000ca000007947 */ /* 0x000fea0003800000 */
.L_x_17646:
[----:B------:R-:W2:Y:S02]  /*2100*/  LDG.E.S16 R18, [R4.64] ;  /* 0x0000002404127981 */ /* 0x000ea4000c1e1700 */
[----:B--2---:R-:W-:Y:S01]  /*2110*/  SHF.R.S32.HI R19, RZ, 0x1f, R18 ;  /* 0x0000001fff137819 */ /* 0x004fe20000011412 */
[----:B------:R-:W-:Y:S05]  /*2120*/  BRA `(.L_x_17645) ;  /* 0x00000c7000007947 */ /* 0x000fea0003800000 */
.L_x_17641:
        /* <DEDUP_REMOVED lines=9> */
.L_x_17649:
[----:B------:R-:W2:Y:S02]  /*21c0*/  LDG.E.U16 R4, [R4.64] ;  /* 0x0000002404047981 */ /* 0x000ea4000c1e1500 */
[----:B--2---:R-:W-:-:S06]  /*21d0*/  HADD2.F32 R18, -RZ, R4.H0_H0 ;  /* 0x20000004ff127230 */ /* 0x004fcc0000004100 */
[----:B------:R-:W0:Y:S01]  /*21e0*/  F2I.S64.TRUNC R18, R18 ;  /* 0x0000001200127311 */ /* 0x000e22000020d900 */
[----:B------:R-:W-:Y:S05]  /*21f0*/  BRA `(.L_x_17645) ;  /* 0x00000ba000007947 */ /* 0x000fea0003800000 */
.L_x_17648:
        /* <DEDUP_REMOVED lines=9> */
.L_x_17651:
[----:B------:R-:W2:Y:S02]  /*2290*/  LDG.E.U16 R4, [R4.64] ;  /* 0x0000002404047981 */ /* 0x000ea4000c1e1500 */
[----:B--2---:R-:W-:-:S06]  /*22a0*/  HADD2.F32 R18, -RZ, R4.H0_H0 ;  /* 0x20000004ff127230 */ /* 0x004fcc0000004100 */
[----:B------:R-:W0:Y:S01]  /*22b0*/  F2I.S64.TRUNC R18, R18 ;  /* 0x0000001200127311 */ /* 0x000e22000020d900 */
[----:B------:R-:W-:Y:S05]  /*22c0*/  BRA `(.L_x_17645) ;  /* 0x00000ad000007947 */ /* 0x000fea0003800000 */
.L_x_17650:
[----:B------:R-:W2:Y:S02]  /*22d0*/  LDG.E.64 R4, [R4.64] ;  /* 0x0000002404047981 */ /* 0x000ea4000c1e1b00 */
[----:B--2---:R0:W2:Y:S01]  /*22e0*/  F2I.S64.F64.TRUNC R18, R4 ;  /* 0x0000000400127311 */ /* 0x0040a2000030d900 */
[----:B------:R-:W-:Y:S05]  /*22f0*/  BRA `(.L_x_17645) ;  /* 0x00000aa000007947 */ /* 0x000fea0003800000 */
.L_x_17640:
        /* <DEDUP_REMOVED lines=13> */
.L_x_17654:
[----:B------:R-:W2:Y:S02]  /*23d0*/  LDG.E.64 R4, [R4.64] ;  /* 0x0000002404047981 */ /* 0x000ea4000c1e1b00 */
[----:B--2---:R0:W2:Y:S01]  /*23e0*/  F2I.S64.F64.TRUNC R18, R4 ;  /* 0x0000000400127311 */ /* 0x0040a2000030d900 */
[----:B------:R-:W-:Y:S05]  /*23f0*/  BRA `(.L_x_17645) ;  /* 0x000009a000007947 */ /* 0x000fea0003800000 */
.L_x_17653:
        /* <DEDUP_REMOVED lines=27> */
.L_x_17656:
        /* <DEDUP_REMOVED lines=12> */
[----:B------:R0:W2:Y:S01]  /*2670*/  F2I.S64.TRUNC R18, R0 ;  /* 0x0000000000127311 */ /* 0x0000a2000020d900 */
[----:B------:R-:W-:Y:S05]  /*2680*/  BRA `(.L_x_17645) ;  /* 0x0000071000007947 */ /* 0x000fea0003800000 */
.L_x_17655:
[----:B------:R-:W2:Y:S02]  /*2690*/  LDG.E.U16 R18, [R4.64] ;  /* 0x0000002404127981 */ /* 0x000ea4000c1e1500 */
[----:B--2---:R-:W-:-:S06]  /*26a0*/  PRMT R18, RZ, 0x5410, R18 ;  /* 0x00005410ff127816 */ /* 0x004fcc0000000012 */
[----:B------:R-:W0:Y:S01]  /*26b0*/  F2I.S64.TRUNC R18, R18 ;  /* 0x0000001200127311 */ /* 0x000e22000020d900 */
[----:B------:R-:W-:Y:S05]  /*26c0*/  BRA `(.L_x_17645) ;  /* 0x000006d000007947 */ /* 0x000fea0003800000 */
.L_x_17652:
        /* <DEDUP_REMOVED lines=11> */
.L_x_17659:
        /* <DEDUP_REMOVED lines=21> */
.L_x_17663:
[----:B------:R-:W-:Y:S05]  /*28d0*/  BSYNC B1 ;  /* 0x0000000000017941 */ /* 0x000fea0003800000 */
.L_x_17662:
[----:B------:R-:W-:Y:S01]  /*28e0*/  IMAD.SHL.U32 R3, R3, 0x100000, RZ ;  /* 0x0010000003037824 */ /* 0x000fe200078e00ff */
[----:B------:R-:W-:-:S04]  /*28f0*/  LEA R5, R0, 0x3b800000, 0x17 ;  /* 0x3b80000000057811 */ /* 0x000fc800078eb8ff */
[----:B------:R-:W-:Y:S02]  /*2900*/  LOP3.LUT R18, R5, R3, R18, 0xfe, !PT ;  /* 0x0000000305127212 */ /* 0x000fe400078efe12 */
.L_x_17661:
[----:B------:R-:W-:Y:S05]  /*2910*/  BSYNC B0 ;  /* 0x0000000000007941 */ /* 0x000fea0003800000 */
.L_x_17660:
[----:B------:R-:W0:Y:S01]  /*2920*/  F2I.S64.TRUNC R18, R18 ;  /* 0x0000001200127311 */ /* 0x000e22000020d900 */
[----:B------:R-:W-:Y:S05]  /*2930*/  BRA `(.L_x_17645) ;  /* 0x0000046000007947 */ /* 0x000fea0003800000 */
.L_x_17658:
        /* <DEDUP_REMOVED lines=21> */
.L_x_17667:
[----:B------:R-:W-:Y:S05]  /*2a90*/  BSYNC B1 ;  /* 0x0000000000017941 */ /* 0x000fea0003800000 */
.L_x_17666:
[----:B------:R-:W-:Y:S01]  /*2aa0*/  IMAD.SHL.U32 R3, R3, 0x200000, RZ ;  /* 0x0020000003037824 */ /* 0x000fe200078e00ff */
[----:B------:R-:W-:-:S04]  /*2ab0*/  LEA R5, R0, 0x37800000, 0x17 ;  /* 0x3780000000057811 */ /* 0x000fc800078eb8ff */
[----:B------:R-:W-:Y:S02]  /*2ac0*/  LOP3.LUT R18, R5, R3, R18, 0xfe, !PT ;  /* 0x0000000305127212 */ /* 0x000fe400078efe12 */
.L_x_17665:
[----:B------:R-:W-:Y:S05]  /*2ad0*/  BSYNC B0 ;  /* 0x0000000000007941 */ /* 0x000fea0003800000 */
.L_x_17664:
[----:B------:R-:W0:Y:S01]  /*2ae0*/  F2I.S64.TRUNC R18, R18 ;  /* 0x0000001200127311 */ /* 0x000e22000020d900 */
[----:B------:R-:W-:Y:S05]  /*2af0*/  BRA `(.L_x_17645) ;  /* 0x000002a000007947 */ /* 0x000fea0003800000 */
.L_x_17657:
        /* <DEDUP_REMOVED lines=14> */
.L_x_17671:
[----:B------:R-:W-:Y:S05]  /*2be0*/  BSYNC B0 ;  /* 0x0000000000007941 */ /* 0x000fea0003800000 */
.L_x_17670:
[----:B------:R-:W0:Y:S01]  /*2bf0*/  F2I.S64.TRUNC R18, R18 ;  /* 0x0000001200127311 */ /* 0x000e22000020d900 */
[----:B------:R-:W-:Y:S05]  /*2c00*/  BRA `(.L_x_17645) ;  /* 0x0000019000007947 */ /* 0x000fea0003800000 */
.L_x_17644:
        /* <DEDUP_REMOVED lines=21> */
.L_x_17669:
[----:B------:R0:W5:Y:S01]  /*2d60*/  LDG.E.64 R18, [R4.64] ;  /* 0x0000002404127981 */ /* 0x000162000c1e1b00 */
[----:B------:R-:W-:Y:S05]  /*2d70*/  BRA `(.L_x_17645) ;  /* 0x0000002000007947 */ /* 0x000fea0003800000 */
.L_x_17668:
[----:B------:R0:W5:Y:S01]  /*2d80*/  LDG.E R18, [R4.64] ;  /* 0x0000002404127981 */ /* 0x000162000c1e1900 */
[----:B------:R-:W-:-:S03]  /*2d90*/  IMAD.MOV.U32 R19, RZ, RZ, RZ ;  /* 0x000000ffff137224 */ /* 0x000fc600078e00ff */
.L_x_17645:
[----:B------:R-:W-:-:S04]  /*2da0*/  IADD3 R27, R27, 0x80, RZ ;  /* 0x000000801b1b7810 */ /* 0x000fc80007ffe0ff */
.L_x_17639:
[----:B------:R-:W-:Y:S05]  /*2db0*/  BSYNC B6 ;  /* 0x0000000000067941 */ /* 0x000fea0003800000 */
.L_x_17638:
        /* <DEDUP_REMOVED lines=21> */
.L_x_17677:
[----:B------:R0:W5:Y:S01]  /*2f10*/  LDG.E.U8 R16, [R4.64] ;  /* 0x0000002404107981 */ /* 0x000162000c1e1100 */
[----:B------:R-:W-:Y:S01]  /*2f20*/  IMAD.MOV.U32 R17, RZ, RZ, RZ ;  /* 0x000000ffff117224 */ /* 0x000fe200078e00ff */
[----:B------:R-:W-:Y:S05]  /*2f30*/  BRA `(.L_x_17673) ;  /* 0x00000d4000007947 */ /* 0x000fea0003800000 */
.L_x_17676:
        /* <DEDUP_REMOVED lines=8> */
.L_x_17680:
[----:B------:R-:W3:Y:S02]  /*2fc0*/  LDG.E R16, [R4.64] ;  /* 0x0000002404107981 */ /* 0x000ee4000c1e1900 */
[----:B---3--:R-:W-:Y:S01]  /*2fd0*/  SHF.R.S32.HI R17, RZ, 0x1f, R16 ;  /* 0x0000001fff117819 */ /* 0x008fe20000011410 */
[----:B------:R-:W-:Y:S05]  /*2fe0*/  BRA `(.L_x_17673) ;  /* 0x00000c9000007947 */ /* 0x000fea0003800000 */
.L_x_17679:
[----:B------:R-:W3:Y:S02]  /*2ff0*/  LDG.E.S16 R16, [R4.64] ;  /* 0x0000002404107981 */ /* 0x000ee4000c1e1700 */
[----:B---3--:R-:W-:Y:S01]  /*3000*/  SHF.R.S32.HI R17, RZ, 0x1f, R16 ;  /* 0x0000001fff117819 */ /* 0x008fe20000011410 */
[----:B------:R-:W-:Y:S05]  /*3010*/  BRA `(.L_x_17673) ;  /* 0x00000c6000007947 */ /* 0x000fea0003800000 */
.L_x_17675:
        /* <DEDUP_REMOVED lines=9> */
.L_x_17682:
[----:B------:R-:W3:Y:S02]  /*30b0*/  LDG.E.U16 R4, [R4.64] ;  /* 0x0000002404047981 */ /* 0x000ee4000c1e1500 */
[----:B---3--:R-:W-:-:S06]  /*30c0*/  HADD2.F32 R16, -RZ, R4.H0_H0 ;  /* 0x20000004ff107230 */ /* 0x008fcc0000004100 */
[----:B------:R-:W0:Y:S01]  /*30d0*/  F2I.S64.TRUNC R16, R16 ;  /* 0x0000001000107311 */ /* 0x000e22000020d900 */
[----:B------:R-:W-:Y:S05]  /*30e0*/  BRA `(.L_x_17673) ;  /* 0x00000b9000007947 */ /* 0x000fea0003800000 */
.L_x_17681:
        /* <DEDUP_REMOVED lines=9> */
.L_x_17684:
[----:B------:R-:W3:Y:S02]  /*3180*/  LDG.E.U16 R4, [R4.64] ;  /* 0x0000002404047981 */ /* 0x000ee4000c1e1500 */
[----:B---3--:R-:W-:-:S06]  /*3190*/  HADD2.F32 R16, -RZ, R4.H0_H0 ;  /* 0x20000004ff107230 */ /* 0x008fcc0000004100 */
[----:B------:R-:W0:Y:S01]  /*31a0*/  F2I.S64.TRUNC R16, R16 ;  /* 0x0000001000107311 */ /* 0x000e22000020d900 */
[----:B------:R-:W-:Y:S05]  /*31b0*/  BRA `(.L_x_17673) ;  /* 0x00000ac000007947 */ /* 0x000fea0003800000 */
.L_x_17683:
[----:B------:R-:W3:Y:S02]  /*31c0*/  LDG.E.64 R4, [R4.64] ;  /* 0x0000002404047981 */ /* 0x000ee4000c1e1b00 */
[----:B---3--:R0:W3:Y:S01]  /*31d0*/  F2I.S64.F64.TRUNC R16, R4 ;  /* 0x0000000400107311 */ /* 0x0080e2000030d900 */
[----:B------:R-:W-:Y:S05]  /*31e0*/  BRA `(.L_x_17673) ;  /* 0x00000a9000007947 */ /* 0x000fea0003800000 */
.L_x_17674:
        /* <DEDUP_REMOVED lines=13> */
.L_x_17687:
[----:B------:R-:W3:Y:S02]  /*32c0*/  LDG.E.64 R4, [R4.64] ;  /* 0x0000002404047981 */ /* 0x000ee4000c1e1b00 */
[----:B---3--:R0:W3:Y:S01]  /*32d0*/  F2I.S64.F64.TRUNC R16, R4 ;  /* 0x0000000400107311 */ /* 0x0080e2000030d900 */
[----:B------:R-:W-:Y:S05]  /*32e0*/  BRA `(.L_x_17673) ;  /* 0x0000099000007947 */ /* 0x000fea0003800000 */
.L_x_17686:
        /* <DEDUP_REMOVED lines=27> */
.L_x_17689:
        /* <DEDUP_REMOVED lines=14> */
.L_x_17688:
[----:B------:R-:W3:Y:S02]  /*3580*/  LDG.E.U16 R16, [R4.64] ;  /* 0x0000002404107981 */ /* 0x000ee4000c1e1500 */
[----:B---3--:R-:W-:-:S06]  /*3590*/  PRMT R16, RZ, 0x5410, R16 ;  /* 0x00005410ff107816 */ /* 0x008fcc0000000010 */
[----:B------:R-:W0:Y:S01]  /*35a0*/  F2I.S64.TRUNC R16, R16 ;  /* 0x0000001000107311 */ /* 0x000e22000020d900 */
[----:B------:R-:W-:Y:S05]  /*35b0*/  BRA `(.L_x_17673) ;  /* 0x000006c000007947 */ /* 0x000fea0003800000 */
.L_x_17685:
        /* <DEDUP_REMOVED lines=11> */
.L_x_17692:
        /* <DEDUP_REMOVED lines=21> */
.L_x_17696:
[----:B------:R-:W-:Y:S05]  /*37c0*/  BSYNC B1 ;  /* 0x0000000000017941 */ /* 0x000fea0003800000 */
.L_x_17695:
[----:B------:R-:W-:Y:S01]  /*37d0*/  IMAD.SHL.U32 R3, R3, 0x100000, RZ ;  /* 0x0010000003037824 */ /* 0x000fe200078e00ff */
[----:B------:R-:W-:-:S04]  /*37e0*/  LEA R5, R0, 0x3b800000, 0x17 ;  /* 0x3b80000000057811 */ /* 0x000fc800078eb8ff */
[----:B------:R-:W-:Y:S02]  /*37f0*/  LOP3.LUT R16, R5, R3, R16, 0xfe, !PT ;  /* 0x0000000305107212 */ /* 0x000fe400078efe10 */
.L_x_17694:
[----:B------:R-:W-:Y:S05]  /*3800*/  BSYNC B0 ;  /* 0x0000000000007941 */ /* 0x000fea0003800000 */
.L_x_17693:
[----:B------:R-:W0:Y:S01]  /*3810*/  F2I.S64.TRUNC R16, R16 ;  /* 0x0000001000107311 */ /* 0x000e22000020d900 */
[----:B------:R-:W-:Y:S05]  /*3820*/  BRA `(.L_x_17673) ;  /* 0x0000045000007947 */ /* 0x000fea0003800000 */
.L_x_17691:
        /* <DEDUP_REMOVED lines=21> */
.L_x_17700:
[----:B------:R-:W-:Y:S05]  /*3980*/  BSYNC B1 ;  /* 0x0000000000017941 */ /* 0x000fea0003800000 */
.L_x_17699:
[----:B------:R-:W-:Y:S01]  /*3990*/  IMAD.SHL.U32 R3, R3, 0x200000, RZ ;  /* 0x0020000003037824 */ /* 0x000fe200078e00ff */
[----:B------:R-:W-:-:S04]  /*39a0*/  LEA R5, R0, 0x37800000, 0x17 ;  /* 0x3780000000057811 */ /* 0x000fc800078eb8ff */
[----:B------:R-:W-:Y:S02]  /*39b0*/  LOP3.LUT R16, R5, R3, R16, 0xfe, !PT ;  /* 0x0000000305107212 */ /* 0x000fe400078efe10 */
.L_x_17698:
[----:B------:R-:W-:Y:S05]  /*39c0*/  BSYNC B0 ;  /* 0x0000000000007941 */ /* 0x000fea0003800000 */
.L_x_17697:
[----:B------:R-:W0:Y:S01]  /*39d0*/  F2I.S64.TRUNC R16, R16 ;  /* 0x0000001000107311 */ /* 0x000e22000020d900 */
[----:B------:R-:W-:Y:S05]  /*39e0*/  BRA `(.L_x_17673) ;  /* 0x0000029000007947 */ /* 0x000fea0003800000 */
.L_x_17690:
        /* <DEDUP_REMOVED lines=14> */
.L_x_17704:
[----:B------:R-:W-:Y:S05]  /*3ad0*/  BSYNC B0 ;  /* 0x0000000000007941 */ /* 0x000fea0003800000 */
.L_x_17703:
[----:B------:R-:W0:Y:S01]  /*3ae0*/  F2I.S64.TRUNC R16, R16 ;  /* 0x0000001000107311 */ /* 0x000e22000020d900 */
[----:B------:R-:W-:Y:S05]  /*3af0*/  BRA `(.L_x_17673) ;  /* 0x0000018000007947 */ /* 0x000fea0003800000 */
.L_x_17678:
        /* <DEDUP_REMOVED lines=20> */
.L_x_17702:
[----:B------:R0:W5:Y:S01]  /*3c40*/  LDG.E.64 R16, [R4.64] ;  /* 0x0000002404107981 */ /* 0x000162000c1e1b00 */
[----:B------:R-:W-:Y:S05]  /*3c50*/  BRA `(.L_x_17673) ;  /* 0x0000002000007947 */ /* 0x000fea0003800000 */
.L_x_17701:
[----:B------:R0:W5:Y:S01]  /*3c60*/  LDG.E R16, [R4.64] ;  /* 0x0000002404107981 */ /* 0x000162000c1e1900 */
[----:B------:R-:W-:-:S03]  /*3c70*/  IMAD.MOV.U32 R17, RZ, RZ, RZ ;  /* 0x000000ffff117224 */ /* 0x000fc600078e00ff */
.L_x_17673:
[----:B------:R-:W-:Y:S05]  /*3c80*/  BSYNC B6 ;  /* 0x0000000000067941 */ /* 0x000fea0003800000 */
.L_x_17672:
[----:B------:R-:W4:Y:S01]  /*3c90*/  S2R R27, SR_TID.X ;  /* 0x00000000001b7919 */ /* 0x000f220000002100 */
[----:B------:R-:W-:Y:S01]  /*3ca0*/  BSSY B0, `(.L_x_17705) ;  /* 0x0000021000007945 */ /* 0x000fe20003800000 */
[----:B----4-:R-:W-:-:S13]  /*3cb0*/  ISETP.GE.AND P1, PT, R27, R22, PT ;  /* 0x000000161b00720c */ /* 0x010fda0003f26270 */
[----:B------:R-:W-:Y:S05]  /*3cc0*/  @P1 BRA `(.L_x_17706) ;  /* 0x000001e000001947 */ /* 0x000fea0003800000 */
[----:B0----5:R-:W-:-:S04]  /*3cd0*/  LOP3.LUT R0, R25, c[0x0][0x174], RZ, 0xfc, !PT ;  /* 0x00005d0019007a12 */ /* 0x021fc800078efcff */
[----:B------:R-:W-:-:S13]  /*3ce0*/  ISETP.NE.U32.AND P0, PT, R0, RZ, PT ;  /* 0x000000ff0000720c */ /* 0x000fda0003f05070 */
[----:B------:R-:W-:Y:S05]  /*3cf0*/  @!P0 BRA `(.L_x_17707) ;  /* 0x0000008000008947 */ /* 0x000fea0003800000 */
[----:B------:R-:W-:Y:S01]  /*3d00*/  IMAD.MOV.U32 R11, RZ, RZ, R25 ;  /* 0x000000ffff0b7224 */ /* 0x000fe200078e0019 */
[----:B------:R-:W-:Y:S01]  /*3d10*/  MOV R0, 0x3d50 ;  /* 0x00003d5000007802 */ /* 0x000fe20000000f00 */
[----:B------:R-:W-:Y:S02]  /*3d20*/  IMAD.MOV.U32 R10, RZ, RZ, c[0x0][0x170] ;  /* 0x00005c00ff0a7624 */ /* 0x000fe400078e00ff */
[----:B------:R-:W-:Y:S02]  /*3d30*/  IMAD.MOV.U32 R3, RZ, RZ, c[0x0][0x174] ;  /* 0x00005d00ff037624 */ /* 0x000fe400078e00ff */
[----:B-123--:R-:W-:Y:S05]  /*3d40*/  CALL.REL.NOINC `($__internal_7_$__cuda_sm20_rem_s64) ;  /* 0x000044b000007944 */ /* 0x00efea0003c00000 */
[----:B------:R-:W-:Y:S02]  /*3d50*/  IMAD.MOV.U32 R4, RZ, RZ, R3 ;  /* 0x000000ffff047224 */ /* 0x000fe400078e0003 */
[----:B------:R-:W-:Y:S01]  /*3d60*/  IMAD.MOV.U32 R5, RZ, RZ, R8 ;  /* 0x000000ffff057224 */ /* 0x000fe200078e0008 */
[----:B------:R-:W-:Y:S05]  /*3d70*/  BRA `(.L_x_17706) ;  /* 0x0000013000007947 */ /* 0x000fea0003800000 */
.L_x_17707:
[----:B------:R-:W0:Y:S01]  /*3d80*/  I2F.U32.RP R0, c[0x0][0x170] ;  /* 0x00005c0000007b06 */ /* 0x000e220000209000 */
[----:B------:R-:W-:-:S07]  /*3d90*/  ISETP.NE.U32.AND P2, PT, RZ, c[0x0][0x170], PT ;  /* 0x00005c00ff007a0c */ /* 0x000fce0003f45070 */
[----:B0-----:R-:W0:Y:S02]  /*3da0*/  MUFU.RCP R0, R0 ;  /* 0x0000000000007308 */ /* 0x001e240000001000 */
[----:B0-----:R-:W-:-:S06]  /*3db0*/  IADD3 R4, R0, 0xffffffe, RZ ;  /* 0x0ffffffe00047810 */ /* 0x001fcc0007ffe0ff */
[----:B------:R0:W4:Y:S02]  /*3dc0*/  F2I.FTZ.U32.TRUNC.NTZ R5, R4 ;  /* 0x0000000400057305 */ /* 0x000124000021f000 */
[----:B0-----:R-:W-:Y:S02]  /*3dd0*/  IMAD.MOV.U32 R4, RZ, RZ, RZ ;  /* 0x000000ffff047224 */ /* 0x001fe400078e00ff */
[----:B----4-:R-:W-:-:S04]  /*3de0*/  IMAD.MOV R3, RZ, RZ, -R5 ;  /* 0x000000ffff037224 */ /* 0x010fc800078e0a05 */
        /* <DEDUP_REMOVED lines=12> */
.L_x_17706:
[----:B------:R-:W-:Y:S05]  /*3eb0*/  BSYNC B0 ;  /* 0x0000000000007941 */ /* 0x000fea0003800000 */
.L_x_17705:
[----:B0----5:R-:W-:Y:S01]  /*3ec0*/  IADD3 R25, R27, 0x80, RZ ;  /* 0x000000801b197810 */ /* 0x021fe20007ffe0ff */
[----:B------:R-:W-:Y:S03]  /*3ed0*/  BSSY B0, `(.L_x_17708) ;  /* 0x0000021000007945 */ /* 0x000fe60003800000 */
[----:B------:R-:W-:-:S13]  /*3ee0*/  ISETP.GE.AND P0, PT, R25, R22, PT ;  /* 0x000000161900720c */ /* 0x000fda0003f06270 */
[----:B------:R-:W-:Y:S05]  /*3ef0*/  @P0 BRA `(.L_x_17709) ;  /* 0x000001e000000947 */ /* 0x000fea0003800000 */
[----:B-1----:R-:W-:-:S04]  /*3f00*/  LOP3.LUT R0, R29, c[0x0][0x174], RZ, 0xfc, !PT ;  /* 0x00005d001d007a12 */ /* 0x002fc800078efcff */
[----:B------:R-:W-:-:S13]  /*3f10*/  ISETP.NE.U32.AND P0, PT, R0, RZ, PT ;  /* 0x000000ff0000720c */ /* 0x000fda0003f05070 */
[----:B------:R-:W-:Y:S05]  /*3f20*/  @!P0 BRA `(.L_x_17710) ;  /* 0x0000009000008947 */ /* 0x000fea0003800000 */
[----:B------:R-:W-:Y:S01]  /*3f30*/  IMAD.MOV.U32 R24, RZ, RZ, R28 ;  /* 0x000000ffff187224 */ /* 0x000fe200078e001c */
[----:B------:R-:W-:Y:S01]  /*3f40*/  MOV R0, 0x3f90 ;  /* 0x00003f9000007802 */ /* 0x000fe20000000f00 */
[----:B------:R-:W-:Y:S02]  /*3f50*/  IMAD.MOV.U32 R11, RZ, RZ, R29 ;  /* 0x000000ffff0b7224 */ /* 0x000fe400078e001d */
[----:B------:R-:W-:Y:S02]  /*3f60*/  IMAD.MOV.U32 R10, RZ, RZ, c[0x0][0x170] ;  /* 0x00005c00ff0a7624 */ /* 0x000fe400078e00ff */
[----:B------:R-:W-:Y:S02]  /*3f70*/  IMAD.MOV.U32 R3, RZ, RZ, c[0x0][0x174] ;  /* 0x00005d00ff037624 */ /* 0x000fe400078e00ff */
[----:B--23--:R-:W-:Y:S05]  /*3f80*/  CALL.REL.NOINC `($__internal_7_$__cuda_sm20_rem_s64) ;  /* 0x0000427000007944 */ /* 0x00cfea0003c00000 */
[----:B------:R-:W-:Y:S02]  /*3f90*/  IMAD.MOV.U32 R28, RZ, RZ, R3 ;  /* 0x000000ffff1c7224 */ /* 0x000fe400078e0003 */
[----:B------:R-:W-:Y:S01]  /*3fa0*/  IMAD.MOV.U32 R29, RZ, RZ, R8 ;  /* 0x000000ffff1d7224 */ /* 0x000fe200078e0008 */
[----:B------:R-:W-:Y:S05]  /*3fb0*/  BRA `(.L_x_17709) ;  /* 0x0000012000007947 */ /* 0x000fea0003800000 */
.L_x_17710:
[----:B------:R-:W0:Y:S01]  /*3fc0*/  I2F.U32.RP R8, c[0x0][0x170] ;  /* 0x00005c0000087b06 */ /* 0x000e220000209000 */
[----:B------:R-:W-:Y:S01]  /*3fd0*/  ISETP.NE.U32.AND P2, PT, RZ, c[0x0][0x170], PT ;  /* 0x00005c00ff007a0c */ /* 0x000fe20003f45070 */
[----:B------:R-:W-:-:S06]  /*3fe0*/  IMAD.MOV.U32 R29, RZ, RZ, RZ ;  /* 0x000000ffff1d7224 */ /* 0x000fcc00078e00ff */
        /* <DEDUP_REMOVED lines=9> */
[----:B------:R-:W-:-:S05]  /*4080*/  IMAD R28, R3, c[0x0][0x170], R28 ;  /* 0x00005c00031c7a24 */ /* 0x000fca00078e021c */
[----:B------:R-:W-:-:S13]  /*4090*/  ISETP.GE.U32.AND P0, PT, R28, c[0x0][0x170], PT ;  /* 0x00005c001c007a0c */ /* 0x000fda0003f06070 */
[----:B------:R-:W-:-:S04]  /*40a0*/  @P0 IADD3 R28, R28, -c[0x0][0x170], RZ ;  /* 0x80005c001c1c0a10 */ /* 0x000fc80007ffe0ff */
[----:B------:R-:W-:-:S13]  /*40b0*/  ISETP.GE.U32.AND P0, PT, R28, c[0x0][0x170], PT ;  /* 0x00005c001c007a0c */ /* 0x000fda0003f06070 */
[----:B------:R-:W-:Y:S02]  /*40c0*/  @P0 IADD3 R28, R28, -c[0x0][0x170], RZ ;  /* 0x80005c001c1c0a10 */ /* 0x000fe40007ffe0ff */
[----:B------:R-:W-:Y:S02]  /*40d0*/  @!P2 LOP3.LUT R28, RZ, c[0x0][0x170], RZ, 0x33, !PT ;  /* 0x00005c00ff1caa12 */ /* 0x000fe400078e33ff */
.L_x_17709:
[----:B------:R-:W-:Y:S05]  /*40e0*/  BSYNC B0 ;  /* 0x0000000000007941 */ /* 0x000fea0003800000 */
.L_x_17708:
[----:B------:R-:W-:Y:S01]  /*40f0*/  IADD3 R3, R27, 0x100, RZ ;  /* 0x000001001b037810 */ /* 0x000fe20007ffe0ff */
[----:B------:R-:W-:Y:S03]  /*4100*/  BSSY B0, `(.L_x_17711) ;  /* 0x0000021000007945 */ /* 0x000fe60003800000 */
[----:B------:R-:W-:-:S13]  /*4110*/  ISETP.GE.AND P0, PT, R3, R22, PT ;  /* 0x000000160300720c */ /* 0x000fda0003f06270 */
[----:B------:R-:W-:Y:S05]  /*4120*/  @P0 BRA `(.L_x_17712) ;  /* 0x000001e000000947 */ /* 0x000fea0003800000 */
[----:B--2---:R-:W-:-:S04]  /*4130*/  LOP3.LUT R0, R19, c[0x0][0x174], RZ, 0xfc, !PT ;  /* 0x00005d0013007a12 */ /* 0x004fc800078efcff */
[----:B------:R-:W-:-:S13]  /*4140*/  ISETP.NE.U32.AND P0, PT, R0, RZ, PT ;  /* 0x000000ff0000720c */ /* 0x000fda0003f05070 */
[----:B------:R-:W-:Y:S05]  /*4150*/  @!P0 BRA `(.L_x_17713) ;  /* 0x0000009000008947 */ /* 0x000fea0003800000 */
[----:B------:R-:W-:Y:S01]  /*4160*/  IMAD.MOV.U32 R24, RZ, RZ, R18 ;  /* 0x000000ffff187224 */ /* 0x000fe200078e0012 */
[----:B------:R-:W-:Y:S01]  /*4170*/  MOV R0, 0x41c0 ;  /* 0x000041c000007802 */ /* 0x000fe20000000f00 */
[----:B------:R-:W-:Y:S02]  /*4180*/  IMAD.MOV.U32 R11, RZ, RZ, R19 ;  /* 0x000000ffff0b7224 */ /* 0x000fe400078e0013 */
[----:B------:R-:W-:Y:S02]  /*4190*/  IMAD.MOV.U32 R10, RZ, RZ, c[0x0][0x170] ;  /* 0x00005c00ff0a7624 */ /* 0x000fe400078e00ff */
[----:B------:R-:W-:Y:S02]  /*41a0*/  IMAD.MOV.U32 R3, RZ, RZ, c[0x0][0x174] ;  /* 0x00005d00ff037624 */ /* 0x000fe400078e00ff */
[----:B-1-3--:R-:W-:Y:S05]  /*41b0*/  CALL.REL.NOINC `($__internal_7_$__cuda_sm20_rem_s64) ;  /* 0x0000404000007944 */ /* 0x00afea0003c00000 */
[----:B------:R-:W-:Y:S02]  /*41c0*/  IMAD.MOV.U32 R18, RZ, RZ, R3 ;  /* 0x000000ffff127224 */ /* 0x000fe400078e0003 */
[----:B------:R-:W-:Y:S01]  /*41d0*/  IMAD.MOV.U32 R19, RZ, RZ, R8 ;  /* 0x000000ffff137224 */ /* 0x000fe200078e0008 */
[----:B------:R-:W-:Y:S05]  /*41e0*/  BRA `(.L_x_17712) ;  /* 0x0000012000007947 */ /* 0x000fea0003800000 */
.L_x_17713:
[----:B------:R-:W0:Y:S01]  /*41f0*/  I2F.U32.RP R8, c[0x0][0x170] ;  /* 0x00005c0000087b06 */ /* 0x000e220000209000 */
[----:B------:R-:W-:Y:S01]  /*4200*/  ISETP.NE.U32.AND P2, PT, RZ, c[0x0][0x170], PT ;  /* 0x00005c00ff007a0c */ /* 0x000fe20003f45070 */
[----:B------:R-:W-:-:S06]  /*4210*/  IMAD.MOV.U32 R19, RZ, RZ, RZ ;  /* 0x000000ffff137224 */ /* 0x000fcc00078e00ff */
[----:B0-----:R-:W0:Y:S02]  /*4220*/  MUFU.RCP R8, R8 ;  /* 0x0000000800087308 */ /* 0x001e240000001000 */
[----:B0-----:R-:W-:-:S06]  /*4230*/  IADD3 R6, R8, 0xffffffe, RZ ;  /* 0x0ffffffe08067810 */ /* 0x001fcc0007ffe0ff */
[----:B------:R0:W2:Y:S02]  /*4240*/  F2I.FTZ.U32.TRUNC.NTZ R7, R6 ;  /* 0x0000000600077305 */ /* 0x0000a4000021f000 */
[----:B0-----:R-:W-:Y:S02]  /*4250*/  IMAD.MOV.U32 R6, RZ, RZ, RZ ;  /* 0x000000ffff067224 */ /* 0x001fe400078e00ff */
[----:B--2---:R-:W-:-:S04]  /*4260*/  IMAD.MOV R3, RZ, RZ, -R7 ;  /* 0x000000ffff037224 */ /* 0x004fc800078e0a07 */
        /* <DEDUP_REMOVED lines=10> */
.L_x_17712:
[----:B------:R-:W-:Y:S05]  /*4310*/  BSYNC B0 ;  /* 0x0000000000007941 */ /* 0x000fea0003800000 */
.L_x_17711:
[----:B------:R-:W-:Y:S01]  /*4320*/  IADD3 R3, R27, 0x180, RZ ;  /* 0x000001801b037810 */ /* 0x000fe20007ffe0ff */
[----:B------:R-:W-:Y:S03]  /*4330*/  BSSY B0, `(.L_x_17714) ;  /* 0x0000021000007945 */ /* 0x000fe60003800000 */
[----:B------:R-:W-:-:S13]  /*4340*/  ISETP.GE.AND P0, PT, R3, R22, PT ;  /* 0x000000160300720c */ /* 0x000fda0003f06270 */
[----:B------:R-:W-:Y:S05]  /*4350*/  @P0 BRA `(.L_x_17715) ;  /* 0x000001e000000947 */ /* 0x000fea0003800000 */
[----:B---3--:R-:W-:-:S04]  /*4360*/  LOP3.LUT R0, R17, c[0x0][0x174], RZ, 0xfc, !PT ;  /* 0x00005d0011007a12 */ /* 0x008fc800078efcff */
[----:B------:R-:W-:-:S13]  /*4370*/  ISETP.NE.U32.AND P0, PT, R0, RZ, PT ;  /* 0x000000ff0000720c */ /* 0x000fda0003f05070 */
[----:B------:R-:W-:Y:S05]  /*4380*/  @!P0 BRA `(.L_x_17716) ;  /* 0x0000009000008947 */ /* 0x000fea0003800000 */
[----:B------:R-:W-:Y:S01]  /*4390*/  IMAD.MOV.U32 R24, RZ, RZ, R16 ;  /* 0x000000ffff187224 */ /* 0x000fe200078e0010 */
[----:B------:R-:W-:Y:S01]  /*43a0*/  MOV R0, 0x43f0 ;  /* 0x000043f000007802 */ /* 0x000fe20000000f00 */
[----:B------:R-:W-:Y:S02]  /*43b0*/  IMAD.MOV.U32 R11, RZ, RZ, R17 ;  /* 0x000000ffff0b7224 */ /* 0x000fe400078e0011 */
[----:B------:R-:W-:Y:S02]  /*43c0*/  IMAD.MOV.U32 R10, RZ, RZ, c[0x0][0x170] ;  /* 0x00005c00ff0a7624 */ /* 0x000fe400078e00ff */
[----:B------:R-:W-:Y:S02]  /*43d0*/  IMAD.MOV.U32 R3, RZ, RZ, c[0x0][0x174] ;  /* 0x00005d00ff037624 */ /* 0x000fe400078e00ff */
[----:B-12---:R-:W-:Y:S05]  /*43e0*/  CALL.REL.NOINC `($__internal_7_$__cuda_sm20_rem_s64) ;  /* 0x00003e1000007944 */ /* 0x006fea0003c00000 */
[----:B------:R-:W-:Y:S02]  /*43f0*/  IMAD.MOV.U32 R16, RZ, RZ, R3 ;  /* 0x000000ffff107224 */ /* 0x000fe400078e0003 */
[----:B------:R-:W-:Y:S01]  /*4400*/  IMAD.MOV.U32 R17, RZ, RZ, R8 ;  /* 0x000000ffff117224 */ /* 0x000fe200078e0008 */
[----:B------:R-:W-:Y:S05]  /*4410*/  BRA `(.L_x_17715) ;  /* 0x0000012000007947 */ /* 0x000fea0003800000 */
.L_x_17716:
[----:B------:R-:W0:Y:S01]  /*4420*/  I2F.U32.RP R8, c[0x0][0x170] ;  /* 0x00005c0000087b06 */ /* 0x000e220000209000 */
[----:B------:R-:W-:Y:S01]  /*4430*/  ISETP.NE.U32.AND P2, PT, RZ, c[0x0][0x170], PT ;  /* 0x00005c00ff007a0c */ /* 0x000fe20003f45070 */
[----:B------:R-:W-:-:S06]  /*4440*/  IMAD.MOV.U32 R17, RZ, RZ, RZ ;  /* 0x000000ffff117224 */ /* 0x000fcc00078e00ff */
[----:B0-----:R-:W0:Y:S02]  /*4450*/  MUFU.RCP R8, R8 ;  /* 0x0000000800087308 */ /* 0x001e240000001000 */
[----:B0-----:R-:W-:-:S06]  /*4460*/  IADD3 R6, R8, 0xffffffe, RZ ;  /* 0x0ffffffe08067810 */ /* 0x001fcc0007ffe0ff */
[----:B------:R0:W3:Y:S02]  /*4470*/  F2I.FTZ.U32.TRUNC.NTZ R7, R6 ;  /* 0x0000000600077305 */ /* 0x0000e4000021f000 */
[----:B0-----:R-:W-:Y:S02]  /*4480*/  IMAD.MOV.U32 R6, RZ, RZ, RZ ;  /* 0x000000ffff067224 */ /* 0x001fe400078e00ff */
[----:B---3--:R-:W-:-:S04]  /*4490*/  IMAD.MOV R3, RZ, RZ, -R7 ;  /* 0x000000ffff037224 */ /* 0x008fc800078e0a07 */
        /* <DEDUP_REMOVED lines=10> */
.L_x_17715:
[----:B------:R-:W-:Y:S05]  /*4540*/  BSYNC B0 ;  /* 0x0000000000007941 */ /* 0x000fea0003800000 */
.L_x_17714:
[----:B------:R-:W0:Y:S01]  /*4550*/  LDC.U8 R23, c[0x0][0x194] ;  /* 0x00006500ff177b82 */ /* 0x000e220000000000 */
[----:B------:R-:W-:Y:S01]  /*4560*/  BSSY B6, `(.L_x_17717) ;  /* 0x0000101000067945 */ /* 0x000fe20003800000 */
[----:B------:R-:W-:Y:S05]  /*4570*/  @P1 BRA `(.L_x_17718) ;  /* 0x00000ff000001947 */ /* 0x000fea0003800000 */
[----:B------:R-:W4:Y:S02]  /*4580*/  S2R R3, SR_TID.X ;  /* 0x0000000000037919 */ /* 0x000f240000002100 */
[----:B----4-:R-:W-:Y:S01]  /*4590*/  IMAD R0, R2, 0x200, R3 ;  /* 0x0000020002007824 */ /* 0x010fe200078e0203 */
        /* <DEDUP_REMOVED lines=18> */
.L_x_17722:
[----:B------:R0:W-:Y:S01]  /*46c0*/  STG.E.U8 [R8.64], R4 ;  /* 0x0000000408007986 */ /* 0x0001e2000c101124 */
[----:B------:R-:W-:Y:S01]  /*46d0*/  IMAD.MOV.U32 R27, RZ, RZ, R25 ;  /* 0x000000ffff1b7224 */ /* 0x000fe200078e0019 */
[----:B------:R-:W-:Y:S05]  /*46e0*/  BRA `(.L_x_17718) ;  /* 0x00000e8000007947 */ /* 0x000fea0003800000 */
.L_x_17721:
        /* <DEDUP_REMOVED lines=9> */
.L_x_17725:
[----:B------:R0:W-:Y:S01]  /*4780*/  STG.E [R8.64], R4 ;  /* 0x0000000408007986 */ /* 0x0001e2000c101924 */
[----:B------:R-:W-:Y:S01]  /*4790*/  IMAD.MOV.U32 R27, RZ, RZ, R25 ;  /* 0x000000ffff1b7224 */ /* 0x000fe200078e0019 */
[----:B------:R-:W-:Y:S05]  /*47a0*/  BRA `(.L_x_17718) ;  /* 0x00000dc000007947 */ /* 0x000fea0003800000 */
.L_x_17724:
[----:B------:R0:W-:Y:S01]  /*47b0*/  STG.E.U16 [R8.64], R4 ;  /* 0x0000000408007986 */ /* 0x0001e2000c101524 */
[----:B------:R-:W-:Y:S01]  /*47c0*/  IMAD.MOV.U32 R27, RZ, RZ, R25 ;  /* 0x000000ffff1b7224 */ /* 0x000fe200078e0019 */
[----:B------:R-:W-:Y:S05]  /*47d0*/  BRA `(.L_x_17718) ;  /* 0x00000d9000007947 */ /* 0x000fea0003800000 */
.L_x_17720:
        /* <DEDUP_REMOVED lines=10> */
.L_x_17727:
[----:B------:R-:W0:Y:S01]  /*4880*/  I2F.S64 R0, R4 ;  /* 0x0000000400007312 */ /* 0x000e220000301400 */
[----:B------:R-:W-:Y:S01]  /*4890*/  IMAD.MOV.U32 R27, RZ, RZ, R25 ;  /* 0x000000ffff1b7224 */ /* 0x000fe200078e0019 */
[----:B0-----:R-:W-:-:S05]  /*48a0*/  F2FP.PACK_AB R0, RZ, R0 ;  /* 0x00000000ff00723e */ /* 0x001fca00000000ff */
[----:B------:R0:W-:Y:S01]  /*48b0*/  STG.E.U16 [R8.64], R0 ;  /* 0x0000000008007986 */ /* 0x0001e2000c101524 */
[----:B------:R-:W-:Y:S05]  /*48c0*/  BRA `(.L_x_17718) ;  /* 0x00000ca000007947 */ /* 0x000fea0003800000 */
.L_x_17726:
        /* <DEDUP_REMOVED lines=11> */
.L_x_17729:
[----:B------:R-:W0:Y:S01]  /*4980*/  I2F.S64 R4, R4 ;  /* 0x0000000400047312 */ /* 0x000e220000301400 */
[----:B------:R-:W-:Y:S01]  /*4990*/  IMAD.MOV.U32 R27, RZ, RZ, R25 ;  /* 0x000000ffff1b7224 */ /* 0x000fe200078e0019 */
[----:B0-----:R-:W-:-:S04]  /*49a0*/  F2FP.PACK_AB R3, RZ, R4 ;  /* 0x00000004ff03723e */ /* 0x001fc800000000ff */
[----:B------:R-:W-:-:S05]  /*49b0*/  PRMT R3, R3, 0x5410, RZ ;  /* 0x0000541003037816 */ /* 0x000fca00000000ff */
[----:B------:R0:W-:Y:S01]  /*49c0*/  STG.E [R8.64], R3 ;  /* 0x0000000308007986 */ /* 0x0001e2000c101924 */
[----:B------:R-:W-:Y:S05]  /*49d0*/  BRA `(.L_x_17718) ;  /* 0x00000b9000007947 */ /* 0x000fea0003800000 */
.L_x_17728:
[----:B------:R-:W0:Y:S01]  /*49e0*/  I2F.F64.S64 R4, R4 ;  /* 0x0000000400047312 */ /* 0x000e220000301c00 */
[----:B------:R-:W-:Y:S01]  /*49f0*/  IMAD.MOV.U32 R27, RZ, RZ, R25 ;  /* 0x000000ffff1b7224 */ /* 0x000fe200078e0019 */
[----:B0-----:R0:W-:Y:S01]  /*4a00*/  STG.E.64 [R8.64], R4 ;  /* 0x0000000408007986 */ /* 0x0011e2000c101b24 */
[----:B------:R-:W-:Y:S05]  /*4a10*/  BRA `(.L_x_17718) ;  /* 0x00000b5000007947 */ /* 0x000fea0003800000 */
.L_x_17719:
        /* <DEDUP_REMOVED lines=14> */
.L_x_17732:
[----:B------:R-:W0:Y:S01]  /*4b00*/  I2F.F64.S64 R4, R4 ;  /* 0x0000000400047312 */ /* 0x000e220000301c00 */
[----:B------:R-:W-:Y:S01]  /*4b10*/  CS2R R6, SRZ ;  /* 0x0000000000067805 */ /* 0x000fe2000001ff00 */
[----:B------:R-:W-:-:S04]  /*4b20*/  IMAD.MOV.U32 R27, RZ, RZ, R25 ;  /* 0x000000ffff1b7224 */ /* 0x000fc800078e0019 */
[----:B0-----:R0:W-:Y:S01]  /*4b30*/  STG.E.128 [R8.64], R4 ;  /* 0x0000000408007986 */ /* 0x0011e2000c101d24 */
[----:B------:R-:W-:Y:S05]  /*4b40*/  BRA `(.L_x_17718) ;  /* 0x00000a2000007947 */ /* 0x000fea0003800000 */
.L_x_17731:
        /* <DEDUP_REMOVED lines=21> */
.L_x_17736:
[----:B------:R-:W-:Y:S05]  /*4ca0*/  BSYNC B0 ;  /* 0x0000000000007941 */ /* 0x000fea0003800000 */
.L_x_17735:
[----:B------:R-:W-:Y:S01]  /*4cb0*/  LOP3.LUT R7, R0, R7, RZ, 0xfc, !PT ;  /* 0x0000000700077212 */ /* 0x000fe200078efcff */
[----:B------:R-:W-:-:S04]  /*4cc0*/  IMAD.MOV.U32 R27, RZ, RZ, R25 ;  /* 0x000000ffff1b7224 */ /* 0x000fc800078e0019 */
[----:B------:R0:W-:Y:S01]  /*4cd0*/  STG.E.U8 [R8.64], R7 ;  /* 0x0000000708007986 */ /* 0x0001e2000c101124 */
[----:B------:R-:W-:Y:S05]  /*4ce0*/  BRA `(.L_x_17718) ;  /* 0x0000088000007947 */ /* 0x000fea0003800000 */
.L_x_17734:
        /* <DEDUP_REMOVED lines=13> */
.L_x_17738:
[----:B------:R-:W-:Y:S01]  /*4dc0*/  IMAD.MOV.U32 R0, RZ, RZ, 0x7f ;  /* 0x0000007fff007424 */ /* 0x000fe200078e00ff */
[----:B------:R-:W-:-:S04]  /*4dd0*/  ISETP.GT.U32.AND P0, PT, R3, 0x7f800000, PT ;  /* 0x7f8000000300780c */ /* 0x000fc80003f04070 */
[----:B------:R-:W-:-:S04]  /*4de0*/  SEL R0, R0, 0x7c, P0 ;  /* 0x0000007c00007807 */ /* 0x000fc80000000000 */
.L_x_17739:
[----:B------:R-:W-:Y:S05]  /*4df0*/  BSYNC B0 ;  /* 0x0000000000007941 */ /* 0x000fea0003800000 */
.L_x_17737:
[----:B------:R-:W-:Y:S01]  /*4e00*/  LOP3.LUT R3, R5, 0x80000000, RZ, 0xc0, !PT ;  /* 0x8000000005037812 */ /* 0x000fe200078ec0ff */
[----:B------:R-:W-:-:S03]  /*4e10*/  IMAD.MOV.U32 R27, RZ, RZ, R25 ;  /* 0x000000ffff1b7224 */ /* 0x000fc600078e0019 */
[----:B------:R-:W-:-:S04]  /*4e20*/  SHF.R.U32.HI R3, RZ, 0x18, R3 ;  /* 0x00000018ff037819 */ /* 0x000fc80000011603 */
[----:B------:R-:W-:-:S05]  /*4e30*/  LOP3.LUT R3, R0, R3, RZ, 0xfc, !PT ;  /* 0x0000000300037212 */ /* 0x000fca00078efcff */
[----:B------:R0:W-:Y:S01]  /*4e40*/  STG.E.U8 [R8.64], R3 ;  /* 0x0000000308007986 */ /* 0x0001e2000c101124 */
[----:B------:R-:W-:Y:S05]  /*4e50*/  BRA `(.L_x_17718) ;  /* 0x0000071000007947 */ /* 0x000fea0003800000 */
.L_x_17733:
[----:B------:R-:W0:Y:S01]  /*4e60*/  I2F.S64 R0, R4 ;  /* 0x0000000400007312 */ /* 0x000e220000301400 */
[----:B------:R-:W-:Y:S01]  /*4e70*/  IMAD.MOV.U32 R27, RZ, RZ, R25 ;  /* 0x000000ffff1b7224 */ /* 0x000fe200078e0019 */
[----:B0-----:R-:W-:-:S05]  /*4e80*/  F2FP.BF16.PACK_AB R0, RZ, R0 ;  /* 0x00000000ff00723e */ /* 0x001fca00000010ff */
[----:B------:R0:W-:Y:S01]  /*4e90*/  STG.E.U16 [R8.64], R0 ;  /* 0x0000000008007986 */ /* 0x0001e2000c101524 */
[----:B------:R-:W-:Y:S05]  /*4ea0*/  BRA `(.L_x_17718) ;  /* 0x000006c000007947 */ /* 0x000fea0003800000 */
.L_x_17730:
        /* <DEDUP_REMOVED lines=11> */
.L_x_17742:
        /* <DEDUP_REMOVED lines=17> */
.L_x_17745:
[----:B------:R-:W-:-:S04]  /*5070*/  LOP3.LUT R0, R5, 0x80000000, RZ, 0xc0, !PT ;  /* 0x8000000005007812 */ /* 0x000fc800078ec0ff */
[----:B------:R-:W-:-:S04]  /*5080*/  SHF.R.U32.HI R0, RZ, 0x18, R0 ;  /* 0x00000018ff007819 */ /* 0x000fc80000011600 */
[----:B------:R-:W-:Y:S02]  /*5090*/  LOP3.LUT R0, R3, R0, RZ, 0xfc, !PT ;  /* 0x0000000003007212 */ /* 0x000fe400078efcff */
.L_x_17744:
[----:B------:R-:W-:Y:S05]  /*50a0*/  BSYNC B0 ;  /* 0x0000000000007941 */ /* 0x000fea0003800000 */
.L_x_17743:
[----:B------:R0:W-:Y:S01]  /*50b0*/  STG.E.U8 [R8.64], R0 ;  /* 0x0000000008007986 */ /* 0x0001e2000c101124 */
[----:B------:R-:W-:Y:S01]  /*50c0*/  IMAD.MOV.U32 R27, RZ, RZ, R25 ;  /* 0x000000ffff1b7224 */ /* 0x000fe200078e0019 */
[----:B------:R-:W-:Y:S05]  /*50d0*/  BRA `(.L_x_17718) ;  /* 0x0000049000007947 */ /* 0x000fea0003800000 */
.L_x_17741:
        /* <DEDUP_REMOVED lines=17> */
.L_x_17748:
[----:B------:R-:W-:-:S04]  /*51f0*/  LOP3.LUT R0, R5, 0x80000000, RZ, 0xc0, !PT ;  /* 0x8000000005007812 */ /* 0x000fc800078ec0ff */
[----:B------:R-:W-:-:S04]  /*5200*/  SHF.R.U32.HI R0, RZ, 0x18, R0 ;  /* 0x00000018ff007819 */ /* 0x000fc80000011600 */
[----:B------:R-:W-:Y:S02]  /*5210*/  LOP3.LUT R0, R3, R0, RZ, 0xfc, !PT ;  /* 0x0000000003007212 */ /* 0x000fe400078efcff */
.L_x_17747:
[----:B------:R-:W-:Y:S05]  /*5220*/  BSYNC B0 ;  /* 0x0000000000007941 */ /* 0x000fea0003800000 */
.L_x_17746:
[----:B------:R0:W-:Y:S01]  /*5230*/  STG.E.U8 [R8.64], R0 ;  /* 0x0000000008007986 */ /* 0x0001e2000c101124 */
[----:B------:R-:W-:Y:S01]  /*5240*/  IMAD.MOV.U32 R27, RZ, RZ, R25 ;  /* 0x000000ffff1b7224 */ /* 0x000fe200078e0019 */
[----:B------:R-:W-:Y:S05]  /*5250*/  BRA `(.L_x_17718) ;  /* 0x0000031000007947 */ /* 0x000fea0003800000 */
.L_x_17740:
        /* <DEDUP_REMOVED lines=23> */
.L_x_17723:
        /* <DEDUP_REMOVED lines=18> */
[----:B0123--:R-:W-:Y:S05]  /*54f0*/  CALL.ABS.NOINC R14 ;  /* 0x000000000e007343 */ /* 0x00ffea0003c00000 */
[----:B------:R-:W-:Y:S01]  /*5500*/  IMAD.MOV.U32 R27, RZ, RZ, R25 ;  /* 0x000000ffff1b7224 */ /* 0x000fe200078e0019 */
[----:B------:R-:W-:Y:S05]  /*5510*/  BRA `(.L_x_17718) ;  /* 0x0000005000007947 */ /* 0x000fea0003800000 */
.L_x_17750:
[----:B------:R0:W-:Y:S01]  /*5520*/  STG.E.64 [R8.64], R4 ;  /* 0x0000000408007986 */ /* 0x0001e2000c101b24 */
[----:B------:R-:W-:Y:S01]  /*5530*/  IMAD.MOV.U32 R27, RZ, RZ, R25 ;  /* 0x000000ffff1b7224 */ /* 0x000fe200078e0019 */
[----:B------:R-:W-:Y:S05]  /*5540*/  BRA `(.L_x_17718) ;  /* 0x0000002000007947 */ /* 0x000fea0003800000 */
.L_x_17749:
[----:B------:R0:W-:Y:S01]  /*5550*/  STG.E [R8.64], R4 ;  /* 0x0000000408007986 */ /* 0x0001e2000c101924 */
[----:B------:R-:W-:-:S03]  /*5560*/  IMAD.MOV.U32 R27, RZ, RZ, R25 ;  /* 0x000000ffff1b7224 */ /* 0x000fc600078e0019 */
.L_x_17718:
[----:B------:R-:W-:Y:S05]  /*5570*/  BSYNC B6 ;  /* 0x0000000000067941 */ /* 0x000fea0003800000 */
.L_x_17717:
        /* <DEDUP_REMOVED lines=19> */
[----:B-1----:R0:W-:Y:S01]  /*56b0*/  STG.E.U8 [R8.64], R28 ;  /* 0x0000001c08007986 */ /* 0x0021e2000c101124 */
[----:B------:R-:W-:Y:S05]  /*56c0*/  BRA `(.L_x_17758) ;  /* 0x00000d8000007947 */ /* 0x000fea0003800000 */
.L_x_17756:
[----:B-1----:R0:W-:Y:S01]  /*56d0*/  STG.E.U8 [R8.64], R28 ;  /* 0x0000001c08007986 */ /* 0x0021e2000c101124 */
[----:B------:R-:W-:Y:S05]  /*56e0*/  BRA `(.L_x_17758) ;  /* 0x00000d6000007947 */ /* 0x000fea0003800000 */
.L_x_17755:
[----:B------:R-:W-:-:S13]  /*56f0*/  ISETP.NE.AND P0, PT, R0, 0x2, PT ;  /* 0x000000020000780c */ /* 0x000fda0003f05270 */
[----:B------:R-:W-:Y:S05]  /*5700*/  @!P0 BRA `(.L_x_17759) ;  /* 0x0000008000008947 */ /* 0x000fea0003800000 */
[----:B------:R-:W-:-:S13]  /*5710*/  ISETP.NE.AND P0, PT, R0, 0x3, PT ;  /* 0x000000030000780c */ /* 0x000fda0003f05270 */
[----:B------:R-:W-:Y:S05]  /*5720*/  @!P0 BRA `(.L_x_17760) ;  /* 0x0000004000008947 */ /* 0x000fea0003800000 */
[----:B------:R-:W-:-:S13]  /*5730*/  ISETP.NE.AND P0, PT, R0, 0x4, PT ;  /* 0x000000040000780c */ /* 0x000fda0003f05270 */
[----:B------:R-:W-:Y:S05]  /*5740*/  @P0 BRA `(.L_x_17757) ;  /* 0x00000b9000000947 */ /* 0x000fea0003800000 */
[----:B-1----:R0:W-:Y:S01]  /*5750*/  STG.E.64 [R8.64], R28 ;  /* 0x0000001c08007986 */ /* 0x0021e2000c101b24 */
[----:B------:R-:W-:Y:S05]  /*5760*/  BRA `(.L_x_17758) ;  /* 0x00000ce000007947 */ /* 0x000fea0003800000 */
.L_x_17760:
[----:B-1----:R0:W-:Y:S01]  /*5770*/  STG.E [R8.64], R28 ;  /* 0x0000001c08007986 */ /* 0x0021e2000c101924 */
[----:B------:R-:W-:Y:S05]  /*5780*/  BRA `(.L_x_17758) ;  /* 0x00000cc000007947 */ /* 0x000fea0003800000 */
.L_x_17759:
[----:B-1----:R0:W-:Y:S01]  /*5790*/  STG.E.U16 [R8.64], R28 ;  /* 0x0000001c08007986 */ /* 0x0021e2000c101524 */
[----:B------:R-:W-:Y:S05]  /*57a0*/  BRA `(.L_x_17758) ;  /* 0x00000ca000007947 */ /* 0x000fea0003800000 */
.L_x_17754:
[----:B------:R-:W-:-:S13]  /*57b0*/  ISETP.GT.AND P0, PT, R0, 0x6, PT ;  /* 0x000000060000780c */ /* 0x000fda0003f04270 */
[----:B------:R-:W-:Y:S05]  /*57c0*/  @P0 BRA `(.L_x_17761) ;  /* 0x000000b000000947 */ /* 0x000fea0003800000 */
[----:B------:R-:W-:-:S13]  /*57d0*/  ISETP.NE.AND P0, PT, R0, 0x5, PT ;  /* 0x000000050000780c */ /* 0x000fda0003f05270 */
[----:B------:R-:W-:Y:S05]  /*57e0*/  @!P0 BRA `(.L_x_17762) ;  /* 0x0000005000008947 */ /* 0x000fea0003800000 */
[----:B------:R-:W-:-:S13]  /*57f0*/  ISETP.NE.AND P0, PT, R0, 0x6, PT ;  /* 0x000000060000780c */ /* 0x000fda0003f05270 */
[----:B------:R-:W-:Y:S05]  /*5800*/  @P0 BRA `(.L_x_17757) ;  /* 0x00000ad000000947 */ /* 0x000fea0003800000 */
[----:B-1----:R-:W0:Y:S02]  /*5810*/  I2F.S64 R29, R28 ;  /* 0x0000001c001d7312 */ /* 0x002e240000301400 */
[----:B0-----:R0:W-:Y:S01]  /*5820*/  STG.E [R8.64], R29 ;  /* 0x0000001d08007986 */ /* 0x0011e2000c101924 */
[----:B------:R-:W-:Y:S05]  /*5830*/  BRA `(.L_x_17758) ;  /* 0x00000c1000007947 */ /* 0x000fea0003800000 */
.L_x_17762:
[----:B-1----:R-:W0:Y:S02]  /*5840*/  I2F.S64 R0, R28 ;  /* 0x0000001c00007312 */ /* 0x002e240000301400 */
[----:B0-----:R-:W-:-:S05]  /*5850*/  F2FP.PACK_AB R0, RZ, R0 ;  /* 0x00000000ff00723e */ /* 0x001fca00000000ff */
[----:B------:R0:W-:Y:S01]  /*5860*/  STG.E.U16 [R8.64], R0 ;  /* 0x0000000008007986 */ /* 0x0001e2000c101524 */
[----:B------:R-:W-:Y:S05]  /*5870*/  BRA `(.L_x_17758) ;  /* 0x00000bd000007947 */ /* 0x000fea0003800000 */
.L_x_17761:
[----:B------:R-:W-:-:S13]  /*5880*/  ISETP.NE.AND P0, PT, R0, 0x7, PT ;  /* 0x000000070000780c */ /* 0x000fda0003f05270 */
[----:B------:R-:W-:Y:S05]  /*5890*/  @!P0 BRA `(.L_x_17763) ;  /* 0x000000d000008947 */ /* 0x000fea0003800000 */
[----:B------:R-:W-:-:S13]  /*58a0*/  ISETP.NE.AND P0, PT, R0, 0x8, PT ;  /* 0x000000080000780c */ /* 0x000fda0003f05270 */
[----:B------:R-:W-:Y:S05]  /*58b0*/  @!P0 BRA `(.L_x_17764) ;  /* 0x0000006000008947 */ /* 0x000fea0003800000 */
[----:B------:R-:W-:-:S13]  /*58c0*/  ISETP.NE.AND P0, PT, R0, 0x9, PT ;  /* 0x000000090000780c */ /* 0x000fda0003f05270 */
[----:B------:R-:W-:Y:S05]  /*58d0*/  @P0 BRA `(.L_x_17757) ;  /* 0x00000a0000000947 */ /* 0x000fea0003800000 */
[----:B-1----:R-:W0:Y:S01]  /*58e0*/  I2F.S64 R4, R28 ;  /* 0x0000001c00047312 */ /* 0x002e220000301400 */
[----:B------:R-:W-:-:S05]  /*58f0*/  IMAD.MOV.U32 R5, RZ, RZ, RZ ;  /* 0x000000ffff057224 */ /* 0x000fca00078e00ff */
[----:B0-----:R0:W-:Y:S01]  /*5900*/  STG.E.64 [R8.64], R4 ;  /* 0x0000000408007986 */ /* 0x0011e2000c101b24 */
[----:B------:R-:W-:Y:S05]  /*5910*/  BRA `(.L_x_17758) ;  /* 0x00000b3000007947 */ /* 0x000fea0003800000 */
.L_x_17764:
[----:B-1----:R-:W0:Y:S02]  /*5920*/  I2F.S64 R28, R28 ;  /* 0x0000001c001c7312 */ /* 0x002e240000301400 */
[----:B0-----:R-:W-:-:S04]  /*5930*/  F2FP.PACK_AB R3, RZ, R28 ;  /* 0x0000001cff03723e */ /* 0x001fc800000000ff */
[----:B------:R-:W-:-:S05]  /*5940*/  PRMT R3, R3, 0x5410, RZ ;  /* 0x0000541003037816 */ /* 0x000fca00000000ff */
[----:B------:R0:W-:Y:S01]  /*5950*/  STG.E [R8.64], R3 ;  /* 0x0000000308007986 */ /* 0x0001e2000c101924 */
[----:B------:R-:W-:Y:S05]  /*5960*/  BRA `(.L_x_17758) ;  /* 0x00000ae000007947 */ /* 0x000fea0003800000 */
.L_x_17763:
[----:B-1----:R-:W0:Y:S02]  /*5970*/  I2F.F64.S64 R28, R28 ;  /* 0x0000001c001c7312 */ /* 0x002e240000301c00 */
[----:B0-----:R0:W-:Y:S01]  /*5980*/  STG.E.64 [R8.64], R28 ;  /* 0x0000001c08007986 */ /* 0x0011e2000c101b24 */
[----:B------:R-:W-:Y:S05]  /*5990*/  BRA `(.L_x_17758) ;  /* 0x00000ab000007947 */ /* 0x000fea0003800000 */
.L_x_17753:
        /* <DEDUP_REMOVED lines=8> */
[----:B-1----:R-:W-:-:S04]  /*5a20*/  ISETP.NE.U32.AND P0, PT, R28, RZ, PT ;  /* 0x000000ff1c00720c */ /* 0x002fc80003f05070 */
[----:B------:R-:W-:-:S04]  /*5a30*/  ISETP.NE.AND.EX P0, PT, R29, RZ, PT, P0 ;  /* 0x000000ff1d00720c */ /* 0x000fc80003f05300 */
[----:B------:R-:W-:-:S05]  /*5a40*/  SEL R3, RZ, 0x1, !P0 ;  /* 0x00000001ff037807 */ /* 0x000fca0004000000 */
[----:B------:R0:W-:Y:S01]  /*5a50*/  STG.E.U8 [R8.64], R3 ;  /* 0x0000000308007986 */ /* 0x0001e2000c101124 */
[----:B------:R-:W-:Y:S05]  /*5a60*/  BRA `(.L_x_17758) ;  /* 0x000009e000007947 */ /* 0x000fea0003800000 */
.L_x_17767:
[----:B-1----:R-:W0:Y:S01]  /*5a70*/  I2F.F64.S64 R4, R28 ;  /* 0x0000001c00047312 */ /* 0x002e220000301c00 */
[----:B------:R-:W-:-:S05]  /*5a80*/  CS2R R6, SRZ ;  /* 0x0000000000067805 */ /* 0x000fca000001ff00 */
[----:B0-----:R0:W-:Y:S01]  /*5a90*/  STG.E.128 [R8.64], R4 ;  /* 0x0000000408007986 */ /* 0x0011e2000c101d24 */
[----:B------:R-:W-:Y:S05]  /*5aa0*/  BRA `(.L_x_17758) ;  /* 0x000009a000007947 */ /* 0x000fea0003800000 */
.L_x_17766:
[----:B------:R-:W-:-:S13]  /*5ab0*/  ISETP.NE.AND P0, PT, R0, 0xf, PT ;  /* 0x0000000f0000780c */ /* 0x000fda0003f05270 */
[----:B------:R-:W-:Y:S05]  /*5ac0*/  @!P0 BRA `(.L_x_17768) ;  /* 0x000002d000008947 */ /* 0x000fea0003800000 */
[----:B------:R-:W-:-:S13]  /*5ad0*/  ISETP.NE.AND P0, PT, R0, 0x17, PT ;  /* 0x000000170000780c */ /* 0x000fda0003f05270 */
[----:B------:R-:W-:Y:S05]  /*5ae0*/  @!P0 BRA `(.L_x_17769) ;  /* 0x0000015000008947 */ /* 0x000fea0003800000 */
[----:B------:R-:W-:-:S13]  /*5af0*/  ISETP.NE.AND P0, PT, R0, 0x18, PT ;  /* 0x000000180000780c */ /* 0x000fda0003f05270 */
[----:B------:R-:W-:Y:S05]  /*5b00*/  @P0 BRA `(.L_x_17757) ;  /* 0x000007d000000947 */ /* 0x000fea0003800000 */
[----:B-1----:R-:W0:Y:S01]  /*5b10*/  I2F.S64 R29, R28 ;  /* 0x0000001c001d7312 */ /* 0x002e220000301400 */
        /* <DEDUP_REMOVED lines=14> */
.L_x_17771:
[----:B------:R-:W-:Y:S05]  /*5c00*/  BSYNC B0 ;  /* 0x0000000000007941 */ /* 0x000fea0003800000 */
.L_x_17770:
[----:B------:R-:W-:-:S05]  /*5c10*/  LOP3.LUT R5, R0, R5, RZ, 0xfc, !PT ;  /* 0x0000000500057212 */ /* 0x000fca00078efcff */
[----:B------:R0:W-:Y:S01]  /*5c20*/  STG.E.U8 [R8.64], R5 ;  /* 0x0000000508007986 */ /* 0x0001e2000c101124 */
[----:B------:R-:W-:Y:S05]  /*5c30*/  BRA `(.L_x_17758) ;  /* 0x0000081000007947 */ /* 0x000fea0003800000 */
.L_x_17769:
[----:B-1----:R-:W0:Y:S01]  /*5c40*/  I2F.S64 R29, R28 ;  /* 0x0000001c001d7312 */ /* 0x002e220000301400 */
        /* <DEDUP_REMOVED lines=12> */
.L_x_17773:
[----:B------:R-:W-:Y:S01]  /*5d10*/  IMAD.MOV.U32 R0, RZ, RZ, 0x7f ;  /* 0x0000007fff007424 */ /* 0x000fe200078e00ff */
[----:B------:R-:W-:-:S04]  /*5d20*/  ISETP.GT.U32.AND P0, PT, R3, 0x7f800000, PT ;  /* 0x7f8000000300780c */ /* 0x000fc80003f04070 */
[----:B------:R-:W-:-:S04]  /*5d30*/  SEL R0, R0, 0x7c, P0 ;  /* 0x0000007c00007807 */ /* 0x000fc80000000000 */
.L_x_17774:
[----:B------:R-:W-:Y:S05]  /*5d40*/  BSYNC B0 ;  /* 0x0000000000007941 */ /* 0x000fea0003800000 */
.L_x_17772:
[----:B------:R-:W-:-:S04]  /*5d50*/  LOP3.LUT R3, R29, 0x80000000, RZ, 0xc0, !PT ;  /* 0x800000001d037812 */ /* 0x000fc800078ec0ff */
[----:B------:R-:W-:-:S04]  /*5d60*/  SHF.R.U32.HI R3, RZ, 0x18, R3 ;  /* 0x00000018ff037819 */ /* 0x000fc80000011603 */
[----:B------:R-:W-:-:S05]  /*5d70*/  LOP3.LUT R3, R0, R3, RZ, 0xfc, !PT ;  /* 0x0000000300037212 */ /* 0x000fca00078efcff */
[----:B------:R0:W-:Y:S01]  /*5d80*/  STG.E.U8 [R8.64], R3 ;  /* 0x0000000308007986 */ /* 0x0001e2000c101124 */
[----:B------:R-:W-:Y:S05]  /*5d90*/  BRA `(.L_x_17758) ;  /* 0x000006b000007947 */ /* 0x000fea0003800000 */
.L_x_17768:
[----:B-1----:R-:W0:Y:S02]  /*5da0*/  I2F.S64 R0, R28 ;  /* 0x0000001c00007312 */ /* 0x002e240000301400 */
[----:B0-----:R-:W-:-:S05]  /*5db0*/  F2FP.BF16.PACK_AB R0, RZ, R0 ;  /* 0x00000000ff00723e */ /* 0x001fca00000010ff */
[----:B------:R0:W-:Y:S01]  /*5dc0*/  STG.E.U16 [R8.64], R0 ;  /* 0x0000000008007986 */ /* 0x0001e2000c101524 */
[----:B------:R-:W-:Y:S05]  /*5dd0*/  BRA `(.L_x_17758) ;  /* 0x0000067000007947 */ /* 0x000fea0003800000 */
.L_x_17765:
        /* <DEDUP_REMOVED lines=8> */
[----:B-1----:R0:W-:Y:S01]  /*5e60*/  STG.E.U16 [R8.64], R28 ;  /* 0x0000001c08007986 */ /* 0x0021e2000c101524 */
[----:B------:R-:W-:Y:S05]  /*5e70*/  BRA `(.L_x_17758) ;  /* 0x000005d000007947 */ /* 0x000fea0003800000 */
.L_x_17777:
[----:B-1----:R-:W0:Y:S01]  /*5e80*/  I2F.S64 R29, R28 ;  /* 0x0000001c001d7312 */ /* 0x002e220000301400 */
        /* <DEDUP_REMOVED lines=16> */
.L_x_17780:
[----:B------:R-:W-:-:S04]  /*5f90*/  LOP3.LUT R3, R29, 0x80000000, RZ, 0xc0, !PT ;  /* 0x800000001d037812 */ /* 0x000fc800078ec0ff */
[----:B------:R-:W-:-:S04]  /*5fa0*/  SHF.R.U32.HI R3, RZ, 0x18, R3 ;  /* 0x00000018ff037819 */ /* 0x000fc80000011603 */
[----:B------:R-:W-:-:S04]  /*5fb0*/  LOP3.LUT R0, R0, R3, RZ, 0xfc, !PT ;  /* 0x0000000300007212 */ /* 0x000fc800078efcff */
[----:B------:R-:W-:Y:S02]  /*5fc0*/  PRMT R4, R0, 0x7610, R4 ;  /* 0x0000761000047816 */ /* 0x000fe40000000004 */
.L_x_17779:
[----:B------:R-:W-:Y:S05]  /*5fd0*/  BSYNC B0 ;  /* 0x0000000000007941 */ /* 0x000fea0003800000 */
.L_x_17778:
[----:B------:R0:W-:Y:S01]  /*5fe0*/  STG.E.U8 [R8.64], R4 ;  /* 0x0000000408007986 */ /* 0x0001e2000c101124 */
[----:B------:R-:W-:Y:S05]  /*5ff0*/  BRA `(.L_x_17758) ;  /* 0x0000045000007947 */ /* 0x000fea0003800000 */
.L_x_17776:
        /* <DEDUP_REMOVED lines=17> */
.L_x_17783:
[----:B------:R-:W-:-:S04]  /*6110*/  LOP3.LUT R3, R29, 0x80000000, RZ, 0xc0, !PT ;  /* 0x800000001d037812 */ /* 0x000fc800078ec0ff */
[----:B------:R-:W-:-:S04]  /*6120*/  SHF.R.U32.HI R3, RZ, 0x18, R3 ;  /* 0x00000018ff037819 */ /* 0x000fc80000011603 */
[----:B------:R-:W-:-:S04]  /*6130*/  LOP3.LUT R0, R0, R3, RZ, 0xfc, !PT ;  /* 0x0000000300007212 */ /* 0x000fc800078efcff */
[----:B------:R-:W-:Y:S02]  /*6140*/  PRMT R4, R0, 0x7610, R4 ;  /* 0x0000761000047816 */ /* 0x000fe40000000004 */
.L_x_17782:
[----:B------:R-:W-:Y:S05]  /*6150*/  BSYNC B0 ;  /* 0x0000000000007941 */ /* 0x000fea0003800000 */
.L_x_17781:
[----:B------:R0:W-:Y:S01]  /*6160*/  STG.E.U8 [R8.64], R4 ;  /* 0x0000000408007986 */ /* 0x0001e2000c101124 */
[----:B------:R-:W-:Y:S05]  /*6170*/  BRA `(.L_x_17758) ;  /* 0x000002d000007947 */ /* 0x000fea0003800000 */
.L_x_17775:
[----:B------:R-:W-:-:S13]  /*6180*/  ISETP.NE.AND P0, PT, R0, 0x1c, PT ;  /* 0x0000001c0000780c */ /* 0x000fda0003f05270 */
[----:B------:R-:W-:Y:S05]  /*6190*/  @!P0 BRA `(.L_x_17784) ;  /* 0x000002a000008947 */ /* 0x000fea0003800000 */
[----:B------:R-:W-:-:S13]  /*61a0*/  ISETP.NE.AND P0, PT, R0, 0x1d, PT ;  /* 0x0000001d0000780c */ /* 0x000fda0003f05270 */
[----:B------:R-:W-:Y:S05]  /*61b0*/  @!P0 BRA `(.L_x_17785) ;  /* 0x0000026000008947 */ /* 0x000fea0003800000 */
[----:B------:R-:W-:-:S13]  /*61c0*/  ISETP.NE.AND P0, PT, R0, 0x2c, PT ;  /* 0x0000002c0000780c */ /* 0x000fda0003f05270 */
[----:B------:R-:W-:Y:S05]  /*61d0*/  @P0 BRA `(.L_x_17757) ;  /* 0x0000010000000947 */ /* 0x000fea0003800000 */
[----:B-1----:R-:W0:Y:S01]  /*61e0*/  I2F.S64 R28, R28 ;  /* 0x0000001c001c7312 */ /* 0x002e220000301400 */
        /* <DEDUP_REMOVED lines=15> */
.L_x_17757:
        /* <DEDUP_REMOVED lines=19> */
[----:B------:R-:W-:Y:S05]  /*6410*/  BRA `(.L_x_17758) ;  /* 0x0000003000007947 */ /* 0x000fea0003800000 */
.L_x_17785:
[----:B-1----:R0:W-:Y:S01]  /*6420*/  STG.E.64 [R8.64], R28 ;  /* 0x0000001c08007986 */ /* 0x0021e2000c101b24 */
[----:B------:R-:W-:Y:S05]  /*6430*/  BRA `(.L_x_17758) ;  /* 0x0000001000007947 */ /* 0x000fea0003800000 */
.L_x_17784:
[----:B-1----:R0:W-:Y:S02]  /*6440*/  STG.E [R8.64], R28 ;  /* 0x0000001c08007986 */ /* 0x0021e4000c101924 */
.L_x_17758:
        /* <DEDUP_REMOVED lines=19> */
[----:B--2---:R0:W-:Y:S01]  /*6580*/  STG.E.U8 [R8.64], R18 ;  /* 0x0000001208007986 */ /* 0x0041e2000c101124 */
[----:B------:R-:W-:Y:S05]  /*6590*/  BRA `(.L_x_17791) ;  /* 0x00000d8000007947 */ /* 0x000fea0003800000 */
.L_x_17789:
[----:B--2---:R0:W-:Y:S01]  /*65a0*/  STG.E.U8 [R8.64], R18 ;  /* 0x0000001208007986 */ /* 0x0041e2000c101124 */
[----:B------:R-:W-:Y:S05]  /*65b0*/  BRA `(.L_x_17791) ;  /* 0x00000d6000007947 */ /* 0x000fea0003800000 */
.L_x_17788:
[----:B------:R-:W-:-:S13]  /*65c0*/  ISETP.NE.AND P0, PT, R0, 0x2, PT ;  /* 0x000000020000780c */ /* 0x000fda0003f05270 */
[----:B------:R-:W-:Y:S05]  /*65d0*/  @!P0 BRA `(.L_x_17792) ;  /* 0x0000008000008947 */ /* 0x000fea0003800000 */
[----:B------:R-:W-:-:S13]  /*65e0*/  ISETP.NE.AND P0, PT, R0, 0x3, PT ;  /* 0x000000030000780c */ /* 0x000fda0003f05270 */
[----:B------:R-:W-:Y:S05]  /*65f0*/  @!P0 BRA `(.L_x_17793) ;  /* 0x0000004000008947 */ /* 0x000fea0003800000 */
[----:B------:R-:W-:-:S13]  /*6600*/  ISETP.NE.AND P0, PT, R0, 0x4, PT ;  /* 0x000000040000780c */ /* 0x000fda0003f05270 */
[----:B------:R-:W-:Y:S05]  /*6610*/  @P0 BRA `(.L_x_17790) ;  /* 0x00000b9000000947 */ /* 0x000fea0003800000 */
[----:B--2---:R0:W-:Y:S01]  /*6620*/  STG.E.64 [R8.64], R18 ;  /* 0x0000001208007986 */ /* 0x0041e2000c101b24 */
[----:B------:R-:W-:Y:S05]  /*6630*/  BRA `(.L_x_17791) ;  /* 0x00000ce000007947 */ /* 0x000fea0003800000 */
.L_x_17793:
[----:B--2---:R0:W-:Y:S01]  /*6640*/  STG.E [R8.64], R18 ;  /* 0x0000001208007986 */ /* 0x0041e2000c101924 */
[----:B------:R-:W-:Y:S05]  /*6650*/  BRA `(.L_x_17791) ;  /* 0x00000cc000007947 */ /* 0x000fea0003800000 */
.L_x_17792:
[----:B--2---:R0:W-:Y:S01]  /*6660*/  STG.E.U16 [R8.64], R18 ;  /* 0x0000001208007986 */ /* 0x0041e2000c101524 */
[----:B------:R-:W-:Y:S05]  /*6670*/  BRA `(.L_x_17791) ;  /* 0x00000ca000007947 */ /* 0x000fea0003800000 */
.L_x_17787:
[----:B------:R-:W-:-:S13]  /*6680*/  ISETP.GT.AND P0, PT, R0, 0x6, PT ;  /* 0x000000060000780c */ /* 0x000fda0003f04270 */
[----:B------:R-:W-:Y:S05]  /*6690*/  @P0 BRA `(.L_x_17794) ;  /* 0x000000b000000947 */ /* 0x000fea0003800000 */
[----:B------:R-:W-:-:S13]  /*66a0*/  ISETP.NE.AND P0, PT, R0, 0x5, PT ;  /* 0x000000050000780c */ /* 0x000fda0003f05270 */
[----:B------:R-:W-:Y:S05]  /*66b0*/  @!P0 BRA `(.L_x_17795) ;  /* 0x0000005000008947 */ /* 0x000fea0003800000 */
[----:B------:R-:W-:-:S13]  /*66c0*/  ISETP.NE.AND P0, PT, R0, 0x6, PT ;  /* 0x000000060000780c */ /* 0x000fda0003f05270 */
[----:B------:R-:W-:Y:S05]  /*66d0*/  @P0 BRA `(.L_x_17790) ;  /* 0x00000ad000000947 */ /* 0x000fea0003800000 */
[----:B--2---:R-:W0:Y:S02]  /*66e0*/  I2F.S64 R19, R18 ;  /* 0x0000001200137312 */ /* 0x004e240000301400 */
[----:B0-----:R0:W-:Y:S01]  /*66f0*/  STG.E [R8.64], R19 ;  /* 0x0000001308007986 */ /* 0x0011e2000c101924 */
[----:B------:R-:W-:Y:S05]  /*6700*/  BRA `(.L_x_17791) ;  /* 0x00000c1000007947 */ /* 0x000fea0003800000 */
.L_x_17795:
[----:B--2---:R-:W0:Y:S02]  /*6710*/  I2F.S64 R0, R18 ;  /* 0x0000001200007312 */ /* 0x004e240000301400 */
[----:B0-----:R-:W-:-:S05]  /*6720*/  F2FP.PACK_AB R0, RZ, R0 ;  /* 0x00000000ff00723e */ /* 0x001fca00000000ff */
[----:B------:R0:W-:Y:S01]  /*6730*/  STG.E.U16 [R8.64], R0 ;  /* 0x0000000008007986 */ /* 0x0001e2000c101524 */
[----:B------:R-:W-:Y:S05]  /*6740*/  BRA `(.L_x_17791) ;  /* 0x00000bd000007947 */ /* 0x000fea0003800000 */
.L_x_17794:
[----:B------:R-:W-:-:S13]  /*6750*/  ISETP.NE.AND P0, PT, R0, 0x7, PT ;  /* 0x000000070000780c */ /* 0x000fda0003f05270 */
[----:B------:R-:W-:Y:S05]  /*6760*/  @!P0 BRA `(.L_x_17796) ;  /* 0x000000d000008947 */ /* 0x000fea0003800000 */
[----:B------:R-:W-:-:S13]  /*6770*/  ISETP.NE.AND P0, PT, R0, 0x8, PT ;  /* 0x000000080000780c */ /* 0x000fda0003f05270 */
[----:B------:R-:W-:Y:S05]  /*6780*/  @!P0 BRA `(.L_x_17797) ;  /* 0x0000006000008947 */ /* 0x000fea0003800000 */
[----:B------:R-:W-:-:S13]  /*6790*/  ISETP.NE.AND P0, PT, R0, 0x9, PT ;  /* 0x000000090000780c */ /* 0x000fda0003f05270 */
[----:B------:R-:W-:Y:S05]  /*67a0*/  @P0 BRA `(.L_x_17790) ;  /* 0x00000a0000000947 */ /* 0x000fea0003800000 */
[----:B--2---:R-:W0:Y:S01]  /*67b0*/  I2F.S64 R4, R18 ;  /* 0x0000001200047312 */ /* 0x004e220000301400 */
[----:B------:R-:W-:-:S05]  /*67c0*/  IMAD.MOV.U32 R5, RZ, RZ, RZ ;  /* 0x000000ffff057224 */ /* 0x000fca00078e00ff */
[----:B0-----:R0:W-:Y:S01]  /*67d0*/  STG.E.64 [R8.64], R4 ;  /* 0x0000000408007986 */ /* 0x0011e2000c101b24 */
[----:B------:R-:W-:Y:S05]  /*67e0*/  BRA `(.L_x_17791) ;  /* 0x00000b3000007947 */ /* 0x000fea0003800000 */
.L_x_17797:
[----:B--2---:R-:W0:Y:S02]  /*67f0*/  I2F.S64 R18, R18 ;  /* 0x0000001200127312 */ /* 0x004e240000301400 */
[----:B0-----:R-:W-:-:S04]  /*6800*/  F2FP.PACK_AB R3, RZ, R18 ;  /* 0x00000012ff03723e */ /* 0x001fc800000000ff */
[----:B------:R-:W-:-:S05]  /*6810*/  PRMT R3, R3, 0x5410, RZ ;  /* 0x0000541003037816 */ /* 0x000fca00000000ff */
[----:B------:R0:W-:Y:S01]  /*6820*/  STG.E [R8.64], R3 ;  /* 0x0000000308007986 */ /* 0x0001e2000c101924 */
[----:B------:R-:W-:Y:S05]  /*6830*/  BRA `(.L_x_17791) ;  /* 0x00000ae000007947 */ /* 0x000fea0003800000 */
.L_x_17796:
[----:B--2---:R-:W0:Y:S02]  /*6840*/  I2F.F64.S64 R18, R18 ;  /* 0x0000001200127312 */ /* 0x004e240000301c00 */
[----:B0-----:R0:W-:Y:S01]  /*6850*/  STG.E.64 [R8.64], R18 ;  /* 0x0000001208007986 */ /* 0x0011e2000c101b24 */
[----:B------:R-:W-:Y:S05]  /*6860*/  BRA `(.L_x_17791) ;  /* 0x00000ab000007947 */ /* 0x000fea0003800000 */
.L_x_17786:
        /* <DEDUP_REMOVED lines=8> */
[----:B--2---:R-:W-:-:S04]  /*68f0*/  ISETP.NE.U32.AND P0, PT, R18, RZ, PT ;  /* 0x000000ff1200720c */ /* 0x004fc80003f05070 */
[----:B------:R-:W-:-:S04]  /*6900*/  ISETP.NE.AND.EX P0, PT, R19, RZ, PT, P0 ;  /* 0x000000ff1300720c */ /* 0x000fc80003f05300 */
[----:B------:R-:W-:-:S05]  /*6910*/  SEL R3, RZ, 0x1, !P0 ;  /* 0x00000001ff037807 */ /* 0x000fca0004000000 */
[----:B------:R0:W-:Y:S01]  /*6920*/  STG.E.U8 [R8.64], R3 ;  /* 0x0000000308007986 */ /* 0x0001e2000c101124 */
[----:B------:R-:W-:Y:S05]  /*6930*/  BRA `(.L_x_17791) ;  /* 0x000009e000007947 */ /* 0x000fea0003800000 */
.L_x_17800:
[----:B--2---:R-:W0:Y:S01]  /*6940*/  I2F.F64.S64 R4, R18 ;  /* 0x0000001200047312 */ /* 0x004e220000301c00 */
[----:B------:R-:W-:-:S05]  /*6950*/  CS2R R6, SRZ ;  /* 0x0000000000067805 */ /* 0x000fca000001ff00 */
[----:B0-----:R0:W-:Y:S01]  /*6960*/  STG.E.128 [R8.64], R4 ;  /* 0x0000000408007986 */ /* 0x0011e2000c101d24 */
[----:B------:R-:W-:Y:S05]  /*6970*/  BRA `(.L_x_17791) ;  /* 0x000009a000007947 */ /* 0x000fea0003800000 */
.L_x_17799:
[----:B------:R-:W-:-:S13]  /*6980*/  ISETP.NE.AND P0, PT, R0, 0xf, PT ;  /* 0x0000000f0000780c */ /* 0x000fda0003f05270 */
[----:B------:R-:W-:Y:S05]  /*6990*/  @!P0 BRA `(.L_x_17801) ;  /* 0x000002d000008947 */ /* 0x000fea0003800000 */
[----:B------:R-:W-:-:S13]  /*69a0*/  ISETP.NE.AND P0, PT, R0, 0x17, PT ;  /* 0x000000170000780c */ /* 0x000fda0003f05270 */
[----:B------:R-:W-:Y:S05]  /*69b0*/  @!P0 BRA `(.L_x_17802) ;  /* 0x0000015000008947 */ /* 0x000fea0003800000 */
[----:B------:R-:W-:-:S13]  /*69c0*/  ISETP.NE.AND P0, PT, R0, 0x18, PT ;  /* 0x000000180000780c */ /* 0x000fda0003f05270 */
[----:B------:R-:W-:Y:S05]  /*69d0*/  @P0 BRA `(.L_x_17790) ;  /* 0x000007d000000947 */ /* 0x000fea0003800000 */
[----:B--2---:R-:W0:Y:S01]  /*69e0*/  I2F.S64 R19, R18 ;  /* 0x0000001200137312 */ /* 0x004e220000301400 */
        /* <DEDUP_REMOVED lines=14> */
.L_x_17804:
[----:B------:R-:W-:Y:S05]  /*6ad0*/  BSYNC B0 ;  /* 0x0000000000007941 */ /* 0x000fea0003800000 */
.L_x_17803:
[----:B------:R-:W-:-:S05]  /*6ae0*/  LOP3.LUT R5, R0, R5, RZ, 0xfc, !PT ;  /* 0x0000000500057212 */ /* 0x000fca00078efcff */
[----:B------:R0:W-:Y:S01]  /*6af0*/  STG.E.U8 [R8.64], R5 ;  /* 0x0000000508007986 */ /* 0x0001e2000c101124 */
[----:B------:R-:W-:Y:S05]  /*6b00*/  BRA `(.L_x_17791) ;  /* 0x0000081000007947 */ /* 0x000fea0003800000 */
.L_x_17802:
[----:B--2---:R-:W0:Y:S01]  /*6b10*/  I2F.S64 R19, R18 ;  /* 0x0000001200137312 */ /* 0x004e220000301400 */
        /* <DEDUP_REMOVED lines=12> */
.L_x_17806:
[----:B------:R-:W-:Y:S01]  /*6be0*/  IMAD.MOV.U32 R0, RZ, RZ, 0x7f ;  /* 0x0000007fff007424 */ /* 0x000fe200078e00ff */
[----:B------:R-:W-:-:S04]  /*6bf0*/  ISETP.GT.U32.AND P0, PT, R3, 0x7f800000, PT ;  /* 0x7f8000000300780c */ /* 0x000fc80003f04070 */
[----:B------:R-:W-:-:S04]  /*6c00*/  SEL R0, R0, 0x7c, P0 ;  /* 0x0000007c00007807 */ /* 0x000fc80000000000 */
.L_x_17807:
[----:B------:R-:W-:Y:S05]  /*6c10*/  BSYNC B0 ;  /* 0x0000000000007941 */ /* 0x000fea0003800000 */
.L_x_17805:
[----:B------:R-:W-:-:S04]  /*6c20*/  LOP3.LUT R3, R19, 0x80000000, RZ, 0xc0, !PT ;  /* 0x8000000013037812 */ /* 0x000fc800078ec0ff */
[----:B------:R-:W-:-:S04]  /*6c30*/  SHF.R.U32.HI R3, RZ, 0x18, R3 ;  /* 0x00000018ff037819 */ /* 0x000fc80000011603 */
[----:B------:R-:W-:-:S05]  /*6c40*/  LOP3.LUT R3, R0, R3, RZ, 0xfc, !PT ;  /* 0x0000000300037212 */ /* 0x000fca00078efcff */
[----:B------:R0:W-:Y:S01]  /*6c50*/  STG.E.U8 [R8.64], R3 ;  /* 0x0000000308007986 */ /* 0x0001e2000c101124 */
[----:B------:R-:W-:Y:S05]  /*6c60*/  BRA `(.L_x_17791) ;  /* 0x000006b000007947 */ /* 0x000fea0003800000 */
.L_x_17801:
[----:B--2---:R-:W0:Y:S02]  /*6c70*/  I2F.S64 R0, R18 ;  /* 0x0000001200007312 */ /* 0x004e240000301400 */
[----:B0-----:R-:W-:-:S05]  /*6c80*/  F2FP.BF16.PACK_AB R0, RZ, R0 ;  /* 0x00000000ff00723e */ /* 0x001fca00000010ff */
[----:B------:R0:W-:Y:S01]  /*6c90*/  STG.E.U16 [R8.64], R0 ;  /* 0x0000000008007986 */ /* 0x0001e2000c101524 */
[----:B------:R-:W-:Y:S05]  /*6ca0*/  BRA `(.L_x_17791) ;  /* 0x0000067000007947 */ /* 0x000fea0003800000 */
.L_x_17798:
        /* <DEDUP_REMOVED lines=8> */
[----:B--2---:R0:W-:Y:S01]  /*6d30*/  STG.E.U16 [R8.64], R18 ;  /* 0x0000001208007986 */ /* 0x0041e2000c101524 */
[----:B------:R-:W-:Y:S05]  /*6d40*/  BRA `(.L_x_17791) ;  /* 0x000005d000007947 */ /* 0x000fea0003800000 */
.L_x_17810:
[----:B--2---:R-:W0:Y:S01]  /*6d50*/  I2F.S64 R19, R18 ;  /* 0x0000001200137312 */ /* 0x004e220000301400 */
        /* <DEDUP_REMOVED lines=16> */
.L_x_17813:
[----:B------:R-:W-:-:S04]  /*6e60*/  LOP3.LUT R3, R19, 0x80000000, RZ, 0xc0, !PT ;  /* 0x8000000013037812 */ /* 0x000fc800078ec0ff */
[----:B------:R-:W-:-:S04]  /*6e70*/  SHF.R.U32.HI R3, RZ, 0x18, R3 ;  /* 0x00000018ff037819 */ /* 0x000fc80000011603 */
[----:B------:R-:W-:-:S04]  /*6e80*/  LOP3.LUT R0, R0, R3, RZ, 0xfc, !PT ;  /* 0x0000000300007212 */ /* 0x000fc800078efcff */
[----:B------:R-:W-:Y:S02]  /*6e90*/  PRMT R4, R0, 0x7610, R4 ;  /* 0x0000761000047816 */ /* 0x000fe40000000004 */
.L_x_17812:
[----:B------:R-:W-:Y:S05]  /*6ea0*/  BSYNC B0 ;  /* 0x0000000000007941 */ /* 0x000fea0003800000 */
.L_x_17811:
[----:B------:R0:W-:Y:S01]  /*6eb0*/  STG.E.U8 [R8.64], R4 ;  /* 0x0000000408007986 */ /* 0x0001e2000c101124 */
[----:B------:R-:W-:Y:S05]  /*6ec0*/  BRA `(.L_x_17791) ;  /* 0x0000045000007947 */ /* 0x000fea0003800000 */
.L_x_17809:
        /* <DEDUP_REMOVED lines=17> */
.L_x_17816:
[----:B------:R-:W-:-:S04]  /*6fe0*/  LOP3.LUT R3, R19, 0x80000000, RZ, 0xc0, !PT ;  /* 0x8000000013037812 */ /* 0x000fc800078ec0ff */
[----:B------:R-:W-:-:S04]  /*6ff0*/  SHF.R.U32.HI R3, RZ, 0x18, R3 ;  /* 0x00000018ff037819 */ /* 0x000fc80000011603 */
[----:B------:R-:W-:-:S04]  /*7000*/  LOP3.LUT R0, R0, R3, RZ, 0xfc, !PT ;  /* 0x0000000300007212 */ /* 0x000fc800078efcff */
[----:B------:R-:W-:Y:S02]  /*7010*/  PRMT R4, R0, 0x7610, R4 ;  /* 0x0000761000047816 */ /* 0x000fe40000000004 */
.L_x_17815:
[----:B------:R-:W-:Y:S05]  /*7020*/  BSYNC B0 ;  /* 0x0000000000007941 */ /* 0x000fea0003800000 */
.L_x_17814:
[----:B------:R0:W-:Y:S01]  /*7030*/  STG.E.U8 [R8.64], R4 ;  /* 0x0000000408007986 */ /* 0x0001e2000c101124 */
[----:B------:R-:W-:Y:S05]  /*7040*/  BRA `(.L_x_17791) ;  /* 0x000002d000007947 */ /* 0x000fea0003800000 */
.L_x_17808:
[----:B------:R-:W-:-:S13]  /*7050*/  ISETP.NE.AND P0, PT, R0, 0x1c, PT ;  /* 0x0000001c0000780c */ /* 0x000fda0003f05270 */
[----:B------:R-:W-:Y:S05]  /*7060*/  @!P0 BRA `(.L_x_17817) ;  /* 0x000002a000008947 */ /* 0x000fea0003800000 */
[----:B------:R-:W-:-:S13]  /*7070*/  ISETP.NE.AND P0, PT, R0, 0x1d, PT ;  /* 0x0000001d0000780c */ /* 0x000fda0003f05270 */
[----:B------:R-:W-:Y:S05]  /*7080*/  @!P0 BRA `(.L_x_17818) ;  /* 0x0000026000008947 */ /* 0x000fea0003800000 */
[----:B------:R-:W-:-:S13]  /*7090*/  ISETP.NE.AND P0, PT, R0, 0x2c, PT ;  /* 0x0000002c0000780c */ /* 0x000fda0003f05270 */
[----:B------:R-:W-:Y:S05]  /*70a0*/  @P0 BRA `(.L_x_17790) ;  /* 0x0000010000000947 */ /* 0x000fea0003800000 */
[----:B--2---:R-:W0:Y:S01]  /*70b0*/  I2F.S64 R18, R18 ;  /* 0x0000001200127312 */ /* 0x004e220000301400 */
        /* <DEDUP_REMOVED lines=15> */
.L_x_17790:
        /* <DEDUP_REMOVED lines=11> */
[----:B--2---:R-:W-:Y:S01]  /*7260*/  LEPC R18 ;  /* 0x000000000012734e */ /* 0x004fe20000000000 */
        /* <DEDUP_REMOVED lines=8> */
.L_x_17818:
[----:B--2---:R0:W-:Y:S01]  /*72f0*/  STG.E.64 [R8.64], R18 ;  /* 0x0000001208007986 */ /* 0x0041e2000c101b24 */
[----:B------:R-:W-:Y:S05]  /*7300*/  BRA `(.L_x_17791) ;  /* 0x0000001000007947 */ /* 0x000fea0003800000 */
.L_x_17817:
[----:B--2---:R0:W-:Y:S02]  /*7310*/  STG.E [R8.64], R18 ;  /* 0x0000001208007986 */ /* 0x0041e4000c101924 */
.L_x_17791:
[----:B------:R-:W-:Y:S02]  /*7320*/  IADD3 R27, R27, 0x80, RZ ;  /* 0x000000801b1b7810 */ /* 0x000fe40007ffe0ff */
.L_x_17752:
[----:B------:R-:W-:Y:S05]  /*7330*/  BSYNC B6 ;  /* 0x0000000000067941 */ /* 0x000fea0003800000 */
.L_x_17751:
        /* <DEDUP_REMOVED lines=17> */
[----:B---3--:R-:W-:Y:S01]  /*7450*/  STG.E.U8 [R2.64], R16 ;  /* 0x0000001002007986 */ /* 0x008fe2000c101124 */
[----:B------:R-:W-:Y:S05]  /*7460*/  EXIT ;  /* 0x000000000000794d */ /* 0x000fea0003800000 */
.L_x_17822:
[----:B---3--:R-:W-:Y:S01]  /*7470*/  STG.E.U8 [R2.64], R16 ;  /* 0x0000001002007986 */ /* 0x008fe2000c101124 */
[----:B------:R-:W-:Y:S05]  /*7480*/  EXIT ;  /* 0x000000000000794d */ /* 0x000fea0003800000 */
.L_x_17821:
[----:B------:R-:W-:-:S13]  /*7490*/  ISETP.NE.AND P0, PT, R0, 0x2, PT ;  /* 0x000000020000780c */ /* 0x000fda0003f05270 */
[----:B------:R-:W-:Y:S05]  /*74a0*/  @!P0 BRA `(.L_x_17824) ;  /* 0x0000008000008947 */ /* 0x000fea0003800000 */
[----:B------:R-:W-:-:S13]  /*74b0*/  ISETP.NE.AND P0, PT, R0, 0x3, PT ;  /* 0x000000030000780c */ /* 0x000fda0003f05270 */
[----:B------:R-:W-:Y:S05]  /*74c0*/  @!P0 BRA `(.L_x_17825) ;  /* 0x0000004000008947 */ /* 0x000fea0003800000 */
[----:B------:R-:W-:-:S13]  /*74d0*/  ISETP.NE.AND P0, PT, R0, 0x4, PT ;  /* 0x000000040000780c */ /* 0x000fda0003f05270 */
[----:B------:R-:W-:Y:S05]  /*74e0*/  @P0 BRA `(.L_x_17823) ;  /* 0x00000b9000000947 */ /* 0x000fea0003800000 */
[----:B---3--:R-:W-:Y:S01]  /*74f0*/  STG.E.64 [R2.64], R16 ;  /* 0x0000001002007986 */ /* 0x008fe2000c101b24 */
[----:B------:R-:W-:Y:S05]  /*7500*/  EXIT ;  /* 0x000000000000794d */ /* 0x000fea0003800000 */
.L_x_17825:
[----:B---3--:R-:W-:Y:S01]  /*7510*/  STG.E [R2.64], R16 ;  /* 0x0000001002007986 */ /* 0x008fe2000c101924 */
[----:B------:R-:W-:Y:S05]  /*7520*/  EXIT ;  /* 0x000000000000794d */ /* 0x000fea0003800000 */
.L_x_17824:
[----:B---3--:R-:W-:Y:S01]  /*7530*/  STG.E.U16 [R2.64], R16 ;  /* 0x0000001002007986 */ /* 0x008fe2000c101524 */
[----:B------:R-:W-:Y:S05]  /*7540*/  EXIT ;  /* 0x000000000000794d */ /* 0x000fea0003800000 */
.L_x_17820:
[----:B------:R-:W-:-:S13]  /*7550*/  ISETP.GT.AND P0, PT, R0, 0x6, PT ;  /* 0x000000060000780c */ /* 0x000fda0003f04270 */
[----:B------:R-:W-:Y:S05]  /*7560*/  @P0 BRA `(.L_x_17826) ;  /* 0x000000b000000947 */ /* 0x000fea0003800000 */
[----:B------:R-:W-:-:S13]  /*7570*/  ISETP.NE.AND P0, PT, R0, 0x5, PT ;  /* 0x000000050000780c */ /* 0x000fda0003f05270 */
[----:B------:R-:W-:Y:S05]  /*7580*/  @!P0 BRA `(.L_x_17827) ;  /* 0x0000005000008947 */ /* 0x000fea0003800000 */
[----:B------:R-:W-:-:S13]  /*7590*/  ISETP.NE.AND P0, PT, R0, 0x6, PT ;  /* 0x000000060000780c */ /* 0x000fda0003f05270 */
[----:B------:R-:W-:Y:S05]  /*75a0*/  @P0 BRA `(.L_x_17823) ;  /* 0x00000ad000000947 */ /* 0x000fea0003800000 */
[----:B---3--:R-:W0:Y:S02]  /*75b0*/  I2F.S64 R17, R16 ;  /* 0x0000001000117312 */ /* 0x008e240000301400 */
[----:B0-----:R-:W-:Y:S01]  /*75c0*/  STG.E [R2.64], R17 ;  /* 0x0000001102007986 */ /* 0x001fe2000c101924 */
[----:B------:R-:W-:Y:S05]  /*75d0*/  EXIT ;  /* 0x000000000000794d */ /* 0x000fea0003800000 */
.L_x_17827:
[----:B---3--:R-:W0:Y:S02]  /*75e0*/  I2F.S64 R0, R16 ;  /* 0x0000001000007312 */ /* 0x008e240000301400 */
[----:B0-----:R-:W-:-:S05]  /*75f0*/  F2FP.PACK_AB R0, RZ, R0 ;  /* 0x00000000ff00723e */ /* 0x001fca00000000ff */
[----:B------:R-:W-:Y:S01]  /*7600*/  STG.E.U16 [R2.64], R0 ;  /* 0x0000000002007986 */ /* 0x000fe2000c101524 */
[----:B------:R-:W-:Y:S05]  /*7610*/  EXIT ;  /* 0x000000000000794d */ /* 0x000fea0003800000 */
.L_x_17826:
        /* <DEDUP_REMOVED lines=8> */
[----:B0-----:R-:W-:Y:S01]  /*76a0*/  STG.E.64 [R2.64], R4 ;  /* 0x0000000402007986 */ /* 0x001fe2000c101b24 */
[----:B------:R-:W-:Y:S05]  /*76b0*/  EXIT ;  /* 0x000000000000794d */ /* 0x000fea0003800000 */
.L_x_17829:
[----:B---3--:R-:W0:Y:S02]  /*76c0*/  I2F.S64 R16, R16 ;  /* 0x0000001000107312 */ /* 0x008e240000301400 */
[----:B0-----:R-:W-:-:S04]  /*76d0*/  F2FP.PACK_AB R5, RZ, R16 ;  /* 0x00000010ff05723e */ /* 0x001fc800000000ff */
[----:B------:R-:W-:-:S05]  /*76e0*/  PRMT R5, R5, 0x5410, RZ ;  /* 0x0000541005057816 */ /* 0x000fca00000000ff */
[----:B------:R-:W-:Y:S01]  /*76f0*/  STG.E [R2.64], R5 ;  /* 0x0000000502007986 */ /* 0x000fe2000c101924 */
[----:B------:R-:W-:Y:S05]  /*7700*/  EXIT ;  /* 0x000000000000794d */ /* 0x000fea0003800000 */
.L_x_17828:
[----:B---3--:R-:W0:Y:S02]  /*7710*/  I2F.F64.S64 R16, R16 ;  /* 0x0000001000107312 */ /* 0x008e240000301c00 */
[----:B0-----:R-:W-:Y:S01]  /*7720*/  STG.E.64 [R2.64], R16 ;  /* 0x0000001002007986 */ /* 0x001fe2000c101b24 */
[----:B------:R-:W-:Y:S05]  /*7730*/  EXIT ;  /* 0x000000000000794d */ /* 0x000fea0003800000 */
.L_x_17819:
        /* <DEDUP_REMOVED lines=11> */
[----:B------:R-:W-:Y:S01]  /*77f0*/  STG.E.U8 [R2.64], R5 ;  /* 0x0000000502007986 */ /* 0x000fe2000c101124 */
[----:B------:R-:W-:Y:S05]  /*7800*/  EXIT ;  /* 0x000000000000794d */ /* 0x000fea0003800000 */
.L_x_17832:
[----:B---3--:R-:W0:Y:S01]  /*7810*/  I2F.F64.S64 R16, R16 ;  /* 0x0000001000107312 */ /* 0x008e220000301c00 */
[----:B--2---:R-:W-:-:S05]  /*7820*/  CS2R R18, SRZ ;  /* 0x0000000000127805 */ /* 0x004fca000001ff00 */
[----:B0-----:R-:W-:Y:S01]  /*7830*/  STG.E.128 [R2.64], R16 ;  /* 0x0000001002007986 */ /* 0x001fe2000c101d24 */
[----:B------:R-:W-:Y:S05]  /*7840*/  EXIT ;  /* 0x000000000000794d */ /* 0x000fea0003800000 */
.L_x_17831:
        /* <DEDUP_REMOVED lines=21> */
.L_x_17836:
[----:B------:R-:W-:Y:S05]  /*79a0*/  BSYNC B0 ;  /* 0x0000000000007941 */ /* 0x000fea0003800000 */
.L_x_17835:
[----:B------:R-:W-:-:S05]  /*79b0*/  LOP3.LUT R5, R0, R5, RZ, 0xfc, !PT ;  /* 0x0000000500057212 */ /* 0x000fca00078efcff */
[----:B------:R-:W-:Y:S01]  /*79c0*/  STG.E.U8 [R2.64], R5 ;  /* 0x0000000502007986 */ /* 0x000fe2000c101124 */
[----:B------:R-:W-:Y:S05]  /*79d0*/  EXIT ;  /* 0x000000000000794d */ /* 0x000fea0003800000 */
.L_x_17834:
        /* <DEDUP_REMOVED lines=13> */
.L_x_17838:
[----:B------:R-:W-:Y:S01]  /*7ab0*/  IMAD.MOV.U32 R0, RZ, RZ, 0x7f ;  /* 0x0000007fff007424 */ /* 0x000fe200078e00ff */
[----:B------:R-:W-:-:S04]  /*7ac0*/  ISETP.GT.U32.AND P0, PT, R4, 0x7f800000, PT ;  /* 0x7f8000000400780c */ /* 0x000fc80003f04070 */
[----:B------:R-:W-:-:S04]  /*7ad0*/  SEL R0, R0, 0x7c, P0 ;  /* 0x0000007c00007807 */ /* 0x000fc80000000000 */
.L_x_17839:
[----:B------:R-:W-:Y:S05]  /*7ae0*/  BSYNC B0 ;  /* 0x0000000000007941 */ /* 0x000fea0003800000 */
.L_x_17837:
[----:B------:R-:W-:-:S04]  /*7af0*/  LOP3.LUT R4, R17, 0x80000000, RZ, 0xc0, !PT ;  /* 0x8000000011047812 */ /* 0x000fc800078ec0ff */
[----:B------:R-:W-:-:S04]  /*7b00*/  SHF.R.U32.HI R5, RZ, 0x18, R4 ;  /* 0x00000018ff057819 */ /* 0x000fc80000011604 */
[----:B------:R-:W-:-:S05]  /*7b10*/  LOP3.LUT R5, R0, R5, RZ, 0xfc, !PT ;  /* 0x0000000500057212 */ /* 0x000fca00078efcff */
[----:B------:R-:W-:Y:S01]  /*7b20*/  STG.E.U8 [R2.64], R5 ;  /* 0x0000000502007986 */ /* 0x000fe2000c101124 */
[----:B------:R-:W-:Y:S05]  /*7b30*/  EXIT ;  /* 0x000000000000794d */ /* 0x000fea0003800000 */
.L_x_17833:
[----:B---3--:R-:W0:Y:S02]  /*7b40*/  I2F.S64 R0, R16 ;  /* 0x0000001000007312 */ /* 0x008e240000301400 */
[----:B0-----:R-:W-:-:S05]  /*7b50*/  F2FP.BF16.PACK_AB R0, RZ, R0 ;  /* 0x00000000ff00723e */ /* 0x001fca00000010ff */
[----:B------:R-:W-:Y:S01]  /*7b60*/  STG.E.U16 [R2.64], R0 ;  /* 0x0000000002007986 */ /* 0x000fe2000c101524 */
[----:B------:R-:W-:Y:S05]  /*7b70*/  EXIT ;  /* 0x000000000000794d */ /* 0x000fea0003800000 */
.L_x_17830:
        /* <DEDUP_REMOVED lines=8> */
[----:B---3--:R-:W-:Y:S01]  /*7c00*/  STG.E.U16 [R2.64], R16 ;  /* 0x0000001002007986 */ /* 0x008fe2000c101524 */
[----:B------:R-:W-:Y:S05]  /*7c10*/  EXIT ;  /* 0x000000000000794d */ /* 0x000fea0003800000 */
.L_x_17842:
        /* <DEDUP_REMOVED lines=17> */
.L_x_17845:
[----:B------:R-:W-:-:S04]  /*7d30*/  LOP3.LUT R0, R17, 0x80000000, RZ, 0xc0, !PT ;  /* 0x8000000011007812 */ /* 0x000fc800078ec0ff */
[----:B------:R-:W-:-:S04]  /*7d40*/  SHF.R.U32.HI R5, RZ, 0x18, R0 ;  /* 0x00000018ff057819 */ /* 0x000fc80000011600 */
[----:B------:R-:W-:-:S04]  /*7d50*/  LOP3.LUT R4, R4, R5, RZ, 0xfc, !PT ;  /* 0x0000000504047212 */ /* 0x000fc800078efcff */
[----:B------:R-:W-:Y:S02]  /*7d60*/  PRMT R0, R4, 0x7610, R0 ;  /* 0x0000761004007816 */ /* 0x000fe40000000000 */
.L_x_17844:
[----:B------:R-:W-:Y:S05]  /*7d70*/  BSYNC B0 ;  /* 0x0000000000007941 */ /* 0x000fea0003800000 */
.L_x_17843:
[----:B------:R-:W-:Y:S01]  /*7d80*/  STG.E.U8 [R2.64], R0 ;  /* 0x0000000002007986 */ /* 0x000fe2000c101124 */
[----:B------:R-:W-:Y:S05]  /*7d90*/  EXIT ;  /* 0x000000000000794d */ /* 0x000fea0003800000 */
.L_x_17841:
        /* <DEDUP_REMOVED lines=17> */
.L_x_17848:
[----:B------:R-:W-:-:S04]  /*7eb0*/  LOP3.LUT R0, R17, 0x80000000, RZ, 0xc0, !PT ;  /* 0x8000000011007812 */ /* 0x000fc800078ec0ff */
[----:B------:R-:W-:-:S04]  /*7ec0*/  SHF.R.U32.HI R5, RZ, 0x18, R0 ;  /* 0x00000018ff057819 */ /* 0x000fc80000011600 */
[----:B------:R-:W-:-:S04]  /*7ed0*/  LOP3.LUT R4, R4, R5, RZ, 0xfc, !PT ;  /* 0x0000000504047212 */ /* 0x000fc800078efcff */
[----:B------:R-:W-:Y:S02]  /*7ee0*/  PRMT R0, R4, 0x7610, R0 ;  /* 0x0000761004007816 */ /* 0x000fe40000000000 */
.L_x_17847:
[----:B------:R-:W-:Y:S05]  /*7ef0*/  BSYNC B0 ;  /* 0x0000000000007941 */ /* 0x000fea0003800000 */
.L_x_17846:
[----:B------:R-:W-:Y:S01]  /*7f00*/  STG.E.U8 [R2.64], R0 ;  /* 0x0000000002007986 */ /* 0x000fe2000c101124 */
[----:B------:R-:W-:Y:S05]  /*7f10*/  EXIT ;  /* 0x000000000000794d */ /* 0x000fea0003800000 */
.L_x_17840:
        /* <DEDUP_REMOVED lines=22> */
.L_x_17823:
        /* <DEDUP_REMOVED lines=19> */
[----:B------:R-:W-:Y:S05]  /*81b0*/  EXIT ;  /* 0x000000000000794d */ /* 0x000fea0003800000 */
.L_x_17850:
[----:B---3--:R-:W-:Y:S01]  /*81c0*/  STG.E.64 [R2.64], R16 ;  /* 0x0000001002007986 */ /* 0x008fe2000c101b24 */
[----:B------:R-:W-:Y:S05]  /*81d0*/  EXIT ;  /* 0x000000000000794d */ /* 0x000fea0003800000 */
.L_x_17849:
[----:B---3--:R-:W-:Y:S01]  /*81e0*/  STG.E [R2.64], R16 ;  /* 0x0000001002007986 */ /* 0x008fe2000c101924 */
[----:B------:R-:W-:Y:S05]  /*81f0*/  EXIT ;  /* 0x000000000000794d */ /* 0x000fea0003800000 */
        .weak           $__internal_7_$__cuda_sm20_rem_s64
        .type           $__internal_7_$__cuda_sm20_rem_s64,@function
        .size           $__internal_7_$__cuda_sm20_rem_s64,(.L_x_50452 - $__internal_7_$__cuda_sm20_rem_s64)
$__internal_7_$__cuda_sm20_rem_s64:
        /* <DEDUP_REMOVED lines=19> */
[----:B------:R-:W-:-:S03]  /*8330*/  IMAD.HI.U32 R21, R13, R21, RZ ;  /* 0x000000150d157227 */ /* 0x000fc600078e00ff */
[----:B------:R-:W-:Y:S01]  /*8340*/  IADD3 R9, P3, R9, R8, RZ ;  /* 0x0000000809097210 */ /* 0x000fe20007f7e0ff */
[----:B------:R-:W-:-:S04]  /*8350*/  IMAD.X R13, R21, 0x1, R13, P0 ;  /* 0x00000001150d7824 */ /* 0x000fc800000e060d */
[----:B------:R-:W-:Y:S01]  /*8360*/  IMAD.WIDE.U32 R14, R9, R6, RZ ;  /* 0x00000006090e7225 */ /* 0x000fe200078e00ff */
[----:B------:R-:W-:Y:S02]  /*8370*/  IADD3.X R13, RZ, RZ, R13, P3, P2 ;  /* 0x000000ffff0d7210 */ /* 0x000fe40001fe440d */
[----:B------:R-:W-:Y:S01]  /*8380*/  ISETP.GE.AND P2, PT, R11, RZ, PT ;  /* 0x000000ff0b00720c */ /* 0x000fe20003f46270 */
[----:B------:R-:W-:Y:S01]  /*8390*/  IMAD R8, R9, R7, R15 ;  /* 0x0000000709087224 */ /* 0x000fe200078e020f */
[----:B------:R-:W-:Y:S02]  /*83a0*/  IADD3 R12, P0, RZ, -R14, RZ ;  /* 0x8000000eff0c7210 */ /* 0x000fe40007f1e0ff */
[----:B------:R-:W-:Y:S01]  /*83b0*/  IADD3 R15, P5, RZ, -R24, RZ ;  /* 0x80000018ff0f7210 */ /* 0x000fe20007fbe0ff */
[----:B------:R-:W-:Y:S02]  /*83c0*/  IMAD R14, R13, R6, R8 ;  /* 0x000000060d0e7224 */ /* 0x000fe400078e0208 */
[----:B------:R-:W-:Y:S01]  /*83d0*/  IMAD.HI.U32 R8, R9, R12, RZ ;  /* 0x0000000c09087227 */ /* 0x000fe200078e00ff */
[----:B------:R-:W-:-:S03]  /*83e0*/  SEL R15, R15, R24, !P2 ;  /* 0x000000180f0f7207 */ /* 0x000fc60005000000 */
[----:B------:R-:W-:-:S04]  /*83f0*/  IMAD.X R14, RZ, RZ, ~R14, P0 ;  /* 0x000000ffff0e7224 */ /* 0x000fc800000e0e0e */
[----:B------:R-:W-:-:S06]  /*8400*/  IMAD.WIDE.U32 R8, P0, R9, R14, R8 ;  /* 0x0000000e09087225 */ /* 0x000fcc0007800008 */
[----:B------:R-:W-:-:S04]  /*8410*/  IMAD.HI.U32 R9, P3, R13, R12, R8 ;  /* 0x0000000c0d097227 */ /* 0x000fc80007860008 */
[CC--:B------:R-:W-:Y:S02]  /*8420*/  IMAD R12, R13.reuse, R14.reuse, RZ ;  /* 0x0000000e0d0c7224 */ /* 0x0c0fe400078e02ff */
[----:B------:R-:W-:-:S03]  /*8430*/  IMAD.HI.U32 R8, R13, R14, RZ ;  /* 0x0000000e0d087227 */ /* 0x000fc600078e00ff */
[----:B------:R-:W-:Y:S01]  /*8440*/  IADD3 R12, P4, R12, R9, RZ ;  /* 0x000000090c0c7210 */ /* 0x000fe20007f9e0ff */
[----:B------:R-:W-:Y:S02]  /*8450*/  IMAD.X R14, RZ, RZ, ~R11, P5 ;  /* 0x000000ffff0e7224 */ /* 0x000fe400028e0e0b */
[----:B------:R-:W-:Y:S02]  /*8460*/  IMAD.X R13, R8, 0x1, R13, P0 ;  /* 0x00000001080d7824 */ /* 0x000fe400000e060d */
[----:B------:R-:W-:Y:S01]  /*8470*/  IMAD.HI.U32 R8, R12, R15, RZ ;  /* 0x0000000f0c087227 */ /* 0x000fe200078e00ff */
[----:B------:R-:W-:Y:S02]  /*8480*/  SEL R11, R14, R11, !P2 ;  /* 0x0000000b0e0b7207 */ /* 0x000fe40005000000 */
        /* <DEDUP_REMOVED lines=27> */
[----:B------:R-:W-:-:S03]  /*8640*/  ISETP.NE.U32.AND P0, PT, R10, RZ, PT ;  /* 0x000000ff0a00720c */ /* 0x000fc60003f05070 */
[----:B------:R-:W-:Y:S01]  /*8650*/  IMAD.X R9, RZ, RZ, ~R8, P3 ;  /* 0x000000ffff097224 */ /* 0x000fe200018e0e08 */
[----:B------:R-:W-:Y:S02]  /*8660*/  ISETP.NE.AND.EX P0, PT, R3, RZ, PT, P0 ;  /* 0x000000ff0300720c */ /* 0x000fe40003f05300 */
[----:B------:R-:W-:Y:S01]  /*8670*/  SEL R3, R7, R6, !P2 ;  /* 0x0000000607037207 */ /* 0x000fe20005000000 */
[----:B------:R-:W-:Y:S01]  /*8680*/  IMAD.MOV.U32 R6, RZ, RZ, R0 ;  /* 0x000000ffff067224 */ /* 0x000fe200078e0000 */
[----:B------:R-:W-:Y:S01]  /*8690*/  SEL R8, R9, R8, !P2 ;  /* 0x0000000809087207 */ /* 0x000fe20005000000 */
[----:B------:R-:W-:Y:S01]  /*86a0*/  IMAD.MOV.U32 R7, RZ, RZ, 0x0 ;  /* 0x00000000ff077424 */ /* 0x000fe200078e00ff */
[----:B------:R-:W-:Y:S02]  /*86b0*/  SEL R3, R3, 0xffffffff, P0 ;  /* 0xffffffff03037807 */ /* 0x000fe40000000000 */
[----:B------:R-:W-:Y:S01]  /*86c0*/  SEL R8, R8, 0xffffffff, P0 ;  /* 0xffffffff08087807 */ /* 0x000fe20000000000 */
[----:B------:R-:W-:Y:S06]  /*86d0*/  RET.REL.NODEC R6 `(_ZN2at6native27unrolled_elementwise_kernelINS0_13BUnaryFunctorIlllZZZNS0_16fmod_kernel_cudaERNS_18TensorIteratorBaseEENKUlvE_clEvENKUlvE2_clEvEUlllE_EESt5arrayIPcLm2EELi4E23TrivialOffsetCalculatorILi1EjESD_NS0_6memory12LoadWithCastILi1EEENSE_13StoreWithCastILi1EEEEEviT_T0_T2_T3_T4_T5_) ;  /* 0xffff792006007950 */ /* 0x000fec0003c3ffff */
.L_x_17851:
        /* <DEDUP_REMOVED lines=10> */
.L_x_50452:


//--------------------- .text._ZN2at6native18elementwise_kernelILi128ELi2EZNS0_22gpu_kernel_impl_nocastINS0_13BUnaryFunctorIlllZZZNS0_16fmod_kernel_cudaERNS_18TensorIteratorBaseEENKUlvE_clEvENKUlvE2_clEvEUlllE_EEEEvS5_RKT_EUliE_EEviT1_ --------------------------
	.section	.text._ZN2at6native18elementwise_kernelILi128ELi2EZNS0_22gpu_kernel_impl_nocastINS0_13BUnaryFunctorIlllZZZNS0_16fmod_kernel_cudaERNS_18TensorIteratorBaseEENKUlvE_clEvENKUlvE2_clEvEUlllE_EEEEvS5_RKT_EUliE_EEviT1_,"ax",@progbits
	.sectioninfo	@"SHI_REGISTERS=24"
	.align	128
        .global         _ZN2at6native18elementwise_kernelILi128ELi2EZNS0_22gpu_kernel_impl_nocastINS0_13BUnaryFunctorIlllZZZNS0_16fmod_kernel_cudaERNS_18TensorIteratorBaseEENKUlvE_clEvENKUlvE2_clEvEUlllE_EEEEvS5_RKT_EUliE_EEviT1_
        .type           _ZN2at6native18elementwise_kernelILi128ELi2EZNS0_22gpu_kernel_impl_nocastINS0_13BUnaryFunctorIlllZZZNS0_16fmod_kernel_cudaERNS_18TensorIteratorBaseEENKUlvE_clEvENKUlvE2_clEvEUlllE_EEEEvS5_RKT_EUliE_EEviT1_,@function
        .size           _ZN2at6native18elementwise_kernelILi128ELi2EZNS0_22gpu_kernel_impl_nocastINS0_13BUnaryFunctorIlllZZZNS0_16fmod_kernel_cudaERNS_18TensorIteratorBaseEENKUlvE_clEvENKUlvE2_clEvEUlllE_EEEEvS5_RKT_EUliE_EEviT1_,(.L_x_50453 - _ZN2at6native18elementwise_kernelILi128ELi2EZNS0_22gpu_kernel_impl_nocastINS0_13BUnaryFunctorIlllZZZNS0_16fmod_kernel_cudaERNS_18TensorIteratorBaseEENKUlvE_clEvENKUlvE2_clEvEUlllE_EEEEvS5_RKT_EUliE_EEviT1_)
        .other          _ZN2at6native18elementwise_kernelILi128ELi2EZNS0_22gpu_kernel_impl_nocastINS0_13BUnaryFunctorIlllZZZNS0_16fmod_kernel_cudaERNS_18TensorIteratorBaseEENKUlvE_clEvENKUlvE2_clEvEUlllE_EEEEvS5_RKT_EUliE_EEviT1_,@"STO_CUDA_ENTRY STV_DEFAULT"
_ZN2at6native18elementwise_kernelILi128ELi2EZNS0_22gpu_kernel_impl_nocastINS0_13BUnaryFunctorIlllZZZNS0_16fmod_kernel_cudaERNS_18TensorIteratorBaseEENKUlvE_clEvENKUlvE2_clEvEUlllE_EEEEvS5_RKT_EUliE_EEviT1_:
.text._ZN2at6native18elementwise_kernelILi128ELi2EZNS0_22gpu_kernel_impl_nocastINS0_13BUnaryFunctorIlllZZZNS0_16fmod_kernel_cudaERNS_18TensorIteratorBaseEENKUlvE_clEvENKUlvE2_clEvEUlllE_EEEEvS5_RKT_EUliE_EEviT1_:
        /* <DEDUP_REMOVED lines=10> */
[----:B------:R-:W-:-:S11]  /*00a0*/  IMAD.MOV.U32 R2, RZ, RZ, RZ ;  /* 0x000000ffff027224 */ /* 0x000fd600078e00ff */
[----:B------:R-:W-:Y:S05]  /*00b0*/  @!P0 BRA `(.L_x_17854) ;  /* 0x00000e0000008947 */ /* 0x000fea0003800000 */
[----:B------:R-:W-:Y:S01]  /*00c0*/  MOV R2, RZ ;  /* 0x000000ff00027202 */ /* 0x000fe20000000f00 */
[----:B------:R-:W-:-:S04]  /*00d0*/  IMAD.MOV.U32 R3, RZ, RZ, R11 ;  /* 0x000000ffff037224 */ /* 0x000fc800078e000b */
        /* <DEDUP_REMOVED lines=222> */
.L_x_17854:
[----:B------:R-:W-:-:S05]  /*0ec0*/  IADD3 R10, P0, R2, c[0x0][0x368], RZ ;  /* 0x0000da00020a7a10 */ /* 0x000fca0007f1e0ff */
[----:B------:R-:W-:-:S06]  /*0ed0*/  IMAD.X R11, RZ, RZ, c[0x0][0x36c], P0 ;  /* 0x0000db00ff0b7624 */ /* 0x000fcc00000e06ff */
[----:B------:R-:W2:Y:S01]  /*0ee0*/  LDG.E.64 R10, [R10.64] ;  /* 0x000000040a0a7981 */ /* 0x000ea2000c1e1b00 */
[----:B------:R-:W-:Y:S01]  /*0ef0*/  IADD3 R4, P1, R4, c[0x0][0x360], RZ ;  /* 0x0000d80004047a10 */ /* 0x000fe20007f3e0ff */
[----:B------:R-:W-:Y:S03]  /*0f00*/  BSSY B1, `(.L_x_17855) ;  /* 0x000001f000017945 */ /* 0x000fe60003800000 */
[----:B------:R-:W-:Y:S02]  /*0f10*/  IADD3.X R5, RZ, c[0x0][0x364], RZ, P1, !PT ;  /* 0x0000d900ff057a10 */ /* 0x000fe40000ffe4ff */
[----:B--2---:R-:W-:-:S04]  /*0f20*/  LOP3.LUT R2, R11, c[0x0][0x37c], RZ, 0xfc, !PT ;  /* 0x0000df000b027a12 */ /* 0x004fc800078efcff */
[----:B------:R-:W-:-:S13]  /*0f30*/  ISETP.NE.U32.AND P0, PT, R2, RZ, PT ;  /* 0x000000ff0200720c */ /* 0x000fda0003f05070 */
[----:B------:R-:W-:Y:S05]  /*0f40*/  @!P0 BRA `(.L_x_17856) ;  /* 0x0000007000008947 */ /* 0x000fea0003800000 */
[----:B------:R-:W-:Y:S02]  /*0f50*/  MOV R9, c[0x0][0x378] ;  /* 0x0000de0000097a02 */ /* 0x000fe40000000f00 */
[----:B------:R-:W-:Y:S02]  /*0f60*/  MOV R8, c[0x0][0x37c] ;  /* 0x0000df0000087a02 */ /* 0x000fe40000000f00 */
[----:B------:R-:W-:Y:S02]  /*0f70*/  MOV R6, 0xf90 ;  /* 0x00000f9000067802 */ /* 0x000fe40000000f00 */
[----:B------:R-:W-:Y:S05]  /*0f80*/  CALL.REL.NOINC `($__internal_8_$__cuda_sm20_rem_s64) ;  /* 0x0000126000007944 */ /* 0x000fea0003c00000 */
[----:B------:R-:W-:Y:S01]  /*0f90*/  IMAD.MOV.U32 R2, RZ, RZ, R8 ;  /* 0x000000ffff027224 */ /* 0x000fe200078e0008 */
[----:B------:R-:W-:Y:S01]  /*0fa0*/  MOV R3, R9 ;  /* 0x0000000900037202 */ /* 0x000fe20000000f00 */
[----:B------:R-:W-:Y:S05]  /*0fb0*/  BRA `(.L_x_17857) ;  /* 0x0000013000007947 */ /* 0x000fea0003800000 */
.L_x_17856:
[----:B------:R-:W0:Y:S01]  /*0fc0*/  I2F.U32.RP R6, c[0x0][0x378] ;  /* 0x0000de0000067b06 */ /* 0x000e220000209000 */
[----:B------:R-:W-:-:S07]  /*0fd0*/  ISETP.NE.U32.AND P1, PT, RZ, c[0x0][0x378], PT ;  /* 0x0000de00ff007a0c */ /* 0x000fce0003f25070 */
[----:B0-----:R-:W0:Y:S02]  /*0fe0*/  MUFU.RCP R6, R6 ;  /* 0x0000000600067308 */ /* 0x001e240000001000 */
[----:B0-----:R-:W-:-:S06]  /*0ff0*/  IADD3 R2, R6, 0xffffffe, RZ ;  /* 0x0ffffffe06027810 */ /* 0x001fcc0007ffe0ff */
[----:B------:R0:W1:Y:S02]  /*1000*/  F2I.FTZ.U32.TRUNC.NTZ R3, R2 ;  /* 0x0000000200037305 */ /* 0x000064000021f000 */
[----:B0-----:R-:W-:Y:S01]  /*1010*/  HFMA2.MMA R2, -RZ, RZ, 0, 0 ;  /* 0x00000000ff027435 */ /* 0x001fe200000001ff */
[----:B-1----:R-:W-:-:S05]  /*1020*/  IADD3 R9, RZ, -R3, RZ ;  /* 0x80000003ff097210 */ /* 0x002fca0007ffe0ff */
[----:B------:R-:W-:-:S04]  /*1030*/  IMAD R9, R9, c[0x0][0x378], RZ ;  /* 0x0000de0009097a24 */ /* 0x000fc800078e02ff */
[----:B------:R-:W-:-:S06]  /*1040*/  IMAD.HI.U32 R3, R3, R9, R2 ;  /* 0x0000000903037227 */ /* 0x000fcc00078e0002 */
[----:B------:R-:W-:-:S04]  /*1050*/  IMAD.HI.U32 R3, R3, R10, RZ ;  /* 0x0000000a03037227 */ /* 0x000fc800078e00ff */
[----:B------:R-:W-:-:S04]  /*1060*/  IMAD.MOV R3, RZ, RZ, -R3 ;  /* 0x000000ffff037224 */ /* 0x000fc800078e0a03 */
[----:B------:R-:W-:Y:S01]  /*1070*/  IMAD R10, R3, c[0x0][0x378], R10 ;  /* 0x0000de00030a7a24 */ /* 0x000fe200078e020a */
[----:B------:R-:W-:-:S04]  /*1080*/  HFMA2.MMA R3, -RZ, RZ, 0, 0 ;  /* 0x00000000ff037435 */ /* 0x000fc800000001ff */
[----:B------:R-:W-:-:S13]  /*1090*/  ISETP.GE.U32.AND P0, PT, R10, c[0x0][0x378], PT ;  /* 0x0000de000a007a0c */ /* 0x000fda0003f06070 */
[----:B------:R-:W-:-:S04]  /*10a0*/  @P0 IADD3 R10, R10, -c[0x0][0x378], RZ ;  /* 0x8000de000a0a0a10 */ /* 0x000fc80007ffe0ff */
[----:B------:R-:W-:-:S13]  /*10b0*/  ISETP.GE.U32.AND P0, PT, R10, c[0x0][0x378], PT ;  /* 0x0000de000a007a0c */ /* 0x000fda0003f06070 */
[----:B------:R-:W-:Y:S02]  /*10c0*/  @P0 IADD3 R10, R10, -c[0x0][0x378], RZ ;  /* 0x8000de000a0a0a10 */ /* 0x000fe40007ffe0ff */
[----:B------:R-:W-:-:S04]  /*10d0*/  @!P1 LOP3.LUT R10, RZ, c[0x0][0x378], RZ, 0x33, !PT ;  /* 0x0000de00ff0a9a12 */ /* 0x000fc800078e33ff */
[----:B------:R-:W-:Y:S02]  /*10e0*/  MOV R2, R10 ;  /* 0x0000000a00027202 */ /* 0x000fe40000000f00 */
.L_x_17857:
[----:B------:R-:W-:Y:S05]  /*10f0*/  BSYNC B1 ;  /* 0x0000000000017941 */ /* 0x000fea0003800000 */
.L_x_17855:
[----:B------:R0:W-:Y:S01]  /*1100*/  STG.E.64 [R4.64], R2 ;  /* 0x0000000204007986 */ /* 0x0001e2000c101b04 */
[----:B------:R-:W-:-:S04]  /*1110*/  LEA R0, R7, R0, 0x8 ;  /* 0x0000000007007211 */ /* 0x000fc800078e40ff */
[----:B------:R-:W-:Y:S02]  /*1120*/  IADD3 R11, R0, 0x80, RZ ;  /* 0x00000080000b7810 */ /* 0x000fe40007ffe0ff */
.L_x_17853:
[----:B------:R-:W-:Y:S05]  /*1130*/  BSYNC B0 ;  /* 0x0000000000007941 */ /* 0x000fea0003800000 */
.L_x_17852:
[----:B------:R-:W-:-:S13]  /*1140*/  ISETP.GE.AND P0, PT, R11, c[0x0][0x160], PT ;  /* 0x000058000b007a0c */ /* 0x000fda0003f06270 */
[----:B------:R-:W-:Y:S05]  /*1150*/  @P0 EXIT ;  /* 0x000000000000094d */ /* 0x000fea0003800000 */
[----:B------:R-:W-:Y:S01]  /*1160*/  ISETP.NE.AND P0, PT, RZ, c[0x0][0x168], PT ;  /* 0x00005a00ff007a0c */ /* 0x000fe20003f05270 */
[----:B------:R-:W-:Y:S01]  /*1170*/  IMAD.MOV.U32 R0, RZ, RZ, RZ ;  /* 0x000000ffff007224 */ /* 0x000fe200078e00ff */
[----:B0-----:R-:W-:-:S11]  /*1180*/  MOV R4, RZ ;  /* 0x000000ff00047202 */ /* 0x001fd60000000f00 */
        /* <DEDUP_REMOVED lines=219> */
[C---:B------:R-:W-:Y:S01]  /*1f40*/  IMAD R4, R3.reuse, c[0x0][0x350], R4 ;  /* 0x0000d40003047a24 */ /* 0x040fe200078e0204 */
[----:B------:R-:W-:Y:S01]  /*1f50*/  @P0 IADD3 R5, -R2, RZ, RZ ;  /* 0x000000ff02050210 */ /* 0x000fe20007ffe1ff */
[----:B------:R-:W-:-:S04]  /*1f60*/  IMAD R0, R3, c[0x0][0x354], R0 ;  /* 0x0000d50003007a24 */ /* 0x000fc800078e0200 */
[----:B------:R-:W-:-:S04]  /*1f70*/  @P0 IMAD R7, R5, c[0x0][0x28c], R7 ;  /* 0x0000a30005070a24 */ /* 0x000fc800078e0207 */
[C---:B------:R-:W-:Y:S02]  /*1f80*/  @P0 IMAD R4, R7.reuse, c[0x0][0x358], R4 ;  /* 0x0000d60007040a24 */ /* 0x040fe400078e0204 */
[----:B------:R-:W-:-:S05]  /*1f90*/  @P0 IMAD R0, R7, c[0x0][0x35c], R0 ;  /* 0x0000d70007000a24 */ /* 0x000fca00078e0200 */
.L_x_17858:
[----:B------:R-:W-:-:S04]  /*1fa0*/  IADD3 R10, P0, R0, c[0x0][0x368], RZ ;  /* 0x0000da00000a7a10 */ /* 0x000fc80007f1e0ff */
[----:B------:R-:W-:-:S06]  /*1fb0*/  IADD3.X R11, RZ, c[0x0][0x36c], RZ, P0, !PT ;  /* 0x0000db00ff0b7a10 */ /* 0x000fcc00007fe4ff */
[----:B------:R-:W2:Y:S01]  /*1fc0*/  LDG.E.64 R10, [R10.64] ;  /* 0x000000040a0a7981 */ /* 0x000ea2000c1e1b00 */
[----:B------:R-:W-:Y:S01]  /*1fd0*/  IADD3 R4, P1, R4, c[0x0][0x360], RZ ;  /* 0x0000d80004047a10 */ /* 0x000fe20007f3e0ff */
[----:B------:R-:W-:Y:S03]  /*1fe0*/  BSSY B0, `(.L_x_17859) ;  /* 0x000001e000007945 */ /* 0x000fe60003800000 */
[----:B------:R-:W-:Y:S02]  /*1ff0*/  IADD3.X R5, RZ, c[0x0][0x364], RZ, P1, !PT ;  /* 0x0000d900ff057a10 */ /* 0x000fe40000ffe4ff */
[----:B--2---:R-:W-:-:S04]  /*2000*/  LOP3.LUT R0, R11, c[0x0][0x37c], RZ, 0xfc, !PT ;  /* 0x0000df000b007a12 */ /* 0x004fc800078efcff */
[----:B------:R-:W-:-:S13]  /*2010*/  ISETP.NE.U32.AND P0, PT, R0, RZ, PT ;  /* 0x000000ff0000720c */ /* 0x000fda0003f05070 */
[----:B------:R-:W-:Y:S05]  /*2020*/  @!P0 BRA `(.L_x_17860) ;  /* 0x0000007000008947 */ /* 0x000fea0003800000 */
[----:B------:R-:W-:Y:S01]  /*2030*/  IMAD.MOV.U32 R9, RZ, RZ, c[0x0][0x378] ;  /* 0x0000de00ff097624 */ /* 0x000fe200078e00ff */
[----:B------:R-:W-:Y:S02]  /*2040*/  MOV R8, c[0x0][0x37c] ;  /* 0x0000df0000087a02 */ /* 0x000fe40000000f00 */
[----:B------:R-:W-:Y:S02]  /*2050*/  MOV R6, 0x2070 ;  /* 0x0000207000067802 */ /* 0x000fe40000000f00 */
[----:B------:R-:W-:Y:S05]  /*2060*/  CALL.REL.NOINC `($__internal_8_$__cuda_sm20_rem_s64) ;  /* 0x0000018000007944 */ /* 0x000fea0003c00000 */
[----:B------:R-:W-:Y:S02]  /*2070*/  MOV R2, R8 ;  /* 0x0000000800027202 */ /* 0x000fe40000000f00 */
[----:B------:R-:W-:Y:S01]  /*2080*/  MOV R3, R9 ;  /* 0x0000000900037202 */ /* 0x000fe20000000f00 */
[----:B------:R-:W-:Y:S05]  /*2090*/  BRA `(.L_x_17861) ;  /* 0x0000012000007947 */ /* 0x000fea0003800000 */
.L_x_17860:
[----:B------:R-:W0:Y:S01]  /*20a0*/  I2F.U32.RP R6, c[0x0][0x378] ;  /* 0x0000de0000067b06 */ /* 0x000e220000209000 */
[----:B------:R-:W-:Y:S01]  /*20b0*/  HFMA2.MMA R2, -RZ, RZ, 0, 0 ;  /* 0x00000000ff027435 */ /* 0x000fe200000001ff */
[----:B------:R-:W-:-:S06]  /*20c0*/  ISETP.NE.U32.AND P1, PT, RZ, c[0x0][0x378], PT ;  /* 0x0000de00ff007a0c */ /* 0x000fcc0003f25070 */
[----:B0-----:R-:W0:Y:S02]  /*20d0*/  MUFU.RCP R6, R6 ;  /* 0x0000000600067308 */ /* 0x001e240000001000 */
[----:B0-----:R-:W-:-:S06]  /*20e0*/  IADD3 R7, R6, 0xffffffe, RZ ;  /* 0x0ffffffe06077810 */ /* 0x001fcc0007ffe0ff */
[----:B------:R-:W0:Y:S02]  /*20f0*/  F2I.FTZ.U32.TRUNC.NTZ R3, R7 ;  /* 0x0000000700037305 */ /* 0x000e24000021f000 */
[----:B0-----:R-:W-:-:S04]  /*2100*/  IMAD.MOV R9, RZ, RZ, -R3 ;  /* 0x000000ffff097224 */ /* 0x001fc800078e0a03 */
[----:B------:R-:W-:-:S04]  /*2110*/  IMAD R9, R9, c[0x0][0x378], RZ ;  /* 0x0000de0009097a24 */ /* 0x000fc800078e02ff */
[----:B------:R-:W-:-:S06]  /*2120*/  IMAD.HI.U32 R9, R3, R9, R2 ;  /* 0x0000000903097227 */ /* 0x000fcc00078e0002 */
[----:B------:R-:W-:-:S05]  /*2130*/  IMAD.HI.U32 R0, R9, R10, RZ ;  /* 0x0000000a09007227 */ /* 0x000fca00078e00ff */
[----:B------:R-:W-:-:S05]  /*2140*/  IADD3 R3, -R0, RZ, RZ ;  /* 0x000000ff00037210 */ /* 0x000fca0007ffe1ff */
[----:B------:R-:W-:Y:S01]  /*2150*/  IMAD R2, R3, c[0x0][0x378], R10 ;  /* 0x0000de0003027a24 */ /* 0x000fe200078e020a */
[----:B------:R-:W-:-:S04]  /*2160*/  MOV R3, RZ ;  /* 0x000000ff00037202 */ /* 0x000fc80000000f00 */
[----:B------:R-:W-:-:S13]  /*2170*/  ISETP.GE.U32.AND P0, PT, R2, c[0x0][0x378], PT ;  /* 0x0000de0002007a0c */ /* 0x000fda0003f06070 */
[----:B------:R-:W-:-:S04]  /*2180*/  @P0 IADD3 R2, R2, -c[0x0][0x378], RZ ;  /* 0x8000de0002020a10 */ /* 0x000fc80007ffe0ff */
[----:B------:R-:W-:-:S13]  /*2190*/  ISETP.GE.U32.AND P0, PT, R2, c[0x0][0x378], PT ;  /* 0x0000de0002007a0c */ /* 0x000fda0003f06070 */
[----:B------:R-:W-:Y:S02]  /*21a0*/  @P0 IADD3 R2, R2, -c[0x0][0x378], RZ ;  /* 0x8000de0002020a10 */ /* 0x000fe40007ffe0ff */
[----:B------:R-:W-:Y:S02]  /*21b0*/  @!P1 LOP3.LUT R2, RZ, c[0x0][0x378], RZ, 0x33, !PT ;  /* 0x0000de00ff029a12 */ /* 0x000fe400078e33ff */
.L_x_17861:
[----:B------:R-:W-:Y:S05]  /*21c0*/  BSYNC B0 ;  /* 0x0000000000007941 */ /* 0x000fea0003800000 */
.L_x_17859:
[----:B------:R-:W-:Y:S01]  /*21d0*/  STG.E.64 [R4.64], R2 ;  /* 0x0000000204007986 */ /* 0x000fe2000c101b04 */
[----:B------:R-:W-:Y:S05]  /*21e0*/  EXIT ;  /* 0x000000000000794d */ /* 0x000fea0003800000 */
        .weak           $__internal_8_$__cuda_sm20_rem_s64
        .type           $__internal_8_$__cuda_sm20_rem_s64,@function
        .size           $__internal_8_$__cuda_sm20_rem_s64,(.L_x_50453 - $__internal_8_$__cuda_sm20_rem_s64)
$__internal_8_$__cuda_sm20_rem_s64:
        /* <DEDUP_REMOVED lines=33> */
[----:B------:R-:W-:Y:S01]  /*2400*/  IMAD.HI.U32 R12, P2, R17, R19, R14 ;  /* 0x00000013110c7227 */ /* 0x000fe2000784000e */
[----:B------:R-:W-:-:S03]  /*2410*/  IADD3.X R14, RZ, ~R11, RZ, P4, !PT ;  /* 0x8000000bff0e7210 */ /* 0x000fc600027fe4ff */
[CC--:B------:R-:W-:Y:S02]  /*2420*/  IMAD R15, R17.reuse, R16.reuse, RZ ;  /* 0x00000010110f7224 */ /* 0x0c0fe400078e02ff */
[----:B------:R-:W-:-:S03]  /*2430*/  IMAD.HI.U32 R16, R17, R16, RZ ;  /* 0x0000001011107227 */ /* 0x000fc600078e00ff */
[----:B------:R-:W-:Y:S02]  /*2440*/  IADD3 R12, P3, R15, R12, RZ ;  /* 0x0000000c0f0c7210 */ /* 0x000fe40007f7e0ff */
[----:B------:R-:W-:Y:S01]  /*2450*/  SEL R15, R14, R11, !P1 ;  /* 0x0000000b0e0f7207 */ /* 0x000fe20004800000 */
[----:B------:R-:W-:Y:S01]  /*2460*/  HFMA2.MMA R11, -RZ, RZ, 0, 0 ;  /* 0x00000000ff0b7435 */ /* 0x000fe200000001ff */
[----:B------:R-:W-:Y:S01]  /*2470*/  IADD3.X R17, R16, R17, RZ, P0, !PT ;  /* 0x0000001110117210 */ /* 0x000fe200007fe4ff */
[----:B------:R-:W-:-:S03]  /*2480*/  IMAD.HI.U32 R10, R12, R13, RZ ;  /* 0x0000000d0c0a7227 */ /* 0x000fc600078e00ff */
[----:B------:R-:W-:-:S05]  /*2490*/  IADD3.X R14, RZ, RZ, R17, P3, P2 ;  /* 0x000000ffff0e7210 */ /* 0x000fca0001fe4411 */
[----:B------:R-:W-:-:S04]  /*24a0*/  IMAD.WIDE.U32 R10, R12, R15, R10 ;  /* 0x0000000f0c0a7225 */ /* 0x000fc800078e000a */
[C---:B------:R-:W-:Y:S02]  /*24b0*/  IMAD R17, R14.reuse, R15, RZ ;  /* 0x0000000f0e117224 */ /* 0x040fe400078e02ff */
[----:B------:R-:W-:-:S04]  /*24c0*/  IMAD.HI.U32 R10, P0, R14, R13, R10 ;  /* 0x0000000d0e0a7227 */ /* 0x000fc8000780000a */
[----:B------:R-:W-:Y:S01]  /*24d0*/  IMAD.HI.U32 R12, R14, R15, RZ ;  /* 0x0000000f0e0c7227 */ /* 0x000fe200078e00ff */
[----:B------:R-:W-:-:S03]  /*24e0*/  IADD3 R17, P2, R17, R10, RZ ;  /* 0x0000000a11117210 */ /* 0x000fc60007f5e0ff */
[----:B------:R-:W-:Y:S02]  /*24f0*/  IMAD.X R12, RZ, RZ, R12, P0 ;  /* 0x000000ffff0c7224 */ /* 0x000fe400000e060c */
        /* <DEDUP_REMOVED lines=20> */
[-C--:B------:R-:W-:Y:S02]  /*2640*/  IADD3.X R10, RZ, ~R3.reuse, RZ, P2, !PT ;  /* 0x80000003ff0a7210 */ /* 0x080fe400017fe4ff */
[----:B------:R-:W-:Y:S02]  /*2650*/  ISETP.NE.AND.EX P0, PT, R8, RZ, PT, P0 ;  /* 0x000000ff0800720c */ /* 0x000fe40003f05300 */
[----:B------:R-:W-:Y:S01]  /*2660*/  SEL R9, R10, R3, !P1 ;  /* 0x000000030a097207 */ /* 0x000fe20004800000 */
[----:B------:R-:W-:Y:S01]  /*2670*/  HFMA2.MMA R3, -RZ, RZ, 0, 0 ;  /* 0x00000000ff037435 */ /* 0x000fe200000001ff */
[----:B------:R-:W-:-:S02]  /*2680*/  SEL R8, R11, R2, !P1 ;  /* 0x000000020b087207 */ /* 0x000fc40004800000 */
[----:B------:R-:W-:Y:S02]  /*2690*/  MOV R2, R6 ;  /* 0x0000000600027202 */ /* 0x000fe40000000f00 */
[----:B------:R-:W-:Y:S02]  /*26a0*/  SEL R8, R8, 0xffffffff, P0 ;  /* 0xffffffff08087807 */ /* 0x000fe40000000000 */
[----:B------:R-:W-:Y:S01]  /*26b0*/  SEL R9, R9, 0xffffffff, P0 ;  /* 0xffffffff09097807 */ /* 0x000fe20000000000 */
[----:B------:R-:W-:Y:S06]  /*26c0*/  RET.REL.NODEC R2 `(_ZN2at6native18elementwise_kernelILi128ELi2EZNS0_22gpu_kernel_impl_nocastINS0_13BUnaryFunctorIlllZZZNS0_16fmod_kernel_cudaERNS_18TensorIteratorBaseEENKUlvE_clEvENKUlvE2_clEvEUlllE_EEEEvS5_RKT_EUliE_EEviT1_) ;  /* 0xffffd93002007950 */ /* 0x000fec0003c3ffff */
.L_x_17862:
        /* <DEDUP_REMOVED lines=11> */
.L_x_50453:


//--------------------- .text._ZN2at6native27unrolled_elementwise_kernelINS0_13BUnaryFunctorIlllZZZNS0_16fmod_kernel_cudaERNS_18TensorIteratorBaseEENKUlvE_clEvENKUlvE2_clEvEUlllE_EESt5arrayIPcLm2EELi4E23TrivialOffsetCalculatorILi1EjESD_NS0_6memory15LoadWithoutCastENSE_16StoreWithoutCastEEEviT_T0_T2_T3_T4_T5_ --------------------------
	.section	.text._ZN2at6native27unrolled_elementwise_kernelINS0_13BUnaryFunctorIlllZZZNS0_16fmod_kernel_cudaERNS_18TensorIteratorBaseEENKUlvE_clEvENKUlvE2_clEvEUlllE_EESt5arrayIPcLm2EELi4E23TrivialOffsetCalculatorILi1EjESD_NS0_6memory15LoadWithoutCastENSE_16StoreWithoutCastEEEviT_T0_T2_T3_T4_T5_,"ax",@progbits
	.sectioninfo	@"SHI_REGISTERS=30"
	.align	128
        .global         _ZN2at6native27unrolled_elementwise_kernelINS0_13BUnaryFunctorIlllZZZNS0_16fmod_kernel_cudaERNS_18TensorIteratorBaseEENKUlvE_clEvENKUlvE2_clEvEUlllE_EESt5arrayIPcLm2EELi4E23TrivialOffsetCalculatorILi1EjESD_NS0_6memory15LoadWithoutCastENSE_16StoreWithoutCastEEEviT_T0_T2_T3_T4_T5_
        .type           _ZN2at6native27unrolled_elementwise_kernelINS0_13BUnaryFunctorIlllZZZNS0_16fmod_kernel_cudaERNS_18TensorIteratorBaseEENKUlvE_clEvENKUlvE2_clEvEUlllE_EESt5arrayIPcLm2EELi4E23TrivialOffsetCalculatorILi1EjESD_NS0_6memory15LoadWithoutCastENSE_16StoreWithoutCastEEEviT_T0_T2_T3_T4_T5_,@function
        .size           _ZN2at6native27unrolled_elementwise_kernelINS0_13BUnaryFunctorIlllZZZNS0_16fmod_kernel_cudaERNS_18TensorIteratorBaseEENKUlvE_clEvENKUlvE2_clEvEUlllE_EESt5arrayIPcLm2EELi4E23TrivialOffsetCalculatorILi1EjESD_NS0_6memory15LoadWithoutCastENSE_16StoreWithoutCastEEEviT_T0_T2_T3_T4_T5_,(.L_x_50454 - _ZN2at6native27unrolled_elementwise_kernelINS0_13BUnaryFunctorIlllZZZNS0_16fmod_kernel_cudaERNS_18TensorIteratorBaseEENKUlvE_clEvENKUlvE2_clEvEUlllE_EESt5arrayIPcLm2EELi4E23TrivialOffsetCalculatorILi1EjESD_NS0_6memory15LoadWithoutCastENSE_16StoreWithoutCastEEEviT_T0_T2_T3_T4_T5_)
        .other          _ZN2at6native27unrolled_elementwise_kernelINS0_13BUnaryFunctorIlllZZZNS0_16fmod_kernel_cudaERNS_18TensorIteratorBaseEENKUlvE_clEvENKUlvE2_clEvEUlllE_EESt5arrayIPcLm2EELi4E23TrivialOffsetCalculatorILi1EjESD_NS0_6memory15LoadWithoutCastENSE_16StoreWithoutCastEEEviT_T0_T2_T3_T4_T5_,@"STO_CUDA_ENTRY STV_DEFAULT"
_ZN2at6native27unrolled_elementwise_kernelINS0_13BUnaryFunctorIlllZZZNS0_16fmod_kernel_cudaERNS_18TensorIteratorBaseEENKUlvE_clEvENKUlvE2_clEvEUlllE_EESt5arrayIPcLm2EELi4E23TrivialOffsetCalculatorILi1EjESD_NS0_6memory15LoadWithoutCastENSE_16StoreWithoutCastEEEviT_T0_T2_T3_T4_T5_:
.text._ZN2at6native27unrolled_elementwise_kernelINS0_13BUnaryFunctorIlllZZZNS0_16fmod_kernel_cudaERNS_18TensorIteratorBaseEENKUlvE_clEvENKUlvE2_clEvEUlllE_EESt5arrayIPcLm2EELi4E23TrivialOffsetCalculatorILi1EjESD_NS0_6memory15LoadWithoutCastENSE_16StoreWithoutCastEEEviT_T0_T2_T3_T4_T5_:
        /* <DEDUP_REMOVED lines=9> */
[----:B------:R-:W-:Y:S01]  /*0090*/  CS2R R4, SRZ ;  /* 0x0000000000047805 */ /* 0x000fe2000001ff00 */
[----:B-1----:R-:W-:-:S02]  /*00a0*/  IMAD.MOV.U32 R7, RZ, RZ, R3 ;  /* 0x000000ffff077224 */ /* 0x002fc400078e0003 */
[----:B------:R-:W-:-:S13]  /*00b0*/  ISETP.GE.AND P1, PT, R3, R0, PT ;  /* 0x000000000300720c */ /* 0x000fda0003f26270 */
[----:B------:R-:W-:Y:S01]  /*00c0*/  @!P1 IMAD R6, R2, 0x200, R7 ;  /* 0x0000020002069824 */ /* 0x000fe200078e0207 */
[----:B------:R-:W-:Y:S01]  /*00d0*/  @!P1 IADD3 R7, R7, 0x80, RZ ;  /* 0x0000008007079810 */ /* 0x000fe20007ffe0ff */
[----:B------:R-:W-:-:S03]  /*00e0*/  @!P1 IMAD.MOV.U32 R11, RZ, RZ, 0x8 ;  /* 0x00000008ff0b9424 */ /* 0x000fc600078e00ff */
[----:B------:R-:W-:-:S13]  /*00f0*/  ISETP.GE.AND P0, PT, R7, R0, PT ;  /* 0x000000000700720c */ /* 0x000fda0003f06270 */
[----:B------:R-:W-:Y:S01]  /*0100*/  @!P0 LEA R10, R2, R7, 0x9 ;  /* 0x00000007020a8211 */ /* 0x000fe200078e48ff */
[----:B------:R-:W-:Y:S01]  /*0110*/  @!P0 IMAD.MOV.U32 R13, RZ, RZ, 0x8 ;  /* 0x00000008ff0d8424 */ /* 0x000fe200078e00ff */
[----:B------:R-:W-:-:S04]  /*0120*/  @!P0 IADD3 R7, R7, 0x80, RZ ;  /* 0x0000008007078810 */ /* 0x000fc80007ffe0ff */
[----:B------:R-:W-:-:S13]  /*0130*/  ISETP.GE.AND P3, PT, R7, R0, PT ;  /* 0x000000000700720c */ /* 0x000fda0003f66270 */
[----:B------:R-:W-:Y:S01]  /*0140*/  @!P3 IMAD R16, R2, 0x200, R7 ;  /* 0x000002000210b824 */ /* 0x000fe200078e0207 */
[----:B------:R-:W-:Y:S01]  /*0150*/  @!P3 IADD3 R7, R7, 0x80, RZ ;  /* 0x000000800707b810 */ /* 0x000fe20007ffe0ff */
[----:B------:R-:W-:-:S03]  /*0160*/  @!P3 IMAD.MOV.U32 R17, RZ, RZ, 0x8 ;  /* 0x00000008ff11b424 */ /* 0x000fc600078e00ff */
[----:B------:R-:W-:Y:S01]  /*0170*/  ISETP.GE.AND P2, PT, R7, R0, PT ;  /* 0x000000000700720c */ /* 0x000fe20003f46270 */
[----:B------:R-:W-:-:S05]  /*0180*/  @!P3 IMAD.WIDE.U32 R16, R16, R17, c[0x0][0x180] ;  /* 0x000060001010b625 */ /* 0x000fca00078e0011 */
[----:B------:R0:W5:Y:S07]  /*0190*/  @!P3 LDG.E.64 R18, [R16.64] ;  /* 0x000000041012b981 */ /* 0x00016e000c1e1b00 */
[----:B------:R-:W-:Y:S01]  /*01a0*/  @!P2 LEA R12, R2, R7, 0x9 ;  /* 0x00000007020ca211 */ /* 0x000fe200078e48ff */
        /* <DEDUP_REMOVED lines=16> */
[----:B------:R-:W-:Y:S05]  /*02b0*/  CALL.REL.NOINC `($__internal_9_$__cuda_sm20_rem_s64) ;  /* 0x000009a000007944 */ /* 0x000fea0003c00000 */
[----:B------:R-:W-:Y:S01]  /*02c0*/  MOV R10, R6 ;  /* 0x00000006000a7202 */ /* 0x000fe20000000f00 */
[----:B------:R-:W-:Y:S01]  /*02d0*/  IMAD.MOV.U32 R11, RZ, RZ, R7 ;  /* 0x000000ffff0b7224 */ /* 0x000fe200078e0007 */
[----:B------:R-:W-:Y:S05]  /*02e0*/  BRA `(.L_x_17864) ;  /* 0x0000012000007947 */ /* 0x000fea0003800000 */
.L_x_17865:
        /* <DEDUP_REMOVED lines=8> */
[----:B------:R-:W-:Y:S01]  /*0370*/  IMAD.HI.U32 R7, R7, R11, R6 ;  /* 0x0000000b07077227 */ /* 0x000fe200078e0006 */
[----:B------:R-:W-:-:S05]  /*0380*/  HFMA2.MMA R11, -RZ, RZ, 0, 0 ;  /* 0x00000000ff0b7435 */ /* 0x000fca00000001ff */
        /* <DEDUP_REMOVED lines=8> */
.L_x_17864:
[----:B------:R-:W-:Y:S05]  /*0410*/  BSYNC B0 ;  /* 0x0000000000007941 */ /* 0x000fea0003800000 */
.L_x_17863:
[----:B-----5:R-:W-:Y:S01]  /*0420*/  IADD3 R5, R3, 0x80, RZ ;  /* 0x0000008003057810 */ /* 0x020fe20007ffe0ff */
[----:B------:R-:W-:Y:S03]  /*0430*/  BSSY B0, `(.L_x_17866) ;  /* 0x0000021000007945 */ /* 0x000fe60003800000 */
[----:B------:R-:W-:-:S13]  /*0440*/  ISETP.GE.AND P0, PT, R5, R0, PT ;  /* 0x000000000500720c */ /* 0x000fda0003f06270 */
[----:B------:R-:W-:Y:S05]  /*0450*/  @P0 BRA `(.L_x_17867) ;  /* 0x000001e000000947 */ /* 0x000fea0003800000 */
[----:B------:R-:W-:-:S04]  /*0460*/  LOP3.LUT R4, R15, c[0x0][0x174], RZ, 0xfc, !PT ;  /* 0x00005d000f047a12 */ /* 0x000fc800078efcff */
[----:B------:R-:W-:-:S13]  /*0470*/  ISETP.NE.U32.AND P0, PT, R4, RZ, PT ;  /* 0x000000ff0400720c */ /* 0x000fda0003f05070 */
[----:B------:R-:W-:Y:S05]  /*0480*/  @!P0 BRA `(.L_x_17868) ;  /* 0x0000009000008947 */ /* 0x000fea0003800000 */
[----:B0-----:R-:W-:Y:S01]  /*0490*/  IMAD.MOV.U32 R6, RZ, RZ, R14 ;  /* 0x000000ffff067224 */ /* 0x001fe200078e000e */
[----:B------:R-:W-:Y:S01]  /*04a0*/  MOV R4, 0x4f0 ;  /* 0x000004f000047802 */ /* 0x000fe20000000f00 */
[----:B------:R-:W-:Y:S02]  /*04b0*/  IMAD.MOV.U32 R5, RZ, RZ, R15 ;  /* 0x000000ffff057224 */ /* 0x000fe400078e000f */
[----:B------:R-:W-:Y:S02]  /*04c0*/  IMAD.MOV.U32 R7, RZ, RZ, c[0x0][0x170] ;  /* 0x00005c00ff077624 */ /* 0x000fe400078e00ff */
[----:B------:R-:W-:Y:S02]  /*04d0*/  IMAD.MOV.U32 R22, RZ, RZ, c[0x0][0x174] ;  /* 0x00005d00ff167624 */ /* 0x000fe400078e00ff */
[----:B------:R-:W-:Y:S05]  /*04e0*/  CALL.REL.NOINC `($__internal_9_$__cuda_sm20_rem_s64) ;  /* 0x0000077000007944 */ /* 0x000fea0003c00000 */
[----:B------:R-:W-:Y:S01]  /*04f0*/  MOV R14, R6 ;  /* 0x00000006000e7202 */ /* 0x000fe20000000f00 */
[----:B------:R-:W-:Y:S01]  /*0500*/  IMAD.MOV.U32 R15, RZ, RZ, R7 ;  /* 0x000000ffff0f7224 */ /* 0x000fe200078e0007 */
[----:B------:R-:W-:Y:S05]  /*0510*/  BRA `(.L_x_17867) ;  /* 0x0000012000007947 */ /* 0x000fea0003800000 */
.L_x_17868:
[----:B0-----:R-:W0:Y:S01]  /*0520*/  I2F.U32.RP R6, c[0x0][0x170] ;  /* 0x00005c0000067b06 */ /* 0x001e220000209000 */
[----:B------:R-:W-:Y:S01]  /*0530*/  IMAD.MOV.U32 R4, RZ, RZ, RZ ;  /* 0x000000ffff047224 */ /* 0x000fe200078e00ff */
[----:B------:R-:W-:Y:S01]  /*0540*/  ISETP.NE.U32.AND P2, PT, RZ, c[0x0][0x170], PT ;  /* 0x00005c00ff007a0c */ /* 0x000fe20003f45070 */
[----:B------:R-:W-:-:S05]  /*0550*/  HFMA2.MMA R15, -RZ, RZ, 0, 0 ;  /* 0x00000000ff0f7435 */ /* 0x000fca00000001ff */
        /* <DEDUP_REMOVED lines=14> */
.L_x_17867:
[----:B------:R-:W-:Y:S05]  /*0640*/  BSYNC B0 ;  /* 0x0000000000007941 */ /* 0x000fea0003800000 */
.L_x_17866:
[----:B------:R-:W-:Y:S01]  /*0650*/  IADD3 R5, R3, 0x100, RZ ;  /* 0x0000010003057810 */ /* 0x000fe20007ffe0ff */
        /* <DEDUP_REMOVED lines=15> */
.L_x_17871:
        /* <DEDUP_REMOVED lines=18> */
.L_x_17870:
[----:B------:R-:W-:Y:S05]  /*0870*/  BSYNC B0 ;  /* 0x0000000000007941 */ /* 0x000fea0003800000 */
.L_x_17869:
        /* <DEDUP_REMOVED lines=16> */
.L_x_17874:
[----:B0-----:R-:W0:Y:S01]  /*0980*/  I2F.U32.RP R6, c[0x0][0x170] ;  /* 0x00005c0000067b06 */ /* 0x001e220000209000 */
        /* <DEDUP_REMOVED lines=16> */
[----:B------:R-:W-:Y:S02]  /*0a90*/  @!P2 LOP3.LUT R4, RZ, c[0x0][0x170], RZ, 0x33, !PT ;  /* 0x00005c00ff04aa12 */ /* 0x000fe400078e33ff */
.L_x_17873:
[----:B------:R-:W-:Y:S05]  /*0aa0*/  BSYNC B0 ;  /* 0x0000000000007941 */ /* 0x000fea0003800000 */
.L_x_17872:
[----:B0-----:R-:W0:Y:S01]  /*0ab0*/  @!P1 S2R R7, SR_TID.X ;  /* 0x0000000000079919 */ /* 0x001e220000002100 */
[----:B------:R-:W-:Y:S01]  /*0ac0*/  @!P1 IMAD.MOV.U32 R9, RZ, RZ, 0x8 ;  /* 0x00000008ff099424 */ /* 0x000fe200078e00ff */
[----:B------:R-:W-:Y:S01]  /*0ad0*/  BSSY B0, `(.L_x_17875) ;  /* 0x0000011000007945 */ /* 0x000fe20003800000 */
[----:B0-----:R-:W-:Y:S01]  /*0ae0*/  @!P1 IMAD R6, R2, 0x200, R7 ;  /* 0x0000020002069824 */ /* 0x001fe200078e0207 */
[----:B------:R-:W-:-:S03]  /*0af0*/  @!P1 IADD3 R3, R7, 0x80, RZ ;  /* 0x0000008007039810 */ /* 0x000fc60007ffe0ff */
[----:B------:R-:W-:Y:S01]  /*0b00*/  @!P1 IMAD.WIDE.U32 R6, R6, R9, c[0x0][0x178] ;  /* 0x00005e0006069625 */ /* 0x000fe200078e0009 */
[----:B------:R-:W-:-:S04]  /*0b10*/  ISETP.GE.AND P0, PT, R3, R0, PT ;  /* 0x000000000300720c */ /* 0x000fc80003f06270 */
[----:B------:R0:W-:Y:S09]  /*0b20*/  @!P1 STG.E.64 [R6.64], R10 ;  /* 0x0000000a06009986 */ /* 0x0001f2000c101b04 */
[----:B------:R-:W-:Y:S05]  /*0b30*/  @P0 BRA `(.L_x_17876) ;  /* 0x000000a000000947 */ /* 0x000fea0003800000 */
[----:B0-----:R-:W-:Y:S01]  /*0b40*/  IMAD R6, R2, 0x200, R3 ;  /* 0x0000020002067824 */ /* 0x001fe200078e0203 */
[----:B------:R-:W-:-:S02]  /*0b50*/  IADD3 R3, R3, 0x80, RZ ;  /* 0x0000008003037810 */ /* 0x000fc40007ffe0ff */
[----:B------:R-:W-:Y:S02]  /*0b60*/  MOV R9, 0x8 ;  /* 0x0000000800097802 */ /* 0x000fe40000000f00 */
[----:B------:R-:W-:-:S03]  /*0b70*/  ISETP.GE.AND P0, PT, R3, R0, PT ;  /* 0x000000000300720c */ /* 0x000fc60003f06270 */
[----:B------:R-:W-:-:S05]  /*0b80*/  IMAD.WIDE.U32 R6, R6, R9, c[0x0][0x178] ;  /* 0x00005e0006067625 */ /* 0x000fca00078e0009 */
[----:B------:R0:W-:Y:S05]  /*0b90*/  STG.E.64 [R6.64], R14 ;  /* 0x0000000e06007986 */ /* 0x0001ea000c101b04 */
[----:B------:R-:W-:Y:S01]  /*0ba0*/  @!P0 IMAD R8, R2, 0x200, R3 ;  /* 0x0000020002088824 */ /* 0x000fe200078e0203 */
[----:B------:R-:W-:-:S03]  /*0bb0*/  @!P0 IADD3 R3, R3, 0x80, RZ ;  /* 0x0000008003038810 */ /* 0x000fc60007ffe0ff */
[----:B------:R-:W-:-:S05]  /*0bc0*/  @!P0 IMAD.WIDE.U32 R8, R8, R9, c[0x0][0x178] ;  /* 0x00005e0008088625 */ /* 0x000fca00078e0009 */
[----:B------:R0:W-:Y:S02]  /*0bd0*/  @!P0 STG.E.64 [R8.64], R18 ;  /* 0x0000001208008986 */ /* 0x0001e4000c101b04 */
.L_x_17876:
[----:B------:R-:W-:Y:S05]  /*0be0*/  BSYNC B0 ;  /* 0x0000000000007941 */ /* 0x000fea0003800000 */
.L_x_17875:
[----:B------:R-:W-:-:S13]  /*0bf0*/  ISETP.GE.AND P0, PT, R3, R0, PT ;  /* 0x000000000300720c */ /* 0x000fda0003f06270 */
[----:B------:R-:W-:Y:S05]  /*0c00*/  @P0 EXIT ;  /* 0x000000000000094d */ /* 0x000fea0003800000 */
[----:B------:R-:W-:Y:S02]  /*0c10*/  IMAD R2, R2, 0x200, R3 ;  /* 0x0000020002027824 */ /* 0x000fe400078e0203 */
[----:B------:R-:W-:-:S04]  /*0c20*/  IMAD.MOV.U32 R3, RZ, RZ, 0x8 ;  /* 0x00000008ff037424 */ /* 0x000fc800078e00ff */
[----:B------:R-:W-:-:S05]  /*0c30*/  IMAD.WIDE.U32 R2, R2, R3, c[0x0][0x178] ;  /* 0x00005e0002027625 */ /* 0x000fca00078e0003 */
[----:B------:R-:W-:Y:S01]  /*0c40*/  STG.E.64 [R2.64], R4 ;  /* 0x0000000402007986 */ /* 0x000fe2000c101b04 */
[----:B------:R-:W-:Y:S05]  /*0c50*/  EXIT ;  /* 0x000000000000794d */ /* 0x000fea0003800000 */
        .weak           $__internal_9_$__cuda_sm20_rem_s64
        .type           $__internal_9_$__cuda_sm20_rem_s64,@function
        .size           $__internal_9_$__cuda_sm20_rem_s64,(.L_x_50454 - $__internal_9_$__cuda_sm20_rem_s64)
$__internal_9_$__cuda_sm20_rem_s64:
        /* <DEDUP_REMOVED lines=33> */
[----:B------:R-:W-:Y:S01]  /*0e70*/  IMAD R17, R23, R16, RZ ;  /* 0x0000001017117224 */ /* 0x000fe200078e02ff */
        /* <DEDUP_REMOVED lines=29> */
[CC--:B------:R-:W-:Y:S02]  /*1050*/  ISETP.GE.U32.AND.EX P0, PT, R21.reuse, R13.reuse, PT, P0 ;  /* 0x0000000d1500720c */ /* 0x0c0fe40003f06100 */
[----:B------:R-:W-:-:S02]  /*1060*/  IADD3.X R5, R21, ~R13, RZ, P3, !PT ;  /* 0x8000000d15057210 */ /* 0x000fc40001ffe4ff */
[----:B------:R-:W-:Y:S02]  /*1070*/  SEL R6, R6, R17, P0 ;  /* 0x0000001106067207 */ /* 0x000fe40000000000 */
[----:B------:R-:W-:Y:S02]  /*1080*/  SEL R5, R5, R21, P0 ;  /* 0x0000001505057207 */ /* 0x000fe40000000000 */
[-C--:B------:R-:W-:Y:S02]  /*1090*/  IADD3 R13, P3, RZ, -R6.reuse, RZ ;  /* 0x80000006ff0d7210 */ /* 0x080fe40007f7e0ff */
[----:B------:R-:W-:Y:S02]  /*10a0*/  ISETP.NE.U32.AND P0, PT, R7, RZ, PT ;  /* 0x000000ff0700720c */ /* 0x000fe40003f05070 */
[----:B------:R-:W-:Y:S01]  /*10b0*/  SEL R6, R13, R6, !P2 ;  /* 0x000000060d067207 */ /* 0x000fe20005000000 */
[----:B------:R-:W-:Y:S01]  /*10c0*/  IMAD.X R12, RZ, RZ, ~R5, P3 ;  /* 0x000000ffff0c7224 */ /* 0x000fe200018e0e05 */
[----:B------:R-:W-:-:S04]  /*10d0*/  ISETP.NE.AND.EX P0, PT, R22, RZ, PT, P0 ;  /* 0x000000ff1600720c */ /* 0x000fc80003f05300 */
[----:B------:R-:W-:Y:S01]  /*10e0*/  SEL R7, R12, R5, !P2 ;  /* 0x000000050c077207 */ /* 0x000fe20005000000 */
[----:B------:R-:W-:Y:S01]  /*10f0*/  IMAD.MOV.U32 R5, RZ, RZ, 0x0 ;  /* 0x00000000ff057424 */ /* 0x000fe200078e00ff */
[----:B------:R-:W-:Y:S02]  /*1100*/  SEL R6, R6, 0xffffffff, P0 ;  /* 0xffffffff06067807 */ /* 0x000fe40000000000 */
[----:B------:R-:W-:Y:S01]  /*1110*/  SEL R7, R7, 0xffffffff, P0 ;  /* 0xffffffff07077807 */ /* 0x000fe20000000000 */
[----:B------:R-:W-:Y:S06]  /*1120*/  RET.REL.NODEC R4 `(_ZN2at6native27unrolled_elementwise_kernelINS0_13BUnaryFunctorIlllZZZNS0_16fmod_kernel_cudaERNS_18TensorIteratorBaseEENKUlvE_clEvENKUlvE2_clEvEUlllE_EESt5arrayIPcLm2EELi4E23TrivialOffsetCalculatorILi1EjESD_NS0_6memory15LoadWithoutCastENSE_16StoreWithoutCastEEEviT_T0_T2_T3_T4_T5_) ;  /* 0xffffeed004007950 */ /* 0x000fec0003c3ffff */
.L_x_17877:
        /* <DEDUP_REMOVED lines=13> */
.L_x_50454:


//--------------------- .text._ZN2at6native29vectorized_elementwise_kernelILi2ENS0_13BUnaryFunctorIlllZZZNS0_16fmod_kernel_cudaERNS_18TensorIteratorBaseEENKUlvE_clEvENKUlvE2_clEvEUlllE_EESt5arrayIPcLm2EEEEviT0_T1_ --------------------------
	.section	.text._ZN2at6native29vectorized_elementwise_kernelILi2ENS0_13BUnaryFunctorIlllZZZNS0_16fmod_kernel_cudaERNS_18TensorIteratorBaseEENKUlvE_clEvENKUlvE2_clEvEUlllE_EESt5arrayIPcLm2EEEEviT0_T1_,"ax",@progbits
	.sectioninfo	@"SHI_REGISTERS=36"
	.align	128
        .global         _ZN2at6native29vectorized_elementwise_kernelILi2ENS0_13BUnaryFunctorIlllZZZNS0_16fmod_kernel_cudaERNS_18TensorIteratorBaseEENKUlvE_clEvENKUlvE2_clEvEUlllE_EESt5arrayIPcLm2EEEEviT0_T1_
        .type           _ZN2at6native29vectorized_elementwise_kernelILi2ENS0_13BUnaryFunctorIlllZZZNS0_16fmod_kernel_cudaERNS_18TensorIteratorBaseEENKUlvE_clEvENKUlvE2_clEvEUlllE_EESt5arrayIPcLm2EEEEviT0_T1_,@function
        .size           _ZN2at6native29vectorized_elementwise_kernelILi2ENS0_13BUnaryFunctorIlllZZZNS0_16fmod_kernel_cudaERNS_18TensorIteratorBaseEENKUlvE_clEvENKUlvE2_clEvEUlllE_EESt5arrayIPcLm2EEEEviT0_T1_,(.L_x_50455 - _ZN2at6native29vectorized_elementwise_kernelILi2ENS0_13BUnaryFunctorIlllZZZNS0_16fmod_kernel_cudaERNS_18TensorIteratorBaseEENKUlvE_clEvENKUlvE2_clEvEUlllE_EESt5arrayIPcLm2EEEEviT0_T1_)
        .other          _ZN2at6native29vectorized_elementwise_kernelILi2ENS0_13BUnaryFunctorIlllZZZNS0_16fmod_kernel_cudaERNS_18TensorIteratorBaseEENKUlvE_clEvENKUlvE2_clEvEUlllE_EESt5arrayIPcLm2EEEEviT0_T1_,@"STO_CUDA_ENTRY STV_DEFAULT"
_ZN2at6native29vectorized_elementwise_kernelILi2ENS0_13BUnaryFunctorIlllZZZNS0_16fmod_kernel_cudaERNS_18TensorIteratorBaseEENKUlvE_clEvENKUlvE2_clEvEUlllE_EESt5arrayIPcLm2EEEEviT0_T1_:
.text._ZN2at6native29vectorized_elementwise_kernelILi2ENS0_13BUnaryFunctorIlllZZZNS0_16fmod_kernel_cudaERNS_18TensorIteratorBaseEENKUlvE_clEvENKUlvE2_clEvEUlllE_EESt5arrayIPcLm2EEEEviT0_T1_:
        /* <DEDUP_REMOVED lines=12> */
[----:B------:R0:W5:Y:S04]  /*00c0*/  LDG.E.128 R20, [R2.64+0x800] ;  /* 0x0008000402147981 */ /* 0x000168000c1e1d00 */
[----:B------:R0:W5:Y:S04]  /*00d0*/  LDG.E.128 R8, [R2.64+0x1000] ;  /* 0x0010000402087981 */ /* 0x000168000c1e1d00 */
[----:B------:R0:W5:Y:S01]  /*00e0*/  LDG.E.128 R12, [R2.64+0x1800] ;  /* 0x00180004020c7981 */ /* 0x000162000c1e1d00 */
[----:B------:R-:W-:Y:S01]  /*00f0*/  BSSY B0, `(.L_x_17879) ;  /* 0x000001f000007945 */ /* 0x000fe20003800000 */
[----:B--2---:R-:W-:-:S04]  /*0100*/  LOP3.LUT R0, R17, c[0x0][0x174], RZ, 0xfc, !PT ;  /* 0x00005d0011007a12 */ /* 0x004fc800078efcff */
[----:B------:R-:W-:-:S13]  /*0110*/  ISETP.NE.U32.AND P0, PT, R0, RZ, PT ;  /* 0x000000ff0000720c */ /* 0x000fda0003f05070 */
[----:B------:R-:W-:Y:S05]  /*0120*/  @!P0 BRA `(.L_x_17880) ;  /* 0x0000009000008947 */ /* 0x000fea0003800000 */
[----:B0-----:R-:W-:Y:S01]  /*0130*/  IMAD.MOV.U32 R0, RZ, RZ, R16 ;  /* 0x000000ffff007224 */ /* 0x001fe200078e0010 */
[----:B------:R-:W-:Y:S01]  /*0140*/  MOV R32, c[0x0][0x170] ;  /* 0x00005c0000207a02 */ /* 0x000fe20000000f00 */
[----:B------:R-:W-:Y:S01]  /*0150*/  IMAD.MOV.U32 R25, RZ, RZ, R17 ;  /* 0x000000ffff197224 */ /* 0x000fe200078e0011 */
[----:B------:R-:W-:Y:S01]  /*0160*/  MOV R24, 0x190 ;  /* 0x0000019000187802 */ /* 0x000fe20000000f00 */
[----:B------:R-:W-:Y:S02]  /*0170*/  IMAD.MOV.U32 R31, RZ, RZ, c[0x0][0x174] ;  /* 0x00005d00ff1f7624 */ /* 0x000fe400078e00ff */
[----:B-----5:R-:W-:Y:S05]  /*0180*/  CALL.REL.NOINC `($__internal_10_$__cuda_sm20_rem_s64) ;  /* 0x0000288000007944 */ /* 0x020fea0003c00000 */
[----:B------:R-:W-:Y:S02]  /*0190*/  IMAD.MOV.U32 R16, RZ, RZ, R3 ;  /* 0x000000ffff107224 */ /* 0x000fe400078e0003 */
[----:B------:R-:W-:Y:S01]  /*01a0*/  IMAD.MOV.U32 R17, RZ, RZ, R0 ;  /* 0x000000ffff117224 */ /* 0x000fe200078e0000 */
[----:B------:R-:W-:Y:S05]  /*01b0*/  BRA `(.L_x_17881) ;  /* 0x0000012000007947 */ /* 0x000fea0003800000 */
.L_x_17880:
[----:B0-----:R-:W0:Y:S01]  /*01c0*/  I2F.U32.RP R0, c[0x0][0x170] ;  /* 0x00005c0000007b06 */ /* 0x001e220000209000 */
        /* <DEDUP_REMOVED lines=9> */
[----:B------:R-:W-:-:S05]  /*0260*/  IMAD.HI.U32 R3, R3, R16, RZ ;  /* 0x0000001003037227 */ /* 0x000fca00078e00ff */
[----:B------:R-:W-:-:S05]  /*0270*/  IADD3 R3, -R3, RZ, RZ ;  /* 0x000000ff03037210 */ /* 0x000fca0007ffe1ff */
[----:B------:R-:W-:-:S05]  /*0280*/  IMAD R16, R3, c[0x0][0x170], R16 ;  /* 0x00005c0003107a24 */ /* 0x000fca00078e0210 */
[----:B------:R-:W-:-:S13]  /*0290*/  ISETP.GE.U32.AND P0, PT, R16, c[0x0][0x170], PT ;  /* 0x00005c0010007a0c */ /* 0x000fda0003f06070 */
[----:B------:R-:W-:-:S04]  /*02a0*/  @P0 IADD3 R16, R16, -c[0x0][0x170], RZ ;  /* 0x80005c0010100a10 */ /* 0x000fc80007ffe0ff */
[----:B------:R-:W-:-:S13]  /*02b0*/  ISETP.GE.U32.AND P0, PT, R16, c[0x0][0x170], PT ;  /* 0x00005c0010007a0c */ /* 0x000fda0003f06070 */
[----:B------:R-:W-:Y:S02]  /*02c0*/  @P0 IADD3 R16, R16, -c[0x0][0x170], RZ ;  /* 0x80005c0010100a10 */ /* 0x000fe40007ffe0ff */
[----:B------:R-:W-:Y:S02]  /*02d0*/  @!P1 LOP3.LUT R16, RZ, c[0x0][0x170], RZ, 0x33, !PT ;  /* 0x00005c00ff109a12 */ /* 0x000fe400078e33ff */
.L_x_17881:
[----:B------:R-:W-:Y:S05]  /*02e0*/  BSYNC B0 ;  /* 0x0000000000007941 */ /* 0x000fea0003800000 */
.L_x_17879:
[----:B------:R-:W-:Y:S01]  /*02f0*/  LOP3.LUT R0, R19, c[0x0][0x174], RZ, 0xfc, !PT ;  /* 0x00005d0013007a12 */ /* 0x000fe200078efcff */
[----:B------:R-:W-:Y:S03]  /*0300*/  BSSY B0, `(.L_x_17882) ;  /* 0x000001e000007945 */ /* 0x000fe60003800000 */
[----:B------:R-:W-:-:S13]  /*0310*/  ISETP.NE.U32.AND P0, PT, R0, RZ, PT ;  /* 0x000000ff0000720c */ /* 0x000fda0003f05070 */
[----:B------:R-:W-:Y:S05]  /*0320*/  @!P0 BRA `(.L_x_17883) ;  /* 0x0000009000008947 */ /* 0x000fea0003800000 */
[----:B------:R-:W-:Y:S01]  /*0330*/  IMAD.MOV.U32 R0, RZ, RZ, R18 ;  /* 0x000000ffff007224 */ /* 0x000fe200078e0012 */
[----:B------:R-:W-:Y:S01]  /*0340*/  MOV R24, 0x390 ;  /* 0x0000039000187802 */ /* 0x000fe20000000f00 */
[----:B------:R-:W-:Y:S02]  /*0350*/  IMAD.MOV.U32 R25, RZ, RZ, R19 ;  /* 0x000000ffff197224 */ /* 0x000fe400078e0013 */
[----:B------:R-:W-:Y:S02]  /*0360*/  IMAD.MOV.U32 R32, RZ, RZ, c[0x0][0x170] ;  /* 0x00005c00ff207624 */ /* 0x000fe400078e00ff */
[----:B------:R-:W-:Y:S02]  /*0370*/  IMAD.MOV.U32 R31, RZ, RZ, c[0x0][0x174] ;  /* 0x00005d00ff1f7624 */ /* 0x000fe400078e00ff */
[----:B-----5:R-:W-:Y:S05]  /*0380*/  CALL.REL.NOINC `($__internal_10_$__cuda_sm20_rem_s64) ;  /* 0x0000268000007944 */ /* 0x020fea0003c00000 */
[----:B------:R-:W-:Y:S01]  /*0390*/  MOV R18, R3 ;  /* 0x0000000300127202 */ /* 0x000fe20000000f00 */
[----:B------:R-:W-:Y:S01]  /*03a0*/  IMAD.MOV.U32 R19, RZ, RZ, R0 ;  /* 0x000000ffff137224 */ /* 0x000fe200078e0000 */
[----:B------:R-:W-:Y:S05]  /*03b0*/  BRA `(.L_x_17884) ;  /* 0x0000012000007947 */ /* 0x000fea0003800000 */
.L_x_17883:
[----:B------:R-:W0:Y:S01]  /*03c0*/  I2F.U32.RP R4, c[0x0][0x170] ;  /* 0x00005c0000047b06 */ /* 0x000e220000209000 */
[----:B------:R-:W-:Y:S01]  /*03d0*/  ISETP.NE.U32.AND P1, PT, RZ, c[0x0][0x170], PT ;  /* 0x00005c00ff007a0c */ /* 0x000fe20003f25070 */
[----:B------:R-:W-:-:S06]  /*03e0*/  HFMA2.MMA R19, -RZ, RZ, 0, 0 ;  /* 0x00000000ff137435 */ /* 0x000fcc00000001ff */
        /* <DEDUP_REMOVED lines=15> */
.L_x_17884:
[----:B------:R-:W-:Y:S05]  /*04e0*/  BSYNC B0 ;  /* 0x0000000000007941 */ /* 0x000fea0003800000 */
.L_x_17882:
[----:B-----5:R-:W-:Y:S01]  /*04f0*/  LOP3.LUT R0, R21, c[0x0][0x174], RZ, 0xfc, !PT ;  /* 0x00005d0015007a12 */ /* 0x020fe200078efcff */
        /* <DEDUP_REMOVED lines=8> */
[----:B------:R-:W-:Y:S05]  /*0580*/  CALL.REL.NOINC `($__internal_10_$__cuda_sm20_rem_s64) ;  /* 0x0000248000007944 */ /* 0x000fea0003c00000 */
[----:B------:R-:W-:Y:S01]  /*0590*/  MOV R20, R3 ;  /* 0x0000000300147202 */ /* 0x000fe20000000f00 */
[----:B------:R-:W-:Y:S01]  /*05a0*/  IMAD.MOV.U32 R21, RZ, RZ, R0 ;  /* 0x000000ffff157224 */ /* 0x000fe200078e0000 */
[----:B------:R-:W-:Y:S05]  /*05b0*/  BRA `(.L_x_17887) ;  /* 0x0000012000007947 */ /* 0x000fea0003800000 */
.L_x_17886:
        /* <DEDUP_REMOVED lines=18> */
.L_x_17887:
[----:B------:R-:W-:Y:S05]  /*06e0*/  BSYNC B0 ;  /* 0x0000000000007941 */ /* 0x000fea0003800000 */
.L_x_17885:
        /* <DEDUP_REMOVED lines=13> */
.L_x_17889:
        /* <DEDUP_REMOVED lines=18> */
.L_x_17890:
[----:B------:R-:W-:Y:S05]  /*08e0*/  BSYNC B0 ;  /* 0x0000000000007941 */ /* 0x000fea0003800000 */
.L_x_17888:
        /* <DEDUP_REMOVED lines=13> */
.L_x_17892:
        /* <DEDUP_REMOVED lines=18> */
.L_x_17893:
[----:B------:R-:W-:Y:S05]  /*0ae0*/  BSYNC B0 ;  /* 0x0000000000007941 */ /* 0x000fea0003800000 */
.L_x_17891:
        /* <DEDUP_REMOVED lines=13> */
.L_x_17895:
        /* <DEDUP_REMOVED lines=18> */
.L_x_17896:
[----:B------:R-:W-:Y:S05]  /*0ce0*/  BSYNC B0 ;  /* 0x0000000000007941 */ /* 0x000fea0003800000 */
.L_x_17894:
        /* <DEDUP_REMOVED lines=13> */
.L_x_17898:
        /* <DEDUP_REMOVED lines=18> */
.L_x_17899:
[----:B------:R-:W-:Y:S05]  /*0ee0*/  BSYNC B0 ;  /* 0x0000000000007941 */ /* 0x000fea0003800000 */
.L_x_17897:
        /* <DEDUP_REMOVED lines=13> */
.L_x_17901:
        /* <DEDUP_REMOVED lines=18> */
.L_x_17902:
[----:B------:R-:W-:Y:S05]  /*10e0*/  BSYNC B0 ;  /* 0x0000000000007941 */ /* 0x000fea0003800000 */
.L_x_17900:
        /* <DEDUP_REMOVED lines=8> */
.L_x_17878:
[----:B------:R-:W0:Y:S01]  /*1170*/  S2R R8, SR_TID.X ;  /* 0x0000000000087919 */ /* 0x000e220000002100 */
[----:B------:R-:W-:Y:S01]  /*1180*/  CS2R R18, SRZ ;  /* 0x0000000000127805 */ /* 0x000fe2000001ff00 */
        /* <DEDUP_REMOVED lines=8> */
[----:B------:R-:W-:Y:S01]  /*1210*/  @!P1 IMAD.WIDE.U32 R26, R26, R27, c[0x0][0x180] ;  /* 0x000060001a1a9625 */ /* 0x000fe200078e001b */
[----:B------:R-:W-:-:S04]  /*1220*/  CS2R R22, SRZ ;  /* 0x0000000000167805 */ /* 0x000fc8000001ff00 */
[----:B------:R0:W5:Y:S05]  /*1230*/  @!P1 LDG.E.64 R24, [R26.64] ;  /* 0x000000041a189981 */ /* 0x00016a000c1e1b00 */
[----:B------:R-:W-:Y:S01]  /*1240*/  @!P6 IMAD.IADD R28, R30, 0x1, R3 ;  /* 0x000000011e1ce824 */ /* 0x000fe200078e0203 */
[----:B------:R-:W-:Y:S01]  /*1250*/  @!P6 IADD3 R3, R3, 0x80, RZ ;  /* 0x000000800303e810 */ /* 0x000fe20007ffe0ff */
[----:B------:R-:W-:-:S03]  /*1260*/  @!P6 IMAD.MOV.U32 R29, RZ, RZ, 0x8 ;  /* 0x00000008ff1de424 */ /* 0x000fc600078e00ff */
[----:B------:R-:W-:Y:S01]  /*1270*/  ISETP.GE.AND P5, PT, R3, R9, PT ;  /* 0x000000090300720c */ /* 0x000fe20003fa6270 */
[----:B------:R-:W-:-:S05]  /*1280*/  @!P6 IMAD.WIDE.U32 R28, R28, R29, c[0x0][0x180] ;  /* 0x000060001c1ce625 */ /* 0x000fca00078e001d */
[----:B------:R1:W5:Y:S07]  /*1290*/  @!P6 LDG.E.64 R18, [R28.64] ;  /* 0x000000041c12e981 */ /* 0x00036e000c1e1b00 */
[----:B------:R-:W-:Y:S01]  /*12a0*/  @!P5 IADD3 R32, R30, R3, RZ ;  /* 0x000000031e20d210 */ /* 0x000fe20007ffe0ff */
[----:B------:R-:W-:Y:S01]  /*12b0*/  @!P5 IMAD.MOV.U32 R33, RZ, RZ, 0x8 ;  /* 0x00000008ff21d424 */ /* 0x000fe200078e00ff */
[----:B------:R-:W-:Y:S01]  /*12c0*/  @!P5 IADD3 R3, R3, 0x80, RZ ;  /* 0x000000800303d810 */ /* 0x000fe20007ffe0ff */
[----:B------:R-:W-:Y:S01]  /*12d0*/  CS2R R10, SRZ ;  /* 0x00000000000a7805 */ /* 0x000fe2000001ff00 */
[----:B------:R-:W-:Y:S01]  /*12e0*/  CS2R R12, SRZ ;  /* 0x00000000000c7805 */ /* 0x000fe2000001ff00 */
[----:B------:R-:W-:Y:S01]  /*12f0*/  CS2R R14, SRZ ;  /* 0x00000000000e7805 */ /* 0x000fe2000001ff00 */
[----:B------:R-:W-:Y:S01]  /*1300*/  ISETP.GE.AND P4, PT, R3, R9, PT ;  /* 0x000000090300720c */ /* 0x000fe20003f86270 */
[----:B------:R-:W-:Y:S01]  /*1310*/  CS2R R16, SRZ ;  /* 0x0000000000107805 */ /* 0x000fe2000001ff00 */
[----:B------:R-:W-:-:S05]  /*1320*/  @!P5 IMAD.WIDE.U32 R32, R32, R33, c[0x0][0x180] ;  /* 0x000060002020d625 */ /* 0x000fca00078e0021 */
[----:B------:R2:W5:Y:S06]  /*1330*/  @!P5 LDG.E.64 R20, [R32.64] ;  /* 0x000000042014d981 */ /* 0x00056c000c1e1b00 */
        /* <DEDUP_REMOVED lines=13> */
[----:B-1----:R-:W-:Y:S01]  /*1410*/  @!P2 MOV R29, 0x8 ;  /* 0x00000008001da802 */ /* 0x002fe20000000f00 */
[----:B------:R-:W-:Y:S02]  /*1420*/  @!P3 IMAD.MOV.U32 R7, RZ, RZ, 0x8 ;  /* 0x00000008ff07b424 */ /* 0x000fe400078e00ff */
[----:B------:R-:W-:-:S08]  /*1430*/  @!P0 IMAD.MOV.U32 R31, RZ, RZ, 0x8 ;  /* 0x00000008ff1f8424 */ /* 0x000fd000078e00ff */
[----:B0-----:R-:W-:Y:S02]  /*1440*/  @!P6 IMAD.IADD R26, R30, 0x1, R3 ;  /* 0x000000011e1ae824 */ /* 0x001fe400078e0203 */
[----:B------:R-:W-:Y:S02]  /*1450*/  @!P6 IMAD.MOV.U32 R27, RZ, RZ, 0x8 ;  /* 0x00000008ff1be424 */ /* 0x000fe400078e00ff */
[----:B------:R-:W-:-:S04]  /*1460*/  @!P4 IMAD.WIDE.U32 R2, R2, R5, c[0x0][0x180] ;  /* 0x000060000202c625 */ /* 0x000fc800078e0005 */
        /* <DEDUP_REMOVED lines=11> */
[----:B-----5:R-:W-:-:S04]  /*1520*/  LOP3.LUT R0, R25, c[0x0][0x174], RZ, 0xfc, !PT ;  /* 0x00005d0019007a12 */ /* 0x020fc800078efcff */
[----:B------:R-:W-:-:S13]  /*1530*/  ISETP.NE.U32.AND P0, PT, R0, RZ, PT ;  /* 0x000000ff0000720c */ /* 0x000fda0003f05070 */
[----:B------:R-:W-:Y:S05]  /*1540*/  @!P0 BRA `(.L_x_17905) ;  /* 0x0000008000008947 */ /* 0x000fea0003800000 */
[----:B------:R-:W-:Y:S01]  /*1550*/  IMAD.MOV.U32 R0, RZ, RZ, R24 ;  /* 0x000000ffff007224 */ /* 0x000fe200078e0018 */
[----:B--2---:R-:W-:Y:S01]  /*1560*/  MOV R32, c[0x0][0x170] ;  /* 0x00005c0000207a02 */ /* 0x004fe20000000f00 */
[----:B------:R-:W-:Y:S01]  /*1570*/  IMAD.MOV.U32 R31, RZ, RZ, c[0x0][0x174] ;  /* 0x00005d00ff1f7624 */ /* 0x000fe200078e00ff */
[----:B------:R-:W-:Y:S02]  /*1580*/  MOV R24, 0x15a0 ;  /* 0x000015a000187802 */ /* 0x000fe40000000f00 */
[----:B------:R-:W-:Y:S05]  /*1590*/  CALL.REL.NOINC `($__internal_10_$__cuda_sm20_rem_s64) ;  /* 0x0000147000007944 */ /* 0x000fea0003c00000 */
[----:B------:R-:W-:Y:S02]  /*15a0*/  IMAD.MOV.U32 R26, RZ, RZ, R3 ;  /* 0x000000ffff1a7224 */ /* 0x000fe400078e0003 */
[----:B------:R-:W-:Y:S01]  /*15b0*/  IMAD.MOV.U32 R27, RZ, RZ, R0 ;  /* 0x000000ffff1b7224 */ /* 0x000fe200078e0000 */
[----:B------:R-:W-:Y:S05]  /*15c0*/  BRA `(.L_x_17904) ;  /* 0x0000012000007947 */ /* 0x000fea0003800000 */
.L_x_17905:
[----:B--2---:R-:W0:Y:S01]  /*15d0*/  I2F.U32.RP R4, c[0x0][0x170] ;  /* 0x00005c0000047b06 */ /* 0x004e220000209000 */
[----:B------:R-:W-:Y:S01]  /*15e0*/  ISETP.NE.U32.AND P2, PT, RZ, c[0x0][0x170], PT ;  /* 0x00005c00ff007a0c */ /* 0x000fe20003f45070 */
[----:B------:R-:W-:-:S06]  /*15f0*/  IMAD.MOV.U32 R27, RZ, RZ, RZ ;  /* 0x000000ffff1b7224 */ /* 0x000fcc00078e00ff */
[----:B0-----:R-:W0:Y:S02]  /*1600*/  MUFU.RCP R4, R4 ;  /* 0x0000000400047308 */ /* 0x001e240000001000 */
[----:B0-----:R-:W-:-:S06]  /*1610*/  IADD3 R2, R4, 0xffffffe, RZ ;  /* 0x0ffffffe04027810 */ /* 0x001fcc0007ffe0ff */
[----:B------:R0:W1:Y:S02]  /*1620*/  F2I.FTZ.U32.TRUNC.NTZ R3, R2 ;  /* 0x0000000200037305 */ /* 0x000064000021f000 */
[----:B0-----:R-:W-:Y:S01]  /*1630*/  HFMA2.MMA R2, -RZ, RZ, 0, 0 ;  /* 0x00000000ff027435 */ /* 0x001fe200000001ff */
[----:B-1----:R-:W-:-:S04]  /*1640*/  IMAD.MOV R5, RZ, RZ, -R3 ;  /* 0x000000ffff057224 */ /* 0x002fc800078e0a03 */
[----:B------:R-:W-:-:S05]  /*1650*/  IMAD R5, R5, c[0x0][0x170], RZ ;  /* 0x00005c0005057a24 */ /* 0x000fca00078e02ff */
        /* <DEDUP_REMOVED lines=9> */
.L_x_17904:
[----:B------:R-:W-:Y:S05]  /*16f0*/  BSYNC B0 ;  /* 0x0000000000007941 */ /* 0x000fea0003800000 */
.L_x_17903:
[----:B------:R-:W-:Y:S01]  /*1700*/  IADD3 R0, R8, 0x80, RZ ;  /* 0x0000008008007810 */ /* 0x000fe20007ffe0ff */
[----:B------:R-:W-:Y:S03]  /*1710*/  BSSY B0, `(.L_x_17906) ;  /* 0x0000021000007945 */ /* 0x000fe60003800000 */
[----:B------:R-:W-:-:S13]  /*1720*/  ISETP.GE.AND P0, PT, R0, R9, PT ;  /* 0x000000090000720c */ /* 0x000fda0003f06270 */
[----:B------:R-:W-:Y:S05]  /*1730*/  @P0 BRA `(.L_x_17907) ;  /* 0x000001e000000947 */ /* 0x000fea0003800000 */
[----:B-----5:R-:W-:-:S04]  /*1740*/  LOP3.LUT R0, R19, c[0x0][0x174], RZ, 0xfc, !PT ;  /* 0x00005d0013007a12 */ /* 0x020fc800078efcff */
[----:B------:R-:W-:-:S13]  /*1750*/  ISETP.NE.U32.AND P0, PT, R0, RZ, PT ;  /* 0x000000ff0000720c */ /* 0x000fda0003f05070 */
[----:B------:R-:W-:Y:S05]  /*1760*/  @!P0 BRA `(.L_x_17908) ;  /* 0x0000009000008947 */ /* 0x000fea0003800000 */
[----:B------:R-:W-:Y:S01]  /*1770*/  IMAD.MOV.U32 R0, RZ, RZ, R18 ;  /* 0x000000ffff007224 */ /* 0x000fe200078e0012 */
[----:B--2---:R-:W-:Y:S01]  /*1780*/  MOV R32, c[0x0][0x170] ;  /* 0x00005c0000207a02 */ /* 0x004fe20000000f00 */
[----:B------:R-:W-:Y:S01]  /*1790*/  IMAD.MOV.U32 R25, RZ, RZ, R19 ;  /* 0x000000ffff197224 */ /* 0x000fe200078e0013 */
[----:B------:R-:W-:Y:S01]  /*17a0*/  MOV R24, 0x17d0 ;  /* 0x000017d000187802 */ /* 0x000fe20000000f00 */
[----:B------:R-:W-:Y:S02]  /*17b0*/  IMAD.MOV.U32 R31, RZ, RZ, c[0x0][0x174] ;  /* 0x00005d00ff1f7624 */ /* 0x000fe400078e00ff */
[----:B------:R-:W-:Y:S05]  /*17c0*/  CALL.REL.NOINC `($__internal_10_$__cuda_sm20_rem_s64) ;  /* 0x0000124000007944 */ /* 0x000fea0003c00000 */
[----:B------:R-:W-:Y:S02]  /*17d0*/  IMAD.MOV.U32 R18, RZ, RZ, R3 ;  /* 0x000000ffff127224 */ /* 0x000fe400078e0003 */
[----:B------:R-:W-:Y:S01]  /*17e0*/  IMAD.MOV.U32 R19, RZ, RZ, R0 ;  /* 0x000000ffff137224 */ /* 0x000fe200078e0000 */
[----:B------:R-:W-:Y:S05]  /*17f0*/  BRA `(.L_x_17907) ;  /* 0x0000012000007947 */ /* 0x000fea0003800000 */
.L_x_17908:
        /* <DEDUP_REMOVED lines=18> */
.L_x_17907:
[----:B------:R-:W-:Y:S05]  /*1920*/  BSYNC B0 ;  /* 0x0000000000007941 */ /* 0x000fea0003800000 */
.L_x_17906:
        /* <DEDUP_REMOVED lines=16> */
.L_x_17911:
        /* <DEDUP_REMOVED lines=18> */
.L_x_17910:
[----:B------:R-:W-:Y:S05]  /*1b50*/  BSYNC B0 ;  /* 0x0000000000007941 */ /* 0x000fea0003800000 */
.L_x_17909:
        /* <DEDUP_REMOVED lines=16> */
.L_x_17914:
        /* <DEDUP_REMOVED lines=18> */
.L_x_17913:
[----:B------:R-:W-:Y:S05]  /*1d80*/  BSYNC B0 ;  /* 0x0000000000007941 */ /* 0x000fea0003800000 */
.L_x_17912:
        /* <DEDUP_REMOVED lines=16> */
.L_x_17917:
        /* <DEDUP_REMOVED lines=18> */
.L_x_17916:
[----:B------:R-:W-:Y:S05]  /*1fb0*/  BSYNC B0 ;  /* 0x0000000000007941 */ /* 0x000fea0003800000 */
.L_x_17915:
        /* <DEDUP_REMOVED lines=16> */
.L_x_17920:
        /* <DEDUP_REMOVED lines=18> */
.L_x_17919:
[----:B------:R-:W-:Y:S05]  /*21e0*/  BSYNC B0 ;  /* 0x0000000000007941 */ /* 0x000fea0003800000 */
.L_x_17918:
        /* <DEDUP_REMOVED lines=16> */
.L_x_17923:
        /* <DEDUP_REMOVED lines=18> */
.L_x_17922:
[----:B------:R-:W-:Y:S05]  /*2410*/  BSYNC B0 ;  /* 0x0000000000007941 */ /* 0x000fea0003800000 */
.L_x_17921:
        /* <DEDUP_REMOVED lines=16> */
.L_x_17926:
[----:B--2---:R-:W0:Y:S01]  /*2520*/  I2F.U32.RP R4, c[0x0][0x170] ;  /* 0x00005c0000047b06 */ /* 0x004e220000209000 */
        /* <DEDUP_REMOVED lines=17> */
.L_x_17925:
[----:B------:R-:W-:Y:S05]  /*2640*/  BSYNC B0 ;  /* 0x0000000000007941 */ /* 0x000fea0003800000 */
.L_x_17924:
[----:B--2---:R-:W0:Y:S01]  /*2650*/  @!P1 S2R R7, SR_TID.X ;  /* 0x0000000000079919 */ /* 0x004e220000002100 */
[----:B------:R-:W-:Y:S01]  /*2660*/  @!P1 IMAD.MOV.U32 R5, RZ, RZ, 0x8 ;  /* 0x00000008ff059424 */ /* 0x000fe200078e00ff */
[----:B------:R-:W-:Y:S01]  /*2670*/  BSSY B0, `(.L_x_17927) ;  /* 0x0000031000007945 */ /* 0x000fe20003800000 */
[----:B------:R-:W-:Y:S01]  /*2680*/  BSSY B1, `(.L_x_17928) ;  /* 0x0000029000017945 */ /* 0x000fe20003800000 */
[----:B0-----:R-:W-:Y:S01]  /*2690*/  @!P1 IMAD.IADD R4, R30, 0x1, R7 ;  /* 0x000000011e049824 */ /* 0x001fe200078e0207 */
[----:B------:R-:W-:-:S03]  /*26a0*/  @!P1 IADD3 R8, R7, 0x80, RZ ;  /* 0x0000008007089810 */ /* 0x000fc60007ffe0ff */
[----:B------:R-:W-:Y:S01]  /*26b0*/  @!P1 IMAD.WIDE.U32 R4, R4, R5, c[0x0][0x178] ;  /* 0x00005e0004049625 */ /* 0x000fe200078e0005 */
[----:B------:R-:W-:-:S04]  /*26c0*/  ISETP.GE.AND P0, PT, R8, R9, PT ;  /* 0x000000090800720c */ /* 0x000fc80003f06270 */
[----:B------:R0:W-:Y:S09]  /*26d0*/  @!P1 STG.E.64 [R4.64], R26 ;  /* 0x0000001a04009986 */ /* 0x0001f2000c101b04 */
[----:B------:R-:W-:Y:S05]  /*26e0*/  @P0 BRA `(.L_x_17929) ;  /* 0x000000c000000947 */ /* 0x000fea0003800000 */
[----:B0-----:R-:W-:Y:S01]  /*26f0*/  IADD3 R4, R30, R8, RZ ;  /* 0x000000081e047210 */ /* 0x001fe20007ffe0ff */
[----:B------:R-:W-:Y:S01]  /*2700*/  IMAD.MOV.U32 R5, RZ, RZ, 0x8 ;  /* 0x00000008ff057424 */ /* 0x000fe200078e00ff */
[----:B------:R-:W-:-:S03]  /*2710*/  IADD3 R8, R8, 0x80, RZ ;  /* 0x0000008008087810 */ /* 0x000fc60007ffe0ff */
[----:B------:R-:W-:Y:S01]  /*2720*/  IMAD.WIDE.U32 R4, R4, R5, c[0x0][0x178] ;  /* 0x00005e0004047625 */ /* 0x000fe200078e0005 */
[----:B------:R-:W-:-:S04]  /*2730*/  ISETP.GE.AND P0, PT, R8, R9, PT ;  /* 0x000000090800720c */ /* 0x000fc80003f06270 */
[----:B-----5:R0:W-:Y:S09]  /*2740*/  STG.E.64 [R4.64], R18 ;  /* 0x0000001204007986 */ /* 0x0201f2000c101b04 */
[----:B------:R-:W-:Y:S05]  /*2750*/  @P0 BRA `(.L_x_17930) ;  /* 0x000000c000000947 */ /* 0x000fea0003800000 */
[----:B0-----:R-:W-:Y:S01]  /*2760*/  IMAD.IADD R4, R30, 0x1, R8 ;  /* 0x000000011e047824 */ /* 0x001fe200078e0208 */
[----:B------:R-:W-:Y:S01]  /*2770*/  IADD3 R8, R8, 0x80, RZ ;  /* 0x0000008008087810 */ /* 0x000fe20007ffe0ff */
[----:B------:R-:W-:-:S04]  /*2780*/  IMAD.MOV.U32 R5, RZ, RZ, 0x8 ;  /* 0x00000008ff057424 */ /* 0x000fc800078e00ff */
[----:B------:R-:W-:-:S05]  /*2790*/  IMAD.WIDE.U32 R4, R4, R5, c[0x0][0x178] ;  /* 0x00005e0004047625 */ /* 0x000fca00078e0005 */
[----:B------:R0:W-:Y:S02]  /*27a0*/  STG.E.64 [R4.64], R20 ;  /* 0x0000001404007986 */ /* 0x0001e4000c101b04 */
.L_x_17929:
[----:B------:R-:W-:-:S13]  /*27b0*/  ISETP.GE.AND P0, PT, R8, R9, PT ;  /* 0x000000090800720c */ /* 0x000fda0003f06270 */
[----:B------:R-:W-:Y:S05]  /*27c0*/  @P0 BRA `(.L_x_17931) ;  /* 0x000000c000000947 */ /* 0x000fea0003800000 */
[----:B0-----:R-:W-:Y:S01]  /*27d0*/  MOV R5, 0x8 ;  /* 0x0000000800057802 */ /* 0x001fe20000000f00 */
[----:B------:R-:W-:Y:S01]  /*27e0*/  IMAD.IADD R4, R30, 0x1, R8 ;  /* 0x000000011e047824 */ /* 0x000fe200078e0208 */
[----:B------:R-:W-:-:S03]  /*27f0*/  IADD3 R8, R8, 0x80, RZ ;  /* 0x0000008008087810 */ /* 0x000fc60007ffe0ff */
[----:B------:R-:W-:-:S05]  /*2800*/  IMAD.WIDE.U32 R4, R4, R5, c[0x0][0x178] ;  /* 0x00005e0004047625 */ /* 0x000fca00078e0005 */
[----:B-----5:R0:W-:Y:S02]  /*2810*/  STG.E.64 [R4.64], R22 ;  /* 0x0000001604007986 */ /* 0x0201e4000c101b04 */
.L_x_17930:
[----:B------:R-:W-:-:S13]  /*2820*/  ISETP.GE.AND P0, PT, R8, R9, PT ;  /* 0x000000090800720c */ /* 0x000fda0003f06270 */
[----:B------:R-:W-:Y:S05]  /*2830*/  @P0 BRA `(.L_x_17932) ;  /* 0x000000d000000947 */ /* 0x000fea0003800000 */
[----:B0-----:R-:W-:Y:S01]  /*2840*/  IMAD.IADD R4, R30, 0x1, R8 ;  /* 0x000000011e047824 */ /* 0x001fe200078e0208 */
[----:B------:R-:W-:Y:S01]  /*2850*/  IADD3 R8, R8, 0x80, RZ ;  /* 0x0000008008087810 */ /* 0x000fe20007ffe0ff */
[----:B------:R-:W-:-:S04]  /*2860*/  IMAD.MOV.U32 R5, RZ, RZ, 0x8 ;  /* 0x00000008ff057424 */ /* 0x000fc800078e00ff */
[----:B------:R-:W-:-:S05]  /*2870*/  IMAD.WIDE.U32 R4, R4, R5, c[0x0][0x178] ;  /* 0x00005e0004047625 */ /* 0x000fca00078e0005 */
[----:B------:R0:W-:Y:S02]  /*2880*/  STG.E.64 [R4.64], R10 ;  /* 0x0000000a04007986 */ /* 0x0001e4000c101b04 */
.L_x_17931:
[----:B------:R-:W-:-:S13]  /*2890*/  ISETP.GE.AND P0, PT, R8, R9, PT ;  /* 0x000000090800720c */ /* 0x000fda0003f06270 */
[----:B------:R-:W-:Y:S01]  /*28a0*/  @P0 BREAK B1 ;  /* 0x0000000000010942 */ /* 0x000fe20003800000 */
[----:B------:R-:W-:Y:S05]  /*28b0*/  @P0 BRA `(.L_x_17933) ;  /* 0x000000c000000947 */ /* 0x000fea0003800000 */
[----:B0-----:R-:W-:Y:S01]  /*28c0*/  IMAD.IADD R4, R30, 0x1, R8 ;  /* 0x000000011e047824 */ /* 0x001fe200078e0208 */
[----:B------:R-:W-:Y:S01]  /*28d0*/  IADD3 R8, R8, 0x80, RZ ;  /* 0x0000008008087810 */ /* 0x000fe20007ffe0ff */
[----:B------:R-:W-:-:S04]  /*28e0*/  IMAD.MOV.U32 R5, RZ, RZ, 0x8 ;  /* 0x00000008ff057424 */ /* 0x000fc800078e00ff */
[----:B------:R-:W-:-:S05]  /*28f0*/  IMAD.WIDE.U32 R4, R4, R5, c[0x0][0x178] ;  /* 0x00005e0004047625 */ /* 0x000fca00078e0005 */
[----:B-----5:R0:W-:Y:S02]  /*2900*/  STG.E.64 [R4.64], R12 ;  /* 0x0000000c04007986 */ /* 0x0201e4000c101b04 */
.L_x_17932:
[----:B------:R-:W-:Y:S05]  /*2910*/  BSYNC B1 ;  /* 0x0000000000017941 */ /* 0x000fea0003800000 */
.L_x_17928:
[----:B------:R-:W-:-:S13]  /*2920*/  ISETP.GE.AND P0, PT, R8, R9, PT ;  /* 0x000000090800720c */ /* 0x000fda0003f06270 */
[----:B0-----:R-:W-:Y:S01]  /*2930*/  @!P0 IADD3 R4, R30, R8, RZ ;  /* 0x000000081e048210 */ /* 0x001fe20007ffe0ff */
[----:B------:R-:W-:Y:S01]  /*2940*/  @!P0 IMAD.MOV.U32 R5, RZ, RZ, 0x8 ;  /* 0x00000008ff058424 */ /* 0x000fe200078e00ff */
[----:B------:R-:W-:-:S03]  /*2950*/  @!P0 IADD3 R8, R8, 0x80, RZ ;  /* 0x0000008008088810 */ /* 0x000fc60007ffe0ff */
[----:B------:R-:W-:-:S05]  /*2960*/  @!P0 IMAD.WIDE.U32 R4, R4, R5, c[0x0][0x178] ;  /* 0x00005e0004048625 */ /* 0x000fca00078e0005 */
[----:B------:R0:W-:Y:S02]  /*2970*/  @!P0 STG.E.64 [R4.64], R14 ;  /* 0x0000000e04008986 */ /* 0x0001e4000c101b04 */
.L_x_17933:
[----:B------:R-:W-:Y:S05]  /*2980*/  BSYNC B0 ;  /* 0x0000000000007941 */ /* 0x000fea0003800000 */
.L_x_17927:
[----:B------:R-:W-:Y:S01]  /*2990*/  WARPSYNC 0xffffffff ;  /* 0xffffffff00007948 */ /* 0x000fe20003800000 */
[----:B------:R-:W-:-:S13]  /*29a0*/  ISETP.GE.AND P0, PT, R8, R9, PT ;  /* 0x000000090800720c */ /* 0x000fda0003f06270 */
[----:B------:R-:W-:Y:S05]  /*29b0*/  @P0 EXIT ;  /* 0x000000000000094d */ /* 0x000fea0003800000 */
[----:B0-----:R-:W-:Y:S02]  /*29c0*/  IMAD.IADD R4, R30, 0x1, R8 ;  /* 0x000000011e047824 */ /* 0x001fe400078e0208 */
[----:B------:R-:W-:-:S04]  /*29d0*/  IMAD.MOV.U32 R5, RZ, RZ, 0x8 ;  /* 0x00000008ff057424 */ /* 0x000fc800078e00ff */
[----:B------:R-:W-:-:S05]  /*29e0*/  IMAD.WIDE.U32 R4, R4, R5, c[0x0][0x178] ;  /* 0x00005e0004047625 */ /* 0x000fca00078e0005 */
[----:B------:R-:W-:Y:S01]  /*29f0*/  STG.E.64 [R4.64], R2 ;  /* 0x0000000204007986 */ /* 0x000fe2000c101b04 */
[----:B------:R-:W-:Y:S05]  /*2a00*/  EXIT ;  /* 0x000000000000794d */ /* 0x000fea0003800000 */
        .weak           $__internal_10_$__cuda_sm20_rem_s64
        .type           $__internal_10_$__cuda_sm20_rem_s64,@function
        .size           $__internal_10_$__cuda_sm20_rem_s64,(.L_x_50455 - $__internal_10_$__cuda_sm20_rem_s64)
$__internal_10_$__cuda_sm20_rem_s64:
        /* <DEDUP_REMOVED lines=32> */
[----:B------:R-:W-:-:S03]  /*2c10*/  IADD3 R7, P5, RZ, -R0, RZ ;  /* 0x80000000ff077210 */ /* 0x000fc60007fbe0ff */
[CC--:B------:R-:W-:Y:S01]  /*2c20*/  IMAD R28, R4.reuse, R5.reuse, RZ ;  /* 0x00000005041c7224 */ /* 0x0c0fe200078e02ff */
[----:B------:R-:W-:Y:S01]  /*2c30*/  SEL R7, R7, R0, !P2 ;  /* 0x0000000007077207 */ /* 0x000fe20005000000 */
[----:B------:R-:W-:-:S03]  /*2c40*/  IMAD.HI.U32 R5, R4, R5, RZ ;  /* 0x0000000504057227 */ /* 0x000fc600078e00ff */
[----:B------:R-:W-:Y:S01]  /*2c50*/  IADD3 R28, P4, R28, R6, RZ ;  /* 0x000000061c1c7210 */ /* 0x000fe20007f9e0ff */
[----:B------:R-:W-:Y:S01]  /*2c60*/  IMAD.X R0, RZ, RZ, ~R25, P5 ;  /* 0x000000ffff007224 */ /* 0x000fe200028e0e19 */
[----:B------:R-:W-:-:S03]  /*2c70*/  IADD3.X R5, R5, R4, RZ, P0, !PT ;  /* 0x0000000405057210 */ /* 0x000fc600007fe4ff */
        /* <DEDUP_REMOVED lines=13> */
[----:B------:R-:W-:Y:S01]  /*2d50*/  IADD3 R4, P3, -R28, R7, RZ ;  /* 0x000000071c047210 */ /* 0x000fe20007f7e1ff */
[----:B------:R-:W-:Y:S02]  /*2d60*/  IMAD.MOV.U32 R25, RZ, RZ, 0x0 ;  /* 0x00000000ff197424 */ /* 0x000fe400078e00ff */
[-C--:B------:R-:W-:Y:S01]  /*2d70*/  IMAD R5, R5, R2.reuse, R6 ;  /* 0x0000000205057224 */ /* 0x080fe200078e0206 */
[----:B------:R-:W-:-:S03]  /*2d80*/  ISETP.GE.U32.AND P0, PT, R4, R2, PT ;  /* 0x000000020400720c */ /* 0x000fc60003f06070 */
        /* <DEDUP_REMOVED lines=16> */
[----:B------:R-:W-:-:S04]  /*2e90*/  ISETP.NE.AND.EX P0, PT, R31, RZ, PT, P0 ;  /* 0x000000ff1f00720c */ /* 0x000fc80003f05300 */
[----:B------:R-:W-:Y:S02]  /*2ea0*/  SEL R0, R3, R0, !P2 ;  /* 0x0000000003007207 */ /* 0x000fe40005000000 */
[----:B------:R-:W-:Y:S02]  /*2eb0*/  SEL R3, R2, 0xffffffff, P0 ;  /* 0xffffffff02037807 */ /* 0x000fe40000000000 */
[----:B------:R-:W-:Y:S01]  /*2ec0*/  SEL R0, R0, 0xffffffff, P0 ;  /* 0xffffffff00007807 */ /* 0x000fe20000000000 */
[----:B------:R-:W-:Y:S06]  /*2ed0*/  RET.REL.NODEC R24 `(_ZN2at6native29vectorized_elementwise_kernelILi2ENS0_13BUnaryFunctorIlllZZZNS0_16fmod_kernel_cudaERNS_18TensorIteratorBaseEENKUlvE_clEvENKUlvE2_clEvEUlllE_EESt5arrayIPcLm2EEEEviT0_T1_) ;  /* 0xffffd12018007950 */ /* 0x000fec0003c3ffff */
.L_x_17934:
        /* <DEDUP_REMOVED lines=10> */
.L_x_50455:


//--------------------- .text._ZN2at6native29vectorized_elementwise_kernelILi4ENS0_13BUnaryFunctorIlllZZZNS0_16fmod_kernel_cudaERNS_18TensorIteratorBaseEENKUlvE_clEvENKUlvE2_clEvEUlllE_EESt5arrayIPcLm2EEEEviT0_T1_ --------------------------
	.section	.text._ZN2at6native29vectorized_elementwise_kernelILi4ENS0_13BUnaryFunctorIlllZZZNS0_16fmod_kernel_cudaERNS_18TensorIteratorBaseEENKUlvE_clEvENKUlvE2_clEvEUlllE_EESt5arrayIPcLm2EEEEviT0_T1_,"ax",@progbits
	.sectioninfo	@"SHI_REGISTERS=36"
	.align	128
        .global         _ZN2at6native29vectorized_elementwise_kernelILi4ENS0_13BUnaryFunctorIlllZZZNS0_16fmod_kernel_cudaERNS_18TensorIteratorBaseEENKUlvE_clEvENKUlvE2_clEvEUlllE_EESt5arrayIPcLm2EEEEviT0_T1_
        .type           _ZN2at6native29vectorized_elementwise_kernelILi4ENS0_13BUnaryFunctorIlllZZZNS0_16fmod_kernel_cudaERNS_18TensorIteratorBaseEENKUlvE_clEvENKUlvE2_clEvEUlllE_EESt5arrayIPcLm2EEEEviT0_T1_,@function
        .size           _ZN2at6native29vectorized_elementwise_kernelILi4ENS0_13BUnaryFunctorIlllZZZNS0_16fmod_kernel_cudaERNS_18TensorIteratorBaseEENKUlvE_clEvENKUlvE2_clEvEUlllE_EESt5arrayIPcLm2EEEEviT0_T1_,(.L_x_50456 - _ZN2at6native29vectorized_elementwise_kernelILi4ENS0_13BUnaryFunctorIlllZZZNS0_16fmod_kernel_cudaERNS_18TensorIteratorBaseEENKUlvE_clEvENKUlvE2_clEvEUlllE_EESt5arrayIPcLm2EEEEviT0_T1_)
        .other          _ZN2at6native29vectorized_elementwise_kernelILi4ENS0_13BUnaryFunctorIlllZZZNS0_16fmod_kernel_cudaERNS_18TensorIteratorBaseEENKUlvE_clEvENKUlvE2_clEvEUlllE_EESt5arrayIPcLm2EEEEviT0_T1_,@"STO_CUDA_ENTRY STV_DEFAULT"
_ZN2at6native29vectorized_elementwise_kernelILi4ENS0_13BUnaryFunctorIlllZZZNS0_16fmod_kernel_cudaERNS_18TensorIteratorBaseEENKUlvE_clEvENKUlvE2_clEvEUlllE_EESt5arrayIPcLm2EEEEviT0_T1_:
.text._ZN2at6native29vectorized_elementwise_kernelILi4ENS0_13BUnaryFunctorIlllZZZNS0_16fmod_kernel_cudaERNS_18TensorIteratorBaseEENKUlvE_clEvENKUlvE2_clEvEUlllE_EESt5arrayIPcLm2EEEEviT0_T1_:
        /* <DEDUP_REMOVED lines=24> */
[----:B-----5:R-:W-:Y:S05]  /*0180*/  CALL.REL.NOINC `($__internal_11_$__cuda_sm20_rem_s64) ;  /* 0x0000288000007944 */ /* 0x020fea0003c00000 */
[----:B------:R-:W-:Y:S02]  /*0190*/  IMAD.MOV.U32 R16, RZ, RZ, R3 ;  /* 0x000000ffff107224 */ /* 0x000fe400078e0003 */
[----:B------:R-:W-:Y:S01]  /*01a0*/  IMAD.MOV.U32 R17, RZ, RZ, R0 ;  /* 0x000000ffff117224 */ /* 0x000fe200078e0000 */
[----:B------:R-:W-:Y:S05]  /*01b0*/  BRA `(.L_x_17938) ;  /* 0x0000012000007947 */ /* 0x000fea0003800000 */
.L_x_17937:
        /* <DEDUP_REMOVED lines=18> */
.L_x_17938:
[----:B------:R-:W-:Y:S05]  /*02e0*/  BSYNC B0 ;  /* 0x0000000000007941 */ /* 0x000fea0003800000 */
.L_x_17936:
        /* <DEDUP_REMOVED lines=9> */
[----:B-----5:R-:W-:Y:S05]  /*0380*/  CALL.REL.NOINC `($__internal_11_$__cuda_sm20_rem_s64) ;  /* 0x0000268000007944 */ /* 0x020fea0003c00000 */
[----:B------:R-:W-:Y:S01]  /*0390*/  MOV R18, R3 ;  /* 0x0000000300127202 */ /* 0x000fe20000000f00 */
[----:B------:R-:W-:Y:S01]  /*03a0*/  IMAD.MOV.U32 R19, RZ, RZ, R0 ;  /* 0x000000ffff137224 */ /* 0x000fe200078e0000 */
[----:B------:R-:W-:Y:S05]  /*03b0*/  BRA `(.L_x_17941) ;  /* 0x0000012000007947 */ /* 0x000fea0003800000 */
.L_x_17940:
        /* <DEDUP_REMOVED lines=18> */
.L_x_17941:
[----:B------:R-:W-:Y:S05]  /*04e0*/  BSYNC B0 ;  /* 0x0000000000007941 */ /* 0x000fea0003800000 */
.L_x_17939:
        /* <DEDUP_REMOVED lines=9> */
[----:B------:R-:W-:Y:S05]  /*0580*/  CALL.REL.NOINC `($__internal_11_$__cuda_sm20_rem_s64) ;  /* 0x0000248000007944 */ /* 0x000fea0003c00000 */
[----:B------:R-:W-:Y:S01]  /*0590*/  MOV R20, R3 ;  /* 0x0000000300147202 */ /* 0x000fe20000000f00 */
[----:B------:R-:W-:Y:S01]  /*05a0*/  IMAD.MOV.U32 R21, RZ, RZ, R0 ;  /* 0x000000ffff157224 */ /* 0x000fe200078e0000 */
[----:B------:R-:W-:Y:S05]  /*05b0*/  BRA `(.L_x_17944) ;  /* 0x0000012000007947 */ /* 0x000fea0003800000 */
.L_x_17943:
        /* <DEDUP_REMOVED lines=18> */
.L_x_17944:
[----:B------:R-:W-:Y:S05]  /*06e0*/  BSYNC B0 ;  /* 0x0000000000007941 */ /* 0x000fea0003800000 */
.L_x_17942:
        /* <DEDUP_REMOVED lines=13> */
.L_x_17946:
        /* <DEDUP_REMOVED lines=18> */
.L_x_17947:
[----:B------:R-:W-:Y:S05]  /*08e0*/  BSYNC B0 ;  /* 0x0000000000007941 */ /* 0x000fea0003800000 */
.L_x_17945:
        /* <DEDUP_REMOVED lines=13> */
.L_x_17949:
        /* <DEDUP_REMOVED lines=18> */
.L_x_17950:
[----:B------:R-:W-:Y:S05]  /*0ae0*/  BSYNC B0 ;  /* 0x0000000000007941 */ /* 0x000fea0003800000 */
.L_x_17948:
        /* <DEDUP_REMOVED lines=13> */
.L_x_17952:
        /* <DEDUP_REMOVED lines=18> */
.L_x_17953:
[----:B------:R-:W-:Y:S05]  /*0ce0*/  BSYNC B0 ;  /* 0x0000000000007941 */ /* 0x000fea0003800000 */
.L_x_17951:
        /* <DEDUP_REMOVED lines=13> */
.L_x_17955:
        /* <DEDUP_REMOVED lines=18> */
.L_x_17956:
[----:B------:R-:W-:Y:S05]  /*0ee0*/  BSYNC B0 ;  /* 0x0000000000007941 */ /* 0x000fea0003800000 */
.L_x_17954:
        /* <DEDUP_REMOVED lines=13> */
.L_x_17958:
        /* <DEDUP_REMOVED lines=18> */
.L_x_17959:
[----:B------:R-:W-:Y:S05]  /*10e0*/  BSYNC B0 ;  /* 0x0000000000007941 */ /* 0x000fea0003800000 */
.L_x_17957:
        /* <DEDUP_REMOVED lines=8> */
.L_x_17935:
        /* <DEDUP_REMOVED lines=66> */
[----:B------:R-:W-:Y:S05]  /*1590*/  CALL.REL.NOINC `($__internal_11_$__cuda_sm20_rem_s64) ;  /* 0x0000147000007944 */ /* 0x000fea0003c00000 */
[----:B------:R-:W-:Y:S02]  /*15a0*/  IMAD.MOV.U32 R26, RZ, RZ, R3 ;  /* 0x000000ffff1a7224 */ /* 0x000fe400078e0003 */
[----:B------:R-:W-:Y:S01]  /*15b0*/  IMAD.MOV.U32 R27, RZ, RZ, R0 ;  /* 0x000000ffff1b7224 */ /* 0x000fe200078e0000 */
[----:B------:R-:W-:Y:S05]  /*15c0*/  BRA `(.L_x_17961) ;  /* 0x0000012000007947 */ /* 0x000fea0003800000 */
.L_x_17962:
        /* <DEDUP_REMOVED lines=18> */
.L_x_17961:
[----:B------:R-:W-:Y:S05]  /*16f0*/  BSYNC B0 ;  /* 0x0000000000007941 */ /* 0x000fea0003800000 */
.L_x_17960:
        /* <DEDUP_REMOVED lines=12> */
[----:B------:R-:W-:Y:S05]  /*17c0*/  CALL.REL.NOINC `($__internal_11_$__cuda_sm20_rem_s64) ;  /* 0x0000124000007944 */ /* 0x000fea0003c00000 */
[----:B------:R-:W-:Y:S02]  /*17d0*/  IMAD.MOV.U32 R18, RZ, RZ, R3 ;  /* 0x000000ffff127224 */ /* 0x000fe400078e0003 */
[----:B------:R-:W-:Y:S01]  /*17e0*/  IMAD.MOV.U32 R19, RZ, RZ, R0 ;  /* 0x000000ffff137224 */ /* 0x000fe200078e0000 */
[----:B------:R-:W-:Y:S05]  /*17f0*/  BRA `(.L_x_17964) ;  /* 0x0000012000007947 */ /* 0x000fea0003800000 */
.L_x_17965:
        /* <DEDUP_REMOVED lines=18> */
.L_x_17964:
[----:B------:R-:W-:Y:S05]  /*1920*/  BSYNC B0 ;  /* 0x0000000000007941 */ /* 0x000fea0003800000 */
.L_x_17963:
        /* <DEDUP_REMOVED lines=16> */
.L_x_17968:
        /* <DEDUP_REMOVED lines=18> */
.L_x_17967:
[----:B------:R-:W-:Y:S05]  /*1b50*/  BSYNC B0 ;  /* 0x0000000000007941 */ /* 0x000fea0003800000 */
.L_x_17966:
        /* <DEDUP_REMOVED lines=16> */
.L_x_17971:
        /* <DEDUP_REMOVED lines=18> */
.L_x_17970:
[----:B------:R-:W-:Y:S05]  /*1d80*/  BSYNC B0 ;  /* 0x0000000000007941 */ /* 0x000fea0003800000 */
.L_x_17969:
        /* <DEDUP_REMOVED lines=16> */
.L_x_17974:
        /* <DEDUP_REMOVED lines=18> */
.L_x_17973:
[----:B------:R-:W-:Y:S05]  /*1fb0*/  BSYNC B0 ;  /* 0x0000000000007941 */ /* 0x000fea0003800000 */
.L_x_17972:
        /* <DEDUP_REMOVED lines=16> */
.L_x_17977:
        /* <DEDUP_REMOVED lines=18> */
.L_x_17976:
[----:B------:R-:W-:Y:S05]  /*21e0*/  BSYNC B0 ;  /* 0x0000000000007941 */ /* 0x000fea0003800000 */
.L_x_17975:
        /* <DEDUP_REMOVED lines=16> */
.L_x_17980:
        /* <DEDUP_REMOVED lines=18> */
.L_x_17979:
[----:B------:R-:W-:Y:S05]  /*2410*/  BSYNC B0 ;  /* 0x0000000000007941 */ /* 0x000fea0003800000 */
.L_x_17978:
        /* <DEDUP_REMOVED lines=16> */
.L_x_17983:
        /* <DEDUP_REMOVED lines=18> */
.L_x_17982:
[----:B------:R-:W-:Y:S05]  /*2640*/  BSYNC B0 ;  /* 0x0000000000007941 */ /* 0x000fea0003800000 */
.L_x_17981:
        /* <DEDUP_REMOVED lines=22> */
.L_x_17986:
[----:B------:R-:W-:-:S13]  /*27b0*/  ISETP.GE.AND P0, PT, R8, R9, PT ;  /* 0x000000090800720c */ /* 0x000fda0003f06270 */
[----:B------:R-:W-:Y:S05]  /*27c0*/  @P0 BRA `(.L_x_17988) ;  /* 0x000000c000000947 */ /* 0x000fea0003800000 */
[----:B0-----:R-:W-:Y:S01]  /*27d0*/  MOV R5, 0x8 ;  /* 0x0000000800057802 */ /* 0x001fe20000000f00 */
[----:B------:R-:W-:Y:S01]  /*27e0*/  IMAD.IADD R4, R30, 0x1, R8 ;  /* 0x000000011e047824 */ /* 0x000fe200078e0208 */
[----:B------:R-:W-:-:S03]  /*27f0*/  IADD3 R8, R8, 0x80, RZ ;  /* 0x0000008008087810 */ /* 0x000fc60007ffe0ff */
[----:B------:R-:W-:-:S05]  /*2800*/  IMAD.WIDE.U32 R4, R4, R5, c[0x0][0x178] ;  /* 0x00005e0004047625 */ /* 0x000fca00078e0005 */
[----:B-----5:R0:W-:Y:S02]  /*2810*/  STG.E.64 [R4.64], R22 ;  /* 0x0000001604007986 */ /* 0x0201e4000c101b04 */
.L_x_17987:
[----:B------:R-:W-:-:S13]  /*2820*/  ISETP.GE.AND P0, PT, R8, R9, PT ;  /* 0x000000090800720c */ /* 0x000fda0003f06270 */
[----:B------:R-:W-:Y:S05]  /*2830*/  @P0 BRA `(.L_x_17989) ;  /* 0x000000d000000947 */ /* 0x000fea0003800000 */
[----:B0-----:R-:W-:Y:S01]  /*2840*/  IMAD.IADD R4, R30, 0x1, R8 ;  /* 0x000000011e047824 */ /* 0x001fe200078e0208 */
[----:B------:R-:W-:Y:S01]  /*2850*/  IADD3 R8, R8, 0x80, RZ ;  /* 0x0000008008087810 */ /* 0x000fe20007ffe0ff */
[----:B------:R-:W-:-:S04]  /*2860*/  IMAD.MOV.U32 R5, RZ, RZ, 0x8 ;  /* 0x00000008ff057424 */ /* 0x000fc800078e00ff */
[----:B------:R-:W-:-:S05]  /*2870*/  IMAD.WIDE.U32 R4, R4, R5, c[0x0][0x178] ;  /* 0x00005e0004047625 */ /* 0x000fca00078e0005 */
[----:B------:R0:W-:Y:S02]  /*2880*/  STG.E.64 [R4.64], R10 ;  /* 0x0000000a04007986 */ /* 0x0001e4000c101b04 */
.L_x_17988:
        /* <DEDUP_REMOVED lines=8> */
.L_x_17989:
[----:B------:R-:W-:Y:S05]  /*2910*/  BSYNC B1 ;  /* 0x0000000000017941 */ /* 0x000fea0003800000 */
.L_x_17985:
[----:B------:R-:W-:-:S13]  /*2920*/  ISETP.GE.AND P0, PT, R8, R9, PT ;  /* 0x000000090800720c */ /* 0x000fda0003f06270 */
[----:B0-----:R-:W-:Y:S01]  /*2930*/  @!P0 IADD3 R4, R30, R8, RZ ;  /* 0x000000081e048210 */ /* 0x001fe20007ffe0ff */
[----:B------:R-:W-:Y:S01]  /*2940*/  @!P0 IMAD.MOV.U32 R5, RZ, RZ, 0x8 ;  /* 0x00000008ff058424 */ /* 0x000fe200078e00ff */
[----:B------:R-:W-:-:S03]  /*2950*/  @!P0 IADD3 R8, R8, 0x80, RZ ;  /* 0x0000008008088810 */ /* 0x000fc60007ffe0ff */
[----:B------:R-:W-:-:S05]  /*2960*/  @!P0 IMAD.WIDE.U32 R4, R4, R5, c[0x0][0x178] ;  /* 0x00005e0004048625 */ /* 0x000fca00078e0005 */
[----:B------:R0:W-:Y:S02]  /*2970*/  @!P0 STG.E.64 [R4.64], R14 ;  /* 0x0000000e04008986 */ /* 0x0001e4000c101b04 */
.L_x_17990:
[----:B------:R-:W-:Y:S05]  /*2980*/  BSYNC B0 ;  /* 0x0000000000007941 */ /* 0x000fea0003800000 */
.L_x_17984:
        /* <DEDUP_REMOVED lines=8> */
        .weak           $__internal_11_$__cuda_sm20_rem_s64
        .type           $__internal_11_$__cuda_sm20_rem_s64,@function
        .size           $__internal_11_$__cuda_sm20_rem_s64,(.L_x_50456 - $__internal_11_$__cuda_sm20_rem_s64)
$__internal_11_$__cuda_sm20_rem_s64:
        /* <DEDUP_REMOVED lines=76> */
[----:B------:R-:W-:Y:S06]  /*2ed0*/  RET.REL.NODEC R24 `(_ZN2at6native29vectorized_elementwise_kernelILi4ENS0_13BUnaryFunctorIlllZZZNS0_16fmod_kernel_cudaERNS_18TensorIteratorBaseEENKUlvE_clEvENKUlvE2_clEvEUlllE_EESt5arrayIPcLm2EEEEviT0_T1_) ;  /* 0xffffd12018007950 */ /* 0x000fec0003c3ffff */
.L_x_17991:
        /* <DEDUP_REMOVED lines=10> */
.L_x_50456:


//--------------------- .text._ZN2at6native29vectorized_elementwise_kernelILi8ENS0_13BUnaryFunctorIlllZZZNS0_16fmod_kernel_cudaERNS_18TensorIteratorBaseEENKUlvE_clEvENKUlvE2_clEvEUlllE_EESt5arrayIPcLm2EEEEviT0_T1_ --------------------------
	.section	.text._ZN2at6native29vectorized_elementwise_kernelILi8ENS0_13BUnaryFunctorIlllZZZNS0_16fmod_kernel_cudaERNS_18TensorIteratorBaseEENKUlvE_clEvENKUlvE2_clEvEUlllE_EESt5arrayIPcLm2EEEEviT0_T1_,"ax",@progbits
	.sectioninfo	@"SHI_REGISTERS=4"
	.align	128
        .global         _ZN2at6native29vectorized_elementwise_kernelILi8ENS0_13BUnaryFunctorIlllZZZNS0_16fmod_kernel_cudaERNS_18TensorIteratorBaseEENKUlvE_clEvENKUlvE2_clEvEUlllE_EESt5arrayIPcLm2EEEEviT0_T1_
        .type           _ZN2at6native29vectorized_elementwise_kernelILi8ENS0_13BUnaryFunctorIlllZZZNS0_16fmod_kernel_cudaERNS_18TensorIteratorBaseEENKUlvE_clEvENKUlvE2_clEvEUlllE_EESt5arrayIPcLm2EEEEviT0_T1_,@function
        .size           _ZN2at6native29vectorized_elementwise_kernelILi8ENS0_13BUnaryFunctorIlllZZZNS0_16fmod_kernel_cudaERNS_18TensorIteratorBaseEENKUlvE_clEvENKUlvE2_clEvEUlllE_EESt5arrayIPcLm2EEEEviT0_T1_,(.L_x_50635 - _ZN2at6native29vectorized_elementwise_kernelILi8ENS0_13BUnaryFunctorIlllZZZNS0_16fmod_kernel_cudaERNS_18TensorIteratorBaseEENKUlvE_clEvENKUlvE2_clEvEUlllE_EESt5arrayIPcLm2EEEEviT0_T1_)
        .other          _ZN2at6native29vectorized_elementwise_kernelILi8ENS0_13BUnaryFunctorIlllZZZNS0_16fmod_kernel_cudaERNS_18TensorIteratorBaseEENKUlvE_clEvENKUlvE2_clEvEUlllE_EESt5arrayIPcLm2EEEEviT0_T1_,@"STO_CUDA_ENTRY STV_DEFAULT"
_ZN2at6native29vectorized_elementwise_kernelILi8ENS0_13BUnaryFunctorIlllZZZNS0_16fmod_kernel_cudaERNS_18TensorIteratorBaseEENKUlvE_clEvENKUlvE2_clEvEUlllE_EESt5arrayIPcLm2EEEEviT0_T1_:
.text._ZN2at6native29vectorized_elementwise_kernelILi8ENS0_13BUnaryFunctorIlllZZZNS0_16fmod_kernel_cudaERNS_18TensorIteratorBaseEENKUlvE_clEvENKUlvE2_clEvEUlllE_EESt5arrayIPcLm2EEEEviT0_T1_:
[----:B------:R-:W-:Y:S02]  /*0000*/  MOV R1, c[0x0][0x28] ;  /* 0x00000a0000017a02 */ /* 0x000fe40000000f00 */
[----:B------:R-:W-:Y:S05]  /*0010*/  EXIT ;  /* 0x000000000000794d */ /* 0x000fea0003800000 */
.L_x_17992:
        /* <DEDUP_REMOVED lines=14> */
.L_x_50635:


//--------------------- .text._ZN2at6native18elementwise_kernelILi128ELi4EZNS0_15gpu_kernel_implINS0_13AUnaryFunctorIlllZZZNS0_16fmod_kernel_cudaERNS_18TensorIteratorBaseEENKUlvE_clEvENKUlvE2_clEvEUlllE_EEEEvS5_RKT_EUliE_EEviT1_ --------------------------
	.section	.text._ZN2at6native18elementwise_kernelILi128ELi4EZNS0_15gpu_kernel_implINS0_13AUnaryFunctorIlllZZZNS0_16fmod_kernel_cudaERNS_18TensorIteratorBaseEENKUlvE_clEvENKUlvE2_clEvEUlllE_EEEEvS5_RKT_EUliE_EEviT1_,"ax",@progbits
	.sectioninfo	@"SHI_REGISTERS=26"
	.align	128
        .global         _ZN2at6native18elementwise_kernelILi128ELi4EZNS0_15gpu_kernel_implINS0_13AUnaryFunctorIlllZZZNS0_16fmod_kernel_cudaERNS_18TensorIteratorBaseEENKUlvE_clEvENKUlvE2_clEvEUlllE_EEEEvS5_RKT_EUliE_EEviT1_
        .type           _ZN2at6native18elementwise_kernelILi128ELi4EZNS0_15gpu_kernel_implINS0_13AUnaryFunctorIlllZZZNS0_16fmod_kernel_cudaERNS_18TensorIteratorBaseEENKUlvE_clEvENKUlvE2_clEvEUlllE_EEEEvS5_RKT_EUliE_EEviT1_,@function
        .size           _ZN2at6native18elementwise_kernelILi128ELi4EZNS0_15gpu_kernel_implINS0_13AUnaryFunctorIlllZZZNS0_16fmod_kernel_cudaERNS_18TensorIteratorBaseEENKUlvE_clEvENKUlvE2_clEvEUlllE_EEEEvS5_RKT_EUliE_EEviT1_,(.L_x_50457 - _ZN2at6native18elementwise_kernelILi128ELi4EZNS0_15gpu_kernel_implINS0_13AUnaryFunctorIlllZZZNS0_16fmod_kernel_cudaERNS_18TensorIteratorBaseEENKUlvE_clEvENKUlvE2_clEvEUlllE_EEEEvS5_RKT_EUliE_EEviT1_)
        .other          _ZN2at6native18elementwise_kernelILi128ELi4EZNS0_15gpu_kernel_implINS0_13AUnaryFunctorIlllZZZNS0_16fmod_kernel_cudaERNS_18TensorIteratorBaseEENKUlvE_clEvENKUlvE2_clEvEUlllE_EEEEvS5_RKT_EUliE_EEviT1_,@"STO_CUDA_ENTRY STV_DEFAULT"
_ZN2at6native18elementwise_kernelILi128ELi4EZNS0_15gpu_kernel_implINS0_13AUnaryFunctorIlllZZZNS0_16fmod_kernel_cudaERNS_18TensorIteratorBaseEENKUlvE_clEvENKUlvE2_clEvEUlllE_EEEEvS5_RKT_EUliE_EEviT1_:
.text._ZN2at6native18elementwise_kernelILi128ELi4EZNS0_15gpu_kernel_implINS0_13AUnaryFunctorIlllZZZNS0_16fmod_kernel_cudaERNS_18TensorIteratorBaseEENKUlvE_clEvENKUlvE2_clEvEUlllE_EEEEvS5_RKT_EUliE_EEviT1_:
        /* <DEDUP_REMOVED lines=235> */
.L_x_17995:
        /* <DEDUP_REMOVED lines=19> */
.L_x_17999:
[----:B------:R0:W5:Y:S01]  /*0fe0*/  LDG.E.U8 R2, [R4.64] ;  /* 0x0000002404027981 */ /* 0x000162000c1e1100 */
[----:B------:R-:W-:Y:S01]  /*0ff0*/  IMAD.MOV.U32 R3, RZ, RZ, RZ ;  /* 0x000000ffff037224 */ /* 0x000fe200078e00ff */
[----:B------:R-:W-:Y:S05]  /*1000*/  BRA `(.L_x_18001) ;  /* 0x00000d5000007947 */ /* 0x000fea0003800000 */
.L_x_17998:
        /* <DEDUP_REMOVED lines=8> */
.L_x_18003:
[----:B------:R-:W2:Y:S02]  /*1090*/  LDG.E R2, [R4.64] ;  /* 0x0000002404027981 */ /* 0x000ea4000c1e1900 */
[----:B--2---:R-:W-:Y:S01]  /*10a0*/  SHF.R.S32.HI R3, RZ, 0x1f, R2 ;  /* 0x0000001fff037819 */ /* 0x004fe20000011402 */
[----:B------:R-:W-:Y:S05]  /*10b0*/  BRA `(.L_x_18001) ;  /* 0x00000ca000007947 */ /* 0x000fea0003800000 */
.L_x_18002:
[----:B------:R-:W2:Y:S02]  /*10c0*/  LDG.E.S16 R2, [R4.64] ;  /* 0x0000002404027981 */ /* 0x000ea4000c1e1700 */
[----:B--2---:R-:W-:Y:S01]  /*10d0*/  SHF.R.S32.HI R3, RZ, 0x1f, R2 ;  /* 0x0000001fff037819 */ /* 0x004fe20000011402 */
[----:B------:R-:W-:Y:S05]  /*10e0*/  BRA `(.L_x_18001) ;  /* 0x00000c7000007947 */ /* 0x000fea0003800000 */
.L_x_17997:
        /* <DEDUP_REMOVED lines=9> */
.L_x_18005:
[----:B------:R-:W2:Y:S02]  /*1180*/  LDG.E.U16 R4, [R4.64] ;  /* 0x0000002404047981 */ /* 0x000ea4000c1e1500 */
[----:B--2---:R-:W-:-:S06]  /*1190*/  HADD2.F32 R2, -RZ, R4.H0_H0 ;  /* 0x20000004ff027230 */ /* 0x004fcc0000004100 */
[----:B------:R-:W0:Y:S01]  /*11a0*/  F2I.S64.TRUNC R2, R2 ;  /* 0x0000000200027311 */ /* 0x000e22000020d900 */
[----:B------:R-:W-:Y:S05]  /*11b0*/  BRA `(.L_x_18001) ;  /* 0x00000ba000007947 */ /* 0x000fea0003800000 */
.L_x_18004:
        /* <DEDUP_REMOVED lines=9> */
.L_x_18007:
[----:B------:R-:W2:Y:S02]  /*1250*/  LDG.E.U16 R4, [R4.64] ;  /* 0x0000002404047981 */ /* 0x000ea4000c1e1500 */
[----:B--2---:R-:W-:-:S06]  /*1260*/  HADD2.F32 R2, -RZ, R4.H0_H0 ;  /* 0x20000004ff027230 */ /* 0x004fcc0000004100 */
[----:B------:R-:W0:Y:S01]  /*1270*/  F2I.S64.TRUNC R2, R2 ;  /* 0x0000000200027311 */ /* 0x000e22000020d900 */
[----:B------:R-:W-:Y:S05]  /*1280*/  BRA `(.L_x_18001) ;  /* 0x00000ad000007947 */ /* 0x000fea0003800000 */
.L_x_18006:
[----:B------:R-:W2:Y:S02]  /*1290*/  LDG.E.64 R2, [R4.64] ;  /* 0x0000002404027981 */ /* 0x000ea4000c1e1b00 */
[----:B--2---:R-:W0:Y:S01]  /*12a0*/  F2I.S64.F64.TRUNC R2, R2 ;  /* 0x0000000200027311 */ /* 0x004e22000030d900 */
[----:B------:R-:W-:Y:S05]  /*12b0*/  BRA `(.L_x_18001) ;  /* 0x00000aa000007947 */ /* 0x000fea0003800000 */
.L_x_17996:
        /* <DEDUP_REMOVED lines=13> */
.L_x_18010:
[----:B------:R-:W2:Y:S02]  /*1390*/  LDG.E.64 R2, [R4.64] ;  /* 0x0000002404027981 */ /* 0x000ea4000c1e1b00 */
[----:B--2---:R-:W0:Y:S01]  /*13a0*/  F2I.S64.F64.TRUNC R2, R2 ;  /* 0x0000000200027311 */ /* 0x004e22000030d900 */
[----:B------:R-:W-:Y:S05]  /*13b0*/  BRA `(.L_x_18001) ;  /* 0x000009a000007947 */ /* 0x000fea0003800000 */
.L_x_18009:
        /* <DEDUP_REMOVED lines=27> */
.L_x_18012:
        /* <DEDUP_REMOVED lines=14> */
.L_x_18011:
[----:B------:R-:W2:Y:S02]  /*1650*/  LDG.E.U16 R2, [R4.64] ;  /* 0x0000002404027981 */ /* 0x000ea4000c1e1500 */
[----:B--2---:R-:W-:-:S06]  /*1660*/  PRMT R2, RZ, 0x5410, R2 ;  /* 0x00005410ff027816 */ /* 0x004fcc0000000002 */
[----:B------:R-:W0:Y:S01]  /*1670*/  F2I.S64.TRUNC R2, R2 ;  /* 0x0000000200027311 */ /* 0x000e22000020d900 */
[----:B------:R-:W-:Y:S05]  /*1680*/  BRA `(.L_x_18001) ;  /* 0x000006d000007947 */ /* 0x000fea0003800000 */
.L_x_18008:
        /* <DEDUP_REMOVED lines=11> */
.L_x_18015:
        /* <DEDUP_REMOVED lines=21> */
.L_x_18019:
[----:B------:R-:W-:Y:S05]  /*1890*/  BSYNC B1 ;  /* 0x0000000000017941 */ /* 0x000fea0003800000 */
.L_x_18018:
[----:B------:R-:W-:Y:S01]  /*18a0*/  IMAD.SHL.U32 R2, R2, 0x100000, RZ ;  /* 0x0010000002027824 */ /* 0x000fe200078e00ff */
[----:B------:R-:W-:-:S04]  /*18b0*/  LEA R3, R0, 0x3b800000, 0x17 ;  /* 0x3b80000000037811 */ /* 0x000fc800078eb8ff */
[----:B------:R-:W-:Y:S02]  /*18c0*/  LOP3.LUT R2, R3, R2, R4, 0xfe, !PT ;  /* 0x0000000203027212 */ /* 0x000fe400078efe04 */
.L_x_18017:
[----:B------:R-:W-:Y:S05]  /*18d0*/  BSYNC B0 ;  /* 0x0000000000007941 */ /* 0x000fea0003800000 */
.L_x_18016:
[----:B------:R-:W0:Y:S01]  /*18e0*/  F2I.S64.TRUNC R2, R2 ;  /* 0x0000000200027311 */ /* 0x000e22000020d900 */
[----:B------:R-:W-:Y:S05]  /*18f0*/  BRA `(.L_x_18001) ;  /* 0x0000046000007947 */ /* 0x000fea0003800000 */
.L_x_18014:
        /* <DEDUP_REMOVED lines=21> */
.L_x_18023:
[----:B------:R-:W-:Y:S05]  /*1a50*/  BSYNC B1 ;  /* 0x0000000000017941 */ /* 0x000fea0003800000 */
.L_x_18022:
[----:B------:R-:W-:Y:S01]  /*1a60*/  IMAD.SHL.U32 R2, R2, 0x200000, RZ ;  /* 0x0020000002027824 */ /* 0x000fe200078e00ff */
[----:B------:R-:W-:-:S04]  /*1a70*/  LEA R3, R0, 0x37800000, 0x17 ;  /* 0x3780000000037811 */ /* 0x000fc800078eb8ff */
[----:B------:R-:W-:Y:S02]  /*1a80*/  LOP3.LUT R2, R3, R2, R4, 0xfe, !PT ;  /* 0x0000000203027212 */ /* 0x000fe400078efe04 */
.L_x_18021:
[----:B------:R-:W-:Y:S05]  /*1a90*/  BSYNC B0 ;  /* 0x0000000000007941 */ /* 0x000fea0003800000 */
.L_x_18020:
[----:B------:R-:W0:Y:S01]  /*1aa0*/  F2I.S64.TRUNC R2, R2 ;  /* 0x0000000200027311 */ /* 0x000e22000020d900 */
[----:B------:R-:W-:Y:S05]  /*1ab0*/  BRA `(.L_x_18001) ;  /* 0x000002a000007947 */ /* 0x000fea0003800000 */
.L_x_18013:
        /* <DEDUP_REMOVED lines=14> */
.L_x_18027:
[----:B------:R-:W-:Y:S05]  /*1ba0*/  BSYNC B0 ;  /* 0x0000000000007941 */ /* 0x000fea0003800000 */
.L_x_18026:
[----:B------:R-:W0:Y:S01]  /*1bb0*/  F2I.S64.TRUNC R2, R2 ;  /* 0x0000000200027311 */ /* 0x000e22000020d900 */
[----:B------:R-:W-:Y:S05]  /*1bc0*/  BRA `(.L_x_18001) ;  /* 0x0000019000007947 */ /* 0x000fea0003800000 */
.L_x_18000:
        /* <DEDUP_REMOVED lines=21> */
.L_x_18025:
[----:B------:R0:W5:Y:S01]  /*1d20*/  LDG.E.64 R2, [R4.64] ;  /* 0x0000002404027981 */ /* 0x000162000c1e1b00 */
[----:B------:R-:W-:Y:S05]  /*1d30*/  BRA `(.L_x_18001) ;  /* 0x0000002000007947 */ /* 0x000fea0003800000 */
.L_x_18024:
[----:B------:R0:W5:Y:S01]  /*1d40*/  LDG.E R2, [R4.64] ;  /* 0x0000002404027981 */ /* 0x000162000c1e1900 */
[----:B------:R-:W-:-:S05]  /*1d50*/  IMAD.MOV.U32 R3, RZ, RZ, RZ ;  /* 0x000000ffff037224 */ /* 0x000fca00078e00ff */
.L_x_18001:
[----:B0----5:R-:W-:Y:S01]  /*1d60*/  LOP3.LUT R0, R3, c[0x0][0x37c], RZ, 0xfc, !PT ;  /* 0x0000df0003007a12 */ /* 0x021fe200078efcff */
[----:B------:R-:W-:Y:S03]  /*1d70*/  BSSY B0, `(.L_x_18028) ;  /* 0x000001d000007945 */ /* 0x000fe60003800000 */
[----:B------:R-:W-:-:S13]  /*1d80*/  ISETP.NE.U32.AND P0, PT, R0, RZ, PT ;  /* 0x000000ff0000720c */ /* 0x000fda0003f05070 */
[----:B------:R-:W-:Y:S05]  /*1d90*/  @!P0 BRA `(.L_x_18029) ;  /* 0x0000007000008947 */ /* 0x000fea0003800000 */
[----:B------:R-:W-:Y:S01]  /*1da0*/  IMAD.MOV.U32 R4, RZ, RZ, c[0x0][0x378] ;  /* 0x0000de00ff047624 */ /* 0x000fe200078e00ff */
[----:B------:R-:W-:Y:S01]  /*1db0*/  MOV R0, 0x1de0 ;  /* 0x00001de000007802 */ /* 0x000fe20000000f00 */
[----:B------:R-:W-:Y:S02]  /*1dc0*/  IMAD.MOV.U32 R5, RZ, RZ, c[0x0][0x37c] ;  /* 0x0000df00ff057624 */ /* 0x000fe400078e00ff */
[----:B------:R-:W-:Y:S05]  /*1dd0*/  CALL.REL.NOINC `($__internal_12_$__cuda_sm20_rem_s64) ;  /* 0x000098b000007944 */ /* 0x000fea0003c00000 */
[----:B------:R-:W-:Y:S02]  /*1de0*/  IMAD.MOV.U32 R2, RZ, RZ, R4 ;  /* 0x000000ffff027224 */ /* 0x000fe400078e0004 */
[----:B------:R-:W-:Y:S01]  /*1df0*/  IMAD.MOV.U32 R3, RZ, RZ, R5 ;  /* 0x000000ffff037224 */ /* 0x000fe200078e0005 */
[----:B------:R-:W-:Y:S05]  /*1e00*/  BRA `(.L_x_18030) ;  /* 0x0000013000007947 */ /* 0x000fea0003800000 */
.L_x_18029:
        /* <DEDUP_REMOVED lines=10> */
[----:B------:R-:W-:-:S04]  /*1eb0*/  IMAD.HI.U32 R5, R5, c[0x0][0x378], RZ ;  /* 0x0000de0005057a27 */ /* 0x000fc800078e00ff */
[----:B------:R-:W-:-:S04]  /*1ec0*/  IMAD.MOV R5, RZ, RZ, -R5 ;  /* 0x000000ffff057224 */ /* 0x000fc800078e0a05 */
[----:B------:R-:W-:-:S05]  /*1ed0*/  IMAD R5, R2, R5, c[0x0][0x378] ;  /* 0x0000de0002057624 */ /* 0x000fca00078e0205 */
[----:B------:R-:W-:-:S13]  /*1ee0*/  ISETP.GE.U32.AND P0, PT, R5, R2, PT ;  /* 0x000000020500720c */ /* 0x000fda0003f06070 */
[----:B------:R-:W-:-:S05]  /*1ef0*/  @P0 IMAD.IADD R5, R5, 0x1, -R2 ;  /* 0x0000000105050824 */ /* 0x000fca00078e0a02 */
[----:B------:R-:W-:-:S13]  /*1f00*/  ISETP.GE.U32.AND P0, PT, R5, R2, PT ;  /* 0x000000020500720c */ /* 0x000fda0003f06070 */
[----:B------:R-:W-:Y:S01]  /*1f10*/  @P0 IMAD.IADD R5, R5, 0x1, -R2 ;  /* 0x0000000105050824 */ /* 0x000fe200078e0a02 */
[----:B------:R-:W-:-:S05]  /*1f20*/  @!P1 LOP3.LUT R5, RZ, R2, RZ, 0x33, !PT ;  /* 0x00000002ff059212 */ /* 0x000fca00078e33ff */
[----:B------:R-:W-:Y:S02]  /*1f30*/  IMAD.MOV.U32 R2, RZ, RZ, R5 ;  /* 0x000000ffff027224 */ /* 0x000fe400078e0005 */
.L_x_18030:
[----:B------:R-:W-:Y:S05]  /*1f40*/  BSYNC B0 ;  /* 0x0000000000007941 */ /* 0x000fea0003800000 */
.L_x_18028:
        /* <DEDUP_REMOVED lines=14> */
.L_x_18034:
[----:B------:R0:W-:Y:S01]  /*2030*/  STG.E.U8 [R16.64], R2 ;  /* 0x0000000210007986 */ /* 0x0001e2000c101124 */
[----:B------:R-:W-:Y:S05]  /*2040*/  BRA `(.L_x_18036) ;  /* 0x00000d7000007947 */ /* 0x000fea0003800000 */
.L_x_18033:
        /* <DEDUP_REMOVED lines=8> */
.L_x_18038:
[----:B------:R0:W-:Y:S01]  /*20d0*/  STG.E [R16.64], R2 ;  /* 0x0000000210007986 */ /* 0x0001e2000c101924 */
[----:B------:R-:W-:Y:S05]  /*20e0*/  BRA `(.L_x_18036) ;  /* 0x00000cd000007947 */ /* 0x000fea0003800000 */
.L_x_18037:
[----:B------:R0:W-:Y:S01]  /*20f0*/  STG.E.U16 [R16.64], R2 ;  /* 0x0000000210007986 */ /* 0x0001e2000c101524 */
[----:B------:R-:W-:Y:S05]  /*2100*/  BRA `(.L_x_18036) ;  /* 0x00000cb000007947 */ /* 0x000fea0003800000 */
.L_x_18032:
        /* <DEDUP_REMOVED lines=9> */
.L_x_18040:
[----:B------:R-:W0:Y:S02]  /*21a0*/  I2F.S64 R0, R2 ;  /* 0x0000000200007312 */ /* 0x000e240000301400 */
[----:B0-----:R-:W-:-:S05]  /*21b0*/  F2FP.PACK_AB R0, RZ, R0 ;  /* 0x00000000ff00723e */ /* 0x001fca00000000ff */
[----:B------:R0:W-:Y:S01]  /*21c0*/  STG.E.U16 [R16.64], R0 ;  /* 0x0000000010007986 */ /* 0x0001e2000c101524 */
[----:B------:R-:W-:Y:S05]  /*21d0*/  BRA `(.L_x_18036) ;  /* 0x00000be000007947 */ /* 0x000fea0003800000 */
.L_x_18039:
        /* <DEDUP_REMOVED lines=10> */
.L_x_18042:
[----:B------:R-:W0:Y:S02]  /*2280*/  I2F.S64 R2, R2 ;  /* 0x0000000200027312 */ /* 0x000e240000301400 */
[----:B0-----:R-:W-:-:S04]  /*2290*/  F2FP.PACK_AB R3, RZ, R2 ;  /* 0x00000002ff03723e */ /* 0x001fc800000000ff */
[----:B------:R-:W-:-:S05]  /*22a0*/  PRMT R3, R3, 0x5410, RZ ;  /* 0x0000541003037816 */ /* 0x000fca00000000ff */
[----:B------:R0:W-:Y:S01]  /*22b0*/  STG.E [R16.64], R3 ;  /* 0x0000000310007986 */ /* 0x0001e2000c101924 */
[----:B------:R-:W-:Y:S05]  /*22c0*/  BRA `(.L_x_18036) ;  /* 0x00000af000007947 */ /* 0x000fea0003800000 */
.L_x_18041:
[----:B------:R-:W0:Y:S02]  /*22d0*/  I2F.F64.S64 R2, R2 ;  /* 0x0000000200027312 */ /* 0x000e240000301c00 */
[----:B0-----:R0:W-:Y:S01]  /*22e0*/  STG.E.64 [R16.64], R2 ;  /* 0x0000000210007986 */ /* 0x0011e2000c101b24 */
[----:B------:R-:W-:Y:S05]  /*22f0*/  BRA `(.L_x_18036) ;  /* 0x00000ac000007947 */ /* 0x000fea0003800000 */
.L_x_18031:
        /* <DEDUP_REMOVED lines=13> */
.L_x_18045:
[----:B------:R-:W0:Y:S01]  /*23d0*/  I2F.F64.S64 R4, R2 ;  /* 0x0000000200047312 */ /* 0x000e220000301c00 */
[----:B------:R-:W-:-:S05]  /*23e0*/  CS2R R6, SRZ ;  /* 0x0000000000067805 */ /* 0x000fca000001ff00 */
[----:B0-----:R0:W-:Y:S01]  /*23f0*/  STG.E.128 [R16.64], R4 ;  /* 0x0000000410007986 */ /* 0x0011e2000c101d24 */
[----:B------:R-:W-:Y:S05]  /*2400*/  BRA `(.L_x_18036) ;  /* 0x000009b000007947 */ /* 0x000fea0003800000 */
.L_x_18044:
        /* <DEDUP_REMOVED lines=21> */
.L_x_18049:
[----:B------:R-:W-:Y:S05]  /*2560*/  BSYNC B0 ;  /* 0x0000000000007941 */ /* 0x000fea0003800000 */
.L_x_18048:
[----:B------:R-:W-:-:S05]  /*2570*/  LOP3.LUT R5, R0, R5, RZ, 0xfc, !PT ;  /* 0x0000000500057212 */ /* 0x000fca00078efcff */
[----:B------:R0:W-:Y:S01]  /*2580*/  STG.E.U8 [R16.64], R5 ;  /* 0x0000000510007986 */ /* 0x0001e2000c101124 */
[----:B------:R-:W-:Y:S05]  /*2590*/  BRA `(.L_x_18036) ;  /* 0x0000082000007947 */ /* 0x000fea0003800000 */
.L_x_18047:
        /* <DEDUP_REMOVED lines=13> */
.L_x_18051:
[----:B------:R-:W-:Y:S01]  /*2670*/  IMAD.MOV.U32 R0, RZ, RZ, 0x7f ;  /* 0x0000007fff007424 */ /* 0x000fe200078e00ff */
[----:B------:R-:W-:-:S04]  /*2680*/  ISETP.GT.U32.AND P0, PT, R4, 0x7f800000, PT ;  /* 0x7f8000000400780c */ /* 0x000fc80003f04070 */
[----:B------:R-:W-:-:S04]  /*2690*/  SEL R0, R0, 0x7c, P0 ;  /* 0x0000007c00007807 */ /* 0x000fc80000000000 */
.L_x_18052:
[----:B------:R-:W-:Y:S05]  /*26a0*/  BSYNC B0 ;  /* 0x0000000000007941 */ /* 0x000fea0003800000 */
.L_x_18050:
[----:B------:R-:W-:-:S04]  /*26b0*/  LOP3.LUT R2, R3, 0x80000000, RZ, 0xc0, !PT ;  /* 0x8000000003027812 */ /* 0x000fc800078ec0ff */
[----:B------:R-:W-:-:S04]  /*26c0*/  SHF.R.U32.HI R3, RZ, 0x18, R2 ;  /* 0x00000018ff037819 */ /* 0x000fc80000011602 */
[----:B------:R-:W-:-:S05]  /*26d0*/  LOP3.LUT R3, R0, R3, RZ, 0xfc, !PT ;  /* 0x0000000300037212 */ /* 0x000fca00078efcff */
[----:B------:R0:W-:Y:S01]  /*26e0*/  STG.E.U8 [R16.64], R3 ;  /* 0x0000000310007986 */ /* 0x0001e2000c101124 */
[----:B------:R-:W-:Y:S05]  /*26f0*/  BRA `(.L_x_18036) ;  /* 0x000006c000007947 */ /* 0x000fea0003800000 */
.L_x_18046:
[----:B------:R-:W0:Y:S02]  /*2700*/  I2F.S64 R0, R2 ;  /* 0x0000000200007312 */ /* 0x000e240000301400 */
[----:B0-----:R-:W-:-:S05]  /*2710*/  F2FP.BF16.PACK_AB R0, RZ, R0 ;  /* 0x00000000ff00723e */ /* 0x001fca00000010ff */
[----:B------:R0:W-:Y:S01]  /*2720*/  STG.E.U16 [R16.64], R0 ;  /* 0x0000000010007986 */ /* 0x0001e2000c101524 */
[----:B------:R-:W-:Y:S05]  /*2730*/  BRA `(.L_x_18036) ;  /* 0x0000068000007947 */ /* 0x000fea0003800000 */
.L_x_18043:
        /* <DEDUP_REMOVED lines=10> */
.L_x_18055:
        /* <DEDUP_REMOVED lines=17> */
.L_x_18058:
[----:B------:R-:W-:-:S04]  /*28f0*/  LOP3.LUT R2, R3, 0x80000000, RZ, 0xc0, !PT ;  /* 0x8000000003027812 */ /* 0x000fc800078ec0ff */
[----:B------:R-:W-:-:S04]  /*2900*/  SHF.R.U32.HI R3, RZ, 0x18, R2 ;  /* 0x00000018ff037819 */ /* 0x000fc80000011602 */
[----:B------:R-:W-:-:S04]  /*2910*/  LOP3.LUT R0, R0, R3, RZ, 0xfc, !PT ;  /* 0x0000000300007212 */ /* 0x000fc800078efcff */
[----:B------:R-:W-:Y:S02]  /*2920*/  PRMT R8, R0, 0x7610, R8 ;  /* 0x0000761000087816 */ /* 0x000fe40000000008 */
.L_x_18057:
[----:B------:R-:W-:Y:S05]  /*2930*/  BSYNC B0 ;  /* 0x0000000000007941 */ /* 0x000fea0003800000 */
.L_x_18056:
[----:B------:R0:W-:Y:S01]  /*2940*/  STG.E.U8 [R16.64], R8 ;  /* 0x0000000810007986 */ /* 0x0001e2000c101124 */
[----:B------:R-:W-:Y:S05]  /*2950*/  BRA `(.L_x_18036) ;  /* 0x0000046000007947 */ /* 0x000fea0003800000 */
.L_x_18054:
        /* <DEDUP_REMOVED lines=17> */
.L_x_18061:
[----:B------:R-:W-:-:S04]  /*2a70*/  LOP3.LUT R2, R3, 0x80000000, RZ, 0xc0, !PT ;  /* 0x8000000003027812 */ /* 0x000fc800078ec0ff */
[----:B------:R-:W-:-:S04]  /*2a80*/  SHF.R.U32.HI R3, RZ, 0x18, R2 ;  /* 0x00000018ff037819 */ /* 0x000fc80000011602 */
[----:B------:R-:W-:-:S04]  /*2a90*/  LOP3.LUT R0, R0, R3, RZ, 0xfc, !PT ;  /* 0x0000000300007212 */ /* 0x000fc800078efcff */
[----:B------:R-:W-:Y:S02]  /*2aa0*/  PRMT R8, R0, 0x7610, R8 ;  /* 0x0000761000087816 */ /* 0x000fe40000000008 */
.L_x_18060:
[----:B------:R-:W-:Y:S05]  /*2ab0*/  BSYNC B0 ;  /* 0x0000000000007941 */ /* 0x000fea0003800000 */
.L_x_18059:
[----:B------:R0:W-:Y:S01]  /*2ac0*/  STG.E.U8 [R16.64], R8 ;  /* 0x0000000810007986 */ /* 0x0001e2000c101124 */
[----:B------:R-:W-:Y:S05]  /*2ad0*/  BRA `(.L_x_18036) ;  /* 0x000002e000007947 */ /* 0x000fea0003800000 */
.L_x_18053:
        /* <DEDUP_REMOVED lines=23> */
.L_x_18035:
        /* <DEDUP_REMOVED lines=20> */
.L_x_18063:
[----:B------:R0:W-:Y:S01]  /*2d90*/  STG.E.64 [R16.64], R2 ;  /* 0x0000000210007986 */ /* 0x0001e2000c101b24 */
[----:B------:R-:W-:Y:S05]  /*2da0*/  BRA `(.L_x_18036) ;  /* 0x0000001000007947 */ /* 0x000fea0003800000 */
.L_x_18062:
[----:B------:R0:W-:Y:S02]  /*2db0*/  STG.E [R16.64], R2 ;  /* 0x0000000210007986 */ /* 0x0001e4000c101924 */
.L_x_18036:
[----:B------:R-:W-:-:S05]  /*2dc0*/  IMAD R18, R18, 0x200, R19 ;  /* 0x0000020012127824 */ /* 0x000fca00078e0213 */
[----:B------:R-:W-:Y:S02]  /*2dd0*/  IADD3 R23, R18, 0x80, RZ ;  /* 0x0000008012177810 */ /* 0x000fe40007ffe0ff */
.L_x_17994:
[----:B------:R-:W-:Y:S05]  /*2de0*/  BSYNC B6 ;  /* 0x0000000000067941 */ /* 0x000fea0003800000 */
.L_x_17993:
        /* <DEDUP_REMOVED lines=231> */
.L_x_18066:
        /* <DEDUP_REMOVED lines=19> */
.L_x_18070:
[----:B------:R0:W5:Y:S01]  /*3d90*/  LDG.E.U8 R2, [R4.64] ;  /* 0x0000002404027981 */ /* 0x000162000c1e1100 */
[----:B------:R-:W-:Y:S01]  /*3da0*/  IMAD.MOV.U32 R3, RZ, RZ, RZ ;  /* 0x000000ffff037224 */ /* 0x000fe200078e00ff */
[----:B------:R-:W-:Y:S05]  /*3db0*/  BRA `(.L_x_18072) ;  /* 0x00000d5000007947 */ /* 0x000fea0003800000 */
.L_x_18069:
        /* <DEDUP_REMOVED lines=8> */
.L_x_18074:
[----:B------:R-:W2:Y:S02]  /*3e40*/  LDG.E R2, [R4.64] ;  /* 0x0000002404027981 */ /* 0x000ea4000c1e1900 */
[----:B--2---:R-:W-:Y:S01]  /*3e50*/  SHF.R.S32.HI R3, RZ, 0x1f, R2 ;  /* 0x0000001fff037819 */ /* 0x004fe20000011402 */
[----:B------:R-:W-:Y:S05]  /*3e60*/  BRA `(.L_x_18072) ;  /* 0x00000ca000007947 */ /* 0x000fea0003800000 */
.L_x_18073:
[----:B------:R-:W2:Y:S02]  /*3e70*/  LDG.E.S16 R2, [R4.64] ;  /* 0x0000002404027981 */ /* 0x000ea4000c1e1700 */
[----:B--2---:R-:W-:Y:S01]  /*3e80*/  SHF.R.S32.HI R3, RZ, 0x1f, R2 ;  /* 0x0000001fff037819 */ /* 0x004fe20000011402 */
[----:B------:R-:W-:Y:S05]  /*3e90*/  BRA `(.L_x_18072) ;  /* 0x00000c7000007947 */ /* 0x000fea0003800000 */
.L_x_18068:
        /* <DEDUP_REMOVED lines=9> */
.L_x_18076:
[----:B------:R-:W2:Y:S02]  /*3f30*/  LDG.E.U16 R4, [R4.64] ;  /* 0x0000002404047981 */ /* 0x000ea4000c1e1500 */
[----:B--2---:R-:W-:-:S06]  /*3f40*/  HADD2.F32 R2, -RZ, R4.H0_H0 ;  /* 0x20000004ff027230 */ /* 0x004fcc0000004100 */
[----:B------:R-:W0:Y:S01]  /*3f50*/  F2I.S64.TRUNC R2, R2 ;  /* 0x0000000200027311 */ /* 0x000e22000020d900 */
[----:B------:R-:W-:Y:S05]  /*3f60*/  BRA `(.L_x_18072) ;  /* 0x00000ba000007947 */ /* 0x000fea0003800000 */
.L_x_18075:
        /* <DEDUP_REMOVED lines=9> */
.L_x_18078:
[----:B------:R-:W2:Y:S02]  /*4000*/  LDG.E.U16 R4, [R4.64] ;  /* 0x0000002404047981 */ /* 0x000ea4000c1e1500 */
[----:B--2---:R-:W-:-:S06]  /*4010*/  HADD2.F32 R2, -RZ, R4.H0_H0 ;  /* 0x20000004ff027230 */ /* 0x004fcc0000004100 */
[----:B------:R-:W0:Y:S01]  /*4020*/  F2I.S64.TRUNC R2, R2 ;  /* 0x0000000200027311 */ /* 0x000e22000020d900 */
[----:B------:R-:W-:Y:S05]  /*4030*/  BRA `(.L_x_18072) ;  /* 0x00000ad000007947 */ /* 0x000fea0003800000 */
.L_x_18077:
[----:B------:R-:W2:Y:S02]  /*4040*/  LDG.E.64 R2, [R4.64] ;  /* 0x0000002404027981 */ /* 0x000ea4000c1e1b00 */
[----:B--2---:R-:W0:Y:S01]  /*4050*/  F2I.S64.F64.TRUNC R2, R2 ;  /* 0x0000000200027311 */ /* 0x004e22000030d900 */
[----:B------:R-:W-:Y:S05]  /*4060*/  BRA `(.L_x_18072) ;  /* 0x00000aa000007947 */ /* 0x000fea0003800000 */
.L_x_18067:
        /* <DEDUP_REMOVED lines=13> */
.L_x_18081:
[----:B------:R-:W2:Y:S02]  /*4140*/  LDG.E.64 R2, [R4.64] ;  /* 0x0000002404027981 */ /* 0x000ea4000c1e1b00 */
[----:B--2---:R-:W0:Y:S01]  /*4150*/  F2I.S64.F64.TRUNC R2, R2 ;  /* 0x0000000200027311 */ /* 0x004e22000030d900 */
[----:B------:R-:W-:Y:S05]  /*4160*/  BRA `(.L_x_18072) ;  /* 0x000009a000007947 */ /* 0x000fea0003800000 */
.L_x_18080:
        /* <DEDUP_REMOVED lines=27> */
.L_x_18083:
        /* <DEDUP_REMOVED lines=14> */
.L_x_18082:
[----:B------:R-:W2:Y:S02]  /*4400*/  LDG.E.U16 R2, [R4.64] ;  /* 0x0000002404027981 */ /* 0x000ea4000c1e1500 */
[----:B--2---:R-:W-:-:S06]  /*4410*/  PRMT R2, RZ, 0x5410, R2 ;  /* 0x00005410ff027816 */ /* 0x004fcc0000000002 */
[----:B------:R-:W0:Y:S01]  /*4420*/  F2I.S64.TRUNC R2, R2 ;  /* 0x0000000200027311 */ /* 0x000e22000020d900 */
[----:B------:R-:W-:Y:S05]  /*4430*/  BRA `(.L_x_18072) ;  /* 0x000006d000007947 */ /* 0x000fea0003800000 */
.L_x_18079:
        /* <DEDUP_REMOVED lines=11> */
.L_x_18086:
        /* <DEDUP_REMOVED lines=21> */
.L_x_18090:
[----:B------:R-:W-:Y:S05]  /*4640*/  BSYNC B1 ;  /* 0x0000000000017941 */ /* 0x000fea0003800000 */
.L_x_18089:
[----:B------:R-:W-:Y:S01]  /*4650*/  IMAD.SHL.U32 R2, R2, 0x100000, RZ ;  /* 0x0010000002027824 */ /* 0x000fe200078e00ff */
[----:B------:R-:W-:-:S04]  /*4660*/  LEA R3, R0, 0x3b800000, 0x17 ;  /* 0x3b80000000037811 */ /* 0x000fc800078eb8ff */
[----:B------:R-:W-:Y:S02]  /*4670*/  LOP3.LUT R2, R3, R2, R4, 0xfe, !PT ;  /* 0x0000000203027212 */ /* 0x000fe400078efe04 */
.L_x_18088:
[----:B------:R-:W-:Y:S05]  /*4680*/  BSYNC B0 ;  /* 0x0000000000007941 */ /* 0x000fea0003800000 */
.L_x_18087:
[----:B------:R-:W0:Y:S01]  /*4690*/  F2I.S64.TRUNC R2, R2 ;  /* 0x0000000200027311 */ /* 0x000e22000020d900 */
[----:B------:R-:W-:Y:S05]  /*46a0*/  BRA `(.L_x_18072) ;  /* 0x0000046000007947 */ /* 0x000fea0003800000 */
.L_x_18085:
        /* <DEDUP_REMOVED lines=21> */
.L_x_18094:
[----:B------:R-:W-:Y:S05]  /*4800*/  BSYNC B1 ;  /* 0x0000000000017941 */ /* 0x000fea0003800000 */
.L_x_18093:
[----:B------:R-:W-:Y:S01]  /*4810*/  IMAD.SHL.U32 R2, R2, 0x200000, RZ ;  /* 0x0020000002027824 */ /* 0x000fe200078e00ff */
[----:B------:R-:W-:-:S04]  /*4820*/  LEA R3, R0, 0x37800000, 0x17 ;  /* 0x3780000000037811 */ /* 0x000fc800078eb8ff */
[----:B------:R-:W-:Y:S02]  /*4830*/  LOP3.LUT R2, R3, R2, R4, 0xfe, !PT ;  /* 0x0000000203027212 */ /* 0x000fe400078efe04 */
.L_x_18092:
[----:B------:R-:W-:Y:S05]  /*4840*/  BSYNC B0 ;  /* 0x0000000000007941 */ /* 0x000fea0003800000 */
.L_x_18091:
[----:B------:R-:W0:Y:S01]  /*4850*/  F2I.S64.TRUNC R2, R2 ;  /* 0x0000000200027311 */ /* 0x000e22000020d900 */
[----:B------:R-:W-:Y:S05]  /*4860*/  BRA `(.L_x_18072) ;  /* 0x000002a000007947 */ /* 0x000fea0003800000 */
.L_x_18084:
        /* <DEDUP_REMOVED lines=14> */
.L_x_18098:
[----:B------:R-:W-:Y:S05]  /*4950*/  BSYNC B0 ;  /* 0x0000000000007941 */ /* 0x000fea0003800000 */
.L_x_18097:
[----:B------:R-:W0:Y:S01]  /*4960*/  F2I.S64.TRUNC R2, R2 ;  /* 0x0000000200027311 */ /* 0x000e22000020d900 */
[----:B------:R-:W-:Y:S05]  /*4970*/  BRA `(.L_x_18072) ;  /* 0x0000019000007947 */ /* 0x000fea0003800000 */
.L_x_18071:
        /* <DEDUP_REMOVED lines=21> */
.L_x_18096:
[----:B------:R0:W5:Y:S01]  /*4ad0*/  LDG.E.64 R2, [R4.64] ;  /* 0x0000002404027981 */ /* 0x000162000c1e1b00 */
[----:B------:R-:W-:Y:S05]  /*4ae0*/  BRA `(.L_x_18072) ;  /* 0x0000002000007947 */ /* 0x000fea0003800000 */
.L_x_18095:
[----:B------:R0:W5:Y:S01]  /*4af0*/  LDG.E R2, [R4.64] ;  /* 0x0000002404027981 */ /* 0x000162000c1e1900 */
[----:B------:R-:W-:-:S05]  /*4b00*/  IMAD.MOV.U32 R3, RZ, RZ, RZ ;  /* 0x000000ffff037224 */ /* 0x000fca00078e00ff */
.L_x_18072:
        /* <DEDUP_REMOVED lines=11> */
.L_x_18100:
        /* <DEDUP_REMOVED lines=19> */
.L_x_18101:
[----:B------:R-:W-:Y:S05]  /*4cf0*/  BSYNC B0 ;  /* 0x0000000000007941 */ /* 0x000fea0003800000 */
.L_x_18099:
        /* <DEDUP_REMOVED lines=14> */
.L_x_18105:
[----:B------:R0:W-:Y:S01]  /*4de0*/  STG.E.U8 [R16.64], R2 ;  /* 0x0000000210007986 */ /* 0x0001e2000c101124 */
[----:B------:R-:W-:Y:S05]  /*4df0*/  BRA `(.L_x_18107) ;  /* 0x00000d7000007947 */ /* 0x000fea0003800000 */
.L_x_18104:
        /* <DEDUP_REMOVED lines=8> */
.L_x_18109:
[----:B------:R0:W-:Y:S01]  /*4e80*/  STG.E [R16.64], R2 ;  /* 0x0000000210007986 */ /* 0x0001e2000c101924 */
[----:B------:R-:W-:Y:S05]  /*4e90*/  BRA `(.L_x_18107) ;  /* 0x00000cd000007947 */ /* 0x000fea0003800000 */
.L_x_18108:
[----:B------:R0:W-:Y:S01]  /*4ea0*/  STG.E.U16 [R16.64], R2 ;  /* 0x0000000210007986 */ /* 0x0001e2000c101524 */
[----:B------:R-:W-:Y:S05]  /*4eb0*/  BRA `(.L_x_18107) ;  /* 0x00000cb000007947 */ /* 0x000fea0003800000 */
.L_x_18103:
        /* <DEDUP_REMOVED lines=9> */
.L_x_18111:
[----:B------:R-:W0:Y:S02]  /*4f50*/  I2F.S64 R0, R2 ;  /* 0x0000000200007312 */ /* 0x000e240000301400 */
[----:B0-----:R-:W-:-:S05]  /*4f60*/  F2FP.PACK_AB R0, RZ, R0 ;  /* 0x00000000ff00723e */ /* 0x001fca00000000ff */
[----:B------:R0:W-:Y:S01]  /*4f70*/  STG.E.U16 [R16.64], R0 ;  /* 0x0000000010007986 */ /* 0x0001e2000c101524 */
[----:B------:R-:W-:Y:S05]  /*4f80*/  BRA `(.L_x_18107) ;  /* 0x00000be000007947 */ /* 0x000fea0003800000 */
.L_x_18110:
        /* <DEDUP_REMOVED lines=10> */
.L_x_18113:
[----:B------:R-:W0:Y:S02]  /*5030*/  I2F.S64 R2, R2 ;  /* 0x0000000200027312 */ /* 0x000e240000301400 */
[----:B0-----:R-:W-:-:S04]  /*5040*/  F2FP.PACK_AB R3, RZ, R2 ;  /* 0x00000002ff03723e */ /* 0x001fc800000000ff */
[----:B------:R-:W-:-:S05]  /*5050*/  PRMT R3, R3, 0x5410, RZ ;  /* 0x0000541003037816 */ /* 0x000fca00000000ff */
[----:B------:R0:W-:Y:S01]  /*5060*/  STG.E [R16.64], R3 ;  /* 0x0000000310007986 */ /* 0x0001e2000c101924 */
[----:B------:R-:W-:Y:S05]  /*5070*/  BRA `(.L_x_18107) ;  /* 0x00000af000007947 */ /* 0x000fea0003800000 */
.L_x_18112:
[----:B------:R-:W0:Y:S02]  /*5080*/  I2F.F64.S64 R2, R2 ;  /* 0x0000000200027312 */ /* 0x000e240000301c00 */
[----:B0-----:R0:W-:Y:S01]  /*5090*/  STG.E.64 [R16.64], R2 ;  /* 0x0000000210007986 */ /* 0x0011e2000c101b24 */
[----:B------:R-:W-:Y:S05]  /*50a0*/  BRA `(.L_x_18107) ;  /* 0x00000ac000007947 */ /* 0x000fea0003800000 */
.L_x_18102:
        /* <DEDUP_REMOVED lines=13> */
.L_x_18116:
[----:B------:R-:W0:Y:S01]  /*5180*/  I2F.F64.S64 R4, R2 ;  /* 0x0000000200047312 */ /* 0x000e220000301c00 */
[----:B------:R-:W-:-:S05]  /*5190*/  CS2R R6, SRZ ;  /* 0x0000000000067805 */ /* 0x000fca000001ff00 */
[----:B0-----:R0:W-:Y:S01]  /*51a0*/  STG.E.128 [R16.64], R4 ;  /* 0x0000000410007986 */ /* 0x0011e2000c101d24 */
[----:B------:R-:W-:Y:S05]  /*51b0*/  BRA `(.L_x_18107) ;  /* 0x000009b000007947 */ /* 0x000fea0003800000 */
.L_x_18115:
        /* <DEDUP_REMOVED lines=21> */
.L_x_18120:
[----:B------:R-:W-:Y:S05]  /*5310*/  BSYNC B0 ;  /* 0x0000000000007941 */ /* 0x000fea0003800000 */
.L_x_18119:
[----:B------:R-:W-:-:S05]  /*5320*/  LOP3.LUT R5, R0, R5, RZ, 0xfc, !PT ;  /* 0x0000000500057212 */ /* 0x000fca00078efcff */
[----:B------:R0:W-:Y:S01]  /*5330*/  STG.E.U8 [R16.64], R5 ;  /* 0x0000000510007986 */ /* 0x0001e2000c101124 */
[----:B------:R-:W-:Y:S05]  /*5340*/  BRA `(.L_x_18107) ;  /* 0x0000082000007947 */ /* 0x000fea0003800000 */
.L_x_18118:
        /* <DEDUP_REMOVED lines=13> */
.L_x_18122:
[----:B------:R-:W-:Y:S01]  /*5420*/  IMAD.MOV.U32 R0, RZ, RZ, 0x7f ;  /* 0x0000007fff007424 */ /* 0x000fe200078e00ff */
[----:B------:R-:W-:-:S04]  /*5430*/  ISETP.GT.U32.AND P0, PT, R4, 0x7f800000, PT ;  /* 0x7f8000000400780c */ /* 0x000fc80003f04070 */
[----:B------:R-:W-:-:S04]  /*5440*/  SEL R0, R0, 0x7c, P0 ;  /* 0x0000007c00007807 */ /* 0x000fc80000000000 */
.L_x_18123:
[----:B------:R-:W-:Y:S05]  /*5450*/  BSYNC B0 ;  /* 0x0000000000007941 */ /* 0x000fea0003800000 */
.L_x_18121:
[----:B------:R-:W-:-:S04]  /*5460*/  LOP3.LUT R2, R3, 0x80000000, RZ, 0xc0, !PT ;  /* 0x8000000003027812 */ /* 0x000fc800078ec0ff */
[----:B------:R-:W-:-:S04]  /*5470*/  SHF.R.U32.HI R3, RZ, 0x18, R2 ;  /* 0x00000018ff037819 */ /* 0x000fc80000011602 */
[----:B------:R-:W-:-:S05]  /*5480*/  LOP3.LUT R3, R0, R3, RZ, 0xfc, !PT ;  /* 0x0000000300037212 */ /* 0x000fca00078efcff */
[----:B------:R0:W-:Y:S01]  /*5490*/  STG.E.U8 [R16.64], R3 ;  /* 0x0000000310007986 */ /* 0x0001e2000c101124 */
[----:B------:R-:W-:Y:S05]  /*54a0*/  BRA `(.L_x_18107) ;  /* 0x000006c000007947 */ /* 0x000fea0003800000 */
.L_x_18117:
[----:B------:R-:W0:Y:S02]  /*54b0*/  I2F.S64 R0, R2 ;  /* 0x0000000200007312 */ /* 0x000e240000301400 */
[----:B0-----:R-:W-:-:S05]  /*54c0*/  F2FP.BF16.PACK_AB R0, RZ, R0 ;  /* 0x00000000ff00723e */ /* 0x001fca00000010ff */
[----:B------:R0:W-:Y:S01]  /*54d0*/  STG.E.U16 [R16.64], R0 ;  /* 0x0000000010007986 */ /* 0x0001e2000c101524 */
[----:B------:R-:W-:Y:S05]  /*54e0*/  BRA `(.L_x_18107) ;  /* 0x0000068000007947 */ /* 0x000fea0003800000 */
.L_x_18114:
        /* <DEDUP_REMOVED lines=10> */
.L_x_18126:
        /* <DEDUP_REMOVED lines=17> */
.L_x_18129:
[----:B------:R-:W-:-:S04]  /*56a0*/  LOP3.LUT R2, R3, 0x80000000, RZ, 0xc0, !PT ;  /* 0x8000000003027812 */ /* 0x000fc800078ec0ff */
[----:B------:R-:W-:-:S04]  /*56b0*/  SHF.R.U32.HI R3, RZ, 0x18, R2 ;  /* 0x00000018ff037819 */ /* 0x000fc80000011602 */
[----:B------:R-:W-:-:S04]  /*56c0*/  LOP3.LUT R0, R0, R3, RZ, 0xfc, !PT ;  /* 0x0000000300007212 */ /* 0x000fc800078efcff */
[----:B------:R-:W-:Y:S02]  /*56d0*/  PRMT R8, R0, 0x7610, R8 ;  /* 0x0000761000087816 */ /* 0x000fe40000000008 */
.L_x_18128:
[----:B------:R-:W-:Y:S05]  /*56e0*/  BSYNC B0 ;  /* 0x0000000000007941 */ /* 0x000fea0003800000 */
.L_x_18127:
[----:B------:R0:W-:Y:S01]  /*56f0*/  STG.E.U8 [R16.64], R8 ;  /* 0x0000000810007986 */ /* 0x0001e2000c101124 */
[----:B------:R-:W-:Y:S05]  /*5700*/  BRA `(.L_x_18107) ;  /* 0x0000046000007947 */ /* 0x000fea0003800000 */
.L_x_18125:
        /* <DEDUP_REMOVED lines=17> */
.L_x_18132:
[----:B------:R-:W-:-:S04]  /*5820*/  LOP3.LUT R2, R3, 0x80000000, RZ, 0xc0, !PT ;  /* 0x8000000003027812 */ /* 0x000fc800078ec0ff */
[----:B------:R-:W-:-:S04]  /*5830*/  SHF.R.U32.HI R3, RZ, 0x18, R2 ;  /* 0x00000018ff037819 */ /* 0x000fc80000011602 */
[----:B------:R-:W-:-:S04]  /*5840*/  LOP3.LUT R0, R0, R3, RZ, 0xfc, !PT ;  /* 0x0000000300007212 */ /* 0x000fc800078efcff */
[----:B------:R-:W-:Y:S02]  /*5850*/  PRMT R8, R0, 0x7610, R8 ;  /* 0x0000761000087816 */ /* 0x000fe40000000008 */
.L_x_18131:
[----:B------:R-:W-:Y:S05]  /*5860*/  BSYNC B0 ;  /* 0x0000000000007941 */ /* 0x000fea0003800000 */
.L_x_18130:
[----:B------:R0:W-:Y:S01]  /*5870*/  STG.E.U8 [R16.64], R8 ;  /* 0x0000000810007986 */ /* 0x0001e2000c101124 */
[----:B------:R-:W-:Y:S05]  /*5880*/  BRA `(.L_x_18107) ;  /* 0x000002e000007947 */ /* 0x000fea0003800000 */
.L_x_18124:
        /* <DEDUP_REMOVED lines=23> */
.L_x_18106:
        /* <DEDUP_REMOVED lines=20> */
.L_x_18134:
[----:B------:R0:W-:Y:S01]  /*5b40*/  STG.E.64 [R16.64], R2 ;  /* 0x0000000210007986 */ /* 0x0001e2000c101b24 */
[----:B------:R-:W-:Y:S05]  /*5b50*/  BRA `(.L_x_18107) ;  /* 0x0000001000007947 */ /* 0x000fea0003800000 */
.L_x_18133:
[----:B------:R0:W-:Y:S02]  /*5b60*/  STG.E [R16.64], R2 ;  /* 0x0000000210007986 */ /* 0x0001e4000c101924 */
.L_x_18107:
        /* <DEDUP_REMOVED lines=231> */
.L_x_18135:
        /* <DEDUP_REMOVED lines=19> */
.L_x_18139:
[----:B------:R0:W5:Y:S01]  /*6b10*/  LDG.E.U8 R2, [R4.64] ;  /* 0x0000002404027981 */ /* 0x000162000c1e1100 */
[----:B------:R-:W-:Y:S01]  /*6b20*/  IMAD.MOV.U32 R3, RZ, RZ, RZ ;  /* 0x000000ffff037224 */ /* 0x000fe200078e00ff */
[----:B------:R-:W-:Y:S05]  /*6b30*/  BRA `(.L_x_18141) ;  /* 0x00000d5000007947 */ /* 0x000fea0003800000 */
.L_x_18138:
        /* <DEDUP_REMOVED lines=8> */
.L_x_18143:
[----:B------:R-:W2:Y:S02]  /*6bc0*/  LDG.E R2, [R4.64] ;  /* 0x0000002404027981 */ /* 0x000ea4000c1e1900 */
[----:B--2---:R-:W-:Y:S01]  /*6bd0*/  SHF.R.S32.HI R3, RZ, 0x1f, R2 ;  /* 0x0000001fff037819 */ /* 0x004fe20000011402 */
[----:B------:R-:W-:Y:S05]  /*6be0*/  BRA `(.L_x_18141) ;  /* 0x00000ca000007947 */ /* 0x000fea0003800000 */
.L_x_18142:
[----:B------:R-:W2:Y:S02]  /*6bf0*/  LDG.E.S16 R2, [R4.64] ;  /* 0x0000002404027981 */ /* 0x000ea4000c1e1700 */
[----:B--2---:R-:W-:Y:S01]  /*6c00*/  SHF.R.S32.HI R3, RZ, 0x1f, R2 ;  /* 0x0000001fff037819 */ /* 0x004fe20000011402 */
[----:B------:R-:W-:Y:S05]  /*6c10*/  BRA `(.L_x_18141) ;  /* 0x00000c7000007947 */ /* 0x000fea0003800000 */
.L_x_18137:
        /* <DEDUP_REMOVED lines=9> */
.L_x_18145:
[----:B------:R-:W2:Y:S02]  /*6cb0*/  LDG.E.U16 R4, [R4.64] ;  /* 0x0000002404047981 */ /* 0x000ea4000c1e1500 */
[----:B--2---:R-:W-:-:S06]  /*6cc0*/  HADD2.F32 R2, -RZ, R4.H0_H0 ;  /* 0x20000004ff027230 */ /* 0x004fcc0000004100 */
[----:B------:R-:W0:Y:S01]  /*6cd0*/  F2I.S64.TRUNC R2, R2 ;  /* 0x0000000200027311 */ /* 0x000e22000020d900 */
[----:B------:R-:W-:Y:S05]  /*6ce0*/  BRA `(.L_x_18141) ;  /* 0x00000ba000007947 */ /* 0x000fea0003800000 */
.L_x_18144:
        /* <DEDUP_REMOVED lines=9> */
.L_x_18147:
[----:B------:R-:W2:Y:S02]  /*6d80*/  LDG.E.U16 R4, [R4.64] ;  /* 0x0000002404047981 */ /* 0x000ea4000c1e1500 */
[----:B--2---:R-:W-:-:S06]  /*6d90*/  HADD2.F32 R2, -RZ, R4.H0_H0 ;  /* 0x20000004ff027230 */ /* 0x004fcc0000004100 */
[----:B------:R-:W0:Y:S01]  /*6da0*/  F2I.S64.TRUNC R2, R2 ;  /* 0x0000000200027311 */ /* 0x000e22000020d900 */
[----:B------:R-:W-:Y:S05]  /*6db0*/  BRA `(.L_x_18141) ;  /* 0x00000ad000007947 */ /* 0x000fea0003800000 */
.L_x_18146:
[----:B------:R-:W2:Y:S02]  /*6dc0*/  LDG.E.64 R2, [R4.64] ;  /* 0x0000002404027981 */ /* 0x000ea4000c1e1b00 */
[----:B--2---:R-:W0:Y:S01]  /*6dd0*/  F2I.S64.F64.TRUNC R2, R2 ;  /* 0x0000000200027311 */ /* 0x004e22000030d900 */
[----:B------:R-:W-:Y:S05]  /*6de0*/  BRA `(.L_x_18141) ;  /* 0x00000aa000007947 */ /* 0x000fea0003800000 */
.L_x_18136:
        /* <DEDUP_REMOVED lines=13> */
.L_x_18150:
[----:B------:R-:W2:Y:S02]  /*6ec0*/  LDG.E.64 R2, [R4.64] ;  /* 0x0000002404027981 */ /* 0x000ea4000c1e1b00 */
[----:B--2---:R-:W0:Y:S01]  /*6ed0*/  F2I.S64.F64.TRUNC R2, R2 ;  /* 0x0000000200027311 */ /* 0x004e22000030d900 */
[----:B------:R-:W-:Y:S05]  /*6ee0*/  BRA `(.L_x_18141) ;  /* 0x000009a000007947 */ /* 0x000fea0003800000 */
.L_x_18149:
        /* <DEDUP_REMOVED lines=27> */
.L_x_18152:
        /* <DEDUP_REMOVED lines=14> */
.L_x_18151:
[----:B------:R-:W2:Y:S02]  /*7180*/  LDG.E.U16 R2, [R4.64] ;  /* 0x0000002404027981 */ /* 0x000ea4000c1e1500 */
[----:B--2---:R-:W-:-:S06]  /*7190*/  PRMT R2, RZ, 0x5410, R2 ;  /* 0x00005410ff027816 */ /* 0x004fcc0000000002 */
[----:B------:R-:W0:Y:S01]  /*71a0*/  F2I.S64.TRUNC R2, R2 ;  /* 0x0000000200027311 */ /* 0x000e22000020d900 */
[----:B------:R-:W-:Y:S05]  /*71b0*/  BRA `(.L_x_18141) ;  /* 0x000006d000007947 */ /* 0x000fea0003800000 */
.L_x_18148:
        /* <DEDUP_REMOVED lines=11> */
.L_x_18155:
        /* <DEDUP_REMOVED lines=21> */
.L_x_18159:
[----:B------:R-:W-:Y:S05]  /*73c0*/  BSYNC B1 ;  /* 0x0000000000017941 */ /* 0x000fea0003800000 */
.L_x_18158:
[----:B------:R-:W-:Y:S01]  /*73d0*/  IMAD.SHL.U32 R2, R2, 0x100000, RZ ;  /* 0x0010000002027824 */ /* 0x000fe200078e00ff */
[----:B------:R-:W-:-:S04]  /*73e0*/  LEA R3, R0, 0x3b800000, 0x17 ;  /* 0x3b80000000037811 */ /* 0x000fc800078eb8ff */
[----:B------:R-:W-:Y:S02]  /*73f0*/  LOP3.LUT R2, R3, R2, R4, 0xfe, !PT ;  /* 0x0000000203027212 */ /* 0x000fe400078efe04 */
.L_x_18157:
[----:B------:R-:W-:Y:S05]  /*7400*/  BSYNC B0 ;  /* 0x0000000000007941 */ /* 0x000fea0003800000 */
.L_x_18156:
[----:B------:R-:W0:Y:S01]  /*7410*/  F2I.S64.TRUNC R2, R2 ;  /* 0x0000000200027311 */ /* 0x000e22000020d900 */
[----:B------:R-:W-:Y:S05]  /*7420*/  BRA `(.L_x_18141) ;  /* 0x0000046000007947 */ /* 0x000fea0003800000 */
.L_x_18154:
        /* <DEDUP_REMOVED lines=21> */
.L_x_18163:
[----:B------:R-:W-:Y:S05]  /*7580*/  BSYNC B1 ;  /* 0x0000000000017941 */ /* 0x000fea0003800000 */
.L_x_18162:
[----:B------:R-:W-:Y:S01]  /*7590*/  IMAD.SHL.U32 R2, R2, 0x200000, RZ ;  /* 0x0020000002027824 */ /* 0x000fe200078e00ff */
[----:B------:R-:W-:-:S04]  /*75a0*/  LEA R3, R0, 0x37800000, 0x17 ;  /* 0x3780000000037811 */ /* 0x000fc800078eb8ff */
[----:B------:R-:W-:Y:S02]  /*75b0*/  LOP3.LUT R2, R3, R2, R4, 0xfe, !PT ;  /* 0x0000000203027212 */ /* 0x000fe400078efe04 */
.L_x_18161:
[----:B------:R-:W-:Y:S05]  /*75c0*/  BSYNC B0 ;  /* 0x0000000000007941 */ /* 0x000fea0003800000 */
.L_x_18160:
[----:B------:R-:W0:Y:S01]  /*75d0*/  F2I.S64.TRUNC R2, R2 ;  /* 0x0000000200027311 */ /* 0x000e22000020d900 */
[----:B------:R-:W-:Y:S05]  /*75e0*/  BRA `(.L_x_18141) ;  /* 0x000002a000007947 */ /* 0x000fea0003800000 */
.L_x_18153:
        /* <DEDUP_REMOVED lines=14> */
.L_x_18167:
[----:B------:R-:W-:Y:S05]  /*76d0*/  BSYNC B0 ;  /* 0x0000000000007941 */ /* 0x000fea0003800000 */
.L_x_18166:
[----:B------:R-:W0:Y:S01]  /*76e0*/  F2I.S64.TRUNC R2, R2 ;  /* 0x0000000200027311 */ /* 0x000e22000020d900 */
[----:B------:R-:W-:Y:S05]  /*76f0*/  BRA `(.L_x_18141) ;  /* 0x0000019000007947 */ /* 0x000fea0003800000 */
.L_x_18140:
        /* <DEDUP_REMOVED lines=21> */
.L_x_18165:
[----:B------:R0:W5:Y:S01]  /*7850*/  LDG.E.64 R2, [R4.64] ;  /* 0x0000002404027981 */ /* 0x000162000c1e1b00 */
[----:B------:R-:W-:Y:S05]  /*7860*/  BRA `(.L_x_18141) ;  /* 0x0000002000007947 */ /* 0x000fea0003800000 */
.L_x_18164:
[----:B------:R0:W5:Y:S01]  /*7870*/  LDG.E R2, [R4.64] ;  /* 0x0000002404027981 */ /* 0x000162000c1e1900 */
[----:B------:R-:W-:-:S05]  /*7880*/  IMAD.MOV.U32 R3, RZ, RZ, RZ ;  /* 0x000000ffff037224 */ /* 0x000fca00078e00ff */
.L_x_18141:
        /* <DEDUP_REMOVED lines=11> */
.L_x_18169:
        /* <DEDUP_REMOVED lines=19> */
.L_x_18170:
[----:B------:R-:W-:Y:S05]  /*7a70*/  BSYNC B0 ;  /* 0x0000000000007941 */ /* 0x000fea0003800000 */
.L_x_18168:
        /* <DEDUP_REMOVED lines=14> */
.L_x_18174:
[----:B------:R0:W-:Y:S01]  /*7b60*/  STG.E.U8 [R16.64], R2 ;  /* 0x0000000210007986 */ /* 0x0001e2000c101124 */
[----:B------:R-:W-:Y:S05]  /*7b70*/  BRA `(.L_x_18176) ;  /* 0x00000d7000007947 */ /* 0x000fea0003800000 */
.L_x_18173:
        /* <DEDUP_REMOVED lines=8> */
.L_x_18178:
[----:B------:R0:W-:Y:S01]  /*7c00*/  STG.E [R16.64], R2 ;  /* 0x0000000210007986 */ /* 0x0001e2000c101924 */
[----:B------:R-:W-:Y:S05]  /*7c10*/  BRA `(.L_x_18176) ;  /* 0x00000cd000007947 */ /* 0x000fea0003800000 */
.L_x_18177:
[----:B------:R0:W-:Y:S01]  /*7c20*/  STG.E.U16 [R16.64], R2 ;  /* 0x0000000210007986 */ /* 0x0001e2000c101524 */
[----:B------:R-:W-:Y:S05]  /*7c30*/  BRA `(.L_x_18176) ;  /* 0x00000cb000007947 */ /* 0x000fea0003800000 */
.L_x_18172:
        /* <DEDUP_REMOVED lines=9> */
.L_x_18180:
[----:B------:R-:W0:Y:S02]  /*7cd0*/  I2F.S64 R0, R2 ;  /* 0x0000000200007312 */ /* 0x000e240000301400 */
[----:B0-----:R-:W-:-:S05]  /*7ce0*/  F2FP.PACK_AB R0, RZ, R0 ;  /* 0x00000000ff00723e */ /* 0x001fca00000000ff */
[----:B------:R0:W-:Y:S01]  /*7cf0*/  STG.E.U16 [R16.64], R0 ;  /* 0x0000000010007986 */ /* 0x0001e2000c101524 */
[----:B------:R-:W-:Y:S05]  /*7d00*/  BRA `(.L_x_18176) ;  /* 0x00000be000007947 */ /* 0x000fea0003800000 */
.L_x_18179:
        /* <DEDUP_REMOVED lines=10> */
.L_x_18182:
[----:B------:R-:W0:Y:S02]  /*7db0*/  I2F.S64 R2, R2 ;  /* 0x0000000200027312 */ /* 0x000e240000301400 */
[----:B0-----:R-:W-:-:S04]  /*7dc0*/  F2FP.PACK_AB R3, RZ, R2 ;  /* 0x00000002ff03723e */ /* 0x001fc800000000ff */
[----:B------:R-:W-:-:S05]  /*7dd0*/  PRMT R3, R3, 0x5410, RZ ;  /* 0x0000541003037816 */ /* 0x000fca00000000ff */
[----:B------:R0:W-:Y:S01]  /*7de0*/  STG.E [R16.64], R3 ;  /* 0x0000000310007986 */ /* 0x0001e2000c101924 */
[----:B------:R-:W-:Y:S05]  /*7df0*/  BRA `(.L_x_18176) ;  /* 0x00000af000007947 */ /* 0x000fea0003800000 */
.L_x_18181:
[----:B------:R-:W0:Y:S02]  /*7e00*/  I2F.F64.S64 R2, R2 ;  /* 0x0000000200027312 */ /* 0x000e240000301c00 */
[----:B0-----:R0:W-:Y:S01]  /*7e10*/  STG.E.64 [R16.64], R2 ;  /* 0x0000000210007986 */ /* 0x0011e2000c101b24 */
[----:B------:R-:W-:Y:S05]  /*7e20*/  BRA `(.L_x_18176) ;  /* 0x00000ac000007947 */ /* 0x000fea0003800000 */
.L_x_18171:
        /* <DEDUP_REMOVED lines=13> */
.L_x_18185:
[----:B------:R-:W0:Y:S01]  /*7f00*/  I2F.F64.S64 R4, R2 ;  /* 0x0000000200047312 */ /* 0x000e220000301c00 */
[----:B------:R-:W-:-:S05]  /*7f10*/  CS2R R6, SRZ ;  /* 0x0000000000067805 */ /* 0x000fca000001ff00 */
[----:B0-----:R0:W-:Y:S01]  /*7f20*/  STG.E.128 [R16.64], R4 ;  /* 0x0000000410007986 */ /* 0x0011e2000c101d24 */
[----:B------:R-:W-:Y:S05]  /*7f30*/  BRA `(.L_x_18176) ;  /* 0x000009b000007947 */ /* 0x000fea0003800000 */
.L_x_18184:
        /* <DEDUP_REMOVED lines=21> */
.L_x_18189:
[----:B------:R-:W-:Y:S05]  /*8090*/  BSYNC B0 ;  /* 0x0000000000007941 */ /* 0x000fea0003800000 */
.L_x_18188:
[----:B------:R-:W-:-:S05]  /*80a0*/  LOP3.LUT R5, R0, R5, RZ, 0xfc, !PT ;  /* 0x0000000500057212 */ /* 0x000fca00078efcff */
[----:B------:R0:W-:Y:S01]  /*80b0*/  STG.E.U8 [R16.64], R5 ;  /* 0x0000000510007986 */ /* 0x0001e2000c101124 */
[----:B------:R-:W-:Y:S05]  /*80c0*/  BRA `(.L_x_18176) ;  /* 0x0000082000007947 */ /* 0x000fea0003800000 */
.L_x_18187:
        /* <DEDUP_REMOVED lines=13> */
.L_x_18191:
[----:B------:R-:W-:Y:S01]  /*81a0*/  IMAD.MOV.U32 R0, RZ, RZ, 0x7f ;  /* 0x0000007fff007424 */ /* 0x000fe200078e00ff */
[----:B------:R-:W-:-:S04]  /*81b0*/  ISETP.GT.U32.AND P0, PT, R4, 0x7f800000, PT ;  /* 0x7f8000000400780c */ /* 0x000fc80003f04070 */
[----:B------:R-:W-:-:S04]  /*81c0*/  SEL R0, R0, 0x7c, P0 ;  /* 0x0000007c00007807 */ /* 0x000fc80000000000 */
.L_x_18192:
[----:B------:R-:W-:Y:S05]  /*81d0*/  BSYNC B0 ;  /* 0x0000000000007941 */ /* 0x000fea0003800000 */
.L_x_18190:
[----:B------:R-:W-:-:S04]  /*81e0*/  LOP3.LUT R2, R3, 0x80000000, RZ, 0xc0, !PT ;  /* 0x8000000003027812 */ /* 0x000fc800078ec0ff */
[----:B------:R-:W-:-:S04]  /*81f0*/  SHF.R.U32.HI R3, RZ, 0x18, R2 ;  /* 0x00000018ff037819 */ /* 0x000fc80000011602 */
[----:B------:R-:W-:-:S05]  /*8200*/  LOP3.LUT R3, R0, R3, RZ, 0xfc, !PT ;  /* 0x0000000300037212 */ /* 0x000fca00078efcff */
[----:B------:R0:W-:Y:S01]  /*8210*/  STG.E.U8 [R16.64], R3 ;  /* 0x0000000310007986 */ /* 0x0001e2000c101124 */
[----:B------:R-:W-:Y:S05]  /*8220*/  BRA `(.L_x_18176) ;  /* 0x000006c000007947 */ /* 0x000fea0003800000 */
.L_x_18186:
[----:B------:R-:W0:Y:S02]  /*8230*/  I2F.S64 R0, R2 ;  /* 0x0000000200007312 */ /* 0x000e240000301400 */
[----:B0-----:R-:W-:-:S05]  /*8240*/  F2FP.BF16.PACK_AB R0, RZ, R0 ;  /* 0x00000000ff00723e */ /* 0x001fca00000010ff */
[----:B------:R0:W-:Y:S01]  /*8250*/  STG.E.U16 [R16.64], R0 ;  /* 0x0000000010007986 */ /* 0x0001e2000c101524 */
[----:B------:R-:W-:Y:S05]  /*8260*/  BRA `(.L_x_18176) ;  /* 0x0000068000007947 */ /* 0x000fea0003800000 */
.L_x_18183:
        /* <DEDUP_REMOVED lines=10> */
.L_x_18195:
        /* <DEDUP_REMOVED lines=17> */
.L_x_18198:
[----:B------:R-:W-:-:S04]  /*8420*/  LOP3.LUT R2, R3, 0x80000000, RZ, 0xc0, !PT ;  /* 0x8000000003027812 */ /* 0x000fc800078ec0ff */
[----:B------:R-:W-:-:S04]  /*8430*/  SHF.R.U32.HI R3, RZ, 0x18, R2 ;  /* 0x00000018ff037819 */ /* 0x000fc80000011602 */
[----:B------:R-:W-:-:S04]  /*8440*/  LOP3.LUT R0, R0, R3, RZ, 0xfc, !PT ;  /* 0x0000000300007212 */ /* 0x000fc800078efcff */
[----:B------:R-:W-:Y:S02]  /*8450*/  PRMT R8, R0, 0x7610, R8 ;  /* 0x0000761000087816 */ /* 0x000fe40000000008 */
.L_x_18197:
[----:B------:R-:W-:Y:S05]  /*8460*/  BSYNC B0 ;  /* 0x0000000000007941 */ /* 0x000fea0003800000 */
.L_x_18196:
[----:B------:R0:W-:Y:S01]  /*8470*/  STG.E.U8 [R16.64], R8 ;  /* 0x0000000810007986 */ /* 0x0001e2000c101124 */
[----:B------:R-:W-:Y:S05]  /*8480*/  BRA `(.L_x_18176) ;  /* 0x0000046000007947 */ /* 0x000fea0003800000 */
.L_x_18194:
        /* <DEDUP_REMOVED lines=17> */
.L_x_18201:
[----:B------:R-:W-:-:S04]  /*85a0*/  LOP3.LUT R2, R3, 0x80000000, RZ, 0xc0, !PT ;  /* 0x8000000003027812 */ /* 0x000fc800078ec0ff */
[----:B------:R-:W-:-:S04]  /*85b0*/  SHF.R.U32.HI R3, RZ, 0x18, R2 ;  /* 0x00000018ff037819 */ /* 0x000fc80000011602 */
[----:B------:R-:W-:-:S04]  /*85c0*/  LOP3.LUT R0, R0, R3, RZ, 0xfc, !PT ;  /* 0x0000000300007212 */ /* 0x000fc800078efcff */
[----:B------:R-:W-:Y:S02]  /*85d0*/  PRMT R8, R0, 0x7610, R8 ;  /* 0x0000761000087816 */ /* 0x000fe40000000008 */
.L_x_18200:
[----:B------:R-:W-:Y:S05]  /*85e0*/  BSYNC B0 ;  /* 0x0000000000007941 */ /* 0x000fea0003800000 */
.L_x_18199:
[----:B------:R0:W-:Y:S01]  /*85f0*/  STG.E.U8 [R16.64], R8 ;  /* 0x0000000810007986 */ /* 0x0001e2000c101124 */
[----:B------:R-:W-:Y:S05]  /*8600*/  BRA `(.L_x_18176) ;  /* 0x000002e000007947 */ /* 0x000fea0003800000 */
.L_x_18193:
        /* <DEDUP_REMOVED lines=23> */
.L_x_18175:
        /* <DEDUP_REMOVED lines=20> */
.L_x_18203:
[----:B------:R0:W-:Y:S01]  /*88c0*/  STG.E.64 [R16.64], R2 ;  /* 0x0000000210007986 */ /* 0x0001e2000c101b24 */
[----:B------:R-:W-:Y:S05]  /*88d0*/  BRA `(.L_x_18176) ;  /* 0x0000001000007947 */ /* 0x000fea0003800000 */
.L_x_18202:
[----:B------:R0:W-:Y:S02]  /*88e0*/  STG.E [R16.64], R2 ;  /* 0x0000000210007986 */ /* 0x0001e4000c101924 */
.L_x_18176:
[----:B------:R-:W-:Y:S02]  /*88f0*/  IADD3 R23, R23, 0x80, RZ ;  /* 0x0000008017177810 */ /* 0x000fe40007ffe0ff */
.L_x_18065:
[----:B------:R-:W-:Y:S05]  /*8900*/  BSYNC B6 ;  /* 0x0000000000067941 */ /* 0x000fea0003800000 */
.L_x_18064:
        /* <DEDUP_REMOVED lines=230> */
.L_x_18204:
        /* <DEDUP_REMOVED lines=19> */
.L_x_18208:
[----:B------:R0:W5:Y:S01]  /*98a0*/  LDG.E.U8 R2, [R4.64] ;  /* 0x0000002404027981 */ /* 0x000162000c1e1100 */
[----:B------:R-:W-:Y:S01]  /*98b0*/  IMAD.MOV.U32 R3, RZ, RZ, RZ ;  /* 0x000000ffff037224 */ /* 0x000fe200078e00ff */
[----:B------:R-:W-:Y:S05]  /*98c0*/  BRA `(.L_x_18210) ;  /* 0x00000d5000007947 */ /* 0x000fea0003800000 */
.L_x_18207:
        /* <DEDUP_REMOVED lines=8> */
.L_x_18212:
[----:B------:R-:W2:Y:S02]  /*9950*/  LDG.E R2, [R4.64] ;  /* 0x0000002404027981 */ /* 0x000ea4000c1e1900 */
[----:B--2---:R-:W-:Y:S01]  /*9960*/  SHF.R.S32.HI R3, RZ, 0x1f, R2 ;  /* 0x0000001fff037819 */ /* 0x004fe20000011402 */
[----:B------:R-:W-:Y:S05]  /*9970*/  BRA `(.L_x_18210) ;  /* 0x00000ca000007947 */ /* 0x000fea0003800000 */
.L_x_18211:
[----:B------:R-:W2:Y:S02]  /*9980*/  LDG.E.S16 R2, [R4.64] ;  /* 0x0000002404027981 */ /* 0x000ea4000c1e1700 */
[----:B--2---:R-:W-:Y:S01]  /*9990*/  SHF.R.S32.HI R3, RZ, 0x1f, R2 ;  /* 0x0000001fff037819 */ /* 0x004fe20000011402 */
[----:B------:R-:W-:Y:S05]  /*99a0*/  BRA `(.L_x_18210) ;  /* 0x00000c7000007947 */ /* 0x000fea0003800000 */
.L_x_18206:
        /* <DEDUP_REMOVED lines=9> */
.L_x_18214:
[----:B------:R-:W2:Y:S02]  /*9a40*/  LDG.E.U16 R4, [R4.64] ;  /* 0x0000002404047981 */ /* 0x000ea4000c1e1500 */
[----:B--2---:R-:W-:-:S06]  /*9a50*/  HADD2.F32 R2, -RZ, R4.H0_H0 ;  /* 0x20000004ff027230 */ /* 0x004fcc0000004100 */
[----:B------:R-:W0:Y:S01]  /*9a60*/  F2I.S64.TRUNC R2, R2 ;  /* 0x0000000200027311 */ /* 0x000e22000020d900 */
[----:B------:R-:W-:Y:S05]  /*9a70*/  BRA `(.L_x_18210) ;  /* 0x00000ba000007947 */ /* 0x000fea0003800000 */
.L_x_18213:
        /* <DEDUP_REMOVED lines=9> */
.L_x_18216:
[----:B------:R-:W2:Y:S02]  /*9b10*/  LDG.E.U16 R4, [R4.64] ;  /* 0x0000002404047981 */ /* 0x000ea4000c1e1500 */
[----:B--2---:R-:W-:-:S06]  /*9b20*/  HADD2.F32 R2, -RZ, R4.H0_H0 ;  /* 0x20000004ff027230 */ /* 0x004fcc0000004100 */
[----:B------:R-:W0:Y:S01]  /*9b30*/  F2I.S64.TRUNC R2, R2 ;  /* 0x0000000200027311 */ /* 0x000e22000020d900 */
[----:B------:R-:W-:Y:S05]  /*9b40*/  BRA `(.L_x_18210) ;  /* 0x00000ad000007947 */ /* 0x000fea0003800000 */
.L_x_18215:
[----:B------:R-:W2:Y:S02]  /*9b50*/  LDG.E.64 R2, [R4.64] ;  /* 0x0000002404027981 */ /* 0x000ea4000c1e1b00 */
[----:B--2---:R-:W0:Y:S01]  /*9b60*/  F2I.S64.F64.TRUNC R2, R2 ;  /* 0x0000000200027311 */ /* 0x004e22000030d900 */
[----:B------:R-:W-:Y:S05]  /*9b70*/  BRA `(.L_x_18210) ;  /* 0x00000aa000007947 */ /* 0x000fea0003800000 */
.L_x_18205:
        /* <DEDUP_REMOVED lines=13> */
.L_x_18219:
[----:B------:R-:W2:Y:S02]  /*9c50*/  LDG.E.64 R2, [R4.64] ;  /* 0x0000002404027981 */ /* 0x000ea4000c1e1b00 */
[----:B--2---:R-:W0:Y:S01]  /*9c60*/  F2I.S64.F64.TRUNC R2, R2 ;  /* 0x0000000200027311 */ /* 0x004e22000030d900 */
[----:B------:R-:W-:Y:S05]  /*9c70*/  BRA `(.L_x_18210) ;  /* 0x000009a000007947 */ /* 0x000fea0003800000 */
.L_x_18218:
        /* <DEDUP_REMOVED lines=27> */
.L_x_18221:
        /* <DEDUP_REMOVED lines=14> */
.L_x_18220:
[----:B------:R-:W2:Y:S02]  /*9f10*/  LDG.E.U16 R2, [R4.64] ;  /* 0x0000002404027981 */ /* 0x000ea4000c1e1500 */
[----:B--2---:R-:W-:-:S06]  /*9f20*/  PRMT R2, RZ, 0x5410, R2 ;  /* 0x00005410ff027816 */ /* 0x004fcc0000000002 */
[----:B------:R-:W0:Y:S01]  /*9f30*/  F2I.S64.TRUNC R2, R2 ;  /* 0x0000000200027311 */ /* 0x000e22000020d900 */
[----:B------:R-:W-:Y:S05]  /*9f40*/  BRA `(.L_x_18210) ;  /* 0x000006d000007947 */ /* 0x000fea0003800000 */
.L_x_18217:
        /* <DEDUP_REMOVED lines=11> */
.L_x_18224:
        /* <DEDUP_REMOVED lines=21> */
.L_x_18228:
[----:B------:R-:W-:Y:S05]  /*a150*/  BSYNC B1 ;  /* 0x0000000000017941 */ /* 0x000fea0003800000 */
.L_x_18227:
[----:B------:R-:W-:Y:S01]  /*a160*/  IMAD.SHL.U32 R2, R2, 0x100000, RZ ;  /* 0x0010000002027824 */ /* 0x000fe200078e00ff */
[----:B------:R-:W-:-:S04]  /*a170*/  LEA R3, R0, 0x3b800000, 0x17 ;  /* 0x3b80000000037811 */ /* 0x000fc800078eb8ff */
[----:B------:R-:W-:Y:S02]  /*a180*/  LOP3.LUT R2, R3, R2, R4, 0xfe, !PT ;  /* 0x0000000203027212 */ /* 0x000fe400078efe04 */
.L_x_18226:
[----:B------:R-:W-:Y:S05]  /*a190*/  BSYNC B0 ;  /* 0x0000000000007941 */ /* 0x000fea0003800000 */
.L_x_18225:
[----:B------:R-:W0:Y:S01]  /*a1a0*/  F2I.S64.TRUNC R2, R2 ;  /* 0x0000000200027311 */ /* 0x000e22000020d900 */
[----:B------:R-:W-:Y:S05]  /*a1b0*/  BRA `(.L_x_18210) ;  /* 0x0000046000007947 */ /* 0x000fea0003800000 */
.L_x_18223:
        /* <DEDUP_REMOVED lines=21> */
.L_x_18232:
[----:B------:R-:W-:Y:S05]  /*a310*/  BSYNC B1 ;  /* 0x0000000000017941 */ /* 0x000fea0003800000 */
.L_x_18231:
[----:B------:R-:W-:Y:S01]  /*a320*/  IMAD.SHL.U32 R2, R2, 0x200000, RZ ;  /* 0x0020000002027824 */ /* 0x000fe200078e00ff */
[----:B------:R-:W-:-:S04]  /*a330*/  LEA R3, R0, 0x37800000, 0x17 ;  /* 0x3780000000037811 */ /* 0x000fc800078eb8ff */
[----:B------:R-:W-:Y:S02]  /*a340*/  LOP3.LUT R2, R3, R2, R4, 0xfe, !PT ;  /* 0x0000000203027212 */ /* 0x000fe400078efe04 */
.L_x_18230:
[----:B------:R-:W-:Y:S05]  /*a350*/  BSYNC B0 ;  /* 0x0000000000007941 */ /* 0x000fea0003800000 */
.L_x_18229:
[----:B------:R-:W0:Y:S01]  /*a360*/  F2I.S64.TRUNC R2, R2 ;  /* 0x0000000200027311 */ /* 0x000e22000020d900 */
[----:B------:R-:W-:Y:S05]  /*a370*/  BRA `(.L_x_18210) ;  /* 0x000002a000007947 */ /* 0x000fea0003800000 */
.L_x_18222:
        /* <DEDUP_REMOVED lines=14> */
.L_x_18236:
[----:B------:R-:W-:Y:S05]  /*a460*/  BSYNC B0 ;  /* 0x0000000000007941 */ /* 0x000fea0003800000 */
.L_x_18235:
[----:B------:R-:W0:Y:S01]  /*a470*/  F2I.S64.TRUNC R2, R2 ;  /* 0x0000000200027311 */ /* 0x000e22000020d900 */
[----:B------:R-:W-:Y:S05]  /*a480*/  BRA `(.L_x_18210) ;  /* 0x0000019000007947 */ /* 0x000fea0003800000 */
.L_x_18209:
        /* <DEDUP_REMOVED lines=21> */
.L_x_18234:
[----:B------:R0:W5:Y:S01]  /*a5e0*/  LDG.E.64 R2, [R4.64] ;  /* 0x0000002404027981 */ /* 0x000162000c1e1b00 */
[----:B------:R-:W-:Y:S05]  /*a5f0*/  BRA `(.L_x_18210) ;  /* 0x0000002000007947 */ /* 0x000fea0003800000 */
.L_x_18233:
[----:B------:R0:W5:Y:S01]  /*a600*/  LDG.E R2, [R4.64] ;  /* 0x0000002404027981 */ /* 0x000162000c1e1900 */
[----:B------:R-:W-:-:S05]  /*a610*/  IMAD.MOV.U32 R3, RZ, RZ, RZ ;  /* 0x000000ffff037224 */ /* 0x000fca00078e00ff */
.L_x_18210:
        /* <DEDUP_REMOVED lines=11> */
.L_x_18238:
        /* <DEDUP_REMOVED lines=19> */
.L_x_18239:
[----:B------:R-:W-:Y:S05]  /*a800*/  BSYNC B0 ;  /* 0x0000000000007941 */ /* 0x000fea0003800000 */
.L_x_18237:
        /* <DEDUP_REMOVED lines=14> */
.L_x_18243:
[----:B------:R-:W-:Y:S01]  /*a8f0*/  STG.E.U8 [R16.64], R2 ;  /* 0x0000000210007986 */ /* 0x000fe2000c101124 */
[----:B------:R-:W-:Y:S05]  /*a900*/  EXIT ;  /* 0x000000000000794d */ /* 0x000fea0003800000 */
.L_x_18242:
        /* <DEDUP_REMOVED lines=8> */
.L_x_18246:
[----:B------:R-:W-:Y:S01]  /*a990*/  STG.E [R16.64], R2 ;  /* 0x0000000210007986 */ /* 0x000fe2000c101924 */
[----:B------:R-:W-:Y:S05]  /*a9a0*/  EXIT ;  /* 0x000000000000794d */ /* 0x000fea0003800000 */
.L_x_18245:
[----:B------:R-:W-:Y:S01]  /*a9b0*/  STG.E.U16 [R16.64], R2 ;  /* 0x0000000210007986 */ /* 0x000fe2000c101524 */
[----:B------:R-:W-:Y:S05]  /*a9c0*/  EXIT ;  /* 0x000000000000794d */ /* 0x000fea0003800000 */
.L_x_18241:
        /* <DEDUP_REMOVED lines=9> */
.L_x_18248:
[----:B------:R-:W0:Y:S02]  /*aa60*/  I2F.S64 R0, R2 ;  /* 0x0000000200007312 */ /* 0x000e240000301400 */
[----:B0-----:R-:W-:-:S05]  /*aa70*/  F2FP.PACK_AB R0, RZ, R0 ;  /* 0x00000000ff00723e */ /* 0x001fca00000000ff */
[----:B------:R-:W-:Y:S01]  /*aa80*/  STG.E.U16 [R16.64], R0 ;  /* 0x0000000010007986 */ /* 0x000fe2000c101524 */
[----:B------:R-:W-:Y:S05]  /*aa90*/  EXIT ;  /* 0x000000000000794d */ /* 0x000fea0003800000 */
.L_x_18247:
        /* <DEDUP_REMOVED lines=10> */
.L_x_18250:
[----:B------:R-:W0:Y:S02]  /*ab40*/  I2F.S64 R2, R2 ;  /* 0x0000000200027312 */ /* 0x000e240000301400 */
[----:B0-----:R-:W-:-:S04]  /*ab50*/  F2FP.PACK_AB R3, RZ, R2 ;  /* 0x00000002ff03723e */ /* 0x001fc800000000ff */
[----:B------:R-:W-:-:S05]  /*ab60*/  PRMT R3, R3, 0x5410, RZ ;  /* 0x0000541003037816 */ /* 0x000fca00000000ff */
[----:B------:R-:W-:Y:S01]  /*ab70*/  STG.E [R16.64], R3 ;  /* 0x0000000310007986 */ /* 0x000fe2000c101924 */
[----:B------:R-:W-:Y:S05]  /*ab80*/  EXIT ;  /* 0x000000000000794d */ /* 0x000fea0003800000 */
.L_x_18249:
[----:B------:R-:W0:Y:S02]  /*ab90*/  I2F.F64.S64 R2, R2 ;  /* 0x0000000200027312 */ /* 0x000e240000301c00 */
[----:B0-----:R-:W-:Y:S01]  /*aba0*/  STG.E.64 [R16.64], R2 ;  /* 0x0000000210007986 */ /* 0x001fe2000c101b24 */
[----:B------:R-:W-:Y:S05]  /*abb0*/  EXIT ;  /* 0x000000000000794d */ /* 0x000fea0003800000 */
.L_x_18240:
        /* <DEDUP_REMOVED lines=13> */
.L_x_18253:
[----:B------:R-:W0:Y:S01]  /*ac90*/  I2F.F64.S64 R4, R2 ;  /* 0x0000000200047312 */ /* 0x000e220000301c00 */
[----:B------:R-:W-:-:S05]  /*aca0*/  CS2R R6, SRZ ;  /* 0x0000000000067805 */ /* 0x000fca000001ff00 */
[----:B0-----:R-:W-:Y:S01]  /*acb0*/  STG.E.128 [R16.64], R4 ;  /* 0x0000000410007986 */ /* 0x001fe2000c101d24 */
[----:B------:R-:W-:Y:S05]  /*acc0*/  EXIT ;  /* 0x000000000000794d */ /* 0x000fea0003800000 */
.L_x_18252:
        /* <DEDUP_REMOVED lines=21> */
.L_x_18257:
[----:B------:R-:W-:Y:S05]  /*ae20*/  BSYNC B0 ;  /* 0x0000000000007941 */ /* 0x000fea0003800000 */
.L_x_18256:
[----:B------:R-:W-:-:S05]  /*ae30*/  LOP3.LUT R5, R0, R5, RZ, 0xfc, !PT ;  /* 0x0000000500057212 */ /* 0x000fca00078efcff */
[----:B------:R-:W-:Y:S01]  /*ae40*/  STG.E.U8 [R16.64], R5 ;  /* 0x0000000510007986 */ /* 0x000fe2000c101124 */
[----:B------:R-:W-:Y:S05]  /*ae50*/  EXIT ;  /* 0x000000000000794d */ /* 0x000fea0003800000 */
.L_x_18255:
        /* <DEDUP_REMOVED lines=13> */
.L_x_18259:
[----:B------:R-:W-:Y:S01]  /*af30*/  IMAD.MOV.U32 R0, RZ, RZ, 0x7f ;  /* 0x0000007fff007424 */ /* 0x000fe200078e00ff */
[----:B------:R-:W-:-:S04]  /*af40*/  ISETP.GT.U32.AND P0, PT, R4, 0x7f800000, PT ;  /* 0x7f8000000400780c */ /* 0x000fc80003f04070 */
[----:B------:R-:W-:-:S04]  /*af50*/  SEL R0, R0, 0x7c, P0 ;  /* 0x0000007c00007807 */ /* 0x000fc80000000000 */
.L_x_18260:
[----:B------:R-:W-:Y:S05]  /*af60*/  BSYNC B0 ;  /* 0x0000000000007941 */ /* 0x000fea0003800000 */
.L_x_18258:
[----:B------:R-:W-:-:S04]  /*af70*/  LOP3.LUT R2, R3, 0x80000000, RZ, 0xc0, !PT ;  /* 0x8000000003027812 */ /* 0x000fc800078ec0ff */
[----:B------:R-:W-:-:S04]  /*af80*/  SHF.R.U32.HI R3, RZ, 0x18, R2 ;  /* 0x00000018ff037819 */ /* 0x000fc80000011602 */
[----:B------:R-:W-:-:S05]  /*af90*/  LOP3.LUT R3, R0, R3, RZ, 0xfc, !PT ;  /* 0x0000000300037212 */ /* 0x000fca00078efcff */
[----:B------:R-:W-:Y:S01]  /*afa0*/  STG.E.U8 [R16.64], R3 ;  /* 0x0000000310007986 */ /* 0x000fe2000c101124 */
[----:B------:R-:W-:Y:S05]  /*afb0*/  EXIT ;  /* 0x000000000000794d */ /* 0x000fea0003800000 */
.L_x_18254:
[----:B------:R-:W0:Y:S02]  /*afc0*/  I2F.S64 R0, R2 ;  /* 0x0000000200007312 */ /* 0x000e240000301400 */
[----:B0-----:R-:W-:-:S05]  /*afd0*/  F2FP.BF16.PACK_AB R0, RZ, R0 ;  /* 0x00000000ff00723e */ /* 0x001fca00000010ff */
[----:B------:R-:W-:Y:S01]  /*afe0*/  STG.E.U16 [R16.64], R0 ;  /* 0x0000000010007986 */ /* 0x000fe2000c101524 */
[----:B------:R-:W-:Y:S05]  /*aff0*/  EXIT ;  /* 0x000000000000794d */ /* 0x000fea0003800000 */
.L_x_18251:
        /* <DEDUP_REMOVED lines=10> */
.L_x_18263:
        /* <DEDUP_REMOVED lines=17> */
.L_x_18266:
[----:B------:R-:W-:-:S04]  /*b1b0*/  LOP3.LUT R2, R3, 0x80000000, RZ, 0xc0, !PT ;  /* 0x8000000003027812 */ /* 0x000fc800078ec0ff */
[----:B------:R-:W-:-:S04]  /*b1c0*/  SHF.R.U32.HI R3, RZ, 0x18, R2 ;  /* 0x00000018ff037819 */ /* 0x000fc80000011602 */
[----:B------:R-:W-:-:S04]  /*b1d0*/  LOP3.LUT R0, R0, R3, RZ, 0xfc, !PT ;  /* 0x0000000300007212 */ /* 0x000fc800078efcff */
[----:B------:R-:W-:Y:S02]  /*b1e0*/  PRMT R8, R0, 0x7610, R8 ;  /* 0x0000761000087816 */ /* 0x000fe40000000008 */
.L_x_18265:
[----:B------:R-:W-:Y:S05]  /*b1f0*/  BSYNC B0 ;  /* 0x0000000000007941 */ /* 0x000fea0003800000 */
.L_x_18264:
[----:B------:R-:W-:Y:S01]  /*b200*/  STG.E.U8 [R16.64], R8 ;  /* 0x0000000810007986 */ /* 0x000fe2000c101124 */
[----:B------:R-:W-:Y:S05]  /*b210*/  EXIT ;  /* 0x000000000000794d */ /* 0x000fea0003800000 */
.L_x_18262:
        /* <DEDUP_REMOVED lines=17> */
.L_x_18269:
[----:B------:R-:W-:-:S04]  /*b330*/  LOP3.LUT R2, R3, 0x80000000, RZ, 0xc0, !PT ;  /* 0x8000000003027812 */ /* 0x000fc800078ec0ff */
[----:B------:R-:W-:-:S04]  /*b340*/  SHF.R.U32.HI R3, RZ, 0x18, R2 ;  /* 0x00000018ff037819 */ /* 0x000fc80000011602 */
[----:B------:R-:W-:-:S04]  /*b350*/  LOP3.LUT R0, R0, R3, RZ, 0xfc, !PT ;  /* 0x0000000300007212 */ /* 0x000fc800078efcff */
[----:B------:R-:W-:Y:S02]  /*b360*/  PRMT R8, R0, 0x7610, R8 ;  /* 0x0000761000087816 */ /* 0x000fe40000000008 */
.L_x_18268:
[----:B------:R-:W-:Y:S05]  /*b370*/  BSYNC B0 ;  /* 0x0000000000007941 */ /* 0x000fea0003800000 */
.L_x_18267:
[----:B------:R-:W-:Y:S01]  /*b380*/  STG.E.U8 [R16.64], R8 ;  /* 0x0000000810007986 */ /* 0x000fe2000c101124 */
[----:B------:R-:W-:Y:S05]  /*b390*/  EXIT ;  /* 0x000000000000794d */ /* 0x000fea0003800000 */
.L_x_18261:
        /* <DEDUP_REMOVED lines=23> */
.L_x_18244:
        /* <DEDUP_REMOVED lines=20> */
.L_x_18271:
[----:B------:R-:W-:Y:S01]  /*b650*/  STG.E.64 [R16.64], R2 ;  /* 0x0000000210007986 */ /* 0x000fe2000c101b24 */
[----:B------:R-:W-:Y:S05]  /*b660*/  EXIT ;  /* 0x000000000000794d */ /* 0x000fea0003800000 */
.L_x_18270:
[----:B------:R-:W-:Y:S01]  /*b670*/  STG.E [R16.64], R2 ;  /* 0x0000000210007986 */ /* 0x000fe2000c101924 */
[----:B------:R-:W-:Y:S05]  /*b680*/  EXIT ;  /* 0x000000000000794d */ /* 0x000fea0003800000 */
        .weak           $__internal_12_$__cuda_sm20_rem_s64
        .type           $__internal_12_$__cuda_sm20_rem_s64,@function
        .size           $__internal_12_$__cuda_sm20_rem_s64,(.L_x_50457 - $__internal_12_$__cuda_sm20_rem_s64)
$__internal_12_$__cuda_sm20_rem_s64:
        /* <DEDUP_REMOVED lines=77> */
[----:B------:R-:W-:Y:S06]  /*bb60*/  RET.REL.NODEC R2 `(_ZN2at6native18elementwise_kernelILi128ELi4EZNS0_15gpu_kernel_implINS0_13AUnaryFunctorIlllZZZNS0_16fmod_kernel_cudaERNS_18TensorIteratorBaseEENKUlvE_clEvENKUlvE2_clEvEUlllE_EEEEvS5_RKT_EUliE_EEviT1_) ;  /* 0xffff449002007950 */ /* 0x000fec0003c3ffff */
.L_x_18272:
        /* <DEDUP_REMOVED lines=9> */
.L_x_50457:


//--------------------- .text._ZN2at6native27unrolled_elementwise_kernelINS0_13AUnaryFunctorIlllZZZNS0_16fmod_kernel_cudaERNS_18TensorIteratorBaseEENKUlvE_clEvENKUlvE2_clEvEUlllE_EESt5arrayIPcLm2EELi4E23TrivialOffsetCalculatorILi1EjESD_NS0_6memory12LoadWithCastILi1EEENSE_13StoreWithCastILi1EEEEEviT_T0_T2_T3_T4_T5_ --------------------------
	.section	.text._ZN2at6native27unrolled_elementwise_kernelINS0_13AUnaryFunctorIlllZZZNS0_16fmod_kernel_cudaERNS_18TensorIteratorBaseEENKUlvE_clEvENKUlvE2_clEvEUlllE_EESt5arrayIPcLm2EELi4E23TrivialOffsetCalculatorILi1EjESD_NS0_6memory12LoadWithCastILi1EEENSE_13StoreWithCastILi1EEEEEviT_T0_T2_T3_T4_T5_,"ax",@progbits
	.sectioninfo	@"SHI_REGISTERS=32"
	.align	128
        .global         _ZN2at6native27unrolled_elementwise_kernelINS0_13AUnaryFunctorIlllZZZNS0_16fmod_kernel_cudaERNS_18TensorIteratorBaseEENKUlvE_clEvENKUlvE2_clEvEUlllE_EESt5arrayIPcLm2EELi4E23TrivialOffsetCalculatorILi1EjESD_NS0_6memory12LoadWithCastILi1EEENSE_13StoreWithCastILi1EEEEEviT_T0_T2_T3_T4_T5_
        .type           _ZN2at6native27unrolled_elementwise_kernelINS0_13AUnaryFunctorIlllZZZNS0_16fmod_kernel_cudaERNS_18TensorIteratorBaseEENKUlvE_clEvENKUlvE2_clEvEUlllE_EESt5arrayIPcLm2EELi4E23TrivialOffsetCalculatorILi1EjESD_NS0_6memory12LoadWithCastILi1EEENSE_13StoreWithCastILi1EEEEEviT_T0_T2_T3_T4_T5_,@function
        .size           _ZN2at6native27unrolled_elementwise_kernelINS0_13AUnaryFunctorIlllZZZNS0_16fmod_kernel_cudaERNS_18TensorIteratorBaseEENKUlvE_clEvENKUlvE2_clEvEUlllE_EESt5arrayIPcLm2EELi4E23TrivialOffsetCalculatorILi1EjESD_NS0_6memory12LoadWithCastILi1EEENSE_13StoreWithCastILi1EEEEEviT_T0_T2_T3_T4_T5_,(.L_x_50458 - _ZN2at6native27unrolled_elementwise_kernelINS0_13AUnaryFunctorIlllZZZNS0_16fmod_kernel_cudaERNS_18TensorIteratorBaseEENKUlvE_clEvENKUlvE2_clEvEUlllE_EESt5arrayIPcLm2EELi4E23TrivialOffsetCalculatorILi1EjESD_NS0_6memory12LoadWithCastILi1EEENSE_13StoreWithCastILi1EEEEEviT_T0_T2_T3_T4_T5_)
        .other          _ZN2at6native27unrolled_elementwise_kernelINS0_13AUnaryFunctorIlllZZZNS0_16fmod_kernel_cudaERNS_18TensorIteratorBaseEENKUlvE_clEvENKUlvE2_clEvEUlllE_EESt5arrayIPcLm2EELi4E23TrivialOffsetCalculatorILi1EjESD_NS0_6memory12LoadWithCastILi1EEENSE_13StoreWithCastILi1EEEEEviT_T0_T2_T3_T4_T5_,@"STO_CUDA_ENTRY STV_DEFAULT"
_ZN2at6native27unrolled_elementwise_kernelINS0_13AUnaryFunctorIlllZZZNS0_16fmod_kernel_cudaERNS_18TensorIteratorBaseEENKUlvE_clEvENKUlvE2_clEvEUlllE_EESt5arrayIPcLm2EELi4E23TrivialOffsetCalculatorILi1EjESD_NS0_6memory12LoadWithCastILi1EEENSE_13StoreWithCastILi1EEEEEviT_T0_T2_T3_T4_T5_:
.text._ZN2at6native27unrolled_elementwise_kernelINS0_13AUnaryFunctorIlllZZZNS0_16fmod_kernel_cudaERNS_18TensorIteratorBaseEENKUlvE_clEvENKUlvE2_clEvEUlllE_EESt5arrayIPcLm2EELi4E23TrivialOffsetCalculatorILi1EjESD_NS0_6memory12LoadWithCastILi1EEENSE_13StoreWithCastILi1EEEEEviT_T0_T2_T3_T4_T5_:
        /* <DEDUP_REMOVED lines=30> */
.L_x_18278:
[----:B------:R0:W5:Y:S01]  /*01e0*/  LDG.E.U8 R24, [R4.64] ;  /* 0x0000002404187981 */ /* 0x000162000c1e1100 */
[----:B------:R-:W-:Y:S01]  /*01f0*/  IMAD.MOV.U32 R25, RZ, RZ, RZ ;  /* 0x000000ffff197224 */ /* 0x000fe200078e00ff */
[----:B------:R-:W-:Y:S05]  /*0200*/  BRA `(.L_x_18280) ;  /* 0x00000d6000007947 */ /* 0x000fea0003800000 */
.L_x_18277:
        /* <DEDUP_REMOVED lines=8> */
.L_x_18282:
[----:B------:R-:W2:Y:S02]  /*0290*/  LDG.E R24, [R4.64] ;  /* 0x0000002404187981 */ /* 0x000ea4000c1e1900 */
[----:B--2---:R-:W-:Y:S01]  /*02a0*/  SHF.R.S32.HI R25, RZ, 0x1f, R24 ;  /* 0x0000001fff197819 */ /* 0x004fe20000011418 */
[----:B------:R-:W-:Y:S05]  /*02b0*/  BRA `(.L_x_18280) ;  /* 0x00000cb000007947 */ /* 0x000fea0003800000 */
.L_x_18281:
[----:B------:R-:W2:Y:S02]  /*02c0*/  LDG.E.S16 R24, [R4.64] ;  /* 0x0000002404187981 */ /* 0x000ea4000c1e1700 */
[----:B--2---:R-:W-:Y:S01]  /*02d0*/  SHF.R.S32.HI R25, RZ, 0x1f, R24 ;  /* 0x0000001fff197819 */ /* 0x004fe20000011418 */
[----:B------:R-:W-:Y:S05]  /*02e0*/  BRA `(.L_x_18280) ;  /* 0x00000c8000007947 */ /* 0x000fea0003800000 */
.L_x_18276:
        /* <DEDUP_REMOVED lines=9> */
.L_x_18284:
[----:B------:R-:W2:Y:S02]  /*0380*/  LDG.E.U16 R4, [R4.64] ;  /* 0x0000002404047981 */ /* 0x000ea4000c1e1500 */
[----:B--2---:R-:W-:-:S06]  /*0390*/  HADD2.F32 R24, -RZ, R4.H0_H0 ;  /* 0x20000004ff187230 */ /* 0x004fcc0000004100 */
[----:B------:R-:W0:Y:S01]  /*03a0*/  F2I.S64.TRUNC R24, R24 ;  /* 0x0000001800187311 */ /* 0x000e22000020d900 */
[----:B------:R-:W-:Y:S05]  /*03b0*/  BRA `(.L_x_18280) ;  /* 0x00000bb000007947 */ /* 0x000fea0003800000 */
.L_x_18283:
        /* <DEDUP_REMOVED lines=9> */
.L_x_18286:
[----:B------:R-:W2:Y:S02]  /*0450*/  LDG.E.U16 R4, [R4.64] ;  /* 0x0000002404047981 */ /* 0x000ea4000c1e1500 */
[----:B--2---:R-:W-:-:S06]  /*0460*/  HADD2.F32 R24, -RZ, R4.H0_H0 ;  /* 0x20000004ff187230 */ /* 0x004fcc0000004100 */
[----:B------:R-:W0:Y:S01]  /*0470*/  F2I.S64.TRUNC R24, R24 ;  /* 0x0000001800187311 */ /* 0x000e22000020d900 */
[----:B------:R-:W-:Y:S05]  /*0480*/  BRA `(.L_x_18280) ;  /* 0x00000ae000007947 */ /* 0x000fea0003800000 */
.L_x_18285:
[----:B------:R-:W2:Y:S02]  /*0490*/  LDG.E.64 R4, [R4.64] ;  /* 0x0000002404047981 */ /* 0x000ea4000c1e1b00 */
[----:B--2---:R0:W1:Y:S01]  /*04a0*/  F2I.S64.F64.TRUNC R24, R4 ;  /* 0x0000000400187311 */ /* 0x004062000030d900 */
[----:B------:R-:W-:Y:S05]  /*04b0*/  BRA `(.L_x_18280) ;  /* 0x00000ab000007947 */ /* 0x000fea0003800000 */
.L_x_18275:
        /* <DEDUP_REMOVED lines=13> */
.L_x_18289:
[----:B------:R-:W2:Y:S02]  /*0590*/  LDG.E.64 R4, [R4.64] ;  /* 0x0000002404047981 */ /* 0x000ea4000c1e1b00 */
[----:B--2---:R0:W1:Y:S01]  /*05a0*/  F2I.S64.F64.TRUNC R24, R4 ;  /* 0x0000000400187311 */ /* 0x004062000030d900 */
[----:B------:R-:W-:Y:S05]  /*05b0*/  BRA `(.L_x_18280) ;  /* 0x000009b000007947 */ /* 0x000fea0003800000 */
.L_x_18288:
        /* <DEDUP_REMOVED lines=27> */
.L_x_18291:
        /* <DEDUP_REMOVED lines=15> */
.L_x_18290:
[----:B------:R-:W2:Y:S02]  /*0860*/  LDG.E.U16 R24, [R4.64] ;  /* 0x0000002404187981 */ /* 0x000ea4000c1e1500 */
[----:B--2---:R-:W-:-:S06]  /*0870*/  PRMT R24, RZ, 0x5410, R24 ;  /* 0x00005410ff187816 */ /* 0x004fcc0000000018 */
[----:B------:R-:W0:Y:S01]  /*0880*/  F2I.S64.TRUNC R24, R24 ;  /* 0x0000001800187311 */ /* 0x000e22000020d900 */
[----:B------:R-:W-:Y:S05]  /*0890*/  BRA `(.L_x_18280) ;  /* 0x000006d000007947 */ /* 0x000fea0003800000 */
.L_x_18287:
        /* <DEDUP_REMOVED lines=11> */
.L_x_18294:
        /* <DEDUP_REMOVED lines=21> */
.L_x_18298:
[----:B------:R-:W-:Y:S05]  /*0aa0*/  BSYNC B1 ;  /* 0x0000000000017941 */ /* 0x000fea0003800000 */
.L_x_18297:
[----:B------:R-:W-:Y:S01]  /*0ab0*/  IMAD.SHL.U32 R3, R3, 0x100000, RZ ;  /* 0x0010000003037824 */ /* 0x000fe200078e00ff */
[----:B------:R-:W-:-:S04]  /*0ac0*/  LEA R5, R0, 0x3b800000, 0x17 ;  /* 0x3b80000000057811 */ /* 0x000fc800078eb8ff */
[----:B------:R-:W-:Y:S02]  /*0ad0*/  LOP3.LUT R24, R5, R3, R24, 0xfe, !PT ;  /* 0x0000000305187212 */ /* 0x000fe400078efe18 */
.L_x_18296:
[----:B------:R-:W-:Y:S05]  /*0ae0*/  BSYNC B0 ;  /* 0x0000000000007941 */ /* 0x000fea0003800000 */
.L_x_18295:
[----:B------:R-:W0:Y:S01]  /*0af0*/  F2I.S64.TRUNC R24, R24 ;  /* 0x0000001800187311 */ /* 0x000e22000020d900 */
[----:B------:R-:W-:Y:S05]  /*0b00*/  BRA `(.L_x_18280) ;  /* 0x0000046000007947 */ /* 0x000fea0003800000 */
.L_x_18293:
        /* <DEDUP_REMOVED lines=21> */
.L_x_18302:
[----:B------:R-:W-:Y:S05]  /*0c60*/  BSYNC B1 ;  /* 0x0000000000017941 */ /* 0x000fea0003800000 */
.L_x_18301:
[----:B------:R-:W-:Y:S01]  /*0c70*/  IMAD.SHL.U32 R3, R3, 0x200000, RZ ;  /* 0x0020000003037824 */ /* 0x000fe200078e00ff */
[----:B------:R-:W-:-:S04]  /*0c80*/  LEA R5, R0, 0x37800000, 0x17 ;  /* 0x3780000000057811 */ /* 0x000fc800078eb8ff */
[----:B------:R-:W-:Y:S02]  /*0c90*/  LOP3.LUT R24, R5, R3, R24, 0xfe, !PT ;  /* 0x0000000305187212 */ /* 0x000fe400078efe18 */
.L_x_18300:
[----:B------:R-:W-:Y:S05]  /*0ca0*/  BSYNC B0 ;  /* 0x0000000000007941 */ /* 0x000fea0003800000 */
.L_x_18299:
[----:B------:R-:W0:Y:S01]  /*0cb0*/  F2I.S64.TRUNC R24, R24 ;  /* 0x0000001800187311 */ /* 0x000e22000020d900 */
[----:B------:R-:W-:Y:S05]  /*0cc0*/  BRA `(.L_x_18280) ;  /* 0x000002a000007947 */ /* 0x000fea0003800000 */
.L_x_18292:
        /* <DEDUP_REMOVED lines=14> */
.L_x_18306:
[----:B------:R-:W-:Y:S05]  /*0db0*/  BSYNC B0 ;  /* 0x0000000000007941 */ /* 0x000fea0003800000 */
.L_x_18305:
[----:B------:R-:W0:Y:S01]  /*0dc0*/  F2I.S64.TRUNC R24, R24 ;  /* 0x0000001800187311 */ /* 0x000e22000020d900 */
[----:B------:R-:W-:Y:S05]  /*0dd0*/  BRA `(.L_x_18280) ;  /* 0x0000019000007947 */ /* 0x000fea0003800000 */
.L_x_18279:
        /* <DEDUP_REMOVED lines=21> */
.L_x_18304:
[----:B------:R0:W5:Y:S01]  /*0f30*/  LDG.E.64 R24, [R4.64] ;  /* 0x0000002404187981 */ /* 0x000162000c1e1b00 */
[----:B------:R-:W-:Y:S05]  /*0f40*/  BRA `(.L_x_18280) ;  /* 0x0000002000007947 */ /* 0x000fea0003800000 */
.L_x_18303:
[----:B------:R0:W5:Y:S01]  /*0f50*/  LDG.E R24, [R4.64] ;  /* 0x0000002404187981 */ /* 0x000162000c1e1900 */
[----:B------:R-:W-:-:S03]  /*0f60*/  IMAD.MOV.U32 R25, RZ, RZ, RZ ;  /* 0x000000ffff197224 */ /* 0x000fc600078e00ff */
.L_x_18280:
[----:B------:R-:W2:Y:S02]  /*0f70*/  S2R R27, SR_TID.X ;  /* 0x00000000001b7919 */ /* 0x000ea40000002100 */
[----:B--2---:R-:W-:Y:S02]  /*0f80*/  IADD3 R27, R27, 0x80, RZ ;  /* 0x000000801b1b7810 */ /* 0x004fe40007ffe0ff */
.L_x_18274:
[----:B-1----:R-:W-:Y:S05]  /*0f90*/  BSYNC B6 ;  /* 0x0000000000067941 */ /* 0x002fea0003800000 */
.L_x_18273:
        /* <DEDUP_REMOVED lines=22> */
.L_x_18312:
[----:B------:R0:W5:Y:S01]  /*1100*/  LDG.E.U8 R28, [R4.64] ;  /* 0x00000024041c7981 */ /* 0x000162000c1e1100 */
[----:B------:R-:W-:Y:S01]  /*1110*/  IMAD.MOV.U32 R29, RZ, RZ, RZ ;  /* 0x000000ffff1d7224 */ /* 0x000fe200078e00ff */
[----:B------:R-:W-:Y:S05]  /*1120*/  BRA `(.L_x_18314) ;  /* 0x00000d5000007947 */ /* 0x000fea0003800000 */
.L_x_18311:
        /* <DEDUP_REMOVED lines=8> */
.L_x_18316:
[----:B------:R-:W2:Y:S02]  /*11b0*/  LDG.E R28, [R4.64] ;  /* 0x00000024041c7981 */ /* 0x000ea4000c1e1900 */
[----:B--2---:R-:W-:Y:S01]  /*11c0*/  SHF.R.S32.HI R29, RZ, 0x1f, R28 ;  /* 0x0000001fff1d7819 */ /* 0x004fe2000001141c */
[----:B------:R-:W-:Y:S05]  /*11d0*/  BRA `(.L_x_18314) ;  /* 0x00000ca000007947 */ /* 0x000fea0003800000 */
.L_x_18315:
[----:B------:R-:W2:Y:S02]  /*11e0*/  LDG.E.S16 R28, [R4.64] ;  /* 0x00000024041c7981 */ /* 0x000ea4000c1e1700 */
[----:B--2---:R-:W-:Y:S01]  /*11f0*/  SHF.R.S32.HI R29, RZ, 0x1f, R28 ;  /* 0x0000001fff1d7819 */ /* 0x004fe2000001141c */
[----:B------:R-:W-:Y:S05]  /*1200*/  BRA `(.L_x_18314) ;  /* 0x00000c7000007947 */ /* 0x000fea0003800000 */
.L_x_18310:
        /* <DEDUP_REMOVED lines=9> */
.L_x_18318:
[----:B------:R-:W2:Y:S02]  /*12a0*/  LDG.E.U16 R4, [R4.64] ;  /* 0x0000002404047981 */ /* 0x000ea4000c1e1500 */
[----:B--2---:R-:W-:-:S06]  /*12b0*/  HADD2.F32 R28, -RZ, R4.H0_H0 ;  /* 0x20000004ff1c7230 */ /* 0x004fcc0000004100 */
[----:B------:R-:W0:Y:S01]  /*12c0*/  F2I.S64.TRUNC R28, R28 ;  /* 0x0000001c001c7311 */ /* 0x000e22000020d900 */
[----:B------:R-:W-:Y:S05]  /*12d0*/  BRA `(.L_x_18314) ;  /* 0x00000ba000007947 */ /* 0x000fea0003800000 */
.L_x_18317:
        /* <DEDUP_REMOVED lines=9> */
.L_x_18320:
[----:B------:R-:W2:Y:S02]  /*1370*/  LDG.E.U16 R4, [R4.64] ;  /* 0x0000002404047981 */ /* 0x000ea4000c1e1500 */
[----:B--2---:R-:W-:-:S06]  /*1380*/  HADD2.F32 R28, -RZ, R4.H0_H0 ;  /* 0x20000004ff1c7230 */ /* 0x004fcc0000004100 */
[----:B------:R-:W0:Y:S01]  /*1390*/  F2I.S64.TRUNC R28, R28 ;  /* 0x0000001c001c7311 */ /* 0x000e22000020d900 */
[----:B------:R-:W-:Y:S05]  /*13a0*/  BRA `(.L_x_18314) ;  /* 0x00000ad000007947 */ /* 0x000fea0003800000 */
.L_x_18319:
[----:B------:R-:W2:Y:S02]  /*13b0*/  LDG.E.64 R4, [R4.64] ;  /* 0x0000002404047981 */ /* 0x000ea4000c1e1b00 */
[----:B--2---:R0:W1:Y:S01]  /*13c0*/  F2I.S64.F64.TRUNC R28, R4 ;  /* 0x00000004001c7311 */ /* 0x004062000030d900 */
[----:B------:R-:W-:Y:S05]  /*13d0*/  BRA `(.L_x_18314) ;  /* 0x00000aa000007947 */ /* 0x000fea0003800000 */
.L_x_18309:
        /* <DEDUP_REMOVED lines=13> */
.L_x_18323:
[----:B------:R-:W2:Y:S02]  /*14b0*/  LDG.E.64 R4, [R4.64] ;  /* 0x0000002404047981 */ /* 0x000ea4000c1e1b00 */
[----:B--2---:R0:W1:Y:S01]  /*14c0*/  F2I.S64.F64.TRUNC R28, R4 ;  /* 0x00000004001c7311 */ /* 0x004062000030d900 */
[----:B------:R-:W-:Y:S05]  /*14d0*/  BRA `(.L_x_18314) ;  /* 0x000009a000007947 */ /* 0x000fea0003800000 */
.L_x_18322:
        /* <DEDUP_REMOVED lines=27> */
.L_x_18325:
        /* <DEDUP_REMOVED lines=14> */
.L_x_18324:
[----:B------:R-:W2:Y:S02]  /*1770*/  LDG.E.U16 R28, [R4.64] ;  /* 0x00000024041c7981 */ /* 0x000ea4000c1e1500 */
[----:B--2---:R-:W-:-:S06]  /*1780*/  PRMT R28, RZ, 0x5410, R28 ;  /* 0x00005410ff1c7816 */ /* 0x004fcc000000001c */
[----:B------:R-:W0:Y:S01]  /*1790*/  F2I.S64.TRUNC R28, R28 ;  /* 0x0000001c001c7311 */ /* 0x000e22000020d900 */
[----:B------:R-:W-:Y:S05]  /*17a0*/  BRA `(.L_x_18314) ;  /* 0x000006d000007947 */ /* 0x000fea0003800000 */
.L_x_18321:
        /* <DEDUP_REMOVED lines=11> */
.L_x_18328:
        /* <DEDUP_REMOVED lines=21> */
.L_x_18332:
[----:B------:R-:W-:Y:S05]  /*19b0*/  BSYNC B1 ;  /* 0x0000000000017941 */ /* 0x000fea0003800000 */
.L_x_18331:
[----:B------:R-:W-:Y:S01]  /*19c0*/  IMAD.SHL.U32 R3, R3, 0x100000, RZ ;  /* 0x0010000003037824 */ /* 0x000fe200078e00ff */
[----:B------:R-:W-:-:S04]  /*19d0*/  LEA R5, R0, 0x3b800000, 0x17 ;  /* 0x3b80000000057811 */ /* 0x000fc800078eb8ff */
[----:B------:R-:W-:Y:S02]  /*19e0*/  LOP3.LUT R28, R5, R3, R28, 0xfe, !PT ;  /* 0x00000003051c7212 */ /* 0x000fe400078efe1c */
.L_x_18330:
[----:B------:R-:W-:Y:S05]  /*19f0*/  BSYNC B0 ;  /* 0x0000000000007941 */ /* 0x000fea0003800000 */
.L_x_18329:
[----:B------:R-:W0:Y:S01]  /*1a00*/  F2I.S64.TRUNC R28, R28 ;  /* 0x0000001c001c7311 */ /* 0x000e22000020d900 */
[----:B------:R-:W-:Y:S05]  /*1a10*/  BRA `(.L_x_18314) ;  /* 0x0000046000007947 */ /* 0x000fea0003800000 */
.L_x_18327:
        /* <DEDUP_REMOVED lines=21> */
.L_x_18336:
[----:B------:R-:W-:Y:S05]  /*1b70*/  BSYNC B1 ;  /* 0x0000000000017941 */ /* 0x000fea0003800000 */
.L_x_18335:
[----:B------:R-:W-:Y:S01]  /*1b80*/  IMAD.SHL.U32 R3, R3, 0x200000, RZ ;  /* 0x0020000003037824 */ /* 0x000fe200078e00ff */
[----:B------:R-:W-:-:S04]  /*1b90*/  LEA R5, R0, 0x37800000, 0x17 ;  /* 0x3780000000057811 */ /* 0x000fc800078eb8ff */
[----:B------:R-:W-:Y:S02]  /*1ba0*/  LOP3.LUT R28, R5, R3, R28, 0xfe, !PT ;  /* 0x00000003051c7212 */ /* 0x000fe400078efe1c */
.L_x_18334:
[----:B------:R-:W-:Y:S05]  /*1bb0*/  BSYNC B0 ;  /* 0x0000000000007941 */ /* 0x000fea0003800000 */
.L_x_18333:
[----:B------:R-:W0:Y:S01]  /*1bc0*/  F2I.S64.TRUNC R28, R28 ;  /* 0x0000001c001c7311 */ /* 0x000e22000020d900 */
[----:B------:R-:W-:Y:S05]  /*1bd0*/  BRA `(.L_x_18314) ;  /* 0x000002a000007947 */ /* 0x000fea0003800000 */
.L_x_18326:
        /* <DEDUP_REMOVED lines=14> */
.L_x_18340:
[----:B------:R-:W-:Y:S05]  /*1cc0*/  BSYNC B0 ;  /* 0x0000000000007941 */ /* 0x000fea0003800000 */
.L_x_18339:
[----:B------:R-:W0:Y:S01]  /*1cd0*/  F2I.S64.TRUNC R28, R28 ;  /* 0x0000001c001c7311 */ /* 0x000e22000020d900 */
[----:B------:R-:W-:Y:S05]  /*1ce0*/  BRA `(.L_x_18314) ;  /* 0x0000019000007947 */ /* 0x000fea0003800000 */
.L_x_18313:
        /* <DEDUP_REMOVED lines=21> */
.L_x_18338:
[----:B------:R0:W5:Y:S01]  /*1e40*/  LDG.E.64 R28, [R4.64] ;  /* 0x00000024041c7981 */ /* 0x000162000c1e1b00 */
[----:B------:R-:W-:Y:S05]  /*1e50*/  BRA `(.L_x_18314) ;  /* 0x0000002000007947 */ /* 0x000fea0003800000 */
.L_x_18337:
[----:B------:R0:W5:Y:S01]  /*1e60*/  LDG.E R28, [R4.64] ;  /* 0x00000024041c7981 */ /* 0x000162000c1e1900 */
[----:B------:R-:W-:-:S03]  /*1e70*/  IMAD.MOV.U32 R29, RZ, RZ, RZ ;  /* 0x000000ffff1d7224 */ /* 0x000fc600078e00ff */
.L_x_18314:
[----:B------:R-:W-:-:S04]  /*1e80*/  IADD3 R27, R27, 0x80, RZ ;  /* 0x000000801b1b7810 */ /* 0x000fc80007ffe0ff */
.L_x_18308:
[----:B------:R-:W-:Y:S05]  /*1e90*/  BSYNC B6 ;  /* 0x0000000000067941 */ /* 0x000fea0003800000 */
.L_x_18307:
        /* <DEDUP_REMOVED lines=24> */
.L_x_18346:
[----:B------:R0:W5:Y:S01]  /*2020*/  LDG.E.U8 R18, [R4.64] ;  /* 0x0000002404127981 */ /* 0x000162000c1e1100 */
[----:B------:R-:W-:Y:S01]  /*2030*/  IMAD.MOV.U32 R19, RZ, RZ, RZ ;  /* 0x000000ffff137224 */ /* 0x000fe200078e00ff */
[----:B------:R-:W-:Y:S05]  /*2040*/  BRA `(.L_x_18348) ;  /* 0x00000d5000007947 */ /* 0x000fea0003800000 */
.L_x_18345:
        /* <DEDUP_REMOVED lines=8> */
.L_x_18350:
[----:B------:R-:W2:Y:S02]  /*20d0*/  LDG.E R18, [R4.64] ;  /* 0x0000002404127981 */ /* 0x000ea4000c1e1900 */
[----:B--2---:R-:W-:Y:S01]  /*20e0*/  SHF.R.S32.HI R19, RZ, 0x1f, R18 ;  /* 0x0000001fff137819 */ /* 0x004fe20000011412 */
[----:B------:R-:W-:Y:S05]  /*20f0*/  BRA `(.L_x_18348) ;  /* 0x00000ca000007947 */ /* 0x000fea0003800000 */
.L_x_18349:
[----:B------:R-:W2:Y:S02]  /*2100*/  LDG.E.S16 R18, [R4.64] ;  /* 0x0000002404127981 */ /* 0x000ea4000c1e1700 */
[----:B--2---:R-:W-:Y:S01]  /*2110*/  SHF.R.S32.HI R19, RZ, 0x1f, R18 ;  /* 0x0000001fff137819 */ /* 0x004fe20000011412 */
[----:B------:R-:W-:Y:S05]  /*2120*/  BRA `(.L_x_18348) ;  /* 0x00000c7000007947 */ /* 0x000fea0003800000 */
.L_x_18344:
        /* <DEDUP_REMOVED lines=9> */
.L_x_18352:
[----:B------:R-:W2:Y:S02]  /*21c0*/  LDG.E.U16 R4, [R4.64] ;  /* 0x0000002404047981 */ /* 0x000ea4000c1e1500 */
[----:B--2---:R-:W-:-:S06]  /*21d0*/  HADD2.F32 R18, -RZ, R4.H0_H0 ;  /* 0x20000004ff127230 */ /* 0x004fcc0000004100 */
[----:B------:R-:W0:Y:S01]  /*21e0*/  F2I.S64.TRUNC R18, R18 ;  /* 0x0000001200127311 */ /* 0x000e22000020d900 */
[----:B------:R-:W-:Y:S05]  /*21f0*/  BRA `(.L_x_18348) ;  /* 0x00000ba000007947 */ /* 0x000fea0003800000 */
.L_x_18351:
        /* <DEDUP_REMOVED lines=9> */
.L_x_18354:
[----:B------:R-:W2:Y:S02]  /*2290*/  LDG.E.U16 R4, [R4.64] ;  /* 0x0000002404047981 */ /* 0x000ea4000c1e1500 */
[----:B--2---:R-:W-:-:S06]  /*22a0*/  HADD2.F32 R18, -RZ, R4.H0_H0 ;  /* 0x20000004ff127230 */ /* 0x004fcc0000004100 */
[----:B------:R-:W0:Y:S01]  /*22b0*/  F2I.S64.TRUNC R18, R18 ;  /* 0x0000001200127311 */ /* 0x000e22000020d900 */
[----:B------:R-:W-:Y:S05]  /*22c0*/  BRA `(.L_x_18348) ;  /* 0x00000ad000007947 */ /* 0x000fea0003800000 */
.L_x_18353:
[----:B------:R-:W2:Y:S02]  /*22d0*/  LDG.E.64 R4, [R4.64] ;  /* 0x0000002404047981 */ /* 0x000ea4000c1e1b00 */
[----:B--2---:R0:W2:Y:S01]  /*22e0*/  F2I.S64.F64.TRUNC R18, R4 ;  /* 0x0000000400127311 */ /* 0x0040a2000030d900 */
[----:B------:R-:W-:Y:S05]  /*22f0*/  BRA `(.L_x_18348) ;  /* 0x00000aa000007947 */ /* 0x000fea0003800000 */
.L_x_18343:
        /* <DEDUP_REMOVED lines=13> */
.L_x_18357:
[----:B------:R-:W2:Y:S02]  /*23d0*/  LDG.E.64 R4, [R4.64] ;  /* 0x0000002404047981 */ /* 0x000ea4000c1e1b00 */
[----:B--2---:R0:W2:Y:S01]  /*23e0*/  F2I.S64.F64.TRUNC R18, R4 ;  /* 0x0000000400127311 */ /* 0x0040a2000030d900 */
[----:B------:R-:W-:Y:S05]  /*23f0*/  BRA `(.L_x_18348) ;  /* 0x000009a000007947 */ /* 0x000fea0003800000 */
.L_x_18356:
        /* <DEDUP_REMOVED lines=27> */
.L_x_18359:
        /* <DEDUP_REMOVED lines=14> */
.L_x_18358:
[----:B------:R-:W2:Y:S02]  /*2690*/  LDG.E.U16 R18, [R4.64] ;  /* 0x0000002404127981 */ /* 0x000ea4000c1e1500 */
[----:B--2---:R-:W-:-:S06]  /*26a0*/  PRMT R18, RZ, 0x5410, R18 ;  /* 0x00005410ff127816 */ /* 0x004fcc0000000012 */
[----:B------:R-:W0:Y:S01]  /*26b0*/  F2I.S64.TRUNC R18, R18 ;  /* 0x0000001200127311 */ /* 0x000e22000020d900 */
[----:B------:R-:W-:Y:S05]  /*26c0*/  BRA `(.L_x_18348) ;  /* 0x000006d000007947 */ /* 0x000fea0003800000 */
.L_x_18355:
        /* <DEDUP_REMOVED lines=11> */
.L_x_18362:
        /* <DEDUP_REMOVED lines=21> */
.L_x_18366:
[----:B------:R-:W-:Y:S05]  /*28d0*/  BSYNC B1 ;  /* 0x0000000000017941 */ /* 0x000fea0003800000 */
.L_x_18365:
[----:B------:R-:W-:Y:S01]  /*28e0*/  IMAD.SHL.U32 R3, R3, 0x100000, RZ ;  /* 0x0010000003037824 */ /* 0x000fe200078e00ff */
[----:B------:R-:W-:-:S04]  /*28f0*/  LEA R5, R0, 0x3b800000, 0x17 ;  /* 0x3b80000000057811 */ /* 0x000fc800078eb8ff */
[----:B------:R-:W-:Y:S02]  /*2900*/  LOP3.LUT R18, R5, R3, R18, 0xfe, !PT ;  /* 0x0000000305127212 */ /* 0x000fe400078efe12 */
.L_x_18364:
[----:B------:R-:W-:Y:S05]  /*2910*/  BSYNC B0 ;  /* 0x0000000000007941 */ /* 0x000fea0003800000 */
.L_x_18363:
[----:B------:R-:W0:Y:S01]  /*2920*/  F2I.S64.TRUNC R18, R18 ;  /* 0x0000001200127311 */ /* 0x000e22000020d900 */
[----:B------:R-:W-:Y:S05]  /*2930*/  BRA `(.L_x_18348) ;  /* 0x0000046000007947 */ /* 0x000fea0003800000 */
.L_x_18361:
        /* <DEDUP_REMOVED lines=21> */
.L_x_18370:
[----:B------:R-:W-:Y:S05]  /*2a90*/  BSYNC B1 ;  /* 0x0000000000017941 */ /* 0x000fea0003800000 */
.L_x_18369:
[----:B------:R-:W-:Y:S01]  /*2aa0*/  IMAD.SHL.U32 R3, R3, 0x200000, RZ ;  /* 0x0020000003037824 */ /* 0x000fe200078e00ff */
[----:B------:R-:W-:-:S04]  /*2ab0*/  LEA R5, R0, 0x37800000, 0x17 ;  /* 0x3780000000057811 */ /* 0x000fc800078eb8ff */
[----:B------:R-:W-:Y:S02]  /*2ac0*/  LOP3.LUT R18, R5, R3, R18, 0xfe, !PT ;  /* 0x0000000305127212 */ /* 0x000fe400078efe12 */
.L_x_18368:
[----:B------:R-:W-:Y:S05]  /*2ad0*/  BSYNC B0 ;  /* 0x0000000000007941 */ /* 0x000fea0003800000 */
.L_x_18367:
[----:B------:R-:W0:Y:S01]  /*2ae0*/  F2I.S64.TRUNC R18, R18 ;  /* 0x0000001200127311 */ /* 0x000e22000020d900 */
[----:B------:R-:W-:Y:S05]  /*2af0*/  BRA `(.L_x_18348) ;  /* 0x000002a000007947 */ /* 0x000fea0003800000 */
.L_x_18360:
        /* <DEDUP_REMOVED lines=14> */
.L_x_18374:
[----:B------:R-:W-:Y:S05]  /*2be0*/  BSYNC B0 ;  /* 0x0000000000007941 */ /* 0x000fea0003800000 */
.L_x_18373:
[----:B------:R-:W0:Y:S01]  /*2bf0*/  F2I.S64.TRUNC R18, R18 ;  /* 0x0000001200127311 */ /* 0x000e22000020d900 */
[----:B------:R-:W-:Y:S05]  /*2c00*/  BRA `(.L_x_18348) ;  /* 0x0000019000007947 */ /* 0x000fea0003800000 */
.L_x_18347:
        /* <DEDUP_REMOVED lines=21> */
.L_x_18372:
[----:B------:R0:W5:Y:S01]  /*2d60*/  LDG.E.64 R18, [R4.64] ;  /* 0x0000002404127981 */ /* 0x000162000c1e1b00 */
[----:B------:R-:W-:Y:S05]  /*2d70*/  BRA `(.L_x_18348) ;  /* 0x0000002000007947 */ /* 0x000fea0003800000 */
.L_x_18371:
[----:B------:R0:W5:Y:S01]  /*2d80*/  LDG.E R18, [R4.64] ;  /* 0x0000002404127981 */ /* 0x000162000c1e1900 */
[----:B------:R-:W-:-:S03]  /*2d90*/  IMAD.MOV.U32 R19, RZ, RZ, RZ ;  /* 0x000000ffff137224 */ /* 0x000fc600078e00ff */
.L_x_18348:
[----:B------:R-:W-:-:S04]  /*2da0*/  IADD3 R27, R27, 0x80, RZ ;  /* 0x000000801b1b7810 */ /* 0x000fc80007ffe0ff */
.L_x_18342:
[----:B------:R-:W-:Y:S05]  /*2db0*/  BSYNC B6 ;  /* 0x0000000000067941 */ /* 0x000fea0003800000 */
.L_x_18341:
        /* <DEDUP_REMOVED lines=21> */
.L_x_18380:
[----:B------:R0:W5:Y:S01]  /*2f10*/  LDG.E.U8 R16, [R4.64] ;  /* 0x0000002404107981 */ /* 0x000162000c1e1100 */
[----:B------:R-:W-:Y:S01]  /*2f20*/  IMAD.MOV.U32 R17, RZ, RZ, RZ ;  /* 0x000000ffff117224 */ /* 0x000fe200078e00ff */
[----:B------:R-:W-:Y:S05]  /*2f30*/  BRA `(.L_x_18376) ;  /* 0x00000d4000007947 */ /* 0x000fea0003800000 */
.L_x_18379:
        /* <DEDUP_REMOVED lines=8> */
.L_x_18383:
[----:B------:R-:W3:Y:S02]  /*2fc0*/  LDG.E R16, [R4.64] ;  /* 0x0000002404107981 */ /* 0x000ee4000c1e1900 */
[----:B---3--:R-:W-:Y:S01]  /*2fd0*/  SHF.R.S32.HI R17, RZ, 0x1f, R16 ;  /* 0x0000001fff117819 */ /* 0x008fe20000011410 */
[----:B------:R-:W-:Y:S05]  /*2fe0*/  BRA `(.L_x_18376) ;  /* 0x00000c9000007947 */ /* 0x000fea0003800000 */
.L_x_18382:
[----:B------:R-:W3:Y:S02]  /*2ff0*/  LDG.E.S16 R16, [R4.64] ;  /* 0x0000002404107981 */ /* 0x000ee4000c1e1700 */
[----:B---3--:R-:W-:Y:S01]  /*3000*/  SHF.R.S32.HI R17, RZ, 0x1f, R16 ;  /* 0x0000001fff117819 */ /* 0x008fe20000011410 */
[----:B------:R-:W-:Y:S05]  /*3010*/  BRA `(.L_x_18376) ;  /* 0x00000c6000007947 */ /* 0x000fea0003800000 */
.L_x_18378:
        /* <DEDUP_REMOVED lines=9> */
.L_x_18385:
[----:B------:R-:W3:Y:S02]  /*30b0*/  LDG.E.U16 R4, [R4.64] ;  /* 0x0000002404047981 */ /* 0x000ee4000c1e1500 */
[----:B---3--:R-:W-:-:S06]  /*30c0*/  HADD2.F32 R16, -RZ, R4.H0_H0 ;  /* 0x20000004ff107230 */ /* 0x008fcc0000004100 */
[----:B------:R-:W0:Y:S01]  /*30d0*/  F2I.S64.TRUNC R16, R16 ;  /* 0x0000001000107311 */ /* 0x000e22000020d900 */
[----:B------:R-:W-:Y:S05]  /*30e0*/  BRA `(.L_x_18376) ;  /* 0x00000b9000007947 */ /* 0x000fea0003800000 */
.L_x_18384:
        /* <DEDUP_REMOVED lines=9> */
.L_x_18387:
[----:B------:R-:W3:Y:S02]  /*3180*/  LDG.E.U16 R4, [R4.64] ;  /* 0x0000002404047981 */ /* 0x000ee4000c1e1500 */
[----:B---3--:R-:W-:-:S06]  /*3190*/  HADD2.F32 R16, -RZ, R4.H0_H0 ;  /* 0x20000004ff107230 */ /* 0x008fcc0000004100 */
[----:B------:R-:W0:Y:S01]  /*31a0*/  F2I.S64.TRUNC R16, R16 ;  /* 0x0000001000107311 */ /* 0x000e22000020d900 */
[----:B------:R-:W-:Y:S05]  /*31b0*/  BRA `(.L_x_18376) ;  /* 0x00000ac000007947 */ /* 0x000fea0003800000 */
.L_x_18386:
[----:B------:R-:W3:Y:S02]  /*31c0*/  LDG.E.64 R4, [R4.64] ;  /* 0x0000002404047981 */ /* 0x000ee4000c1e1b00 */
[----:B---3--:R0:W3:Y:S01]  /*31d0*/  F2I.S64.F64.TRUNC R16, R4 ;  /* 0x0000000400107311 */ /* 0x0080e2000030d900 */
[----:B------:R-:W-:Y:S05]  /*31e0*/  BRA `(.L_x_18376) ;  /* 0x00000a9000007947 */ /* 0x000fea0003800000 */
.L_x_18377:
        /* <DEDUP_REMOVED lines=13> */
.L_x_18390:
[----:B------:R-:W3:Y:S02]  /*32c0*/  LDG.E.64 R4, [R4.64] ;  /* 0x0000002404047981 */ /* 0x000ee4000c1e1b00 */
[----:B---3--:R0:W3:Y:S01]  /*32d0*/  F2I.S64.F64.TRUNC R16, R4 ;  /* 0x0000000400107311 */ /* 0x0080e2000030d900 */
[----:B------:R-:W-:Y:S05]  /*32e0*/  BRA `(.L_x_18376) ;  /* 0x0000099000007947 */ /* 0x000fea0003800000 */
.L_x_18389:
        /* <DEDUP_REMOVED lines=27> */
.L_x_18392:
        /* <DEDUP_REMOVED lines=14> */
.L_x_18391:
[----:B------:R-:W3:Y:S02]  /*3580*/  LDG.E.U16 R16, [R4.64] ;  /* 0x0000002404107981 */ /* 0x000ee4000c1e1500 */
[----:B---3--:R-:W-:-:S06]  /*3590*/  PRMT R16, RZ, 0x5410, R16 ;  /* 0x00005410ff107816 */ /* 0x008fcc0000000010 */
[----:B------:R-:W0:Y:S01]  /*35a0*/  F2I.S64.TRUNC R16, R16 ;  /* 0x0000001000107311 */ /* 0x000e22000020d900 */
[----:B------:R-:W-:Y:S05]  /*35b0*/  BRA `(.L_x_18376) ;  /* 0x000006c000007947 */ /* 0x000fea0003800000 */
.L_x_18388:
        /* <DEDUP_REMOVED lines=11> */
.L_x_18395:
        /* <DEDUP_REMOVED lines=21> */
.L_x_18399:
[----:B------:R-:W-:Y:S05]  /*37c0*/  BSYNC B1 ;  /* 0x0000000000017941 */ /* 0x000fea0003800000 */
.L_x_18398:
[----:B------:R-:W-:Y:S01]  /*37d0*/  IMAD.SHL.U32 R3, R3, 0x100000, RZ ;  /* 0x0010000003037824 */ /* 0x000fe200078e00ff */
[----:B------:R-:W-:-:S04]  /*37e0*/  LEA R5, R0, 0x3b800000, 0x17 ;  /* 0x3b80000000057811 */ /* 0x000fc800078eb8ff */
[----:B------:R-:W-:Y:S02]  /*37f0*/  LOP3.LUT R16, R5, R3, R16, 0xfe, !PT ;  /* 0x0000000305107212 */ /* 0x000fe400078efe10 */
.L_x_18397:
[----:B------:R-:W-:Y:S05]  /*3800*/  BSYNC B0 ;  /* 0x0000000000007941 */ /* 0x000fea0003800000 */
.L_x_18396:
[----:B------:R-:W0:Y:S01]  /*3810*/  F2I.S64.TRUNC R16, R16 ;  /* 0x0000001000107311 */ /* 0x000e22000020d900 */
[----:B------:R-:W-:Y:S05]  /*3820*/  BRA `(.L_x_18376) ;  /* 0x0000045000007947 */ /* 0x000fea0003800000 */
.L_x_18394:
        /* <DEDUP_REMOVED lines=21> */
.L_x_18403:
[----:B------:R-:W-:Y:S05]  /*3980*/  BSYNC B1 ;  /* 0x0000000000017941 */ /* 0x000fea0003800000 */
.L_x_18402:
[----:B------:R-:W-:Y:S01]  /*3990*/  IMAD.SHL.U32 R3, R3, 0x200000, RZ ;  /* 0x0020000003037824 */ /* 0x000fe200078e00ff */
[----:B------:R-:W-:-:S04]  /*39a0*/  LEA R5, R0, 0x37800000, 0x17 ;  /* 0x3780000000057811 */ /* 0x000fc800078eb8ff */
[----:B------:R-:W-:Y:S02]  /*39b0*/  LOP3.LUT R16, R5, R3, R16, 0xfe, !PT ;  /* 0x0000000305107212 */ /* 0x000fe400078efe10 */
.L_x_18401:
[----:B------:R-:W-:Y:S05]  /*39c0*/  BSYNC B0 ;  /* 0x0000000000007941 */ /* 0x000fea0003800000 */
.L_x_18400:
[----:B------:R-:W0:Y:S01]  /*39d0*/  F2I.S64.TRUNC R16, R16 ;  /* 0x0000001000107311 */ /* 0x000e22000020d900 */
[----:B------:R-:W-:Y:S05]  /*39e0*/  BRA `(.L_x_18376) ;  /* 0x0000029000007947 */ /* 0x000fea0003800000 */
.L_x_18393:
        /* <DEDUP_REMOVED lines=14> */
.L_x_18407:
[----:B------:R-:W-:Y:S05]  /*3ad0*/  BSYNC B0 ;  /* 0x0000000000007941 */ /* 0x000fea0003800000 */
.L_x_18406:
[----:B------:R-:W0:Y:S01]  /*3ae0*/  F2I.S64.TRUNC R16, R16 ;  /* 0x0000001000107311 */ /* 0x000e22000020d900 */
[----:B------:R-:W-:Y:S05]  /*3af0*/  BRA `(.L_x_18376) ;  /* 0x0000018000007947 */ /* 0x000fea0003800000 */
.L_x_18381:
        /* <DEDUP_REMOVED lines=20> */
.L_x_18405:
[----:B------:R0:W5:Y:S01]  /*3c40*/  LDG.E.64 R16, [R4.64] ;  /* 0x0000002404107981 */ /* 0x000162000c1e1b00 */
[----:B------:R-:W-:Y:S05]  /*3c50*/  BRA `(.L_x_18376) ;  /* 0x0000002000007947 */ /* 0x000fea0003800000 */
.L_x_18404:
[----:B------:R0:W5:Y:S01]  /*3c60*/  LDG.E R16, [R4.64] ;  /* 0x0000002404107981 */ /* 0x000162000c1e1900 */
[----:B------:R-:W-:-:S03]  /*3c70*/  IMAD.MOV.U32 R17, RZ, RZ, RZ ;  /* 0x000000ffff117224 */ /* 0x000fc600078e00ff */
.L_x_18376:
[----:B------:R-:W-:Y:S05]  /*3c80*/  BSYNC B6 ;  /* 0x0000000000067941 */ /* 0x000fea0003800000 */
.L_x_18375:
        /* <DEDUP_REMOVED lines=11> */
[----:B-123--:R-:W-:Y:S05]  /*3d40*/  CALL.REL.NOINC `($__internal_13_$__cuda_sm20_rem_s64) ;  /* 0x000044e000007944 */ /* 0x00efea0003c00000 */
[----:B------:R-:W-:Y:S02]  /*3d50*/  IMAD.MOV.U32 R4, RZ, RZ, R3 ;  /* 0x000000ffff047224 */ /* 0x000fe400078e0003 */
[----:B------:R-:W-:Y:S01]  /*3d60*/  IMAD.MOV.U32 R5, RZ, RZ, R8 ;  /* 0x000000ffff057224 */ /* 0x000fe200078e0008 */
[----:B------:R-:W-:Y:S05]  /*3d70*/  BRA `(.L_x_18409) ;  /* 0x0000013000007947 */ /* 0x000fea0003800000 */
.L_x_18410:
[----:B------:R-:W0:Y:S01]  /*3d80*/  I2F.U32.RP R0, R24 ;  /* 0x0000001800007306 */ /* 0x000e220000209000 */
[----:B------:R-:W-:-:S07]  /*3d90*/  ISETP.NE.U32.AND P2, PT, R24, RZ, PT ;  /* 0x000000ff1800720c */ /* 0x000fce0003f45070 */
[----:B0-----:R-:W0:Y:S02]  /*3da0*/  MUFU.RCP R0, R0 ;  /* 0x0000000000007308 */ /* 0x001e240000001000 */
[----:B0-----:R-:W-:-:S06]  /*3db0*/  IADD3 R4, R0, 0xffffffe, RZ ;  /* 0x0ffffffe00047810 */ /* 0x001fcc0007ffe0ff */
[----:B------:R0:W4:Y:S02]  /*3dc0*/  F2I.FTZ.U32.TRUNC.NTZ R5, R4 ;  /* 0x0000000400057305 */ /* 0x000124000021f000 */
[----:B0-----:R-:W-:Y:S02]  /*3dd0*/  IMAD.MOV.U32 R4, RZ, RZ, RZ ;  /* 0x000000ffff047224 */ /* 0x001fe400078e00ff */
[----:B----4-:R-:W-:-:S04]  /*3de0*/  IMAD.MOV R3, RZ, RZ, -R5 ;  /* 0x000000ffff037224 */ /* 0x010fc800078e0a05 */
[----:B------:R-:W-:-:S04]  /*3df0*/  IMAD R3, R3, R24, RZ ;  /* 0x0000001803037224 */ /* 0x000fc800078e02ff */
[----:B------:R-:W-:-:S06]  /*3e00*/  IMAD.HI.U32 R5, R5, R3, R4 ;  /* 0x0000000305057227 */ /* 0x000fcc00078e0004 */
[----:B------:R-:W-:-:S04]  /*3e10*/  IMAD.HI.U32 R5, R5, c[0x0][0x170], RZ ;  /* 0x00005c0005057a27 */ /* 0x000fc800078e00ff */
[----:B------:R-:W-:-:S04]  /*3e20*/  IMAD.MOV R5, RZ, RZ, -R5 ;  /* 0x000000ffff057224 */ /* 0x000fc800078e0a05 */
[----:B------:R-:W-:Y:S02]  /*3e30*/  IMAD R3, R24, R5, c[0x0][0x170] ;  /* 0x00005c0018037624 */ /* 0x000fe400078e0205 */
[----:B------:R-:W-:-:S03]  /*3e40*/  IMAD.MOV.U32 R5, RZ, RZ, RZ ;  /* 0x000000ffff057224 */ /* 0x000fc600078e00ff */
[----:B------:R-:W-:-:S13]  /*3e50*/  ISETP.GE.U32.AND P0, PT, R3, R24, PT ;  /* 0x000000180300720c */ /* 0x000fda0003f06070 */
[----:B------:R-:W-:-:S05]  /*3e60*/  @P0 IMAD.IADD R3, R3, 0x1, -R24 ;  /* 0x0000000103030824 */ /* 0x000fca00078e0a18 */
[----:B------:R-:W-:-:S13]  /*3e70*/  ISETP.GE.U32.AND P0, PT, R3, R24, PT ;  /* 0x000000180300720c */ /* 0x000fda0003f06070 */
[----:B------:R-:W-:Y:S01]  /*3e80*/  @P0 IMAD.IADD R3, R3, 0x1, -R24 ;  /* 0x0000000103030824 */ /* 0x000fe200078e0a18 */
[----:B------:R-:W-:-:S05]  /*3e90*/  @!P2 LOP3.LUT R3, RZ, R24, RZ, 0x33, !PT ;  /* 0x00000018ff03a212 */ /* 0x000fca00078e33ff */
[----:B------:R-:W-:Y:S02]  /*3ea0*/  IMAD.MOV.U32 R4, RZ, RZ, R3 ;  /* 0x000000ffff047224 */ /* 0x000fe400078e0003 */
.L_x_18409:
[----:B------:R-:W-:Y:S05]  /*3eb0*/  BSYNC B0 ;  /* 0x0000000000007941 */ /* 0x000fea0003800000 */
.L_x_18408:
        /* <DEDUP_REMOVED lines=12> */
[----:B--23--:R-:W-:Y:S05]  /*3f80*/  CALL.REL.NOINC `($__internal_13_$__cuda_sm20_rem_s64) ;  /* 0x000042a000007944 */ /* 0x00cfea0003c00000 */
[----:B------:R-:W-:Y:S02]  /*3f90*/  IMAD.MOV.U32 R28, RZ, RZ, R3 ;  /* 0x000000ffff1c7224 */ /* 0x000fe400078e0003 */
[----:B------:R-:W-:Y:S01]  /*3fa0*/  IMAD.MOV.U32 R29, RZ, RZ, R8 ;  /* 0x000000ffff1d7224 */ /* 0x000fe200078e0008 */
[----:B------:R-:W-:Y:S05]  /*3fb0*/  BRA `(.L_x_18412) ;  /* 0x0000013000007947 */ /* 0x000fea0003800000 */
.L_x_18413:
        /* <DEDUP_REMOVED lines=19> */
.L_x_18412:
[----:B------:R-:W-:Y:S05]  /*40f0*/  BSYNC B0 ;  /* 0x0000000000007941 */ /* 0x000fea0003800000 */
.L_x_18411:
        /* <DEDUP_REMOVED lines=12> */
[----:B-1-3--:R-:W-:Y:S05]  /*41c0*/  CALL.REL.NOINC `($__internal_13_$__cuda_sm20_rem_s64) ;  /* 0x0000406000007944 */ /* 0x00afea0003c00000 */
[----:B------:R-:W-:Y:S02]  /*41d0*/  IMAD.MOV.U32 R18, RZ, RZ, R3 ;  /* 0x000000ffff127224 */ /* 0x000fe400078e0003 */
[----:B------:R-:W-:Y:S01]  /*41e0*/  IMAD.MOV.U32 R19, RZ, RZ, R8 ;  /* 0x000000ffff137224 */ /* 0x000fe200078e0008 */
[----:B------:R-:W-:Y:S05]  /*41f0*/  BRA `(.L_x_18415) ;  /* 0x0000013000007947 */ /* 0x000fea0003800000 */
.L_x_18416:
        /* <DEDUP_REMOVED lines=19> */
.L_x_18415:
[----:B------:R-:W-:Y:S05]  /*4330*/  BSYNC B0 ;  /* 0x0000000000007941 */ /* 0x000fea0003800000 */
.L_x_18414:
        /* <DEDUP_REMOVED lines=12> */
[----:B-12---:R-:W-:Y:S05]  /*4400*/  CALL.REL.NOINC `($__internal_13_$__cuda_sm20_rem_s64) ;  /* 0x00003e2000007944 */ /* 0x006fea0003c00000 */
[----:B------:R-:W-:Y:S02]  /*4410*/  IMAD.MOV.U32 R16, RZ, RZ, R3 ;  /* 0x000000ffff107224 */ /* 0x000fe400078e0003 */
[----:B------:R-:W-:Y:S01]  /*4420*/  IMAD.MOV.U32 R17, RZ, RZ, R8 ;  /* 0x000000ffff117224 */ /* 0x000fe200078e0008 */
[----:B------:R-:W-:Y:S05]  /*4430*/  BRA `(.L_x_18418) ;  /* 0x0000013000007947 */ /* 0x000fea0003800000 */
.L_x_18419:
[----:B------:R-:W0:Y:S01]  /*4440*/  I2F.U32.RP R0, R16 ;  /* 0x0000001000007306 */ /* 0x000e220000209000 */
[----:B------:R-:W-:Y:S01]  /*4450*/  ISETP.NE.U32.AND P2, PT, R16, RZ, PT ;  /* 0x000000ff1000720c */ /* 0x000fe20003f45070 */
[----:B------:R-:W-:-:S06]  /*4460*/  IMAD.MOV.U32 R17, RZ, RZ, RZ ;  /* 0x000000ffff117224 */ /* 0x000fcc00078e00ff */
[----:B0-----:R-:W0:Y:S02]  /*4470*/  MUFU.RCP R0, R0 ;  /* 0x0000000000007308 */ /* 0x001e240000001000 */
[----:B0-----:R-:W-:-:S06]  /*4480*/  IADD3 R6, R0, 0xffffffe, RZ ;  /* 0x0ffffffe00067810 */ /* 0x001fcc0007ffe0ff */
[----:B------:R0:W3:Y:S02]  /*4490*/  F2I.FTZ.U32.TRUNC.NTZ R7, R6 ;  /* 0x0000000600077305 */ /* 0x0000e4000021f000 */
[----:B0-----:R-:W-:Y:S02]  /*44a0*/  IMAD.MOV.U32 R6, RZ, RZ, RZ ;  /* 0x000000ffff067224 */ /* 0x001fe400078e00ff */
[----:B---3--:R-:W-:-:S04]  /*44b0*/  IMAD.MOV R3, RZ, RZ, -R7 ;  /* 0x000000ffff037224 */ /* 0x008fc800078e0a07 */
        /* <DEDUP_REMOVED lines=11> */
.L_x_18418:
[----:B------:R-:W-:Y:S05]  /*4570*/  BSYNC B0 ;  /* 0x0000000000007941 */ /* 0x000fea0003800000 */
.L_x_18417:
        /* <DEDUP_REMOVED lines=23> */
.L_x_18425:
[----:B------:R0:W-:Y:S01]  /*46f0*/  STG.E.U8 [R8.64], R4 ;  /* 0x0000000408007986 */ /* 0x0001e2000c101124 */
[----:B------:R-:W-:Y:S01]  /*4700*/  IMAD.MOV.U32 R27, RZ, RZ, R25 ;  /* 0x000000ffff1b7224 */ /* 0x000fe200078e0019 */
[----:B------:R-:W-:Y:S05]  /*4710*/  BRA `(.L_x_18421) ;  /* 0x00000e8000007947 */ /* 0x000fea0003800000 */
.L_x_18424:
        /* <DEDUP_REMOVED lines=9> */
.L_x_18428:
[----:B------:R0:W-:Y:S01]  /*47b0*/  STG.E [R8.64], R4 ;  /* 0x0000000408007986 */ /* 0x0001e2000c101924 */
[----:B------:R-:W-:Y:S01]  /*47c0*/  IMAD.MOV.U32 R27, RZ, RZ, R25 ;  /* 0x000000ffff1b7224 */ /* 0x000fe200078e0019 */
[----:B------:R-:W-:Y:S05]  /*47d0*/  BRA `(.L_x_18421) ;  /* 0x00000dc000007947 */ /* 0x000fea0003800000 */
.L_x_18427:
[----:B------:R0:W-:Y:S01]  /*47e0*/  STG.E.U16 [R8.64], R4 ;  /* 0x0000000408007986 */ /* 0x0001e2000c101524 */
[----:B------:R-:W-:Y:S01]  /*47f0*/  IMAD.MOV.U32 R27, RZ, RZ, R25 ;  /* 0x000000ffff1b7224 */ /* 0x000fe200078e0019 */
[----:B------:R-:W-:Y:S05]  /*4800*/  BRA `(.L_x_18421) ;  /* 0x00000d9000007947 */ /* 0x000fea0003800000 */
.L_x_18423:
        /* <DEDUP_REMOVED lines=10> */
.L_x_18430:
[----:B------:R-:W0:Y:S01]  /*48b0*/  I2F.S64 R0, R4 ;  /* 0x0000000400007312 */ /* 0x000e220000301400 */
[----:B------:R-:W-:Y:S01]  /*48c0*/  IMAD.MOV.U32 R27, RZ, RZ, R25 ;  /* 0x000000ffff1b7224 */ /* 0x000fe200078e0019 */
[----:B0-----:R-:W-:-:S05]  /*48d0*/  F2FP.PACK_AB R0, RZ, R0 ;  /* 0x00000000ff00723e */ /* 0x001fca00000000ff */
[----:B------:R0:W-:Y:S01]  /*48e0*/  STG.E.U16 [R8.64], R0 ;  /* 0x0000000008007986 */ /* 0x0001e2000c101524 */
[----:B------:R-:W-:Y:S05]  /*48f0*/  BRA `(.L_x_18421) ;  /* 0x00000ca000007947 */ /* 0x000fea0003800000 */
.L_x_18429:
        /* <DEDUP_REMOVED lines=11> */
.L_x_18432:
[----:B------:R-:W0:Y:S01]  /*49b0*/  I2F.S64 R4, R4 ;  /* 0x0000000400047312 */ /* 0x000e220000301400 */
[----:B------:R-:W-:Y:S01]  /*49c0*/  IMAD.MOV.U32 R27, RZ, RZ, R25 ;  /* 0x000000ffff1b7224 */ /* 0x000fe200078e0019 */
[----:B0-----:R-:W-:-:S04]  /*49d0*/  F2FP.PACK_AB R3, RZ, R4 ;  /* 0x00000004ff03723e */ /* 0x001fc800000000ff */
[----:B------:R-:W-:-:S05]  /*49e0*/  PRMT R3, R3, 0x5410, RZ ;  /* 0x0000541003037816 */ /* 0x000fca00000000ff */
[----:B------:R0:W-:Y:S01]  /*49f0*/  STG.E [R8.64], R3 ;  /* 0x0000000308007986 */ /* 0x0001e2000c101924 */
[----:B------:R-:W-:Y:S05]  /*4a00*/  BRA `(.L_x_18421) ;  /* 0x00000b9000007947 */ /* 0x000fea0003800000 */
.L_x_18431:
[----:B------:R-:W0:Y:S01]  /*4a10*/  I2F.F64.S64 R4, R4 ;  /* 0x0000000400047312 */ /* 0x000e220000301c00 */
[----:B------:R-:W-:Y:S01]  /*4a20*/  IMAD.MOV.U32 R27, RZ, RZ, R25 ;  /* 0x000000ffff1b7224 */ /* 0x000fe200078e0019 */
[----:B0-----:R0:W-:Y:S01]  /*4a30*/  STG.E.64 [R8.64], R4 ;  /* 0x0000000408007986 */ /* 0x0011e2000c101b24 */
[----:B------:R-:W-:Y:S05]  /*4a40*/  BRA `(.L_x_18421) ;  /* 0x00000b5000007947 */ /* 0x000fea0003800000 */
.L_x_18422:
        /* <DEDUP_REMOVED lines=14> */
.L_x_18435:
[----:B------:R-:W0:Y:S01]  /*4b30*/  I2F.F64.S64 R4, R4 ;  /* 0x0000000400047312 */ /* 0x000e220000301c00 */
[----:B------:R-:W-:Y:S01]  /*4b40*/  CS2R R6, SRZ ;  /* 0x0000000000067805 */ /* 0x000fe2000001ff00 */
[----:B------:R-:W-:-:S04]  /*4b50*/  IMAD.MOV.U32 R27, RZ, RZ, R25 ;  /* 0x000000ffff1b7224 */ /* 0x000fc800078e0019 */
[----:B0-----:R0:W-:Y:S01]  /*4b60*/  STG.E.128 [R8.64], R4 ;  /* 0x0000000408007986 */ /* 0x0011e2000c101d24 */
[----:B------:R-:W-:Y:S05]  /*4b70*/  BRA `(.L_x_18421) ;  /* 0x00000a2000007947 */ /* 0x000fea0003800000 */
.L_x_18434:
        /* <DEDUP_REMOVED lines=21> */
.L_x_18439:
[----:B------:R-:W-:Y:S05]  /*4cd0*/  BSYNC B0 ;  /* 0x0000000000007941 */ /* 0x000fea0003800000 */
.L_x_18438:
[----:B------:R-:W-:Y:S01]  /*4ce0*/  LOP3.LUT R7, R0, R7, RZ, 0xfc, !PT ;  /* 0x0000000700077212 */ /* 0x000fe200078efcff */
[----:B------:R-:W-:-:S04]  /*4cf0*/  IMAD.MOV.U32 R27, RZ, RZ, R25 ;  /* 0x000000ffff1b7224 */ /* 0x000fc800078e0019 */
[----:B------:R0:W-:Y:S01]  /*4d00*/  STG.E.U8 [R8.64], R7 ;  /* 0x0000000708007986 */ /* 0x0001e2000c101124 */
[----:B------:R-:W-:Y:S05]  /*4d10*/  BRA `(.L_x_18421) ;  /* 0x0000088000007947 */ /* 0x000fea0003800000 */
.L_x_18437:
        /* <DEDUP_REMOVED lines=13> */
.L_x_18441:
[----:B------:R-:W-:Y:S01]  /*4df0*/  IMAD.MOV.U32 R0, RZ, RZ, 0x7f ;  /* 0x0000007fff007424 */ /* 0x000fe200078e00ff */
[----:B------:R-:W-:-:S04]  /*4e00*/  ISETP.GT.U32.AND P0, PT, R3, 0x7f800000, PT ;  /* 0x7f8000000300780c */ /* 0x000fc80003f04070 */
[----:B------:R-:W-:-:S04]  /*4e10*/  SEL R0, R0, 0x7c, P0 ;  /* 0x0000007c00007807 */ /* 0x000fc80000000000 */
.L_x_18442:
[----:B------:R-:W-:Y:S05]  /*4e20*/  BSYNC B0 ;  /* 0x0000000000007941 */ /* 0x000fea0003800000 */
.L_x_18440:
[----:B------:R-:W-:Y:S01]  /*4e30*/  LOP3.LUT R3, R5, 0x80000000, RZ, 0xc0, !PT ;  /* 0x8000000005037812 */ /* 0x000fe200078ec0ff */
[----:B------:R-:W-:-:S03]  /*4e40*/  IMAD.MOV.U32 R27, RZ, RZ, R25 ;  /* 0x000000ffff1b7224 */ /* 0x000fc600078e0019 */
[----:B------:R-:W-:-:S04]  /*4e50*/  SHF.R.U32.HI R3, RZ, 0x18, R3 ;  /* 0x00000018ff037819 */ /* 0x000fc80000011603 */
[----:B------:R-:W-:-:S05]  /*4e60*/  LOP3.LUT R3, R0, R3, RZ, 0xfc, !PT ;  /* 0x0000000300037212 */ /* 0x000fca00078efcff */
[----:B------:R0:W-:Y:S01]  /*4e70*/  STG.E.U8 [R8.64], R3 ;  /* 0x0000000308007986 */ /* 0x0001e2000c101124 */
[----:B------:R-:W-:Y:S05]  /*4e80*/  BRA `(.L_x_18421) ;  /* 0x0000071000007947 */ /* 0x000fea0003800000 */
.L_x_18436:
[----:B------:R-:W0:Y:S01]  /*4e90*/  I2F.S64 R0, R4 ;  /* 0x0000000400007312 */ /* 0x000e220000301400 */
[----:B------:R-:W-:Y:S01]  /*4ea0*/  IMAD.MOV.U32 R27, RZ, RZ, R25 ;  /* 0x000000ffff1b7224 */ /* 0x000fe200078e0019 */
[----:B0-----:R-:W-:-:S05]  /*4eb0*/  F2FP.BF16.PACK_AB R0, RZ, R0 ;  /* 0x00000000ff00723e */ /* 0x001fca00000010ff */
[----:B------:R0:W-:Y:S01]  /*4ec0*/  STG.E.U16 [R8.64], R0 ;  /* 0x0000000008007986 */ /* 0x0001e2000c101524 */
[----:B------:R-:W-:Y:S05]  /*4ed0*/  BRA `(.L_x_18421) ;  /* 0x000006c000007947 */ /* 0x000fea0003800000 */
.L_x_18433:
        /* <DEDUP_REMOVED lines=11> */
.L_x_18445:
        /* <DEDUP_REMOVED lines=17> */
.L_x_18448:
[----:B------:R-:W-:-:S04]  /*50a0*/  LOP3.LUT R0, R5, 0x80000000, RZ, 0xc0, !PT ;  /* 0x8000000005007812 */ /* 0x000fc800078ec0ff */
[----:B------:R-:W-:-:S04]  /*50b0*/  SHF.R.U32.HI R0, RZ, 0x18, R0 ;  /* 0x00000018ff007819 */ /* 0x000fc80000011600 */
[----:B------:R-:W-:Y:S02]  /*50c0*/  LOP3.LUT R0, R3, R0, RZ, 0xfc, !PT ;  /* 0x0000000003007212 */ /* 0x000fe400078efcff */
.L_x_18447:
[----:B------:R-:W-:Y:S05]  /*50d0*/  BSYNC B0 ;  /* 0x0000000000007941 */ /* 0x000fea0003800000 */
.L_x_18446:
[----:B------:R0:W-:Y:S01]  /*50e0*/  STG.E.U8 [R8.64], R0 ;  /* 0x0000000008007986 */ /* 0x0001e2000c101124 */
[----:B------:R-:W-:Y:S01]  /*50f0*/  IMAD.MOV.U32 R27, RZ, RZ, R25 ;  /* 0x000000ffff1b7224 */ /* 0x000fe200078e0019 */
[----:B------:R-:W-:Y:S05]  /*5100*/  BRA `(.L_x_18421) ;  /* 0x0000049000007947 */ /* 0x000fea0003800000 */
.L_x_18444:
        /* <DEDUP_REMOVED lines=17> */
.L_x_18451:
[----:B------:R-:W-:-:S04]  /*5220*/  LOP3.LUT R0, R5, 0x80000000, RZ, 0xc0, !PT ;  /* 0x8000000005007812 */ /* 0x000fc800078ec0ff */
[----:B------:R-:W-:-:S04]  /*5230*/  SHF.R.U32.HI R0, RZ, 0x18, R0 ;  /* 0x00000018ff007819 */ /* 0x000fc80000011600 */
[----:B------:R-:W-:Y:S02]  /*5240*/  LOP3.LUT R0, R3, R0, RZ, 0xfc, !PT ;  /* 0x0000000003007212 */ /* 0x000fe400078efcff */
.L_x_18450:
[----:B------:R-:W-:Y:S05]  /*5250*/  BSYNC B0 ;  /* 0x0000000000007941 */ /* 0x000fea0003800000 */
.L_x_18449:
[----:B------:R0:W-:Y:S01]  /*5260*/  STG.E.U8 [R8.64], R0 ;  /* 0x0000000008007986 */ /* 0x0001e2000c101124 */
[----:B------:R-:W-:Y:S01]  /*5270*/  IMAD.MOV.U32 R27, RZ, RZ, R25 ;  /* 0x000000ffff1b7224 */ /* 0x000fe200078e0019 */
[----:B------:R-:W-:Y:S05]  /*5280*/  BRA `(.L_x_18421) ;  /* 0x0000031000007947 */ /* 0x000fea0003800000 */
.L_x_18443:
        /* <DEDUP_REMOVED lines=23> */
.L_x_18426:
        /* <DEDUP_REMOVED lines=21> */
.L_x_18453:
[----:B------:R0:W-:Y:S01]  /*5550*/  STG.E.64 [R8.64], R4 ;  /* 0x0000000408007986 */ /* 0x0001e2000c101b24 */
[----:B------:R-:W-:Y:S01]  /*5560*/  IMAD.MOV.U32 R27, RZ, RZ, R25 ;  /* 0x000000ffff1b7224 */ /* 0x000fe200078e0019 */
[----:B------:R-:W-:Y:S05]  /*5570*/  BRA `(.L_x_18421) ;  /* 0x0000002000007947 */ /* 0x000fea0003800000 */
.L_x_18452:
[----:B------:R0:W-:Y:S01]  /*5580*/  STG.E [R8.64], R4 ;  /* 0x0000000408007986 */ /* 0x0001e2000c101924 */
[----:B------:R-:W-:-:S03]  /*5590*/  IMAD.MOV.U32 R27, RZ, RZ, R25 ;  /* 0x000000ffff1b7224 */ /* 0x000fc600078e0019 */
.L_x_18421:
[----:B------:R-:W-:Y:S05]  /*55a0*/  BSYNC B6 ;  /* 0x0000000000067941 */ /* 0x000fea0003800000 */
.L_x_18420:
        /* <DEDUP_REMOVED lines=21> */
.L_x_18459:
[----:B-1----:R0:W-:Y:S01]  /*5700*/  STG.E.U8 [R8.64], R28 ;  /* 0x0000001c08007986 */ /* 0x0021e2000c101124 */
[----:B------:R-:W-:Y:S05]  /*5710*/  BRA `(.L_x_18461) ;  /* 0x00000d6000007947 */ /* 0x000fea0003800000 */
.L_x_18458:
        /* <DEDUP_REMOVED lines=8> */
.L_x_18463:
[----:B-1----:R0:W-:Y:S01]  /*57a0*/  STG.E [R8.64], R28 ;  /* 0x0000001c08007986 */ /* 0x0021e2000c101924 */
[----:B------:R-:W-:Y:S05]  /*57b0*/  BRA `(.L_x_18461) ;  /* 0x00000cc000007947 */ /* 0x000fea0003800000 */
.L_x_18462:
[----:B-1----:R0:W-:Y:S01]  /*57c0*/  STG.E.U16 [R8.64], R28 ;  /* 0x0000001c08007986 */ /* 0x0021e2000c101524 */
[----:B------:R-:W-:Y:S05]  /*57d0*/  BRA `(.L_x_18461) ;  /* 0x00000ca000007947 */ /* 0x000fea0003800000 */
.L_x_18457:
        /* <DEDUP_REMOVED lines=9> */
.L_x_18465:
[----:B-1----:R-:W0:Y:S02]  /*5870*/  I2F.S64 R0, R28 ;  /* 0x0000001c00007312 */ /* 0x002e240000301400 */
[----:B0-----:R-:W-:-:S05]  /*5880*/  F2FP.PACK_AB R0, RZ, R0 ;  /* 0x00000000ff00723e */ /* 0x001fca00000000ff */
[----:B------:R0:W-:Y:S01]  /*5890*/  STG.E.U16 [R8.64], R0 ;  /* 0x0000000008007986 */ /* 0x0001e2000c101524 */
[----:B------:R-:W-:Y:S05]  /*58a0*/  BRA `(.L_x_18461) ;  /* 0x00000bd000007947 */ /* 0x000fea0003800000 */
.L_x_18464:
        /* <DEDUP_REMOVED lines=10> */
.L_x_18467:
[----:B-1----:R-:W0:Y:S02]  /*5950*/  I2F.S64 R28, R28 ;  /* 0x0000001c001c7312 */ /* 0x002e240000301400 */
[----:B0-----:R-:W-:-:S04]  /*5960*/  F2FP.PACK_AB R3, RZ, R28 ;  /* 0x0000001cff03723e */ /* 0x001fc800000000ff */
[----:B------:R-:W-:-:S05]  /*5970*/  PRMT R3, R3, 0x5410, RZ ;  /* 0x0000541003037816 */ /* 0x000fca00000000ff */
[----:B------:R0:W-:Y:S01]  /*5980*/  STG.E [R8.64], R3 ;  /* 0x0000000308007986 */ /* 0x0001e2000c101924 */
[----:B------:R-:W-:Y:S05]  /*5990*/  BRA `(.L_x_18461) ;  /* 0x00000ae000007947 */ /* 0x000fea0003800000 */
.L_x_18466:
[----:B-1----:R-:W0:Y:S02]  /*59a0*/  I2F.F64.S64 R28, R28 ;  /* 0x0000001c001c7312 */ /* 0x002e240000301c00 */
[----:B0-----:R0:W-:Y:S01]  /*59b0*/  STG.E.64 [R8.64], R28 ;  /* 0x0000001c08007986 */ /* 0x0011e2000c101b24 */
[----:B------:R-:W-:Y:S05]  /*59c0*/  BRA `(.L_x_18461) ;  /* 0x00000ab000007947 */ /* 0x000fea0003800000 */
.L_x_18456:
        /* <DEDUP_REMOVED lines=13> */
.L_x_18470:
[----:B-1----:R-:W0:Y:S01]  /*5aa0*/  I2F.F64.S64 R4, R28 ;  /* 0x0000001c00047312 */ /* 0x002e220000301c00 */
[----:B------:R-:W-:-:S05]  /*5ab0*/  CS2R R6, SRZ ;  /* 0x0000000000067805 */ /* 0x000fca000001ff00 */
[----:B0-----:R0:W-:Y:S01]  /*5ac0*/  STG.E.128 [R8.64], R4 ;  /* 0x0000000408007986 */ /* 0x0011e2000c101d24 */
[----:B------:R-:W-:Y:S05]  /*5ad0*/  BRA `(.L_x_18461) ;  /* 0x000009a000007947 */ /* 0x000fea0003800000 */
.L_x_18469:
        /* <DEDUP_REMOVED lines=21> */
.L_x_18474:
[----:B------:R-:W-:Y:S05]  /*5c30*/  BSYNC B0 ;  /* 0x0000000000007941 */ /* 0x000fea0003800000 */
.L_x_18473:
[----:B------:R-:W-:-:S05]  /*5c40*/  LOP3.LUT R5, R0, R5, RZ, 0xfc, !PT ;  /* 0x0000000500057212 */ /* 0x000fca00078efcff */
[----:B------:R0:W-:Y:S01]  /*5c50*/  STG.E.U8 [R8.64], R5 ;  /* 0x0000000508007986 */ /* 0x0001e2000c101124 */
[----:B------:R-:W-:Y:S05]  /*5c60*/  BRA `(.L_x_18461) ;  /* 0x0000081000007947 */ /* 0x000fea0003800000 */
.L_x_18472:
        /* <DEDUP_REMOVED lines=13> */
.L_x_18476:
[----:B------:R-:W-:Y:S01]  /*5d40*/  IMAD.MOV.U32 R0, RZ, RZ, 0x7f ;  /* 0x0000007fff007424 */ /* 0x000fe200078e00ff */
[----:B------:R-:W-:-:S04]  /*5d50*/  ISETP.GT.U32.AND P0, PT, R3, 0x7f800000, PT ;  /* 0x7f8000000300780c */ /* 0x000fc80003f04070 */
[----:B------:R-:W-:-:S04]  /*5d60*/  SEL R0, R0, 0x7c, P0 ;  /* 0x0000007c00007807 */ /* 0x000fc80000000000 */
.L_x_18477:
[----:B------:R-:W-:Y:S05]  /*5d70*/  BSYNC B0 ;  /* 0x0000000000007941 */ /* 0x000fea0003800000 */
.L_x_18475:
[----:B------:R-:W-:-:S04]  /*5d80*/  LOP3.LUT R3, R29, 0x80000000, RZ, 0xc0, !PT ;  /* 0x800000001d037812 */ /* 0x000fc800078ec0ff */
[----:B------:R-:W-:-:S04]  /*5d90*/  SHF.R.U32.HI R3, RZ, 0x18, R3 ;  /* 0x00000018ff037819 */ /* 0x000fc80000011603 */
[----:B------:R-:W-:-:S05]  /*5da0*/  LOP3.LUT R3, R0, R3, RZ, 0xfc, !PT ;  /* 0x0000000300037212 */ /* 0x000fca00078efcff */
[----:B------:R0:W-:Y:S01]  /*5db0*/  STG.E.U8 [R8.64], R3 ;  /* 0x0000000308007986 */ /* 0x0001e2000c101124 */
[----:B------:R-:W-:Y:S05]  /*5dc0*/  BRA `(.L_x_18461) ;  /* 0x000006b000007947 */ /* 0x000fea0003800000 */
.L_x_18471:
[----:B-1----:R-:W0:Y:S02]  /*5dd0*/  I2F.S64 R0, R28 ;  /* 0x0000001c00007312 */ /* 0x002e240000301400 */
[----:B0-----:R-:W-:-:S05]  /*5de0*/  F2FP.BF16.PACK_AB R0, RZ, R0 ;  /* 0x00000000ff00723e */ /* 0x001fca00000010ff */
[----:B------:R0:W-:Y:S01]  /*5df0*/  STG.E.U16 [R8.64], R0 ;  /* 0x0000000008007986 */ /* 0x0001e2000c101524 */
[----:B------:R-:W-:Y:S05]  /*5e00*/  BRA `(.L_x_18461) ;  /* 0x0000067000007947 */ /* 0x000fea0003800000 */
.L_x_18468:
        /* <DEDUP_REMOVED lines=10> */
.L_x_18480:
        /* <DEDUP_REMOVED lines=17> */
.L_x_18483:
[----:B------:R-:W-:-:S04]  /*5fc0*/  LOP3.LUT R3, R29, 0x80000000, RZ, 0xc0, !PT ;  /* 0x800000001d037812 */ /* 0x000fc800078ec0ff */
[----:B------:R-:W-:-:S04]  /*5fd0*/  SHF.R.U32.HI R3, RZ, 0x18, R3 ;  /* 0x00000018ff037819 */ /* 0x000fc80000011603 */
[----:B------:R-:W-:-:S04]  /*5fe0*/  LOP3.LUT R0, R0, R3, RZ, 0xfc, !PT ;  /* 0x0000000300007212 */ /* 0x000fc800078efcff */
[----:B------:R-:W-:Y:S02]  /*5ff0*/  PRMT R4, R0, 0x7610, R4 ;  /* 0x0000761000047816 */ /* 0x000fe40000000004 */
.L_x_18482:
[----:B------:R-:W-:Y:S05]  /*6000*/  BSYNC B0 ;  /* 0x0000000000007941 */ /* 0x000fea0003800000 */
.L_x_18481:
[----:B------:R0:W-:Y:S01]  /*6010*/  STG.E.U8 [R8.64], R4 ;  /* 0x0000000408007986 */ /* 0x0001e2000c101124 */
[----:B------:R-:W-:Y:S05]  /*6020*/  BRA `(.L_x_18461) ;  /* 0x0000045000007947 */ /* 0x000fea0003800000 */
.L_x_18479:
        /* <DEDUP_REMOVED lines=17> */
.L_x_18486:
[----:B------:R-:W-:-:S04]  /*6140*/  LOP3.LUT R3, R29, 0x80000000, RZ, 0xc0, !PT ;  /* 0x800000001d037812 */ /* 0x000fc800078ec0ff */
[----:B------:R-:W-:-:S04]  /*6150*/  SHF.R.U32.HI R3, RZ, 0x18, R3 ;  /* 0x00000018ff037819 */ /* 0x000fc80000011603 */
[----:B------:R-:W-:-:S04]  /*6160*/  LOP3.LUT R0, R0, R3, RZ, 0xfc, !PT ;  /* 0x0000000300007212 */ /* 0x000fc800078efcff */
[----:B------:R-:W-:Y:S02]  /*6170*/  PRMT R4, R0, 0x7610, R4 ;  /* 0x0000761000047816 */ /* 0x000fe40000000004 */
.L_x_18485:
[----:B------:R-:W-:Y:S05]  /*6180*/  BSYNC B0 ;  /* 0x0000000000007941 */ /* 0x000fea0003800000 */
.L_x_18484:
[----:B------:R0:W-:Y:S01]  /*6190*/  STG.E.U8 [R8.64], R4 ;  /* 0x0000000408007986 */ /* 0x0001e2000c101124 */
[----:B------:R-:W-:Y:S05]  /*61a0*/  BRA `(.L_x_18461) ;  /* 0x000002d000007947 */ /* 0x000fea0003800000 */
.L_x_18478:
        /* <DEDUP_REMOVED lines=22> */
.L_x_18460:
        /* <DEDUP_REMOVED lines=20> */
.L_x_18488:
[----:B-1----:R0:W-:Y:S01]  /*6450*/  STG.E.64 [R8.64], R28 ;  /* 0x0000001c08007986 */ /* 0x0021e2000c101b24 */
[----:B------:R-:W-:Y:S05]  /*6460*/  BRA `(.L_x_18461) ;  /* 0x0000001000007947 */ /* 0x000fea0003800000 */
.L_x_18487:
[----:B-1----:R0:W-:Y:S02]  /*6470*/  STG.E [R8.64], R28 ;  /* 0x0000001c08007986 */ /* 0x0021e4000c101924 */
.L_x_18461:
        /* <DEDUP_REMOVED lines=21> */
.L_x_18492:
[----:B--2---:R0:W-:Y:S01]  /*65d0*/  STG.E.U8 [R8.64], R18 ;  /* 0x0000001208007986 */ /* 0x0041e2000c101124 */
[----:B------:R-:W-:Y:S05]  /*65e0*/  BRA `(.L_x_18494) ;  /* 0x00000d6000007947 */ /* 0x000fea0003800000 */
.L_x_18491:
        /* <DEDUP_REMOVED lines=8> */
.L_x_18496:
[----:B--2---:R0:W-:Y:S01]  /*6670*/  STG.E [R8.64], R18 ;  /* 0x0000001208007986 */ /* 0x0041e2000c101924 */
[----:B------:R-:W-:Y:S05]  /*6680*/  BRA `(.L_x_18494) ;  /* 0x00000cc000007947 */ /* 0x000fea0003800000 */
.L_x_18495:
[----:B--2---:R0:W-:Y:S01]  /*6690*/  STG.E.U16 [R8.64], R18 ;  /* 0x0000001208007986 */ /* 0x0041e2000c101524 */
[----:B------:R-:W-:Y:S05]  /*66a0*/  BRA `(.L_x_18494) ;  /* 0x00000ca000007947 */ /* 0x000fea0003800000 */
.L_x_18490:
        /* <DEDUP_REMOVED lines=9> */
.L_x_18498:
[----:B--2---:R-:W0:Y:S02]  /*6740*/  I2F.S64 R0, R18 ;  /* 0x0000001200007312 */ /* 0x004e240000301400 */
[----:B0-----:R-:W-:-:S05]  /*6750*/  F2FP.PACK_AB R0, RZ, R0 ;  /* 0x00000000ff00723e */ /* 0x001fca00000000ff */
[----:B------:R0:W-:Y:S01]  /*6760*/  STG.E.U16 [R8.64], R0 ;  /* 0x0000000008007986 */ /* 0x0001e2000c101524 */
[----:B------:R-:W-:Y:S05]  /*6770*/  BRA `(.L_x_18494) ;  /* 0x00000bd000007947 */ /* 0x000fea0003800000 */
.L_x_18497:
        /* <DEDUP_REMOVED lines=10> */
.L_x_18500:
[----:B--2---:R-:W0:Y:S02]  /*6820*/  I2F.S64 R18, R18 ;  /* 0x0000001200127312 */ /* 0x004e240000301400 */
[----:B0-----:R-:W-:-:S04]  /*6830*/  F2FP.PACK_AB R3, RZ, R18 ;  /* 0x00000012ff03723e */ /* 0x001fc800000000ff */
[----:B------:R-:W-:-:S05]  /*6840*/  PRMT R3, R3, 0x5410, RZ ;  /* 0x0000541003037816 */ /* 0x000fca00000000ff */
[----:B------:R0:W-:Y:S01]  /*6850*/  STG.E [R8.64], R3 ;  /* 0x0000000308007986 */ /* 0x0001e2000c101924 */
[----:B------:R-:W-:Y:S05]  /*6860*/  BRA `(.L_x_18494) ;  /* 0x00000ae000007947 */ /* 0x000fea0003800000 */
.L_x_18499:
[----:B--2---:R-:W0:Y:S02]  /*6870*/  I2F.F64.S64 R18, R18 ;  /* 0x0000001200127312 */ /* 0x004e240000301c00 */
[----:B0-----:R0:W-:Y:S01]  /*6880*/  STG.E.64 [R8.64], R18 ;  /* 0x0000001208007986 */ /* 0x0011e2000c101b24 */
[----:B------:R-:W-:Y:S05]  /*6890*/  BRA `(.L_x_18494) ;  /* 0x00000ab000007947 */ /* 0x000fea0003800000 */
.L_x_18489:
        /* <DEDUP_REMOVED lines=13> */
.L_x_18503:
[----:B--2---:R-:W0:Y:S01]  /*6970*/  I2F.F64.S64 R4, R18 ;  /* 0x0000001200047312 */ /* 0x004e220000301c00 */
[----:B------:R-:W-:-:S05]  /*6980*/  CS2R R6, SRZ ;  /* 0x0000000000067805 */ /* 0x000fca000001ff00 */
[----:B0-----:R0:W-:Y:S01]  /*6990*/  STG.E.128 [R8.64], R4 ;  /* 0x0000000408007986 */ /* 0x0011e2000c101d24 */
[----:B------:R-:W-:Y:S05]  /*69a0*/  BRA `(.L_x_18494) ;  /* 0x000009a000007947 */ /* 0x000fea0003800000 */
.L_x_18502:
        /* <DEDUP_REMOVED lines=21> */
.L_x_18507:
[----:B------:R-:W-:Y:S05]  /*6b00*/  BSYNC B0 ;  /* 0x0000000000007941 */ /* 0x000fea0003800000 */
.L_x_18506:
[----:B------:R-:W-:-:S05]  /*6b10*/  LOP3.LUT R5, R0, R5, RZ, 0xfc, !PT ;  /* 0x0000000500057212 */ /* 0x000fca00078efcff */
[----:B------:R0:W-:Y:S01]  /*6b20*/  STG.E.U8 [R8.64], R5 ;  /* 0x0000000508007986 */ /* 0x0001e2000c101124 */
[----:B------:R-:W-:Y:S05]  /*6b30*/  BRA `(.L_x_18494) ;  /* 0x0000081000007947 */ /* 0x000fea0003800000 */
.L_x_18505:
        /* <DEDUP_REMOVED lines=13> */
.L_x_18509:
[----:B------:R-:W-:Y:S01]  /*6c10*/  IMAD.MOV.U32 R0, RZ, RZ, 0x7f ;  /* 0x0000007fff007424 */ /* 0x000fe200078e00ff */
[----:B------:R-:W-:-:S04]  /*6c20*/  ISETP.GT.U32.AND P0, PT, R3, 0x7f800000, PT ;  /* 0x7f8000000300780c */ /* 0x000fc80003f04070 */
[----:B------:R-:W-:-:S04]  /*6c30*/  SEL R0, R0, 0x7c, P0 ;  /* 0x0000007c00007807 */ /* 0x000fc80000000000 */
.L_x_18510:
[----:B------:R-:W-:Y:S05]  /*6c40*/  BSYNC B0 ;  /* 0x0000000000007941 */ /* 0x000fea0003800000 */
.L_x_18508:
[----:B------:R-:W-:-:S04]  /*6c50*/  LOP3.LUT R3, R19, 0x80000000, RZ, 0xc0, !PT ;  /* 0x8000000013037812 */ /* 0x000fc800078ec0ff */
[----:B------:R-:W-:-:S04]  /*6c60*/  SHF.R.U32.HI R3, RZ, 0x18, R3 ;  /* 0x00000018ff037819 */ /* 0x000fc80000011603 */
[----:B------:R-:W-:-:S05]  /*6c70*/  LOP3.LUT R3, R0, R3, RZ, 0xfc, !PT ;  /* 0x0000000300037212 */ /* 0x000fca00078efcff */
[----:B------:R0:W-:Y:S01]  /*6c80*/  STG.E.U8 [R8.64], R3 ;  /* 0x0000000308007986 */ /* 0x0001e2000c101124 */
[----:B------:R-:W-:Y:S05]  /*6c90*/  BRA `(.L_x_18494) ;  /* 0x000006b000007947 */ /* 0x000fea0003800000 */
.L_x_18504:
[----:B--2---:R-:W0:Y:S02]  /*6ca0*/  I2F.S64 R0, R18 ;  /* 0x0000001200007312 */ /* 0x004e240000301400 */
[----:B0-----:R-:W-:-:S05]  /*6cb0*/  F2FP.BF16.PACK_AB R0, RZ, R0 ;  /* 0x00000000ff00723e */ /* 0x001fca00000010ff */
[----:B------:R0:W-:Y:S01]  /*6cc0*/  STG.E.U16 [R8.64], R0 ;  /* 0x0000000008007986 */ /* 0x0001e2000c101524 */
[----:B------:R-:W-:Y:S05]  /*6cd0*/  BRA `(.L_x_18494) ;  /* 0x0000067000007947 */ /* 0x000fea0003800000 */
.L_x_18501:
        /* <DEDUP_REMOVED lines=10> */
.L_x_18513:
        /* <DEDUP_REMOVED lines=17> */
.L_x_18516:
[----:B------:R-:W-:-:S04]  /*6e90*/  LOP3.LUT R3, R19, 0x80000000, RZ, 0xc0, !PT ;  /* 0x8000000013037812 */ /* 0x000fc800078ec0ff */
[----:B------:R-:W-:-:S04]  /*6ea0*/  SHF.R.U32.HI R3, RZ, 0x18, R3 ;  /* 0x00000018ff037819 */ /* 0x000fc80000011603 */
[----:B------:R-:W-:-:S04]  /*6eb0*/  LOP3.LUT R0, R0, R3, RZ, 0xfc, !PT ;  /* 0x0000000300007212 */ /* 0x000fc800078efcff */
[----:B------:R-:W-:Y:S02]  /*6ec0*/  PRMT R4, R0, 0x7610, R4 ;  /* 0x0000761000047816 */ /* 0x000fe40000000004 */
.L_x_18515:
[----:B------:R-:W-:Y:S05]  /*6ed0*/  BSYNC B0 ;  /* 0x0000000000007941 */ /* 0x000fea0003800000 */
.L_x_18514:
[----:B------:R0:W-:Y:S01]  /*6ee0*/  STG.E.U8 [R8.64], R4 ;  /* 0x0000000408007986 */ /* 0x0001e2000c101124 */
[----:B------:R-:W-:Y:S05]  /*6ef0*/  BRA `(.L_x_18494) ;  /* 0x0000045000007947 */ /* 0x000fea0003800000 */
.L_x_18512:
        /* <DEDUP_REMOVED lines=17> */
.L_x_18519:
[----:B------:R-:W-:-:S04]  /*7010*/  LOP3.LUT R3, R19, 0x80000000, RZ, 0xc0, !PT ;  /* 0x8000000013037812 */ /* 0x000fc800078ec0ff */
[----:B------:R-:W-:-:S04]  /*7020*/  SHF.R.U32.HI R3, RZ, 0x18, R3 ;  /* 0x00000018ff037819 */ /* 0x000fc80000011603 */
[----:B------:R-:W-:-:S04]  /*7030*/  LOP3.LUT R0, R0, R3, RZ, 0xfc, !PT ;  /* 0x0000000300007212 */ /* 0x000fc800078efcff */
[----:B------:R-:W-:Y:S02]  /*7040*/  PRMT R4, R0, 0x7610, R4 ;  /* 0x0000761000047816 */ /* 0x000fe40000000004 */
.L_x_18518:
[----:B------:R-:W-:Y:S05]  /*7050*/  BSYNC B0 ;  /* 0x0000000000007941 */ /* 0x000fea0003800000 */
.L_x_18517:
[----:B------:R0:W-:Y:S01]  /*7060*/  STG.E.U8 [R8.64], R4 ;  /* 0x0000000408007986 */ /* 0x0001e2000c101124 */
[----:B------:R-:W-:Y:S05]  /*7070*/  BRA `(.L_x_18494) ;  /* 0x000002d000007947 */ /* 0x000fea0003800000 */
.L_x_18511:
        /* <DEDUP_REMOVED lines=22> */
.L_x_18493:
        /* <DEDUP_REMOVED lines=20> */
.L_x_18521:
[----:B--2---:R0:W-:Y:S01]  /*7320*/  STG.E.64 [R8.64], R18 ;  /* 0x0000001208007986 */ /* 0x0041e2000c101b24 */
[----:B------:R-:W-:Y:S05]  /*7330*/  BRA `(.L_x_18494) ;  /* 0x0000001000007947 */ /* 0x000fea0003800000 */
.L_x_18520:
[----:B--2---:R0:W-:Y:S02]  /*7340*/  STG.E [R8.64], R18 ;  /* 0x0000001208007986 */ /* 0x0041e4000c101924 */
.L_x_18494:
[----:B------:R-:W-:Y:S02]  /*7350*/  IADD3 R27, R27, 0x80, RZ ;  /* 0x000000801b1b7810 */ /* 0x000fe40007ffe0ff */
.L_x_18455:
[----:B------:R-:W-:Y:S05]  /*7360*/  BSYNC B6 ;  /* 0x0000000000067941 */ /* 0x000fea0003800000 */
.L_x_18454:
        /* <DEDUP_REMOVED lines=19> */
.L_x_18525:
[----:B---3--:R-:W-:Y:S01]  /*74a0*/  STG.E.U8 [R2.64], R16 ;  /* 0x0000001002007986 */ /* 0x008fe2000c101124 */
[----:B------:R-:W-:Y:S05]  /*74b0*/  EXIT ;  /* 0x000000000000794d */ /* 0x000fea0003800000 */
.L_x_18524:
        /* <DEDUP_REMOVED lines=8> */
.L_x_18528:
[----:B---3--:R-:W-:Y:S01]  /*7540*/  STG.E [R2.64], R16 ;  /* 0x0000001002007986 */ /* 0x008fe2000c101924 */
[----:B------:R-:W-:Y:S05]  /*7550*/  EXIT ;  /* 0x000000000000794d */ /* 0x000fea0003800000 */
.L_x_18527:
[----:B---3--:R-:W-:Y:S01]  /*7560*/  STG.E.U16 [R2.64], R16 ;  /* 0x0000001002007986 */ /* 0x008fe2000c101524 */
[----:B------:R-:W-:Y:S05]  /*7570*/  EXIT ;  /* 0x000000000000794d */ /* 0x000fea0003800000 */
.L_x_18523:
        /* <DEDUP_REMOVED lines=9> */
.L_x_18530:
[----:B---3--:R-:W0:Y:S02]  /*7610*/  I2F.S64 R0, R16 ;  /* 0x0000001000007312 */ /* 0x008e240000301400 */
[----:B0-----:R-:W-:-:S05]  /*7620*/  F2FP.PACK_AB R0, RZ, R0 ;  /* 0x00000000ff00723e */ /* 0x001fca00000000ff */
[----:B------:R-:W-:Y:S01]  /*7630*/  STG.E.U16 [R2.64], R0 ;  /* 0x0000000002007986 */ /* 0x000fe2000c101524 */
[----:B------:R-:W-:Y:S05]  /*7640*/  EXIT ;  /* 0x000000000000794d */ /* 0x000fea0003800000 */
.L_x_18529:
        /* <DEDUP_REMOVED lines=10> */
.L_x_18532:
[----:B---3--:R-:W0:Y:S02]  /*76f0*/  I2F.S64 R16, R16 ;  /* 0x0000001000107312 */ /* 0x008e240000301400 */
[----:B0-----:R-:W-:-:S04]  /*7700*/  F2FP.PACK_AB R5, RZ, R16 ;  /* 0x00000010ff05723e */ /* 0x001fc800000000ff */
[----:B------:R-:W-:-:S05]  /*7710*/  PRMT R5, R5, 0x5410, RZ ;  /* 0x0000541005057816 */ /* 0x000fca00000000ff */
[----:B------:R-:W-:Y:S01]  /*7720*/  STG.E [R2.64], R5 ;  /* 0x0000000502007986 */ /* 0x000fe2000c101924 */
[----:B------:R-:W-:Y:S05]  /*7730*/  EXIT ;  /* 0x000000000000794d */ /* 0x000fea0003800000 */
.L_x_18531:
[----:B---3--:R-:W0:Y:S02]  /*7740*/  I2F.F64.S64 R16, R16 ;  /* 0x0000001000107312 */ /* 0x008e240000301c00 */
[----:B0-----:R-:W-:Y:S01]  /*7750*/  STG.E.64 [R2.64], R16 ;  /* 0x0000001002007986 */ /* 0x001fe2000c101b24 */
[----:B------:R-:W-:Y:S05]  /*7760*/  EXIT ;  /* 0x000000000000794d */ /* 0x000fea0003800000 */
.L_x_18522:
        /* <DEDUP_REMOVED lines=13> */
.L_x_18535:
[----:B---3--:R-:W0:Y:S01]  /*7840*/  I2F.F64.S64 R16, R16 ;  /* 0x0000001000107312 */ /* 0x008e220000301c00 */
[----:B--2---:R-:W-:-:S05]  /*7850*/  CS2R R18, SRZ ;  /* 0x0000000000127805 */ /* 0x004fca000001ff00 */
[----:B0-----:R-:W-:Y:S01]  /*7860*/  STG.E.128 [R2.64], R16 ;  /* 0x0000001002007986 */ /* 0x001fe2000c101d24 */
[----:B------:R-:W-:Y:S05]  /*7870*/  EXIT ;  /* 0x000000000000794d */ /* 0x000fea0003800000 */
.L_x_18534:
        /* <DEDUP_REMOVED lines=21> */
.L_x_18539:
[----:B------:R-:W-:Y:S05]  /*79d0*/  BSYNC B0 ;  /* 0x0000000000007941 */ /* 0x000fea0003800000 */
.L_x_18538:
[----:B------:R-:W-:-:S05]  /*79e0*/  LOP3.LUT R5, R0, R5, RZ, 0xfc, !PT ;  /* 0x0000000500057212 */ /* 0x000fca00078efcff */
[----:B------:R-:W-:Y:S01]  /*79f0*/  STG.E.U8 [R2.64], R5 ;  /* 0x0000000502007986 */ /* 0x000fe2000c101124 */
[----:B------:R-:W-:Y:S05]  /*7a00*/  EXIT ;  /* 0x000000000000794d */ /* 0x000fea0003800000 */
.L_x_18537:
        /* <DEDUP_REMOVED lines=13> */
.L_x_18541:
[----:B------:R-:W-:Y:S01]  /*7ae0*/  IMAD.MOV.U32 R0, RZ, RZ, 0x7f ;  /* 0x0000007fff007424 */ /* 0x000fe200078e00ff */
[----:B------:R-:W-:-:S04]  /*7af0*/  ISETP.GT.U32.AND P0, PT, R4, 0x7f800000, PT ;  /* 0x7f8000000400780c */ /* 0x000fc80003f04070 */
[----:B------:R-:W-:-:S04]  /*7b00*/  SEL R0, R0, 0x7c, P0 ;  /* 0x0000007c00007807 */ /* 0x000fc80000000000 */
.L_x_18542:
[----:B------:R-:W-:Y:S05]  /*7b10*/  BSYNC B0 ;  /* 0x0000000000007941 */ /* 0x000fea0003800000 */
.L_x_18540:
[----:B------:R-:W-:-:S04]  /*7b20*/  LOP3.LUT R4, R17, 0x80000000, RZ, 0xc0, !PT ;  /* 0x8000000011047812 */ /* 0x000fc800078ec0ff */
[----:B------:R-:W-:-:S04]  /*7b30*/  SHF.R.U32.HI R5, RZ, 0x18, R4 ;  /* 0x00000018ff057819 */ /* 0x000fc80000011604 */
[----:B------:R-:W-:-:S05]  /*7b40*/  LOP3.LUT R5, R0, R5, RZ, 0xfc, !PT ;  /* 0x0000000500057212 */ /* 0x000fca00078efcff */
[----:B------:R-:W-:Y:S01]  /*7b50*/  STG.E.U8 [R2.64], R5 ;  /* 0x0000000502007986 */ /* 0x000fe2000c101124 */
[----:B------:R-:W-:Y:S05]  /*7b60*/  EXIT ;  /* 0x000000000000794d */ /* 0x000fea0003800000 */
.L_x_18536:
[----:B---3--:R-:W0:Y:S02]  /*7b70*/  I2F.S64 R0, R16 ;  /* 0x0000001000007312 */ /* 0x008e240000301400 */
[----:B0-----:R-:W-:-:S05]  /*7b80*/  F2FP.BF16.PACK_AB R0, RZ, R0 ;  /* 0x00000000ff00723e */ /* 0x001fca00000010ff */
[----:B------:R-:W-:Y:S01]  /*7b90*/  STG.E.U16 [R2.64], R0 ;  /* 0x0000000002007986 */ /* 0x000fe2000c101524 */
[----:B------:R-:W-:Y:S05]  /*7ba0*/  EXIT ;  /* 0x000000000000794d */ /* 0x000fea0003800000 */
.L_x_18533:
        /* <DEDUP_REMOVED lines=10> */
.L_x_18545:
        /* <DEDUP_REMOVED lines=17> */
.L_x_18548:
[----:B------:R-:W-:-:S04]  /*7d60*/  LOP3.LUT R0, R17, 0x80000000, RZ, 0xc0, !PT ;  /* 0x8000000011007812 */ /* 0x000fc800078ec0ff */
[----:B------:R-:W-:-:S04]  /*7d70*/  SHF.R.U32.HI R5, RZ, 0x18, R0 ;  /* 0x00000018ff057819 */ /* 0x000fc80000011600 */
[----:B------:R-:W-:-:S04]  /*7d80*/  LOP3.LUT R4, R4, R5, RZ, 0xfc, !PT ;  /* 0x0000000504047212 */ /* 0x000fc800078efcff */
[----:B------:R-:W-:Y:S02]  /*7d90*/  PRMT R0, R4, 0x7610, R0 ;  /* 0x0000761004007816 */ /* 0x000fe40000000000 */
.L_x_18547:
[----:B------:R-:W-:Y:S05]  /*7da0*/  BSYNC B0 ;  /* 0x0000000000007941 */ /* 0x000fea0003800000 */
.L_x_18546:
[----:B------:R-:W-:Y:S01]  /*7db0*/  STG.E.U8 [R2.64], R0 ;  /* 0x0000000002007986 */ /* 0x000fe2000c101124 */
[----:B------:R-:W-:Y:S05]  /*7dc0*/  EXIT ;  /* 0x000000000000794d */ /* 0x000fea0003800000 */
.L_x_18544:
        /* <DEDUP_REMOVED lines=17> */
.L_x_18551:
[----:B------:R-:W-:-:S04]  /*7ee0*/  LOP3.LUT R0, R17, 0x80000000, RZ, 0xc0, !PT ;  /* 0x8000000011007812 */ /* 0x000fc800078ec0ff */
[----:B------:R-:W-:-:S04]  /*7ef0*/  SHF.R.U32.HI R5, RZ, 0x18, R0 ;  /* 0x00000018ff057819 */ /* 0x000fc80000011600 */
[----:B------:R-:W-:-:S04]  /*7f00*/  LOP3.LUT R4, R4, R5, RZ, 0xfc, !PT ;  /* 0x0000000504047212 */ /* 0x000fc800078efcff */
[----:B------:R-:W-:Y:S02]  /*7f10*/  PRMT R0, R4, 0x7610, R0 ;  /* 0x0000761004007816 */ /* 0x000fe40000000000 */
.L_x_18550:
[----:B------:R-:W-:Y:S05]  /*7f20*/  BSYNC B0 ;  /* 0x0000000000007941 */ /* 0x000fea0003800000 */
.L_x_18549:
[----:B------:R-:W-:Y:S01]  /*7f30*/  STG.E.U8 [R2.64], R0 ;  /* 0x0000000002007986 */ /* 0x000fe2000c101124 */
[----:B------:R-:W-:Y:S05]  /*7f40*/  EXIT ;  /* 0x000000000000794d */ /* 0x000fea0003800000 */
.L_x_18543:
        /* <DEDUP_REMOVED lines=22> */
.L_x_18526:
        /* <DEDUP_REMOVED lines=20> */
.L_x_18553:
[----:B---3--:R-:W-:Y:S01]  /*81f0*/  STG.E.64 [R2.64], R16 ;  /* 0x0000001002007986 */ /* 0x008fe2000c101b24 */
[----:B------:R-:W-:Y:S05]  /*8200*/  EXIT ;  /* 0x000000000000794d */ /* 0x000fea0003800000 */
.L_x_18552:
[----:B---3--:R-:W-:Y:S01]  /*8210*/  STG.E [R2.64], R16 ;  /* 0x0000001002007986 */ /* 0x008fe2000c101924 */
[----:B------:R-:W-:Y:S05]  /*8220*/  EXIT ;  /* 0x000000000000794d */ /* 0x000fea0003800000 */
        .weak           $__internal_13_$__cuda_sm20_rem_s64
        .type           $__internal_13_$__cuda_sm20_rem_s64,@function
        .size           $__internal_13_$__cuda_sm20_rem_s64,(.L_x_50458 - $__internal_13_$__cuda_sm20_rem_s64)
$__internal_13_$__cuda_sm20_rem_s64:
        /* <DEDUP_REMOVED lines=22> */
[C---:B------:R-:W-:Y:S01]  /*8390*/  IMAD.WIDE.U32 R14, R9.reuse, R6, RZ ;  /* 0x00000006090e7225 */ /* 0x040fe200078e00ff */
        /* <DEDUP_REMOVED lines=54> */
[----:B------:R-:W-:Y:S06]  /*8700*/  RET.REL.NODEC R6 `(_ZN2at6native27unrolled_elementwise_kernelINS0_13AUnaryFunctorIlllZZZNS0_16fmod_kernel_cudaERNS_18TensorIteratorBaseEENKUlvE_clEvENKUlvE2_clEvEUlllE_EESt5arrayIPcLm2EELi4E23TrivialOffsetCalculatorILi1EjESD_NS0_6memory12LoadWithCastILi1EEENSE_13StoreWithCastILi1EEEEEviT_T0_T2_T3_T4_T5_) ;  /* 0xffff78f006007950 */ /* 0x000fec0003c3ffff */
.L_x_18554:
        /* <DEDUP_REMOVED lines=15> */
.L_x_50458:


//--------------------- .text._ZN2at6native18elementwise_kernelILi128ELi2EZNS0_22gpu_kernel_impl_nocastINS0_13AUnaryFunctorIlllZZZNS0_16fmod_kernel_cudaERNS_18TensorIteratorBaseEENKUlvE_clEvENKUlvE2_clEvEUlllE_EEEEvS5_RKT_EUliE_EEviT1_ --------------------------
	.section	.text._ZN2at6native18elementwise_kernelILi128ELi2EZNS0_22gpu_kernel_impl_nocastINS0_13AUnaryFunctorIlllZZZNS0_16fmod_kernel_cudaERNS_18TensorIteratorBaseEENKUlvE_clEvENKUlvE2_clEvEUlllE_EEEEvS5_RKT_EUliE_EEviT1_,"ax",@progbits
	.sectioninfo	@"SHI_REGISTERS=24"
	.align	128
        .global         _ZN2at6native18elementwise_kernelILi128ELi2EZNS0_22gpu_kernel_impl_nocastINS0_13AUnaryFunctorIlllZZZNS0_16fmod_kernel_cudaERNS_18TensorIteratorBaseEENKUlvE_clEvENKUlvE2_clEvEUlllE_EEEEvS5_RKT_EUliE_EEviT1_
        .type           _ZN2at6native18elementwise_kernelILi128ELi2EZNS0_22gpu_kernel_impl_nocastINS0_13AUnaryFunctorIlllZZZNS0_16fmod_kernel_cudaERNS_18TensorIteratorBaseEENKUlvE_clEvENKUlvE2_clEvEUlllE_EEEEvS5_RKT_EUliE_EEviT1_,@function
        .size           _ZN2at6native18elementwise_kernelILi128ELi2EZNS0_22gpu_kernel_impl_nocastINS0_13AUnaryFunctorIlllZZZNS0_16fmod_kernel_cudaERNS_18TensorIteratorBaseEENKUlvE_clEvENKUlvE2_clEvEUlllE_EEEEvS5_RKT_EUliE_EEviT1_,(.L_x_50459 - _ZN2at6native18elementwise_kernelILi128ELi2EZNS0_22gpu_kernel_impl_nocastINS0_13AUnaryFunctorIlllZZZNS0_16fmod_kernel_cudaERNS_18TensorIteratorBaseEENKUlvE_clEvENKUlvE2_clEvEUlllE_EEEEvS5_RKT_EUliE_EEviT1_)
        .other          _ZN2at6native18elementwise_kernelILi128ELi2EZNS0_22gpu_kernel_impl_nocastINS0_13AUnaryFunctorIlllZZZNS0_16fmod_kernel_cudaERNS_18TensorIteratorBaseEENKUlvE_clEvENKUlvE2_clEvEUlllE_EEEEvS5_RKT_EUliE_EEviT1_,@"STO_CUDA_ENTRY STV_DEFAULT"
_ZN2at6native18elementwise_kernelILi128ELi2EZNS0_22gpu_kernel_impl_nocastINS0_13AUnaryFunctorIlllZZZNS0_16fmod_kernel_cudaERNS_18TensorIteratorBaseEENKUlvE_clEvENKUlvE2_clEvEUlllE_EEEEvS5_RKT_EUliE_EEviT1_:
.text._ZN2at6native18elementwise_kernelILi128ELi2EZNS0_22gpu_kernel_impl_nocastINS0_13AUnaryFunctorIlllZZZNS0_16fmod_kernel_cudaERNS_18TensorIteratorBaseEENKUlvE_clEvENKUlvE2_clEvEUlllE_EEEEvS5_RKT_EUliE_EEviT1_:
        /* <DEDUP_REMOVED lines=12> */
[----:B------:R-:W-:Y:S02]  /*00c0*/  MOV R2, RZ ;  /* 0x000000ff00027202 */ /* 0x000fe40000000f00 */
[----:B------:R-:W-:-:S05]  /*00d0*/  MOV R3, R11 ;  /* 0x0000000b00037202 */ /* 0x000fca0000000f00 */
[----:B------:R-:W-:-:S04]  /*00e0*/  IMAD.HI.U32 R8, R11, c[0x0][0x170], R2 ;  /* 0x00005c000b087a27 */ /* 0x000fc800078e0002 */
[----:B------:R-:W-:Y:S01]  /*00f0*/  IMAD.MOV.U32 R3, RZ, RZ, c[0x0][0x168] ;  /* 0x00005a00ff037624 */ /* 0x000fe200078e00ff */
[----:B------:R-:W-:-:S04]  /*0100*/  SHF.R.U32.HI R9, RZ, c[0x0][0x174], R8 ;  /* 0x00005d00ff097a19 */ /* 0x000fc80000011608 */
[----:B------:R-:W-:Y:S02]  /*0110*/  ISETP.NE.AND P0, PT, R3, 0x1, PT ;  /* 0x000000010300780c */ /* 0x000fe40003f05270 */
        /* <DEDUP_REMOVED lines=218> */
.L_x_18557:
        /* <DEDUP_REMOVED lines=9> */
[----:B------:R-:W-:Y:S01]  /*0f50*/  IMAD.MOV.U32 R6, RZ, RZ, R8 ;  /* 0x000000ffff067224 */ /* 0x000fe200078e0008 */
[----:B------:R-:W-:Y:S02]  /*0f60*/  MOV R13, c[0x0][0x378] ;  /* 0x0000de00000d7a02 */ /* 0x000fe40000000f00 */
[----:B------:R-:W-:Y:S02]  /*0f70*/  MOV R12, c[0x0][0x37c] ;  /* 0x0000df00000c7a02 */ /* 0x000fe40000000f00 */
[----:B------:R-:W-:Y:S02]  /*0f80*/  MOV R8, 0xfa0 ;  /* 0x00000fa000087802 */ /* 0x000fe40000000f00 */
[----:B------:R-:W-:Y:S05]  /*0f90*/  CALL.REL.NOINC `($__internal_14_$__cuda_sm20_rem_s64) ;  /* 0x0000124000007944 */ /* 0x000fea0003c00000 */
[----:B------:R-:W-:Y:S05]  /*0fa0*/  BRA `(.L_x_18560) ;  /* 0x0000013000007947 */ /* 0x000fea0003800000 */
.L_x_18559:
        /* <DEDUP_REMOVED lines=8> */
[----:B------:R-:W-:-:S06]  /*1030*/  IMAD.HI.U32 R3, R3, R9, R2 ;  /* 0x0000000903037227 */ /* 0x000fcc00078e0002 */
[----:B------:R-:W-:-:S05]  /*1040*/  IMAD.HI.U32 R3, R3, c[0x0][0x378], RZ ;  /* 0x0000de0003037a27 */ /* 0x000fca00078e00ff */
[----:B------:R-:W-:-:S05]  /*1050*/  IADD3 R3, -R3, RZ, RZ ;  /* 0x000000ff03037210 */ /* 0x000fca0007ffe1ff */
[----:B------:R-:W-:Y:S01]  /*1060*/  IMAD R9, R8, R3, c[0x0][0x378] ;  /* 0x0000de0008097624 */ /* 0x000fe200078e0203 */
[----:B------:R-:W-:-:S04]  /*1070*/  HFMA2.MMA R3, -RZ, RZ, 0, 0 ;  /* 0x00000000ff037435 */ /* 0x000fc800000001ff */
[----:B------:R-:W-:-:S13]  /*1080*/  ISETP.GE.U32.AND P0, PT, R9, R8, PT ;  /* 0x000000080900720c */ /* 0x000fda0003f06070 */
[----:B------:R-:W-:-:S04]  /*1090*/  @P0 IADD3 R9, -R8, R9, RZ ;  /* 0x0000000908090210 */ /* 0x000fc80007ffe1ff */
[----:B------:R-:W-:-:S13]  /*10a0*/  ISETP.GE.U32.AND P0, PT, R9, R8, PT ;  /* 0x000000080900720c */ /* 0x000fda0003f06070 */
[----:B------:R-:W-:Y:S02]  /*10b0*/  @P0 IADD3 R9, -R8, R9, RZ ;  /* 0x0000000908090210 */ /* 0x000fe40007ffe1ff */
[----:B------:R-:W-:-:S05]  /*10c0*/  @!P1 LOP3.LUT R9, RZ, R8, RZ, 0x33, !PT ;  /* 0x00000008ff099212 */ /* 0x000fca00078e33ff */
[----:B------:R-:W-:Y:S02]  /*10d0*/  IMAD.MOV.U32 R2, RZ, RZ, R9 ;  /* 0x000000ffff027224 */ /* 0x000fe400078e0009 */
.L_x_18560:
[----:B------:R-:W-:Y:S05]  /*10e0*/  BSYNC B1 ;  /* 0x0000000000017941 */ /* 0x000fea0003800000 */
.L_x_18558:
[----:B------:R0:W-:Y:S01]  /*10f0*/  STG.E.64 [R4.64], R2 ;  /* 0x0000000204007986 */ /* 0x0001e2000c101b04 */
[----:B------:R-:W-:-:S04]  /*1100*/  LEA R0, R7, R0, 0x8 ;  /* 0x0000000007007211 */ /* 0x000fc800078e40ff */
[----:B------:R-:W-:Y:S02]  /*1110*/  IADD3 R11, R0, 0x80, RZ ;  /* 0x00000080000b7810 */ /* 0x000fe40007ffe0ff */
.L_x_18556:
[----:B------:R-:W-:Y:S05]  /*1120*/  BSYNC B0 ;  /* 0x0000000000007941 */ /* 0x000fea0003800000 */
.L_x_18555:
[----:B------:R-:W-:-:S13]  /*1130*/  ISETP.GE.AND P0, PT, R11, c[0x0][0x160], PT ;  /* 0x000058000b007a0c */ /* 0x000fda0003f06270 */
[----:B------:R-:W-:Y:S05]  /*1140*/  @P0 EXIT ;  /* 0x000000000000094d */ /* 0x000fea0003800000 */
[----:B------:R-:W-:Y:S01]  /*1150*/  ISETP.NE.AND P0, PT, RZ, c[0x0][0x168], PT ;  /* 0x00005a00ff007a0c */ /* 0x000fe20003f05270 */
[----:B0-----:R-:W-:Y:S01]  /*1160*/  IMAD.MOV.U32 R4, RZ, RZ, RZ ;  /* 0x000000ffff047224 */ /* 0x001fe200078e00ff */
        /* <DEDUP_REMOVED lines=226> */
.L_x_18561:
        /* <DEDUP_REMOVED lines=9> */
[----:B------:R-:W-:Y:S01]  /*2020*/  MOV R9, R7 ;  /* 0x0000000700097202 */ /* 0x000fe20000000f00 */
[----:B------:R-:W-:Y:S01]  /*2030*/  IMAD.MOV.U32 R13, RZ, RZ, c[0x0][0x378] ;  /* 0x0000de00ff0d7624 */ /* 0x000fe200078e00ff */
[----:B------:R-:W-:Y:S02]  /*2040*/  MOV R12, c[0x0][0x37c] ;  /* 0x0000df00000c7a02 */ /* 0x000fe40000000f00 */
[----:B------:R-:W-:Y:S02]  /*2050*/  MOV R8, 0x2070 ;  /* 0x0000207000087802 */ /* 0x000fe40000000f00 */
[----:B------:R-:W-:Y:S05]  /*2060*/  CALL.REL.NOINC `($__internal_14_$__cuda_sm20_rem_s64) ;  /* 0x0000017000007944 */ /* 0x000fea0003c00000 */
[----:B------:R-:W-:Y:S05]  /*2070*/  BRA `(.L_x_18564) ;  /* 0x0000013000007947 */ /* 0x000fea0003800000 */
.L_x_18563:
[----:B------:R-:W0:Y:S01]  /*2080*/  I2F.U32.RP R0, R6 ;  /* 0x0000000600007306 */ /* 0x000e220000209000 */
[----:B------:R-:W-:Y:S02]  /*2090*/  IADD3 R7, RZ, -R6, RZ ;  /* 0x80000006ff077210 */ /* 0x000fe40007ffe0ff */
[----:B------:R-:W-:-:S05]  /*20a0*/  ISETP.NE.U32.AND P1, PT, R6, RZ, PT ;  /* 0x000000ff0600720c */ /* 0x000fca0003f25070 */
[----:B0-----:R-:W0:Y:S02]  /*20b0*/  MUFU.RCP R0, R0 ;  /* 0x0000000000007308 */ /* 0x001e240000001000 */
[----:B0-----:R-:W-:-:S06]  /*20c0*/  IADD3 R2, R0, 0xffffffe, RZ ;  /* 0x0ffffffe00027810 */ /* 0x001fcc0007ffe0ff */
[----:B------:R0:W1:Y:S02]  /*20d0*/  F2I.FTZ.U32.TRUNC.NTZ R3, R2 ;  /* 0x0000000200037305 */ /* 0x000064000021f000 */
[----:B0-----:R-:W-:Y:S01]  /*20e0*/  HFMA2.MMA R2, -RZ, RZ, 0, 0 ;  /* 0x00000000ff027435 */ /* 0x001fe200000001ff */
[----:B-1----:R-:W-:-:S09]  /*20f0*/  IMAD R7, R7, R3, RZ ;  /* 0x0000000307077224 */ /* 0x002fd200078e02ff */
[----:B------:R-:W-:-:S06]  /*2100*/  IMAD.HI.U32 R3, R3, R7, R2 ;  /* 0x0000000703037227 */ /* 0x000fcc00078e0002 */
[----:B------:R-:W-:-:S04]  /*2110*/  IMAD.HI.U32 R3, R3, c[0x0][0x378], RZ ;  /* 0x0000de0003037a27 */ /* 0x000fc800078e00ff */
[----:B------:R-:W-:-:S04]  /*2120*/  IMAD.MOV R3, RZ, RZ, -R3 ;  /* 0x000000ffff037224 */ /* 0x000fc800078e0a03 */
[----:B------:R-:W-:Y:S02]  /*2130*/  IMAD R7, R6, R3, c[0x0][0x378] ;  /* 0x0000de0006077624 */ /* 0x000fe400078e0203 */
[----:B------:R-:W-:-:S03]  /*2140*/  IMAD.MOV.U32 R3, RZ, RZ, RZ ;  /* 0x000000ffff037224 */ /* 0x000fc600078e00ff */
[----:B------:R-:W-:-:S13]  /*2150*/  ISETP.GE.U32.AND P0, PT, R7, R6, PT ;  /* 0x000000060700720c */ /* 0x000fda0003f06070 */
[----:B------:R-:W-:-:S04]  /*2160*/  @P0 IADD3 R7, -R6, R7, RZ ;  /* 0x0000000706070210 */ /* 0x000fc80007ffe1ff */
[----:B------:R-:W-:-:S13]  /*2170*/  ISETP.GE.U32.AND P0, PT, R7, R6, PT ;  /* 0x000000060700720c */ /* 0x000fda0003f06070 */
[----:B------:R-:W-:Y:S02]  /*2180*/  @P0 IADD3 R7, -R6, R7, RZ ;  /* 0x0000000706070210 */ /* 0x000fe40007ffe1ff */
[----:B------:R-:W-:-:S04]  /*2190*/  @!P1 LOP3.LUT R7, RZ, R6, RZ, 0x33, !PT ;  /* 0x00000006ff079212 */ /* 0x000fc800078e33ff */
[----:B------:R-:W-:Y:S02]  /*21a0*/  MOV R2, R7 ;  /* 0x0000000700027202 */ /* 0x000fe40000000f00 */
.L_x_18564:
[----:B------:R-:W-:Y:S05]  /*21b0*/  BSYNC B0 ;  /* 0x0000000000007941 */ /* 0x000fea0003800000 */
.L_x_18562:
[----:B------:R-:W-:Y:S01]  /*21c0*/  STG.E.64 [R4.64], R2 ;  /* 0x0000000204007986 */ /* 0x000fe2000c101b04 */
[----:B------:R-:W-:Y:S05]  /*21d0*/  EXIT ;  /* 0x000000000000794d */ /* 0x000fea0003800000 */
        .weak           $__internal_14_$__cuda_sm20_rem_s64
        .type           $__internal_14_$__cuda_sm20_rem_s64,@function
        .size           $__internal_14_$__cuda_sm20_rem_s64,(.L_x_50459 - $__internal_14_$__cuda_sm20_rem_s64)
$__internal_14_$__cuda_sm20_rem_s64:
        /* <DEDUP_REMOVED lines=27> */
[----:B------:R-:W-:Y:S01]  /*2390*/  IMAD R11, R17, R2, R11 ;  /* 0x00000002110b7224 */ /* 0x000fe200078e020b */
[----:B------:R-:W-:Y:S01]  /*23a0*/  IADD3 R10, P4, RZ, -R13, RZ ;  /* 0x8000000dff0a7210 */ /* 0x000fe20007f9e0ff */
[----:B------:R-:W-:-:S03]  /*23b0*/  IMAD.HI.U32 R14, R15, R19, RZ ;  /* 0x000000130f0e7227 */ /* 0x000fc600078e00ff */
[----:B------:R-:W-:Y:S02]  /*23c0*/  IADD3.X R16, RZ, ~R11, RZ, P0, !PT ;  /* 0x8000000bff107210 */ /* 0x000fe400007fe4ff */
[----:B------:R-:W-:-:S03]  /*23d0*/  SEL R13, R10, R13, !P1 ;  /* 0x0000000d0a0d7207 */ /* 0x000fc60004800000 */
[----:B------:R-:W-:-:S04]  /*23e0*/  IMAD.WIDE.U32 R14, P0, R15, R16, R14 ;  /* 0x000000100f0e7225 */ /* 0x000fc8000780000e */
[C---:B------:R-:W-:Y:S02]  /*23f0*/  IMAD R11, R17.reuse, R16, RZ ;  /* 0x00000010110b7224 */ /* 0x040fe400078e02ff */
[----:B------:R-:W-:Y:S01]  /*2400*/  IMAD.HI.U32 R14, P2, R17, R19, R14 ;  /* 0x00000013110e7227 */ /* 0x000fe2000784000e */
[----:B------:R-:W-:-:S03]  /*2410*/  IADD3.X R15, RZ, ~R12, RZ, P4, !PT ;  /* 0x8000000cff0f7210 */ /* 0x000fc600027fe4ff */
[----:B------:R-:W-:Y:S01]  /*2420*/  IMAD.HI.U32 R16, R17, R16, RZ ;  /* 0x0000001011107227 */ /* 0x000fe200078e00ff */
[----:B------:R-:W-:Y:S02]  /*2430*/  IADD3 R14, P3, R11, R14, RZ ;  /* 0x0000000e0b0e7210 */ /* 0x000fe40007f7e0ff */
[----:B------:R-:W-:Y:S01]  /*2440*/  SEL R15, R15, R12, !P1 ;  /* 0x0000000c0f0f7207 */ /* 0x000fe20004800000 */
[----:B------:R-:W-:Y:S01]  /*2450*/  IMAD.MOV.U32 R11, RZ, RZ, RZ ;  /* 0x000000ffff0b7224 */ /* 0x000fe200078e00ff */
[----:B------:R-:W-:Y:S01]  /*2460*/  IADD3.X R17, R16, R17, RZ, P0, !PT ;  /* 0x0000001110117210 */ /* 0x000fe200007fe4ff */
[----:B------:R-:W-:-:S03]  /*2470*/  IMAD.HI.U32 R10, R14, R13, RZ ;  /* 0x0000000d0e0a7227 */ /* 0x000fc600078e00ff */
        /* <DEDUP_REMOVED lines=21> */
[CC--:B------:R-:W-:Y:S02]  /*25d0*/  ISETP.GE.U32.AND.EX P0, PT, R13.reuse, R3.reuse, PT, P0 ;  /* 0x000000030d00720c */ /* 0x0c0fe40003f06100 */
[----:B------:R-:W-:Y:S02]  /*25e0*/  IADD3.X R3, R13, ~R3, RZ, P2, !PT ;  /* 0x800000030d037210 */ /* 0x000fe400017fe4ff */
[----:B------:R-:W-:-:S02]  /*25f0*/  SEL R2, R2, R11, P0 ;  /* 0x0000000b02027207 */ /* 0x000fc40000000000 */
[----:B------:R-:W-:Y:S02]  /*2600*/  SEL R3, R3, R13, P0 ;  /* 0x0000000d03037207 */ /* 0x000fe40000000000 */
[----:B------:R-:W-:Y:S02]  /*2610*/  ISETP.NE.U32.AND P0, PT, R6, RZ, PT ;  /* 0x000000ff0600720c */ /* 0x000fe40003f05070 */
[-C--:B------:R-:W-:Y:S02]  /*2620*/  IADD3 R11, P2, RZ, -R2.reuse, RZ ;  /* 0x80000002ff0b7210 */ /* 0x080fe40007f5e0ff */
[----:B------:R-:W-:Y:S01]  /*2630*/  ISETP.NE.AND.EX P0, PT, R9, RZ, PT, P0 ;  /* 0x000000ff0900720c */ /* 0x000fe20003f05300 */
[----:B------:R-:W-:Y:S01]  /*2640*/  HFMA2.MMA R9, -RZ, RZ, 0, 0 ;  /* 0x00000000ff097435 */ /* 0x000fe200000001ff */
[----:B------:R-:W-:Y:S02]  /*2650*/  IADD3.X R6, RZ, ~R3, RZ, P2, !PT ;  /* 0x80000003ff067210 */ /* 0x000fe400017fe4ff */
[----:B------:R-:W-:-:S02]  /*2660*/  SEL R2, R11, R2, !P1 ;  /* 0x000000020b027207 */ /* 0x000fc40004800000 */
[----:B------:R-:W-:Y:S02]  /*2670*/  SEL R3, R6, R3, !P1 ;  /* 0x0000000306037207 */ /* 0x000fe40004800000 */
[----:B------:R-:W-:Y:S02]  /*2680*/  SEL R2, R2, 0xffffffff, P0 ;  /* 0xffffffff02027807 */ /* 0x000fe40000000000 */
[----:B------:R-:W-:Y:S01]  /*2690*/  SEL R3, R3, 0xffffffff, P0 ;  /* 0xffffffff03037807 */ /* 0x000fe20000000000 */
[----:B------:R-:W-:Y:S06]  /*26a0*/  RET.REL.NODEC R8 `(_ZN2at6native18elementwise_kernelILi128ELi2EZNS0_22gpu_kernel_impl_nocastINS0_13AUnaryFunctorIlllZZZNS0_16fmod_kernel_cudaERNS_18TensorIteratorBaseEENKUlvE_clEvENKUlvE2_clEvEUlllE_EEEEvS5_RKT_EUliE_EEviT1_) ;  /* 0xffffd95008007950 */ /* 0x000fec0003c3ffff */
.L_x_18565:
        /* <DEDUP_REMOVED lines=13> */
.L_x_50459:


//--------------------- .text._ZN2at6native27unrolled_elementwise_kernelINS0_13AUnaryFunctorIlllZZZNS0_16fmod_kernel_cudaERNS_18TensorIteratorBaseEENKUlvE_clEvENKUlvE2_clEvEUlllE_EESt5arrayIPcLm2EELi4E23TrivialOffsetCalculatorILi1EjESD_NS0_6memory15LoadWithoutCastENSE_16StoreWithoutCastEEEviT_T0_T2_T3_T4_T5_ --------------------------
	.section	.text._ZN2at6native27unrolled_elementwise_kernelINS0_13AUnaryFunctorIlllZZZNS0_16fmod_kernel_cudaERNS_18TensorIteratorBaseEENKUlvE_clEvENKUlvE2_clEvEUlllE_EESt5arrayIPcLm2EELi4E23TrivialOffsetCalculatorILi1EjESD_NS0_6memory15LoadWithoutCastENSE_16StoreWithoutCastEEEviT_T0_T2_T3_T4_T5_,"ax",@progbits
	.sectioninfo	@"SHI_REGISTERS=28"
	.align	128
        .global         _ZN2at6native27unrolled_elementwise_kernelINS0_13AUnaryFunctorIlllZZZNS0_16fmod_kernel_cudaERNS_18TensorIteratorBaseEENKUlvE_clEvENKUlvE2_clEvEUlllE_EESt5arrayIPcLm2EELi4E23TrivialOffsetCalculatorILi1EjESD_NS0_6memory15LoadWithoutCastENSE_16StoreWithoutCastEEEviT_T0_T2_T3_T4_T5_
        .type           _ZN2at6native27unrolled_elementwise_kernelINS0_13AUnaryFunctorIlllZZZNS0_16fmod_kernel_cudaERNS_18TensorIteratorBaseEENKUlvE_clEvENKUlvE2_clEvEUlllE_EESt5arrayIPcLm2EELi4E23TrivialOffsetCalculatorILi1EjESD_NS0_6memory15LoadWithoutCastENSE_16StoreWithoutCastEEEviT_T0_T2_T3_T4_T5_,@function
        .size           _ZN2at6native27unrolled_elementwise_kernelINS0_13AUnaryFunctorIlllZZZNS0_16fmod_kernel_cudaERNS_18TensorIteratorBaseEENKUlvE_clEvENKUlvE2_clEvEUlllE_EESt5arrayIPcLm2EELi4E23TrivialOffsetCalculatorILi1EjESD_NS0_6memory15LoadWithoutCastENSE_16StoreWithoutCastEEEviT_T0_T2_T3_T4_T5_,(.L_x_50460 - _ZN2at6native27unrolled_elementwise_kernelINS0_13AUnaryFunctorIlllZZZNS0_16fmod_kernel_cudaERNS_18TensorIteratorBaseEENKUlvE_clEvENKUlvE2_clEvEUlllE_EESt5arrayIPcLm2EELi4E23TrivialOffsetCalculatorILi1EjESD_NS0_6memory15LoadWithoutCastENSE_16StoreWithoutCastEEEviT_T0_T2_T3_T4_T5_)
        .other          _ZN2at6native27unrolled_elementwise_kernelINS0_13AUnaryFunctorIlllZZZNS0_16fmod_kernel_cudaERNS_18TensorIteratorBaseEENKUlvE_clEvENKUlvE2_clEvEUlllE_EESt5arrayIPcLm2EELi4E23TrivialOffsetCalculatorILi1EjESD_NS0_6memory15LoadWithoutCastENSE_16StoreWithoutCastEEEviT_T0_T2_T3_T4_T5_,@"STO_CUDA_ENTRY STV_DEFAULT"
_ZN2at6native27unrolled_elementwise_kernelINS0_13AUnaryFunctorIlllZZZNS0_16fmod_kernel_cudaERNS_18TensorIteratorBaseEENKUlvE_clEvENKUlvE2_clEvEUlllE_EESt5arrayIPcLm2EELi4E23TrivialOffsetCalculatorILi1EjESD_NS0_6memory15LoadWithoutCastENSE_16StoreWithoutCastEEEviT_T0_T2_T3_T4_T5_:
.text._ZN2at6native27unrolled_elementwise_kernelINS0_13AUnaryFunctorIlllZZZNS0_16fmod_kernel_cudaERNS_18TensorIteratorBaseEENKUlvE_clEvENKUlvE2_clEvEUlllE_EESt5arrayIPcLm2EELi4E23TrivialOffsetCalculatorILi1EjESD_NS0_6memory15LoadWithoutCastENSE_16StoreWithoutCastEEEviT_T0_T2_T3_T4_T5_:
        /* <DEDUP_REMOVED lines=12> */
[----:B------:R-:W-:Y:S01]  /*00c0*/  @!P1 LEA R6, R2, R7, 0x9 ;  /* 0x0000000702069211 */ /* 0x000fe200078e48ff */
[----:B------:R-:W-:Y:S01]  /*00d0*/  @!P1 IMAD.MOV.U32 R11, RZ, RZ, 0x8 ;  /* 0x00000008ff0b9424 */ /* 0x000fe200078e00ff */
[----:B------:R-:W-:-:S04]  /*00e0*/  @!P1 IADD3 R7, R7, 0x80, RZ ;  /* 0x0000008007079810 */ /* 0x000fc80007ffe0ff */
[----:B------:R-:W-:-:S13]  /*00f0*/  ISETP.GE.AND P0, PT, R7, R0, PT ;  /* 0x000000000700720c */ /* 0x000fda0003f06270 */
[----:B------:R-:W-:Y:S01]  /*0100*/  @!P0 IMAD R10, R2, 0x200, R7 ;  /* 0x00000200020a8824 */ /* 0x000fe200078e0207 */
[----:B------:R-:W-:Y:S02]  /*0110*/  @!P0 IADD3 R7, R7, 0x80, RZ ;  /* 0x0000008007078810 */ /* 0x000fe40007ffe0ff */
[----:B------:R-:W-:Y:S02]  /*0120*/  @!P0 MOV R13, 0x8 ;  /* 0x00000008000d8802 */ /* 0x000fe40000000f00 */
        /* <DEDUP_REMOVED lines=20> */
[----:B------:R-:W-:Y:S01]  /*0270*/  MOV R6, R4 ;  /* 0x0000000400067202 */ /* 0x000fe20000000f00 */
[----:B------:R-:W-:Y:S01]  /*0280*/  IMAD.MOV.U32 R7, RZ, RZ, c[0x0][0x170] ;  /* 0x00005c00ff077624 */ /* 0x000fe200078e00ff */
[----:B------:R-:W-:Y:S01]  /*0290*/  MOV R4, 0x2c0 ;  /* 0x000002c000047802 */ /* 0x000fe20000000f00 */
[----:B------:R-:W-:Y:S02]  /*02a0*/  IMAD.MOV.U32 R22, RZ, RZ, c[0x0][0x174] ;  /* 0x00005d00ff167624 */ /* 0x000fe400078e00ff */
[----:B------:R-:W-:Y:S05]  /*02b0*/  CALL.REL.NOINC `($__internal_15_$__cuda_sm20_rem_s64) ;  /* 0x000009d000007944 */ /* 0x000fea0003c00000 */
[----:B------:R-:W-:Y:S01]  /*02c0*/  IMAD.MOV.U32 R10, RZ, RZ, R6 ;  /* 0x000000ffff0a7224 */ /* 0x000fe200078e0006 */
[----:B------:R-:W-:Y:S01]  /*02d0*/  MOV R11, R7 ;  /* 0x00000007000b7202 */ /* 0x000fe20000000f00 */
[----:B------:R-:W-:Y:S05]  /*02e0*/  BRA `(.L_x_18567) ;  /* 0x0000012000007947 */ /* 0x000fea0003800000 */
.L_x_18568:
        /* <DEDUP_REMOVED lines=14> */
[----:B------:R-:W-:-:S04]  /*03d0*/  @P0 IADD3 R10, R10, -R4, RZ ;  /* 0x800000040a0a0210 */ /* 0x000fc80007ffe0ff */
[----:B------:R-:W-:-:S13]  /*03e0*/  ISETP.GE.U32.AND P0, PT, R10, R4, PT ;  /* 0x000000040a00720c */ /* 0x000fda0003f06070 */
[----:B------:R-:W-:Y:S01]  /*03f0*/  @P0 IMAD.IADD R10, R10, 0x1, -R4 ;  /* 0x000000010a0a0824 */ /* 0x000fe200078e0a04 */
[----:B------:R-:W-:Y:S02]  /*0400*/  @!P2 LOP3.LUT R10, RZ, R4, RZ, 0x33, !PT ;  /* 0x00000004ff0aa212 */ /* 0x000fe400078e33ff */
.L_x_18567:
[----:B------:R-:W-:Y:S05]  /*0410*/  BSYNC B0 ;  /* 0x0000000000007941 */ /* 0x000fea0003800000 */
.L_x_18566:
        /* <DEDUP_REMOVED lines=16> */
.L_x_18571:
[----:B0-----:R-:W0:Y:S01]  /*0520*/  I2F.U32.RP R6, R14 ;  /* 0x0000000e00067306 */ /* 0x001e220000209000 */
        /* <DEDUP_REMOVED lines=9> */
[----:B------:R-:W-:-:S05]  /*05c0*/  IMAD.HI.U32 R5, R5, c[0x0][0x170], RZ ;  /* 0x00005c0005057a27 */ /* 0x000fca00078e00ff */
[----:B------:R-:W-:-:S05]  /*05d0*/  IADD3 R5, -R5, RZ, RZ ;  /* 0x000000ff05057210 */ /* 0x000fca0007ffe1ff */
[----:B------:R-:W-:-:S05]  /*05e0*/  IMAD R5, R14, R5, c[0x0][0x170] ;  /* 0x00005c000e057624 */ /* 0x000fca00078e0205 */
[----:B------:R-:W-:-:S13]  /*05f0*/  ISETP.GE.U32.AND P0, PT, R5, R14, PT ;  /* 0x0000000e0500720c */ /* 0x000fda0003f06070 */
[----:B------:R-:W-:-:S05]  /*0600*/  @P0 IMAD.IADD R5, R5, 0x1, -R14 ;  /* 0x0000000105050824 */ /* 0x000fca00078e0a0e */
[----:B------:R-:W-:-:S13]  /*0610*/  ISETP.GE.U32.AND P0, PT, R5, R14, PT ;  /* 0x0000000e0500720c */ /* 0x000fda0003f06070 */
[----:B------:R-:W-:Y:S01]  /*0620*/  @P0 IMAD.IADD R5, R5, 0x1, -R14 ;  /* 0x0000000105050824 */ /* 0x000fe200078e0a0e */
[----:B------:R-:W-:-:S04]  /*0630*/  @!P2 LOP3.LUT R5, RZ, R14, RZ, 0x33, !PT ;  /* 0x0000000eff05a212 */ /* 0x000fc800078e33ff */
[----:B------:R-:W-:Y:S02]  /*0640*/  MOV R14, R5 ;  /* 0x00000005000e7202 */ /* 0x000fe40000000f00 */
.L_x_18570:
[----:B------:R-:W-:Y:S05]  /*0650*/  BSYNC B0 ;  /* 0x0000000000007941 */ /* 0x000fea0003800000 */
.L_x_18569:
        /* <DEDUP_REMOVED lines=13> */
[----:B------:R-:W-:Y:S01]  /*0730*/  MOV R18, R6 ;  /* 0x0000000600127202 */ /* 0x000fe20000000f00 */
[----:B------:R-:W-:Y:S01]  /*0740*/  IMAD.MOV.U32 R19, RZ, RZ, R7 ;  /* 0x000000ffff137224 */ /* 0x000fe200078e0007 */
[----:B------:R-:W-:Y:S05]  /*0750*/  BRA `(.L_x_18573) ;  /* 0x0000013000007947 */ /* 0x000fea0003800000 */
.L_x_18574:
[----:B0-----:R-:W0:Y:S01]  /*0760*/  I2F.U32.RP R6, R18 ;  /* 0x0000001200067306 */ /* 0x001e220000209000 */
[----:B------:R-:W-:Y:S01]  /*0770*/  ISETP.NE.U32.AND P2, PT, R18, RZ, PT ;  /* 0x000000ff1200720c */ /* 0x000fe20003f45070 */
[----:B------:R-:W-:-:S06]  /*0780*/  IMAD.MOV.U32 R19, RZ, RZ, RZ ;  /* 0x000000ffff137224 */ /* 0x000fcc00078e00ff */
[----:B0-----:R-:W0:Y:S02]  /*0790*/  MUFU.RCP R6, R6 ;  /* 0x0000000600067308 */ /* 0x001e240000001000 */
[----:B0-----:R-:W-:-:S06]  /*07a0*/  IADD3 R4, R6, 0xffffffe, RZ ;  /* 0x0ffffffe06047810 */ /* 0x001fcc0007ffe0ff */
[----:B------:R0:W1:Y:S02]  /*07b0*/  F2I.FTZ.U32.TRUNC.NTZ R5, R4 ;  /* 0x0000000400057305 */ /* 0x000064000021f000 */
[----:B0-----:R-:W-:Y:S01]  /*07c0*/  HFMA2.MMA R4, -RZ, RZ, 0, 0 ;  /* 0x00000000ff047435 */ /* 0x001fe200000001ff */
[----:B-1----:R-:W-:-:S04]  /*07d0*/  IMAD.MOV R7, RZ, RZ, -R5 ;  /* 0x000000ffff077224 */ /* 0x002fc800078e0a05 */
[----:B------:R-:W-:-:S05]  /*07e0*/  IMAD R7, R7, R18, RZ ;  /* 0x0000001207077224 */ /* 0x000fca00078e02ff */
[----:B------:R-:W-:-:S06]  /*07f0*/  IMAD.HI.U32 R5, R5, R7, R4 ;  /* 0x0000000705057227 */ /* 0x000fcc00078e0004 */
[----:B------:R-:W-:-:S04]  /*0800*/  IMAD.HI.U32 R5, R5, c[0x0][0x170], RZ ;  /* 0x00005c0005057a27 */ /* 0x000fc800078e00ff */
[----:B------:R-:W-:-:S04]  /*0810*/  IMAD.MOV R5, RZ, RZ, -R5 ;  /* 0x000000ffff057224 */ /* 0x000fc800078e0a05 */
[----:B------:R-:W-:-:S05]  /*0820*/  IMAD R5, R18, R5, c[0x0][0x170] ;  /* 0x00005c0012057624 */ /* 0x000fca00078e0205 */
[----:B------:R-:W-:-:S13]  /*0830*/  ISETP.GE.U32.AND P0, PT, R5, R18, PT ;  /* 0x000000120500720c */ /* 0x000fda0003f06070 */
[----:B------:R-:W-:-:S05]  /*0840*/  @P0 IMAD.IADD R5, R5, 0x1, -R18 ;  /* 0x0000000105050824 */ /* 0x000fca00078e0a12 */
[----:B------:R-:W-:-:S13]  /*0850*/  ISETP.GE.U32.AND P0, PT, R5, R18, PT ;  /* 0x000000120500720c */ /* 0x000fda0003f06070 */
[-C--:B------:R-:W-:Y:S02]  /*0860*/  @P0 IADD3 R5, R5, -R18.reuse, RZ ;  /* 0x8000001205050210 */ /* 0x080fe40007ffe0ff */
[----:B------:R-:W-:-:S05]  /*0870*/  @!P2 LOP3.LUT R5, RZ, R18, RZ, 0x33, !PT ;  /* 0x00000012ff05a212 */ /* 0x000fca00078e33ff */
[----:B------:R-:W-:Y:S02]  /*0880*/  IMAD.MOV.U32 R18, RZ, RZ, R5 ;  /* 0x000000ffff127224 */ /* 0x000fe400078e0005 */
.L_x_18573:
[----:B------:R-:W-:Y:S05]  /*0890*/  BSYNC B0 ;  /* 0x0000000000007941 */ /* 0x000fea0003800000 */
.L_x_18572:
[----:B------:R-:W-:Y:S01]  /*08a0*/  IADD3 R5, R3, 0x180, RZ ;  /* 0x0000018003057810 */ /* 0x000fe20007ffe0ff */
[----:B------:R-:W-:Y:S03]  /*08b0*/  BSSY B0, `(.L_x_18575) ;  /* 0x0000022000007945 */ /* 0x000fe60003800000 */
[----:B------:R-:W-:-:S13]  /*08c0*/  ISETP.GE.AND P0, PT, R5, R0, PT ;  /* 0x000000000500720c */ /* 0x000fda0003f06270 */
[----:B------:R-:W-:Y:S05]  /*08d0*/  @P0 BRA `(.L_x_18576) ;  /* 0x000001f000000947 */ /* 0x000fea0003800000 */
[----:B------:R-:W-:-:S04]  /*08e0*/  LOP3.LUT R4, R9, c[0x0][0x174], RZ, 0xfc, !PT ;  /* 0x00005d0009047a12 */ /* 0x000fc800078efcff */
[----:B------:R-:W-:-:S13]  /*08f0*/  ISETP.NE.U32.AND P0, PT, R4, RZ, PT ;  /* 0x000000ff0400720c */ /* 0x000fda0003f05070 */
[----:B------:R-:W-:Y:S05]  /*0900*/  @!P0 BRA `(.L_x_18577) ;  /* 0x0000009000008947 */ /* 0x000fea0003800000 */
[----:B0-----:R-:W-:Y:S01]  /*0910*/  MOV R6, R8 ;  /* 0x0000000800067202 */ /* 0x001fe20000000f00 */
[----:B------:R-:W-:Y:S01]  /*0920*/  IMAD.MOV.U32 R5, RZ, RZ, R9 ;  /* 0x000000ffff057224 */ /* 0x000fe200078e0009 */
[----:B------:R-:W-:Y:S01]  /*0930*/  MOV R22, c[0x0][0x174] ;  /* 0x00005d0000167a02 */ /* 0x000fe20000000f00 */
[----:B------:R-:W-:Y:S01]  /*0940*/  IMAD.MOV.U32 R7, RZ, RZ, c[0x0][0x170] ;  /* 0x00005c00ff077624 */ /* 0x000fe200078e00ff */
[----:B------:R-:W-:Y:S02]  /*0950*/  MOV R4, 0x970 ;  /* 0x0000097000047802 */ /* 0x000fe40000000f00 */
[----:B------:R-:W-:Y:S05]  /*0960*/  CALL.REL.NOINC `($__internal_15_$__cuda_sm20_rem_s64) ;  /* 0x0000032000007944 */ /* 0x000fea0003c00000 */
[----:B------:R-:W-:Y:S02]  /*0970*/  IMAD.MOV.U32 R4, RZ, RZ, R6 ;  /* 0x000000ffff047224 */ /* 0x000fe400078e0006 */
[----:B------:R-:W-:Y:S01]  /*0980*/  IMAD.MOV.U32 R5, RZ, RZ, R7 ;  /* 0x000000ffff057224 */ /* 0x000fe200078e0007 */
[----:B------:R-:W-:Y:S05]  /*0990*/  BRA `(.L_x_18576) ;  /* 0x0000013000007947 */ /* 0x000fea0003800000 */
.L_x_18577:
[----:B0-----:R-:W0:Y:S01]  /*09a0*/  I2F.U32.RP R6, R8 ;  /* 0x0000000800067306 */ /* 0x001e220000209000 */
[----:B------:R-:W-:-:S07]  /*09b0*/  ISETP.NE.U32.AND P2, PT, R8, RZ, PT ;  /* 0x000000ff0800720c */ /* 0x000fce0003f45070 */
[----:B0-----:R-:W0:Y:S02]  /*09c0*/  MUFU.RCP R6, R6 ;  /* 0x0000000600067308 */ /* 0x001e240000001000 */
[----:B0-----:R-:W-:-:S06]  /*09d0*/  IADD3 R4, R6, 0xffffffe, RZ ;  /* 0x0ffffffe06047810 */ /* 0x001fcc0007ffe0ff */
[----:B------:R0:W1:Y:S02]  /*09e0*/  F2I.FTZ.U32.TRUNC.NTZ R5, R4 ;  /* 0x0000000400057305 */ /* 0x000064000021f000 */
[----:B0-----:R-:W-:Y:S01]  /*09f0*/  IMAD.MOV.U32 R4, RZ, RZ, RZ ;  /* 0x000000ffff047224 */ /* 0x001fe200078e00ff */
[----:B-1----:R-:W-:-:S05]  /*0a00*/  IADD3 R7, RZ, -R5, RZ ;  /* 0x80000005ff077210 */ /* 0x002fca0007ffe0ff */
[----:B------:R-:W-:-:S04]  /*0a10*/  IMAD R7, R7, R8, RZ ;  /* 0x0000000807077224 */ /* 0x000fc800078e02ff */
[----:B------:R-:W-:-:S06]  /*0a20*/  IMAD.HI.U32 R5, R5, R7, R4 ;  /* 0x0000000705057227 */ /* 0x000fcc00078e0004 */
[----:B------:R-:W-:-:S04]  /*0a30*/  IMAD.HI.U32 R5, R5, c[0x0][0x170], RZ ;  /* 0x00005c0005057a27 */ /* 0x000fc800078e00ff */
[----:B------:R-:W-:-:S04]  /*0a40*/  IMAD.MOV R5, RZ, RZ, -R5 ;  /* 0x000000ffff057224 */ /* 0x000fc800078e0a05 */
[----:B------:R-:W-:Y:S01]  /*0a50*/  IMAD R7, R8, R5, c[0x0][0x170] ;  /* 0x00005c0008077624 */ /* 0x000fe200078e0205 */
[----:B------:R-:W-:-:S04]  /*0a60*/  HFMA2.MMA R5, -RZ, RZ, 0, 0 ;  /* 0x00000000ff057435 */ /* 0x000fc800000001ff */
[----:B------:R-:W-:-:S13]  /*0a70*/  ISETP.GE.U32.AND P0, PT, R7, R8, PT ;  /* 0x000000080700720c */ /* 0x000fda0003f06070 */
[----:B------:R-:W-:-:S04]  /*0a80*/  @P0 IADD3 R7, R7, -R8, RZ ;  /* 0x8000000807070210 */ /* 0x000fc80007ffe0ff */
[----:B------:R-:W-:-:S13]  /*0a90*/  ISETP.GE.U32.AND P0, PT, R7, R8, PT ;  /* 0x000000080700720c */ /* 0x000fda0003f06070 */
[----:B------:R-:W-:Y:S01]  /*0aa0*/  @P0 IMAD.IADD R7, R7, 0x1, -R8 ;  /* 0x0000000107070824 */ /* 0x000fe200078e0a08 */
[----:B------:R-:W-:-:S05]  /*0ab0*/  @!P2 LOP3.LUT R7, RZ, R8, RZ, 0x33, !PT ;  /* 0x00000008ff07a212 */ /* 0x000fca00078e33ff */
[----:B------:R-:W-:Y:S02]  /*0ac0*/  IMAD.MOV.U32 R4, RZ, RZ, R7 ;  /* 0x000000ffff047224 */ /* 0x000fe400078e0007 */
.L_x_18576:
[----:B------:R-:W-:Y:S05]  /*0ad0*/  BSYNC B0 ;  /* 0x0000000000007941 */ /* 0x000fea0003800000 */
.L_x_18575:
        /* <DEDUP_REMOVED lines=9> */
[----:B0-----:R-:W-:Y:S01]  /*0b70*/  LEA R6, R2, R3, 0x9 ;  /* 0x0000000302067211 */ /* 0x001fe200078e48ff */
[----:B------:R-:W-:Y:S01]  /*0b80*/  IMAD.MOV.U32 R9, RZ, RZ, 0x8 ;  /* 0x00000008ff097424 */ /* 0x000fe200078e00ff */
[----:B------:R-:W-:-:S03]  /*0b90*/  IADD3 R3, R3, 0x80, RZ ;  /* 0x0000008003037810 */ /* 0x000fc60007ffe0ff */
[----:B------:R-:W-:Y:S01]  /*0ba0*/  IMAD.WIDE.U32 R6, R6, R9, c[0x0][0x178] ;  /* 0x00005e0006067625 */ /* 0x000fe200078e0009 */
[----:B------:R-:W-:-:S04]  /*0bb0*/  ISETP.GE.AND P0, PT, R3, R0, PT ;  /* 0x000000000300720c */ /* 0x000fc80003f06270 */
[----:B------:R0:W-:Y:S09]  /*0bc0*/  STG.E.64 [R6.64], R14 ;  /* 0x0000000e06007986 */ /* 0x0001f2000c101b04 */
[----:B------:R-:W-:Y:S01]  /*0bd0*/  @!P0 IMAD R8, R2, 0x200, R3 ;  /* 0x0000020002088824 */ /* 0x000fe200078e0203 */
[----:B------:R-:W-:-:S03]  /*0be0*/  @!P0 IADD3 R3, R3, 0x80, RZ ;  /* 0x0000008003038810 */ /* 0x000fc60007ffe0ff */
[----:B------:R-:W-:-:S05]  /*0bf0*/  @!P0 IMAD.WIDE.U32 R8, R8, R9, c[0x0][0x178] ;  /* 0x00005e0008088625 */ /* 0x000fca00078e0009 */
[----:B------:R0:W-:Y:S02]  /*0c00*/  @!P0 STG.E.64 [R8.64], R18 ;  /* 0x0000001208008986 */ /* 0x0001e4000c101b04 */
.L_x_18579:
[----:B------:R-:W-:Y:S05]  /*0c10*/  BSYNC B0 ;  /* 0x0000000000007941 */ /* 0x000fea0003800000 */
.L_x_18578:
[----:B------:R-:W-:-:S13]  /*0c20*/  ISETP.GE.AND P0, PT, R3, R0, PT ;  /* 0x000000000300720c */ /* 0x000fda0003f06270 */
[----:B------:R-:W-:Y:S05]  /*0c30*/  @P0 EXIT ;  /* 0x000000000000094d */ /* 0x000fea0003800000 */
[----:B------:R-:W-:Y:S01]  /*0c40*/  LEA R2, R2, R3, 0x9 ;  /* 0x0000000302027211 */ /* 0x000fe200078e48ff */
[----:B------:R-:W-:-:S04]  /*0c50*/  IMAD.MOV.U32 R3, RZ, RZ, 0x8 ;  /* 0x00000008ff037424 */ /* 0x000fc800078e00ff */
[----:B------:R-:W-:-:S05]  /*0c60*/  IMAD.WIDE.U32 R2, R2, R3, c[0x0][0x178] ;  /* 0x00005e0002027625 */ /* 0x000fca00078e0003 */
[----:B------:R-:W-:Y:S01]  /*0c70*/  STG.E.64 [R2.64], R4 ;  /* 0x0000000402007986 */ /* 0x000fe2000c101b04 */
[----:B------:R-:W-:Y:S05]  /*0c80*/  EXIT ;  /* 0x000000000000794d */ /* 0x000fea0003800000 */
        .weak           $__internal_15_$__cuda_sm20_rem_s64
        .type           $__internal_15_$__cuda_sm20_rem_s64,@function
        .size           $__internal_15_$__cuda_sm20_rem_s64,(.L_x_50460 - $__internal_15_$__cuda_sm20_rem_s64)
$__internal_15_$__cuda_sm20_rem_s64:
[----:B------:R-:W-:Y:S02]  /*0c90*/  IADD3 R13, P2, RZ, -R6, RZ ;  /* 0x80000006ff0d7210 */ /* 0x000fe40007f5e0ff */
[----:B------:R-:W-:-:S03]  /*0ca0*/  ISETP.GE.AND P0, PT, R5, RZ, PT ;  /* 0x000000ff0500720c */ /* 0x000fc60003f06270 */
[----:B------:R-:W-:Y:S01]  /*0cb0*/  IMAD.X R16, RZ, RZ, ~R5, P2 ;  /* 0x000000ffff107224 */ /* 0x000fe200010e0e05 */
[----:B------:R-:W-:-:S04]  /*0cc0*/  SEL R12, R13, R6, !P0 ;  /* 0x000000060d0c7207 */ /* 0x000fc80004000000 */
[----:B------:R-:W-:-:S04]  /*0cd0*/  SEL R13, R16, R5, !P0 ;  /* 0x00000005100d7207 */ /* 0x000fc80004000000 */
[----:B------:R-:W0:Y:S08]  /*0ce0*/  I2F.U64.RP R24, R12 ;  /* 0x0000000c00187312 */ /* 0x000e300000309000 */
[----:B0-----:R-:W0:Y:S02]  /*0cf0*/  MUFU.RCP R24, R24 ;  /* 0x0000001800187308 */ /* 0x001e240000001000 */
[----:B0-----:R-:W-:-:S02]  /*0d00*/  IADD3 R16, R24, 0x1ffffffe, RZ ;  /* 0x1ffffffe18107810 */ /* 0x001fc40007ffe0ff */
[----:B------:R-:W-:-:S04]  /*0d10*/  IADD3 R24, P5, RZ, -R7, RZ ;  /* 0x80000007ff187210 */ /* 0x000fc80007fbe0ff */
[----:B------:R-:W0:Y:S02]  /*0d20*/  F2I.U64.TRUNC R16, R16 ;  /* 0x0000001000107311 */ /* 0x000e24000020d800 */
[----:B0-----:R-:W-:-:S04]  /*0d30*/  IMAD.WIDE.U32 R20, R16, R12, RZ ;  /* 0x0000000c10147225 */ /* 0x001fc800078e00ff */
[----:B------:R-:W-:Y:S01]  /*0d40*/  IMAD R21, R16, R13, R21 ;  /* 0x0000000d10157224 */ /* 0x000fe200078e0215 */
[----:B------:R-:W-:-:S03]  /*0d50*/  IADD3 R23, P0, RZ, -R20, RZ ;  /* 0x80000014ff177210 */ /* 0x000fc60007f1e0ff */
[----:B------:R-:W-:Y:S02]  /*0d60*/  IMAD R21, R17, R12, R21 ;  /* 0x0000000c11157224 */ /* 0x000fe400078e0215 */
[----:B------:R-:W-:-:S03]  /*0d70*/  IMAD.HI.U32 R20, R16, R23, RZ ;  /* 0x0000001710147227 */ /* 0x000fc600078e00ff */
[----:B------:R-:W-:Y:S01]  /*0d80*/  IADD3.X R25, RZ, ~R21, RZ, P0, !PT ;  /* 0x80000015ff197210 */ /* 0x000fe200007fe4ff */
        /* <DEDUP_REMOVED lines=11> */
[----:B------:R-:W-:Y:S02]  /*0e40*/  IADD3 R17, P0, RZ, -R16, RZ ;  /* 0x80000010ff117210 */ /* 0x000fe40007f1e0ff */
[----:B------:R-:W-:Y:S01]  /*0e50*/  SEL R7, R24, R7, !P2 ;  /* 0x0000000718077207 */ /* 0x000fe20005000000 */
        /* <DEDUP_REMOVED lines=8> */
[----:B------:R-:W-:Y:S01]  /*0ee0*/  IMAD.X R21, RZ, RZ, ~R22, P5 ;  /* 0x000000ffff157224 */ /* 0x000fe200028e0e16 */
[----:B------:R-:W-:Y:S01]  /*0ef0*/  MOV R17, RZ ;  /* 0x000000ff00117202 */ /* 0x000fe20000000f00 */
[----:B------:R-:W-:Y:S02]  /*0f00*/  IMAD.X R23, R16, 0x1, R23, P0 ;  /* 0x0000000110177824 */ /* 0x000fe400000e0617 */
[----:B------:R-:W-:Y:S01]  /*0f10*/  IMAD.HI.U32 R16, R20, R7, RZ ;  /* 0x0000000714107227 */ /* 0x000fe200078e00ff */
[----:B------:R-:W-:Y:S02]  /*0f20*/  SEL R21, R21, R22, !P2 ;  /* 0x0000001615157207 */ /* 0x000fe40005000000 */
[----:B------:R-:W-:-:S03]  /*0f30*/  IADD3.X R22, RZ, RZ, R23, P4, P3 ;  /* 0x000000ffff167210 */ /* 0x000fc600027e6417 */
        /* <DEDUP_REMOVED lines=33> */
[----:B------:R-:W-:Y:S06]  /*1150*/  RET.REL.NODEC R4 `(_ZN2at6native27unrolled_elementwise_kernelINS0_13AUnaryFunctorIlllZZZNS0_16fmod_kernel_cudaERNS_18TensorIteratorBaseEENKUlvE_clEvENKUlvE2_clEvEUlllE_EESt5arrayIPcLm2EELi4E23TrivialOffsetCalculatorILi1EjESD_NS0_6memory15LoadWithoutCastENSE_16StoreWithoutCastEEEviT_T0_T2_T3_T4_T5_) ;  /* 0xffffeea004007950 */ /* 0x000fec0003c3ffff */
.L_x_18580:
        /* <DEDUP_REMOVED lines=10> */
.L_x_50460:


//--------------------- .text._ZN2at6native29vectorized_elementwise_kernelILi2ENS0_13AUnaryFunctorIlllZZZNS0_16fmod_kernel_cudaERNS_18TensorIteratorBaseEENKUlvE_clEvENKUlvE2_clEvEUlllE_EESt5arrayIPcLm2EEEEviT0_T1_ --------------------------
	.section	.text._ZN2at6native29vectorized_elementwise_kernelILi2ENS0_13AUnaryFunctorIlllZZZNS0_16fmod_kernel_cudaERNS_18TensorIteratorBaseEENKUlvE_clEvENKUlvE2_clEvEUlllE_EESt5arrayIPcLm2EEEEviT0_T1_,"ax",@progbits
	.sectioninfo	@"SHI_REGISTERS=36"
	.align	128
        .global         _ZN2at6native29vectorized_elementwise_kernelILi2ENS0_13AUnaryFunctorIlllZZZNS0_16fmod_kernel_cudaERNS_18TensorIteratorBaseEENKUlvE_clEvENKUlvE2_clEvEUlllE_EESt5arrayIPcLm2EEEEviT0_T1_
        .type           _ZN2at6native29vectorized_elementwise_kernelILi2ENS0_13AUnaryFunctorIlllZZZNS0_16fmod_kernel_cudaERNS_18TensorIteratorBaseEENKUlvE_clEvENKUlvE2_clEvEUlllE_EESt5arrayIPcLm2EEEEviT0_T1_,@function
        .size           _ZN2at6native29vectorized_elementwise_kernelILi2ENS0_13AUnaryFunctorIlllZZZNS0_16fmod_kernel_cudaERNS_18TensorIteratorBaseEENKUlvE_clEvENKUlvE2_clEvEUlllE_EESt5arrayIPcLm2EEEEviT0_T1_,(.L_x_50461 - _ZN2at6native29vectorized_elementwise_kernelILi2ENS0_13AUnaryFunctorIlllZZZNS0_16fmod_kernel_cudaERNS_18TensorIteratorBaseEENKUlvE_clEvENKUlvE2_clEvEUlllE_EESt5arrayIPcLm2EEEEviT0_T1_)
        .other          _ZN2at6native29vectorized_elementwise_kernelILi2ENS0_13AUnaryFunctorIlllZZZNS0_16fmod_kernel_cudaERNS_18TensorIteratorBaseEENKUlvE_clEvENKUlvE2_clEvEUlllE_EESt5arrayIPcLm2EEEEviT0_T1_,@"STO_CUDA_ENTRY STV_DEFAULT"
_ZN2at6native29vectorized_elementwise_kernelILi2ENS0_13AUnaryFunctorIlllZZZNS0_16fmod_kernel_cudaERNS_18TensorIteratorBaseEENKUlvE_clEvENKUlvE2_clEvEUlllE_EESt5arrayIPcLm2EEEEviT0_T1_:
.text._ZN2at6native29vectorized_elementwise_kernelILi2ENS0_13AUnaryFunctorIlllZZZNS0_16fmod_kernel_cudaERNS_18TensorIteratorBaseEENKUlvE_clEvENKUlvE2_clEvEUlllE_EESt5arrayIPcLm2EEEEviT0_T1_:
        /* <DEDUP_REMOVED lines=19> */
[----:B0-----:R-:W-:Y:S01]  /*0130*/  MOV R0, R16 ;  /* 0x0000001000007202 */ /* 0x001fe20000000f00 */
[----:B------:R-:W-:Y:S01]  /*0140*/  IMAD.MOV.U32 R25, RZ, RZ, R17 ;  /* 0x000000ffff197224 */ /* 0x000fe200078e0011 */
[----:B------:R-:W-:Y:S01]  /*0150*/  MOV R24, 0x190 ;  /* 0x0000019000187802 */ /* 0x000fe20000000f00 */
[----:B------:R-:W-:Y:S02]  /*0160*/  IMAD.MOV.U32 R32, RZ, RZ, c[0x0][0x170] ;  /* 0x00005c00ff207624 */ /* 0x000fe400078e00ff */
[----:B------:R-:W-:Y:S02]  /*0170*/  IMAD.MOV.U32 R31, RZ, RZ, c[0x0][0x174] ;  /* 0x00005d00ff1f7624 */ /* 0x000fe400078e00ff */
[----:B-----5:R-:W-:Y:S05]  /*0180*/  CALL.REL.NOINC `($__internal_16_$__cuda_sm20_rem_s64) ;  /* 0x0000297000007944 */ /* 0x020fea0003c00000 */
[----:B------:R-:W-:Y:S01]  /*0190*/  MOV R16, R3 ;  /* 0x0000000300107202 */ /* 0x000fe20000000f00 */
[----:B------:R-:W-:Y:S01]  /*01a0*/  IMAD.MOV.U32 R17, RZ, RZ, R0 ;  /* 0x000000ffff117224 */ /* 0x000fe200078e0000 */
[----:B------:R-:W-:Y:S05]  /*01b0*/  BRA `(.L_x_18584) ;  /* 0x0000013000007947 */ /* 0x000fea0003800000 */
.L_x_18583:
[----:B0-----:R-:W0:Y:S01]  /*01c0*/  I2F.U32.RP R0, R16 ;  /* 0x0000001000007306 */ /* 0x001e220000209000 */
        /* <DEDUP_REMOVED lines=16> */
[----:B------:R-:W-:-:S05]  /*02d0*/  @!P1 LOP3.LUT R3, RZ, R16, RZ, 0x33, !PT ;  /* 0x00000010ff039212 */ /* 0x000fca00078e33ff */
[----:B------:R-:W-:Y:S02]  /*02e0*/  IMAD.MOV.U32 R16, RZ, RZ, R3 ;  /* 0x000000ffff107224 */ /* 0x000fe400078e0003 */
.L_x_18584:
[----:B------:R-:W-:Y:S05]  /*02f0*/  BSYNC B0 ;  /* 0x0000000000007941 */ /* 0x000fea0003800000 */
.L_x_18582:
[----:B------:R-:W-:Y:S01]  /*0300*/  LOP3.LUT R0, R19, c[0x0][0x174], RZ, 0xfc, !PT ;  /* 0x00005d0013007a12 */ /* 0x000fe200078efcff */
[----:B------:R-:W-:Y:S03]  /*0310*/  BSSY B0, `(.L_x_18585) ;  /* 0x000001f000007945 */ /* 0x000fe60003800000 */
[----:B------:R-:W-:-:S13]  /*0320*/  ISETP.NE.U32.AND P0, PT, R0, RZ, PT ;  /* 0x000000ff0000720c */ /* 0x000fda0003f05070 */
[----:B------:R-:W-:Y:S05]  /*0330*/  @!P0 BRA `(.L_x_18586) ;  /* 0x0000009000008947 */ /* 0x000fea0003800000 */
[----:B------:R-:W-:Y:S01]  /*0340*/  IMAD.MOV.U32 R0, RZ, RZ, R18 ;  /* 0x000000ffff007224 */ /* 0x000fe200078e0012 */
[----:B------:R-:W-:Y:S01]  /*0350*/  MOV R31, c[0x0][0x174] ;  /* 0x00005d00001f7a02 */ /* 0x000fe20000000f00 */
[----:B------:R-:W-:Y:S01]  /*0360*/  IMAD.MOV.U32 R25, RZ, RZ, R19 ;  /* 0x000000ffff197224 */ /* 0x000fe200078e0013 */
[----:B------:R-:W-:Y:S01]  /*0370*/  MOV R24, 0x3a0 ;  /* 0x000003a000187802 */ /* 0x000fe20000000f00 */
[----:B------:R-:W-:Y:S02]  /*0380*/  IMAD.MOV.U32 R32, RZ, RZ, c[0x0][0x170] ;  /* 0x00005c00ff207624 */ /* 0x000fe400078e00ff */
[----:B-----5:R-:W-:Y:S05]  /*0390*/  CALL.REL.NOINC `($__internal_16_$__cuda_sm20_rem_s64) ;  /* 0x0000276000007944 */ /* 0x020fea0003c00000 */
[----:B------:R-:W-:Y:S02]  /*03a0*/  IMAD.MOV.U32 R18, RZ, RZ, R3 ;  /* 0x000000ffff127224 */ /* 0x000fe400078e0003 */
[----:B------:R-:W-:Y:S01]  /*03b0*/  IMAD.MOV.U32 R19, RZ, RZ, R0 ;  /* 0x000000ffff137224 */ /* 0x000fe200078e0000 */
[----:B------:R-:W-:Y:S05]  /*03c0*/  BRA `(.L_x_18587) ;  /* 0x0000013000007947 */ /* 0x000fea0003800000 */
.L_x_18586:
[----:B------:R-:W0:Y:S01]  /*03d0*/  I2F.U32.RP R0, R18 ;  /* 0x0000001200007306 */ /* 0x000e220000209000 */
[----:B------:R-:W-:Y:S01]  /*03e0*/  IMAD.MOV R5, RZ, RZ, -R18 ;  /* 0x000000ffff057224 */ /* 0x000fe200078e0a12 */
[----:B------:R-:W-:Y:S01]  /*03f0*/  ISETP.NE.U32.AND P1, PT, R18, RZ, PT ;  /* 0x000000ff1200720c */ /* 0x000fe20003f25070 */
[----:B------:R-:W-:-:S05]  /*0400*/  IMAD.MOV.U32 R19, RZ, RZ, RZ ;  /* 0x000000ffff137224 */ /* 0x000fca00078e00ff */
        /* <DEDUP_REMOVED lines=13> */
[----:B------:R-:W-:-:S04]  /*04e0*/  @!P1 LOP3.LUT R3, RZ, R18, RZ, 0x33, !PT ;  /* 0x00000012ff039212 */ /* 0x000fc800078e33ff */
[----:B------:R-:W-:Y:S02]  /*04f0*/  MOV R18, R3 ;  /* 0x0000000300127202 */ /* 0x000fe40000000f00 */
.L_x_18587:
[----:B------:R-:W-:Y:S05]  /*0500*/  BSYNC B0 ;  /* 0x0000000000007941 */ /* 0x000fea0003800000 */
.L_x_18585:
[----:B-----5:R-:W-:Y:S01]  /*0510*/  LOP3.LUT R0, R21, c[0x0][0x174], RZ, 0xfc, !PT ;  /* 0x00005d0015007a12 */ /* 0x020fe200078efcff */
        /* <DEDUP_REMOVED lines=8> */
[----:B------:R-:W-:Y:S05]  /*05a0*/  CALL.REL.NOINC `($__internal_16_$__cuda_sm20_rem_s64) ;  /* 0x0000255000007944 */ /* 0x000fea0003c00000 */
[----:B------:R-:W-:Y:S02]  /*05b0*/  IMAD.MOV.U32 R20, RZ, RZ, R3 ;  /* 0x000000ffff147224 */ /* 0x000fe400078e0003 */
[----:B------:R-:W-:Y:S01]  /*05c0*/  IMAD.MOV.U32 R21, RZ, RZ, R0 ;  /* 0x000000ffff157224 */ /* 0x000fe200078e0000 */
[----:B------:R-:W-:Y:S05]  /*05d0*/  BRA `(.L_x_18590) ;  /* 0x0000013000007947 */ /* 0x000fea0003800000 */
.L_x_18589:
[----:B------:R-:W0:Y:S01]  /*05e0*/  I2F.U32.RP R0, R20 ;  /* 0x0000001400007306 */ /* 0x000e220000209000 */
[----:B------:R-:W-:Y:S01]  /*05f0*/  IADD3 R5, RZ, -R20, RZ ;  /* 0x80000014ff057210 */ /* 0x000fe20007ffe0ff */
[----:B------:R-:W-:Y:S01]  /*0600*/  IMAD.MOV.U32 R21, RZ, RZ, RZ ;  /* 0x000000ffff157224 */ /* 0x000fe200078e00ff */
[----:B------:R-:W-:-:S05]  /*0610*/  ISETP.NE.U32.AND P1, PT, R20, RZ, PT ;  /* 0x000000ff1400720c */ /* 0x000fca0003f25070 */
[----:B0-----:R-:W0:Y:S02]  /*0620*/  MUFU.RCP R0, R0 ;  /* 0x0000000000007308 */ /* 0x001e240000001000 */
[----:B0-----:R-:W-:-:S06]  /*0630*/  IADD3 R2, R0, 0xffffffe, RZ ;  /* 0x0ffffffe00027810 */ /* 0x001fcc0007ffe0ff */
[----:B------:R0:W1:Y:S02]  /*0640*/  F2I.FTZ.U32.TRUNC.NTZ R3, R2 ;  /* 0x0000000200037305 */ /* 0x000064000021f000 */
[----:B0-----:R-:W-:Y:S02]  /*0650*/  IMAD.MOV.U32 R2, RZ, RZ, RZ ;  /* 0x000000ffff027224 */ /* 0x001fe400078e00ff */
[----:B-1----:R-:W-:-:S04]  /*0660*/  IMAD R5, R5, R3, RZ ;  /* 0x0000000305057224 */ /* 0x002fc800078e02ff */
[----:B------:R-:W-:-:S06]  /*0670*/  IMAD.HI.U32 R3, R3, R5, R2 ;  /* 0x0000000503037227 */ /* 0x000fcc00078e0002 */
[----:B------:R-:W-:-:S04]  /*0680*/  IMAD.HI.U32 R3, R3, c[0x0][0x170], RZ ;  /* 0x00005c0003037a27 */ /* 0x000fc800078e00ff */
[----:B------:R-:W-:-:S04]  /*0690*/  IMAD.MOV R3, RZ, RZ, -R3 ;  /* 0x000000ffff037224 */ /* 0x000fc800078e0a03 */
[----:B------:R-:W-:-:S05]  /*06a0*/  IMAD R3, R20, R3, c[0x0][0x170] ;  /* 0x00005c0014037624 */ /* 0x000fca00078e0203 */
[----:B------:R-:W-:-:S13]  /*06b0*/  ISETP.GE.U32.AND P0, PT, R3, R20, PT ;  /* 0x000000140300720c */ /* 0x000fda0003f06070 */
[----:B------:R-:W-:-:S05]  /*06c0*/  @P0 IMAD.IADD R3, R3, 0x1, -R20 ;  /* 0x0000000103030824 */ /* 0x000fca00078e0a14 */
[----:B------:R-:W-:-:S13]  /*06d0*/  ISETP.GE.U32.AND P0, PT, R3, R20, PT ;  /* 0x000000140300720c */ /* 0x000fda0003f06070 */
[----:B------:R-:W-:Y:S02]  /*06e0*/  @P0 IADD3 R3, -R20, R3, RZ ;  /* 0x0000000314030210 */ /* 0x000fe40007ffe1ff */
[----:B------:R-:W-:-:S05]  /*06f0*/  @!P1 LOP3.LUT R3, RZ, R20, RZ, 0x33, !PT ;  /* 0x00000014ff039212 */ /* 0x000fca00078e33ff */
[----:B------:R-:W-:Y:S02]  /*0700*/  IMAD.MOV.U32 R20, RZ, RZ, R3 ;  /* 0x000000ffff147224 */ /* 0x000fe400078e0003 */
.L_x_18590:
[----:B------:R-:W-:Y:S05]  /*0710*/  BSYNC B0 ;  /* 0x0000000000007941 */ /* 0x000fea0003800000 */
.L_x_18588:
[----:B------:R-:W-:Y:S01]  /*0720*/  LOP3.LUT R0, R23, c[0x0][0x174], RZ, 0xfc, !PT ;  /* 0x00005d0017007a12 */ /* 0x000fe200078efcff */
[----:B------:R-:W-:Y:S03]  /*0730*/  BSSY B0, `(.L_x_18591) ;  /* 0x000001f000007945 */ /* 0x000fe60003800000 */
[----:B------:R-:W-:-:S13]  /*0740*/  ISETP.NE.U32.AND P0, PT, R0, RZ, PT ;  /* 0x000000ff0000720c */ /* 0x000fda0003f05070 */
[----:B------:R-:W-:Y:S05]  /*0750*/  @!P0 BRA `(.L_x_18592) ;  /* 0x0000009000008947 */ /* 0x000fea0003800000 */
[----:B------:R-:W-:Y:S01]  /*0760*/  IMAD.MOV.U32 R0, RZ, RZ, R22 ;  /* 0x000000ffff007224 */ /* 0x000fe200078e0016 */
[----:B------:R-:W-:Y:S01]  /*0770*/  MOV R25, R23 ;  /* 0x0000001700197202 */ /* 0x000fe20000000f00 */
[----:B------:R-:W-:Y:S01]  /*0780*/  IMAD.MOV.U32 R32, RZ, RZ, c[0x0][0x170] ;  /* 0x00005c00ff207624 */ /* 0x000fe200078e00ff */
[----:B------:R-:W-:Y:S01]  /*0790*/  MOV R24, 0x7c0 ;  /* 0x000007c000187802 */ /* 0x000fe20000000f00 */
[----:B------:R-:W-:Y:S02]  /*07a0*/  IMAD.MOV.U32 R31, RZ, RZ, c[0x0][0x174] ;  /* 0x00005d00ff1f7624 */ /* 0x000fe400078e00ff */
[----:B------:R-:W-:Y:S05]  /*07b0*/  CALL.REL.NOINC `($__internal_16_$__cuda_sm20_rem_s64) ;  /* 0x0000234000007944 */ /* 0x000fea0003c00000 */
[----:B------:R-:W-:Y:S01]  /*07c0*/  IMAD.MOV.U32 R22, RZ, RZ, R3 ;  /* 0x000000ffff167224 */ /* 0x000fe200078e0003 */
[----:B------:R-:W-:Y:S01]  /*07d0*/  MOV R23, R0 ;  /* 0x0000000000177202 */ /* 0x000fe20000000f00 */
[----:B------:R-:W-:Y:S05]  /*07e0*/  BRA `(.L_x_18593) ;  /* 0x0000013000007947 */ /* 0x000fea0003800000 */
.L_x_18592:
[----:B------:R-:W0:Y:S01]  /*07f0*/  I2F.U32.RP R0, R22 ;  /* 0x0000001600007306 */ /* 0x000e220000209000 */
        /* <DEDUP_REMOVED lines=13> */
[----:B------:R-:W-:-:S04]  /*08d0*/  @P0 IADD3 R3, -R22, R3, RZ ;  /* 0x0000000316030210 */ /* 0x000fc80007ffe1ff */
[----:B------:R-:W-:-:S13]  /*08e0*/  ISETP.GE.U32.AND P0, PT, R3, R22, PT ;  /* 0x000000160300720c */ /* 0x000fda0003f06070 */
[----:B------:R-:W-:Y:S01]  /*08f0*/  @P0 IMAD.IADD R3, R3, 0x1, -R22 ;  /* 0x0000000103030824 */ /* 0x000fe200078e0a16 */
[----:B------:R-:W-:-:S05]  /*0900*/  @!P1 LOP3.LUT R3, RZ, R22, RZ, 0x33, !PT ;  /* 0x00000016ff039212 */ /* 0x000fca00078e33ff */
[----:B------:R-:W-:Y:S02]  /*0910*/  IMAD.MOV.U32 R22, RZ, RZ, R3 ;  /* 0x000000ffff167224 */ /* 0x000fe400078e0003 */
.L_x_18593:
[----:B------:R-:W-:Y:S05]  /*0920*/  BSYNC B0 ;  /* 0x0000000000007941 */ /* 0x000fea0003800000 */
.L_x_18591:
[----:B------:R-:W-:Y:S01]  /*0930*/  LOP3.LUT R0, R9, c[0x0][0x174], RZ, 0xfc, !PT ;  /* 0x00005d0009007a12 */ /* 0x000fe200078efcff */
[----:B------:R-:W-:Y:S03]  /*0940*/  BSSY B0, `(.L_x_18594) ;  /* 0x000001f000007945 */ /* 0x000fe60003800000 */
[----:B------:R-:W-:-:S13]  /*0950*/  ISETP.NE.U32.AND P0, PT, R0, RZ, PT ;  /* 0x000000ff0000720c */ /* 0x000fda0003f05070 */
[----:B------:R-:W-:Y:S05]  /*0960*/  @!P0 BRA `(.L_x_18595) ;  /* 0x0000009000008947 */ /* 0x000fea0003800000 */
[----:B------:R-:W-:Y:S01]  /*0970*/  MOV R0, R8 ;  /* 0x0000000800007202 */ /* 0x000fe20000000f00 */
[----:B------:R-:W-:Y:S01]  /*0980*/  IMAD.MOV.U32 R25, RZ, RZ, R9 ;  /* 0x000000ffff197224 */ /* 0x000fe200078e0009 */
[----:B------:R-:W-:Y:S01]  /*0990*/  MOV R31, c[0x0][0x174] ;  /* 0x00005d00001f7a02 */ /* 0x000fe20000000f00 */
[----:B------:R-:W-:Y:S01]  /*09a0*/  IMAD.MOV.U32 R32, RZ, RZ, c[0x0][0x170] ;  /* 0x00005c00ff207624 */ /* 0x000fe200078e00ff */
[----:B------:R-:W-:Y:S02]  /*09b0*/  MOV R24, 0x9d0 ;  /* 0x000009d000187802 */ /* 0x000fe40000000f00 */
[----:B------:R-:W-:Y:S05]  /*09c0*/  CALL.REL.NOINC `($__internal_16_$__cuda_sm20_rem_s64) ;  /* 0x0000213000007944 */ /* 0x000fea0003c00000 */
[----:B------:R-:W-:Y:S02]  /*09d0*/  IMAD.MOV.U32 R8, RZ, RZ, R3 ;  /* 0x000000ffff087224 */ /* 0x000fe400078e0003 */
[----:B------:R-:W-:Y:S01]  /*09e0*/  IMAD.MOV.U32 R9, RZ, RZ, R0 ;  /* 0x000000ffff097224 */ /* 0x000fe200078e0000 */
[----:B------:R-:W-:Y:S05]  /*09f0*/  BRA `(.L_x_18596) ;  /* 0x0000013000007947 */ /* 0x000fea0003800000 */
.L_x_18595:
[----:B------:R-:W0:Y:S01]  /*0a00*/  I2F.U32.RP R0, R8 ;  /* 0x0000000800007306 */ /* 0x000e220000209000 */
[----:B------:R-:W-:Y:S01]  /*0a10*/  IADD3 R5, RZ, -R8, RZ ;  /* 0x80000008ff057210 */ /* 0x000fe20007ffe0ff */
[----:B------:R-:W-:Y:S01]  /*0a20*/  HFMA2.MMA R9, -RZ, RZ, 0, 0 ;  /* 0x00000000ff097435 */ /* 0x000fe200000001ff */
        /* <DEDUP_REMOVED lines=16> */
.L_x_18596:
[----:B------:R-:W-:Y:S05]  /*0b30*/  BSYNC B0 ;  /* 0x0000000000007941 */ /* 0x000fea0003800000 */
.L_x_18594:
        /* <DEDUP_REMOVED lines=10> */
[----:B------:R-:W-:Y:S01]  /*0be0*/  IMAD.MOV.U32 R10, RZ, RZ, R3 ;  /* 0x000000ffff0a7224 */ /* 0x000fe200078e0003 */
[----:B------:R-:W-:Y:S01]  /*0bf0*/  MOV R11, R0 ;  /* 0x00000000000b7202 */ /* 0x000fe20000000f00 */
[----:B------:R-:W-:Y:S05]  /*0c00*/  BRA `(.L_x_18599) ;  /* 0x0000013000007947 */ /* 0x000fea0003800000 */
.L_x_18598:
        /* <DEDUP_REMOVED lines=19> */
.L_x_18599:
[----:B------:R-:W-:Y:S05]  /*0d40*/  BSYNC B0 ;  /* 0x0000000000007941 */ /* 0x000fea0003800000 */
.L_x_18597:
        /* <DEDUP_REMOVED lines=10> */
[----:B------:R-:W-:Y:S01]  /*0df0*/  MOV R12, R3 ;  /* 0x00000003000c7202 */ /* 0x000fe20000000f00 */
[----:B------:R-:W-:Y:S01]  /*0e00*/  IMAD.MOV.U32 R13, RZ, RZ, R0 ;  /* 0x000000ffff0d7224 */ /* 0x000fe200078e0000 */
[----:B------:R-:W-:Y:S05]  /*0e10*/  BRA `(.L_x_18602) ;  /* 0x0000013000007947 */ /* 0x000fea0003800000 */
.L_x_18601:
        /* <DEDUP_REMOVED lines=19> */
.L_x_18602:
[----:B------:R-:W-:Y:S05]  /*0f50*/  BSYNC B0 ;  /* 0x0000000000007941 */ /* 0x000fea0003800000 */
.L_x_18600:
        /* <DEDUP_REMOVED lines=13> */
.L_x_18604:
        /* <DEDUP_REMOVED lines=19> */
.L_x_18605:
[----:B------:R-:W-:Y:S05]  /*1160*/  BSYNC B0 ;  /* 0x0000000000007941 */ /* 0x000fea0003800000 */
.L_x_18603:
        /* <DEDUP_REMOVED lines=8> */
.L_x_18581:
[----:B------:R-:W0:Y:S01]  /*11f0*/  S2R R8, SR_TID.X ;  /* 0x0000000000087919 */ /* 0x000e220000002100 */
[----:B------:R-:W-:Y:S01]  /*1200*/  CS2R R18, SRZ ;  /* 0x0000000000127805 */ /* 0x000fe2000001ff00 */
[----:B------:R-:W-:Y:S01]  /*1210*/  CS2R R24, SRZ ;  /* 0x0000000000187805 */ /* 0x000fe2000001ff00 */
[----:B------:R-:W-:Y:S01]  /*1220*/  CS2R R20, SRZ ;  /* 0x0000000000147805 */ /* 0x000fe2000001ff00 */
[----:B0-----:R-:W-:Y:S01]  /*1230*/  ISETP.GE.AND P1, PT, R8, R9, PT ;  /* 0x000000090800720c */ /* 0x001fe20003f26270 */
[----:B------:R-:W-:-:S12]  /*1240*/  IMAD.MOV.U32 R3, RZ, RZ, R8 ;  /* 0x000000ffff037224 */ /* 0x000fd800078e0008 */
[----:B------:R-:W-:Y:S01]  /*1250*/  @!P1 IADD3 R26, R30, R3, RZ ;  /* 0x000000031e1a9210 */ /* 0x000fe20007ffe0ff */
[----:B------:R-:W-:Y:S01]  /*1260*/  @!P1 IMAD.MOV.U32 R27, RZ, RZ, 0x8 ;  /* 0x00000008ff1b9424 */ /* 0x000fe200078e00ff */
[----:B------:R-:W-:-:S03]  /*1270*/  @!P1 IADD3 R3, R3, 0x80, RZ ;  /* 0x0000008003039810 */ /* 0x000fc60007ffe0ff */
[----:B------:R-:W-:Y:S01]  /*1280*/  @!P1 IMAD.WIDE.U32 R26, R26, R27, c[0x0][0x180] ;  /* 0x000060001a1a9625 */ /* 0x000fe200078e001b */
[----:B------:R-:W-:-:S04]  /*1290*/  ISETP.GE.AND P6, PT, R3, R9, PT ;  /* 0x000000090300720c */ /* 0x000fc80003fc6270 */
[----:B------:R0:W5:Y:S09]  /*12a0*/  @!P1 LDG.E.64 R24, [R26.64] ;  /* 0x000000041a189981 */ /* 0x000172000c1e1b00 */
[----:B------:R-:W-:Y:S01]  /*12b0*/  @!P6 IMAD.IADD R28, R30, 0x1, R3 ;  /* 0x000000011e1ce824 */ /* 0x000fe200078e0203 */
[----:B------:R-:W-:-:S02]  /*12c0*/  @!P6 IADD3 R3, R3, 0x80, RZ ;  /* 0x000000800303e810 */ /* 0x000fc40007ffe0ff */
[----:B------:R-:W-:Y:S02]  /*12d0*/  @!P6 MOV R29, 0x8 ;  /* 0x00000008001de802 */ /* 0x000fe40000000f00 */
[----:B------:R-:W-:-:S03]  /*12e0*/  ISETP.GE.AND P5, PT, R3, R9, PT ;  /* 0x000000090300720c */ /* 0x000fc60003fa6270 */
[----:B------:R-:W-:-:S05]  /*12f0*/  @!P6 IMAD.WIDE.U32 R28, R28, R29, c[0x0][0x180] ;  /* 0x000060001c1ce625 */ /* 0x000fca00078e001d */
[----:B------:R1:W5:Y:S05]  /*1300*/  @!P6 LDG.E.64 R18, [R28.64] ;  /* 0x000000041c12e981 */ /* 0x00036a000c1e1b00 */
[----:B------:R-:W-:Y:S01]  /*1310*/  @!P5 IMAD.IADD R32, R30, 0x1, R3 ;  /* 0x000000011e20d824 */ /* 0x000fe200078e0203 */
[----:B------:R-:W-:Y:S01]  /*1320*/  @!P5 IADD3 R3, R3, 0x80, RZ ;  /* 0x000000800303d810 */ /* 0x000fe20007ffe0ff */
[----:B------:R-:W-:-:S03]  /*1330*/  @!P5 IMAD.MOV.U32 R33, RZ, RZ, 0x8 ;  /* 0x00000008ff21d424 */ /* 0x000fc600078e00ff */
[----:B------:R-:W-:Y:S01]  /*1340*/  ISETP.GE.AND P4, PT, R3, R9, PT ;  /* 0x000000090300720c */ /* 0x000fe20003f86270 */
[----:B------:R-:W-:Y:S01]  /*1350*/  CS2R R22, SRZ ;  /* 0x0000000000167805 */ /* 0x000fe2000001ff00 */
[----:B------:R-:W-:Y:S01]  /*1360*/  CS2R R10, SRZ ;  /* 0x00000000000a7805 */ /* 0x000fe2000001ff00 */
[----:B------:R-:W-:Y:S01]  /*1370*/  CS2R R12, SRZ ;  /* 0x00000000000c7805 */ /* 0x000fe2000001ff00 */
[----:B------:R-:W-:Y:S01]  /*1380*/  CS2R R14, SRZ ;  /* 0x00000000000e7805 */ /* 0x000fe2000001ff00 */
[----:B------:R-:W-:Y:S01]  /*1390*/  CS2R R16, SRZ ;  /* 0x0000000000107805 */ /* 0x000fe2000001ff00 */
[----:B------:R-:W-:-:S05]  /*13a0*/  @!P5 IMAD.WIDE.U32 R32, R32, R33, c[0x0][0x180] ;  /* 0x000060002020d625 */ /* 0x000fca00078e0021 */
[----:B------:R2:W5:Y:S02]  /*13b0*/  @!P5 LDG.E.64 R20, [R32.64] ;  /* 0x000000042014d981 */ /* 0x000564000c1e1b00 */
        /* <DEDUP_REMOVED lines=13> */
[----:B-1----:R-:W-:Y:S01]  /*1490*/  @!P2 MOV R29, 0x8 ;  /* 0x00000008001da802 */ /* 0x002fe20000000f00 */
[----:B------:R-:W-:Y:S02]  /*14a0*/  @!P3 IMAD.MOV.U32 R7, RZ, RZ, 0x8 ;  /* 0x00000008ff07b424 */ /* 0x000fe400078e00ff */
[----:B------:R-:W-:-:S08]  /*14b0*/  @!P0 IMAD.MOV.U32 R31, RZ, RZ, 0x8 ;  /* 0x00000008ff1f8424 */ /* 0x000fd000078e00ff */
[----:B0-----:R-:W-:Y:S01]  /*14c0*/  @!P6 MOV R27, 0x8 ;  /* 0x00000008001be802 */ /* 0x001fe20000000f00 */
[----:B------:R-:W-:Y:S02]  /*14d0*/  @!P6 IMAD.IADD R26, R30, 0x1, R3 ;  /* 0x000000011e1ae824 */ /* 0x000fe400078e0203 */
        /* <DEDUP_REMOVED lines=16> */
[----:B------:R-:W-:Y:S01]  /*15e0*/  MOV R31, c[0x0][0x174] ;  /* 0x00005d00001f7a02 */ /* 0x000fe20000000f00 */
[----:B--2---:R-:W-:Y:S01]  /*15f0*/  IMAD.MOV.U32 R32, RZ, RZ, c[0x0][0x170] ;  /* 0x00005c00ff207624 */ /* 0x004fe200078e00ff */
[----:B------:R-:W-:Y:S02]  /*1600*/  MOV R24, 0x1620 ;  /* 0x0000162000187802 */ /* 0x000fe40000000f00 */
[----:B------:R-:W-:Y:S05]  /*1610*/  CALL.REL.NOINC `($__internal_16_$__cuda_sm20_rem_s64) ;  /* 0x000014e000007944 */ /* 0x000fea0003c00000 */
[----:B------:R-:W-:Y:S02]  /*1620*/  IMAD.MOV.U32 R26, RZ, RZ, R3 ;  /* 0x000000ffff1a7224 */ /* 0x000fe400078e0003 */
[----:B------:R-:W-:Y:S01]  /*1630*/  IMAD.MOV.U32 R27, RZ, RZ, R0 ;  /* 0x000000ffff1b7224 */ /* 0x000fe200078e0000 */
[----:B------:R-:W-:Y:S05]  /*1640*/  BRA `(.L_x_18607) ;  /* 0x0000012000007947 */ /* 0x000fea0003800000 */
.L_x_18608:
[----:B------:R-:W0:Y:S01]  /*1650*/  I2F.U32.RP R0, R24 ;  /* 0x0000001800007306 */ /* 0x000e220000209000 */
[----:B------:R-:W-:Y:S01]  /*1660*/  ISETP.NE.U32.AND P2, PT, R24, RZ, PT ;  /* 0x000000ff1800720c */ /* 0x000fe20003f45070 */
[----:B--2---:R-:W-:-:S06]  /*1670*/  IMAD.MOV.U32 R27, RZ, RZ, RZ ;  /* 0x000000ffff1b7224 */ /* 0x004fcc00078e00ff */
        /* <DEDUP_REMOVED lines=15> */
.L_x_18607:
[----:B------:R-:W-:Y:S05]  /*1770*/  BSYNC B0 ;  /* 0x0000000000007941 */ /* 0x000fea0003800000 */
.L_x_18606:
[----:B------:R-:W-:Y:S01]  /*1780*/  IADD3 R0, R8, 0x80, RZ ;  /* 0x0000008008007810 */ /* 0x000fe20007ffe0ff */
[----:B------:R-:W-:Y:S03]  /*1790*/  BSSY B0, `(.L_x_18609) ;  /* 0x0000022000007945 */ /* 0x000fe60003800000 */
[----:B------:R-:W-:-:S13]  /*17a0*/  ISETP.GE.AND P0, PT, R0, R9, PT ;  /* 0x000000090000720c */ /* 0x000fda0003f06270 */
[----:B------:R-:W-:Y:S05]  /*17b0*/  @P0 BRA `(.L_x_18610) ;  /* 0x000001f000000947 */ /* 0x000fea0003800000 */
[----:B-----5:R-:W-:-:S04]  /*17c0*/  LOP3.LUT R0, R19, c[0x0][0x174], RZ, 0xfc, !PT ;  /* 0x00005d0013007a12 */ /* 0x020fc800078efcff */
[----:B------:R-:W-:-:S13]  /*17d0*/  ISETP.NE.U32.AND P0, PT, R0, RZ, PT ;  /* 0x000000ff0000720c */ /* 0x000fda0003f05070 */
[----:B------:R-:W-:Y:S05]  /*17e0*/  @!P0 BRA `(.L_x_18611) ;  /* 0x0000009000008947 */ /* 0x000fea0003800000 */
[----:B------:R-:W-:Y:S01]  /*17f0*/  MOV R0, R18 ;  /* 0x0000001200007202 */ /* 0x000fe20000000f00 */
        /* <DEDUP_REMOVED lines=8> */
.L_x_18611:
[----:B------:R-:W0:Y:S01]  /*1880*/  I2F.U32.RP R0, R18 ;  /* 0x0000001200007306 */ /* 0x000e220000209000 */
[----:B------:R-:W-:Y:S01]  /*1890*/  ISETP.NE.U32.AND P2, PT, R18, RZ, PT ;  /* 0x000000ff1200720c */ /* 0x000fe20003f45070 */
[----:B------:R-:W-:-:S06]  /*18a0*/  HFMA2.MMA R19, -RZ, RZ, 0, 0 ;  /* 0x00000000ff137435 */ /* 0x000fcc00000001ff */
[----:B0-----:R-:W0:Y:S02]  /*18b0*/  MUFU.RCP R0, R0 ;  /* 0x0000000000007308 */ /* 0x001e240000001000 */
[----:B0-2---:R-:W-:-:S06]  /*18c0*/  IADD3 R2, R0, 0xffffffe, RZ ;  /* 0x0ffffffe00027810 */ /* 0x005fcc0007ffe0ff */
        /* <DEDUP_REMOVED lines=12> */
[----:B------:R-:W-:-:S05]  /*1990*/  @!P2 LOP3.LUT R3, RZ, R18, RZ, 0x33, !PT ;  /* 0x00000012ff03a212 */ /* 0x000fca00078e33ff */
[----:B------:R-:W-:Y:S02]  /*19a0*/  IMAD.MOV.U32 R18, RZ, RZ, R3 ;  /* 0x000000ffff127224 */ /* 0x000fe400078e0003 */
.L_x_18610:
[----:B------:R-:W-:Y:S05]  /*19b0*/  BSYNC B0 ;  /* 0x0000000000007941 */ /* 0x000fea0003800000 */
.L_x_18609:
        /* <DEDUP_REMOVED lines=12> */
[----:B------:R-:W-:Y:S05]  /*1a80*/  CALL.REL.NOINC `($__internal_16_$__cuda_sm20_rem_s64) ;  /* 0x0000107000007944 */ /* 0x000fea0003c00000 */
[----:B------:R-:W-:Y:S01]  /*1a90*/  IMAD.MOV.U32 R20, RZ, RZ, R3 ;  /* 0x000000ffff147224 */ /* 0x000fe200078e0003 */
[----:B------:R-:W-:Y:S01]  /*1aa0*/  MOV R21, R0 ;  /* 0x0000000000157202 */ /* 0x000fe20000000f00 */
[----:B------:R-:W-:Y:S05]  /*1ab0*/  BRA `(.L_x_18613) ;  /* 0x0000013000007947 */ /* 0x000fea0003800000 */
.L_x_18614:
[----:B------:R-:W0:Y:S01]  /*1ac0*/  I2F.U32.RP R0, R20 ;  /* 0x0000001400007306 */ /* 0x000e220000209000 */
[----:B------:R-:W-:Y:S01]  /*1ad0*/  ISETP.NE.U32.AND P2, PT, R20, RZ, PT ;  /* 0x000000ff1400720c */ /* 0x000fe20003f45070 */
[----:B------:R-:W-:-:S06]  /*1ae0*/  IMAD.MOV.U32 R21, RZ, RZ, RZ ;  /* 0x000000ffff157224 */ /* 0x000fcc00078e00ff */
[----:B0-----:R-:W0:Y:S02]  /*1af0*/  MUFU.RCP R0, R0 ;  /* 0x0000000000007308 */ /* 0x001e240000001000 */
[----:B0-2---:R-:W-:-:S06]  /*1b00*/  IADD3 R2, R0, 0xffffffe, RZ ;  /* 0x0ffffffe00027810 */ /* 0x005fcc0007ffe0ff */
        /* <DEDUP_REMOVED lines=14> */
.L_x_18613:
[----:B------:R-:W-:Y:S05]  /*1bf0*/  BSYNC B0 ;  /* 0x0000000000007941 */ /* 0x000fea0003800000 */
.L_x_18612:
        /* <DEDUP_REMOVED lines=8> */
[----:B------:R-:W-:Y:S01]  /*1c80*/  MOV R25, R23 ;  /* 0x0000001700197202 */ /* 0x000fe20000000f00 */
[----:B--2---:R-:W-:Y:S01]  /*1c90*/  IMAD.MOV.U32 R32, RZ, RZ, c[0x0][0x170] ;  /* 0x00005c00ff207624 */ /* 0x004fe200078e00ff */
[----:B------:R-:W-:Y:S01]  /*1ca0*/  MOV R24, 0x1cd0 ;  /* 0x00001cd000187802 */ /* 0x000fe20000000f00 */
[----:B------:R-:W-:Y:S02]  /*1cb0*/  IMAD.MOV.U32 R31, RZ, RZ, c[0x0][0x174] ;  /* 0x00005d00ff1f7624 */ /* 0x000fe400078e00ff */
[----:B------:R-:W-:Y:S05]  /*1cc0*/  CALL.REL.NOINC `($__internal_16_$__cuda_sm20_rem_s64) ;  /* 0x00000e3000007944 */ /* 0x000fea0003c00000 */
[----:B------:R-:W-:Y:S01]  /*1cd0*/  MOV R22, R3 ;  /* 0x0000000300167202 */ /* 0x000fe20000000f00 */
[----:B------:R-:W-:Y:S01]  /*1ce0*/  IMAD.MOV.U32 R23, RZ, RZ, R0 ;  /* 0x000000ffff177224 */ /* 0x000fe200078e0000 */
[----:B------:R-:W-:Y:S05]  /*1cf0*/  BRA `(.L_x_18616) ;  /* 0x0000013000007947 */ /* 0x000fea0003800000 */
.L_x_18617:
[----:B------:R-:W0:Y:S01]  /*1d00*/  I2F.U32.RP R0, R22 ;  /* 0x0000001600007306 */ /* 0x000e220000209000 */
[----:B------:R-:W-:Y:S01]  /*1d10*/  ISETP.NE.U32.AND P2, PT, R22, RZ, PT ;  /* 0x000000ff1600720c */ /* 0x000fe20003f45070 */
[----:B------:R-:W-:-:S06]  /*1d20*/  IMAD.MOV.U32 R23, RZ, RZ, RZ ;  /* 0x000000ffff177224 */ /* 0x000fcc00078e00ff */
[----:B0-----:R-:W0:Y:S02]  /*1d30*/  MUFU.RCP R0, R0 ;  /* 0x0000000000007308 */ /* 0x001e240000001000 */
[----:B0-2---:R-:W-:-:S06]  /*1d40*/  IADD3 R2, R0, 0xffffffe, RZ ;  /* 0x0ffffffe00027810 */ /* 0x005fcc0007ffe0ff */
        /* <DEDUP_REMOVED lines=14> */
.L_x_18616:
[----:B------:R-:W-:Y:S05]  /*1e30*/  BSYNC B0 ;  /* 0x0000000000007941 */ /* 0x000fea0003800000 */
.L_x_18615:
        /* <DEDUP_REMOVED lines=16> */
.L_x_18620:
        /* <DEDUP_REMOVED lines=19> */
.L_x_18619:
[----:B------:R-:W-:Y:S05]  /*2070*/  BSYNC B0 ;  /* 0x0000000000007941 */ /* 0x000fea0003800000 */
.L_x_18618:
        /* <DEDUP_REMOVED lines=16> */
.L_x_18623:
        /* <DEDUP_REMOVED lines=19> */
.L_x_18622:
[----:B------:R-:W-:Y:S05]  /*22b0*/  BSYNC B0 ;  /* 0x0000000000007941 */ /* 0x000fea0003800000 */
.L_x_18621:
        /* <DEDUP_REMOVED lines=16> */
.L_x_18626:
        /* <DEDUP_REMOVED lines=19> */
.L_x_18625:
[----:B------:R-:W-:Y:S05]  /*24f0*/  BSYNC B0 ;  /* 0x0000000000007941 */ /* 0x000fea0003800000 */
.L_x_18624:
        /* <DEDUP_REMOVED lines=16> */
.L_x_18629:
[----:B------:R-:W0:Y:S01]  /*2600*/  I2F.U32.RP R0, R16 ;  /* 0x0000001000007306 */ /* 0x000e220000209000 */
[----:B------:R-:W-:-:S07]  /*2610*/  ISETP.NE.U32.AND P2, PT, R16, RZ, PT ;  /* 0x000000ff1000720c */ /* 0x000fce0003f45070 */
        /* <DEDUP_REMOVED lines=17> */
.L_x_18628:
[----:B------:R-:W-:Y:S05]  /*2730*/  BSYNC B0 ;  /* 0x0000000000007941 */ /* 0x000fea0003800000 */
.L_x_18627:
        /* <DEDUP_REMOVED lines=17> */
[----:B0-----:R-:W-:Y:S01]  /*2850*/  MOV R5, 0x8 ;  /* 0x0000000800057802 */ /* 0x001fe20000000f00 */
[----:B------:R-:W-:Y:S01]  /*2860*/  IMAD.IADD R4, R30, 0x1, R8 ;  /* 0x000000011e047824 */ /* 0x000fe200078e0208 */
[----:B------:R-:W-:-:S03]  /*2870*/  IADD3 R8, R8, 0x80, RZ ;  /* 0x0000008008087810 */ /* 0x000fc60007ffe0ff */
[----:B------:R-:W-:-:S05]  /*2880*/  IMAD.WIDE.U32 R4, R4, R5, c[0x0][0x178] ;  /* 0x00005e0004047625 */ /* 0x000fca00078e0005 */
[----:B------:R0:W-:Y:S02]  /*2890*/  STG.E.64 [R4.64], R20 ;  /* 0x0000001404007986 */ /* 0x0001e4000c101b04 */
.L_x_18632:
[----:B------:R-:W-:-:S13]  /*28a0*/  ISETP.GE.AND P0, PT, R8, R9, PT ;  /* 0x000000090800720c */ /* 0x000fda0003f06270 */
[----:B------:R-:W-:Y:S05]  /*28b0*/  @P0 BRA `(.L_x_18634) ;  /* 0x000000c000000947 */ /* 0x000fea0003800000 */
[----:B0-----:R-:W-:Y:S01]  /*28c0*/  IMAD.IADD R4, R30, 0x1, R8 ;  /* 0x000000011e047824 */ /* 0x001fe200078e0208 */
[----:B------:R-:W-:Y:S01]  /*28d0*/  IADD3 R8, R8, 0x80, RZ ;  /* 0x0000008008087810 */ /* 0x000fe20007ffe0ff */
[----:B------:R-:W-:-:S04]  /*28e0*/  IMAD.MOV.U32 R5, RZ, RZ, 0x8 ;  /* 0x00000008ff057424 */ /* 0x000fc800078e00ff */
[----:B------:R-:W-:-:S05]  /*28f0*/  IMAD.WIDE.U32 R4, R4, R5, c[0x0][0x178] ;  /* 0x00005e0004047625 */ /* 0x000fca00078e0005 */
[----:B-----5:R0:W-:Y:S02]  /*2900*/  STG.E.64 [R4.64], R22 ;  /* 0x0000001604007986 */ /* 0x0201e4000c101b04 */
.L_x_18633:
[----:B------:R-:W-:-:S13]  /*2910*/  ISETP.GE.AND P0, PT, R8, R9, PT ;  /* 0x000000090800720c */ /* 0x000fda0003f06270 */
[----:B------:R-:W-:Y:S05]  /*2920*/  @P0 BRA `(.L_x_18635) ;  /* 0x000000d000000947 */ /* 0x000fea0003800000 */
[----:B0-----:R-:W-:Y:S01]  /*2930*/  IADD3 R4, R30, R8, RZ ;  /* 0x000000081e047210 */ /* 0x001fe20007ffe0ff */
[----:B------:R-:W-:Y:S01]  /*2940*/  IMAD.MOV.U32 R5, RZ, RZ, 0x8 ;  /* 0x00000008ff057424 */ /* 0x000fe200078e00ff */
[----:B------:R-:W-:-:S03]  /*2950*/  IADD3 R8, R8, 0x80, RZ ;  /* 0x0000008008087810 */ /* 0x000fc60007ffe0ff */
[----:B------:R-:W-:-:S05]  /*2960*/  IMAD.WIDE.U32 R4, R4, R5, c[0x0][0x178] ;  /* 0x00005e0004047625 */ /* 0x000fca00078e0005 */
[----:B------:R0:W-:Y:S02]  /*2970*/  STG.E.64 [R4.64], R10 ;  /* 0x0000000a04007986 */ /* 0x0001e4000c101b04 */
.L_x_18634:
[----:B------:R-:W-:-:S13]  /*2980*/  ISETP.GE.AND P0, PT, R8, R9, PT ;  /* 0x000000090800720c */ /* 0x000fda0003f06270 */
[----:B------:R-:W-:Y:S01]  /*2990*/  @P0 BREAK B1 ;  /* 0x0000000000010942 */ /* 0x000fe20003800000 */
[----:B------:R-:W-:Y:S05]  /*29a0*/  @P0 BRA `(.L_x_18636) ;  /* 0x000000c000000947 */ /* 0x000fea0003800000 */
[----:B0-----:R-:W-:Y:S01]  /*29b0*/  HFMA2.MMA R5, -RZ, RZ, 0, 4.76837158203125e-07 ;  /* 0x00000008ff057435 */ /* 0x001fe200000001ff */
[----:B------:R-:W-:Y:S01]  /*29c0*/  IMAD.IADD R4, R30, 0x1, R8 ;  /* 0x000000011e047824 */ /* 0x000fe200078e0208 */
[----:B------:R-:W-:-:S08]  /*29d0*/  IADD3 R8, R8, 0x80, RZ ;  /* 0x0000008008087810 */ /* 0x000fd00007ffe0ff */
[----:B------:R-:W-:-:S05]  /*29e0*/  IMAD.WIDE.U32 R4, R4, R5, c[0x0][0x178] ;  /* 0x00005e0004047625 */ /* 0x000fca00078e0005 */
[----:B-----5:R0:W-:Y:S02]  /*29f0*/  STG.E.64 [R4.64], R12 ;  /* 0x0000000c04007986 */ /* 0x0201e4000c101b04 */
.L_x_18635:
[----:B------:R-:W-:Y:S05]  /*2a00*/  BSYNC B1 ;  /* 0x0000000000017941 */ /* 0x000fea0003800000 */
.L_x_18631:
[----:B------:R-:W-:-:S13]  /*2a10*/  ISETP.GE.AND P0, PT, R8, R9, PT ;  /* 0x000000090800720c */ /* 0x000fda0003f06270 */
[----:B0-----:R-:W-:Y:S01]  /*2a20*/  @!P0 IMAD.IADD R4, R30, 0x1, R8 ;  /* 0x000000011e048824 */ /* 0x001fe200078e0208 */
[----:B------:R-:W-:Y:S01]  /*2a30*/  @!P0 IADD3 R8, R8, 0x80, RZ ;  /* 0x0000008008088810 */ /* 0x000fe20007ffe0ff */
[----:B------:R-:W-:-:S04]  /*2a40*/  @!P0 IMAD.MOV.U32 R5, RZ, RZ, 0x8 ;  /* 0x00000008ff058424 */ /* 0x000fc800078e00ff */
[----:B------:R-:W-:-:S05]  /*2a50*/  @!P0 IMAD.WIDE.U32 R4, R4, R5, c[0x0][0x178] ;  /* 0x00005e0004048625 */ /* 0x000fca00078e0005 */
[----:B------:R0:W-:Y:S02]  /*2a60*/  @!P0 STG.E.64 [R4.64], R14 ;  /* 0x0000000e04008986 */ /* 0x0001e4000c101b04 */
.L_x_18636:
[----:B------:R-:W-:Y:S05]  /*2a70*/  BSYNC B0 ;  /* 0x0000000000007941 */ /* 0x000fea0003800000 */
.L_x_18630:
[----:B------:R-:W-:Y:S01]  /*2a80*/  WARPSYNC 0xffffffff ;  /* 0xffffffff00007948 */ /* 0x000fe20003800000 */
[----:B------:R-:W-:-:S13]  /*2a90*/  ISETP.GE.AND P0, PT, R8, R9, PT ;  /* 0x000000090800720c */ /* 0x000fda0003f06270 */
[----:B------:R-:W-:Y:S05]  /*2aa0*/  @P0 EXIT ;  /* 0x000000000000094d */ /* 0x000fea0003800000 */
[----:B0-----:R-:W-:Y:S01]  /*2ab0*/  IADD3 R4, R30, R8, RZ ;  /* 0x000000081e047210 */ /* 0x001fe20007ffe0ff */
[----:B------:R-:W-:-:S04]  /*2ac0*/  IMAD.MOV.U32 R5, RZ, RZ, 0x8 ;  /* 0x00000008ff057424 */ /* 0x000fc800078e00ff */
[----:B------:R-:W-:-:S05]  /*2ad0*/  IMAD.WIDE.U32 R4, R4, R5, c[0x0][0x178] ;  /* 0x00005e0004047625 */ /* 0x000fca00078e0005 */
[----:B------:R-:W-:Y:S01]  /*2ae0*/  STG.E.64 [R4.64], R2 ;  /* 0x0000000204007986 */ /* 0x000fe2000c101b04 */
[----:B------:R-:W-:Y:S05]  /*2af0*/  EXIT ;  /* 0x000000000000794d */ /* 0x000fea0003800000 */
        .weak           $__internal_16_$__cuda_sm20_rem_s64
        .type           $__internal_16_$__cuda_sm20_rem_s64,@function
        .size           $__internal_16_$__cuda_sm20_rem_s64,(.L_x_50461 - $__internal_16_$__cuda_sm20_rem_s64)
$__internal_16_$__cuda_sm20_rem_s64:
        /* <DEDUP_REMOVED lines=30> */
[----:B------:R-:W-:-:S04]  /*2ce0*/  IMAD.WIDE.U32 R6, P0, R7, R5, R6 ;  /* 0x0000000507067225 */ /* 0x000fc80007800006 */
[C---:B------:R-:W-:Y:S02]  /*2cf0*/  IMAD R29, R4.reuse, R5, RZ ;  /* 0x00000005041d7224 */ /* 0x040fe400078e02ff */
[----:B------:R-:W-:Y:S01]  /*2d00*/  IMAD.HI.U32 R6, P3, R4, R28, R6 ;  /* 0x0000001c04067227 */ /* 0x000fe20007860006 */
[----:B------:R-:W-:-:S03]  /*2d10*/  IADD3 R28, P5, RZ, -R32, RZ ;  /* 0x80000020ff1c7210 */ /* 0x000fc60007fbe0ff */
[----:B------:R-:W-:Y:S01]  /*2d20*/  IMAD.HI.U32 R5, R4, R5, RZ ;  /* 0x0000000504057227 */ /* 0x000fe200078e00ff */
[----:B------:R-:W-:Y:S02]  /*2d30*/  SEL R28, R28, R32, !P2 ;  /* 0x000000201c1c7207 */ /* 0x000fe40005000000 */
[----:B------:R-:W-:Y:S01]  /*2d40*/  IADD3 R29, P4, R29, R6, RZ ;  /* 0x000000061d1d7210 */ /* 0x000fe20007f9e0ff */
[----:B------:R-:W-:Y:S02]  /*2d50*/  IMAD.X R5, R5, 0x1, R4, P0 ;  /* 0x0000000105057824 */ /* 0x000fe400000e0604 */
[----:B------:R-:W-:Y:S02]  /*2d60*/  IMAD.X R6, RZ, RZ, ~R31, P5 ;  /* 0x000000ffff067224 */ /* 0x000fe400028e0e1f */
[----:B------:R-:W-:Y:S01]  /*2d70*/  IMAD.HI.U32 R4, R29, R28, RZ ;  /* 0x0000001c1d047227 */ /* 0x000fe200078e00ff */
[----:B------:R-:W-:Y:S02]  /*2d80*/  IADD3.X R7, RZ, RZ, R5, P4, P3 ;  /* 0x000000ffff077210 */ /* 0x000fe400027e6405 */
[----:B------:R-:W-:-:S02]  /*2d90*/  SEL R6, R6, R31, !P2 ;  /* 0x0000001f06067207 */ /* 0x000fc40005000000 */
[----:B------:R-:W-:-:S05]  /*2da0*/  MOV R5, RZ ;  /* 0x000000ff00057202 */ /* 0x000fca0000000f00 */
        /* <DEDUP_REMOVED lines=33> */
[----:B------:R-:W-:Y:S06]  /*2fc0*/  RET.REL.NODEC R24 `(_ZN2at6native29vectorized_elementwise_kernelILi2ENS0_13AUnaryFunctorIlllZZZNS0_16fmod_kernel_cudaERNS_18TensorIteratorBaseEENKUlvE_clEvENKUlvE2_clEvEUlllE_EESt5arrayIPcLm2EEEEviT0_T1_) ;  /* 0xffffd03018007950 */ /* 0x000fec0003c3ffff */
.L_x_18637:
        /* <DEDUP_REMOVED lines=11> */
.L_x_50461:


//--------------------- .text._ZN2at6native29vectorized_elementwise_kernelILi4ENS0_13AUnaryFunctorIlllZZZNS0_16fmod_kernel_cudaERNS_18TensorIteratorBaseEENKUlvE_clEvENKUlvE2_clEvEUlllE_EESt5arrayIPcLm2EEEEviT0_T1_ --------------------------
	.section	.text._ZN2at6native29vectorized_elementwise_kernelILi4ENS0_13AUnaryFunctorIlllZZZNS0_16fmod_kernel_cudaERNS_18TensorIteratorBaseEENKUlvE_clEvENKUlvE2_clEvEUlllE_EESt5arrayIPcLm2EEEEviT0_T1_,"ax",@progbits
	.sectioninfo	@"SHI_REGISTERS=36"
	.align	128
        .global         _ZN2at6native29vectorized_elementwise_kernelILi4ENS0_13AUnaryFunctorIlllZZZNS0_16fmod_kernel_cudaERNS_18TensorIteratorBaseEENKUlvE_clEvENKUlvE2_clEvEUlllE_EESt5arrayIPcLm2EEEEviT0_T1_
        .type           _ZN2at6native29vectorized_elementwise_kernelILi4ENS0_13AUnaryFunctorIlllZZZNS0_16fmod_kernel_cudaERNS_18TensorIteratorBaseEENKUlvE_clEvENKUlvE2_clEvEUlllE_EESt5arrayIPcLm2EEEEviT0_T1_,@function
        .size           _ZN2at6native29vectorized_elementwise_kernelILi4ENS0_13AUnaryFunctorIlllZZZNS0_16fmod_kernel_cudaERNS_18TensorIteratorBaseEENKUlvE_clEvENKUlvE2_clEvEUlllE_EESt5arrayIPcLm2EEEEviT0_T1_,(.L_x_50462 - _ZN2at6native29vectorized_elementwise_kernelILi4ENS0_13AUnaryFunctorIlllZZZNS0_16fmod_kernel_cudaERNS_18TensorIteratorBaseEENKUlvE_clEvENKUlvE2_clEvEUlllE_EESt5arrayIPcLm2EEEEviT0_T1_)
        .other          _ZN2at6native29vectorized_elementwise_kernelILi4ENS0_13AUnaryFunctorIlllZZZNS0_16fmod_kernel_cudaERNS_18TensorIteratorBaseEENKUlvE_clEvENKUlvE2_clEvEUlllE_EESt5arrayIPcLm2EEEEviT0_T1_,@"STO_CUDA_ENTRY STV_DEFAULT"
_ZN2at6native29vectorized_elementwise_kernelILi4ENS0_13AUnaryFunctorIlllZZZNS0_16fmod_kernel_cudaERNS_18TensorIteratorBaseEENKUlvE_clEvENKUlvE2_clEvEUlllE_EESt5arrayIPcLm2EEEEviT0_T1_:
.text._ZN2at6native29vectorized_elementwise_kernelILi4ENS0_13AUnaryFunctorIlllZZZNS0_16fmod_kernel_cudaERNS_18TensorIteratorBaseEENKUlvE_clEvENKUlvE2_clEvEUlllE_EESt5arrayIPcLm2EEEEviT0_T1_:
        /* <DEDUP_REMOVED lines=24> */
[----:B-----5:R-:W-:Y:S05]  /*0180*/  CALL.REL.NOINC `($__internal_17_$__cuda_sm20_rem_s64) ;  /* 0x0000297000007944 */ /* 0x020fea0003c00000 */
[----:B------:R-:W-:Y:S01]  /*0190*/  MOV R16, R3 ;  /* 0x0000000300107202 */ /* 0x000fe20000000f00 */
[----:B------:R-:W-:Y:S01]  /*01a0*/  IMAD.MOV.U32 R17, RZ, RZ, R0 ;  /* 0x000000ffff117224 */ /* 0x000fe200078e0000 */
[----:B------:R-:W-:Y:S05]  /*01b0*/  BRA `(.L_x_18641) ;  /* 0x0000013000007947 */ /* 0x000fea0003800000 */
.L_x_18640:
        /* <DEDUP_REMOVED lines=19> */
.L_x_18641:
[----:B------:R-:W-:Y:S05]  /*02f0*/  BSYNC B0 ;  /* 0x0000000000007941 */ /* 0x000fea0003800000 */
.L_x_18639:
        /* <DEDUP_REMOVED lines=9> */
[----:B-----5:R-:W-:Y:S05]  /*0390*/  CALL.REL.NOINC `($__internal_17_$__cuda_sm20_rem_s64) ;  /* 0x0000276000007944 */ /* 0x020fea0003c00000 */
[----:B------:R-:W-:Y:S02]  /*03a0*/  IMAD.MOV.U32 R18, RZ, RZ, R3 ;  /* 0x000000ffff127224 */ /* 0x000fe400078e0003 */
[----:B------:R-:W-:Y:S01]  /*03b0*/  IMAD.MOV.U32 R19, RZ, RZ, R0 ;  /* 0x000000ffff137224 */ /* 0x000fe200078e0000 */
[----:B------:R-:W-:Y:S05]  /*03c0*/  BRA `(.L_x_18644) ;  /* 0x0000013000007947 */ /* 0x000fea0003800000 */
.L_x_18643:
        /* <DEDUP_REMOVED lines=19> */
.L_x_18644:
[----:B------:R-:W-:Y:S05]  /*0500*/  BSYNC B0 ;  /* 0x0000000000007941 */ /* 0x000fea0003800000 */
.L_x_18642:
        /* <DEDUP_REMOVED lines=9> */
[----:B------:R-:W-:Y:S05]  /*05a0*/  CALL.REL.NOINC `($__internal_17_$__cuda_sm20_rem_s64) ;  /* 0x0000255000007944 */ /* 0x000fea0003c00000 */
[----:B------:R-:W-:Y:S02]  /*05b0*/  IMAD.MOV.U32 R20, RZ, RZ, R3 ;  /* 0x000000ffff147224 */ /* 0x000fe400078e0003 */
[----:B------:R-:W-:Y:S01]  /*05c0*/  IMAD.MOV.U32 R21, RZ, RZ, R0 ;  /* 0x000000ffff157224 */ /* 0x000fe200078e0000 */
[----:B------:R-:W-:Y:S05]  /*05d0*/  BRA `(.L_x_18647) ;  /* 0x0000013000007947 */ /* 0x000fea0003800000 */
.L_x_18646:
        /* <DEDUP_REMOVED lines=19> */
.L_x_18647:
[----:B------:R-:W-:Y:S05]  /*0710*/  BSYNC B0 ;  /* 0x0000000000007941 */ /* 0x000fea0003800000 */
.L_x_18645:
        /* <DEDUP_REMOVED lines=9> */
[----:B------:R-:W-:Y:S05]  /*07b0*/  CALL.REL.NOINC `($__internal_17_$__cuda_sm20_rem_s64) ;  /* 0x0000234000007944 */ /* 0x000fea0003c00000 */
[----:B------:R-:W-:Y:S01]  /*07c0*/  IMAD.MOV.U32 R22, RZ, RZ, R3 ;  /* 0x000000ffff167224 */ /* 0x000fe200078e0003 */
[----:B------:R-:W-:Y:S01]  /*07d0*/  MOV R23, R0 ;  /* 0x0000000000177202 */ /* 0x000fe20000000f00 */
[----:B------:R-:W-:Y:S05]  /*07e0*/  BRA `(.L_x_18650) ;  /* 0x0000013000007947 */ /* 0x000fea0003800000 */
.L_x_18649:
        /* <DEDUP_REMOVED lines=19> */
.L_x_18650:
[----:B------:R-:W-:Y:S05]  /*0920*/  BSYNC B0 ;  /* 0x0000000000007941 */ /* 0x000fea0003800000 */
.L_x_18648:
        /* <DEDUP_REMOVED lines=9> */
[----:B------:R-:W-:Y:S05]  /*09c0*/  CALL.REL.NOINC `($__internal_17_$__cuda_sm20_rem_s64) ;  /* 0x0000213000007944 */ /* 0x000fea0003c00000 */
[----:B------:R-:W-:Y:S02]  /*09d0*/  IMAD.MOV.U32 R8, RZ, RZ, R3 ;  /* 0x000000ffff087224 */ /* 0x000fe400078e0003 */
[----:B------:R-:W-:Y:S01]  /*09e0*/  IMAD.MOV.U32 R9, RZ, RZ, R0 ;  /* 0x000000ffff097224 */ /* 0x000fe200078e0000 */
[----:B------:R-:W-:Y:S05]  /*09f0*/  BRA `(.L_x_18653) ;  /* 0x0000013000007947 */ /* 0x000fea0003800000 */
.L_x_18652:
        /* <DEDUP_REMOVED lines=19> */
.L_x_18653:
[----:B------:R-:W-:Y:S05]  /*0b30*/  BSYNC B0 ;  /* 0x0000000000007941 */ /* 0x000fea0003800000 */
.L_x_18651:
        /* <DEDUP_REMOVED lines=10> */
[----:B------:R-:W-:Y:S01]  /*0be0*/  IMAD.MOV.U32 R10, RZ, RZ, R3 ;  /* 0x000000ffff0a7224 */ /* 0x000fe200078e0003 */
[----:B------:R-:W-:Y:S01]  /*0bf0*/  MOV R11, R0 ;  /* 0x00000000000b7202 */ /* 0x000fe20000000f00 */
[----:B------:R-:W-:Y:S05]  /*0c00*/  BRA `(.L_x_18656) ;  /* 0x0000013000007947 */ /* 0x000fea0003800000 */
.L_x_18655:
        /* <DEDUP_REMOVED lines=19> */
.L_x_18656:
[----:B------:R-:W-:Y:S05]  /*0d40*/  BSYNC B0 ;  /* 0x0000000000007941 */ /* 0x000fea0003800000 */
.L_x_18654:
        /* <DEDUP_REMOVED lines=10> */
[----:B------:R-:W-:Y:S01]  /*0df0*/  MOV R12, R3 ;  /* 0x00000003000c7202 */ /* 0x000fe20000000f00 */
[----:B------:R-:W-:Y:S01]  /*0e00*/  IMAD.MOV.U32 R13, RZ, RZ, R0 ;  /* 0x000000ffff0d7224 */ /* 0x000fe200078e0000 */
[----:B------:R-:W-:Y:S05]  /*0e10*/  BRA `(.L_x_18659) ;  /* 0x0000013000007947 */ /* 0x000fea0003800000 */
.L_x_18658:
        /* <DEDUP_REMOVED lines=19> */
.L_x_18659:
[----:B------:R-:W-:Y:S05]  /*0f50*/  BSYNC B0 ;  /* 0x0000000000007941 */ /* 0x000fea0003800000 */
.L_x_18657:
        /* <DEDUP_REMOVED lines=13> */
.L_x_18661:
        /* <DEDUP_REMOVED lines=19> */
.L_x_18662:
[----:B------:R-:W-:Y:S05]  /*1160*/  BSYNC B0 ;  /* 0x0000000000007941 */ /* 0x000fea0003800000 */
.L_x_18660:
        /* <DEDUP_REMOVED lines=8> */
.L_x_18638:
        /* <DEDUP_REMOVED lines=66> */
[----:B------:R-:W-:Y:S05]  /*1610*/  CALL.REL.NOINC `($__internal_17_$__cuda_sm20_rem_s64) ;  /* 0x000014e000007944 */ /* 0x000fea0003c00000 */
[----:B------:R-:W-:Y:S02]  /*1620*/  IMAD.MOV.U32 R26, RZ, RZ, R3 ;  /* 0x000000ffff1a7224 */ /* 0x000fe400078e0003 */
[----:B------:R-:W-:Y:S01]  /*1630*/  IMAD.MOV.U32 R27, RZ, RZ, R0 ;  /* 0x000000ffff1b7224 */ /* 0x000fe200078e0000 */
[----:B------:R-:W-:Y:S05]  /*1640*/  BRA `(.L_x_18664) ;  /* 0x0000012000007947 */ /* 0x000fea0003800000 */
.L_x_18665:
        /* <DEDUP_REMOVED lines=18> */
.L_x_18664:
[----:B------:R-:W-:Y:S05]  /*1770*/  BSYNC B0 ;  /* 0x0000000000007941 */ /* 0x000fea0003800000 */
.L_x_18663:
        /* <DEDUP_REMOVED lines=16> */
.L_x_18668:
        /* <DEDUP_REMOVED lines=19> */
.L_x_18667:
[----:B------:R-:W-:Y:S05]  /*19b0*/  BSYNC B0 ;  /* 0x0000000000007941 */ /* 0x000fea0003800000 */
.L_x_18666:
        /* <DEDUP_REMOVED lines=12> */
[----:B------:R-:W-:Y:S05]  /*1a80*/  CALL.REL.NOINC `($__internal_17_$__cuda_sm20_rem_s64) ;  /* 0x0000107000007944 */ /* 0x000fea0003c00000 */
[----:B------:R-:W-:Y:S01]  /*1a90*/  IMAD.MOV.U32 R20, RZ, RZ, R3 ;  /* 0x000000ffff147224 */ /* 0x000fe200078e0003 */
[----:B------:R-:W-:Y:S01]  /*1aa0*/  MOV R21, R0 ;  /* 0x0000000000157202 */ /* 0x000fe20000000f00 */
[----:B------:R-:W-:Y:S05]  /*1ab0*/  BRA `(.L_x_18670) ;  /* 0x0000013000007947 */ /* 0x000fea0003800000 */
.L_x_18671:
        /* <DEDUP_REMOVED lines=19> */
.L_x_18670:
[----:B------:R-:W-:Y:S05]  /*1bf0*/  BSYNC B0 ;  /* 0x0000000000007941 */ /* 0x000fea0003800000 */
.L_x_18669:
        /* <DEDUP_REMOVED lines=12> */
[----:B------:R-:W-:Y:S05]  /*1cc0*/  CALL.REL.NOINC `($__internal_17_$__cuda_sm20_rem_s64) ;  /* 0x00000e3000007944 */ /* 0x000fea0003c00000 */
[----:B------:R-:W-:Y:S01]  /*1cd0*/  MOV R22, R3 ;  /* 0x0000000300167202 */ /* 0x000fe20000000f00 */
[----:B------:R-:W-:Y:S01]  /*1ce0*/  IMAD.MOV.U32 R23, RZ, RZ, R0 ;  /* 0x000000ffff177224 */ /* 0x000fe200078e0000 */
[----:B------:R-:W-:Y:S05]  /*1cf0*/  BRA `(.L_x_18673) ;  /* 0x0000013000007947 */ /* 0x000fea0003800000 */
.L_x_18674:
        /* <DEDUP_REMOVED lines=19> */
.L_x_18673:
[----:B------:R-:W-:Y:S05]  /*1e30*/  BSYNC B0 ;  /* 0x0000000000007941 */ /* 0x000fea0003800000 */
.L_x_18672:
        /* <DEDUP_REMOVED lines=16> */
.L_x_18677:
        /* <DEDUP_REMOVED lines=19> */
.L_x_18676:
[----:B------:R-:W-:Y:S05]  /*2070*/  BSYNC B0 ;  /* 0x0000000000007941 */ /* 0x000fea0003800000 */
.L_x_18675:
        /* <DEDUP_REMOVED lines=16> */
.L_x_18680:
        /* <DEDUP_REMOVED lines=19> */
.L_x_18679:
[----:B------:R-:W-:Y:S05]  /*22b0*/  BSYNC B0 ;  /* 0x0000000000007941 */ /* 0x000fea0003800000 */
.L_x_18678:
        /* <DEDUP_REMOVED lines=16> */
.L_x_18683:
        /* <DEDUP_REMOVED lines=19> */
.L_x_18682:
[----:B------:R-:W-:Y:S05]  /*24f0*/  BSYNC B0 ;  /* 0x0000000000007941 */ /* 0x000fea0003800000 */
.L_x_18681:
        /* <DEDUP_REMOVED lines=16> */
.L_x_18686:
        /* <DEDUP_REMOVED lines=19> */
.L_x_18685:
[----:B------:R-:W-:Y:S05]  /*2730*/  BSYNC B0 ;  /* 0x0000000000007941 */ /* 0x000fea0003800000 */
.L_x_18684:
        /* <DEDUP_REMOVED lines=22> */
.L_x_18689:
[----:B------:R-:W-:-:S13]  /*28a0*/  ISETP.GE.AND P0, PT, R8, R9, PT ;  /* 0x000000090800720c */ /* 0x000fda0003f06270 */
[----:B------:R-:W-:Y:S05]  /*28b0*/  @P0 BRA `(.L_x_18691) ;  /* 0x000000c000000947 */ /* 0x000fea0003800000 */
[----:B0-----:R-:W-:Y:S01]  /*28c0*/  IMAD.IADD R4, R30, 0x1, R8 ;  /* 0x000000011e047824 */ /* 0x001fe200078e0208 */
[----:B------:R-:W-:Y:S01]  /*28d0*/  IADD3 R8, R8, 0x80, RZ ;  /* 0x0000008008087810 */ /* 0x000fe20007ffe0ff */
[----:B------:R-:W-:-:S04]  /*28e0*/  IMAD.MOV.U32 R5, RZ, RZ, 0x8 ;  /* 0x00000008ff057424 */ /* 0x000fc800078e00ff */
[----:B------:R-:W-:-:S05]  /*28f0*/  IMAD.WIDE.U32 R4, R4, R5, c[0x0][0x178] ;  /* 0x00005e0004047625 */ /* 0x000fca00078e0005 */
[----:B-----5:R0:W-:Y:S02]  /*2900*/  STG.E.64 [R4.64], R22 ;  /* 0x0000001604007986 */ /* 0x0201e4000c101b04 */
.L_x_18690:
[----:B------:R-:W-:-:S13]  /*2910*/  ISETP.GE.AND P0, PT, R8, R9, PT ;  /* 0x000000090800720c */ /* 0x000fda0003f06270 */
[----:B------:R-:W-:Y:S05]  /*2920*/  @P0 BRA `(.L_x_18692) ;  /* 0x000000d000000947 */ /* 0x000fea0003800000 */
[----:B0-----:R-:W-:Y:S01]  /*2930*/  IADD3 R4, R30, R8, RZ ;  /* 0x000000081e047210 */ /* 0x001fe20007ffe0ff */
[----:B------:R-:W-:Y:S01]  /*2940*/  IMAD.MOV.U32 R5, RZ, RZ, 0x8 ;  /* 0x00000008ff057424 */ /* 0x000fe200078e00ff */
[----:B------:R-:W-:-:S03]  /*2950*/  IADD3 R8, R8, 0x80, RZ ;  /* 0x0000008008087810 */ /* 0x000fc60007ffe0ff */
[----:B------:R-:W-:-:S05]  /*2960*/  IMAD.WIDE.U32 R4, R4, R5, c[0x0][0x178] ;  /* 0x00005e0004047625 */ /* 0x000fca00078e0005 */
[----:B------:R0:W-:Y:S02]  /*2970*/  STG.E.64 [R4.64], R10 ;  /* 0x0000000a04007986 */ /* 0x0001e4000c101b04 */
.L_x_18691:
        /* <DEDUP_REMOVED lines=8> */
.L_x_18692:
[----:B------:R-:W-:Y:S05]  /*2a00*/  BSYNC B1 ;  /* 0x0000000000017941 */ /* 0x000fea0003800000 */
.L_x_18688:
[----:B------:R-:W-:-:S13]  /*2a10*/  ISETP.GE.AND P0, PT, R8, R9, PT ;  /* 0x000000090800720c */ /* 0x000fda0003f06270 */
[----:B0-----:R-:W-:Y:S01]  /*2a20*/  @!P0 IMAD.IADD R4, R30, 0x1, R8 ;  /* 0x000000011e048824 */ /* 0x001fe200078e0208 */
[----:B------:R-:W-:Y:S01]  /*2a30*/  @!P0 IADD3 R8, R8, 0x80, RZ ;  /* 0x0000008008088810 */ /* 0x000fe20007ffe0ff */
[----:B------:R-:W-:-:S04]  /*2a40*/  @!P0 IMAD.MOV.U32 R5, RZ, RZ, 0x8 ;  /* 0x00000008ff058424 */ /* 0x000fc800078e00ff */
[----:B------:R-:W-:-:S05]  /*2a50*/  @!P0 IMAD.WIDE.U32 R4, R4, R5, c[0x0][0x178] ;  /* 0x00005e0004048625 */ /* 0x000fca00078e0005 */
[----:B------:R0:W-:Y:S02]  /*2a60*/  @!P0 STG.E.64 [R4.64], R14 ;  /* 0x0000000e04008986 */ /* 0x0001e4000c101b04 */
.L_x_18693:
[----:B------:R-:W-:Y:S05]  /*2a70*/  BSYNC B0 ;  /* 0x0000000000007941 */ /* 0x000fea0003800000 */
.L_x_18687:
        /* <DEDUP_REMOVED lines=8> */
        .weak           $__internal_17_$__cuda_sm20_rem_s64
        .type           $__internal_17_$__cuda_sm20_rem_s64,@function
        .size           $__internal_17_$__cuda_sm20_rem_s64,(.L_x_50462 - $__internal_17_$__cuda_sm20_rem_s64)
$__internal_17_$__cuda_sm20_rem_s64:
        /* <DEDUP_REMOVED lines=76> */
[----:B------:R-:W-:Y:S06]  /*2fc0*/  RET.REL.NODEC R24 `(_ZN2at6native29vectorized_elementwise_kernelILi4ENS0_13AUnaryFunctorIlllZZZNS0_16fmod_kernel_cudaERNS_18TensorIteratorBaseEENKUlvE_clEvENKUlvE2_clEvEUlllE_EESt5arrayIPcLm2EEEEviT0_T1_) ;  /* 0xffffd03018007950 */ /* 0x000fec0003c3ffff */
.L_x_18694:
        /* <DEDUP_REMOVED lines=11> */
.L_x_50462:


//--------------------- .text._ZN2at6native29vectorized_elementwise_kernelILi8ENS0_13AUnaryFunctorIlllZZZNS0_16fmod_kernel_cudaERNS_18TensorIteratorBaseEENKUlvE_clEvENKUlvE2_clEvEUlllE_EESt5arrayIPcLm2EEEEviT0_T1_ --------------------------
	.section	.text._ZN2at6native29vectorized_elementwise_kernelILi8ENS0_13AUnaryFunctorIlllZZZNS0_16fmod_kernel_cudaERNS_18TensorIteratorBaseEENKUlvE_clEvENKUlvE2_clEvEUlllE_EESt5arrayIPcLm2EEEEviT0_T1_,"ax",@progbits
	.sectioninfo	@"SHI_REGISTERS=4"
	.align	128
        .global         _ZN2at6native29vectorized_elementwise_kernelILi8ENS0_13AUnaryFunctorIlllZZZNS0_16fmod_kernel_cudaERNS_18TensorIteratorBaseEENKUlvE_clEvENKUlvE2_clEvEUlllE_EESt5arrayIPcLm2EEEEviT0_T1_
        .type           _ZN2at6native29vectorized_elementwise_kernelILi8ENS0_13AUnaryFunctorIlllZZZNS0_16fmod_kernel_cudaERNS_18TensorIteratorBaseEENKUlvE_clEvENKUlvE2_clEvEUlllE_EESt5arrayIPcLm2EEEEviT0_T1_,@function
        .size           _ZN2at6native29vectorized_elementwise_kernelILi8ENS0_13AUnaryFunctorIlllZZZNS0_16fmod_kernel_cudaERNS_18TensorIteratorBaseEENKUlvE_clEvENKUlvE2_clEvEUlllE_EESt5arrayIPcLm2EEEEviT0_T1_,(.L_x_50642 - _ZN2at6native29vectorized_elementwise_kernelILi8ENS0_13AUnaryFunctorIlllZZZNS0_16fmod_kernel_cudaERNS_18TensorIteratorBaseEENKUlvE_clEvENKUlvE2_clEvEUlllE_EESt5arrayIPcLm2EEEEviT0_T1_)
        .other          _ZN2at6native29vectorized_elementwise_kernelILi8ENS0_13AUnaryFunctorIlllZZZNS0_16fmod_kernel_cudaERNS_18TensorIteratorBaseEENKUlvE_clEvENKUlvE2_clEvEUlllE_EESt5arrayIPcLm2EEEEviT0_T1_,@"STO_CUDA_ENTRY STV_DEFAULT"
_ZN2at6native29vectorized_elementwise_kernelILi8ENS0_13AUnaryFunctorIlllZZZNS0_16fmod_kernel_cudaERNS_18TensorIteratorBaseEENKUlvE_clEvENKUlvE2_clEvEUlllE_EESt5arrayIPcLm2EEEEviT0_T1_:
.text._ZN2at6native29vectorized_elementwise_kernelILi8ENS0_13AUnaryFunctorIlllZZZNS0_16fmod_kernel_cudaERNS_18TensorIteratorBaseEENKUlvE_clEvENKUlvE2_clEvEUlllE_EESt5arrayIPcLm2EEEEviT0_T1_:
[----:B------:R-:W-:Y:S02]  /*0000*/  MOV R1, c[0x0][0x28] ;  /* 0x00000a0000017a02 */ /* 0x000fe40000000f00 */
[----:B------:R-:W-:Y:S05]  /*0010*/  EXIT ;  /* 0x000000000000794d */ /* 0x000fea0003800000 */
.L_x_18695:
        /* <DEDUP_REMOVED lines=14> */
.L_x_50642:


//--------------------- .text._ZN2at6native18elementwise_kernelILi128ELi4EZNS0_15gpu_kernel_implINS0_13BinaryFunctorIiiiZZZNS0_16fmod_kernel_cudaERNS_18TensorIteratorBaseEENKUlvE_clEvENKUlvE1_clEvEUliiE_EEEEvS5_RKT_EUliE_EEviT1_ --------------------------
	.section	.text._ZN2at6native18elementwise_kernelILi128ELi4EZNS0_15gpu_kernel_implINS0_13BinaryFunctorIiiiZZZNS0_16fmod_kernel_cudaERNS_18TensorIteratorBaseEENKUlvE_clEvENKUlvE1_clEvEUliiE_EEEEvS5_RKT_EUliE_EEviT1_,"ax",@progbits
	.sectioninfo	@"SHI_REGISTERS=27"
	.align	128
        .global         _ZN2at6native18elementwise_kernelILi128ELi4EZNS0_15gpu_kernel_implINS0_13BinaryFunctorIiiiZZZNS0_16fmod_kernel_cudaERNS_18TensorIteratorBaseEENKUlvE_clEvENKUlvE1_clEvEUliiE_EEEEvS5_RKT_EUliE_EEviT1_
        .type           _ZN2at6native18elementwise_kernelILi128ELi4EZNS0_15gpu_kernel_implINS0_13BinaryFunctorIiiiZZZNS0_16fmod_kernel_cudaERNS_18TensorIteratorBaseEENKUlvE_clEvENKUlvE1_clEvEUliiE_EEEEvS5_RKT_EUliE_EEviT1_,@function
        .size           _ZN2at6native18elementwise_kernelILi128ELi4EZNS0_15gpu_kernel_implINS0_13BinaryFunctorIiiiZZZNS0_16fmod_kernel_cudaERNS_18TensorIteratorBaseEENKUlvE_clEvENKUlvE1_clEvEUliiE_EEEEvS5_RKT_EUliE_EEviT1_,(.L_x_50643 - _ZN2at6native18elementwise_kernelILi128ELi4EZNS0_15gpu_kernel_implINS0_13BinaryFunctorIiiiZZZNS0_16fmod_kernel_cudaERNS_18TensorIteratorBaseEENKUlvE_clEvENKUlvE1_clEvEUliiE_EEEEvS5_RKT_EUliE_EEviT1_)
        .other          _ZN2at6native18elementwise_kernelILi128ELi4EZNS0_15gpu_kernel_implINS0_13BinaryFunctorIiiiZZZNS0_16fmod_kernel_cudaERNS_18TensorIteratorBaseEENKUlvE_clEvENKUlvE1_clEvEUliiE_EEEEvS5_RKT_EUliE_EEviT1_,@"STO_CUDA_ENTRY STV_DEFAULT"
_ZN2at6native18elementwise_kernelILi128ELi4EZNS0_15gpu_kernel_implINS0_13BinaryFunctorIiiiZZZNS0_16fmod_kernel_cudaERNS_18TensorIteratorBaseEENKUlvE_clEvENKUlvE1_clEvEUliiE_EEEEvS5_RKT_EUliE_EEviT1_:
.text._ZN2at6native18elementwise_kernelILi128ELi4EZNS0_15gpu_kernel_implINS0_13BinaryFunctorIiiiZZZNS0_16fmod_kernel_cudaERNS_18TensorIteratorBaseEENKUlvE_clEvENKUlvE1_clEvEUliiE_EEEEvS5_RKT_EUliE_EEviT1_:
        /* <DEDUP_REMOVED lines=263> */
.L_x_18698:
        /* <DEDUP_REMOVED lines=18> */
.L_x_18702:
[----:B------:R0:W5:Y:S01]  /*1190*/  LDG.E.U8 R22, [R2.64] ;  /* 0x0000002402167981 */ /* 0x000162000c1e1100 */
[----:B------:R-:W-:Y:S05]  /*11a0*/  BRA `(.L_x_18704) ;  /* 0x00000d0000007947 */ /* 0x000fea0003800000 */
.L_x_18701:
        /* <DEDUP_REMOVED lines=8> */
.L_x_18706:
[----:B------:R0:W5:Y:S01]  /*1230*/  LDG.E R22, [R2.64] ;  /* 0x0000002402167981 */ /* 0x000162000c1e1900 */
[----:B------:R-:W-:Y:S05]  /*1240*/  BRA `(.L_x_18704) ;  /* 0x00000c6000007947 */ /* 0x000fea0003800000 */
.L_x_18705:
[----:B------:R0:W5:Y:S01]  /*1250*/  LDG.E.S16 R22, [R2.64] ;  /* 0x0000002402167981 */ /* 0x000162000c1e1700 */
[----:B------:R-:W-:Y:S05]  /*1260*/  BRA `(.L_x_18704) ;  /* 0x00000c4000007947 */ /* 0x000fea0003800000 */
.L_x_18700:
        /* <DEDUP_REMOVED lines=9> */
.L_x_18708:
[----:B------:R-:W2:Y:S02]  /*1300*/  LDG.E.U16 R2, [R2.64] ;  /* 0x0000002402027981 */ /* 0x000ea4000c1e1500 */
[----:B--2---:R-:W-:-:S06]  /*1310*/  HADD2.F32 R22, -RZ, R2.H0_H0 ;  /* 0x20000002ff167230 */ /* 0x004fcc0000004100 */
[----:B------:R-:W0:Y:S01]  /*1320*/  F2I.FTZ.TRUNC.NTZ R22, R22 ;  /* 0x0000001600167305 */ /* 0x000e22000021f100 */
[----:B------:R-:W-:Y:S05]  /*1330*/  BRA `(.L_x_18704) ;  /* 0x00000b7000007947 */ /* 0x000fea0003800000 */
.L_x_18707:
        /* <DEDUP_REMOVED lines=9> */
.L_x_18710:
[----:B------:R-:W2:Y:S02]  /*13d0*/  LDG.E.U16 R2, [R2.64] ;  /* 0x0000002402027981 */ /* 0x000ea4000c1e1500 */
[----:B--2---:R-:W-:-:S06]  /*13e0*/  HADD2.F32 R22, -RZ, R2.H0_H0 ;  /* 0x20000002ff167230 */ /* 0x004fcc0000004100 */
[----:B------:R-:W0:Y:S01]  /*13f0*/  F2I.FTZ.TRUNC.NTZ R22, R22 ;  /* 0x0000001600167305 */ /* 0x000e22000021f100 */
[----:B------:R-:W-:Y:S05]  /*1400*/  BRA `(.L_x_18704) ;  /* 0x00000aa000007947 */ /* 0x000fea0003800000 */
.L_x_18709:
[----:B------:R-:W2:Y:S02]  /*1410*/  LDG.E.64 R22, [R2.64] ;  /* 0x0000002402167981 */ /* 0x000ea4000c1e1b00 */
[----:B--2---:R0:W1:Y:S01]  /*1420*/  F2I.F64.TRUNC R22, R22 ;  /* 0x0000001600167311 */ /* 0x004062000030d100 */
[----:B------:R-:W-:Y:S05]  /*1430*/  BRA `(.L_x_18704) ;  /* 0x00000a7000007947 */ /* 0x000fea0003800000 */
.L_x_18699:
        /* <DEDUP_REMOVED lines=12> */
.L_x_18713:
[----:B------:R-:W2:Y:S02]  /*1500*/  LDG.E.64 R2, [R2.64] ;  /* 0x0000002402027981 */ /* 0x000ea4000c1e1b00 */
[----:B--2---:R0:W1:Y:S01]  /*1510*/  F2I.F64.TRUNC R22, R2 ;  /* 0x0000000200167311 */ /* 0x004062000030d100 */
[----:B------:R-:W-:Y:S05]  /*1520*/  BRA `(.L_x_18704) ;  /* 0x0000098000007947 */ /* 0x000fea0003800000 */
.L_x_18712:
        /* <DEDUP_REMOVED lines=25> */
[----:B------:R0:W1:Y:S01]  /*16c0*/  F2I.FTZ.TRUNC.NTZ R22, R5 ;  /* 0x0000000500167305 */ /* 0x000062000021f100 */
[----:B------:R-:W-:Y:S05]  /*16d0*/  BRA `(.L_x_18704) ;  /* 0x000007d000007947 */ /* 0x000fea0003800000 */
.L_x_18715:
        /* <DEDUP_REMOVED lines=12> */
[----:B------:R0:W1:Y:S01]  /*17a0*/  F2I.FTZ.TRUNC.NTZ R22, R4 ;  /* 0x0000000400167305 */ /* 0x000062000021f100 */
[----:B------:R-:W-:Y:S05]  /*17b0*/  BRA `(.L_x_18704) ;  /* 0x000006f000007947 */ /* 0x000fea0003800000 */
.L_x_18714:
[----:B------:R-:W2:Y:S02]  /*17c0*/  LDG.E.U16 R22, [R2.64] ;  /* 0x0000002402167981 */ /* 0x000ea4000c1e1500 */
[----:B--2---:R-:W-:-:S06]  /*17d0*/  PRMT R22, RZ, 0x5410, R22 ;  /* 0x00005410ff167816 */ /* 0x004fcc0000000016 */
[----:B------:R-:W0:Y:S01]  /*17e0*/  F2I.FTZ.TRUNC.NTZ R22, R22 ;  /* 0x0000001600167305 */ /* 0x000e22000021f100 */
[----:B------:R-:W-:Y:S05]  /*17f0*/  BRA `(.L_x_18704) ;  /* 0x000006b000007947 */ /* 0x000fea0003800000 */
.L_x_18711:
        /* <DEDUP_REMOVED lines=10> */
.L_x_18718:
        /* <DEDUP_REMOVED lines=21> */
.L_x_18722:
[----:B------:R-:W-:Y:S05]  /*19f0*/  BSYNC B1 ;  /* 0x0000000000017941 */ /* 0x000fea0003800000 */
.L_x_18721:
[----:B------:R-:W-:Y:S01]  /*1a00*/  IMAD.SHL.U32 R2, R2, 0x100000, RZ ;  /* 0x0010000002027824 */ /* 0x000fe200078e00ff */
[----:B------:R-:W-:-:S04]  /*1a10*/  LEA R3, R0, 0x3b800000, 0x17 ;  /* 0x3b80000000037811 */ /* 0x000fc800078eb8ff */
[----:B------:R-:W-:Y:S02]  /*1a20*/  LOP3.LUT R22, R3, R2, R22, 0xfe, !PT ;  /* 0x0000000203167212 */ /* 0x000fe400078efe16 */
.L_x_18720:
[----:B------:R-:W-:Y:S05]  /*1a30*/  BSYNC B0 ;  /* 0x0000000000007941 */ /* 0x000fea0003800000 */
.L_x_18719:
[----:B------:R-:W0:Y:S01]  /*1a40*/  F2I.FTZ.TRUNC.NTZ R22, R22 ;  /* 0x0000001600167305 */ /* 0x000e22000021f100 */
[----:B------:R-:W-:Y:S05]  /*1a50*/  BRA `(.L_x_18704) ;  /* 0x0000045000007947 */ /* 0x000fea0003800000 */
.L_x_18717:
        /* <DEDUP_REMOVED lines=21> */
.L_x_18726:
[----:B------:R-:W-:Y:S05]  /*1bb0*/  BSYNC B1 ;  /* 0x0000000000017941 */ /* 0x000fea0003800000 */
.L_x_18725:
[----:B------:R-:W-:Y:S01]  /*1bc0*/  IMAD.SHL.U32 R2, R2, 0x200000, RZ ;  /* 0x0020000002027824 */ /* 0x000fe200078e00ff */
[----:B------:R-:W-:-:S04]  /*1bd0*/  LEA R3, R0, 0x37800000, 0x17 ;  /* 0x3780000000037811 */ /* 0x000fc800078eb8ff */
[----:B------:R-:W-:Y:S02]  /*1be0*/  LOP3.LUT R22, R3, R2, R22, 0xfe, !PT ;  /* 0x0000000203167212 */ /* 0x000fe400078efe16 */
.L_x_18724:
[----:B------:R-:W-:Y:S05]  /*1bf0*/  BSYNC B0 ;  /* 0x0000000000007941 */ /* 0x000fea0003800000 */
.L_x_18723:
[----:B------:R-:W0:Y:S01]  /*1c00*/  F2I.FTZ.TRUNC.NTZ R22, R22 ;  /* 0x0000001600167305 */ /* 0x000e22000021f100 */
[----:B------:R-:W-:Y:S05]  /*1c10*/  BRA `(.L_x_18704) ;  /* 0x0000029000007947 */ /* 0x000fea0003800000 */
.L_x_18716:
        /* <DEDUP_REMOVED lines=14> */
.L_x_18730:
[----:B------:R-:W-:Y:S05]  /*1d00*/  BSYNC B0 ;  /* 0x0000000000007941 */ /* 0x000fea0003800000 */
.L_x_18729:
[----:B------:R-:W0:Y:S01]  /*1d10*/  F2I.FTZ.TRUNC.NTZ R22, R22 ;  /* 0x0000001600167305 */ /* 0x000e22000021f100 */
[----:B------:R-:W-:Y:S05]  /*1d20*/  BRA `(.L_x_18704) ;  /* 0x0000018000007947 */ /* 0x000fea0003800000 */
.L_x_18703:
        /* <DEDUP_REMOVED lines=11> */
[----:B------:R-:W-:-:S02]  /*1de0*/  IMAD.MOV.U32 R22, RZ, RZ, RZ ;  /* 0x000000ffff167224 */ /* 0x000fc400078e00ff */
[----:B------:R-:W-:Y:S01]  /*1df0*/  LEPC R14 ;  /* 0x00000000000e734e */ /* 0x000fe20000000000 */
[----:B------:R-:W-:-:S02]  /*1e00*/  MOV R9, 0x1e70 ;  /* 0x00001e7000097802 */ /* 0x000fc40000000f00 */
[----:B------:R-:W-:Y:S02]  /*1e10*/  MOV R20, 0x1df0 ;  /* 0x00001df000147802 */ /* 0x000fe40000000f00 */
[----:B------:R-:W-:Y:S02]  /*1e20*/  MOV R21, 0x0 ;  /* 0x0000000000157802 */ /* 0x000fe40000000f00 */
[----:B------:R-:W-:Y:S02]  /*1e30*/  MOV R0, 0x0 ;  /* 0x0000000000007802 */ /* 0x000fe40000000f00 */
[----:B------:R-:W-:-:S04]  /*1e40*/  IADD3 R20, P0, P1, -R20, R9, R14 ;  /* 0x0000000914147210 */ /* 0x000fc8000791e10e */
[----:B------:R-:W-:-:S04]  /*1e50*/  IADD3.X R21, ~R0, R21, R15, P0, P1 ;  /* 0x0000001500157210 */ /* 0x000fc800007e250f */
[----:B0-----:R-:W-:Y:S05]  /*1e60*/  CALL.ABS.NOINC R2 ;  /* 0x0000000002007343 */ /* 0x001fea0003c00000 */
[----:B------:R-:W-:Y:S05]  /*1e70*/  BRA `(.L_x_18704) ;  /* 0x0000003000007947 */ /* 0x000fea0003800000 */
.L_x_18728:
[----:B------:R0:W5:Y:S01]  /*1e80*/  LDG.E R22, [R2.64] ;  /* 0x0000002402167981 */ /* 0x000162000c1e1900 */
[----:B------:R-:W-:Y:S05]  /*1e90*/  BRA `(.L_x_18704) ;  /* 0x0000001000007947 */ /* 0x000fea0003800000 */
.L_x_18727:
[----:B------:R0:W5:Y:S02]  /*1ea0*/  LDG.E R22, [R2.64] ;  /* 0x0000002402167981 */ /* 0x000164000c1e1900 */
.L_x_18704:
        /* <DEDUP_REMOVED lines=16> */
.L_x_18734:
[----:B------:R0:W5:Y:S01]  /*1fb0*/  LDG.E.U8 R23, [R2.64] ;  /* 0x0000002402177981 */ /* 0x000162000c1e1100 */
[----:B------:R-:W-:Y:S05]  /*1fc0*/  BRA `(.L_x_18736) ;  /* 0x00000d0000007947 */ /* 0x000fea0003800000 */
.L_x_18733:
        /* <DEDUP_REMOVED lines=8> */
.L_x_18738:
[----:B------:R0:W5:Y:S01]  /*2050*/  LDG.E R23, [R2.64] ;  /* 0x0000002402177981 */ /* 0x000162000c1e1900 */
[----:B------:R-:W-:Y:S05]  /*2060*/  BRA `(.L_x_18736) ;  /* 0x00000c6000007947 */ /* 0x000fea0003800000 */
.L_x_18737:
[----:B------:R0:W5:Y:S01]  /*2070*/  LDG.E.S16 R23, [R2.64] ;  /* 0x0000002402177981 */ /* 0x000162000c1e1700 */
[----:B------:R-:W-:Y:S05]  /*2080*/  BRA `(.L_x_18736) ;  /* 0x00000c4000007947 */ /* 0x000fea0003800000 */
.L_x_18732:
        /* <DEDUP_REMOVED lines=9> */
.L_x_18740:
[----:B------:R-:W2:Y:S02]  /*2120*/  LDG.E.U16 R2, [R2.64] ;  /* 0x0000002402027981 */ /* 0x000ea4000c1e1500 */
[----:B--2---:R-:W-:-:S06]  /*2130*/  HADD2.F32 R23, -RZ, R2.H0_H0 ;  /* 0x20000002ff177230 */ /* 0x004fcc0000004100 */
[----:B------:R-:W0:Y:S01]  /*2140*/  F2I.FTZ.TRUNC.NTZ R23, R23 ;  /* 0x0000001700177305 */ /* 0x000e22000021f100 */
[----:B------:R-:W-:Y:S05]  /*2150*/  BRA `(.L_x_18736) ;  /* 0x00000b7000007947 */ /* 0x000fea0003800000 */
.L_x_18739:
        /* <DEDUP_REMOVED lines=9> */
.L_x_18742:
[----:B------:R-:W2:Y:S02]  /*21f0*/  LDG.E.U16 R2, [R2.64] ;  /* 0x0000002402027981 */ /* 0x000ea4000c1e1500 */
[----:B--2---:R-:W-:-:S06]  /*2200*/  HADD2.F32 R23, -RZ, R2.H0_H0 ;  /* 0x20000002ff177230 */ /* 0x004fcc0000004100 */
[----:B------:R-:W0:Y:S01]  /*2210*/  F2I.FTZ.TRUNC.NTZ R23, R23 ;  /* 0x0000001700177305 */ /* 0x000e22000021f100 */
[----:B------:R-:W-:Y:S05]  /*2220*/  BRA `(.L_x_18736) ;  /* 0x00000aa000007947 */ /* 0x000fea0003800000 */
.L_x_18741:
[----:B------:R-:W2:Y:S02]  /*2230*/  LDG.E.64 R2, [R2.64] ;  /* 0x0000002402027981 */ /* 0x000ea4000c1e1b00 */
[----:B--2---:R0:W2:Y:S01]  /*2240*/  F2I.F64.TRUNC R23, R2 ;  /* 0x0000000200177311 */ /* 0x0040a2000030d100 */
[----:B------:R-:W-:Y:S05]  /*2250*/  BRA `(.L_x_18736) ;  /* 0x00000a7000007947 */ /* 0x000fea0003800000 */
.L_x_18731:
        /* <DEDUP_REMOVED lines=12> */
.L_x_18745:
[----:B------:R-:W2:Y:S02]  /*2320*/  LDG.E.64 R2, [R2.64] ;  /* 0x0000002402027981 */ /* 0x000ea4000c1e1b00 */
[----:B--2---:R0:W2:Y:S01]  /*2330*/  F2I.F64.TRUNC R23, R2 ;  /* 0x0000000200177311 */ /* 0x0040a2000030d100 */
[----:B------:R-:W-:Y:S05]  /*2340*/  BRA `(.L_x_18736) ;  /* 0x0000098000007947 */ /* 0x000fea0003800000 */
.L_x_18744:
        /* <DEDUP_REMOVED lines=25> */
[----:B------:R0:W2:Y:S01]  /*24e0*/  F2I.FTZ.TRUNC.NTZ R23, R5 ;  /* 0x0000000500177305 */ /* 0x0000a2000021f100 */
[----:B------:R-:W-:Y:S05]  /*24f0*/  BRA `(.L_x_18736) ;  /* 0x000007d000007947 */ /* 0x000fea0003800000 */
.L_x_18747:
        /* <DEDUP_REMOVED lines=12> */
[----:B------:R0:W2:Y:S01]  /*25c0*/  F2I.FTZ.TRUNC.NTZ R23, R4 ;  /* 0x0000000400177305 */ /* 0x0000a2000021f100 */
[----:B------:R-:W-:Y:S05]  /*25d0*/  BRA `(.L_x_18736) ;  /* 0x000006f000007947 */ /* 0x000fea0003800000 */
.L_x_18746:
[----:B------:R-:W2:Y:S02]  /*25e0*/  LDG.E.U16 R23, [R2.64] ;  /* 0x0000002402177981 */ /* 0x000ea4000c1e1500 */
[----:B--2---:R-:W-:-:S06]  /*25f0*/  PRMT R23, RZ, 0x5410, R23 ;  /* 0x00005410ff177816 */ /* 0x004fcc0000000017 */
[----:B------:R-:W0:Y:S01]  /*2600*/  F2I.FTZ.TRUNC.NTZ R23, R23 ;  /* 0x0000001700177305 */ /* 0x000e22000021f100 */
[----:B------:R-:W-:Y:S05]  /*2610*/  BRA `(.L_x_18736) ;  /* 0x000006b000007947 */ /* 0x000fea0003800000 */
.L_x_18743:
        /* <DEDUP_REMOVED lines=10> */
.L_x_18750:
        /* <DEDUP_REMOVED lines=21> */
.L_x_18754:
[----:B------:R-:W-:Y:S05]  /*2810*/  BSYNC B1 ;  /* 0x0000000000017941 */ /* 0x000fea0003800000 */
.L_x_18753:
[----:B------:R-:W-:Y:S01]  /*2820*/  IMAD.SHL.U32 R2, R2, 0x100000, RZ ;  /* 0x0010000002027824 */ /* 0x000fe200078e00ff */
[----:B------:R-:W-:-:S04]  /*2830*/  LEA R0, R0, 0x3b800000, 0x17 ;  /* 0x3b80000000007811 */ /* 0x000fc800078eb8ff */
[----:B------:R-:W-:Y:S02]  /*2840*/  LOP3.LUT R23, R0, R2, R23, 0xfe, !PT ;  /* 0x0000000200177212 */ /* 0x000fe400078efe17 */
.L_x_18752:
[----:B------:R-:W-:Y:S05]  /*2850*/  BSYNC B0 ;  /* 0x0000000000007941 */ /* 0x000fea0003800000 */
.L_x_18751:
[----:B------:R-:W0:Y:S01]  /*2860*/  F2I.FTZ.TRUNC.NTZ R23, R23 ;  /* 0x0000001700177305 */ /* 0x000e22000021f100 */
[----:B------:R-:W-:Y:S05]  /*2870*/  BRA `(.L_x_18736) ;  /* 0x0000045000007947 */ /* 0x000fea0003800000 */
.L_x_18749:
        /* <DEDUP_REMOVED lines=21> */
.L_x_18758:
[----:B------:R-:W-:Y:S05]  /*29d0*/  BSYNC B1 ;  /* 0x0000000000017941 */ /* 0x000fea0003800000 */
.L_x_18757:
[----:B------:R-:W-:Y:S01]  /*29e0*/  IMAD.SHL.U32 R2, R2, 0x200000, RZ ;  /* 0x0020000002027824 */ /* 0x000fe200078e00ff */
[----:B------:R-:W-:-:S04]  /*29f0*/  LEA R0, R0, 0x37800000, 0x17 ;  /* 0x3780000000007811 */ /* 0x000fc800078eb8ff */
[----:B------:R-:W-:Y:S02]  /*2a00*/  LOP3.LUT R23, R0, R2, R23, 0xfe, !PT ;  /* 0x0000000200177212 */ /* 0x000fe400078efe17 */
.L_x_18756:
[----:B------:R-:W-:Y:S05]  /*2a10*/  BSYNC B0 ;  /* 0x0000000000007941 */ /* 0x000fea0003800000 */
.L_x_18755:
[----:B------:R-:W0:Y:S01]  /*2a20*/  F2I.FTZ.TRUNC.NTZ R23, R23 ;  /* 0x0000001700177305 */ /* 0x000e22000021f100 */
[----:B------:R-:W-:Y:S05]  /*2a30*/  BRA `(.L_x_18736) ;  /* 0x0000029000007947 */ /* 0x000fea0003800000 */
.L_x_18748:
        /* <DEDUP_REMOVED lines=14> */
.L_x_18762:
[----:B------:R-:W-:Y:S05]  /*2b20*/  BSYNC B0 ;  /* 0x0000000000007941 */ /* 0x000fea0003800000 */
.L_x_18761:
[----:B------:R-:W0:Y:S01]  /*2b30*/  F2I.FTZ.TRUNC.NTZ R23, R23 ;  /* 0x0000001700177305 */ /* 0x000e22000021f100 */
[----:B------:R-:W-:Y:S05]  /*2b40*/  BRA `(.L_x_18736) ;  /* 0x0000018000007947 */ /* 0x000fea0003800000 */
.L_x_18735:
        /* <DEDUP_REMOVED lines=19> */
[----:B01---5:R-:W-:Y:S05]  /*2c80*/  CALL.ABS.NOINC R2 ;  /* 0x0000000002007343 */ /* 0x023fea0003c00000 */
[----:B------:R-:W-:Y:S05]  /*2c90*/  BRA `(.L_x_18736) ;  /* 0x0000003000007947 */ /* 0x000fea0003800000 */
.L_x_18760:
[----:B------:R0:W5:Y:S01]  /*2ca0*/  LDG.E R23, [R2.64] ;  /* 0x0000002402177981 */ /* 0x000162000c1e1900 */
[----:B------:R-:W-:Y:S05]  /*2cb0*/  BRA `(.L_x_18736) ;  /* 0x0000001000007947 */ /* 0x000fea0003800000 */
.L_x_18759:
[----:B------:R0:W5:Y:S02]  /*2cc0*/  LDG.E R23, [R2.64] ;  /* 0x0000002402177981 */ /* 0x000164000c1e1900 */
.L_x_18736:
[-C--:B0-2--5:R-:W-:Y:S02]  /*2cd0*/  IABS R4, R23.reuse ;  /* 0x0000001700047213 */ /* 0x0a5fe40000000000 */
[----:B------:R-:W-:Y:S02]  /*2ce0*/  IABS R6, R23 ;  /* 0x0000001700067213 */ /* 0x000fe40000000000 */
[----:B------:R-:W0:Y:S01]  /*2cf0*/  I2F.RP R0, R4 ;  /* 0x0000000400007306 */ /* 0x000e220000209400 */
[----:B-1----:R-:W-:Y:S02]  /*2d00*/  ISETP.GE.AND P1, PT, R22, RZ, PT ;  /* 0x000000ff1600720c */ /* 0x002fe40003f26270 */
        /* <DEDUP_REMOVED lines=20> */
[----:B------:R-:W-:-:S04]  /*2e50*/  IMAD.MOV.U32 R2, RZ, RZ, R3 ;  /* 0x000000ffff027224 */ /* 0x000fc800078e0003 */
[----:B------:R-:W-:Y:S01]  /*2e60*/  @!P1 IMAD.MOV R2, RZ, RZ, -R2 ;  /* 0x000000ffff029224 */ /* 0x000fe200078e0a02 */
[----:B------:R-:W-:-:S05]  /*2e70*/  @!P0 LOP3.LUT R2, RZ, R23, RZ, 0x33, !PT ;  /* 0x00000017ff028212 */ /* 0x000fca00078e33ff */
        /* <DEDUP_REMOVED lines=11> */
.L_x_18766:
[----:B------:R0:W-:Y:S01]  /*2f30*/  STG.E.U8 [R16.64], R2 ;  /* 0x0000000210007986 */ /* 0x0001e2000c101124 */
[----:B------:R-:W-:Y:S05]  /*2f40*/  BRA `(.L_x_18768) ;  /* 0x00000d7000007947 */ /* 0x000fea0003800000 */
.L_x_18765:
[----:B------:R-:W-:-:S13]  /*2f50*/  ISETP.NE.AND P0, PT, R0, 0x2, PT ;  /* 0x000000020000780c */ /* 0x000fda0003f05270 */
[----:B------:R-:W-:Y:S05]  /*2f60*/  @!P0 BRA `(.L_x_18769) ;  /* 0x0000009000008947 */ /* 0x000fea0003800000 */
[----:B------:R-:W-:-:S13]  /*2f70*/  ISETP.NE.AND P0, PT, R0, 0x3, PT ;  /* 0x000000030000780c */ /* 0x000fda0003f05270 */
[----:B------:R-:W-:Y:S05]  /*2f80*/  @!P0 BRA `(.L_x_18770) ;  /* 0x0000005000008947 */ /* 0x000fea0003800000 */
[----:B------:R-:W-:-:S13]  /*2f90*/  ISETP.NE.AND P0, PT, R0, 0x4, PT ;  /* 0x000000040000780c */ /* 0x000fda0003f05270 */
[----:B------:R-:W-:Y:S05]  /*2fa0*/  @P0 BRA `(.L_x_18767) ;  /* 0x00000b9000000947 */ /* 0x000fea0003800000 */
[----:B------:R-:W-:-:S05]  /*2fb0*/  SHF.R.S32.HI R3, RZ, 0x1f, R2 ;  /* 0x0000001fff037819 */ /* 0x000fca0000011402 */
[----:B------:R0:W-:Y:S01]  /*2fc0*/  STG.E.64 [R16.64], R2 ;  /* 0x0000000210007986 */ /* 0x0001e2000c101b24 */
[----:B------:R-:W-:Y:S05]  /*2fd0*/  BRA `(.L_x_18768) ;  /* 0x00000ce000007947 */ /* 0x000fea0003800000 */
.L_x_18770:
[----:B------:R0:W-:Y:S01]  /*2fe0*/  STG.E [R16.64], R2 ;  /* 0x0000000210007986 */ /* 0x0001e2000c101924 */
[----:B------:R-:W-:Y:S05]  /*2ff0*/  BRA `(.L_x_18768) ;  /* 0x00000cc000007947 */ /* 0x000fea0003800000 */
.L_x_18769:
[----:B------:R0:W-:Y:S01]  /*3000*/  STG.E.U16 [R16.64], R2 ;  /* 0x0000000210007986 */ /* 0x0001e2000c101524 */
[----:B------:R-:W-:Y:S05]  /*3010*/  BRA `(.L_x_18768) ;  /* 0x00000ca000007947 */ /* 0x000fea0003800000 */
.L_x_18764:
[----:B------:R-:W-:-:S13]  /*3020*/  ISETP.GT.AND P0, PT, R0, 0x6, PT ;  /* 0x000000060000780c */ /* 0x000fda0003f04270 */
[----:B------:R-:W-:Y:S05]  /*3030*/  @P0 BRA `(.L_x_18771) ;  /* 0x000000b000000947 */ /* 0x000fea0003800000 */
[----:B------:R-:W-:-:S13]  /*3040*/  ISETP.NE.AND P0, PT, R0, 0x5, PT ;  /* 0x000000050000780c */ /* 0x000fda0003f05270 */
[----:B------:R-:W-:Y:S05]  /*3050*/  @!P0 BRA `(.L_x_18772) ;  /* 0x0000005000008947 */ /* 0x000fea0003800000 */
[----:B------:R-:W-:-:S13]  /*3060*/  ISETP.NE.AND P0, PT, R0, 0x6, PT ;  /* 0x000000060000780c */ /* 0x000fda0003f05270 */
[----:B------:R-:W-:Y:S05]  /*3070*/  @P0 BRA `(.L_x_18767) ;  /* 0x00000ac000000947 */ /* 0x000fea0003800000 */
[----:B------:R-:W0:Y:S02]  /*3080*/  I2F R3, R2 ;  /* 0x0000000200037306 */ /* 0x000e240000201400 */
[----:B0-----:R0:W-:Y:S01]  /*3090*/  STG.E [R16.64], R3 ;  /* 0x0000000310007986 */ /* 0x0011e2000c101924 */
[----:B------:R-:W-:Y:S05]  /*30a0*/  BRA `(.L_x_18768) ;  /* 0x00000c1000007947 */ /* 0x000fea0003800000 */
.L_x_18772:
[----:B------:R-:W0:Y:S02]  /*30b0*/  I2F R0, R2 ;  /* 0x0000000200007306 */ /* 0x000e240000201400 */
[----:B0-----:R-:W-:-:S05]  /*30c0*/  F2FP.PACK_AB R0, RZ, R0 ;  /* 0x00000000ff00723e */ /* 0x001fca00000000ff */
[----:B------:R0:W-:Y:S01]  /*30d0*/  STG.E.U16 [R16.64], R0 ;  /* 0x0000000010007986 */ /* 0x0001e2000c101524 */
[----:B------:R-:W-:Y:S05]  /*30e0*/  BRA `(.L_x_18768) ;  /* 0x00000bd000007947 */ /* 0x000fea0003800000 */
.L_x_18771:
[----:B------:R-:W-:-:S13]  /*30f0*/  ISETP.NE.AND P0, PT, R0, 0x7, PT ;  /* 0x000000070000780c */ /* 0x000fda0003f05270 */
[----:B------:R-:W-:Y:S05]  /*3100*/  @!P0 BRA `(.L_x_18773) ;  /* 0x000000d000008947 */ /* 0x000fea0003800000 */
[----:B------:R-:W-:-:S13]  /*3110*/  ISETP.NE.AND P0, PT, R0, 0x8, PT ;  /* 0x000000080000780c */ /* 0x000fda0003f05270 */
[----:B------:R-:W-:Y:S05]  /*3120*/  @!P0 BRA `(.L_x_18774) ;  /* 0x0000006000008947 */ /* 0x000fea0003800000 */
[----:B------:R-:W-:-:S13]  /*3130*/  ISETP.NE.AND P0, PT, R0, 0x9, PT ;  /* 0x000000090000780c */ /* 0x000fda0003f05270 */
[----:B------:R-:W-:Y:S05]  /*3140*/  @P0 BRA `(.L_x_18767) ;  /* 0x000009f000000947 */ /* 0x000fea0003800000 */
[----:B------:R-:W0:Y:S01]  /*3150*/  I2F R2, R2 ;  /* 0x0000000200027306 */ /* 0x000e220000201400 */
[----:B------:R-:W-:-:S05]  /*3160*/  IMAD.MOV.U32 R3, RZ, RZ, RZ ;  /* 0x000000ffff037224 */ /* 0x000fca00078e00ff */
[----:B0-----:R0:W-:Y:S01]  /*3170*/  STG.E.64 [R16.64], R2 ;  /* 0x0000000210007986 */ /* 0x0011e2000c101b24 */
[----:B------:R-:W-:Y:S05]  /*3180*/  BRA `(.L_x_18768) ;  /* 0x00000b3000007947 */ /* 0x000fea0003800000 */
.L_x_18774:
[----:B------:R-:W0:Y:S02]  /*3190*/  I2F R2, R2 ;  /* 0x0000000200027306 */ /* 0x000e240000201400 */
[----:B0-----:R-:W-:-:S04]  /*31a0*/  F2FP.PACK_AB R3, RZ, R2 ;  /* 0x00000002ff03723e */ /* 0x001fc800000000ff */
[----:B------:R-:W-:-:S05]  /*31b0*/  PRMT R3, R3, 0x5410, RZ ;  /* 0x0000541003037816 */ /* 0x000fca00000000ff */
[----:B------:R0:W-:Y:S01]  /*31c0*/  STG.E [R16.64], R3 ;  /* 0x0000000310007986 */ /* 0x0001e2000c101924 */
[----:B------:R-:W-:Y:S05]  /*31d0*/  BRA `(.L_x_18768) ;  /* 0x00000ae000007947 */ /* 0x000fea0003800000 */
.L_x_18773:
[----:B------:R-:W0:Y:S02]  /*31e0*/  I2F.F64 R2, R2 ;  /* 0x0000000200027312 */ /* 0x000e240000201c00 */
[----:B0-----:R0:W-:Y:S01]  /*31f0*/  STG.E.64 [R16.64], R2 ;  /* 0x0000000210007986 */ /* 0x0011e2000c101b24 */
[----:B------:R-:W-:Y:S05]  /*3200*/  BRA `(.L_x_18768) ;  /* 0x00000ab000007947 */ /* 0x000fea0003800000 */
.L_x_18763:
        /* <DEDUP_REMOVED lines=8> */
[----:B------:R-:W-:-:S04]  /*3290*/  ISETP.NE.AND P0, PT, R2, RZ, PT ;  /* 0x000000ff0200720c */ /* 0x000fc80003f05270 */
[----:B------:R-:W-:-:S05]  /*32a0*/  SEL R3, RZ, 0x1, !P0 ;  /* 0x00000001ff037807 */ /* 0x000fca0004000000 */
[----:B------:R0:W-:Y:S01]  /*32b0*/  STG.E.U8 [R16.64], R3 ;  /* 0x0000000310007986 */ /* 0x0001e2000c101124 */
[----:B------:R-:W-:Y:S05]  /*32c0*/  BRA `(.L_x_18768) ;  /* 0x000009f000007947 */ /* 0x000fea0003800000 */
.L_x_18777:
[----:B------:R-:W0:Y:S01]  /*32d0*/  I2F.F64 R4, R2 ;  /* 0x0000000200047312 */ /* 0x000e220000201c00 */
[----:B------:R-:W-:-:S05]  /*32e0*/  CS2R R6, SRZ ;  /* 0x0000000000067805 */ /* 0x000fca000001ff00 */
[----:B0-----:R0:W-:Y:S01]  /*32f0*/  STG.E.128 [R16.64], R4 ;  /* 0x0000000410007986 */ /* 0x0011e2000c101d24 */
[----:B------:R-:W-:Y:S05]  /*3300*/  BRA `(.L_x_18768) ;  /* 0x000009b000007947 */ /* 0x000fea0003800000 */
.L_x_18776:
[----:B------:R-:W-:-:S13]  /*3310*/  ISETP.NE.AND P0, PT, R0, 0xf, PT ;  /* 0x0000000f0000780c */ /* 0x000fda0003f05270 */
[----:B------:R-:W-:Y:S05]  /*3320*/  @!P0 BRA `(.L_x_18778) ;  /* 0x000002d000008947 */ /* 0x000fea0003800000 */
[----:B------:R-:W-:-:S13]  /*3330*/  ISETP.NE.AND P0, PT, R0, 0x17, PT ;  /* 0x000000170000780c */ /* 0x000fda0003f05270 */
[----:B------:R-:W-:Y:S05]  /*3340*/  @!P0 BRA `(.L_x_18779) ;  /* 0x0000015000008947 */ /* 0x000fea0003800000 */
[----:B------:R-:W-:-:S13]  /*3350*/  ISETP.NE.AND P0, PT, R0, 0x18, PT ;  /* 0x000000180000780c */ /* 0x000fda0003f05270 */
[----:B------:R-:W-:Y:S05]  /*3360*/  @P0 BRA `(.L_x_18767) ;  /* 0x000007d000000947 */ /* 0x000fea0003800000 */
[----:B------:R-:W0:Y:S01]  /*3370*/  I2F R5, R2 ;  /* 0x0000000200057306 */ /* 0x000e220000201400 */
        /* <DEDUP_REMOVED lines=14> */
.L_x_18781:
[----:B------:R-:W-:Y:S05]  /*3460*/  BSYNC B0 ;  /* 0x0000000000007941 */ /* 0x000fea0003800000 */
.L_x_18780:
[----:B------:R-:W-:-:S05]  /*3470*/  LOP3.LUT R3, R0, R3, RZ, 0xfc, !PT ;  /* 0x0000000300037212 */ /* 0x000fca00078efcff */
[----:B------:R0:W-:Y:S01]  /*3480*/  STG.E.U8 [R16.64], R3 ;  /* 0x0000000310007986 */ /* 0x0001e2000c101124 */
[----:B------:R-:W-:Y:S05]  /*3490*/  BRA `(.L_x_18768) ;  /* 0x0000082000007947 */ /* 0x000fea0003800000 */
.L_x_18779:
[----:B------:R-:W0:Y:S01]  /*34a0*/  I2F R5, R2 ;  /* 0x0000000200057306 */ /* 0x000e220000201400 */
        /* <DEDUP_REMOVED lines=12> */
.L_x_18783:
[----:B------:R-:W-:Y:S01]  /*3570*/  IMAD.MOV.U32 R0, RZ, RZ, 0x7f ;  /* 0x0000007fff007424 */ /* 0x000fe200078e00ff */
[----:B------:R-:W-:-:S04]  /*3580*/  ISETP.GT.U32.AND P0, PT, R3, 0x7f800000, PT ;  /* 0x7f8000000300780c */ /* 0x000fc80003f04070 */
[----:B------:R-:W-:-:S04]  /*3590*/  SEL R0, R0, 0x7c, P0 ;  /* 0x0000007c00007807 */ /* 0x000fc80000000000 */
.L_x_18784:
[----:B------:R-:W-:Y:S05]  /*35a0*/  BSYNC B0 ;  /* 0x0000000000007941 */ /* 0x000fea0003800000 */
.L_x_18782:
[----:B------:R-:W-:-:S04]  /*35b0*/  LOP3.LUT R2, R5, 0x80000000, RZ, 0xc0, !PT ;  /* 0x8000000005027812 */ /* 0x000fc800078ec0ff */
[----:B------:R-:W-:-:S04]  /*35c0*/  SHF.R.U32.HI R3, RZ, 0x18, R2 ;  /* 0x00000018ff037819 */ /* 0x000fc80000011602 */
[----:B------:R-:W-:-:S05]  /*35d0*/  LOP3.LUT R3, R0, R3, RZ, 0xfc, !PT ;  /* 0x0000000300037212 */ /* 0x000fca00078efcff */
[----:B------:R0:W-:Y:S01]  /*35e0*/  STG.E.U8 [R16.64], R3 ;  /* 0x0000000310007986 */ /* 0x0001e2000c101124 */
[----:B------:R-:W-:Y:S05]  /*35f0*/  BRA `(.L_x_18768) ;  /* 0x000006c000007947 */ /* 0x000fea0003800000 */
.L_x_18778:
[----:B------:R-:W0:Y:S02]  /*3600*/  I2F R0, R2 ;  /* 0x0000000200007306 */ /* 0x000e240000201400 */
[----:B0-----:R-:W-:-:S05]  /*3610*/  F2FP.BF16.PACK_AB R0, RZ, R0 ;  /* 0x00000000ff00723e */ /* 0x001fca00000010ff */
[----:B------:R0:W-:Y:S01]  /*3620*/  STG.E.U16 [R16.64], R0 ;  /* 0x0000000010007986 */ /* 0x0001e2000c101524 */
[----:B------:R-:W-:Y:S05]  /*3630*/  BRA `(.L_x_18768) ;  /* 0x0000068000007947 */ /* 0x000fea0003800000 */
.L_x_18775:
        /* <DEDUP_REMOVED lines=10> */
.L_x_18787:
[----:B------:R-:W0:Y:S01]  /*36e0*/  I2F R5, R2 ;  /* 0x0000000200057306 */ /* 0x000e220000201400 */
        /* <DEDUP_REMOVED lines=16> */
.L_x_18790:
[----:B------:R-:W-:-:S04]  /*37f0*/  LOP3.LUT R2, R5, 0x80000000, RZ, 0xc0, !PT ;  /* 0x8000000005027812 */ /* 0x000fc800078ec0ff */
[----:B------:R-:W-:-:S04]  /*3800*/  SHF.R.U32.HI R3, RZ, 0x18, R2 ;  /* 0x00000018ff037819 */ /* 0x000fc80000011602 */
[----:B------:R-:W-:-:S04]  /*3810*/  LOP3.LUT R0, R0, R3, RZ, 0xfc, !PT ;  /* 0x0000000300007212 */ /* 0x000fc800078efcff */
[----:B------:R-:W-:Y:S02]  /*3820*/  PRMT R8, R0, 0x7610, R8 ;  /* 0x0000761000087816 */ /* 0x000fe40000000008 */
.L_x_18789:
[----:B------:R-:W-:Y:S05]  /*3830*/  BSYNC B0 ;  /* 0x0000000000007941 */ /* 0x000fea0003800000 */
.L_x_18788:
[----:B------:R0:W-:Y:S01]  /*3840*/  STG.E.U8 [R16.64], R8 ;  /* 0x0000000810007986 */ /* 0x0001e2000c101124 */
[----:B------:R-:W-:Y:S05]  /*3850*/  BRA `(.L_x_18768) ;  /* 0x0000046000007947 */ /* 0x000fea0003800000 */
.L_x_18786:
        /* <DEDUP_REMOVED lines=17> */
.L_x_18793:
[----:B------:R-:W-:-:S04]  /*3970*/  LOP3.LUT R2, R5, 0x80000000, RZ, 0xc0, !PT ;  /* 0x8000000005027812 */ /* 0x000fc800078ec0ff */
[----:B------:R-:W-:-:S04]  /*3980*/  SHF.R.U32.HI R3, RZ, 0x18, R2 ;  /* 0x00000018ff037819 */ /* 0x000fc80000011602 */
[----:B------:R-:W-:-:S04]  /*3990*/  LOP3.LUT R0, R0, R3, RZ, 0xfc, !PT ;  /* 0x0000000300007212 */ /* 0x000fc800078efcff */
[----:B------:R-:W-:Y:S02]  /*39a0*/  PRMT R8, R0, 0x7610, R8 ;  /* 0x0000761000087816 */ /* 0x000fe40000000008 */
.L_x_18792:
[----:B------:R-:W-:Y:S05]  /*39b0*/  BSYNC B0 ;  /* 0x0000000000007941 */ /* 0x000fea0003800000 */
.L_x_18791:
[----:B------:R0:W-:Y:S01]  /*39c0*/  STG.E.U8 [R16.64], R8 ;  /* 0x0000000810007986 */ /* 0x0001e2000c101124 */
[----:B------:R-:W-:Y:S05]  /*39d0*/  BRA `(.L_x_18768) ;  /* 0x000002e000007947 */ /* 0x000fea0003800000 */
.L_x_18785:
[----:B------:R-:W-:-:S13]  /*39e0*/  ISETP.NE.AND P0, PT, R0, 0x1c, PT ;  /* 0x0000001c0000780c */ /* 0x000fda0003f05270 */
[----:B------:R-:W-:Y:S05]  /*39f0*/  @!P0 BRA `(.L_x_18794) ;  /* 0x000002b000008947 */ /* 0x000fea0003800000 */
[----:B------:R-:W-:-:S13]  /*3a00*/  ISETP.NE.AND P0, PT, R0, 0x1d, PT ;  /* 0x0000001d0000780c */ /* 0x000fda0003f05270 */
[----:B------:R-:W-:Y:S05]  /*3a10*/  @!P0 BRA `(.L_x_18795) ;  /* 0x0000026000008947 */ /* 0x000fea0003800000 */
[----:B------:R-:W-:-:S13]  /*3a20*/  ISETP.NE.AND P0, PT, R0, 0x2c, PT ;  /* 0x0000002c0000780c */ /* 0x000fda0003f05270 */
[----:B------:R-:W-:Y:S05]  /*3a30*/  @P0 BRA `(.L_x_18767) ;  /* 0x0000010000000947 */ /* 0x000fea0003800000 */
[----:B------:R-:W0:Y:S01]  /*3a40*/  I2F R2, R2 ;  /* 0x0000000200027306 */ /* 0x000e220000201400 */
        /* <DEDUP_REMOVED lines=15> */
.L_x_18767:
        /* <DEDUP_REMOVED lines=20> */
.L_x_18795:
[----:B------:R-:W-:-:S05]  /*3c80*/  SHF.R.S32.HI R3, RZ, 0x1f, R2 ;  /* 0x0000001fff037819 */ /* 0x000fca0000011402 */
[----:B------:R0:W-:Y:S01]  /*3c90*/  STG.E.64 [R16.64], R2 ;  /* 0x0000000210007986 */ /* 0x0001e2000c101b24 */
[----:B------:R-:W-:Y:S05]  /*3ca0*/  BRA `(.L_x_18768) ;  /* 0x0000001000007947 */ /* 0x000fea0003800000 */
.L_x_18794:
[----:B------:R0:W-:Y:S02]  /*3cb0*/  STG.E [R16.64], R2 ;  /* 0x0000000210007986 */ /* 0x0001e4000c101924 */
.L_x_18768:
[----:B------:R-:W-:-:S05]  /*3cc0*/  IMAD R18, R19, 0x200, R18 ;  /* 0x0000020013127824 */ /* 0x000fca00078e0212 */
[----:B------:R-:W-:Y:S02]  /*3cd0*/  IADD3 R23, R18, 0x80, RZ ;  /* 0x0000008012177810 */ /* 0x000fe40007ffe0ff */
.L_x_18697:
[----:B------:R-:W-:Y:S05]  /*3ce0*/  BSYNC B6 ;  /* 0x0000000000067941 */ /* 0x000fea0003800000 */
.L_x_18696:
        /* <DEDUP_REMOVED lines=258> */
.L_x_18798:
        /* <DEDUP_REMOVED lines=18> */
.L_x_18802:
[----:B------:R0:W5:Y:S01]  /*4e30*/  LDG.E.U8 R18, [R2.64] ;  /* 0x0000002402127981 */ /* 0x000162000c1e1100 */
[----:B------:R-:W-:Y:S05]  /*4e40*/  BRA `(.L_x_18804) ;  /* 0x00000d0000007947 */ /* 0x000fea0003800000 */
.L_x_18801:
        /* <DEDUP_REMOVED lines=8> */
.L_x_18806:
[----:B------:R0:W5:Y:S01]  /*4ed0*/  LDG.E R18, [R2.64] ;  /* 0x0000002402127981 */ /* 0x000162000c1e1900 */
[----:B------:R-:W-:Y:S05]  /*4ee0*/  BRA `(.L_x_18804) ;  /* 0x00000c6000007947 */ /* 0x000fea0003800000 */
.L_x_18805:
[----:B------:R0:W5:Y:S01]  /*4ef0*/  LDG.E.S16 R18, [R2.64] ;  /* 0x0000002402127981 */ /* 0x000162000c1e1700 */
[----:B------:R-:W-:Y:S05]  /*4f00*/  BRA `(.L_x_18804) ;  /* 0x00000c4000007947 */ /* 0x000fea0003800000 */
.L_x_18800:
        /* <DEDUP_REMOVED lines=9> */
.L_x_18808:
[----:B------:R-:W2:Y:S02]  /*4fa0*/  LDG.E.U16 R2, [R2.64] ;  /* 0x0000002402027981 */ /* 0x000ea4000c1e1500 */
[----:B--2---:R-:W-:-:S06]  /*4fb0*/  HADD2.F32 R18, -RZ, R2.H0_H0 ;  /* 0x20000002ff127230 */ /* 0x004fcc0000004100 */
[----:B------:R-:W0:Y:S01]  /*4fc0*/  F2I.FTZ.TRUNC.NTZ R18, R18 ;  /* 0x0000001200127305 */ /* 0x000e22000021f100 */
[----:B------:R-:W-:Y:S05]  /*4fd0*/  BRA `(.L_x_18804) ;  /* 0x00000b7000007947 */ /* 0x000fea0003800000 */
.L_x_18807:
        /* <DEDUP_REMOVED lines=9> */
.L_x_18810:
[----:B------:R-:W2:Y:S02]  /*5070*/  LDG.E.U16 R2, [R2.64] ;  /* 0x0000002402027981 */ /* 0x000ea4000c1e1500 */
[----:B--2---:R-:W-:-:S06]  /*5080*/  HADD2.F32 R18, -RZ, R2.H0_H0 ;  /* 0x20000002ff127230 */ /* 0x004fcc0000004100 */
[----:B------:R-:W0:Y:S01]  /*5090*/  F2I.FTZ.TRUNC.NTZ R18, R18 ;  /* 0x0000001200127305 */ /* 0x000e22000021f100 */
[----:B------:R-:W-:Y:S05]  /*50a0*/  BRA `(.L_x_18804) ;  /* 0x00000aa000007947 */ /* 0x000fea0003800000 */
.L_x_18809:
[----:B------:R-:W2:Y:S02]  /*50b0*/  LDG.E.64 R2, [R2.64] ;  /* 0x0000002402027981 */ /* 0x000ea4000c1e1b00 */
[----:B--2---:R0:W1:Y:S01]  /*50c0*/  F2I.F64.TRUNC R18, R2 ;  /* 0x0000000200127311 */ /* 0x004062000030d100 */
[----:B------:R-:W-:Y:S05]  /*50d0*/  BRA `(.L_x_18804) ;  /* 0x00000a7000007947 */ /* 0x000fea0003800000 */
.L_x_18799:
        /* <DEDUP_REMOVED lines=12> */
.L_x_18813:
[----:B------:R-:W2:Y:S02]  /*51a0*/  LDG.E.64 R2, [R2.64] ;  /* 0x0000002402027981 */ /* 0x000ea4000c1e1b00 */
[----:B--2---:R0:W1:Y:S01]  /*51b0*/  F2I.F64.TRUNC R18, R2 ;  /* 0x0000000200127311 */ /* 0x004062000030d100 */
[----:B------:R-:W-:Y:S05]  /*51c0*/  BRA `(.L_x_18804) ;  /* 0x0000098000007947 */ /* 0x000fea0003800000 */
.L_x_18812:
        /* <DEDUP_REMOVED lines=27> */
.L_x_18815:
        /* <DEDUP_REMOVED lines=14> */
.L_x_18814:
[----:B------:R-:W2:Y:S02]  /*5460*/  LDG.E.U16 R18, [R2.64] ;  /* 0x0000002402127981 */ /* 0x000ea4000c1e1500 */
[----:B--2---:R-:W-:-:S06]  /*5470*/  PRMT R18, RZ, 0x5410, R18 ;  /* 0x00005410ff127816 */ /* 0x004fcc0000000012 */
[----:B------:R-:W0:Y:S01]  /*5480*/  F2I.FTZ.TRUNC.NTZ R18, R18 ;  /* 0x0000001200127305 */ /* 0x000e22000021f100 */
[----:B------:R-:W-:Y:S05]  /*5490*/  BRA `(.L_x_18804) ;  /* 0x000006b000007947 */ /* 0x000fea0003800000 */
.L_x_18811:
        /* <DEDUP_REMOVED lines=10> */
.L_x_18818:
        /* <DEDUP_REMOVED lines=21> */
.L_x_18822:
[----:B------:R-:W-:Y:S05]  /*5690*/  BSYNC B1 ;  /* 0x0000000000017941 */ /* 0x000fea0003800000 */
.L_x_18821:
[----:B------:R-:W-:Y:S01]  /*56a0*/  IMAD.SHL.U32 R2, R2, 0x100000, RZ ;  /* 0x0010000002027824 */ /* 0x000fe200078e00ff */
[----:B------:R-:W-:-:S04]  /*56b0*/  LEA R3, R0, 0x3b800000, 0x17 ;  /* 0x3b80000000037811 */ /* 0x000fc800078eb8ff */
[----:B------:R-:W-:Y:S02]  /*56c0*/  LOP3.LUT R18, R3, R2, R18, 0xfe, !PT ;  /* 0x0000000203127212 */ /* 0x000fe400078efe12 */
.L_x_18820:
[----:B------:R-:W-:Y:S05]  /*56d0*/  BSYNC B0 ;  /* 0x0000000000007941 */ /* 0x000fea0003800000 */
.L_x_18819:
[----:B------:R-:W0:Y:S01]  /*56e0*/  F2I.FTZ.TRUNC.NTZ R18, R18 ;  /* 0x0000001200127305 */ /* 0x000e22000021f100 */
[----:B------:R-:W-:Y:S05]  /*56f0*/  BRA `(.L_x_18804) ;  /* 0x0000045000007947 */ /* 0x000fea0003800000 */
.L_x_18817:
        /* <DEDUP_REMOVED lines=21> */
.L_x_18826:
[----:B------:R-:W-:Y:S05]  /*5850*/  BSYNC B1 ;  /* 0x0000000000017941 */ /* 0x000fea0003800000 */
.L_x_18825:
[----:B------:R-:W-:Y:S01]  /*5860*/  IMAD.SHL.U32 R2, R2, 0x200000, RZ ;  /* 0x0020000002027824 */ /* 0x000fe200078e00ff */
[----:B------:R-:W-:-:S04]  /*5870*/  LEA R3, R0, 0x37800000, 0x17 ;  /* 0x3780000000037811 */ /* 0x000fc800078eb8ff */
[----:B------:R-:W-:Y:S02]  /*5880*/  LOP3.LUT R18, R3, R2, R18, 0xfe, !PT ;  /* 0x0000000203127212 */ /* 0x000fe400078efe12 */
.L_x_18824:
[----:B------:R-:W-:Y:S05]  /*5890*/  BSYNC B0 ;  /* 0x0000000000007941 */ /* 0x000fea0003800000 */
.L_x_18823:
[----:B------:R-:W0:Y:S01]  /*58a0*/  F2I.FTZ.TRUNC.NTZ R18, R18 ;  /* 0x0000001200127305 */ /* 0x000e22000021f100 */
[----:B------:R-:W-:Y:S05]  /*58b0*/  BRA `(.L_x_18804) ;  /* 0x0000029000007947 */ /* 0x000fea0003800000 */
.L_x_18816:
        /* <DEDUP_REMOVED lines=14> */
.L_x_18830:
[----:B------:R-:W-:Y:S05]  /*59a0*/  BSYNC B0 ;  /* 0x0000000000007941 */ /* 0x000fea0003800000 */
.L_x_18829:
[----:B------:R-:W0:Y:S01]  /*59b0*/  F2I.FTZ.TRUNC.NTZ R18, R18 ;  /* 0x0000001200127305 */ /* 0x000e22000021f100 */
[----:B------:R-:W-:Y:S05]  /*59c0*/  BRA `(.L_x_18804) ;  /* 0x0000018000007947 */ /* 0x000fea0003800000 */
.L_x_18803:
        /* <DEDUP_REMOVED lines=21> */
.L_x_18828:
[----:B------:R0:W5:Y:S01]  /*5b20*/  LDG.E R18, [R2.64] ;  /* 0x0000002402127981 */ /* 0x000162000c1e1900 */
[----:B------:R-:W-:Y:S05]  /*5b30*/  BRA `(.L_x_18804) ;  /* 0x0000001000007947 */ /* 0x000fea0003800000 */
.L_x_18827:
[----:B------:R0:W5:Y:S02]  /*5b40*/  LDG.E R18, [R2.64] ;  /* 0x0000002402127981 */ /* 0x000164000c1e1900 */
.L_x_18804:
        /* <DEDUP_REMOVED lines=16> */
.L_x_18834:
[----:B------:R0:W5:Y:S01]  /*5c50*/  LDG.E.U8 R19, [R2.64] ;  /* 0x0000002402137981 */ /* 0x000162000c1e1100 */
[----:B------:R-:W-:Y:S05]  /*5c60*/  BRA `(.L_x_18836) ;  /* 0x00000d0000007947 */ /* 0x000fea0003800000 */
.L_x_18833:
        /* <DEDUP_REMOVED lines=8> */
.L_x_18838:
[----:B------:R0:W5:Y:S01]  /*5cf0*/  LDG.E R19, [R2.64] ;  /* 0x0000002402137981 */ /* 0x000162000c1e1900 */
[----:B------:R-:W-:Y:S05]  /*5d00*/  BRA `(.L_x_18836) ;  /* 0x00000c6000007947 */ /* 0x000fea0003800000 */
.L_x_18837:
[----:B------:R0:W5:Y:S01]  /*5d10*/  LDG.E.S16 R19, [R2.64] ;  /* 0x0000002402137981 */ /* 0x000162000c1e1700 */
[----:B------:R-:W-:Y:S05]  /*5d20*/  BRA `(.L_x_18836) ;  /* 0x00000c4000007947 */ /* 0x000fea0003800000 */
.L_x_18832:
        /* <DEDUP_REMOVED lines=9> */
.L_x_18840:
[----:B------:R-:W2:Y:S02]  /*5dc0*/  LDG.E.U16 R2, [R2.64] ;  /* 0x0000002402027981 */ /* 0x000ea4000c1e1500 */
[----:B--2---:R-:W-:-:S06]  /*5dd0*/  HADD2.F32 R19, -RZ, R2.H0_H0 ;  /* 0x20000002ff137230 */ /* 0x004fcc0000004100 */
[----:B------:R-:W0:Y:S01]  /*5de0*/  F2I.FTZ.TRUNC.NTZ R19, R19 ;  /* 0x0000001300137305 */ /* 0x000e22000021f100 */
[----:B------:R-:W-:Y:S05]  /*5df0*/  BRA `(.L_x_18836) ;  /* 0x00000b7000007947 */ /* 0x000fea0003800000 */
.L_x_18839:
        /* <DEDUP_REMOVED lines=9> */
.L_x_18842:
[----:B------:R-:W2:Y:S02]  /*5e90*/  LDG.E.U16 R2, [R2.64] ;  /* 0x0000002402027981 */ /* 0x000ea4000c1e1500 */
[----:B--2---:R-:W-:-:S06]  /*5ea0*/  HADD2.F32 R19, -RZ, R2.H0_H0 ;  /* 0x20000002ff137230 */ /* 0x004fcc0000004100 */
[----:B------:R-:W0:Y:S01]  /*5eb0*/  F2I.FTZ.TRUNC.NTZ R19, R19 ;  /* 0x0000001300137305 */ /* 0x000e22000021f100 */
[----:B------:R-:W-:Y:S05]  /*5ec0*/  BRA `(.L_x_18836) ;  /* 0x00000aa000007947 */ /* 0x000fea0003800000 */
.L_x_18841:
[----:B------:R-:W2:Y:S02]  /*5ed0*/  LDG.E.64 R2, [R2.64] ;  /* 0x0000002402027981 */ /* 0x000ea4000c1e1b00 */
[----:B--2---:R0:W2:Y:S01]  /*5ee0*/  F2I.F64.TRUNC R19, R2 ;  /* 0x0000000200137311 */ /* 0x0040a2000030d100 */
[----:B------:R-:W-:Y:S05]  /*5ef0*/  BRA `(.L_x_18836) ;  /* 0x00000a7000007947 */ /* 0x000fea0003800000 */
.L_x_18831:
        /* <DEDUP_REMOVED lines=12> */
.L_x_18845:
[----:B------:R-:W2:Y:S02]  /*5fc0*/  LDG.E.64 R2, [R2.64] ;  /* 0x0000002402027981 */ /* 0x000ea4000c1e1b00 */
[----:B--2---:R0:W2:Y:S01]  /*5fd0*/  F2I.F64.TRUNC R19, R2 ;  /* 0x0000000200137311 */ /* 0x0040a2000030d100 */
[----:B------:R-:W-:Y:S05]  /*5fe0*/  BRA `(.L_x_18836) ;  /* 0x0000098000007947 */ /* 0x000fea0003800000 */
.L_x_18844:
        /* <DEDUP_REMOVED lines=27> */
.L_x_18847:
        /* <DEDUP_REMOVED lines=14> */
.L_x_18846:
[----:B------:R-:W2:Y:S02]  /*6280*/  LDG.E.U16 R19, [R2.64] ;  /* 0x0000002402137981 */ /* 0x000ea4000c1e1500 */
[----:B--2---:R-:W-:-:S06]  /*6290*/  PRMT R19, RZ, 0x5410, R19 ;  /* 0x00005410ff137816 */ /* 0x004fcc0000000013 */
[----:B------:R-:W0:Y:S01]  /*62a0*/  F2I.FTZ.TRUNC.NTZ R19, R19 ;  /* 0x0000001300137305 */ /* 0x000e22000021f100 */
[----:B------:R-:W-:Y:S05]  /*62b0*/  BRA `(.L_x_18836) ;  /* 0x000006b000007947 */ /* 0x000fea0003800000 */
.L_x_18843:
        /* <DEDUP_REMOVED lines=10> */
.L_x_18850:
        /* <DEDUP_REMOVED lines=21> */
.L_x_18854:
[----:B------:R-:W-:Y:S05]  /*64b0*/  BSYNC B1 ;  /* 0x0000000000017941 */ /* 0x000fea0003800000 */
.L_x_18853:
[----:B------:R-:W-:Y:S01]  /*64c0*/  IMAD.SHL.U32 R2, R2, 0x100000, RZ ;  /* 0x0010000002027824 */ /* 0x000fe200078e00ff */
[----:B------:R-:W-:-:S04]  /*64d0*/  LEA R0, R0, 0x3b800000, 0x17 ;  /* 0x3b80000000007811 */ /* 0x000fc800078eb8ff */
[----:B------:R-:W-:Y:S02]  /*64e0*/  LOP3.LUT R19, R0, R2, R19, 0xfe, !PT ;  /* 0x0000000200137212 */ /* 0x000fe400078efe13 */
.L_x_18852:
[----:B------:R-:W-:Y:S05]  /*64f0*/  BSYNC B0 ;  /* 0x0000000000007941 */ /* 0x000fea0003800000 */
.L_x_18851:
[----:B------:R-:W0:Y:S01]  /*6500*/  F2I.FTZ.TRUNC.NTZ R19, R19 ;  /* 0x0000001300137305 */ /* 0x000e22000021f100 */
[----:B------:R-:W-:Y:S05]  /*6510*/  BRA `(.L_x_18836) ;  /* 0x0000045000007947 */ /* 0x000fea0003800000 */
.L_x_18849:
        /* <DEDUP_REMOVED lines=21> */
.L_x_18858:
[----:B------:R-:W-:Y:S05]  /*6670*/  BSYNC B1 ;  /* 0x0000000000017941 */ /* 0x000fea0003800000 */
.L_x_18857:
[----:B------:R-:W-:Y:S01]  /*6680*/  IMAD.SHL.U32 R2, R2, 0x200000, RZ ;  /* 0x0020000002027824 */ /* 0x000fe200078e00ff */
[----:B------:R-:W-:-:S04]  /*6690*/  LEA R0, R0, 0x37800000, 0x17 ;  /* 0x3780000000007811 */ /* 0x000fc800078eb8ff */
[----:B------:R-:W-:Y:S02]  /*66a0*/  LOP3.LUT R19, R0, R2, R19, 0xfe, !PT ;  /* 0x0000000200137212 */ /* 0x000fe400078efe13 */
.L_x_18856:
[----:B------:R-:W-:Y:S05]  /*66b0*/  BSYNC B0 ;  /* 0x0000000000007941 */ /* 0x000fea0003800000 */
.L_x_18855:
[----:B------:R-:W0:Y:S01]  /*66c0*/  F2I.FTZ.TRUNC.NTZ R19, R19 ;  /* 0x0000001300137305 */ /* 0x000e22000021f100 */
[----:B------:R-:W-:Y:S05]  /*66d0*/  BRA `(.L_x_18836) ;  /* 0x0000029000007947 */ /* 0x000fea0003800000 */
.L_x_18848:
        /* <DEDUP_REMOVED lines=14> */
.L_x_18862:
[----:B------:R-:W-:Y:S05]  /*67c0*/  BSYNC B0 ;  /* 0x0000000000007941 */ /* 0x000fea0003800000 */
.L_x_18861:
[----:B------:R-:W0:Y:S01]  /*67d0*/  F2I.FTZ.TRUNC.NTZ R19, R19 ;  /* 0x0000001300137305 */ /* 0x000e22000021f100 */
[----:B------:R-:W-:Y:S05]  /*67e0*/  BRA `(.L_x_18836) ;  /* 0x0000018000007947 */ /* 0x000fea0003800000 */
.L_x_18835:
        /* <DEDUP_REMOVED lines=21> */
.L_x_18860:
[----:B------:R0:W5:Y:S01]  /*6940*/  LDG.E R19, [R2.64] ;  /* 0x0000002402137981 */ /* 0x000162000c1e1900 */
[----:B------:R-:W-:Y:S05]  /*6950*/  BRA `(.L_x_18836) ;  /* 0x0000001000007947 */ /* 0x000fea0003800000 */
.L_x_18859:
[----:B------:R0:W5:Y:S02]  /*6960*/  LDG.E R19, [R2.64] ;  /* 0x0000002402137981 */ /* 0x000164000c1e1900 */
.L_x_18836:
        /* <DEDUP_REMOVED lines=38> */
.L_x_18866:
[----:B------:R0:W-:Y:S01]  /*6bd0*/  STG.E.U8 [R16.64], R2 ;  /* 0x0000000210007986 */ /* 0x0001e2000c101124 */
[----:B------:R-:W-:Y:S05]  /*6be0*/  BRA `(.L_x_18868) ;  /* 0x00000d7000007947 */ /* 0x000fea0003800000 */
.L_x_18865:
        /* <DEDUP_REMOVED lines=9> */
.L_x_18870:
[----:B------:R0:W-:Y:S01]  /*6c80*/  STG.E [R16.64], R2 ;  /* 0x0000000210007986 */ /* 0x0001e2000c101924 */
[----:B------:R-:W-:Y:S05]  /*6c90*/  BRA `(.L_x_18868) ;  /* 0x00000cc000007947 */ /* 0x000fea0003800000 */
.L_x_18869:
[----:B------:R0:W-:Y:S01]  /*6ca0*/  STG.E.U16 [R16.64], R2 ;  /* 0x0000000210007986 */ /* 0x0001e2000c101524 */
[----:B------:R-:W-:Y:S05]  /*6cb0*/  BRA `(.L_x_18868) ;  /* 0x00000ca000007947 */ /* 0x000fea0003800000 */
.L_x_18864:
        /* <DEDUP_REMOVED lines=9> */
.L_x_18872:
[----:B------:R-:W0:Y:S02]  /*6d50*/  I2F R0, R2 ;  /* 0x0000000200007306 */ /* 0x000e240000201400 */
[----:B0-----:R-:W-:-:S05]  /*6d60*/  F2FP.PACK_AB R0, RZ, R0 ;  /* 0x00000000ff00723e */ /* 0x001fca00000000ff */
[----:B------:R0:W-:Y:S01]  /*6d70*/  STG.E.U16 [R16.64], R0 ;  /* 0x0000000010007986 */ /* 0x0001e2000c101524 */
[----:B------:R-:W-:Y:S05]  /*6d80*/  BRA `(.L_x_18868) ;  /* 0x00000bd000007947 */ /* 0x000fea0003800000 */
.L_x_18871:
        /* <DEDUP_REMOVED lines=10> */
.L_x_18874:
[----:B------:R-:W0:Y:S02]  /*6e30*/  I2F R2, R2 ;  /* 0x0000000200027306 */ /* 0x000e240000201400 */
[----:B0-----:R-:W-:-:S04]  /*6e40*/  F2FP.PACK_AB R3, RZ, R2 ;  /* 0x00000002ff03723e */ /* 0x001fc800000000ff */
[----:B------:R-:W-:-:S05]  /*6e50*/  PRMT R3, R3, 0x5410, RZ ;  /* 0x0000541003037816 */ /* 0x000fca00000000ff */
[----:B------:R0:W-:Y:S01]  /*6e60*/  STG.E [R16.64], R3 ;  /* 0x0000000310007986 */ /* 0x0001e2000c101924 */
[----:B------:R-:W-:Y:S05]  /*6e70*/  BRA `(.L_x_18868) ;  /* 0x00000ae000007947 */ /* 0x000fea0003800000 */
.L_x_18873:
[----:B------:R-:W0:Y:S02]  /*6e80*/  I2F.F64 R2, R2 ;  /* 0x0000000200027312 */ /* 0x000e240000201c00 */
[----:B0-----:R0:W-:Y:S01]  /*6e90*/  STG.E.64 [R16.64], R2 ;  /* 0x0000000210007986 */ /* 0x0011e2000c101b24 */
[----:B------:R-:W-:Y:S05]  /*6ea0*/  BRA `(.L_x_18868) ;  /* 0x00000ab000007947 */ /* 0x000fea0003800000 */
.L_x_18863:
        /* <DEDUP_REMOVED lines=12> */
.L_x_18877:
[----:B------:R-:W0:Y:S01]  /*6f70*/  I2F.F64 R4, R2 ;  /* 0x0000000200047312 */ /* 0x000e220000201c00 */
[----:B------:R-:W-:-:S05]  /*6f80*/  CS2R R6, SRZ ;  /* 0x0000000000067805 */ /* 0x000fca000001ff00 */
[----:B0-----:R0:W-:Y:S01]  /*6f90*/  STG.E.128 [R16.64], R4 ;  /* 0x0000000410007986 */ /* 0x0011e2000c101d24 */
[----:B------:R-:W-:Y:S05]  /*6fa0*/  BRA `(.L_x_18868) ;  /* 0x000009b000007947 */ /* 0x000fea0003800000 */
.L_x_18876:
        /* <DEDUP_REMOVED lines=21> */
.L_x_18881:
[----:B------:R-:W-:Y:S05]  /*7100*/  BSYNC B0 ;  /* 0x0000000000007941 */ /* 0x000fea0003800000 */
.L_x_18880:
[----:B------:R-:W-:-:S05]  /*7110*/  LOP3.LUT R3, R0, R3, RZ, 0xfc, !PT ;  /* 0x0000000300037212 */ /* 0x000fca00078efcff */
[----:B------:R0:W-:Y:S01]  /*7120*/  STG.E.U8 [R16.64], R3 ;  /* 0x0000000310007986 */ /* 0x0001e2000c101124 */
[----:B------:R-:W-:Y:S05]  /*7130*/  BRA `(.L_x_18868) ;  /* 0x0000082000007947 */ /* 0x000fea0003800000 */
.L_x_18879:
        /* <DEDUP_REMOVED lines=13> */
.L_x_18883:
[----:B------:R-:W-:Y:S01]  /*7210*/  IMAD.MOV.U32 R0, RZ, RZ, 0x7f ;  /* 0x0000007fff007424 */ /* 0x000fe200078e00ff */
[----:B------:R-:W-:-:S04]  /*7220*/  ISETP.GT.U32.AND P0, PT, R3, 0x7f800000, PT ;  /* 0x7f8000000300780c */ /* 0x000fc80003f04070 */
[----:B------:R-:W-:-:S04]  /*7230*/  SEL R0, R0, 0x7c, P0 ;  /* 0x0000007c00007807 */ /* 0x000fc80000000000 */
.L_x_18884:
[----:B------:R-:W-:Y:S05]  /*7240*/  BSYNC B0 ;  /* 0x0000000000007941 */ /* 0x000fea0003800000 */
.L_x_18882:
[----:B------:R-:W-:-:S04]  /*7250*/  LOP3.LUT R2, R5, 0x80000000, RZ, 0xc0, !PT ;  /* 0x8000000005027812 */ /* 0x000fc800078ec0ff */
[----:B------:R-:W-:-:S04]  /*7260*/  SHF.R.U32.HI R3, RZ, 0x18, R2 ;  /* 0x00000018ff037819 */ /* 0x000fc80000011602 */
[----:B------:R-:W-:-:S05]  /*7270*/  LOP3.LUT R3, R0, R3, RZ, 0xfc, !PT ;  /* 0x0000000300037212 */ /* 0x000fca00078efcff */
[----:B------:R0:W-:Y:S01]  /*7280*/  STG.E.U8 [R16.64], R3 ;  /* 0x0000000310007986 */ /* 0x0001e2000c101124 */
[----:B------:R-:W-:Y:S05]  /*7290*/  BRA `(.L_x_18868) ;  /* 0x000006c000007947 */ /* 0x000fea0003800000 */
.L_x_18878:
[----:B------:R-:W0:Y:S02]  /*72a0*/  I2F R0, R2 ;  /* 0x0000000200007306 */ /* 0x000e240000201400 */
[----:B0-----:R-:W-:-:S05]  /*72b0*/  F2FP.BF16.PACK_AB R0, RZ, R0 ;  /* 0x00000000ff00723e */ /* 0x001fca00000010ff */
[----:B------:R0:W-:Y:S01]  /*72c0*/  STG.E.U16 [R16.64], R0 ;  /* 0x0000000010007986 */ /* 0x0001e2000c101524 */
[----:B------:R-:W-:Y:S05]  /*72d0*/  BRA `(.L_x_18868) ;  /* 0x0000068000007947 */ /* 0x000fea0003800000 */
.L_x_18875:
        /* <DEDUP_REMOVED lines=10> */
.L_x_18887:
        /* <DEDUP_REMOVED lines=17> */
.L_x_18890:
[----:B------:R-:W-:-:S04]  /*7490*/  LOP3.LUT R2, R5, 0x80000000, RZ, 0xc0, !PT ;  /* 0x8000000005027812 */ /* 0x000fc800078ec0ff */
[----:B------:R-:W-:-:S04]  /*74a0*/  SHF.R.U32.HI R3, RZ, 0x18, R2 ;  /* 0x00000018ff037819 */ /* 0x000fc80000011602 */
[----:B------:R-:W-:-:S04]  /*74b0*/  LOP3.LUT R0, R0, R3, RZ, 0xfc, !PT ;  /* 0x0000000300007212 */ /* 0x000fc800078efcff */
[----:B------:R-:W-:Y:S02]  /*74c0*/  PRMT R8, R0, 0x7610, R8 ;  /* 0x0000761000087816 */ /* 0x000fe40000000008 */
.L_x_18889:
[----:B------:R-:W-:Y:S05]  /*74d0*/  BSYNC B0 ;  /* 0x0000000000007941 */ /* 0x000fea0003800000 */
.L_x_18888:
[----:B------:R0:W-:Y:S01]  /*74e0*/  STG.E.U8 [R16.64], R8 ;  /* 0x0000000810007986 */ /* 0x0001e2000c101124 */
[----:B------:R-:W-:Y:S05]  /*74f0*/  BRA `(.L_x_18868) ;  /* 0x0000046000007947 */ /* 0x000fea0003800000 */
.L_x_18886:
        /* <DEDUP_REMOVED lines=17> */
.L_x_18893:
[----:B------:R-:W-:-:S04]  /*7610*/  LOP3.LUT R2, R5, 0x80000000, RZ, 0xc0, !PT ;  /* 0x8000000005027812 */ /* 0x000fc800078ec0ff */
[----:B------:R-:W-:-:S04]  /*7620*/  SHF.R.U32.HI R3, RZ, 0x18, R2 ;  /* 0x00000018ff037819 */ /* 0x000fc80000011602 */
[----:B------:R-:W-:-:S04]  /*7630*/  LOP3.LUT R0, R0, R3, RZ, 0xfc, !PT ;  /* 0x0000000300007212 */ /* 0x000fc800078efcff */
[----:B------:R-:W-:Y:S02]  /*7640*/  PRMT R8, R0, 0x7610, R8 ;  /* 0x0000761000087816 */ /* 0x000fe40000000008 */
.L_x_18892:
[----:B------:R-:W-:Y:S05]  /*7650*/  BSYNC B0 ;  /* 0x0000000000007941 */ /* 0x000fea0003800000 */
.L_x_18891:
[----:B------:R0:W-:Y:S01]  /*7660*/  STG.E.U8 [R16.64], R8 ;  /* 0x0000000810007986 */ /* 0x0001e2000c101124 */
[----:B------:R-:W-:Y:S05]  /*7670*/  BRA `(.L_x_18868) ;  /* 0x000002e000007947 */ /* 0x000fea0003800000 */
.L_x_18885:
        /* <DEDUP_REMOVED lines=22> */
.L_x_18867:
        /* <DEDUP_REMOVED lines=20> */
.L_x_18895:
[----:B------:R-:W-:-:S05]  /*7920*/  SHF.R.S32.HI R3, RZ, 0x1f, R2 ;  /* 0x0000001fff037819 */ /* 0x000fca0000011402 */
[----:B------:R0:W-:Y:S01]  /*7930*/  STG.E.64 [R16.64], R2 ;  /* 0x0000000210007986 */ /* 0x0001e2000c101b24 */
[----:B------:R-:W-:Y:S05]  /*7940*/  BRA `(.L_x_18868) ;  /* 0x0000001000007947 */ /* 0x000fea0003800000 */
.L_x_18894:
[----:B------:R0:W-:Y:S02]  /*7950*/  STG.E [R16.64], R2 ;  /* 0x0000000210007986 */ /* 0x0001e4000c101924 */
.L_x_18868:
        /* <DEDUP_REMOVED lines=258> */
.L_x_18896:
        /* <DEDUP_REMOVED lines=18> */
.L_x_18900:
[----:B------:R0:W5:Y:S01]  /*8aa0*/  LDG.E.U8 R18, [R2.64] ;  /* 0x0000002402127981 */ /* 0x000162000c1e1100 */
[----:B------:R-:W-:Y:S05]  /*8ab0*/  BRA `(.L_x_18902) ;  /* 0x00000d0000007947 */ /* 0x000fea0003800000 */
.L_x_18899:
        /* <DEDUP_REMOVED lines=8> */
.L_x_18904:
[----:B------:R0:W5:Y:S01]  /*8b40*/  LDG.E R18, [R2.64] ;  /* 0x0000002402127981 */ /* 0x000162000c1e1900 */
[----:B------:R-:W-:Y:S05]  /*8b50*/  BRA `(.L_x_18902) ;  /* 0x00000c6000007947 */ /* 0x000fea0003800000 */
.L_x_18903:
[----:B------:R0:W5:Y:S01]  /*8b60*/  LDG.E.S16 R18, [R2.64] ;  /* 0x0000002402127981 */ /* 0x000162000c1e1700 */
[----:B------:R-:W-:Y:S05]  /*8b70*/  BRA `(.L_x_18902) ;  /* 0x00000c4000007947 */ /* 0x000fea0003800000 */
.L_x_18898:
        /* <DEDUP_REMOVED lines=9> */
.L_x_18906:
[----:B------:R-:W2:Y:S02]  /*8c10*/  LDG.E.U16 R2, [R2.64] ;  /* 0x0000002402027981 */ /* 0x000ea4000c1e1500 */
[----:B--2---:R-:W-:-:S06]  /*8c20*/  HADD2.F32 R18, -RZ, R2.H0_H0 ;  /* 0x20000002ff127230 */ /* 0x004fcc0000004100 */
[----:B------:R-:W0:Y:S01]  /*8c30*/  F2I.FTZ.TRUNC.NTZ R18, R18 ;  /* 0x0000001200127305 */ /* 0x000e22000021f100 */
[----:B------:R-:W-:Y:S05]  /*8c40*/  BRA `(.L_x_18902) ;  /* 0x00000b7000007947 */ /* 0x000fea0003800000 */
.L_x_18905:
        /* <DEDUP_REMOVED lines=9> */
.L_x_18908:
[----:B------:R-:W2:Y:S02]  /*8ce0*/  LDG.E.U16 R2, [R2.64] ;  /* 0x0000002402027981 */ /* 0x000ea4000c1e1500 */
[----:B--2---:R-:W-:-:S06]  /*8cf0*/  HADD2.F32 R18, -RZ, R2.H0_H0 ;  /* 0x20000002ff127230 */ /* 0x004fcc0000004100 */
[----:B------:R-:W0:Y:S01]  /*8d00*/  F2I.FTZ.TRUNC.NTZ R18, R18 ;  /* 0x0000001200127305 */ /* 0x000e22000021f100 */
[----:B------:R-:W-:Y:S05]  /*8d10*/  BRA `(.L_x_18902) ;  /* 0x00000aa000007947 */ /* 0x000fea0003800000 */
.L_x_18907:
[----:B------:R-:W2:Y:S02]  /*8d20*/  LDG.E.64 R2, [R2.64] ;  /* 0x0000002402027981 */ /* 0x000ea4000c1e1b00 */
[----:B--2---:R0:W1:Y:S01]  /*8d30*/  F2I.F64.TRUNC R18, R2 ;  /* 0x0000000200127311 */ /* 0x004062000030d100 */
[----:B------:R-:W-:Y:S05]  /*8d40*/  BRA `(.L_x_18902) ;  /* 0x00000a7000007947 */ /* 0x000fea0003800000 */
.L_x_18897:
        /* <DEDUP_REMOVED lines=12> */
.L_x_18911:
[----:B------:R-:W2:Y:S02]  /*8e10*/  LDG.E.64 R2, [R2.64] ;  /* 0x0000002402027981 */ /* 0x000ea4000c1e1b00 */
[----:B--2---:R0:W1:Y:S01]  /*8e20*/  F2I.F64.TRUNC R18, R2 ;  /* 0x0000000200127311 */ /* 0x004062000030d100 */
[----:B------:R-:W-:Y:S05]  /*8e30*/  BRA `(.L_x_18902) ;  /* 0x0000098000007947 */ /* 0x000fea0003800000 */
.L_x_18910:
        /* <DEDUP_REMOVED lines=27> */
.L_x_18913:
        /* <DEDUP_REMOVED lines=14> */
.L_x_18912:
[----:B------:R-:W2:Y:S02]  /*90d0*/  LDG.E.U16 R18, [R2.64] ;  /* 0x0000002402127981 */ /* 0x000ea4000c1e1500 */
[----:B--2---:R-:W-:-:S06]  /*90e0*/  PRMT R18, RZ, 0x5410, R18 ;  /* 0x00005410ff127816 */ /* 0x004fcc0000000012 */
[----:B------:R-:W0:Y:S01]  /*90f0*/  F2I.FTZ.TRUNC.NTZ R18, R18 ;  /* 0x0000001200127305 */ /* 0x000e22000021f100 */
[----:B------:R-:W-:Y:S05]  /*9100*/  BRA `(.L_x_18902) ;  /* 0x000006b000007947 */ /* 0x000fea0003800000 */
.L_x_18909:
        /* <DEDUP_REMOVED lines=10> */
.L_x_18916:
        /* <DEDUP_REMOVED lines=21> */
.L_x_18920:
[----:B------:R-:W-:Y:S05]  /*9300*/  BSYNC B1 ;  /* 0x0000000000017941 */ /* 0x000fea0003800000 */
.L_x_18919:
[----:B------:R-:W-:Y:S01]  /*9310*/  IMAD.SHL.U32 R2, R2, 0x100000, RZ ;  /* 0x0010000002027824 */ /* 0x000fe200078e00ff */
[----:B------:R-:W-:-:S04]  /*9320*/  LEA R3, R0, 0x3b800000, 0x17 ;  /* 0x3b80000000037811 */ /* 0x000fc800078eb8ff */
[----:B------:R-:W-:Y:S02]  /*9330*/  LOP3.LUT R18, R3, R2, R18, 0xfe, !PT ;  /* 0x0000000203127212 */ /* 0x000fe400078efe12 */
.L_x_18918:
[----:B------:R-:W-:Y:S05]  /*9340*/  BSYNC B0 ;  /* 0x0000000000007941 */ /* 0x000fea0003800000 */
.L_x_18917:
[----:B------:R-:W0:Y:S01]  /*9350*/  F2I.FTZ.TRUNC.NTZ R18, R18 ;  /* 0x0000001200127305 */ /* 0x000e22000021f100 */
[----:B------:R-:W-:Y:S05]  /*9360*/  BRA `(.L_x_18902) ;  /* 0x0000045000007947 */ /* 0x000fea0003800000 */
.L_x_18915:
        /* <DEDUP_REMOVED lines=21> */
.L_x_18924:
[----:B------:R-:W-:Y:S05]  /*94c0*/  BSYNC B1 ;  /* 0x0000000000017941 */ /* 0x000fea0003800000 */
.L_x_18923:
[----:B------:R-:W-:Y:S01]  /*94d0*/  IMAD.SHL.U32 R2, R2, 0x200000, RZ ;  /* 0x0020000002027824 */ /* 0x000fe200078e00ff */
[----:B------:R-:W-:-:S04]  /*94e0*/  LEA R3, R0, 0x37800000, 0x17 ;  /* 0x3780000000037811 */ /* 0x000fc800078eb8ff */
[----:B------:R-:W-:Y:S02]  /*94f0*/  LOP3.LUT R18, R3, R2, R18, 0xfe, !PT ;  /* 0x0000000203127212 */ /* 0x000fe400078efe12 */
.L_x_18922:
[----:B------:R-:W-:Y:S05]  /*9500*/  BSYNC B0 ;  /* 0x0000000000007941 */ /* 0x000fea0003800000 */
.L_x_18921:
[----:B------:R-:W0:Y:S01]  /*9510*/  F2I.FTZ.TRUNC.NTZ R18, R18 ;  /* 0x0000001200127305 */ /* 0x000e22000021f100 */
[----:B------:R-:W-:Y:S05]  /*9520*/  BRA `(.L_x_18902) ;  /* 0x0000029000007947 */ /* 0x000fea0003800000 */
.L_x_18914:
        /* <DEDUP_REMOVED lines=14> */
.L_x_18928:
[----:B------:R-:W-:Y:S05]  /*9610*/  BSYNC B0 ;  /* 0x0000000000007941 */ /* 0x000fea0003800000 */
.L_x_18927:
[----:B------:R-:W0:Y:S01]  /*9620*/  F2I.FTZ.TRUNC.NTZ R18, R18 ;  /* 0x0000001200127305 */ /* 0x000e22000021f100 */
[----:B------:R-:W-:Y:S05]  /*9630*/  BRA `(.L_x_18902) ;  /* 0x0000018000007947 */ /* 0x000fea0003800000 */
.L_x_18901:
        /* <DEDUP_REMOVED lines=21> */
.L_x_18926:
[----:B------:R0:W5:Y:S01]  /*9790*/  LDG.E R18, [R2.64] ;  /* 0x0000002402127981 */ /* 0x000162000c1e1900 */
[----:B------:R-:W-:Y:S05]  /*97a0*/  BRA `(.L_x_18902) ;  /* 0x0000001000007947 */ /* 0x000fea0003800000 */
.L_x_18925:
[----:B------:R0:W5:Y:S02]  /*97b0*/  LDG.E R18, [R2.64] ;  /* 0x0000002402127981 */ /* 0x000164000c1e1900 */
.L_x_18902:
        /* <DEDUP_REMOVED lines=16> */
.L_x_18932:
[----:B------:R0:W5:Y:S01]  /*98c0*/  LDG.E.U8 R19, [R2.64] ;  /* 0x0000002402137981 */ /* 0x000162000c1e1100 */
[----:B------:R-:W-:Y:S05]  /*98d0*/  BRA `(.L_x_18934) ;  /* 0x00000d0000007947 */ /* 0x000fea0003800000 */
.L_x_18931:
        /* <DEDUP_REMOVED lines=8> */
.L_x_18936:
[----:B------:R0:W5:Y:S01]  /*9960*/  LDG.E R19, [R2.64] ;  /* 0x0000002402137981 */ /* 0x000162000c1e1900 */
[----:B------:R-:W-:Y:S05]  /*9970*/  BRA `(.L_x_18934) ;  /* 0x00000c6000007947 */ /* 0x000fea0003800000 */
.L_x_18935:
[----:B------:R0:W5:Y:S01]  /*9980*/  LDG.E.S16 R19, [R2.64] ;  /* 0x0000002402137981 */ /* 0x000162000c1e1700 */
[----:B------:R-:W-:Y:S05]  /*9990*/  BRA `(.L_x_18934) ;  /* 0x00000c4000007947 */ /* 0x000fea0003800000 */
.L_x_18930:
        /* <DEDUP_REMOVED lines=9> */
.L_x_18938:
[----:B------:R-:W2:Y:S02]  /*9a30*/  LDG.E.U16 R2, [R2.64] ;  /* 0x0000002402027981 */ /* 0x000ea4000c1e1500 */
[----:B--2---:R-:W-:-:S06]  /*9a40*/  HADD2.F32 R19, -RZ, R2.H0_H0 ;  /* 0x20000002ff137230 */ /* 0x004fcc0000004100 */
[----:B------:R-:W0:Y:S01]  /*9a50*/  F2I.FTZ.TRUNC.NTZ R19, R19 ;  /* 0x0000001300137305 */ /* 0x000e22000021f100 */
[----:B------:R-:W-:Y:S05]  /*9a60*/  BRA `(.L_x_18934) ;  /* 0x00000b7000007947 */ /* 0x000fea0003800000 */
.L_x_18937:
        /* <DEDUP_REMOVED lines=9> */
.L_x_18940:
[----:B------:R-:W2:Y:S02]  /*9b00*/  LDG.E.U16 R2, [R2.64] ;  /* 0x0000002402027981 */ /* 0x000ea4000c1e1500 */
[----:B--2---:R-:W-:-:S06]  /*9b10*/  HADD2.F32 R19, -RZ, R2.H0_H0 ;  /* 0x20000002ff137230 */ /* 0x004fcc0000004100 */
[----:B------:R-:W0:Y:S01]  /*9b20*/  F2I.FTZ.TRUNC.NTZ R19, R19 ;  /* 0x0000001300137305 */ /* 0x000e22000021f100 */
[----:B------:R-:W-:Y:S05]  /*9b30*/  BRA `(.L_x_18934) ;  /* 0x00000aa000007947 */ /* 0x000fea0003800000 */
.L_x_18939:
[----:B------:R-:W2:Y:S02]  /*9b40*/  LDG.E.64 R2, [R2.64] ;  /* 0x0000002402027981 */ /* 0x000ea4000c1e1b00 */
[----:B--2---:R0:W2:Y:S01]  /*9b50*/  F2I.F64.TRUNC R19, R2 ;  /* 0x0000000200137311 */ /* 0x0040a2000030d100 */
[----:B------:R-:W-:Y:S05]  /*9b60*/  BRA `(.L_x_18934) ;  /* 0x00000a7000007947 */ /* 0x000fea0003800000 */
.L_x_18929:
        /* <DEDUP_REMOVED lines=12> */
.L_x_18943:
[----:B------:R-:W2:Y:S02]  /*9c30*/  LDG.E.64 R2, [R2.64] ;  /* 0x0000002402027981 */ /* 0x000ea4000c1e1b00 */
[----:B--2---:R0:W2:Y:S01]  /*9c40*/  F2I.F64.TRUNC R19, R2 ;  /* 0x0000000200137311 */ /* 0x0040a2000030d100 */
[----:B------:R-:W-:Y:S05]  /*9c50*/  BRA `(.L_x_18934) ;  /* 0x0000098000007947 */ /* 0x000fea0003800000 */
.L_x_18942:
        /* <DEDUP_REMOVED lines=27> */
.L_x_18945:
        /* <DEDUP_REMOVED lines=14> */
.L_x_18944:
[----:B------:R-:W2:Y:S02]  /*9ef0*/  LDG.E.U16 R19, [R2.64] ;  /* 0x0000002402137981 */ /* 0x000ea4000c1e1500 */
[----:B--2---:R-:W-:-:S06]  /*9f00*/  PRMT R19, RZ, 0x5410, R19 ;  /* 0x00005410ff137816 */ /* 0x004fcc0000000013 */
[----:B------:R-:W0:Y:S01]  /*9f10*/  F2I.FTZ.TRUNC.NTZ R19, R19 ;  /* 0x0000001300137305 */ /* 0x000e22000021f100 */
[----:B------:R-:W-:Y:S05]  /*9f20*/  BRA `(.L_x_18934) ;  /* 0x000006b000007947 */ /* 0x000fea0003800000 */
.L_x_18941:
        /* <DEDUP_REMOVED lines=10> */
.L_x_18948:
        /* <DEDUP_REMOVED lines=21> */
.L_x_18952:
[----:B------:R-:W-:Y:S05]  /*a120*/  BSYNC B1 ;  /* 0x0000000000017941 */ /* 0x000fea0003800000 */
.L_x_18951:
[----:B------:R-:W-:Y:S01]  /*a130*/  IMAD.SHL.U32 R2, R2, 0x100000, RZ ;  /* 0x0010000002027824 */ /* 0x000fe200078e00ff */
[----:B------:R-:W-:-:S04]  /*a140*/  LEA R0, R0, 0x3b800000, 0x17 ;  /* 0x3b80000000007811 */ /* 0x000fc800078eb8ff */
[----:B------:R-:W-:Y:S02]  /*a150*/  LOP3.LUT R19, R0, R2, R19, 0xfe, !PT ;  /* 0x0000000200137212 */ /* 0x000fe400078efe13 */
.L_x_18950:
[----:B------:R-:W-:Y:S05]  /*a160*/  BSYNC B0 ;  /* 0x0000000000007941 */ /* 0x000fea0003800000 */
.L_x_18949:
[----:B------:R-:W0:Y:S01]  /*a170*/  F2I.FTZ.TRUNC.NTZ R19, R19 ;  /* 0x0000001300137305 */ /* 0x000e22000021f100 */
[----:B------:R-:W-:Y:S05]  /*a180*/  BRA `(.L_x_18934) ;  /* 0x0000045000007947 */ /* 0x000fea0003800000 */
.L_x_18947:
        /* <DEDUP_REMOVED lines=21> */
.L_x_18956:
[----:B------:R-:W-:Y:S05]  /*a2e0*/  BSYNC B1 ;  /* 0x0000000000017941 */ /* 0x000fea0003800000 */
.L_x_18955:
[----:B------:R-:W-:Y:S01]  /*a2f0*/  IMAD.SHL.U32 R2, R2, 0x200000, RZ ;  /* 0x0020000002027824 */ /* 0x000fe200078e00ff */
[----:B------:R-:W-:-:S04]  /*a300*/  LEA R0, R0, 0x37800000, 0x17 ;  /* 0x3780000000007811 */ /* 0x000fc800078eb8ff */
[----:B------:R-:W-:Y:S02]  /*a310*/  LOP3.LUT R19, R0, R2, R19, 0xfe, !PT ;  /* 0x0000000200137212 */ /* 0x000fe400078efe13 */
.L_x_18954:
[----:B------:R-:W-:Y:S05]  /*a320*/  BSYNC B0 ;  /* 0x0000000000007941 */ /* 0x000fea0003800000 */
.L_x_18953:
[----:B------:R-:W0:Y:S01]  /*a330*/  F2I.FTZ.TRUNC.NTZ R19, R19 ;  /* 0x0000001300137305 */ /* 0x000e22000021f100 */
[----:B------:R-:W-:Y:S05]  /*a340*/  BRA `(.L_x_18934) ;  /* 0x0000029000007947 */ /* 0x000fea0003800000 */
.L_x_18946:
        /* <DEDUP_REMOVED lines=14> */
.L_x_18960:
[----:B------:R-:W-:Y:S05]  /*a430*/  BSYNC B0 ;  /* 0x0000000000007941 */ /* 0x000fea0003800000 */
.L_x_18959:
[----:B------:R-:W0:Y:S01]  /*a440*/  F2I.FTZ.TRUNC.NTZ R19, R19 ;  /* 0x0000001300137305 */ /* 0x000e22000021f100 */
[----:B------:R-:W-:Y:S05]  /*a450*/  BRA `(.L_x_18934) ;  /* 0x0000018000007947 */ /* 0x000fea0003800000 */
.L_x_18933:
        /* <DEDUP_REMOVED lines=21> */
.L_x_18958:
[----:B------:R0:W5:Y:S01]  /*a5b0*/  LDG.E R19, [R2.64] ;  /* 0x0000002402137981 */ /* 0x000162000c1e1900 */
[----:B------:R-:W-:Y:S05]  /*a5c0*/  BRA `(.L_x_18934) ;  /* 0x0000001000007947 */ /* 0x000fea0003800000 */
.L_x_18957:
[----:B------:R0:W5:Y:S02]  /*a5d0*/  LDG.E R19, [R2.64] ;  /* 0x0000002402137981 */ /* 0x000164000c1e1900 */
.L_x_18934:
        /* <DEDUP_REMOVED lines=38> */
.L_x_18964:
[----:B------:R0:W-:Y:S01]  /*a840*/  STG.E.U8 [R16.64], R2 ;  /* 0x0000000210007986 */ /* 0x0001e2000c101124 */
[----:B------:R-:W-:Y:S05]  /*a850*/  BRA `(.L_x_18966) ;  /* 0x00000d7000007947 */ /* 0x000fea0003800000 */
.L_x_18963:
        /* <DEDUP_REMOVED lines=9> */
.L_x_18968:
[----:B------:R0:W-:Y:S01]  /*a8f0*/  STG.E [R16.64], R2 ;  /* 0x0000000210007986 */ /* 0x0001e2000c101924 */
[----:B------:R-:W-:Y:S05]  /*a900*/  BRA `(.L_x_18966) ;  /* 0x00000cc000007947 */ /* 0x000fea0003800000 */
.L_x_18967:
[----:B------:R0:W-:Y:S01]  /*a910*/  STG.E.U16 [R16.64], R2 ;  /* 0x0000000210007986 */ /* 0x0001e2000c101524 */
[----:B------:R-:W-:Y:S05]  /*a920*/  BRA `(.L_x_18966) ;  /* 0x00000ca000007947 */ /* 0x000fea0003800000 */
.L_x_18962:
        /* <DEDUP_REMOVED lines=9> */
.L_x_18970:
[----:B------:R-:W0:Y:S02]  /*a9c0*/  I2F R0, R2 ;  /* 0x0000000200007306 */ /* 0x000e240000201400 */
[----:B0-----:R-:W-:-:S05]  /*a9d0*/  F2FP.PACK_AB R0, RZ, R0 ;  /* 0x00000000ff00723e */ /* 0x001fca00000000ff */
[----:B------:R0:W-:Y:S01]  /*a9e0*/  STG.E.U16 [R16.64], R0 ;  /* 0x0000000010007986 */ /* 0x0001e2000c101524 */
[----:B------:R-:W-:Y:S05]  /*a9f0*/  BRA `(.L_x_18966) ;  /* 0x00000bd000007947 */ /* 0x000fea0003800000 */
.L_x_18969:
        /* <DEDUP_REMOVED lines=10> */
.L_x_18972:
[----:B------:R-:W0:Y:S02]  /*aaa0*/  I2F R2, R2 ;  /* 0x0000000200027306 */ /* 0x000e240000201400 */
[----:B0-----:R-:W-:-:S04]  /*aab0*/  F2FP.PACK_AB R3, RZ, R2 ;  /* 0x00000002ff03723e */ /* 0x001fc800000000ff */
[----:B------:R-:W-:-:S05]  /*aac0*/  PRMT R3, R3, 0x5410, RZ ;  /* 0x0000541003037816 */ /* 0x000fca00000000ff */
[----:B------:R0:W-:Y:S01]  /*aad0*/  STG.E [R16.64], R3 ;  /* 0x0000000310007986 */ /* 0x0001e2000c101924 */
[----:B------:R-:W-:Y:S05]  /*aae0*/  BRA `(.L_x_18966) ;  /* 0x00000ae000007947 */ /* 0x000fea0003800000 */
.L_x_18971:
[----:B------:R-:W0:Y:S02]  /*aaf0*/  I2F.F64 R2, R2 ;  /* 0x0000000200027312 */ /* 0x000e240000201c00 */
[----:B0-----:R0:W-:Y:S01]  /*ab00*/  STG.E.64 [R16.64], R2 ;  /* 0x0000000210007986 */ /* 0x0011e2000c101b24 */
[----:B------:R-:W-:Y:S05]  /*ab10*/  BRA `(.L_x_18966) ;  /* 0x00000ab000007947 */ /* 0x000fea0003800000 */
.L_x_18961:
        /* <DEDUP_REMOVED lines=12> */
.L_x_18975:
[----:B------:R-:W0:Y:S01]  /*abe0*/  I2F.F64 R4, R2 ;  /* 0x0000000200047312 */ /* 0x000e220000201c00 */
[----:B------:R-:W-:-:S05]  /*abf0*/  CS2R R6, SRZ ;  /* 0x0000000000067805 */ /* 0x000fca000001ff00 */
[----:B0-----:R0:W-:Y:S01]  /*ac00*/  STG.E.128 [R16.64], R4 ;  /* 0x0000000410007986 */ /* 0x0011e2000c101d24 */
[----:B------:R-:W-:Y:S05]  /*ac10*/  BRA `(.L_x_18966) ;  /* 0x000009b000007947 */ /* 0x000fea0003800000 */
.L_x_18974:
        /* <DEDUP_REMOVED lines=21> */
.L_x_18979:
[----:B------:R-:W-:Y:S05]  /*ad70*/  BSYNC B0 ;  /* 0x0000000000007941 */ /* 0x000fea0003800000 */
.L_x_18978:
[----:B------:R-:W-:-:S05]  /*ad80*/  LOP3.LUT R3, R0, R3, RZ, 0xfc, !PT ;  /* 0x0000000300037212 */ /* 0x000fca00078efcff */
[----:B------:R0:W-:Y:S01]  /*ad90*/  STG.E.U8 [R16.64], R3 ;  /* 0x0000000310007986 */ /* 0x0001e2000c101124 */
[----:B------:R-:W-:Y:S05]  /*ada0*/  BRA `(.L_x_18966) ;  /* 0x0000082000007947 */ /* 0x000fea0003800000 */
.L_x_18977:
        /* <DEDUP_REMOVED lines=13> */
.L_x_18981:
[----:B------:R-:W-:Y:S01]  /*ae80*/  IMAD.MOV.U32 R0, RZ, RZ, 0x7f ;  /* 0x0000007fff007424 */ /* 0x000fe200078e00ff */
[----:B------:R-:W-:-:S04]  /*ae90*/  ISETP.GT.U32.AND P0, PT, R3, 0x7f800000, PT ;  /* 0x7f8000000300780c */ /* 0x000fc80003f04070 */
[----:B------:R-:W-:-:S04]  /*aea0*/  SEL R0, R0, 0x7c, P0 ;  /* 0x0000007c00007807 */ /* 0x000fc80000000000 */
.L_x_18982:
[----:B------:R-:W-:Y:S05]  /*aeb0*/  BSYNC B0 ;  /* 0x0000000000007941 */ /* 0x000fea0003800000 */
.L_x_18980:
[----:B------:R-:W-:-:S04]  /*aec0*/  LOP3.LUT R2, R5, 0x80000000, RZ, 0xc0, !PT ;  /* 0x8000000005027812 */ /* 0x000fc800078ec0ff */
[----:B------:R-:W-:-:S04]  /*aed0*/  SHF.R.U32.HI R3, RZ, 0x18, R2 ;  /* 0x00000018ff037819 */ /* 0x000fc80000011602 */
[----:B------:R-:W-:-:S05]  /*aee0*/  LOP3.LUT R3, R0, R3, RZ, 0xfc, !PT ;  /* 0x0000000300037212 */ /* 0x000fca00078efcff */
[----:B------:R0:W-:Y:S01]  /*aef0*/  STG.E.U8 [R16.64], R3 ;  /* 0x0000000310007986 */ /* 0x0001e2000c101124 */
[----:B------:R-:W-:Y:S05]  /*af00*/  BRA `(.L_x_18966) ;  /* 0x000006c000007947 */ /* 0x000fea0003800000 */
.L_x_18976:
[----:B------:R-:W0:Y:S02]  /*af10*/  I2F R0, R2 ;  /* 0x0000000200007306 */ /* 0x000e240000201400 */
[----:B0-----:R-:W-:-:S05]  /*af20*/  F2FP.BF16.PACK_AB R0, RZ, R0 ;  /* 0x00000000ff00723e */ /* 0x001fca00000010ff */
[----:B------:R0:W-:Y:S01]  /*af30*/  STG.E.U16 [R16.64], R0 ;  /* 0x0000000010007986 */ /* 0x0001e2000c101524 */
[----:B------:R-:W-:Y:S05]  /*af40*/  BRA `(.L_x_18966) ;  /* 0x0000068000007947 */ /* 0x000fea0003800000 */
.L_x_18973:
        /* <DEDUP_REMOVED lines=10> */
.L_x_18985:
        /* <DEDUP_REMOVED lines=17> */
.L_x_18988:
[----:B------:R-:W-:-:S04]  /*b100*/  LOP3.LUT R2, R5, 0x80000000, RZ, 0xc0, !PT ;  /* 0x8000000005027812 */ /* 0x000fc800078ec0ff */
[----:B------:R-:W-:-:S04]  /*b110*/  SHF.R.U32.HI R3, RZ, 0x18, R2 ;  /* 0x00000018ff037819 */ /* 0x000fc80000011602 */
[----:B------:R-:W-:-:S04]  /*b120*/  LOP3.LUT R0, R0, R3, RZ, 0xfc, !PT ;  /* 0x0000000300007212 */ /* 0x000fc800078efcff */
[----:B------:R-:W-:Y:S02]  /*b130*/  PRMT R8, R0, 0x7610, R8 ;  /* 0x0000761000087816 */ /* 0x000fe40000000008 */
.L_x_18987:
[----:B------:R-:W-:Y:S05]  /*b140*/  BSYNC B0 ;  /* 0x0000000000007941 */ /* 0x000fea0003800000 */
.L_x_18986:
[----:B------:R0:W-:Y:S01]  /*b150*/  STG.E.U8 [R16.64], R8 ;  /* 0x0000000810007986 */ /* 0x0001e2000c101124 */
[----:B------:R-:W-:Y:S05]  /*b160*/  BRA `(.L_x_18966) ;  /* 0x0000046000007947 */ /* 0x000fea0003800000 */
.L_x_18984:
        /* <DEDUP_REMOVED lines=17> */
.L_x_18991:
[----:B------:R-:W-:-:S04]  /*b280*/  LOP3.LUT R2, R5, 0x80000000, RZ, 0xc0, !PT ;  /* 0x8000000005027812 */ /* 0x000fc800078ec0ff */
[----:B------:R-:W-:-:S04]  /*b290*/  SHF.R.U32.HI R3, RZ, 0x18, R2 ;  /* 0x00000018ff037819 */ /* 0x000fc80000011602 */
[----:B------:R-:W-:-:S04]  /*b2a0*/  LOP3.LUT R0, R0, R3, RZ, 0xfc, !PT ;  /* 0x0000000300007212 */ /* 0x000fc800078efcff */
[----:B------:R-:W-:Y:S02]  /*b2b0*/  PRMT R8, R0, 0x7610, R8 ;  /* 0x0000761000087816 */ /* 0x000fe40000000008 */
.L_x_18990:
[----:B------:R-:W-:Y:S05]  /*b2c0*/  BSYNC B0 ;  /* 0x0000000000007941 */ /* 0x000fea0003800000 */
.L_x_18989:
[----:B------:R0:W-:Y:S01]  /*b2d0*/  STG.E.U8 [R16.64], R8 ;  /* 0x0000000810007986 */ /* 0x0001e2000c101124 */
[----:B------:R-:W-:Y:S05]  /*b2e0*/  BRA `(.L_x_18966) ;  /* 0x000002e000007947 */ /* 0x000fea0003800000 */
.L_x_18983:
        /* <DEDUP_REMOVED lines=22> */
.L_x_18965:
        /* <DEDUP_REMOVED lines=20> */
.L_x_18993:
[----:B------:R-:W-:-:S05]  /*b590*/  SHF.R.S32.HI R3, RZ, 0x1f, R2 ;  /* 0x0000001fff037819 */ /* 0x000fca0000011402 */
[----:B------:R0:W-:Y:S01]  /*b5a0*/  STG.E.64 [R16.64], R2 ;  /* 0x0000000210007986 */ /* 0x0001e2000c101b24 */
[----:B------:R-:W-:Y:S05]  /*b5b0*/  BRA `(.L_x_18966) ;  /* 0x0000001000007947 */ /* 0x000fea0003800000 */
.L_x_18992:
[----:B------:R0:W-:Y:S02]  /*b5c0*/  STG.E [R16.64], R2 ;  /* 0x0000000210007986 */ /* 0x0001e4000c101924 */
.L_x_18966:
[----:B------:R-:W-:Y:S02]  /*b5d0*/  IADD3 R23, R23, 0x80, RZ ;  /* 0x0000008017177810 */ /* 0x000fe40007ffe0ff */
.L_x_18797:
[----:B------:R-:W-:Y:S05]  /*b5e0*/  BSYNC B6 ;  /* 0x0000000000067941 */ /* 0x000fea0003800000 */
.L_x_18796:
        /* <DEDUP_REMOVED lines=257> */
.L_x_18994:
        /* <DEDUP_REMOVED lines=18> */
.L_x_18998:
[----:B------:R0:W5:Y:S01]  /*c720*/  LDG.E.U8 R18, [R2.64] ;  /* 0x0000002402127981 */ /* 0x000162000c1e1100 */
[----:B------:R-:W-:Y:S05]  /*c730*/  BRA `(.L_x_19000) ;  /* 0x00000d0000007947 */ /* 0x000fea0003800000 */
.L_x_18997:
        /* <DEDUP_REMOVED lines=8> */
.L_x_19002:
[----:B------:R0:W5:Y:S01]  /*c7c0*/  LDG.E R18, [R2.64] ;  /* 0x0000002402127981 */ /* 0x000162000c1e1900 */
[----:B------:R-:W-:Y:S05]  /*c7d0*/  BRA `(.L_x_19000) ;  /* 0x00000c6000007947 */ /* 0x000fea0003800000 */
.L_x_19001:
[----:B------:R0:W5:Y:S01]  /*c7e0*/  LDG.E.S16 R18, [R2.64] ;  /* 0x0000002402127981 */ /* 0x000162000c1e1700 */
[----:B------:R-:W-:Y:S05]  /*c7f0*/  BRA `(.L_x_19000) ;  /* 0x00000c4000007947 */ /* 0x000fea0003800000 */
.L_x_18996:
        /* <DEDUP_REMOVED lines=9> */
.L_x_19004:
[----:B------:R-:W2:Y:S02]  /*c890*/  LDG.E.U16 R2, [R2.64] ;  /* 0x0000002402027981 */ /* 0x000ea4000c1e1500 */
[----:B--2---:R-:W-:-:S06]  /*c8a0*/  HADD2.F32 R18, -RZ, R2.H0_H0 ;  /* 0x20000002ff127230 */ /* 0x004fcc0000004100 */
[----:B------:R-:W0:Y:S01]  /*c8b0*/  F2I.FTZ.TRUNC.NTZ R18, R18 ;  /* 0x0000001200127305 */ /* 0x000e22000021f100 */
[----:B------:R-:W-:Y:S05]  /*c8c0*/  BRA `(.L_x_19000) ;  /* 0x00000b7000007947 */ /* 0x000fea0003800000 */
.L_x_19003:
        /* <DEDUP_REMOVED lines=9> */
.L_x_19006:
[----:B------:R-:W2:Y:S02]  /*c960*/  LDG.E.U16 R2, [R2.64] ;  /* 0x0000002402027981 */ /* 0x000ea4000c1e1500 */
[----:B--2---:R-:W-:-:S06]  /*c970*/  HADD2.F32 R18, -RZ, R2.H0_H0 ;  /* 0x20000002ff127230 */ /* 0x004fcc0000004100 */
[----:B------:R-:W0:Y:S01]  /*c980*/  F2I.FTZ.TRUNC.NTZ R18, R18 ;  /* 0x0000001200127305 */ /* 0x000e22000021f100 */
[----:B------:R-:W-:Y:S05]  /*c990*/  BRA `(.L_x_19000) ;  /* 0x00000aa000007947 */ /* 0x000fea0003800000 */
.L_x_19005:
[----:B------:R-:W2:Y:S02]  /*c9a0*/  LDG.E.64 R2, [R2.64] ;  /* 0x0000002402027981 */ /* 0x000ea4000c1e1b00 */
[----:B--2---:R0:W1:Y:S01]  /*c9b0*/  F2I.F64.TRUNC R18, R2 ;  /* 0x0000000200127311 */ /* 0x004062000030d100 */
[----:B------:R-:W-:Y:S05]  /*c9c0*/  BRA `(.L_x_19000) ;  /* 0x00000a7000007947 */ /* 0x000fea0003800000 */
.L_x_18995:
        /* <DEDUP_REMOVED lines=12> */
.L_x_19009:
[----:B------:R-:W2:Y:S02]  /*ca90*/  LDG.E.64 R2, [R2.64] ;  /* 0x0000002402027981 */ /* 0x000ea4000c1e1b00 */
[----:B--2---:R0:W1:Y:S01]  /*caa0*/  F2I.F64.TRUNC R18, R2 ;  /* 0x0000000200127311 */ /* 0x004062000030d100 */
[----:B------:R-:W-:Y:S05]  /*cab0*/  BRA `(.L_x_19000) ;  /* 0x0000098000007947 */ /* 0x000fea0003800000 */
.L_x_19008:
        /* <DEDUP_REMOVED lines=27> */
.L_x_19011:
        /* <DEDUP_REMOVED lines=14> */
.L_x_19010:
[----:B------:R-:W2:Y:S02]  /*cd50*/  LDG.E.U16 R18, [R2.64] ;  /* 0x0000002402127981 */ /* 0x000ea4000c1e1500 */
[----:B--2---:R-:W-:-:S06]  /*cd60*/  PRMT R18, RZ, 0x5410, R18 ;  /* 0x00005410ff127816 */ /* 0x004fcc0000000012 */
[----:B------:R-:W0:Y:S01]  /*cd70*/  F2I.FTZ.TRUNC.NTZ R18, R18 ;  /* 0x0000001200127305 */ /* 0x000e22000021f100 */
[----:B------:R-:W-:Y:S05]  /*cd80*/  BRA `(.L_x_19000) ;  /* 0x000006b000007947 */ /* 0x000fea0003800000 */
.L_x_19007:
        /* <DEDUP_REMOVED lines=10> */
.L_x_19014:
        /* <DEDUP_REMOVED lines=21> */
.L_x_19018:
[----:B------:R-:W-:Y:S05]  /*cf80*/  BSYNC B1 ;  /* 0x0000000000017941 */ /* 0x000fea0003800000 */
.L_x_19017:
[----:B------:R-:W-:Y:S01]  /*cf90*/  IMAD.SHL.U32 R2, R2, 0x100000, RZ ;  /* 0x0010000002027824 */ /* 0x000fe200078e00ff */
[----:B------:R-:W-:-:S04]  /*cfa0*/  LEA R3, R0, 0x3b800000, 0x17 ;  /* 0x3b80000000037811 */ /* 0x000fc800078eb8ff */
[----:B------:R-:W-:Y:S02]  /*cfb0*/  LOP3.LUT R18, R3, R2, R18, 0xfe, !PT ;  /* 0x0000000203127212 */ /* 0x000fe400078efe12 */
.L_x_19016:
[----:B------:R-:W-:Y:S05]  /*cfc0*/  BSYNC B0 ;  /* 0x0000000000007941 */ /* 0x000fea0003800000 */
.L_x_19015:
[----:B------:R-:W0:Y:S01]  /*cfd0*/  F2I.FTZ.TRUNC.NTZ R18, R18 ;  /* 0x0000001200127305 */ /* 0x000e22000021f100 */
[----:B------:R-:W-:Y:S05]  /*cfe0*/  BRA `(.L_x_19000) ;  /* 0x0000045000007947 */ /* 0x000fea0003800000 */
.L_x_19013:
        /* <DEDUP_REMOVED lines=21> */
.L_x_19022:
[----:B------:R-:W-:Y:S05]  /*d140*/  BSYNC B1 ;  /* 0x0000000000017941 */ /* 0x000fea0003800000 */
.L_x_19021:
[----:B------:R-:W-:Y:S01]  /*d150*/  IMAD.SHL.U32 R2, R2, 0x200000, RZ ;  /* 0x0020000002027824 */ /* 0x000fe200078e00ff */
[----:B------:R-:W-:-:S04]  /*d160*/  LEA R3, R0, 0x37800000, 0x17 ;  /* 0x3780000000037811 */ /* 0x000fc800078eb8ff */
[----:B------:R-:W-:Y:S02]  /*d170*/  LOP3.LUT R18, R3, R2, R18, 0xfe, !PT ;  /* 0x0000000203127212 */ /* 0x000fe400078efe12 */
.L_x_19020:
[----:B------:R-:W-:Y:S05]  /*d180*/  BSYNC B0 ;  /* 0x0000000000007941 */ /* 0x000fea0003800000 */
.L_x_19019:
[----:B------:R-:W0:Y:S01]  /*d190*/  F2I.FTZ.TRUNC.NTZ R18, R18 ;  /* 0x0000001200127305 */ /* 0x000e22000021f100 */
[----:B------:R-:W-:Y:S05]  /*d1a0*/  BRA `(.L_x_19000) ;  /* 0x0000029000007947 */ /* 0x000fea0003800000 */
.L_x_19012:
        /* <DEDUP_REMOVED lines=14> */
.L_x_19026:
[----:B------:R-:W-:Y:S05]  /*d290*/  BSYNC B0 ;  /* 0x0000000000007941 */ /* 0x000fea0003800000 */
.L_x_19025:
[----:B------:R-:W0:Y:S01]  /*d2a0*/  F2I.FTZ.TRUNC.NTZ R18, R18 ;  /* 0x0000001200127305 */ /* 0x000e22000021f100 */
[----:B------:R-:W-:Y:S05]  /*d2b0*/  BRA `(.L_x_19000) ;  /* 0x0000018000007947 */ /* 0x000fea0003800000 */
.L_x_18999:
        /* <DEDUP_REMOVED lines=21> */
.L_x_19024:
[----:B------:R0:W5:Y:S01]  /*d410*/  LDG.E R18, [R2.64] ;  /* 0x0000002402127981 */ /* 0x000162000c1e1900 */
[----:B------:R-:W-:Y:S05]  /*d420*/  BRA `(.L_x_19000) ;  /* 0x0000001000007947 */ /* 0x000fea0003800000 */
.L_x_19023:
[----:B------:R0:W5:Y:S02]  /*d430*/  LDG.E R18, [R2.64] ;  /* 0x0000002402127981 */ /* 0x000164000c1e1900 */
.L_x_19000:
        /* <DEDUP_REMOVED lines=16> */
.L_x_19030:
[----:B------:R0:W5:Y:S01]  /*d540*/  LDG.E.U8 R19, [R2.64] ;  /* 0x0000002402137981 */ /* 0x000162000c1e1100 */
[----:B------:R-:W-:Y:S05]  /*d550*/  BRA `(.L_x_19032) ;  /* 0x00000d0000007947 */ /* 0x000fea0003800000 */
.L_x_19029:
        /* <DEDUP_REMOVED lines=8> */
.L_x_19034:
[----:B------:R0:W5:Y:S01]  /*d5e0*/  LDG.E R19, [R2.64] ;  /* 0x0000002402137981 */ /* 0x000162000c1e1900 */
[----:B------:R-:W-:Y:S05]  /*d5f0*/  BRA `(.L_x_19032) ;  /* 0x00000c6000007947 */ /* 0x000fea0003800000 */
.L_x_19033:
[----:B------:R0:W5:Y:S01]  /*d600*/  LDG.E.S16 R19, [R2.64] ;  /* 0x0000002402137981 */ /* 0x000162000c1e1700 */
[----:B------:R-:W-:Y:S05]  /*d610*/  BRA `(.L_x_19032) ;  /* 0x00000c4000007947 */ /* 0x000fea0003800000 */
.L_x_19028:
        /* <DEDUP_REMOVED lines=9> */
.L_x_19036:
[----:B------:R-:W2:Y:S02]  /*d6b0*/  LDG.E.U16 R2, [R2.64] ;  /* 0x0000002402027981 */ /* 0x000ea4000c1e1500 */
[----:B--2---:R-:W-:-:S06]  /*d6c0*/  HADD2.F32 R19, -RZ, R2.H0_H0 ;  /* 0x20000002ff137230 */ /* 0x004fcc0000004100 */
[----:B------:R-:W0:Y:S01]  /*d6d0*/  F2I.FTZ.TRUNC.NTZ R19, R19 ;  /* 0x0000001300137305 */ /* 0x000e22000021f100 */
[----:B------:R-:W-:Y:S05]  /*d6e0*/  BRA `(.L_x_19032) ;  /* 0x00000b7000007947 */ /* 0x000fea0003800000 */
.L_x_19035:
        /* <DEDUP_REMOVED lines=9> */
.L_x_19038:
[----:B------:R-:W2:Y:S02]  /*d780*/  LDG.E.U16 R2, [R2.64] ;  /* 0x0000002402027981 */ /* 0x000ea4000c1e1500 */
[----:B--2---:R-:W-:-:S06]  /*d790*/  HADD2.F32 R19, -RZ, R2.H0_H0 ;  /* 0x20000002ff137230 */ /* 0x004fcc0000004100 */
[----:B------:R-:W0:Y:S01]  /*d7a0*/  F2I.FTZ.TRUNC.NTZ R19, R19 ;  /* 0x0000001300137305 */ /* 0x000e22000021f100 */
[----:B------:R-:W-:Y:S05]  /*d7b0*/  BRA `(.L_x_19032) ;  /* 0x00000aa000007947 */ /* 0x000fea0003800000 */
.L_x_19037:
[----:B------:R-:W2:Y:S02]  /*d7c0*/  LDG.E.64 R2, [R2.64] ;  /* 0x0000002402027981 */ /* 0x000ea4000c1e1b00 */
[----:B--2---:R0:W2:Y:S01]  /*d7d0*/  F2I.F64.TRUNC R19, R2 ;  /* 0x0000000200137311 */ /* 0x0040a2000030d100 */
[----:B------:R-:W-:Y:S05]  /*d7e0*/  BRA `(.L_x_19032) ;  /* 0x00000a7000007947 */ /* 0x000fea0003800000 */
.L_x_19027:
        /* <DEDUP_REMOVED lines=12> */
.L_x_19041:
[----:B------:R-:W2:Y:S02]  /*d8b0*/  LDG.E.64 R2, [R2.64] ;  /* 0x0000002402027981 */ /* 0x000ea4000c1e1b00 */
[----:B--2---:R0:W2:Y:S01]  /*d8c0*/  F2I.F64.TRUNC R19, R2 ;  /* 0x0000000200137311 */ /* 0x0040a2000030d100 */
[----:B------:R-:W-:Y:S05]  /*d8d0*/  BRA `(.L_x_19032) ;  /* 0x0000098000007947 */ /* 0x000fea0003800000 */
.L_x_19040:
        /* <DEDUP_REMOVED lines=27> */
.L_x_19043:
        /* <DEDUP_REMOVED lines=14> */
.L_x_19042:
[----:B------:R-:W2:Y:S02]  /*db70*/  LDG.E.U16 R19, [R2.64] ;  /* 0x0000002402137981 */ /* 0x000ea4000c1e1500 */
[----:B--2---:R-:W-:-:S06]  /*db80*/  PRMT R19, RZ, 0x5410, R19 ;  /* 0x00005410ff137816 */ /* 0x004fcc0000000013 */
[----:B------:R-:W0:Y:S01]  /*db90*/  F2I.FTZ.TRUNC.NTZ R19, R19 ;  /* 0x0000001300137305 */ /* 0x000e22000021f100 */
[----:B------:R-:W-:Y:S05]  /*dba0*/  BRA `(.L_x_19032) ;  /* 0x000006b000007947 */ /* 0x000fea0003800000 */
.L_x_19039:
        /* <DEDUP_REMOVED lines=10> */
.L_x_19046:
        /* <DEDUP_REMOVED lines=21> */
.L_x_19050:
[----:B------:R-:W-:Y:S05]  /*dda0*/  BSYNC B1 ;  /* 0x0000000000017941 */ /* 0x000fea0003800000 */
.L_x_19049:
[----:B------:R-:W-:Y:S01]  /*ddb0*/  IMAD.SHL.U32 R2, R2, 0x100000, RZ ;  /* 0x0010000002027824 */ /* 0x000fe200078e00ff */
[----:B------:R-:W-:-:S04]  /*ddc0*/  LEA R0, R0, 0x3b800000, 0x17 ;  /* 0x3b80000000007811 */ /* 0x000fc800078eb8ff */
[----:B------:R-:W-:Y:S02]  /*ddd0*/  LOP3.LUT R19, R0, R2, R19, 0xfe, !PT ;  /* 0x0000000200137212 */ /* 0x000fe400078efe13 */
.L_x_19048:
[----:B------:R-:W-:Y:S05]  /*dde0*/  BSYNC B0 ;  /* 0x0000000000007941 */ /* 0x000fea0003800000 */
.L_x_19047:
[----:B------:R-:W0:Y:S01]  /*ddf0*/  F2I.FTZ.TRUNC.NTZ R19, R19 ;  /* 0x0000001300137305 */ /* 0x000e22000021f100 */
[----:B------:R-:W-:Y:S05]  /*de00*/  BRA `(.L_x_19032) ;  /* 0x0000045000007947 */ /* 0x000fea0003800000 */
.L_x_19045:
        /* <DEDUP_REMOVED lines=21> */
.L_x_19054:
[----:B------:R-:W-:Y:S05]  /*df60*/  BSYNC B1 ;  /* 0x0000000000017941 */ /* 0x000fea0003800000 */
.L_x_19053:
[----:B------:R-:W-:Y:S01]  /*df70*/  IMAD.SHL.U32 R2, R2, 0x200000, RZ ;  /* 0x0020000002027824 */ /* 0x000fe200078e00ff */
[----:B------:R-:W-:-:S04]  /*df80*/  LEA R0, R0, 0x37800000, 0x17 ;  /* 0x3780000000007811 */ /* 0x000fc800078eb8ff */
[----:B------:R-:W-:Y:S02]  /*df90*/  LOP3.LUT R19, R0, R2, R19, 0xfe, !PT ;  /* 0x0000000200137212 */ /* 0x000fe400078efe13 */
.L_x_19052:
[----:B------:R-:W-:Y:S05]  /*dfa0*/  BSYNC B0 ;  /* 0x0000000000007941 */ /* 0x000fea0003800000 */
.L_x_19051:
[----:B------:R-:W0:Y:S01]  /*dfb0*/  F2I.FTZ.TRUNC.NTZ R19, R19 ;  /* 0x0000001300137305 */ /* 0x000e22000021f100 */
[----:B------:R-:W-:Y:S05]  /*dfc0*/  BRA `(.L_x_19032) ;  /* 0x0000029000007947 */ /* 0x000fea0003800000 */
.L_x_19044:
        /* <DEDUP_REMOVED lines=14> */
.L_x_19058:
[----:B------:R-:W-:Y:S05]  /*e0b0*/  BSYNC B0 ;  /* 0x0000000000007941 */ /* 0x000fea0003800000 */
.L_x_19057:
[----:B------:R-:W0:Y:S01]  /*e0c0*/  F2I.FTZ.TRUNC.NTZ R19, R19 ;  /* 0x0000001300137305 */ /* 0x000e22000021f100 */
[----:B------:R-:W-:Y:S05]  /*e0d0*/  BRA `(.L_x_19032) ;  /* 0x0000018000007947 */ /* 0x000fea0003800000 */
.L_x_19031:
        /* <DEDUP_REMOVED lines=21> */
.L_x_19056:
[----:B------:R0:W5:Y:S01]  /*e230*/  LDG.E R19, [R2.64] ;  /* 0x0000002402137981 */ /* 0x000162000c1e1900 */
[----:B------:R-:W-:Y:S05]  /*e240*/  BRA `(.L_x_19032) ;  /* 0x0000001000007947 */ /* 0x000fea0003800000 */
.L_x_19055:
[----:B------:R0:W5:Y:S02]  /*e250*/  LDG.E R19, [R2.64] ;  /* 0x0000002402137981 */ /* 0x000164000c1e1900 */
.L_x_19032:
        /* <DEDUP_REMOVED lines=38> */
.L_x_19062:
[----:B------:R-:W-:Y:S01]  /*e4c0*/  STG.E.U8 [R16.64], R2 ;  /* 0x0000000210007986 */ /* 0x000fe2000c101124 */
[----:B------:R-:W-:Y:S05]  /*e4d0*/  EXIT ;  /* 0x000000000000794d */ /* 0x000fea0003800000 */
.L_x_19061:
[----:B------:R-:W-:-:S13]  /*e4e0*/  ISETP.NE.AND P0, PT, R0, 0x2, PT ;  /* 0x000000020000780c */ /* 0x000fda0003f05270 */
[----:B------:R-:W-:Y:S05]  /*e4f0*/  @!P0 BRA `(.L_x_19064) ;  /* 0x0000009000008947 */ /* 0x000fea0003800000 */
[----:B------:R-:W-:-:S13]  /*e500*/  ISETP.NE.AND P0, PT, R0, 0x3, PT ;  /* 0x000000030000780c */ /* 0x000fda0003f05270 */
[----:B------:R-:W-:Y:S05]  /*e510*/  @!P0 BRA `(.L_x_19065) ;  /* 0x0000005000008947 */ /* 0x000fea0003800000 */
[----:B------:R-:W-:-:S13]  /*e520*/  ISETP.NE.AND P0, PT, R0, 0x4, PT ;  /* 0x000000040000780c */ /* 0x000fda0003f05270 */
[----:B------:R-:W-:Y:S05]  /*e530*/  @P0 BRA `(.L_x_19063) ;  /* 0x00000b9000000947 */ /* 0x000fea0003800000 */
[----:B------:R-:W-:-:S05]  /*e540*/  SHF.R.S32.HI R3, RZ, 0x1f, R2 ;  /* 0x0000001fff037819 */ /* 0x000fca0000011402 */
[----:B------:R-:W-:Y:S01]  /*e550*/  STG.E.64 [R16.64], R2 ;  /* 0x0000000210007986 */ /* 0x000fe2000c101b24 */
[----:B------:R-:W-:Y:S05]  /*e560*/  EXIT ;  /* 0x000000000000794d */ /* 0x000fea0003800000 */
.L_x_19065:
[----:B------:R-:W-:Y:S01]  /*e570*/  STG.E [R16.64], R2 ;  /* 0x0000000210007986 */ /* 0x000fe2000c101924 */
[----:B------:R-:W-:Y:S05]  /*e580*/  EXIT ;  /* 0x000000000000794d */ /* 0x000fea0003800000 */
.L_x_19064:
[----:B------:R-:W-:Y:S01]  /*e590*/  STG.E.U16 [R16.64], R2 ;  /* 0x0000000210007986 */ /* 0x000fe2000c101524 */
[----:B------:R-:W-:Y:S05]  /*e5a0*/  EXIT ;  /* 0x000000000000794d */ /* 0x000fea0003800000 */
.L_x_19060:
[----:B------:R-:W-:-:S13]  /*e5b0*/  ISETP.GT.AND P0, PT, R0, 0x6, PT ;  /* 0x000000060000780c */ /* 0x000fda0003f04270 */
[----:B------:R-:W-:Y:S05]  /*e5c0*/  @P0 BRA `(.L_x_19066) ;  /* 0x000000b000000947 */ /* 0x000fea0003800000 */
[----:B------:R-:W-:-:S13]  /*e5d0*/  ISETP.NE.AND P0, PT, R0, 0x5, PT ;  /* 0x000000050000780c */ /* 0x000fda0003f05270 */
[----:B------:R-:W-:Y:S05]  /*e5e0*/  @!P0 BRA `(.L_x_19067) ;  /* 0x0000005000008947 */ /* 0x000fea0003800000 */
[----:B------:R-:W-:-:S13]  /*e5f0*/  ISETP.NE.AND P0, PT, R0, 0x6, PT ;  /* 0x000000060000780c */ /* 0x000fda0003f05270 */
[----:B------:R-:W-:Y:S05]  /*e600*/  @P0 BRA `(.L_x_19063) ;  /* 0x00000ac000000947 */ /* 0x000fea0003800000 */
[----:B------:R-:W0:Y:S02]  /*e610*/  I2F R3, R2 ;  /* 0x0000000200037306 */ /* 0x000e240000201400 */
[----:B0-----:R-:W-:Y:S01]  /*e620*/  STG.E [R16.64], R3 ;  /* 0x0000000310007986 */ /* 0x001fe2000c101924 */
[----:B------:R-:W-:Y:S05]  /*e630*/  EXIT ;  /* 0x000000000000794d */ /* 0x000fea0003800000 */
.L_x_19067:
[----:B------:R-:W0:Y:S02]  /*e640*/  I2F R0, R2 ;  /* 0x0000000200007306 */ /* 0x000e240000201400 */
[----:B0-----:R-:W-:-:S05]  /*e650*/  F2FP.PACK_AB R0, RZ, R0 ;  /* 0x00000000ff00723e */ /* 0x001fca00000000ff */
[----:B------:R-:W-:Y:S01]  /*e660*/  STG.E.U16 [R16.64], R0 ;  /* 0x0000000010007986 */ /* 0x000fe2000c101524 */
[----:B------:R-:W-:Y:S05]  /*e670*/  EXIT ;  /* 0x000000000000794d */ /* 0x000fea0003800000 */
.L_x_19066:
        /* <DEDUP_REMOVED lines=8> */
[----:B0-----:R-:W-:Y:S01]  /*e700*/  STG.E.64 [R16.64], R2 ;  /* 0x0000000210007986 */ /* 0x001fe2000c101b24 */
[----:B------:R-:W-:Y:S05]  /*e710*/  EXIT ;  /* 0x000000000000794d */ /* 0x000fea0003800000 */
.L_x_19069:
[----:B------:R-:W0:Y:S02]  /*e720*/  I2F R2, R2 ;  /* 0x0000000200027306 */ /* 0x000e240000201400 */
[----:B0-----:R-:W-:-:S04]  /*e730*/  F2FP.PACK_AB R3, RZ, R2 ;  /* 0x00000002ff03723e */ /* 0x001fc800000000ff */
[----:B------:R-:W-:-:S05]  /*e740*/  PRMT R3, R3, 0x5410, RZ ;  /* 0x0000541003037816 */ /* 0x000fca00000000ff */
[----:B------:R-:W-:Y:S01]  /*e750*/  STG.E [R16.64], R3 ;  /* 0x0000000310007986 */ /* 0x000fe2000c101924 */
[----:B------:R-:W-:Y:S05]  /*e760*/  EXIT ;  /* 0x000000000000794d */ /* 0x000fea0003800000 */
.L_x_19068:
[----:B------:R-:W0:Y:S02]  /*e770*/  I2F.F64 R2, R2 ;  /* 0x0000000200027312 */ /* 0x000e240000201c00 */
[----:B0-----:R-:W-:Y:S01]  /*e780*/  STG.E.64 [R16.64], R2 ;  /* 0x0000000210007986 */ /* 0x001fe2000c101b24 */
[----:B------:R-:W-:Y:S05]  /*e790*/  EXIT ;  /* 0x000000000000794d */ /* 0x000fea0003800000 */
.L_x_19059:
        /* <DEDUP_REMOVED lines=10> */
[----:B------:R-:W-:Y:S01]  /*e840*/  STG.E.U8 [R16.64], R3 ;  /* 0x0000000310007986 */ /* 0x000fe2000c101124 */
[----:B------:R-:W-:Y:S05]  /*e850*/  EXIT ;  /* 0x000000000000794d */ /* 0x000fea0003800000 */
.L_x_19072:
[----:B------:R-:W0:Y:S01]  /*e860*/  I2F.F64 R4, R2 ;  /* 0x0000000200047312 */ /* 0x000e220000201c00 */
[----:B------:R-:W-:-:S05]  /*e870*/  CS2R R6, SRZ ;  /* 0x0000000000067805 */ /* 0x000fca000001ff00 */
[----:B0-----:R-:W-:Y:S01]  /*e880*/  STG.E.128 [R16.64], R4 ;  /* 0x0000000410007986 */ /* 0x001fe2000c101d24 */
[----:B------:R-:W-:Y:S05]  /*e890*/  EXIT ;  /* 0x000000000000794d */ /* 0x000fea0003800000 */
.L_x_19071:
        /* <DEDUP_REMOVED lines=21> */
.L_x_19076:
[----:B------:R-:W-:Y:S05]  /*e9f0*/  BSYNC B0 ;  /* 0x0000000000007941 */ /* 0x000fea0003800000 */
.L_x_19075:
[----:B------:R-:W-:-:S05]  /*ea00*/  LOP3.LUT R3, R0, R3, RZ, 0xfc, !PT ;  /* 0x0000000300037212 */ /* 0x000fca00078efcff */
[----:B------:R-:W-:Y:S01]  /*ea10*/  STG.E.U8 [R16.64], R3 ;  /* 0x0000000310007986 */ /* 0x000fe2000c101124 */
[----:B------:R-:W-:Y:S05]  /*ea20*/  EXIT ;  /* 0x000000000000794d */ /* 0x000fea0003800000 */
.L_x_19074:
        /* <DEDUP_REMOVED lines=13> */
.L_x_19078:
[----:B------:R-:W-:Y:S01]  /*eb00*/  IMAD.MOV.U32 R0, RZ, RZ, 0x7f ;  /* 0x0000007fff007424 */ /* 0x000fe200078e00ff */
[----:B------:R-:W-:-:S04]  /*eb10*/  ISETP.GT.U32.AND P0, PT, R3, 0x7f800000, PT ;  /* 0x7f8000000300780c */ /* 0x000fc80003f04070 */
[----:B------:R-:W-:-:S04]  /*eb20*/  SEL R0, R0, 0x7c, P0 ;  /* 0x0000007c00007807 */ /* 0x000fc80000000000 */
.L_x_19079:
[----:B------:R-:W-:Y:S05]  /*eb30*/  BSYNC B0 ;  /* 0x0000000000007941 */ /* 0x000fea0003800000 */
.L_x_19077:
[----:B------:R-:W-:-:S04]  /*eb40*/  LOP3.LUT R2, R5, 0x80000000, RZ, 0xc0, !PT ;  /* 0x8000000005027812 */ /* 0x000fc800078ec0ff */
[----:B------:R-:W-:-:S04]  /*eb50*/  SHF.R.U32.HI R3, RZ, 0x18, R2 ;  /* 0x00000018ff037819 */ /* 0x000fc80000011602 */
[----:B------:R-:W-:-:S05]  /*eb60*/  LOP3.LUT R3, R0, R3, RZ, 0xfc, !PT ;  /* 0x0000000300037212 */ /* 0x000fca00078efcff */
[----:B------:R-:W-:Y:S01]  /*eb70*/  STG.E.U8 [R16.64], R3 ;  /* 0x0000000310007986 */ /* 0x000fe2000c101124 */
[----:B------:R-:W-:Y:S05]  /*eb80*/  EXIT ;  /* 0x000000000000794d */ /* 0x000fea0003800000 */
.L_x_19073:
[----:B------:R-:W0:Y:S02]  /*eb90*/  I2F R0, R2 ;  /* 0x0000000200007306 */ /* 0x000e240000201400 */
[----:B0-----:R-:W-:-:S05]  /*eba0*/  F2FP.BF16.PACK_AB R0, RZ, R0 ;  /* 0x00000000ff00723e */ /* 0x001fca00000010ff */
[----:B------:R-:W-:Y:S01]  /*ebb0*/  STG.E.U16 [R16.64], R0 ;  /* 0x0000000010007986 */ /* 0x000fe2000c101524 */
[----:B------:R-:W-:Y:S05]  /*ebc0*/  EXIT ;  /* 0x000000000000794d */ /* 0x000fea0003800000 */
.L_x_19070:
        /* <DEDUP_REMOVED lines=10> */
.L_x_19082:
        /* <DEDUP_REMOVED lines=17> */
.L_x_19085:
[----:B------:R-:W-:-:S04]  /*ed80*/  LOP3.LUT R2, R5, 0x80000000, RZ, 0xc0, !PT ;  /* 0x8000000005027812 */ /* 0x000fc800078ec0ff */
[----:B------:R-:W-:-:S04]  /*ed90*/  SHF.R.U32.HI R3, RZ, 0x18, R2 ;  /* 0x00000018ff037819 */ /* 0x000fc80000011602 */
[----:B------:R-:W-:-:S04]  /*eda0*/  LOP3.LUT R0, R0, R3, RZ, 0xfc, !PT ;  /* 0x0000000300007212 */ /* 0x000fc800078efcff */
[----:B------:R-:W-:Y:S02]  /*edb0*/  PRMT R8, R0, 0x7610, R8 ;  /* 0x0000761000087816 */ /* 0x000fe40000000008 */
.L_x_19084:
[----:B------:R-:W-:Y:S05]  /*edc0*/  BSYNC B0 ;  /* 0x0000000000007941 */ /* 0x000fea0003800000 */
.L_x_19083:
[----:B------:R-:W-:Y:S01]  /*edd0*/  STG.E.U8 [R16.64], R8 ;  /* 0x0000000810007986 */ /* 0x000fe2000c101124 */
[----:B------:R-:W-:Y:S05]  /*ede0*/  EXIT ;  /* 0x000000000000794d */ /* 0x000fea0003800000 */
.L_x_19081:
        /* <DEDUP_REMOVED lines=17> */
.L_x_19088:
[----:B------:R-:W-:-:S04]  /*ef00*/  LOP3.LUT R2, R5, 0x80000000, RZ, 0xc0, !PT ;  /* 0x8000000005027812 */ /* 0x000fc800078ec0ff */
[----:B------:R-:W-:-:S04]  /*ef10*/  SHF.R.U32.HI R3, RZ, 0x18, R2 ;  /* 0x00000018ff037819 */ /* 0x000fc80000011602 */
[----:B------:R-:W-:-:S04]  /*ef20*/  LOP3.LUT R0, R0, R3, RZ, 0xfc, !PT ;  /* 0x0000000300007212 */ /* 0x000fc800078efcff */
[----:B------:R-:W-:Y:S02]  /*ef30*/  PRMT R8, R0, 0x7610, R8 ;  /* 0x0000761000087816 */ /* 0x000fe40000000008 */
.L_x_19087:
[----:B------:R-:W-:Y:S05]  /*ef40*/  BSYNC B0 ;  /* 0x0000000000007941 */ /* 0x000fea0003800000 */
.L_x_19086:
[----:B------:R-:W-:Y:S01]  /*ef50*/  STG.E.U8 [R16.64], R8 ;  /* 0x0000000810007986 */ /* 0x000fe2000c101124 */
[----:B------:R-:W-:Y:S05]  /*ef60*/  EXIT ;  /* 0x000000000000794d */ /* 0x000fea0003800000 */
.L_x_19080:
        /* <DEDUP_REMOVED lines=22> */
.L_x_19063:
        /* <DEDUP_REMOVED lines=20> */
.L_x_19090:
[----:B------:R-:W-:-:S05]  /*f210*/  SHF.R.S32.HI R3, RZ, 0x1f, R2 ;  /* 0x0000001fff037819 */ /* 0x000fca0000011402 */
[----:B------:R-:W-:Y:S01]  /*f220*/  STG.E.64 [R16.64], R2 ;  /* 0x0000000210007986 */ /* 0x000fe2000c101b24 */
[----:B------:R-:W-:Y:S05]  /*f230*/  EXIT ;  /* 0x000000000000794d */ /* 0x000fea0003800000 */
.L_x_19089:
[----:B------:R-:W-:Y:S01]  /*f240*/  STG.E [R16.64], R2 ;  /* 0x0000000210007986 */ /* 0x000fe2000c101924 */
[----:B------:R-:W-:Y:S05]  /*f250*/  EXIT ;  /* 0x000000000000794d */ /* 0x000fea0003800000 */
.L_x_19091:
        /* <DEDUP_REMOVED lines=10> */
.L_x_50643:


//--------------------- .text._ZN2at6native27unrolled_elementwise_kernelINS0_13BinaryFunctorIiiiZZZNS0_16fmod_kernel_cudaERNS_18TensorIteratorBaseEENKUlvE_clEvENKUlvE1_clEvEUliiE_EESt5arrayIPcLm3EELi4E23TrivialOffsetCalculatorILi2EjESC_ILi1EjENS0_6memory12LoadWithCastILi2EEENSF_13StoreWithCastILi1EEEEEviT_T0_T2_T3_T4_T5_ --------------------------
	.section	.text._ZN2at6native27unrolled_elementwise_kernelINS0_13BinaryFunctorIiiiZZZNS0_16fmod_kernel_cudaERNS_18TensorIteratorBaseEENKUlvE_clEvENKUlvE1_clEvEUliiE_EESt5arrayIPcLm3EELi4E23TrivialOffsetCalculatorILi2EjESC_ILi1EjENS0_6memory12LoadWithCastILi2EEENSF_13StoreWithCastILi1EEEEEviT_T0_T2_T3_T4_T5_,"ax",@progbits
	.sectioninfo	@"SHI_REGISTERS=32"
	.align	128
        .global         _ZN2at6native27unrolled_elementwise_kernelINS0_13BinaryFunctorIiiiZZZNS0_16fmod_kernel_cudaERNS_18TensorIteratorBaseEENKUlvE_clEvENKUlvE1_clEvEUliiE_EESt5arrayIPcLm3EELi4E23TrivialOffsetCalculatorILi2EjESC_ILi1EjENS0_6memory12LoadWithCastILi2EEENSF_13StoreWithCastILi1EEEEEviT_T0_T2_T3_T4_T5_
        .type           _ZN2at6native27unrolled_elementwise_kernelINS0_13BinaryFunctorIiiiZZZNS0_16fmod_kernel_cudaERNS_18TensorIteratorBaseEENKUlvE_clEvENKUlvE1_clEvEUliiE_EESt5arrayIPcLm3EELi4E23TrivialOffsetCalculatorILi2EjESC_ILi1EjENS0_6memory12LoadWithCastILi2EEENSF_13StoreWithCastILi1EEEEEviT_T0_T2_T3_T4_T5_,@function
        .size           _ZN2at6native27unrolled_elementwise_kernelINS0_13BinaryFunctorIiiiZZZNS0_16fmod_kernel_cudaERNS_18TensorIteratorBaseEENKUlvE_clEvENKUlvE1_clEvEUliiE_EESt5arrayIPcLm3EELi4E23TrivialOffsetCalculatorILi2EjESC_ILi1EjENS0_6memory12LoadWithCastILi2EEENSF_13StoreWithCastILi1EEEEEviT_T0_T2_T3_T4_T5_,(.L_x_50644 - _ZN2at6native27unrolled_elementwise_kernelINS0_13BinaryFunctorIiiiZZZNS0_16fmod_kernel_cudaERNS_18TensorIteratorBaseEENKUlvE_clEvENKUlvE1_clEvEUliiE_EESt5arrayIPcLm3EELi4E23TrivialOffsetCalculatorILi2EjESC_ILi1EjENS0_6memory12LoadWithCastILi2EEENSF_13StoreWithCastILi1EEEEEviT_T0_T2_T3_T4_T5_)
        .other          _ZN2at6native27unrolled_elementwise_kernelINS0_13BinaryFunctorIiiiZZZNS0_16fmod_kernel_cudaERNS_18TensorIteratorBaseEENKUlvE_clEvENKUlvE1_clEvEUliiE_EESt5arrayIPcLm3EELi4E23TrivialOffsetCalculatorILi2EjESC_ILi1EjENS0_6memory12LoadWithCastILi2EEENSF_13StoreWithCastILi1EEEEEviT_T0_T2_T3_T4_T5_,@"STO_CUDA_ENTRY STV_DEFAULT"
_ZN2at6native27unrolled_elementwise_kernelINS0_13BinaryFunctorIiiiZZZNS0_16fmod_kernel_cudaERNS_18TensorIteratorBaseEENKUlvE_clEvENKUlvE1_clEvEUliiE_EESt5arrayIPcLm3EELi4E23TrivialOffsetCalculatorILi2EjESC_ILi1EjENS0_6memory12LoadWithCastILi2EEENSF_13StoreWithCastILi1EEEEEviT_T0_T2_T3_T4_T5_:
.text._ZN2at6native27unrolled_elementwise_kernelINS0_13BinaryFunctorIiiiZZZNS0_16fmod_kernel_cudaERNS_18TensorIteratorBaseEENKUlvE_clEvENKUlvE1_clEvEUliiE_EESt5arrayIPcLm3EELi4E23TrivialOffsetCalculatorILi2EjESC_ILi1EjENS0_6memory12LoadWithCastILi2EEENSF_13StoreWithCastILi1EEEEEviT_T0_T2_T3_T4_T5_:
        /* <DEDUP_REMOVED lines=30> */
.L_x_19097:
[----:B------:R0:W5:Y:S01]  /*01e0*/  LDG.E.U8 R28, [R4.64] ;  /* 0x00000024041c7981 */ /* 0x000162000c1e1100 */
[----:B------:R-:W-:Y:S05]  /*01f0*/  BRA `(.L_x_19099) ;  /* 0x00000d1000007947 */ /* 0x000fea0003800000 */
.L_x_19096:
        /* <DEDUP_REMOVED lines=8> */
.L_x_19101:
[----:B------:R0:W5:Y:S01]  /*0280*/  LDG.E R28, [R4.64] ;  /* 0x00000024041c7981 */ /* 0x000162000c1e1900 */
[----:B------:R-:W-:Y:S05]  /*0290*/  BRA `(.L_x_19099) ;  /* 0x00000c7000007947 */ /* 0x000fea0003800000 */
.L_x_19100:
[----:B------:R0:W5:Y:S01]  /*02a0*/  LDG.E.S16 R28, [R4.64] ;  /* 0x00000024041c7981 */ /* 0x000162000c1e1700 */
[----:B------:R-:W-:Y:S05]  /*02b0*/  BRA `(.L_x_19099) ;  /* 0x00000c5000007947 */ /* 0x000fea0003800000 */
.L_x_19095:
        /* <DEDUP_REMOVED lines=9> */
.L_x_19103:
[----:B------:R-:W2:Y:S02]  /*0350*/  LDG.E.U16 R4, [R4.64] ;  /* 0x0000002404047981 */ /* 0x000ea4000c1e1500 */
[----:B--2---:R-:W-:-:S06]  /*0360*/  HADD2.F32 R28, -RZ, R4.H0_H0 ;  /* 0x20000004ff1c7230 */ /* 0x004fcc0000004100 */
[----:B------:R-:W0:Y:S01]  /*0370*/  F2I.FTZ.TRUNC.NTZ R28, R28 ;  /* 0x0000001c001c7305 */ /* 0x000e22000021f100 */
[----:B------:R-:W-:Y:S05]  /*0380*/  BRA `(.L_x_19099) ;  /* 0x00000b8000007947 */ /* 0x000fea0003800000 */
.L_x_19102:
        /* <DEDUP_REMOVED lines=9> */
.L_x_19105:
[----:B------:R-:W2:Y:S02]  /*0420*/  LDG.E.U16 R4, [R4.64] ;  /* 0x0000002404047981 */ /* 0x000ea4000c1e1500 */
[----:B--2---:R-:W-:-:S06]  /*0430*/  HADD2.F32 R28, -RZ, R4.H0_H0 ;  /* 0x20000004ff1c7230 */ /* 0x004fcc0000004100 */
[----:B------:R-:W0:Y:S01]  /*0440*/  F2I.FTZ.TRUNC.NTZ R28, R28 ;  /* 0x0000001c001c7305 */ /* 0x000e22000021f100 */
[----:B------:R-:W-:Y:S05]  /*0450*/  BRA `(.L_x_19099) ;  /* 0x00000ab000007947 */ /* 0x000fea0003800000 */
.L_x_19104:
[----:B------:R-:W2:Y:S02]  /*0460*/  LDG.E.64 R4, [R4.64] ;  /* 0x0000002404047981 */ /* 0x000ea4000c1e1b00 */
[----:B--2---:R0:W1:Y:S01]  /*0470*/  F2I.F64.TRUNC R28, R4 ;  /* 0x00000004001c7311 */ /* 0x004062000030d100 */
[----:B------:R-:W-:Y:S05]  /*0480*/  BRA `(.L_x_19099) ;  /* 0x00000a8000007947 */ /* 0x000fea0003800000 */
.L_x_19094:
        /* <DEDUP_REMOVED lines=12> */
.L_x_19108:
[----:B------:R-:W2:Y:S02]  /*0550*/  LDG.E.64 R4, [R4.64] ;  /* 0x0000002404047981 */ /* 0x000ea4000c1e1b00 */
[----:B--2---:R0:W1:Y:S01]  /*0560*/  F2I.F64.TRUNC R28, R4 ;  /* 0x00000004001c7311 */ /* 0x004062000030d100 */
[----:B------:R-:W-:Y:S05]  /*0570*/  BRA `(.L_x_19099) ;  /* 0x0000099000007947 */ /* 0x000fea0003800000 */
.L_x_19107:
        /* <DEDUP_REMOVED lines=27> */
.L_x_19110:
        /* <DEDUP_REMOVED lines=13> */
[----:B------:R0:W1:Y:S01]  /*0800*/  F2I.FTZ.TRUNC.NTZ R28, R0 ;  /* 0x00000000001c7305 */ /* 0x000062000021f100 */
[----:B------:R-:W-:Y:S05]  /*0810*/  BRA `(.L_x_19099) ;  /* 0x000006f000007947 */ /* 0x000fea0003800000 */
.L_x_19109:
[----:B------:R-:W2:Y:S02]  /*0820*/  LDG.E.U16 R28, [R4.64] ;  /* 0x00000024041c7981 */ /* 0x000ea4000c1e1500 */
[----:B--2---:R-:W-:-:S06]  /*0830*/  PRMT R28, RZ, 0x5410, R28 ;  /* 0x00005410ff1c7816 */ /* 0x004fcc000000001c */
[----:B------:R-:W0:Y:S01]  /*0840*/  F2I.FTZ.TRUNC.NTZ R28, R28 ;  /* 0x0000001c001c7305 */ /* 0x000e22000021f100 */
[----:B------:R-:W-:Y:S05]  /*0850*/  BRA `(.L_x_19099) ;  /* 0x000006b000007947 */ /* 0x000fea0003800000 */
.L_x_19106:
        /* <DEDUP_REMOVED lines=10> */
.L_x_19113:
        /* <DEDUP_REMOVED lines=21> */
.L_x_19117:
[----:B------:R-:W-:Y:S05]  /*0a50*/  BSYNC B1 ;  /* 0x0000000000017941 */ /* 0x000fea0003800000 */
.L_x_19116:
[----:B------:R-:W-:Y:S01]  /*0a60*/  IMAD.SHL.U32 R3, R3, 0x100000, RZ ;  /* 0x0010000003037824 */ /* 0x000fe200078e00ff */
[----:B------:R-:W-:-:S04]  /*0a70*/  LEA R5, R0, 0x3b800000, 0x17 ;  /* 0x3b80000000057811 */ /* 0x000fc800078eb8ff */
[----:B------:R-:W-:Y:S02]  /*0a80*/  LOP3.LUT R28, R5, R3, R28, 0xfe, !PT ;  /* 0x00000003051c7212 */ /* 0x000fe400078efe1c */
.L_x_19115:
[----:B------:R-:W-:Y:S05]  /*0a90*/  BSYNC B0 ;  /* 0x0000000000007941 */ /* 0x000fea0003800000 */
.L_x_19114:
[----:B------:R-:W0:Y:S01]  /*0aa0*/  F2I.FTZ.TRUNC.NTZ R28, R28 ;  /* 0x0000001c001c7305 */ /* 0x000e22000021f100 */
[----:B------:R-:W-:Y:S05]  /*0ab0*/  BRA `(.L_x_19099) ;  /* 0x0000045000007947 */ /* 0x000fea0003800000 */
.L_x_19112:
        /* <DEDUP_REMOVED lines=21> */
.L_x_19121:
[----:B------:R-:W-:Y:S05]  /*0c10*/  BSYNC B1 ;  /* 0x0000000000017941 */ /* 0x000fea0003800000 */
.L_x_19120:
[----:B------:R-:W-:Y:S01]  /*0c20*/  IMAD.SHL.U32 R3, R3, 0x200000, RZ ;  /* 0x0020000003037824 */ /* 0x000fe200078e00ff */
[----:B------:R-:W-:-:S04]  /*0c30*/  LEA R5, R0, 0x37800000, 0x17 ;  /* 0x3780000000057811 */ /* 0x000fc800078eb8ff */
[----:B------:R-:W-:Y:S02]  /*0c40*/  LOP3.LUT R28, R5, R3, R28, 0xfe, !PT ;  /* 0x00000003051c7212 */ /* 0x000fe400078efe1c */
.L_x_19119:
[----:B------:R-:W-:Y:S05]  /*0c50*/  BSYNC B0 ;  /* 0x0000000000007941 */ /* 0x000fea0003800000 */
.L_x_19118:
[----:B------:R-:W0:Y:S01]  /*0c60*/  F2I.FTZ.TRUNC.NTZ R28, R28 ;  /* 0x0000001c001c7305 */ /* 0x000e22000021f100 */
[----:B------:R-:W-:Y:S05]  /*0c70*/  BRA `(.L_x_19099) ;  /* 0x0000029000007947 */ /* 0x000fea0003800000 */
.L_x_19111:
        /* <DEDUP_REMOVED lines=14> */
.L_x_19125:
[----:B------:R-:W-:Y:S05]  /*0d60*/  BSYNC B0 ;  /* 0x0000000000007941 */ /* 0x000fea0003800000 */
.L_x_19124:
[----:B------:R-:W0:Y:S01]  /*0d70*/  F2I.FTZ.TRUNC.NTZ R28, R28 ;  /* 0x0000001c001c7305 */ /* 0x000e22000021f100 */
[----:B------:R-:W-:Y:S05]  /*0d80*/  BRA `(.L_x_19099) ;  /* 0x0000018000007947 */ /* 0x000fea0003800000 */
.L_x_19098:
        /* <DEDUP_REMOVED lines=21> */
.L_x_19123:
[----:B------:R0:W5:Y:S01]  /*0ee0*/  LDG.E R28, [R4.64] ;  /* 0x00000024041c7981 */ /* 0x000162000c1e1900 */
[----:B------:R-:W-:Y:S05]  /*0ef0*/  BRA `(.L_x_19099) ;  /* 0x0000001000007947 */ /* 0x000fea0003800000 */
.L_x_19122:
[----:B------:R0:W5:Y:S02]  /*0f00*/  LDG.E R28, [R4.64] ;  /* 0x00000024041c7981 */ /* 0x000164000c1e1900 */
.L_x_19099:
        /* <DEDUP_REMOVED lines=16> */
.L_x_19129:
[----:B------:R0:W5:Y:S01]  /*1010*/  LDG.E.U8 R24, [R4.64] ;  /* 0x0000002404187981 */ /* 0x000162000c1e1100 */
[----:B------:R-:W-:Y:S05]  /*1020*/  BRA `(.L_x_19131) ;  /* 0x00000d0000007947 */ /* 0x000fea0003800000 */
.L_x_19128:
        /* <DEDUP_REMOVED lines=8> */
.L_x_19133:
[----:B------:R0:W5:Y:S01]  /*10b0*/  LDG.E R24, [R4.64] ;  /* 0x0000002404187981 */ /* 0x000162000c1e1900 */
[----:B------:R-:W-:Y:S05]  /*10c0*/  BRA `(.L_x_19131) ;  /* 0x00000c6000007947 */ /* 0x000fea0003800000 */
.L_x_19132:
[----:B------:R0:W5:Y:S01]  /*10d0*/  LDG.E.S16 R24, [R4.64] ;  /* 0x0000002404187981 */ /* 0x000162000c1e1700 */
[----:B------:R-:W-:Y:S05]  /*10e0*/  BRA `(.L_x_19131) ;  /* 0x00000c4000007947 */ /* 0x000fea0003800000 */
.L_x_19127:
        /* <DEDUP_REMOVED lines=9> */
.L_x_19135:
[----:B------:R-:W2:Y:S02]  /*1180*/  LDG.E.U16 R4, [R4.64] ;  /* 0x0000002404047981 */ /* 0x000ea4000c1e1500 */
[----:B--2---:R-:W-:-:S06]  /*1190*/  HADD2.F32 R24, -RZ, R4.H0_H0 ;  /* 0x20000004ff187230 */ /* 0x004fcc0000004100 */
[----:B------:R-:W0:Y:S01]  /*11a0*/  F2I.FTZ.TRUNC.NTZ R24, R24 ;  /* 0x0000001800187305 */ /* 0x000e22000021f100 */
[----:B------:R-:W-:Y:S05]  /*11b0*/  BRA `(.L_x_19131) ;  /* 0x00000b7000007947 */ /* 0x000fea0003800000 */
.L_x_19134:
        /* <DEDUP_REMOVED lines=9> */
.L_x_19137:
[----:B------:R-:W2:Y:S02]  /*1250*/  LDG.E.U16 R4, [R4.64] ;  /* 0x0000002404047981 */ /* 0x000ea4000c1e1500 */
[----:B--2---:R-:W-:-:S06]  /*1260*/  HADD2.F32 R24, -RZ, R4.H0_H0 ;  /* 0x20000004ff187230 */ /* 0x004fcc0000004100 */
[----:B------:R-:W0:Y:S01]  /*1270*/  F2I.FTZ.TRUNC.NTZ R24, R24 ;  /* 0x0000001800187305 */ /* 0x000e22000021f100 */
[----:B------:R-:W-:Y:S05]  /*1280*/  BRA `(.L_x_19131) ;  /* 0x00000aa000007947 */ /* 0x000fea0003800000 */
.L_x_19136:
[----:B------:R-:W2:Y:S02]  /*1290*/  LDG.E.64 R24, [R4.64] ;  /* 0x0000002404187981 */ /* 0x000ea4000c1e1b00 */
[----:B--2---:R0:W2:Y:S01]  /*12a0*/  F2I.F64.TRUNC R24, R24 ;  /* 0x0000001800187311 */ /* 0x0040a2000030d100 */
[----:B------:R-:W-:Y:S05]  /*12b0*/  BRA `(.L_x_19131) ;  /* 0x00000a7000007947 */ /* 0x000fea0003800000 */
.L_x_19126:
        /* <DEDUP_REMOVED lines=12> */
.L_x_19140:
[----:B------:R-:W2:Y:S02]  /*1380*/  LDG.E.64 R4, [R4.64] ;  /* 0x0000002404047981 */ /* 0x000ea4000c1e1b00 */
[----:B--2---:R0:W2:Y:S01]  /*1390*/  F2I.F64.TRUNC R24, R4 ;  /* 0x0000000400187311 */ /* 0x0040a2000030d100 */
[----:B------:R-:W-:Y:S05]  /*13a0*/  BRA `(.L_x_19131) ;  /* 0x0000098000007947 */ /* 0x000fea0003800000 */
.L_x_19139:
        /* <DEDUP_REMOVED lines=27> */
.L_x_19142:
        /* <DEDUP_REMOVED lines=12> */
[----:B------:R0:W2:Y:S01]  /*1620*/  F2I.FTZ.TRUNC.NTZ R24, R0 ;  /* 0x0000000000187305 */ /* 0x0000a2000021f100 */
[----:B------:R-:W-:Y:S05]  /*1630*/  BRA `(.L_x_19131) ;  /* 0x000006f000007947 */ /* 0x000fea0003800000 */
.L_x_19141:
[----:B------:R-:W2:Y:S02]  /*1640*/  LDG.E.U16 R24, [R4.64] ;  /* 0x0000002404187981 */ /* 0x000ea4000c1e1500 */
[----:B--2---:R-:W-:-:S06]  /*1650*/  PRMT R24, RZ, 0x5410, R24 ;  /* 0x00005410ff187816 */ /* 0x004fcc0000000018 */
[----:B------:R-:W0:Y:S01]  /*1660*/  F2I.FTZ.TRUNC.NTZ R24, R24 ;  /* 0x0000001800187305 */ /* 0x000e22000021f100 */
[----:B------:R-:W-:Y:S05]  /*1670*/  BRA `(.L_x_19131) ;  /* 0x000006b000007947 */ /* 0x000fea0003800000 */
.L_x_19138:
        /* <DEDUP_REMOVED lines=10> */
.L_x_19145:
        /* <DEDUP_REMOVED lines=21> */
.L_x_19149:
[----:B------:R-:W-:Y:S05]  /*1870*/  BSYNC B1 ;  /* 0x0000000000017941 */ /* 0x000fea0003800000 */
.L_x_19148:
[----:B------:R-:W-:Y:S01]  /*1880*/  IMAD.SHL.U32 R3, R3, 0x100000, RZ ;  /* 0x0010000003037824 */ /* 0x000fe200078e00ff */
[----:B------:R-:W-:-:S04]  /*1890*/  LEA R5, R0, 0x3b800000, 0x17 ;  /* 0x3b80000000057811 */ /* 0x000fc800078eb8ff */
[----:B------:R-:W-:Y:S02]  /*18a0*/  LOP3.LUT R24, R5, R3, R24, 0xfe, !PT ;  /* 0x0000000305187212 */ /* 0x000fe400078efe18 */
.L_x_19147:
[----:B------:R-:W-:Y:S05]  /*18b0*/  BSYNC B0 ;  /* 0x0000000000007941 */ /* 0x000fea0003800000 */
.L_x_19146:
[----:B------:R-:W0:Y:S01]  /*18c0*/  F2I.FTZ.TRUNC.NTZ R24, R24 ;  /* 0x0000001800187305 */ /* 0x000e22000021f100 */
[----:B------:R-:W-:Y:S05]  /*18d0*/  BRA `(.L_x_19131) ;  /* 0x0000045000007947 */ /* 0x000fea0003800000 */
.L_x_19144:
        /* <DEDUP_REMOVED lines=21> */
.L_x_19153:
[----:B------:R-:W-:Y:S05]  /*1a30*/  BSYNC B1 ;  /* 0x0000000000017941 */ /* 0x000fea0003800000 */
.L_x_19152:
[----:B------:R-:W-:Y:S01]  /*1a40*/  IMAD.SHL.U32 R3, R3, 0x200000, RZ ;  /* 0x0020000003037824 */ /* 0x000fe200078e00ff */
[----:B------:R-:W-:-:S04]  /*1a50*/  LEA R5, R0, 0x37800000, 0x17 ;  /* 0x3780000000057811 */ /* 0x000fc800078eb8ff */
[----:B------:R-:W-:Y:S02]  /*1a60*/  LOP3.LUT R24, R5, R3, R24, 0xfe, !PT ;  /* 0x0000000305187212 */ /* 0x000fe400078efe18 */
.L_x_19151:
[----:B------:R-:W-:Y:S05]  /*1a70*/  BSYNC B0 ;  /* 0x0000000000007941 */ /* 0x000fea0003800000 */
.L_x_19150:
[----:B------:R-:W0:Y:S01]  /*1a80*/  F2I.FTZ.TRUNC.NTZ R24, R24 ;  /* 0x0000001800187305 */ /* 0x000e22000021f100 */
[----:B------:R-:W-:Y:S05]  /*1a90*/  BRA `(.L_x_19131) ;  /* 0x0000029000007947 */ /* 0x000fea0003800000 */
.L_x_19143:
        /* <DEDUP_REMOVED lines=14> */
.L_x_19157:
[----:B------:R-:W-:Y:S05]  /*1b80*/  BSYNC B0 ;  /* 0x0000000000007941 */ /* 0x000fea0003800000 */
.L_x_19156:
[----:B------:R-:W0:Y:S01]  /*1b90*/  F2I.FTZ.TRUNC.NTZ R24, R24 ;  /* 0x0000001800187305 */ /* 0x000e22000021f100 */
[----:B------:R-:W-:Y:S05]  /*1ba0*/  BRA `(.L_x_19131) ;  /* 0x0000018000007947 */ /* 0x000fea0003800000 */
.L_x_19130:
        /* <DEDUP_REMOVED lines=21> */
.L_x_19155:
[----:B------:R0:W5:Y:S01]  /*1d00*/  LDG.E R24, [R4.64] ;  /* 0x0000002404187981 */ /* 0x000162000c1e1900 */
[----:B------:R-:W-:Y:S05]  /*1d10*/  BRA `(.L_x_19131) ;  /* 0x0000001000007947 */ /* 0x000fea0003800000 */
.L_x_19154:
[----:B------:R0:W5:Y:S02]  /*1d20*/  LDG.E R24, [R4.64] ;  /* 0x0000002404187981 */ /* 0x000164000c1e1900 */
.L_x_19131:
[----:B------:R-:W3:Y:S02]  /*1d30*/  S2R R17, SR_TID.X ;  /* 0x0000000000117919 */ /* 0x000ee40000002100 */
[----:B---3--:R-:W-:Y:S02]  /*1d40*/  IADD3 R17, R17, 0x80, RZ ;  /* 0x0000008011117810 */ /* 0x008fe40007ffe0ff */
.L_x_19093:
[----:B-1-3--:R-:W-:Y:S05]  /*1d50*/  BSYNC B6 ;  /* 0x0000000000067941 */ /* 0x00afea0003800000 */
.L_x_19092:
[----:B------:R-:W-:Y:S01]  /*1d60*/  ISETP.GE.AND P0, PT, R17, R16, PT ;  /* 0x000000101100720c */ /* 0x000fe20003f06270 */
[----:B------:R-:W-:Y:S01]  /*1d70*/  BSSY B6, `(.L_x_19158) ;  /* 0x00001c9000067945 */ /* 0x000fe20003800000 */
[----:B------:R-:W-:-:S11]  /*1d80*/  IMAD.MOV.U32 R22, RZ, RZ, RZ ;  /* 0x000000ffff167224 */ /* 0x000fd600078e00ff */
        /* <DEDUP_REMOVED lines=18> */
.L_x_19163:
[----:B------:R0:W5:Y:S01]  /*1eb0*/  LDG.E.U8 R29, [R4.64] ;  /* 0x00000024041d7981 */ /* 0x000162000c1e1100 */
[----:B------:R-:W-:Y:S05]  /*1ec0*/  BRA `(.L_x_19165) ;  /* 0x00000d0000007947 */ /* 0x000fea0003800000 */
.L_x_19162:
        /* <DEDUP_REMOVED lines=8> */
.L_x_19167:
[----:B------:R0:W5:Y:S01]  /*1f50*/  LDG.E R29, [R4.64] ;  /* 0x00000024041d7981 */ /* 0x000162000c1e1900 */
[----:B------:R-:W-:Y:S05]  /*1f60*/  BRA `(.L_x_19165) ;  /* 0x00000c6000007947 */ /* 0x000fea0003800000 */
.L_x_19166:
[----:B------:R0:W5:Y:S01]  /*1f70*/  LDG.E.S16 R29, [R4.64] ;  /* 0x00000024041d7981 */ /* 0x000162000c1e1700 */
[----:B------:R-:W-:Y:S05]  /*1f80*/  BRA `(.L_x_19165) ;  /* 0x00000c4000007947 */ /* 0x000fea0003800000 */
.L_x_19161:
        /* <DEDUP_REMOVED lines=9> */
.L_x_19169:
[----:B------:R-:W3:Y:S02]  /*2020*/  LDG.E.U16 R4, [R4.64] ;  /* 0x0000002404047981 */ /* 0x000ee4000c1e1500 */
[----:B---3--:R-:W-:-:S06]  /*2030*/  HADD2.F32 R29, -RZ, R4.H0_H0 ;  /* 0x20000004ff1d7230 */ /* 0x008fcc0000004100 */
[----:B------:R-:W0:Y:S01]  /*2040*/  F2I.FTZ.TRUNC.NTZ R29, R29 ;  /* 0x0000001d001d7305 */ /* 0x000e22000021f100 */
[----:B------:R-:W-:Y:S05]  /*2050*/  BRA `(.L_x_19165) ;  /* 0x00000b7000007947 */ /* 0x000fea0003800000 */
.L_x_19168:
        /* <DEDUP_REMOVED lines=9> */
.L_x_19171:
[----:B------:R-:W3:Y:S02]  /*20f0*/  LDG.E.U16 R4, [R4.64] ;  /* 0x0000002404047981 */ /* 0x000ee4000c1e1500 */
[----:B---3--:R-:W-:-:S06]  /*2100*/  HADD2.F32 R29, -RZ, R4.H0_H0 ;  /* 0x20000004ff1d7230 */ /* 0x008fcc0000004100 */
[----:B------:R-:W0:Y:S01]  /*2110*/  F2I.FTZ.TRUNC.NTZ R29, R29 ;  /* 0x0000001d001d7305 */ /* 0x000e22000021f100 */
[----:B------:R-:W-:Y:S05]  /*2120*/  BRA `(.L_x_19165) ;  /* 0x00000aa000007947 */ /* 0x000fea0003800000 */
.L_x_19170:
[----:B------:R-:W3:Y:S02]  /*2130*/  LDG.E.64 R4, [R4.64] ;  /* 0x0000002404047981 */ /* 0x000ee4000c1e1b00 */
[----:B---3--:R0:W1:Y:S01]  /*2140*/  F2I.F64.TRUNC R29, R4 ;  /* 0x00000004001d7311 */ /* 0x008062000030d100 */
[----:B------:R-:W-:Y:S05]  /*2150*/  BRA `(.L_x_19165) ;  /* 0x00000a7000007947 */ /* 0x000fea0003800000 */
.L_x_19160:
        /* <DEDUP_REMOVED lines=12> */
.L_x_19174:
[----:B------:R-:W3:Y:S02]  /*2220*/  LDG.E.64 R4, [R4.64] ;  /* 0x0000002404047981 */ /* 0x000ee4000c1e1b00 */
[----:B---3--:R0:W1:Y:S01]  /*2230*/  F2I.F64.TRUNC R29, R4 ;  /* 0x00000004001d7311 */ /* 0x008062000030d100 */
[----:B------:R-:W-:Y:S05]  /*2240*/  BRA `(.L_x_19165) ;  /* 0x0000098000007947 */ /* 0x000fea0003800000 */
.L_x_19173:
        /* <DEDUP_REMOVED lines=27> */
.L_x_19176:
        /* <DEDUP_REMOVED lines=14> */
.L_x_19175:
[----:B------:R-:W3:Y:S02]  /*24e0*/  LDG.E.U16 R29, [R4.64] ;  /* 0x00000024041d7981 */ /* 0x000ee4000c1e1500 */
[----:B---3--:R-:W-:-:S06]  /*24f0*/  PRMT R29, RZ, 0x5410, R29 ;  /* 0x00005410ff1d7816 */ /* 0x008fcc000000001d */
[----:B------:R-:W0:Y:S01]  /*2500*/  F2I.FTZ.TRUNC.NTZ R29, R29 ;  /* 0x0000001d001d7305 */ /* 0x000e22000021f100 */
[----:B------:R-:W-:Y:S05]  /*2510*/  BRA `(.L_x_19165) ;  /* 0x000006b000007947 */ /* 0x000fea0003800000 */
.L_x_19172:
        /* <DEDUP_REMOVED lines=10> */
.L_x_19179:
        /* <DEDUP_REMOVED lines=21> */
.L_x_19183:
[----:B------:R-:W-:Y:S05]  /*2710*/  BSYNC B1 ;  /* 0x0000000000017941 */ /* 0x000fea0003800000 */
.L_x_19182:
[----:B------:R-:W-:Y:S01]  /*2720*/  IMAD.SHL.U32 R3, R3, 0x100000, RZ ;  /* 0x0010000003037824 */ /* 0x000fe200078e00ff */
[----:B------:R-:W-:-:S04]  /*2730*/  LEA R0, R0, 0x3b800000, 0x17 ;  /* 0x3b80000000007811 */ /* 0x000fc800078eb8ff */
[----:B------:R-:W-:Y:S02]  /*2740*/  LOP3.LUT R29, R0, R3, R29, 0xfe, !PT ;  /* 0x00000003001d7212 */ /* 0x000fe400078efe1d */
.L_x_19181:
[----:B------:R-:W-:Y:S05]  /*2750*/  BSYNC B0 ;  /* 0x0000000000007941 */ /* 0x000fea0003800000 */
.L_x_19180:
[----:B------:R-:W0:Y:S01]  /*2760*/  F2I.FTZ.TRUNC.NTZ R29, R29 ;  /* 0x0000001d001d7305 */ /* 0x000e22000021f100 */
[----:B------:R-:W-:Y:S05]  /*2770*/  BRA `(.L_x_19165) ;  /* 0x0000045000007947 */ /* 0x000fea0003800000 */
.L_x_19178:
        /* <DEDUP_REMOVED lines=21> */
.L_x_19187:
[----:B------:R-:W-:Y:S05]  /*28d0*/  BSYNC B1 ;  /* 0x0000000000017941 */ /* 0x000fea0003800000 */
.L_x_19186:
[----:B------:R-:W-:Y:S01]  /*28e0*/  IMAD.SHL.U32 R3, R3, 0x200000, RZ ;  /* 0x0020000003037824 */ /* 0x000fe200078e00ff */
[----:B------:R-:W-:-:S04]  /*28f0*/  LEA R0, R0, 0x37800000, 0x17 ;  /* 0x3780000000007811 */ /* 0x000fc800078eb8ff */
[----:B------:R-:W-:Y:S02]  /*2900*/  LOP3.LUT R29, R0, R3, R29, 0xfe, !PT ;  /* 0x00000003001d7212 */ /* 0x000fe400078efe1d */
.L_x_19185:
[----:B------:R-:W-:Y:S05]  /*2910*/  BSYNC B0 ;  /* 0x0000000000007941 */ /* 0x000fea0003800000 */
.L_x_19184:
[----:B------:R-:W0:Y:S01]  /*2920*/  F2I.FTZ.TRUNC.NTZ R29, R29 ;  /* 0x0000001d001d7305 */ /* 0x000e22000021f100 */
[----:B------:R-:W-:Y:S05]  /*2930*/  BRA `(.L_x_19165) ;  /* 0x0000029000007947 */ /* 0x000fea0003800000 */
.L_x_19177:
        /* <DEDUP_REMOVED lines=14> */
.L_x_19191:
[----:B------:R-:W-:Y:S05]  /*2a20*/  BSYNC B0 ;  /* 0x0000000000007941 */ /* 0x000fea0003800000 */
.L_x_19190:
[----:B------:R-:W0:Y:S01]  /*2a30*/  F2I.FTZ.TRUNC.NTZ R29, R29 ;  /* 0x0000001d001d7305 */ /* 0x000e22000021f100 */
[----:B------:R-:W-:Y:S05]  /*2a40*/  BRA `(.L_x_19165) ;  /* 0x0000018000007947 */ /* 0x000fea0003800000 */
.L_x_19164:
        /* <DEDUP_REMOVED lines=19> */
[----:B0-2--5:R-:W-:Y:S05]  /*2b80*/  CALL.ABS.NOINC R14 ;  /* 0x000000000e007343 */ /* 0x025fea0003c00000 */
[----:B------:R-:W-:Y:S05]  /*2b90*/  BRA `(.L_x_19165) ;  /* 0x0000003000007947 */ /* 0x000fea0003800000 */
.L_x_19189:
[----:B------:R0:W5:Y:S01]  /*2ba0*/  LDG.E R29, [R4.64] ;  /* 0x00000024041d7981 */ /* 0x000162000c1e1900 */
[----:B------:R-:W-:Y:S05]  /*2bb0*/  BRA `(.L_x_19165) ;  /* 0x0000001000007947 */ /* 0x000fea0003800000 */
.L_x_19188:
[----:B------:R0:W5:Y:S02]  /*2bc0*/  LDG.E R29, [R4.64] ;  /* 0x00000024041d7981 */ /* 0x000164000c1e1900 */
.L_x_19165:
        /* <DEDUP_REMOVED lines=16> */
.L_x_19195:
[----:B------:R0:W5:Y:S01]  /*2cd0*/  LDG.E.U8 R22, [R4.64] ;  /* 0x0000002404167981 */ /* 0x000162000c1e1100 */
[----:B------:R-:W-:Y:S05]  /*2ce0*/  BRA `(.L_x_19197) ;  /* 0x00000d0000007947 */ /* 0x000fea0003800000 */
.L_x_19194:
        /* <DEDUP_REMOVED lines=8> */
.L_x_19199:
[----:B------:R0:W5:Y:S01]  /*2d70*/  LDG.E R22, [R4.64] ;  /* 0x0000002404167981 */ /* 0x000162000c1e1900 */
[----:B------:R-:W-:Y:S05]  /*2d80*/  BRA `(.L_x_19197) ;  /* 0x00000c6000007947 */ /* 0x000fea0003800000 */
.L_x_19198:
[----:B------:R0:W5:Y:S01]  /*2d90*/  LDG.E.S16 R22, [R4.64] ;  /* 0x0000002404167981 */ /* 0x000162000c1e1700 */
[----:B------:R-:W-:Y:S05]  /*2da0*/  BRA `(.L_x_19197) ;  /* 0x00000c4000007947 */ /* 0x000fea0003800000 */
.L_x_19193:
        /* <DEDUP_REMOVED lines=9> */
.L_x_19201:
[----:B------:R-:W3:Y:S02]  /*2e40*/  LDG.E.U16 R4, [R4.64] ;  /* 0x0000002404047981 */ /* 0x000ee4000c1e1500 */
[----:B---3--:R-:W-:-:S06]  /*2e50*/  HADD2.F32 R22, -RZ, R4.H0_H0 ;  /* 0x20000004ff167230 */ /* 0x008fcc0000004100 */
[----:B------:R-:W0:Y:S01]  /*2e60*/  F2I.FTZ.TRUNC.NTZ R22, R22 ;  /* 0x0000001600167305 */ /* 0x000e22000021f100 */
[----:B------:R-:W-:Y:S05]  /*2e70*/  BRA `(.L_x_19197) ;  /* 0x00000b7000007947 */ /* 0x000fea0003800000 */
.L_x_19200:
        /* <DEDUP_REMOVED lines=9> */
.L_x_19203:
[----:B------:R-:W3:Y:S02]  /*2f10*/  LDG.E.U16 R4, [R4.64] ;  /* 0x0000002404047981 */ /* 0x000ee4000c1e1500 */
[----:B---3--:R-:W-:-:S06]  /*2f20*/  HADD2.F32 R22, -RZ, R4.H0_H0 ;  /* 0x20000004ff167230 */ /* 0x008fcc0000004100 */
[----:B------:R-:W0:Y:S01]  /*2f30*/  F2I.FTZ.TRUNC.NTZ R22, R22 ;  /* 0x0000001600167305 */ /* 0x000e22000021f100 */
[----:B------:R-:W-:Y:S05]  /*2f40*/  BRA `(.L_x_19197) ;  /* 0x00000aa000007947 */ /* 0x000fea0003800000 */
.L_x_19202:
[----:B------:R-:W3:Y:S02]  /*2f50*/  LDG.E.64 R4, [R4.64] ;  /* 0x0000002404047981 */ /* 0x000ee4000c1e1b00 */
[----:B---3--:R0:W3:Y:S01]  /*2f60*/  F2I.F64.TRUNC R22, R4 ;  /* 0x0000000400167311 */ /* 0x0080e2000030d100 */
[----:B------:R-:W-:Y:S05]  /*2f70*/  BRA `(.L_x_19197) ;  /* 0x00000a7000007947 */ /* 0x000fea0003800000 */
.L_x_19192:
        /* <DEDUP_REMOVED lines=12> */
.L_x_19206:
[----:B------:R-:W3:Y:S02]  /*3040*/  LDG.E.64 R4, [R4.64] ;  /* 0x0000002404047981 */ /* 0x000ee4000c1e1b00 */
[----:B---3--:R0:W3:Y:S01]  /*3050*/  F2I.F64.TRUNC R22, R4 ;  /* 0x0000000400167311 */ /* 0x0080e2000030d100 */
[----:B------:R-:W-:Y:S05]  /*3060*/  BRA `(.L_x_19197) ;  /* 0x0000098000007947 */ /* 0x000fea0003800000 */
.L_x_19205:
        /* <DEDUP_REMOVED lines=25> */
[----:B------:R0:W3:Y:S01]  /*3200*/  F2I.FTZ.TRUNC.NTZ R22, R7 ;  /* 0x0000000700167305 */ /* 0x0000e2000021f100 */
[----:B------:R-:W-:Y:S05]  /*3210*/  BRA `(.L_x_19197) ;  /* 0x000007d000007947 */ /* 0x000fea0003800000 */
.L_x_19208:
        /* <DEDUP_REMOVED lines=12> */
[----:B------:R0:W3:Y:S01]  /*32e0*/  F2I.FTZ.TRUNC.NTZ R22, R0 ;  /* 0x0000000000167305 */ /* 0x0000e2000021f100 */
[----:B------:R-:W-:Y:S05]  /*32f0*/  BRA `(.L_x_19197) ;  /* 0x000006f000007947 */ /* 0x000fea0003800000 */
.L_x_19207:
[----:B------:R-:W3:Y:S02]  /*3300*/  LDG.E.U16 R22, [R4.64] ;  /* 0x0000002404167981 */ /* 0x000ee4000c1e1500 */
[----:B---3--:R-:W-:-:S06]  /*3310*/  PRMT R22, RZ, 0x5410, R22 ;  /* 0x00005410ff167816 */ /* 0x008fcc0000000016 */
[----:B------:R-:W0:Y:S01]  /*3320*/  F2I.FTZ.TRUNC.NTZ R22, R22 ;  /* 0x0000001600167305 */ /* 0x000e22000021f100 */
[----:B------:R-:W-:Y:S05]  /*3330*/  BRA `(.L_x_19197) ;  /* 0x000006b000007947 */ /* 0x000fea0003800000 */
.L_x_19204:
        /* <DEDUP_REMOVED lines=10> */
.L_x_19211:
        /* <DEDUP_REMOVED lines=21> */
.L_x_19215:
[----:B------:R-:W-:Y:S05]  /*3530*/  BSYNC B1 ;  /* 0x0000000000017941 */ /* 0x000fea0003800000 */
.L_x_19214:
[----:B------:R-:W-:Y:S01]  /*3540*/  IMAD.SHL.U32 R3, R3, 0x100000, RZ ;  /* 0x0010000003037824 */ /* 0x000fe200078e00ff */
[----:B------:R-:W-:-:S04]  /*3550*/  LEA R5, R0, 0x3b800000, 0x17 ;  /* 0x3b80000000057811 */ /* 0x000fc800078eb8ff */
[----:B------:R-:W-:Y:S02]  /*3560*/  LOP3.LUT R22, R5, R3, R22, 0xfe, !PT ;  /* 0x0000000305167212 */ /* 0x000fe400078efe16 */
.L_x_19213:
[----:B------:R-:W-:Y:S05]  /*3570*/  BSYNC B0 ;  /* 0x0000000000007941 */ /* 0x000fea0003800000 */
.L_x_19212:
[----:B------:R-:W0:Y:S01]  /*3580*/  F2I.FTZ.TRUNC.NTZ R22, R22 ;  /* 0x0000001600167305 */ /* 0x000e22000021f100 */
[----:B------:R-:W-:Y:S05]  /*3590*/  BRA `(.L_x_19197) ;  /* 0x0000045000007947 */ /* 0x000fea0003800000 */
.L_x_19210:
        /* <DEDUP_REMOVED lines=21> */
.L_x_19219:
[----:B------:R-:W-:Y:S05]  /*36f0*/  BSYNC B1 ;  /* 0x0000000000017941 */ /* 0x000fea0003800000 */
.L_x_19218:
[----:B------:R-:W-:Y:S01]  /*3700*/  IMAD.SHL.U32 R3, R3, 0x200000, RZ ;  /* 0x0020000003037824 */ /* 0x000fe200078e00ff */
[----:B------:R-:W-:-:S04]  /*3710*/  LEA R5, R0, 0x37800000, 0x17 ;  /* 0x3780000000057811 */ /* 0x000fc800078eb8ff */
[----:B------:R-:W-:Y:S02]  /*3720*/  LOP3.LUT R22, R5, R3, R22, 0xfe, !PT ;  /* 0x0000000305167212 */ /* 0x000fe400078efe16 */
.L_x_19217:
[----:B------:R-:W-:Y:S05]  /*3730*/  BSYNC B0 ;  /* 0x0000000000007941 */ /* 0x000fea0003800000 */
.L_x_19216:
[----:B------:R-:W0:Y:S01]  /*3740*/  F2I.FTZ.TRUNC.NTZ R22, R22 ;  /* 0x0000001600167305 */ /* 0x000e22000021f100 */
[----:B------:R-:W-:Y:S05]  /*3750*/  BRA `(.L_x_19197) ;  /* 0x0000029000007947 */ /* 0x000fea0003800000 */
.L_x_19209:
        /* <DEDUP_REMOVED lines=14> */
.L_x_19223:
[----:B------:R-:W-:Y:S05]  /*3840*/  BSYNC B0 ;  /* 0x0000000000007941 */ /* 0x000fea0003800000 */
.L_x_19222:
[----:B------:R-:W0:Y:S01]  /*3850*/  F2I.FTZ.TRUNC.NTZ R22, R22 ;  /* 0x0000001600167305 */ /* 0x000e22000021f100 */
[----:B------:R-:W-:Y:S05]  /*3860*/  BRA `(.L_x_19197) ;  /* 0x0000018000007947 */ /* 0x000fea0003800000 */
.L_x_19196:
        /* <DEDUP_REMOVED lines=19> */
[----:B012--5:R-:W-:Y:S05]  /*39a0*/  CALL.ABS.NOINC R14 ;  /* 0x000000000e007343 */ /* 0x027fea0003c00000 */
[----:B------:R-:W-:Y:S05]  /*39b0*/  BRA `(.L_x_19197) ;  /* 0x0000003000007947 */ /* 0x000fea0003800000 */
.L_x_19221:
[----:B------:R0:W5:Y:S01]  /*39c0*/  LDG.E R22, [R4.64] ;  /* 0x0000002404167981 */ /* 0x000162000c1e1900 */
[----:B------:R-:W-:Y:S05]  /*39d0*/  BRA `(.L_x_19197) ;  /* 0x0000001000007947 */ /* 0x000fea0003800000 */
.L_x_19220:
[----:B------:R0:W5:Y:S02]  /*39e0*/  LDG.E R22, [R4.64] ;  /* 0x0000002404167981 */ /* 0x000164000c1e1900 */
.L_x_19197:
[----:B------:R-:W-:-:S03]  /*39f0*/  IADD3 R17, R17, 0x80, RZ ;  /* 0x0000008011117810 */ /* 0x000fc60007ffe0ff */
.L_x_19159:
[----:B------:R-:W-:Y:S05]  /*3a00*/  BSYNC B6 ;  /* 0x0000000000067941 */ /* 0x000fea0003800000 */
.L_x_19158:
[----:B------:R-:W-:Y:S01]  /*3a10*/  ISETP.GE.AND P0, PT, R17, R16, PT ;  /* 0x000000101100720c */ /* 0x000fe20003f06270 */
[----:B------:R-:W-:Y:S01]  /*3a20*/  BSSY B6, `(.L_x_19224) ;  /* 0x00001cb000067945 */ /* 0x000fe20003800000 */
[----:B0-----:R-:W-:Y:S02]  /*3a30*/  IMAD.MOV.U32 R25, RZ, RZ, RZ ;  /* 0x000000ffff197224 */ /* 0x001fe400078e00ff */
[----:B------:R-:W-:Y:S02]  /*3a40*/  IMAD.MOV.U32 R27, RZ, RZ, RZ ;  /* 0x000000ffff1b7224 */ /* 0x000fe400078e00ff */
[----:B------:R-:W-:-:S07]  /*3a50*/  IMAD.MOV.U32 R18, RZ, RZ, RZ ;  /* 0x000000ffff127224 */ /* 0x000fce00078e00ff */
        /* <DEDUP_REMOVED lines=18> */
.L_x_19229:
[----:B------:R0:W5:Y:S01]  /*3b80*/  LDG.E.U8 R27, [R4.64] ;  /* 0x00000024041b7981 */ /* 0x000162000c1e1100 */
[----:B------:R-:W-:Y:S05]  /*3b90*/  BRA `(.L_x_19231) ;  /* 0x00000d0000007947 */ /* 0x000fea0003800000 */
.L_x_19228:
        /* <DEDUP_REMOVED lines=8> */
.L_x_19233:
[----:B------:R0:W5:Y:S01]  /*3c20*/  LDG.E R27, [R4.64] ;  /* 0x00000024041b7981 */ /* 0x000162000c1e1900 */
[----:B------:R-:W-:Y:S05]  /*3c30*/  BRA `(.L_x_19231) ;  /* 0x00000c6000007947 */ /* 0x000fea0003800000 */
.L_x_19232:
[----:B------:R0:W5:Y:S01]  /*3c40*/  LDG.E.S16 R27, [R4.64] ;  /* 0x00000024041b7981 */ /* 0x000162000c1e1700 */
[----:B------:R-:W-:Y:S05]  /*3c50*/  BRA `(.L_x_19231) ;  /* 0x00000c4000007947 */ /* 0x000fea0003800000 */
.L_x_19227:
        /* <DEDUP_REMOVED lines=9> */
.L_x_19235:
[----:B------:R-:W4:Y:S02]  /*3cf0*/  LDG.E.U16 R4, [R4.64] ;  /* 0x0000002404047981 */ /* 0x000f24000c1e1500 */
[----:B----4-:R-:W-:-:S06]  /*3d00*/  HADD2.F32 R27, -RZ, R4.H0_H0 ;  /* 0x20000004ff1b7230 */ /* 0x010fcc0000004100 */
[----:B------:R-:W0:Y:S01]  /*3d10*/  F2I.FTZ.TRUNC.NTZ R27, R27 ;  /* 0x0000001b001b7305 */ /* 0x000e22000021f100 */
[----:B------:R-:W-:Y:S05]  /*3d20*/  BRA `(.L_x_19231) ;  /* 0x00000b7000007947 */ /* 0x000fea0003800000 */
.L_x_19234:
        /* <DEDUP_REMOVED lines=9> */
.L_x_19237:
[----:B------:R-:W4:Y:S02]  /*3dc0*/  LDG.E.U16 R4, [R4.64] ;  /* 0x0000002404047981 */ /* 0x000f24000c1e1500 */
[----:B----4-:R-:W-:-:S06]  /*3dd0*/  HADD2.F32 R27, -RZ, R4.H0_H0 ;  /* 0x20000004ff1b7230 */ /* 0x010fcc0000004100 */
[----:B------:R-:W0:Y:S01]  /*3de0*/  F2I.FTZ.TRUNC.NTZ R27, R27 ;  /* 0x0000001b001b7305 */ /* 0x000e22000021f100 */
[----:B------:R-:W-:Y:S05]  /*3df0*/  BRA `(.L_x_19231) ;  /* 0x00000aa000007947 */ /* 0x000fea0003800000 */
.L_x_19236:
[----:B------:R-:W4:Y:S02]  /*3e00*/  LDG.E.64 R4, [R4.64] ;  /* 0x0000002404047981 */ /* 0x000f24000c1e1b00 */
[----:B----4-:R0:W4:Y:S01]  /*3e10*/  F2I.F64.TRUNC R27, R4 ;  /* 0x00000004001b7311 */ /* 0x010122000030d100 */
[----:B------:R-:W-:Y:S05]  /*3e20*/  BRA `(.L_x_19231) ;  /* 0x00000a7000007947 */ /* 0x000fea0003800000 */
.L_x_19226:
        /* <DEDUP_REMOVED lines=12> */
.L_x_19240:
[----:B------:R-:W4:Y:S02]  /*3ef0*/  LDG.E.64 R4, [R4.64] ;  /* 0x0000002404047981 */ /* 0x000f24000c1e1b00 */
[----:B----4-:R0:W4:Y:S01]  /*3f00*/  F2I.F64.TRUNC R27, R4 ;  /* 0x00000004001b7311 */ /* 0x010122000030d100 */
[----:B------:R-:W-:Y:S05]  /*3f10*/  BRA `(.L_x_19231) ;  /* 0x0000098000007947 */ /* 0x000fea0003800000 */
.L_x_19239:
        /* <DEDUP_REMOVED lines=25> */
[----:B------:R0:W4:Y:S01]  /*40b0*/  F2I.FTZ.TRUNC.NTZ R27, R7 ;  /* 0x00000007001b7305 */ /* 0x000122000021f100 */
[----:B------:R-:W-:Y:S05]  /*40c0*/  BRA `(.L_x_19231) ;  /* 0x000007d000007947 */ /* 0x000fea0003800000 */
.L_x_19242:
        /* <DEDUP_REMOVED lines=12> */
[----:B------:R0:W4:Y:S01]  /*4190*/  F2I.FTZ.TRUNC.NTZ R27, R0 ;  /* 0x00000000001b7305 */ /* 0x000122000021f100 */
[----:B------:R-:W-:Y:S05]  /*41a0*/  BRA `(.L_x_19231) ;  /* 0x000006f000007947 */ /* 0x000fea0003800000 */
.L_x_19241:
[----:B------:R-:W4:Y:S02]  /*41b0*/  LDG.E.U16 R27, [R4.64] ;  /* 0x00000024041b7981 */ /* 0x000f24000c1e1500 */
[----:B----4-:R-:W-:-:S06]  /*41c0*/  PRMT R27, RZ, 0x5410, R27 ;  /* 0x00005410ff1b7816 */ /* 0x010fcc000000001b */
[----:B------:R-:W0:Y:S01]  /*41d0*/  F2I.FTZ.TRUNC.NTZ R27, R27 ;  /* 0x0000001b001b7305 */ /* 0x000e22000021f100 */
[----:B------:R-:W-:Y:S05]  /*41e0*/  BRA `(.L_x_19231) ;  /* 0x000006b000007947 */ /* 0x000fea0003800000 */
.L_x_19238:
        /* <DEDUP_REMOVED lines=10> */
.L_x_19245:
        /* <DEDUP_REMOVED lines=21> */
.L_x_19249:
[----:B------:R-:W-:Y:S05]  /*43e0*/  BSYNC B1 ;  /* 0x0000000000017941 */ /* 0x000fea0003800000 */
.L_x_19248:
[----:B------:R-:W-:Y:S01]  /*43f0*/  IMAD.SHL.U32 R3, R3, 0x100000, RZ ;  /* 0x0010000003037824 */ /* 0x000fe200078e00ff */
[----:B------:R-:W-:-:S04]  /*4400*/  LEA R0, R0, 0x3b800000, 0x17 ;  /* 0x3b80000000007811 */ /* 0x000fc800078eb8ff */
[----:B------:R-:W-:Y:S02]  /*4410*/  LOP3.LUT R27, R0, R3, R27, 0xfe, !PT ;  /* 0x00000003001b7212 */ /* 0x000fe400078efe1b */
.L_x_19247:
[----:B------:R-:W-:Y:S05]  /*4420*/  BSYNC B0 ;  /* 0x0000000000007941 */ /* 0x000fea0003800000 */
.L_x_19246:
[----:B------:R-:W0:Y:S01]  /*4430*/  F2I.FTZ.TRUNC.NTZ R27, R27 ;  /* 0x0000001b001b7305 */ /* 0x000e22000021f100 */
[----:B------:R-:W-:Y:S05]  /*4440*/  BRA `(.L_x_19231) ;  /* 0x0000045000007947 */ /* 0x000fea0003800000 */
.L_x_19244:
        /* <DEDUP_REMOVED lines=21> */
.L_x_19253:
[----:B------:R-:W-:Y:S05]  /*45a0*/  BSYNC B1 ;  /* 0x0000000000017941 */ /* 0x000fea0003800000 */
.L_x_19252:
[----:B------:R-:W-:Y:S01]  /*45b0*/  IMAD.SHL.U32 R3, R3, 0x200000, RZ ;  /* 0x0020000003037824 */ /* 0x000fe200078e00ff */
[----:B------:R-:W-:-:S04]  /*45c0*/  LEA R0, R0, 0x37800000, 0x17 ;  /* 0x3780000000007811 */ /* 0x000fc800078eb8ff */
[----:B------:R-:W-:Y:S02]  /*45d0*/  LOP3.LUT R27, R0, R3, R27, 0xfe, !PT ;  /* 0x00000003001b7212 */ /* 0x000fe400078efe1b */
.L_x_19251:
[----:B------:R-:W-:Y:S05]  /*45e0*/  BSYNC B0 ;  /* 0x0000000000007941 */ /* 0x000fea0003800000 */
.L_x_19250:
[----:B------:R-:W0:Y:S01]  /*45f0*/  F2I.FTZ.TRUNC.NTZ R27, R27 ;  /* 0x0000001b001b7305 */ /* 0x000e22000021f100 */
[----:B------:R-:W-:Y:S05]  /*4600*/  BRA `(.L_x_19231) ;  /* 0x0000029000007947 */ /* 0x000fea0003800000 */
.L_x_19243:
        /* <DEDUP_REMOVED lines=14> */
.L_x_19257:
[----:B------:R-:W-:Y:S05]  /*46f0*/  BSYNC B0 ;  /* 0x0000000000007941 */ /* 0x000fea0003800000 */
.L_x_19256:
[----:B------:R-:W0:Y:S01]  /*4700*/  F2I.FTZ.TRUNC.NTZ R27, R27 ;  /* 0x0000001b001b7305 */ /* 0x000e22000021f100 */
[----:B------:R-:W-:Y:S05]  /*4710*/  BRA `(.L_x_19231) ;  /* 0x0000018000007947 */ /* 0x000fea0003800000 */
.L_x_19230:
        /* <DEDUP_REMOVED lines=19> */
[----:B0123-5:R-:W-:Y:S05]  /*4850*/  CALL.ABS.NOINC R14 ;  /* 0x000000000e007343 */ /* 0x02ffea0003c00000 */
[----:B------:R-:W-:Y:S05]  /*4860*/  BRA `(.L_x_19231) ;  /* 0x0000003000007947 */ /* 0x000fea0003800000 */
.L_x_19255:
[----:B------:R0:W5:Y:S01]  /*4870*/  LDG.E R27, [R4.64] ;  /* 0x00000024041b7981 */ /* 0x000162000c1e1900 */
[----:B------:R-:W-:Y:S05]  /*4880*/  BRA `(.L_x_19231) ;  /* 0x0000001000007947 */ /* 0x000fea0003800000 */
.L_x_19254:
[----:B------:R0:W5:Y:S02]  /*4890*/  LDG.E R27, [R4.64] ;  /* 0x00000024041b7981 */ /* 0x000164000c1e1900 */
.L_x_19231:
        /* <DEDUP_REMOVED lines=16> */
.L_x_19261:
[----:B------:R0:W5:Y:S01]  /*49a0*/  LDG.E.U8 R18, [R4.64] ;  /* 0x0000002404127981 */ /* 0x000162000c1e1100 */
[----:B------:R-:W-:Y:S05]  /*49b0*/  BRA `(.L_x_19263) ;  /* 0x00000d0000007947 */ /* 0x000fea0003800000 */
.L_x_19260:
        /* <DEDUP_REMOVED lines=8> */
.L_x_19265:
[----:B------:R0:W5:Y:S01]  /*4a40*/  LDG.E R18, [R4.64] ;  /* 0x0000002404127981 */ /* 0x000162000c1e1900 */
[----:B------:R-:W-:Y:S05]  /*4a50*/  BRA `(.L_x_19263) ;  /* 0x00000c6000007947 */ /* 0x000fea0003800000 */
.L_x_19264:
[----:B------:R0:W5:Y:S01]  /*4a60*/  LDG.E.S16 R18, [R4.64] ;  /* 0x0000002404127981 */ /* 0x000162000c1e1700 */
[----:B------:R-:W-:Y:S05]  /*4a70*/  BRA `(.L_x_19263) ;  /* 0x00000c4000007947 */ /* 0x000fea0003800000 */
.L_x_19259:
        /* <DEDUP_REMOVED lines=9> */
.L_x_19267:
[----:B----4-:R-:W4:Y:S02]  /*4b10*/  LDG.E.U16 R4, [R4.64] ;  /* 0x0000002404047981 */ /* 0x010f24000c1e1500 */
[----:B----4-:R-:W-:-:S06]  /*4b20*/  HADD2.F32 R18, -RZ, R4.H0_H0 ;  /* 0x20000004ff127230 */ /* 0x010fcc0000004100 */
[----:B------:R-:W0:Y:S01]  /*4b30*/  F2I.FTZ.TRUNC.NTZ R18, R18 ;  /* 0x0000001200127305 */ /* 0x000e22000021f100 */
[----:B------:R-:W-:Y:S05]  /*4b40*/  BRA `(.L_x_19263) ;  /* 0x00000b7000007947 */ /* 0x000fea0003800000 */
.L_x_19266:
        /* <DEDUP_REMOVED lines=9> */
.L_x_19269:
[----:B----4-:R-:W4:Y:S02]  /*4be0*/  LDG.E.U16 R4, [R4.64] ;  /* 0x0000002404047981 */ /* 0x010f24000c1e1500 */
[----:B----4-:R-:W-:-:S06]  /*4bf0*/  HADD2.F32 R18, -RZ, R4.H0_H0 ;  /* 0x20000004ff127230 */ /* 0x010fcc0000004100 */
[----:B------:R-:W0:Y:S01]  /*4c00*/  F2I.FTZ.TRUNC.NTZ R18, R18 ;  /* 0x0000001200127305 */ /* 0x000e22000021f100 */
[----:B------:R-:W-:Y:S05]  /*4c10*/  BRA `(.L_x_19263) ;  /* 0x00000aa000007947 */ /* 0x000fea0003800000 */
.L_x_19268:
[----:B----4-:R-:W4:Y:S02]  /*4c20*/  LDG.E.64 R4, [R4.64] ;  /* 0x0000002404047981 */ /* 0x010f24000c1e1b00 */
[----:B----4-:R0:W4:Y:S01]  /*4c30*/  F2I.F64.TRUNC R18, R4 ;  /* 0x0000000400127311 */ /* 0x010122000030d100 */
[----:B------:R-:W-:Y:S05]  /*4c40*/  BRA `(.L_x_19263) ;  /* 0x00000a7000007947 */ /* 0x000fea0003800000 */
.L_x_19258:
        /* <DEDUP_REMOVED lines=12> */
.L_x_19272:
[----:B----4-:R-:W4:Y:S02]  /*4d10*/  LDG.E.64 R4, [R4.64] ;  /* 0x0000002404047981 */ /* 0x010f24000c1e1b00 */
[----:B----4-:R0:W4:Y:S01]  /*4d20*/  F2I.F64.TRUNC R18, R4 ;  /* 0x0000000400127311 */ /* 0x010122000030d100 */
[----:B------:R-:W-:Y:S05]  /*4d30*/  BRA `(.L_x_19263) ;  /* 0x0000098000007947 */ /* 0x000fea0003800000 */
.L_x_19271:
        /* <DEDUP_REMOVED lines=27> */
.L_x_19274:
        /* <DEDUP_REMOVED lines=14> */
.L_x_19273:
[----:B----4-:R-:W4:Y:S02]  /*4fd0*/  LDG.E.U16 R18, [R4.64] ;  /* 0x0000002404127981 */ /* 0x010f24000c1e1500 */
[----:B----4-:R-:W-:-:S06]  /*4fe0*/  PRMT R18, RZ, 0x5410, R18 ;  /* 0x00005410ff127816 */ /* 0x010fcc0000000012 */
[----:B------:R-:W0:Y:S01]  /*4ff0*/  F2I.FTZ.TRUNC.NTZ R18, R18 ;  /* 0x0000001200127305 */ /* 0x000e22000021f100 */
[----:B------:R-:W-:Y:S05]  /*5000*/  BRA `(.L_x_19263) ;  /* 0x000006b000007947 */ /* 0x000fea0003800000 */
.L_x_19270:
        /* <DEDUP_REMOVED lines=10> */
.L_x_19277:
        /* <DEDUP_REMOVED lines=21> */
.L_x_19281:
[----:B------:R-:W-:Y:S05]  /*5200*/  BSYNC B1 ;  /* 0x0000000000017941 */ /* 0x000fea0003800000 */
.L_x_19280:
[----:B------:R-:W-:Y:S01]  /*5210*/  IMAD.SHL.U32 R3, R3, 0x100000, RZ ;  /* 0x0010000003037824 */ /* 0x000fe200078e00ff */
[----:B------:R-:W-:-:S04]  /*5220*/  LEA R5, R0, 0x3b800000, 0x17 ;  /* 0x3b80000000057811 */ /* 0x000fc800078eb8ff */
[----:B------:R-:W-:Y:S02]  /*5230*/  LOP3.LUT R18, R5, R3, R18, 0xfe, !PT ;  /* 0x0000000305127212 */ /* 0x000fe400078efe12 */
.L_x_19279:
[----:B------:R-:W-:Y:S05]  /*5240*/  BSYNC B0 ;  /* 0x0000000000007941 */ /* 0x000fea0003800000 */
.L_x_19278:
[----:B------:R-:W0:Y:S01]  /*5250*/  F2I.FTZ.TRUNC.NTZ R18, R18 ;  /* 0x0000001200127305 */ /* 0x000e22000021f100 */
[----:B------:R-:W-:Y:S05]  /*5260*/  BRA `(.L_x_19263) ;  /* 0x0000045000007947 */ /* 0x000fea0003800000 */
.L_x_19276:
        /* <DEDUP_REMOVED lines=21> */
.L_x_19285:
[----:B------:R-:W-:Y:S05]  /*53c0*/  BSYNC B1 ;  /* 0x0000000000017941 */ /* 0x000fea0003800000 */
.L_x_19284:
[----:B------:R-:W-:Y:S01]  /*53d0*/  IMAD.SHL.U32 R3, R3, 0x200000, RZ ;  /* 0x0020000003037824 */ /* 0x000fe200078e00ff */
[----:B------:R-:W-:-:S04]  /*53e0*/  LEA R5, R0, 0x37800000, 0x17 ;  /* 0x3780000000057811 */ /* 0x000fc800078eb8ff */
[----:B------:R-:W-:Y:S02]  /*53f0*/  LOP3.LUT R18, R5, R3, R18, 0xfe, !PT ;  /* 0x0000000305127212 */ /* 0x000fe400078efe12 */
.L_x_19283:
[----:B------:R-:W-:Y:S05]  /*5400*/  BSYNC B0 ;  /* 0x0000000000007941 */ /* 0x000fea0003800000 */
.L_x_19282:
[----:B------:R-:W0:Y:S01]  /*5410*/  F2I.FTZ.TRUNC.NTZ R18, R18 ;  /* 0x0000001200127305 */ /* 0x000e22000021f100 */
[----:B------:R-:W-:Y:S05]  /*5420*/  BRA `(.L_x_19263) ;  /* 0x0000029000007947 */ /* 0x000fea0003800000 */
.L_x_19275:
        /* <DEDUP_REMOVED lines=14> */
.L_x_19289:
[----:B------:R-:W-:Y:S05]  /*5510*/  BSYNC B0 ;  /* 0x0000000000007941 */ /* 0x000fea0003800000 */
.L_x_19288:
[----:B------:R-:W0:Y:S01]  /*5520*/  F2I.FTZ.TRUNC.NTZ R18, R18 ;  /* 0x0000001200127305 */ /* 0x000e22000021f100 */
[----:B------:R-:W-:Y:S05]  /*5530*/  BRA `(.L_x_19263) ;  /* 0x0000018000007947 */ /* 0x000fea0003800000 */
.L_x_19262:
        /* <DEDUP_REMOVED lines=19> */
[----:B012345:R-:W-:Y:S05]  /*5670*/  CALL.ABS.NOINC R14 ;  /* 0x000000000e007343 */ /* 0x03ffea0003c00000 */
[----:B------:R-:W-:Y:S05]  /*5680*/  BRA `(.L_x_19263) ;  /* 0x0000003000007947 */ /* 0x000fea0003800000 */
.L_x_19287:
[----:B------:R0:W5:Y:S01]  /*5690*/  LDG.E R18, [R4.64] ;  /* 0x0000002404127981 */ /* 0x000162000c1e1900 */
[----:B------:R-:W-:Y:S05]  /*56a0*/  BRA `(.L_x_19263) ;  /* 0x0000001000007947 */ /* 0x000fea0003800000 */
.L_x_19286:
[----:B------:R0:W5:Y:S02]  /*56b0*/  LDG.E R18, [R4.64] ;  /* 0x0000002404127981 */ /* 0x000164000c1e1900 */
.L_x_19263:
[----:B------:R-:W-:-:S03]  /*56c0*/  IADD3 R17, R17, 0x80, RZ ;  /* 0x0000008011117810 */ /* 0x000fc60007ffe0ff */
.L_x_19225:
[----:B------:R-:W-:Y:S05]  /*56d0*/  BSYNC B6 ;  /* 0x0000000000067941 */ /* 0x000fea0003800000 */
.L_x_19224:
        /* <DEDUP_REMOVED lines=21> */
.L_x_19295:
[----:B------:R0:W5:Y:S01]  /*5830*/  LDG.E.U8 R26, [R4.64] ;  /* 0x00000024041a7981 */ /* 0x000162000c1e1100 */
[----:B------:R-:W-:Y:S05]  /*5840*/  BRA `(.L_x_19297) ;  /* 0x00000d0000007947 */ /* 0x000fea0003800000 */
.L_x_19294:
        /* <DEDUP_REMOVED lines=8> */
.L_x_19299:
[----:B------:R0:W5:Y:S01]  /*58d0*/  LDG.E R26, [R4.64] ;  /* 0x00000024041a7981 */ /* 0x000162000c1e1900 */
[----:B------:R-:W-:Y:S05]  /*58e0*/  BRA `(.L_x_19297) ;  /* 0x00000c6000007947 */ /* 0x000fea0003800000 */
.L_x_19298:
[----:B------:R0:W5:Y:S01]  /*58f0*/  LDG.E.S16 R26, [R4.64] ;  /* 0x00000024041a7981 */ /* 0x000162000c1e1700 */
[----:B------:R-:W-:Y:S05]  /*5900*/  BRA `(.L_x_19297) ;  /* 0x00000c4000007947 */ /* 0x000fea0003800000 */
.L_x_19293:
        /* <DEDUP_REMOVED lines=9> */
.L_x_19301:
[----:B----4-:R-:W4:Y:S02]  /*59a0*/  LDG.E.U16 R4, [R4.64] ;  /* 0x0000002404047981 */ /* 0x010f24000c1e1500 */
[----:B----4-:R-:W-:-:S06]  /*59b0*/  HADD2.F32 R26, -RZ, R4.H0_H0 ;  /* 0x20000004ff1a7230 */ /* 0x010fcc0000004100 */
[----:B------:R-:W0:Y:S01]  /*59c0*/  F2I.FTZ.TRUNC.NTZ R26, R26 ;  /* 0x0000001a001a7305 */ /* 0x000e22000021f100 */
[----:B------:R-:W-:Y:S05]  /*59d0*/  BRA `(.L_x_19297) ;  /* 0x00000b7000007947 */ /* 0x000fea0003800000 */
.L_x_19300:
        /* <DEDUP_REMOVED lines=9> */
.L_x_19303:
[----:B----4-:R-:W4:Y:S02]  /*5a70*/  LDG.E.U16 R4, [R4.64] ;  /* 0x0000002404047981 */ /* 0x010f24000c1e1500 */
[----:B----4-:R-:W-:-:S06]  /*5a80*/  HADD2.F32 R26, -RZ, R4.H0_H0 ;  /* 0x20000004ff1a7230 */ /* 0x010fcc0000004100 */
[----:B------:R-:W0:Y:S01]  /*5a90*/  F2I.FTZ.TRUNC.NTZ R26, R26 ;  /* 0x0000001a001a7305 */ /* 0x000e22000021f100 */
[----:B------:R-:W-:Y:S05]  /*5aa0*/  BRA `(.L_x_19297) ;  /* 0x00000aa000007947 */ /* 0x000fea0003800000 */
.L_x_19302:
[----:B----4-:R-:W4:Y:S02]  /*5ab0*/  LDG.E.64 R4, [R4.64] ;  /* 0x0000002404047981 */ /* 0x010f24000c1e1b00 */
[----:B----4-:R0:W4:Y:S01]  /*5ac0*/  F2I.F64.TRUNC R26, R4 ;  /* 0x00000004001a7311 */ /* 0x010122000030d100 */
[----:B------:R-:W-:Y:S05]  /*5ad0*/  BRA `(.L_x_19297) ;  /* 0x00000a7000007947 */ /* 0x000fea0003800000 */
.L_x_19292:
        /* <DEDUP_REMOVED lines=12> */
.L_x_19306:
[----:B----4-:R-:W4:Y:S02]  /*5ba0*/  LDG.E.64 R4, [R4.64] ;  /* 0x0000002404047981 */ /* 0x010f24000c1e1b00 */
[----:B----4-:R0:W4:Y:S01]  /*5bb0*/  F2I.F64.TRUNC R26, R4 ;  /* 0x00000004001a7311 */ /* 0x010122000030d100 */
[----:B------:R-:W-:Y:S05]  /*5bc0*/  BRA `(.L_x_19297) ;  /* 0x0000098000007947 */ /* 0x000fea0003800000 */
.L_x_19305:
        /* <DEDUP_REMOVED lines=27> */
.L_x_19308:
        /* <DEDUP_REMOVED lines=14> */
.L_x_19307:
[----:B----4-:R-:W4:Y:S02]  /*5e60*/  LDG.E.U16 R26, [R4.64] ;  /* 0x00000024041a7981 */ /* 0x010f24000c1e1500 */
[----:B----4-:R-:W-:-:S06]  /*5e70*/  PRMT R26, RZ, 0x5410, R26 ;  /* 0x00005410ff1a7816 */ /* 0x010fcc000000001a */
[----:B------:R-:W0:Y:S01]  /*5e80*/  F2I.FTZ.TRUNC.NTZ R26, R26 ;  /* 0x0000001a001a7305 */ /* 0x000e22000021f100 */
[----:B------:R-:W-:Y:S05]  /*5e90*/  BRA `(.L_x_19297) ;  /* 0x000006b000007947 */ /* 0x000fea0003800000 */
.L_x_19304:
        /* <DEDUP_REMOVED lines=10> */
.L_x_19311:
        /* <DEDUP_REMOVED lines=21> */
.L_x_19315:
[----:B------:R-:W-:Y:S05]  /*6090*/  BSYNC B1 ;  /* 0x0000000000017941 */ /* 0x000fea0003800000 */
.L_x_19314:
[----:B------:R-:W-:Y:S01]  /*60a0*/  IMAD.SHL.U32 R3, R3, 0x100000, RZ ;  /* 0x0010000003037824 */ /* 0x000fe200078e00ff */
[----:B------:R-:W-:-:S04]  /*60b0*/  LEA R5, R0, 0x3b800000, 0x17 ;  /* 0x3b80000000057811 */ /* 0x000fc800078eb8ff */
[----:B------:R-:W-:Y:S02]  /*60c0*/  LOP3.LUT R26, R5, R3, R26, 0xfe, !PT ;  /* 0x00000003051a7212 */ /* 0x000fe400078efe1a */
.L_x_19313:
[----:B------:R-:W-:Y:S05]  /*60d0*/  BSYNC B0 ;  /* 0x0000000000007941 */ /* 0x000fea0003800000 */
.L_x_19312:
[----:B------:R-:W0:Y:S01]  /*60e0*/  F2I.FTZ.TRUNC.NTZ R26, R26 ;  /* 0x0000001a001a7305 */ /* 0x000e22000021f100 */
[----:B------:R-:W-:Y:S05]  /*60f0*/  BRA `(.L_x_19297) ;  /* 0x0000045000007947 */ /* 0x000fea0003800000 */
.L_x_19310:
        /* <DEDUP_REMOVED lines=21> */
.L_x_19319:
[----:B------:R-:W-:Y:S05]  /*6250*/  BSYNC B1 ;  /* 0x0000000000017941 */ /* 0x000fea0003800000 */
.L_x_19318:
[----:B------:R-:W-:Y:S01]  /*6260*/  IMAD.SHL.U32 R3, R3, 0x200000, RZ ;  /* 0x0020000003037824 */ /* 0x000fe200078e00ff */
[----:B------:R-:W-:-:S04]  /*6270*/  LEA R5, R0, 0x37800000, 0x17 ;  /* 0x3780000000057811 */ /* 0x000fc800078eb8ff */
[----:B------:R-:W-:Y:S02]  /*6280*/  LOP3.LUT R26, R5, R3, R26, 0xfe, !PT ;  /* 0x00000003051a7212 */ /* 0x000fe400078efe1a */
.L_x_19317:
[----:B------:R-:W-:Y:S05]  /*6290*/  BSYNC B0 ;  /* 0x0000000000007941 */ /* 0x000fea0003800000 */
.L_x_19316:
[----:B------:R-:W0:Y:S01]  /*62a0*/  F2I.FTZ.TRUNC.NTZ R26, R26 ;  /* 0x0000001a001a7305 */ /* 0x000e22000021f100 */
[----:B------:R-:W-:Y:S05]  /*62b0*/  BRA `(.L_x_19297) ;  /* 0x0000029000007947 */ /* 0x000fea0003800000 */
.L_x_19309:
        /* <DEDUP_REMOVED lines=14> */
.L_x_19323:
[----:B------:R-:W-:Y:S05]  /*63a0*/  BSYNC B0 ;  /* 0x0000000000007941 */ /* 0x000fea0003800000 */
.L_x_19322:
[----:B------:R-:W0:Y:S01]  /*63b0*/  F2I.FTZ.TRUNC.NTZ R26, R26 ;  /* 0x0000001a001a7305 */ /* 0x000e22000021f100 */
[----:B------:R-:W-:Y:S05]  /*63c0*/  BRA `(.L_x_19297) ;  /* 0x0000018000007947 */ /* 0x000fea0003800000 */
.L_x_19296:
        /* <DEDUP_REMOVED lines=21> */
.L_x_19321:
[----:B------:R0:W5:Y:S01]  /*6520*/  LDG.E R26, [R4.64] ;  /* 0x00000024041a7981 */ /* 0x000162000c1e1900 */
[----:B------:R-:W-:Y:S05]  /*6530*/  BRA `(.L_x_19297) ;  /* 0x0000001000007947 */ /* 0x000fea0003800000 */
.L_x_19320:
[----:B------:R0:W5:Y:S02]  /*6540*/  LDG.E R26, [R4.64] ;  /* 0x00000024041a7981 */ /* 0x000164000c1e1900 */
.L_x_19297:
        /* <DEDUP_REMOVED lines=16> */
.L_x_19327:
[----:B------:R0:W5:Y:S01]  /*6650*/  LDG.E.U8 R25, [R4.64] ;  /* 0x0000002404197981 */ /* 0x000162000c1e1100 */
[----:B------:R-:W-:Y:S05]  /*6660*/  BRA `(.L_x_19291) ;  /* 0x00000cf000007947 */ /* 0x000fea0003800000 */
.L_x_19326:
        /* <DEDUP_REMOVED lines=8> */
.L_x_19330:
[----:B------:R0:W5:Y:S01]  /*66f0*/  LDG.E R25, [R4.64] ;  /* 0x0000002404197981 */ /* 0x000162000c1e1900 */
[----:B------:R-:W-:Y:S05]  /*6700*/  BRA `(.L_x_19291) ;  /* 0x00000c5000007947 */ /* 0x000fea0003800000 */
.L_x_19329:
[----:B------:R0:W5:Y:S01]  /*6710*/  LDG.E.S16 R25, [R4.64] ;  /* 0x0000002404197981 */ /* 0x000162000c1e1700 */
[----:B------:R-:W-:Y:S05]  /*6720*/  BRA `(.L_x_19291) ;  /* 0x00000c3000007947 */ /* 0x000fea0003800000 */
.L_x_19325:
        /* <DEDUP_REMOVED lines=9> */
.L_x_19332:
[----:B----4-:R-:W4:Y:S02]  /*67c0*/  LDG.E.U16 R4, [R4.64] ;  /* 0x0000002404047981 */ /* 0x010f24000c1e1500 */
[----:B----4-:R-:W-:-:S06]  /*67d0*/  HADD2.F32 R25, -RZ, R4.H0_H0 ;  /* 0x20000004ff197230 */ /* 0x010fcc0000004100 */
[----:B------:R-:W0:Y:S01]  /*67e0*/  F2I.FTZ.TRUNC.NTZ R25, R25 ;  /* 0x0000001900197305 */ /* 0x000e22000021f100 */
[----:B------:R-:W-:Y:S05]  /*67f0*/  BRA `(.L_x_19291) ;  /* 0x00000b6000007947 */ /* 0x000fea0003800000 */
.L_x_19331:
        /* <DEDUP_REMOVED lines=9> */
.L_x_19334:
[----:B----4-:R-:W4:Y:S02]  /*6890*/  LDG.E.U16 R4, [R4.64] ;  /* 0x0000002404047981 */ /* 0x010f24000c1e1500 */
[----:B----4-:R-:W-:-:S06]  /*68a0*/  HADD2.F32 R25, -RZ, R4.H0_H0 ;  /* 0x20000004ff197230 */ /* 0x010fcc0000004100 */
[----:B------:R-:W0:Y:S01]  /*68b0*/  F2I.FTZ.TRUNC.NTZ R25, R25 ;  /* 0x0000001900197305 */ /* 0x000e22000021f100 */
[----:B------:R-:W-:Y:S05]  /*68c0*/  BRA `(.L_x_19291) ;  /* 0x00000a9000007947 */ /* 0x000fea0003800000 */
.L_x_19333:
[----:B----4-:R-:W4:Y:S02]  /*68d0*/  LDG.E.64 R4, [R4.64] ;  /* 0x0000002404047981 */ /* 0x010f24000c1e1b00 */
[----:B----4-:R0:W4:Y:S01]  /*68e0*/  F2I.F64.TRUNC R25, R4 ;  /* 0x0000000400197311 */ /* 0x010122000030d100 */
[----:B------:R-:W-:Y:S05]  /*68f0*/  BRA `(.L_x_19291) ;  /* 0x00000a6000007947 */ /* 0x000fea0003800000 */
.L_x_19324:
        /* <DEDUP_REMOVED lines=12> */
.L_x_19337:
[----:B----4-:R-:W4:Y:S02]  /*69c0*/  LDG.E.64 R4, [R4.64] ;  /* 0x0000002404047981 */ /* 0x010f24000c1e1b00 */
[----:B----4-:R0:W4:Y:S01]  /*69d0*/  F2I.F64.TRUNC R25, R4 ;  /* 0x0000000400197311 */ /* 0x010122000030d100 */
[----:B------:R-:W-:Y:S05]  /*69e0*/  BRA `(.L_x_19291) ;  /* 0x0000097000007947 */ /* 0x000fea0003800000 */
.L_x_19336:
        /* <DEDUP_REMOVED lines=27> */
.L_x_19339:
        /* <DEDUP_REMOVED lines=14> */
.L_x_19338:
[----:B----4-:R-:W4:Y:S02]  /*6c80*/  LDG.E.U16 R25, [R4.64] ;  /* 0x0000002404197981 */ /* 0x010f24000c1e1500 */
[----:B----4-:R-:W-:-:S06]  /*6c90*/  PRMT R25, RZ, 0x5410, R25 ;  /* 0x00005410ff197816 */ /* 0x010fcc0000000019 */
[----:B------:R-:W0:Y:S01]  /*6ca0*/  F2I.FTZ.TRUNC.NTZ R25, R25 ;  /* 0x0000001900197305 */ /* 0x000e22000021f100 */
[----:B------:R-:W-:Y:S05]  /*6cb0*/  BRA `(.L_x_19291) ;  /* 0x000006a000007947 */ /* 0x000fea0003800000 */
.L_x_19335:
        /* <DEDUP_REMOVED lines=10> */
.L_x_19342:
        /* <DEDUP_REMOVED lines=21> */
.L_x_19346:
[----:B------:R-:W-:Y:S05]  /*6eb0*/  BSYNC B1 ;  /* 0x0000000000017941 */ /* 0x000fea0003800000 */
.L_x_19345:
[----:B------:R-:W-:Y:S01]  /*6ec0*/  IMAD.SHL.U32 R3, R3, 0x100000, RZ ;  /* 0x0010000003037824 */ /* 0x000fe200078e00ff */
[----:B------:R-:W-:-:S04]  /*6ed0*/  LEA R0, R0, 0x3b800000, 0x17 ;  /* 0x3b80000000007811 */ /* 0x000fc800078eb8ff */
[----:B------:R-:W-:Y:S02]  /*6ee0*/  LOP3.LUT R25, R0, R3, R25, 0xfe, !PT ;  /* 0x0000000300197212 */ /* 0x000fe400078efe19 */
.L_x_19344:
[----:B------:R-:W-:Y:S05]  /*6ef0*/  BSYNC B0 ;  /* 0x0000000000007941 */ /* 0x000fea0003800000 */
.L_x_19343:
[----:B------:R-:W0:Y:S01]  /*6f00*/  F2I.FTZ.TRUNC.NTZ R25, R25 ;  /* 0x0000001900197305 */ /* 0x000e22000021f100 */
[----:B------:R-:W-:Y:S05]  /*6f10*/  BRA `(.L_x_19291) ;  /* 0x0000044000007947 */ /* 0x000fea0003800000 */
.L_x_19341:
        /* <DEDUP_REMOVED lines=21> */
.L_x_19350:
[----:B------:R-:W-:Y:S05]  /*7070*/  BSYNC B1 ;  /* 0x0000000000017941 */ /* 0x000fea0003800000 */
.L_x_19349:
[----:B------:R-:W-:Y:S01]  /*7080*/  IMAD.SHL.U32 R3, R3, 0x200000, RZ ;  /* 0x0020000003037824 */ /* 0x000fe200078e00ff */
[----:B------:R-:W-:-:S04]  /*7090*/  LEA R0, R0, 0x37800000, 0x17 ;  /* 0x3780000000007811 */ /* 0x000fc800078eb8ff */
[----:B------:R-:W-:Y:S02]  /*70a0*/  LOP3.LUT R25, R0, R3, R25, 0xfe, !PT ;  /* 0x0000000300197212 */ /* 0x000fe400078efe19 */
.L_x_19348:
[----:B------:R-:W-:Y:S05]  /*70b0*/  BSYNC B0 ;  /* 0x0000000000007941 */ /* 0x000fea0003800000 */
.L_x_19347:
[----:B------:R-:W0:Y:S01]  /*70c0*/  F2I.FTZ.TRUNC.NTZ R25, R25 ;  /* 0x0000001900197305 */ /* 0x000e22000021f100 */
[----:B------:R-:W-:Y:S05]  /*70d0*/  BRA `(.L_x_19291) ;  /* 0x0000028000007947 */ /* 0x000fea0003800000 */
.L_x_19340:
        /* <DEDUP_REMOVED lines=14> */
.L_x_19354:
[----:B------:R-:W-:Y:S05]  /*71c0*/  BSYNC B0 ;  /* 0x0000000000007941 */ /* 0x000fea0003800000 */
.L_x_19353:
[----:B------:R-:W0:Y:S01]  /*71d0*/  F2I.FTZ.TRUNC.NTZ R25, R25 ;  /* 0x0000001900197305 */ /* 0x000e22000021f100 */
[----:B------:R-:W-:Y:S05]  /*71e0*/  BRA `(.L_x_19291) ;  /* 0x0000017000007947 */ /* 0x000fea0003800000 */
.L_x_19328:
        /* <DEDUP_REMOVED lines=20> */
.L_x_19352:
[----:B------:R0:W5:Y:S01]  /*7330*/  LDG.E R25, [R4.64] ;  /* 0x0000002404197981 */ /* 0x000162000c1e1900 */
[----:B------:R-:W-:Y:S05]  /*7340*/  BRA `(.L_x_19291) ;  /* 0x0000001000007947 */ /* 0x000fea0003800000 */
.L_x_19351:
[----:B------:R0:W5:Y:S02]  /*7350*/  LDG.E R25, [R4.64] ;  /* 0x0000002404197981 */ /* 0x000164000c1e1900 */
.L_x_19291:
[----:B------:R-:W-:Y:S05]  /*7360*/  BSYNC B6 ;  /* 0x0000000000067941 */ /* 0x000fea0003800000 */
.L_x_19290:
[----:B------:R-:W4:Y:S01]  /*7370*/  S2R R19, SR_TID.X ;  /* 0x0000000000137919 */ /* 0x000f220000002100 */
[----:B------:R-:W3:Y:S01]  /*7380*/  LDC.U8 R17, c[0x0][0x190] ;  /* 0x00006400ff117b82 */ /* 0x000ee20000000000 */
[----:B------:R-:W-:Y:S01]  /*7390*/  BSSY B0, `(.L_x_19355) ;  /* 0x0000020000007945 */ /* 0x000fe20003800000 */
[C---:B----4-:R-:W-:Y:S02]  /*73a0*/  ISETP.GE.AND P0, PT, R19.reuse, R16, PT ;  /* 0x000000101300720c */ /* 0x050fe40003f06270 */
[C---:B------:R-:W-:Y:S02]  /*73b0*/  IADD3 R3, R19.reuse, 0x100, RZ ;  /* 0x0000010013037810 */ /* 0x040fe40007ffe0ff */
[C---:B0-----:R-:W-:Y:S02]  /*73c0*/  IADD3 R5, R19.reuse, 0x180, RZ ;  /* 0x0000018013057810 */ /* 0x041fe40007ffe0ff */
[----:B------:R-:W-:-:S02]  /*73d0*/  IADD3 R23, R19, 0x80, RZ ;  /* 0x0000008013177810 */ /* 0x000fc40007ffe0ff */
[-C--:B------:R-:W-:Y:S02]  /*73e0*/  ISETP.GE.AND P2, PT, R3, R16.reuse, PT ;  /* 0x000000100300720c */ /* 0x080fe40003f46270 */
[-C--:B------:R-:W-:Y:S02]  /*73f0*/  ISETP.GE.AND P1, PT, R5, R16.reuse, PT ;  /* 0x000000100500720c */ /* 0x080fe40003f26270 */
[----:B------:R-:W-:Y:S01]  /*7400*/  ISETP.GE.AND P3, PT, R23, R16, PT ;  /* 0x000000101700720c */ /* 0x000fe20003f66270 */
[----:B------:R-:W-:Y:S07]  /*7410*/  @P0 BRA `(.L_x_19356) ;  /* 0x0000017000000947 */ /* 0x000fee0003800000 */
[-C--:B--23-5:R-:W-:Y:S02]  /*7420*/  IABS R0, R24.reuse ;  /* 0x0000001800007213 */ /* 0x0acfe40000000000 */
[----:B------:R-:W-:Y:S02]  /*7430*/  IABS R8, R24 ;  /* 0x0000001800087213 */ /* 0x000fe40000000000 */
[----:B------:R-:W0:Y:S01]  /*7440*/  I2F.RP R3, R0 ;  /* 0x0000000000037306 */ /* 0x000e220000209400 */
[----:B------:R-:W-:-:S02]  /*7450*/  IABS R6, R28 ;  /* 0x0000001c00067213 */ /* 0x000fc40000000000 */
        /* <DEDUP_REMOVED lines=19> */
.L_x_19356:
[----:B---3--:R-:W-:Y:S05]  /*7590*/  BSYNC B0 ;  /* 0x0000000000007941 */ /* 0x008fea0003800000 */
.L_x_19355:
[----:B------:R-:W-:Y:S01]  /*75a0*/  BSSY B0, `(.L_x_19357) ;  /* 0x0000018000007945 */ /* 0x000fe20003800000 */
[----:B------:R-:W-:Y:S05]  /*75b0*/  @P3 BRA `(.L_x_19358) ;  /* 0x0000016000003947 */ /* 0x000fea0003800000 */
[-C--:B-----5:R-:W-:Y:S02]  /*75c0*/  IABS R3, R22.reuse ;  /* 0x0000001600037213 */ /* 0x0a0fe40000000000 */
[----:B------:R-:W-:Y:S02]  /*75d0*/  IABS R9, R22 ;  /* 0x0000001600097213 */ /* 0x000fe40000000000 */
[----:B------:R-:W0:Y:S01]  /*75e0*/  I2F.RP R6, R3 ;  /* 0x0000000300067306 */ /* 0x000e220000209400 */
[----:B-12---:R-:W-:Y:S02]  /*75f0*/  IABS R24, R29 ;  /* 0x0000001d00187213 */ /* 0x006fe40000000000 */
        /* <DEDUP_REMOVED lines=18> */
.L_x_19358:
[----:B------:R-:W-:Y:S05]  /*7720*/  BSYNC B0 ;  /* 0x0000000000007941 */ /* 0x000fea0003800000 */
.L_x_19357:
        /* <DEDUP_REMOVED lines=24> */
.L_x_19360:
[----:B------:R-:W-:Y:S05]  /*78b0*/  BSYNC B0 ;  /* 0x0000000000007941 */ /* 0x000fea0003800000 */
.L_x_19359:
        /* <DEDUP_REMOVED lines=24> */
.L_x_19362:
[----:B------:R-:W-:Y:S05]  /*7a40*/  BSYNC B0 ;  /* 0x0000000000007941 */ /* 0x000fea0003800000 */
.L_x_19361:
        /* <DEDUP_REMOVED lines=20> */
.L_x_19368:
[----:B------:R0:W-:Y:S01]  /*7b90*/  STG.E.U8 [R8.64], R0 ;  /* 0x0000000008007986 */ /* 0x0001e2000c101124 */
[----:B------:R-:W-:Y:S01]  /*7ba0*/  IMAD.MOV.U32 R19, RZ, RZ, R23 ;  /* 0x000000ffff137224 */ /* 0x000fe200078e0017 */
[----:B------:R-:W-:Y:S05]  /*7bb0*/  BRA `(.L_x_19364) ;  /* 0x00000ed000007947 */ /* 0x000fea0003800000 */
.L_x_19367:
[----:B------:R-:W-:-:S13]  /*7bc0*/  ISETP.NE.AND P0, PT, R3, 0x2, PT ;  /* 0x000000020300780c */ /* 0x000fda0003f05270 */
[----:B------:R-:W-:Y:S05]  /*7bd0*/  @!P0 BRA `(.L_x_19370) ;  /* 0x000000c000008947 */ /* 0x000fea0003800000 */
[----:B------:R-:W-:-:S13]  /*7be0*/  ISETP.NE.AND P0, PT, R3, 0x3, PT ;  /* 0x000000030300780c */ /* 0x000fda0003f05270 */
[----:B------:R-:W-:Y:S05]  /*7bf0*/  @!P0 BRA `(.L_x_19371) ;  /* 0x0000007000008947 */ /* 0x000fea0003800000 */
[----:B------:R-:W-:-:S13]  /*7c00*/  ISETP.NE.AND P0, PT, R3, 0x4, PT ;  /* 0x000000040300780c */ /* 0x000fda0003f05270 */
[----:B------:R-:W-:Y:S05]  /*7c10*/  @P0 BRA `(.L_x_19369) ;  /* 0x00000cb000000947 */ /* 0x000fea0003800000 */
[--C-:B------:R-:W-:Y:S01]  /*7c20*/  SHF.R.S32.HI R5, RZ, 0x1f, R0.reuse ;  /* 0x0000001fff057819 */ /* 0x100fe20000011400 */
[----:B------:R-:W-:Y:S02]  /*7c30*/  IMAD.MOV.U32 R4, RZ, RZ, R0 ;  /* 0x000000ffff047224 */ /* 0x000fe400078e0000 */
[----:B------:R-:W-:-:S03]  /*7c40*/  IMAD.MOV.U32 R19, RZ, RZ, R23 ;  /* 0x000000ffff137224 */ /* 0x000fc600078e0017 */
[----:B------:R0:W-:Y:S01]  /*7c50*/  STG.E.64 [R8.64], R4 ;  /* 0x0000000408007986 */ /* 0x0001e2000c101b24 */
[----:B------:R-:W-:Y:S05]  /*7c60*/  BRA `(.L_x_19364) ;  /* 0x00000e2000007947 */ /* 0x000fea0003800000 */
.L_x_19371:
[----:B------:R0:W-:Y:S01]  /*7c70*/  STG.E [R8.64], R0 ;  /* 0x0000000008007986 */ /* 0x0001e2000c101924 */
[----:B------:R-:W-:Y:S01]  /*7c80*/  IMAD.MOV.U32 R19, RZ, RZ, R23 ;  /* 0x000000ffff137224 */ /* 0x000fe200078e0017 */
[----:B------:R-:W-:Y:S05]  /*7c90*/  BRA `(.L_x_19364) ;  /* 0x00000df000007947 */ /* 0x000fea0003800000 */
.L_x_19370:
[----:B------:R0:W-:Y:S01]  /*7ca0*/  STG.E.U16 [R8.64], R0 ;  /* 0x0000000008007986 */ /* 0x0001e2000c101524 */
[----:B------:R-:W-:Y:S01]  /*7cb0*/  IMAD.MOV.U32 R19, RZ, RZ, R23 ;  /* 0x000000ffff137224 */ /* 0x000fe200078e0017 */
[----:B------:R-:W-:Y:S05]  /*7cc0*/  BRA `(.L_x_19364) ;  /* 0x00000dc000007947 */ /* 0x000fea0003800000 */
.L_x_19366:
[----:B------:R-:W-:-:S13]  /*7cd0*/  ISETP.GT.AND P0, PT, R3, 0x6, PT ;  /* 0x000000060300780c */ /* 0x000fda0003f04270 */
[----:B------:R-:W-:Y:S05]  /*7ce0*/  @P0 BRA `(.L_x_19372) ;  /* 0x000000d000000947 */ /* 0x000fea0003800000 */
[----:B------:R-:W-:-:S13]  /*7cf0*/  ISETP.NE.AND P0, PT, R3, 0x5, PT ;  /* 0x000000050300780c */ /* 0x000fda0003f05270 */
[----:B------:R-:W-:Y:S05]  /*7d00*/  @!P0 BRA `(.L_x_19373) ;  /* 0x0000006000008947 */ /* 0x000fea0003800000 */
[----:B------:R-:W-:-:S13]  /*7d10*/  ISETP.NE.AND P0, PT, R3, 0x6, PT ;  /* 0x000000060300780c */ /* 0x000fda0003f05270 */
[----:B------:R-:W-:Y:S05]  /*7d20*/  @P0 BRA `(.L_x_19369) ;  /* 0x00000ba000000947 */ /* 0x000fea0003800000 */
[----:B------:R-:W0:Y:S01]  /*7d30*/  I2F R3, R0 ;  /* 0x0000000000037306 */ /* 0x000e220000201400 */
[----:B------:R-:W-:Y:S01]  /*7d40*/  IMAD.MOV.U32 R19, RZ, RZ, R23 ;  /* 0x000000ffff137224 */ /* 0x000fe200078e0017 */
[----:B0-----:R0:W-:Y:S01]  /*7d50*/  STG.E [R8.64], R3 ;  /* 0x0000000308007986 */ /* 0x0011e2000c101924 */
[----:B------:R-:W-:Y:S05]  /*7d60*/  BRA `(.L_x_19364) ;  /* 0x00000d2000007947 */ /* 0x000fea0003800000 */
.L_x_19373:
[----:B------:R-:W0:Y:S01]  /*7d70*/  I2F R3, R0 ;  /* 0x0000000000037306 */ /* 0x000e220000201400 */
[----:B------:R-:W-:Y:S01]  /*7d80*/  IMAD.MOV.U32 R19, RZ, RZ, R23 ;  /* 0x000000ffff137224 */ /* 0x000fe200078e0017 */
[----:B0-----:R-:W-:-:S05]  /*7d90*/  F2FP.PACK_AB R3, RZ, R3 ;  /* 0x00000003ff03723e */ /* 0x001fca00000000ff */
[----:B------:R0:W-:Y:S01]  /*7da0*/  STG.E.U16 [R8.64], R3 ;  /* 0x0000000308007986 */ /* 0x0001e2000c101524 */
[----:B------:R-:W-:Y:S05]  /*7db0*/  BRA `(.L_x_19364) ;  /* 0x00000cd000007947 */ /* 0x000fea0003800000 */
.L_x_19372:
[----:B------:R-:W-:-:S13]  /*7dc0*/  ISETP.NE.AND P0, PT, R3, 0x7, PT ;  /* 0x000000070300780c */ /* 0x000fda0003f05270 */
[----:B------:R-:W-:Y:S05]  /*7dd0*/  @!P0 BRA `(.L_x_19374) ;  /* 0x000000f000008947 */ /* 0x000fea0003800000 */
[----:B------:R-:W-:-:S13]  /*7de0*/  ISETP.NE.AND P0, PT, R3, 0x8, PT ;  /* 0x000000080300780c */ /* 0x000fda0003f05270 */
[----:B------:R-:W-:Y:S05]  /*7df0*/  @!P0 BRA `(.L_x_19375) ;  /* 0x0000007000008947 */ /* 0x000fea0003800000 */
[----:B------:R-:W-:-:S13]  /*7e00*/  ISETP.NE.AND P0, PT, R3, 0x9, PT ;  /* 0x000000090300780c */ /* 0x000fda0003f05270 */
[----:B------:R-:W-:Y:S05]  /*7e10*/  @P0 BRA `(.L_x_19369) ;  /* 0x00000ab000000947 */ /* 0x000fea0003800000 */
[----:B------:R-:W0:Y:S01]  /*7e20*/  I2F R4, R0 ;  /* 0x0000000000047306 */ /* 0x000e220000201400 */
[----:B------:R-:W-:Y:S02]  /*7e30*/  IMAD.MOV.U32 R5, RZ, RZ, RZ ;  /* 0x000000ffff057224 */ /* 0x000fe400078e00ff */
[----:B------:R-:W-:-:S03]  /*7e40*/  IMAD.MOV.U32 R19, RZ, RZ, R23 ;  /* 0x000000ffff137224 */ /* 0x000fc600078e0017 */
[----:B0-----:R0:W-:Y:S01]  /*7e50*/  STG.E.64 [R8.64], R4 ;  /* 0x0000000408007986 */ /* 0x0011e2000c101b24 */
[----:B------:R-:W-:Y:S05]  /*7e60*/  BRA `(.L_x_19364) ;  /* 0x00000c2000007947 */ /* 0x000fea0003800000 */
.L_x_19375:
[----:B------:R-:W0:Y:S01]  /*7e70*/  I2F R0, R0 ;  /* 0x0000000000007306 */ /* 0x000e220000201400 */
[----:B------:R-:W-:Y:S01]  /*7e80*/  IMAD.MOV.U32 R19, RZ, RZ, R23 ;  /* 0x000000ffff137224 */ /* 0x000fe200078e0017 */
[----:B0-----:R-:W-:-:S04]  /*7e90*/  F2FP.PACK_AB R3, RZ, R0 ;  /* 0x00000000ff03723e */ /* 0x001fc800000000ff */
[----:B------:R-:W-:-:S05]  /*7ea0*/  PRMT R3, R3, 0x5410, RZ ;  /* 0x0000541003037816 */ /* 0x000fca00000000ff */
[----:B------:R0:W-:Y:S01]  /*7eb0*/  STG.E [R8.64], R3 ;  /* 0x0000000308007986 */ /* 0x0001e2000c101924 */
[----:B------:R-:W-:Y:S05]  /*7ec0*/  BRA `(.L_x_19364) ;  /* 0x00000bc000007947 */ /* 0x000fea0003800000 */
.L_x_19374:
[----:B------:R-:W0:Y:S01]  /*7ed0*/  I2F.F64 R4, R0 ;  /* 0x0000000000047312 */ /* 0x000e220000201c00 */
[----:B------:R-:W-:Y:S01]  /*7ee0*/  IMAD.MOV.U32 R19, RZ, RZ, R23 ;  /* 0x000000ffff137224 */ /* 0x000fe200078e0017 */
[----:B0-----:R0:W-:Y:S01]  /*7ef0*/  STG.E.64 [R8.64], R4 ;  /* 0x0000000408007986 */ /* 0x0011e2000c101b24 */
[----:B------:R-:W-:Y:S05]  /*7f00*/  BRA `(.L_x_19364) ;  /* 0x00000b8000007947 */ /* 0x000fea0003800000 */
.L_x_19365:
        /* <DEDUP_REMOVED lines=8> */
[----:B------:R-:W-:Y:S01]  /*7f90*/  ISETP.NE.AND P0, PT, R0, RZ, PT ;  /* 0x000000ff0000720c */ /* 0x000fe20003f05270 */
[----:B------:R-:W-:-:S03]  /*7fa0*/  IMAD.MOV.U32 R19, RZ, RZ, R23 ;  /* 0x000000ffff137224 */ /* 0x000fc600078e0017 */
[----:B------:R-:W-:-:S05]  /*7fb0*/  SEL R3, RZ, 0x1, !P0 ;  /* 0x00000001ff037807 */ /* 0x000fca0004000000 */
[----:B------:R0:W-:Y:S01]  /*7fc0*/  STG.E.U8 [R8.64], R3 ;  /* 0x0000000308007986 */ /* 0x0001e2000c101124 */
[----:B------:R-:W-:Y:S05]  /*7fd0*/  BRA `(.L_x_19364) ;  /* 0x00000ab000007947 */ /* 0x000fea0003800000 */
.L_x_19378:
[----:B------:R-:W0:Y:S01]  /*7fe0*/  I2F.F64 R4, R0 ;  /* 0x0000000000047312 */ /* 0x000e220000201c00 */
[----:B------:R-:W-:Y:S01]  /*7ff0*/  CS2R R6, SRZ ;  /* 0x0000000000067805 */ /* 0x000fe2000001ff00 */
[----:B------:R-:W-:-:S04]  /*8000*/  IMAD.MOV.U32 R19, RZ, RZ, R23 ;  /* 0x000000ffff137224 */ /* 0x000fc800078e0017 */
[----:B0-----:R0:W-:Y:S01]  /*8010*/  STG.E.128 [R8.64], R4 ;  /* 0x0000000408007986 */ /* 0x0011e2000c101d24 */
[----:B------:R-:W-:Y:S05]  /*8020*/  BRA `(.L_x_19364) ;  /* 0x00000a6000007947 */ /* 0x000fea0003800000 */
.L_x_19377:
        /* <DEDUP_REMOVED lines=21> */
.L_x_19382:
[----:B------:R-:W-:Y:S05]  /*8180*/  BSYNC B0 ;  /* 0x0000000000007941 */ /* 0x000fea0003800000 */
.L_x_19381:
[----:B------:R-:W-:Y:S01]  /*8190*/  LOP3.LUT R3, R3, R4, RZ, 0xfc, !PT ;  /* 0x0000000403037212 */ /* 0x000fe200078efcff */
[----:B------:R-:W-:-:S04]  /*81a0*/  IMAD.MOV.U32 R19, RZ, RZ, R23 ;  /* 0x000000ffff137224 */ /* 0x000fc800078e0017 */
[----:B------:R0:W-:Y:S01]  /*81b0*/  STG.E.U8 [R8.64], R3 ;  /* 0x0000000308007986 */ /* 0x0001e2000c101124 */
[----:B------:R-:W-:Y:S05]  /*81c0*/  BRA `(.L_x_19364) ;  /* 0x000008c000007947 */ /* 0x000fea0003800000 */
.L_x_19380:
        /* <DEDUP_REMOVED lines=13> */
.L_x_19384:
[----:B------:R-:W-:Y:S01]  /*82a0*/  IMAD.MOV.U32 R0, RZ, RZ, 0x7f ;  /* 0x0000007fff007424 */ /* 0x000fe200078e00ff */
[----:B------:R-:W-:-:S04]  /*82b0*/  ISETP.GT.U32.AND P0, PT, R3, 0x7f800000, PT ;  /* 0x7f8000000300780c */ /* 0x000fc80003f04070 */
[----:B------:R-:W-:-:S04]  /*82c0*/  SEL R0, R0, 0x7c, P0 ;  /* 0x0000007c00007807 */ /* 0x000fc80000000000 */
.L_x_19385:
[----:B------:R-:W-:Y:S05]  /*82d0*/  BSYNC B0 ;  /* 0x0000000000007941 */ /* 0x000fea0003800000 */
.L_x_19383:
[----:B------:R-:W-:Y:S01]  /*82e0*/  LOP3.LUT R3, R5, 0x80000000, RZ, 0xc0, !PT ;  /* 0x8000000005037812 */ /* 0x000fe200078ec0ff */
[----:B------:R-:W-:-:S03]  /*82f0*/  IMAD.MOV.U32 R19, RZ, RZ, R23 ;  /* 0x000000ffff137224 */ /* 0x000fc600078e0017 */
[----:B------:R-:W-:-:S04]  /*8300*/  SHF.R.U32.HI R3, RZ, 0x18, R3 ;  /* 0x00000018ff037819 */ /* 0x000fc80000011603 */
[----:B------:R-:W-:-:S05]  /*8310*/  LOP3.LUT R3, R0, R3, RZ, 0xfc, !PT ;  /* 0x0000000300037212 */ /* 0x000fca00078efcff */
[----:B------:R0:W-:Y:S01]  /*8320*/  STG.E.U8 [R8.64], R3 ;  /* 0x0000000308007986 */ /* 0x0001e2000c101124 */
[----:B------:R-:W-:Y:S05]  /*8330*/  BRA `(.L_x_19364) ;  /* 0x0000075000007947 */ /* 0x000fea0003800000 */
.L_x_19379:
[----:B------:R-:W0:Y:S01]  /*8340*/  I2F R3, R0 ;  /* 0x0000000000037306 */ /* 0x000e220000201400 */
[----:B------:R-:W-:Y:S01]  /*8350*/  IMAD.MOV.U32 R19, RZ, RZ, R23 ;  /* 0x000000ffff137224 */ /* 0x000fe200078e0017 */
[----:B0-----:R-:W-:-:S05]  /*8360*/  F2FP.BF16.PACK_AB R3, RZ, R3 ;  /* 0x00000003ff03723e */ /* 0x001fca00000010ff */
[----:B------:R0:W-:Y:S01]  /*8370*/  STG.E.U16 [R8.64], R3 ;  /* 0x0000000308007986 */ /* 0x0001e2000c101524 */
[----:B------:R-:W-:Y:S05]  /*8380*/  BRA `(.L_x_19364) ;  /* 0x0000070000007947 */ /* 0x000fea0003800000 */
.L_x_19376:
        /* <DEDUP_REMOVED lines=11> */
.L_x_19388:
        /* <DEDUP_REMOVED lines=17> */
.L_x_19391:
[----:B------:R-:W-:-:S04]  /*8550*/  LOP3.LUT R3, R5, 0x80000000, RZ, 0xc0, !PT ;  /* 0x8000000005037812 */ /* 0x000fc800078ec0ff */
[----:B------:R-:W-:-:S04]  /*8560*/  SHF.R.U32.HI R3, RZ, 0x18, R3 ;  /* 0x00000018ff037819 */ /* 0x000fc80000011603 */
[----:B------:R-:W-:-:S04]  /*8570*/  LOP3.LUT R0, R0, R3, RZ, 0xfc, !PT ;  /* 0x0000000300007212 */ /* 0x000fc800078efcff */
[----:B------:R-:W-:Y:S02]  /*8580*/  PRMT R4, R0, 0x7610, R4 ;  /* 0x0000761000047816 */ /* 0x000fe40000000004 */
.L_x_19390:
[----:B------:R-:W-:Y:S05]  /*8590*/  BSYNC B0 ;  /* 0x0000000000007941 */ /* 0x000fea0003800000 */
.L_x_19389:
[----:B------:R0:W-:Y:S01]  /*85a0*/  STG.E.U8 [R8.64], R4 ;  /* 0x0000000408007986 */ /* 0x0001e2000c101124 */
[----:B------:R-:W-:Y:S01]  /*85b0*/  IMAD.MOV.U32 R19, RZ, RZ, R23 ;  /* 0x000000ffff137224 */ /* 0x000fe200078e0017 */
[----:B------:R-:W-:Y:S05]  /*85c0*/  BRA `(.L_x_19364) ;  /* 0x000004c000007947 */ /* 0x000fea0003800000 */
.L_x_19387:
        /* <DEDUP_REMOVED lines=17> */
.L_x_19394:
[----:B------:R-:W-:-:S04]  /*86e0*/  LOP3.LUT R3, R5, 0x80000000, RZ, 0xc0, !PT ;  /* 0x8000000005037812 */ /* 0x000fc800078ec0ff */
[----:B------:R-:W-:-:S04]  /*86f0*/  SHF.R.U32.HI R3, RZ, 0x18, R3 ;  /* 0x00000018ff037819 */ /* 0x000fc80000011603 */
[----:B------:R-:W-:-:S04]  /*8700*/  LOP3.LUT R0, R0, R3, RZ, 0xfc, !PT ;  /* 0x0000000300007212 */ /* 0x000fc800078efcff */
[----:B------:R-:W-:Y:S02]  /*8710*/  PRMT R4, R0, 0x7610, R4 ;  /* 0x0000761000047816 */ /* 0x000fe40000000004 */
.L_x_19393:
[----:B------:R-:W-:Y:S05]  /*8720*/  BSYNC B0 ;  /* 0x0000000000007941 */ /* 0x000fea0003800000 */
.L_x_19392:
[----:B------:R0:W-:Y:S01]  /*8730*/  STG.E.U8 [R8.64], R4 ;  /* 0x0000000408007986 */ /* 0x0001e2000c101124 */
[----:B------:R-:W-:Y:S01]  /*8740*/  IMAD.MOV.U32 R19, RZ, RZ, R23 ;  /* 0x000000ffff137224 */ /* 0x000fe200078e0017 */
[----:B------:R-:W-:Y:S05]  /*8750*/  BRA `(.L_x_19364) ;  /* 0x0000033000007947 */ /* 0x000fea0003800000 */
.L_x_19386:
[----:B------:R-:W-:-:S13]  /*8760*/  ISETP.NE.AND P0, PT, R3, 0x1c, PT ;  /* 0x0000001c0300780c */ /* 0x000fda0003f05270 */
[----:B------:R-:W-:Y:S05]  /*8770*/  @!P0 BRA `(.L_x_19395) ;  /* 0x000002f000008947 */ /* 0x000fea0003800000 */
[----:B------:R-:W-:-:S13]  /*8780*/  ISETP.NE.AND P0, PT, R3, 0x1d, PT ;  /* 0x0000001d0300780c */ /* 0x000fda0003f05270 */
[----:B------:R-:W-:Y:S05]  /*8790*/  @!P0 BRA `(.L_x_19396) ;  /* 0x0000028000008947 */ /* 0x000fea0003800000 */
[----:B------:R-:W-:-:S13]  /*87a0*/  ISETP.NE.AND P0, PT, R3, 0x2c, PT ;  /* 0x0000002c0300780c */ /* 0x000fda0003f05270 */
[----:B------:R-:W-:Y:S05]  /*87b0*/  @P0 BRA `(.L_x_19369) ;  /* 0x0000011000000947 */ /* 0x000fea0003800000 */
[----:B------:R-:W0:Y:S01]  /*87c0*/  I2F R0, R0 ;  /* 0x0000000000007306 */ /* 0x000e220000201400 */
        /* <DEDUP_REMOVED lines=16> */
.L_x_19369:
        /* <DEDUP_REMOVED lines=21> */
.L_x_19396:
[--C-:B------:R-:W-:Y:S01]  /*8a20*/  SHF.R.S32.HI R5, RZ, 0x1f, R0.reuse ;  /* 0x0000001fff057819 */ /* 0x100fe20000011400 */
[----:B------:R-:W-:Y:S02]  /*8a30*/  IMAD.MOV.U32 R4, RZ, RZ, R0 ;  /* 0x000000ffff047224 */ /* 0x000fe400078e0000 */
[----:B------:R-:W-:-:S03]  /*8a40*/  IMAD.MOV.U32 R19, RZ, RZ, R23 ;  /* 0x000000ffff137224 */ /* 0x000fc600078e0017 */
[----:B------:R0:W-:Y:S01]  /*8a50*/  STG.E.64 [R8.64], R4 ;  /* 0x0000000408007986 */ /* 0x0001e2000c101b24 */
[----:B------:R-:W-:Y:S05]  /*8a60*/  BRA `(.L_x_19364) ;  /* 0x0000002000007947 */ /* 0x000fea0003800000 */
.L_x_19395:
[----:B------:R0:W-:Y:S01]  /*8a70*/  STG.E [R8.64], R0 ;  /* 0x0000000008007986 */ /* 0x0001e2000c101924 */
[----:B------:R-:W-:-:S03]  /*8a80*/  IMAD.MOV.U32 R19, RZ, RZ, R23 ;  /* 0x000000ffff137224 */ /* 0x000fc600078e0017 */
.L_x_19364:
[----:B------:R-:W-:Y:S05]  /*8a90*/  BSYNC B6 ;  /* 0x0000000000067941 */ /* 0x000fea0003800000 */
.L_x_19363:
        /* <DEDUP_REMOVED lines=19> */
[----:B--2--5:R0:W-:Y:S01]  /*8bd0*/  STG.E.U8 [R8.64], R24 ;  /* 0x0000001808007986 */ /* 0x0241e2000c101124 */
[----:B------:R-:W-:Y:S05]  /*8be0*/  BRA `(.L_x_19404) ;  /* 0x00000d9000007947 */ /* 0x000fea0003800000 */
.L_x_19402:
[----:B--2--5:R0:W-:Y:S01]  /*8bf0*/  STG.E.U8 [R8.64], R24 ;  /* 0x0000001808007986 */ /* 0x0241e2000c101124 */
[----:B------:R-:W-:Y:S05]  /*8c00*/  BRA `(.L_x_19404) ;  /* 0x00000d7000007947 */ /* 0x000fea0003800000 */
.L_x_19401:
[----:B------:R-:W-:-:S13]  /*8c10*/  ISETP.NE.AND P0, PT, R0, 0x2, PT ;  /* 0x000000020000780c */ /* 0x000fda0003f05270 */
[----:B------:R-:W-:Y:S05]  /*8c20*/  @!P0 BRA `(.L_x_19405) ;  /* 0x0000009000008947 */ /* 0x000fea0003800000 */
[----:B------:R-:W-:-:S13]  /*8c30*/  ISETP.NE.AND P0, PT, R0, 0x3, PT ;  /* 0x000000030000780c */ /* 0x000fda0003f05270 */
[----:B------:R-:W-:Y:S05]  /*8c40*/  @!P0 BRA `(.L_x_19406) ;  /* 0x0000005000008947 */ /* 0x000fea0003800000 */
[----:B------:R-:W-:-:S13]  /*8c50*/  ISETP.NE.AND P0, PT, R0, 0x4, PT ;  /* 0x000000040000780c */ /* 0x000fda0003f05270 */
[----:B------:R-:W-:Y:S05]  /*8c60*/  @P0 BRA `(.L_x_19403) ;  /* 0x00000b9000000947 */ /* 0x000fea0003800000 */
[----:B--2--5:R-:W-:-:S05]  /*8c70*/  SHF.R.S32.HI R25, RZ, 0x1f, R24 ;  /* 0x0000001fff197819 */ /* 0x024fca0000011418 */
[----:B------:R0:W-:Y:S01]  /*8c80*/  STG.E.64 [R8.64], R24 ;  /* 0x0000001808007986 */ /* 0x0001e2000c101b24 */
[----:B------:R-:W-:Y:S05]  /*8c90*/  BRA `(.L_x_19404) ;  /* 0x00000ce000007947 */ /* 0x000fea0003800000 */
.L_x_19406:
[----:B--2--5:R0:W-:Y:S01]  /*8ca0*/  STG.E [R8.64], R24 ;  /* 0x0000001808007986 */ /* 0x0241e2000c101924 */
[----:B------:R-:W-:Y:S05]  /*8cb0*/  BRA `(.L_x_19404) ;  /* 0x00000cc000007947 */ /* 0x000fea0003800000 */
.L_x_19405:
[----:B--2--5:R0:W-:Y:S01]  /*8cc0*/  STG.E.U16 [R8.64], R24 ;  /* 0x0000001808007986 */ /* 0x0241e2000c101524 */
[----:B------:R-:W-:Y:S05]  /*8cd0*/  BRA `(.L_x_19404) ;  /* 0x00000ca000007947 */ /* 0x000fea0003800000 */
.L_x_19400:
[----:B------:R-:W-:-:S13]  /*8ce0*/  ISETP.GT.AND P0, PT, R0, 0x6, PT ;  /* 0x000000060000780c */ /* 0x000fda0003f04270 */
[----:B------:R-:W-:Y:S05]  /*8cf0*/  @P0 BRA `(.L_x_19407) ;  /* 0x000000b000000947 */ /* 0x000fea0003800000 */
[----:B------:R-:W-:-:S13]  /*8d00*/  ISETP.NE.AND P0, PT, R0, 0x5, PT ;  /* 0x000000050000780c */ /* 0x000fda0003f05270 */
[----:B------:R-:W-:Y:S05]  /*8d10*/  @!P0 BRA `(.L_x_19408) ;  /* 0x0000005000008947 */ /* 0x000fea0003800000 */
[----:B------:R-:W-:-:S13]  /*8d20*/  ISETP.NE.AND P0, PT, R0, 0x6, PT ;  /* 0x000000060000780c */ /* 0x000fda0003f05270 */
[----:B------:R-:W-:Y:S05]  /*8d30*/  @P0 BRA `(.L_x_19403) ;  /* 0x00000ac000000947 */ /* 0x000fea0003800000 */
[----:B--2--5:R-:W0:Y:S02]  /*8d40*/  I2F R3, R24 ;  /* 0x0000001800037306 */ /* 0x024e240000201400 */
[----:B0-----:R0:W-:Y:S01]  /*8d50*/  STG.E [R8.64], R3 ;  /* 0x0000000308007986 */ /* 0x0011e2000c101924 */
[----:B------:R-:W-:Y:S05]  /*8d60*/  BRA `(.L_x_19404) ;  /* 0x00000c1000007947 */ /* 0x000fea0003800000 */
.L_x_19408:
[----:B--2--5:R-:W0:Y:S02]  /*8d70*/  I2F R0, R24 ;  /* 0x0000001800007306 */ /* 0x024e240000201400 */
[----:B0-----:R-:W-:-:S05]  /*8d80*/  F2FP.PACK_AB R0, RZ, R0 ;  /* 0x00000000ff00723e */ /* 0x001fca00000000ff */
[----:B------:R0:W-:Y:S01]  /*8d90*/  STG.E.U16 [R8.64], R0 ;  /* 0x0000000008007986 */ /* 0x0001e2000c101524 */
[----:B------:R-:W-:Y:S05]  /*8da0*/  BRA `(.L_x_19404) ;  /* 0x00000bd000007947 */ /* 0x000fea0003800000 */
.L_x_19407:
[----:B------:R-:W-:-:S13]  /*8db0*/  ISETP.NE.AND P0, PT, R0, 0x7, PT ;  /* 0x000000070000780c */ /* 0x000fda0003f05270 */
[----:B------:R-:W-:Y:S05]  /*8dc0*/  @!P0 BRA `(.L_x_19409) ;  /* 0x000000d000008947 */ /* 0x000fea0003800000 */
[----:B------:R-:W-:-:S13]  /*8dd0*/  ISETP.NE.AND P0, PT, R0, 0x8, PT ;  /* 0x000000080000780c */ /* 0x000fda0003f05270 */
[----:B------:R-:W-:Y:S05]  /*8de0*/  @!P0 BRA `(.L_x_19410) ;  /* 0x0000006000008947 */ /* 0x000fea0003800000 */
[----:B------:R-:W-:-:S13]  /*8df0*/  ISETP.NE.AND P0, PT, R0, 0x9, PT ;  /* 0x000000090000780c */ /* 0x000fda0003f05270 */
[----:B------:R-:W-:Y:S05]  /*8e00*/  @P0 BRA `(.L_x_19403) ;  /* 0x000009f000000947 */ /* 0x000fea0003800000 */
[----:B--2--5:R-:W0:Y:S01]  /*8e10*/  I2F R24, R24 ;  /* 0x0000001800187306 */ /* 0x024e220000201400 */
[----:B------:R-:W-:-:S05]  /*8e20*/  IMAD.MOV.U32 R25, RZ, RZ, RZ ;  /* 0x000000ffff197224 */ /* 0x000fca00078e00ff */
[----:B0-----:R0:W-:Y:S01]  /*8e30*/  STG.E.64 [R8.64], R24 ;  /* 0x0000001808007986 */ /* 0x0011e2000c101b24 */
[----:B------:R-:W-:Y:S05]  /*8e40*/  BRA `(.L_x_19404) ;  /* 0x00000b3000007947 */ /* 0x000fea0003800000 */
.L_x_19410:
[----:B--2--5:R-:W0:Y:S02]  /*8e50*/  I2F R24, R24 ;  /* 0x0000001800187306 */ /* 0x024e240000201400 */
[----:B0-----:R-:W-:-:S04]  /*8e60*/  F2FP.PACK_AB R3, RZ, R24 ;  /* 0x00000018ff03723e */ /* 0x001fc800000000ff */
[----:B------:R-:W-:-:S05]  /*8e70*/  PRMT R3, R3, 0x5410, RZ ;  /* 0x0000541003037816 */ /* 0x000fca00000000ff */
[----:B------:R0:W-:Y:S01]  /*8e80*/  STG.E [R8.64], R3 ;  /* 0x0000000308007986 */ /* 0x0001e2000c101924 */
[----:B------:R-:W-:Y:S05]  /*8e90*/  BRA `(.L_x_19404) ;  /* 0x00000ae000007947 */ /* 0x000fea0003800000 */
.L_x_19409:
[----:B--2--5:R-:W0:Y:S02]  /*8ea0*/  I2F.F64 R24, R24 ;  /* 0x0000001800187312 */ /* 0x024e240000201c00 */
[----:B0-----:R0:W-:Y:S01]  /*8eb0*/  STG.E.64 [R8.64], R24 ;  /* 0x0000001808007986 */ /* 0x0011e2000c101b24 */
[----:B------:R-:W-:Y:S05]  /*8ec0*/  BRA `(.L_x_19404) ;  /* 0x00000ab000007947 */ /* 0x000fea0003800000 */
.L_x_19399:
        /* <DEDUP_REMOVED lines=8> */
[----:B--2--5:R-:W-:-:S04]  /*8f50*/  ISETP.NE.AND P0, PT, R24, RZ, PT ;  /* 0x000000ff1800720c */ /* 0x024fc80003f05270 */
[----:B------:R-:W-:-:S05]  /*8f60*/  SEL R3, RZ, 0x1, !P0 ;  /* 0x00000001ff037807 */ /* 0x000fca0004000000 */
[----:B------:R0:W-:Y:S01]  /*8f70*/  STG.E.U8 [R8.64], R3 ;  /* 0x0000000308007986 */ /* 0x0001e2000c101124 */
[----:B------:R-:W-:Y:S05]  /*8f80*/  BRA `(.L_x_19404) ;  /* 0x000009f000007947 */ /* 0x000fea0003800000 */
.L_x_19413:
[----:B--2--5:R-:W0:Y:S01]  /*8f90*/  I2F.F64 R4, R24 ;  /* 0x0000001800047312 */ /* 0x024e220000201c00 */
[----:B------:R-:W-:-:S05]  /*8fa0*/  CS2R R6, SRZ ;  /* 0x0000000000067805 */ /* 0x000fca000001ff00 */
[----:B0-----:R0:W-:Y:S01]  /*8fb0*/  STG.E.128 [R8.64], R4 ;  /* 0x0000000408007986 */ /* 0x0011e2000c101d24 */
[----:B------:R-:W-:Y:S05]  /*8fc0*/  BRA `(.L_x_19404) ;  /* 0x000009b000007947 */ /* 0x000fea0003800000 */
.L_x_19412:
[----:B------:R-:W-:-:S13]  /*8fd0*/  ISETP.NE.AND P0, PT, R0, 0xf, PT ;  /* 0x0000000f0000780c */ /* 0x000fda0003f05270 */
[----:B------:R-:W-:Y:S05]  /*8fe0*/  @!P0 BRA `(.L_x_19414) ;  /* 0x000002d000008947 */ /* 0x000fea0003800000 */
[----:B------:R-:W-:-:S13]  /*8ff0*/  ISETP.NE.AND P0, PT, R0, 0x17, PT ;  /* 0x000000170000780c */ /* 0x000fda0003f05270 */
[----:B------:R-:W-:Y:S05]  /*9000*/  @!P0 BRA `(.L_x_19415) ;  /* 0x0000015000008947 */ /* 0x000fea0003800000 */
[----:B------:R-:W-:-:S13]  /*9010*/  ISETP.NE.AND P0, PT, R0, 0x18, PT ;  /* 0x000000180000780c */ /* 0x000fda0003f05270 */
[----:B------:R-:W-:Y:S05]  /*9020*/  @P0 BRA `(.L_x_19403) ;  /* 0x000007d000000947 */ /* 0x000fea0003800000 */
[----:B--2--5:R-:W0:Y:S01]  /*9030*/  I2F R7, R24 ;  /* 0x0000001800077306 */ /* 0x024e220000201400 */
        /* <DEDUP_REMOVED lines=14> */
.L_x_19417:
[----:B------:R-:W-:Y:S05]  /*9120*/  BSYNC B0 ;  /* 0x0000000000007941 */ /* 0x000fea0003800000 */
.L_x_19416:
[----:B------:R-:W-:-:S05]  /*9130*/  LOP3.LUT R5, R0, R5, RZ, 0xfc, !PT ;  /* 0x0000000500057212 */ /* 0x000fca00078efcff */
[----:B------:R0:W-:Y:S01]  /*9140*/  STG.E.U8 [R8.64], R5 ;  /* 0x0000000508007986 */ /* 0x0001e2000c101124 */
[----:B------:R-:W-:Y:S05]  /*9150*/  BRA `(.L_x_19404) ;  /* 0x0000082000007947 */ /* 0x000fea0003800000 */
.L_x_19415:
[----:B--2--5:R-:W0:Y:S01]  /*9160*/  I2F R5, R24 ;  /* 0x0000001800057306 */ /* 0x024e220000201400 */
        /* <DEDUP_REMOVED lines=12> */
.L_x_19419:
[----:B------:R-:W-:Y:S01]  /*9230*/  IMAD.MOV.U32 R0, RZ, RZ, 0x7f ;  /* 0x0000007fff007424 */ /* 0x000fe200078e00ff */
[----:B------:R-:W-:-:S04]  /*9240*/  ISETP.GT.U32.AND P0, PT, R3, 0x7f800000, PT ;  /* 0x7f8000000300780c */ /* 0x000fc80003f04070 */
[----:B------:R-:W-:-:S04]  /*9250*/  SEL R0, R0, 0x7c, P0 ;  /* 0x0000007c00007807 */ /* 0x000fc80000000000 */
.L_x_19420:
[----:B------:R-:W-:Y:S05]  /*9260*/  BSYNC B0 ;  /* 0x0000000000007941 */ /* 0x000fea0003800000 */
.L_x_19418:
[----:B------:R-:W-:-:S04]  /*9270*/  LOP3.LUT R3, R5, 0x80000000, RZ, 0xc0, !PT ;  /* 0x8000000005037812 */ /* 0x000fc800078ec0ff */
[----:B------:R-:W-:-:S04]  /*9280*/  SHF.R.U32.HI R3, RZ, 0x18, R3 ;  /* 0x00000018ff037819 */ /* 0x000fc80000011603 */
[----:B------:R-:W-:-:S05]  /*9290*/  LOP3.LUT R3, R0, R3, RZ, 0xfc, !PT ;  /* 0x0000000300037212 */ /* 0x000fca00078efcff */
[----:B------:R0:W-:Y:S01]  /*92a0*/  STG.E.U8 [R8.64], R3 ;  /* 0x0000000308007986 */ /* 0x0001e2000c101124 */
[----:B------:R-:W-:Y:S05]  /*92b0*/  BRA `(.L_x_19404) ;  /* 0x000006c000007947 */ /* 0x000fea0003800000 */
.L_x_19414:
[----:B--2--5:R-:W0:Y:S02]  /*92c0*/  I2F R0, R24 ;  /* 0x0000001800007306 */ /* 0x024e240000201400 */
[----:B0-----:R-:W-:-:S05]  /*92d0*/  F2FP.BF16.PACK_AB R0, RZ, R0 ;  /* 0x00000000ff00723e */ /* 0x001fca00000010ff */
[----:B------:R0:W-:Y:S01]  /*92e0*/  STG.E.U16 [R8.64], R0 ;  /* 0x0000000008007986 */ /* 0x0001e2000c101524 */
[----:B------:R-:W-:Y:S05]  /*92f0*/  BRA `(.L_x_19404) ;  /* 0x0000068000007947 */ /* 0x000fea0003800000 */
.L_x_19411:
        /* <DEDUP_REMOVED lines=8> */
[----:B--2--5:R0:W-:Y:S01]  /*9380*/  STG.E.U16 [R8.64], R24 ;  /* 0x0000001808007986 */ /* 0x0241e2000c101524 */
[----:B------:R-:W-:Y:S05]  /*9390*/  BRA `(.L_x_19404) ;  /* 0x000005e000007947 */ /* 0x000fea0003800000 */
.L_x_19423:
[----:B--2--5:R-:W0:Y:S01]  /*93a0*/  I2F R5, R24 ;  /* 0x0000001800057306 */ /* 0x024e220000201400 */
        /* <DEDUP_REMOVED lines=16> */
.L_x_19426:
[----:B------:R-:W-:-:S04]  /*94b0*/  LOP3.LUT R3, R5, 0x80000000, RZ, 0xc0, !PT ;  /* 0x8000000005037812 */ /* 0x000fc800078ec0ff */
[----:B------:R-:W-:-:S04]  /*94c0*/  SHF.R.U32.HI R3, RZ, 0x18, R3 ;  /* 0x00000018ff037819 */ /* 0x000fc80000011603 */
[----:B------:R-:W-:-:S04]  /*94d0*/  LOP3.LUT R0, R0, R3, RZ, 0xfc, !PT ;  /* 0x0000000300007212 */ /* 0x000fc800078efcff */
[----:B------:R-:W-:Y:S02]  /*94e0*/  PRMT R4, R0, 0x7610, R4 ;  /* 0x0000761000047816 */ /* 0x000fe40000000004 */
.L_x_19425:
[----:B------:R-:W-:Y:S05]  /*94f0*/  BSYNC B0 ;  /* 0x0000000000007941 */ /* 0x000fea0003800000 */
.L_x_19424:
[----:B------:R0:W-:Y:S01]  /*9500*/  STG.E.U8 [R8.64], R4 ;  /* 0x0000000408007986 */ /* 0x0001e2000c101124 */
[----:B------:R-:W-:Y:S05]  /*9510*/  BRA `(.L_x_19404) ;  /* 0x0000046000007947 */ /* 0x000fea0003800000 */
.L_x_19422:
        /* <DEDUP_REMOVED lines=17> */
.L_x_19429:
[----:B------:R-:W-:-:S04]  /*9630*/  LOP3.LUT R3, R5, 0x80000000, RZ, 0xc0, !PT ;  /* 0x8000000005037812 */ /* 0x000fc800078ec0ff */
[----:B------:R-:W-:-:S04]  /*9640*/  SHF.R.U32.HI R3, RZ, 0x18, R3 ;  /* 0x00000018ff037819 */ /* 0x000fc80000011603 */
[----:B------:R-:W-:-:S04]  /*9650*/  LOP3.LUT R0, R0, R3, RZ, 0xfc, !PT ;  /* 0x0000000300007212 */ /* 0x000fc800078efcff */
[----:B------:R-:W-:Y:S02]  /*9660*/  PRMT R4, R0, 0x7610, R4 ;  /* 0x0000761000047816 */ /* 0x000fe40000000004 */
.L_x_19428:
[----:B------:R-:W-:Y:S05]  /*9670*/  BSYNC B0 ;  /* 0x0000000000007941 */ /* 0x000fea0003800000 */
.L_x_19427:
[----:B------:R0:W-:Y:S01]  /*9680*/  STG.E.U8 [R8.64], R4 ;  /* 0x0000000408007986 */ /* 0x0001e2000c101124 */
[----:B------:R-:W-:Y:S05]  /*9690*/  BRA `(.L_x_19404) ;  /* 0x000002e000007947 */ /* 0x000fea0003800000 */
.L_x_19421:
[----:B------:R-:W-:-:S13]  /*96a0*/  ISETP.NE.AND P0, PT, R0, 0x1c, PT ;  /* 0x0000001c0000780c */ /* 0x000fda0003f05270 */
[----:B------:R-:W-:Y:S05]  /*96b0*/  @!P0 BRA `(.L_x_19430) ;  /* 0x000002b000008947 */ /* 0x000fea0003800000 */
[----:B------:R-:W-:-:S13]  /*96c0*/  ISETP.NE.AND P0, PT, R0, 0x1d, PT ;  /* 0x0000001d0000780c */ /* 0x000fda0003f05270 */
[----:B------:R-:W-:Y:S05]  /*96d0*/  @!P0 BRA `(.L_x_19431) ;  /* 0x0000026000008947 */ /* 0x000fea0003800000 */
[----:B------:R-:W-:-:S13]  /*96e0*/  ISETP.NE.AND P0, PT, R0, 0x2c, PT ;  /* 0x0000002c0000780c */ /* 0x000fda0003f05270 */
[----:B------:R-:W-:Y:S05]  /*96f0*/  @P0 BRA `(.L_x_19403) ;  /* 0x0000010000000947 */ /* 0x000fea0003800000 */
[----:B--2--5:R-:W0:Y:S01]  /*9700*/  I2F R24, R24 ;  /* 0x0000001800187306 */ /* 0x024e220000201400 */
        /* <DEDUP_REMOVED lines=15> */
.L_x_19403:
        /* <DEDUP_REMOVED lines=20> */
.L_x_19431:
[----:B--2--5:R-:W-:-:S05]  /*9940*/  SHF.R.S32.HI R25, RZ, 0x1f, R24 ;  /* 0x0000001fff197819 */ /* 0x024fca0000011418 */
[----:B------:R0:W-:Y:S01]  /*9950*/  STG.E.64 [R8.64], R24 ;  /* 0x0000001808007986 */ /* 0x0001e2000c101b24 */
[----:B------:R-:W-:Y:S05]  /*9960*/  BRA `(.L_x_19404) ;  /* 0x0000001000007947 */ /* 0x000fea0003800000 */
.L_x_19430:
[----:B--2--5:R0:W-:Y:S02]  /*9970*/  STG.E [R8.64], R24 ;  /* 0x0000001808007986 */ /* 0x0241e4000c101924 */
.L_x_19404:
        /* <DEDUP_REMOVED lines=21> */
.L_x_19435:
[----:B------:R0:W-:Y:S01]  /*9ad0*/  STG.E.U8 [R8.64], R22 ;  /* 0x0000001608007986 */ /* 0x0001e2000c101124 */
[----:B------:R-:W-:Y:S05]  /*9ae0*/  BRA `(.L_x_19437) ;  /* 0x00000d7000007947 */ /* 0x000fea0003800000 */
.L_x_19434:
        /* <DEDUP_REMOVED lines=9> */
.L_x_19439:
[----:B------:R0:W-:Y:S01]  /*9b80*/  STG.E [R8.64], R22 ;  /* 0x0000001608007986 */ /* 0x0001e2000c101924 */
[----:B------:R-:W-:Y:S05]  /*9b90*/  BRA `(.L_x_19437) ;  /* 0x00000cc000007947 */ /* 0x000fea0003800000 */
.L_x_19438:
[----:B------:R0:W-:Y:S01]  /*9ba0*/  STG.E.U16 [R8.64], R22 ;  /* 0x0000001608007986 */ /* 0x0001e2000c101524 */
[----:B------:R-:W-:Y:S05]  /*9bb0*/  BRA `(.L_x_19437) ;  /* 0x00000ca000007947 */ /* 0x000fea0003800000 */
.L_x_19433:
        /* <DEDUP_REMOVED lines=9> */
.L_x_19441:
[----:B------:R-:W0:Y:S02]  /*9c50*/  I2F R0, R22 ;  /* 0x0000001600007306 */ /* 0x000e240000201400 */
[----:B0-----:R-:W-:-:S05]  /*9c60*/  F2FP.PACK_AB R0, RZ, R0 ;  /* 0x00000000ff00723e */ /* 0x001fca00000000ff */
[----:B------:R0:W-:Y:S01]  /*9c70*/  STG.E.U16 [R8.64], R0 ;  /* 0x0000000008007986 */ /* 0x0001e2000c101524 */
[----:B------:R-:W-:Y:S05]  /*9c80*/  BRA `(.L_x_19437) ;  /* 0x00000bd000007947 */ /* 0x000fea0003800000 */
.L_x_19440:
        /* <DEDUP_REMOVED lines=10> */
.L_x_19443:
[----:B------:R-:W0:Y:S02]  /*9d30*/  I2F R22, R22 ;  /* 0x0000001600167306 */ /* 0x000e240000201400 */
[----:B0-----:R-:W-:-:S04]  /*9d40*/  F2FP.PACK_AB R3, RZ, R22 ;  /* 0x00000016ff03723e */ /* 0x001fc800000000ff */
[----:B------:R-:W-:-:S05]  /*9d50*/  PRMT R3, R3, 0x5410, RZ ;  /* 0x0000541003037816 */ /* 0x000fca00000000ff */
[----:B------:R0:W-:Y:S01]  /*9d60*/  STG.E [R8.64], R3 ;  /* 0x0000000308007986 */ /* 0x0001e2000c101924 */
[----:B------:R-:W-:Y:S05]  /*9d70*/  BRA `(.L_x_19437) ;  /* 0x00000ae000007947 */ /* 0x000fea0003800000 */
.L_x_19442:
[----:B------:R-:W0:Y:S02]  /*9d80*/  I2F.F64 R22, R22 ;  /* 0x0000001600167312 */ /* 0x000e240000201c00 */
[----:B0-----:R0:W-:Y:S01]  /*9d90*/  STG.E.64 [R8.64], R22 ;  /* 0x0000001608007986 */ /* 0x0011e2000c101b24 */
[----:B------:R-:W-:Y:S05]  /*9da0*/  BRA `(.L_x_19437) ;  /* 0x00000ab000007947 */ /* 0x000fea0003800000 */
.L_x_19432:
        /* <DEDUP_REMOVED lines=12> */
.L_x_19446:
[----:B------:R-:W0:Y:S01]  /*9e70*/  I2F.F64 R4, R22 ;  /* 0x0000001600047312 */ /* 0x000e220000201c00 */
[----:B------:R-:W-:-:S05]  /*9e80*/  CS2R R6, SRZ ;  /* 0x0000000000067805 */ /* 0x000fca000001ff00 */
[----:B0-----:R0:W-:Y:S01]  /*9e90*/  STG.E.128 [R8.64], R4 ;  /* 0x0000000408007986 */ /* 0x0011e2000c101d24 */
[----:B------:R-:W-:Y:S05]  /*9ea0*/  BRA `(.L_x_19437) ;  /* 0x000009b000007947 */ /* 0x000fea0003800000 */
.L_x_19445:
        /* <DEDUP_REMOVED lines=21> */
.L_x_19450:
[----:B------:R-:W-:Y:S05]  /*a000*/  BSYNC B0 ;  /* 0x0000000000007941 */ /* 0x000fea0003800000 */
.L_x_19449:
[----:B------:R-:W-:-:S05]  /*a010*/  LOP3.LUT R5, R0, R5, RZ, 0xfc, !PT ;  /* 0x0000000500057212 */ /* 0x000fca00078efcff */
[----:B------:R0:W-:Y:S01]  /*a020*/  STG.E.U8 [R8.64], R5 ;  /* 0x0000000508007986 */ /* 0x0001e2000c101124 */
[----:B------:R-:W-:Y:S05]  /*a030*/  BRA `(.L_x_19437) ;  /* 0x0000082000007947 */ /* 0x000fea0003800000 */
.L_x_19448:
        /* <DEDUP_REMOVED lines=13> */
.L_x_19452:
[----:B------:R-:W-:Y:S01]  /*a110*/  IMAD.MOV.U32 R0, RZ, RZ, 0x7f ;  /* 0x0000007fff007424 */ /* 0x000fe200078e00ff */
[----:B------:R-:W-:-:S04]  /*a120*/  ISETP.GT.U32.AND P0, PT, R3, 0x7f800000, PT ;  /* 0x7f8000000300780c */ /* 0x000fc80003f04070 */
[----:B------:R-:W-:-:S04]  /*a130*/  SEL R0, R0, 0x7c, P0 ;  /* 0x0000007c00007807 */ /* 0x000fc80000000000 */
.L_x_19453:
[----:B------:R-:W-:Y:S05]  /*a140*/  BSYNC B0 ;  /* 0x0000000000007941 */ /* 0x000fea0003800000 */
.L_x_19451:
[----:B------:R-:W-:-:S04]  /*a150*/  LOP3.LUT R3, R5, 0x80000000, RZ, 0xc0, !PT ;  /* 0x8000000005037812 */ /* 0x000fc800078ec0ff */
[----:B------:R-:W-:-:S04]  /*a160*/  SHF.R.U32.HI R3, RZ, 0x18, R3 ;  /* 0x00000018ff037819 */ /* 0x000fc80000011603 */
[----:B------:R-:W-:-:S05]  /*a170*/  LOP3.LUT R3, R0, R3, RZ, 0xfc, !PT ;  /* 0x0000000300037212 */ /* 0x000fca00078efcff */
[----:B------:R0:W-:Y:S01]  /*a180*/  STG.E.U8 [R8.64], R3 ;  /* 0x0000000308007986 */ /* 0x0001e2000c101124 */
[----:B------:R-:W-:Y:S05]  /*a190*/  BRA `(.L_x_19437) ;  /* 0x000006c000007947 */ /* 0x000fea0003800000 */
.L_x_19447:
[----:B------:R-:W0:Y:S02]  /*a1a0*/  I2F R0, R22 ;  /* 0x0000001600007306 */ /* 0x000e240000201400 */
[----:B0-----:R-:W-:-:S05]  /*a1b0*/  F2FP.BF16.PACK_AB R0, RZ, R0 ;  /* 0x00000000ff00723e */ /* 0x001fca00000010ff */
[----:B------:R0:W-:Y:S01]  /*a1c0*/  STG.E.U16 [R8.64], R0 ;  /* 0x0000000008007986 */ /* 0x0001e2000c101524 */
[----:B------:R-:W-:Y:S05]  /*a1d0*/  BRA `(.L_x_19437) ;  /* 0x0000068000007947 */ /* 0x000fea0003800000 */
.L_x_19444:
        /* <DEDUP_REMOVED lines=10> */
.L_x_19456:
        /* <DEDUP_REMOVED lines=17> */
.L_x_19459:
[----:B------:R-:W-:-:S04]  /*a390*/  LOP3.LUT R3, R5, 0x80000000, RZ, 0xc0, !PT ;  /* 0x8000000005037812 */ /* 0x000fc800078ec0ff */
[----:B------:R-:W-:-:S04]  /*a3a0*/  SHF.R.U32.HI R3, RZ, 0x18, R3 ;  /* 0x00000018ff037819 */ /* 0x000fc80000011603 */
[----:B------:R-:W-:-:S04]  /*a3b0*/  LOP3.LUT R0, R0, R3, RZ, 0xfc, !PT ;  /* 0x0000000300007212 */ /* 0x000fc800078efcff */
[----:B------:R-:W-:Y:S02]  /*a3c0*/  PRMT R4, R0, 0x7610, R4 ;  /* 0x0000761000047816 */ /* 0x000fe40000000004 */
.L_x_19458:
[----:B------:R-:W-:Y:S05]  /*a3d0*/  BSYNC B0 ;  /* 0x0000000000007941 */ /* 0x000fea0003800000 */
.L_x_19457:
[----:B------:R0:W-:Y:S01]  /*a3e0*/  STG.E.U8 [R8.64], R4 ;  /* 0x0000000408007986 */ /* 0x0001e2000c101124 */
[----:B------:R-:W-:Y:S05]  /*a3f0*/  BRA `(.L_x_19437) ;  /* 0x0000046000007947 */ /* 0x000fea0003800000 */
.L_x_19455:
        /* <DEDUP_REMOVED lines=17> */
.L_x_19462:
[----:B------:R-:W-:-:S04]  /*a510*/  LOP3.LUT R3, R5, 0x80000000, RZ, 0xc0, !PT ;  /* 0x8000000005037812 */ /* 0x000fc800078ec0ff */
[----:B------:R-:W-:-:S04]  /*a520*/  SHF.R.U32.HI R3, RZ, 0x18, R3 ;  /* 0x00000018ff037819 */ /* 0x000fc80000011603 */
[----:B------:R-:W-:-:S04]  /*a530*/  LOP3.LUT R0, R0, R3, RZ, 0xfc, !PT ;  /* 0x0000000300007212 */ /* 0x000fc800078efcff */
[----:B------:R-:W-:Y:S02]  /*a540*/  PRMT R4, R0, 0x7610, R4 ;  /* 0x0000761000047816 */ /* 0x000fe40000000004 */
.L_x_19461:
[----:B------:R-:W-:Y:S05]  /*a550*/  BSYNC B0 ;  /* 0x0000000000007941 */ /* 0x000fea0003800000 */
.L_x_19460:
[----:B------:R0:W-:Y:S01]  /*a560*/  STG.E.U8 [R8.64], R4 ;  /* 0x0000000408007986 */ /* 0x0001e2000c101124 */
[----:B------:R-:W-:Y:S05]  /*a570*/  BRA `(.L_x_19437) ;  /* 0x000002e000007947 */ /* 0x000fea0003800000 */
.L_x_19454:
        /* <DEDUP_REMOVED lines=22> */
.L_x_19436:
        /* <DEDUP_REMOVED lines=20> */
.L_x_19464:
[----:B------:R-:W-:-:S05]  /*a820*/  SHF.R.S32.HI R23, RZ, 0x1f, R22 ;  /* 0x0000001fff177819 */ /* 0x000fca0000011416 */
[----:B------:R0:W-:Y:S01]  /*a830*/  STG.E.64 [R8.64], R22 ;  /* 0x0000001608007986 */ /* 0x0001e2000c101b24 */
[----:B------:R-:W-:Y:S05]  /*a840*/  BRA `(.L_x_19437) ;  /* 0x0000001000007947 */ /* 0x000fea0003800000 */
.L_x_19463:
[----:B------:R0:W-:Y:S02]  /*a850*/  STG.E [R8.64], R22 ;  /* 0x0000001608007986 */ /* 0x0001e4000c101924 */
.L_x_19437:
[----:B------:R-:W-:Y:S02]  /*a860*/  IADD3 R19, R19, 0x80, RZ ;  /* 0x0000008013137810 */ /* 0x000fe40007ffe0ff */
.L_x_19398:
[----:B------:R-:W-:Y:S05]  /*a870*/  BSYNC B6 ;  /* 0x0000000000067941 */ /* 0x000fea0003800000 */
.L_x_19397:
        /* <DEDUP_REMOVED lines=19> */
.L_x_19468:
[----:B-----5:R-:W-:Y:S01]  /*a9b0*/  STG.E.U8 [R2.64], R18 ;  /* 0x0000001202007986 */ /* 0x020fe2000c101124 */
[----:B------:R-:W-:Y:S05]  /*a9c0*/  EXIT ;  /* 0x000000000000794d */ /* 0x000fea0003800000 */
.L_x_19467:
[----:B------:R-:W-:-:S13]  /*a9d0*/  ISETP.NE.AND P0, PT, R0, 0x2, PT ;  /* 0x000000020000780c */ /* 0x000fda0003f05270 */
[----:B------:R-:W-:Y:S05]  /*a9e0*/  @!P0 BRA `(.L_x_19470) ;  /* 0x0000009000008947 */ /* 0x000fea0003800000 */
[----:B------:R-:W-:-:S13]  /*a9f0*/  ISETP.NE.AND P0, PT, R0, 0x3, PT ;  /* 0x000000030000780c */ /* 0x000fda0003f05270 */
[----:B------:R-:W-:Y:S05]  /*aa00*/  @!P0 BRA `(.L_x_19471) ;  /* 0x0000005000008947 */ /* 0x000fea0003800000 */
[----:B------:R-:W-:-:S13]  /*aa10*/  ISETP.NE.AND P0, PT, R0, 0x4, PT ;  /* 0x000000040000780c */ /* 0x000fda0003f05270 */
[----:B------:R-:W-:Y:S05]  /*aa20*/  @P0 BRA `(.L_x_19469) ;  /* 0x00000b9000000947 */ /* 0x000fea0003800000 */
[----:B-----5:R-:W-:-:S05]  /*aa30*/  SHF.R.S32.HI R19, RZ, 0x1f, R18 ;  /* 0x0000001fff137819 */ /* 0x020fca0000011412 */
[----:B------:R-:W-:Y:S01]  /*aa40*/  STG.E.64 [R2.64], R18 ;  /* 0x0000001202007986 */ /* 0x000fe2000c101b24 */
[----:B------:R-:W-:Y:S05]  /*aa50*/  EXIT ;  /* 0x000000000000794d */ /* 0x000fea0003800000 */
.L_x_19471:
[----:B-----5:R-:W-:Y:S01]  /*aa60*/  STG.E [R2.64], R18 ;  /* 0x0000001202007986 */ /* 0x020fe2000c101924 */
[----:B------:R-:W-:Y:S05]  /*aa70*/  EXIT ;  /* 0x000000000000794d */ /* 0x000fea0003800000 */
.L_x_19470:
[----:B-----5:R-:W-:Y:S01]  /*aa80*/  STG.E.U16 [R2.64], R18 ;  /* 0x0000001202007986 */ /* 0x020fe2000c101524 */
[----:B------:R-:W-:Y:S05]  /*aa90*/  EXIT ;  /* 0x000000000000794d */ /* 0x000fea0003800000 */
.L_x_19466:
[----:B------:R-:W-:-:S13]  /*aaa0*/  ISETP.GT.AND P0, PT, R0, 0x6, PT ;  /* 0x000000060000780c */ /* 0x000fda0003f04270 */
[----:B------:R-:W-:Y:S05]  /*aab0*/  @P0 BRA `(.L_x_19472) ;  /* 0x000000b000000947 */ /* 0x000fea0003800000 */
[----:B------:R-:W-:-:S13]  /*aac0*/  ISETP.NE.AND P0, PT, R0, 0x5, PT ;  /* 0x000000050000780c */ /* 0x000fda0003f05270 */
[----:B------:R-:W-:Y:S05]  /*aad0*/  @!P0 BRA `(.L_x_19473) ;  /* 0x0000005000008947 */ /* 0x000fea0003800000 */
[----:B------:R-:W-:-:S13]  /*aae0*/  ISETP.NE.AND P0, PT, R0, 0x6, PT ;  /* 0x000000060000780c */ /* 0x000fda0003f05270 */
[----:B------:R-:W-:Y:S05]  /*aaf0*/  @P0 BRA `(.L_x_19469) ;  /* 0x00000ac000000947 */ /* 0x000fea0003800000 */
[----:B-----5:R-:W0:Y:S02]  /*ab00*/  I2F R5, R18 ;  /* 0x0000001200057306 */ /* 0x020e240000201400 */
[----:B0-----:R-:W-:Y:S01]  /*ab10*/  STG.E [R2.64], R5 ;  /* 0x0000000502007986 */ /* 0x001fe2000c101924 */
[----:B------:R-:W-:Y:S05]  /*ab20*/  EXIT ;  /* 0x000000000000794d */ /* 0x000fea0003800000 */
.L_x_19473:
[----:B-----5:R-:W0:Y:S02]  /*ab30*/  I2F R0, R18 ;  /* 0x0000001200007306 */ /* 0x020e240000201400 */
[----:B0-----:R-:W-:-:S05]  /*ab40*/  F2FP.PACK_AB R0, RZ, R0 ;  /* 0x00000000ff00723e */ /* 0x001fca00000000ff */
[----:B------:R-:W-:Y:S01]  /*ab50*/  STG.E.U16 [R2.64], R0 ;  /* 0x0000000002007986 */ /* 0x000fe2000c101524 */
[----:B------:R-:W-:Y:S05]  /*ab60*/  EXIT ;  /* 0x000000000000794d */ /* 0x000fea0003800000 */
.L_x_19472:
[----:B------:R-:W-:-:S13]  /*ab70*/  ISETP.NE.AND P0, PT, R0, 0x7, PT ;  /* 0x000000070000780c */ /* 0x000fda0003f05270 */
[----:B------:R-:W-:Y:S05]  /*ab80*/  @!P0 BRA `(.L_x_19474) ;  /* 0x000000d000008947 */ /* 0x000fea0003800000 */
[----:B------:R-:W-:-:S13]  /*ab90*/  ISETP.NE.AND P0, PT, R0, 0x8, PT ;  /* 0x000000080000780c */ /* 0x000fda0003f05270 */
[----:B------:R-:W-:Y:S05]  /*aba0*/  @!P0 BRA `(.L_x_19475) ;  /* 0x0000006000008947 */ /* 0x000fea0003800000 */
[----:B------:R-:W-:-:S13]  /*abb0*/  ISETP.NE.AND P0, PT, R0, 0x9, PT ;  /* 0x000000090000780c */ /* 0x000fda0003f05270 */
[----:B------:R-:W-:Y:S05]  /*abc0*/  @P0 BRA `(.L_x_19469) ;  /* 0x000009f000000947 */ /* 0x000fea0003800000 */
[----:B-----5:R-:W0:Y:S01]  /*abd0*/  I2F R18, R18 ;  /* 0x0000001200127306 */ /* 0x020e220000201400 */
[----:B------:R-:W-:-:S05]  /*abe0*/  IMAD.MOV.U32 R19, RZ, RZ, RZ ;  /* 0x000000ffff137224 */ /* 0x000fca00078e00ff */
[----:B0-----:R-:W-:Y:S01]  /*abf0*/  STG.E.64 [R2.64], R18 ;  /* 0x0000001202007986 */ /* 0x001fe2000c101b24 */
[----:B------:R-:W-:Y:S05]  /*ac00*/  EXIT ;  /* 0x000000000000794d */ /* 0x000fea0003800000 */
.L_x_19475:
[----:B-----5:R-:W0:Y:S02]  /*ac10*/  I2F R18, R18 ;  /* 0x0000001200127306 */ /* 0x020e240000201400 */
[----:B0-----:R-:W-:-:S04]  /*ac20*/  F2FP.PACK_AB R5, RZ, R18 ;  /* 0x00000012ff05723e */ /* 0x001fc800000000ff */
[----:B------:R-:W-:-:S05]  /*ac30*/  PRMT R5, R5, 0x5410, RZ ;  /* 0x0000541005057816 */ /* 0x000fca00000000ff */
[----:B------:R-:W-:Y:S01]  /*ac40*/  STG.E [R2.64], R5 ;  /* 0x0000000502007986 */ /* 0x000fe2000c101924 */
[----:B------:R-:W-:Y:S05]  /*ac50*/  EXIT ;  /* 0x000000000000794d */ /* 0x000fea0003800000 */
.L_x_19474:
[----:B-----5:R-:W0:Y:S02]  /*ac60*/  I2F.F64 R18, R18 ;  /* 0x0000001200127312 */ /* 0x020e240000201c00 */
[----:B0-----:R-:W-:Y:S01]  /*ac70*/  STG.E.64 [R2.64], R18 ;  /* 0x0000001202007986 */ /* 0x001fe2000c101b24 */
[----:B------:R-:W-:Y:S05]  /*ac80*/  EXIT ;  /* 0x000000000000794d */ /* 0x000fea0003800000 */
.L_x_19465:
        /* <DEDUP_REMOVED lines=8> */
[----:B-----5:R-:W-:-:S04]  /*ad10*/  ISETP.NE.AND P0, PT, R18, RZ, PT ;  /* 0x000000ff1200720c */ /* 0x020fc80003f05270 */
[----:B------:R-:W-:-:S05]  /*ad20*/  SEL R5, RZ, 0x1, !P0 ;  /* 0x00000001ff057807 */ /* 0x000fca0004000000 */
[----:B------:R-:W-:Y:S01]  /*ad30*/  STG.E.U8 [R2.64], R5 ;  /* 0x0000000502007986 */ /* 0x000fe2000c101124 */
[----:B------:R-:W-:Y:S05]  /*ad40*/  EXIT ;  /* 0x000000000000794d */ /* 0x000fea0003800000 */
.L_x_19478:
[----:B-----5:R-:W0:Y:S01]  /*ad50*/  I2F.F64 R4, R18 ;  /* 0x0000001200047312 */ /* 0x020e220000201c00 */
[----:B------:R-:W-:-:S05]  /*ad60*/  CS2R R6, SRZ ;  /* 0x0000000000067805 */ /* 0x000fca000001ff00 */
[----:B0-----:R-:W-:Y:S01]  /*ad70*/  STG.E.128 [R2.64], R4 ;  /* 0x0000000402007986 */ /* 0x001fe2000c101d24 */
[----:B------:R-:W-:Y:S05]  /*ad80*/  EXIT ;  /* 0x000000000000794d */ /* 0x000fea0003800000 */
.L_x_19477:
[----:B------:R-:W-:-:S13]  /*ad90*/  ISETP.NE.AND P0, PT, R0, 0xf, PT ;  /* 0x0000000f0000780c */ /* 0x000fda0003f05270 */
[----:B------:R-:W-:Y:S05]  /*ada0*/  @!P0 BRA `(.L_x_19479) ;  /* 0x000002d000008947 */ /* 0x000fea0003800000 */
[----:B------:R-:W-:-:S13]  /*adb0*/  ISETP.NE.AND P0, PT, R0, 0x17, PT ;  /* 0x000000170000780c */ /* 0x000fda0003f05270 */
[----:B------:R-:W-:Y:S05]  /*adc0*/  @!P0 BRA `(.L_x_19480) ;  /* 0x0000015000008947 */ /* 0x000fea0003800000 */
[----:B------:R-:W-:-:S13]  /*add0*/  ISETP.NE.AND P0, PT, R0, 0x18, PT ;  /* 0x000000180000780c */ /* 0x000fda0003f05270 */
[----:B------:R-:W-:Y:S05]  /*ade0*/  @P0 BRA `(.L_x_19469) ;  /* 0x000007d000000947 */ /* 0x000fea0003800000 */
[----:B-----5:R-:W0:Y:S01]  /*adf0*/  I2F R7, R18 ;  /* 0x0000001200077306 */ /* 0x020e220000201400 */
        /* <DEDUP_REMOVED lines=14> */
.L_x_19482:
[----:B------:R-:W-:Y:S05]  /*aee0*/  BSYNC B0 ;  /* 0x0000000000007941 */ /* 0x000fea0003800000 */
.L_x_19481:
[----:B------:R-:W-:-:S05]  /*aef0*/  LOP3.LUT R5, R0, R5, RZ, 0xfc, !PT ;  /* 0x0000000500057212 */ /* 0x000fca00078efcff */
[----:B------:R-:W-:Y:S01]  /*af00*/  STG.E.U8 [R2.64], R5 ;  /* 0x0000000502007986 */ /* 0x000fe2000c101124 */
[----:B------:R-:W-:Y:S05]  /*af10*/  EXIT ;  /* 0x000000000000794d */ /* 0x000fea0003800000 */
.L_x_19480:
[----:B-----5:R-:W0:Y:S01]  /*af20*/  I2F R5, R18 ;  /* 0x0000001200057306 */ /* 0x020e220000201400 */
        /* <DEDUP_REMOVED lines=12> */
.L_x_19484:
[----:B------:R-:W-:Y:S01]  /*aff0*/  IMAD.MOV.U32 R0, RZ, RZ, 0x7f ;  /* 0x0000007fff007424 */ /* 0x000fe200078e00ff */
[----:B------:R-:W-:-:S04]  /*b000*/  ISETP.GT.U32.AND P0, PT, R4, 0x7f800000, PT ;  /* 0x7f8000000400780c */ /* 0x000fc80003f04070 */
[----:B------:R-:W-:-:S04]  /*b010*/  SEL R0, R0, 0x7c, P0 ;  /* 0x0000007c00007807 */ /* 0x000fc80000000000 */
.L_x_19485:
[----:B------:R-:W-:Y:S05]  /*b020*/  BSYNC B0 ;  /* 0x0000000000007941 */ /* 0x000fea0003800000 */
.L_x_19483:
[----:B------:R-:W-:-:S04]  /*b030*/  LOP3.LUT R4, R5, 0x80000000, RZ, 0xc0, !PT ;  /* 0x8000000005047812 */ /* 0x000fc800078ec0ff */
[----:B------:R-:W-:-:S04]  /*b040*/  SHF.R.U32.HI R5, RZ, 0x18, R4 ;  /* 0x00000018ff057819 */ /* 0x000fc80000011604 */
[----:B------:R-:W-:-:S05]  /*b050*/  LOP3.LUT R5, R0, R5, RZ, 0xfc, !PT ;  /* 0x0000000500057212 */ /* 0x000fca00078efcff */
[----:B------:R-:W-:Y:S01]  /*b060*/  STG.E.U8 [R2.64], R5 ;  /* 0x0000000502007986 */ /* 0x000fe2000c101124 */
[----:B------:R-:W-:Y:S05]  /*b070*/  EXIT ;  /* 0x000000000000794d */ /* 0x000fea0003800000 */
.L_x_19479:
[----:B-----5:R-:W0:Y:S02]  /*b080*/  I2F R0, R18 ;  /* 0x0000001200007306 */ /* 0x020e240000201400 */
[----:B0-----:R-:W-:-:S05]  /*b090*/  F2FP.BF16.PACK_AB R0, RZ, R0 ;  /* 0x00000000ff00723e */ /* 0x001fca00000010ff */
[----:B------:R-:W-:Y:S01]  /*b0a0*/  STG.E.U16 [R2.64], R0 ;  /* 0x0000000002007986 */ /* 0x000fe2000c101524 */
[----:B------:R-:W-:Y:S05]  /*b0b0*/  EXIT ;  /* 0x000000000000794d */ /* 0x000fea0003800000 */
.L_x_19476:
        /* <DEDUP_REMOVED lines=10> */
.L_x_19488:
[----:B-----5:R-:W0:Y:S01]  /*b160*/  I2F R7, R18 ;  /* 0x0000001200077306 */ /* 0x020e220000201400 */
        /* <DEDUP_REMOVED lines=16> */
.L_x_19491:
[----:B------:R-:W-:-:S04]  /*b270*/  LOP3.LUT R0, R7, 0x80000000, RZ, 0xc0, !PT ;  /* 0x8000000007007812 */ /* 0x000fc800078ec0ff */
[----:B------:R-:W-:-:S04]  /*b280*/  SHF.R.U32.HI R5, RZ, 0x18, R0 ;  /* 0x00000018ff057819 */ /* 0x000fc80000011600 */
[----:B------:R-:W-:-:S04]  /*b290*/  LOP3.LUT R4, R4, R5, RZ, 0xfc, !PT ;  /* 0x0000000504047212 */ /* 0x000fc800078efcff */
[----:B------:R-:W-:Y:S02]  /*b2a0*/  PRMT R0, R4, 0x7610, R0 ;  /* 0x0000761004007816 */ /* 0x000fe40000000000 */
.L_x_19490:
[----:B------:R-:W-:Y:S05]  /*b2b0*/  BSYNC B0 ;  /* 0x0000000000007941 */ /* 0x000fea0003800000 */
.L_x_19489:
[----:B------:R-:W-:Y:S01]  /*b2c0*/  STG.E.U8 [R2.64], R0 ;  /* 0x0000000002007986 */ /* 0x000fe2000c101124 */
[----:B------:R-:W-:Y:S05]  /*b2d0*/  EXIT ;  /* 0x000000000000794d */ /* 0x000fea0003800000 */
.L_x_19487:
        /* <DEDUP_REMOVED lines=17> */
.L_x_19494:
[----:B------:R-:W-:-:S04]  /*b3f0*/  LOP3.LUT R0, R7, 0x80000000, RZ, 0xc0, !PT ;  /* 0x8000000007007812 */ /* 0x000fc800078ec0ff */
[----:B------:R-:W-:-:S04]  /*b400*/  SHF.R.U32.HI R5, RZ, 0x18, R0 ;  /* 0x00000018ff057819 */ /* 0x000fc80000011600 */
[----:B------:R-:W-:-:S04]  /*b410*/  LOP3.LUT R4, R4, R5, RZ, 0xfc, !PT ;  /* 0x0000000504047212 */ /* 0x000fc800078efcff */
[----:B------:R-:W-:Y:S02]  /*b420*/  PRMT R0, R4, 0x7610, R0 ;  /* 0x0000761004007816 */ /* 0x000fe40000000000 */
.L_x_19493:
[----:B------:R-:W-:Y:S05]  /*b430*/  BSYNC B0 ;  /* 0x0000000000007941 */ /* 0x000fea0003800000 */
.L_x_19492:
[----:B------:R-:W-:Y:S01]  /*b440*/  STG.E.U8 [R2.64], R0 ;  /* 0x0000000002007986 */ /* 0x000fe2000c101124 */
[----:B------:R-:W-:Y:S05]  /*b450*/  EXIT ;  /* 0x000000000000794d */ /* 0x000fea0003800000 */
.L_x_19486:
[----:B------:R-:W-:-:S13]  /*b460*/  ISETP.NE.AND P0, PT, R0, 0x1c, PT ;  /* 0x0000001c0000780c */ /* 0x000fda0003f05270 */
[----:B------:R-:W-:Y:S05]  /*b470*/  @!P0 BRA `(.L_x_19495) ;  /* 0x000002b000008947 */ /* 0x000fea0003800000 */
[----:B------:R-:W-:-:S13]  /*b480*/  ISETP.NE.AND P0, PT, R0, 0x1d, PT ;  /* 0x0000001d0000780c */ /* 0x000fda0003f05270 */
[----:B------:R-:W-:Y:S05]  /*b490*/  @!P0 BRA `(.L_x_19496) ;  /* 0x0000026000008947 */ /* 0x000fea0003800000 */
[----:B------:R-:W-:-:S13]  /*b4a0*/  ISETP.NE.AND P0, PT, R0, 0x2c, PT ;  /* 0x0000002c0000780c */ /* 0x000fda0003f05270 */
[----:B------:R-:W-:Y:S05]  /*b4b0*/  @P0 BRA `(.L_x_19469) ;  /* 0x0000010000000947 */ /* 0x000fea0003800000 */
[----:B-----5:R-:W0:Y:S01]  /*b4c0*/  I2F R18, R18 ;  /* 0x0000001200127306 */ /* 0x020e220000201400 */
        /* <DEDUP_REMOVED lines=15> */
.L_x_19469:
        /* <DEDUP_REMOVED lines=20> */
.L_x_19496:
[----:B-----5:R-:W-:-:S05]  /*b700*/  SHF.R.S32.HI R19, RZ, 0x1f, R18 ;  /* 0x0000001fff137819 */ /* 0x020fca0000011412 */
[----:B------:R-:W-:Y:S01]  /*b710*/  STG.E.64 [R2.64], R18 ;  /* 0x0000001202007986 */ /* 0x000fe2000c101b24 */
[----:B------:R-:W-:Y:S05]  /*b720*/  EXIT ;  /* 0x000000000000794d */ /* 0x000fea0003800000 */
.L_x_19495:
[----:B-----5:R-:W-:Y:S01]  /*b730*/  STG.E [R2.64], R18 ;  /* 0x0000001202007986 */ /* 0x020fe2000c101924 */
[----:B------:R-:W-:Y:S05]  /*b740*/  EXIT ;  /* 0x000000000000794d */ /* 0x000fea0003800000 */
.L_x_19497:
        /* <DEDUP_REMOVED lines=11> */
.L_x_50644:


//--------------------- .text._ZN2at6native18elementwise_kernelILi128ELi2EZNS0_22gpu_kernel_impl_nocastINS0_13BinaryFunctorIiiiZZZNS0_16fmod_kernel_cudaERNS_18TensorIteratorBaseEENKUlvE_clEvENKUlvE1_clEvEUliiE_EEEEvS5_RKT_EUliE_EEviT1_ --------------------------
	.section	.text._ZN2at6native18elementwise_kernelILi128ELi2EZNS0_22gpu_kernel_impl_nocastINS0_13BinaryFunctorIiiiZZZNS0_16fmod_kernel_cudaERNS_18TensorIteratorBaseEENKUlvE_clEvENKUlvE1_clEvEUliiE_EEEEvS5_RKT_EUliE_EEviT1_,"ax",@progbits
	.sectioninfo	@"SHI_REGISTERS=15"
	.align	128
        .global         _ZN2at6native18elementwise_kernelILi128ELi2EZNS0_22gpu_kernel_impl_nocastINS0_13BinaryFunctorIiiiZZZNS0_16fmod_kernel_cudaERNS_18TensorIteratorBaseEENKUlvE_clEvENKUlvE1_clEvEUliiE_EEEEvS5_RKT_EUliE_EEviT1_
        .type           _ZN2at6native18elementwise_kernelILi128ELi2EZNS0_22gpu_kernel_impl_nocastINS0_13BinaryFunctorIiiiZZZNS0_16fmod_kernel_cudaERNS_18TensorIteratorBaseEENKUlvE_clEvENKUlvE1_clEvEUliiE_EEEEvS5_RKT_EUliE_EEviT1_,@function
        .size           _ZN2at6native18elementwise_kernelILi128ELi2EZNS0_22gpu_kernel_impl_nocastINS0_13BinaryFunctorIiiiZZZNS0_16fmod_kernel_cudaERNS_18TensorIteratorBaseEENKUlvE_clEvENKUlvE1_clEvEUliiE_EEEEvS5_RKT_EUliE_EEviT1_,(.L_x_50645 - _ZN2at6native18elementwise_kernelILi128ELi2EZNS0_22gpu_kernel_impl_nocastINS0_13BinaryFunctorIiiiZZZNS0_16fmod_kernel_cudaERNS_18TensorIteratorBaseEENKUlvE_clEvENKUlvE1_clEvEUliiE_EEEEvS5_RKT_EUliE_EEviT1_)
        .other          _ZN2at6native18elementwise_kernelILi128ELi2EZNS0_22gpu_kernel_impl_nocastINS0_13BinaryFunctorIiiiZZZNS0_16fmod_kernel_cudaERNS_18TensorIteratorBaseEENKUlvE_clEvENKUlvE1_clEvEUliiE_EEEEvS5_RKT_EUliE_EEviT1_,@"STO_CUDA_ENTRY STV_DEFAULT"
_ZN2at6native18elementwise_kernelILi128ELi2EZNS0_22gpu_kernel_impl_nocastINS0_13BinaryFunctorIiiiZZZNS0_16fmod_kernel_cudaERNS_18TensorIteratorBaseEENKUlvE_clEvENKUlvE1_clEvEUliiE_EEEEvS5_RKT_EUliE_EEviT1_:
.text._ZN2at6native18elementwise_kernelILi128ELi2EZNS0_22gpu_kernel_impl_nocastINS0_13BinaryFunctorIiiiZZZNS0_16fmod_kernel_cudaERNS_18TensorIteratorBaseEENKUlvE_clEvENKUlvE1_clEvEUliiE_EEEEvS5_RKT_EUliE_EEviT1_:
        /* <DEDUP_REMOVED lines=262> */
.L_x_19500:
[----:B------:R-:W-:-:S04]  /*1060*/  IADD3 R4, P0, R4, c[0x0][0x3d8], RZ ;  /* 0x0000f60004047a10 */ /* 0x000fc80007f1e0ff */
[----:B------:R-:W-:-:S05]  /*1070*/  IADD3.X R5, RZ, c[0x0][0x3dc], RZ, P0, !PT ;  /* 0x0000f700ff057a10 */ /* 0x000fca00007fe4ff */
[----:B------:R-:W2:Y:S01]  /*1080*/  LDG.E R11, [R4.64] ;  /* 0x00000004040b7981 */ /* 0x000ea2000c1e1900 */
[----:B------:R-:W-:-:S04]  /*1090*/  IADD3 R6, P0, R3, c[0x0][0x3d0], RZ ;  /* 0x0000f40003067a10 */ /* 0x000fc80007f1e0ff */
[----:B------:R-:W-:-:S05]  /*10a0*/  IADD3.X R7, RZ, c[0x0][0x3d4], RZ, P0, !PT ;  /* 0x0000f500ff077a10 */ /* 0x000fca00007fe4ff */
[----:B------:R-:W3:Y:S01]  /*10b0*/  LDG.E R6, [R6.64] ;  /* 0x0000000406067981 */ /* 0x000ee2000c1e1900 */
[-C--:B--2---:R-:W-:Y:S02]  /*10c0*/  IABS R10, R11.reuse ;  /* 0x0000000b000a7213 */ /* 0x084fe40000000000 */
[----:B------:R-:W-:Y:S02]  /*10d0*/  IABS R12, R11 ;  /* 0x0000000b000c7213 */ /* 0x000fe40000000000 */
        /* <DEDUP_REMOVED lines=19> */
[----:B------:R-:W-:Y:S02]  /*1210*/  MOV R5, R9 ;  /* 0x0000000900057202 */ /* 0x000fe40000000f00 */
[----:B------:R-:W-:Y:S02]  /*1220*/  IADD3.X R3, RZ, c[0x0][0x3cc], RZ, P2, !PT ;  /* 0x0000f300ff037a10 */ /* 0x000fe400017fe4ff */
[----:B------:R-:W-:Y:S02]  /*1230*/  @!P1 IADD3 R5, -R5, RZ, RZ ;  /* 0x000000ff05059210 */ /* 0x000fe40007ffe1ff */
[----:B------:R-:W-:-:S02]  /*1240*/  @!P0 LOP3.LUT R5, RZ, R11, RZ, 0x33, !PT ;  /* 0x0000000bff058212 */ /* 0x000fc400078e33ff */
[----:B------:R-:W-:-:S03]  /*1250*/  IADD3 R9, R0, 0x80, RZ ;  /* 0x0000008000097810 */ /* 0x000fc60007ffe0ff */
[----:B------:R0:W-:Y:S04]  /*1260*/  STG.E [R2.64], R5 ;  /* 0x0000000502007986 */ /* 0x0001e8000c101904 */
.L_x_19499:
[----:B------:R-:W-:Y:S05]  /*1270*/  BSYNC B0 ;  /* 0x0000000000007941 */ /* 0x000fea0003800000 */
.L_x_19498:
        /* <DEDUP_REMOVED lines=255> */
.L_x_19501:
[----:B------:R-:W-:-:S04]  /*2270*/  IADD3 R4, P0, R3, c[0x0][0x3d8], RZ ;  /* 0x0000f60003047a10 */ /* 0x000fc80007f1e0ff */
[----:B------:R-:W-:-:S05]  /*2280*/  IADD3.X R5, RZ, c[0x0][0x3dc], RZ, P0, !PT ;  /* 0x0000f700ff057a10 */ /* 0x000fca00007fe4ff */
[----:B------:R-:W2:Y:S01]  /*2290*/  LDG.E R9, [R4.64] ;  /* 0x0000000404097981 */ /* 0x000ea2000c1e1900 */
[----:B------:R-:W-:-:S04]  /*22a0*/  IADD3 R2, P0, R2, c[0x0][0x3d0], RZ ;  /* 0x0000f40002027a10 */ /* 0x000fc80007f1e0ff */
[----:B------:R-:W-:-:S05]  /*22b0*/  IADD3.X R3, RZ, c[0x0][0x3d4], RZ, P0, !PT ;  /* 0x0000f500ff037a10 */ /* 0x000fca00007fe4ff */
[----:B------:R0:W3:Y:S01]  /*22c0*/  LDG.E R2, [R2.64] ;  /* 0x0000000402027981 */ /* 0x0000e2000c1e1900 */
[-C--:B--2---:R-:W-:Y:S02]  /*22d0*/  IABS R10, R9.reuse ;  /* 0x00000009000a7213 */ /* 0x084fe40000000000 */
[----:B------:R-:W-:Y:S02]  /*22e0*/  IABS R11, R9 ;  /* 0x00000009000b7213 */ /* 0x000fe40000000000 */
[----:B------:R-:W1:Y:S02]  /*22f0*/  I2F.RP R8, R10 ;  /* 0x0000000a00087306 */ /* 0x000e640000209400 */
[----:B0-----:R-:W-:Y:S02]  /*2300*/  IADD3 R3, RZ, -R11, RZ ;  /* 0x8000000bff037210 */ /* 0x001fe40007ffe0ff */
[----:B---3--:R-:W-:Y:S02]  /*2310*/  IABS R4, R2 ;  /* 0x0000000200047213 */ /* 0x008fe40000000000 */
[----:B------:R-:W-:-:S02]  /*2320*/  ISETP.GE.AND P1, PT, R2, RZ, PT ;  /* 0x000000ff0200720c */ /* 0x000fc40003f26270 */
[----:B-1----:R-:W0:Y:S02]  /*2330*/  MUFU.RCP R8, R8 ;  /* 0x0000000800087308 */ /* 0x002e240000001000 */
[----:B0-----:R-:W-:-:S06]  /*2340*/  IADD3 R6, R8, 0xffffffe, RZ ;  /* 0x0ffffffe08067810 */ /* 0x001fcc0007ffe0ff */
        /* <DEDUP_REMOVED lines=16> */
[----:B------:R-:W-:Y:S01]  /*2450*/  STG.E [R2.64], R7 ;  /* 0x0000000702007986 */ /* 0x000fe2000c101904 */
[----:B------:R-:W-:Y:S05]  /*2460*/  EXIT ;  /* 0x000000000000794d */ /* 0x000fea0003800000 */
.L_x_19502:
        /* <DEDUP_REMOVED lines=9> */
.L_x_50645:


//--------------------- .text._ZN2at6native27unrolled_elementwise_kernelINS0_13BinaryFunctorIiiiZZZNS0_16fmod_kernel_cudaERNS_18TensorIteratorBaseEENKUlvE_clEvENKUlvE1_clEvEUliiE_EESt5arrayIPcLm3EELi4E23TrivialOffsetCalculatorILi2EjESC_ILi1EjENS0_6memory15LoadWithoutCastENSF_16StoreWithoutCastEEEviT_T0_T2_T3_T4_T5_ --------------------------
	.section	.text._ZN2at6native27unrolled_elementwise_kernelINS0_13BinaryFunctorIiiiZZZNS0_16fmod_kernel_cudaERNS_18TensorIteratorBaseEENKUlvE_clEvENKUlvE1_clEvEUliiE_EESt5arrayIPcLm3EELi4E23TrivialOffsetCalculatorILi2EjESC_ILi1EjENS0_6memory15LoadWithoutCastENSF_16StoreWithoutCastEEEviT_T0_T2_T3_T4_T5_,"ax",@progbits
	.sectioninfo	@"SHI_REGISTERS=30"
	.align	128
        .global         _ZN2at6native27unrolled_elementwise_kernelINS0_13BinaryFunctorIiiiZZZNS0_16fmod_kernel_cudaERNS_18TensorIteratorBaseEENKUlvE_clEvENKUlvE1_clEvEUliiE_EESt5arrayIPcLm3EELi4E23TrivialOffsetCalculatorILi2EjESC_ILi1EjENS0_6memory15LoadWithoutCastENSF_16StoreWithoutCastEEEviT_T0_T2_T3_T4_T5_
        .type           _ZN2at6native27unrolled_elementwise_kernelINS0_13BinaryFunctorIiiiZZZNS0_16fmod_kernel_cudaERNS_18TensorIteratorBaseEENKUlvE_clEvENKUlvE1_clEvEUliiE_EESt5arrayIPcLm3EELi4E23TrivialOffsetCalculatorILi2EjESC_ILi1EjENS0_6memory15LoadWithoutCastENSF_16StoreWithoutCastEEEviT_T0_T2_T3_T4_T5_,@function
        .size           _ZN2at6native27unrolled_elementwise_kernelINS0_13BinaryFunctorIiiiZZZNS0_16fmod_kernel_cudaERNS_18TensorIteratorBaseEENKUlvE_clEvENKUlvE1_clEvEUliiE_EESt5arrayIPcLm3EELi4E23TrivialOffsetCalculatorILi2EjESC_ILi1EjENS0_6memory15LoadWithoutCastENSF_16StoreWithoutCastEEEviT_T0_T2_T3_T4_T5_,(.L_x_50646 - _ZN2at6native27unrolled_elementwise_kernelINS0_13BinaryFunctorIiiiZZZNS0_16fmod_kernel_cudaERNS_18TensorIteratorBaseEENKUlvE_clEvENKUlvE1_clEvEUliiE_EESt5arrayIPcLm3EELi4E23TrivialOffsetCalculatorILi2EjESC_ILi1EjENS0_6memory15LoadWithoutCastENSF_16StoreWithoutCastEEEviT_T0_T2_T3_T4_T5_)
        .other          _ZN2at6native27unrolled_elementwise_kernelINS0_13BinaryFunctorIiiiZZZNS0_16fmod_kernel_cudaERNS_18TensorIteratorBaseEENKUlvE_clEvENKUlvE1_clEvEUliiE_EESt5arrayIPcLm3EELi4E23TrivialOffsetCalculatorILi2EjESC_ILi1EjENS0_6memory15LoadWithoutCastENSF_16StoreWithoutCastEEEviT_T0_T2_T3_T4_T5_,@"STO_CUDA_ENTRY STV_DEFAULT"
_ZN2at6native27unrolled_elementwise_kernelINS0_13BinaryFunctorIiiiZZZNS0_16fmod_kernel_cudaERNS_18TensorIteratorBaseEENKUlvE_clEvENKUlvE1_clEvEUliiE_EESt5arrayIPcLm3EELi4E23TrivialOffsetCalculatorILi2EjESC_ILi1EjENS0_6memory15LoadWithoutCastENSF_16StoreWithoutCastEEEviT_T0_T2_T3_T4_T5_:
.text._ZN2at6native27unrolled_elementwise_kernelINS0_13BinaryFunctorIiiiZZZNS0_16fmod_kernel_cudaERNS_18TensorIteratorBaseEENKUlvE_clEvENKUlvE1_clEvEUliiE_EESt5arrayIPcLm3EELi4E23TrivialOffsetCalculatorILi2EjESC_ILi1EjENS0_6memory15LoadWithoutCastENSF_16StoreWithoutCastEEEviT_T0_T2_T3_T4_T5_:
        /* <DEDUP_REMOVED lines=17> */
[----:B------:R0:W5:Y:S04]  /*0110*/  @!P0 LDG.E R20, [R22.64] ;  /* 0x0000000416148981 */ /* 0x000168000c1e1900 */
[----:B------:R0:W5:Y:S05]  /*0120*/  @!P0 LDG.E R18, [R26.64] ;  /* 0x000000041a128981 */ /* 0x00016a000c1e1900 */
        /* <DEDUP_REMOVED lines=8> */
[----:B------:R1:W5:Y:S07]  /*01b0*/  @!P1 LDG.E R24, [R14.64] ;  /* 0x000000040e189981 */ /* 0x00036e000c1e1900 */
        /* <DEDUP_REMOVED lines=8> */
[----:B------:R2:W5:Y:S02]  /*0240*/  @!P1 LDG.E R21, [R8.64] ;  /* 0x0000000408159981 */ /* 0x000564000c1e1900 */
[----:B------:R-:W-:Y:S02]  /*0250*/  @!P3 IMAD.WIDE.U32 R12, R12, R13, c[0x0][0x178] ;  /* 0x00005e000c0cb625 */ /* 0x000fe400078e000d */
[----:B------:R3:W5:Y:S04]  /*0260*/  @!P3 LDG.E R3, [R10.64] ;  /* 0x000000040a03b981 */ /* 0x000768000c1e1900 */
[----:B------:R4:W5:Y:S01]  /*0270*/  @!P3 LDG.E R4, [R12.64] ;  /* 0x000000040c04b981 */ /* 0x000962000c1e1900 */
        /* <DEDUP_REMOVED lines=8> */
[----:B------:R0:W5:Y:S01]  /*0300*/  @!P2 LDG.E R5, [R14.64] ;  /* 0x000000040e05a981 */ /* 0x000162000c1e1900 */
[----:B------:R-:W-:Y:S02]  /*0310*/  @!P0 IMAD.MOV.U32 R7, RZ, RZ, R13 ;  /* 0x000000ffff078224 */ /* 0x000fe400078e000d */
[----:B------:R-:W-:Y:S01]  /*0320*/  @!P0 IMAD R8, R2, 0x200, R19 ;  /* 0x0000020002088824 */ /* 0x000fe200078e0213 */
[----:B------:R0:W5:Y:S01]  /*0330*/  @!P2 LDG.E R6, [R16.64] ;  /* 0x000000041006a981 */ /* 0x000162000c1e1900 */
        /* <DEDUP_REMOVED lines=28> */
.L_x_19504:
[----:B------:R-:W-:Y:S05]  /*0500*/  BSYNC B0 ;  /* 0x0000000000007941 */ /* 0x000fea0003800000 */
.L_x_19503:
        /* <DEDUP_REMOVED lines=24> */
.L_x_19506:
[----:B------:R-:W-:Y:S05]  /*0690*/  BSYNC B0 ;  /* 0x0000000000007941 */ /* 0x000fea0003800000 */
.L_x_19505:
        /* <DEDUP_REMOVED lines=26> */
.L_x_19508:
[----:B------:R-:W-:Y:S05]  /*0840*/  BSYNC B0 ;  /* 0x0000000000007941 */ /* 0x000fea0003800000 */
.L_x_19507:
        /* <DEDUP_REMOVED lines=25> */
.L_x_19510:
[----:B------:R-:W-:Y:S05]  /*09e0*/  BSYNC B0 ;  /* 0x0000000000007941 */ /* 0x000fea0003800000 */
.L_x_19509:
[----:B------:R1:W-:Y:S01]  /*09f0*/  @!P0 STG.E [R8.64], R11 ;  /* 0x0000000b08008986 */ /* 0x0003e2000c101904 */
[----:B------:R-:W-:Y:S01]  /*0a00*/  BSSY B0, `(.L_x_19511) ;  /* 0x000000c000007945 */ /* 0x000fe20003800000 */
[----:B------:R-:W-:Y:S05]  /*0a10*/  @P3 BRA `(.L_x_19512) ;  /* 0x000000a000003947 */ /* 0x000fea0003800000 */
[----:B-----5:R-:W-:Y:S01]  /*0a20*/  LEA R4, R2, R7, 0x9 ;  /* 0x0000000702047211 */ /* 0x020fe200078e48ff */
[----:B-1----:R-:W-:Y:S01]  /*0a30*/  IMAD.MOV.U32 R9, RZ, RZ, 0x4 ;  /* 0x00000004ff097424 */ /* 0x002fe200078e00ff */
[----:B------:R-:W-:-:S03]  /*0a40*/  IADD3 R7, R7, 0x80, RZ ;  /* 0x0000008007077810 */ /* 0x000fc60007ffe0ff */
[----:B------:R-:W-:Y:S01]  /*0a50*/  IMAD.WIDE.U32 R4, R4, R9, c[0x0][0x168] ;  /* 0x00005a0004047625 */ /* 0x000fe200078e0009 */
[----:B------:R-:W-:-:S04]  /*0a60*/  ISETP.GE.AND P0, PT, R7, R0, PT ;  /* 0x000000000700720c */ /* 0x000fc80003f06270 */
[----:B------:R1:W-:Y:S09]  /*0a70*/  STG.E [R4.64], R10 ;  /* 0x0000000a04007986 */ /* 0x0003f2000c101904 */
[----:B------:R-:W-:Y:S01]  /*0a80*/  @!P0 IMAD R8, R2, 0x200, R7 ;  /* 0x0000020002088824 */ /* 0x000fe200078e0207 */
[----:B------:R-:W-:-:S03]  /*0a90*/  @!P0 IADD3 R7, R7, 0x80, RZ ;  /* 0x0000008007078810 */ /* 0x000fc60007ffe0ff */
[----:B------:R-:W-:-:S05]  /*0aa0*/  @!P0 IMAD.WIDE.U32 R8, R8, R9, c[0x0][0x168] ;  /* 0x00005a0008088625 */ /* 0x000fca00078e0009 */
[----:B------:R1:W-:Y:S02]  /*0ab0*/  @!P0 STG.E [R8.64], R3 ;  /* 0x0000000308008986 */ /* 0x0003e4000c101904 */
.L_x_19512:
[----:B------:R-:W-:Y:S05]  /*0ac0*/  BSYNC B0 ;  /* 0x0000000000007941 */ /* 0x000fea0003800000 */
.L_x_19511:
[----:B------:R-:W-:-:S13]  /*0ad0*/  ISETP.GE.AND P0, PT, R7, R0, PT ;  /* 0x000000000700720c */ /* 0x000fda0003f06270 */
[----:B------:R-:W-:Y:S05]  /*0ae0*/  @P0 EXIT ;  /* 0x000000000000094d */ /* 0x000fea0003800000 */
[----:B------:R-:W-:Y:S01]  /*0af0*/  LEA R2, R2, R7, 0x9 ;  /* 0x0000000702027211 */ /* 0x000fe200078e48ff */
[----:B-1---5:R-:W-:-:S04]  /*0b00*/  IMAD.MOV.U32 R3, RZ, RZ, 0x4 ;  /* 0x00000004ff037424 */ /* 0x022fc800078e00ff */
[----:B------:R-:W-:-:S05]  /*0b10*/  IMAD.WIDE.U32 R2, R2, R3, c[0x0][0x168] ;  /* 0x00005a0002027625 */ /* 0x000fca00078e0003 */
[----:B------:R-:W-:Y:S01]  /*0b20*/  STG.E [R2.64], R13 ;  /* 0x0000000d02007986 */ /* 0x000fe2000c101904 */
[----:B------:R-:W-:Y:S05]  /*0b30*/  EXIT ;  /* 0x000000000000794d */ /* 0x000fea0003800000 */
.L_x_19513:
        /* <DEDUP_REMOVED lines=12> */
.L_x_50646:


//--------------------- .text._ZN2at6native29vectorized_elementwise_kernelILi2ENS0_13BinaryFunctorIiiiZZZNS0_16fmod_kernel_cudaERNS_18TensorIteratorBaseEENKUlvE_clEvENKUlvE1_clEvEUliiE_EESt5arrayIPcLm3EEEEviT0_T1_ --------------------------
	.section	.text._ZN2at6native29vectorized_elementwise_kernelILi2ENS0_13BinaryFunctorIiiiZZZNS0_16fmod_kernel_cudaERNS_18TensorIteratorBaseEENKUlvE_clEvENKUlvE1_clEvEUliiE_EESt5arrayIPcLm3EEEEviT0_T1_,"ax",@progbits
	.sectioninfo	@"SHI_REGISTERS=32"
	.align	128
        .global         _ZN2at6native29vectorized_elementwise_kernelILi2ENS0_13BinaryFunctorIiiiZZZNS0_16fmod_kernel_cudaERNS_18TensorIteratorBaseEENKUlvE_clEvENKUlvE1_clEvEUliiE_EESt5arrayIPcLm3EEEEviT0_T1_
        .type           _ZN2at6native29vectorized_elementwise_kernelILi2ENS0_13BinaryFunctorIiiiZZZNS0_16fmod_kernel_cudaERNS_18TensorIteratorBaseEENKUlvE_clEvENKUlvE1_clEvEUliiE_EESt5arrayIPcLm3EEEEviT0_T1_,@function
        .size           _ZN2at6native29vectorized_elementwise_kernelILi2ENS0_13BinaryFunctorIiiiZZZNS0_16fmod_kernel_cudaERNS_18TensorIteratorBaseEENKUlvE_clEvENKUlvE1_clEvEUliiE_EESt5arrayIPcLm3EEEEviT0_T1_,(.L_x_50647 - _ZN2at6native29vectorized_elementwise_kernelILi2ENS0_13BinaryFunctorIiiiZZZNS0_16fmod_kernel_cudaERNS_18TensorIteratorBaseEENKUlvE_clEvENKUlvE1_clEvEUliiE_EESt5arrayIPcLm3EEEEviT0_T1_)
        .other          _ZN2at6native29vectorized_elementwise_kernelILi2ENS0_13BinaryFunctorIiiiZZZNS0_16fmod_kernel_cudaERNS_18TensorIteratorBaseEENKUlvE_clEvENKUlvE1_clEvEUliiE_EESt5arrayIPcLm3EEEEviT0_T1_,@"STO_CUDA_ENTRY STV_DEFAULT"
_ZN2at6native29vectorized_elementwise_kernelILi2ENS0_13BinaryFunctorIiiiZZZNS0_16fmod_kernel_cudaERNS_18TensorIteratorBaseEENKUlvE_clEvENKUlvE1_clEvEUliiE_EESt5arrayIPcLm3EEEEviT0_T1_:
.text._ZN2at6native29vectorized_elementwise_kernelILi2ENS0_13BinaryFunctorIiiiZZZNS0_16fmod_kernel_cudaERNS_18TensorIteratorBaseEENKUlvE_clEvENKUlvE1_clEvEUliiE_EESt5arrayIPcLm3EEEEviT0_T1_:
        /* <DEDUP_REMOVED lines=13> */
[----:B------:R-:W-:-:S06]  /*00d0*/  IMAD.WIDE R22, R2, R5, c[0x0][0x170] ;  /* 0x00005c0002167625 */ /* 0x000fcc00078e0205 */
[----:B------:R-:W-:-:S05]  /*00e0*/  IMAD.WIDE.U32 R22, R3, 0x8, R22 ;  /* 0x0000000803167825 */ /* 0x000fca00078e0016 */
[----:B------:R-:W4:Y:S04]  /*00f0*/  LDG.E.64 R20, [R22.64] ;  /* 0x0000000416147981 */ /* 0x000f28000c1e1b00 */
[----:B------:R-:W5:Y:S01]  /*0100*/  LDG.E.64 R12, [R22.64+0x400] ;  /* 0x00040004160c7981 */ /* 0x000f62000c1e1b00 */
[----:B--2---:R-:W-:Y:S02]  /*0110*/  IABS R24, R15 ;  /* 0x0000000f00187213 */ /* 0x004fe40000000000 */
[----:B------:R-:W-:Y:S02]  /*0120*/  IABS R27, R14 ;  /* 0x0000000e001b7213 */ /* 0x000fe40000000000 */
[----:B------:R-:W0:Y:S01]  /*0130*/  I2F.RP R0, R24 ;  /* 0x0000001800007306 */ /* 0x000e220000209400 */
[----:B---3--:R-:W-:-:S07]  /*0140*/  IABS R7, R11 ;  /* 0x0000000b00077213 */ /* 0x008fce0000000000 */
[----:B------:R-:W1:Y:S08]  /*0150*/  I2F.RP R4, R27 ;  /* 0x0000001b00047306 */ /* 0x000e700000209400 */
[----:B------:R-:W2:Y:S08]  /*0160*/  I2F.RP R6, R7 ;  /* 0x0000000700067306 */ /* 0x000eb00000209400 */
[----:B0-----:R-:W0:Y:S08]  /*0170*/  MUFU.RCP R0, R0 ;  /* 0x0000000000007308 */ /* 0x001e300000001000 */
[----:B-1----:R-:W1:Y:S08]  /*0180*/  MUFU.RCP R4, R4 ;  /* 0x0000000400047308 */ /* 0x002e700000001000 */
[----:B--2---:R-:W2:Y:S01]  /*0190*/  MUFU.RCP R6, R6 ;  /* 0x0000000600067308 */ /* 0x004ea20000001000 */
[----:B0-----:R-:W-:-:S07]  /*01a0*/  IADD3 R28, R0, 0xffffffe, RZ ;  /* 0x0ffffffe001c7810 */ /* 0x001fce0007ffe0ff */
[----:B------:R0:W3:Y:S01]  /*01b0*/  F2I.FTZ.U32.TRUNC.NTZ R29, R28 ;  /* 0x0000001c001d7305 */ /* 0x0000e2000021f000 */
[----:B-1----:R-:W-:Y:S02]  /*01c0*/  IADD3 R16, R4, 0xffffffe, RZ ;  /* 0x0ffffffe04107810 */ /* 0x002fe40007ffe0ff */
[----:B------:R-:W-:-:S05]  /*01d0*/  IABS R4, R10 ;  /* 0x0000000a00047213 */ /* 0x000fca0000000000 */
[----:B------:R1:W4:Y:S01]  /*01e0*/  F2I.FTZ.U32.TRUNC.NTZ R17, R16 ;  /* 0x0000001000117305 */ /* 0x000322000021f000 */
[----:B--2---:R-:W-:Y:S01]  /*01f0*/  IADD3 R8, R6, 0xffffffe, RZ ;  /* 0x0ffffffe06087810 */ /* 0x004fe20007ffe0ff */
[----:B0-----:R-:W-:-:S06]  /*0200*/  HFMA2.MMA R28, -RZ, RZ, 0, 0 ;  /* 0x00000000ff1c7435 */ /* 0x001fcc00000001ff */
[----:B------:R-:W0:Y:S01]  /*0210*/  I2F.RP R6, R4 ;  /* 0x0000000400067306 */ /* 0x000e220000209400 */
[----:B---3--:R-:W-:Y:S02]  /*0220*/  IMAD.MOV R25, RZ, RZ, -R29 ;  /* 0x000000ffff197224 */ /* 0x008fe400078e0a1d */
[----:B-1----:R-:W-:Y:S02]  /*0230*/  IMAD.MOV.U32 R16, RZ, RZ, RZ ;  /* 0x000000ffff107224 */ /* 0x002fe400078e00ff */
[----:B------:R-:W-:-:S03]  /*0240*/  IMAD R25, R25, R24, RZ ;  /* 0x0000001819197224 */ /* 0x000fc600078e02ff */
[----:B------:R1:W2:Y:S01]  /*0250*/  F2I.FTZ.U32.TRUNC.NTZ R9, R8 ;  /* 0x0000000800097305 */ /* 0x0002a2000021f000 */
[----:B----4-:R-:W-:Y:S02]  /*0260*/  IMAD.MOV R0, RZ, RZ, -R17 ;  /* 0x000000ffff007224 */ /* 0x010fe400078e0a11 */
[----:B------:R-:W-:-:S04]  /*0270*/  IMAD.HI.U32 R28, R29, R25, R28 ;  /* 0x000000191d1c7227 */ /* 0x000fc800078e001c */
[----:B------:R-:W-:Y:S01]  /*0280*/  IMAD R25, R0, R27, RZ ;  /* 0x0000001b00197224 */ /* 0x000fe200078e02ff */
[----:B0-----:R-:W0:Y:S01]  /*0290*/  MUFU.RCP R6, R6 ;  /* 0x0000000600067308 */ /* 0x001e220000001000 */
[----:B-1----:R-:W-:Y:S02]  /*02a0*/  IMAD.MOV.U32 R8, RZ, RZ, RZ ;  /* 0x000000ffff087224 */ /* 0x002fe400078e00ff */
[----:B------:R-:W-:Y:S01]  /*02b0*/  IMAD.HI.U32 R16, R17, R25, R16 ;  /* 0x0000001911107227 */ /* 0x000fe200078e0010 */
[----:B------:R-:W-:-:S03]  /*02c0*/  IABS R25, R20 ;  /* 0x0000001400197213 */ /* 0x000fc60000000000 */
[----:B--2---:R-:W-:Y:S02]  /*02d0*/  IMAD.MOV R0, RZ, RZ, -R9 ;  /* 0x000000ffff007224 */ /* 0x004fe400078e0a09 */
[----:B------:R-:W-:-:S04]  /*02e0*/  IMAD.HI.U32 R16, R16, R25, RZ ;  /* 0x0000001910107227 */ /* 0x000fc800078e00ff */
[----:B------:R-:W-:-:S04]  /*02f0*/  IMAD R17, R0, R7, RZ ;  /* 0x0000000700117224 */ /* 0x000fc800078e02ff */
[----:B------:R-:W-:Y:S01]  /*0300*/  IMAD.HI.U32 R0, R9, R17, R8 ;  /* 0x0000001109007227 */ /* 0x000fe200078e0008 */
[----:B------:R-:W-:Y:S02]  /*0310*/  IABS R8, R15 ;  /* 0x0000000f00087213 */ /* 0x000fe40000000000 */
[----:B------:R-:W-:Y:S02]  /*0320*/  IABS R9, R21 ;  /* 0x0000001500097213 */ /* 0x000fe40000000000 */
[----:B0-----:R-:W-:Y:S01]  /*0330*/  IADD3 R17, R6, 0xffffffe, RZ ;  /* 0x0ffffffe06117810 */ /* 0x001fe20007ffe0ff */
[----:B------:R-:W-:Y:S01]  /*0340*/  IMAD.MOV R8, RZ, RZ, -R8 ;  /* 0x000000ffff087224 */ /* 0x000fe200078e0a08 */
[----:B------:R-:W-:Y:S01]  /*0350*/  IABS R6, R11 ;  /* 0x0000000b00067213 */ /* 0x000fe20000000000 */
[----:B------:R-:W-:-:S03]  /*0360*/  IMAD.HI.U32 R28, R28, R9, RZ ;  /* 0x000000091c1c7227 */ /* 0x000fc600078e00ff */
[----:B------:R-:W0:Y:S01]  /*0370*/  F2I.FTZ.U32.TRUNC.NTZ R17, R17 ;  /* 0x0000001100117305 */ /* 0x000e22000021f000 */
[----:B------:R-:W-:Y:S01]  /*0380*/  IMAD R9, R28, R8, R9 ;  /* 0x000000081c097224 */ /* 0x000fe200078e0209 */
[----:B------:R-:W-:Y:S02]  /*0390*/  IABS R8, R14 ;  /* 0x0000000e00087213 */ /* 0x000fe40000000000 */
[----:B------:R-:W-:-:S03]  /*03a0*/  IADD3 R6, RZ, -R6, RZ ;  /* 0x80000006ff067210 */ /* 0x000fc60007ffe0ff */
[----:B------:R-:W-:-:S04]  /*03b0*/  IMAD.MOV R8, RZ, RZ, -R8 ;  /* 0x000000ffff087224 */ /* 0x000fc800078e0a08 */
[----:B------:R-:W-:Y:S01]  /*03c0*/  IMAD R8, R16, R8, R25 ;  /* 0x0000000810087224 */ /* 0x000fe200078e0219 */
[----:B-----5:R-:W-:Y:S01]  /*03d0*/  IABS R25, R13 ;  /* 0x0000000d00197213 */ /* 0x020fe20000000000 */
[----:B------:R-:W-:Y:S02]  /*03e0*/  IMAD.MOV.U32 R16, RZ, RZ, RZ ;  /* 0x000000ffff107224 */ /* 0x000fe400078e00ff */
[----:B0-----:R-:W-:Y:S02]  /*03f0*/  IMAD.MOV R29, RZ, RZ, -R17 ;  /* 0x000000ffff1d7224 */ /* 0x001fe400078e0a11 */
[----:B------:R-:W-:-:S04]  /*0400*/  IMAD.HI.U32 R0, R0, R25, RZ ;  /* 0x0000001900007227 */ /* 0x000fc800078e00ff */
[----:B------:R-:W-:Y:S02]  /*0410*/  IMAD R0, R0, R6, R25 ;  /* 0x0000000600007224 */ /* 0x000fe400078e0219 */
[----:B------:R-:W-:-:S04]  /*0420*/  IMAD R25, R29, R4, RZ ;  /* 0x000000041d197224 */ /* 0x000fc800078e02ff */
[----:B------:R-:W-:Y:S02]  /*0430*/  IMAD.HI.U32 R6, R17, R25, R16 ;  /* 0x0000001911067227 */ /* 0x000fe400078e0010 */
[----:B------:R0:W2:Y:S04]  /*0440*/  LDG.E.64 R16, [R18.64+0x800] ;  /* 0x0008000412107981 */ /* 0x0000a8000c1e1b00 */
[----:B0-----:R-:W3:Y:S01]  /*0450*/  LDG.E.64 R18, [R18.64+0xc00] ;  /* 0x000c000412127981 */ /* 0x001ee2000c1e1b00 */
[----:B------:R-:W-:Y:S02]  /*0460*/  ISETP.GE.AND P0, PT, R20, RZ, PT ;  /* 0x000000ff1400720c */ /* 0x000fe40003f06270 */
[----:B------:R-:W-:Y:S02]  /*0470*/  IABS R20, R10 ;  /* 0x0000000a00147213 */ /* 0x000fe40000000000 */
[----:B------:R-:W-:-:S02]  /*0480*/  IABS R29, R12 ;  /* 0x0000000c001d7213 */ /* 0x000fc40000000000 */
[----:B------:R-:W-:Y:S01]  /*0490*/  ISETP.GE.AND P2, PT, R21, RZ, PT ;  /* 0x000000ff1500720c */ /* 0x000fe20003f46270 */
[----:B------:R-:W-:Y:S02]  /*04a0*/  IMAD.MOV R20, RZ, RZ, -R20 ;  /* 0x000000ffff147224 */ /* 0x000fe400078e0a14 */
[----:B------:R-:W-:-:S04]  /*04b0*/  IMAD.HI.U32 R6, R6, R29, RZ ;  /* 0x0000001d06067227 */ /* 0x000fc800078e00ff */
[----:B------:R-:W-:Y:S02]  /*04c0*/  IMAD R29, R6, R20, R29 ;  /* 0x00000014061d7224 */ /* 0x000fe400078e021d */
[----:B------:R0:W4:Y:S01]  /*04d0*/  LDG.E.64 R20, [R22.64+0x800] ;  /* 0x0008000416147981 */ /* 0x000122000c1e1b00 */
[----:B------:R-:W-:-:S03]  /*04e0*/  ISETP.GT.U32.AND P1, PT, R24, R9, PT ;  /* 0x000000091800720c */ /* 0x000fc60003f24070 */
[----:B0-----:R-:W5:Y:S10]  /*04f0*/  LDG.E.64 R22, [R22.64+0xc00] ;  /* 0x000c000416167981 */ /* 0x001f74000c1e1b00 */
[----:B------:R-:W-:-:S05]  /*0500*/  @!P1 IMAD.IADD R9, R9, 0x1, -R24 ;  /* 0x0000000109099824 */ /* 0x000fca00078e0a18 */
[----:B------:R-:W-:-:S13]  /*0510*/  ISETP.GT.U32.AND P1, PT, R24, R9, PT ;  /* 0x000000091800720c */ /* 0x000fda0003f24070 */
[----:B------:R-:W-:Y:S01]  /*0520*/  @!P1 IMAD.IADD R9, R9, 0x1, -R24 ;  /* 0x0000000109099824 */ /* 0x000fe200078e0a18 */
[----:B------:R-:W-:-:S13]  /*0530*/  ISETP.GT.U32.AND P1, PT, R27, R8, PT ;  /* 0x000000081b00720c */ /* 0x000fda0003f24070 */
[----:B------:R-:W-:Y:S02]  /*0540*/  @!P1 IADD3 R8, R8, -R27, RZ ;  /* 0x8000001b08089210 */ /* 0x000fe40007ffe0ff */
[----:B------:R-:W-:Y:S01]  /*0550*/  ISETP.NE.AND P1, PT, R15, RZ, PT ;  /* 0x000000ff0f00720c */ /* 0x000fe20003f25270 */
[----:B------:R-:W-:-:S12]  /*0560*/  @!P2 IMAD.MOV R9, RZ, RZ, -R9 ;  /* 0x000000ffff09a224 */ /* 0x000fd800078e0a09 */
[----:B------:R-:W-:Y:S02]  /*0570*/  @!P1 LOP3.LUT R9, RZ, R15, RZ, 0x33, !PT ;  /* 0x0000000fff099212 */ /* 0x000fe400078e33ff */
[----:B------:R-:W-:Y:S02]  /*0580*/  ISETP.GT.U32.AND P3, PT, R27, R8, PT ;  /* 0x000000081b00720c */ /* 0x000fe40003f64070 */
[----:B------:R-:W-:-:S11]  /*0590*/  ISETP.NE.AND P1, PT, R14, RZ, PT ;  /* 0x000000ff0e00720c */ /* 0x000fd60003f25270 */
[----:B------:R-:W-:-:S04]  /*05a0*/  @!P3 IMAD.IADD R8, R8, 0x1, -R27 ;  /* 0x000000010808b824 */ /* 0x000fc800078e0a1b */
[----:B------:R-:W-:Y:S01]  /*05b0*/  @!P0 IMAD.MOV R8, RZ, RZ, -R8 ;  /* 0x000000ffff088224 */ /* 0x000fe200078e0a08 */
[----:B------:R-:W-:Y:S02]  /*05c0*/  @!P1 LOP3.LUT R8, RZ, R14, RZ, 0x33, !PT ;  /* 0x0000000eff089212 */ /* 0x000fe400078e33ff */
[----:B------:R-:W-:Y:S02]  /*05d0*/  ISETP.GE.AND P0, PT, R13, RZ, PT ;  /* 0x000000ff0d00720c */ /* 0x000fe40003f06270 */
[----:B------:R-:W-:Y:S02]  /*05e0*/  ISETP.GT.U32.AND P2, PT, R7, R0, PT ;  /* 0x000000000700720c */ /* 0x000fe40003f44070 */
[----:B------:R-:W-:Y:S02]  /*05f0*/  ISETP.GT.U32.AND P3, PT, R4, R29, PT ;  /* 0x0000001d0400720c */ /* 0x000fe40003f64070 */
[----:B------:R-:W-:-:S09]  /*0600*/  ISETP.GE.AND P1, PT, R12, RZ, PT ;  /* 0x000000ff0c00720c */ /* 0x000fd20003f26270 */
[----:B------:R-:W-:Y:S01]  /*0610*/  @!P2 IMAD.IADD R0, R0, 0x1, -R7 ;  /* 0x000000010000a824 */ /* 0x000fe200078e0a07 */
[----:B--2---:R-:W-:-:S04]  /*0620*/  IABS R6, R17 ;  /* 0x0000001100067213 */ /* 0x004fc80000000000 */
[----:B------:R-:W0:Y:S08]  /*0630*/  I2F.RP R26, R6 ;  /* 0x00000006001a7306 */ /* 0x000e300000209400 */
        /* <DEDUP_REMOVED lines=8> */
[----:B------:R-:W0:Y:S08]  /*06c0*/  I2F.RP R26, R25 ;  /* 0x00000019001a7306 */ /* 0x000e300000209400 */
[----:B0-----:R-:W0:Y:S02]  /*06d0*/  MUFU.RCP R26, R26 ;  /* 0x0000001a001a7308 */ /* 0x001e240000001000 */
[----:B0-----:R-:W-:-:S06]  /*06e0*/  IADD3 R27, R26, 0xffffffe, RZ ;  /* 0x0ffffffe1a1b7810 */ /* 0x001fcc0007ffe0ff */
[----:B------:R-:W0:Y:S02]  /*06f0*/  F2I.FTZ.U32.TRUNC.NTZ R15, R27 ;  /* 0x0000001b000f7305 */ /* 0x000e24000021f000 */
[----:B0-----:R-:W-:-:S05]  /*0700*/  IADD3 R14, RZ, -R15, RZ ;  /* 0x8000000fff0e7210 */ /* 0x001fca0007ffe0ff */
[----:B------:R-:W-:Y:S02]  /*0710*/  IMAD R13, R14, R25, RZ ;  /* 0x000000190e0d7224 */ /* 0x000fe400078e02ff */
[----:B------:R-:W-:-:S04]  /*0720*/  IMAD.MOV.U32 R14, RZ, RZ, RZ ;  /* 0x000000ffff0e7224 */ /* 0x000fc800078e00ff */
[----:B------:R-:W-:Y:S01]  /*0730*/  IMAD.HI.U32 R15, R15, R13, R14 ;  /* 0x0000000d0f0f7227 */ /* 0x000fe200078e000e */
[----:B---3--:R-:W-:-:S04]  /*0740*/  IABS R14, R19 ;  /* 0x00000013000e7213 */ /* 0x008fc80000000000 */
[----:B------:R-:W0:Y:S08]  /*0750*/  I2F.RP R26, R14 ;  /* 0x0000000e001a7306 */ /* 0x000e300000209400 */
[----:B0-----:R-:W0:Y:S01]  /*0760*/  MUFU.RCP R26, R26 ;  /* 0x0000001a001a7308 */ /* 0x001e220000001000 */
[----:B------:R-:W-:Y:S01]  /*0770*/  @!P3 IMAD.IADD R29, R29, 0x1, -R4 ;  /* 0x000000011d1db824 */ /* 0x000fe200078e0a04 */
[----:B------:R-:W-:-:S02]  /*0780*/  ISETP.GT.U32.AND P2, PT, R7, R0, PT ;  /* 0x000000000700720c */ /* 0x000fc40003f44070 */
[----:B0-----:R-:W-:-:S04]  /*0790*/  IADD3 R12, R26, 0xffffffe, RZ ;  /* 0x0ffffffe1a0c7810 */ /* 0x001fc80007ffe0ff */
[----:B------:R0:W1:Y:S01]  /*07a0*/  F2I.FTZ.U32.TRUNC.NTZ R13, R12 ;  /* 0x0000000c000d7305 */ /* 0x000062000021f000 */
[----:B------:R-:W-:-:S06]  /*07b0*/  ISETP.GT.U32.AND P3, PT, R4, R29, PT ;  /* 0x0000001d0400720c */ /* 0x000fcc0003f64070 */
[----:B------:R-:W-:Y:S02]  /*07c0*/  @!P2 IMAD.IADD R0, R0, 0x1, -R7 ;  /* 0x000000010000a824 */ /* 0x000fe400078e0a07 */
[----:B0-----:R-:W-:Y:S02]  /*07d0*/  IMAD.MOV.U32 R12, RZ, RZ, RZ ;  /* 0x000000ffff0c7224 */ /* 0x001fe400078e00ff */
[----:B-1----:R-:W-:-:S03]  /*07e0*/  IMAD.MOV R27, RZ, RZ, -R13 ;  /* 0x000000ffff1b7224 */ /* 0x002fc600078e0a0d */
[----:B------:R-:W-:Y:S01]  /*07f0*/  @!P3 IADD3 R29, R29, -R4, RZ ;  /* 0x800000041d1db210 */ /* 0x000fe20007ffe0ff */
[----:B------:R-:W-:-:S04]  /*0800*/  IMAD R7, R27, R14, RZ ;  /* 0x0000000e1b077224 */ /* 0x000fc800078e02ff */
[----:B------:R-:W-:Y:S01]  /*0810*/  IMAD.HI.U32 R4, R13, R7, R12 ;  /* 0x000000070d047227 */ /* 0x000fe200078e000c */
[----:B------:R-:W-:-:S04]  /*0820*/  IABS R7, R18 ;  /* 0x0000001200077213 */ /* 0x000fc80000000000 */
[----:B------:R-:W0:Y:S01]  /*0830*/  I2F.RP R26, R7 ;  /* 0x00000007001a7306 */ /* 0x000e220000209400 */
[----:B------:R-:W-:Y:S01]  /*0840*/  ISETP.NE.AND P2, PT, R11, RZ, PT ;  /* 0x000000ff0b00720c */ /* 0x000fe20003f45270 */
[----:B------:R-:W-:-:S06]  /*0850*/  IMAD.MOV.U32 R13, RZ, RZ, R0 ;  /* 0x000000ffff0d7224 */ /* 0x000fcc00078e0000 */
[----:B0-----:R-:W0:Y:S01]  /*0860*/  MUFU.RCP R26, R26 ;  /* 0x0000001a001a7308 */ /* 0x001e220000001000 */
[----:B------:R-:W-:-:S05]  /*0870*/  @!P0 IMAD.MOV R13, RZ, RZ, -R13 ;  /* 0x000000ffff0d8224 */ /* 0x000fca00078e0a0d */
[----:B------:R-:W-:Y:S02]  /*0880*/  @!P2 LOP3.LUT R13, RZ, R11, RZ, 0x33, !PT ;  /* 0x0000000bff0da212 */ /* 0x000fe400078e33ff */
[----:B------:R-:W-:Y:S02]  /*0890*/  ISETP.NE.AND P3, PT, R10, RZ, PT ;  /* 0x000000ff0a00720c */ /* 0x000fe40003f65270 */
[----:B----4-:R-:W-:Y:S02]  /*08a0*/  IABS R27, R21 ;  /* 0x00000015001b7213 */ /* 0x010fe40000000000 */
[----:B------:R-:W-:Y:S02]  /*08b0*/  IABS R0, R17 ;  /* 0x0000001100007213 */ /* 0x000fe40000000000 */
[----:B0-----:R-:W-:Y:S01]  /*08c0*/  IADD3 R11, R26, 0xffffffe, RZ ;  /* 0x0ffffffe1a0b7810 */ /* 0x001fe20007ffe0ff */
[----:B------:R-:W-:-:S05]  /*08d0*/  IMAD.MOV.U32 R12, RZ, RZ, R29 ;  /* 0x000000ffff0c7224 */ /* 0x000fca00078e001d */
[----:B------:R-:W0:Y:S01]  /*08e0*/  F2I.FTZ.U32.TRUNC.NTZ R11, R11 ;  /* 0x0000000b000b7305 */ /* 0x000e22000021f000 */
[----:B------:R-:W-:Y:S02]  /*08f0*/  IMAD.MOV R0, RZ, RZ, -R0 ;  /* 0x000000ffff007224 */ /* 0x000fe400078e0a00 */
[----:B------:R-:W-:Y:S01]  /*0900*/  IMAD.HI.U32 R24, R24, R27, RZ ;  /* 0x0000001b18187227 */ /* 0x000fe200078e00ff */
[----:B------:R-:W-:Y:S02]  /*0910*/  @!P1 IADD3 R12, -R12, RZ, RZ ;  /* 0x000000ff0c0c9210 */ /* 0x000fe40007ffe1ff */
[----:B------:R-:W-:Y:S01]  /*0920*/  ISETP.GE.AND P1, PT, R21, RZ, PT ;  /* 0x000000ff1500720c */ /* 0x000fe20003f26270 */
[----:B------:R-:W-:Y:S01]  /*0930*/  IMAD R21, R24, R0, R27 ;  /* 0x0000000018157224 */ /* 0x000fe200078e021b */
[----:B------:R-:W-:Y:S02]  /*0940*/  @!P3 LOP3.LUT R12, RZ, R10, RZ, 0x33, !PT ;  /* 0x0000000aff0cb212 */ /* 0x000fe400078e33ff */
[----:B------:R-:W-:-:S02]  /*0950*/  IABS R0, R20 ;  /* 0x0000001400007213 */ /* 0x000fc40000000000 */
[----:B------:R-:W-:Y:S02]  /*0960*/  IABS R10, R16 ;  /* 0x00000010000a7213 */ /* 0x000fe40000000000 */
[----:B------:R-:W-:Y:S01]  /*0970*/  ISETP.GE.AND P0, PT, R20, RZ, PT ;  /* 0x000000ff1400720c */ /* 0x000fe20003f06270 */
[----:B------:R-:W-:-:S04]  /*0980*/  IMAD.HI.U32 R15, R15, R0, RZ ;  /* 0x000000000f0f7227 */ /* 0x000fc800078e00ff */
[----:B------:R-:W-:Y:S02]  /*0990*/  IMAD.MOV R10, RZ, RZ, -R10 ;  /* 0x000000ffff0a7224 */ /* 0x000fe400078e0a0a */
[----:B0-----:R-:W-:Y:S02]  /*09a0*/  IMAD.MOV R20, RZ, RZ, -R11 ;  /* 0x000000ffff147224 */ /* 0x001fe400078e0a0b */
[----:B------:R-:W-:Y:S02]  /*09b0*/  IMAD R0, R15, R10, R0 ;  /* 0x0000000a0f007224 */ /* 0x000fe400078e0200 */
[----:B------:R-:W-:Y:S02]  /*09c0*/  IMAD R27, R20, R7, RZ ;  /* 0x00000007141b7224 */ /* 0x000fe400078e02ff */
[----:B------:R-:W-:Y:S01]  /*09d0*/  IMAD.MOV.U32 R10, RZ, RZ, RZ ;  /* 0x000000ffff0a7224 */ /* 0x000fe200078e00ff */
[----:B------:R-:W-:-:S03]  /*09e0*/  IABS R15, R19 ;  /* 0x00000013000f7213 */ /* 0x000fc60000000000 */
[----:B------:R-:W-:Y:S01]  /*09f0*/  IMAD.HI.U32 R10, R11, R27, R10 ;  /* 0x0000001b0b0a7227 */ /* 0x000fe200078e000a */
[----:B-----5:R-:W-:Y:S02]  /*0a00*/  IABS R11, R23 ;  /* 0x00000017000b7213 */ /* 0x020fe40000000000 */
[----:B------:R-:W-:-:S03]  /*0a10*/  IADD3 R15, RZ, -R15, RZ ;  /* 0x8000000fff0f7210 */ /* 0x000fc60007ffe0ff */
[----:B------:R-:W-:-:S04]  /*0a20*/  IMAD.HI.U32 R4, R4, R11, RZ ;  /* 0x0000000b04047227 */ /* 0x000fc800078e00ff */
[----:B------:R-:W-:Y:S01]  /*0a30*/  IMAD R11, R4, R15, R11 ;  /* 0x0000000f040b7224 */ /* 0x000fe200078e020b */
[----:B------:R-:W-:Y:S02]  /*0a40*/  IABS R15, R22 ;  /* 0x00000016000f7213 */ /* 0x000fe40000000000 */
[----:B------:R-:W-:-:S03]  /*0a50*/  IABS R4, R18 ;  /* 0x0000001200047213 */ /* 0x000fc60000000000 */
[----:B------:R-:W-:Y:S01]  /*0a60*/  IMAD.HI.U32 R10, R10, R15, RZ ;  /* 0x0000000f0a0a7227 */ /* 0x000fe200078e00ff */
[----:B------:R-:W-:-:S03]  /*0a70*/  ISETP.GT.U32.AND P2, PT, R6, R21, PT ;  /* 0x000000150600720c */ /* 0x000fc60003f44070 */
[----:B------:R-:W-:Y:S01]  /*0a80*/  IMAD.MOV R4, RZ, RZ, -R4 ;  /* 0x000000ffff047224 */ /* 0x000fe200078e0a04 */
[----:B------:R-:W-:-:S03]  /*0a90*/  ISETP.GT.U32.AND P3, PT, R25, R0, PT ;  /* 0x000000001900720c */ /* 0x000fc60003f64070 */
[----:B------:R-:W-:Y:S01]  /*0aa0*/  IMAD R10, R10, R4, R15 ;  /* 0x000000040a0a7224 */ /* 0x000fe200078e020f */
[----:B------:R-:W-:-:S04]  /*0ab0*/  ISETP.GT.U32.AND P4, PT, R14, R11, PT ;  /* 0x0000000b0e00720c */ /* 0x000fc80003f84070 */
[----:B------:R-:W-:Y:S01]  /*0ac0*/  ISETP.GT.U32.AND P5, PT, R7, R10, PT ;  /* 0x0000000a0700720c */ /* 0x000fe20003fa4070 */
[----:B------:R-:W-:-:S04]  /*0ad0*/  @!P2 IMAD.IADD R21, R21, 0x1, -R6 ;  /* 0x000000011515a824 */ /* 0x000fc800078e0a06 */
[----:B------:R-:W-:Y:S01]  /*0ae0*/  @!P3 IMAD.IADD R0, R0, 0x1, -R25 ;  /* 0x000000010000b824 */ /* 0x000fe200078e0a19 */
[----:B------:R-:W-:-:S03]  /*0af0*/  ISETP.GT.U32.AND P3, PT, R6, R21, PT ;  /* 0x000000150600720c */ /* 0x000fc60003f64070 */
[----:B------:R-:W-:-:S04]  /*0b00*/  @!P4 IMAD.IADD R11, R11, 0x1, -R14 ;  /* 0x000000010b0bc824 */ /* 0x000fc800078e0a0e */
[----:B------:R-:W-:Y:S02]  /*0b10*/  @!P5 IADD3 R10, R10, -R7, RZ ;  /* 0x800000070a0ad210 */ /* 0x000fe40007ffe0ff */
[----:B------:R-:W-:Y:S02]  /*0b20*/  ISETP.GT.U32.AND P4, PT, R25, R0, PT ;  /* 0x000000001900720c */ /* 0x000fe40003f84070 */
[----:B------:R-:W-:Y:S02]  /*0b30*/  ISETP.GT.U32.AND P5, PT, R14, R11, PT ;  /* 0x0000000b0e00720c */ /* 0x000fe40003fa4070 */
[----:B------:R-:W-:Y:S01]  /*0b40*/  ISETP.GT.U32.AND P6, PT, R7, R10, PT ;  /* 0x0000000a0700720c */ /* 0x000fe20003fc4070 */
[----:B------:R-:W-:Y:S01]  /*0b50*/  @!P3 IMAD.IADD R21, R21, 0x1, -R6 ;  /* 0x000000011515b824 */ /* 0x000fe200078e0a06 */
[----:B------:R-:W-:Y:S02]  /*0b60*/  ISETP.GE.AND P2, PT, R23, RZ, PT ;  /* 0x000000ff1700720c */ /* 0x000fe40003f46270 */
[----:B------:R-:W-:-:S02]  /*0b70*/  ISETP.GE.AND P3, PT, R22, RZ, PT ;  /* 0x000000ff1600720c */ /* 0x000fc40003f66270 */
[----:B------:R-:W-:Y:S02]  /*0b80*/  @!P1 IADD3 R21, -R21, RZ, RZ ;  /* 0x000000ff15159210 */ /* 0x000fe40007ffe1ff */
[----:B------:R-:W-:Y:S01]  /*0b90*/  ISETP.NE.AND P1, PT, R19, RZ, PT ;  /* 0x000000ff1300720c */ /* 0x000fe20003f25270 */
[----:B------:R-:W-:Y:S01]  /*0ba0*/  @!P4 IMAD.IADD R0, R0, 0x1, -R25 ;  /* 0x000000010000c824 */ /* 0x000fe200078e0a19 */
[----:B------:R-:W-:Y:S01]  /*0bb0*/  ISETP.NE.AND P4, PT, R16, RZ, PT ;  /* 0x000000ff1000720c */ /* 0x000fe20003f85270 */
[----:B------:R-:W-:Y:S01]  /*0bc0*/  @!P5 IMAD.IADD R11, R11, 0x1, -R14 ;  /* 0x000000010b0bd824 */ /* 0x000fe200078e0a0e */
[----:B------:R-:W-:Y:S01]  /*0bd0*/  ISETP.NE.AND P5, PT, R17, RZ, PT ;  /* 0x000000ff1100720c */ /* 0x000fe20003fa5270 */
[----:B------:R-:W-:Y:S01]  /*0be0*/  @!P6 IMAD.IADD R10, R10, 0x1, -R7 ;  /* 0x000000010a0ae824 */ /* 0x000fe200078e0a07 */
[----:B------:R-:W-:Y:S01]  /*0bf0*/  ISETP.NE.AND P6, PT, R18, RZ, PT ;  /* 0x000000ff1200720c */ /* 0x000fe20003fc5270 */
[----:B------:R-:W-:-:S04]  /*0c00*/  IMAD.WIDE.U32 R4, R2, R5, c[0x0][0x168] ;  /* 0x00005a0002047625 */ /* 0x000fc800078e0005 */
[----:B------:R-:W-:Y:S02]  /*0c10*/  IMAD.MOV.U32 R20, RZ, RZ, R0 ;  /* 0x000000ffff147224 */ /* 0x000fe400078e0000 */
[----:B------:R-:W-:Y:S01]  /*0c20*/  @!P2 IMAD.MOV R11, RZ, RZ, -R11 ;  /* 0x000000ffff0ba224 */ /* 0x000fe200078e0a0b */
[----:B------:R-:W-:Y:S01]  /*0c30*/  @!P1 LOP3.LUT R11, RZ, R19, RZ, 0x33, !PT ;  /* 0x00000013ff0b9212 */ /* 0x000fe200078e33ff */
[----:B------:R-:W-:Y:S01]  /*0c40*/  @!P0 IMAD.MOV R20, RZ, RZ, -R20 ;  /* 0x000000ffff148224 */ /* 0x000fe200078e0a14 */
[----:B------:R-:W-:Y:S01]  /*0c50*/  @!P4 LOP3.LUT R20, RZ, R16, RZ, 0x33, !PT ;  /* 0x00000010ff14c212 */ /* 0x000fe200078e33ff */
[----:B------:R-:W-:Y:S01]  /*0c60*/  @!P3 IMAD.MOV R10, RZ, RZ, -R10 ;  /* 0x000000ffff0ab224 */ /* 0x000fe200078e0a0a */
[----:B------:R-:W-:Y:S01]  /*0c70*/  @!P5 LOP3.LUT R21, RZ, R17, RZ, 0x33, !PT ;  /* 0x00000011ff15d212 */ /* 0x000fe200078e33ff */
[----:B------:R-:W-:Y:S01]  /*0c80*/  IMAD.WIDE R4, R3, 0x8, R4 ;  /* 0x0000000803047825 */ /* 0x000fe200078e0204 */
[----:B------:R-:W-:-:S04]  /*0c90*/  @!P6 LOP3.LUT R10, RZ, R18, RZ, 0x33, !PT ;  /* 0x00000012ff0ae212 */ /* 0x000fc800078e33ff */
[----:B------:R-:W-:Y:S04]  /*0ca0*/  STG.E.64 [R4.64], R8 ;  /* 0x0000000804007986 */ /* 0x000fe8000c101b04 */
[----:B------:R-:W-:Y:S04]  /*0cb0*/  STG.E.64 [R4.64+0x400], R12 ;  /* 0x0004000c04007986 */ /* 0x000fe8000c101b04 */
[----:B------:R-:W-:Y:S04]  /*0cc0*/  STG.E.64 [R4.64+0x800], R20 ;  /* 0x0008001404007986 */ /* 0x000fe8000c101b04 */
[----:B------:R-:W-:Y:S01]  /*0cd0*/  STG.E.64 [R4.64+0xc00], R10 ;  /* 0x000c000a04007986 */ /* 0x000fe2000c101b04 */
[----:B------:R-:W-:Y:S05]  /*0ce0*/  EXIT ;  /* 0x000000000000794d */ /* 0x000fea0003800000 */
.L_x_19514:
        /* <DEDUP_REMOVED lines=9> */
[----:B------:R-:W-:Y:S01]  /*0d80*/  CS2R R10, SRZ ;  /* 0x00000000000a7805 */ /* 0x000fe2000001ff00 */
[----:B------:R-:W-:-:S04]  /*0d90*/  @!P0 IMAD.WIDE.U32 R4, R12, R13, c[0x0][0x170] ;  /* 0x00005c000c048625 */ /* 0x000fc800078e000d */
[----:B------:R-:W-:Y:S01]  /*0da0*/  @!P0 IMAD.WIDE.U32 R12, R12, R13, c[0x0][0x178] ;  /* 0x00005e000c0c8625 */ /* 0x000fe200078e000d */
[----:B------:R0:W5:Y:S04]  /*0db0*/  @!P0 LDG.E R17, [R4.64] ;  /* 0x0000000404118981 */ /* 0x000168000c1e1900 */
[----:B------:R1:W5:Y:S02]  /*0dc0*/  @!P0 LDG.E R16, [R12.64] ;  /* 0x000000040c108981 */ /* 0x000364000c1e1900 */
[----:B------:R-:W-:Y:S01]  /*0dd0*/  @!P1 IMAD.IADD R20, R2, 0x1, R25 ;  /* 0x0000000102149824 */ /* 0x000fe200078e0219 */
[----:B------:R-:W-:Y:S02]  /*0de0*/  @!P1 IADD3 R25, R25, 0x80, RZ ;  /* 0x0000008019199810 */ /* 0x000fe40007ffe0ff */
[----:B------:R-:W-:-:S02]  /*0df0*/  @!P1 MOV R21, 0x4 ;  /* 0x0000000400159802 */ /* 0x000fc40000000f00 */
[----:B------:R-:W-:-:S03]  /*0e00*/  ISETP.GE.AND P2, PT, R25, R0, PT ;  /* 0x000000001900720c */ /* 0x000fc60003f46270 */
[----:B------:R-:W-:-:S10]  /*0e10*/  @!P1 IMAD.WIDE.U32 R14, R20, R21, c[0x0][0x170] ;  /* 0x00005c00140e9625 */ /* 0x000fd400078e0015 */
[----:B------:R-:W-:Y:S01]  /*0e20*/  @!P2 IMAD.IADD R18, R2, 0x1, R25 ;  /* 0x000000010212a824 */ /* 0x000fe200078e0219 */
[----:B------:R-:W-:Y:S01]  /*0e30*/  @!P2 IADD3 R25, R25, 0x80, RZ ;  /* 0x000000801919a810 */ /* 0x000fe20007ffe0ff */
[----:B------:R-:W-:Y:S01]  /*0e40*/  @!P1 IMAD.WIDE.U32 R20, R20, R21, c[0x0][0x178] ;  /* 0x00005e0014149625 */ /* 0x000fe200078e0015 */
[----:B------:R2:W5:Y:S02]  /*0e50*/  @!P1 LDG.E R8, [R14.64] ;  /* 0x000000040e089981 */ /* 0x000564000c1e1900 */
[C---:B------:R-:W-:Y:S01]  /*0e60*/  ISETP.GE.AND P3, PT, R25.reuse, R0, PT ;  /* 0x000000001900720c */ /* 0x040fe20003f66270 */
[----:B------:R-:W-:Y:S01]  /*0e70*/  @!P2 IMAD.MOV.U32 R19, RZ, RZ, 0x4 ;  /* 0x00000004ff13a424 */ /* 0x000fe200078e00ff */
[----:B------:R3:W5:Y:S11]  /*0e80*/  @!P1 LDG.E R9, [R20.64] ;  /* 0x0000000414099981 */ /* 0x000776000c1e1900 */
[----:B------:R-:W-:Y:S01]  /*0e90*/  @!P3 IMAD.IADD R22, R2, 0x1, R25 ;  /* 0x000000010216b824 */ /* 0x000fe200078e0219 */
[----:B------:R-:W-:-:S04]  /*0ea0*/  @!P3 IADD3 R25, R25, 0x80, RZ ;  /* 0x000000801919b810 */ /* 0x000fc80007ffe0ff */
[----:B------:R-:W-:Y:S01]  /*0eb0*/  ISETP.GE.AND P4, PT, R25, R0, PT ;  /* 0x000000001900720c */ /* 0x000fe20003f86270 */
[----:B------:R-:W-:-:S04]  /*0ec0*/  @!P2 IMAD.WIDE.U32 R6, R18, R19, c[0x0][0x170] ;  /* 0x00005c001206a625 */ /* 0x000fc800078e0013 */
[----:B0-----:R-:W-:Y:S01]  /*0ed0*/  @!P3 IMAD.MOV.U32 R5, RZ, RZ, 0x4 ;  /* 0x00000004ff05b424 */ /* 0x001fe200078e00ff */
[----:B------:R0:W5:Y:S07]  /*0ee0*/  @!P2 LDG.E R10, [R6.64] ;  /* 0x00000004060aa981 */ /* 0x00016e000c1e1900 */
[----:B------:R-:W-:Y:S01]  /*0ef0*/  @!P4 IMAD.IADD R23, R2, 0x1, R25 ;  /* 0x000000010217c824 */ /* 0x000fe200078e0219 */
[----:B------:R-:W-:-:S04]  /*0f00*/  @!P4 IADD3 R25, R25, 0x80, RZ ;  /* 0x000000801919c810 */ /* 0x000fc80007ffe0ff */
[----:B------:R-:W-:Y:S02]  /*0f10*/  ISETP.GE.AND P1, PT, R25, R0, PT ;  /* 0x000000001900720c */ /* 0x000fe40003f26270 */
[----:B0-----:R-:W-:Y:S01]  /*0f20*/  @!P4 MOV R6, 0x4 ;  /* 0x000000040006c802 */ /* 0x001fe20000000f00 */
[----:B--2---:R-:W-:-:S04]  /*0f30*/  @!P2 IMAD.WIDE.U32 R14, R18, R19, c[0x0][0x178] ;  /* 0x00005e00120ea625 */ /* 0x004fc800078e0013 */
[CC--:B------:R-:W-:Y:S01]  /*0f40*/  @!P3 IMAD.WIDE.U32 R18, R22.reuse, R5.reuse, c[0x0][0x170] ;  /* 0x00005c001612b625 */ /* 0x0c0fe200078e0005 */
[----:B------:R0:W5:Y:S03]  /*0f50*/  @!P2 LDG.E R11, [R14.64] ;  /* 0x000000040e0ba981 */ /* 0x000166000c1e1900 */
        /* <DEDUP_REMOVED lines=9> */
[----:B------:R0:W5:Y:S01]  /*0ff0*/  @!P3 LDG.E R12, [R18.64] ;  /* 0x00000004120cb981 */ /* 0x000162000c1e1900 */
[----:B------:R-:W-:-:S03]  /*1000*/  IMAD.MOV.U32 R22, RZ, RZ, RZ ;  /* 0x000000ffff167224 */ /* 0x000fc600078e00ff */
[----:B------:R1:W5:Y:S04]  /*1010*/  @!P3 LDG.E R13, [R20.64] ;  /* 0x00000004140db981 */ /* 0x000368000c1e1900 */
[----:B------:R2:W5:Y:S01]  /*1020*/  @!P4 LDG.E R15, [R6.64] ;  /* 0x00000004060fc981 */ /* 0x000562000c1e1900 */
[----:B0-----:R-:W-:-:S03]  /*1030*/  @!P1 IMAD.WIDE.U32 R18, R23, R24, c[0x0][0x170] ;  /* 0x00005c0017129625 */ /* 0x001fc600078e0018 */
[----:B------:R0:W5:Y:S01]  /*1040*/  @!P4 LDG.E R14, [R4.64] ;  /* 0x00000004040ec981 */ /* 0x000162000c1e1900 */
[----:B-1----:R-:W-:-:S03]  /*1050*/  @!P1 IMAD.WIDE.U32 R20, R23, R24, c[0x0][0x178] ;  /* 0x00005e0017149625 */ /* 0x002fc600078e0018 */
[----:B------:R1:W5:Y:S01]  /*1060*/  @!P1 LDG.E R22, [R18.64] ;  /* 0x0000000412169981 */ /* 0x000362000c1e1900 */
[----:B------:R-:W-:Y:S01]  /*1070*/  IMAD.MOV.U32 R23, RZ, RZ, RZ ;  /* 0x000000ffff177224 */ /* 0x000fe200078e00ff */
[----:B--2---:R-:W-:Y:S02]  /*1080*/  @!P2 IADD3 R6, R2, R25, RZ ;  /* 0x000000190206a210 */ /* 0x004fe40007ffe0ff */
[----:B------:R-:W-:-:S03]  /*1090*/  @!P2 IADD3 R25, R25, 0x80, RZ ;  /* 0x000000801919a810 */ /* 0x000fc60007ffe0ff */
[----:B------:R2:W5:Y:S01]  /*10a0*/  @!P1 LDG.E R23, [R20.64] ;  /* 0x0000000414179981 */ /* 0x000562000c1e1900 */
[----:B------:R-:W-:Y:S01]  /*10b0*/  ISETP.GE.AND P1, PT, R25, R0, PT ;  /* 0x000000001900720c */ /* 0x000fe20003f26270 */
[----:B------:R-:W-:Y:S02]  /*10c0*/  @!P2 IMAD.MOV.U32 R7, RZ, RZ, 0x4 ;  /* 0x00000004ff07a424 */ /* 0x000fe400078e00ff */
[----:B------:R-:W-:Y:S02]  /*10d0*/  IMAD.MOV.U32 R24, RZ, RZ, RZ ;  /* 0x000000ffff187224 */ /* 0x000fe400078e00ff */
[----:B0-----:R-:W-:-:S05]  /*10e0*/  @!P2 IMAD.WIDE.U32 R4, R6, R7, c[0x0][0x170] ;  /* 0x00005c000604a625 */ /* 0x001fca00078e0007 */
[----:B------:R0:W5:Y:S03]  /*10f0*/  @!P2 LDG.E R24, [R4.64] ;  /* 0x000000040418a981 */ /* 0x000166000c1e1900 */
[----:B------:R-:W-:Y:S01]  /*1100*/  @!P1 MOV R28, 0x4 ;  /* 0x00000004001c9802 */ /* 0x000fe20000000f00 */
[----:B--2---:R-:W-:Y:S02]  /*1110*/  @!P1 IMAD.IADD R21, R2, 0x1, R25 ;  /* 0x0000000102159824 */ /* 0x004fe400078e0219 */
[----:B------:R-:W-:Y:S02]  /*1120*/  IMAD.MOV.U32 R26, RZ, RZ, RZ ;  /* 0x000000ffff1a7224 */ /* 0x000fe400078e00ff */
[----:B-1----:R-:W-:-:S04]  /*1130*/  @!P1 IMAD.WIDE.U32 R18, R21, R28, c[0x0][0x170] ;  /* 0x00005c0015129625 */ /* 0x002fc800078e001c */
[----:B0-----:R-:W-:-:S04]  /*1140*/  @!P1 IMAD.WIDE.U32 R4, R21, R28, c[0x0][0x178] ;  /* 0x00005e0015049625 */ /* 0x001fc800078e001c */
[----:B------:R-:W-:Y:S02]  /*1150*/  IMAD.MOV.U32 R20, RZ, RZ, RZ ;  /* 0x000000ffff147224 */ /* 0x000fe400078e00ff */
[----:B------:R-:W-:Y:S02]  /*1160*/  IMAD.MOV.U32 R21, RZ, RZ, RZ ;  /* 0x000000ffff157224 */ /* 0x000fe400078e00ff */
[----:B------:R-:W-:Y:S02]  /*1170*/  @!P2 IMAD.WIDE.U32 R6, R6, R7, c[0x0][0x178] ;  /* 0x00005e000606a625 */ /* 0x000fe400078e0007 */
[----:B------:R0:W5:Y:S04]  /*1180*/  @!P1 LDG.E R20, [R18.64] ;  /* 0x0000000412149981 */ /* 0x000168000c1e1900 */
[----:B------:R0:W5:Y:S04]  /*1190*/  @!P2 LDG.E R26, [R6.64] ;  /* 0x00000004061aa981 */ /* 0x000168000c1e1900 */
[----:B------:R0:W5:Y:S01]  /*11a0*/  @!P1 LDG.E R21, [R4.64] ;  /* 0x0000000404159981 */ /* 0x000162000c1e1900 */
[----:B------:R-:W-:Y:S01]  /*11b0*/  BSSY B0, `(.L_x_19515) ;  /* 0x0000019000007945 */ /* 0x000fe20003800000 */
[----:B------:R-:W-:Y:S05]  /*11c0*/  @P0 BRA `(.L_x_19516) ;  /* 0x0000017000000947 */ /* 0x000fea0003800000 */
[-C--:B0----5:R-:W-:Y:S02]  /*11d0*/  IABS R6, R16.reuse ;  /* 0x0000001000067213 */ /* 0x0a1fe40000000000 */
[----:B------:R-:W-:-:S02]  /*11e0*/  IABS R18, R16 ;  /* 0x0000001000127213 */ /* 0x000fc40000000000 */
        /* <DEDUP_REMOVED lines=9> */
[----:B------:R-:W-:Y:S02]  /*1280*/  IADD3 R19, RZ, -R18, RZ ;  /* 0x80000012ff137210 */ /* 0x000fe40007ffe0ff */
[----:B------:R-:W-:-:S05]  /*1290*/  IABS R18, R17 ;  /* 0x0000001100127213 */ /* 0x000fca0000000000 */
        /* <DEDUP_REMOVED lines=10> */
.L_x_19516:
[----:B------:R-:W-:Y:S05]  /*1340*/  BSYNC B0 ;  /* 0x0000000000007941 */ /* 0x000fea0003800000 */
.L_x_19515:
        /* <DEDUP_REMOVED lines=11> */
[----:B0-----:R-:W-:Y:S01]  /*1400*/  IMAD.MOV.U32 R4, RZ, RZ, RZ ;  /* 0x000000ffff047224 */ /* 0x001fe200078e00ff */
[----:B-1----:R-:W-:-:S05]  /*1410*/  IADD3 R19, RZ, -R5, RZ ;  /* 0x80000005ff137210 */ /* 0x002fca0007ffe0ff */
        /* <DEDUP_REMOVED lines=14> */
.L_x_19518:
[----:B------:R-:W-:Y:S05]  /*1500*/  BSYNC B0 ;  /* 0x0000000000007941 */ /* 0x000fea0003800000 */
.L_x_19517:
        /* <DEDUP_REMOVED lines=27> */
.L_x_19520:
[----:B------:R-:W-:Y:S05]  /*16c0*/  BSYNC B0 ;  /* 0x0000000000007941 */ /* 0x000fea0003800000 */
.L_x_19519:
        /* <DEDUP_REMOVED lines=12> */
[----:B0-----:R-:W-:Y:S01]  /*1790*/  HFMA2.MMA R4, -RZ, RZ, 0, 0 ;  /* 0x00000000ff047435 */ /* 0x001fe200000001ff */
[----:B-1----:R-:W-:-:S04]  /*17a0*/  IMAD.MOV R11, RZ, RZ, -R5 ;  /* 0x000000ffff0b7224 */ /* 0x002fc800078e0a05 */
[----:B------:R-:W-:-:S05]  /*17b0*/  IMAD R11, R11, R8, RZ ;  /* 0x000000080b0b7224 */ /* 0x000fca00078e02ff */
[----:B------:R-:W-:-:S04]  /*17c0*/  IMAD.HI.U32 R5, R5, R11, R4 ;  /* 0x0000000b05057227 */ /* 0x000fc800078e0004 */
        /* <DEDUP_REMOVED lines=10> */
.L_x_19522:
[----:B------:R-:W-:Y:S05]  /*1870*/  BSYNC B0 ;  /* 0x0000000000007941 */ /* 0x000fea0003800000 */
.L_x_19521:
[----:B------:R-:W-:Y:S01]  /*1880*/  IADD3 R5, R3, 0x200, RZ ;  /* 0x0000020003057810 */ /* 0x000fe20007ffe0ff */
[----:B------:R-:W-:Y:S01]  /*1890*/  BSSY B0, `(.L_x_19523) ;  /* 0x0000023000007945 */ /* 0x000fe20003800000 */
[----:B------:R-:W-:Y:S02]  /*18a0*/  @!P0 IADD3 R4, R2, R3, RZ ;  /* 0x0000000302048210 */ /* 0x000fe40007ffe0ff */
[----:B------:R-:W-:Y:S01]  /*18b0*/  ISETP.GE.AND P4, PT, R5, R0, PT ;  /* 0x000000000500720c */ /* 0x000fe20003f86270 */
[----:B------:R-:W-:Y:S01]  /*18c0*/  @!P0 IMAD.MOV.U32 R5, RZ, RZ, 0x4 ;  /* 0x00000004ff058424 */ /* 0x000fe200078e00ff */
[C---:B-----5:R-:W-:Y:S02]  /*18d0*/  IADD3 R9, R3.reuse, 0x280, RZ ;  /* 0x0000028003097810 */ /* 0x060fe40007ffe0ff */
[C---:B------:R-:W-:Y:S01]  /*18e0*/  IADD3 R13, R3.reuse, 0x300, RZ ;  /* 0x00000300030d7810 */ /* 0x040fe20007ffe0ff */
[----:B------:R-:W-:Y:S01]  /*18f0*/  @!P0 IMAD.WIDE.U32 R4, R4, R5, c[0x0][0x168] ;  /* 0x00005a0004048625 */ /* 0x000fe200078e0005 */
[----:B------:R-:W-:-:S02]  /*1900*/  IADD3 R17, R3, 0x380, RZ ;  /* 0x0000038003117810 */ /* 0x000fc40007ffe0ff */
[-C--:B------:R-:W-:Y:S02]  /*1910*/  ISETP.GE.AND P3, PT, R9, R0.reuse, PT ;  /* 0x000000000900720c */ /* 0x080fe40003f66270 */
[-C--:B------:R-:W-:Y:S02]  /*1920*/  ISETP.GE.AND P2, PT, R13, R0.reuse, PT ;  /* 0x000000000d00720c */ /* 0x080fe40003f46270 */
[----:B------:R-:W-:Y:S01]  /*1930*/  ISETP.GE.AND P1, PT, R17, R0, PT ;  /* 0x000000001100720c */ /* 0x000fe20003f26270 */
[----:B------:R-:W-:Y:S07]  /*1940*/  @P4 BRA `(.L_x_19524) ;  /* 0x0000017000004947 */ /* 0x000fee0003800000 */
        /* <DEDUP_REMOVED lines=23> */
.L_x_19524:
[----:B------:R-:W-:Y:S05]  /*1ac0*/  BSYNC B0 ;  /* 0x0000000000007941 */ /* 0x000fea0003800000 */
.L_x_19523:
        /* <DEDUP_REMOVED lines=25> */
.L_x_19526:
[----:B------:R-:W-:Y:S05]  /*1c60*/  BSYNC B0 ;  /* 0x0000000000007941 */ /* 0x000fea0003800000 */
.L_x_19525:
        /* <DEDUP_REMOVED lines=25> */
.L_x_19528:
[----:B------:R-:W-:Y:S05]  /*1e00*/  BSYNC B0 ;  /* 0x0000000000007941 */ /* 0x000fea0003800000 */
.L_x_19527:
        /* <DEDUP_REMOVED lines=10> */
[----:B0-----:R-:W-:Y:S01]  /*1eb0*/  HFMA2.MMA R8, -RZ, RZ, 0, 0 ;  /* 0x00000000ff087435 */ /* 0x001fe200000001ff */
[----:B-1----:R-:W-:-:S04]  /*1ec0*/  IMAD.MOV R18, RZ, RZ, -R9 ;  /* 0x000000ffff127224 */ /* 0x002fc800078e0a09 */
[----:B------:R-:W-:Y:S01]  /*1ed0*/  IMAD R19, R18, R15, RZ ;  /* 0x0000000f12137224 */ /* 0x000fe200078e02ff */
[----:B------:R-:W-:-:S04]  /*1ee0*/  IABS R18, R20 ;  /* 0x0000001400127213 */ /* 0x000fc80000000000 */
        /* <DEDUP_REMOVED lines=10> */
.L_x_19530:
[----:B------:R-:W-:Y:S05]  /*1f90*/  BSYNC B0 ;  /* 0x0000000000007941 */ /* 0x000fea0003800000 */
.L_x_19529:
[----:B------:R-:W-:Y:S01]  /*1fa0*/  @!P0 IMAD.MOV.U32 R3, RZ, RZ, R7 ;  /* 0x000000ffff038224 */ /* 0x000fe200078e0007 */
[----:B------:R0:W-:Y:S01]  /*1fb0*/  @!P0 STG.E [R4.64], R6 ;  /* 0x0000000604008986 */ /* 0x0001e2000c101904 */
[----:B------:R-:W-:Y:S01]  /*1fc0*/  BSSY B0, `(.L_x_19531) ;  /* 0x000002d000007945 */ /* 0x000fe20003800000 */
[----:B------:R-:W-:Y:S02]  /*1fd0*/  BSSY B1, `(.L_x_19532) ;  /* 0x0000025000017945 */ /* 0x000fe40003800000 */
[----:B------:R-:W-:-:S13]  /*1fe0*/  ISETP.GE.AND P0, PT, R3, R0, PT ;  /* 0x000000000300720c */ /* 0x000fda0003f06270 */
[----:B------:R-:W-:Y:S05]  /*1ff0*/  @P0 BRA `(.L_x_19533) ;  /* 0x000000c000000947 */ /* 0x000fea0003800000 */
[----:B0-----:R-:W-:Y:S01]  /*2000*/  IADD3 R4, R2, R3, RZ ;  /* 0x0000000302047210 */ /* 0x001fe20007ffe0ff */
[----:B------:R-:W-:Y:S01]  /*2010*/  IMAD.MOV.U32 R5, RZ, RZ, 0x4 ;  /* 0x00000004ff057424 */ /* 0x000fe200078e00ff */
[----:B------:R-:W-:-:S03]  /*2020*/  IADD3 R3, R3, 0x80, RZ ;  /* 0x0000008003037810 */ /* 0x000fc60007ffe0ff */
[----:B------:R-:W-:Y:S01]  /*2030*/  IMAD.WIDE.U32 R4, R4, R5, c[0x0][0x168] ;  /* 0x00005a0004047625 */ /* 0x000fe200078e0005 */
[----:B------:R-:W-:-:S04]  /*2040*/  ISETP.GE.AND P0, PT, R3, R0, PT ;  /* 0x000000000300720c */ /* 0x000fc80003f06270 */
[----:B------:R0:W-:Y:S09]  /*2050*/  STG.E [R4.64], R16 ;  /* 0x0000001004007986 */ /* 0x0001f2000c101904 */
[----:B------:R-:W-:Y:S05]  /*2060*/  @P0 BRA `(.L_x_19534) ;  /* 0x000000c000000947 */ /* 0x000fea0003800000 */
[----:B0-----:R-:W-:Y:S01]  /*2070*/  IMAD.IADD R4, R2, 0x1, R3 ;  /* 0x0000000102047824 */ /* 0x001fe200078e0203 */
[----:B------:R-:W-:Y:S01]  /*2080*/  IADD3 R3, R3, 0x80, RZ ;  /* 0x0000008003037810 */ /* 0x000fe20007ffe0ff */
[----:B------:R-:W-:-:S04]  /*2090*/  IMAD.MOV.U32 R5, RZ, RZ, 0x4 ;  /* 0x00000004ff057424 */ /* 0x000fc800078e00ff */
[----:B------:R-:W-:-:S05]  /*20a0*/  IMAD.WIDE.U32 R4, R4, R5, c[0x0][0x168] ;  /* 0x00005a0004047625 */ /* 0x000fca00078e0005 */
[----:B------:R0:W-:Y:S02]  /*20b0*/  STG.E [R4.64], R10 ;  /* 0x0000000a04007986 */ /* 0x0001e4000c101904 */
.L_x_19533:
[----:B0-----:R-:W-:-:S13]  /*20c0*/  ISETP.GE.AND P0, PT, R3, R0, PT ;  /* 0x000000000300720c */ /* 0x001fda0003f06270 */
[----:B------:R-:W-:Y:S05]  /*20d0*/  @P0 BRA `(.L_x_19535) ;  /* 0x000000c000000947 */ /* 0x000fea0003800000 */
[----:B------:R-:W-:Y:S01]  /*20e0*/  MOV R5, 0x4 ;  /* 0x0000000400057802 */ /* 0x000fe20000000f00 */
[----:B------:R-:W-:Y:S01]  /*20f0*/  IMAD.IADD R4, R2, 0x1, R3 ;  /* 0x0000000102047824 */ /* 0x000fe200078e0203 */
[----:B------:R-:W-:-:S03]  /*2100*/  IADD3 R3, R3, 0x80, RZ ;  /* 0x0000008003037810 */ /* 0x000fc60007ffe0ff */
[----:B------:R-:W-:-:S05]  /*2110*/  IMAD.WIDE.U32 R4, R4, R5, c[0x0][0x168] ;  /* 0x00005a0004047625 */ /* 0x000fca00078e0005 */
[----:B------:R0:W-:Y:S02]  /*2120*/  STG.E [R4.64], R11 ;  /* 0x0000000b04007986 */ /* 0x0001e4000c101904 */
.L_x_19534:
[----:B------:R-:W-:-:S13]  /*2130*/  ISETP.GE.AND P0, PT, R3, R0, PT ;  /* 0x000000000300720c */ /* 0x000fda0003f06270 */
[----:B------:R-:W-:Y:S05]  /*2140*/  @P0 BRA `(.L_x_19536) ;  /* 0x000000d000000947 */ /* 0x000fea0003800000 */
[----:B0-----:R-:W-:Y:S01]  /*2150*/  IMAD.IADD R4, R2, 0x1, R3 ;  /* 0x0000000102047824 */ /* 0x001fe200078e0203 */
[----:B------:R-:W-:Y:S01]  /*2160*/  IADD3 R3, R3, 0x80, RZ ;  /* 0x0000008003037810 */ /* 0x000fe20007ffe0ff */
[----:B------:R-:W-:-:S04]  /*2170*/  IMAD.MOV.U32 R5, RZ, RZ, 0x4 ;  /* 0x00000004ff057424 */ /* 0x000fc800078e00ff */
[----:B------:R-:W-:-:S05]  /*2180*/  IMAD.WIDE.U32 R4, R4, R5, c[0x0][0x168] ;  /* 0x00005a0004047625 */ /* 0x000fca00078e0005 */
[----:B------:R0:W-:Y:S02]  /*2190*/  STG.E [R4.64], R12 ;  /* 0x0000000c04007986 */ /* 0x0001e4000c101904 */
.L_x_19535:
        /* <DEDUP_REMOVED lines=8> */
.L_x_19536:
[----:B------:R-:W-:Y:S05]  /*2220*/  BSYNC B1 ;  /* 0x0000000000017941 */ /* 0x000fea0003800000 */
.L_x_19532:
[----:B------:R-:W-:-:S13]  /*2230*/  ISETP.GE.AND P0, PT, R3, R0, PT ;  /* 0x000000000300720c */ /* 0x000fda0003f06270 */
[----:B0-----:R-:W-:Y:S01]  /*2240*/  @!P0 IADD3 R4, R2, R3, RZ ;  /* 0x0000000302048210 */ /* 0x001fe20007ffe0ff */
[----:B------:R-:W-:Y:S01]  /*2250*/  @!P0 IMAD.MOV.U32 R5, RZ, RZ, 0x4 ;  /* 0x00000004ff058424 */ /* 0x000fe200078e00ff */
[----:B------:R-:W-:-:S03]  /*2260*/  @!P0 IADD3 R3, R3, 0x80, RZ ;  /* 0x0000008003038810 */ /* 0x000fc60007ffe0ff */
[----:B------:R-:W-:-:S05]  /*2270*/  @!P0 IMAD.WIDE.U32 R4, R4, R5, c[0x0][0x168] ;  /* 0x00005a0004048625 */ /* 0x000fca00078e0005 */
[----:B------:R0:W-:Y:S02]  /*2280*/  @!P0 STG.E [R4.64], R14 ;  /* 0x0000000e04008986 */ /* 0x0001e4000c101904 */
.L_x_19537:
[----:B------:R-:W-:Y:S05]  /*2290*/  BSYNC B0 ;  /* 0x0000000000007941 */ /* 0x000fea0003800000 */
.L_x_19531:
[----:B------:R-:W-:Y:S01]  /*22a0*/  WARPSYNC 0xffffffff ;  /* 0xffffffff00007948 */ /* 0x000fe20003800000 */
[----:B------:R-:W-:-:S13]  /*22b0*/  ISETP.GE.AND P0, PT, R3, R0, PT ;  /* 0x000000000300720c */ /* 0x000fda0003f06270 */
[----:B------:R-:W-:Y:S05]  /*22c0*/  @P0 EXIT ;  /* 0x000000000000094d */ /* 0x000fea0003800000 */
[----:B------:R-:W-:Y:S02]  /*22d0*/  IMAD.IADD R2, R2, 0x1, R3 ;  /* 0x0000000102027824 */ /* 0x000fe400078e0203 */
[----:B------:R-:W-:-:S04]  /*22e0*/  IMAD.MOV.U32 R3, RZ, RZ, 0x4 ;  /* 0x00000004ff037424 */ /* 0x000fc800078e00ff */
[----:B------:R-:W-:-:S05]  /*22f0*/  IMAD.WIDE.U32 R2, R2, R3, c[0x0][0x168] ;  /* 0x00005a0002027625 */ /* 0x000fca00078e0003 */
[----:B------:R-:W-:Y:S01]  /*2300*/  STG.E [R2.64], R8 ;  /* 0x0000000802007986 */ /* 0x000fe2000c101904 */
[----:B------:R-:W-:Y:S05]  /*2310*/  EXIT ;  /* 0x000000000000794d */ /* 0x000fea0003800000 */
.L_x_19538:
        /* <DEDUP_REMOVED lines=14> */
.L_x_50647:


//--------------------- .text._ZN2at6native29vectorized_elementwise_kernelILi4ENS0_13BinaryFunctorIiiiZZZNS0_16fmod_kernel_cudaERNS_18TensorIteratorBaseEENKUlvE_clEvENKUlvE1_clEvEUliiE_EESt5arrayIPcLm3EEEEviT0_T1_ --------------------------
	.section	.text._ZN2at6native29vectorized_elementwise_kernelILi4ENS0_13BinaryFunctorIiiiZZZNS0_16fmod_kernel_cudaERNS_18TensorIteratorBaseEENKUlvE_clEvENKUlvE1_clEvEUliiE_EESt5arrayIPcLm3EEEEviT0_T1_,"ax",@progbits
	.sectioninfo	@"SHI_REGISTERS=32"
	.align	128
        .global         _ZN2at6native29vectorized_elementwise_kernelILi4ENS0_13BinaryFunctorIiiiZZZNS0_16fmod_kernel_cudaERNS_18TensorIteratorBaseEENKUlvE_clEvENKUlvE1_clEvEUliiE_EESt5arrayIPcLm3EEEEviT0_T1_
        .type           _ZN2at6native29vectorized_elementwise_kernelILi4ENS0_13BinaryFunctorIiiiZZZNS0_16fmod_kernel_cudaERNS_18TensorIteratorBaseEENKUlvE_clEvENKUlvE1_clEvEUliiE_EESt5arrayIPcLm3EEEEviT0_T1_,@function
        .size           _ZN2at6native29vectorized_elementwise_kernelILi4ENS0_13BinaryFunctorIiiiZZZNS0_16fmod_kernel_cudaERNS_18TensorIteratorBaseEENKUlvE_clEvENKUlvE1_clEvEUliiE_EESt5arrayIPcLm3EEEEviT0_T1_,(.L_x_50648 - _ZN2at6native29vectorized_elementwise_kernelILi4ENS0_13BinaryFunctorIiiiZZZNS0_16fmod_kernel_cudaERNS_18TensorIteratorBaseEENKUlvE_clEvENKUlvE1_clEvEUliiE_EESt5arrayIPcLm3EEEEviT0_T1_)
        .other          _ZN2at6native29vectorized_elementwise_kernelILi4ENS0_13BinaryFunctorIiiiZZZNS0_16fmod_kernel_cudaERNS_18TensorIteratorBaseEENKUlvE_clEvENKUlvE1_clEvEUliiE_EESt5arrayIPcLm3EEEEviT0_T1_,@"STO_CUDA_ENTRY STV_DEFAULT"
_ZN2at6native29vectorized_elementwise_kernelILi4ENS0_13BinaryFunctorIiiiZZZNS0_16fmod_kernel_cudaERNS_18TensorIteratorBaseEENKUlvE_clEvENKUlvE1_clEvEUliiE_EESt5arrayIPcLm3EEEEviT0_T1_:
.text._ZN2at6native29vectorized_elementwise_kernelILi4ENS0_13BinaryFunctorIiiiZZZNS0_16fmod_kernel_cudaERNS_18TensorIteratorBaseEENKUlvE_clEvENKUlvE1_clEvEUliiE_EESt5arrayIPcLm3EEEEviT0_T1_:
        /* <DEDUP_REMOVED lines=11> */
[----:B------:R0:W2:Y:S01]  /*00b0*/  LDG.E.128 R4, [R8.64] ;  /* 0x0000000408047981 */ /* 0x0000a2000c1e1d00 */
[----:B------:R-:W-:-:S06]  /*00c0*/  IMAD.WIDE R12, R3, R0, c[0x0][0x170] ;  /* 0x00005c00030c7625 */ /* 0x000fcc00078e0200 */
[----:B------:R-:W-:Y:S01]  /*00d0*/  IMAD.WIDE.U32 R12, R2, 0x10, R12 ;  /* 0x00000010020c7825 */ /* 0x000fe200078e000c */
[----:B0-----:R-:W3:Y:S04]  /*00e0*/  LDG.E.128 R8, [R8.64+0x800] ;  /* 0x0008000408087981 */ /* 0x001ee8000c1e1d00 */
[----:B------:R0:W4:Y:S01]  /*00f0*/  LDG.E.128 R16, [R12.64] ;  /* 0x000000040c107981 */ /* 0x000122000c1e1d00 */
[----:B--2---:R-:W-:Y:S02]  /*0100*/  IABS R29, R7 ;  /* 0x00000007001d7213 */ /* 0x004fe40000000000 */
[----:B------:R-:W-:Y:S02]  /*0110*/  IABS R24, R6 ;  /* 0x0000000600187213 */ /* 0x000fe40000000000 */
[----:B------:R-:W1:Y:S01]  /*0120*/  I2F.RP R15, R29 ;  /* 0x0000001d000f7306 */ /* 0x000e620000209400 */
[----:B------:R-:W-:-:S07]  /*0130*/  IABS R25, R5 ;  /* 0x0000000500197213 */ /* 0x000fce0000000000 */
[----:B------:R-:W2:Y:S08]  /*0140*/  I2F.RP R22, R24 ;  /* 0x0000001800167306 */ /* 0x000eb00000209400 */
[----:B-1----:R-:W1:Y:S08]  /*0150*/  MUFU.RCP R15, R15 ;  /* 0x0000000f000f7308 */ /* 0x002e700000001000 */
[----:B--2---:R-:W2:Y:S08]  /*0160*/  MUFU.RCP R22, R22 ;  /* 0x0000001600167308 */ /* 0x004eb00000001000 */
[----:B------:R-:W5:Y:S01]  /*0170*/  I2F.RP R27, R25 ;  /* 0x00000019001b7306 */ /* 0x000f620000209400 */
[----:B-1----:R-:W-:-:S07]  /*0180*/  IADD3 R20, R15, 0xffffffe, RZ ;  /* 0x0ffffffe0f147810 */ /* 0x002fce0007ffe0ff */
[----:B------:R-:W1:Y:S01]  /*0190*/  F2I.FTZ.U32.TRUNC.NTZ R21, R20 ;  /* 0x0000001400157305 */ /* 0x000e62000021f000 */
[----:B--2---:R-:W-:-:S07]  /*01a0*/  IADD3 R26, R22, 0xffffffe, RZ ;  /* 0x0ffffffe161a7810 */ /* 0x004fce0007ffe0ff */
[----:B-----5:R-:W2:Y:S08]  /*01b0*/  MUFU.RCP R14, R27 ;  /* 0x0000001b000e7308 */ /* 0x020eb00000001000 */
[----:B------:R-:W5:Y:S01]  /*01c0*/  F2I.FTZ.U32.TRUNC.NTZ R15, R26 ;  /* 0x0000001a000f7305 */ /* 0x000f62000021f000 */
[----:B-1----:R-:W-:Y:S02]  /*01d0*/  IMAD.MOV R28, RZ, RZ, -R21 ;  /* 0x000000ffff1c7224 */ /* 0x002fe400078e0a15 */
[----:B------:R-:W-:-:S02]  /*01e0*/  IMAD.MOV.U32 R20, RZ, RZ, RZ ;  /* 0x000000ffff147224 */ /* 0x000fc400078e00ff */
[----:B------:R-:W-:Y:S01]  /*01f0*/  IMAD R23, R28, R29, RZ ;  /* 0x0000001d1c177224 */ /* 0x000fe200078e02ff */
[----:B--2---:R-:W-:-:S03]  /*0200*/  IADD3 R14, R14, 0xffffffe, RZ ;  /* 0x0ffffffe0e0e7810 */ /* 0x004fc60007ffe0ff */
[----:B------:R-:W-:Y:S02]  /*0210*/  IMAD.HI.U32 R23, R21, R23, R20 ;  /* 0x0000001715177227 */ /* 0x000fe400078e0014 */
[----:B------:R1:W2:Y:S01]  /*0220*/  F2I.FTZ.U32.TRUNC.NTZ R21, R14 ;  /* 0x0000000e00157305 */ /* 0x0002a2000021f000 */
[----:B-----5:R-:W-:-:S05]  /*0230*/  IADD3 R27, RZ, -R15, RZ ;  /* 0x8000000fff1b7210 */ /* 0x020fca0007ffe0ff */
[----:B------:R-:W-:Y:S02]  /*0240*/  IMAD R27, R27, R24, RZ ;  /* 0x000000181b1b7224 */ /* 0x000fe400078e02ff */
[----:B-1----:R-:W-:-:S04]  /*0250*/  IMAD.MOV.U32 R14, RZ, RZ, RZ ;  /* 0x000000ffff0e7224 */ /* 0x002fc800078e00ff */
[----:B------:R-:W-:Y:S01]  /*0260*/  IMAD.HI.U32 R22, R15, R27, R14 ;  /* 0x0000001b0f167227 */ /* 0x000fe200078e000e */
[----:B------:R-:W-:-:S04]  /*0270*/  IABS R27, R4 ;  /* 0x00000004001b7213 */ /* 0x000fc80000000000 */
[----:B------:R-:W1:Y:S01]  /*0280*/  I2F.RP R26, R27 ;  /* 0x0000001b001a7306 */ /* 0x000e620000209400 */
[----:B--2---:R-:W-:-:S07]  /*0290*/  IMAD.MOV R20, RZ, RZ, -R21 ;  /* 0x000000ffff147224 */ /* 0x004fce00078e0a15 */
[----:B-1----:R-:W1:Y:S01]  /*02a0*/  MUFU.RCP R26, R26 ;  /* 0x0000001a001a7308 */ /* 0x002e620000001000 */
[----:B------:R-:W-:Y:S02]  /*02b0*/  IMAD R15, R20, R25, RZ ;  /* 0x00000019140f7224 */ /* 0x000fe400078e02ff */
[----:B------:R-:W-:-:S04]  /*02c0*/  IMAD.MOV.U32 R20, RZ, RZ, RZ ;  /* 0x000000ffff147224 */ /* 0x000fc800078e00ff */
[----:B------:R-:W-:Y:S01]  /*02d0*/  IMAD.HI.U32 R20, R21, R15, R20 ;  /* 0x0000000f15147227 */ /* 0x000fe200078e0014 */
[----:B-1----:R-:W-:-:S04]  /*02e0*/  IADD3 R14, R26, 0xffffffe, RZ ;  /* 0x0ffffffe1a0e7810 */ /* 0x002fc80007ffe0ff */
[----:B------:R1:W2:Y:S02]  /*02f0*/  F2I.FTZ.U32.TRUNC.NTZ R15, R14 ;  /* 0x0000000e000f7305 */ /* 0x0002a4000021f000 */
[----:B-1----:R-:W-:Y:S01]  /*0300*/  HFMA2.MMA R14, -RZ, RZ, 0, 0 ;  /* 0x00000000ff0e7435 */ /* 0x002fe200000001ff */
[----:B--2---:R-:W-:-:S04]  /*0310*/  IMAD.MOV R28, RZ, RZ, -R15 ;  /* 0x000000ffff1c7224 */ /* 0x004fc800078e0a0f */
[----:B------:R-:W-:-:S05]  /*0320*/  IMAD R21, R28, R27, RZ ;  /* 0x0000001b1c157224 */ /* 0x000fca00078e02ff */
[----:B------:R-:W-:Y:S02]  /*0330*/  IMAD.HI.U32 R21, R15, R21, R14 ;  /* 0x000000150f157227 */ /* 0x000fe400078e000e */
[----:B0-----:R-:W2:Y:S01]  /*0340*/  LDG.E.128 R12, [R12.64+0x800] ;  /* 0x000800040c0c7981 */ /* 0x001ea2000c1e1d00 */
[----:B------:R-:W-:Y:S02]  /*0350*/  IABS R26, R7 ;  /* 0x00000007001a7213 */ /* 0x000fe40000000000 */
[----:B----4-:R-:W-:-:S03]  /*0360*/  IABS R28, R19 ;  /* 0x00000013001c7213 */ /* 0x010fc60000000000 */
[----:B------:R-:W-:Y:S02]  /*0370*/  IMAD.MOV R26, RZ, RZ, -R26 ;  /* 0x000000ffff1a7224 */ /* 0x000fe400078e0a1a */
[----:B------:R-:W-:-:S04]  /*0380*/  IMAD.HI.U32 R23, R23, R28, RZ ;  /* 0x0000001c17177227 */ /* 0x000fc800078e00ff */
[----:B------:R-:W-:Y:S01]  /*0390*/  IMAD R28, R23, R26, R28 ;  /* 0x0000001a171c7224 */ /* 0x000fe200078e021c */
[----:B------:R-:W-:Y:S02]  /*03a0*/  IABS R26, R6 ;  /* 0x00000006001a7213 */ /* 0x000fe40000000000 */
[----:B------:R-:W-:-:S03]  /*03b0*/  IABS R23, R18 ;  /* 0x0000001200177213 */ /* 0x000fc60000000000 */
[----:B------:R-:W-:Y:S02]  /*03c0*/  IMAD.MOV R26, RZ, RZ, -R26 ;  /* 0x000000ffff1a7224 */ /* 0x000fe400078e0a1a */
[----:B------:R-:W-:-:S04]  /*03d0*/  IMAD.HI.U32 R22, R22, R23, RZ ;  /* 0x0000001716167227 */ /* 0x000fc800078e00ff */
[----:B------:R-:W-:Y:S01]  /*03e0*/  IMAD R23, R22, R26, R23 ;  /* 0x0000001a16177224 */ /* 0x000fe200078e0217 */
[----:B------:R-:W-:Y:S02]  /*03f0*/  IABS R26, R5 ;  /* 0x00000005001a7213 */ /* 0x000fe40000000000 */
[----:B------:R-:W-:-:S03]  /*0400*/  IABS R22, R17 ;  /* 0x0000001100167213 */ /* 0x000fc60000000000 */
[----:B------:R-:W-:Y:S02]  /*0410*/  IMAD.MOV R26, RZ, RZ, -R26 ;  /* 0x000000ffff1a7224 */ /* 0x000fe400078e0a1a */
[----:B------:R-:W-:Y:S01]  /*0420*/  IMAD.HI.U32 R20, R20, R22, RZ ;  /* 0x0000001614147227 */ /* 0x000fe200078e00ff */
[----:B------:R-:W-:Y:S02]  /*0430*/  ISETP.GE.AND P2, PT, R18, RZ, PT ;  /* 0x000000ff1200720c */ /* 0x000fe40003f46270 */
[----:B------:R-:W-:Y:S01]  /*0440*/  IABS R18, R4 ;  /* 0x0000000400127213 */ /* 0x000fe20000000000 */
[----:B------:R-:W-:Y:S01]  /*0450*/  IMAD R20, R20, R26, R22 ;  /* 0x0000001a14147224 */ /* 0x000fe200078e0216 */
[----:B------:R-:W-:-:S03]  /*0460*/  IABS R22, R16 ;  /* 0x0000001000167213 */ /* 0x000fc60000000000 */
[----:B------:R-:W-:Y:S02]  /*0470*/  IMAD.MOV R18, RZ, RZ, -R18 ;  /* 0x000000ffff127224 */ /* 0x000fe400078e0a12 */
[----:B------:R-:W-:Y:S01]  /*0480*/  IMAD.HI.U32 R21, R21, R22, RZ ;  /* 0x0000001615157227 */ /* 0x000fe200078e00ff */
[----:B------:R-:W-:-:S03]  /*0490*/  ISETP.GT.U32.AND P4, PT, R29, R28, PT ;  /* 0x0000001c1d00720c */ /* 0x000fc60003f84070 */
[----:B------:R-:W-:Y:S01]  /*04a0*/  IMAD R22, R21, R18, R22 ;  /* 0x0000001215167224 */ /* 0x000fe200078e0216 */
[----:B---3--:R-:W-:-:S04]  /*04b0*/  IABS R21, R11 ;  /* 0x0000000b00157213 */ /* 0x008fc80000000000 */
[----:B------:R-:W0:Y:S05]  /*04c0*/  I2F.RP R18, R21 ;  /* 0x0000001500127306 */ /* 0x000e2a0000209400 */
[----:B------:R-:W-:-:S04]  /*04d0*/  @!P4 IADD3 R28, R28, -R29, RZ ;  /* 0x8000001d1c1cc210 */ /* 0x000fc80007ffe0ff */
[----:B------:R-:W-:Y:S01]  /*04e0*/  ISETP.GT.U32.AND P4, PT, R29, R28, PT ;  /* 0x0000001c1d00720c */ /* 0x000fe20003f84070 */
[----:B0-----:R-:W0:Y:S01]  /*04f0*/  MUFU.RCP R18, R18 ;  /* 0x0000001200127308 */ /* 0x001e220000001000 */
[----:B------:R-:W-:Y:S02]  /*0500*/  ISETP.GT.U32.AND P5, PT, R24, R23, PT ;  /* 0x000000171800720c */ /* 0x000fe40003fa4070 */
[----:B------:R-:W-:-:S09]  /*0510*/  IABS R26, R10 ;  /* 0x0000000a001a7213 */ /* 0x000fd20000000000 */
[----:B------:R-:W-:Y:S01]  /*0520*/  @!P4 IMAD.IADD R28, R28, 0x1, -R29 ;  /* 0x000000011c1cc824 */ /* 0x000fe200078e0a1d */
[----:B------:R-:W-:Y:S02]  /*0530*/  ISETP.GT.U32.AND P4, PT, R25, R20, PT ;  /* 0x000000141900720c */ /* 0x000fe40003f84070 */
[----:B------:R-:W-:Y:S02]  /*0540*/  ISETP.GE.AND P1, PT, R17, RZ, PT ;  /* 0x000000ff1100720c */ /* 0x000fe40003f26270 */
[----:B0-----:R-:W-:Y:S02]  /*0550*/  IADD3 R17, R18, 0xffffffe, RZ ;  /* 0x0ffffffe12117810 */ /* 0x001fe40007ffe0ff */
[----:B------:R-:W0:Y:S01]  /*0560*/  I2F.RP R18, R26 ;  /* 0x0000001a00127306 */ /* 0x000e220000209400 */
[----:B------:R-:W-:-:S06]  /*0570*/  @!P5 IMAD.IADD R23, R23, 0x1, -R24 ;  /* 0x000000011717d824 */ /* 0x000fcc00078e0a18 */
[----:B------:R-:W-:Y:S01]  /*0580*/  @!P4 IMAD.IADD R20, R20, 0x1, -R25 ;  /* 0x000000011414c824 */ /* 0x000fe200078e0a19 */
[----:B------:R-:W1:Y:S01]  /*0590*/  F2I.FTZ.U32.TRUNC.NTZ R17, R17 ;  /* 0x0000001100117305 */ /* 0x000e62000021f000 */
[----:B------:R-:W-:-:S03]  /*05a0*/  ISETP.GT.U32.AND P5, PT, R24, R23, PT ;  /* 0x000000171800720c */ /* 0x000fc60003fa4070 */
[----:B------:R-:W-:-:S04]  /*05b0*/  ISETP.GT.U32.AND P4, PT, R25, R20, PT ;  /* 0x000000141900720c */ /* 0x000fc80003f84070 */
[----:B0-----:R-:W0:Y:S01]  /*05c0*/  MUFU.RCP R18, R18 ;  /* 0x0000001200127308 */ /* 0x001e220000001000 */
[----:B------:R-:W-:Y:S02]  /*05d0*/  ISETP.GE.AND P0, PT, R16, RZ, PT ;  /* 0x000000ff1000720c */ /* 0x000fe40003f06270 */
[----:B------:R-:W-:-:S03]  /*05e0*/  ISETP.GE.AND P3, PT, R19, RZ, PT ;  /* 0x000000ff1300720c */ /* 0x000fc60003f66270 */
[----:B------:R-:W-:Y:S01]  /*05f0*/  @!P5 IMAD.IADD R23, R23, 0x1, -R24 ;  /* 0x000000011717d824 */ /* 0x000fe200078e0a18 */
[----:B------:R-:W-:Y:S01]  /*0600*/  ISETP.GT.U32.AND P5, PT, R27, R22, PT ;  /* 0x000000161b00720c */ /* 0x000fe20003fa4070 */
[----:B-1----:R-:W-:Y:S02]  /*0610*/  IMAD.MOV R16, RZ, RZ, -R17 ;  /* 0x000000ffff107224 */ /* 0x002fe400078e0a11 */
[----:B------:R-:W-:Y:S02]  /*0620*/  @!P4 IMAD.IADD R20, R20, 0x1, -R25 ;  /* 0x000000011414c824 */ /* 0x000fe400078e0a19 */
[----:B------:R-:W-:Y:S01]  /*0630*/  IMAD R19, R16, R21, RZ ;  /* 0x0000001510137224 */ /* 0x000fe200078e02ff */
[----:B------:R-:W-:Y:S02]  /*0640*/  MOV R16, RZ ;  /* 0x000000ff00107202 */ /* 0x000fe40000000f00 */
[----:B------:R-:W-:-:S03]  /*0650*/  IABS R25, R9 ;  /* 0x0000000900197213 */ /* 0x000fc60000000000 */
[----:B------:R-:W-:Y:S01]  /*0660*/  IMAD.HI.U32 R16, R17, R19, R16 ;  /* 0x0000001311107227 */ /* 0x000fe200078e0010 */
[----:B------:R-:W1:Y:S01]  /*0670*/  I2F.RP R29, R25 ;  /* 0x00000019001d7306 */ /* 0x000e620000209400 */
[----:B0-----:R-:W-:Y:S02]  /*0680*/  IADD3 R17, R18, 0xffffffe, RZ ;  /* 0x0ffffffe12117810 */ /* 0x001fe40007ffe0ff */
[----:B------:R-:W-:-:S05]  /*0690*/  @!P5 IMAD.IADD R22, R22, 0x1, -R27 ;  /* 0x000000011616d824 */ /* 0x000fca00078e0a1b */
[----:B------:R-:W0:Y:S01]  /*06a0*/  F2I.FTZ.U32.TRUNC.NTZ R17, R17 ;  /* 0x0000001100117305 */ /* 0x000e22000021f000 */
[----:B------:R-:W-:Y:S02]  /*06b0*/  ISETP.GT.U32.AND P5, PT, R27, R22, PT ;  /* 0x000000161b00720c */ /* 0x000fe40003fa4070 */
[----:B------:R-:W-:-:S05]  /*06c0*/  IABS R18, R11 ;  /* 0x0000000b00127213 */ /* 0x000fca0000000000 */
[----:B-1----:R-:W1:Y:S01]  /*06d0*/  MUFU.RCP R29, R29 ;  /* 0x0000001d001d7308 */ /* 0x002e620000001000 */
[----:B------:R-:W-:-:S05]  /*06e0*/  IADD3 R24, RZ, -R18, RZ ;  /* 0x80000012ff187210 */ /* 0x000fca0007ffe0ff */
[----:B------:R-:W-:Y:S02]  /*06f0*/  @!P5 IMAD.IADD R22, R22, 0x1, -R27 ;  /* 0x000000011616d824 */ /* 0x000fe400078e0a1b */
[----:B0-----:R-:W-:-:S04]  /*0700*/  IMAD.MOV R27, RZ, RZ, -R17 ;  /* 0x000000ffff1b7224 */ /* 0x001fc800078e0a11 */
[----:B------:R-:W-:Y:S02]  /*0710*/  IMAD R27, R27, R26, RZ ;  /* 0x0000001a1b1b7224 */ /* 0x000fe400078e02ff */
[----:B------:R-:W-:Y:S01]  /*0720*/  IMAD.MOV.U32 R18, RZ, RZ, R23 ;  /* 0x000000ffff127224 */ /* 0x000fe200078e0017 */
[----:B------:R-:W-:-:S03]  /*0730*/  ISETP.NE.AND P4, PT, R7, RZ, PT ;  /* 0x000000ff0700720c */ /* 0x000fc60003f85270 */
[----:B------:R-:W-:Y:S01]  /*0740*/  @!P2 IMAD.MOV R18, RZ, RZ, -R18 ;  /* 0x000000ffff12a224 */ /* 0x000fe200078e0a12 */
[----:B------:R-:W-:Y:S02]  /*0750*/  ISETP.NE.AND P2, PT, R5, RZ, PT ;  /* 0x000000ff0500720c */ /* 0x000fe40003f45270 */
[----:B--2---:R-:W-:-:S05]  /*0760*/  IABS R19, R15 ;  /* 0x0000000f00137213 */ /* 0x004fca0000000000 */
[----:B------:R-:W-:-:S04]  /*0770*/  IMAD.HI.U32 R16, R16, R19, RZ ;  /* 0x0000001310107227 */ /* 0x000fc800078e00ff */
[----:B------:R-:W-:Y:S02]  /*0780*/  IMAD R24, R16, R24, R19 ;  /* 0x0000001810187224 */ /* 0x000fe400078e0213 */
[----:B------:R-:W-:-:S04]  /*0790*/  IMAD.MOV.U32 R16, RZ, RZ, RZ ;  /* 0x000000ffff107224 */ /* 0x000fc800078e00ff */
[----:B------:R-:W-:Y:S01]  /*07a0*/  IMAD.HI.U32 R27, R17, R27, R16 ;  /* 0x0000001b111b7227 */ /* 0x000fe200078e0010 */
[----:B-1----:R-:W-:-:S04]  /*07b0*/  IADD3 R16, R29, 0xffffffe, RZ ;  /* 0x0ffffffe1d107810 */ /* 0x002fc80007ffe0ff */
[----:B------:R-:W0:Y:S01]  /*07c0*/  F2I.FTZ.U32.TRUNC.NTZ R17, R16 ;  /* 0x0000001000117305 */ /* 0x000e22000021f000 */
[----:B------:R-:W-:Y:S01]  /*07d0*/  IMAD.MOV.U32 R19, RZ, RZ, R28 ;  /* 0x000000ffff137224 */ /* 0x000fe200078e001c */
[----:B0-----:R-:W-:-:S05]  /*07e0*/  IADD3 R28, RZ, -R17, RZ ;  /* 0x80000011ff1c7210 */ /* 0x001fca0007ffe0ff */
[----:B------:R-:W-:Y:S01]  /*07f0*/  IMAD R23, R28, R25, RZ ;  /* 0x000000191c177224 */ /* 0x000fe200078e02ff */
[----:B------:R-:W-:-:S04]  /*0800*/  IABS R28, R8 ;  /* 0x00000008001c7213 */ /* 0x000fc80000000000 */
[----:B------:R-:W0:Y:S01]  /*0810*/  I2F.RP R29, R28 ;  /* 0x0000001c001d7306 */ /* 0x000e220000209400 */
[----:B------:R-:W-:Y:S01]  /*0820*/  @!P3 IMAD.MOV R19, RZ, RZ, -R19 ;  /* 0x000000ffff13b224 */ /* 0x000fe200078e0a13 */
[----:B------:R-:W-:-:S06]  /*0830*/  ISETP.NE.AND P3, PT, R6, RZ, PT ;  /* 0x000000ff0600720c */ /* 0x000fcc0003f65270 */
[----:B0-----:R-:W0:Y:S07]  /*0840*/  MUFU.RCP R29, R29 ;  /* 0x0000001d001d7308 */ /* 0x001e2e0000001000 */
[----:B------:R-:W-:Y:S01]  /*0850*/  @!P3 LOP3.LUT R18, RZ, R6, RZ, 0x33, !PT ;  /* 0x00000006ff12b212 */ /* 0x000fe200078e33ff */
[----:B------:R-:W-:Y:S01]  /*0860*/  IMAD.MOV.U32 R16, RZ, RZ, RZ ;  /* 0x000000ffff107224 */ /* 0x000fe200078e00ff */
[----:B------:R-:W-:-:S03]  /*0870*/  @!P4 LOP3.LUT R19, RZ, R7, RZ, 0x33, !PT ;  /* 0x00000007ff13c212 */ /* 0x000fc600078e33ff */
[----:B------:R-:W-:Y:S01]  /*0880*/  IMAD.HI.U32 R23, R17, R23, R16 ;  /* 0x0000001711177227 */ /* 0x000fe200078e0010 */
[----:B0-----:R-:W-:-:S04]  /*0890*/  IADD3 R6, R29, 0xffffffe, RZ ;  /* 0x0ffffffe1d067810 */ /* 0x001fc80007ffe0ff */
[----:B------:R-:W0:Y:S01]  /*08a0*/  F2I.FTZ.U32.TRUNC.NTZ R7, R6 ;  /* 0x0000000600077305 */ /* 0x000e22000021f000 */
[----:B------:R-:W-:-:S05]  /*08b0*/  IMAD.MOV.U32 R17, RZ, RZ, R20 ;  /* 0x000000ffff117224 */ /* 0x000fca00078e0014 */
[----:B------:R-:W-:Y:S02]  /*08c0*/  @!P1 IADD3 R17, -R17, RZ, RZ ;  /* 0x000000ff11119210 */ /* 0x000fe40007ffe1ff */
[----:B------:R-:W-:Y:S02]  /*08d0*/  ISETP.NE.AND P1, PT, R4, RZ, PT ;  /* 0x000000ff0400720c */ /* 0x000fe40003f25270 */
[----:B------:R-:W-:Y:S01]  /*08e0*/  @!P2 LOP3.LUT R17, RZ, R5, RZ, 0x33, !PT ;  /* 0x00000005ff11a212 */ /* 0x000fe200078e33ff */
[----:B------:R-:W-:Y:S02]  /*08f0*/  IMAD.MOV.U32 R16, RZ, RZ, R22 ;  /* 0x000000ffff107224 */ /* 0x000fe400078e0016 */
[----:B0-----:R-:W-:Y:S02]  /*0900*/  IMAD.MOV R5, RZ, RZ, -R7 ;  /* 0x000000ffff057224 */ /* 0x001fe400078e0a07 */
[----:B------:R-:W-:Y:S02]  /*0910*/  IMAD.MOV.U32 R6, RZ, RZ, RZ ;  /* 0x000000ffff067224 */ /* 0x000fe400078e00ff */
[----:B------:R-:W-:-:S02]  /*0920*/  IMAD R5, R5, R28, RZ ;  /* 0x0000001c05057224 */ /* 0x000fc400078e02ff */
[----:B------:R-:W-:Y:S02]  /*0930*/  @!P0 IMAD.MOV R16, RZ, RZ, -R16 ;  /* 0x000000ffff108224 */ /* 0x000fe400078e0a10 */
[----:B------:R-:W-:Y:S01]  /*0940*/  @!P1 LOP3.LUT R16, RZ, R4, RZ, 0x33, !PT ;  /* 0x00000004ff109212 */ /* 0x000fe200078e33ff */
[----:B------:R-:W-:Y:S01]  /*0950*/  IMAD.HI.U32 R6, R7, R5, R6 ;  /* 0x0000000507067227 */ /* 0x000fe200078e0006 */
[----:B------:R-:W-:Y:S02]  /*0960*/  IABS R4, R14 ;  /* 0x0000000e00047213 */ /* 0x000fe40000000000 */
[----:B------:R-:W-:-:S03]  /*0970*/  IABS R5, R10 ;  /* 0x0000000a00057213 */ /* 0x000fc60000000000 */
[----:B------:R-:W-:Y:S01]  /*0980*/  IMAD.HI.U32 R27, R27, R4, RZ ;  /* 0x000000041b1b7227 */ /* 0x000fe200078e00ff */
[----:B------:R-:W-:Y:S02]  /*0990*/  IADD3 R5, RZ, -R5, RZ ;  /* 0x80000005ff057210 */ /* 0x000fe40007ffe0ff */
[----:B------:R-:W-:-:S03]  /*09a0*/  IABS R7, R9 ;  /* 0x0000000900077213 */ /* 0x000fc60000000000 */
[----:B------:R-:W-:Y:S01]  /*09b0*/  IMAD R5, R27, R5, R4 ;  /* 0x000000051b057224 */ /* 0x000fe200078e0204 */
[----:B------:R-:W-:Y:S01]  /*09c0*/  IABS R4, R13 ;  /* 0x0000000d00047213 */ /* 0x000fe20000000000 */
[----:B------:R-:W-:-:S04]  /*09d0*/  IMAD.MOV R7, RZ, RZ, -R7 ;  /* 0x000000ffff077224 */ /* 0x000fc800078e0a07 */
[----:B------:R-:W-:Y:S01]  /*09e0*/  IMAD.HI.U32 R23, R23, R4, RZ ;  /* 0x0000000417177227 */ /* 0x000fe200078e00ff */
[----:B------:R-:W-:Y:S02]  /*09f0*/  ISETP.GE.AND P1, PT, R15, RZ, PT ;  /* 0x000000ff0f00720c */ /* 0x000fe40003f26270 */
[----:B------:R-:W-:Y:S01]  /*0a00*/  IABS R15, R12 ;  /* 0x0000000c000f7213 */ /* 0x000fe20000000000 */
[----:B------:R-:W-:Y:S01]  /*0a10*/  IMAD R4, R23, R7, R4 ;  /* 0x0000000717047224 */ /* 0x000fe200078e0204 */
[----:B------:R-:W-:Y:S02]  /*0a20*/  IABS R7, R8 ;  /* 0x0000000800077213 */ /* 0x000fe40000000000 */
[----:B------:R-:W-:Y:S01]  /*0a30*/  ISETP.GT.U32.AND P2, PT, R21, R24, PT ;  /* 0x000000181500720c */ /* 0x000fe20003f44070 */
[----:B------:R-:W-:-:S04]  /*0a40*/  IMAD.HI.U32 R6, R6, R15, RZ ;  /* 0x0000000f06067227 */ /* 0x000fc800078e00ff */
        /* <DEDUP_REMOVED lines=8> */
[----:B------:R-:W-:-:S04]  /*0ad0*/  @!P4 IADD3 R4, R4, -R25, RZ ;  /* 0x800000190404c210 */ /* 0x000fc80007ffe0ff */
[----:B------:R-:W-:Y:S01]  /*0ae0*/  @!P5 IMAD.IADD R15, R15, 0x1, -R28 ;  /* 0x000000010f0fd824 */ /* 0x000fe200078e0a1c */
[----:B------:R-:W-:Y:S02]  /*0af0*/  ISETP.GT.U32.AND P4, PT, R26, R5, PT ;  /* 0x000000051a00720c */ /* 0x000fe40003f84070 */
[----:B------:R-:W-:Y:S02]  /*0b00*/  ISETP.GT.U32.AND P5, PT, R25, R4, PT ;  /* 0x000000041900720c */ /* 0x000fe40003fa4070 */
[----:B------:R-:W-:Y:S01]  /*0b10*/  ISETP.GT.U32.AND P6, PT, R28, R15, PT ;  /* 0x0000000f1c00720c */ /* 0x000fe20003fc4070 */
[----:B------:R-:W-:-:S04]  /*0b20*/  @!P3 IMAD.IADD R24, R24, 0x1, -R21 ;  /* 0x000000011818b824 */ /* 0x000fc800078e0a15 */
[----:B------:R-:W-:Y:S01]  /*0b30*/  IMAD.MOV.U32 R7, RZ, RZ, R24 ;  /* 0x000000ffff077224 */ /* 0x000fe200078e0018 */
[----:B------:R-:W-:Y:S02]  /*0b40*/  ISETP.GE.AND P0, PT, R14, RZ, PT ;  /* 0x000000ff0e00720c */ /* 0x000fe40003f06270 */
[----:B------:R-:W-:Y:S01]  /*0b50*/  ISETP.GE.AND P2, PT, R13, RZ, PT ;  /* 0x000000ff0d00720c */ /* 0x000fe20003f46270 */
[----:B------:R-:W-:Y:S01]  /*0b60*/  @!P4 IMAD.IADD R5, R5, 0x1, -R26 ;  /* 0x000000010505c824 */ /* 0x000fe200078e0a1a */
[----:B------:R-:W-:Y:S01]  /*0b70*/  ISETP.GE.AND P3, PT, R12, RZ, PT ;  /* 0x000000ff0c00720c */ /* 0x000fe20003f66270 */
[----:B------:R-:W-:Y:S01]  /*0b80*/  @!P5 IMAD.IADD R4, R4, 0x1, -R25 ;  /* 0x000000010404d824 */ /* 0x000fe200078e0a19 */
[----:B------:R-:W-:Y:S01]  /*0b90*/  ISETP.NE.AND P5, PT, R11, RZ, PT ;  /* 0x000000ff0b00720c */ /* 0x000fe20003fa5270 */
[----:B------:R-:W-:Y:S01]  /*0ba0*/  @!P1 IMAD.MOV R7, RZ, RZ, -R7 ;  /* 0x000000ffff079224 */ /* 0x000fe200078e0a07 */
[----:B------:R-:W-:Y:S02]  /*0bb0*/  @!P6 IADD3 R15, R15, -R28, RZ ;  /* 0x8000001c0f0fe210 */ /* 0x000fe40007ffe0ff */
[----:B------:R-:W-:-:S02]  /*0bc0*/  ISETP.NE.AND P4, PT, R10, RZ, PT ;  /* 0x000000ff0a00720c */ /* 0x000fc40003f85270 */
[----:B------:R-:W-:Y:S02]  /*0bd0*/  ISETP.NE.AND P1, PT, R9, RZ, PT ;  /* 0x000000ff0900720c */ /* 0x000fe40003f25270 */
[----:B------:R-:W-:Y:S01]  /*0be0*/  ISETP.NE.AND P6, PT, R8, RZ, PT ;  /* 0x000000ff0800720c */ /* 0x000fe20003fc5270 */
[----:B------:R-:W-:Y:S02]  /*0bf0*/  IMAD.MOV.U32 R6, RZ, RZ, R5 ;  /* 0x000000ffff067224 */ /* 0x000fe400078e0005 */
[----:B------:R-:W-:Y:S01]  /*0c00*/  IMAD.MOV.U32 R5, RZ, RZ, R4 ;  /* 0x000000ffff057224 */ /* 0x000fe200078e0004 */
[----:B------:R-:W-:Y:S01]  /*0c10*/  MOV R4, R15 ;  /* 0x0000000f00047202 */ /* 0x000fe20000000f00 */
[----:B------:R-:W-:Y:S01]  /*0c20*/  IMAD.WIDE.U32 R12, R3, R0, c[0x0][0x168] ;  /* 0x00005a00030c7625 */ /* 0x000fe200078e0000 */
[----:B------:R-:W-:-:S03]  /*0c30*/  @!P5 LOP3.LUT R7, RZ, R11, RZ, 0x33, !PT ;  /* 0x0000000bff07d212 */ /* 0x000fc600078e33ff */
[----:B------:R-:W-:Y:S01]  /*0c40*/  @!P0 IMAD.MOV R6, RZ, RZ, -R6 ;  /* 0x000000ffff068224 */ /* 0x000fe200078e0a06 */
[----:B------:R-:W-:Y:S01]  /*0c50*/  @!P4 LOP3.LUT R6, RZ, R10, RZ, 0x33, !PT ;  /* 0x0000000aff06c212 */ /* 0x000fe200078e33ff */
[----:B------:R-:W-:Y:S01]  /*0c60*/  @!P2 IMAD.MOV R5, RZ, RZ, -R5 ;  /* 0x000000ffff05a224 */ /* 0x000fe200078e0a05 */
[----:B------:R-:W-:Y:S01]  /*0c70*/  @!P1 LOP3.LUT R5, RZ, R9, RZ, 0x33, !PT ;  /* 0x00000009ff059212 */ /* 0x000fe200078e33ff */
[----:B------:R-:W-:Y:S01]  /*0c80*/  @!P3 IMAD.MOV R4, RZ, RZ, -R4 ;  /* 0x000000ffff04b224 */ /* 0x000fe200078e0a04 */
[----:B------:R-:W-:Y:S01]  /*0c90*/  @!P6 LOP3.LUT R4, RZ, R8, RZ, 0x33, !PT ;  /* 0x00000008ff04e212 */ /* 0x000fe200078e33ff */
[----:B------:R-:W-:-:S05]  /*0ca0*/  IMAD.WIDE R12, R2, 0x10, R12 ;  /* 0x00000010020c7825 */ /* 0x000fca00078e020c */
[----:B------:R-:W-:Y:S04]  /*0cb0*/  STG.E.128 [R12.64], R16 ;  /* 0x000000100c007986 */ /* 0x000fe8000c101d04 */
[----:B------:R-:W-:Y:S01]  /*0cc0*/  STG.E.128 [R12.64+0x800], R4 ;  /* 0x000800040c007986 */ /* 0x000fe2000c101d04 */
[----:B------:R-:W-:Y:S05]  /*0cd0*/  EXIT ;  /* 0x000000000000794d */ /* 0x000fea0003800000 */
.L_x_19539:
[----:B------:R-:W0:Y:S01]  /*0ce0*/  S2R R2, SR_TID.X ;  /* 0x0000000000027919 */ /* 0x000e220000002100 */
[----:B------:R-:W-:Y:S01]  /*0cf0*/  CS2R R8, SRZ ;  /* 0x0000000000087805 */ /* 0x000fe2000001ff00 */
[----:B------:R-:W-:Y:S01]  /*0d00*/  CS2R R16, SRZ ;  /* 0x0000000000107805 */ /* 0x000fe2000001ff00 */
[----:B0-----:R-:W-:Y:S01]  /*0d10*/  ISETP.GE.AND P0, PT, R2, R0, PT ;  /* 0x000000000200720c */ /* 0x001fe20003f06270 */
[----:B------:R-:W-:-:S12]  /*0d20*/  IMAD.MOV.U32 R26, RZ, RZ, R2 ;  /* 0x000000ffff1a7224 */ /* 0x000fd800078e0002 */
[----:B------:R-:W-:Y:S01]  /*0d30*/  @!P0 IADD3 R12, R3, R26, RZ ;  /* 0x0000001a030c8210 */ /* 0x000fe20007ffe0ff */
[----:B------:R-:W-:Y:S01]  /*0d40*/  @!P0 IMAD.MOV.U32 R13, RZ, RZ, 0x4 ;  /* 0x00000004ff0d8424 */ /* 0x000fe200078e00ff */
[----:B------:R-:W-:Y:S01]  /*0d50*/  @!P0 IADD3 R26, R26, 0x80, RZ ;  /* 0x000000801a1a8810 */ /* 0x000fe20007ffe0ff */
[----:B------:R-:W-:Y:S02]  /*0d60*/  CS2R R10, SRZ ;  /* 0x00000000000a7805 */ /* 0x000fe4000001ff00 */
[----:B------:R-:W-:Y:S01]  /*0d70*/  @!P0 IMAD.WIDE.U32 R4, R12, R13, c[0x0][0x170] ;  /* 0x00005c000c048625 */ /* 0x000fe200078e000d */
[----:B------:R-:W-:-:S03]  /*0d80*/  ISETP.GE.AND P1, PT, R26, R0, PT ;  /* 0x000000001a00720c */ /* 0x000fc60003f26270 */
[----:B------:R-:W-:Y:S01]  /*0d90*/  @!P0 IMAD.WIDE.U32 R12, R12, R13, c[0x0][0x178] ;  /* 0x00005e000c0c8625 */ /* 0x000fe200078e000d */
[----:B------:R0:W5:Y:S04]  /*0da0*/  @!P0 LDG.E R17, [R4.64] ;  /* 0x0000000404118981 */ /* 0x000168000c1e1900 */
[----:B------:R1:W5:Y:S05]  /*0db0*/  @!P0 LDG.E R16, [R12.64] ;  /* 0x000000040c108981 */ /* 0x00036a000c1e1900 */
[----:B------:R-:W-:Y:S01]  /*0dc0*/  @!P1 IMAD.IADD R20, R3, 0x1, R26 ;  /* 0x0000000103149824 */ /* 0x000fe200078e021a */
[----:B------:R-:W-:Y:S01]  /*0dd0*/  @!P1 IADD3 R26, R26, 0x80, RZ ;  /* 0x000000801a1a9810 */ /* 0x000fe20007ffe0ff */
[----:B------:R-:W-:-:S03]  /*0de0*/  @!P1 IMAD.MOV.U32 R21, RZ, RZ, 0x4 ;  /* 0x00000004ff159424 */ /* 0x000fc600078e00ff */
[----:B------:R-:W-:Y:S01]  /*0df0*/  ISETP.GE.AND P2, PT, R26, R0, PT ;  /* 0x000000001a00720c */ /* 0x000fe20003f46270 */
[----:B------:R-:W-:-:S12]  /*0e00*/  @!P1 IMAD.WIDE.U32 R14, R20, R21, c[0x0][0x170] ;  /* 0x00005c00140e9625 */ /* 0x000fd800078e0015 */
[----:B------:R-:W-:Y:S01]  /*0e10*/  @!P2 IMAD.IADD R18, R3, 0x1, R26 ;  /* 0x000000010312a824 */ /* 0x000fe200078e021a */
[----:B------:R-:W-:Y:S01]  /*0e20*/  @!P2 IADD3 R26, R26, 0x80, RZ ;  /* 0x000000801a1aa810 */ /* 0x000fe20007ffe0ff */
[----:B------:R-:W-:Y:S01]  /*0e30*/  @!P1 IMAD.WIDE.U32 R20, R20, R21, c[0x0][0x178] ;  /* 0x00005e0014149625 */ /* 0x000fe200078e0015 */
[----:B------:R-:W-:Y:S01]  /*0e40*/  @!P2 MOV R19, 0x4 ;  /* 0x000000040013a802 */ /* 0x000fe20000000f00 */
[----:B------:R2:W5:Y:S01]  /*0e50*/  @!P1 LDG.E R8, [R14.64] ;  /* 0x000000040e089981 */ /* 0x000562000c1e1900 */
[----:B------:R-:W-:-:S03]  /*0e60*/  ISETP.GE.AND P3, PT, R26, R0, PT ;  /* 0x000000001a00720c */ /* 0x000fc60003f66270 */
[----:B------:R3:W5:Y:S10]  /*0e70*/  @!P1 LDG.E R9, [R20.64] ;  /* 0x0000000414099981 */ /* 0x000774000c1e1900 */
        /* <DEDUP_REMOVED lines=8> */
[----:B------:R-:W-:Y:S01]  /*0f00*/  ISETP.GE.AND P1, PT, R26, R0, PT ;  /* 0x000000001a00720c */ /* 0x000fe20003f26270 */
[----:B0-----:R-:W-:Y:S02]  /*0f10*/  @!P4 IMAD.MOV.U32 R6, RZ, RZ, 0x4 ;  /* 0x00000004ff06c424 */ /* 0x001fe400078e00ff */
[----:B--2---:R-:W-:-:S04]  /*0f20*/  @!P2 IMAD.WIDE.U32 R14, R18, R19, c[0x0][0x178] ;  /* 0x00005e00120ea625 */ /* 0x004fc800078e0013 */
[CC--:B------:R-:W-:Y:S01]  /*0f30*/  @!P3 IMAD.WIDE.U32 R18, R22.reuse, R5.reuse, c[0x0][0x170] ;  /* 0x00005c001612b625 */ /* 0x0c0fe200078e0005 */
[----:B------:R0:W5:Y:S03]  /*0f40*/  @!P2 LDG.E R11, [R14.64] ;  /* 0x000000040e0ba981 */ /* 0x000166000c1e1900 */
        /* <DEDUP_REMOVED lines=17> */
[----:B------:R-:W-:Y:S02]  /*1060*/  IMAD.MOV.U32 R23, RZ, RZ, RZ ;  /* 0x000000ffff177224 */ /* 0x000fe400078e00ff */
[----:B--2---:R-:W-:Y:S01]  /*1070*/  @!P2 IMAD.IADD R6, R3, 0x1, R26 ;  /* 0x000000010306a824 */ /* 0x004fe200078e021a */
[----:B------:R-:W-:-:S03]  /*1080*/  @!P2 IADD3 R26, R26, 0x80, RZ ;  /* 0x000000801a1aa810 */ /* 0x000fc60007ffe0ff */
[----:B------:R2:W5:Y:S01]  /*1090*/  @!P1 LDG.E R23, [R20.64] ;  /* 0x0000000414179981 */ /* 0x000562000c1e1900 */
[----:B------:R-:W-:Y:S02]  /*10a0*/  ISETP.GE.AND P1, PT, R26, R0, PT ;  /* 0x000000001a00720c */ /* 0x000fe40003f26270 */
[----:B------:R-:W-:Y:S01]  /*10b0*/  @!P2 MOV R7, 0x4 ;  /* 0x000000040007a802 */ /* 0x000fe20000000f00 */
[----:B------:R-:W-:-:S04]  /*10c0*/  CS2R R24, SRZ ;  /* 0x0000000000187805 */ /* 0x000fc8000001ff00 */
[----:B0-----:R-:W-:-:S05]  /*10d0*/  @!P2 IMAD.WIDE.U32 R4, R6, R7, c[0x0][0x170] ;  /* 0x00005c000604a625 */ /* 0x001fca00078e0007 */
[----:B------:R0:W5:Y:S01]  /*10e0*/  @!P2 LDG.E R24, [R4.64] ;  /* 0x000000040418a981 */ /* 0x000162000c1e1900 */
[----:B--2---:R-:W-:Y:S02]  /*10f0*/  @!P1 IMAD.IADD R21, R3, 0x1, R26 ;  /* 0x0000000103159824 */ /* 0x004fe400078e021a */
[----:B------:R-:W-:Y:S02]  /*1100*/  @!P1 IMAD.MOV.U32 R26, RZ, RZ, 0x4 ;  /* 0x00000004ff1a9424 */ /* 0x000fe400078e00ff */
[----:B------:R-:W-:Y:S02]  /*1110*/  IMAD.MOV.U32 R20, RZ, RZ, RZ ;  /* 0x000000ffff147224 */ /* 0x000fe400078e00ff */
[----:B-1----:R-:W-:-:S04]  /*1120*/  @!P1 IMAD.WIDE.U32 R18, R21, R26, c[0x0][0x170] ;  /* 0x00005c0015129625 */ /* 0x002fc800078e001a */
[----:B0-----:R-:W-:Y:S01]  /*1130*/  @!P1 IMAD.WIDE.U32 R4, R21, R26, c[0x0][0x178] ;  /* 0x00005e0015049625 */ /* 0x001fe200078e001a */
[----:B------:R0:W5:Y:S03]  /*1140*/  @!P1 LDG.E R20, [R18.64] ;  /* 0x0000000412149981 */ /* 0x000166000c1e1900 */
[----:B------:R-:W-:Y:S02]  /*1150*/  IMAD.MOV.U32 R21, RZ, RZ, RZ ;  /* 0x000000ffff157224 */ /* 0x000fe400078e00ff */
[----:B------:R-:W-:-:S04]  /*1160*/  @!P2 IMAD.WIDE.U32 R6, R6, R7, c[0x0][0x178] ;  /* 0x00005e000606a625 */ /* 0x000fc800078e0007 */
[----:B------:R0:W5:Y:S04]  /*1170*/  @!P1 LDG.E R21, [R4.64] ;  /* 0x0000000404159981 */ /* 0x000168000c1e1900 */
[----:B------:R0:W5:Y:S01]  /*1180*/  @!P2 LDG.E R25, [R6.64] ;  /* 0x000000040619a981 */ /* 0x000162000c1e1900 */
[----:B------:R-:W-:Y:S01]  /*1190*/  BSSY B0, `(.L_x_19540) ;  /* 0x0000019000007945 */ /* 0x000fe20003800000 */
[----:B------:R-:W-:Y:S05]  /*11a0*/  @P0 BRA `(.L_x_19541) ;  /* 0x0000017000000947 */ /* 0x000fea0003800000 */
[-C--:B0----5:R-:W-:Y:S02]  /*11b0*/  IABS R6, R16.reuse ;  /* 0x0000001000067213 */ /* 0x0a1fe40000000000 */
        /* <DEDUP_REMOVED lines=9> */
[----:B------:R-:W-:-:S04]  /*1250*/  IMAD.HI.U32 R5, R5, R19, R4 ;  /* 0x0000001305057227 */ /* 0x000fc800078e0004 */
[----:B------:R-:W-:Y:S01]  /*1260*/  IMAD.MOV R19, RZ, RZ, -R18 ;  /* 0x000000ffff137224 */ /* 0x000fe200078e0a12 */
[----:B------:R-:W-:-:S05]  /*1270*/  IABS R18, R17 ;  /* 0x0000001100127213 */ /* 0x000fca0000000000 */
[----:B------:R-:W-:-:S04]  /*1280*/  IMAD.HI.U32 R5, R5, R18, RZ ;  /* 0x0000001205057227 */ /* 0x000fc800078e00ff */
[----:B------:R-:W-:-:S05]  /*1290*/  IMAD R5, R5, R19, R18 ;  /* 0x0000001305057224 */ /* 0x000fca00078e0212 */
[----:B------:R-:W-:-:S13]  /*12a0*/  ISETP.GT.U32.AND P1, PT, R6, R5, PT ;  /* 0x000000050600720c */ /* 0x000fda0003f24070 */
[----:B------:R-:W-:-:S05]  /*12b0*/  @!P1 IMAD.IADD R5, R5, 0x1, -R6 ;  /* 0x0000000105059824 */ /* 0x000fca00078e0a06 */
[----:B------:R-:W-:-:S13]  /*12c0*/  ISETP.GT.U32.AND P1, PT, R6, R5, PT ;  /* 0x000000050600720c */ /* 0x000fda0003f24070 */
[----:B------:R-:W-:Y:S01]  /*12d0*/  @!P1 IMAD.IADD R5, R5, 0x1, -R6 ;  /* 0x0000000105059824 */ /* 0x000fe200078e0a06 */
[----:B------:R-:W-:-:S04]  /*12e0*/  ISETP.NE.AND P1, PT, R16, RZ, PT ;  /* 0x000000ff1000720c */ /* 0x000fc80003f25270 */
[----:B------:R-:W-:-:S05]  /*12f0*/  MOV R6, R5 ;  /* 0x0000000500067202 */ /* 0x000fca0000000f00 */
[----:B------:R-:W-:-:S04]  /*1300*/  @!P2 IMAD.MOV R6, RZ, RZ, -R6 ;  /* 0x000000ffff06a224 */ /* 0x000fc800078e0a06 */
[----:B------:R-:W-:Y:S02]  /*1310*/  @!P1 LOP3.LUT R6, RZ, R16, RZ, 0x33, !PT ;  /* 0x00000010ff069212 */ /* 0x000fe400078e33ff */
.L_x_19541:
[----:B------:R-:W-:Y:S05]  /*1320*/  BSYNC B0 ;  /* 0x0000000000007941 */ /* 0x000fea0003800000 */
.L_x_19540:
        /* <DEDUP_REMOVED lines=27> */
.L_x_19543:
[----:B------:R-:W-:Y:S05]  /*14e0*/  BSYNC B0 ;  /* 0x0000000000007941 */ /* 0x000fea0003800000 */
.L_x_19542:
        /* <DEDUP_REMOVED lines=11> */
[----:B0-----:R-:W-:Y:S01]  /*15a0*/  HFMA2.MMA R4, -RZ, RZ, 0, 0 ;  /* 0x00000000ff047435 */ /* 0x001fe200000001ff */
[----:B-1----:R-:W-:-:S04]  /*15b0*/  IMAD.MOV R17, RZ, RZ, -R5 ;  /* 0x000000ffff117224 */ /* 0x002fc800078e0a05 */
[----:B------:R-:W-:-:S05]  /*15c0*/  IMAD R17, R17, R8, RZ ;  /* 0x0000000811117224 */ /* 0x000fca00078e02ff */
        /* <DEDUP_REMOVED lines=13> */
.L_x_19545:
[----:B------:R-:W-:Y:S05]  /*16a0*/  BSYNC B0 ;  /* 0x0000000000007941 */ /* 0x000fea0003800000 */
.L_x_19544:
        /* <DEDUP_REMOVED lines=26> */
.L_x_19547:
[----:B------:R-:W-:Y:S05]  /*1850*/  BSYNC B0 ;  /* 0x0000000000007941 */ /* 0x000fea0003800000 */
.L_x_19546:
        /* <DEDUP_REMOVED lines=36> */
.L_x_19549:
[----:B------:R-:W-:Y:S05]  /*1aa0*/  BSYNC B0 ;  /* 0x0000000000007941 */ /* 0x000fea0003800000 */
.L_x_19548:
        /* <DEDUP_REMOVED lines=25> */
.L_x_19551:
[----:B------:R-:W-:Y:S05]  /*1c40*/  BSYNC B0 ;  /* 0x0000000000007941 */ /* 0x000fea0003800000 */
.L_x_19550:
        /* <DEDUP_REMOVED lines=25> */
.L_x_19553:
[----:B------:R-:W-:Y:S05]  /*1de0*/  BSYNC B0 ;  /* 0x0000000000007941 */ /* 0x000fea0003800000 */
.L_x_19552:
        /* <DEDUP_REMOVED lines=10> */
[----:B0-----:R-:W-:Y:S01]  /*1e90*/  IMAD.MOV.U32 R8, RZ, RZ, RZ ;  /* 0x000000ffff087224 */ /* 0x001fe200078e00ff */
[----:B-1----:R-:W-:-:S05]  /*1ea0*/  IADD3 R18, RZ, -R9, RZ ;  /* 0x80000009ff127210 */ /* 0x002fca0007ffe0ff */
        /* <DEDUP_REMOVED lines=12> */
.L_x_19555:
[----:B------:R-:W-:Y:S05]  /*1f70*/  BSYNC B0 ;  /* 0x0000000000007941 */ /* 0x000fea0003800000 */
.L_x_19554:
[----:B------:R-:W-:Y:S01]  /*1f80*/  @!P0 IMAD.MOV.U32 R2, RZ, RZ, R7 ;  /* 0x000000ffff028224 */ /* 0x000fe200078e0007 */
[----:B------:R0:W-:Y:S01]  /*1f90*/  @!P0 STG.E [R4.64], R6 ;  /* 0x0000000604008986 */ /* 0x0001e2000c101904 */
[----:B------:R-:W-:Y:S01]  /*1fa0*/  BSSY B0, `(.L_x_19556) ;  /* 0x000002d000007945 */ /* 0x000fe20003800000 */
[----:B------:R-:W-:Y:S02]  /*1fb0*/  BSSY B1, `(.L_x_19557) ;  /* 0x0000025000017945 */ /* 0x000fe40003800000 */
[----:B------:R-:W-:-:S13]  /*1fc0*/  ISETP.GE.AND P0, PT, R2, R0, PT ;  /* 0x000000000200720c */ /* 0x000fda0003f06270 */
[----:B------:R-:W-:Y:S05]  /*1fd0*/  @P0 BRA `(.L_x_19558) ;  /* 0x000000c000000947 */ /* 0x000fea0003800000 */
[----:B0-----:R-:W-:Y:S01]  /*1fe0*/  IMAD.IADD R4, R3, 0x1, R2 ;  /* 0x0000000103047824 */ /* 0x001fe200078e0202 */
[----:B------:R-:W-:Y:S01]  /*1ff0*/  IADD3 R2, R2, 0x80, RZ ;  /* 0x0000008002027810 */ /* 0x000fe20007ffe0ff */
[----:B------:R-:W-:-:S03]  /*2000*/  IMAD.MOV.U32 R5, RZ, RZ, 0x4 ;  /* 0x00000004ff057424 */ /* 0x000fc600078e00ff */
[----:B------:R-:W-:Y:S01]  /*2010*/  ISETP.GE.AND P0, PT, R2, R0, PT ;  /* 0x000000000200720c */ /* 0x000fe20003f06270 */
[----:B------:R-:W-:-:S05]  /*2020*/  IMAD.WIDE.U32 R4, R4, R5, c[0x0][0x168] ;  /* 0x00005a0004047625 */ /* 0x000fca00078e0005 */
[----:B------:R0:W-:Y:S07]  /*2030*/  STG.E [R4.64], R16 ;  /* 0x0000001004007986 */ /* 0x0001ee000c101904 */
[----:B------:R-:W-:Y:S05]  /*2040*/  @P0 BRA `(.L_x_19559) ;  /* 0x000000c000000947 */ /* 0x000fea0003800000 */
[----:B0-----:R-:W-:Y:S01]  /*2050*/  MOV R5, 0x4 ;  /* 0x0000000400057802 */ /* 0x001fe20000000f00 */
[----:B------:R-:W-:Y:S01]  /*2060*/  IMAD.IADD R4, R3, 0x1, R2 ;  /* 0x0000000103047824 */ /* 0x000fe200078e0202 */
[----:B------:R-:W-:-:S03]  /*2070*/  IADD3 R2, R2, 0x80, RZ ;  /* 0x0000008002027810 */ /* 0x000fc60007ffe0ff */
[----:B------:R-:W-:-:S05]  /*2080*/  IMAD.WIDE.U32 R4, R4, R5, c[0x0][0x168] ;  /* 0x00005a0004047625 */ /* 0x000fca00078e0005 */
[----:B------:R0:W-:Y:S02]  /*2090*/  STG.E [R4.64], R10 ;  /* 0x0000000a04007986 */ /* 0x0001e4000c101904 */
.L_x_19558:
[----:B0-----:R-:W-:-:S13]  /*20a0*/  ISETP.GE.AND P0, PT, R2, R0, PT ;  /* 0x000000000200720c */ /* 0x001fda0003f06270 */
[----:B------:R-:W-:Y:S05]  /*20b0*/  @P0 BRA `(.L_x_19560) ;  /* 0x000000c000000947 */ /* 0x000fea0003800000 */
[----:B------:R-:W-:Y:S01]  /*20c0*/  IMAD.IADD R4, R3, 0x1, R2 ;  /* 0x0000000103047824 */ /* 0x000fe200078e0202 */
[----:B------:R-:W-:Y:S01]  /*20d0*/  IADD3 R2, R2, 0x80, RZ ;  /* 0x0000008002027810 */ /* 0x000fe20007ffe0ff */
[----:B------:R-:W-:-:S04]  /*20e0*/  IMAD.MOV.U32 R5, RZ, RZ, 0x4 ;  /* 0x00000004ff057424 */ /* 0x000fc800078e00ff */
[----:B------:R-:W-:-:S05]  /*20f0*/  IMAD.WIDE.U32 R4, R4, R5, c[0x0][0x168] ;  /* 0x00005a0004047625 */ /* 0x000fca00078e0005 */
[----:B------:R0:W-:Y:S02]  /*2100*/  STG.E [R4.64], R11 ;  /* 0x0000000b04007986 */ /* 0x0001e4000c101904 */
.L_x_19559:
[----:B------:R-:W-:-:S13]  /*2110*/  ISETP.GE.AND P0, PT, R2, R0, PT ;  /* 0x000000000200720c */ /* 0x000fda0003f06270 */
[----:B------:R-:W-:Y:S05]  /*2120*/  @P0 BRA `(.L_x_19561) ;  /* 0x000000d000000947 */ /* 0x000fea0003800000 */
[----:B0-----:R-:W-:Y:S01]  /*2130*/  HFMA2.MMA R5, -RZ, RZ, 0, 2.384185791015625e-07 ;  /* 0x00000004ff057435 */ /* 0x001fe200000001ff */
[----:B------:R-:W-:Y:S01]  /*2140*/  IMAD.IADD R4, R3, 0x1, R2 ;  /* 0x0000000103047824 */ /* 0x000fe200078e0202 */
[----:B------:R-:W-:-:S08]  /*2150*/  IADD3 R2, R2, 0x80, RZ ;  /* 0x0000008002027810 */ /* 0x000fd00007ffe0ff */
[----:B------:R-:W-:-:S05]  /*2160*/  IMAD.WIDE.U32 R4, R4, R5, c[0x0][0x168] ;  /* 0x00005a0004047625 */ /* 0x000fca00078e0005 */
[----:B------:R0:W-:Y:S02]  /*2170*/  STG.E [R4.64], R12 ;  /* 0x0000000c04007986 */ /* 0x0001e4000c101904 */
.L_x_19560:
        /* <DEDUP_REMOVED lines=8> */
.L_x_19561:
[----:B------:R-:W-:Y:S05]  /*2200*/  BSYNC B1 ;  /* 0x0000000000017941 */ /* 0x000fea0003800000 */
.L_x_19557:
[----:B------:R-:W-:-:S13]  /*2210*/  ISETP.GE.AND P0, PT, R2, R0, PT ;  /* 0x000000000200720c */ /* 0x000fda0003f06270 */
[----:B0-----:R-:W-:Y:S01]  /*2220*/  @!P0 MOV R5, 0x4 ;  /* 0x0000000400058802 */ /* 0x001fe20000000f00 */
[----:B------:R-:W-:Y:S01]  /*2230*/  @!P0 IMAD.IADD R4, R3, 0x1, R2 ;  /* 0x0000000103048824 */ /* 0x000fe200078e0202 */
[----:B------:R-:W-:-:S03]  /*2240*/  @!P0 IADD3 R2, R2, 0x80, RZ ;  /* 0x0000008002028810 */ /* 0x000fc60007ffe0ff */
[----:B------:R-:W-:-:S05]  /*2250*/  @!P0 IMAD.WIDE.U32 R4, R4, R5, c[0x0][0x168] ;  /* 0x00005a0004048625 */ /* 0x000fca00078e0005 */
[----:B------:R0:W-:Y:S02]  /*2260*/  @!P0 STG.E [R4.64], R14 ;  /* 0x0000000e04008986 */ /* 0x0001e4000c101904 */
.L_x_19562:
[----:B------:R-:W-:Y:S05]  /*2270*/  BSYNC B0 ;  /* 0x0000000000007941 */ /* 0x000fea0003800000 */
.L_x_19556:
        /* <DEDUP_REMOVED lines=8> */
.L_x_19563:
        /* <DEDUP_REMOVED lines=16> */
.L_x_50648:


//--------------------- .text._ZN2at6native29vectorized_elementwise_kernelILi8ENS0_13BinaryFunctorIiiiZZZNS0_16fmod_kernel_cudaERNS_18TensorIteratorBaseEENKUlvE_clEvENKUlvE1_clEvEUliiE_EESt5arrayIPcLm3EEEEviT0_T1_ --------------------------
	.section	.text._ZN2at6native29vectorized_elementwise_kernelILi8ENS0_13BinaryFunctorIiiiZZZNS0_16fmod_kernel_cudaERNS_18TensorIteratorBaseEENKUlvE_clEvENKUlvE1_clEvEUliiE_EESt5arrayIPcLm3EEEEviT0_T1_,"ax",@progbits
	.sectioninfo	@"SHI_REGISTERS=4"
	.align	128
        .global         _ZN2at6native29vectorized_elementwise_kernelILi8ENS0_13BinaryFunctorIiiiZZZNS0_16fmod_kernel_cudaERNS_18TensorIteratorBaseEENKUlvE_clEvENKUlvE1_clEvEUliiE_EESt5arrayIPcLm3EEEEviT0_T1_
        .type           _ZN2at6native29vectorized_elementwise_kernelILi8ENS0_13BinaryFunctorIiiiZZZNS0_16fmod_kernel_cudaERNS_18TensorIteratorBaseEENKUlvE_clEvENKUlvE1_clEvEUliiE_EESt5arrayIPcLm3EEEEviT0_T1_,@function
        .size           _ZN2at6native29vectorized_elementwise_kernelILi8ENS0_13BinaryFunctorIiiiZZZNS0_16fmod_kernel_cudaERNS_18TensorIteratorBaseEENKUlvE_clEvENKUlvE1_clEvEUliiE_EESt5arrayIPcLm3EEEEviT0_T1_,(.L_x_50649 - _ZN2at6native29vectorized_elementwise_kernelILi8ENS0_13BinaryFunctorIiiiZZZNS0_16fmod_kernel_cudaERNS_18TensorIteratorBaseEENKUlvE_clEvENKUlvE1_clEvEUliiE_EESt5arrayIPcLm3EEEEviT0_T1_)
        .other          _ZN2at6native29vectorized_elementwise_kernelILi8ENS0_13BinaryFunctorIiiiZZZNS0_16fmod_kernel_cudaERNS_18TensorIteratorBaseEENKUlvE_clEvENKUlvE1_clEvEUliiE_EESt5arrayIPcLm3EEEEviT0_T1_,@"STO_CUDA_ENTRY STV_DEFAULT"
_ZN2at6native29vectorized_elementwise_kernelILi8ENS0_13BinaryFunctorIiiiZZZNS0_16fmod_kernel_cudaERNS_18TensorIteratorBaseEENKUlvE_clEvENKUlvE1_clEvEUliiE_EESt5arrayIPcLm3EEEEviT0_T1_:
.text._ZN2at6native29vectorized_elementwise_kernelILi8ENS0_13BinaryFunctorIiiiZZZNS0_16fmod_kernel_cudaERNS_18TensorIteratorBaseEENKUlvE_clEvENKUlvE1_clEvEUliiE_EESt5arrayIPcLm3EEEEviT0_T1_:
[----:B------:R-:W-:Y:S02]  /*0000*/  MOV R1, c[0x0][0x28] ;  /* 0x00000a0000017a02 */ /* 0x000fe40000000f00 */
[----:B------:R-:W-:Y:S05]  /*0010*/  EXIT ;  /* 0x000000000000794d */ /* 0x000fea0003800000 */
.L_x_19564:
        /* <DEDUP_REMOVED lines=14> */
.L_x_50649:


//--------------------- .text._ZN2at6native18elementwise_kernelILi128ELi4EZNS0_15gpu_kernel_implINS0_13BUnaryFunctorIiiiZZZNS0_16fmod_kernel_cudaERNS_18TensorIteratorBaseEENKUlvE_clEvENKUlvE1_clEvEUliiE_EEEEvS5_RKT_EUliE_EEviT1_ --------------------------
	.section	.text._ZN2at6native18elementwise_kernelILi128ELi4EZNS0_15gpu_kernel_implINS0_13BUnaryFunctorIiiiZZZNS0_16fmod_kernel_cudaERNS_18TensorIteratorBaseEENKUlvE_clEvENKUlvE1_clEvEUliiE_EEEEvS5_RKT_EUliE_EEviT1_,"ax",@progbits
	.sectioninfo	@"SHI_REGISTERS=26"
	.align	128
        .global         _ZN2at6native18elementwise_kernelILi128ELi4EZNS0_15gpu_kernel_implINS0_13BUnaryFunctorIiiiZZZNS0_16fmod_kernel_cudaERNS_18TensorIteratorBaseEENKUlvE_clEvENKUlvE1_clEvEUliiE_EEEEvS5_RKT_EUliE_EEviT1_
        .type           _ZN2at6native18elementwise_kernelILi128ELi4EZNS0_15gpu_kernel_implINS0_13BUnaryFunctorIiiiZZZNS0_16fmod_kernel_cudaERNS_18TensorIteratorBaseEENKUlvE_clEvENKUlvE1_clEvEUliiE_EEEEvS5_RKT_EUliE_EEviT1_,@function
        .size           _ZN2at6native18elementwise_kernelILi128ELi4EZNS0_15gpu_kernel_implINS0_13BUnaryFunctorIiiiZZZNS0_16fmod_kernel_cudaERNS_18TensorIteratorBaseEENKUlvE_clEvENKUlvE1_clEvEUliiE_EEEEvS5_RKT_EUliE_EEviT1_,(.L_x_50650 - _ZN2at6native18elementwise_kernelILi128ELi4EZNS0_15gpu_kernel_implINS0_13BUnaryFunctorIiiiZZZNS0_16fmod_kernel_cudaERNS_18TensorIteratorBaseEENKUlvE_clEvENKUlvE1_clEvEUliiE_EEEEvS5_RKT_EUliE_EEviT1_)
        .other          _ZN2at6native18elementwise_kernelILi128ELi4EZNS0_15gpu_kernel_implINS0_13BUnaryFunctorIiiiZZZNS0_16fmod_kernel_cudaERNS_18TensorIteratorBaseEENKUlvE_clEvENKUlvE1_clEvEUliiE_EEEEvS5_RKT_EUliE_EEviT1_,@"STO_CUDA_ENTRY STV_DEFAULT"
_ZN2at6native18elementwise_kernelILi128ELi4EZNS0_15gpu_kernel_implINS0_13BUnaryFunctorIiiiZZZNS0_16fmod_kernel_cudaERNS_18TensorIteratorBaseEENKUlvE_clEvENKUlvE1_clEvEUliiE_EEEEvS5_RKT_EUliE_EEviT1_:
.text._ZN2at6native18elementwise_kernelILi128ELi4EZNS0_15gpu_kernel_implINS0_13BUnaryFunctorIiiiZZZNS0_16fmod_kernel_cudaERNS_18TensorIteratorBaseEENKUlvE_clEvENKUlvE1_clEvEUliiE_EEEEvS5_RKT_EUliE_EEviT1_:
        /* <DEDUP_REMOVED lines=237> */
.L_x_19567:
        /* <DEDUP_REMOVED lines=18> */
.L_x_19571:
[----:B------:R0:W5:Y:S01]  /*0ff0*/  LDG.E.U8 R19, [R2.64] ;  /* 0x0000002402137981 */ /* 0x000162000c1e1100 */
[----:B------:R-:W-:Y:S05]  /*1000*/  BRA `(.L_x_19573) ;  /* 0x00000d0000007947 */ /* 0x000fea0003800000 */
.L_x_19570:
        /* <DEDUP_REMOVED lines=8> */
.L_x_19575:
[----:B------:R0:W5:Y:S01]  /*1090*/  LDG.E R19, [R2.64] ;  /* 0x0000002402137981 */ /* 0x000162000c1e1900 */
[----:B------:R-:W-:Y:S05]  /*10a0*/  BRA `(.L_x_19573) ;  /* 0x00000c6000007947 */ /* 0x000fea0003800000 */
.L_x_19574:
[----:B------:R0:W5:Y:S01]  /*10b0*/  LDG.E.S16 R19, [R2.64] ;  /* 0x0000002402137981 */ /* 0x000162000c1e1700 */
[----:B------:R-:W-:Y:S05]  /*10c0*/  BRA `(.L_x_19573) ;  /* 0x00000c4000007947 */ /* 0x000fea0003800000 */
.L_x_19569:
        /* <DEDUP_REMOVED lines=9> */
.L_x_19577:
[----:B------:R-:W2:Y:S02]  /*1160*/  LDG.E.U16 R2, [R2.64] ;  /* 0x0000002402027981 */ /* 0x000ea4000c1e1500 */
[----:B--2---:R-:W-:-:S06]  /*1170*/  HADD2.F32 R19, -RZ, R2.H0_H0 ;  /* 0x20000002ff137230 */ /* 0x004fcc0000004100 */
[----:B------:R-:W0:Y:S01]  /*1180*/  F2I.FTZ.TRUNC.NTZ R19, R19 ;  /* 0x0000001300137305 */ /* 0x000e22000021f100 */
[----:B------:R-:W-:Y:S05]  /*1190*/  BRA `(.L_x_19573) ;  /* 0x00000b7000007947 */ /* 0x000fea0003800000 */
.L_x_19576:
        /* <DEDUP_REMOVED lines=9> */
.L_x_19579:
[----:B------:R-:W2:Y:S02]  /*1230*/  LDG.E.U16 R2, [R2.64] ;  /* 0x0000002402027981 */ /* 0x000ea4000c1e1500 */
[----:B--2---:R-:W-:-:S06]  /*1240*/  HADD2.F32 R19, -RZ, R2.H0_H0 ;  /* 0x20000002ff137230 */ /* 0x004fcc0000004100 */
[----:B------:R-:W0:Y:S01]  /*1250*/  F2I.FTZ.TRUNC.NTZ R19, R19 ;  /* 0x0000001300137305 */ /* 0x000e22000021f100 */
[----:B------:R-:W-:Y:S05]  /*1260*/  BRA `(.L_x_19573) ;  /* 0x00000aa000007947 */ /* 0x000fea0003800000 */
.L_x_19578:
[----:B------:R-:W2:Y:S02]  /*1270*/  LDG.E.64 R2, [R2.64] ;  /* 0x0000002402027981 */ /* 0x000ea4000c1e1b00 */
[----:B--2---:R0:W1:Y:S01]  /*1280*/  F2I.F64.TRUNC R19, R2 ;  /* 0x0000000200137311 */ /* 0x004062000030d100 */
[----:B------:R-:W-:Y:S05]  /*1290*/  BRA `(.L_x_19573) ;  /* 0x00000a7000007947 */ /* 0x000fea0003800000 */
.L_x_19568:
        /* <DEDUP_REMOVED lines=12> */
.L_x_19582:
[----:B------:R-:W2:Y:S02]  /*1360*/  LDG.E.64 R2, [R2.64] ;  /* 0x0000002402027981 */ /* 0x000ea4000c1e1b00 */
[----:B--2---:R0:W1:Y:S01]  /*1370*/  F2I.F64.TRUNC R19, R2 ;  /* 0x0000000200137311 */ /* 0x004062000030d100 */
[----:B------:R-:W-:Y:S05]  /*1380*/  BRA `(.L_x_19573) ;  /* 0x0000098000007947 */ /* 0x000fea0003800000 */
.L_x_19581:
        /* <DEDUP_REMOVED lines=27> */
.L_x_19584:
        /* <DEDUP_REMOVED lines=14> */
.L_x_19583:
[----:B------:R-:W2:Y:S02]  /*1620*/  LDG.E.U16 R19, [R2.64] ;  /* 0x0000002402137981 */ /* 0x000ea4000c1e1500 */
[----:B--2---:R-:W-:-:S06]  /*1630*/  PRMT R19, RZ, 0x5410, R19 ;  /* 0x00005410ff137816 */ /* 0x004fcc0000000013 */
[----:B------:R-:W0:Y:S01]  /*1640*/  F2I.FTZ.TRUNC.NTZ R19, R19 ;  /* 0x0000001300137305 */ /* 0x000e22000021f100 */
[----:B------:R-:W-:Y:S05]  /*1650*/  BRA `(.L_x_19573) ;  /* 0x000006b000007947 */ /* 0x000fea0003800000 */
.L_x_19580:
        /* <DEDUP_REMOVED lines=10> */
.L_x_19587:
        /* <DEDUP_REMOVED lines=21> */
.L_x_19591:
[----:B------:R-:W-:Y:S05]  /*1850*/  BSYNC B1 ;  /* 0x0000000000017941 */ /* 0x000fea0003800000 */
.L_x_19590:
[----:B------:R-:W-:Y:S01]  /*1860*/  IMAD.SHL.U32 R2, R2, 0x100000, RZ ;  /* 0x0010000002027824 */ /* 0x000fe200078e00ff */
[----:B------:R-:W-:-:S04]  /*1870*/  LEA R0, R0, 0x3b800000, 0x17 ;  /* 0x3b80000000007811 */ /* 0x000fc800078eb8ff */
[----:B------:R-:W-:Y:S02]  /*1880*/  LOP3.LUT R19, R0, R2, R19, 0xfe, !PT ;  /* 0x0000000200137212 */ /* 0x000fe400078efe13 */
.L_x_19589:
[----:B------:R-:W-:Y:S05]  /*1890*/  BSYNC B0 ;  /* 0x0000000000007941 */ /* 0x000fea0003800000 */
.L_x_19588:
[----:B------:R-:W0:Y:S01]  /*18a0*/  F2I.FTZ.TRUNC.NTZ R19, R19 ;  /* 0x0000001300137305 */ /* 0x000e22000021f100 */
[----:B------:R-:W-:Y:S05]  /*18b0*/  BRA `(.L_x_19573) ;  /* 0x0000045000007947 */ /* 0x000fea0003800000 */
.L_x_19586:
        /* <DEDUP_REMOVED lines=21> */
.L_x_19595:
[----:B------:R-:W-:Y:S05]  /*1a10*/  BSYNC B1 ;  /* 0x0000000000017941 */ /* 0x000fea0003800000 */
.L_x_19594:
[----:B------:R-:W-:Y:S01]  /*1a20*/  IMAD.SHL.U32 R2, R2, 0x200000, RZ ;  /* 0x0020000002027824 */ /* 0x000fe200078e00ff */
[----:B------:R-:W-:-:S04]  /*1a30*/  LEA R0, R0, 0x37800000, 0x17 ;  /* 0x3780000000007811 */ /* 0x000fc800078eb8ff */
[----:B------:R-:W-:Y:S02]  /*1a40*/  LOP3.LUT R19, R0, R2, R19, 0xfe, !PT ;  /* 0x0000000200137212 */ /* 0x000fe400078efe13 */
.L_x_19593:
[----:B------:R-:W-:Y:S05]  /*1a50*/  BSYNC B0 ;  /* 0x0000000000007941 */ /* 0x000fea0003800000 */
.L_x_19592:
[----:B------:R-:W0:Y:S01]  /*1a60*/  F2I.FTZ.TRUNC.NTZ R19, R19 ;  /* 0x0000001300137305 */ /* 0x000e22000021f100 */
[----:B------:R-:W-:Y:S05]  /*1a70*/  BRA `(.L_x_19573) ;  /* 0x0000029000007947 */ /* 0x000fea0003800000 */
.L_x_19585:
        /* <DEDUP_REMOVED lines=14> */
.L_x_19599:
[----:B------:R-:W-:Y:S05]  /*1b60*/  BSYNC B0 ;  /* 0x0000000000007941 */ /* 0x000fea0003800000 */
.L_x_19598:
[----:B------:R-:W0:Y:S01]  /*1b70*/  F2I.FTZ.TRUNC.NTZ R19, R19 ;  /* 0x0000001300137305 */ /* 0x000e22000021f100 */
[----:B------:R-:W-:Y:S05]  /*1b80*/  BRA `(.L_x_19573) ;  /* 0x0000018000007947 */ /* 0x000fea0003800000 */
.L_x_19572:
        /* <DEDUP_REMOVED lines=21> */
.L_x_19597:
[----:B------:R0:W5:Y:S01]  /*1ce0*/  LDG.E R19, [R2.64] ;  /* 0x0000002402137981 */ /* 0x000162000c1e1900 */
[----:B------:R-:W-:Y:S05]  /*1cf0*/  BRA `(.L_x_19573) ;  /* 0x0000001000007947 */ /* 0x000fea0003800000 */
.L_x_19596:
[----:B------:R0:W5:Y:S02]  /*1d00*/  LDG.E R19, [R2.64] ;  /* 0x0000002402137981 */ /* 0x000164000c1e1900 */
.L_x_19573:
[----:B0-----:R-:W-:Y:S02]  /*1d10*/  IABS R5, c[0x0][0x374] ;  /* 0x0000dd0000057a13 */ /* 0x001fe40000000000 */
[----:B-1---5:R-:W-:Y:S02]  /*1d20*/  ISETP.GE.AND P1, PT, R19, RZ, PT ;  /* 0x000000ff1300720c */ /* 0x022fe40003f26270 */
        /* <DEDUP_REMOVED lines=8> */
[----:B------:R-:W-:-:S06]  /*1db0*/  IMAD.HI.U32 R3, R3, R7, R2 ;  /* 0x0000000703037227 */ /* 0x000fcc00078e0002 */
[----:B------:R-:W-:-:S04]  /*1dc0*/  IMAD.HI.U32 R3, R3, R4, RZ ;  /* 0x0000000403037227 */ /* 0x000fc800078e00ff */
[----:B------:R-:W-:-:S04]  /*1dd0*/  IMAD.MOV R3, RZ, RZ, -R3 ;  /* 0x000000ffff037224 */ /* 0x000fc800078e0a03 */
[C---:B------:R-:W-:Y:S02]  /*1de0*/  IMAD R0, R5.reuse, R3, R4 ;  /* 0x0000000305007224 */ /* 0x040fe400078e0204 */
[----:B------:R-:W0:Y:S03]  /*1df0*/  LDC.U8 R3, c[0x0][0x378] ;  /* 0x0000de00ff037b82 */ /* 0x000e260000000000 */
[----:B------:R-:W-:-:S13]  /*1e00*/  ISETP.GT.U32.AND P0, PT, R5, R0, PT ;  /* 0x000000000500720c */ /* 0x000fda0003f04070 */
[----:B------:R-:W-:Y:S01]  /*1e10*/  @!P0 IMAD.IADD R0, R0, 0x1, -R5 ;  /* 0x0000000100008824 */ /* 0x000fe200078e0a05 */
[----:B------:R-:W-:-:S04]  /*1e20*/  ISETP.NE.AND P0, PT, RZ, c[0x0][0x374], PT ;  /* 0x0000dd00ff007a0c */ /* 0x000fc80003f05270 */
[----:B------:R-:W-:Y:S02]  /*1e30*/  ISETP.GT.U32.AND P2, PT, R5, R0, PT ;  /* 0x000000000500720c */ /* 0x000fe40003f44070 */
[----:B0-----:R-:W-:-:S11]  /*1e40*/  PRMT R2, R3, 0x9910, RZ ;  /* 0x0000991003027816 */ /* 0x001fd600000000ff */
[----:B------:R-:W-:Y:S01]  /*1e50*/  @!P2 IMAD.IADD R0, R0, 0x1, -R5 ;  /* 0x000000010000a824 */ /* 0x000fe200078e0a05 */
[----:B------:R-:W-:-:S03]  /*1e60*/  ISETP.GT.AND P2, PT, R2, 0x9, PT ;  /* 0x000000090200780c */ /* 0x000fc60003f44270 */
[----:B------:R-:W-:-:S04]  /*1e70*/  IMAD.MOV.U32 R5, RZ, RZ, R0 ;  /* 0x000000ffff057224 */ /* 0x000fc800078e0000 */
[----:B------:R-:W-:Y:S01]  /*1e80*/  @!P1 IMAD.MOV R5, RZ, RZ, -R5 ;  /* 0x000000ffff059224 */ /* 0x000fe200078e0a05 */
[----:B------:R-:W-:-:S05]  /*1e90*/  @!P0 LOP3.LUT R5, RZ, c[0x0][0x374], RZ, 0x33, !PT ;  /* 0x0000dd00ff058a12 */ /* 0x000fca00078e33ff */
        /* <DEDUP_REMOVED lines=11> */
.L_x_19603:
[----:B------:R0:W-:Y:S01]  /*1f50*/  STG.E.U8 [R16.64], R5 ;  /* 0x0000000510007986 */ /* 0x0001e2000c101124 */
[----:B------:R-:W-:Y:S05]  /*1f60*/  BRA `(.L_x_19605) ;  /* 0x00000d9000007947 */ /* 0x000fea0003800000 */
.L_x_19602:
[----:B------:R-:W-:-:S13]  /*1f70*/  ISETP.NE.AND P0, PT, R2, 0x2, PT ;  /* 0x000000020200780c */ /* 0x000fda0003f05270 */
[----:B------:R-:W-:Y:S05]  /*1f80*/  @!P0 BRA `(.L_x_19606) ;  /* 0x000000a000008947 */ /* 0x000fea0003800000 */
[----:B------:R-:W-:-:S13]  /*1f90*/  ISETP.NE.AND P0, PT, R2, 0x3, PT ;  /* 0x000000030200780c */ /* 0x000fda0003f05270 */
[----:B------:R-:W-:Y:S05]  /*1fa0*/  @!P0 BRA `(.L_x_19607) ;  /* 0x0000006000008947 */ /* 0x000fea0003800000 */
[----:B------:R-:W-:-:S13]  /*1fb0*/  ISETP.NE.AND P0, PT, R2, 0x4, PT ;  /* 0x000000040200780c */ /* 0x000fda0003f05270 */
[----:B------:R-:W-:Y:S05]  /*1fc0*/  @P0 BRA `(.L_x_19604) ;  /* 0x00000ba000000947 */ /* 0x000fea0003800000 */
[--C-:B------:R-:W-:Y:S01]  /*1fd0*/  SHF.R.S32.HI R3, RZ, 0x1f, R5.reuse ;  /* 0x0000001fff037819 */ /* 0x100fe20000011405 */
[----:B------:R-:W-:-:S05]  /*1fe0*/  IMAD.MOV.U32 R2, RZ, RZ, R5 ;  /* 0x000000ffff027224 */ /* 0x000fca00078e0005 */
[----:B------:R0:W-:Y:S01]  /*1ff0*/  STG.E.64 [R16.64], R2 ;  /* 0x0000000210007986 */ /* 0x0001e2000c101b24 */
[----:B------:R-:W-:Y:S05]  /*2000*/  BRA `(.L_x_19605) ;  /* 0x00000cf000007947 */ /* 0x000fea0003800000 */
.L_x_19607:
[----:B------:R0:W-:Y:S01]  /*2010*/  STG.E [R16.64], R5 ;  /* 0x0000000510007986 */ /* 0x0001e2000c101924 */
[----:B------:R-:W-:Y:S05]  /*2020*/  BRA `(.L_x_19605) ;  /* 0x00000cd000007947 */ /* 0x000fea0003800000 */
.L_x_19606:
[----:B------:R0:W-:Y:S01]  /*2030*/  STG.E.U16 [R16.64], R5 ;  /* 0x0000000510007986 */ /* 0x0001e2000c101524 */
[----:B------:R-:W-:Y:S05]  /*2040*/  BRA `(.L_x_19605) ;  /* 0x00000cb000007947 */ /* 0x000fea0003800000 */
.L_x_19601:
        /* <DEDUP_REMOVED lines=9> */
.L_x_19609:
[----:B------:R-:W0:Y:S02]  /*20e0*/  I2F R0, R5 ;  /* 0x0000000500007306 */ /* 0x000e240000201400 */
[----:B0-----:R-:W-:-:S05]  /*20f0*/  F2FP.PACK_AB R0, RZ, R0 ;  /* 0x00000000ff00723e */ /* 0x001fca00000000ff */
[----:B------:R0:W-:Y:S01]  /*2100*/  STG.E.U16 [R16.64], R0 ;  /* 0x0000000010007986 */ /* 0x0001e2000c101524 */
[----:B------:R-:W-:Y:S05]  /*2110*/  BRA `(.L_x_19605) ;  /* 0x00000be000007947 */ /* 0x000fea0003800000 */
.L_x_19608:
        /* <DEDUP_REMOVED lines=10> */
.L_x_19611:
[----:B------:R-:W0:Y:S02]  /*21c0*/  I2F R5, R5 ;  /* 0x0000000500057306 */ /* 0x000e240000201400 */
[----:B0-----:R-:W-:-:S04]  /*21d0*/  F2FP.PACK_AB R3, RZ, R5 ;  /* 0x00000005ff03723e */ /* 0x001fc800000000ff */
[----:B------:R-:W-:-:S05]  /*21e0*/  PRMT R3, R3, 0x5410, RZ ;  /* 0x0000541003037816 */ /* 0x000fca00000000ff */
[----:B------:R0:W-:Y:S01]  /*21f0*/  STG.E [R16.64], R3 ;  /* 0x0000000310007986 */ /* 0x0001e2000c101924 */
[----:B------:R-:W-:Y:S05]  /*2200*/  BRA `(.L_x_19605) ;  /* 0x00000af000007947 */ /* 0x000fea0003800000 */
.L_x_19610:
[----:B------:R-:W0:Y:S02]  /*2210*/  I2F.F64 R2, R5 ;  /* 0x0000000500027312 */ /* 0x000e240000201c00 */
[----:B0-----:R0:W-:Y:S01]  /*2220*/  STG.E.64 [R16.64], R2 ;  /* 0x0000000210007986 */ /* 0x0011e2000c101b24 */
[----:B------:R-:W-:Y:S05]  /*2230*/  BRA `(.L_x_19605) ;  /* 0x00000ac000007947 */ /* 0x000fea0003800000 */
.L_x_19600:
        /* <DEDUP_REMOVED lines=12> */
.L_x_19614:
[----:B------:R-:W0:Y:S01]  /*2300*/  I2F.F64 R4, R5 ;  /* 0x0000000500047312 */ /* 0x000e220000201c00 */
[----:B------:R-:W-:-:S05]  /*2310*/  CS2R R6, SRZ ;  /* 0x0000000000067805 */ /* 0x000fca000001ff00 */
[----:B0-----:R0:W-:Y:S01]  /*2320*/  STG.E.128 [R16.64], R4 ;  /* 0x0000000410007986 */ /* 0x0011e2000c101d24 */
[----:B------:R-:W-:Y:S05]  /*2330*/  BRA `(.L_x_19605) ;  /* 0x000009c000007947 */ /* 0x000fea0003800000 */
.L_x_19613:
        /* <DEDUP_REMOVED lines=21> */
.L_x_19618:
[----:B------:R-:W-:Y:S05]  /*2490*/  BSYNC B0 ;  /* 0x0000000000007941 */ /* 0x000fea0003800000 */
.L_x_19617:
[----:B------:R-:W-:-:S05]  /*24a0*/  LOP3.LUT R3, R0, R3, RZ, 0xfc, !PT ;  /* 0x0000000300037212 */ /* 0x000fca00078efcff */
[----:B------:R0:W-:Y:S01]  /*24b0*/  STG.E.U8 [R16.64], R3 ;  /* 0x0000000310007986 */ /* 0x0001e2000c101124 */
[----:B------:R-:W-:Y:S05]  /*24c0*/  BRA `(.L_x_19605) ;  /* 0x0000083000007947 */ /* 0x000fea0003800000 */
.L_x_19616:
        /* <DEDUP_REMOVED lines=13> */
.L_x_19620:
[----:B------:R-:W-:Y:S01]  /*25a0*/  IMAD.MOV.U32 R0, RZ, RZ, 0x7f ;  /* 0x0000007fff007424 */ /* 0x000fe200078e00ff */
[----:B------:R-:W-:-:S04]  /*25b0*/  ISETP.GT.U32.AND P0, PT, R2, 0x7f800000, PT ;  /* 0x7f8000000200780c */ /* 0x000fc80003f04070 */
[----:B------:R-:W-:-:S04]  /*25c0*/  SEL R0, R0, 0x7c, P0 ;  /* 0x0000007c00007807 */ /* 0x000fc80000000000 */
.L_x_19621:
[----:B------:R-:W-:Y:S05]  /*25d0*/  BSYNC B0 ;  /* 0x0000000000007941 */ /* 0x000fea0003800000 */
.L_x_19619:
[----:B------:R-:W-:-:S04]  /*25e0*/  LOP3.LUT R2, R5, 0x80000000, RZ, 0xc0, !PT ;  /* 0x8000000005027812 */ /* 0x000fc800078ec0ff */
[----:B------:R-:W-:-:S04]  /*25f0*/  SHF.R.U32.HI R3, RZ, 0x18, R2 ;  /* 0x00000018ff037819 */ /* 0x000fc80000011602 */
[----:B------:R-:W-:-:S05]  /*2600*/  LOP3.LUT R3, R0, R3, RZ, 0xfc, !PT ;  /* 0x0000000300037212 */ /* 0x000fca00078efcff */
[----:B------:R0:W-:Y:S01]  /*2610*/  STG.E.U8 [R16.64], R3 ;  /* 0x0000000310007986 */ /* 0x0001e2000c101124 */
[----:B------:R-:W-:Y:S05]  /*2620*/  BRA `(.L_x_19605) ;  /* 0x000006d000007947 */ /* 0x000fea0003800000 */
.L_x_19615:
[----:B------:R-:W0:Y:S02]  /*2630*/  I2F R0, R5 ;  /* 0x0000000500007306 */ /* 0x000e240000201400 */
[----:B0-----:R-:W-:-:S05]  /*2640*/  F2FP.BF16.PACK_AB R0, RZ, R0 ;  /* 0x00000000ff00723e */ /* 0x001fca00000010ff */
[----:B------:R0:W-:Y:S01]  /*2650*/  STG.E.U16 [R16.64], R0 ;  /* 0x0000000010007986 */ /* 0x0001e2000c101524 */
[----:B------:R-:W-:Y:S05]  /*2660*/  BRA `(.L_x_19605) ;  /* 0x0000069000007947 */ /* 0x000fea0003800000 */
.L_x_19612:
        /* <DEDUP_REMOVED lines=10> */
.L_x_19624:
        /* <DEDUP_REMOVED lines=17> */
.L_x_19627:
[----:B------:R-:W-:-:S04]  /*2820*/  LOP3.LUT R2, R5, 0x80000000, RZ, 0xc0, !PT ;  /* 0x8000000005027812 */ /* 0x000fc800078ec0ff */
[----:B------:R-:W-:-:S04]  /*2830*/  SHF.R.U32.HI R3, RZ, 0x18, R2 ;  /* 0x00000018ff037819 */ /* 0x000fc80000011602 */
[----:B------:R-:W-:-:S04]  /*2840*/  LOP3.LUT R0, R0, R3, RZ, 0xfc, !PT ;  /* 0x0000000300007212 */ /* 0x000fc800078efcff */
[----:B------:R-:W-:Y:S02]  /*2850*/  PRMT R8, R0, 0x7610, R8 ;  /* 0x0000761000087816 */ /* 0x000fe40000000008 */
.L_x_19626:
[----:B------:R-:W-:Y:S05]  /*2860*/  BSYNC B0 ;  /* 0x0000000000007941 */ /* 0x000fea0003800000 */
.L_x_19625:
[----:B------:R0:W-:Y:S01]  /*2870*/  STG.E.U8 [R16.64], R8 ;  /* 0x0000000810007986 */ /* 0x0001e2000c101124 */
[----:B------:R-:W-:Y:S05]  /*2880*/  BRA `(.L_x_19605) ;  /* 0x0000047000007947 */ /* 0x000fea0003800000 */
.L_x_19623:
        /* <DEDUP_REMOVED lines=17> */
.L_x_19630:
[----:B------:R-:W-:-:S04]  /*29a0*/  LOP3.LUT R2, R5, 0x80000000, RZ, 0xc0, !PT ;  /* 0x8000000005027812 */ /* 0x000fc800078ec0ff */
[----:B------:R-:W-:-:S04]  /*29b0*/  SHF.R.U32.HI R3, RZ, 0x18, R2 ;  /* 0x00000018ff037819 */ /* 0x000fc80000011602 */
[----:B------:R-:W-:-:S04]  /*29c0*/  LOP3.LUT R0, R0, R3, RZ, 0xfc, !PT ;  /* 0x0000000300007212 */ /* 0x000fc800078efcff */
[----:B------:R-:W-:Y:S02]  /*29d0*/  PRMT R8, R0, 0x7610, R8 ;  /* 0x0000761000087816 */ /* 0x000fe40000000008 */
.L_x_19629:
[----:B------:R-:W-:Y:S05]  /*29e0*/  BSYNC B0 ;  /* 0x0000000000007941 */ /* 0x000fea0003800000 */
.L_x_19628:
[----:B------:R0:W-:Y:S01]  /*29f0*/  STG.E.U8 [R16.64], R8 ;  /* 0x0000000810007986 */ /* 0x0001e2000c101124 */
[----:B------:R-:W-:Y:S05]  /*2a00*/  BRA `(.L_x_19605) ;  /* 0x000002f000007947 */ /* 0x000fea0003800000 */
.L_x_19622:
        /* <DEDUP_REMOVED lines=22> */
.L_x_19604:
        /* <DEDUP_REMOVED lines=20> */
.L_x_19632:
[--C-:B------:R-:W-:Y:S01]  /*2cb0*/  SHF.R.S32.HI R3, RZ, 0x1f, R5.reuse ;  /* 0x0000001fff037819 */ /* 0x100fe20000011405 */
[----:B------:R-:W-:-:S05]  /*2cc0*/  IMAD.MOV.U32 R2, RZ, RZ, R5 ;  /* 0x000000ffff027224 */ /* 0x000fca00078e0005 */
[----:B------:R0:W-:Y:S01]  /*2cd0*/  STG.E.64 [R16.64], R2 ;  /* 0x0000000210007986 */ /* 0x0001e2000c101b24 */
[----:B------:R-:W-:Y:S05]  /*2ce0*/  BRA `(.L_x_19605) ;  /* 0x0000001000007947 */ /* 0x000fea0003800000 */
.L_x_19631:
[----:B------:R0:W-:Y:S02]  /*2cf0*/  STG.E [R16.64], R5 ;  /* 0x0000000510007986 */ /* 0x0001e4000c101924 */
.L_x_19605:
[----:B------:R-:W-:-:S05]  /*2d00*/  IMAD R18, R18, 0x200, R23 ;  /* 0x0000020012127824 */ /* 0x000fca00078e0217 */
[----:B------:R-:W-:Y:S02]  /*2d10*/  IADD3 R19, R18, 0x80, RZ ;  /* 0x0000008012137810 */ /* 0x000fe40007ffe0ff */
.L_x_19566:
[----:B------:R-:W-:Y:S05]  /*2d20*/  BSYNC B6 ;  /* 0x0000000000067941 */ /* 0x000fea0003800000 */
.L_x_19565:
        /* <DEDUP_REMOVED lines=231> */
.L_x_19635:
        /* <DEDUP_REMOVED lines=18> */
.L_x_19639:
[----:B------:R0:W5:Y:S01]  /*3cc0*/  LDG.E.U8 R18, [R2.64] ;  /* 0x0000002402127981 */ /* 0x000162000c1e1100 */
[----:B------:R-:W-:Y:S05]  /*3cd0*/  BRA `(.L_x_19641) ;  /* 0x00000d0000007947 */ /* 0x000fea0003800000 */
.L_x_19638:
        /* <DEDUP_REMOVED lines=8> */
.L_x_19643:
[----:B------:R0:W5:Y:S01]  /*3d60*/  LDG.E R18, [R2.64] ;  /* 0x0000002402127981 */ /* 0x000162000c1e1900 */
[----:B------:R-:W-:Y:S05]  /*3d70*/  BRA `(.L_x_19641) ;  /* 0x00000c6000007947 */ /* 0x000fea0003800000 */
.L_x_19642:
[----:B------:R0:W5:Y:S01]  /*3d80*/  LDG.E.S16 R18, [R2.64] ;  /* 0x0000002402127981 */ /* 0x000162000c1e1700 */
[----:B------:R-:W-:Y:S05]  /*3d90*/  BRA `(.L_x_19641) ;  /* 0x00000c4000007947 */ /* 0x000fea0003800000 */
.L_x_19637:
        /* <DEDUP_REMOVED lines=9> */
.L_x_19645:
[----:B------:R-:W2:Y:S02]  /*3e30*/  LDG.E.U16 R2, [R2.64] ;  /* 0x0000002402027981 */ /* 0x000ea4000c1e1500 */
[----:B--2---:R-:W-:-:S06]  /*3e40*/  HADD2.F32 R18, -RZ, R2.H0_H0 ;  /* 0x20000002ff127230 */ /* 0x004fcc0000004100 */
[----:B------:R-:W0:Y:S01]  /*3e50*/  F2I.FTZ.TRUNC.NTZ R18, R18 ;  /* 0x0000001200127305 */ /* 0x000e22000021f100 */
[----:B------:R-:W-:Y:S05]  /*3e60*/  BRA `(.L_x_19641) ;  /* 0x00000b7000007947 */ /* 0x000fea0003800000 */
.L_x_19644:
        /* <DEDUP_REMOVED lines=9> */
.L_x_19647:
[----:B------:R-:W2:Y:S02]  /*3f00*/  LDG.E.U16 R2, [R2.64] ;  /* 0x0000002402027981 */ /* 0x000ea4000c1e1500 */
[----:B--2---:R-:W-:-:S06]  /*3f10*/  HADD2.F32 R18, -RZ, R2.H0_H0 ;  /* 0x20000002ff127230 */ /* 0x004fcc0000004100 */
[----:B------:R-:W0:Y:S01]  /*3f20*/  F2I.FTZ.TRUNC.NTZ R18, R18 ;  /* 0x0000001200127305 */ /* 0x000e22000021f100 */
[----:B------:R-:W-:Y:S05]  /*3f30*/  BRA `(.L_x_19641) ;  /* 0x00000aa000007947 */ /* 0x000fea0003800000 */
.L_x_19646:
[----:B------:R-:W2:Y:S02]  /*3f40*/  LDG.E.64 R2, [R2.64] ;  /* 0x0000002402027981 */ /* 0x000ea4000c1e1b00 */
[----:B--2---:R0:W1:Y:S01]  /*3f50*/  F2I.F64.TRUNC R18, R2 ;  /* 0x0000000200127311 */ /* 0x004062000030d100 */
[----:B------:R-:W-:Y:S05]  /*3f60*/  BRA `(.L_x_19641) ;  /* 0x00000a7000007947 */ /* 0x000fea0003800000 */
.L_x_19636:
        /* <DEDUP_REMOVED lines=12> */
.L_x_19650:
[----:B------:R-:W2:Y:S02]  /*4030*/  LDG.E.64 R2, [R2.64] ;  /* 0x0000002402027981 */ /* 0x000ea4000c1e1b00 */
[----:B--2---:R0:W1:Y:S01]  /*4040*/  F2I.F64.TRUNC R18, R2 ;  /* 0x0000000200127311 */ /* 0x004062000030d100 */
[----:B------:R-:W-:Y:S05]  /*4050*/  BRA `(.L_x_19641) ;  /* 0x0000098000007947 */ /* 0x000fea0003800000 */
.L_x_19649:
        /* <DEDUP_REMOVED lines=27> */
.L_x_19652:
        /* <DEDUP_REMOVED lines=14> */
.L_x_19651:
[----:B------:R-:W2:Y:S02]  /*42f0*/  LDG.E.U16 R18, [R2.64] ;  /* 0x0000002402127981 */ /* 0x000ea4000c1e1500 */
[----:B--2---:R-:W-:-:S06]  /*4300*/  PRMT R18, RZ, 0x5410, R18 ;  /* 0x00005410ff127816 */ /* 0x004fcc0000000012 */
[----:B------:R-:W0:Y:S01]  /*4310*/  F2I.FTZ.TRUNC.NTZ R18, R18 ;  /* 0x0000001200127305 */ /* 0x000e22000021f100 */
[----:B------:R-:W-:Y:S05]  /*4320*/  BRA `(.L_x_19641) ;  /* 0x000006b000007947 */ /* 0x000fea0003800000 */
.L_x_19648:
        /* <DEDUP_REMOVED lines=10> */
.L_x_19655:
        /* <DEDUP_REMOVED lines=21> */
.L_x_19659:
[----:B------:R-:W-:Y:S05]  /*4520*/  BSYNC B1 ;  /* 0x0000000000017941 */ /* 0x000fea0003800000 */
.L_x_19658:
[----:B------:R-:W-:Y:S01]  /*4530*/  IMAD.SHL.U32 R2, R2, 0x100000, RZ ;  /* 0x0010000002027824 */ /* 0x000fe200078e00ff */
[----:B------:R-:W-:-:S04]  /*4540*/  LEA R3, R0, 0x3b800000, 0x17 ;  /* 0x3b80000000037811 */ /* 0x000fc800078eb8ff */
[----:B------:R-:W-:Y:S02]  /*4550*/  LOP3.LUT R18, R3, R2, R18, 0xfe, !PT ;  /* 0x0000000203127212 */ /* 0x000fe400078efe12 */
.L_x_19657:
[----:B------:R-:W-:Y:S05]  /*4560*/  BSYNC B0 ;  /* 0x0000000000007941 */ /* 0x000fea0003800000 */
.L_x_19656:
[----:B------:R-:W0:Y:S01]  /*4570*/  F2I.FTZ.TRUNC.NTZ R18, R18 ;  /* 0x0000001200127305 */ /* 0x000e22000021f100 */
[----:B------:R-:W-:Y:S05]  /*4580*/  BRA `(.L_x_19641) ;  /* 0x0000045000007947 */ /* 0x000fea0003800000 */
.L_x_19654:
        /* <DEDUP_REMOVED lines=21> */
.L_x_19663:
[----:B------:R-:W-:Y:S05]  /*46e0*/  BSYNC B1 ;  /* 0x0000000000017941 */ /* 0x000fea0003800000 */
.L_x_19662:
[----:B------:R-:W-:Y:S01]  /*46f0*/  IMAD.SHL.U32 R2, R2, 0x200000, RZ ;  /* 0x0020000002027824 */ /* 0x000fe200078e00ff */
[----:B------:R-:W-:-:S04]  /*4700*/  LEA R3, R0, 0x37800000, 0x17 ;  /* 0x3780000000037811 */ /* 0x000fc800078eb8ff */
[----:B------:R-:W-:Y:S02]  /*4710*/  LOP3.LUT R18, R3, R2, R18, 0xfe, !PT ;  /* 0x0000000203127212 */ /* 0x000fe400078efe12 */
.L_x_19661:
[----:B------:R-:W-:Y:S05]  /*4720*/  BSYNC B0 ;  /* 0x0000000000007941 */ /* 0x000fea0003800000 */
.L_x_19660:
[----:B------:R-:W0:Y:S01]  /*4730*/  F2I.FTZ.TRUNC.NTZ R18, R18 ;  /* 0x0000001200127305 */ /* 0x000e22000021f100 */
[----:B------:R-:W-:Y:S05]  /*4740*/  BRA `(.L_x_19641) ;  /* 0x0000029000007947 */ /* 0x000fea0003800000 */
.L_x_19653:
        /* <DEDUP_REMOVED lines=14> */
.L_x_19667:
[----:B------:R-:W-:Y:S05]  /*4830*/  BSYNC B0 ;  /* 0x0000000000007941 */ /* 0x000fea0003800000 */
.L_x_19666:
[----:B------:R-:W0:Y:S01]  /*4840*/  F2I.FTZ.TRUNC.NTZ R18, R18 ;  /* 0x0000001200127305 */ /* 0x000e22000021f100 */
[----:B------:R-:W-:Y:S05]  /*4850*/  BRA `(.L_x_19641) ;  /* 0x0000018000007947 */ /* 0x000fea0003800000 */
.L_x_19640:
        /* <DEDUP_REMOVED lines=21> */
.L_x_19665:
[----:B------:R0:W5:Y:S01]  /*49b0*/  LDG.E R18, [R2.64] ;  /* 0x0000002402127981 */ /* 0x000162000c1e1900 */
[----:B------:R-:W-:Y:S05]  /*49c0*/  BRA `(.L_x_19641) ;  /* 0x0000001000007947 */ /* 0x000fea0003800000 */
.L_x_19664:
[----:B------:R0:W5:Y:S02]  /*49d0*/  LDG.E R18, [R2.64] ;  /* 0x0000002402127981 */ /* 0x000164000c1e1900 */
.L_x_19641:
[----:B0-----:R-:W-:Y:S01]  /*49e0*/  IABS R5, c[0x0][0x374] ;  /* 0x0000dd0000057a13 */ /* 0x001fe20000000000 */
[----:B------:R-:W-:Y:S01]  /*49f0*/  IMAD.MOV.U32 R2, RZ, RZ, RZ ;  /* 0x000000ffff027224 */ /* 0x000fe200078e00ff */
[----:B-1---5:R-:W-:Y:S02]  /*4a00*/  ISETP.GE.AND P1, PT, R18, RZ, PT ;  /* 0x000000ff1200720c */ /* 0x022fe40003f26270 */
[----:B------:R-:W0:Y:S08]  /*4a10*/  I2F.RP R4, R5 ;  /* 0x0000000500047306 */ /* 0x000e300000209400 */
[----:B0-----:R-:W0:Y:S02]  /*4a20*/  MUFU.RCP R4, R4 ;  /* 0x0000000400047308 */ /* 0x001e240000001000 */
[----:B0-----:R-:W-:-:S02]  /*4a30*/  IADD3 R6, R4, 0xffffffe, RZ ;  /* 0x0ffffffe04067810 */ /* 0x001fc40007ffe0ff */
[----:B------:R-:W0:Y:S04]  /*4a40*/  LDC.U8 R4, c[0x0][0x378] ;  /* 0x0000de00ff047b82 */ /* 0x000e280000000000 */
[----:B------:R-:W1:Y:S02]  /*4a50*/  F2I.FTZ.U32.TRUNC.NTZ R3, R6 ;  /* 0x0000000600037305 */ /* 0x000e64000021f000 */
[----:B-1----:R-:W-:-:S04]  /*4a60*/  IMAD.MOV R0, RZ, RZ, -R3 ;  /* 0x000000ffff007224 */ /* 0x002fc800078e0a03 */
[----:B------:R-:W-:Y:S01]  /*4a70*/  IMAD R7, R0, R5, RZ ;  /* 0x0000000500077224 */ /* 0x000fe200078e02ff */
[----:B------:R-:W-:-:S03]  /*4a80*/  IABS R0, R18 ;  /* 0x0000001200007213 */ /* 0x000fc60000000000 */
[----:B------:R-:W-:-:S04]  /*4a90*/  IMAD.HI.U32 R7, R3, R7, R2 ;  /* 0x0000000703077227 */ /* 0x000fc800078e0002 */
[----:B------:R-:W-:-:S04]  /*4aa0*/  IMAD.MOV.U32 R2, RZ, RZ, R0 ;  /* 0x000000ffff027224 */ /* 0x000fc800078e0000 */
[----:B------:R-:W-:-:S04]  /*4ab0*/  IMAD.HI.U32 R0, R7, R2, RZ ;  /* 0x0000000207007227 */ /* 0x000fc800078e00ff */
[----:B------:R-:W-:-:S04]  /*4ac0*/  IMAD.MOV R3, RZ, RZ, -R0 ;  /* 0x000000ffff037224 */ /* 0x000fc800078e0a00 */
[----:B------:R-:W-:Y:S01]  /*4ad0*/  IMAD R0, R5, R3, R2 ;  /* 0x0000000305007224 */ /* 0x000fe200078e0202 */
[----:B0-----:R-:W-:-:S04]  /*4ae0*/  PRMT R3, R4, 0x9910, RZ ;  /* 0x0000991004037816 */ /* 0x001fc800000000ff */
[----:B------:R-:W-:-:S13]  /*4af0*/  ISETP.GT.U32.AND P0, PT, R5, R0, PT ;  /* 0x000000000500720c */ /* 0x000fda0003f04070 */
[----:B------:R-:W-:Y:S01]  /*4b00*/  @!P0 IMAD.IADD R0, R0, 0x1, -R5 ;  /* 0x0000000100008824 */ /* 0x000fe200078e0a05 */
[----:B------:R-:W-:-:S04]  /*4b10*/  ISETP.NE.AND P0, PT, RZ, c[0x0][0x374], PT ;  /* 0x0000dd00ff007a0c */ /* 0x000fc80003f05270 */
[----:B------:R-:W-:-:S13]  /*4b20*/  ISETP.GT.U32.AND P2, PT, R5, R0, PT ;  /* 0x000000000500720c */ /* 0x000fda0003f44070 */
        /* <DEDUP_REMOVED lines=16> */
.L_x_19671:
[----:B------:R0:W-:Y:S01]  /*4c30*/  STG.E.U8 [R16.64], R2 ;  /* 0x0000000210007986 */ /* 0x0001e2000c101124 */
[----:B------:R-:W-:Y:S05]  /*4c40*/  BRA `(.L_x_19673) ;  /* 0x00000d7000007947 */ /* 0x000fea0003800000 */
.L_x_19670:
        /* <DEDUP_REMOVED lines=9> */
.L_x_19675:
[----:B------:R0:W-:Y:S01]  /*4ce0*/  STG.E [R16.64], R2 ;  /* 0x0000000210007986 */ /* 0x0001e2000c101924 */
[----:B------:R-:W-:Y:S05]  /*4cf0*/  BRA `(.L_x_19673) ;  /* 0x00000cc000007947 */ /* 0x000fea0003800000 */
.L_x_19674:
[----:B------:R0:W-:Y:S01]  /*4d00*/  STG.E.U16 [R16.64], R2 ;  /* 0x0000000210007986 */ /* 0x0001e2000c101524 */
[----:B------:R-:W-:Y:S05]  /*4d10*/  BRA `(.L_x_19673) ;  /* 0x00000ca000007947 */ /* 0x000fea0003800000 */
.L_x_19669:
        /* <DEDUP_REMOVED lines=9> */
.L_x_19677:
[----:B------:R-:W0:Y:S02]  /*4db0*/  I2F R0, R2 ;  /* 0x0000000200007306 */ /* 0x000e240000201400 */
[----:B0-----:R-:W-:-:S05]  /*4dc0*/  F2FP.PACK_AB R0, RZ, R0 ;  /* 0x00000000ff00723e */ /* 0x001fca00000000ff */
[----:B------:R0:W-:Y:S01]  /*4dd0*/  STG.E.U16 [R16.64], R0 ;  /* 0x0000000010007986 */ /* 0x0001e2000c101524 */
[----:B------:R-:W-:Y:S05]  /*4de0*/  BRA `(.L_x_19673) ;  /* 0x00000bd000007947 */ /* 0x000fea0003800000 */
.L_x_19676:
        /* <DEDUP_REMOVED lines=10> */
.L_x_19679:
[----:B------:R-:W0:Y:S02]  /*4e90*/  I2F R2, R2 ;  /* 0x0000000200027306 */ /* 0x000e240000201400 */
[----:B0-----:R-:W-:-:S04]  /*4ea0*/  F2FP.PACK_AB R3, RZ, R2 ;  /* 0x00000002ff03723e */ /* 0x001fc800000000ff */
[----:B------:R-:W-:-:S05]  /*4eb0*/  PRMT R3, R3, 0x5410, RZ ;  /* 0x0000541003037816 */ /* 0x000fca00000000ff */
[----:B------:R0:W-:Y:S01]  /*4ec0*/  STG.E [R16.64], R3 ;  /* 0x0000000310007986 */ /* 0x0001e2000c101924 */
[----:B------:R-:W-:Y:S05]  /*4ed0*/  BRA `(.L_x_19673) ;  /* 0x00000ae000007947 */ /* 0x000fea0003800000 */
.L_x_19678:
[----:B------:R-:W0:Y:S02]  /*4ee0*/  I2F.F64 R2, R2 ;  /* 0x0000000200027312 */ /* 0x000e240000201c00 */
[----:B0-----:R0:W-:Y:S01]  /*4ef0*/  STG.E.64 [R16.64], R2 ;  /* 0x0000000210007986 */ /* 0x0011e2000c101b24 */
[----:B------:R-:W-:Y:S05]  /*4f00*/  BRA `(.L_x_19673) ;  /* 0x00000ab000007947 */ /* 0x000fea0003800000 */
.L_x_19668:
        /* <DEDUP_REMOVED lines=12> */
.L_x_19682:
[----:B------:R-:W0:Y:S01]  /*4fd0*/  I2F.F64 R4, R2 ;  /* 0x0000000200047312 */ /* 0x000e220000201c00 */
[----:B------:R-:W-:-:S05]  /*4fe0*/  CS2R R6, SRZ ;  /* 0x0000000000067805 */ /* 0x000fca000001ff00 */
[----:B0-----:R0:W-:Y:S01]  /*4ff0*/  STG.E.128 [R16.64], R4 ;  /* 0x0000000410007986 */ /* 0x0011e2000c101d24 */
[----:B------:R-:W-:Y:S05]  /*5000*/  BRA `(.L_x_19673) ;  /* 0x000009b000007947 */ /* 0x000fea0003800000 */
.L_x_19681:
        /* <DEDUP_REMOVED lines=21> */
.L_x_19686:
[----:B------:R-:W-:Y:S05]  /*5160*/  BSYNC B0 ;  /* 0x0000000000007941 */ /* 0x000fea0003800000 */
.L_x_19685:
[----:B------:R-:W-:-:S05]  /*5170*/  LOP3.LUT R3, R0, R3, RZ, 0xfc, !PT ;  /* 0x0000000300037212 */ /* 0x000fca00078efcff */
[----:B------:R0:W-:Y:S01]  /*5180*/  STG.E.U8 [R16.64], R3 ;  /* 0x0000000310007986 */ /* 0x0001e2000c101124 */
[----:B------:R-:W-:Y:S05]  /*5190*/  BRA `(.L_x_19673) ;  /* 0x0000082000007947 */ /* 0x000fea0003800000 */
.L_x_19684:
        /* <DEDUP_REMOVED lines=13> */
.L_x_19688:
[----:B------:R-:W-:Y:S01]  /*5270*/  IMAD.MOV.U32 R0, RZ, RZ, 0x7f ;  /* 0x0000007fff007424 */ /* 0x000fe200078e00ff */
[----:B------:R-:W-:-:S04]  /*5280*/  ISETP.GT.U32.AND P0, PT, R3, 0x7f800000, PT ;  /* 0x7f8000000300780c */ /* 0x000fc80003f04070 */
[----:B------:R-:W-:-:S04]  /*5290*/  SEL R0, R0, 0x7c, P0 ;  /* 0x0000007c00007807 */ /* 0x000fc80000000000 */
.L_x_19689:
[----:B------:R-:W-:Y:S05]  /*52a0*/  BSYNC B0 ;  /* 0x0000000000007941 */ /* 0x000fea0003800000 */
.L_x_19687:
[----:B------:R-:W-:-:S04]  /*52b0*/  LOP3.LUT R2, R5, 0x80000000, RZ, 0xc0, !PT ;  /* 0x8000000005027812 */ /* 0x000fc800078ec0ff */
[----:B------:R-:W-:-:S04]  /*52c0*/  SHF.R.U32.HI R3, RZ, 0x18, R2 ;  /* 0x00000018ff037819 */ /* 0x000fc80000011602 */
[----:B------:R-:W-:-:S05]  /*52d0*/  LOP3.LUT R3, R0, R3, RZ, 0xfc, !PT ;  /* 0x0000000300037212 */ /* 0x000fca00078efcff */
[----:B------:R0:W-:Y:S01]  /*52e0*/  STG.E.U8 [R16.64], R3 ;  /* 0x0000000310007986 */ /* 0x0001e2000c101124 */
[----:B------:R-:W-:Y:S05]  /*52f0*/  BRA `(.L_x_19673) ;  /* 0x000006c000007947 */ /* 0x000fea0003800000 */
.L_x_19683:
[----:B------:R-:W0:Y:S02]  /*5300*/  I2F R0, R2 ;  /* 0x0000000200007306 */ /* 0x000e240000201400 */
[----:B0-----:R-:W-:-:S05]  /*5310*/  F2FP.BF16.PACK_AB R0, RZ, R0 ;  /* 0x00000000ff00723e */ /* 0x001fca00000010ff */
[----:B------:R0:W-:Y:S01]  /*5320*/  STG.E.U16 [R16.64], R0 ;  /* 0x0000000010007986 */ /* 0x0001e2000c101524 */
[----:B------:R-:W-:Y:S05]  /*5330*/  BRA `(.L_x_19673) ;  /* 0x0000068000007947 */ /* 0x000fea0003800000 */
.L_x_19680:
        /* <DEDUP_REMOVED lines=10> */
.L_x_19692:
        /* <DEDUP_REMOVED lines=17> */
.L_x_19695:
[----:B------:R-:W-:-:S04]  /*54f0*/  LOP3.LUT R2, R5, 0x80000000, RZ, 0xc0, !PT ;  /* 0x8000000005027812 */ /* 0x000fc800078ec0ff */
[----:B------:R-:W-:-:S04]  /*5500*/  SHF.R.U32.HI R3, RZ, 0x18, R2 ;  /* 0x00000018ff037819 */ /* 0x000fc80000011602 */
[----:B------:R-:W-:-:S04]  /*5510*/  LOP3.LUT R0, R0, R3, RZ, 0xfc, !PT ;  /* 0x0000000300007212 */ /* 0x000fc800078efcff */
[----:B------:R-:W-:Y:S02]  /*5520*/  PRMT R8, R0, 0x7610, R8 ;  /* 0x0000761000087816 */ /* 0x000fe40000000008 */
.L_x_19694:
[----:B------:R-:W-:Y:S05]  /*5530*/  BSYNC B0 ;  /* 0x0000000000007941 */ /* 0x000fea0003800000 */
.L_x_19693:
[----:B------:R0:W-:Y:S01]  /*5540*/  STG.E.U8 [R16.64], R8 ;  /* 0x0000000810007986 */ /* 0x0001e2000c101124 */
[----:B------:R-:W-:Y:S05]  /*5550*/  BRA `(.L_x_19673) ;  /* 0x0000046000007947 */ /* 0x000fea0003800000 */
.L_x_19691:
        /* <DEDUP_REMOVED lines=17> */
.L_x_19698:
[----:B------:R-:W-:-:S04]  /*5670*/  LOP3.LUT R2, R5, 0x80000000, RZ, 0xc0, !PT ;  /* 0x8000000005027812 */ /* 0x000fc800078ec0ff */
[----:B------:R-:W-:-:S04]  /*5680*/  SHF.R.U32.HI R3, RZ, 0x18, R2 ;  /* 0x00000018ff037819 */ /* 0x000fc80000011602 */
[----:B------:R-:W-:-:S04]  /*5690*/  LOP3.LUT R0, R0, R3, RZ, 0xfc, !PT ;  /* 0x0000000300007212 */ /* 0x000fc800078efcff */
[----:B------:R-:W-:Y:S02]  /*56a0*/  PRMT R8, R0, 0x7610, R8 ;  /* 0x0000761000087816 */ /* 0x000fe40000000008 */
.L_x_19697:
[----:B------:R-:W-:Y:S05]  /*56b0*/  BSYNC B0 ;  /* 0x0000000000007941 */ /* 0x000fea0003800000 */
.L_x_19696:
[----:B------:R0:W-:Y:S01]  /*56c0*/  STG.E.U8 [R16.64], R8 ;  /* 0x0000000810007986 */ /* 0x0001e2000c101124 */
[----:B------:R-:W-:Y:S05]  /*56d0*/  BRA `(.L_x_19673) ;  /* 0x000002e000007947 */ /* 0x000fea0003800000 */
.L_x_19690:
        /* <DEDUP_REMOVED lines=22> */
.L_x_19672:
        /* <DEDUP_REMOVED lines=20> */
.L_x_19700:
[----:B------:R-:W-:-:S05]  /*5980*/  SHF.R.S32.HI R3, RZ, 0x1f, R2 ;  /* 0x0000001fff037819 */ /* 0x000fca0000011402 */
[----:B------:R0:W-:Y:S01]  /*5990*/  STG.E.64 [R16.64], R2 ;  /* 0x0000000210007986 */ /* 0x0001e2000c101b24 */
[----:B------:R-:W-:Y:S05]  /*59a0*/  BRA `(.L_x_19673) ;  /* 0x0000001000007947 */ /* 0x000fea0003800000 */
.L_x_19699:
[----:B------:R0:W-:Y:S02]  /*59b0*/  STG.E [R16.64], R2 ;  /* 0x0000000210007986 */ /* 0x0001e4000c101924 */
.L_x_19673:
        /* <DEDUP_REMOVED lines=231> */
.L_x_19701:
        /* <DEDUP_REMOVED lines=18> */
.L_x_19705:
[----:B------:R0:W5:Y:S01]  /*6950*/  LDG.E.U8 R18, [R2.64] ;  /* 0x0000002402127981 */ /* 0x000162000c1e1100 */
[----:B------:R-:W-:Y:S05]  /*6960*/  BRA `(.L_x_19707) ;  /* 0x00000d0000007947 */ /* 0x000fea0003800000 */
.L_x_19704:
        /* <DEDUP_REMOVED lines=8> */
.L_x_19709:
[----:B------:R0:W5:Y:S01]  /*69f0*/  LDG.E R18, [R2.64] ;  /* 0x0000002402127981 */ /* 0x000162000c1e1900 */
[----:B------:R-:W-:Y:S05]  /*6a00*/  BRA `(.L_x_19707) ;  /* 0x00000c6000007947 */ /* 0x000fea0003800000 */
.L_x_19708:
[----:B------:R0:W5:Y:S01]  /*6a10*/  LDG.E.S16 R18, [R2.64] ;  /* 0x0000002402127981 */ /* 0x000162000c1e1700 */
[----:B------:R-:W-:Y:S05]  /*6a20*/  BRA `(.L_x_19707) ;  /* 0x00000c4000007947 */ /* 0x000fea0003800000 */
.L_x_19703:
        /* <DEDUP_REMOVED lines=9> */
.L_x_19711:
[----:B------:R-:W2:Y:S02]  /*6ac0*/  LDG.E.U16 R2, [R2.64] ;  /* 0x0000002402027981 */ /* 0x000ea4000c1e1500 */
[----:B--2---:R-:W-:-:S06]  /*6ad0*/  HADD2.F32 R18, -RZ, R2.H0_H0 ;  /* 0x20000002ff127230 */ /* 0x004fcc0000004100 */
[----:B------:R-:W0:Y:S01]  /*6ae0*/  F2I.FTZ.TRUNC.NTZ R18, R18 ;  /* 0x0000001200127305 */ /* 0x000e22000021f100 */
[----:B------:R-:W-:Y:S05]  /*6af0*/  BRA `(.L_x_19707) ;  /* 0x00000b7000007947 */ /* 0x000fea0003800000 */
.L_x_19710:
        /* <DEDUP_REMOVED lines=9> */
.L_x_19713:
[----:B------:R-:W2:Y:S02]  /*6b90*/  LDG.E.U16 R2, [R2.64] ;  /* 0x0000002402027981 */ /* 0x000ea4000c1e1500 */
[----:B--2---:R-:W-:-:S06]  /*6ba0*/  HADD2.F32 R18, -RZ, R2.H0_H0 ;  /* 0x20000002ff127230 */ /* 0x004fcc0000004100 */
[----:B------:R-:W0:Y:S01]  /*6bb0*/  F2I.FTZ.TRUNC.NTZ R18, R18 ;  /* 0x0000001200127305 */ /* 0x000e22000021f100 */
[----:B------:R-:W-:Y:S05]  /*6bc0*/  BRA `(.L_x_19707) ;  /* 0x00000aa000007947 */ /* 0x000fea0003800000 */
.L_x_19712:
[----:B------:R-:W2:Y:S02]  /*6bd0*/  LDG.E.64 R2, [R2.64] ;  /* 0x0000002402027981 */ /* 0x000ea4000c1e1b00 */
[----:B--2---:R0:W1:Y:S01]  /*6be0*/  F2I.F64.TRUNC R18, R2 ;  /* 0x0000000200127311 */ /* 0x004062000030d100 */
[----:B------:R-:W-:Y:S05]  /*6bf0*/  BRA `(.L_x_19707) ;  /* 0x00000a7000007947 */ /* 0x000fea0003800000 */
.L_x_19702:
        /* <DEDUP_REMOVED lines=12> */
.L_x_19716:
[----:B------:R-:W2:Y:S02]  /*6cc0*/  LDG.E.64 R2, [R2.64] ;  /* 0x0000002402027981 */ /* 0x000ea4000c1e1b00 */
[----:B--2---:R0:W1:Y:S01]  /*6cd0*/  F2I.F64.TRUNC R18, R2 ;  /* 0x0000000200127311 */ /* 0x004062000030d100 */
[----:B------:R-:W-:Y:S05]  /*6ce0*/  BRA `(.L_x_19707) ;  /* 0x0000098000007947 */ /* 0x000fea0003800000 */
.L_x_19715:
        /* <DEDUP_REMOVED lines=27> */
.L_x_19718:
        /* <DEDUP_REMOVED lines=14> */
.L_x_19717:
[----:B------:R-:W2:Y:S02]  /*6f80*/  LDG.E.U16 R18, [R2.64] ;  /* 0x0000002402127981 */ /* 0x000ea4000c1e1500 */
[----:B--2---:R-:W-:-:S06]  /*6f90*/  PRMT R18, RZ, 0x5410, R18 ;  /* 0x00005410ff127816 */ /* 0x004fcc0000000012 */
[----:B------:R-:W0:Y:S01]  /*6fa0*/  F2I.FTZ.TRUNC.NTZ R18, R18 ;  /* 0x0000001200127305 */ /* 0x000e22000021f100 */
[----:B------:R-:W-:Y:S05]  /*6fb0*/  BRA `(.L_x_19707) ;  /* 0x000006b000007947 */ /* 0x000fea0003800000 */
.L_x_19714:
        /* <DEDUP_REMOVED lines=10> */
.L_x_19721:
        /* <DEDUP_REMOVED lines=21> */
.L_x_19725:
[----:B------:R-:W-:Y:S05]  /*71b0*/  BSYNC B1 ;  /* 0x0000000000017941 */ /* 0x000fea0003800000 */
.L_x_19724:
[----:B------:R-:W-:Y:S01]  /*71c0*/  IMAD.SHL.U32 R2, R2, 0x100000, RZ ;  /* 0x0010000002027824 */ /* 0x000fe200078e00ff */
[----:B------:R-:W-:-:S04]  /*71d0*/  LEA R3, R0, 0x3b800000, 0x17 ;  /* 0x3b80000000037811 */ /* 0x000fc800078eb8ff */
[----:B------:R-:W-:Y:S02]  /*71e0*/  LOP3.LUT R18, R3, R2, R18, 0xfe, !PT ;  /* 0x0000000203127212 */ /* 0x000fe400078efe12 */
.L_x_19723:
[----:B------:R-:W-:Y:S05]  /*71f0*/  BSYNC B0 ;  /* 0x0000000000007941 */ /* 0x000fea0003800000 */
.L_x_19722:
[----:B------:R-:W0:Y:S01]  /*7200*/  F2I.FTZ.TRUNC.NTZ R18, R18 ;  /* 0x0000001200127305 */ /* 0x000e22000021f100 */
[----:B------:R-:W-:Y:S05]  /*7210*/  BRA `(.L_x_19707) ;  /* 0x0000045000007947 */ /* 0x000fea0003800000 */
.L_x_19720:
        /* <DEDUP_REMOVED lines=21> */
.L_x_19729:
[----:B------:R-:W-:Y:S05]  /*7370*/  BSYNC B1 ;  /* 0x0000000000017941 */ /* 0x000fea0003800000 */
.L_x_19728:
[----:B------:R-:W-:Y:S01]  /*7380*/  IMAD.SHL.U32 R2, R2, 0x200000, RZ ;  /* 0x0020000002027824 */ /* 0x000fe200078e00ff */
[----:B------:R-:W-:-:S04]  /*7390*/  LEA R3, R0, 0x37800000, 0x17 ;  /* 0x3780000000037811 */ /* 0x000fc800078eb8ff */
[----:B------:R-:W-:Y:S02]  /*73a0*/  LOP3.LUT R18, R3, R2, R18, 0xfe, !PT ;  /* 0x0000000203127212 */ /* 0x000fe400078efe12 */
.L_x_19727:
[----:B------:R-:W-:Y:S05]  /*73b0*/  BSYNC B0 ;  /* 0x0000000000007941 */ /* 0x000fea0003800000 */
.L_x_19726:
[----:B------:R-:W0:Y:S01]  /*73c0*/  F2I.FTZ.TRUNC.NTZ R18, R18 ;  /* 0x0000001200127305 */ /* 0x000e22000021f100 */
[----:B------:R-:W-:Y:S05]  /*73d0*/  BRA `(.L_x_19707) ;  /* 0x0000029000007947 */ /* 0x000fea0003800000 */
.L_x_19719:
        /* <DEDUP_REMOVED lines=14> */
.L_x_19733:
[----:B------:R-:W-:Y:S05]  /*74c0*/  BSYNC B0 ;  /* 0x0000000000007941 */ /* 0x000fea0003800000 */
.L_x_19732:
[----:B------:R-:W0:Y:S01]  /*74d0*/  F2I.FTZ.TRUNC.NTZ R18, R18 ;  /* 0x0000001200127305 */ /* 0x000e22000021f100 */
[----:B------:R-:W-:Y:S05]  /*74e0*/  BRA `(.L_x_19707) ;  /* 0x0000018000007947 */ /* 0x000fea0003800000 */
.L_x_19706:
        /* <DEDUP_REMOVED lines=21> */
.L_x_19731:
[----:B------:R0:W5:Y:S01]  /*7640*/  LDG.E R18, [R2.64] ;  /* 0x0000002402127981 */ /* 0x000162000c1e1900 */
[----:B------:R-:W-:Y:S05]  /*7650*/  BRA `(.L_x_19707) ;  /* 0x0000001000007947 */ /* 0x000fea0003800000 */
.L_x_19730:
[----:B------:R0:W5:Y:S02]  /*7660*/  LDG.E R18, [R2.64] ;  /* 0x0000002402127981 */ /* 0x000164000c1e1900 */
.L_x_19707:
        /* <DEDUP_REMOVED lines=37> */
.L_x_19737:
[----:B------:R0:W-:Y:S01]  /*78c0*/  STG.E.U8 [R16.64], R2 ;  /* 0x0000000210007986 */ /* 0x0001e2000c101124 */
[----:B------:R-:W-:Y:S05]  /*78d0*/  BRA `(.L_x_19739) ;  /* 0x00000d7000007947 */ /* 0x000fea0003800000 */
.L_x_19736:
        /* <DEDUP_REMOVED lines=9> */
.L_x_19741:
[----:B------:R0:W-:Y:S01]  /*7970*/  STG.E [R16.64], R2 ;  /* 0x0000000210007986 */ /* 0x0001e2000c101924 */
[----:B------:R-:W-:Y:S05]  /*7980*/  BRA `(.L_x_19739) ;  /* 0x00000cc000007947 */ /* 0x000fea0003800000 */
.L_x_19740:
[----:B------:R0:W-:Y:S01]  /*7990*/  STG.E.U16 [R16.64], R2 ;  /* 0x0000000210007986 */ /* 0x0001e2000c101524 */
[----:B------:R-:W-:Y:S05]  /*79a0*/  BRA `(.L_x_19739) ;  /* 0x00000ca000007947 */ /* 0x000fea0003800000 */
.L_x_19735:
        /* <DEDUP_REMOVED lines=9> */
.L_x_19743:
[----:B------:R-:W0:Y:S02]  /*7a40*/  I2F R0, R2 ;  /* 0x0000000200007306 */ /* 0x000e240000201400 */
[----:B0-----:R-:W-:-:S05]  /*7a50*/  F2FP.PACK_AB R0, RZ, R0 ;  /* 0x00000000ff00723e */ /* 0x001fca00000000ff */
[----:B------:R0:W-:Y:S01]  /*7a60*/  STG.E.U16 [R16.64], R0 ;  /* 0x0000000010007986 */ /* 0x0001e2000c101524 */
[----:B------:R-:W-:Y:S05]  /*7a70*/  BRA `(.L_x_19739) ;  /* 0x00000bd000007947 */ /* 0x000fea0003800000 */
.L_x_19742:
        /* <DEDUP_REMOVED lines=10> */
.L_x_19745:
[----:B------:R-:W0:Y:S02]  /*7b20*/  I2F R2, R2 ;  /* 0x0000000200027306 */ /* 0x000e240000201400 */
[----:B0-----:R-:W-:-:S04]  /*7b30*/  F2FP.PACK_AB R3, RZ, R2 ;  /* 0x00000002ff03723e */ /* 0x001fc800000000ff */
[----:B------:R-:W-:-:S05]  /*7b40*/  PRMT R3, R3, 0x5410, RZ ;  /* 0x0000541003037816 */ /* 0x000fca00000000ff */
[----:B------:R0:W-:Y:S01]  /*7b50*/  STG.E [R16.64], R3 ;  /* 0x0000000310007986 */ /* 0x0001e2000c101924 */
[----:B------:R-:W-:Y:S05]  /*7b60*/  BRA `(.L_x_19739) ;  /* 0x00000ae000007947 */ /* 0x000fea0003800000 */
.L_x_19744:
[----:B------:R-:W0:Y:S02]  /*7b70*/  I2F.F64 R2, R2 ;  /* 0x0000000200027312 */ /* 0x000e240000201c00 */
[----:B0-----:R0:W-:Y:S01]  /*7b80*/  STG.E.64 [R16.64], R2 ;  /* 0x0000000210007986 */ /* 0x0011e2000c101b24 */
[----:B------:R-:W-:Y:S05]  /*7b90*/  BRA `(.L_x_19739) ;  /* 0x00000ab000007947 */ /* 0x000fea0003800000 */
.L_x_19734:
        /* <DEDUP_REMOVED lines=12> */
.L_x_19748:
[----:B------:R-:W0:Y:S01]  /*7c60*/  I2F.F64 R4, R2 ;  /* 0x0000000200047312 */ /* 0x000e220000201c00 */
[----:B------:R-:W-:-:S05]  /*7c70*/  CS2R R6, SRZ ;  /* 0x0000000000067805 */ /* 0x000fca000001ff00 */
[----:B0-----:R0:W-:Y:S01]  /*7c80*/  STG.E.128 [R16.64], R4 ;  /* 0x0000000410007986 */ /* 0x0011e2000c101d24 */
[----:B------:R-:W-:Y:S05]  /*7c90*/  BRA `(.L_x_19739) ;  /* 0x000009b000007947 */ /* 0x000fea0003800000 */
.L_x_19747:
        /* <DEDUP_REMOVED lines=21> */
.L_x_19752:
[----:B------:R-:W-:Y:S05]  /*7df0*/  BSYNC B0 ;  /* 0x0000000000007941 */ /* 0x000fea0003800000 */
.L_x_19751:
[----:B------:R-:W-:-:S05]  /*7e00*/  LOP3.LUT R3, R0, R3, RZ, 0xfc, !PT ;  /* 0x0000000300037212 */ /* 0x000fca00078efcff */
[----:B------:R0:W-:Y:S01]  /*7e10*/  STG.E.U8 [R16.64], R3 ;  /* 0x0000000310007986 */ /* 0x0001e2000c101124 */
[----:B------:R-:W-:Y:S05]  /*7e20*/  BRA `(.L_x_19739) ;  /* 0x0000082000007947 */ /* 0x000fea0003800000 */
.L_x_19750:
        /* <DEDUP_REMOVED lines=13> */
.L_x_19754:
[----:B------:R-:W-:Y:S01]  /*7f00*/  IMAD.MOV.U32 R0, RZ, RZ, 0x7f ;  /* 0x0000007fff007424 */ /* 0x000fe200078e00ff */
[----:B------:R-:W-:-:S04]  /*7f10*/  ISETP.GT.U32.AND P0, PT, R3, 0x7f800000, PT ;  /* 0x7f8000000300780c */ /* 0x000fc80003f04070 */
[----:B------:R-:W-:-:S04]  /*7f20*/  SEL R0, R0, 0x7c, P0 ;  /* 0x0000007c00007807 */ /* 0x000fc80000000000 */
.L_x_19755:
[----:B------:R-:W-:Y:S05]  /*7f30*/  BSYNC B0 ;  /* 0x0000000000007941 */ /* 0x000fea0003800000 */
.L_x_19753:
[----:B------:R-:W-:-:S04]  /*7f40*/  LOP3.LUT R2, R5, 0x80000000, RZ, 0xc0, !PT ;  /* 0x8000000005027812 */ /* 0x000fc800078ec0ff */
[----:B------:R-:W-:-:S04]  /*7f50*/  SHF.R.U32.HI R3, RZ, 0x18, R2 ;  /* 0x00000018ff037819 */ /* 0x000fc80000011602 */
[----:B------:R-:W-:-:S05]  /*7f60*/  LOP3.LUT R3, R0, R3, RZ, 0xfc, !PT ;  /* 0x0000000300037212 */ /* 0x000fca00078efcff */
[----:B------:R0:W-:Y:S01]  /*7f70*/  STG.E.U8 [R16.64], R3 ;  /* 0x0000000310007986 */ /* 0x0001e2000c101124 */
[----:B------:R-:W-:Y:S05]  /*7f80*/  BRA `(.L_x_19739) ;  /* 0x000006c000007947 */ /* 0x000fea0003800000 */
.L_x_19749:
[----:B------:R-:W0:Y:S02]  /*7f90*/  I2F R0, R2 ;  /* 0x0000000200007306 */ /* 0x000e240000201400 */
[----:B0-----:R-:W-:-:S05]  /*7fa0*/  F2FP.BF16.PACK_AB R0, RZ, R0 ;  /* 0x00000000ff00723e */ /* 0x001fca00000010ff */
[----:B------:R0:W-:Y:S01]  /*7fb0*/  STG.E.U16 [R16.64], R0 ;  /* 0x0000000010007986 */ /* 0x0001e2000c101524 */
[----:B------:R-:W-:Y:S05]  /*7fc0*/  BRA `(.L_x_19739) ;  /* 0x0000068000007947 */ /* 0x000fea0003800000 */
.L_x_19746:
        /* <DEDUP_REMOVED lines=10> */
.L_x_19758:
        /* <DEDUP_REMOVED lines=17> */
.L_x_19761:
[----:B------:R-:W-:-:S04]  /*8180*/  LOP3.LUT R2, R5, 0x80000000, RZ, 0xc0, !PT ;  /* 0x8000000005027812 */ /* 0x000fc800078ec0ff */
[----:B------:R-:W-:-:S04]  /*8190*/  SHF.R.U32.HI R3, RZ, 0x18, R2 ;  /* 0x00000018ff037819 */ /* 0x000fc80000011602 */
[----:B------:R-:W-:-:S04]  /*81a0*/  LOP3.LUT R0, R0, R3, RZ, 0xfc, !PT ;  /* 0x0000000300007212 */ /* 0x000fc800078efcff */
[----:B------:R-:W-:Y:S02]  /*81b0*/  PRMT R8, R0, 0x7610, R8 ;  /* 0x0000761000087816 */ /* 0x000fe40000000008 */
.L_x_19760:
[----:B------:R-:W-:Y:S05]  /*81c0*/  BSYNC B0 ;  /* 0x0000000000007941 */ /* 0x000fea0003800000 */
.L_x_19759:
[----:B------:R0:W-:Y:S01]  /*81d0*/  STG.E.U8 [R16.64], R8 ;  /* 0x0000000810007986 */ /* 0x0001e2000c101124 */
[----:B------:R-:W-:Y:S05]  /*81e0*/  BRA `(.L_x_19739) ;  /* 0x0000046000007947 */ /* 0x000fea0003800000 */
.L_x_19757:
        /* <DEDUP_REMOVED lines=17> */
.L_x_19764:
[----:B------:R-:W-:-:S04]  /*8300*/  LOP3.LUT R2, R5, 0x80000000, RZ, 0xc0, !PT ;  /* 0x8000000005027812 */ /* 0x000fc800078ec0ff */
[----:B------:R-:W-:-:S04]  /*8310*/  SHF.R.U32.HI R3, RZ, 0x18, R2 ;  /* 0x00000018ff037819 */ /* 0x000fc80000011602 */
[----:B------:R-:W-:-:S04]  /*8320*/  LOP3.LUT R0, R0, R3, RZ, 0xfc, !PT ;  /* 0x0000000300007212 */ /* 0x000fc800078efcff */
[----:B------:R-:W-:Y:S02]  /*8330*/  PRMT R8, R0, 0x7610, R8 ;  /* 0x0000761000087816 */ /* 0x000fe40000000008 */
.L_x_19763:
[----:B------:R-:W-:Y:S05]  /*8340*/  BSYNC B0 ;  /* 0x0000000000007941 */ /* 0x000fea0003800000 */
.L_x_19762:
[----:B------:R0:W-:Y:S01]  /*8350*/  STG.E.U8 [R16.64], R8 ;  /* 0x0000000810007986 */ /* 0x0001e2000c101124 */
[----:B------:R-:W-:Y:S05]  /*8360*/  BRA `(.L_x_19739) ;  /* 0x000002e000007947 */ /* 0x000fea0003800000 */
.L_x_19756:
        /* <DEDUP_REMOVED lines=22> */
.L_x_19738:
        /* <DEDUP_REMOVED lines=20> */
.L_x_19766:
[----:B------:R-:W-:-:S05]  /*8610*/  SHF.R.S32.HI R3, RZ, 0x1f, R2 ;  /* 0x0000001fff037819 */ /* 0x000fca0000011402 */
[----:B------:R0:W-:Y:S01]  /*8620*/  STG.E.64 [R16.64], R2 ;  /* 0x0000000210007986 */ /* 0x0001e2000c101b24 */
[----:B------:R-:W-:Y:S05]  /*8630*/  BRA `(.L_x_19739) ;  /* 0x0000001000007947 */ /* 0x000fea0003800000 */
.L_x_19765:
[----:B------:R0:W-:Y:S02]  /*8640*/  STG.E [R16.64], R2 ;  /* 0x0000000210007986 */ /* 0x0001e4000c101924 */
.L_x_19739:
[----:B------:R-:W-:Y:S02]  /*8650*/  IADD3 R19, R19, 0x80, RZ ;  /* 0x0000008013137810 */ /* 0x000fe40007ffe0ff */
.L_x_19634:
[----:B------:R-:W-:Y:S05]  /*8660*/  BSYNC B6 ;  /* 0x0000000000067941 */ /* 0x000fea0003800000 */
.L_x_19633:
        /* <DEDUP_REMOVED lines=230> */
.L_x_19767:
        /* <DEDUP_REMOVED lines=18> */
.L_x_19771:
[----:B------:R0:W5:Y:S01]  /*95f0*/  LDG.E.U8 R18, [R2.64] ;  /* 0x0000002402127981 */ /* 0x000162000c1e1100 */
[----:B------:R-:W-:Y:S05]  /*9600*/  BRA `(.L_x_19773) ;  /* 0x00000d0000007947 */ /* 0x000fea0003800000 */
.L_x_19770:
        /* <DEDUP_REMOVED lines=8> */
.L_x_19775:
[----:B------:R0:W5:Y:S01]  /*9690*/  LDG.E R18, [R2.64] ;  /* 0x0000002402127981 */ /* 0x000162000c1e1900 */
[----:B------:R-:W-:Y:S05]  /*96a0*/  BRA `(.L_x_19773) ;  /* 0x00000c6000007947 */ /* 0x000fea0003800000 */
.L_x_19774:
[----:B------:R0:W5:Y:S01]  /*96b0*/  LDG.E.S16 R18, [R2.64] ;  /* 0x0000002402127981 */ /* 0x000162000c1e1700 */
[----:B------:R-:W-:Y:S05]  /*96c0*/  BRA `(.L_x_19773) ;  /* 0x00000c4000007947 */ /* 0x000fea0003800000 */
.L_x_19769:
        /* <DEDUP_REMOVED lines=9> */
.L_x_19777:
[----:B------:R-:W2:Y:S02]  /*9760*/  LDG.E.U16 R2, [R2.64] ;  /* 0x0000002402027981 */ /* 0x000ea4000c1e1500 */
[----:B--2---:R-:W-:-:S06]  /*9770*/  HADD2.F32 R18, -RZ, R2.H0_H0 ;  /* 0x20000002ff127230 */ /* 0x004fcc0000004100 */
[----:B------:R-:W0:Y:S01]  /*9780*/  F2I.FTZ.TRUNC.NTZ R18, R18 ;  /* 0x0000001200127305 */ /* 0x000e22000021f100 */
[----:B------:R-:W-:Y:S05]  /*9790*/  BRA `(.L_x_19773) ;  /* 0x00000b7000007947 */ /* 0x000fea0003800000 */
.L_x_19776:
        /* <DEDUP_REMOVED lines=9> */
.L_x_19779:
[----:B------:R-:W2:Y:S02]  /*9830*/  LDG.E.U16 R2, [R2.64] ;  /* 0x0000002402027981 */ /* 0x000ea4000c1e1500 */
[----:B--2---:R-:W-:-:S06]  /*9840*/  HADD2.F32 R18, -RZ, R2.H0_H0 ;  /* 0x20000002ff127230 */ /* 0x004fcc0000004100 */
[----:B------:R-:W0:Y:S01]  /*9850*/  F2I.FTZ.TRUNC.NTZ R18, R18 ;  /* 0x0000001200127305 */ /* 0x000e22000021f100 */
[----:B------:R-:W-:Y:S05]  /*9860*/  BRA `(.L_x_19773) ;  /* 0x00000aa000007947 */ /* 0x000fea0003800000 */
.L_x_19778:
[----:B------:R-:W2:Y:S02]  /*9870*/  LDG.E.64 R18, [R2.64] ;  /* 0x0000002402127981 */ /* 0x000ea4000c1e1b00 */
[----:B--2---:R0:W1:Y:S01]  /*9880*/  F2I.F64.TRUNC R18, R18 ;  /* 0x0000001200127311 */ /* 0x004062000030d100 */
[----:B------:R-:W-:Y:S05]  /*9890*/  BRA `(.L_x_19773) ;  /* 0x00000a7000007947 */ /* 0x000fea0003800000 */
.L_x_19768:
        /* <DEDUP_REMOVED lines=12> */
.L_x_19782:
[----:B------:R-:W2:Y:S02]  /*9960*/  LDG.E.64 R2, [R2.64] ;  /* 0x0000002402027981 */ /* 0x000ea4000c1e1b00 */
[----:B--2---:R0:W1:Y:S01]  /*9970*/  F2I.F64.TRUNC R18, R2 ;  /* 0x0000000200127311 */ /* 0x004062000030d100 */
[----:B------:R-:W-:Y:S05]  /*9980*/  BRA `(.L_x_19773) ;  /* 0x0000098000007947 */ /* 0x000fea0003800000 */
.L_x_19781:
        /* <DEDUP_REMOVED lines=27> */
.L_x_19784:
        /* <DEDUP_REMOVED lines=14> */
.L_x_19783:
[----:B------:R-:W2:Y:S02]  /*9c20*/  LDG.E.U16 R18, [R2.64] ;  /* 0x0000002402127981 */ /* 0x000ea4000c1e1500 */
[----:B--2---:R-:W-:-:S06]  /*9c30*/  PRMT R18, RZ, 0x5410, R18 ;  /* 0x00005410ff127816 */ /* 0x004fcc0000000012 */
[----:B------:R-:W0:Y:S01]  /*9c40*/  F2I.FTZ.TRUNC.NTZ R18, R18 ;  /* 0x0000001200127305 */ /* 0x000e22000021f100 */
[----:B------:R-:W-:Y:S05]  /*9c50*/  BRA `(.L_x_19773) ;  /* 0x000006b000007947 */ /* 0x000fea0003800000 */
.L_x_19780:
        /* <DEDUP_REMOVED lines=10> */
.L_x_19787:
        /* <DEDUP_REMOVED lines=21> */
.L_x_19791:
[----:B------:R-:W-:Y:S05]  /*9e50*/  BSYNC B1 ;  /* 0x0000000000017941 */ /* 0x000fea0003800000 */
.L_x_19790:
[----:B------:R-:W-:Y:S01]  /*9e60*/  IMAD.SHL.U32 R2, R2, 0x100000, RZ ;  /* 0x0010000002027824 */ /* 0x000fe200078e00ff */
[----:B------:R-:W-:-:S04]  /*9e70*/  LEA R3, R0, 0x3b800000, 0x17 ;  /* 0x3b80000000037811 */ /* 0x000fc800078eb8ff */
[----:B------:R-:W-:Y:S02]  /*9e80*/  LOP3.LUT R18, R3, R2, R18, 0xfe, !PT ;  /* 0x0000000203127212 */ /* 0x000fe400078efe12 */
.L_x_19789:
[----:B------:R-:W-:Y:S05]  /*9e90*/  BSYNC B0 ;  /* 0x0000000000007941 */ /* 0x000fea0003800000 */
.L_x_19788:
[----:B------:R-:W0:Y:S01]  /*9ea0*/  F2I.FTZ.TRUNC.NTZ R18, R18 ;  /* 0x0000001200127305 */ /* 0x000e22000021f100 */
[----:B------:R-:W-:Y:S05]  /*9eb0*/  BRA `(.L_x_19773) ;  /* 0x0000045000007947 */ /* 0x000fea0003800000 */
.L_x_19786:
        /* <DEDUP_REMOVED lines=21> */
.L_x_19795:
[----:B------:R-:W-:Y:S05]  /*a010*/  BSYNC B1 ;  /* 0x0000000000017941 */ /* 0x000fea0003800000 */
.L_x_19794:
[----:B------:R-:W-:Y:S01]  /*a020*/  IMAD.SHL.U32 R2, R2, 0x200000, RZ ;  /* 0x0020000002027824 */ /* 0x000fe200078e00ff */
[----:B------:R-:W-:-:S04]  /*a030*/  LEA R3, R0, 0x37800000, 0x17 ;  /* 0x3780000000037811 */ /* 0x000fc800078eb8ff */
[----:B------:R-:W-:Y:S02]  /*a040*/  LOP3.LUT R18, R3, R2, R18, 0xfe, !PT ;  /* 0x0000000203127212 */ /* 0x000fe400078efe12 */
.L_x_19793:
[----:B------:R-:W-:Y:S05]  /*a050*/  BSYNC B0 ;  /* 0x0000000000007941 */ /* 0x000fea0003800000 */
.L_x_19792:
[----:B------:R-:W0:Y:S01]  /*a060*/  F2I.FTZ.TRUNC.NTZ R18, R18 ;  /* 0x0000001200127305 */ /* 0x000e22000021f100 */
[----:B------:R-:W-:Y:S05]  /*a070*/  BRA `(.L_x_19773) ;  /* 0x0000029000007947 */ /* 0x000fea0003800000 */
.L_x_19785:
        /* <DEDUP_REMOVED lines=14> */
.L_x_19799:
[----:B------:R-:W-:Y:S05]  /*a160*/  BSYNC B0 ;  /* 0x0000000000007941 */ /* 0x000fea0003800000 */
.L_x_19798:
[----:B------:R-:W0:Y:S01]  /*a170*/  F2I.FTZ.TRUNC.NTZ R18, R18 ;  /* 0x0000001200127305 */ /* 0x000e22000021f100 */
[----:B------:R-:W-:Y:S05]  /*a180*/  BRA `(.L_x_19773) ;  /* 0x0000018000007947 */ /* 0x000fea0003800000 */
.L_x_19772:
        /* <DEDUP_REMOVED lines=21> */
.L_x_19797:
[----:B------:R0:W5:Y:S01]  /*a2e0*/  LDG.E R18, [R2.64] ;  /* 0x0000002402127981 */ /* 0x000162000c1e1900 */
[----:B------:R-:W-:Y:S05]  /*a2f0*/  BRA `(.L_x_19773) ;  /* 0x0000001000007947 */ /* 0x000fea0003800000 */
.L_x_19796:
[----:B------:R0:W5:Y:S02]  /*a300*/  LDG.E R18, [R2.64] ;  /* 0x0000002402127981 */ /* 0x000164000c1e1900 */
.L_x_19773:
        /* <DEDUP_REMOVED lines=37> */
.L_x_19803:
[----:B------:R-:W-:Y:S01]  /*a560*/  STG.E.U8 [R16.64], R2 ;  /* 0x0000000210007986 */ /* 0x000fe2000c101124 */
[----:B------:R-:W-:Y:S05]  /*a570*/  EXIT ;  /* 0x000000000000794d */ /* 0x000fea0003800000 */
.L_x_19802:
        /* <DEDUP_REMOVED lines=9> */
.L_x_19806:
[----:B------:R-:W-:Y:S01]  /*a610*/  STG.E [R16.64], R2 ;  /* 0x0000000210007986 */ /* 0x000fe2000c101924 */
[----:B------:R-:W-:Y:S05]  /*a620*/  EXIT ;  /* 0x000000000000794d */ /* 0x000fea0003800000 */
.L_x_19805:
[----:B------:R-:W-:Y:S01]  /*a630*/  STG.E.U16 [R16.64], R2 ;  /* 0x0000000210007986 */ /* 0x000fe2000c101524 */
[----:B------:R-:W-:Y:S05]  /*a640*/  EXIT ;  /* 0x000000000000794d */ /* 0x000fea0003800000 */
.L_x_19801:
        /* <DEDUP_REMOVED lines=9> */
.L_x_19808:
[----:B------:R-:W0:Y:S02]  /*a6e0*/  I2F R0, R2 ;  /* 0x0000000200007306 */ /* 0x000e240000201400 */
[----:B0-----:R-:W-:-:S05]  /*a6f0*/  F2FP.PACK_AB R0, RZ, R0 ;  /* 0x00000000ff00723e */ /* 0x001fca00000000ff */
[----:B------:R-:W-:Y:S01]  /*a700*/  STG.E.U16 [R16.64], R0 ;  /* 0x0000000010007986 */ /* 0x000fe2000c101524 */
[----:B------:R-:W-:Y:S05]  /*a710*/  EXIT ;  /* 0x000000000000794d */ /* 0x000fea0003800000 */
.L_x_19807:
        /* <DEDUP_REMOVED lines=10> */
.L_x_19810:
[----:B------:R-:W0:Y:S02]  /*a7c0*/  I2F R2, R2 ;  /* 0x0000000200027306 */ /* 0x000e240000201400 */
[----:B0-----:R-:W-:-:S04]  /*a7d0*/  F2FP.PACK_AB R3, RZ, R2 ;  /* 0x00000002ff03723e */ /* 0x001fc800000000ff */
[----:B------:R-:W-:-:S05]  /*a7e0*/  PRMT R3, R3, 0x5410, RZ ;  /* 0x0000541003037816 */ /* 0x000fca00000000ff */
[----:B------:R-:W-:Y:S01]  /*a7f0*/  STG.E [R16.64], R3 ;  /* 0x0000000310007986 */ /* 0x000fe2000c101924 */
[----:B------:R-:W-:Y:S05]  /*a800*/  EXIT ;  /* 0x000000000000794d */ /* 0x000fea0003800000 */
.L_x_19809:
[----:B------:R-:W0:Y:S02]  /*a810*/  I2F.F64 R2, R2 ;  /* 0x0000000200027312 */ /* 0x000e240000201c00 */
[----:B0-----:R-:W-:Y:S01]  /*a820*/  STG.E.64 [R16.64], R2 ;  /* 0x0000000210007986 */ /* 0x001fe2000c101b24 */
[----:B------:R-:W-:Y:S05]  /*a830*/  EXIT ;  /* 0x000000000000794d */ /* 0x000fea0003800000 */
.L_x_19800:
        /* <DEDUP_REMOVED lines=12> */
.L_x_19813:
[----:B------:R-:W0:Y:S01]  /*a900*/  I2F.F64 R4, R2 ;  /* 0x0000000200047312 */ /* 0x000e220000201c00 */
[----:B------:R-:W-:-:S05]  /*a910*/  CS2R R6, SRZ ;  /* 0x0000000000067805 */ /* 0x000fca000001ff00 */
[----:B0-----:R-:W-:Y:S01]  /*a920*/  STG.E.128 [R16.64], R4 ;  /* 0x0000000410007986 */ /* 0x001fe2000c101d24 */
[----:B------:R-:W-:Y:S05]  /*a930*/  EXIT ;  /* 0x000000000000794d */ /* 0x000fea0003800000 */
.L_x_19812:
        /* <DEDUP_REMOVED lines=21> */
.L_x_19817:
[----:B------:R-:W-:Y:S05]  /*aa90*/  BSYNC B0 ;  /* 0x0000000000007941 */ /* 0x000fea0003800000 */
.L_x_19816:
[----:B------:R-:W-:-:S05]  /*aaa0*/  LOP3.LUT R3, R0, R3, RZ, 0xfc, !PT ;  /* 0x0000000300037212 */ /* 0x000fca00078efcff */
[----:B------:R-:W-:Y:S01]  /*aab0*/  STG.E.U8 [R16.64], R3 ;  /* 0x0000000310007986 */ /* 0x000fe2000c101124 */
[----:B------:R-:W-:Y:S05]  /*aac0*/  EXIT ;  /* 0x000000000000794d */ /* 0x000fea0003800000 */
.L_x_19815:
        /* <DEDUP_REMOVED lines=13> */
.L_x_19819:
[----:B------:R-:W-:Y:S01]  /*aba0*/  IMAD.MOV.U32 R0, RZ, RZ, 0x7f ;  /* 0x0000007fff007424 */ /* 0x000fe200078e00ff */
[----:B------:R-:W-:-:S04]  /*abb0*/  ISETP.GT.U32.AND P0, PT, R3, 0x7f800000, PT ;  /* 0x7f8000000300780c */ /* 0x000fc80003f04070 */
[----:B------:R-:W-:-:S04]  /*abc0*/  SEL R0, R0, 0x7c, P0 ;  /* 0x0000007c00007807 */ /* 0x000fc80000000000 */
.L_x_19820:
[----:B------:R-:W-:Y:S05]  /*abd0*/  BSYNC B0 ;  /* 0x0000000000007941 */ /* 0x000fea0003800000 */
.L_x_19818:
[----:B------:R-:W-:-:S04]  /*abe0*/  LOP3.LUT R2, R5, 0x80000000, RZ, 0xc0, !PT ;  /* 0x8000000005027812 */ /* 0x000fc800078ec0ff */
[----:B------:R-:W-:-:S04]  /*abf0*/  SHF.R.U32.HI R3, RZ, 0x18, R2 ;  /* 0x00000018ff037819 */ /* 0x000fc80000011602 */
[----:B------:R-:W-:-:S05]  /*ac00*/  LOP3.LUT R3, R0, R3, RZ, 0xfc, !PT ;  /* 0x0000000300037212 */ /* 0x000fca00078efcff */
[----:B------:R-:W-:Y:S01]  /*ac10*/  STG.E.U8 [R16.64], R3 ;  /* 0x0000000310007986 */ /* 0x000fe2000c101124 */
[----:B------:R-:W-:Y:S05]  /*ac20*/  EXIT ;  /* 0x000000000000794d */ /* 0x000fea0003800000 */
.L_x_19814:
[----:B------:R-:W0:Y:S02]  /*ac30*/  I2F R0, R2 ;  /* 0x0000000200007306 */ /* 0x000e240000201400 */
[----:B0-----:R-:W-:-:S05]  /*ac40*/  F2FP.BF16.PACK_AB R0, RZ, R0 ;  /* 0x00000000ff00723e */ /* 0x001fca00000010ff */
[----:B------:R-:W-:Y:S01]  /*ac50*/  STG.E.U16 [R16.64], R0 ;  /* 0x0000000010007986 */ /* 0x000fe2000c101524 */
[----:B------:R-:W-:Y:S05]  /*ac60*/  EXIT ;  /* 0x000000000000794d */ /* 0x000fea0003800000 */
.L_x_19811:
        /* <DEDUP_REMOVED lines=10> */
.L_x_19823:
        /* <DEDUP_REMOVED lines=17> */
.L_x_19826:
[----:B------:R-:W-:-:S04]  /*ae20*/  LOP3.LUT R2, R5, 0x80000000, RZ, 0xc0, !PT ;  /* 0x8000000005027812 */ /* 0x000fc800078ec0ff */
[----:B------:R-:W-:-:S04]  /*ae30*/  SHF.R.U32.HI R3, RZ, 0x18, R2 ;  /* 0x00000018ff037819 */ /* 0x000fc80000011602 */
[----:B------:R-:W-:-:S04]  /*ae40*/  LOP3.LUT R0, R0, R3, RZ, 0xfc, !PT ;  /* 0x0000000300007212 */ /* 0x000fc800078efcff */
[----:B------:R-:W-:Y:S02]  /*ae50*/  PRMT R8, R0, 0x7610, R8 ;  /* 0x0000761000087816 */ /* 0x000fe40000000008 */
.L_x_19825:
[----:B------:R-:W-:Y:S05]  /*ae60*/  BSYNC B0 ;  /* 0x0000000000007941 */ /* 0x000fea0003800000 */
.L_x_19824:
[----:B------:R-:W-:Y:S01]  /*ae70*/  STG.E.U8 [R16.64], R8 ;  /* 0x0000000810007986 */ /* 0x000fe2000c101124 */
[----:B------:R-:W-:Y:S05]  /*ae80*/  EXIT ;  /* 0x000000000000794d */ /* 0x000fea0003800000 */
.L_x_19822:
        /* <DEDUP_REMOVED lines=17> */
.L_x_19829:
[----:B------:R-:W-:-:S04]  /*afa0*/  LOP3.LUT R2, R5, 0x80000000, RZ, 0xc0, !PT ;  /* 0x8000000005027812 */ /* 0x000fc800078ec0ff */
[----:B------:R-:W-:-:S04]  /*afb0*/  SHF.R.U32.HI R3, RZ, 0x18, R2 ;  /* 0x00000018ff037819 */ /* 0x000fc80000011602 */
[----:B------:R-:W-:-:S04]  /*afc0*/  LOP3.LUT R0, R0, R3, RZ, 0xfc, !PT ;  /* 0x0000000300007212 */ /* 0x000fc800078efcff */
[----:B------:R-:W-:Y:S02]  /*afd0*/  PRMT R8, R0, 0x7610, R8 ;  /* 0x0000761000087816 */ /* 0x000fe40000000008 */
.L_x_19828:
[----:B------:R-:W-:Y:S05]  /*afe0*/  BSYNC B0 ;  /* 0x0000000000007941 */ /* 0x000fea0003800000 */
.L_x_19827:
[----:B------:R-:W-:Y:S01]  /*aff0*/  STG.E.U8 [R16.64], R8 ;  /* 0x0000000810007986 */ /* 0x000fe2000c101124 */
[----:B------:R-:W-:Y:S05]  /*b000*/  EXIT ;  /* 0x000000000000794d */ /* 0x000fea0003800000 */
.L_x_19821:
        /* <DEDUP_REMOVED lines=22> */
.L_x_19804:
        /* <DEDUP_REMOVED lines=20> */
.L_x_19831:
[----:B------:R-:W-:-:S05]  /*b2b0*/  SHF.R.S32.HI R3, RZ, 0x1f, R2 ;  /* 0x0000001fff037819 */ /* 0x000fca0000011402 */
[----:B------:R-:W-:Y:S01]  /*b2c0*/  STG.E.64 [R16.64], R2 ;  /* 0x0000000210007986 */ /* 0x000fe2000c101b24 */
[----:B------:R-:W-:Y:S05]  /*b2d0*/  EXIT ;  /* 0x000000000000794d */ /* 0x000fea0003800000 */
.L_x_19830:
[----:B------:R-:W-:Y:S01]  /*b2e0*/  STG.E [R16.64], R2 ;  /* 0x0000000210007986 */ /* 0x000fe2000c101924 */
[----:B------:R-:W-:Y:S05]  /*b2f0*/  EXIT ;  /* 0x000000000000794d */ /* 0x000fea0003800000 */
.L_x_19832:
        /* <DEDUP_REMOVED lines=16> */
.L_x_50650:


//--------------------- .text._ZN2at6native27unrolled_elementwise_kernelINS0_13BUnaryFunctorIiiiZZZNS0_16fmod_kernel_cudaERNS_18TensorIteratorBaseEENKUlvE_clEvENKUlvE1_clEvEUliiE_EESt5arrayIPcLm2EELi4E23TrivialOffsetCalculatorILi1EjESD_NS0_6memory12LoadWithCastILi1EEENSE_13StoreWithCastILi1EEEEEviT_T0_T2_T3_T4_T5_ --------------------------
	.section	.text._ZN2at6native27unrolled_elementwise_kernelINS0_13BUnaryFunctorIiiiZZZNS0_16fmod_kernel_cudaERNS_18TensorIteratorBaseEENKUlvE_clEvENKUlvE1_clEvEUliiE_EESt5arrayIPcLm2EELi4E23TrivialOffsetCalculatorILi1EjESD_NS0_6memory12LoadWithCastILi1EEENSE_13StoreWithCastILi1EEEEEviT_T0_T2_T3_T4_T5_,"ax",@progbits
	.sectioninfo	@"SHI_REGISTERS=28"
	.align	128
        .global         _ZN2at6native27unrolled_elementwise_kernelINS0_13BUnaryFunctorIiiiZZZNS0_16fmod_kernel_cudaERNS_18TensorIteratorBaseEENKUlvE_clEvENKUlvE1_clEvEUliiE_EESt5arrayIPcLm2EELi4E23TrivialOffsetCalculatorILi1EjESD_NS0_6memory12LoadWithCastILi1EEENSE_13StoreWithCastILi1EEEEEviT_T0_T2_T3_T4_T5_
        .type           _ZN2at6native27unrolled_elementwise_kernelINS0_13BUnaryFunctorIiiiZZZNS0_16fmod_kernel_cudaERNS_18TensorIteratorBaseEENKUlvE_clEvENKUlvE1_clEvEUliiE_EESt5arrayIPcLm2EELi4E23TrivialOffsetCalculatorILi1EjESD_NS0_6memory12LoadWithCastILi1EEENSE_13StoreWithCastILi1EEEEEviT_T0_T2_T3_T4_T5_,@function
        .size           _ZN2at6native27unrolled_elementwise_kernelINS0_13BUnaryFunctorIiiiZZZNS0_16fmod_kernel_cudaERNS_18TensorIteratorBaseEENKUlvE_clEvENKUlvE1_clEvEUliiE_EESt5arrayIPcLm2EELi4E23TrivialOffsetCalculatorILi1EjESD_NS0_6memory12LoadWithCastILi1EEENSE_13StoreWithCastILi1EEEEEviT_T0_T2_T3_T4_T5_,(.L_x_50651 - _ZN2at6native27unrolled_elementwise_kernelINS0_13BUnaryFunctorIiiiZZZNS0_16fmod_kernel_cudaERNS_18TensorIteratorBaseEENKUlvE_clEvENKUlvE1_clEvEUliiE_EESt5arrayIPcLm2EELi4E23TrivialOffsetCalculatorILi1EjESD_NS0_6memory12LoadWithCastILi1EEENSE_13StoreWithCastILi1EEEEEviT_T0_T2_T3_T4_T5_)
        .other          _ZN2at6native27unrolled_elementwise_kernelINS0_13BUnaryFunctorIiiiZZZNS0_16fmod_kernel_cudaERNS_18TensorIteratorBaseEENKUlvE_clEvENKUlvE1_clEvEUliiE_EESt5arrayIPcLm2EELi4E23TrivialOffsetCalculatorILi1EjESD_NS0_6memory12LoadWithCastILi1EEENSE_13StoreWithCastILi1EEEEEviT_T0_T2_T3_T4_T5_,@"STO_CUDA_ENTRY STV_DEFAULT"
_ZN2at6native27unrolled_elementwise_kernelINS0_13BUnaryFunctorIiiiZZZNS0_16fmod_kernel_cudaERNS_18TensorIteratorBaseEENKUlvE_clEvENKUlvE1_clEvEUliiE_EESt5arrayIPcLm2EELi4E23TrivialOffsetCalculatorILi1EjESD_NS0_6memory12LoadWithCastILi1EEENSE_13StoreWithCastILi1EEEEEviT_T0_T2_T3_T4_T5_:
.text._ZN2at6native27unrolled_elementwise_kernelINS0_13BUnaryFunctorIiiiZZZNS0_16fmod_kernel_cudaERNS_18TensorIteratorBaseEENKUlvE_clEvENKUlvE1_clEvEUliiE_EESt5arrayIPcLm2EELi4E23TrivialOffsetCalculatorILi1EjESD_NS0_6memory12LoadWithCastILi1EEENSE_13StoreWithCastILi1EEEEEviT_T0_T2_T3_T4_T5_:
        /* <DEDUP_REMOVED lines=28> */
.L_x_19838:
[----:B------:R0:W5:Y:S01]  /*01c0*/  LDG.E.U8 R25, [R2.64] ;  /* 0x0000002402197981 */ /* 0x000162000c1e1100 */
[----:B------:R-:W-:Y:S05]  /*01d0*/  BRA `(.L_x_19840) ;  /* 0x00000d1000007947 */ /* 0x000fea0003800000 */
.L_x_19837:
        /* <DEDUP_REMOVED lines=8> */
.L_x_19842:
[----:B------:R0:W5:Y:S01]  /*0260*/  LDG.E R25, [R2.64] ;  /* 0x0000002402197981 */ /* 0x000162000c1e1900 */
[----:B------:R-:W-:Y:S05]  /*0270*/  BRA `(.L_x_19840) ;  /* 0x00000c7000007947 */ /* 0x000fea0003800000 */
.L_x_19841:
[----:B------:R0:W5:Y:S01]  /*0280*/  LDG.E.S16 R25, [R2.64] ;  /* 0x0000002402197981 */ /* 0x000162000c1e1700 */
[----:B------:R-:W-:Y:S05]  /*0290*/  BRA `(.L_x_19840) ;  /* 0x00000c5000007947 */ /* 0x000fea0003800000 */
.L_x_19836:
        /* <DEDUP_REMOVED lines=9> */
.L_x_19844:
[----:B------:R-:W2:Y:S02]  /*0330*/  LDG.E.U16 R2, [R2.64] ;  /* 0x0000002402027981 */ /* 0x000ea4000c1e1500 */
[----:B--2---:R-:W-:-:S06]  /*0340*/  HADD2.F32 R25, -RZ, R2.H0_H0 ;  /* 0x20000002ff197230 */ /* 0x004fcc0000004100 */
[----:B------:R-:W0:Y:S01]  /*0350*/  F2I.FTZ.TRUNC.NTZ R25, R25 ;  /* 0x0000001900197305 */ /* 0x000e22000021f100 */
[----:B------:R-:W-:Y:S05]  /*0360*/  BRA `(.L_x_19840) ;  /* 0x00000b8000007947 */ /* 0x000fea0003800000 */
.L_x_19843:
        /* <DEDUP_REMOVED lines=9> */
.L_x_19846:
[----:B------:R-:W2:Y:S02]  /*0400*/  LDG.E.U16 R2, [R2.64] ;  /* 0x0000002402027981 */ /* 0x000ea4000c1e1500 */
[----:B--2---:R-:W-:-:S06]  /*0410*/  HADD2.F32 R25, -RZ, R2.H0_H0 ;  /* 0x20000002ff197230 */ /* 0x004fcc0000004100 */
[----:B------:R-:W0:Y:S01]  /*0420*/  F2I.FTZ.TRUNC.NTZ R25, R25 ;  /* 0x0000001900197305 */ /* 0x000e22000021f100 */
[----:B------:R-:W-:Y:S05]  /*0430*/  BRA `(.L_x_19840) ;  /* 0x00000ab000007947 */ /* 0x000fea0003800000 */
.L_x_19845:
[----:B------:R-:W2:Y:S02]  /*0440*/  LDG.E.64 R2, [R2.64] ;  /* 0x0000002402027981 */ /* 0x000ea4000c1e1b00 */
[----:B--2---:R0:W1:Y:S01]  /*0450*/  F2I.F64.TRUNC R25, R2 ;  /* 0x0000000200197311 */ /* 0x004062000030d100 */
[----:B------:R-:W-:Y:S05]  /*0460*/  BRA `(.L_x_19840) ;  /* 0x00000a8000007947 */ /* 0x000fea0003800000 */
.L_x_19835:
        /* <DEDUP_REMOVED lines=12> */
.L_x_19849:
[----:B------:R-:W2:Y:S02]  /*0530*/  LDG.E.64 R2, [R2.64] ;  /* 0x0000002402027981 */ /* 0x000ea4000c1e1b00 */
[----:B--2---:R0:W1:Y:S01]  /*0540*/  F2I.F64.TRUNC R25, R2 ;  /* 0x0000000200197311 */ /* 0x004062000030d100 */
[----:B------:R-:W-:Y:S05]  /*0550*/  BRA `(.L_x_19840) ;  /* 0x0000099000007947 */ /* 0x000fea0003800000 */
.L_x_19848:
        /* <DEDUP_REMOVED lines=27> */
.L_x_19851:
        /* <DEDUP_REMOVED lines=15> */
.L_x_19850:
[----:B------:R-:W2:Y:S02]  /*0800*/  LDG.E.U16 R25, [R2.64] ;  /* 0x0000002402197981 */ /* 0x000ea4000c1e1500 */
[----:B--2---:R-:W-:-:S06]  /*0810*/  PRMT R25, RZ, 0x5410, R25 ;  /* 0x00005410ff197816 */ /* 0x004fcc0000000019 */
[----:B------:R-:W0:Y:S01]  /*0820*/  F2I.FTZ.TRUNC.NTZ R25, R25 ;  /* 0x0000001900197305 */ /* 0x000e22000021f100 */
[----:B------:R-:W-:Y:S05]  /*0830*/  BRA `(.L_x_19840) ;  /* 0x000006b000007947 */ /* 0x000fea0003800000 */
.L_x_19847:
        /* <DEDUP_REMOVED lines=10> */
.L_x_19854:
        /* <DEDUP_REMOVED lines=21> */
.L_x_19858:
[----:B------:R-:W-:Y:S05]  /*0a30*/  BSYNC B1 ;  /* 0x0000000000017941 */ /* 0x000fea0003800000 */
.L_x_19857:
[----:B------:R-:W-:Y:S01]  /*0a40*/  IMAD.SHL.U32 R2, R2, 0x100000, RZ ;  /* 0x0010000002027824 */ /* 0x000fe200078e00ff */
[----:B------:R-:W-:-:S04]  /*0a50*/  LEA R0, R0, 0x3b800000, 0x17 ;  /* 0x3b80000000007811 */ /* 0x000fc800078eb8ff */
[----:B------:R-:W-:Y:S02]  /*0a60*/  LOP3.LUT R25, R0, R2, R25, 0xfe, !PT ;  /* 0x0000000200197212 */ /* 0x000fe400078efe19 */
.L_x_19856:
[----:B------:R-:W-:Y:S05]  /*0a70*/  BSYNC B0 ;  /* 0x0000000000007941 */ /* 0x000fea0003800000 */
.L_x_19855:
[----:B------:R-:W0:Y:S01]  /*0a80*/  F2I.FTZ.TRUNC.NTZ R25, R25 ;  /* 0x0000001900197305 */ /* 0x000e22000021f100 */
[----:B------:R-:W-:Y:S05]  /*0a90*/  BRA `(.L_x_19840) ;  /* 0x0000045000007947 */ /* 0x000fea0003800000 */
.L_x_19853:
        /* <DEDUP_REMOVED lines=21> */
.L_x_19862:
[----:B------:R-:W-:Y:S05]  /*0bf0*/  BSYNC B1 ;  /* 0x0000000000017941 */ /* 0x000fea0003800000 */
.L_x_19861:
[----:B------:R-:W-:Y:S01]  /*0c00*/  IMAD.SHL.U32 R2, R2, 0x200000, RZ ;  /* 0x0020000002027824 */ /* 0x000fe200078e00ff */
[----:B------:R-:W-:-:S04]  /*0c10*/  LEA R0, R0, 0x37800000, 0x17 ;  /* 0x3780000000007811 */ /* 0x000fc800078eb8ff */
[----:B------:R-:W-:Y:S02]  /*0c20*/  LOP3.LUT R25, R0, R2, R25, 0xfe, !PT ;  /* 0x0000000200197212 */ /* 0x000fe400078efe19 */
.L_x_19860:
[----:B------:R-:W-:Y:S05]  /*0c30*/  BSYNC B0 ;  /* 0x0000000000007941 */ /* 0x000fea0003800000 */
.L_x_19859:
[----:B------:R-:W0:Y:S01]  /*0c40*/  F2I.FTZ.TRUNC.NTZ R25, R25 ;  /* 0x0000001900197305 */ /* 0x000e22000021f100 */
[----:B------:R-:W-:Y:S05]  /*0c50*/  BRA `(.L_x_19840) ;  /* 0x0000029000007947 */ /* 0x000fea0003800000 */
.L_x_19852:
        /* <DEDUP_REMOVED lines=14> */
.L_x_19866:
[----:B------:R-:W-:Y:S05]  /*0d40*/  BSYNC B0 ;  /* 0x0000000000007941 */ /* 0x000fea0003800000 */
.L_x_19865:
[----:B------:R-:W0:Y:S01]  /*0d50*/  F2I.FTZ.TRUNC.NTZ R25, R25 ;  /* 0x0000001900197305 */ /* 0x000e22000021f100 */
[----:B------:R-:W-:Y:S05]  /*0d60*/  BRA `(.L_x_19840) ;  /* 0x0000018000007947 */ /* 0x000fea0003800000 */
.L_x_19839:
        /* <DEDUP_REMOVED lines=21> */
.L_x_19864:
[----:B------:R0:W5:Y:S01]  /*0ec0*/  LDG.E R25, [R2.64] ;  /* 0x0000002402197981 */ /* 0x000162000c1e1900 */
[----:B------:R-:W-:Y:S05]  /*0ed0*/  BRA `(.L_x_19840) ;  /* 0x0000001000007947 */ /* 0x000fea0003800000 */
.L_x_19863:
[----:B------:R0:W5:Y:S02]  /*0ee0*/  LDG.E R25, [R2.64] ;  /* 0x0000002402197981 */ /* 0x000164000c1e1900 */
.L_x_19840:
[----:B------:R-:W2:Y:S02]  /*0ef0*/  S2R R19, SR_TID.X ;  /* 0x0000000000137919 */ /* 0x000ea40000002100 */
[----:B--2---:R-:W-:Y:S02]  /*0f00*/  IADD3 R19, R19, 0x80, RZ ;  /* 0x0000008013137810 */ /* 0x004fe40007ffe0ff */
.L_x_19834:
[----:B-1----:R-:W-:Y:S05]  /*0f10*/  BSYNC B6 ;  /* 0x0000000000067941 */ /* 0x002fea0003800000 */
.L_x_19833:
        /* <DEDUP_REMOVED lines=21> */
.L_x_19872:
[----:B------:R0:W5:Y:S01]  /*1070*/  LDG.E.U8 R24, [R2.64] ;  /* 0x0000002402187981 */ /* 0x000162000c1e1100 */
[----:B------:R-:W-:Y:S05]  /*1080*/  BRA `(.L_x_19874) ;  /* 0x00000d0000007947 */ /* 0x000fea0003800000 */
.L_x_19871:
        /* <DEDUP_REMOVED lines=8> */
.L_x_19876:
[----:B------:R0:W5:Y:S01]  /*1110*/  LDG.E R24, [R2.64] ;  /* 0x0000002402187981 */ /* 0x000162000c1e1900 */
[----:B------:R-:W-:Y:S05]  /*1120*/  BRA `(.L_x_19874) ;  /* 0x00000c6000007947 */ /* 0x000fea0003800000 */
.L_x_19875:
[----:B------:R0:W5:Y:S01]  /*1130*/  LDG.E.S16 R24, [R2.64] ;  /* 0x0000002402187981 */ /* 0x000162000c1e1700 */
[----:B------:R-:W-:Y:S05]  /*1140*/  BRA `(.L_x_19874) ;  /* 0x00000c4000007947 */ /* 0x000fea0003800000 */
.L_x_19870:
        /* <DEDUP_REMOVED lines=9> */
.L_x_19878:
[----:B------:R-:W2:Y:S02]  /*11e0*/  LDG.E.U16 R2, [R2.64] ;  /* 0x0000002402027981 */ /* 0x000ea4000c1e1500 */
[----:B--2---:R-:W-:-:S06]  /*11f0*/  HADD2.F32 R24, -RZ, R2.H0_H0 ;  /* 0x20000002ff187230 */ /* 0x004fcc0000004100 */
[----:B------:R-:W0:Y:S01]  /*1200*/  F2I.FTZ.TRUNC.NTZ R24, R24 ;  /* 0x0000001800187305 */ /* 0x000e22000021f100 */
[----:B------:R-:W-:Y:S05]  /*1210*/  BRA `(.L_x_19874) ;  /* 0x00000b7000007947 */ /* 0x000fea0003800000 */
.L_x_19877:
        /* <DEDUP_REMOVED lines=9> */
.L_x_19880:
[----:B------:R-:W2:Y:S02]  /*12b0*/  LDG.E.U16 R2, [R2.64] ;  /* 0x0000002402027981 */ /* 0x000ea4000c1e1500 */
[----:B--2---:R-:W-:-:S06]  /*12c0*/  HADD2.F32 R24, -RZ, R2.H0_H0 ;  /* 0x20000002ff187230 */ /* 0x004fcc0000004100 */
[----:B------:R-:W0:Y:S01]  /*12d0*/  F2I.FTZ.TRUNC.NTZ R24, R24 ;  /* 0x0000001800187305 */ /* 0x000e22000021f100 */
[----:B------:R-:W-:Y:S05]  /*12e0*/  BRA `(.L_x_19874) ;  /* 0x00000aa000007947 */ /* 0x000fea0003800000 */
.L_x_19879:
[----:B------:R-:W2:Y:S02]  /*12f0*/  LDG.E.64 R2, [R2.64] ;  /* 0x0000002402027981 */ /* 0x000ea4000c1e1b00 */
[----:B--2---:R0:W1:Y:S01]  /*1300*/  F2I.F64.TRUNC R24, R2 ;  /* 0x0000000200187311 */ /* 0x004062000030d100 */
[----:B------:R-:W-:Y:S05]  /*1310*/  BRA `(.L_x_19874) ;  /* 0x00000a7000007947 */ /* 0x000fea0003800000 */
.L_x_19869:
        /* <DEDUP_REMOVED lines=12> */
.L_x_19883:
[----:B------:R-:W2:Y:S02]  /*13e0*/  LDG.E.64 R2, [R2.64] ;  /* 0x0000002402027981 */ /* 0x000ea4000c1e1b00 */
[----:B--2---:R0:W1:Y:S01]  /*13f0*/  F2I.F64.TRUNC R24, R2 ;  /* 0x0000000200187311 */ /* 0x004062000030d100 */
[----:B------:R-:W-:Y:S05]  /*1400*/  BRA `(.L_x_19874) ;  /* 0x0000098000007947 */ /* 0x000fea0003800000 */
.L_x_19882:
        /* <DEDUP_REMOVED lines=27> */
.L_x_19885:
        /* <DEDUP_REMOVED lines=14> */
.L_x_19884:
[----:B------:R-:W2:Y:S02]  /*16a0*/  LDG.E.U16 R24, [R2.64] ;  /* 0x0000002402187981 */ /* 0x000ea4000c1e1500 */
[----:B--2---:R-:W-:-:S06]  /*16b0*/  PRMT R24, RZ, 0x5410, R24 ;  /* 0x00005410ff187816 */ /* 0x004fcc0000000018 */
[----:B------:R-:W0:Y:S01]  /*16c0*/  F2I.FTZ.TRUNC.NTZ R24, R24 ;  /* 0x0000001800187305 */ /* 0x000e22000021f100 */
[----:B------:R-:W-:Y:S05]  /*16d0*/  BRA `(.L_x_19874) ;  /* 0x000006b000007947 */ /* 0x000fea0003800000 */
.L_x_19881:
        /* <DEDUP_REMOVED lines=10> */
.L_x_19888:
        /* <DEDUP_REMOVED lines=21> */
.L_x_19892:
[----:B------:R-:W-:Y:S05]  /*18d0*/  BSYNC B1 ;  /* 0x0000000000017941 */ /* 0x000fea0003800000 */
.L_x_19891:
[----:B------:R-:W-:Y:S01]  /*18e0*/  IMAD.SHL.U32 R2, R2, 0x100000, RZ ;  /* 0x0010000002027824 */ /* 0x000fe200078e00ff */
[----:B------:R-:W-:-:S04]  /*18f0*/  LEA R3, R0, 0x3b800000, 0x17 ;  /* 0x3b80000000037811 */ /* 0x000fc800078eb8ff */
[----:B------:R-:W-:Y:S02]  /*1900*/  LOP3.LUT R24, R3, R2, R24, 0xfe, !PT ;  /* 0x0000000203187212 */ /* 0x000fe400078efe18 */
.L_x_19890:
[----:B------:R-:W-:Y:S05]  /*1910*/  BSYNC B0 ;  /* 0x0000000000007941 */ /* 0x000fea0003800000 */
.L_x_19889:
[----:B------:R-:W0:Y:S01]  /*1920*/  F2I.FTZ.TRUNC.NTZ R24, R24 ;  /* 0x0000001800187305 */ /* 0x000e22000021f100 */
[----:B------:R-:W-:Y:S05]  /*1930*/  BRA `(.L_x_19874) ;  /* 0x0000045000007947 */ /* 0x000fea0003800000 */
.L_x_19887:
        /* <DEDUP_REMOVED lines=21> */
.L_x_19896:
[----:B------:R-:W-:Y:S05]  /*1a90*/  BSYNC B1 ;  /* 0x0000000000017941 */ /* 0x000fea0003800000 */
.L_x_19895:
[----:B------:R-:W-:Y:S01]  /*1aa0*/  IMAD.SHL.U32 R2, R2, 0x200000, RZ ;  /* 0x0020000002027824 */ /* 0x000fe200078e00ff */
[----:B------:R-:W-:-:S04]  /*1ab0*/  LEA R3, R0, 0x37800000, 0x17 ;  /* 0x3780000000037811 */ /* 0x000fc800078eb8ff */
[----:B------:R-:W-:Y:S02]  /*1ac0*/  LOP3.LUT R24, R3, R2, R24, 0xfe, !PT ;  /* 0x0000000203187212 */ /* 0x000fe400078efe18 */
.L_x_19894:
[----:B------:R-:W-:Y:S05]  /*1ad0*/  BSYNC B0 ;  /* 0x0000000000007941 */ /* 0x000fea0003800000 */
.L_x_19893:
[----:B------:R-:W0:Y:S01]  /*1ae0*/  F2I.FTZ.TRUNC.NTZ R24, R24 ;  /* 0x0000001800187305 */ /* 0x000e22000021f100 */
[----:B------:R-:W-:Y:S05]  /*1af0*/  BRA `(.L_x_19874) ;  /* 0x0000029000007947 */ /* 0x000fea0003800000 */
.L_x_19886:
        /* <DEDUP_REMOVED lines=14> */
.L_x_19900:
[----:B------:R-:W-:Y:S05]  /*1be0*/  BSYNC B0 ;  /* 0x0000000000007941 */ /* 0x000fea0003800000 */
.L_x_19899:
[----:B------:R-:W0:Y:S01]  /*1bf0*/  F2I.FTZ.TRUNC.NTZ R24, R24 ;  /* 0x0000001800187305 */ /* 0x000e22000021f100 */
[----:B------:R-:W-:Y:S05]  /*1c00*/  BRA `(.L_x_19874) ;  /* 0x0000018000007947 */ /* 0x000fea0003800000 */
.L_x_19873:
        /* <DEDUP_REMOVED lines=19> */
[----:B0----5:R-:W-:Y:S05]  /*1d40*/  CALL.ABS.NOINC R2 ;  /* 0x0000000002007343 */ /* 0x021fea0003c00000 */
[----:B------:R-:W-:Y:S05]  /*1d50*/  BRA `(.L_x_19874) ;  /* 0x0000003000007947 */ /* 0x000fea0003800000 */
.L_x_19898:
[----:B------:R0:W5:Y:S01]  /*1d60*/  LDG.E R24, [R2.64] ;  /* 0x0000002402187981 */ /* 0x000162000c1e1900 */
[----:B------:R-:W-:Y:S05]  /*1d70*/  BRA `(.L_x_19874) ;  /* 0x0000001000007947 */ /* 0x000fea0003800000 */
.L_x_19897:
[----:B------:R0:W5:Y:S02]  /*1d80*/  LDG.E R24, [R2.64] ;  /* 0x0000002402187981 */ /* 0x000164000c1e1900 */
.L_x_19874:
[----:B------:R-:W-:-:S03]  /*1d90*/  IADD3 R19, R19, 0x80, RZ ;  /* 0x0000008013137810 */ /* 0x000fc60007ffe0ff */
.L_x_19868:
[----:B------:R-:W-:Y:S05]  /*1da0*/  BSYNC B6 ;  /* 0x0000000000067941 */ /* 0x000fea0003800000 */
.L_x_19867:
[----:B------:R-:W-:Y:S01]  /*1db0*/  ISETP.GE.AND P0, PT, R19, R16, PT ;  /* 0x000000101300720c */ /* 0x000fe20003f06270 */
[----:B------:R-:W-:Y:S01]  /*1dc0*/  BSSY B6, `(.L_x_19901) ;  /* 0x00000e9000067945 */ /* 0x000fe20003800000 */
[----:B------:R-:W-:Y:S02]  /*1dd0*/  IMAD.MOV.U32 R18, RZ, RZ, RZ ;  /* 0x000000ffff127224 */ /* 0x000fe400078e00ff */
[----:B------:R-:W-:-:S09]  /*1de0*/  IMAD.MOV.U32 R22, RZ, RZ, RZ ;  /* 0x000000ffff167224 */ /* 0x000fd200078e00ff */
        /* <DEDUP_REMOVED lines=19> */
.L_x_19906:
[----:B------:R0:W5:Y:S01]  /*1f20*/  LDG.E.U8 R22, [R2.64] ;  /* 0x0000002402167981 */ /* 0x000162000c1e1100 */
[----:B------:R-:W-:Y:S05]  /*1f30*/  BRA `(.L_x_19908) ;  /* 0x00000d0000007947 */ /* 0x000fea0003800000 */
.L_x_19905:
        /* <DEDUP_REMOVED lines=8> */
.L_x_19910:
[----:B------:R0:W5:Y:S01]  /*1fc0*/  LDG.E R22, [R2.64] ;  /* 0x0000002402167981 */ /* 0x000162000c1e1900 */
[----:B------:R-:W-:Y:S05]  /*1fd0*/  BRA `(.L_x_19908) ;  /* 0x00000c6000007947 */ /* 0x000fea0003800000 */
.L_x_19909:
[----:B------:R0:W5:Y:S01]  /*1fe0*/  LDG.E.S16 R22, [R2.64] ;  /* 0x0000002402167981 */ /* 0x000162000c1e1700 */
[----:B------:R-:W-:Y:S05]  /*1ff0*/  BRA `(.L_x_19908) ;  /* 0x00000c4000007947 */ /* 0x000fea0003800000 */
.L_x_19904:
        /* <DEDUP_REMOVED lines=9> */
.L_x_19912:
[----:B------:R-:W2:Y:S02]  /*2090*/  LDG.E.U16 R2, [R2.64] ;  /* 0x0000002402027981 */ /* 0x000ea4000c1e1500 */
[----:B--2---:R-:W-:-:S06]  /*20a0*/  HADD2.F32 R22, -RZ, R2.H0_H0 ;  /* 0x20000002ff167230 */ /* 0x004fcc0000004100 */
[----:B------:R-:W0:Y:S01]  /*20b0*/  F2I.FTZ.TRUNC.NTZ R22, R22 ;  /* 0x0000001600167305 */ /* 0x000e22000021f100 */
[----:B------:R-:W-:Y:S05]  /*20c0*/  BRA `(.L_x_19908) ;  /* 0x00000b7000007947 */ /* 0x000fea0003800000 */
.L_x_19911:
        /* <DEDUP_REMOVED lines=9> */
.L_x_19914:
[----:B------:R-:W2:Y:S02]  /*2160*/  LDG.E.U16 R2, [R2.64] ;  /* 0x0000002402027981 */ /* 0x000ea4000c1e1500 */
[----:B--2---:R-:W-:-:S06]  /*2170*/  HADD2.F32 R22, -RZ, R2.H0_H0 ;  /* 0x20000002ff167230 */ /* 0x004fcc0000004100 */
[----:B------:R-:W0:Y:S01]  /*2180*/  F2I.FTZ.TRUNC.NTZ R22, R22 ;  /* 0x0000001600167305 */ /* 0x000e22000021f100 */
[----:B------:R-:W-:Y:S05]  /*2190*/  BRA `(.L_x_19908) ;  /* 0x00000aa000007947 */ /* 0x000fea0003800000 */
.L_x_19913:
[----:B------:R-:W2:Y:S02]  /*21a0*/  LDG.E.64 R2, [R2.64] ;  /* 0x0000002402027981 */ /* 0x000ea4000c1e1b00 */
[----:B--2---:R0:W2:Y:S01]  /*21b0*/  F2I.F64.TRUNC R22, R2 ;  /* 0x0000000200167311 */ /* 0x0040a2000030d100 */
[----:B------:R-:W-:Y:S05]  /*21c0*/  BRA `(.L_x_19908) ;  /* 0x00000a7000007947 */ /* 0x000fea0003800000 */
.L_x_19903:
        /* <DEDUP_REMOVED lines=12> */
.L_x_19917:
[----:B------:R-:W2:Y:S02]  /*2290*/  LDG.E.64 R2, [R2.64] ;  /* 0x0000002402027981 */ /* 0x000ea4000c1e1b00 */
[----:B--2---:R0:W2:Y:S01]  /*22a0*/  F2I.F64.TRUNC R22, R2 ;  /* 0x0000000200167311 */ /* 0x0040a2000030d100 */
[----:B------:R-:W-:Y:S05]  /*22b0*/  BRA `(.L_x_19908) ;  /* 0x0000098000007947 */ /* 0x000fea0003800000 */
.L_x_19916:
        /* <DEDUP_REMOVED lines=27> */
.L_x_19919:
        /* <DEDUP_REMOVED lines=14> */
.L_x_19918:
[----:B------:R-:W2:Y:S02]  /*2550*/  LDG.E.U16 R22, [R2.64] ;  /* 0x0000002402167981 */ /* 0x000ea4000c1e1500 */
[----:B--2---:R-:W-:-:S06]  /*2560*/  PRMT R22, RZ, 0x5410, R22 ;  /* 0x00005410ff167816 */ /* 0x004fcc0000000016 */
[----:B------:R-:W0:Y:S01]  /*2570*/  F2I.FTZ.TRUNC.NTZ R22, R22 ;  /* 0x0000001600167305 */ /* 0x000e22000021f100 */
[----:B------:R-:W-:Y:S05]  /*2580*/  BRA `(.L_x_19908) ;  /* 0x000006b000007947 */ /* 0x000fea0003800000 */
.L_x_19915:
        /* <DEDUP_REMOVED lines=10> */
.L_x_19922:
        /* <DEDUP_REMOVED lines=21> */
.L_x_19926:
[----:B------:R-:W-:Y:S05]  /*2780*/  BSYNC B1 ;  /* 0x0000000000017941 */ /* 0x000fea0003800000 */
.L_x_19925:
[----:B------:R-:W-:Y:S01]  /*2790*/  IMAD.SHL.U32 R2, R2, 0x100000, RZ ;  /* 0x0010000002027824 */ /* 0x000fe200078e00ff */
[----:B------:R-:W-:-:S04]  /*27a0*/  LEA R3, R0, 0x3b800000, 0x17 ;  /* 0x3b80000000037811 */ /* 0x000fc800078eb8ff */
[----:B------:R-:W-:Y:S02]  /*27b0*/  LOP3.LUT R22, R3, R2, R22, 0xfe, !PT ;  /* 0x0000000203167212 */ /* 0x000fe400078efe16 */
.L_x_19924:
[----:B------:R-:W-:Y:S05]  /*27c0*/  BSYNC B0 ;  /* 0x0000000000007941 */ /* 0x000fea0003800000 */
.L_x_19923:
[----:B------:R-:W0:Y:S01]  /*27d0*/  F2I.FTZ.TRUNC.NTZ R22, R22 ;  /* 0x0000001600167305 */ /* 0x000e22000021f100 */
[----:B------:R-:W-:Y:S05]  /*27e0*/  BRA `(.L_x_19908) ;  /* 0x0000045000007947 */ /* 0x000fea0003800000 */
.L_x_19921:
        /* <DEDUP_REMOVED lines=21> */
.L_x_19930:
[----:B------:R-:W-:Y:S05]  /*2940*/  BSYNC B1 ;  /* 0x0000000000017941 */ /* 0x000fea0003800000 */
.L_x_19929:
[----:B------:R-:W-:Y:S01]  /*2950*/  IMAD.SHL.U32 R2, R2, 0x200000, RZ ;  /* 0x0020000002027824 */ /* 0x000fe200078e00ff */
[----:B------:R-:W-:-:S04]  /*2960*/  LEA R3, R0, 0x37800000, 0x17 ;  /* 0x3780000000037811 */ /* 0x000fc800078eb8ff */
[----:B------:R-:W-:Y:S02]  /*2970*/  LOP3.LUT R22, R3, R2, R22, 0xfe, !PT ;  /* 0x0000000203167212 */ /* 0x000fe400078efe16 */
.L_x_19928:
[----:B------:R-:W-:Y:S05]  /*2980*/  BSYNC B0 ;  /* 0x0000000000007941 */ /* 0x000fea0003800000 */
.L_x_19927:
[----:B------:R-:W0:Y:S01]  /*2990*/  F2I.FTZ.TRUNC.NTZ R22, R22 ;  /* 0x0000001600167305 */ /* 0x000e22000021f100 */
[----:B------:R-:W-:Y:S05]  /*29a0*/  BRA `(.L_x_19908) ;  /* 0x0000029000007947 */ /* 0x000fea0003800000 */
.L_x_19920:
        /* <DEDUP_REMOVED lines=14> */
.L_x_19934:
[----:B------:R-:W-:Y:S05]  /*2a90*/  BSYNC B0 ;  /* 0x0000000000007941 */ /* 0x000fea0003800000 */
.L_x_19933:
[----:B------:R-:W0:Y:S01]  /*2aa0*/  F2I.FTZ.TRUNC.NTZ R22, R22 ;  /* 0x0000001600167305 */ /* 0x000e22000021f100 */
[----:B------:R-:W-:Y:S05]  /*2ab0*/  BRA `(.L_x_19908) ;  /* 0x0000018000007947 */ /* 0x000fea0003800000 */
.L_x_19907:
        /* <DEDUP_REMOVED lines=21> */
.L_x_19932:
[----:B------:R0:W5:Y:S01]  /*2c10*/  LDG.E R22, [R2.64] ;  /* 0x0000002402167981 */ /* 0x000162000c1e1900 */
[----:B------:R-:W-:Y:S05]  /*2c20*/  BRA `(.L_x_19908) ;  /* 0x0000001000007947 */ /* 0x000fea0003800000 */
.L_x_19931:
[----:B------:R0:W5:Y:S02]  /*2c30*/  LDG.E R22, [R2.64] ;  /* 0x0000002402167981 */ /* 0x000164000c1e1900 */
.L_x_19908:
[----:B------:R-:W-:-:S03]  /*2c40*/  IADD3 R19, R19, 0x80, RZ ;  /* 0x0000008013137810 */ /* 0x000fc60007ffe0ff */
.L_x_19902:
[----:B------:R-:W-:Y:S05]  /*2c50*/  BSYNC B6 ;  /* 0x0000000000067941 */ /* 0x000fea0003800000 */
.L_x_19901:
        /* <DEDUP_REMOVED lines=20> */
.L_x_19940:
[----:B------:R0:W5:Y:S01]  /*2da0*/  LDG.E.U8 R18, [R2.64] ;  /* 0x0000002402127981 */ /* 0x000162000c1e1100 */
[----:B------:R-:W-:Y:S05]  /*2db0*/  BRA `(.L_x_19936) ;  /* 0x00000cf000007947 */ /* 0x000fea0003800000 */
.L_x_19939:
        /* <DEDUP_REMOVED lines=8> */
.L_x_19943:
[----:B------:R0:W5:Y:S01]  /*2e40*/  LDG.E R18, [R2.64] ;  /* 0x0000002402127981 */ /* 0x000162000c1e1900 */
[----:B------:R-:W-:Y:S05]  /*2e50*/  BRA `(.L_x_19936) ;  /* 0x00000c5000007947 */ /* 0x000fea0003800000 */
.L_x_19942:
[----:B------:R0:W5:Y:S01]  /*2e60*/  LDG.E.S16 R18, [R2.64] ;  /* 0x0000002402127981 */ /* 0x000162000c1e1700 */
[----:B------:R-:W-:Y:S05]  /*2e70*/  BRA `(.L_x_19936) ;  /* 0x00000c3000007947 */ /* 0x000fea0003800000 */
.L_x_19938:
        /* <DEDUP_REMOVED lines=9> */
.L_x_19945:
[----:B------:R-:W3:Y:S02]  /*2f10*/  LDG.E.U16 R2, [R2.64] ;  /* 0x0000002402027981 */ /* 0x000ee4000c1e1500 */
[----:B---3--:R-:W-:-:S06]  /*2f20*/  HADD2.F32 R18, -RZ, R2.H0_H0 ;  /* 0x20000002ff127230 */ /* 0x008fcc0000004100 */
[----:B------:R-:W0:Y:S01]  /*2f30*/  F2I.FTZ.TRUNC.NTZ R18, R18 ;  /* 0x0000001200127305 */ /* 0x000e22000021f100 */
[----:B------:R-:W-:Y:S05]  /*2f40*/  BRA `(.L_x_19936) ;  /* 0x00000b6000007947 */ /* 0x000fea0003800000 */
.L_x_19944:
        /* <DEDUP_REMOVED lines=9> */
.L_x_19947:
[----:B------:R-:W3:Y:S02]  /*2fe0*/  LDG.E.U16 R2, [R2.64] ;  /* 0x0000002402027981 */ /* 0x000ee4000c1e1500 */
[----:B---3--:R-:W-:-:S06]  /*2ff0*/  HADD2.F32 R18, -RZ, R2.H0_H0 ;  /* 0x20000002ff127230 */ /* 0x008fcc0000004100 */
[----:B------:R-:W0:Y:S01]  /*3000*/  F2I.FTZ.TRUNC.NTZ R18, R18 ;  /* 0x0000001200127305 */ /* 0x000e22000021f100 */
[----:B------:R-:W-:Y:S05]  /*3010*/  BRA `(.L_x_19936) ;  /* 0x00000a9000007947 */ /* 0x000fea0003800000 */
.L_x_19946:
[----:B------:R-:W3:Y:S02]  /*3020*/  LDG.E.64 R18, [R2.64] ;  /* 0x0000002402127981 */ /* 0x000ee4000c1e1b00 */
[----:B---3--:R0:W3:Y:S01]  /*3030*/  F2I.F64.TRUNC R18, R18 ;  /* 0x0000001200127311 */ /* 0x0080e2000030d100 */
[----:B------:R-:W-:Y:S05]  /*3040*/  BRA `(.L_x_19936) ;  /* 0x00000a6000007947 */ /* 0x000fea0003800000 */
.L_x_19937:
        /* <DEDUP_REMOVED lines=12> */
.L_x_19950:
[----:B------:R-:W3:Y:S02]  /*3110*/  LDG.E.64 R2, [R2.64] ;  /* 0x0000002402027981 */ /* 0x000ee4000c1e1b00 */
[----:B---3--:R0:W3:Y:S01]  /*3120*/  F2I.F64.TRUNC R18, R2 ;  /* 0x0000000200127311 */ /* 0x0080e2000030d100 */
[----:B------:R-:W-:Y:S05]  /*3130*/  BRA `(.L_x_19936) ;  /* 0x0000097000007947 */ /* 0x000fea0003800000 */
.L_x_19949:
        /* <DEDUP_REMOVED lines=27> */
.L_x_19952:
        /* <DEDUP_REMOVED lines=12> */
[----:B------:R0:W3:Y:S01]  /*33b0*/  F2I.FTZ.TRUNC.NTZ R18, R4 ;  /* 0x0000000400127305 */ /* 0x0000e2000021f100 */
[----:B------:R-:W-:Y:S05]  /*33c0*/  BRA `(.L_x_19936) ;  /* 0x000006e000007947 */ /* 0x000fea0003800000 */
.L_x_19951:
[----:B------:R-:W3:Y:S02]  /*33d0*/  LDG.E.U16 R18, [R2.64] ;  /* 0x0000002402127981 */ /* 0x000ee4000c1e1500 */
[----:B---3--:R-:W-:-:S06]  /*33e0*/  PRMT R18, RZ, 0x5410, R18 ;  /* 0x00005410ff127816 */ /* 0x008fcc0000000012 */
[----:B------:R-:W0:Y:S01]  /*33f0*/  F2I.FTZ.TRUNC.NTZ R18, R18 ;  /* 0x0000001200127305 */ /* 0x000e22000021f100 */
[----:B------:R-:W-:Y:S05]  /*3400*/  BRA `(.L_x_19936) ;  /* 0x000006a000007947 */ /* 0x000fea0003800000 */
.L_x_19948:
        /* <DEDUP_REMOVED lines=10> */
.L_x_19955:
        /* <DEDUP_REMOVED lines=21> */
.L_x_19959:
[----:B------:R-:W-:Y:S05]  /*3600*/  BSYNC B1 ;  /* 0x0000000000017941 */ /* 0x000fea0003800000 */
.L_x_19958:
[----:B------:R-:W-:Y:S01]  /*3610*/  IMAD.SHL.U32 R2, R2, 0x100000, RZ ;  /* 0x0010000002027824 */ /* 0x000fe200078e00ff */
[----:B------:R-:W-:-:S04]  /*3620*/  LEA R3, R0, 0x3b800000, 0x17 ;  /* 0x3b80000000037811 */ /* 0x000fc800078eb8ff */
[----:B------:R-:W-:Y:S02]  /*3630*/  LOP3.LUT R18, R3, R2, R18, 0xfe, !PT ;  /* 0x0000000203127212 */ /* 0x000fe400078efe12 */
.L_x_19957:
[----:B------:R-:W-:Y:S05]  /*3640*/  BSYNC B0 ;  /* 0x0000000000007941 */ /* 0x000fea0003800000 */
.L_x_19956:
[----:B------:R-:W0:Y:S01]  /*3650*/  F2I.FTZ.TRUNC.NTZ R18, R18 ;  /* 0x0000001200127305 */ /* 0x000e22000021f100 */
[----:B------:R-:W-:Y:S05]  /*3660*/  BRA `(.L_x_19936) ;  /* 0x0000044000007947 */ /* 0x000fea0003800000 */
.L_x_19954:
        /* <DEDUP_REMOVED lines=21> */
.L_x_19963:
[----:B------:R-:W-:Y:S05]  /*37c0*/  BSYNC B1 ;  /* 0x0000000000017941 */ /* 0x000fea0003800000 */
.L_x_19962:
[----:B------:R-:W-:Y:S01]  /*37d0*/  IMAD.SHL.U32 R2, R2, 0x200000, RZ ;  /* 0x0020000002027824 */ /* 0x000fe200078e00ff */
[----:B------:R-:W-:-:S04]  /*37e0*/  LEA R3, R0, 0x37800000, 0x17 ;  /* 0x3780000000037811 */ /* 0x000fc800078eb8ff */
[----:B------:R-:W-:Y:S02]  /*37f0*/  LOP3.LUT R18, R3, R2, R18, 0xfe, !PT ;  /* 0x0000000203127212 */ /* 0x000fe400078efe12 */
.L_x_19961:
[----:B------:R-:W-:Y:S05]  /*3800*/  BSYNC B0 ;  /* 0x0000000000007941 */ /* 0x000fea0003800000 */
.L_x_19960:
[----:B------:R-:W0:Y:S01]  /*3810*/  F2I.FTZ.TRUNC.NTZ R18, R18 ;  /* 0x0000001200127305 */ /* 0x000e22000021f100 */
[----:B------:R-:W-:Y:S05]  /*3820*/  BRA `(.L_x_19936) ;  /* 0x0000028000007947 */ /* 0x000fea0003800000 */
.L_x_19953:
        /* <DEDUP_REMOVED lines=14> */
.L_x_19967:
[----:B------:R-:W-:Y:S05]  /*3910*/  BSYNC B0 ;  /* 0x0000000000007941 */ /* 0x000fea0003800000 */
.L_x_19966:
[----:B------:R-:W0:Y:S01]  /*3920*/  F2I.FTZ.TRUNC.NTZ R18, R18 ;  /* 0x0000001200127305 */ /* 0x000e22000021f100 */
[----:B------:R-:W-:Y:S05]  /*3930*/  BRA `(.L_x_19936) ;  /* 0x0000017000007947 */ /* 0x000fea0003800000 */
.L_x_19941:
        /* <DEDUP_REMOVED lines=20> */
.L_x_19965:
[----:B------:R0:W5:Y:S01]  /*3a80*/  LDG.E R18, [R2.64] ;  /* 0x0000002402127981 */ /* 0x000162000c1e1900 */
[----:B------:R-:W-:Y:S05]  /*3a90*/  BRA `(.L_x_19936) ;  /* 0x0000001000007947 */ /* 0x000fea0003800000 */
.L_x_19964:
[----:B------:R0:W5:Y:S02]  /*3aa0*/  LDG.E R18, [R2.64] ;  /* 0x0000002402127981 */ /* 0x000164000c1e1900 */
.L_x_19936:
[----:B------:R-:W-:Y:S05]  /*3ab0*/  BSYNC B6 ;  /* 0x0000000000067941 */ /* 0x000fea0003800000 */
.L_x_19935:
[----:B0-----:R-:W0:Y:S01]  /*3ac0*/  S2R R19, SR_TID.X ;  /* 0x0000000000137919 */ /* 0x001e220000002100 */
[----:B------:R-:W4:Y:S01]  /*3ad0*/  LDC.U8 R2, c[0x0][0x18c] ;  /* 0x00006300ff027b82 */ /* 0x000f220000000000 */
[----:B------:R-:W-:Y:S01]  /*3ae0*/  BSSY B0, `(.L_x_19968) ;  /* 0x000001f000007945 */ /* 0x000fe20003800000 */
[----:B------:R-:W-:Y:S02]  /*3af0*/  IABS R0, c[0x0][0x168] ;  /* 0x00005a0000007a13 */ /* 0x000fe40000000000 */
[C---:B0-----:R-:W-:Y:S02]  /*3b00*/  ISETP.GE.AND P2, PT, R19.reuse, R16, PT ;  /* 0x000000101300720c */ /* 0x041fe40003f46270 */
[C---:B------:R-:W-:Y:S02]  /*3b10*/  IADD3 R3, R19.reuse, 0x100, RZ ;  /* 0x0000010013037810 */ /* 0x040fe40007ffe0ff */
[----:B------:R-:W-:-:S02]  /*3b20*/  IADD3 R5, R19, 0x180, RZ ;  /* 0x0000018013057810 */ /* 0x000fc40007ffe0ff */
[----:B------:R-:W-:Y:S02]  /*3b30*/  IADD3 R23, R19, 0x80, RZ ;  /* 0x0000008013177810 */ /* 0x000fe40007ffe0ff */
[-C--:B------:R-:W-:Y:S02]  /*3b40*/  ISETP.GE.AND P0, PT, R3, R16.reuse, PT ;  /* 0x000000100300720c */ /* 0x080fe40003f06270 */
[-C--:B------:R-:W-:Y:S02]  /*3b50*/  ISETP.GE.AND P1, PT, R5, R16.reuse, PT ;  /* 0x000000100500720c */ /* 0x080fe40003f26270 */
[----:B------:R-:W-:Y:S01]  /*3b60*/  ISETP.GE.AND P3, PT, R23, R16, PT ;  /* 0x000000101700720c */ /* 0x000fe20003f66270 */
[----:B------:R-:W-:Y:S07]  /*3b70*/  @P2 BRA `(.L_x_19969) ;  /* 0x0000015000002947 */ /* 0x000fee0003800000 */
[----:B----4-:R-:W0:Y:S01]  /*3b80*/  I2F.RP R3, R0 ;  /* 0x0000000000037306 */ /* 0x010e220000209400 */
[----:B-----5:R-:W-:Y:S02]  /*3b90*/  IABS R6, R25 ;  /* 0x0000001900067213 */ /* 0x020fe40000000000 */
[----:B------:R-:W-:-:S05]  /*3ba0*/  ISETP.GE.AND P6, PT, R25, RZ, PT ;  /* 0x000000ff1900720c */ /* 0x000fca0003fc6270 */
[----:B0-----:R-:W0:Y:S02]  /*3bb0*/  MUFU.RCP R3, R3 ;  /* 0x0000000300037308 */ /* 0x001e240000001000 */
[----:B0-----:R-:W-:-:S06]  /*3bc0*/  IADD3 R4, R3, 0xffffffe, RZ ;  /* 0x0ffffffe03047810 */ /* 0x001fcc0007ffe0ff */
[----:B------:R0:W4:Y:S02]  /*3bd0*/  F2I.FTZ.U32.TRUNC.NTZ R5, R4 ;  /* 0x0000000400057305 */ /* 0x000124000021f000 */
[----:B0-----:R-:W-:Y:S02]  /*3be0*/  IMAD.MOV.U32 R4, RZ, RZ, RZ ;  /* 0x000000ffff047224 */ /* 0x001fe400078e00ff */
[----:B----4-:R-:W-:-:S04]  /*3bf0*/  IMAD.MOV R7, RZ, RZ, -R5 ;  /* 0x000000ffff077224 */ /* 0x010fc800078e0a05 */
[----:B------:R-:W-:-:S04]  /*3c00*/  IMAD R7, R7, R0, RZ ;  /* 0x0000000007077224 */ /* 0x000fc800078e02ff */
[----:B------:R-:W-:-:S06]  /*3c10*/  IMAD.HI.U32 R5, R5, R7, R4 ;  /* 0x0000000705057227 */ /* 0x000fcc00078e0004 */
[----:B------:R-:W-:-:S04]  /*3c20*/  IMAD.HI.U32 R5, R5, R6, RZ ;  /* 0x0000000605057227 */ /* 0x000fc800078e00ff */
[----:B------:R-:W-:-:S04]  /*3c30*/  IMAD.MOV R5, RZ, RZ, -R5 ;  /* 0x000000ffff057224 */ /* 0x000fc800078e0a05 */
[----:B------:R-:W-:-:S05]  /*3c40*/  IMAD R3, R0, R5, R6 ;  /* 0x0000000500037224 */ /* 0x000fca00078e0206 */
[----:B------:R-:W-:-:S13]  /*3c50*/  ISETP.GT.U32.AND P4, PT, R0, R3, PT ;  /* 0x000000030000720c */ /* 0x000fda0003f84070 */
[----:B------:R-:W-:Y:S01]  /*3c60*/  @!P4 IMAD.IADD R3, R3, 0x1, -R0 ;  /* 0x000000010303c824 */ /* 0x000fe200078e0a00 */
[----:B------:R-:W-:-:S04]  /*3c70*/  ISETP.NE.AND P4, PT, RZ, c[0x0][0x168], PT ;  /* 0x00005a00ff007a0c */ /* 0x000fc80003f85270 */
[----:B------:R-:W-:-:S13]  /*3c80*/  ISETP.GT.U32.AND P5, PT, R0, R3, PT ;  /* 0x000000030000720c */ /* 0x000fda0003fa4070 */
[----:B------:R-:W-:-:S04]  /*3c90*/  @!P5 IMAD.IADD R3, R3, 0x1, -R0 ;  /* 0x000000010303d824 */ /* 0x000fc800078e0a00 */
[----:B------:R-:W-:-:S04]  /*3ca0*/  IMAD.MOV.U32 R4, RZ, RZ, R3 ;  /* 0x000000ffff047224 */ /* 0x000fc800078e0003 */
[----:B------:R-:W-:Y:S01]  /*3cb0*/  @!P6 IMAD.MOV R4, RZ, RZ, -R4 ;  /* 0x000000ffff04e224 */ /* 0x000fe200078e0a04 */
[----:B------:R-:W-:Y:S02]  /*3cc0*/  @!P4 LOP3.LUT R4, RZ, c[0x0][0x168], RZ, 0x33, !PT ;  /* 0x00005a00ff04ca12 */ /* 0x000fe400078e33ff */
.L_x_19969:
[----:B----4-:R-:W-:Y:S05]  /*3cd0*/  BSYNC B0 ;  /* 0x0000000000007941 */ /* 0x010fea0003800000 */
.L_x_19968:
[----:B------:R-:W-:Y:S01]  /*3ce0*/  BSSY B0, `(.L_x_19970) ;  /* 0x0000017000007945 */ /* 0x000fe20003800000 */
[----:B------:R-:W-:Y:S05]  /*3cf0*/  @P3 BRA `(.L_x_19971) ;  /* 0x0000015000003947 */ /* 0x000fea0003800000 */
[----:B------:R-:W0:Y:S01]  /*3d00*/  I2F.RP R8, R0 ;  /* 0x0000000000087306 */ /* 0x000e220000209400 */
[----:B-1---5:R-:W-:Y:S02]  /*3d10*/  IABS R5, R24 ;  /* 0x0000001800057213 */ /* 0x022fe40000000000 */
[----:B------:R-:W-:Y:S02]  /*3d20*/  ISETP.GE.AND P4, PT, R24, RZ, PT ;  /* 0x000000ff1800720c */ /* 0x000fe40003f86270 */
[----:B------:R-:W-:-:S03]  /*3d30*/  ISETP.NE.AND P5, PT, RZ, c[0x0][0x168], PT ;  /* 0x00005a00ff007a0c */ /* 0x000fc60003fa5270 */
        /* <DEDUP_REMOVED lines=10> */
[----:B------:R-:W-:-:S13]  /*3de0*/  ISETP.GT.U32.AND P3, PT, R0, R3, PT ;  /* 0x000000030000720c */ /* 0x000fda0003f64070 */
[----:B------:R-:W-:-:S05]  /*3df0*/  @!P3 IMAD.IADD R3, R3, 0x1, -R0 ;  /* 0x000000010303b824 */ /* 0x000fca00078e0a00 */
[----:B------:R-:W-:-:S13]  /*3e00*/  ISETP.GT.U32.AND P3, PT, R0, R3, PT ;  /* 0x000000030000720c */ /* 0x000fda0003f64070 */
[----:B------:R-:W-:-:S04]  /*3e10*/  @!P3 IMAD.IADD R3, R3, 0x1, -R0 ;  /* 0x000000010303b824 */ /* 0x000fc800078e0a00 */
[----:B------:R-:W-:-:S04]  /*3e20*/  IMAD.MOV.U32 R24, RZ, RZ, R3 ;  /* 0x000000ffff187224 */ /* 0x000fc800078e0003 */
[----:B------:R-:W-:Y:S01]  /*3e30*/  @!P4 IMAD.MOV R24, RZ, RZ, -R24 ;  /* 0x000000ffff18c224 */ /* 0x000fe200078e0a18 */
[----:B------:R-:W-:Y:S02]  /*3e40*/  @!P5 LOP3.LUT R24, RZ, c[0x0][0x168], RZ, 0x33, !PT ;  /* 0x00005a00ff18da12 */ /* 0x000fe400078e33ff */
.L_x_19971:
[----:B------:R-:W-:Y:S05]  /*3e50*/  BSYNC B0 ;  /* 0x0000000000007941 */ /* 0x000fea0003800000 */
.L_x_19970:
[----:B------:R-:W-:Y:S01]  /*3e60*/  BSSY B0, `(.L_x_19972) ;  /* 0x0000017000007945 */ /* 0x000fe20003800000 */
[----:B------:R-:W-:Y:S05]  /*3e70*/  @P0 BRA `(.L_x_19973) ;  /* 0x0000015000000947 */ /* 0x000fea0003800000 */
[----:B------:R-:W0:Y:S01]  /*3e80*/  I2F.RP R8, R0 ;  /* 0x0000000000087306 */ /* 0x000e220000209400 */
[----:B--2--5:R-:W-:Y:S02]  /*3e90*/  IABS R5, R22 ;  /* 0x0000001600057213 */ /* 0x024fe40000000000 */
[----:B------:R-:W-:Y:S02]  /*3ea0*/  ISETP.GE.AND P3, PT, R22, RZ, PT ;  /* 0x000000ff1600720c */ /* 0x000fe40003f66270 */
[----:B------:R-:W-:-:S03]  /*3eb0*/  ISETP.NE.AND P4, PT, RZ, c[0x0][0x168], PT ;  /* 0x00005a00ff007a0c */ /* 0x000fc60003f85270 */
        /* <DEDUP_REMOVED lines=17> */
.L_x_19973:
[----:B------:R-:W-:Y:S05]  /*3fd0*/  BSYNC B0 ;  /* 0x0000000000007941 */ /* 0x000fea0003800000 */
.L_x_19972:
[----:B------:R-:W-:Y:S01]  /*3fe0*/  BSSY B0, `(.L_x_19974) ;  /* 0x0000017000007945 */ /* 0x000fe20003800000 */
[----:B------:R-:W-:Y:S05]  /*3ff0*/  @P1 BRA `(.L_x_19975) ;  /* 0x0000015000001947 */ /* 0x000fea0003800000 */
[----:B------:R-:W0:Y:S01]  /*4000*/  I2F.RP R8, R0 ;  /* 0x0000000000087306 */ /* 0x000e220000209400 */
[----:B---3-5:R-:W-:Y:S02]  /*4010*/  IABS R5, R18 ;  /* 0x0000001200057213 */ /* 0x028fe40000000000 */
[----:B------:R-:W-:Y:S02]  /*4020*/  ISETP.GE.AND P1, PT, R18, RZ, PT ;  /* 0x000000ff1200720c */ /* 0x000fe40003f26270 */
[----:B------:R-:W-:-:S03]  /*4030*/  ISETP.NE.AND P3, PT, RZ, c[0x0][0x168], PT ;  /* 0x00005a00ff007a0c */ /* 0x000fc60003f65270 */
[----:B0-----:R-:W0:Y:S02]  /*4040*/  MUFU.RCP R8, R8 ;  /* 0x0000000800087308 */ /* 0x001e240000001000 */
[----:B0-----:R-:W-:-:S06]  /*4050*/  IADD3 R6, R8, 0xffffffe, RZ ;  /* 0x0ffffffe08067810 */ /* 0x001fcc0007ffe0ff */
[----:B------:R0:W3:Y:S02]  /*4060*/  F2I.FTZ.U32.TRUNC.NTZ R7, R6 ;  /* 0x0000000600077305 */ /* 0x0000e4000021f000 */
[----:B0-----:R-:W-:Y:S02]  /*4070*/  IMAD.MOV.U32 R6, RZ, RZ, RZ ;  /* 0x000000ffff067224 */ /* 0x001fe400078e00ff */
[----:B---3--:R-:W-:-:S04]  /*4080*/  IMAD.MOV R3, RZ, RZ, -R7 ;  /* 0x000000ffff037224 */ /* 0x008fc800078e0a07 */
        /* <DEDUP_REMOVED lines=12> */
.L_x_19975:
[----:B------:R-:W-:Y:S05]  /*4150*/  BSYNC B0 ;  /* 0x0000000000007941 */ /* 0x000fea0003800000 */
.L_x_19974:
        /* <DEDUP_REMOVED lines=20> */
.L_x_19981:
[----:B------:R0:W-:Y:S01]  /*42a0*/  STG.E.U8 [R8.64], R4 ;  /* 0x0000000408007986 */ /* 0x0001e2000c101124 */
[----:B------:R-:W-:Y:S01]  /*42b0*/  IMAD.MOV.U32 R19, RZ, RZ, R23 ;  /* 0x000000ffff137224 */ /* 0x000fe200078e0017 */
[----:B------:R-:W-:Y:S05]  /*42c0*/  BRA `(.L_x_19977) ;  /* 0x00000e9000007947 */ /* 0x000fea0003800000 */
.L_x_19980:
[----:B------:R-:W-:-:S13]  /*42d0*/  ISETP.NE.AND P0, PT, R0, 0x2, PT ;  /* 0x000000020000780c */ /* 0x000fda0003f05270 */
[----:B------:R-:W-:Y:S05]  /*42e0*/  @!P0 BRA `(.L_x_19983) ;  /* 0x000000b000008947 */ /* 0x000fea0003800000 */
[----:B------:R-:W-:-:S13]  /*42f0*/  ISETP.NE.AND P0, PT, R0, 0x3, PT ;  /* 0x000000030000780c */ /* 0x000fda0003f05270 */
[----:B------:R-:W-:Y:S05]  /*4300*/  @!P0 BRA `(.L_x_19984) ;  /* 0x0000006000008947 */ /* 0x000fea0003800000 */
[----:B------:R-:W-:-:S13]  /*4310*/  ISETP.NE.AND P0, PT, R0, 0x4, PT ;  /* 0x000000040000780c */ /* 0x000fda0003f05270 */
[----:B------:R-:W-:Y:S05]  /*4320*/  @P0 BRA `(.L_x_19982) ;  /* 0x00000c8000000947 */ /* 0x000fea0003800000 */
[----:B------:R-:W-:Y:S01]  /*4330*/  SHF.R.S32.HI R5, RZ, 0x1f, R4 ;  /* 0x0000001fff057819 */ /* 0x000fe20000011404 */
[----:B------:R-:W-:-:S04]  /*4340*/  IMAD.MOV.U32 R19, RZ, RZ, R23 ;  /* 0x000000ffff137224 */ /* 0x000fc800078e0017 */
[----:B------:R0:W-:Y:S01]  /*4350*/  STG.E.64 [R8.64], R4 ;  /* 0x0000000408007986 */ /* 0x0001e2000c101b24 */
[----:B------:R-:W-:Y:S05]  /*4360*/  BRA `(.L_x_19977) ;  /* 0x00000df000007947 */ /* 0x000fea0003800000 */
.L_x_19984:
[----:B------:R0:W-:Y:S01]  /*4370*/  STG.E [R8.64], R4 ;  /* 0x0000000408007986 */ /* 0x0001e2000c101924 */
[----:B------:R-:W-:Y:S01]  /*4380*/  IMAD.MOV.U32 R19, RZ, RZ, R23 ;  /* 0x000000ffff137224 */ /* 0x000fe200078e0017 */
[----:B------:R-:W-:Y:S05]  /*4390*/  BRA `(.L_x_19977) ;  /* 0x00000dc000007947 */ /* 0x000fea0003800000 */
.L_x_19983:
[----:B------:R0:W-:Y:S01]  /*43a0*/  STG.E.U16 [R8.64], R4 ;  /* 0x0000000408007986 */ /* 0x0001e2000c101524 */
[----:B------:R-:W-:Y:S01]  /*43b0*/  IMAD.MOV.U32 R19, RZ, RZ, R23 ;  /* 0x000000ffff137224 */ /* 0x000fe200078e0017 */
[----:B------:R-:W-:Y:S05]  /*43c0*/  BRA `(.L_x_19977) ;  /* 0x00000d9000007947 */ /* 0x000fea0003800000 */
.L_x_19979:
        /* <DEDUP_REMOVED lines=10> */
.L_x_19986:
[----:B------:R-:W0:Y:S01]  /*4470*/  I2F R0, R4 ;  /* 0x0000000400007306 */ /* 0x000e220000201400 */
[----:B------:R-:W-:Y:S01]  /*4480*/  IMAD.MOV.U32 R19, RZ, RZ, R23 ;  /* 0x000000ffff137224 */ /* 0x000fe200078e0017 */
[----:B0-----:R-:W-:-:S05]  /*4490*/  F2FP.PACK_AB R0, RZ, R0 ;  /* 0x00000000ff00723e */ /* 0x001fca00000000ff */
[----:B------:R0:W-:Y:S01]  /*44a0*/  STG.E.U16 [R8.64], R0 ;  /* 0x0000000008007986 */ /* 0x0001e2000c101524 */
[----:B------:R-:W-:Y:S05]  /*44b0*/  BRA `(.L_x_19977) ;  /* 0x00000ca000007947 */ /* 0x000fea0003800000 */
.L_x_19985:
        /* <DEDUP_REMOVED lines=11> */
.L_x_19988:
[----:B------:R-:W0:Y:S01]  /*4570*/  I2F R4, R4 ;  /* 0x0000000400047306 */ /* 0x000e220000201400 */
[----:B------:R-:W-:Y:S01]  /*4580*/  IMAD.MOV.U32 R19, RZ, RZ, R23 ;  /* 0x000000ffff137224 */ /* 0x000fe200078e0017 */
[----:B0-----:R-:W-:-:S04]  /*4590*/  F2FP.PACK_AB R3, RZ, R4 ;  /* 0x00000004ff03723e */ /* 0x001fc800000000ff */
[----:B------:R-:W-:-:S05]  /*45a0*/  PRMT R3, R3, 0x5410, RZ ;  /* 0x0000541003037816 */ /* 0x000fca00000000ff */
[----:B------:R0:W-:Y:S01]  /*45b0*/  STG.E [R8.64], R3 ;  /* 0x0000000308007986 */ /* 0x0001e2000c101924 */
[----:B------:R-:W-:Y:S05]  /*45c0*/  BRA `(.L_x_19977) ;  /* 0x00000b9000007947 */ /* 0x000fea0003800000 */
.L_x_19987:
[----:B------:R-:W0:Y:S01]  /*45d0*/  I2F.F64 R4, R4 ;  /* 0x0000000400047312 */ /* 0x000e220000201c00 */
[----:B------:R-:W-:Y:S01]  /*45e0*/  IMAD.MOV.U32 R19, RZ, RZ, R23 ;  /* 0x000000ffff137224 */ /* 0x000fe200078e0017 */
[----:B0-----:R0:W-:Y:S01]  /*45f0*/  STG.E.64 [R8.64], R4 ;  /* 0x0000000408007986 */ /* 0x0011e2000c101b24 */
[----:B------:R-:W-:Y:S05]  /*4600*/  BRA `(.L_x_19977) ;  /* 0x00000b5000007947 */ /* 0x000fea0003800000 */
.L_x_19978:
        /* <DEDUP_REMOVED lines=13> */
.L_x_19991:
[----:B------:R-:W0:Y:S01]  /*46e0*/  I2F.F64 R4, R4 ;  /* 0x0000000400047312 */ /* 0x000e220000201c00 */
[----:B------:R-:W-:Y:S01]  /*46f0*/  CS2R R6, SRZ ;  /* 0x0000000000067805 */ /* 0x000fe2000001ff00 */
[----:B------:R-:W-:-:S04]  /*4700*/  IMAD.MOV.U32 R19, RZ, RZ, R23 ;  /* 0x000000ffff137224 */ /* 0x000fc800078e0017 */
[----:B0-----:R0:W-:Y:S01]  /*4710*/  STG.E.128 [R8.64], R4 ;  /* 0x0000000408007986 */ /* 0x0011e2000c101d24 */
[----:B------:R-:W-:Y:S05]  /*4720*/  BRA `(.L_x_19977) ;  /* 0x00000a3000007947 */ /* 0x000fea0003800000 */
.L_x_19990:
        /* <DEDUP_REMOVED lines=21> */
.L_x_19995:
[----:B------:R-:W-:Y:S05]  /*4880*/  BSYNC B0 ;  /* 0x0000000000007941 */ /* 0x000fea0003800000 */
.L_x_19994:
[----:B------:R-:W-:Y:S01]  /*4890*/  LOP3.LUT R5, R0, R5, RZ, 0xfc, !PT ;  /* 0x0000000500057212 */ /* 0x000fe200078efcff */
[----:B------:R-:W-:-:S04]  /*48a0*/  IMAD.MOV.U32 R19, RZ, RZ, R23 ;  /* 0x000000ffff137224 */ /* 0x000fc800078e0017 */
[----:B------:R0:W-:Y:S01]  /*48b0*/  STG.E.U8 [R8.64], R5 ;  /* 0x0000000508007986 */ /* 0x0001e2000c101124 */
[----:B------:R-:W-:Y:S05]  /*48c0*/  BRA `(.L_x_19977) ;  /* 0x0000089000007947 */ /* 0x000fea0003800000 */
.L_x_19993:
        /* <DEDUP_REMOVED lines=13> */
.L_x_19997:
[----:B------:R-:W-:Y:S01]  /*49a0*/  IMAD.MOV.U32 R0, RZ, RZ, 0x7f ;  /* 0x0000007fff007424 */ /* 0x000fe200078e00ff */
[----:B------:R-:W-:-:S04]  /*49b0*/  ISETP.GT.U32.AND P0, PT, R3, 0x7f800000, PT ;  /* 0x7f8000000300780c */ /* 0x000fc80003f04070 */
[----:B------:R-:W-:-:S04]  /*49c0*/  SEL R0, R0, 0x7c, P0 ;  /* 0x0000007c00007807 */ /* 0x000fc80000000000 */
.L_x_19998:
[----:B------:R-:W-:Y:S05]  /*49d0*/  BSYNC B0 ;  /* 0x0000000000007941 */ /* 0x000fea0003800000 */
.L_x_19996:
[----:B------:R-:W-:Y:S01]  /*49e0*/  LOP3.LUT R3, R5, 0x80000000, RZ, 0xc0, !PT ;  /* 0x8000000005037812 */ /* 0x000fe200078ec0ff */
[----:B------:R-:W-:-:S03]  /*49f0*/  IMAD.MOV.U32 R19, RZ, RZ, R23 ;  /* 0x000000ffff137224 */ /* 0x000fc600078e0017 */
[----:B------:R-:W-:-:S04]  /*4a00*/  SHF.R.U32.HI R3, RZ, 0x18, R3 ;  /* 0x00000018ff037819 */ /* 0x000fc80000011603 */
[----:B------:R-:W-:-:S05]  /*4a10*/  LOP3.LUT R3, R0, R3, RZ, 0xfc, !PT ;  /* 0x0000000300037212 */ /* 0x000fca00078efcff */
[----:B------:R0:W-:Y:S01]  /*4a20*/  STG.E.U8 [R8.64], R3 ;  /* 0x0000000308007986 */ /* 0x0001e2000c101124 */
[----:B------:R-:W-:Y:S05]  /*4a30*/  BRA `(.L_x_19977) ;  /* 0x0000072000007947 */ /* 0x000fea0003800000 */
.L_x_19992:
[----:B------:R-:W0:Y:S01]  /*4a40*/  I2F R0, R4 ;  /* 0x0000000400007306 */ /* 0x000e220000201400 */
[----:B------:R-:W-:Y:S01]  /*4a50*/  IMAD.MOV.U32 R19, RZ, RZ, R23 ;  /* 0x000000ffff137224 */ /* 0x000fe200078e0017 */
[----:B0-----:R-:W-:-:S05]  /*4a60*/  F2FP.BF16.PACK_AB R0, RZ, R0 ;  /* 0x00000000ff00723e */ /* 0x001fca00000010ff */
[----:B------:R0:W-:Y:S01]  /*4a70*/  STG.E.U16 [R8.64], R0 ;  /* 0x0000000008007986 */ /* 0x0001e2000c101524 */
[----:B------:R-:W-:Y:S05]  /*4a80*/  BRA `(.L_x_19977) ;  /* 0x000006d000007947 */ /* 0x000fea0003800000 */
.L_x_19989:
        /* <DEDUP_REMOVED lines=11> */
.L_x_20001:
        /* <DEDUP_REMOVED lines=17> */
.L_x_20004:
[----:B------:R-:W-:-:S04]  /*4c50*/  LOP3.LUT R0, R7, 0x80000000, RZ, 0xc0, !PT ;  /* 0x8000000007007812 */ /* 0x000fc800078ec0ff */
[----:B------:R-:W-:-:S04]  /*4c60*/  SHF.R.U32.HI R0, RZ, 0x18, R0 ;  /* 0x00000018ff007819 */ /* 0x000fc80000011600 */
[----:B------:R-:W-:Y:S02]  /*4c70*/  LOP3.LUT R0, R3, R0, RZ, 0xfc, !PT ;  /* 0x0000000003007212 */ /* 0x000fe400078efcff */
.L_x_20003:
[----:B------:R-:W-:Y:S05]  /*4c80*/  BSYNC B0 ;  /* 0x0000000000007941 */ /* 0x000fea0003800000 */
.L_x_20002:
[----:B------:R0:W-:Y:S01]  /*4c90*/  STG.E.U8 [R8.64], R0 ;  /* 0x0000000008007986 */ /* 0x0001e2000c101124 */
[----:B------:R-:W-:Y:S01]  /*4ca0*/  IMAD.MOV.U32 R19, RZ, RZ, R23 ;  /* 0x000000ffff137224 */ /* 0x000fe200078e0017 */
[----:B------:R-:W-:Y:S05]  /*4cb0*/  BRA `(.L_x_19977) ;  /* 0x000004a000007947 */ /* 0x000fea0003800000 */
.L_x_20000:
        /* <DEDUP_REMOVED lines=17> */
.L_x_20007:
[----:B------:R-:W-:-:S04]  /*4dd0*/  LOP3.LUT R0, R7, 0x80000000, RZ, 0xc0, !PT ;  /* 0x8000000007007812 */ /* 0x000fc800078ec0ff */
[----:B------:R-:W-:-:S04]  /*4de0*/  SHF.R.U32.HI R0, RZ, 0x18, R0 ;  /* 0x00000018ff007819 */ /* 0x000fc80000011600 */
[----:B------:R-:W-:Y:S02]  /*4df0*/  LOP3.LUT R0, R3, R0, RZ, 0xfc, !PT ;  /* 0x0000000003007212 */ /* 0x000fe400078efcff */
.L_x_20006:
[----:B------:R-:W-:Y:S05]  /*4e00*/  BSYNC B0 ;  /* 0x0000000000007941 */ /* 0x000fea0003800000 */
.L_x_20005:
[----:B------:R0:W-:Y:S01]  /*4e10*/  STG.E.U8 [R8.64], R0 ;  /* 0x0000000008007986 */ /* 0x0001e2000c101124 */
[----:B------:R-:W-:Y:S01]  /*4e20*/  IMAD.MOV.U32 R19, RZ, RZ, R23 ;  /* 0x000000ffff137224 */ /* 0x000fe200078e0017 */
[----:B------:R-:W-:Y:S05]  /*4e30*/  BRA `(.L_x_19977) ;  /* 0x0000032000007947 */ /* 0x000fea0003800000 */
.L_x_19999:
        /* <DEDUP_REMOVED lines=23> */
.L_x_19982:
        /* <DEDUP_REMOVED lines=21> */
.L_x_20009:
[----:B------:R-:W-:Y:S01]  /*5100*/  SHF.R.S32.HI R5, RZ, 0x1f, R4 ;  /* 0x0000001fff057819 */ /* 0x000fe20000011404 */
[----:B------:R-:W-:-:S04]  /*5110*/  IMAD.MOV.U32 R19, RZ, RZ, R23 ;  /* 0x000000ffff137224 */ /* 0x000fc800078e0017 */
[----:B------:R0:W-:Y:S01]  /*5120*/  STG.E.64 [R8.64], R4 ;  /* 0x0000000408007986 */ /* 0x0001e2000c101b24 */
[----:B------:R-:W-:Y:S05]  /*5130*/  BRA `(.L_x_19977) ;  /* 0x0000002000007947 */ /* 0x000fea0003800000 */
.L_x_20008:
[----:B------:R0:W-:Y:S01]  /*5140*/  STG.E [R8.64], R4 ;  /* 0x0000000408007986 */ /* 0x0001e2000c101924 */
[----:B------:R-:W-:-:S03]  /*5150*/  IMAD.MOV.U32 R19, RZ, RZ, R23 ;  /* 0x000000ffff137224 */ /* 0x000fc600078e0017 */
.L_x_19977:
[----:B------:R-:W-:Y:S05]  /*5160*/  BSYNC B6 ;  /* 0x0000000000067941 */ /* 0x000fea0003800000 */
.L_x_19976:
        /* <DEDUP_REMOVED lines=21> */
.L_x_20015:
[----:B-1---5:R0:W-:Y:S01]  /*52c0*/  STG.E.U8 [R8.64], R24 ;  /* 0x0000001808007986 */ /* 0x0221e2000c101124 */
[----:B------:R-:W-:Y:S05]  /*52d0*/  BRA `(.L_x_20017) ;  /* 0x00000d7000007947 */ /* 0x000fea0003800000 */
.L_x_20014:
[----:B------:R-:W-:-:S13]  /*52e0*/  ISETP.NE.AND P0, PT, R0, 0x2, PT ;  /* 0x000000020000780c */ /* 0x000fda0003f05270 */
[----:B------:R-:W-:Y:S05]  /*52f0*/  @!P0 BRA `(.L_x_20018) ;  /* 0x0000009000008947 */ /* 0x000fea0003800000 */
[----:B------:R-:W-:-:S13]  /*5300*/  ISETP.NE.AND P0, PT, R0, 0x3, PT ;  /* 0x000000030000780c */ /* 0x000fda0003f05270 */
[----:B------:R-:W-:Y:S05]  /*5310*/  @!P0 BRA `(.L_x_20019) ;  /* 0x0000005000008947 */ /* 0x000fea0003800000 */
[----:B------:R-:W-:-:S13]  /*5320*/  ISETP.NE.AND P0, PT, R0, 0x4, PT ;  /* 0x000000040000780c */ /* 0x000fda0003f05270 */
[----:B------:R-:W-:Y:S05]  /*5330*/  @P0 BRA `(.L_x_20016) ;  /* 0x00000b9000000947 */ /* 0x000fea0003800000 */
[----:B-1---5:R-:W-:-:S05]  /*5340*/  SHF.R.S32.HI R25, RZ, 0x1f, R24 ;  /* 0x0000001fff197819 */ /* 0x022fca0000011418 */
[----:B------:R0:W-:Y:S01]  /*5350*/  STG.E.64 [R8.64], R24 ;  /* 0x0000001808007986 */ /* 0x0001e2000c101b24 */
[----:B------:R-:W-:Y:S05]  /*5360*/  BRA `(.L_x_20017) ;  /* 0x00000ce000007947 */ /* 0x000fea0003800000 */
.L_x_20019:
[----:B-1---5:R0:W-:Y:S01]  /*5370*/  STG.E [R8.64], R24 ;  /* 0x0000001808007986 */ /* 0x0221e2000c101924 */
[----:B------:R-:W-:Y:S05]  /*5380*/  BRA `(.L_x_20017) ;  /* 0x00000cc000007947 */ /* 0x000fea0003800000 */
.L_x_20018:
[----:B-1---5:R0:W-:Y:S01]  /*5390*/  STG.E.U16 [R8.64], R24 ;  /* 0x0000001808007986 */ /* 0x0221e2000c101524 */
[----:B------:R-:W-:Y:S05]  /*53a0*/  BRA `(.L_x_20017) ;  /* 0x00000ca000007947 */ /* 0x000fea0003800000 */
.L_x_20013:
[----:B------:R-:W-:-:S13]  /*53b0*/  ISETP.GT.AND P0, PT, R0, 0x6, PT ;  /* 0x000000060000780c */ /* 0x000fda0003f04270 */
[----:B------:R-:W-:Y:S05]  /*53c0*/  @P0 BRA `(.L_x_20020) ;  /* 0x000000b000000947 */ /* 0x000fea0003800000 */
[----:B------:R-:W-:-:S13]  /*53d0*/  ISETP.NE.AND P0, PT, R0, 0x5, PT ;  /* 0x000000050000780c */ /* 0x000fda0003f05270 */
[----:B------:R-:W-:Y:S05]  /*53e0*/  @!P0 BRA `(.L_x_20021) ;  /* 0x0000005000008947 */ /* 0x000fea0003800000 */
[----:B------:R-:W-:-:S13]  /*53f0*/  ISETP.NE.AND P0, PT, R0, 0x6, PT ;  /* 0x000000060000780c */ /* 0x000fda0003f05270 */
[----:B------:R-:W-:Y:S05]  /*5400*/  @P0 BRA `(.L_x_20016) ;  /* 0x00000ac000000947 */ /* 0x000fea0003800000 */
[----:B-1---5:R-:W0:Y:S02]  /*5410*/  I2F R3, R24 ;  /* 0x0000001800037306 */ /* 0x022e240000201400 */
[----:B0-----:R0:W-:Y:S01]  /*5420*/  STG.E [R8.64], R3 ;  /* 0x0000000308007986 */ /* 0x0011e2000c101924 */
[----:B------:R-:W-:Y:S05]  /*5430*/  BRA `(.L_x_20017) ;  /* 0x00000c1000007947 */ /* 0x000fea0003800000 */
.L_x_20021:
[----:B-1---5:R-:W0:Y:S02]  /*5440*/  I2F R0, R24 ;  /* 0x0000001800007306 */ /* 0x022e240000201400 */
[----:B0-----:R-:W-:-:S05]  /*5450*/  F2FP.PACK_AB R0, RZ, R0 ;  /* 0x00000000ff00723e */ /* 0x001fca00000000ff */
[----:B------:R0:W-:Y:S01]  /*5460*/  STG.E.U16 [R8.64], R0 ;  /* 0x0000000008007986 */ /* 0x0001e2000c101524 */
[----:B------:R-:W-:Y:S05]  /*5470*/  BRA `(.L_x_20017) ;  /* 0x00000bd000007947 */ /* 0x000fea0003800000 */
.L_x_20020:
[----:B------:R-:W-:-:S13]  /*5480*/  ISETP.NE.AND P0, PT, R0, 0x7, PT ;  /* 0x000000070000780c */ /* 0x000fda0003f05270 */
[----:B------:R-:W-:Y:S05]  /*5490*/  @!P0 BRA `(.L_x_20022) ;  /* 0x000000d000008947 */ /* 0x000fea0003800000 */
[----:B------:R-:W-:-:S13]  /*54a0*/  ISETP.NE.AND P0, PT, R0, 0x8, PT ;  /* 0x000000080000780c */ /* 0x000fda0003f05270 */
[----:B------:R-:W-:Y:S05]  /*54b0*/  @!P0 BRA `(.L_x_20023) ;  /* 0x0000006000008947 */ /* 0x000fea0003800000 */
[----:B------:R-:W-:-:S13]  /*54c0*/  ISETP.NE.AND P0, PT, R0, 0x9, PT ;  /* 0x000000090000780c */ /* 0x000fda0003f05270 */
[----:B------:R-:W-:Y:S05]  /*54d0*/  @P0 BRA `(.L_x_20016) ;  /* 0x000009f000000947 */ /* 0x000fea0003800000 */
[----:B-1---5:R-:W0:Y:S01]  /*54e0*/  I2F R24, R24 ;  /* 0x0000001800187306 */ /* 0x022e220000201400 */
[----:B------:R-:W-:-:S05]  /*54f0*/  IMAD.MOV.U32 R25, RZ, RZ, RZ ;  /* 0x000000ffff197224 */ /* 0x000fca00078e00ff */
[----:B0-----:R0:W-:Y:S01]  /*5500*/  STG.E.64 [R8.64], R24 ;  /* 0x0000001808007986 */ /* 0x0011e2000c101b24 */
[----:B------:R-:W-:Y:S05]  /*5510*/  BRA `(.L_x_20017) ;  /* 0x00000b3000007947 */ /* 0x000fea0003800000 */
.L_x_20023:
[----:B-1---5:R-:W0:Y:S02]  /*5520*/  I2F R24, R24 ;  /* 0x0000001800187306 */ /* 0x022e240000201400 */
[----:B0-----:R-:W-:-:S04]  /*5530*/  F2FP.PACK_AB R3, RZ, R24 ;  /* 0x00000018ff03723e */ /* 0x001fc800000000ff */
[----:B------:R-:W-:-:S05]  /*5540*/  PRMT R3, R3, 0x5410, RZ ;  /* 0x0000541003037816 */ /* 0x000fca00000000ff */
[----:B------:R0:W-:Y:S01]  /*5550*/  STG.E [R8.64], R3 ;  /* 0x0000000308007986 */ /* 0x0001e2000c101924 */
[----:B------:R-:W-:Y:S05]  /*5560*/  BRA `(.L_x_20017) ;  /* 0x00000ae000007947 */ /* 0x000fea0003800000 */
.L_x_20022:
[----:B-1---5:R-:W0:Y:S02]  /*5570*/  I2F.F64 R24, R24 ;  /* 0x0000001800187312 */ /* 0x022e240000201c00 */
[----:B0-----:R0:W-:Y:S01]  /*5580*/  STG.E.64 [R8.64], R24 ;  /* 0x0000001808007986 */ /* 0x0011e2000c101b24 */
[----:B------:R-:W-:Y:S05]  /*5590*/  BRA `(.L_x_20017) ;  /* 0x00000ab000007947 */ /* 0x000fea0003800000 */
.L_x_20012:
        /* <DEDUP_REMOVED lines=8> */
[----:B-1---5:R-:W-:-:S04]  /*5620*/  ISETP.NE.AND P0, PT, R24, RZ, PT ;  /* 0x000000ff1800720c */ /* 0x022fc80003f05270 */
[----:B------:R-:W-:-:S05]  /*5630*/  SEL R3, RZ, 0x1, !P0 ;  /* 0x00000001ff037807 */ /* 0x000fca0004000000 */
[----:B------:R0:W-:Y:S01]  /*5640*/  STG.E.U8 [R8.64], R3 ;  /* 0x0000000308007986 */ /* 0x0001e2000c101124 */
[----:B------:R-:W-:Y:S05]  /*5650*/  BRA `(.L_x_20017) ;  /* 0x000009f000007947 */ /* 0x000fea0003800000 */
.L_x_20026:
[----:B-1---5:R-:W0:Y:S01]  /*5660*/  I2F.F64 R4, R24 ;  /* 0x0000001800047312 */ /* 0x022e220000201c00 */
[----:B------:R-:W-:-:S05]  /*5670*/  CS2R R6, SRZ ;  /* 0x0000000000067805 */ /* 0x000fca000001ff00 */
[----:B0-----:R0:W-:Y:S01]  /*5680*/  STG.E.128 [R8.64], R4 ;  /* 0x0000000408007986 */ /* 0x0011e2000c101d24 */
[----:B------:R-:W-:Y:S05]  /*5690*/  BRA `(.L_x_20017) ;  /* 0x000009b000007947 */ /* 0x000fea0003800000 */
.L_x_20025:
[----:B------:R-:W-:-:S13]  /*56a0*/  ISETP.NE.AND P0, PT, R0, 0xf, PT ;  /* 0x0000000f0000780c */ /* 0x000fda0003f05270 */
[----:B------:R-:W-:Y:S05]  /*56b0*/  @!P0 BRA `(.L_x_20027) ;  /* 0x000002d000008947 */ /* 0x000fea0003800000 */
[----:B------:R-:W-:-:S13]  /*56c0*/  ISETP.NE.AND P0, PT, R0, 0x17, PT ;  /* 0x000000170000780c */ /* 0x000fda0003f05270 */
[----:B------:R-:W-:Y:S05]  /*56d0*/  @!P0 BRA `(.L_x_20028) ;  /* 0x0000015000008947 */ /* 0x000fea0003800000 */
[----:B------:R-:W-:-:S13]  /*56e0*/  ISETP.NE.AND P0, PT, R0, 0x18, PT ;  /* 0x000000180000780c */ /* 0x000fda0003f05270 */
[----:B------:R-:W-:Y:S05]  /*56f0*/  @P0 BRA `(.L_x_20016) ;  /* 0x000007d000000947 */ /* 0x000fea0003800000 */
[----:B-1---5:R-:W0:Y:S01]  /*5700*/  I2F R7, R24 ;  /* 0x0000001800077306 */ /* 0x022e220000201400 */
        /* <DEDUP_REMOVED lines=14> */
.L_x_20030:
[----:B------:R-:W-:Y:S05]  /*57f0*/  BSYNC B0 ;  /* 0x0000000000007941 */ /* 0x000fea0003800000 */
.L_x_20029:
[----:B------:R-:W-:-:S05]  /*5800*/  LOP3.LUT R5, R0, R5, RZ, 0xfc, !PT ;  /* 0x0000000500057212 */ /* 0x000fca00078efcff */
[----:B------:R0:W-:Y:S01]  /*5810*/  STG.E.U8 [R8.64], R5 ;  /* 0x0000000508007986 */ /* 0x0001e2000c101124 */
[----:B------:R-:W-:Y:S05]  /*5820*/  BRA `(.L_x_20017) ;  /* 0x0000082000007947 */ /* 0x000fea0003800000 */
.L_x_20028:
[----:B-1---5:R-:W0:Y:S01]  /*5830*/  I2F R5, R24 ;  /* 0x0000001800057306 */ /* 0x022e220000201400 */
        /* <DEDUP_REMOVED lines=12> */
.L_x_20032:
[----:B------:R-:W-:Y:S01]  /*5900*/  IMAD.MOV.U32 R0, RZ, RZ, 0x7f ;  /* 0x0000007fff007424 */ /* 0x000fe200078e00ff */
[----:B------:R-:W-:-:S04]  /*5910*/  ISETP.GT.U32.AND P0, PT, R3, 0x7f800000, PT ;  /* 0x7f8000000300780c */ /* 0x000fc80003f04070 */
[----:B------:R-:W-:-:S04]  /*5920*/  SEL R0, R0, 0x7c, P0 ;  /* 0x0000007c00007807 */ /* 0x000fc80000000000 */
.L_x_20033:
[----:B------:R-:W-:Y:S05]  /*5930*/  BSYNC B0 ;  /* 0x0000000000007941 */ /* 0x000fea0003800000 */
.L_x_20031:
[----:B------:R-:W-:-:S04]  /*5940*/  LOP3.LUT R3, R5, 0x80000000, RZ, 0xc0, !PT ;  /* 0x8000000005037812 */ /* 0x000fc800078ec0ff */
[----:B------:R-:W-:-:S04]  /*5950*/  SHF.R.U32.HI R3, RZ, 0x18, R3 ;  /* 0x00000018ff037819 */ /* 0x000fc80000011603 */
[----:B------:R-:W-:-:S05]  /*5960*/  LOP3.LUT R3, R0, R3, RZ, 0xfc, !PT ;  /* 0x0000000300037212 */ /* 0x000fca00078efcff */
[----:B------:R0:W-:Y:S01]  /*5970*/  STG.E.U8 [R8.64], R3 ;  /* 0x0000000308007986 */ /* 0x0001e2000c101124 */
[----:B------:R-:W-:Y:S05]  /*5980*/  BRA `(.L_x_20017) ;  /* 0x000006c000007947 */ /* 0x000fea0003800000 */
.L_x_20027:
[----:B-1---5:R-:W0:Y:S02]  /*5990*/  I2F R0, R24 ;  /* 0x0000001800007306 */ /* 0x022e240000201400 */
[----:B0-----:R-:W-:-:S05]  /*59a0*/  F2FP.BF16.PACK_AB R0, RZ, R0 ;  /* 0x00000000ff00723e */ /* 0x001fca00000010ff */
[----:B------:R0:W-:Y:S01]  /*59b0*/  STG.E.U16 [R8.64], R0 ;  /* 0x0000000008007986 */ /* 0x0001e2000c101524 */
[----:B------:R-:W-:Y:S05]  /*59c0*/  BRA `(.L_x_20017) ;  /* 0x0000068000007947 */ /* 0x000fea0003800000 */
.L_x_20024:
        /* <DEDUP_REMOVED lines=10> */
.L_x_20036:
[----:B-1---5:R-:W0:Y:S01]  /*5a70*/  I2F R5, R24 ;  /* 0x0000001800057306 */ /* 0x022e220000201400 */
        /* <DEDUP_REMOVED lines=16> */
.L_x_20039:
[----:B------:R-:W-:-:S04]  /*5b80*/  LOP3.LUT R3, R5, 0x80000000, RZ, 0xc0, !PT ;  /* 0x8000000005037812 */ /* 0x000fc800078ec0ff */
[----:B------:R-:W-:-:S04]  /*5b90*/  SHF.R.U32.HI R3, RZ, 0x18, R3 ;  /* 0x00000018ff037819 */ /* 0x000fc80000011603 */
[----:B------:R-:W-:-:S04]  /*5ba0*/  LOP3.LUT R0, R0, R3, RZ, 0xfc, !PT ;  /* 0x0000000300007212 */ /* 0x000fc800078efcff */
[----:B------:R-:W-:Y:S02]  /*5bb0*/  PRMT R4, R0, 0x7610, R4 ;  /* 0x0000761000047816 */ /* 0x000fe40000000004 */
.L_x_20038:
[----:B------:R-:W-:Y:S05]  /*5bc0*/  BSYNC B0 ;  /* 0x0000000000007941 */ /* 0x000fea0003800000 */
.L_x_20037:
[----:B------:R0:W-:Y:S01]  /*5bd0*/  STG.E.U8 [R8.64], R4 ;  /* 0x0000000408007986 */ /* 0x0001e2000c101124 */
[----:B------:R-:W-:Y:S05]  /*5be0*/  BRA `(.L_x_20017) ;  /* 0x0000046000007947 */ /* 0x000fea0003800000 */
.L_x_20035:
        /* <DEDUP_REMOVED lines=17> */
.L_x_20042:
[----:B------:R-:W-:-:S04]  /*5d00*/  LOP3.LUT R3, R5, 0x80000000, RZ, 0xc0, !PT ;  /* 0x8000000005037812 */ /* 0x000fc800078ec0ff */
[----:B------:R-:W-:-:S04]  /*5d10*/  SHF.R.U32.HI R3, RZ, 0x18, R3 ;  /* 0x00000018ff037819 */ /* 0x000fc80000011603 */
[----:B------:R-:W-:-:S04]  /*5d20*/  LOP3.LUT R0, R0, R3, RZ, 0xfc, !PT ;  /* 0x0000000300007212 */ /* 0x000fc800078efcff */
[----:B------:R-:W-:Y:S02]  /*5d30*/  PRMT R4, R0, 0x7610, R4 ;  /* 0x0000761000047816 */ /* 0x000fe40000000004 */
.L_x_20041:
[----:B------:R-:W-:Y:S05]  /*5d40*/  BSYNC B0 ;  /* 0x0000000000007941 */ /* 0x000fea0003800000 */
.L_x_20040:
[----:B------:R0:W-:Y:S01]  /*5d50*/  STG.E.U8 [R8.64], R4 ;  /* 0x0000000408007986 */ /* 0x0001e2000c101124 */
[----:B------:R-:W-:Y:S05]  /*5d60*/  BRA `(.L_x_20017) ;  /* 0x000002e000007947 */ /* 0x000fea0003800000 */
.L_x_20034:
[----:B------:R-:W-:-:S13]  /*5d70*/  ISETP.NE.AND P0, PT, R0, 0x1c, PT ;  /* 0x0000001c0000780c */ /* 0x000fda0003f05270 */
[----:B------:R-:W-:Y:S05]  /*5d80*/  @!P0 BRA `(.L_x_20043) ;  /* 0x000002b000008947 */ /* 0x000fea0003800000 */
[----:B------:R-:W-:-:S13]  /*5d90*/  ISETP.NE.AND P0, PT, R0, 0x1d, PT ;  /* 0x0000001d0000780c */ /* 0x000fda0003f05270 */
[----:B------:R-:W-:Y:S05]  /*5da0*/  @!P0 BRA `(.L_x_20044) ;  /* 0x0000026000008947 */ /* 0x000fea0003800000 */
[----:B------:R-:W-:-:S13]  /*5db0*/  ISETP.NE.AND P0, PT, R0, 0x2c, PT ;  /* 0x0000002c0000780c */ /* 0x000fda0003f05270 */
[----:B------:R-:W-:Y:S05]  /*5dc0*/  @P0 BRA `(.L_x_20016) ;  /* 0x0000010000000947 */ /* 0x000fea0003800000 */
[----:B-1---5:R-:W0:Y:S01]  /*5dd0*/  I2F R24, R24 ;  /* 0x0000001800187306 */ /* 0x022e220000201400 */
        /* <DEDUP_REMOVED lines=15> */
.L_x_20016:
        /* <DEDUP_REMOVED lines=19> */
[----:B------:R-:W-:Y:S05]  /*6000*/  BRA `(.L_x_20017) ;  /* 0x0000004000007947 */ /* 0x000fea0003800000 */
.L_x_20044:
[----:B-1---5:R-:W-:-:S05]  /*6010*/  SHF.R.S32.HI R25, RZ, 0x1f, R24 ;  /* 0x0000001fff197819 */ /* 0x022fca0000011418 */
[----:B------:R0:W-:Y:S01]  /*6020*/  STG.E.64 [R8.64], R24 ;  /* 0x0000001808007986 */ /* 0x0001e2000c101b24 */
[----:B------:R-:W-:Y:S05]  /*6030*/  BRA `(.L_x_20017) ;  /* 0x0000001000007947 */ /* 0x000fea0003800000 */
.L_x_20043:
[----:B-1---5:R0:W-:Y:S02]  /*6040*/  STG.E [R8.64], R24 ;  /* 0x0000001808007986 */ /* 0x0221e4000c101924 */
.L_x_20017:
        /* <DEDUP_REMOVED lines=21> */
.L_x_20048:
[----:B--2---:R0:W-:Y:S01]  /*61a0*/  STG.E.U8 [R8.64], R22 ;  /* 0x0000001608007986 */ /* 0x0041e2000c101124 */
[----:B------:R-:W-:Y:S05]  /*61b0*/  BRA `(.L_x_20050) ;  /* 0x00000d7000007947 */ /* 0x000fea0003800000 */
.L_x_20047:
[----:B------:R-:W-:-:S13]  /*61c0*/  ISETP.NE.AND P0, PT, R0, 0x2, PT ;  /* 0x000000020000780c */ /* 0x000fda0003f05270 */
[----:B------:R-:W-:Y:S05]  /*61d0*/  @!P0 BRA `(.L_x_20051) ;  /* 0x0000009000008947 */ /* 0x000fea0003800000 */
[----:B------:R-:W-:-:S13]  /*61e0*/  ISETP.NE.AND P0, PT, R0, 0x3, PT ;  /* 0x000000030000780c */ /* 0x000fda0003f05270 */
[----:B------:R-:W-:Y:S05]  /*61f0*/  @!P0 BRA `(.L_x_20052) ;  /* 0x0000005000008947 */ /* 0x000fea0003800000 */
[----:B------:R-:W-:-:S13]  /*6200*/  ISETP.NE.AND P0, PT, R0, 0x4, PT ;  /* 0x000000040000780c */ /* 0x000fda0003f05270 */
[----:B------:R-:W-:Y:S05]  /*6210*/  @P0 BRA `(.L_x_20049) ;  /* 0x00000b9000000947 */ /* 0x000fea0003800000 */
[----:B--2---:R-:W-:-:S05]  /*6220*/  SHF.R.S32.HI R23, RZ, 0x1f, R22 ;  /* 0x0000001fff177819 */ /* 0x004fca0000011416 */
[----:B------:R0:W-:Y:S01]  /*6230*/  STG.E.64 [R8.64], R22 ;  /* 0x0000001608007986 */ /* 0x0001e2000c101b24 */
[----:B------:R-:W-:Y:S05]  /*6240*/  BRA `(.L_x_20050) ;  /* 0x00000ce000007947 */ /* 0x000fea0003800000 */
.L_x_20052:
[----:B--2---:R0:W-:Y:S01]  /*6250*/  STG.E [R8.64], R22 ;  /* 0x0000001608007986 */ /* 0x0041e2000c101924 */
[----:B------:R-:W-:Y:S05]  /*6260*/  BRA `(.L_x_20050) ;  /* 0x00000cc000007947 */ /* 0x000fea0003800000 */
.L_x_20051:
[----:B--2---:R0:W-:Y:S01]  /*6270*/  STG.E.U16 [R8.64], R22 ;  /* 0x0000001608007986 */ /* 0x0041e2000c101524 */
[----:B------:R-:W-:Y:S05]  /*6280*/  BRA `(.L_x_20050) ;  /* 0x00000ca000007947 */ /* 0x000fea0003800000 */
.L_x_20046:
[----:B------:R-:W-:-:S13]  /*6290*/  ISETP.GT.AND P0, PT, R0, 0x6, PT ;  /* 0x000000060000780c */ /* 0x000fda0003f04270 */
[----:B------:R-:W-:Y:S05]  /*62a0*/  @P0 BRA `(.L_x_20053) ;  /* 0x000000b000000947 */ /* 0x000fea0003800000 */
[----:B------:R-:W-:-:S13]  /*62b0*/  ISETP.NE.AND P0, PT, R0, 0x5, PT ;  /* 0x000000050000780c */ /* 0x000fda0003f05270 */
[----:B------:R-:W-:Y:S05]  /*62c0*/  @!P0 BRA `(.L_x_20054) ;  /* 0x0000005000008947 */ /* 0x000fea0003800000 */
[----:B------:R-:W-:-:S13]  /*62d0*/  ISETP.NE.AND P0, PT, R0, 0x6, PT ;  /* 0x000000060000780c */ /* 0x000fda0003f05270 */
[----:B------:R-:W-:Y:S05]  /*62e0*/  @P0 BRA `(.L_x_20049) ;  /* 0x00000ac000000947 */ /* 0x000fea0003800000 */
[----:B--2---:R-:W0:Y:S02]  /*62f0*/  I2F R3, R22 ;  /* 0x0000001600037306 */ /* 0x004e240000201400 */
[----:B0-----:R0:W-:Y:S01]  /*6300*/  STG.E [R8.64], R3 ;  /* 0x0000000308007986 */ /* 0x0011e2000c101924 */
[----:B------:R-:W-:Y:S05]  /*6310*/  BRA `(.L_x_20050) ;  /* 0x00000c1000007947 */ /* 0x000fea0003800000 */
.L_x_20054:
[----:B--2---:R-:W0:Y:S02]  /*6320*/  I2F R0, R22 ;  /* 0x0000001600007306 */ /* 0x004e240000201400 */
[----:B0-----:R-:W-:-:S05]  /*6330*/  F2FP.PACK_AB R0, RZ, R0 ;  /* 0x00000000ff00723e */ /* 0x001fca00000000ff */
[----:B------:R0:W-:Y:S01]  /*6340*/  STG.E.U16 [R8.64], R0 ;  /* 0x0000000008007986 */ /* 0x0001e2000c101524 */
[----:B------:R-:W-:Y:S05]  /*6350*/  BRA `(.L_x_20050) ;  /* 0x00000bd000007947 */ /* 0x000fea0003800000 */
.L_x_20053:
[----:B------:R-:W-:-:S13]  /*6360*/  ISETP.NE.AND P0, PT, R0, 0x7, PT ;  /* 0x000000070000780c */ /* 0x000fda0003f05270 */
[----:B------:R-:W-:Y:S05]  /*6370*/  @!P0 BRA `(.L_x_20055) ;  /* 0x000000d000008947 */ /* 0x000fea0003800000 */
[----:B------:R-:W-:-:S13]  /*6380*/  ISETP.NE.AND P0, PT, R0, 0x8, PT ;  /* 0x000000080000780c */ /* 0x000fda0003f05270 */
[----:B------:R-:W-:Y:S05]  /*6390*/  @!P0 BRA `(.L_x_20056) ;  /* 0x0000006000008947 */ /* 0x000fea0003800000 */
[----:B------:R-:W-:-:S13]  /*63a0*/  ISETP.NE.AND P0, PT, R0, 0x9, PT ;  /* 0x000000090000780c */ /* 0x000fda0003f05270 */
[----:B------:R-:W-:Y:S05]  /*63b0*/  @P0 BRA `(.L_x_20049) ;  /* 0x000009f000000947 */ /* 0x000fea0003800000 */
[----:B--2---:R-:W0:Y:S01]  /*63c0*/  I2F R22, R22 ;  /* 0x0000001600167306 */ /* 0x004e220000201400 */
[----:B------:R-:W-:-:S05]  /*63d0*/  IMAD.MOV.U32 R23, RZ, RZ, RZ ;  /* 0x000000ffff177224 */ /* 0x000fca00078e00ff */
[----:B0-----:R0:W-:Y:S01]  /*63e0*/  STG.E.64 [R8.64], R22 ;  /* 0x0000001608007986 */ /* 0x0011e2000c101b24 */
[----:B------:R-:W-:Y:S05]  /*63f0*/  BRA `(.L_x_20050) ;  /* 0x00000b3000007947 */ /* 0x000fea0003800000 */
.L_x_20056:
[----:B--2---:R-:W0:Y:S02]  /*6400*/  I2F R22, R22 ;  /* 0x0000001600167306 */ /* 0x004e240000201400 */
[----:B0-----:R-:W-:-:S04]  /*6410*/  F2FP.PACK_AB R3, RZ, R22 ;  /* 0x00000016ff03723e */ /* 0x001fc800000000ff */
[----:B------:R-:W-:-:S05]  /*6420*/  PRMT R3, R3, 0x5410, RZ ;  /* 0x0000541003037816 */ /* 0x000fca00000000ff */
[----:B------:R0:W-:Y:S01]  /*6430*/  STG.E [R8.64], R3 ;  /* 0x0000000308007986 */ /* 0x0001e2000c101924 */
[----:B------:R-:W-:Y:S05]  /*6440*/  BRA `(.L_x_20050) ;  /* 0x00000ae000007947 */ /* 0x000fea0003800000 */
.L_x_20055:
[----:B--2---:R-:W0:Y:S02]  /*6450*/  I2F.F64 R22, R22 ;  /* 0x0000001600167312 */ /* 0x004e240000201c00 */
[----:B0-----:R0:W-:Y:S01]  /*6460*/  STG.E.64 [R8.64], R22 ;  /* 0x0000001608007986 */ /* 0x0011e2000c101b24 */
[----:B------:R-:W-:Y:S05]  /*6470*/  BRA `(.L_x_20050) ;  /* 0x00000ab000007947 */ /* 0x000fea0003800000 */
.L_x_20045:
        /* <DEDUP_REMOVED lines=8> */
[----:B--2---:R-:W-:-:S04]  /*6500*/  ISETP.NE.AND P0, PT, R22, RZ, PT ;  /* 0x000000ff1600720c */ /* 0x004fc80003f05270 */
[----:B------:R-:W-:-:S05]  /*6510*/  SEL R3, RZ, 0x1, !P0 ;  /* 0x00000001ff037807 */ /* 0x000fca0004000000 */
[----:B------:R0:W-:Y:S01]  /*6520*/  STG.E.U8 [R8.64], R3 ;  /* 0x0000000308007986 */ /* 0x0001e2000c101124 */
[----:B------:R-:W-:Y:S05]  /*6530*/  BRA `(.L_x_20050) ;  /* 0x000009f000007947 */ /* 0x000fea0003800000 */
.L_x_20059:
[----:B--2---:R-:W0:Y:S01]  /*6540*/  I2F.F64 R4, R22 ;  /* 0x0000001600047312 */ /* 0x004e220000201c00 */
[----:B------:R-:W-:-:S05]  /*6550*/  CS2R R6, SRZ ;  /* 0x0000000000067805 */ /* 0x000fca000001ff00 */
[----:B0-----:R0:W-:Y:S01]  /*6560*/  STG.E.128 [R8.64], R4 ;  /* 0x0000000408007986 */ /* 0x0011e2000c101d24 */
[----:B------:R-:W-:Y:S05]  /*6570*/  BRA `(.L_x_20050) ;  /* 0x000009b000007947 */ /* 0x000fea0003800000 */
.L_x_20058:
[----:B------:R-:W-:-:S13]  /*6580*/  ISETP.NE.AND P0, PT, R0, 0xf, PT ;  /* 0x0000000f0000780c */ /* 0x000fda0003f05270 */
[----:B------:R-:W-:Y:S05]  /*6590*/  @!P0 BRA `(.L_x_20060) ;  /* 0x000002d000008947 */ /* 0x000fea0003800000 */
[----:B------:R-:W-:-:S13]  /*65a0*/  ISETP.NE.AND P0, PT, R0, 0x17, PT ;  /* 0x000000170000780c */ /* 0x000fda0003f05270 */
[----:B------:R-:W-:Y:S05]  /*65b0*/  @!P0 BRA `(.L_x_20061) ;  /* 0x0000015000008947 */ /* 0x000fea0003800000 */
[----:B------:R-:W-:-:S13]  /*65c0*/  ISETP.NE.AND P0, PT, R0, 0x18, PT ;  /* 0x000000180000780c */ /* 0x000fda0003f05270 */
[----:B------:R-:W-:Y:S05]  /*65d0*/  @P0 BRA `(.L_x_20049) ;  /* 0x000007d000000947 */ /* 0x000fea0003800000 */
[----:B--2---:R-:W0:Y:S01]  /*65e0*/  I2F R7, R22 ;  /* 0x0000001600077306 */ /* 0x004e220000201400 */
        /* <DEDUP_REMOVED lines=14> */
.L_x_20063:
[----:B------:R-:W-:Y:S05]  /*66d0*/  BSYNC B0 ;  /* 0x0000000000007941 */ /* 0x000fea0003800000 */
.L_x_20062:
[----:B------:R-:W-:-:S05]  /*66e0*/  LOP3.LUT R5, R0, R5, RZ, 0xfc, !PT ;  /* 0x0000000500057212 */ /* 0x000fca00078efcff */
[----:B------:R0:W-:Y:S01]  /*66f0*/  STG.E.U8 [R8.64], R5 ;  /* 0x0000000508007986 */ /* 0x0001e2000c101124 */
[----:B------:R-:W-:Y:S05]  /*6700*/  BRA `(.L_x_20050) ;  /* 0x0000082000007947 */ /* 0x000fea0003800000 */
.L_x_20061:
[----:B--2---:R-:W0:Y:S01]  /*6710*/  I2F R5, R22 ;  /* 0x0000001600057306 */ /* 0x004e220000201400 */
        /* <DEDUP_REMOVED lines=12> */
.L_x_20065:
[----:B------:R-:W-:Y:S01]  /*67e0*/  IMAD.MOV.U32 R0, RZ, RZ, 0x7f ;  /* 0x0000007fff007424 */ /* 0x000fe200078e00ff */
[----:B------:R-:W-:-:S04]  /*67f0*/  ISETP.GT.U32.AND P0, PT, R3, 0x7f800000, PT ;  /* 0x7f8000000300780c */ /* 0x000fc80003f04070 */
[----:B------:R-:W-:-:S04]  /*6800*/  SEL R0, R0, 0x7c, P0 ;  /* 0x0000007c00007807 */ /* 0x000fc80000000000 */
.L_x_20066:
[----:B------:R-:W-:Y:S05]  /*6810*/  BSYNC B0 ;  /* 0x0000000000007941 */ /* 0x000fea0003800000 */
.L_x_20064:
[----:B------:R-:W-:-:S04]  /*6820*/  LOP3.LUT R3, R5, 0x80000000, RZ, 0xc0, !PT ;  /* 0x8000000005037812 */ /* 0x000fc800078ec0ff */
[----:B------:R-:W-:-:S04]  /*6830*/  SHF.R.U32.HI R3, RZ, 0x18, R3 ;  /* 0x00000018ff037819 */ /* 0x000fc80000011603 */
[----:B------:R-:W-:-:S05]  /*6840*/  LOP3.LUT R3, R0, R3, RZ, 0xfc, !PT ;  /* 0x0000000300037212 */ /* 0x000fca00078efcff */
[----:B------:R0:W-:Y:S01]  /*6850*/  STG.E.U8 [R8.64], R3 ;  /* 0x0000000308007986 */ /* 0x0001e2000c101124 */
[----:B------:R-:W-:Y:S05]  /*6860*/  BRA `(.L_x_20050) ;  /* 0x000006c000007947 */ /* 0x000fea0003800000 */
.L_x_20060:
[----:B--2---:R-:W0:Y:S02]  /*6870*/  I2F R0, R22 ;  /* 0x0000001600007306 */ /* 0x004e240000201400 */
[----:B0-----:R-:W-:-:S05]  /*6880*/  F2FP.BF16.PACK_AB R0, RZ, R0 ;  /* 0x00000000ff00723e */ /* 0x001fca00000010ff */
[----:B------:R0:W-:Y:S01]  /*6890*/  STG.E.U16 [R8.64], R0 ;  /* 0x0000000008007986 */ /* 0x0001e2000c101524 */
[----:B------:R-:W-:Y:S05]  /*68a0*/  BRA `(.L_x_20050) ;  /* 0x0000068000007947 */ /* 0x000fea0003800000 */
.L_x_20057:
        /* <DEDUP_REMOVED lines=10> */
.L_x_20069:
[----:B--2---:R-:W0:Y:S01]  /*6950*/  I2F R5, R22 ;  /* 0x0000001600057306 */ /* 0x004e220000201400 */
        /* <DEDUP_REMOVED lines=16> */
.L_x_20072:
[----:B------:R-:W-:-:S04]  /*6a60*/  LOP3.LUT R3, R5, 0x80000000, RZ, 0xc0, !PT ;  /* 0x8000000005037812 */ /* 0x000fc800078ec0ff */
[----:B------:R-:W-:-:S04]  /*6a70*/  SHF.R.U32.HI R3, RZ, 0x18, R3 ;  /* 0x00000018ff037819 */ /* 0x000fc80000011603 */
[----:B------:R-:W-:-:S04]  /*6a80*/  LOP3.LUT R0, R0, R3, RZ, 0xfc, !PT ;  /* 0x0000000300007212 */ /* 0x000fc800078efcff */
[----:B------:R-:W-:Y:S02]  /*6a90*/  PRMT R4, R0, 0x7610, R4 ;  /* 0x0000761000047816 */ /* 0x000fe40000000004 */
.L_x_20071:
[----:B------:R-:W-:Y:S05]  /*6aa0*/  BSYNC B0 ;  /* 0x0000000000007941 */ /* 0x000fea0003800000 */
.L_x_20070:
[----:B------:R0:W-:Y:S01]  /*6ab0*/  STG.E.U8 [R8.64], R4 ;  /* 0x0000000408007986 */ /* 0x0001e2000c101124 */
[----:B------:R-:W-:Y:S05]  /*6ac0*/  BRA `(.L_x_20050) ;  /* 0x0000046000007947 */ /* 0x000fea0003800000 */
.L_x_20068:
        /* <DEDUP_REMOVED lines=17> */
.L_x_20075:
[----:B------:R-:W-:-:S04]  /*6be0*/  LOP3.LUT R3, R5, 0x80000000, RZ, 0xc0, !PT ;  /* 0x8000000005037812 */ /* 0x000fc800078ec0ff */
[----:B------:R-:W-:-:S04]  /*6bf0*/  SHF.R.U32.HI R3, RZ, 0x18, R3 ;  /* 0x00000018ff037819 */ /* 0x000fc80000011603 */
[----:B------:R-:W-:-:S04]  /*6c00*/  LOP3.LUT R0, R0, R3, RZ, 0xfc, !PT ;  /* 0x0000000300007212 */ /* 0x000fc800078efcff */
[----:B------:R-:W-:Y:S02]  /*6c10*/  PRMT R4, R0, 0x7610, R4 ;  /* 0x0000761000047816 */ /* 0x000fe40000000004 */
.L_x_20074:
[----:B------:R-:W-:Y:S05]  /*6c20*/  BSYNC B0 ;  /* 0x0000000000007941 */ /* 0x000fea0003800000 */
.L_x_20073:
[----:B------:R0:W-:Y:S01]  /*6c30*/  STG.E.U8 [R8.64], R4 ;  /* 0x0000000408007986 */ /* 0x0001e2000c101124 */
[----:B------:R-:W-:Y:S05]  /*6c40*/  BRA `(.L_x_20050) ;  /* 0x000002e000007947 */ /* 0x000fea0003800000 */
.L_x_20067:
[----:B------:R-:W-:-:S13]  /*6c50*/  ISETP.NE.AND P0, PT, R0, 0x1c, PT ;  /* 0x0000001c0000780c */ /* 0x000fda0003f05270 */
[----:B------:R-:W-:Y:S05]  /*6c60*/  @!P0 BRA `(.L_x_20076) ;  /* 0x000002b000008947 */ /* 0x000fea0003800000 */
[----:B------:R-:W-:-:S13]  /*6c70*/  ISETP.NE.AND P0, PT, R0, 0x1d, PT ;  /* 0x0000001d0000780c */ /* 0x000fda0003f05270 */
[----:B------:R-:W-:Y:S05]  /*6c80*/  @!P0 BRA `(.L_x_20077) ;  /* 0x0000026000008947 */ /* 0x000fea0003800000 */
[----:B------:R-:W-:-:S13]  /*6c90*/  ISETP.NE.AND P0, PT, R0, 0x2c, PT ;  /* 0x0000002c0000780c */ /* 0x000fda0003f05270 */
[----:B------:R-:W-:Y:S05]  /*6ca0*/  @P0 BRA `(.L_x_20049) ;  /* 0x0000010000000947 */ /* 0x000fea0003800000 */
[----:B--2---:R-:W0:Y:S01]  /*6cb0*/  I2F R22, R22 ;  /* 0x0000001600167306 */ /* 0x004e220000201400 */
        /* <DEDUP_REMOVED lines=15> */
.L_x_20049:
        /* <DEDUP_REMOVED lines=15> */
[----:B--2---:R-:W-:Y:S02]  /*6ea0*/  MOV R22, 0x0 ;  /* 0x0000000000167802 */ /* 0x004fe40000000f00 */
[----:B------:R-:W-:-:S04]  /*6eb0*/  IADD3 R20, P0, P1, -R0, R3, R20 ;  /* 0x0000000300147210 */ /* 0x000fc8000791e114 */
[----:B------:R-:W-:-:S04]  /*6ec0*/  IADD3.X R21, ~R22, R9, R21, P0, P1 ;  /* 0x0000000916157210 */ /* 0x000fc800007e2515 */
[----:B0--3--:R-:W-:Y:S05]  /*6ed0*/  CALL.ABS.NOINC R14 ;  /* 0x000000000e007343 */ /* 0x009fea0003c00000 */
[----:B------:R-:W-:Y:S05]  /*6ee0*/  BRA `(.L_x_20050) ;  /* 0x0000004000007947 */ /* 0x000fea0003800000 */
.L_x_20077:
[----:B--2---:R-:W-:-:S05]  /*6ef0*/  SHF.R.S32.HI R23, RZ, 0x1f, R22 ;  /* 0x0000001fff177819 */ /* 0x004fca0000011416 */
[----:B------:R0:W-:Y:S01]  /*6f00*/  STG.E.64 [R8.64], R22 ;  /* 0x0000001608007986 */ /* 0x0001e2000c101b24 */
[----:B------:R-:W-:Y:S05]  /*6f10*/  BRA `(.L_x_20050) ;  /* 0x0000001000007947 */ /* 0x000fea0003800000 */
.L_x_20076:
[----:B--2---:R0:W-:Y:S02]  /*6f20*/  STG.E [R8.64], R22 ;  /* 0x0000001608007986 */ /* 0x0041e4000c101924 */
.L_x_20050:
[----:B------:R-:W-:Y:S02]  /*6f30*/  IADD3 R19, R19, 0x80, RZ ;  /* 0x0000008013137810 */ /* 0x000fe40007ffe0ff */
.L_x_20011:
[----:B------:R-:W-:Y:S05]  /*6f40*/  BSYNC B6 ;  /* 0x0000000000067941 */ /* 0x000fea0003800000 */
.L_x_20010:
        /* <DEDUP_REMOVED lines=17> */
[----:B---3-5:R-:W-:Y:S01]  /*7060*/  STG.E.U8 [R4.64], R18 ;  /* 0x0000001204007986 */ /* 0x028fe2000c101124 */
[----:B------:R-:W-:Y:S05]  /*7070*/  EXIT ;  /* 0x000000000000794d */ /* 0x000fea0003800000 */
.L_x_20081:
[----:B---3-5:R-:W-:Y:S01]  /*7080*/  STG.E.U8 [R4.64], R18 ;  /* 0x0000001204007986 */ /* 0x028fe2000c101124 */
[----:B------:R-:W-:Y:S05]  /*7090*/  EXIT ;  /* 0x000000000000794d */ /* 0x000fea0003800000 */
.L_x_20080:
[----:B------:R-:W-:-:S13]  /*70a0*/  ISETP.NE.AND P0, PT, R0, 0x2, PT ;  /* 0x000000020000780c */ /* 0x000fda0003f05270 */
[----:B------:R-:W-:Y:S05]  /*70b0*/  @!P0 BRA `(.L_x_20083) ;  /* 0x0000009000008947 */ /* 0x000fea0003800000 */
[----:B------:R-:W-:-:S13]  /*70c0*/  ISETP.NE.AND P0, PT, R0, 0x3, PT ;  /* 0x000000030000780c */ /* 0x000fda0003f05270 */
[----:B------:R-:W-:Y:S05]  /*70d0*/  @!P0 BRA `(.L_x_20084) ;  /* 0x0000005000008947 */ /* 0x000fea0003800000 */
[----:B------:R-:W-:-:S13]  /*70e0*/  ISETP.NE.AND P0, PT, R0, 0x4, PT ;  /* 0x000000040000780c */ /* 0x000fda0003f05270 */
[----:B------:R-:W-:Y:S05]  /*70f0*/  @P0 BRA `(.L_x_20082) ;  /* 0x00000b9000000947 */ /* 0x000fea0003800000 */
[----:B---3-5:R-:W-:-:S05]  /*7100*/  SHF.R.S32.HI R19, RZ, 0x1f, R18 ;  /* 0x0000001fff137819 */ /* 0x028fca0000011412 */
[----:B------:R-:W-:Y:S01]  /*7110*/  STG.E.64 [R4.64], R18 ;  /* 0x0000001204007986 */ /* 0x000fe2000c101b24 */
[----:B------:R-:W-:Y:S05]  /*7120*/  EXIT ;  /* 0x000000000000794d */ /* 0x000fea0003800000 */
.L_x_20084:
[----:B---3-5:R-:W-:Y:S01]  /*7130*/  STG.E [R4.64], R18 ;  /* 0x0000001204007986 */ /* 0x028fe2000c101924 */
[----:B------:R-:W-:Y:S05]  /*7140*/  EXIT ;  /* 0x000000000000794d */ /* 0x000fea0003800000 */
.L_x_20083:
[----:B---3-5:R-:W-:Y:S01]  /*7150*/  STG.E.U16 [R4.64], R18 ;  /* 0x0000001204007986 */ /* 0x028fe2000c101524 */
[----:B------:R-:W-:Y:S05]  /*7160*/  EXIT ;  /* 0x000000000000794d */ /* 0x000fea0003800000 */
.L_x_20079:
[----:B------:R-:W-:-:S13]  /*7170*/  ISETP.GT.AND P0, PT, R0, 0x6, PT ;  /* 0x000000060000780c */ /* 0x000fda0003f04270 */
[----:B------:R-:W-:Y:S05]  /*7180*/  @P0 BRA `(.L_x_20085) ;  /* 0x000000b000000947 */ /* 0x000fea0003800000 */
[----:B------:R-:W-:-:S13]  /*7190*/  ISETP.NE.AND P0, PT, R0, 0x5, PT ;  /* 0x000000050000780c */ /* 0x000fda0003f05270 */
[----:B------:R-:W-:Y:S05]  /*71a0*/  @!P0 BRA `(.L_x_20086) ;  /* 0x0000005000008947 */ /* 0x000fea0003800000 */
[----:B------:R-:W-:-:S13]  /*71b0*/  ISETP.NE.AND P0, PT, R0, 0x6, PT ;  /* 0x000000060000780c */ /* 0x000fda0003f05270 */
[----:B------:R-:W-:Y:S05]  /*71c0*/  @P0 BRA `(.L_x_20082) ;  /* 0x00000ac000000947 */ /* 0x000fea0003800000 */
[----:B---3-5:R-:W0:Y:S02]  /*71d0*/  I2F R3, R18 ;  /* 0x0000001200037306 */ /* 0x028e240000201400 */
[----:B0-----:R-:W-:Y:S01]  /*71e0*/  STG.E [R4.64], R3 ;  /* 0x0000000304007986 */ /* 0x001fe2000c101924 */
[----:B------:R-:W-:Y:S05]  /*71f0*/  EXIT ;  /* 0x000000000000794d */ /* 0x000fea0003800000 */
.L_x_20086:
[----:B---3-5:R-:W0:Y:S02]  /*7200*/  I2F R0, R18 ;  /* 0x0000001200007306 */ /* 0x028e240000201400 */
[----:B0-----:R-:W-:-:S05]  /*7210*/  F2FP.PACK_AB R0, RZ, R0 ;  /* 0x00000000ff00723e */ /* 0x001fca00000000ff */
[----:B------:R-:W-:Y:S01]  /*7220*/  STG.E.U16 [R4.64], R0 ;  /* 0x0000000004007986 */ /* 0x000fe2000c101524 */
[----:B------:R-:W-:Y:S05]  /*7230*/  EXIT ;  /* 0x000000000000794d */ /* 0x000fea0003800000 */
.L_x_20085:
[----:B------:R-:W-:-:S13]  /*7240*/  ISETP.NE.AND P0, PT, R0, 0x7, PT ;  /* 0x000000070000780c */ /* 0x000fda0003f05270 */
[----:B------:R-:W-:Y:S05]  /*7250*/  @!P0 BRA `(.L_x_20087) ;  /* 0x000000d000008947 */ /* 0x000fea0003800000 */
[----:B------:R-:W-:-:S13]  /*7260*/  ISETP.NE.AND P0, PT, R0, 0x8, PT ;  /* 0x000000080000780c */ /* 0x000fda0003f05270 */
[----:B------:R-:W-:Y:S05]  /*7270*/  @!P0 BRA `(.L_x_20088) ;  /* 0x0000006000008947 */ /* 0x000fea0003800000 */
[----:B------:R-:W-:-:S13]  /*7280*/  ISETP.NE.AND P0, PT, R0, 0x9, PT ;  /* 0x000000090000780c */ /* 0x000fda0003f05270 */
[----:B------:R-:W-:Y:S05]  /*7290*/  @P0 BRA `(.L_x_20082) ;  /* 0x000009f000000947 */ /* 0x000fea0003800000 */
[----:B---3-5:R-:W0:Y:S01]  /*72a0*/  I2F R18, R18 ;  /* 0x0000001200127306 */ /* 0x028e220000201400 */
[----:B------:R-:W-:-:S05]  /*72b0*/  IMAD.MOV.U32 R19, RZ, RZ, RZ ;  /* 0x000000ffff137224 */ /* 0x000fca00078e00ff */
[----:B0-----:R-:W-:Y:S01]  /*72c0*/  STG.E.64 [R4.64], R18 ;  /* 0x0000001204007986 */ /* 0x001fe2000c101b24 */
[----:B------:R-:W-:Y:S05]  /*72d0*/  EXIT ;  /* 0x000000000000794d */ /* 0x000fea0003800000 */
.L_x_20088:
[----:B---3-5:R-:W0:Y:S02]  /*72e0*/  I2F R18, R18 ;  /* 0x0000001200127306 */ /* 0x028e240000201400 */
[----:B0-----:R-:W-:-:S04]  /*72f0*/  F2FP.PACK_AB R3, RZ, R18 ;  /* 0x00000012ff03723e */ /* 0x001fc800000000ff */
[----:B------:R-:W-:-:S05]  /*7300*/  PRMT R3, R3, 0x5410, RZ ;  /* 0x0000541003037816 */ /* 0x000fca00000000ff */
[----:B------:R-:W-:Y:S01]  /*7310*/  STG.E [R4.64], R3 ;  /* 0x0000000304007986 */ /* 0x000fe2000c101924 */
[----:B------:R-:W-:Y:S05]  /*7320*/  EXIT ;  /* 0x000000000000794d */ /* 0x000fea0003800000 */
.L_x_20087:
[----:B---3-5:R-:W0:Y:S02]  /*7330*/  I2F.F64 R18, R18 ;  /* 0x0000001200127312 */ /* 0x028e240000201c00 */
[----:B0-----:R-:W-:Y:S01]  /*7340*/  STG.E.64 [R4.64], R18 ;  /* 0x0000001204007986 */ /* 0x001fe2000c101b24 */
[----:B------:R-:W-:Y:S05]  /*7350*/  EXIT ;  /* 0x000000000000794d */ /* 0x000fea0003800000 */
.L_x_20078:
        /* <DEDUP_REMOVED lines=8> */
[----:B---3-5:R-:W-:-:S04]  /*73e0*/  ISETP.NE.AND P0, PT, R18, RZ, PT ;  /* 0x000000ff1200720c */ /* 0x028fc80003f05270 */
[----:B------:R-:W-:-:S05]  /*73f0*/  SEL R3, RZ, 0x1, !P0 ;  /* 0x00000001ff037807 */ /* 0x000fca0004000000 */
[----:B------:R-:W-:Y:S01]  /*7400*/  STG.E.U8 [R4.64], R3 ;  /* 0x0000000304007986 */ /* 0x000fe2000c101124 */
[----:B------:R-:W-:Y:S05]  /*7410*/  EXIT ;  /* 0x000000000000794d */ /* 0x000fea0003800000 */
.L_x_20091:
[----:B---3-5:R-:W0:Y:S01]  /*7420*/  I2F.F64 R8, R18 ;  /* 0x0000001200087312 */ /* 0x028e220000201c00 */
[----:B------:R-:W-:-:S05]  /*7430*/  CS2R R10, SRZ ;  /* 0x00000000000a7805 */ /* 0x000fca000001ff00 */
[----:B0-----:R-:W-:Y:S01]  /*7440*/  STG.E.128 [R4.64], R8 ;  /* 0x0000000804007986 */ /* 0x001fe2000c101d24 */
[----:B------:R-:W-:Y:S05]  /*7450*/  EXIT ;  /* 0x000000000000794d */ /* 0x000fea0003800000 */
.L_x_20090:
[----:B------:R-:W-:-:S13]  /*7460*/  ISETP.NE.AND P0, PT, R0, 0xf, PT ;  /* 0x0000000f0000780c */ /* 0x000fda0003f05270 */
[----:B------:R-:W-:Y:S05]  /*7470*/  @!P0 BRA `(.L_x_20092) ;  /* 0x000002d000008947 */ /* 0x000fea0003800000 */
[----:B------:R-:W-:-:S13]  /*7480*/  ISETP.NE.AND P0, PT, R0, 0x17, PT ;  /* 0x000000170000780c */ /* 0x000fda0003f05270 */
[----:B------:R-:W-:Y:S05]  /*7490*/  @!P0 BRA `(.L_x_20093) ;  /* 0x0000015000008947 */ /* 0x000fea0003800000 */
[----:B------:R-:W-:-:S13]  /*74a0*/  ISETP.NE.AND P0, PT, R0, 0x18, PT ;  /* 0x000000180000780c */ /* 0x000fda0003f05270 */
[----:B------:R-:W-:Y:S05]  /*74b0*/  @P0 BRA `(.L_x_20082) ;  /* 0x000007d000000947 */ /* 0x000fea0003800000 */
[----:B---3-5:R-:W0:Y:S01]  /*74c0*/  I2F R7, R18 ;  /* 0x0000001200077306 */ /* 0x028e220000201400 */
        /* <DEDUP_REMOVED lines=14> */
.L_x_20095:
[----:B------:R-:W-:Y:S05]  /*75b0*/  BSYNC B0 ;  /* 0x0000000000007941 */ /* 0x000fea0003800000 */
.L_x_20094:
[----:B------:R-:W-:-:S05]  /*75c0*/  LOP3.LUT R3, R0, R3, RZ, 0xfc, !PT ;  /* 0x0000000300037212 */ /* 0x000fca00078efcff */
[----:B------:R-:W-:Y:S01]  /*75d0*/  STG.E.U8 [R4.64], R3 ;  /* 0x0000000304007986 */ /* 0x000fe2000c101124 */
[----:B------:R-:W-:Y:S05]  /*75e0*/  EXIT ;  /* 0x000000000000794d */ /* 0x000fea0003800000 */
.L_x_20093:
[----:B---3-5:R-:W0:Y:S01]  /*75f0*/  I2F R3, R18 ;  /* 0x0000001200037306 */ /* 0x028e220000201400 */
        /* <DEDUP_REMOVED lines=12> */
.L_x_20097:
[----:B------:R-:W-:Y:S01]  /*76c0*/  IMAD.MOV.U32 R0, RZ, RZ, 0x7f ;  /* 0x0000007fff007424 */ /* 0x000fe200078e00ff */
[----:B------:R-:W-:-:S04]  /*76d0*/  ISETP.GT.U32.AND P0, PT, R2, 0x7f800000, PT ;  /* 0x7f8000000200780c */ /* 0x000fc80003f04070 */
[----:B------:R-:W-:-:S04]  /*76e0*/  SEL R0, R0, 0x7c, P0 ;  /* 0x0000007c00007807 */ /* 0x000fc80000000000 */
.L_x_20098:
[----:B------:R-:W-:Y:S05]  /*76f0*/  BSYNC B0 ;  /* 0x0000000000007941 */ /* 0x000fea0003800000 */
.L_x_20096:
[----:B------:R-:W-:-:S04]  /*7700*/  LOP3.LUT R2, R3, 0x80000000, RZ, 0xc0, !PT ;  /* 0x8000000003027812 */ /* 0x000fc800078ec0ff */
[----:B------:R-:W-:-:S04]  /*7710*/  SHF.R.U32.HI R3, RZ, 0x18, R2 ;  /* 0x00000018ff037819 */ /* 0x000fc80000011602 */
[----:B------:R-:W-:-:S05]  /*7720*/  LOP3.LUT R3, R0, R3, RZ, 0xfc, !PT ;  /* 0x0000000300037212 */ /* 0x000fca00078efcff */
[----:B------:R-:W-:Y:S01]  /*7730*/  STG.E.U8 [R4.64], R3 ;  /* 0x0000000304007986 */ /* 0x000fe2000c101124 */
[----:B------:R-:W-:Y:S05]  /*7740*/  EXIT ;  /* 0x000000000000794d */ /* 0x000fea0003800000 */
.L_x_20092:
[----:B---3-5:R-:W0:Y:S02]  /*7750*/  I2F R0, R18 ;  /* 0x0000001200007306 */ /* 0x028e240000201400 */
[----:B0-----:R-:W-:-:S05]  /*7760*/  F2FP.BF16.PACK_AB R0, RZ, R0 ;  /* 0x00000000ff00723e */ /* 0x001fca00000010ff */
[----:B------:R-:W-:Y:S01]  /*7770*/  STG.E.U16 [R4.64], R0 ;  /* 0x0000000004007986 */ /* 0x000fe2000c101524 */
[----:B------:R-:W-:Y:S05]  /*7780*/  EXIT ;  /* 0x000000000000794d */ /* 0x000fea0003800000 */
.L_x_20089:
        /* <DEDUP_REMOVED lines=8> */
[----:B---3-5:R-:W-:Y:S01]  /*7810*/  STG.E.U16 [R4.64], R18 ;  /* 0x0000001204007986 */ /* 0x028fe2000c101524 */
[----:B------:R-:W-:Y:S05]  /*7820*/  EXIT ;  /* 0x000000000000794d */ /* 0x000fea0003800000 */
.L_x_20101:
[----:B---3-5:R-:W0:Y:S01]  /*7830*/  I2F R7, R18 ;  /* 0x0000001200077306 */ /* 0x028e220000201400 */
        /* <DEDUP_REMOVED lines=16> */
.L_x_20104:
[----:B------:R-:W-:-:S04]  /*7940*/  LOP3.LUT R2, R7, 0x80000000, RZ, 0xc0, !PT ;  /* 0x8000000007027812 */ /* 0x000fc800078ec0ff */
[----:B------:R-:W-:-:S04]  /*7950*/  SHF.R.U32.HI R3, RZ, 0x18, R2 ;  /* 0x00000018ff037819 */ /* 0x000fc80000011602 */
[----:B------:R-:W-:-:S04]  /*7960*/  LOP3.LUT R0, R0, R3, RZ, 0xfc, !PT ;  /* 0x0000000300007212 */ /* 0x000fc800078efcff */
[----:B------:R-:W-:Y:S02]  /*7970*/  PRMT R2, R0, 0x7610, R2 ;  /* 0x0000761000027816 */ /* 0x000fe40000000002 */
.L_x_20103:
[----:B------:R-:W-:Y:S05]  /*7980*/  BSYNC B0 ;  /* 0x0000000000007941 */ /* 0x000fea0003800000 */
.L_x_20102:
[----:B------:R-:W-:Y:S01]  /*7990*/  STG.E.U8 [R4.64], R2 ;  /* 0x0000000204007986 */ /* 0x000fe2000c101124 */
[----:B------:R-:W-:Y:S05]  /*79a0*/  EXIT ;  /* 0x000000000000794d */ /* 0x000fea0003800000 */
.L_x_20100:
        /* <DEDUP_REMOVED lines=17> */
.L_x_20107:
[----:B------:R-:W-:-:S04]  /*7ac0*/  LOP3.LUT R2, R7, 0x80000000, RZ, 0xc0, !PT ;  /* 0x8000000007027812 */ /* 0x000fc800078ec0ff */
[----:B------:R-:W-:-:S04]  /*7ad0*/  SHF.R.U32.HI R3, RZ, 0x18, R2 ;  /* 0x00000018ff037819 */ /* 0x000fc80000011602 */
[----:B------:R-:W-:-:S04]  /*7ae0*/  LOP3.LUT R0, R0, R3, RZ, 0xfc, !PT ;  /* 0x0000000300007212 */ /* 0x000fc800078efcff */
[----:B------:R-:W-:Y:S02]  /*7af0*/  PRMT R2, R0, 0x7610, R2 ;  /* 0x0000761000027816 */ /* 0x000fe40000000002 */
.L_x_20106:
[----:B------:R-:W-:Y:S05]  /*7b00*/  BSYNC B0 ;  /* 0x0000000000007941 */ /* 0x000fea0003800000 */
.L_x_20105:
[----:B------:R-:W-:Y:S01]  /*7b10*/  STG.E.U8 [R4.64], R2 ;  /* 0x0000000204007986 */ /* 0x000fe2000c101124 */
[----:B------:R-:W-:Y:S05]  /*7b20*/  EXIT ;  /* 0x000000000000794d */ /* 0x000fea0003800000 */
.L_x_20099:
[----:B------:R-:W-:-:S13]  /*7b30*/  ISETP.NE.AND P0, PT, R0, 0x1c, PT ;  /* 0x0000001c0000780c */ /* 0x000fda0003f05270 */
[----:B------:R-:W-:Y:S05]  /*7b40*/  @!P0 BRA `(.L_x_20108) ;  /* 0x000002b000008947 */ /* 0x000fea0003800000 */
[----:B------:R-:W-:-:S13]  /*7b50*/  ISETP.NE.AND P0, PT, R0, 0x1d, PT ;  /* 0x0000001d0000780c */ /* 0x000fda0003f05270 */
[----:B------:R-:W-:Y:S05]  /*7b60*/  @!P0 BRA `(.L_x_20109) ;  /* 0x0000026000008947 */ /* 0x000fea0003800000 */
[----:B------:R-:W-:-:S13]  /*7b70*/  ISETP.NE.AND P0, PT, R0, 0x2c, PT ;  /* 0x0000002c0000780c */ /* 0x000fda0003f05270 */
[----:B------:R-:W-:Y:S05]  /*7b80*/  @P0 BRA `(.L_x_20082) ;  /* 0x0000010000000947 */ /* 0x000fea0003800000 */
[----:B---3-5:R-:W0:Y:S01]  /*7b90*/  I2F R18, R18 ;  /* 0x0000001200127306 */ /* 0x028e220000201400 */
        /* <DEDUP_REMOVED lines=15> */
.L_x_20082:
        /* <DEDUP_REMOVED lines=20> */
.L_x_20109:
[----:B---3-5:R-:W-:-:S05]  /*7dd0*/  SHF.R.S32.HI R19, RZ, 0x1f, R18 ;  /* 0x0000001fff137819 */ /* 0x028fca0000011412 */
[----:B------:R-:W-:Y:S01]  /*7de0*/  STG.E.64 [R4.64], R18 ;  /* 0x0000001204007986 */ /* 0x000fe2000c101b24 */
[----:B------:R-:W-:Y:S05]  /*7df0*/  EXIT ;  /* 0x000000000000794d */ /* 0x000fea0003800000 */
.L_x_20108:
[----:B---3-5:R-:W-:Y:S01]  /*7e00*/  STG.E [R4.64], R18 ;  /* 0x0000001204007986 */ /* 0x028fe2000c101924 */
[----:B------:R-:W-:Y:S05]  /*7e10*/  EXIT ;  /* 0x000000000000794d */ /* 0x000fea0003800000 */
.L_x_20110:
        /* <DEDUP_REMOVED lines=14> */
.L_x_50651:


//--------------------- .text._ZN2at6native18elementwise_kernelILi128ELi2EZNS0_22gpu_kernel_impl_nocastINS0_13BUnaryFunctorIiiiZZZNS0_16fmod_kernel_cudaERNS_18TensorIteratorBaseEENKUlvE_clEvENKUlvE1_clEvEUliiE_EEEEvS5_RKT_EUliE_EEviT1_ --------------------------
	.section	.text._ZN2at6native18elementwise_kernelILi128ELi2EZNS0_22gpu_kernel_impl_nocastINS0_13BUnaryFunctorIiiiZZZNS0_16fmod_kernel_cudaERNS_18TensorIteratorBaseEENKUlvE_clEvENKUlvE1_clEvEUliiE_EEEEvS5_RKT_EUliE_EEviT1_,"ax",@progbits
	.sectioninfo	@"SHI_REGISTERS=12"
	.align	128
        .global         _ZN2at6native18elementwise_kernelILi128ELi2EZNS0_22gpu_kernel_impl_nocastINS0_13BUnaryFunctorIiiiZZZNS0_16fmod_kernel_cudaERNS_18TensorIteratorBaseEENKUlvE_clEvENKUlvE1_clEvEUliiE_EEEEvS5_RKT_EUliE_EEviT1_
        .type           _ZN2at6native18elementwise_kernelILi128ELi2EZNS0_22gpu_kernel_impl_nocastINS0_13BUnaryFunctorIiiiZZZNS0_16fmod_kernel_cudaERNS_18TensorIteratorBaseEENKUlvE_clEvENKUlvE1_clEvEUliiE_EEEEvS5_RKT_EUliE_EEviT1_,@function
        .size           _ZN2at6native18elementwise_kernelILi128ELi2EZNS0_22gpu_kernel_impl_nocastINS0_13BUnaryFunctorIiiiZZZNS0_16fmod_kernel_cudaERNS_18TensorIteratorBaseEENKUlvE_clEvENKUlvE1_clEvEUliiE_EEEEvS5_RKT_EUliE_EEviT1_,(.L_x_50652 - _ZN2at6native18elementwise_kernelILi128ELi2EZNS0_22gpu_kernel_impl_nocastINS0_13BUnaryFunctorIiiiZZZNS0_16fmod_kernel_cudaERNS_18TensorIteratorBaseEENKUlvE_clEvENKUlvE1_clEvEUliiE_EEEEvS5_RKT_EUliE_EEviT1_)
        .other          _ZN2at6native18elementwise_kernelILi128ELi2EZNS0_22gpu_kernel_impl_nocastINS0_13BUnaryFunctorIiiiZZZNS0_16fmod_kernel_cudaERNS_18TensorIteratorBaseEENKUlvE_clEvENKUlvE1_clEvEUliiE_EEEEvS5_RKT_EUliE_EEviT1_,@"STO_CUDA_ENTRY STV_DEFAULT"
_ZN2at6native18elementwise_kernelILi128ELi2EZNS0_22gpu_kernel_impl_nocastINS0_13BUnaryFunctorIiiiZZZNS0_16fmod_kernel_cudaERNS_18TensorIteratorBaseEENKUlvE_clEvENKUlvE1_clEvEUliiE_EEEEvS5_RKT_EUliE_EEviT1_:
.text._ZN2at6native18elementwise_kernelILi128ELi2EZNS0_22gpu_kernel_impl_nocastINS0_13BUnaryFunctorIiiiZZZNS0_16fmod_kernel_cudaERNS_18TensorIteratorBaseEENKUlvE_clEvENKUlvE1_clEvEUliiE_EEEEvS5_RKT_EUliE_EEviT1_:
        /* <DEDUP_REMOVED lines=236> */
.L_x_20113:
[----:B------:R-:W-:-:S04]  /*0ec0*/  IADD3 R4, P0, R3, c[0x0][0x368], RZ ;  /* 0x0000da0003047a10 */ /* 0x000fc80007f1e0ff */
[----:B------:R-:W-:-:S05]  /*0ed0*/  IADD3.X R5, RZ, c[0x0][0x36c], RZ, P0, !PT ;  /* 0x0000db00ff057a10 */ /* 0x000fca00007fe4ff */
[----:B------:R-:W2:Y:S01]  /*0ee0*/  LDG.E R4, [R4.64] ;  /* 0x0000000404047981 */ /* 0x000ea2000c1e1900 */
[----:B------:R-:W-:-:S04]  /*0ef0*/  IABS R8, c[0x0][0x374] ;  /* 0x0000dd0000087a13 */ /* 0x000fc80000000000 */
[----:B------:R-:W0:Y:S08]  /*0f00*/  I2F.RP R3, R8 ;  /* 0x0000000800037306 */ /* 0x000e300000209400 */
[----:B0-----:R-:W0:Y:S02]  /*0f10*/  MUFU.RCP R3, R3 ;  /* 0x0000000300037308 */ /* 0x001e240000001000 */
[----:B0-----:R-:W-:-:S06]  /*0f20*/  IADD3 R6, R3, 0xffffffe, RZ ;  /* 0x0ffffffe03067810 */ /* 0x001fcc0007ffe0ff */
[----:B------:R0:W1:Y:S02]  /*0f30*/  F2I.FTZ.U32.TRUNC.NTZ R7, R6 ;  /* 0x0000000600077305 */ /* 0x000064000021f000 */
[----:B0-----:R-:W-:Y:S01]  /*0f40*/  MOV R6, RZ ;  /* 0x000000ff00067202 */ /* 0x001fe20000000f00 */
[----:B-1----:R-:W-:-:S04]  /*0f50*/  IMAD.MOV R9, RZ, RZ, -R7 ;  /* 0x000000ffff097224 */ /* 0x002fc800078e0a07 */
[----:B------:R-:W-:-:S04]  /*0f60*/  IMAD R9, R9, R8, RZ ;  /* 0x0000000809097224 */ /* 0x000fc800078e02ff */
[----:B------:R-:W-:Y:S01]  /*0f70*/  IMAD.HI.U32 R7, R7, R9, R6 ;  /* 0x0000000907077227 */ /* 0x000fe200078e0006 */
[----:B--2---:R-:W-:Y:S02]  /*0f80*/  IABS R5, R4 ;  /* 0x0000000400057213 */ /* 0x004fe40000000000 */
[----:B------:R-:W-:-:S03]  /*0f90*/  ISETP.GE.AND P1, PT, R4, RZ, PT ;  /* 0x000000ff0400720c */ /* 0x000fc60003f26270 */
[----:B------:R-:W-:-:S05]  /*0fa0*/  IMAD.HI.U32 R7, R7, R5, RZ ;  /* 0x0000000507077227 */ /* 0x000fca00078e00ff */
[----:B------:R-:W-:-:S05]  /*0fb0*/  IADD3 R7, -R7, RZ, RZ ;  /* 0x000000ff07077210 */ /* 0x000fca0007ffe1ff */
[----:B------:R-:W-:Y:S01]  /*0fc0*/  IMAD R3, R8, R7, R5 ;  /* 0x0000000708037224 */ /* 0x000fe200078e0205 */
[----:B------:R-:W-:-:S04]  /*0fd0*/  IADD3 R7, R0, 0x80, RZ ;  /* 0x0000008000077810 */ /* 0x000fc80007ffe0ff */
[----:B------:R-:W-:-:S13]  /*0fe0*/  ISETP.GT.U32.AND P0, PT, R8, R3, PT ;  /* 0x000000030800720c */ /* 0x000fda0003f04070 */
[----:B------:R-:W-:Y:S02]  /*0ff0*/  @!P0 IADD3 R3, R3, -R8, RZ ;  /* 0x8000000803038210 */ /* 0x000fe40007ffe0ff */
[----:B------:R-:W-:Y:S02]  /*1000*/  ISETP.NE.AND P0, PT, RZ, c[0x0][0x374], PT ;  /* 0x0000dd00ff007a0c */ /* 0x000fe40003f05270 */
[----:B------:R-:W-:-:S13]  /*1010*/  ISETP.GT.U32.AND P2, PT, R8, R3, PT ;  /* 0x000000030800720c */ /* 0x000fda0003f44070 */
[----:B------:R-:W-:Y:S02]  /*1020*/  @!P2 IADD3 R3, R3, -R8, RZ ;  /* 0x800000080303a210 */ /* 0x000fe40007ffe0ff */
[----:B------:R-:W-:Y:S02]  /*1030*/  IADD3 R2, P2, R2, c[0x0][0x360], RZ ;  /* 0x0000d80002027a10 */ /* 0x000fe40007f5e0ff */
[----:B------:R-:W-:Y:S02]  /*1040*/  MOV R5, R3 ;  /* 0x0000000300057202 */ /* 0x000fe40000000f00 */
[----:B------:R-:W-:-:S03]  /*1050*/  IADD3.X R3, RZ, c[0x0][0x364], RZ, P2, !PT ;  /* 0x0000d900ff037a10 */ /* 0x000fc600017fe4ff */
[----:B------:R-:W-:Y:S01]  /*1060*/  @!P1 IMAD.MOV R5, RZ, RZ, -R5 ;  /* 0x000000ffff059224 */ /* 0x000fe200078e0a05 */
[----:B------:R-:W-:-:S05]  /*1070*/  @!P0 LOP3.LUT R5, RZ, c[0x0][0x374], RZ, 0x33, !PT ;  /* 0x0000dd00ff058a12 */ /* 0x000fca00078e33ff */
[----:B------:R0:W-:Y:S02]  /*1080*/  STG.E [R2.64], R5 ;  /* 0x0000000502007986 */ /* 0x0001e4000c101904 */
.L_x_20112:
[----:B------:R-:W-:Y:S05]  /*1090*/  BSYNC B0 ;  /* 0x0000000000007941 */ /* 0x000fea0003800000 */
.L_x_20111:
[----:B------:R-:W-:-:S13]  /*10a0*/  ISETP.GE.AND P0, PT, R7, c[0x0][0x160], PT ;  /* 0x0000580007007a0c */ /* 0x000fda0003f06270 */
[----:B------:R-:W-:Y:S05]  /*10b0*/  @P0 EXIT ;  /* 0x000000000000094d */ /* 0x000fea0003800000 */
[----:B------:R-:W-:Y:S01]  /*10c0*/  ISETP.NE.AND P0, PT, RZ, c[0x0][0x168], PT ;  /* 0x00005a00ff007a0c */ /* 0x000fe20003f05270 */
[----:B0-----:R-:W-:Y:S01]  /*10d0*/  HFMA2.MMA R2, -RZ, RZ, 0, 0 ;  /* 0x00000000ff027435 */ /* 0x001fe200000001ff */
[----:B------:R-:W-:-:S11]  /*10e0*/  MOV R0, RZ ;  /* 0x000000ff00007202 */ /* 0x000fd60000000f00 */
        /* <DEDUP_REMOVED lines=225> */
.L_x_20114:
[----:B------:R-:W-:-:S04]  /*1f00*/  IADD3 R2, P0, R2, c[0x0][0x368], RZ ;  /* 0x0000da0002027a10 */ /* 0x000fc80007f1e0ff */
[----:B------:R-:W-:-:S05]  /*1f10*/  IADD3.X R3, RZ, c[0x0][0x36c], RZ, P0, !PT ;  /* 0x0000db00ff037a10 */ /* 0x000fca00007fe4ff */
[----:B------:R0:W2:Y:S01]  /*1f20*/  LDG.E R2, [R2.64] ;  /* 0x0000000402027981 */ /* 0x0000a2000c1e1900 */
[----:B------:R-:W-:Y:S02]  /*1f30*/  IABS R6, c[0x0][0x374] ;  /* 0x0000dd0000067a13 */ /* 0x000fe40000000000 */
[----:B------:R-:W-:Y:S02]  /*1f40*/  MOV R4, RZ ;  /* 0x000000ff00047202 */ /* 0x000fe40000000f00 */
[----:B------:R-:W1:Y:S08]  /*1f50*/  I2F.RP R7, R6 ;  /* 0x0000000600077306 */ /* 0x000e700000209400 */
[----:B-1----:R-:W1:Y:S02]  /*1f60*/  MUFU.RCP R7, R7 ;  /* 0x0000000700077308 */ /* 0x002e640000001000 */
[----:B-1----:R-:W-:-:S06]  /*1f70*/  IADD3 R5, R7, 0xffffffe, RZ ;  /* 0x0ffffffe07057810 */ /* 0x002fcc0007ffe0ff */
[----:B------:R-:W1:Y:S02]  /*1f80*/  F2I.FTZ.U32.TRUNC.NTZ R5, R5 ;  /* 0x0000000500057305 */ /* 0x000e64000021f000 */
[----:B-1----:R-:W-:-:S05]  /*1f90*/  IADD3 R9, RZ, -R5, RZ ;  /* 0x80000005ff097210 */ /* 0x002fca0007ffe0ff */
[----:B------:R-:W-:-:S04]  /*1fa0*/  IMAD R9, R9, R6, RZ ;  /* 0x0000000609097224 */ /* 0x000fc800078e02ff */
[----:B0-----:R-:W-:Y:S01]  /*1fb0*/  IMAD.HI.U32 R3, R5, R9, R4 ;  /* 0x0000000905037227 */ /* 0x001fe200078e0004 */
[----:B--2---:R-:W-:Y:S02]  /*1fc0*/  IABS R8, R2 ;  /* 0x0000000200087213 */ /* 0x004fe40000000000 */
[----:B------:R-:W-:Y:S02]  /*1fd0*/  ISETP.GE.AND P1, PT, R2, RZ, PT ;  /* 0x000000ff0200720c */ /* 0x000fe40003f26270 */
[----:B------:R-:W-:-:S05]  /*1fe0*/  MOV R4, R8 ;  /* 0x0000000800047202 */ /* 0x000fca0000000f00 */
[----:B------:R-:W-:-:S04]  /*1ff0*/  IMAD.HI.U32 R3, R3, R4, RZ ;  /* 0x0000000403037227 */ /* 0x000fc800078e00ff */
[----:B------:R-:W-:-:S04]  /*2000*/  IMAD.MOV R3, RZ, RZ, -R3 ;  /* 0x000000ffff037224 */ /* 0x000fc800078e0a03 */
[----:B------:R-:W-:-:S05]  /*2010*/  IMAD R3, R6, R3, R4 ;  /* 0x0000000306037224 */ /* 0x000fca00078e0204 */
[----:B------:R-:W-:-:S13]  /*2020*/  ISETP.GT.U32.AND P0, PT, R6, R3, PT ;  /* 0x000000030600720c */ /* 0x000fda0003f04070 */
[----:B------:R-:W-:Y:S02]  /*2030*/  @!P0 IADD3 R3, R3, -R6, RZ ;  /* 0x8000000603038210 */ /* 0x000fe40007ffe0ff */
[----:B------:R-:W-:Y:S02]  /*2040*/  ISETP.NE.AND P0, PT, RZ, c[0x0][0x374], PT ;  /* 0x0000dd00ff007a0c */ /* 0x000fe40003f05270 */
[----:B------:R-:W-:-:S13]  /*2050*/  ISETP.GT.U32.AND P2, PT, R6, R3, PT ;  /* 0x000000030600720c */ /* 0x000fda0003f44070 */
[----:B------:R-:W-:Y:S02]  /*2060*/  @!P2 IADD3 R3, R3, -R6, RZ ;  /* 0x800000060303a210 */ /* 0x000fe40007ffe0ff */
[----:B------:R-:W-:Y:S02]  /*2070*/  IADD3 R2, P2, R0, c[0x0][0x360], RZ ;  /* 0x0000d80000027a10 */ /* 0x000fe40007f5e0ff */
[----:B------:R-:W-:Y:S02]  /*2080*/  MOV R5, R3 ;  /* 0x0000000300057202 */ /* 0x000fe40000000f00 */
[----:B------:R-:W-:Y:S02]  /*2090*/  IADD3.X R3, RZ, c[0x0][0x364], RZ, P2, !PT ;  /* 0x0000d900ff037a10 */ /* 0x000fe400017fe4ff */
[----:B------:R-:W-:Y:S02]  /*20a0*/  @!P1 IADD3 R5, -R5, RZ, RZ ;  /* 0x000000ff05059210 */ /* 0x000fe40007ffe1ff */
[----:B------:R-:W-:-:S05]  /*20b0*/  @!P0 LOP3.LUT R5, RZ, c[0x0][0x374], RZ, 0x33, !PT ;  /* 0x0000dd00ff058a12 */ /* 0x000fca00078e33ff */
[----:B------:R-:W-:Y:S01]  /*20c0*/  STG.E [R2.64], R5 ;  /* 0x0000000502007986 */ /* 0x000fe2000c101904 */
[----:B------:R-:W-:Y:S05]  /*20d0*/  EXIT ;  /* 0x000000000000794d */ /* 0x000fea0003800000 */
.L_x_20115:
        /* <DEDUP_REMOVED lines=10> */
.L_x_50652:


//--------------------- .text._ZN2at6native27unrolled_elementwise_kernelINS0_13BUnaryFunctorIiiiZZZNS0_16fmod_kernel_cudaERNS_18TensorIteratorBaseEENKUlvE_clEvENKUlvE1_clEvEUliiE_EESt5arrayIPcLm2EELi4E23TrivialOffsetCalculatorILi1EjESD_NS0_6memory15LoadWithoutCastENSE_16StoreWithoutCastEEEviT_T0_T2_T3_T4_T5_ --------------------------
	.section	.text._ZN2at6native27unrolled_elementwise_kernelINS0_13BUnaryFunctorIiiiZZZNS0_16fmod_kernel_cudaERNS_18TensorIteratorBaseEENKUlvE_clEvENKUlvE1_clEvEUliiE_EESt5arrayIPcLm2EELi4E23TrivialOffsetCalculatorILi1EjESD_NS0_6memory15LoadWithoutCastENSE_16StoreWithoutCastEEEviT_T0_T2_T3_T4_T5_,"ax",@progbits
	.sectioninfo	@"SHI_REGISTERS=24"
	.align	128
        .global         _ZN2at6native27unrolled_elementwise_kernelINS0_13BUnaryFunctorIiiiZZZNS0_16fmod_kernel_cudaERNS_18TensorIteratorBaseEENKUlvE_clEvENKUlvE1_clEvEUliiE_EESt5arrayIPcLm2EELi4E23TrivialOffsetCalculatorILi1EjESD_NS0_6memory15LoadWithoutCastENSE_16StoreWithoutCastEEEviT_T0_T2_T3_T4_T5_
        .type           _ZN2at6native27unrolled_elementwise_kernelINS0_13BUnaryFunctorIiiiZZZNS0_16fmod_kernel_cudaERNS_18TensorIteratorBaseEENKUlvE_clEvENKUlvE1_clEvEUliiE_EESt5arrayIPcLm2EELi4E23TrivialOffsetCalculatorILi1EjESD_NS0_6memory15LoadWithoutCastENSE_16StoreWithoutCastEEEviT_T0_T2_T3_T4_T5_,@function
        .size           _ZN2at6native27unrolled_elementwise_kernelINS0_13BUnaryFunctorIiiiZZZNS0_16fmod_kernel_cudaERNS_18TensorIteratorBaseEENKUlvE_clEvENKUlvE1_clEvEUliiE_EESt5arrayIPcLm2EELi4E23TrivialOffsetCalculatorILi1EjESD_NS0_6memory15LoadWithoutCastENSE_16StoreWithoutCastEEEviT_T0_T2_T3_T4_T5_,(.L_x_50653 - _ZN2at6native27unrolled_elementwise_kernelINS0_13BUnaryFunctorIiiiZZZNS0_16fmod_kernel_cudaERNS_18TensorIteratorBaseEENKUlvE_clEvENKUlvE1_clEvEUliiE_EESt5arrayIPcLm2EELi4E23TrivialOffsetCalculatorILi1EjESD_NS0_6memory15LoadWithoutCastENSE_16StoreWithoutCastEEEviT_T0_T2_T3_T4_T5_)
        .other          _ZN2at6native27unrolled_elementwise_kernelINS0_13BUnaryFunctorIiiiZZZNS0_16fmod_kernel_cudaERNS_18TensorIteratorBaseEENKUlvE_clEvENKUlvE1_clEvEUliiE_EESt5arrayIPcLm2EELi4E23TrivialOffsetCalculatorILi1EjESD_NS0_6memory15LoadWithoutCastENSE_16StoreWithoutCastEEEviT_T0_T2_T3_T4_T5_,@"STO_CUDA_ENTRY STV_DEFAULT"
_ZN2at6native27unrolled_elementwise_kernelINS0_13BUnaryFunctorIiiiZZZNS0_16fmod_kernel_cudaERNS_18TensorIteratorBaseEENKUlvE_clEvENKUlvE1_clEvEUliiE_EESt5arrayIPcLm2EELi4E23TrivialOffsetCalculatorILi1EjESD_NS0_6memory15LoadWithoutCastENSE_16StoreWithoutCastEEEviT_T0_T2_T3_T4_T5_:
.text._ZN2at6native27unrolled_elementwise_kernelINS0_13BUnaryFunctorIiiiZZZNS0_16fmod_kernel_cudaERNS_18TensorIteratorBaseEENKUlvE_clEvENKUlvE1_clEvEUliiE_EESt5arrayIPcLm2EELi4E23TrivialOffsetCalculatorILi1EjESD_NS0_6memory15LoadWithoutCastENSE_16StoreWithoutCastEEEviT_T0_T2_T3_T4_T5_:
[----:B------:R-:W-:Y:S02]  /*0000*/  IMAD.MOV.U32 R1, RZ, RZ, c[0x0][0x28] ;  /* 0x00000a00ff017624 */ /* 0x000fe400078e00ff */
[----:B------:R-:W0:Y:S01]  /*0010*/  S2R R0, SR_CTAID.X ;  /* 0x0000000000007919 */ /* 0x000e220000002500 */
[----:B------:R-:W-:Y:S01]  /*0020*/  IMAD.MOV.U32 R3, RZ, RZ, -0x200 ;  /* 0xfffffe00ff037424 */ /* 0x000fe200078e00ff */
[----:B------:R-:W-:Y:S01]  /*0030*/  ULDC.64 UR4, c[0x0][0x118] ;  /* 0x0000460000047ab9 */ /* 0x000fe20000000a00 */
[----:B------:R-:W-:Y:S01]  /*0040*/  HFMA2.MMA R4, -RZ, RZ, 0, 0 ;  /* 0x00000000ff047435 */ /* 0x000fe200000001ff */
[----:B------:R-:W1:Y:S01]  /*0050*/  S2R R7, SR_TID.X ;  /* 0x0000000000077919 */ /* 0x000e620000002100 */
[----:B------:R-:W-:Y:S02]  /*0060*/  IMAD.MOV.U32 R16, RZ, RZ, RZ ;  /* 0x000000ffff107224 */ /* 0x000fe400078e00ff */
        /* <DEDUP_REMOVED lines=13> */
[----:B------:R-:W-:Y:S02]  /*0140*/  ISETP.GE.AND P3, PT, R3, R2, PT ;  /* 0x000000020300720c */ /* 0x000fe40003f66270 */
[----:B------:R-:W-:Y:S01]  /*0150*/  MOV R5, R7 ;  /* 0x0000000700057202 */ /* 0x000fe20000000f00 */
[----:B------:R-:W-:-:S10]  /*0160*/  @!P1 IMAD.WIDE.U32 R12, R12, R13, c[0x0][0x178] ;  /* 0x00005e000c0c9625 */ /* 0x000fd400078e000d */
[----:B------:R-:W-:Y:S01]  /*0170*/  @!P3 IMAD R14, R0, 0x200, R3 ;  /* 0x00000200000eb824 */ /* 0x000fe200078e0203 */
[----:B------:R-:W-:Y:S01]  /*0180*/  @!P3 IADD3 R3, R3, 0x80, RZ ;  /* 0x000000800303b810 */ /* 0x000fe20007ffe0ff */
[----:B------:R-:W-:Y:S01]  /*0190*/  @!P3 IMAD.MOV.U32 R15, RZ, RZ, 0x4 ;  /* 0x00000004ff0fb424 */ /* 0x000fe200078e00ff */
[----:B------:R-:W-:Y:S01]  /*01a0*/  IADD3 R17, R5, 0x80, RZ ;  /* 0x0000008005117810 */ /* 0x000fe20007ffe0ff */
[----:B------:R-:W-:Y:S01]  /*01b0*/  BSSY B0, `(.L_x_20116) ;  /* 0x0000026000007945 */ /* 0x000fe20003800000 */
[----:B------:R-:W-:Y:S01]  /*01c0*/  ISETP.GE.AND P2, PT, R3, R2, PT ;  /* 0x000000020300720c */ /* 0x000fe20003f46270 */
[----:B------:R-:W-:Y:S01]  /*01d0*/  @!P3 IMAD.WIDE.U32 R14, R14, R15, c[0x0][0x178] ;  /* 0x00005e000e0eb625 */ /* 0x000fe200078e000f */
[C---:B------:R-:W-:Y:S01]  /*01e0*/  IADD3 R19, R5.reuse, 0x100, RZ ;  /* 0x0000010005137810 */ /* 0x040fe20007ffe0ff */
[----:B------:R0:W5:Y:S01]  /*01f0*/  @!P1 LDG.E R16, [R12.64] ;  /* 0x000000040c109981 */ /* 0x000162000c1e1900 */
[----:B------:R-:W-:-:S09]  /*0200*/  IADD3 R21, R5, 0x180, RZ ;  /* 0x0000018005157810 */ /* 0x000fd20007ffe0ff */
[----:B------:R-:W-:Y:S01]  /*0210*/  @!P2 IMAD R8, R0, 0x200, R3 ;  /* 0x000002000008a824 */ /* 0x000fe200078e0203 */
[----:B------:R0:W5:Y:S01]  /*0220*/  @!P3 LDG.E R4, [R14.64] ;  /* 0x000000040e04b981 */ /* 0x000162000c1e1900 */
[----:B------:R-:W-:Y:S02]  /*0230*/  @!P2 IMAD.MOV.U32 R9, RZ, RZ, 0x4 ;  /* 0x00000004ff09a424 */ /* 0x000fe400078e00ff */
[----:B------:R-:W-:Y:S02]  /*0240*/  IMAD.MOV.U32 R3, RZ, RZ, RZ ;  /* 0x000000ffff037224 */ /* 0x000fe400078e00ff */
[----:B------:R-:W-:Y:S01]  /*0250*/  @!P2 IMAD.WIDE.U32 R8, R8, R9, c[0x0][0x178] ;  /* 0x00005e000808a625 */ /* 0x000fe200078e0009 */
[-C--:B------:R-:W-:Y:S02]  /*0260*/  ISETP.GE.AND P1, PT, R17, R2.reuse, PT ;  /* 0x000000021100720c */ /* 0x080fe40003f26270 */
[-C--:B------:R-:W-:Y:S02]  /*0270*/  ISETP.GE.AND P3, PT, R21, R2.reuse, PT ;  /* 0x000000021500720c */ /* 0x080fe40003f66270 */
[----:B------:R1:W5:Y:S01]  /*0280*/  @!P2 LDG.E R3, [R8.64] ;  /* 0x000000040803a981 */ /* 0x000362000c1e1900 */
[----:B------:R-:W-:-:S02]  /*0290*/  ISETP.GE.AND P2, PT, R19, R2, PT ;  /* 0x000000021300720c */ /* 0x000fc40003f46270 */
[----:B------:R-:W-:Y:S02]  /*02a0*/  @!P0 IADD3 R5, R7, 0x80, RZ ;  /* 0x0000008007058810 */ /* 0x000fe40007ffe0ff */
[----:B-1----:R-:W-:Y:S01]  /*02b0*/  IABS R8, c[0x0][0x168] ;  /* 0x00005a0000087a13 */ /* 0x002fe20000000000 */
[----:B------:R-:W-:Y:S05]  /*02c0*/  @P0 BRA `(.L_x_20117) ;  /* 0x0000014000000947 */ /* 0x000fea0003800000 */
[----:B0-----:R-:W0:Y:S01]  /*02d0*/  I2F.RP R9, R8 ;  /* 0x0000000800097306 */ /* 0x001e220000209400 */
[----:B-----5:R-:W-:Y:S02]  /*02e0*/  IABS R12, R6 ;  /* 0x00000006000c7213 */ /* 0x020fe40000000000 */
[----:B------:R-:W-:-:S05]  /*02f0*/  ISETP.GE.AND P6, PT, R6, RZ, PT ;  /* 0x000000ff0600720c */ /* 0x000fca0003fc6270 */
        /* <DEDUP_REMOVED lines=11> */
[----:B------:R-:W-:Y:S02]  /*03b0*/  @!P4 IADD3 R9, R9, -R8, RZ ;  /* 0x800000080909c210 */ /* 0x000fe40007ffe0ff */
[----:B------:R-:W-:Y:S02]  /*03c0*/  ISETP.NE.AND P4, PT, RZ, c[0x0][0x168], PT ;  /* 0x00005a00ff007a0c */ /* 0x000fe40003f85270 */
[----:B------:R-:W-:-:S13]  /*03d0*/  ISETP.GT.U32.AND P5, PT, R8, R9, PT ;  /* 0x000000090800720c */ /* 0x000fda0003fa4070 */
[----:B------:R-:W-:-:S04]  /*03e0*/  @!P5 IMAD.IADD R9, R9, 0x1, -R8 ;  /* 0x000000010909d824 */ /* 0x000fc800078e0a08 */
[----:B------:R-:W-:Y:S01]  /*03f0*/  @!P6 IMAD.MOV R9, RZ, RZ, -R9 ;  /* 0x000000ffff09e224 */ /* 0x000fe200078e0a09 */
[----:B------:R-:W-:Y:S02]  /*0400*/  @!P4 LOP3.LUT R9, RZ, c[0x0][0x168], RZ, 0x33, !PT ;  /* 0x00005a00ff09ca12 */ /* 0x000fe400078e33ff */
.L_x_20117:
[----:B0-----:R-:W-:Y:S05]  /*0410*/  BSYNC B0 ;  /* 0x0000000000007941 */ /* 0x001fea0003800000 */
.L_x_20116:
[----:B-----5:R-:W-:Y:S01]  /*0420*/  @!P0 LEA R6, R0, R7, 0x9 ;  /* 0x0000000700068211 */ /* 0x020fe200078e48ff */
[----:B------:R-:W-:Y:S01]  /*0430*/  @!P0 IMAD.MOV.U32 R7, RZ, RZ, 0x4 ;  /* 0x00000004ff078424 */ /* 0x000fe200078e00ff */
[----:B------:R-:W-:Y:S01]  /*0440*/  BSSY B0, `(.L_x_20118) ;  /* 0x0000019000007945 */ /* 0x000fe20003800000 */
[----:B------:R-:W-:Y:S02]  /*0450*/  ISETP.GE.AND P4, PT, R5, R2, PT ;  /* 0x000000020500720c */ /* 0x000fe40003f86270 */
[----:B------:R-:W-:Y:S01]  /*0460*/  @!P0 IMAD.WIDE.U32 R6, R6, R7, c[0x0][0x170] ;  /* 0x00005c0006068625 */ /* 0x000fe200078e0007 */
[----:B------:R-:W-:Y:S05]  /*0470*/  @P1 BRA `(.L_x_20119) ;  /* 0x0000015000001947 */ /* 0x000fea0003800000 */
[----:B------:R-:W0:Y:S01]  /*0480*/  I2F.RP R12, R8 ;  /* 0x00000008000c7306 */ /* 0x000e220000209400 */
[----:B------:R-:W-:Y:S01]  /*0490*/  HFMA2.MMA R10, -RZ, RZ, 0, 0 ;  /* 0x00000000ff0a7435 */ /* 0x000fe200000001ff */
[----:B------:R-:W-:Y:S02]  /*04a0*/  IABS R14, R16 ;  /* 0x00000010000e7213 */ /* 0x000fe40000000000 */
[----:B------:R-:W-:-:S02]  /*04b0*/  ISETP.GE.AND P5, PT, R16, RZ, PT ;  /* 0x000000ff1000720c */ /* 0x000fc40003fa6270 */
[----:B------:R-:W-:Y:S02]  /*04c0*/  ISETP.NE.AND P6, PT, RZ, c[0x0][0x168], PT ;  /* 0x00005a00ff007a0c */ /* 0x000fe40003fc5270 */
[----:B0-----:R-:W0:Y:S02]  /*04d0*/  MUFU.RCP R12, R12 ;  /* 0x0000000c000c7308 */ /* 0x001e240000001000 */
[----:B0-----:R-:W-:-:S06]  /*04e0*/  IADD3 R13, R12, 0xffffffe, RZ ;  /* 0x0ffffffe0c0d7810 */ /* 0x001fcc0007ffe0ff */
[----:B------:R-:W0:Y:S02]  /*04f0*/  F2I.FTZ.U32.TRUNC.NTZ R11, R13 ;  /* 0x0000000d000b7305 */ /* 0x000e24000021f000 */
[----:B0-----:R-:W-:-:S04]  /*0500*/  IMAD.MOV R15, RZ, RZ, -R11 ;  /* 0x000000ffff0f7224 */ /* 0x001fc800078e0a0b */
[----:B------:R-:W-:-:S04]  /*0510*/  IMAD R15, R15, R8, RZ ;  /* 0x000000080f0f7224 */ /* 0x000fc800078e02ff */
[----:B------:R-:W-:-:S04]  /*0520*/  IMAD.HI.U32 R10, R11, R15, R10 ;  /* 0x0000000f0b0a7227 */ /* 0x000fc800078e000a */
[----:B------:R-:W-:-:S04]  /*0530*/  IMAD.MOV.U32 R11, RZ, RZ, R14 ;  /* 0x000000ffff0b7224 */ /* 0x000fc800078e000e */
[----:B------:R-:W-:-:S04]  /*0540*/  IMAD.HI.U32 R10, R10, R11, RZ ;  /* 0x0000000b0a0a7227 */ /* 0x000fc800078e00ff */
[----:B------:R-:W-:-:S04]  /*0550*/  IMAD.MOV R10, RZ, RZ, -R10 ;  /* 0x000000ffff0a7224 */ /* 0x000fc800078e0a0a */
[----:B------:R-:W-:-:S05]  /*0560*/  IMAD R10, R8, R10, R11 ;  /* 0x0000000a080a7224 */ /* 0x000fca00078e020b */
[----:B------:R-:W-:-:S13]  /*0570*/  ISETP.GT.U32.AND P1, PT, R8, R10, PT ;  /* 0x0000000a0800720c */ /* 0x000fda0003f24070 */
[----:B------:R-:W-:-:S04]  /*0580*/  @!P1 IADD3 R10, R10, -R8, RZ ;  /* 0x800000080a0a9210 */ /* 0x000fc80007ffe0ff */
[----:B------:R-:W-:-:S13]  /*0590*/  ISETP.GT.U32.AND P1, PT, R8, R10, PT ;  /* 0x0000000a0800720c */ /* 0x000fda0003f24070 */
[----:B------:R-:W-:-:S04]  /*05a0*/  @!P1 IMAD.IADD R10, R10, 0x1, -R8 ;  /* 0x000000010a0a9824 */ /* 0x000fc800078e0a08 */
[----:B------:R-:W-:Y:S01]  /*05b0*/  @!P5 IMAD.MOV R10, RZ, RZ, -R10 ;  /* 0x000000ffff0ad224 */ /* 0x000fe200078e0a0a */
[----:B------:R-:W-:Y:S02]  /*05c0*/  @!P6 LOP3.LUT R10, RZ, c[0x0][0x168], RZ, 0x33, !PT ;  /* 0x00005a00ff0aea12 */ /* 0x000fe400078e33ff */
.L_x_20119:
[----:B------:R-:W-:Y:S05]  /*05d0*/  BSYNC B0 ;  /* 0x0000000000007941 */ /* 0x000fea0003800000 */
.L_x_20118:
[----:B------:R-:W-:Y:S01]  /*05e0*/  BSSY B0, `(.L_x_20120) ;  /* 0x0000018000007945 */ /* 0x000fe20003800000 */
[----:B------:R-:W-:Y:S05]  /*05f0*/  @P2 BRA `(.L_x_20121) ;  /* 0x0000016000002947 */ /* 0x000fea0003800000 */
[----:B------:R-:W0:Y:S01]  /*0600*/  I2F.RP R14, R8 ;  /* 0x00000008000e7306 */ /* 0x000e220000209400 */
[----:B------:R-:W-:Y:S02]  /*0610*/  IABS R15, R4 ;  /* 0x00000004000f7213 */ /* 0x000fe40000000000 */
[----:B------:R-:W-:Y:S02]  /*0620*/  ISETP.GE.AND P2, PT, R4, RZ, PT ;  /* 0x000000ff0400720c */ /* 0x000fe40003f46270 */
[----:B------:R-:W-:-:S03]  /*0630*/  ISETP.NE.AND P5, PT, RZ, c[0x0][0x168], PT ;  /* 0x00005a00ff007a0c */ /* 0x000fc60003fa5270 */
[----:B0-----:R-:W0:Y:S02]  /*0640*/  MUFU.RCP R14, R14 ;  /* 0x0000000e000e7308 */ /* 0x001e240000001000 */
[----:B0-----:R-:W-:-:S06]  /*0650*/  IADD3 R12, R14, 0xffffffe, RZ ;  /* 0x0ffffffe0e0c7810 */ /* 0x001fcc0007ffe0ff */
[----:B------:R0:W1:Y:S02]  /*0660*/  F2I.FTZ.U32.TRUNC.NTZ R13, R12 ;  /* 0x0000000c000d7305 */ /* 0x000064000021f000 */
[----:B0-----:R-:W-:Y:S01]  /*0670*/  IMAD.MOV.U32 R12, RZ, RZ, RZ ;  /* 0x000000ffff0c7224 */ /* 0x001fe200078e00ff */
[----:B-1----:R-:W-:-:S05]  /*0680*/  IADD3 R11, RZ, -R13, RZ ;  /* 0x8000000dff0b7210 */ /* 0x002fca0007ffe0ff */
[----:B------:R-:W-:-:S04]  /*0690*/  IMAD R11, R11, R8, RZ ;  /* 0x000000080b0b7224 */ /* 0x000fc800078e02ff */
[----:B------:R-:W-:-:S04]  /*06a0*/  IMAD.HI.U32 R16, R13, R11, R12 ;  /* 0x0000000b0d107227 */ /* 0x000fc800078e000c */
[----:B------:R-:W-:-:S04]  /*06b0*/  IMAD.MOV.U32 R13, RZ, RZ, R15 ;  /* 0x000000ffff0d7224 */ /* 0x000fc800078e000f */
[----:B------:R-:W-:-:S05]  /*06c0*/  IMAD.HI.U32 R11, R16, R13, RZ ;  /* 0x0000000d100b7227 */ /* 0x000fca00078e00ff */
[----:B------:R-:W-:-:S05]  /*06d0*/  IADD3 R11, -R11, RZ, RZ ;  /* 0x000000ff0b0b7210 */ /* 0x000fca0007ffe1ff */
[----:B------:R-:W-:-:S05]  /*06e0*/  IMAD R11, R8, R11, R13 ;  /* 0x0000000b080b7224 */ /* 0x000fca00078e020d */
[----:B------:R-:W-:-:S13]  /*06f0*/  ISETP.GT.U32.AND P1, PT, R8, R11, PT ;  /* 0x0000000b0800720c */ /* 0x000fda0003f24070 */
[----:B------:R-:W-:-:S05]  /*0700*/  @!P1 IMAD.IADD R11, R11, 0x1, -R8 ;  /* 0x000000010b0b9824 */ /* 0x000fca00078e0a08 */
[----:B------:R-:W-:-:S13]  /*0710*/  ISETP.GT.U32.AND P1, PT, R8, R11, PT ;  /* 0x0000000b0800720c */ /* 0x000fda0003f24070 */
[----:B------:R-:W-:-:S05]  /*0720*/  @!P1 IMAD.IADD R11, R11, 0x1, -R8 ;  /* 0x000000010b0b9824 */ /* 0x000fca00078e0a08 */
[----:B------:R-:W-:-:S05]  /*0730*/  MOV R4, R11 ;  /* 0x0000000b00047202 */ /* 0x000fca0000000f00 */
[----:B------:R-:W-:Y:S01]  /*0740*/  @!P2 IMAD.MOV R4, RZ, RZ, -R4 ;  /* 0x000000ffff04a224 */ /* 0x000fe200078e0a04 */
[----:B------:R-:W-:Y:S02]  /*0750*/  @!P5 LOP3.LUT R4, RZ, c[0x0][0x168], RZ, 0x33, !PT ;  /* 0x00005a00ff04da12 */ /* 0x000fe400078e33ff */
.L_x_20121:
[----:B------:R-:W-:Y:S05]  /*0760*/  BSYNC B0 ;  /* 0x0000000000007941 */ /* 0x000fea0003800000 */
.L_x_20120:
        /* <DEDUP_REMOVED lines=9> */
[----:B0-----:R-:W-:Y:S01]  /*0800*/  HFMA2.MMA R12, -RZ, RZ, 0, 0 ;  /* 0x00000000ff0c7435 */ /* 0x001fe200000001ff */
[----:B-1----:R-:W-:-:S04]  /*0810*/  IMAD.MOV R11, RZ, RZ, -R13 ;  /* 0x000000ffff0b7224 */ /* 0x002fc800078e0a0d */
[----:B------:R-:W-:-:S05]  /*0820*/  IMAD R11, R11, R8, RZ ;  /* 0x000000080b0b7224 */ /* 0x000fca00078e02ff */
        /* <DEDUP_REMOVED lines=11> */
.L_x_20123:
[----:B------:R-:W-:Y:S05]  /*08e0*/  BSYNC B0 ;  /* 0x0000000000007941 */ /* 0x000fea0003800000 */
.L_x_20122:
[----:B------:R0:W-:Y:S01]  /*08f0*/  @!P0 STG.E [R6.64], R9 ;  /* 0x0000000906008986 */ /* 0x0001e2000c101904 */
[----:B------:R-:W-:Y:S01]  /*0900*/  BSSY B0, `(.L_x_20124) ;  /* 0x000000c000007945 */ /* 0x000fe20003800000 */
[----:B------:R-:W-:Y:S05]  /*0910*/  @P4 BRA `(.L_x_20125) ;  /* 0x000000a000004947 */ /* 0x000fea0003800000 */
[----:B0-----:R-:W-:Y:S01]  /*0920*/  LEA R6, R0, R5, 0x9 ;  /* 0x0000000500067211 */ /* 0x001fe200078e48ff */
[----:B------:R-:W-:Y:S01]  /*0930*/  IMAD.MOV.U32 R9, RZ, RZ, 0x4 ;  /* 0x00000004ff097424 */ /* 0x000fe200078e00ff */
        /* <DEDUP_REMOVED lines=8> */
.L_x_20125:
[----:B------:R-:W-:Y:S05]  /*09c0*/  BSYNC B0 ;  /* 0x0000000000007941 */ /* 0x000fea0003800000 */
.L_x_20124:
[----:B------:R-:W-:-:S13]  /*09d0*/  ISETP.GE.AND P0, PT, R5, R2, PT ;  /* 0x000000020500720c */ /* 0x000fda0003f06270 */
[----:B------:R-:W-:Y:S05]  /*09e0*/  @P0 EXIT ;  /* 0x000000000000094d */ /* 0x000fea0003800000 */
[----:B------:R-:W-:Y:S01]  /*09f0*/  LEA R2, R0, R5, 0x9 ;  /* 0x0000000500027211 */ /* 0x000fe200078e48ff */
[----:B------:R-:W-:-:S04]  /*0a00*/  IMAD.MOV.U32 R3, RZ, RZ, 0x4 ;  /* 0x00000004ff037424 */ /* 0x000fc800078e00ff */
[----:B------:R-:W-:-:S05]  /*0a10*/  IMAD.WIDE.U32 R2, R2, R3, c[0x0][0x170] ;  /* 0x00005c0002027625 */ /* 0x000fca00078e0003 */
[----:B------:R-:W-:Y:S01]  /*0a20*/  STG.E [R2.64], R11 ;  /* 0x0000000b02007986 */ /* 0x000fe2000c101904 */
[----:B------:R-:W-:Y:S05]  /*0a30*/  EXIT ;  /* 0x000000000000794d */ /* 0x000fea0003800000 */
.L_x_20126:
        /* <DEDUP_REMOVED lines=12> */
.L_x_50653:


//--------------------- .text._ZN2at6native29vectorized_elementwise_kernelILi2ENS0_13BUnaryFunctorIiiiZZZNS0_16fmod_kernel_cudaERNS_18TensorIteratorBaseEENKUlvE_clEvENKUlvE1_clEvEUliiE_EESt5arrayIPcLm2EEEEviT0_T1_ --------------------------
	.section	.text._ZN2at6native29vectorized_elementwise_kernelILi2ENS0_13BUnaryFunctorIiiiZZZNS0_16fmod_kernel_cudaERNS_18TensorIteratorBaseEENKUlvE_clEvENKUlvE1_clEvEUliiE_EESt5arrayIPcLm2EEEEviT0_T1_,"ax",@progbits
	.sectioninfo	@"SHI_REGISTERS=30"
	.align	128
        .global         _ZN2at6native29vectorized_elementwise_kernelILi2ENS0_13BUnaryFunctorIiiiZZZNS0_16fmod_kernel_cudaERNS_18TensorIteratorBaseEENKUlvE_clEvENKUlvE1_clEvEUliiE_EESt5arrayIPcLm2EEEEviT0_T1_
        .type           _ZN2at6native29vectorized_elementwise_kernelILi2ENS0_13BUnaryFunctorIiiiZZZNS0_16fmod_kernel_cudaERNS_18TensorIteratorBaseEENKUlvE_clEvENKUlvE1_clEvEUliiE_EESt5arrayIPcLm2EEEEviT0_T1_,@function
        .size           _ZN2at6native29vectorized_elementwise_kernelILi2ENS0_13BUnaryFunctorIiiiZZZNS0_16fmod_kernel_cudaERNS_18TensorIteratorBaseEENKUlvE_clEvENKUlvE1_clEvEUliiE_EESt5arrayIPcLm2EEEEviT0_T1_,(.L_x_50654 - _ZN2at6native29vectorized_elementwise_kernelILi2ENS0_13BUnaryFunctorIiiiZZZNS0_16fmod_kernel_cudaERNS_18TensorIteratorBaseEENKUlvE_clEvENKUlvE1_clEvEUliiE_EESt5arrayIPcLm2EEEEviT0_T1_)
        .other          _ZN2at6native29vectorized_elementwise_kernelILi2ENS0_13BUnaryFunctorIiiiZZZNS0_16fmod_kernel_cudaERNS_18TensorIteratorBaseEENKUlvE_clEvENKUlvE1_clEvEUliiE_EESt5arrayIPcLm2EEEEviT0_T1_,@"STO_CUDA_ENTRY STV_DEFAULT"
_ZN2at6native29vectorized_elementwise_kernelILi2ENS0_13BUnaryFunctorIiiiZZZNS0_16fmod_kernel_cudaERNS_18TensorIteratorBaseEENKUlvE_clEvENKUlvE1_clEvEUliiE_EESt5arrayIPcLm2EEEEviT0_T1_:
.text._ZN2at6native29vectorized_elementwise_kernelILi2ENS0_13BUnaryFunctorIiiiZZZNS0_16fmod_kernel_cudaERNS_18TensorIteratorBaseEENKUlvE_clEvENKUlvE1_clEvEUliiE_EESt5arrayIPcLm2EEEEviT0_T1_:
[----:B------:R-:W-:Y:S02]  /*0000*/  IMAD.MOV.U32 R1, RZ, RZ, c[0x0][0x28] ;  /* 0x00000a00ff017624 */ /* 0x000fe400078e00ff */
[----:B------:R-:W0:Y:S01]  /*0010*/  S2R R4, SR_CTAID.X ;  /* 0x0000000000047919 */ /* 0x000e220000002500 */
[----:B------:R-:W-:Y:S01]  /*0020*/  ULDC.64 UR4, c[0x0][0x118] ;  /* 0x0000460000047ab9 */ /* 0x000fe20000000a00 */
[----:B------:R-:W-:Y:S01]  /*0030*/  IABS R0, c[0x0][0x168] ;  /* 0x00005a0000007a13 */ /* 0x000fe20000000000 */
        /* <DEDUP_REMOVED lines=8> */
[----:B------:R-:W2:Y:S04]  /*00c0*/  LDG.E.64 R2, [R16.64+0x400] ;  /* 0x0004000410027981 */ /* 0x000ea8000c1e1b00 */
[----:B------:R2:W3:Y:S04]  /*00d0*/  LDG.E.64 R14, [R16.64] ;  /* 0x00000004100e7981 */ /* 0x0004e8000c1e1b00 */
[----:B------:R2:W4:Y:S04]  /*00e0*/  LDG.E.64 R8, [R16.64+0xc00] ;  /* 0x000c000410087981 */ /* 0x000528000c1e1b00 */
[----:B------:R2:W5:Y:S01]  /*00f0*/  LDG.E.64 R6, [R16.64+0x800] ;  /* 0x0008000410067981 */ /* 0x000562000c1e1b00 */
[----:B------:R-:W0:Y:S08]  /*0100*/  I2F.RP R5, R0 ;  /* 0x0000000000057306 */ /* 0x000e300000209400 */
[----:B0-----:R-:W0:Y:S02]  /*0110*/  MUFU.RCP R5, R5 ;  /* 0x0000000500057308 */ /* 0x001e240000001000 */
[----:B0-----:R-:W-:-:S06]  /*0120*/  IADD3 R13, R5, 0xffffffe, RZ ;  /* 0x0ffffffe050d7810 */ /* 0x001fcc0007ffe0ff */
[----:B------:R-:W0:Y:S01]  /*0130*/  F2I.FTZ.U32.TRUNC.NTZ R13, R13 ;  /* 0x0000000d000d7305 */ /* 0x000e22000021f000 */
[----:B------:R-:W-:Y:S01]  /*0140*/  HFMA2.MMA R12, -RZ, RZ, 0, 0 ;  /* 0x00000000ff0c7435 */ /* 0x000fe200000001ff */
[----:B0-----:R-:W-:-:S04]  /*0150*/  IMAD.MOV R19, RZ, RZ, -R13 ;  /* 0x000000ffff137224 */ /* 0x001fc800078e0a0d */
[----:B------:R-:W-:-:S05]  /*0160*/  IMAD R19, R19, R0, RZ ;  /* 0x0000000013137224 */ /* 0x000fca00078e02ff */
[----:B------:R-:W-:Y:S01]  /*0170*/  IMAD.HI.U32 R12, R13, R19, R12 ;  /* 0x000000130d0c7227 */ /* 0x000fe200078e000c */
[----:B--2---:R-:W-:Y:S02]  /*0180*/  IABS R16, R3 ;  /* 0x0000000300107213 */ /* 0x004fe40000000000 */
[----:B---3--:R-:W-:Y:S02]  /*0190*/  IABS R25, R15 ;  /* 0x0000000f00197213 */ /* 0x008fe40000000000 */
[----:B------:R-:W-:Y:S01]  /*01a0*/  IABS R21, R14 ;  /* 0x0000000e00157213 */ /* 0x000fe20000000000 */
[----:B------:R-:W-:Y:S01]  /*01b0*/  IMAD.MOV.U32 R19, RZ, RZ, R16 ;  /* 0x000000ffff137224 */ /* 0x000fe200078e0010 */
[----:B------:R-:W-:Y:S01]  /*01c0*/  IABS R18, R2 ;  /* 0x0000000200127213 */ /* 0x000fe20000000000 */
[----:B------:R-:W-:-:S04]  /*01d0*/  IMAD.HI.U32 R5, R12, R25, RZ ;  /* 0x000000190c057227 */ /* 0x000fc800078e00ff */
[----:B------:R-:W-:-:S04]  /*01e0*/  IMAD.HI.U32 R13, R12, R21, RZ ;  /* 0x000000150c0d7227 */ /* 0x000fc800078e00ff */
[----:B------:R-:W-:-:S04]  /*01f0*/  IMAD.HI.U32 R16, R12, R19, RZ ;  /* 0x000000130c107227 */ /* 0x000fc800078e00ff */
[----:B------:R-:W-:Y:S02]  /*0200*/  IMAD.MOV R5, RZ, RZ, -R5 ;  /* 0x000000ffff057224 */ /* 0x000fe400078e0a05 */
[----:B------:R-:W-:Y:S01]  /*0210*/  IMAD.MOV R17, RZ, RZ, -R13 ;  /* 0x000000ffff117224 */ /* 0x000fe200078e0a0d */
[----:B------:R-:W-:Y:S01]  /*0220*/  MOV R13, R18 ;  /* 0x00000012000d7202 */ /* 0x000fe20000000f00 */
[----:B------:R-:W-:Y:S02]  /*0230*/  IMAD.MOV R16, RZ, RZ, -R16 ;  /* 0x000000ffff107224 */ /* 0x000fe400078e0a10 */
[C---:B------:R-:W-:Y:S02]  /*0240*/  IMAD R25, R0.reuse, R5, R25 ;  /* 0x0000000500197224 */ /* 0x040fe400078e0219 */
[----:B------:R-:W-:Y:S02]  /*0250*/  IMAD R5, R0, R16, R19 ;  /* 0x0000001000057224 */ /* 0x000fe400078e0213 */
[----:B------:R-:W-:Y:S01]  /*0260*/  IMAD.HI.U32 R16, R12, R13, RZ ;  /* 0x0000000d0c107227 */ /* 0x000fe200078e00ff */
[----:B----4-:R-:W-:-:S03]  /*0270*/  IABS R23, R9 ;  /* 0x0000000900177213 */ /* 0x010fc60000000000 */
[C---:B------:R-:W-:Y:S01]  /*0280*/  IMAD R21, R0.reuse, R17, R21 ;  /* 0x0000001100157224 */ /* 0x040fe200078e0215 */
[----:B-----5:R-:W-:Y:S01]  /*0290*/  IABS R17, R7 ;  /* 0x0000000700117213 */ /* 0x020fe20000000000 */
[----:B------:R-:W-:Y:S01]  /*02a0*/  IMAD.MOV R18, RZ, RZ, -R16 ;  /* 0x000000ffff127224 */ /* 0x000fe200078e0a10 */
[----:B------:R-:W-:Y:S02]  /*02b0*/  IABS R19, R6 ;  /* 0x0000000600137213 */ /* 0x000fe40000000000 */
[----:B------:R-:W-:Y:S01]  /*02c0*/  IABS R27, R8 ;  /* 0x00000008001b7213 */ /* 0x000fe20000000000 */
[C---:B------:R-:W-:Y:S01]  /*02d0*/  IMAD R13, R0.reuse, R18, R13 ;  /* 0x00000012000d7224 */ /* 0x040fe200078e020d */
[----:B------:R-:W-:Y:S01]  /*02e0*/  ISETP.GT.U32.AND P3, PT, R0, R25, PT ;  /* 0x000000190000720c */ /* 0x000fe20003f64070 */
[----:B------:R-:W-:Y:S01]  /*02f0*/  IMAD.HI.U32 R20, R12, R23, RZ ;  /* 0x000000170c147227 */ /* 0x000fe200078e00ff */
[----:B------:R-:W-:-:S03]  /*0300*/  ISETP.GT.U32.AND P5, PT, R0, R21, PT ;  /* 0x000000150000720c */ /* 0x000fc60003fa4070 */
[----:B------:R-:W-:Y:S01]  /*0310*/  IMAD.HI.U32 R16, R12, R17, RZ ;  /* 0x000000110c107227 */ /* 0x000fe200078e00ff */
[----:B------:R-:W-:-:S03]  /*0320*/  ISETP.GT.U32.AND P1, PT, R0, R5, PT ;  /* 0x000000050000720c */ /* 0x000fc60003f24070 */
[----:B------:R-:W-:-:S04]  /*0330*/  IMAD.HI.U32 R18, R12, R19, RZ ;  /* 0x000000130c127227 */ /* 0x000fc800078e00ff */
[----:B------:R-:W-:-:S04]  /*0340*/  IMAD.HI.U32 R12, R12, R27, RZ ;  /* 0x0000001b0c0c7227 */ /* 0x000fc800078e00ff */
[----:B------:R-:W-:Y:S02]  /*0350*/  IMAD.MOV R20, RZ, RZ, -R20 ;  /* 0x000000ffff147224 */ /* 0x000fe400078e0a14 */
[----:B------:R-:W-:Y:S02]  /*0360*/  IMAD.MOV R16, RZ, RZ, -R16 ;  /* 0x000000ffff107224 */ /* 0x000fe400078e0a10 */
[----:B------:R-:W-:Y:S01]  /*0370*/  IMAD.MOV R18, RZ, RZ, -R18 ;  /* 0x000000ffff127224 */ /* 0x000fe200078e0a12 */
[----:B------:R-:W-:Y:S01]  /*0380*/  IADD3 R12, -R12, RZ, RZ ;  /* 0x000000ff0c0c7210 */ /* 0x000fe20007ffe1ff */
[C---:B------:R-:W-:Y:S02]  /*0390*/  IMAD R23, R0.reuse, R20, R23 ;  /* 0x0000001400177224 */ /* 0x040fe400078e0217 */
[C---:B------:R-:W-:Y:S02]  /*03a0*/  IMAD R17, R0.reuse, R16, R17 ;  /* 0x0000001000117224 */ /* 0x040fe400078e0211 */
[C---:B------:R-:W-:Y:S01]  /*03b0*/  IMAD R19, R0.reuse, R18, R19 ;  /* 0x0000001200137224 */ /* 0x040fe200078e0213 */
[C---:B------:R-:W-:Y:S01]  /*03c0*/  ISETP.GT.U32.AND P0, PT, R0.reuse, R13, PT ;  /* 0x0000000d0000720c */ /* 0x040fe20003f04070 */
[----:B------:R-:W-:-:S02]  /*03d0*/  IMAD R27, R0, R12, R27 ;  /* 0x0000000c001b7224 */ /* 0x000fc400078e021b */
[--C-:B------:R-:W-:Y:S01]  /*03e0*/  @!P3 IMAD.IADD R25, R25, 0x1, -R0.reuse ;  /* 0x000000011919b824 */ /* 0x100fe200078e0a00 */
[C---:B------:R-:W-:Y:S01]  /*03f0*/  ISETP.GT.U32.AND P3, PT, R0.reuse, R23, PT ;  /* 0x000000170000720c */ /* 0x040fe20003f64070 */
[--C-:B------:R-:W-:Y:S01]  /*0400*/  @!P5 IMAD.IADD R21, R21, 0x1, -R0.reuse ;  /* 0x000000011515d824 */ /* 0x100fe200078e0a00 */
[C---:B------:R-:W-:Y:S02]  /*0410*/  ISETP.GT.U32.AND P6, PT, R0.reuse, R17, PT ;  /* 0x000000110000720c */ /* 0x040fe40003fc4070 */
[C---:B------:R-:W-:Y:S01]  /*0420*/  ISETP.GT.U32.AND P2, PT, R0.reuse, R19, PT ;  /* 0x000000130000720c */ /* 0x040fe20003f44070 */
[--C-:B------:R-:W-:Y:S01]  /*0430*/  @!P1 IMAD.IADD R5, R5, 0x1, -R0.reuse ;  /* 0x0000000105059824 */ /* 0x100fe200078e0a00 */
[C---:B------:R-:W-:Y:S02]  /*0440*/  ISETP.GT.U32.AND P4, PT, R0.reuse, R27, PT ;  /* 0x0000001b0000720c */ /* 0x040fe40003f84070 */
[C---:B------:R-:W-:Y:S02]  /*0450*/  ISETP.GT.U32.AND P5, PT, R0.reuse, R25, PT ;  /* 0x000000190000720c */ /* 0x040fe40003fa4070 */
[----:B------:R-:W-:Y:S01]  /*0460*/  ISETP.GT.U32.AND P1, PT, R0, R21, PT ;  /* 0x000000150000720c */ /* 0x000fe20003f24070 */
[--C-:B------:R-:W-:Y:S01]  /*0470*/  @!P0 IMAD.IADD R13, R13, 0x1, -R0.reuse ;  /* 0x000000010d0d8824 */ /* 0x100fe200078e0a00 */
[----:B------:R-:W-:Y:S01]  /*0480*/  ISETP.GE.AND P0, PT, R15, RZ, PT ;  /* 0x000000ff0f00720c */ /* 0x000fe20003f06270 */
[----:B------:R-:W-:-:S02]  /*0490*/  @!P3 IMAD.IADD R23, R23, 0x1, -R0 ;  /* 0x000000011717b824 */ /* 0x000fc400078e0a00 */
[-C--:B------:R-:W-:Y:S02]  /*04a0*/  @!P6 IADD3 R17, R17, -R0.reuse, RZ ;  /* 0x800000001111e210 */ /* 0x080fe40007ffe0ff */
[--C-:B------:R-:W-:Y:S02]  /*04b0*/  @!P2 IMAD.IADD R19, R19, 0x1, -R0.reuse ;  /* 0x000000011313a824 */ /* 0x100fe400078e0a00 */
[--C-:B------:R-:W-:Y:S01]  /*04c0*/  @!P4 IMAD.IADD R27, R27, 0x1, -R0.reuse ;  /* 0x000000011b1bc824 */ /* 0x100fe200078e0a00 */
[C---:B------:R-:W-:Y:S01]  /*04d0*/  ISETP.GT.U32.AND P4, PT, R0.reuse, R13, PT ;  /* 0x0000000d0000720c */ /* 0x040fe20003f84070 */
[----:B------:R-:W-:Y:S01]  /*04e0*/  @!P5 IMAD.IADD R25, R25, 0x1, -R0 ;  /* 0x000000011919d824 */ /* 0x000fe200078e0a00 */
[C---:B------:R-:W-:Y:S02]  /*04f0*/  ISETP.GT.U32.AND P5, PT, R0.reuse, R5, PT ;  /* 0x000000050000720c */ /* 0x040fe40003fa4070 */
[----:B------:R-:W-:Y:S02]  /*0500*/  @!P1 IADD3 R21, R21, -R0, RZ ;  /* 0x8000000015159210 */ /* 0x000fe40007ffe0ff */
[----:B------:R-:W-:-:S02]  /*0510*/  ISETP.GT.U32.AND P3, PT, R0, R17, PT ;  /* 0x000000110000720c */ /* 0x000fc40003f64070 */
[----:B------:R-:W-:Y:S02]  /*0520*/  ISETP.GT.U32.AND P1, PT, R0, R23, PT ;  /* 0x000000170000720c */ /* 0x000fe40003f24070 */
[----:B------:R-:W-:Y:S02]  /*0530*/  ISETP.GE.AND P6, PT, R14, RZ, PT ;  /* 0x000000ff0e00720c */ /* 0x000fe40003fc6270 */
[C---:B------:R-:W-:Y:S01]  /*0540*/  ISETP.GT.U32.AND P2, PT, R0.reuse, R19, PT ;  /* 0x000000130000720c */ /* 0x040fe20003f44070 */
[----:B------:R-:W-:Y:S01]  /*0550*/  @!P0 IMAD.MOV R25, RZ, RZ, -R25 ;  /* 0x000000ffff198224 */ /* 0x000fe200078e0a19 */
[----:B------:R-:W-:Y:S01]  /*0560*/  ISETP.GT.U32.AND P0, PT, R0, R27, PT ;  /* 0x0000001b0000720c */ /* 0x000fe20003f04070 */
[--C-:B------:R-:W-:Y:S01]  /*0570*/  @!P5 IMAD.IADD R5, R5, 0x1, -R0.reuse ;  /* 0x000000010505d824 */ /* 0x100fe200078e0a00 */
[----:B------:R-:W-:Y:S01]  /*0580*/  ISETP.GE.AND P5, PT, R2, RZ, PT ;  /* 0x000000ff0200720c */ /* 0x000fe20003fa6270 */
[----:B------:R-:W-:Y:S01]  /*0590*/  @!P4 IMAD.IADD R13, R13, 0x1, -R0 ;  /* 0x000000010d0dc824 */ /* 0x000fe200078e0a00 */
[----:B------:R-:W-:-:S02]  /*05a0*/  ISETP.GE.AND P4, PT, R7, RZ, PT ;  /* 0x000000ff0700720c */ /* 0x000fc40003f86270 */
[----:B------:R-:W-:Y:S01]  /*05b0*/  @!P3 IADD3 R17, R17, -R0, RZ ;  /* 0x800000001111b210 */ /* 0x000fe20007ffe0ff */
[--C-:B------:R-:W-:Y:S01]  /*05c0*/  @!P1 IMAD.IADD R23, R23, 0x1, -R0.reuse ;  /* 0x0000000117179824 */ /* 0x100fe200078e0a00 */
[----:B------:R-:W-:Y:S01]  /*05d0*/  ISETP.GE.AND P3, PT, R6, RZ, PT ;  /* 0x000000ff0600720c */ /* 0x000fe20003f66270 */
[----:B------:R-:W-:Y:S01]  /*05e0*/  @!P6 IMAD.MOV R21, RZ, RZ, -R21 ;  /* 0x000000ffff15e224 */ /* 0x000fe200078e0a15 */
[----:B------:R-:W-:Y:S01]  /*05f0*/  ISETP.GE.AND P1, PT, R8, RZ, PT ;  /* 0x000000ff0800720c */ /* 0x000fe20003f26270 */
[--C-:B------:R-:W-:Y:S01]  /*0600*/  @!P2 IMAD.IADD R19, R19, 0x1, -R0.reuse ;  /* 0x000000011313a824 */ /* 0x100fe200078e0a00 */
[----:B------:R-:W-:Y:S02]  /*0610*/  ISETP.GE.AND P6, PT, R3, RZ, PT ;  /* 0x000000ff0300720c */ /* 0x000fe40003fc6270 */
[----:B------:R-:W-:Y:S01]  /*0620*/  ISETP.GE.AND P2, PT, R9, RZ, PT ;  /* 0x000000ff0900720c */ /* 0x000fe20003f46270 */
[----:B------:R-:W-:Y:S02]  /*0630*/  @!P0 IMAD.IADD R27, R27, 0x1, -R0 ;  /* 0x000000011b1b8824 */ /* 0x000fe400078e0a00 */
[----:B------:R-:W-:Y:S01]  /*0640*/  IMAD.WIDE.U32 R14, R4, R11, c[0x0][0x170] ;  /* 0x00005c00040e7625 */ /* 0x000fe200078e000b */
[----:B------:R-:W-:-:S02]  /*0650*/  ISETP.NE.AND P0, PT, RZ, c[0x0][0x168], PT ;  /* 0x00005a00ff007a0c */ /* 0x000fc40003f05270 */
[----:B------:R-:W-:Y:S01]  /*0660*/  LOP3.LUT R0, RZ, c[0x0][0x168], RZ, 0x33, !PT ;  /* 0x00005a00ff007a12 */ /* 0x000fe200078e33ff */
[----:B------:R-:W-:Y:S02]  /*0670*/  @!P5 IMAD.MOV R13, RZ, RZ, -R13 ;  /* 0x000000ffff0dd224 */ /* 0x000fe400078e0a0d */
[----:B------:R-:W-:Y:S02]  /*0680*/  @!P4 IMAD.MOV R17, RZ, RZ, -R17 ;  /* 0x000000ffff11c224 */ /* 0x000fe400078e0a11 */
[----:B------:R-:W-:Y:S01]  /*0690*/  @!P3 IMAD.MOV R19, RZ, RZ, -R19 ;  /* 0x000000ffff13b224 */ /* 0x000fe200078e0a13 */
[----:B------:R-:W-:Y:S01]  /*06a0*/  @!P6 IADD3 R5, -R5, RZ, RZ ;  /* 0x000000ff0505e210 */ /* 0x000fe20007ffe1ff */
[----:B------:R-:W-:Y:S01]  /*06b0*/  @!P1 IMAD.MOV R27, RZ, RZ, -R27 ;  /* 0x000000ffff1b9224 */ /* 0x000fe200078e0a1b */
[----:B------:R-:W-:Y:S01]  /*06c0*/  @!P2 IADD3 R23, -R23, RZ, RZ ;  /* 0x000000ff1717a210 */ /* 0x000fe20007ffe1ff */
[----:B------:R-:W-:Y:S01]  /*06d0*/  IMAD.WIDE R14, R10, 0x8, R14 ;  /* 0x000000080a0e7825 */ /* 0x000fe200078e020e */
[----:B------:R-:W-:-:S02]  /*06e0*/  SEL R25, R0, R25, !P0 ;  /* 0x0000001900197207 */ /* 0x000fc40004000000 */
[C---:B------:R-:W-:Y:S02]  /*06f0*/  SEL R24, R0.reuse, R21, !P0 ;  /* 0x0000001500187207 */ /* 0x040fe40004000000 */
[C---:B------:R-:W-:Y:S02]  /*0700*/  SEL R5, R0.reuse, R5, !P0 ;  /* 0x0000000500057207 */ /* 0x040fe40004000000 */
[C---:B------:R-:W-:Y:S02]  /*0710*/  SEL R4, R0.reuse, R13, !P0 ;  /* 0x0000000d00047207 */ /* 0x040fe40004000000 */
[C---:B------:R-:W-:Y:S02]  /*0720*/  SEL R17, R0.reuse, R17, !P0 ;  /* 0x0000001100117207 */ /* 0x040fe40004000000 */
[C---:B------:R-:W-:Y:S02]  /*0730*/  SEL R16, R0.reuse, R19, !P0 ;  /* 0x0000001300107207 */ /* 0x040fe40004000000 */
[----:B------:R-:W-:-:S02]  /*0740*/  SEL R23, R0, R23, !P0 ;  /* 0x0000001700177207 */ /* 0x000fc40004000000 */
[----:B------:R-:W-:Y:S01]  /*0750*/  SEL R22, R0, R27, !P0 ;  /* 0x0000001b00167207 */ /* 0x000fe20004000000 */
[----:B------:R-:W-:Y:S04]  /*0760*/  STG.E.64 [R14.64], R24 ;  /* 0x000000180e007986 */ /* 0x000fe8000c101b04 */
[----:B------:R-:W-:Y:S04]  /*0770*/  STG.E.64 [R14.64+0x400], R4 ;  /* 0x000400040e007986 */ /* 0x000fe8000c101b04 */
[----:B------:R-:W-:Y:S04]  /*0780*/  STG.E.64 [R14.64+0x800], R16 ;  /* 0x000800100e007986 */ /* 0x000fe8000c101b04 */
[----:B------:R-:W-:Y:S01]  /*0790*/  STG.E.64 [R14.64+0xc00], R22 ;  /* 0x000c00160e007986 */ /* 0x000fe2000c101b04 */
[----:B------:R-:W-:Y:S05]  /*07a0*/  EXIT ;  /* 0x000000000000794d */ /* 0x000fea0003800000 */
.L_x_20127:
[----:B------:R-:W0:Y:S01]  /*07b0*/  S2R R8, SR_TID.X ;  /* 0x0000000000087919 */ /* 0x000e220000002100 */
[----:B------:R-:W-:Y:S01]  /*07c0*/  IMAD.MOV.U32 R18, RZ, RZ, RZ ;  /* 0x000000ffff127224 */ /* 0x000fe200078e00ff */
[----:B------:R-:W-:Y:S01]  /*07d0*/  CS2R R2, SRZ ;  /* 0x0000000000027805 */ /* 0x000fe2000001ff00 */
        /* <DEDUP_REMOVED lines=9> */
[----:B------:R-:W-:Y:S01]  /*0870*/  ISETP.GE.AND P5, PT, R9, R5, PT ;  /* 0x000000050900720c */ /* 0x000fe20003fa6270 */
[----:B------:R-:W-:-:S03]  /*0880*/  HFMA2.MMA R12, -RZ, RZ, 0, 0 ;  /* 0x00000000ff0c7435 */ /* 0x000fc600000001ff */
[----:B------:R0:W5:Y:S09]  /*0890*/  @!P6 LDG.E R18, [R10.64] ;  /* 0x000000040a12e981 */ /* 0x000172000c1e1900 */
[----:B------:R-:W-:Y:S01]  /*08a0*/  @!P5 IMAD.IADD R16, R4, 0x1, R9 ;  /* 0x000000010410d824 */ /* 0x000fe200078e0209 */
[----:B------:R-:W-:Y:S01]  /*08b0*/  @!P5 IADD3 R9, R9, 0x80, RZ ;  /* 0x000000800909d810 */ /* 0x000fe20007ffe0ff */
[----:B------:R-:W-:-:S03]  /*08c0*/  @!P5 IMAD.MOV.U32 R17, RZ, RZ, 0x4 ;  /* 0x00000004ff11d424 */ /* 0x000fc600078e00ff */
[----:B------:R-:W-:Y:S01]  /*08d0*/  ISETP.GE.AND P4, PT, R9, R5, PT ;  /* 0x000000050900720c */ /* 0x000fe20003f86270 */
[----:B------:R-:W-:Y:S01]  /*08e0*/  @!P5 IMAD.WIDE.U32 R16, R16, R17, c[0x0][0x178] ;  /* 0x00005e001010d625 */ /* 0x000fe200078e0011 */
[----:B0-----:R-:W-:-:S04]  /*08f0*/  CS2R R10, SRZ ;  /* 0x00000000000a7805 */ /* 0x001fc8000001ff00 */
[----:B------:R0:W5:Y:S07]  /*0900*/  @!P5 LDG.E R3, [R16.64] ;  /* 0x000000041003d981 */ /* 0x00016e000c1e1900 */
        /* <DEDUP_REMOVED lines=9> */
[----:B------:R-:W-:-:S12]  /*09a0*/  @!P3 IMAD.MOV.U32 R7, RZ, RZ, 0x4 ;  /* 0x00000004ff07b424 */ /* 0x000fd800078e00ff */
[----:B------:R-:W-:Y:S02]  /*09b0*/  @!P1 IADD3 R19, R4, R9, RZ ;  /* 0x0000000904139210 */ /* 0x000fe40007ffe0ff */
[----:B------:R-:W-:-:S04]  /*09c0*/  @!P1 IADD3 R9, R9, 0x80, RZ ;  /* 0x0000008009099810 */ /* 0x000fc80007ffe0ff */
[----:B------:R-:W-:Y:S01]  /*09d0*/  ISETP.GE.AND P6, PT, R9, R5, PT ;  /* 0x000000050900720c */ /* 0x000fe20003fc6270 */
[----:B------:R-:W-:Y:S02]  /*09e0*/  @!P4 IMAD.MOV.U32 R21, RZ, RZ, 0x4 ;  /* 0x00000004ff15c424 */ /* 0x000fe400078e00ff */
[----:B------:R-:W-:-:S04]  /*09f0*/  @!P3 IMAD.WIDE.U32 R6, R6, R7, c[0x0][0x178] ;  /* 0x00005e000606b625 */ /* 0x000fc800078e0007 */
[----:B------:R-:W-:Y:S01]  /*0a00*/  @!P4 IMAD.WIDE.U32 R20, R20, R21, c[0x0][0x178] ;  /* 0x00005e001414c625 */ /* 0x000fe200078e0015 */
[----:B------:R1:W5:Y:S03]  /*0a10*/  @!P3 LDG.E R12, [R6.64] ;  /* 0x00000004060cb981 */ /* 0x000366000c1e1900 */
[----:B------:R-:W-:Y:S01]  /*0a20*/  @!P1 IMAD.MOV.U32 R24, RZ, RZ, 0x4 ;  /* 0x00000004ff189424 */ /* 0x000fe200078e00ff */
[----:B------:R2:W5:Y:S01]  /*0a30*/  @!P4 LDG.E R2, [R20.64] ;  /* 0x000000041402c981 */ /* 0x000562000c1e1900 */
[----:B------:R-:W-:Y:S02]  /*0a40*/  @!P6 IMAD.IADD R22, R4, 0x1, R9 ;  /* 0x000000010416e824 */ /* 0x000fe400078e0209 */
[----:B------:R-:W-:Y:S02]  /*0a50*/  @!P6 IMAD.MOV.U32 R23, RZ, RZ, 0x4 ;  /* 0x00000004ff17e424 */ /* 0x000fe400078e00ff */
[----:B-1----:R-:W-:Y:S01]  /*0a60*/  @!P0 IMAD.MOV.U32 R6, RZ, RZ, 0x4 ;  /* 0x00000004ff068424 */ /* 0x002fe200078e00ff */
[----:B------:R-:W-:Y:S01]  /*0a70*/  MOV R9, RZ ;  /* 0x000000ff00097202 */ /* 0x000fe20000000f00 */
[----:B0-----:R-:W-:-:S04]  /*0a80*/  @!P1 IMAD.WIDE.U32 R16, R19, R24, c[0x0][0x178] ;  /* 0x00005e0013109625 */ /* 0x001fc800078e0018 */
[----:B------:R-:W-:Y:S01]  /*0a90*/  IMAD.MOV.U32 R19, RZ, RZ, RZ ;  /* 0x000000ffff137224 */ /* 0x000fe200078e00ff */
[----:B------:R0:W5:Y:S01]  /*0aa0*/  @!P1 LDG.E R11, [R16.64] ;  /* 0x00000004100b9981 */ /* 0x000162000c1e1900 */
[----:B--2---:R-:W-:-:S04]  /*0ab0*/  @!P6 IMAD.WIDE.U32 R20, R22, R23, c[0x0][0x178] ;  /* 0x00005e001614e625 */ /* 0x004fc800078e0017 */
[----:B------:R-:W-:Y:S01]  /*0ac0*/  @!P0 IMAD.WIDE.U32 R6, R13, R6, c[0x0][0x178] ;  /* 0x00005e000d068625 */ /* 0x000fe200078e0006 */
[----:B------:R0:W5:Y:S04]  /*0ad0*/  @!P6 LDG.E R9, [R20.64] ;  /* 0x000000041409e981 */ /* 0x000168000c1e1900 */
[----:B------:R0:W5:Y:S01]  /*0ae0*/  @!P0 LDG.E R19, [R6.64] ;  /* 0x0000000406138981 */ /* 0x000162000c1e1900 */
[----:B------:R-:W-:-:S04]  /*0af0*/  @!P2 IMAD.MOV.U32 R15, RZ, RZ, 0x4 ;  /* 0x00000004ff0fa424 */ /* 0x000fc800078e00ff */
[----:B------:R-:W-:Y:S01]  /*0b00*/  @!P2 IMAD.WIDE.U32 R14, R14, R15, c[0x0][0x178] ;  /* 0x00005e000e0ea625 */ /* 0x000fe200078e000f */
[C---:B------:R-:W-:Y:S01]  /*0b10*/  IADD3 R22, R8.reuse, 0x100, RZ ;  /* 0x0000010008167810 */ /* 0x040fe20007ffe0ff */
[----:B------:R-:W-:Y:S01]  /*0b20*/  BSSY B0, `(.L_x_20128) ;  /* 0x000001e000007945 */ /* 0x000fe20003800000 */
[----:B------:R-:W-:Y:S02]  /*0b30*/  IADD3 R24, R8, 0x180, RZ ;  /* 0x0000018008187810 */ /* 0x000fe40007ffe0ff */
[----:B------:R1:W5:Y:S01]  /*0b40*/  @!P2 LDG.E R10, [R14.64] ;  /* 0x000000040e0aa981 */ /* 0x000362000c1e1900 */
[-C--:B------:R-:W-:Y:S02]  /*0b50*/  ISETP.GE.AND P3, PT, R22, R5.reuse, PT ;  /* 0x000000051600720c */ /* 0x080fe40003f66270 */
[----:B------:R-:W-:Y:S02]  /*0b60*/  ISETP.GE.AND P2, PT, R24, R5, PT ;  /* 0x000000051800720c */ /* 0x000fe40003f46270 */
[----:B-1----:R-:W-:-:S04]  /*0b70*/  IADD3 R14, R8, 0x80, RZ ;  /* 0x00000080080e7810 */ /* 0x002fc80007ffe0ff */
[----:B------:R-:W-:Y:S02]  /*0b80*/  ISETP.GE.AND P4, PT, R14, R5, PT ;  /* 0x000000050e00720c */ /* 0x000fe40003f86270 */
[----:B------:R-:W-:Y:S01]  /*0b90*/  IADD3 R14, R8, 0x200, RZ ;  /* 0x00000200080e7810 */ /* 0x000fe20007ffe0ff */
[----:B------:R-:W-:Y:S05]  /*0ba0*/  @P0 BRA `(.L_x_20129) ;  /* 0x0000015000000947 */ /* 0x000fea0003800000 */
[----:B0-----:R-:W0:Y:S01]  /*0bb0*/  I2F.RP R15, R0 ;  /* 0x00000000000f7306 */ /* 0x001e220000209400 */
[----:B------:R-:W-:Y:S02]  /*0bc0*/  MOV R6, RZ ;  /* 0x000000ff00067202 */ /* 0x000fe40000000f00 */
[----:B-----5:R-:W-:Y:S02]  /*0bd0*/  IABS R16, R19 ;  /* 0x0000001300107213 */ /* 0x020fe40000000000 */
[----:B------:R-:W-:Y:S02]  /*0be0*/  ISETP.GE.AND P5, PT, R19, RZ, PT ;  /* 0x000000ff1300720c */ /* 0x000fe40003fa6270 */
[----:B------:R-:W-:Y:S01]  /*0bf0*/  ISETP.NE.AND P6, PT, RZ, c[0x0][0x168], PT ;  /* 0x00005a00ff007a0c */ /* 0x000fe20003fc5270 */
        /* <DEDUP_REMOVED lines=11> */
[----:B------:R-:W-:-:S05]  /*0cb0*/  @!P1 IMAD.IADD R13, R13, 0x1, -R0 ;  /* 0x000000010d0d9824 */ /* 0x000fca00078e0a00 */
[----:B------:R-:W-:-:S13]  /*0cc0*/  ISETP.GT.U32.AND P1, PT, R0, R13, PT ;  /* 0x0000000d0000720c */ /* 0x000fda0003f24070 */
[----:B------:R-:W-:-:S05]  /*0cd0*/  @!P1 IADD3 R13, R13, -R0, RZ ;  /* 0x800000000d0d9210 */ /* 0x000fca0007ffe0ff */
[----:B------:R-:W-:Y:S01]  /*0ce0*/  @!P5 IMAD.MOV R13, RZ, RZ, -R13 ;  /* 0x000000ffff0dd224 */ /* 0x000fe200078e0a0d */
[----:B------:R-:W-:Y:S02]  /*0cf0*/  @!P6 LOP3.LUT R13, RZ, c[0x0][0x168], RZ, 0x33, !PT ;  /* 0x00005a00ff0dea12 */ /* 0x000fe400078e33ff */
.L_x_20129:
[----:B0-----:R-:W-:Y:S05]  /*0d00*/  BSYNC B0 ;  /* 0x0000000000007941 */ /* 0x001fea0003800000 */
.L_x_20128:
[----:B------:R-:W-:Y:S01]  /*0d10*/  BSSY B0, `(.L_x_20130) ;  /* 0x0000019000007945 */ /* 0x000fe20003800000 */
[----:B------:R-:W-:Y:S02]  /*0d20*/  ISETP.GE.AND P1, PT, R14, R5, PT ;  /* 0x000000050e00720c */ /* 0x000fe40003f26270 */
[----:B------:R-:W-:Y:S01]  /*0d30*/  IADD3 R16, R8, 0x280, RZ ;  /* 0x0000028008107810 */ /* 0x000fe20007ffe0ff */
[----:B------:R-:W-:Y:S05]  /*0d40*/  @P4 BRA `(.L_x_20131) ;  /* 0x0000015000004947 */ /* 0x000fea0003800000 */
[----:B------:R-:W0:Y:S01]  /*0d50*/  I2F.RP R14, R0 ;  /* 0x00000000000e7306 */ /* 0x000e220000209400 */
[----:B------:R-:W-:Y:S01]  /*0d60*/  IMAD.MOV.U32 R6, RZ, RZ, RZ ;  /* 0x000000ffff067224 */ /* 0x000fe200078e00ff */
[----:B-----5:R-:W-:Y:S02]  /*0d70*/  IABS R19, R18 ;  /* 0x0000001200137213 */ /* 0x020fe40000000000 */
[----:B------:R-:W-:Y:S02]  /*0d80*/  ISETP.GE.AND P5, PT, R18, RZ, PT ;  /* 0x000000ff1200720c */ /* 0x000fe40003fa6270 */
[----:B------:R-:W-:-:S02]  /*0d90*/  ISETP.NE.AND P6, PT, RZ, c[0x0][0x168], PT ;  /* 0x00005a00ff007a0c */ /* 0x000fc40003fc5270 */
[----:B0-----:R-:W0:Y:S02]  /*0da0*/  MUFU.RCP R14, R14 ;  /* 0x0000000e000e7308 */ /* 0x001e240000001000 */
[----:B0-----:R-:W-:-:S06]  /*0db0*/  IADD3 R15, R14, 0xffffffe, RZ ;  /* 0x0ffffffe0e0f7810 */ /* 0x001fcc0007ffe0ff */
[----:B------:R-:W0:Y:S02]  /*0dc0*/  F2I.FTZ.U32.TRUNC.NTZ R7, R15 ;  /* 0x0000000f00077305 */ /* 0x000e24000021f000 */
[----:B0-----:R-:W-:-:S04]  /*0dd0*/  IMAD.MOV R17, RZ, RZ, -R7 ;  /* 0x000000ffff117224 */ /* 0x001fc800078e0a07 */
[----:B------:R-:W-:-:S04]  /*0de0*/  IMAD R17, R17, R0, RZ ;  /* 0x0000000011117224 */ /* 0x000fc800078e02ff */
[----:B------:R-:W-:Y:S01]  /*0df0*/  IMAD.HI.U32 R6, R7, R17, R6 ;  /* 0x0000001107067227 */ /* 0x000fe200078e0006 */
[----:B------:R-:W-:-:S05]  /*0e00*/  MOV R7, R19 ;  /* 0x0000001300077202 */ /* 0x000fca0000000f00 */
[----:B------:R-:W-:-:S04]  /*0e10*/  IMAD.HI.U32 R6, R6, R7, RZ ;  /* 0x0000000706067227 */ /* 0x000fc800078e00ff */
[----:B------:R-:W-:-:S04]  /*0e20*/  IMAD.MOV R6, RZ, RZ, -R6 ;  /* 0x000000ffff067224 */ /* 0x000fc800078e0a06 */
[----:B------:R-:W-:-:S05]  /*0e30*/  IMAD R14, R0, R6, R7 ;  /* 0x00000006000e7224 */ /* 0x000fca00078e0207 */
[----:B------:R-:W-:-:S13]  /*0e40*/  ISETP.GT.U32.AND P4, PT, R0, R14, PT ;  /* 0x0000000e0000720c */ /* 0x000fda0003f84070 */
[----:B------:R-:W-:-:S05]  /*0e50*/  @!P4 IMAD.IADD R14, R14, 0x1, -R0 ;  /* 0x000000010e0ec824 */ /* 0x000fca00078e0a00 */
[----:B------:R-:W-:-:S13]  /*0e60*/  ISETP.GT.U32.AND P4, PT, R0, R14, PT ;  /* 0x0000000e0000720c */ /* 0x000fda0003f84070 */
[----:B------:R-:W-:-:S05]  /*0e70*/  @!P4 IMAD.IADD R14, R14, 0x1, -R0 ;  /* 0x000000010e0ec824 */ /* 0x000fca00078e0a00 */
[----:B------:R-:W-:Y:S02]  /*0e80*/  @!P5 IADD3 R14, -R14, RZ, RZ ;  /* 0x000000ff0e0ed210 */ /* 0x000fe40007ffe1ff */
[----:B------:R-:W-:Y:S02]  /*0e90*/  @!P6 LOP3.LUT R14, RZ, c[0x0][0x168], RZ, 0x33, !PT ;  /* 0x00005a00ff0eea12 */ /* 0x000fe400078e33ff */
.L_x_20131:
[----:B------:R-:W-:Y:S05]  /*0ea0*/  BSYNC B0 ;  /* 0x0000000000007941 */ /* 0x000fea0003800000 */
.L_x_20130:
[----:B------:R-:W-:Y:S01]  /*0eb0*/  BSSY B0, `(.L_x_20132) ;  /* 0x0000019000007945 */ /* 0x000fe20003800000 */
[----:B------:R-:W-:Y:S02]  /*0ec0*/  ISETP.GE.AND P4, PT, R16, R5, PT ;  /* 0x000000051000720c */ /* 0x000fe40003f86270 */
[----:B------:R-:W-:Y:S01]  /*0ed0*/  IADD3 R16, R8, 0x300, RZ ;  /* 0x0000030008107810 */ /* 0x000fe20007ffe0ff */
[----:B------:R-:W-:Y:S05]  /*0ee0*/  @P3 BRA `(.L_x_20133) ;  /* 0x0000015000003947 */ /* 0x000fea0003800000 */
[----:B------:R-:W0:Y:S01]  /*0ef0*/  I2F.RP R17, R0 ;  /* 0x0000000000117306 */ /* 0x000e220000209400 */
[----:B------:R-:W-:Y:S01]  /*0f00*/  IMAD.MOV.U32 R6, RZ, RZ, RZ ;  /* 0x000000ffff067224 */ /* 0x000fe200078e00ff */
[----:B-----5:R-:W-:Y:S02]  /*0f10*/  IABS R18, R3 ;  /* 0x0000000300127213 */ /* 0x020fe40000000000 */
        /* <DEDUP_REMOVED lines=15> */
[----:B------:R-:W-:-:S04]  /*1010*/  @!P3 IMAD.IADD R15, R15, 0x1, -R0 ;  /* 0x000000010f0fb824 */ /* 0x000fc800078e0a00 */
[----:B------:R-:W-:Y:S01]  /*1020*/  @!P5 IMAD.MOV R15, RZ, RZ, -R15 ;  /* 0x000000ffff0fd224 */ /* 0x000fe200078e0a0f */
[----:B------:R-:W-:Y:S02]  /*1030*/  @!P6 LOP3.LUT R15, RZ, c[0x0][0x168], RZ, 0x33, !PT ;  /* 0x00005a00ff0fea12 */ /* 0x000fe400078e33ff */
.L_x_20133:
[----:B------:R-:W-:Y:S05]  /*1040*/  BSYNC B0 ;  /* 0x0000000000007941 */ /* 0x000fea0003800000 */
.L_x_20132:
[----:B------:R-:W-:Y:S01]  /*1050*/  BSSY B0, `(.L_x_20134) ;  /* 0x0000019000007945 */ /* 0x000fe20003800000 */
[----:B------:R-:W-:Y:S02]  /*1060*/  ISETP.GE.AND P3, PT, R16, R5, PT ;  /* 0x000000051000720c */ /* 0x000fe40003f66270 */
[----:B-----5:R-:W-:Y:S01]  /*1070*/  IADD3 R18, R8, 0x380, RZ ;  /* 0x0000038008127810 */ /* 0x020fe20007ffe0ff */
        /* <DEDUP_REMOVED lines=22> */
.L_x_20135:
[----:B------:R-:W-:Y:S05]  /*11e0*/  BSYNC B0 ;  /* 0x0000000000007941 */ /* 0x000fea0003800000 */
.L_x_20134:
[----:B------:R-:W-:Y:S01]  /*11f0*/  @!P0 MOV R3, 0x4 ;  /* 0x0000000400038802 */ /* 0x000fe20000000f00 */
[----:B------:R-:W-:Y:S01]  /*1200*/  @!P0 IMAD.IADD R2, R4, 0x1, R8 ;  /* 0x0000000104028824 */ /* 0x000fe200078e0208 */
[----:B------:R-:W-:Y:S01]  /*1210*/  BSSY B0, `(.L_x_20136) ;  /* 0x000001a000007945 */ /* 0x000fe20003800000 */
[----:B------:R-:W-:Y:S02]  /*1220*/  ISETP.GE.AND P2, PT, R18, R5, PT ;  /* 0x000000051200720c */ /* 0x000fe40003f46270 */
[----:B------:R-:W-:Y:S01]  /*1230*/  @!P0 IMAD.WIDE.U32 R2, R2, R3, c[0x0][0x170] ;  /* 0x00005c0002028625 */ /* 0x000fe200078e0003 */
[----:B------:R-:W-:Y:S05]  /*1240*/  @P1 BRA `(.L_x_20137) ;  /* 0x0000016000001947 */ /* 0x000fea0003800000 */
[----:B------:R-:W0:Y:S01]  /*1250*/  I2F.RP R17, R0 ;  /* 0x0000000000117306 */ /* 0x000e220000209400 */
[----:B------:R-:W-:Y:S01]  /*1260*/  IMAD.MOV.U32 R6, RZ, RZ, RZ ;  /* 0x000000ffff067224 */ /* 0x000fe200078e00ff */
        /* <DEDUP_REMOVED lines=17> */
[----:B------:R-:W-:-:S05]  /*1380*/  IMAD.MOV.U32 R12, RZ, RZ, R7 ;  /* 0x000000ffff0c7224 */ /* 0x000fca00078e0007 */
[----:B------:R-:W-:Y:S02]  /*1390*/  @!P5 IADD3 R12, -R12, RZ, RZ ;  /* 0x000000ff0c0cd210 */ /* 0x000fe40007ffe1ff */
[----:B------:R-:W-:Y:S02]  /*13a0*/  @!P6 LOP3.LUT R12, RZ, c[0x0][0x168], RZ, 0x33, !PT ;  /* 0x00005a00ff0cea12 */ /* 0x000fe400078e33ff */
.L_x_20137:
[----:B------:R-:W-:Y:S05]  /*13b0*/  BSYNC B0 ;  /* 0x0000000000007941 */ /* 0x000fea0003800000 */
.L_x_20136:
[----:B------:R-:W-:Y:S01]  /*13c0*/  BSSY B0, `(.L_x_20138) ;  /* 0x0000018000007945 */ /* 0x000fe20003800000 */
[----:B------:R-:W-:Y:S05]  /*13d0*/  @P4 BRA `(.L_x_20139) ;  /* 0x0000016000004947 */ /* 0x000fea0003800000 */
[----:B------:R-:W0:Y:S01]  /*13e0*/  I2F.RP R17, R0 ;  /* 0x0000000000117306 */ /* 0x000e220000209400 */
[----:B------:R-:W-:Y:S01]  /*13f0*/  IMAD.MOV.U32 R6, RZ, RZ, RZ ;  /* 0x000000ffff067224 */ /* 0x000fe200078e00ff */
[----:B------:R-:W-:Y:S02]  /*1400*/  IABS R20, R10 ;  /* 0x0000000a00147213 */ /* 0x000fe40000000000 */
[----:B------:R-:W-:Y:S02]  /*1410*/  ISETP.GE.AND P4, PT, R10, RZ, PT ;  /* 0x000000ff0a00720c */ /* 0x000fe40003f86270 */
        /* <DEDUP_REMOVED lines=18> */
.L_x_20139:
[----:B------:R-:W-:Y:S05]  /*1540*/  BSYNC B0 ;  /* 0x0000000000007941 */ /* 0x000fea0003800000 */
.L_x_20138:
        /* <DEDUP_REMOVED lines=24> */
.L_x_20141:
[----:B------:R-:W-:Y:S05]  /*16d0*/  BSYNC B0 ;  /* 0x0000000000007941 */ /* 0x000fea0003800000 */
.L_x_20140:
        /* <DEDUP_REMOVED lines=24> */
.L_x_20143:
[----:B------:R-:W-:Y:S05]  /*1860*/  BSYNC B0 ;  /* 0x0000000000007941 */ /* 0x000fea0003800000 */
.L_x_20142:
[----:B------:R-:W-:Y:S01]  /*1870*/  @!P0 IADD3 R8, R8, 0x80, RZ ;  /* 0x0000008008088810 */ /* 0x000fe20007ffe0ff */
[----:B------:R0:W-:Y:S01]  /*1880*/  @!P0 STG.E [R2.64], R13 ;  /* 0x0000000d02008986 */ /* 0x0001e2000c101904 */
        /* <DEDUP_REMOVED lines=11> */
[----:B0-----:R-:W-:Y:S01]  /*1940*/  HFMA2.MMA R3, -RZ, RZ, 0, 2.384185791015625e-07 ;  /* 0x00000004ff037435 */ /* 0x001fe200000001ff */
[----:B------:R-:W-:Y:S01]  /*1950*/  IMAD.IADD R2, R4, 0x1, R8 ;  /* 0x0000000104027824 */ /* 0x000fe200078e0208 */
[----:B------:R-:W-:-:S08]  /*1960*/  IADD3 R8, R8, 0x80, RZ ;  /* 0x0000008008087810 */ /* 0x000fd00007ffe0ff */
[----:B------:R-:W-:-:S05]  /*1970*/  IMAD.WIDE.U32 R2, R2, R3, c[0x0][0x170] ;  /* 0x00005c0002027625 */ /* 0x000fca00078e0003 */
[----:B------:R0:W-:Y:S02]  /*1980*/  STG.E [R2.64], R15 ;  /* 0x0000000f02007986 */ /* 0x0001e4000c101904 */
.L_x_20146:
[----:B0-----:R-:W-:-:S13]  /*1990*/  ISETP.GE.AND P0, PT, R8, R5, PT ;  /* 0x000000050800720c */ /* 0x001fda0003f06270 */
[----:B------:R-:W-:Y:S05]  /*19a0*/  @P0 BRA `(.L_x_20148) ;  /* 0x000000c000000947 */ /* 0x000fea0003800000 */
[----:B------:R-:W-:Y:S01]  /*19b0*/  IMAD.IADD R2, R4, 0x1, R8 ;  /* 0x0000000104027824 */ /* 0x000fe200078e0208 */
[----:B------:R-:W-:Y:S01]  /*19c0*/  IADD3 R8, R8, 0x80, RZ ;  /* 0x0000008008087810 */ /* 0x000fe20007ffe0ff */
[----:B------:R-:W-:-:S04]  /*19d0*/  IMAD.MOV.U32 R3, RZ, RZ, 0x4 ;  /* 0x00000004ff037424 */ /* 0x000fc800078e00ff */
[----:B------:R-:W-:-:S05]  /*19e0*/  IMAD.WIDE.U32 R2, R2, R3, c[0x0][0x170] ;  /* 0x00005c0002027625 */ /* 0x000fca00078e0003 */
[----:B------:R0:W-:Y:S02]  /*19f0*/  STG.E [R2.64], R16 ;  /* 0x0000001002007986 */ /* 0x0001e4000c101904 */
.L_x_20147:
[----:B------:R-:W-:-:S13]  /*1a00*/  ISETP.GE.AND P0, PT, R8, R5, PT ;  /* 0x000000050800720c */ /* 0x000fda0003f06270 */
[----:B------:R-:W-:Y:S05]  /*1a10*/  @P0 BRA `(.L_x_20149) ;  /* 0x000000d000000947 */ /* 0x000fea0003800000 */
[----:B0-----:R-:W-:Y:S01]  /*1a20*/  MOV R3, 0x4 ;  /* 0x0000000400037802 */ /* 0x001fe20000000f00 */
[----:B------:R-:W-:Y:S01]  /*1a30*/  IMAD.IADD R2, R4, 0x1, R8 ;  /* 0x0000000104027824 */ /* 0x000fe200078e0208 */
[----:B------:R-:W-:-:S03]  /*1a40*/  IADD3 R8, R8, 0x80, RZ ;  /* 0x0000008008087810 */ /* 0x000fc60007ffe0ff */
[----:B------:R-:W-:-:S05]  /*1a50*/  IMAD.WIDE.U32 R2, R2, R3, c[0x0][0x170] ;  /* 0x00005c0002027625 */ /* 0x000fca00078e0003 */
[----:B------:R0:W-:Y:S02]  /*1a60*/  STG.E [R2.64], R12 ;  /* 0x0000000c02007986 */ /* 0x0001e4000c101904 */
.L_x_20148:
        /* <DEDUP_REMOVED lines=8> */
.L_x_20149:
[----:B------:R-:W-:Y:S05]  /*1af0*/  BSYNC B1 ;  /* 0x0000000000017941 */ /* 0x000fea0003800000 */
.L_x_20145:
[----:B------:R-:W-:-:S13]  /*1b00*/  ISETP.GE.AND P0, PT, R8, R5, PT ;  /* 0x000000050800720c */ /* 0x000fda0003f06270 */
[----:B0-----:R-:W-:Y:S01]  /*1b10*/  @!P0 MOV R3, 0x4 ;  /* 0x0000000400038802 */ /* 0x001fe20000000f00 */
[----:B------:R-:W-:Y:S01]  /*1b20*/  @!P0 IMAD.IADD R2, R4, 0x1, R8 ;  /* 0x0000000104028824 */ /* 0x000fe200078e0208 */
[----:B------:R-:W-:-:S03]  /*1b30*/  @!P0 IADD3 R8, R8, 0x80, RZ ;  /* 0x0000008008088810 */ /* 0x000fc60007ffe0ff */
[----:B------:R-:W-:-:S05]  /*1b40*/  @!P0 IMAD.WIDE.U32 R2, R2, R3, c[0x0][0x170] ;  /* 0x00005c0002028625 */ /* 0x000fca00078e0003 */
[----:B------:R0:W-:Y:S02]  /*1b50*/  @!P0 STG.E [R2.64], R11 ;  /* 0x0000000b02008986 */ /* 0x0001e4000c101904 */
.L_x_20150:
[----:B------:R-:W-:Y:S05]  /*1b60*/  BSYNC B0 ;  /* 0x0000000000007941 */ /* 0x000fea0003800000 */
.L_x_20144:
        /* <DEDUP_REMOVED lines=8> */
.L_x_20151:
        /* <DEDUP_REMOVED lines=9> */
.L_x_50654:


//--------------------- .text._ZN2at6native29vectorized_elementwise_kernelILi4ENS0_13BUnaryFunctorIiiiZZZNS0_16fmod_kernel_cudaERNS_18TensorIteratorBaseEENKUlvE_clEvENKUlvE1_clEvEUliiE_EESt5arrayIPcLm2EEEEviT0_T1_ --------------------------
	.section	.text._ZN2at6native29vectorized_elementwise_kernelILi4ENS0_13BUnaryFunctorIiiiZZZNS0_16fmod_kernel_cudaERNS_18TensorIteratorBaseEENKUlvE_clEvENKUlvE1_clEvEUliiE_EESt5arrayIPcLm2EEEEviT0_T1_,"ax",@progbits
	.sectioninfo	@"SHI_REGISTERS=30"
	.align	128
        .global         _ZN2at6native29vectorized_elementwise_kernelILi4ENS0_13BUnaryFunctorIiiiZZZNS0_16fmod_kernel_cudaERNS_18TensorIteratorBaseEENKUlvE_clEvENKUlvE1_clEvEUliiE_EESt5arrayIPcLm2EEEEviT0_T1_
        .type           _ZN2at6native29vectorized_elementwise_kernelILi4ENS0_13BUnaryFunctorIiiiZZZNS0_16fmod_kernel_cudaERNS_18TensorIteratorBaseEENKUlvE_clEvENKUlvE1_clEvEUliiE_EESt5arrayIPcLm2EEEEviT0_T1_,@function
        .size           _ZN2at6native29vectorized_elementwise_kernelILi4ENS0_13BUnaryFunctorIiiiZZZNS0_16fmod_kernel_cudaERNS_18TensorIteratorBaseEENKUlvE_clEvENKUlvE1_clEvEUliiE_EESt5arrayIPcLm2EEEEviT0_T1_,(.L_x_50655 - _ZN2at6native29vectorized_elementwise_kernelILi4ENS0_13BUnaryFunctorIiiiZZZNS0_16fmod_kernel_cudaERNS_18TensorIteratorBaseEENKUlvE_clEvENKUlvE1_clEvEUliiE_EESt5arrayIPcLm2EEEEviT0_T1_)
        .other          _ZN2at6native29vectorized_elementwise_kernelILi4ENS0_13BUnaryFunctorIiiiZZZNS0_16fmod_kernel_cudaERNS_18TensorIteratorBaseEENKUlvE_clEvENKUlvE1_clEvEUliiE_EESt5arrayIPcLm2EEEEviT0_T1_,@"STO_CUDA_ENTRY STV_DEFAULT"
_ZN2at6native29vectorized_elementwise_kernelILi4ENS0_13BUnaryFunctorIiiiZZZNS0_16fmod_kernel_cudaERNS_18TensorIteratorBaseEENKUlvE_clEvENKUlvE1_clEvEUliiE_EESt5arrayIPcLm2EEEEviT0_T1_:
.text._ZN2at6native29vectorized_elementwise_kernelILi4ENS0_13BUnaryFunctorIiiiZZZNS0_16fmod_kernel_cudaERNS_18TensorIteratorBaseEENKUlvE_clEvENKUlvE1_clEvEUliiE_EESt5arrayIPcLm2EEEEviT0_T1_:
        /* <DEDUP_REMOVED lines=13> */
[----:B------:R2:W3:Y:S01]  /*00d0*/  LDG.E.128 R8, [R16.64+0x800] ;  /* 0x0008000410087981 */ /* 0x0004e2000c1e1d00 */
[----:B------:R-:W0:Y:S01]  /*00e0*/  I2F.RP R5, R0 ;  /* 0x0000000000057306 */ /* 0x000e220000209400 */
[----:B------:R-:W-:-:S07]  /*00f0*/  HFMA2.MMA R6, -RZ, RZ, 0, 0 ;  /* 0x00000000ff067435 */ /* 0x000fce00000001ff */
[----:B0-----:R-:W0:Y:S02]  /*0100*/  MUFU.RCP R5, R5 ;  /* 0x0000000500057308 */ /* 0x001e240000001000 */
[----:B0-----:R-:W-:-:S06]  /*0110*/  IADD3 R7, R5, 0xffffffe, RZ ;  /* 0x0ffffffe05077810 */ /* 0x001fcc0007ffe0ff */
[----:B------:R-:W0:Y:S02]  /*0120*/  F2I.FTZ.U32.TRUNC.NTZ R7, R7 ;  /* 0x0000000700077305 */ /* 0x000e24000021f000 */
[----:B0-----:R-:W-:-:S04]  /*0130*/  IMAD.MOV R19, RZ, RZ, -R7 ;  /* 0x000000ffff137224 */ /* 0x001fc800078e0a07 */
[----:B------:R-:W-:-:S04]  /*0140*/  IMAD R19, R19, R0, RZ ;  /* 0x0000000013137224 */ /* 0x000fc800078e02ff */
[----:B------:R-:W-:Y:S01]  /*0150*/  IMAD.HI.U32 R6, R7, R19, R6 ;  /* 0x0000001307067227 */ /* 0x000fe200078e0006 */
[----:B--2---:R-:W-:Y:S02]  /*0160*/  IABS R16, R13 ;  /* 0x0000000d00107213 */ /* 0x004fe40000000000 */
[----:B------:R-:W-:Y:S02]  /*0170*/  IABS R25, R15 ;  /* 0x0000000f00197213 */ /* 0x000fe40000000000 */
[----:B------:R-:W-:Y:S01]  /*0180*/  IABS R21, R14 ;  /* 0x0000000e00157213 */ /* 0x000fe20000000000 */
[----:B------:R-:W-:Y:S01]  /*0190*/  IMAD.MOV.U32 R19, RZ, RZ, R16 ;  /* 0x000000ffff137224 */ /* 0x000fe200078e0010 */
[----:B------:R-:W-:Y:S01]  /*01a0*/  IABS R18, R12 ;  /* 0x0000000c00127213 */ /* 0x000fe20000000000 */
[C---:B------:R-:W-:Y:S01]  /*01b0*/  IMAD.HI.U32 R5, R6.reuse, R25, RZ ;  /* 0x0000001906057227 */ /* 0x040fe200078e00ff */
[----:B---3--:R-:W-:Y:S02]  /*01c0*/  IABS R23, R9 ;  /* 0x0000000900177213 */ /* 0x008fe40000000000 */
[----:B------:R-:W-:Y:S01]  /*01d0*/  IABS R27, R8 ;  /* 0x00000008001b7213 */ /* 0x000fe20000000000 */
[----:B------:R-:W-:-:S04]  /*01e0*/  IMAD.HI.U32 R7, R6, R21, RZ ;  /* 0x0000001506077227 */ /* 0x000fc800078e00ff */
[----:B------:R-:W-:-:S04]  /*01f0*/  IMAD.HI.U32 R16, R6, R19, RZ ;  /* 0x0000001306107227 */ /* 0x000fc800078e00ff */
[----:B------:R-:W-:Y:S02]  /*0200*/  IMAD.MOV R5, RZ, RZ, -R5 ;  /* 0x000000ffff057224 */ /* 0x000fe400078e0a05 */
[----:B------:R-:W-:Y:S01]  /*0210*/  IMAD.MOV R17, RZ, RZ, -R7 ;  /* 0x000000ffff117224 */ /* 0x000fe200078e0a07 */
[----:B------:R-:W-:Y:S01]  /*0220*/  MOV R7, R18 ;  /* 0x0000001200077202 */ /* 0x000fe20000000f00 */
[----:B------:R-:W-:Y:S02]  /*0230*/  IMAD.MOV R16, RZ, RZ, -R16 ;  /* 0x000000ffff107224 */ /* 0x000fe400078e0a10 */
[C---:B------:R-:W-:Y:S02]  /*0240*/  IMAD R25, R0.reuse, R5, R25 ;  /* 0x0000000500197224 */ /* 0x040fe400078e0219 */
[----:B------:R-:W-:Y:S01]  /*0250*/  IMAD R5, R0, R16, R19 ;  /* 0x0000001000057224 */ /* 0x000fe200078e0213 */
[----:B------:R-:W-:Y:S01]  /*0260*/  IABS R19, R10 ;  /* 0x0000000a00137213 */ /* 0x000fe20000000000 */
[----:B------:R-:W-:Y:S01]  /*0270*/  IMAD.HI.U32 R16, R6, R7, RZ ;  /* 0x0000000706107227 */ /* 0x000fe200078e00ff */
[----:B------:R-:W-:-:S02]  /*0280*/  ISETP.GT.U32.AND P3, PT, R0, R25, PT ;  /* 0x000000190000720c */ /* 0x000fc40003f64070 */
[C---:B------:R-:W-:Y:S01]  /*0290*/  ISETP.GT.U32.AND P1, PT, R0.reuse, R5, PT ;  /* 0x000000050000720c */ /* 0x040fe20003f24070 */
[----:B------:R-:W-:Y:S01]  /*02a0*/  IMAD R21, R0, R17, R21 ;  /* 0x0000001100157224 */ /* 0x000fe200078e0215 */
[----:B------:R-:W-:Y:S01]  /*02b0*/  IABS R17, R11 ;  /* 0x0000000b00117213 */ /* 0x000fe20000000000 */
[----:B------:R-:W-:Y:S02]  /*02c0*/  IMAD.MOV R18, RZ, RZ, -R16 ;  /* 0x000000ffff127224 */ /* 0x000fe400078e0a10 */
[----:B------:R-:W-:Y:S01]  /*02d0*/  IMAD.HI.U32 R20, R6, R23, RZ ;  /* 0x0000001706147227 */ /* 0x000fe200078e00ff */
[----:B------:R-:W-:-:S03]  /*02e0*/  ISETP.GT.U32.AND P5, PT, R0, R21, PT ;  /* 0x000000150000720c */ /* 0x000fc60003fa4070 */
[----:B------:R-:W-:Y:S02]  /*02f0*/  IMAD R7, R0, R18, R7 ;  /* 0x0000001200077224 */ /* 0x000fe400078e0207 */
[----:B------:R-:W-:-:S03]  /*0300*/  IMAD.HI.U32 R16, R6, R17, RZ ;  /* 0x0000001106107227 */ /* 0x000fc600078e00ff */
[----:B------:R-:W-:Y:S01]  /*0310*/  ISETP.GT.U32.AND P0, PT, R0, R7, PT ;  /* 0x000000070000720c */ /* 0x000fe20003f04070 */
[----:B------:R-:W-:-:S04]  /*0320*/  IMAD.HI.U32 R18, R6, R19, RZ ;  /* 0x0000001306127227 */ /* 0x000fc800078e00ff */
[----:B------:R-:W-:-:S04]  /*0330*/  IMAD.HI.U32 R6, R6, R27, RZ ;  /* 0x0000001b06067227 */ /* 0x000fc800078e00ff */
[----:B------:R-:W-:Y:S01]  /*0340*/  IMAD.MOV R16, RZ, RZ, -R16 ;  /* 0x000000ffff107224 */ /* 0x000fe200078e0a10 */
[----:B------:R-:W-:Y:S01]  /*0350*/  IADD3 R6, -R6, RZ, RZ ;  /* 0x000000ff06067210 */ /* 0x000fe20007ffe1ff */
[----:B------:R-:W-:Y:S02]  /*0360*/  IMAD.MOV R18, RZ, RZ, -R18 ;  /* 0x000000ffff127224 */ /* 0x000fe400078e0a12 */
[----:B------:R-:W-:Y:S02]  /*0370*/  IMAD.MOV R20, RZ, RZ, -R20 ;  /* 0x000000ffff147224 */ /* 0x000fe400078e0a14 */
[C---:B------:R-:W-:Y:S02]  /*0380*/  IMAD R17, R0.reuse, R16, R17 ;  /* 0x0000001000117224 */ /* 0x040fe400078e0211 */
[C---:B------:R-:W-:Y:S02]  /*0390*/  IMAD R19, R0.reuse, R18, R19 ;  /* 0x0000001200137224 */ /* 0x040fe400078e0213 */
[C---:B------:R-:W-:Y:S01]  /*03a0*/  IMAD R23, R0.reuse, R20, R23 ;  /* 0x0000001400177224 */ /* 0x040fe200078e0217 */
[C---:B------:R-:W-:Y:S01]  /*03b0*/  ISETP.GT.U32.AND P6, PT, R0.reuse, R17, PT ;  /* 0x000000110000720c */ /* 0x040fe20003fc4070 */
[--C-:B------:R-:W-:Y:S01]  /*03c0*/  @!P3 IMAD.IADD R25, R25, 0x1, -R0.reuse ;  /* 0x000000011919b824 */ /* 0x100fe200078e0a00 */
[C---:B------:R-:W-:Y:S01]  /*03d0*/  ISETP.GT.U32.AND P2, PT, R0.reuse, R19, PT ;  /* 0x000000130000720c */ /* 0x040fe20003f44070 */
[C---:B------:R-:W-:Y:S01]  /*03e0*/  IMAD R27, R0.reuse, R6, R27 ;  /* 0x00000006001b7224 */ /* 0x040fe200078e021b */
[C---:B------:R-:W-:Y:S01]  /*03f0*/  ISETP.GT.U32.AND P3, PT, R0.reuse, R23, PT ;  /* 0x000000170000720c */ /* 0x040fe20003f64070 */
[--C-:B------:R-:W-:Y:S01]  /*0400*/  @!P5 IMAD.IADD R21, R21, 0x1, -R0.reuse ;  /* 0x000000011515d824 */ /* 0x100fe200078e0a00 */
[C---:B------:R-:W-:Y:S01]  /*0410*/  ISETP.GT.U32.AND P5, PT, R0.reuse, R25, PT ;  /* 0x000000190000720c */ /* 0x040fe20003fa4070 */
[--C-:B------:R-:W-:Y:S01]  /*0420*/  @!P1 IMAD.IADD R5, R5, 0x1, -R0.reuse ;  /* 0x0000000105059824 */ /* 0x100fe200078e0a00 */
[C---:B------:R-:W-:Y:S01]  /*0430*/  ISETP.GT.U32.AND P4, PT, R0.reuse, R27, PT ;  /* 0x0000001b0000720c */ /* 0x040fe20003f84070 */
[----:B------:R-:W-:Y:S01]  /*0440*/  @!P0 IMAD.IADD R7, R7, 0x1, -R0 ;  /* 0x0000000107078824 */ /* 0x000fe200078e0a00 */
[----:B------:R-:W-:-:S02]  /*0450*/  ISETP.GT.U32.AND P1, PT, R0, R21, PT ;  /* 0x000000150000720c */ /* 0x000fc40003f24070 */
[----:B------:R-:W-:Y:S02]  /*0460*/  ISETP.GE.AND P0, PT, R15, RZ, PT ;  /* 0x000000ff0f00720c */ /* 0x000fe40003f06270 */
[-C--:B------:R-:W-:Y:S01]  /*0470*/  @!P6 IADD3 R17, R17, -R0.reuse, RZ ;  /* 0x800000001111e210 */ /* 0x080fe20007ffe0ff */
[--C-:B------:R-:W-:Y:S01]  /*0480*/  @!P2 IMAD.IADD R19, R19, 0x1, -R0.reuse ;  /* 0x000000011313a824 */ /* 0x100fe200078e0a00 */
[----:B------:R-:W-:Y:S01]  /*0490*/  ISETP.GE.AND P6, PT, R14, RZ, PT ;  /* 0x000000ff0e00720c */ /* 0x000fe20003fc6270 */
[--C-:B------:R-:W-:Y:S01]  /*04a0*/  @!P3 IMAD.IADD R23, R23, 0x1, -R0.reuse ;  /* 0x000000011717b824 */ /* 0x100fe200078e0a00 */
[C---:B------:R-:W-:Y:S01]  /*04b0*/  ISETP.GT.U32.AND P3, PT, R0.reuse, R17, PT ;  /* 0x000000110000720c */ /* 0x040fe20003f64070 */
[--C-:B------:R-:W-:Y:S01]  /*04c0*/  @!P5 IMAD.IADD R25, R25, 0x1, -R0.reuse ;  /* 0x000000011919d824 */ /* 0x100fe200078e0a00 */
[C---:B------:R-:W-:Y:S01]  /*04d0*/  ISETP.GT.U32.AND P5, PT, R0.reuse, R5, PT ;  /* 0x000000050000720c */ /* 0x040fe20003fa4070 */
[----:B------:R-:W-:Y:S01]  /*04e0*/  @!P4 IMAD.IADD R27, R27, 0x1, -R0 ;  /* 0x000000011b1bc824 */ /* 0x000fe200078e0a00 */
[----:B------:R-:W-:Y:S01]  /*04f0*/  ISETP.GT.U32.AND P4, PT, R0, R7, PT ;  /* 0x000000070000720c */ /* 0x000fe20003f84070 */
[----:B------:R-:W-:Y:S01]  /*0500*/  IMAD.WIDE.U32 R14, R4, R3, c[0x0][0x170] ;  /* 0x00005c00040e7625 */ /* 0x000fe200078e0003 */
[----:B------:R-:W-:-:S02]  /*0510*/  @!P1 IADD3 R21, R21, -R0, RZ ;  /* 0x8000000015159210 */ /* 0x000fc40007ffe0ff */
[C---:B------:R-:W-:Y:S01]  /*0520*/  ISETP.GT.U32.AND P2, PT, R0.reuse, R19, PT ;  /* 0x000000130000720c */ /* 0x040fe20003f44070 */
[----:B------:R-:W-:Y:S01]  /*0530*/  @!P0 IMAD.MOV R25, RZ, RZ, -R25 ;  /* 0x000000ffff198224 */ /* 0x000fe200078e0a19 */
[C---:B------:R-:W-:Y:S01]  /*0540*/  ISETP.GT.U32.AND P1, PT, R0.reuse, R23, PT ;  /* 0x000000170000720c */ /* 0x040fe20003f24070 */
[----:B------:R-:W-:Y:S01]  /*0550*/  @!P6 IMAD.MOV R21, RZ, RZ, -R21 ;  /* 0x000000ffff15e224 */ /* 0x000fe200078e0a15 */
[----:B------:R-:W-:Y:S01]  /*0560*/  ISETP.GT.U32.AND P0, PT, R0, R27, PT ;  /* 0x0000001b0000720c */ /* 0x000fe20003f04070 */
[----:B------:R-:W-:Y:S01]  /*0570*/  IMAD.WIDE R2, R2, 0x10, R14 ;  /* 0x0000001002027825 */ /* 0x000fe200078e020e */
[----:B------:R-:W-:Y:S02]  /*0580*/  @!P3 IADD3 R17, R17, -R0, RZ ;  /* 0x800000001111b210 */ /* 0x000fe40007ffe0ff */
[----:B------:R-:W-:Y:S01]  /*0590*/  ISETP.GE.AND P3, PT, R10, RZ, PT ;  /* 0x000000ff0a00720c */ /* 0x000fe20003f66270 */
[--C-:B------:R-:W-:Y:S01]  /*05a0*/  @!P5 IMAD.IADD R5, R5, 0x1, -R0.reuse ;  /* 0x000000010505d824 */ /* 0x100fe200078e0a00 */
[----:B------:R-:W-:Y:S01]  /*05b0*/  ISETP.GE.AND P5, PT, R12, RZ, PT ;  /* 0x000000ff0c00720c */ /* 0x000fe20003fa6270 */
[--C-:B------:R-:W-:Y:S01]  /*05c0*/  @!P4 IMAD.IADD R7, R7, 0x1, -R0.reuse ;  /* 0x000000010707c824 */ /* 0x100fe200078e0a00 */
[----:B------:R-:W-:Y:S01]  /*05d0*/  ISETP.GE.AND P4, PT, R11, RZ, PT ;  /* 0x000000ff0b00720c */ /* 0x000fe20003f86270 */
[--C-:B------:R-:W-:Y:S01]  /*05e0*/  @!P2 IMAD.IADD R19, R19, 0x1, -R0.reuse ;  /* 0x000000011313a824 */ /* 0x100fe200078e0a00 */
[----:B------:R-:W-:Y:S01]  /*05f0*/  ISETP.GE.AND P6, PT, R13, RZ, PT ;  /* 0x000000ff0d00720c */ /* 0x000fe20003fc6270 */
[--C-:B------:R-:W-:Y:S01]  /*0600*/  @!P1 IMAD.IADD R23, R23, 0x1, -R0.reuse ;  /* 0x0000000117179824 */ /* 0x100fe200078e0a00 */
[----:B------:R-:W-:Y:S01]  /*0610*/  ISETP.GE.AND P2, PT, R9, RZ, PT ;  /* 0x000000ff0900720c */ /* 0x000fe20003f46270 */
[----:B------:R-:W-:Y:S01]  /*0620*/  IMAD.MOV.U32 R9, RZ, RZ, R7 ;  /* 0x000000ffff097224 */ /* 0x000fe200078e0007 */
[----:B------:R-:W-:Y:S01]  /*0630*/  ISETP.GE.AND P1, PT, R8, RZ, PT ;  /* 0x000000ff0800720c */ /* 0x000fe20003f26270 */
[----:B------:R-:W-:Y:S01]  /*0640*/  @!P0 IMAD.IADD R27, R27, 0x1, -R0 ;  /* 0x000000011b1b8824 */ /* 0x000fe200078e0a00 */
[----:B------:R-:W-:Y:S01]  /*0650*/  ISETP.NE.AND P0, PT, RZ, c[0x0][0x168], PT ;  /* 0x00005a00ff007a0c */ /* 0x000fe20003f05270 */
[----:B------:R-:W-:Y:S01]  /*0660*/  @!P3 IMAD.MOV R19, RZ, RZ, -R19 ;  /* 0x000000ffff13b224 */ /* 0x000fe200078e0a13 */
[----:B------:R-:W-:Y:S01]  /*0670*/  LOP3.LUT R8, RZ, c[0x0][0x168], RZ, 0x33, !PT ;  /* 0x00005a00ff087a12 */ /* 0x000fe200078e33ff */
[----:B------:R-:W-:-:S02]  /*0680*/  @!P5 IMAD.MOV R9, RZ, RZ, -R9 ;  /* 0x000000ffff09d224 */ /* 0x000fc400078e0a09 */
[----:B------:R-:W-:Y:S01]  /*0690*/  @!P4 IMAD.MOV R17, RZ, RZ, -R17 ;  /* 0x000000ffff11c224 */ /* 0x000fe200078e0a11 */
[C---:B------:R-:W-:Y:S02]  /*06a0*/  SEL R7, R8.reuse, R25, !P0 ;  /* 0x0000001908077207 */ /* 0x040fe40004000000 */
[----:B------:R-:W-:Y:S02]  /*06b0*/  @!P6 IADD3 R5, -R5, RZ, RZ ;  /* 0x000000ff0505e210 */ /* 0x000fe40007ffe1ff */
[----:B------:R-:W-:Y:S01]  /*06c0*/  @!P2 IADD3 R23, -R23, RZ, RZ ;  /* 0x000000ff1717a210 */ /* 0x000fe20007ffe1ff */
[----:B------:R-:W-:Y:S01]  /*06d0*/  @!P1 IMAD.MOV R27, RZ, RZ, -R27 ;  /* 0x000000ffff1b9224 */ /* 0x000fe200078e0a1b */
[C---:B------:R-:W-:Y:S02]  /*06e0*/  SEL R4, R8.reuse, R9, !P0 ;  /* 0x0000000908047207 */ /* 0x040fe40004000000 */
[C---:B------:R-:W-:Y:S02]  /*06f0*/  SEL R6, R8.reuse, R21, !P0 ;  /* 0x0000001508067207 */ /* 0x040fe40004000000 */
[----:B------:R-:W-:-:S02]  /*0700*/  SEL R5, R8, R5, !P0 ;  /* 0x0000000508057207 */ /* 0x000fc40004000000 */
[C---:B------:R-:W-:Y:S02]  /*0710*/  SEL R11, R8.reuse, R17, !P0 ;  /* 0x00000011080b7207 */ /* 0x040fe40004000000 */
[C---:B------:R-:W-:Y:S01]  /*0720*/  SEL R10, R8.reuse, R19, !P0 ;  /* 0x00000013080a7207 */ /* 0x040fe20004000000 */
[----:B------:R-:W-:Y:S01]  /*0730*/  STG.E.128 [R2.64], R4 ;  /* 0x0000000402007986 */ /* 0x000fe2000c101d04 */
[C---:B------:R-:W-:Y:S02]  /*0740*/  SEL R9, R8.reuse, R23, !P0 ;  /* 0x0000001708097207 */ /* 0x040fe40004000000 */
[----:B------:R-:W-:-:S05]  /*0750*/  SEL R8, R8, R27, !P0 ;  /* 0x0000001b08087207 */ /* 0x000fca0004000000 */
[----:B------:R-:W-:Y:S01]  /*0760*/  STG.E.128 [R2.64+0x800], R8 ;  /* 0x0008000802007986 */ /* 0x000fe2000c101d04 */
[----:B------:R-:W-:Y:S05]  /*0770*/  EXIT ;  /* 0x000000000000794d */ /* 0x000fea0003800000 */
.L_x_20152:
        /* <DEDUP_REMOVED lines=85> */
.L_x_20154:
[----:B0-----:R-:W-:Y:S05]  /*0cd0*/  BSYNC B0 ;  /* 0x0000000000007941 */ /* 0x001fea0003800000 */
.L_x_20153:
        /* <DEDUP_REMOVED lines=25> */
.L_x_20156:
[----:B------:R-:W-:Y:S05]  /*0e70*/  BSYNC B0 ;  /* 0x0000000000007941 */ /* 0x000fea0003800000 */
.L_x_20155:
        /* <DEDUP_REMOVED lines=25> */
.L_x_20158:
[----:B------:R-:W-:Y:S05]  /*1010*/  BSYNC B0 ;  /* 0x0000000000007941 */ /* 0x000fea0003800000 */
.L_x_20157:
        /* <DEDUP_REMOVED lines=25> */
.L_x_20160:
[----:B------:R-:W-:Y:S05]  /*11b0*/  BSYNC B0 ;  /* 0x0000000000007941 */ /* 0x000fea0003800000 */
.L_x_20159:
        /* <DEDUP_REMOVED lines=28> */
.L_x_20162:
[----:B------:R-:W-:Y:S05]  /*1380*/  BSYNC B0 ;  /* 0x0000000000007941 */ /* 0x000fea0003800000 */
.L_x_20161:
        /* <DEDUP_REMOVED lines=24> */
.L_x_20164:
[----:B------:R-:W-:Y:S05]  /*1510*/  BSYNC B0 ;  /* 0x0000000000007941 */ /* 0x000fea0003800000 */
.L_x_20163:
        /* <DEDUP_REMOVED lines=24> */
.L_x_20166:
[----:B------:R-:W-:Y:S05]  /*16a0*/  BSYNC B0 ;  /* 0x0000000000007941 */ /* 0x000fea0003800000 */
.L_x_20165:
        /* <DEDUP_REMOVED lines=24> */
.L_x_20168:
[----:B------:R-:W-:Y:S05]  /*1830*/  BSYNC B0 ;  /* 0x0000000000007941 */ /* 0x000fea0003800000 */
.L_x_20167:
        /* <DEDUP_REMOVED lines=18> */
.L_x_20171:
[----:B0-----:R-:W-:-:S13]  /*1960*/  ISETP.GE.AND P0, PT, R8, R5, PT ;  /* 0x000000050800720c */ /* 0x001fda0003f06270 */
[----:B------:R-:W-:Y:S05]  /*1970*/  @P0 BRA `(.L_x_20173) ;  /* 0x000000c000000947 */ /* 0x000fea0003800000 */
[----:B------:R-:W-:Y:S01]  /*1980*/  IMAD.IADD R2, R4, 0x1, R8 ;  /* 0x0000000104027824 */ /* 0x000fe200078e0208 */
[----:B------:R-:W-:Y:S01]  /*1990*/  IADD3 R8, R8, 0x80, RZ ;  /* 0x0000008008087810 */ /* 0x000fe20007ffe0ff */
[----:B------:R-:W-:-:S04]  /*19a0*/  IMAD.MOV.U32 R3, RZ, RZ, 0x4 ;  /* 0x00000004ff037424 */ /* 0x000fc800078e00ff */
[----:B------:R-:W-:-:S05]  /*19b0*/  IMAD.WIDE.U32 R2, R2, R3, c[0x0][0x170] ;  /* 0x00005c0002027625 */ /* 0x000fca00078e0003 */
[----:B------:R0:W-:Y:S02]  /*19c0*/  STG.E [R2.64], R16 ;  /* 0x0000001002007986 */ /* 0x0001e4000c101904 */
.L_x_20172:
[----:B------:R-:W-:-:S13]  /*19d0*/  ISETP.GE.AND P0, PT, R8, R5, PT ;  /* 0x000000050800720c */ /* 0x000fda0003f06270 */
[----:B------:R-:W-:Y:S05]  /*19e0*/  @P0 BRA `(.L_x_20174) ;  /* 0x000000d000000947 */ /* 0x000fea0003800000 */
[----:B0-----:R-:W-:Y:S01]  /*19f0*/  MOV R3, 0x4 ;  /* 0x0000000400037802 */ /* 0x001fe20000000f00 */
[----:B------:R-:W-:Y:S01]  /*1a00*/  IMAD.IADD R2, R4, 0x1, R8 ;  /* 0x0000000104027824 */ /* 0x000fe200078e0208 */
[----:B------:R-:W-:-:S03]  /*1a10*/  IADD3 R8, R8, 0x80, RZ ;  /* 0x0000008008087810 */ /* 0x000fc60007ffe0ff */
[----:B------:R-:W-:-:S05]  /*1a20*/  IMAD.WIDE.U32 R2, R2, R3, c[0x0][0x170] ;  /* 0x00005c0002027625 */ /* 0x000fca00078e0003 */
[----:B------:R0:W-:Y:S02]  /*1a30*/  STG.E [R2.64], R12 ;  /* 0x0000000c02007986 */ /* 0x0001e4000c101904 */
.L_x_20173:
        /* <DEDUP_REMOVED lines=8> */
.L_x_20174:
[----:B------:R-:W-:Y:S05]  /*1ac0*/  BSYNC B1 ;  /* 0x0000000000017941 */ /* 0x000fea0003800000 */
.L_x_20170:
[----:B------:R-:W-:-:S13]  /*1ad0*/  ISETP.GE.AND P0, PT, R8, R5, PT ;  /* 0x000000050800720c */ /* 0x000fda0003f06270 */
[----:B0-----:R-:W-:Y:S01]  /*1ae0*/  @!P0 MOV R3, 0x4 ;  /* 0x0000000400038802 */ /* 0x001fe20000000f00 */
[----:B------:R-:W-:Y:S01]  /*1af0*/  @!P0 IMAD.IADD R2, R4, 0x1, R8 ;  /* 0x0000000104028824 */ /* 0x000fe200078e0208 */
[----:B------:R-:W-:-:S03]  /*1b00*/  @!P0 IADD3 R8, R8, 0x80, RZ ;  /* 0x0000008008088810 */ /* 0x000fc60007ffe0ff */
[----:B------:R-:W-:-:S05]  /*1b10*/  @!P0 IMAD.WIDE.U32 R2, R2, R3, c[0x0][0x170] ;  /* 0x00005c0002028625 */ /* 0x000fca00078e0003 */
[----:B------:R0:W-:Y:S02]  /*1b20*/  @!P0 STG.E [R2.64], R11 ;  /* 0x0000000b02008986 */ /* 0x0001e4000c101904 */
.L_x_20175:
[----:B------:R-:W-:Y:S05]  /*1b30*/  BSYNC B0 ;  /* 0x0000000000007941 */ /* 0x000fea0003800000 */
.L_x_20169:
        /* <DEDUP_REMOVED lines=8> */
.L_x_20176:
        /* <DEDUP_REMOVED lines=12> */
.L_x_50655:


//--------------------- .text._ZN2at6native29vectorized_elementwise_kernelILi8ENS0_13BUnaryFunctorIiiiZZZNS0_16fmod_kernel_cudaERNS_18TensorIteratorBaseEENKUlvE_clEvENKUlvE1_clEvEUliiE_EESt5arrayIPcLm2EEEEviT0_T1_ --------------------------
	.section	.text._ZN2at6native29vectorized_elementwise_kernelILi8ENS0_13BUnaryFunctorIiiiZZZNS0_16fmod_kernel_cudaERNS_18TensorIteratorBaseEENKUlvE_clEvENKUlvE1_clEvEUliiE_EESt5arrayIPcLm2EEEEviT0_T1_,"ax",@progbits
	.sectioninfo	@"SHI_REGISTERS=4"
	.align	128
        .global         _ZN2at6native29vectorized_elementwise_kernelILi8ENS0_13BUnaryFunctorIiiiZZZNS0_16fmod_kernel_cudaERNS_18TensorIteratorBaseEENKUlvE_clEvENKUlvE1_clEvEUliiE_EESt5arrayIPcLm2EEEEviT0_T1_
        .type           _ZN2at6native29vectorized_elementwise_kernelILi8ENS0_13BUnaryFunctorIiiiZZZNS0_16fmod_kernel_cudaERNS_18TensorIteratorBaseEENKUlvE_clEvENKUlvE1_clEvEUliiE_EESt5arrayIPcLm2EEEEviT0_T1_,@function
        .size           _ZN2at6native29vectorized_elementwise_kernelILi8ENS0_13BUnaryFunctorIiiiZZZNS0_16fmod_kernel_cudaERNS_18TensorIteratorBaseEENKUlvE_clEvENKUlvE1_clEvEUliiE_EESt5arrayIPcLm2EEEEviT0_T1_,(.L_x_50656 - _ZN2at6native29vectorized_elementwise_kernelILi8ENS0_13BUnaryFunctorIiiiZZZNS0_16fmod_kernel_cudaERNS_18TensorIteratorBaseEENKUlvE_clEvENKUlvE1_clEvEUliiE_EESt5arrayIPcLm2EEEEviT0_T1_)
        .other          _ZN2at6native29vectorized_elementwise_kernelILi8ENS0_13BUnaryFunctorIiiiZZZNS0_16fmod_kernel_cudaERNS_18TensorIteratorBaseEENKUlvE_clEvENKUlvE1_clEvEUliiE_EESt5arrayIPcLm2EEEEviT0_T1_,@"STO_CUDA_ENTRY STV_DEFAULT"
_ZN2at6native29vectorized_elementwise_kernelILi8ENS0_13BUnaryFunctorIiiiZZZNS0_16fmod_kernel_cudaERNS_18TensorIteratorBaseEENKUlvE_clEvENKUlvE1_clEvEUliiE_EESt5arrayIPcLm2EEEEviT0_T1_:
.text._ZN2at6native29vectorized_elementwise_kernelILi8ENS0_13BUnaryFunctorIiiiZZZNS0_16fmod_kernel_cudaERNS_18TensorIteratorBaseEENKUlvE_clEvENKUlvE1_clEvEUliiE_EESt5arrayIPcLm2EEEEviT0_T1_:
[----:B------:R-:W-:Y:S02]  /*0000*/  MOV R1, c[0x0][0x28] ;  /* 0x00000a0000017a02 */ /* 0x000fe40000000f00 */
[----:B------:R-:W-:Y:S05]  /*0010*/  EXIT ;  /* 0x000000000000794d */ /* 0x000fea0003800000 */
.L_x_20177:
        /* <DEDUP_REMOVED lines=14> */
.L_x_50656:


//--------------------- .text._ZN2at6native18elementwise_kernelILi128ELi4EZNS0_15gpu_kernel_implINS0_13AUnaryFunctorIiiiZZZNS0_16fmod_kernel_cudaERNS_18TensorIteratorBaseEENKUlvE_clEvENKUlvE1_clEvEUliiE_EEEEvS5_RKT_EUliE_EEviT1_ --------------------------
	.section	.text._ZN2at6native18elementwise_kernelILi128ELi4EZNS0_15gpu_kernel_implINS0_13AUnaryFunctorIiiiZZZNS0_16fmod_kernel_cudaERNS_18TensorIteratorBaseEENKUlvE_clEvENKUlvE1_clEvEUliiE_EEEEvS5_RKT_EUliE_EEviT1_,"ax",@progbits
	.sectioninfo	@"SHI_REGISTERS=26"
	.align	128
        .global         _ZN2at6native18elementwise_kernelILi128ELi4EZNS0_15gpu_kernel_implINS0_13AUnaryFunctorIiiiZZZNS0_16fmod_kernel_cudaERNS_18TensorIteratorBaseEENKUlvE_clEvENKUlvE1_clEvEUliiE_EEEEvS5_RKT_EUliE_EEviT1_
        .type           _ZN2at6native18elementwise_kernelILi128ELi4EZNS0_15gpu_kernel_implINS0_13AUnaryFunctorIiiiZZZNS0_16fmod_kernel_cudaERNS_18TensorIteratorBaseEENKUlvE_clEvENKUlvE1_clEvEUliiE_EEEEvS5_RKT_EUliE_EEviT1_,@function
        .size           _ZN2at6native18elementwise_kernelILi128ELi4EZNS0_15gpu_kernel_implINS0_13AUnaryFunctorIiiiZZZNS0_16fmod_kernel_cudaERNS_18TensorIteratorBaseEENKUlvE_clEvENKUlvE1_clEvEUliiE_EEEEvS5_RKT_EUliE_EEviT1_,(.L_x_50657 - _ZN2at6native18elementwise_kernelILi128ELi4EZNS0_15gpu_kernel_implINS0_13AUnaryFunctorIiiiZZZNS0_16fmod_kernel_cudaERNS_18TensorIteratorBaseEENKUlvE_clEvENKUlvE1_clEvEUliiE_EEEEvS5_RKT_EUliE_EEviT1_)
        .other          _ZN2at6native18elementwise_kernelILi128ELi4EZNS0_15gpu_kernel_implINS0_13AUnaryFunctorIiiiZZZNS0_16fmod_kernel_cudaERNS_18TensorIteratorBaseEENKUlvE_clEvENKUlvE1_clEvEUliiE_EEEEvS5_RKT_EUliE_EEviT1_,@"STO_CUDA_ENTRY STV_DEFAULT"
_ZN2at6native18elementwise_kernelILi128ELi4EZNS0_15gpu_kernel_implINS0_13AUnaryFunctorIiiiZZZNS0_16fmod_kernel_cudaERNS_18TensorIteratorBaseEENKUlvE_clEvENKUlvE1_clEvEUliiE_EEEEvS5_RKT_EUliE_EEviT1_:
.text._ZN2at6native18elementwise_kernelILi128ELi4EZNS0_15gpu_kernel_implINS0_13AUnaryFunctorIiiiZZZNS0_16fmod_kernel_cudaERNS_18TensorIteratorBaseEENKUlvE_clEvENKUlvE1_clEvEUliiE_EEEEvS5_RKT_EUliE_EEviT1_:
        /* <DEDUP_REMOVED lines=237> */
.L_x_20180:
        /* <DEDUP_REMOVED lines=18> */
.L_x_20184:
[----:B------:R0:W5:Y:S01]  /*0ff0*/  LDG.E.U8 R19, [R2.64] ;  /* 0x0000002402137981 */ /* 0x000162000c1e1100 */
[----:B------:R-:W-:Y:S05]  /*1000*/  BRA `(.L_x_20186) ;  /* 0x00000d0000007947 */ /* 0x000fea0003800000 */
.L_x_20183:
        /* <DEDUP_REMOVED lines=8> */
.L_x_20188:
[----:B------:R0:W5:Y:S01]  /*1090*/  LDG.E R19, [R2.64] ;  /* 0x0000002402137981 */ /* 0x000162000c1e1900 */
[----:B------:R-:W-:Y:S05]  /*10a0*/  BRA `(.L_x_20186) ;  /* 0x00000c6000007947 */ /* 0x000fea0003800000 */
.L_x_20187:
[----:B------:R0:W5:Y:S01]  /*10b0*/  LDG.E.S16 R19, [R2.64] ;  /* 0x0000002402137981 */ /* 0x000162000c1e1700 */
[----:B------:R-:W-:Y:S05]  /*10c0*/  BRA `(.L_x_20186) ;  /* 0x00000c4000007947 */ /* 0x000fea0003800000 */
.L_x_20182:
        /* <DEDUP_REMOVED lines=9> */
.L_x_20190:
[----:B------:R-:W2:Y:S02]  /*1160*/  LDG.E.U16 R2, [R2.64] ;  /* 0x0000002402027981 */ /* 0x000ea4000c1e1500 */
[----:B--2---:R-:W-:-:S06]  /*1170*/  HADD2.F32 R19, -RZ, R2.H0_H0 ;  /* 0x20000002ff137230 */ /* 0x004fcc0000004100 */
[----:B------:R-:W0:Y:S01]  /*1180*/  F2I.FTZ.TRUNC.NTZ R19, R19 ;  /* 0x0000001300137305 */ /* 0x000e22000021f100 */
[----:B------:R-:W-:Y:S05]  /*1190*/  BRA `(.L_x_20186) ;  /* 0x00000b7000007947 */ /* 0x000fea0003800000 */
.L_x_20189:
        /* <DEDUP_REMOVED lines=9> */
.L_x_20192:
[----:B------:R-:W2:Y:S02]  /*1230*/  LDG.E.U16 R2, [R2.64] ;  /* 0x0000002402027981 */ /* 0x000ea4000c1e1500 */
[----:B--2---:R-:W-:-:S06]  /*1240*/  HADD2.F32 R19, -RZ, R2.H0_H0 ;  /* 0x20000002ff137230 */ /* 0x004fcc0000004100 */
[----:B------:R-:W0:Y:S01]  /*1250*/  F2I.FTZ.TRUNC.NTZ R19, R19 ;  /* 0x0000001300137305 */ /* 0x000e22000021f100 */
[----:B------:R-:W-:Y:S05]  /*1260*/  BRA `(.L_x_20186) ;  /* 0x00000aa000007947 */ /* 0x000fea0003800000 */
.L_x_20191:
[----:B------:R-:W2:Y:S02]  /*1270*/  LDG.E.64 R2, [R2.64] ;  /* 0x0000002402027981 */ /* 0x000ea4000c1e1b00 */
[----:B--2---:R0:W1:Y:S01]  /*1280*/  F2I.F64.TRUNC R19, R2 ;  /* 0x0000000200137311 */ /* 0x004062000030d100 */
[----:B------:R-:W-:Y:S05]  /*1290*/  BRA `(.L_x_20186) ;  /* 0x00000a7000007947 */ /* 0x000fea0003800000 */
.L_x_20181:
        /* <DEDUP_REMOVED lines=12> */
.L_x_20195:
[----:B------:R-:W2:Y:S02]  /*1360*/  LDG.E.64 R2, [R2.64] ;  /* 0x0000002402027981 */ /* 0x000ea4000c1e1b00 */
[----:B--2---:R0:W1:Y:S01]  /*1370*/  F2I.F64.TRUNC R19, R2 ;  /* 0x0000000200137311 */ /* 0x004062000030d100 */
[----:B------:R-:W-:Y:S05]  /*1380*/  BRA `(.L_x_20186) ;  /* 0x0000098000007947 */ /* 0x000fea0003800000 */
.L_x_20194:
        /* <DEDUP_REMOVED lines=27> */
.L_x_20197:
        /* <DEDUP_REMOVED lines=14> */
.L_x_20196:
[----:B------:R-:W2:Y:S02]  /*1620*/  LDG.E.U16 R19, [R2.64] ;  /* 0x0000002402137981 */ /* 0x000ea4000c1e1500 */
[----:B--2---:R-:W-:-:S06]  /*1630*/  PRMT R19, RZ, 0x5410, R19 ;  /* 0x00005410ff137816 */ /* 0x004fcc0000000013 */
[----:B------:R-:W0:Y:S01]  /*1640*/  F2I.FTZ.TRUNC.NTZ R19, R19 ;  /* 0x0000001300137305 */ /* 0x000e22000021f100 */
[----:B------:R-:W-:Y:S05]  /*1650*/  BRA `(.L_x_20186) ;  /* 0x000006b000007947 */ /* 0x000fea0003800000 */
.L_x_20193:
        /* <DEDUP_REMOVED lines=10> */
.L_x_20200:
        /* <DEDUP_REMOVED lines=21> */
.L_x_20204:
[----:B------:R-:W-:Y:S05]  /*1850*/  BSYNC B1 ;  /* 0x0000000000017941 */ /* 0x000fea0003800000 */
.L_x_20203:
[----:B------:R-:W-:Y:S01]  /*1860*/  IMAD.SHL.U32 R2, R2, 0x100000, RZ ;  /* 0x0010000002027824 */ /* 0x000fe200078e00ff */
[----:B------:R-:W-:-:S04]  /*1870*/  LEA R0, R0, 0x3b800000, 0x17 ;  /* 0x3b80000000007811 */ /* 0x000fc800078eb8ff */
[----:B------:R-:W-:Y:S02]  /*1880*/  LOP3.LUT R19, R0, R2, R19, 0xfe, !PT ;  /* 0x0000000200137212 */ /* 0x000fe400078efe13 */
.L_x_20202:
[----:B------:R-:W-:Y:S05]  /*1890*/  BSYNC B0 ;  /* 0x0000000000007941 */ /* 0x000fea0003800000 */
.L_x_20201:
[----:B------:R-:W0:Y:S01]  /*18a0*/  F2I.FTZ.TRUNC.NTZ R19, R19 ;  /* 0x0000001300137305 */ /* 0x000e22000021f100 */
[----:B------:R-:W-:Y:S05]  /*18b0*/  BRA `(.L_x_20186) ;  /* 0x0000045000007947 */ /* 0x000fea0003800000 */
.L_x_20199:
        /* <DEDUP_REMOVED lines=21> */
.L_x_20208:
[----:B------:R-:W-:Y:S05]  /*1a10*/  BSYNC B1 ;  /* 0x0000000000017941 */ /* 0x000fea0003800000 */
.L_x_20207:
[----:B------:R-:W-:Y:S01]  /*1a20*/  IMAD.SHL.U32 R2, R2, 0x200000, RZ ;  /* 0x0020000002027824 */ /* 0x000fe200078e00ff */
[----:B------:R-:W-:-:S04]  /*1a30*/  LEA R0, R0, 0x37800000, 0x17 ;  /* 0x3780000000007811 */ /* 0x000fc800078eb8ff */
[----:B------:R-:W-:Y:S02]  /*1a40*/  LOP3.LUT R19, R0, R2, R19, 0xfe, !PT ;  /* 0x0000000200137212 */ /* 0x000fe400078efe13 */
.L_x_20206:
[----:B------:R-:W-:Y:S05]  /*1a50*/  BSYNC B0 ;  /* 0x0000000000007941 */ /* 0x000fea0003800000 */
.L_x_20205:
[----:B------:R-:W0:Y:S01]  /*1a60*/  F2I.FTZ.TRUNC.NTZ R19, R19 ;  /* 0x0000001300137305 */ /* 0x000e22000021f100 */
[----:B------:R-:W-:Y:S05]  /*1a70*/  BRA `(.L_x_20186) ;  /* 0x0000029000007947 */ /* 0x000fea0003800000 */
.L_x_20198:
        /* <DEDUP_REMOVED lines=14> */
.L_x_20212:
[----:B------:R-:W-:Y:S05]  /*1b60*/  BSYNC B0 ;  /* 0x0000000000007941 */ /* 0x000fea0003800000 */
.L_x_20211:
[----:B------:R-:W0:Y:S01]  /*1b70*/  F2I.FTZ.TRUNC.NTZ R19, R19 ;  /* 0x0000001300137305 */ /* 0x000e22000021f100 */
[----:B------:R-:W-:Y:S05]  /*1b80*/  BRA `(.L_x_20186) ;  /* 0x0000018000007947 */ /* 0x000fea0003800000 */
.L_x_20185:
        /* <DEDUP_REMOVED lines=21> */
.L_x_20210:
[----:B------:R0:W5:Y:S01]  /*1ce0*/  LDG.E R19, [R2.64] ;  /* 0x0000002402137981 */ /* 0x000162000c1e1900 */
[----:B------:R-:W-:Y:S05]  /*1cf0*/  BRA `(.L_x_20186) ;  /* 0x0000001000007947 */ /* 0x000fea0003800000 */
.L_x_20209:
[----:B------:R0:W5:Y:S02]  /*1d00*/  LDG.E R19, [R2.64] ;  /* 0x0000002402137981 */ /* 0x000164000c1e1900 */
.L_x_20186:
[-C--:B01---5:R-:W-:Y:S02]  /*1d10*/  IABS R4, R19.reuse ;  /* 0x0000001300047213 */ /* 0x0a3fe40000000000 */
[----:B------:R-:W-:Y:S02]  /*1d20*/  IABS R6, R19 ;  /* 0x0000001300067213 */ /* 0x000fe40000000000 */
[----:B------:R-:W0:Y:S01]  /*1d30*/  I2F.RP R0, R4 ;  /* 0x0000000400007306 */ /* 0x000e220000209400 */
[----:B------:R-:W-:Y:S02]  /*1d40*/  ISETP.LE.AND P1, PT, RZ, c[0x0][0x374], PT ;  /* 0x0000dd00ff007a0c */ /* 0x000fe40003f23270 */
[----:B------:R-:W-:-:S05]  /*1d50*/  IMAD.MOV R6, RZ, RZ, -R6 ;  /* 0x000000ffff067224 */ /* 0x000fca00078e0a06 */
[----:B0-----:R-:W0:Y:S02]  /*1d60*/  MUFU.RCP R0, R0 ;  /* 0x0000000000007308 */ /* 0x001e240000001000 */
[----:B0-----:R-:W-:Y:S02]  /*1d70*/  IADD3 R2, R0, 0xffffffe, RZ ;  /* 0x0ffffffe00027810 */ /* 0x001fe40007ffe0ff */
[----:B------:R-:W-:-:S04]  /*1d80*/  IABS R0, c[0x0][0x374] ;  /* 0x0000dd0000007a13 */ /* 0x000fc80000000000 */
        /* <DEDUP_REMOVED lines=30> */
.L_x_20216:
[----:B------:R0:W-:Y:S01]  /*1f70*/  STG.E.U8 [R16.64], R2 ;  /* 0x0000000210007986 */ /* 0x0001e2000c101124 */
[----:B------:R-:W-:Y:S05]  /*1f80*/  BRA `(.L_x_20218) ;  /* 0x00000d7000007947 */ /* 0x000fea0003800000 */
.L_x_20215:
        /* <DEDUP_REMOVED lines=9> */
.L_x_20220:
[----:B------:R0:W-:Y:S01]  /*2020*/  STG.E [R16.64], R2 ;  /* 0x0000000210007986 */ /* 0x0001e2000c101924 */
[----:B------:R-:W-:Y:S05]  /*2030*/  BRA `(.L_x_20218) ;  /* 0x00000cc000007947 */ /* 0x000fea0003800000 */
.L_x_20219:
[----:B------:R0:W-:Y:S01]  /*2040*/  STG.E.U16 [R16.64], R2 ;  /* 0x0000000210007986 */ /* 0x0001e2000c101524 */
[----:B------:R-:W-:Y:S05]  /*2050*/  BRA `(.L_x_20218) ;  /* 0x00000ca000007947 */ /* 0x000fea0003800000 */
.L_x_20214:
        /* <DEDUP_REMOVED lines=9> */
.L_x_20222:
[----:B------:R-:W0:Y:S02]  /*20f0*/  I2F R0, R2 ;  /* 0x0000000200007306 */ /* 0x000e240000201400 */
[----:B0-----:R-:W-:-:S05]  /*2100*/  F2FP.PACK_AB R0, RZ, R0 ;  /* 0x00000000ff00723e */ /* 0x001fca00000000ff */
[----:B------:R0:W-:Y:S01]  /*2110*/  STG.E.U16 [R16.64], R0 ;  /* 0x0000000010007986 */ /* 0x0001e2000c101524 */
[----:B------:R-:W-:Y:S05]  /*2120*/  BRA `(.L_x_20218) ;  /* 0x00000bd000007947 */ /* 0x000fea0003800000 */
.L_x_20221:
        /* <DEDUP_REMOVED lines=10> */
.L_x_20224:
[----:B------:R-:W0:Y:S02]  /*21d0*/  I2F R2, R2 ;  /* 0x0000000200027306 */ /* 0x000e240000201400 */
[----:B0-----:R-:W-:-:S04]  /*21e0*/  F2FP.PACK_AB R3, RZ, R2 ;  /* 0x00000002ff03723e */ /* 0x001fc800000000ff */
[----:B------:R-:W-:-:S05]  /*21f0*/  PRMT R3, R3, 0x5410, RZ ;  /* 0x0000541003037816 */ /* 0x000fca00000000ff */
[----:B------:R0:W-:Y:S01]  /*2200*/  STG.E [R16.64], R3 ;  /* 0x0000000310007986 */ /* 0x0001e2000c101924 */
[----:B------:R-:W-:Y:S05]  /*2210*/  BRA `(.L_x_20218) ;  /* 0x00000ae000007947 */ /* 0x000fea0003800000 */
.L_x_20223:
[----:B------:R-:W0:Y:S02]  /*2220*/  I2F.F64 R2, R2 ;  /* 0x0000000200027312 */ /* 0x000e240000201c00 */
[----:B0-----:R0:W-:Y:S01]  /*2230*/  STG.E.64 [R16.64], R2 ;  /* 0x0000000210007986 */ /* 0x0011e2000c101b24 */
[----:B------:R-:W-:Y:S05]  /*2240*/  BRA `(.L_x_20218) ;  /* 0x00000ab000007947 */ /* 0x000fea0003800000 */
.L_x_20213:
        /* <DEDUP_REMOVED lines=12> */
.L_x_20227:
[----:B------:R-:W0:Y:S01]  /*2310*/  I2F.F64 R4, R2 ;  /* 0x0000000200047312 */ /* 0x000e220000201c00 */
[----:B------:R-:W-:-:S05]  /*2320*/  CS2R R6, SRZ ;  /* 0x0000000000067805 */ /* 0x000fca000001ff00 */
[----:B0-----:R0:W-:Y:S01]  /*2330*/  STG.E.128 [R16.64], R4 ;  /* 0x0000000410007986 */ /* 0x0011e2000c101d24 */
[----:B------:R-:W-:Y:S05]  /*2340*/  BRA `(.L_x_20218) ;  /* 0x000009b000007947 */ /* 0x000fea0003800000 */
.L_x_20226:
        /* <DEDUP_REMOVED lines=21> */
.L_x_20231:
[----:B------:R-:W-:Y:S05]  /*24a0*/  BSYNC B0 ;  /* 0x0000000000007941 */ /* 0x000fea0003800000 */
.L_x_20230:
[----:B------:R-:W-:-:S05]  /*24b0*/  LOP3.LUT R3, R0, R3, RZ, 0xfc, !PT ;  /* 0x0000000300037212 */ /* 0x000fca00078efcff */
[----:B------:R0:W-:Y:S01]  /*24c0*/  STG.E.U8 [R16.64], R3 ;  /* 0x0000000310007986 */ /* 0x0001e2000c101124 */
[----:B------:R-:W-:Y:S05]  /*24d0*/  BRA `(.L_x_20218) ;  /* 0x0000082000007947 */ /* 0x000fea0003800000 */
.L_x_20229:
        /* <DEDUP_REMOVED lines=13> */
.L_x_20233:
[----:B------:R-:W-:Y:S01]  /*25b0*/  IMAD.MOV.U32 R0, RZ, RZ, 0x7f ;  /* 0x0000007fff007424 */ /* 0x000fe200078e00ff */
[----:B------:R-:W-:-:S04]  /*25c0*/  ISETP.GT.U32.AND P0, PT, R3, 0x7f800000, PT ;  /* 0x7f8000000300780c */ /* 0x000fc80003f04070 */
[----:B------:R-:W-:-:S04]  /*25d0*/  SEL R0, R0, 0x7c, P0 ;  /* 0x0000007c00007807 */ /* 0x000fc80000000000 */
.L_x_20234:
[----:B------:R-:W-:Y:S05]  /*25e0*/  BSYNC B0 ;  /* 0x0000000000007941 */ /* 0x000fea0003800000 */
.L_x_20232:
[----:B------:R-:W-:-:S04]  /*25f0*/  LOP3.LUT R2, R5, 0x80000000, RZ, 0xc0, !PT ;  /* 0x8000000005027812 */ /* 0x000fc800078ec0ff */
[----:B------:R-:W-:-:S04]  /*2600*/  SHF.R.U32.HI R3, RZ, 0x18, R2 ;  /* 0x00000018ff037819 */ /* 0x000fc80000011602 */
[----:B------:R-:W-:-:S05]  /*2610*/  LOP3.LUT R3, R0, R3, RZ, 0xfc, !PT ;  /* 0x0000000300037212 */ /* 0x000fca00078efcff */
[----:B------:R0:W-:Y:S01]  /*2620*/  STG.E.U8 [R16.64], R3 ;  /* 0x0000000310007986 */ /* 0x0001e2000c101124 */
[----:B------:R-:W-:Y:S05]  /*2630*/  BRA `(.L_x_20218) ;  /* 0x000006c000007947 */ /* 0x000fea0003800000 */
.L_x_20228:
[----:B------:R-:W0:Y:S02]  /*2640*/  I2F R0, R2 ;  /* 0x0000000200007306 */ /* 0x000e240000201400 */
[----:B0-----:R-:W-:-:S05]  /*2650*/  F2FP.BF16.PACK_AB R0, RZ, R0 ;  /* 0x00000000ff00723e */ /* 0x001fca00000010ff */
[----:B------:R0:W-:Y:S01]  /*2660*/  STG.E.U16 [R16.64], R0 ;  /* 0x0000000010007986 */ /* 0x0001e2000c101524 */
[----:B------:R-:W-:Y:S05]  /*2670*/  BRA `(.L_x_20218) ;  /* 0x0000068000007947 */ /* 0x000fea0003800000 */
.L_x_20225:
        /* <DEDUP_REMOVED lines=10> */
.L_x_20237:
        /* <DEDUP_REMOVED lines=17> */
.L_x_20240:
[----:B------:R-:W-:-:S04]  /*2830*/  LOP3.LUT R2, R5, 0x80000000, RZ, 0xc0, !PT ;  /* 0x8000000005027812 */ /* 0x000fc800078ec0ff */
[----:B------:R-:W-:-:S04]  /*2840*/  SHF.R.U32.HI R3, RZ, 0x18, R2 ;  /* 0x00000018ff037819 */ /* 0x000fc80000011602 */
[----:B------:R-:W-:-:S04]  /*2850*/  LOP3.LUT R0, R0, R3, RZ, 0xfc, !PT ;  /* 0x0000000300007212 */ /* 0x000fc800078efcff */
[----:B------:R-:W-:Y:S02]  /*2860*/  PRMT R8, R0, 0x7610, R8 ;  /* 0x0000761000087816 */ /* 0x000fe40000000008 */
.L_x_20239:
[----:B------:R-:W-:Y:S05]  /*2870*/  BSYNC B0 ;  /* 0x0000000000007941 */ /* 0x000fea0003800000 */
.L_x_20238:
[----:B------:R0:W-:Y:S01]  /*2880*/  STG.E.U8 [R16.64], R8 ;  /* 0x0000000810007986 */ /* 0x0001e2000c101124 */
[----:B------:R-:W-:Y:S05]  /*2890*/  BRA `(.L_x_20218) ;  /* 0x0000046000007947 */ /* 0x000fea0003800000 */
.L_x_20236:
        /* <DEDUP_REMOVED lines=17> */
.L_x_20243:
[----:B------:R-:W-:-:S04]  /*29b0*/  LOP3.LUT R2, R5, 0x80000000, RZ, 0xc0, !PT ;  /* 0x8000000005027812 */ /* 0x000fc800078ec0ff */
[----:B------:R-:W-:-:S04]  /*29c0*/  SHF.R.U32.HI R3, RZ, 0x18, R2 ;  /* 0x00000018ff037819 */ /* 0x000fc80000011602 */
[----:B------:R-:W-:-:S04]  /*29d0*/  LOP3.LUT R0, R0, R3, RZ, 0xfc, !PT ;  /* 0x0000000300007212 */ /* 0x000fc800078efcff */
[----:B------:R-:W-:Y:S02]  /*29e0*/  PRMT R8, R0, 0x7610, R8 ;  /* 0x0000761000087816 */ /* 0x000fe40000000008 */
.L_x_20242:
[----:B------:R-:W-:Y:S05]  /*29f0*/  BSYNC B0 ;  /* 0x0000000000007941 */ /* 0x000fea0003800000 */
.L_x_20241:
[----:B------:R0:W-:Y:S01]  /*2a00*/  STG.E.U8 [R16.64], R8 ;  /* 0x0000000810007986 */ /* 0x0001e2000c101124 */
[----:B------:R-:W-:Y:S05]  /*2a10*/  BRA `(.L_x_20218) ;  /* 0x000002e000007947 */ /* 0x000fea0003800000 */
.L_x_20235:
        /* <DEDUP_REMOVED lines=22> */
.L_x_20217:
        /* <DEDUP_REMOVED lines=20> */
.L_x_20245:
[----:B------:R-:W-:-:S05]  /*2cc0*/  SHF.R.S32.HI R3, RZ, 0x1f, R2 ;  /* 0x0000001fff037819 */ /* 0x000fca0000011402 */
[----:B------:R0:W-:Y:S01]  /*2cd0*/  STG.E.64 [R16.64], R2 ;  /* 0x0000000210007986 */ /* 0x0001e2000c101b24 */
[----:B------:R-:W-:Y:S05]  /*2ce0*/  BRA `(.L_x_20218) ;  /* 0x0000001000007947 */ /* 0x000fea0003800000 */
.L_x_20244:
[----:B------:R0:W-:Y:S02]  /*2cf0*/  STG.E [R16.64], R2 ;  /* 0x0000000210007986 */ /* 0x0001e4000c101924 */
.L_x_20218:
[----:B------:R-:W-:-:S05]  /*2d00*/  IMAD R18, R18, 0x200, R23 ;  /* 0x0000020012127824 */ /* 0x000fca00078e0217 */
[----:B------:R-:W-:Y:S02]  /*2d10*/  IADD3 R19, R18, 0x80, RZ ;  /* 0x0000008012137810 */ /* 0x000fe40007ffe0ff */
.L_x_20179:
[----:B------:R-:W-:Y:S05]  /*2d20*/  BSYNC B6 ;  /* 0x0000000000067941 */ /* 0x000fea0003800000 */
.L_x_20178:
        /* <DEDUP_REMOVED lines=231> */
.L_x_20248:
        /* <DEDUP_REMOVED lines=18> */
.L_x_20252:
[----:B------:R0:W5:Y:S01]  /*3cc0*/  LDG.E.U8 R18, [R2.64] ;  /* 0x0000002402127981 */ /* 0x000162000c1e1100 */
[----:B------:R-:W-:Y:S05]  /*3cd0*/  BRA `(.L_x_20254) ;  /* 0x00000d0000007947 */ /* 0x000fea0003800000 */
.L_x_20251:
        /* <DEDUP_REMOVED lines=8> */
.L_x_20256:
[----:B------:R0:W5:Y:S01]  /*3d60*/  LDG.E R18, [R2.64] ;  /* 0x0000002402127981 */ /* 0x000162000c1e1900 */
[----:B------:R-:W-:Y:S05]  /*3d70*/  BRA `(.L_x_20254) ;  /* 0x00000c6000007947 */ /* 0x000fea0003800000 */
.L_x_20255:
[----:B------:R0:W5:Y:S01]  /*3d80*/  LDG.E.S16 R18, [R2.64] ;  /* 0x0000002402127981 */ /* 0x000162000c1e1700 */
[----:B------:R-:W-:Y:S05]  /*3d90*/  BRA `(.L_x_20254) ;  /* 0x00000c4000007947 */ /* 0x000fea0003800000 */
.L_x_20250:
        /* <DEDUP_REMOVED lines=9> */
.L_x_20258:
[----:B------:R-:W2:Y:S02]  /*3e30*/  LDG.E.U16 R2, [R2.64] ;  /* 0x0000002402027981 */ /* 0x000ea4000c1e1500 */
[----:B--2---:R-:W-:-:S06]  /*3e40*/  HADD2.F32 R18, -RZ, R2.H0_H0 ;  /* 0x20000002ff127230 */ /* 0x004fcc0000004100 */
[----:B------:R-:W0:Y:S01]  /*3e50*/  F2I.FTZ.TRUNC.NTZ R18, R18 ;  /* 0x0000001200127305 */ /* 0x000e22000021f100 */
[----:B------:R-:W-:Y:S05]  /*3e60*/  BRA `(.L_x_20254) ;  /* 0x00000b7000007947 */ /* 0x000fea0003800000 */
.L_x_20257:
        /* <DEDUP_REMOVED lines=9> */
.L_x_20260:
[----:B------:R-:W2:Y:S02]  /*3f00*/  LDG.E.U16 R2, [R2.64] ;  /* 0x0000002402027981 */ /* 0x000ea4000c1e1500 */
[----:B--2---:R-:W-:-:S06]  /*3f10*/  HADD2.F32 R18, -RZ, R2.H0_H0 ;  /* 0x20000002ff127230 */ /* 0x004fcc0000004100 */
[----:B------:R-:W0:Y:S01]  /*3f20*/  F2I.FTZ.TRUNC.NTZ R18, R18 ;  /* 0x0000001200127305 */ /* 0x000e22000021f100 */
[----:B------:R-:W-:Y:S05]  /*3f30*/  BRA `(.L_x_20254) ;  /* 0x00000aa000007947 */ /* 0x000fea0003800000 */
.L_x_20259:
[----:B------:R-:W2:Y:S02]  /*3f40*/  LDG.E.64 R2, [R2.64] ;  /* 0x0000002402027981 */ /* 0x000ea4000c1e1b00 */
[----:B--2---:R0:W1:Y:S01]  /*3f50*/  F2I.F64.TRUNC R18, R2 ;  /* 0x0000000200127311 */ /* 0x004062000030d100 */
[----:B------:R-:W-:Y:S05]  /*3f60*/  BRA `(.L_x_20254) ;  /* 0x00000a7000007947 */ /* 0x000fea0003800000 */
.L_x_20249:
        /* <DEDUP_REMOVED lines=12> */
.L_x_20263:
[----:B------:R-:W2:Y:S02]  /*4030*/  LDG.E.64 R2, [R2.64] ;  /* 0x0000002402027981 */ /* 0x000ea4000c1e1b00 */
[----:B--2---:R0:W1:Y:S01]  /*4040*/  F2I.F64.TRUNC R18, R2 ;  /* 0x0000000200127311 */ /* 0x004062000030d100 */
[----:B------:R-:W-:Y:S05]  /*4050*/  BRA `(.L_x_20254) ;  /* 0x0000098000007947 */ /* 0x000fea0003800000 */
.L_x_20262:
        /* <DEDUP_REMOVED lines=27> */
.L_x_20265:
        /* <DEDUP_REMOVED lines=14> */
.L_x_20264:
[----:B------:R-:W2:Y:S02]  /*42f0*/  LDG.E.U16 R18, [R2.64] ;  /* 0x0000002402127981 */ /* 0x000ea4000c1e1500 */
[----:B--2---:R-:W-:-:S06]  /*4300*/  PRMT R18, RZ, 0x5410, R18 ;  /* 0x00005410ff127816 */ /* 0x004fcc0000000012 */
[----:B------:R-:W0:Y:S01]  /*4310*/  F2I.FTZ.TRUNC.NTZ R18, R18 ;  /* 0x0000001200127305 */ /* 0x000e22000021f100 */
[----:B------:R-:W-:Y:S05]  /*4320*/  BRA `(.L_x_20254) ;  /* 0x000006b000007947 */ /* 0x000fea0003800000 */
.L_x_20261:
        /* <DEDUP_REMOVED lines=10> */
.L_x_20268:
        /* <DEDUP_REMOVED lines=21> */
.L_x_20272:
[----:B------:R-:W-:Y:S05]  /*4520*/  BSYNC B1 ;  /* 0x0000000000017941 */ /* 0x000fea0003800000 */
.L_x_20271:
[----:B------:R-:W-:Y:S01]  /*4530*/  IMAD.SHL.U32 R2, R2, 0x100000, RZ ;  /* 0x0010000002027824 */ /* 0x000fe200078e00ff */
[----:B------:R-:W-:-:S04]  /*4540*/  LEA R3, R0, 0x3b800000, 0x17 ;  /* 0x3b80000000037811 */ /* 0x000fc800078eb8ff */
[----:B------:R-:W-:Y:S02]  /*4550*/  LOP3.LUT R18, R3, R2, R18, 0xfe, !PT ;  /* 0x0000000203127212 */ /* 0x000fe400078efe12 */
.L_x_20270:
[----:B------:R-:W-:Y:S05]  /*4560*/  BSYNC B0 ;  /* 0x0000000000007941 */ /* 0x000fea0003800000 */
.L_x_20269:
[----:B------:R-:W0:Y:S01]  /*4570*/  F2I.FTZ.TRUNC.NTZ R18, R18 ;  /* 0x0000001200127305 */ /* 0x000e22000021f100 */
[----:B------:R-:W-:Y:S05]  /*4580*/  BRA `(.L_x_20254) ;  /* 0x0000045000007947 */ /* 0x000fea0003800000 */
.L_x_20267:
        /* <DEDUP_REMOVED lines=21> */
.L_x_20276:
[----:B------:R-:W-:Y:S05]  /*46e0*/  BSYNC B1 ;  /* 0x0000000000017941 */ /* 0x000fea0003800000 */
.L_x_20275:
[----:B------:R-:W-:Y:S01]  /*46f0*/  IMAD.SHL.U32 R2, R2, 0x200000, RZ ;  /* 0x0020000002027824 */ /* 0x000fe200078e00ff */
[----:B------:R-:W-:-:S04]  /*4700*/  LEA R3, R0, 0x37800000, 0x17 ;  /* 0x3780000000037811 */ /* 0x000fc800078eb8ff */
[----:B------:R-:W-:Y:S02]  /*4710*/  LOP3.LUT R18, R3, R2, R18, 0xfe, !PT ;  /* 0x0000000203127212 */ /* 0x000fe400078efe12 */
.L_x_20274:
[----:B------:R-:W-:Y:S05]  /*4720*/  BSYNC B0 ;  /* 0x0000000000007941 */ /* 0x000fea0003800000 */
.L_x_20273:
[----:B------:R-:W0:Y:S01]  /*4730*/  F2I.FTZ.TRUNC.NTZ R18, R18 ;  /* 0x0000001200127305 */ /* 0x000e22000021f100 */
[----:B------:R-:W-:Y:S05]  /*4740*/  BRA `(.L_x_20254) ;  /* 0x0000029000007947 */ /* 0x000fea0003800000 */
.L_x_20266:
        /* <DEDUP_REMOVED lines=14> */
.L_x_20280:
[----:B------:R-:W-:Y:S05]  /*4830*/  BSYNC B0 ;  /* 0x0000000000007941 */ /* 0x000fea0003800000 */
.L_x_20279:
[----:B------:R-:W0:Y:S01]  /*4840*/  F2I.FTZ.TRUNC.NTZ R18, R18 ;  /* 0x0000001200127305 */ /* 0x000e22000021f100 */
[----:B------:R-:W-:Y:S05]  /*4850*/  BRA `(.L_x_20254) ;  /* 0x0000018000007947 */ /* 0x000fea0003800000 */
.L_x_20253:
        /* <DEDUP_REMOVED lines=21> */
.L_x_20278:
[----:B------:R0:W5:Y:S01]  /*49b0*/  LDG.E R18, [R2.64] ;  /* 0x0000002402127981 */ /* 0x000162000c1e1900 */
[----:B------:R-:W-:Y:S05]  /*49c0*/  BRA `(.L_x_20254) ;  /* 0x0000001000007947 */ /* 0x000fea0003800000 */
.L_x_20277:
[----:B------:R0:W5:Y:S02]  /*49d0*/  LDG.E R18, [R2.64] ;  /* 0x0000002402127981 */ /* 0x000164000c1e1900 */
.L_x_20254:
[-C--:B01---5:R-:W-:Y:S02]  /*49e0*/  IABS R4, R18.reuse ;  /* 0x0000001200047213 */ /* 0x0a3fe40000000000 */
[----:B------:R-:W-:Y:S02]  /*49f0*/  IABS R7, R18 ;  /* 0x0000001200077213 */ /* 0x000fe40000000000 */
[----:B------:R-:W0:Y:S01]  /*4a00*/  I2F.RP R0, R4 ;  /* 0x0000000400007306 */ /* 0x000e220000209400 */
[----:B------:R-:W-:Y:S02]  /*4a10*/  IABS R6, c[0x0][0x374] ;  /* 0x0000dd0000067a13 */ /* 0x000fe40000000000 */
[----:B------:R-:W-:-:S05]  /*4a20*/  ISETP.LE.AND P1, PT, RZ, c[0x0][0x374], PT ;  /* 0x0000dd00ff007a0c */ /* 0x000fca0003f23270 */
[----:B0-----:R-:W0:Y:S02]  /*4a30*/  MUFU.RCP R0, R0 ;  /* 0x0000000000007308 */ /* 0x001e240000001000 */
[----:B0-----:R-:W-:Y:S01]  /*4a40*/  IADD3 R2, R0, 0xffffffe, RZ ;  /* 0x0ffffffe00027810 */ /* 0x001fe20007ffe0ff */
[----:B------:R-:W-:-:S05]  /*4a50*/  IMAD.MOV R0, RZ, RZ, -R7 ;  /* 0x000000ffff007224 */ /* 0x000fca00078e0a07 */
[----:B------:R0:W1:Y:S02]  /*4a60*/  F2I.FTZ.U32.TRUNC.NTZ R3, R2 ;  /* 0x0000000200037305 */ /* 0x000064000021f000 */
[----:B0-----:R-:W-:Y:S02]  /*4a70*/  IMAD.MOV.U32 R2, RZ, RZ, RZ ;  /* 0x000000ffff027224 */ /* 0x001fe400078e00ff */
[----:B-1----:R-:W-:-:S04]  /*4a80*/  IMAD.MOV R5, RZ, RZ, -R3 ;  /* 0x000000ffff057224 */ /* 0x002fc800078e0a03 */
[----:B------:R-:W-:-:S04]  /*4a90*/  IMAD R5, R5, R4, RZ ;  /* 0x0000000405057224 */ /* 0x000fc800078e02ff */
[----:B------:R-:W-:Y:S02]  /*4aa0*/  IMAD.HI.U32 R3, R3, R5, R2 ;  /* 0x0000000503037227 */ /* 0x000fe400078e0002 */
[----:B------:R-:W0:Y:S04]  /*4ab0*/  LDC.U8 R5, c[0x0][0x378] ;  /* 0x0000de00ff057b82 */ /* 0x000e280000000000 */
[----:B------:R-:W-:-:S04]  /*4ac0*/  IMAD.HI.U32 R3, R3, R6, RZ ;  /* 0x0000000603037227 */ /* 0x000fc800078e00ff */
[----:B------:R-:W-:-:S05]  /*4ad0*/  IMAD R3, R3, R0, R6 ;  /* 0x0000000003037224 */ /* 0x000fca00078e0206 */
[----:B------:R-:W-:Y:S02]  /*4ae0*/  ISETP.GT.U32.AND P0, PT, R4, R3, PT ;  /* 0x000000030400720c */ /* 0x000fe40003f04070 */
[----:B0-----:R-:W-:-:S11]  /*4af0*/  PRMT R0, R5, 0x9910, RZ ;  /* 0x0000991005007816 */ /* 0x001fd600000000ff */
[----:B------:R-:W-:Y:S01]  /*4b00*/  @!P0 IMAD.IADD R3, R3, 0x1, -R4 ;  /* 0x0000000103038824 */ /* 0x000fe200078e0a04 */
[----:B------:R-:W-:-:S04]  /*4b10*/  ISETP.NE.AND P0, PT, R18, RZ, PT ;  /* 0x000000ff1200720c */ /* 0x000fc80003f05270 */
[----:B------:R-:W-:-:S13]  /*4b20*/  ISETP.GT.U32.AND P2, PT, R4, R3, PT ;  /* 0x000000030400720c */ /* 0x000fda0003f44070 */
        /* <DEDUP_REMOVED lines=16> */
.L_x_20284:
[----:B------:R0:W-:Y:S01]  /*4c30*/  STG.E.U8 [R16.64], R2 ;  /* 0x0000000210007986 */ /* 0x0001e2000c101124 */
[----:B------:R-:W-:Y:S05]  /*4c40*/  BRA `(.L_x_20286) ;  /* 0x00000d7000007947 */ /* 0x000fea0003800000 */
.L_x_20283:
        /* <DEDUP_REMOVED lines=9> */
.L_x_20288:
[----:B------:R0:W-:Y:S01]  /*4ce0*/  STG.E [R16.64], R2 ;  /* 0x0000000210007986 */ /* 0x0001e2000c101924 */
[----:B------:R-:W-:Y:S05]  /*4cf0*/  BRA `(.L_x_20286) ;  /* 0x00000cc000007947 */ /* 0x000fea0003800000 */
.L_x_20287:
[----:B------:R0:W-:Y:S01]  /*4d00*/  STG.E.U16 [R16.64], R2 ;  /* 0x0000000210007986 */ /* 0x0001e2000c101524 */
[----:B------:R-:W-:Y:S05]  /*4d10*/  BRA `(.L_x_20286) ;  /* 0x00000ca000007947 */ /* 0x000fea0003800000 */
.L_x_20282:
        /* <DEDUP_REMOVED lines=9> */
.L_x_20290:
[----:B------:R-:W0:Y:S02]  /*4db0*/  I2F R0, R2 ;  /* 0x0000000200007306 */ /* 0x000e240000201400 */
[----:B0-----:R-:W-:-:S05]  /*4dc0*/  F2FP.PACK_AB R0, RZ, R0 ;  /* 0x00000000ff00723e */ /* 0x001fca00000000ff */
[----:B------:R0:W-:Y:S01]  /*4dd0*/  STG.E.U16 [R16.64], R0 ;  /* 0x0000000010007986 */ /* 0x0001e2000c101524 */
[----:B------:R-:W-:Y:S05]  /*4de0*/  BRA `(.L_x_20286) ;  /* 0x00000bd000007947 */ /* 0x000fea0003800000 */
.L_x_20289:
        /* <DEDUP_REMOVED lines=10> */
.L_x_20292:
[----:B------:R-:W0:Y:S02]  /*4e90*/  I2F R2, R2 ;  /* 0x0000000200027306 */ /* 0x000e240000201400 */
[----:B0-----:R-:W-:-:S04]  /*4ea0*/  F2FP.PACK_AB R3, RZ, R2 ;  /* 0x00000002ff03723e */ /* 0x001fc800000000ff */
[----:B------:R-:W-:-:S05]  /*4eb0*/  PRMT R3, R3, 0x5410, RZ ;  /* 0x0000541003037816 */ /* 0x000fca00000000ff */
[----:B------:R0:W-:Y:S01]  /*4ec0*/  STG.E [R16.64], R3 ;  /* 0x0000000310007986 */ /* 0x0001e2000c101924 */
[----:B------:R-:W-:Y:S05]  /*4ed0*/  BRA `(.L_x_20286) ;  /* 0x00000ae000007947 */ /* 0x000fea0003800000 */
.L_x_20291:
[----:B------:R-:W0:Y:S02]  /*4ee0*/  I2F.F64 R2, R2 ;  /* 0x0000000200027312 */ /* 0x000e240000201c00 */
[----:B0-----:R0:W-:Y:S01]  /*4ef0*/  STG.E.64 [R16.64], R2 ;  /* 0x0000000210007986 */ /* 0x0011e2000c101b24 */
[----:B------:R-:W-:Y:S05]  /*4f00*/  BRA `(.L_x_20286) ;  /* 0x00000ab000007947 */ /* 0x000fea0003800000 */
.L_x_20281:
        /* <DEDUP_REMOVED lines=12> */
.L_x_20295:
[----:B------:R-:W0:Y:S01]  /*4fd0*/  I2F.F64 R4, R2 ;  /* 0x0000000200047312 */ /* 0x000e220000201c00 */
[----:B------:R-:W-:-:S05]  /*4fe0*/  CS2R R6, SRZ ;  /* 0x0000000000067805 */ /* 0x000fca000001ff00 */
[----:B0-----:R0:W-:Y:S01]  /*4ff0*/  STG.E.128 [R16.64], R4 ;  /* 0x0000000410007986 */ /* 0x0011e2000c101d24 */
[----:B------:R-:W-:Y:S05]  /*5000*/  BRA `(.L_x_20286) ;  /* 0x000009b000007947 */ /* 0x000fea0003800000 */
.L_x_20294:
        /* <DEDUP_REMOVED lines=21> */
.L_x_20299:
[----:B------:R-:W-:Y:S05]  /*5160*/  BSYNC B0 ;  /* 0x0000000000007941 */ /* 0x000fea0003800000 */
.L_x_20298:
[----:B------:R-:W-:-:S05]  /*5170*/  LOP3.LUT R3, R0, R3, RZ, 0xfc, !PT ;  /* 0x0000000300037212 */ /* 0x000fca00078efcff */
[----:B------:R0:W-:Y:S01]  /*5180*/  STG.E.U8 [R16.64], R3 ;  /* 0x0000000310007986 */ /* 0x0001e2000c101124 */
[----:B------:R-:W-:Y:S05]  /*5190*/  BRA `(.L_x_20286) ;  /* 0x0000082000007947 */ /* 0x000fea0003800000 */
.L_x_20297:
        /* <DEDUP_REMOVED lines=13> */
.L_x_20301:
[----:B------:R-:W-:Y:S01]  /*5270*/  IMAD.MOV.U32 R0, RZ, RZ, 0x7f ;  /* 0x0000007fff007424 */ /* 0x000fe200078e00ff */
[----:B------:R-:W-:-:S04]  /*5280*/  ISETP.GT.U32.AND P0, PT, R3, 0x7f800000, PT ;  /* 0x7f8000000300780c */ /* 0x000fc80003f04070 */
[----:B------:R-:W-:-:S04]  /*5290*/  SEL R0, R0, 0x7c, P0 ;  /* 0x0000007c00007807 */ /* 0x000fc80000000000 */
.L_x_20302:
[----:B------:R-:W-:Y:S05]  /*52a0*/  BSYNC B0 ;  /* 0x0000000000007941 */ /* 0x000fea0003800000 */
.L_x_20300:
[----:B------:R-:W-:-:S04]  /*52b0*/  LOP3.LUT R2, R5, 0x80000000, RZ, 0xc0, !PT ;  /* 0x8000000005027812 */ /* 0x000fc800078ec0ff */
[----:B------:R-:W-:-:S04]  /*52c0*/  SHF.R.U32.HI R3, RZ, 0x18, R2 ;  /* 0x00000018ff037819 */ /* 0x000fc80000011602 */
[----:B------:R-:W-:-:S05]  /*52d0*/  LOP3.LUT R3, R0, R3, RZ, 0xfc, !PT ;  /* 0x0000000300037212 */ /* 0x000fca00078efcff */
[----:B------:R0:W-:Y:S01]  /*52e0*/  STG.E.U8 [R16.64], R3 ;  /* 0x0000000310007986 */ /* 0x0001e2000c101124 */
[----:B------:R-:W-:Y:S05]  /*52f0*/  BRA `(.L_x_20286) ;  /* 0x000006c000007947 */ /* 0x000fea0003800000 */
.L_x_20296:
[----:B------:R-:W0:Y:S02]  /*5300*/  I2F R0, R2 ;  /* 0x0000000200007306 */ /* 0x000e240000201400 */
[----:B0-----:R-:W-:-:S05]  /*5310*/  F2FP.BF16.PACK_AB R0, RZ, R0 ;  /* 0x00000000ff00723e */ /* 0x001fca00000010ff */
[----:B------:R0:W-:Y:S01]  /*5320*/  STG.E.U16 [R16.64], R0 ;  /* 0x0000000010007986 */ /* 0x0001e2000c101524 */
[----:B------:R-:W-:Y:S05]  /*5330*/  BRA `(.L_x_20286) ;  /* 0x0000068000007947 */ /* 0x000fea0003800000 */
.L_x_20293:
        /* <DEDUP_REMOVED lines=10> */
.L_x_20305:
        /* <DEDUP_REMOVED lines=17> */
.L_x_20308:
[----:B------:R-:W-:-:S04]  /*54f0*/  LOP3.LUT R2, R5, 0x80000000, RZ, 0xc0, !PT ;  /* 0x8000000005027812 */ /* 0x000fc800078ec0ff */
[----:B------:R-:W-:-:S04]  /*5500*/  SHF.R.U32.HI R3, RZ, 0x18, R2 ;  /* 0x00000018ff037819 */ /* 0x000fc80000011602 */
[----:B------:R-:W-:-:S04]  /*5510*/  LOP3.LUT R0, R0, R3, RZ, 0xfc, !PT ;  /* 0x0000000300007212 */ /* 0x000fc800078efcff */
[----:B------:R-:W-:Y:S02]  /*5520*/  PRMT R8, R0, 0x7610, R8 ;  /* 0x0000761000087816 */ /* 0x000fe40000000008 */
.L_x_20307:
[----:B------:R-:W-:Y:S05]  /*5530*/  BSYNC B0 ;  /* 0x0000000000007941 */ /* 0x000fea0003800000 */
.L_x_20306:
[----:B------:R0:W-:Y:S01]  /*5540*/  STG.E.U8 [R16.64], R8 ;  /* 0x0000000810007986 */ /* 0x0001e2000c101124 */
[----:B------:R-:W-:Y:S05]  /*5550*/  BRA `(.L_x_20286) ;  /* 0x0000046000007947 */ /* 0x000fea0003800000 */
.L_x_20304:
        /* <DEDUP_REMOVED lines=17> */
.L_x_20311:
[----:B------:R-:W-:-:S04]  /*5670*/  LOP3.LUT R2, R5, 0x80000000, RZ, 0xc0, !PT ;  /* 0x8000000005027812 */ /* 0x000fc800078ec0ff */
[----:B------:R-:W-:-:S04]  /*5680*/  SHF.R.U32.HI R3, RZ, 0x18, R2 ;  /* 0x00000018ff037819 */ /* 0x000fc80000011602 */
[----:B------:R-:W-:-:S04]  /*5690*/  LOP3.LUT R0, R0, R3, RZ, 0xfc, !PT ;  /* 0x0000000300007212 */ /* 0x000fc800078efcff */
[----:B------:R-:W-:Y:S02]  /*56a0*/  PRMT R8, R0, 0x7610, R8 ;  /* 0x0000761000087816 */ /* 0x000fe40000000008 */
.L_x_20310:
[----:B------:R-:W-:Y:S05]  /*56b0*/  BSYNC B0 ;  /* 0x0000000000007941 */ /* 0x000fea0003800000 */
.L_x_20309:
[----:B------:R0:W-:Y:S01]  /*56c0*/  STG.E.U8 [R16.64], R8 ;  /* 0x0000000810007986 */ /* 0x0001e2000c101124 */
[----:B------:R-:W-:Y:S05]  /*56d0*/  BRA `(.L_x_20286) ;  /* 0x000002e000007947 */ /* 0x000fea0003800000 */
.L_x_20303:
        /* <DEDUP_REMOVED lines=22> */
.L_x_20285:
        /* <DEDUP_REMOVED lines=20> */
.L_x_20313:
[----:B------:R-:W-:-:S05]  /*5980*/  SHF.R.S32.HI R3, RZ, 0x1f, R2 ;  /* 0x0000001fff037819 */ /* 0x000fca0000011402 */
[----:B------:R0:W-:Y:S01]  /*5990*/  STG.E.64 [R16.64], R2 ;  /* 0x0000000210007986 */ /* 0x0001e2000c101b24 */
[----:B------:R-:W-:Y:S05]  /*59a0*/  BRA `(.L_x_20286) ;  /* 0x0000001000007947 */ /* 0x000fea0003800000 */
.L_x_20312:
[----:B------:R0:W-:Y:S02]  /*59b0*/  STG.E [R16.64], R2 ;  /* 0x0000000210007986 */ /* 0x0001e4000c101924 */
.L_x_20286:
        /* <DEDUP_REMOVED lines=231> */
.L_x_20314:
        /* <DEDUP_REMOVED lines=18> */
.L_x_20318:
[----:B------:R0:W5:Y:S01]  /*6950*/  LDG.E.U8 R18, [R2.64] ;  /* 0x0000002402127981 */ /* 0x000162000c1e1100 */
[----:B------:R-:W-:Y:S05]  /*6960*/  BRA `(.L_x_20320) ;  /* 0x00000d0000007947 */ /* 0x000fea0003800000 */
.L_x_20317:
        /* <DEDUP_REMOVED lines=8> */
.L_x_20322:
[----:B------:R0:W5:Y:S01]  /*69f0*/  LDG.E R18, [R2.64] ;  /* 0x0000002402127981 */ /* 0x000162000c1e1900 */
[----:B------:R-:W-:Y:S05]  /*6a00*/  BRA `(.L_x_20320) ;  /* 0x00000c6000007947 */ /* 0x000fea0003800000 */
.L_x_20321:
[----:B------:R0:W5:Y:S01]  /*6a10*/  LDG.E.S16 R18, [R2.64] ;  /* 0x0000002402127981 */ /* 0x000162000c1e1700 */
[----:B------:R-:W-:Y:S05]  /*6a20*/  BRA `(.L_x_20320) ;  /* 0x00000c4000007947 */ /* 0x000fea0003800000 */
.L_x_20316:
        /* <DEDUP_REMOVED lines=9> */
.L_x_20324:
[----:B------:R-:W2:Y:S02]  /*6ac0*/  LDG.E.U16 R2, [R2.64] ;  /* 0x0000002402027981 */ /* 0x000ea4000c1e1500 */
[----:B--2---:R-:W-:-:S06]  /*6ad0*/  HADD2.F32 R18, -RZ, R2.H0_H0 ;  /* 0x20000002ff127230 */ /* 0x004fcc0000004100 */
[----:B------:R-:W0:Y:S01]  /*6ae0*/  F2I.FTZ.TRUNC.NTZ R18, R18 ;  /* 0x0000001200127305 */ /* 0x000e22000021f100 */
[----:B------:R-:W-:Y:S05]  /*6af0*/  BRA `(.L_x_20320) ;  /* 0x00000b7000007947 */ /* 0x000fea0003800000 */
.L_x_20323:
        /* <DEDUP_REMOVED lines=9> */
.L_x_20326:
[----:B------:R-:W2:Y:S02]  /*6b90*/  LDG.E.U16 R2, [R2.64] ;  /* 0x0000002402027981 */ /* 0x000ea4000c1e1500 */
[----:B--2---:R-:W-:-:S06]  /*6ba0*/  HADD2.F32 R18, -RZ, R2.H0_H0 ;  /* 0x20000002ff127230 */ /* 0x004fcc0000004100 */
[----:B------:R-:W0:Y:S01]  /*6bb0*/  F2I.FTZ.TRUNC.NTZ R18, R18 ;  /* 0x0000001200127305 */ /* 0x000e22000021f100 */
[----:B------:R-:W-:Y:S05]  /*6bc0*/  BRA `(.L_x_20320) ;  /* 0x00000aa000007947 */ /* 0x000fea0003800000 */
.L_x_20325:
[----:B------:R-:W2:Y:S02]  /*6bd0*/  LDG.E.64 R2, [R2.64] ;  /* 0x0000002402027981 */ /* 0x000ea4000c1e1b00 */
[----:B--2---:R0:W1:Y:S01]  /*6be0*/  F2I.F64.TRUNC R18, R2 ;  /* 0x0000000200127311 */ /* 0x004062000030d100 */
[----:B------:R-:W-:Y:S05]  /*6bf0*/  BRA `(.L_x_20320) ;  /* 0x00000a7000007947 */ /* 0x000fea0003800000 */
.L_x_20315:
        /* <DEDUP_REMOVED lines=12> */
.L_x_20329:
[----:B------:R-:W2:Y:S02]  /*6cc0*/  LDG.E.64 R2, [R2.64] ;  /* 0x0000002402027981 */ /* 0x000ea4000c1e1b00 */
[----:B--2---:R0:W1:Y:S01]  /*6cd0*/  F2I.F64.TRUNC R18, R2 ;  /* 0x0000000200127311 */ /* 0x004062000030d100 */
[----:B------:R-:W-:Y:S05]  /*6ce0*/  BRA `(.L_x_20320) ;  /* 0x0000098000007947 */ /* 0x000fea0003800000 */
.L_x_20328:
        /* <DEDUP_REMOVED lines=27> */
.L_x_20331:
        /* <DEDUP_REMOVED lines=14> */
.L_x_20330:
[----:B------:R-:W2:Y:S02]  /*6f80*/  LDG.E.U16 R18, [R2.64] ;  /* 0x0000002402127981 */ /* 0x000ea4000c1e1500 */
[----:B--2---:R-:W-:-:S06]  /*6f90*/  PRMT R18, RZ, 0x5410, R18 ;  /* 0x00005410ff127816 */ /* 0x004fcc0000000012 */
[----:B------:R-:W0:Y:S01]  /*6fa0*/  F2I.FTZ.TRUNC.NTZ R18, R18 ;  /* 0x0000001200127305 */ /* 0x000e22000021f100 */
[----:B------:R-:W-:Y:S05]  /*6fb0*/  BRA `(.L_x_20320) ;  /* 0x000006b000007947 */ /* 0x000fea0003800000 */
.L_x_20327:
        /* <DEDUP_REMOVED lines=10> */
.L_x_20334:
        /* <DEDUP_REMOVED lines=21> */
.L_x_20338:
[----:B------:R-:W-:Y:S05]  /*71b0*/  BSYNC B1 ;  /* 0x0000000000017941 */ /* 0x000fea0003800000 */
.L_x_20337:
[----:B------:R-:W-:Y:S01]  /*71c0*/  IMAD.SHL.U32 R2, R2, 0x100000, RZ ;  /* 0x0010000002027824 */ /* 0x000fe200078e00ff */
[----:B------:R-:W-:-:S04]  /*71d0*/  LEA R3, R0, 0x3b800000, 0x17 ;  /* 0x3b80000000037811 */ /* 0x000fc800078eb8ff */
[----:B------:R-:W-:Y:S02]  /*71e0*/  LOP3.LUT R18, R3, R2, R18, 0xfe, !PT ;  /* 0x0000000203127212 */ /* 0x000fe400078efe12 */
.L_x_20336:
[----:B------:R-:W-:Y:S05]  /*71f0*/  BSYNC B0 ;  /* 0x0000000000007941 */ /* 0x000fea0003800000 */
.L_x_20335:
[----:B------:R-:W0:Y:S01]  /*7200*/  F2I.FTZ.TRUNC.NTZ R18, R18 ;  /* 0x0000001200127305 */ /* 0x000e22000021f100 */
[----:B------:R-:W-:Y:S05]  /*7210*/  BRA `(.L_x_20320) ;  /* 0x0000045000007947 */ /* 0x000fea0003800000 */
.L_x_20333:
        /* <DEDUP_REMOVED lines=21> */
.L_x_20342:
[----:B------:R-:W-:Y:S05]  /*7370*/  BSYNC B1 ;  /* 0x0000000000017941 */ /* 0x000fea0003800000 */
.L_x_20341:
[----:B------:R-:W-:Y:S01]  /*7380*/  IMAD.SHL.U32 R2, R2, 0x200000, RZ ;  /* 0x0020000002027824 */ /* 0x000fe200078e00ff */
[----:B------:R-:W-:-:S04]  /*7390*/  LEA R3, R0, 0x37800000, 0x17 ;  /* 0x3780000000037811 */ /* 0x000fc800078eb8ff */
[----:B------:R-:W-:Y:S02]  /*73a0*/  LOP3.LUT R18, R3, R2, R18, 0xfe, !PT ;  /* 0x0000000203127212 */ /* 0x000fe400078efe12 */
.L_x_20340:
[----:B------:R-:W-:Y:S05]  /*73b0*/  BSYNC B0 ;  /* 0x0000000000007941 */ /* 0x000fea0003800000 */
.L_x_20339:
[----:B------:R-:W0:Y:S01]  /*73c0*/  F2I.FTZ.TRUNC.NTZ R18, R18 ;  /* 0x0000001200127305 */ /* 0x000e22000021f100 */
[----:B------:R-:W-:Y:S05]  /*73d0*/  BRA `(.L_x_20320) ;  /* 0x0000029000007947 */ /* 0x000fea0003800000 */
.L_x_20332:
        /* <DEDUP_REMOVED lines=14> */
.L_x_20346:
[----:B------:R-:W-:Y:S05]  /*74c0*/  BSYNC B0 ;  /* 0x0000000000007941 */ /* 0x000fea0003800000 */
.L_x_20345:
[----:B------:R-:W0:Y:S01]  /*74d0*/  F2I.FTZ.TRUNC.NTZ R18, R18 ;  /* 0x0000001200127305 */ /* 0x000e22000021f100 */
[----:B------:R-:W-:Y:S05]  /*74e0*/  BRA `(.L_x_20320) ;  /* 0x0000018000007947 */ /* 0x000fea0003800000 */
.L_x_20319:
        /* <DEDUP_REMOVED lines=21> */
.L_x_20344:
[----:B------:R0:W5:Y:S01]  /*7640*/  LDG.E R18, [R2.64] ;  /* 0x0000002402127981 */ /* 0x000162000c1e1900 */
[----:B------:R-:W-:Y:S05]  /*7650*/  BRA `(.L_x_20320) ;  /* 0x0000001000007947 */ /* 0x000fea0003800000 */
.L_x_20343:
[----:B------:R0:W5:Y:S02]  /*7660*/  LDG.E R18, [R2.64] ;  /* 0x0000002402127981 */ /* 0x000164000c1e1900 */
.L_x_20320:
        /* <DEDUP_REMOVED lines=37> */
.L_x_20350:
[----:B------:R0:W-:Y:S01]  /*78c0*/  STG.E.U8 [R16.64], R2 ;  /* 0x0000000210007986 */ /* 0x0001e2000c101124 */
[----:B------:R-:W-:Y:S05]  /*78d0*/  BRA `(.L_x_20352) ;  /* 0x00000d7000007947 */ /* 0x000fea0003800000 */
.L_x_20349:
        /* <DEDUP_REMOVED lines=9> */
.L_x_20354:
[----:B------:R0:W-:Y:S01]  /*7970*/  STG.E [R16.64], R2 ;  /* 0x0000000210007986 */ /* 0x0001e2000c101924 */
[----:B------:R-:W-:Y:S05]  /*7980*/  BRA `(.L_x_20352) ;  /* 0x00000cc000007947 */ /* 0x000fea0003800000 */
.L_x_20353:
[----:B------:R0:W-:Y:S01]  /*7990*/  STG.E.U16 [R16.64], R2 ;  /* 0x0000000210007986 */ /* 0x0001e2000c101524 */
[----:B------:R-:W-:Y:S05]  /*79a0*/  BRA `(.L_x_20352) ;  /* 0x00000ca000007947 */ /* 0x000fea0003800000 */
.L_x_20348:
        /* <DEDUP_REMOVED lines=9> */
.L_x_20356:
[----:B------:R-:W0:Y:S02]  /*7a40*/  I2F R0, R2 ;  /* 0x0000000200007306 */ /* 0x000e240000201400 */
[----:B0-----:R-:W-:-:S05]  /*7a50*/  F2FP.PACK_AB R0, RZ, R0 ;  /* 0x00000000ff00723e */ /* 0x001fca00000000ff */
[----:B------:R0:W-:Y:S01]  /*7a60*/  STG.E.U16 [R16.64], R0 ;  /* 0x0000000010007986 */ /* 0x0001e2000c101524 */
[----:B------:R-:W-:Y:S05]  /*7a70*/  BRA `(.L_x_20352) ;  /* 0x00000bd000007947 */ /* 0x000fea0003800000 */
.L_x_20355:
        /* <DEDUP_REMOVED lines=10> */
.L_x_20358:
[----:B------:R-:W0:Y:S02]  /*7b20*/  I2F R2, R2 ;  /* 0x0000000200027306 */ /* 0x000e240000201400 */
[----:B0-----:R-:W-:-:S04]  /*7b30*/  F2FP.PACK_AB R3, RZ, R2 ;  /* 0x00000002ff03723e */ /* 0x001fc800000000ff */
[----:B------:R-:W-:-:S05]  /*7b40*/  PRMT R3, R3, 0x5410, RZ ;  /* 0x0000541003037816 */ /* 0x000fca00000000ff */
[----:B------:R0:W-:Y:S01]  /*7b50*/  STG.E [R16.64], R3 ;  /* 0x0000000310007986 */ /* 0x0001e2000c101924 */
[----:B------:R-:W-:Y:S05]  /*7b60*/  BRA `(.L_x_20352) ;  /* 0x00000ae000007947 */ /* 0x000fea0003800000 */
.L_x_20357:
[----:B------:R-:W0:Y:S02]  /*7b70*/  I2F.F64 R2, R2 ;  /* 0x0000000200027312 */ /* 0x000e240000201c00 */
[----:B0-----:R0:W-:Y:S01]  /*7b80*/  STG.E.64 [R16.64], R2 ;  /* 0x0000000210007986 */ /* 0x0011e2000c101b24 */
[----:B------:R-:W-:Y:S05]  /*7b90*/  BRA `(.L_x_20352) ;  /* 0x00000ab000007947 */ /* 0x000fea0003800000 */
.L_x_20347:
        /* <DEDUP_REMOVED lines=12> */
.L_x_20361:
[----:B------:R-:W0:Y:S01]  /*7c60*/  I2F.F64 R4, R2 ;  /* 0x0000000200047312 */ /* 0x000e220000201c00 */
[----:B------:R-:W-:-:S05]  /*7c70*/  CS2R R6, SRZ ;  /* 0x0000000000067805 */ /* 0x000fca000001ff00 */
[----:B0-----:R0:W-:Y:S01]  /*7c80*/  STG.E.128 [R16.64], R4 ;  /* 0x0000000410007986 */ /* 0x0011e2000c101d24 */
[----:B------:R-:W-:Y:S05]  /*7c90*/  BRA `(.L_x_20352) ;  /* 0x000009b000007947 */ /* 0x000fea0003800000 */
.L_x_20360:
        /* <DEDUP_REMOVED lines=21> */
.L_x_20365:
[----:B------:R-:W-:Y:S05]  /*7df0*/  BSYNC B0 ;  /* 0x0000000000007941 */ /* 0x000fea0003800000 */
.L_x_20364:
[----:B------:R-:W-:-:S05]  /*7e00*/  LOP3.LUT R3, R0, R3, RZ, 0xfc, !PT ;  /* 0x0000000300037212 */ /* 0x000fca00078efcff */
[----:B------:R0:W-:Y:S01]  /*7e10*/  STG.E.U8 [R16.64], R3 ;  /* 0x0000000310007986 */ /* 0x0001e2000c101124 */
[----:B------:R-:W-:Y:S05]  /*7e20*/  BRA `(.L_x_20352) ;  /* 0x0000082000007947 */ /* 0x000fea0003800000 */
.L_x_20363:
        /* <DEDUP_REMOVED lines=13> */
.L_x_20367:
[----:B------:R-:W-:Y:S01]  /*7f00*/  IMAD.MOV.U32 R0, RZ, RZ, 0x7f ;  /* 0x0000007fff007424 */ /* 0x000fe200078e00ff */
[----:B------:R-:W-:-:S04]  /*7f10*/  ISETP.GT.U32.AND P0, PT, R3, 0x7f800000, PT ;  /* 0x7f8000000300780c */ /* 0x000fc80003f04070 */
[----:B------:R-:W-:-:S04]  /*7f20*/  SEL R0, R0, 0x7c, P0 ;  /* 0x0000007c00007807 */ /* 0x000fc80000000000 */
.L_x_20368:
[----:B------:R-:W-:Y:S05]  /*7f30*/  BSYNC B0 ;  /* 0x0000000000007941 */ /* 0x000fea0003800000 */
.L_x_20366:
[----:B------:R-:W-:-:S04]  /*7f40*/  LOP3.LUT R2, R5, 0x80000000, RZ, 0xc0, !PT ;  /* 0x8000000005027812 */ /* 0x000fc800078ec0ff */
[----:B------:R-:W-:-:S04]  /*7f50*/  SHF.R.U32.HI R3, RZ, 0x18, R2 ;  /* 0x00000018ff037819 */ /* 0x000fc80000011602 */
[----:B------:R-:W-:-:S05]  /*7f60*/  LOP3.LUT R3, R0, R3, RZ, 0xfc, !PT ;  /* 0x0000000300037212 */ /* 0x000fca00078efcff */
[----:B------:R0:W-:Y:S01]  /*7f70*/  STG.E.U8 [R16.64], R3 ;  /* 0x0000000310007986 */ /* 0x0001e2000c101124 */
[----:B------:R-:W-:Y:S05]  /*7f80*/  BRA `(.L_x_20352) ;  /* 0x000006c000007947 */ /* 0x000fea0003800000 */
.L_x_20362:
[----:B------:R-:W0:Y:S02]  /*7f90*/  I2F R0, R2 ;  /* 0x0000000200007306 */ /* 0x000e240000201400 */
[----:B0-----:R-:W-:-:S05]  /*7fa0*/  F2FP.BF16.PACK_AB R0, RZ, R0 ;  /* 0x00000000ff00723e */ /* 0x001fca00000010ff */
[----:B------:R0:W-:Y:S01]  /*7fb0*/  STG.E.U16 [R16.64], R0 ;  /* 0x0000000010007986 */ /* 0x0001e2000c101524 */
[----:B------:R-:W-:Y:S05]  /*7fc0*/  BRA `(.L_x_20352) ;  /* 0x0000068000007947 */ /* 0x000fea0003800000 */
.L_x_20359:
        /* <DEDUP_REMOVED lines=10> */
.L_x_20371:
        /* <DEDUP_REMOVED lines=17> */
.L_x_20374:
[----:B------:R-:W-:-:S04]  /*8180*/  LOP3.LUT R2, R5, 0x80000000, RZ, 0xc0, !PT ;  /* 0x8000000005027812 */ /* 0x000fc800078ec0ff */
[----:B------:R-:W-:-:S04]  /*8190*/  SHF.R.U32.HI R3, RZ, 0x18, R2 ;  /* 0x00000018ff037819 */ /* 0x000fc80000011602 */
[----:B------:R-:W-:-:S04]  /*81a0*/  LOP3.LUT R0, R0, R3, RZ, 0xfc, !PT ;  /* 0x0000000300007212 */ /* 0x000fc800078efcff */
[----:B------:R-:W-:Y:S02]  /*81b0*/  PRMT R8, R0, 0x7610, R8 ;  /* 0x0000761000087816 */ /* 0x000fe40000000008 */
.L_x_20373:
[----:B------:R-:W-:Y:S05]  /*81c0*/  BSYNC B0 ;  /* 0x0000000000007941 */ /* 0x000fea0003800000 */
.L_x_20372:
[----:B------:R0:W-:Y:S01]  /*81d0*/  STG.E.U8 [R16.64], R8 ;  /* 0x0000000810007986 */ /* 0x0001e2000c101124 */
[----:B------:R-:W-:Y:S05]  /*81e0*/  BRA `(.L_x_20352) ;  /* 0x0000046000007947 */ /* 0x000fea0003800000 */
.L_x_20370:
        /* <DEDUP_REMOVED lines=17> */
.L_x_20377:
[----:B------:R-:W-:-:S04]  /*8300*/  LOP3.LUT R2, R5, 0x80000000, RZ, 0xc0, !PT ;  /* 0x8000000005027812 */ /* 0x000fc800078ec0ff */
[----:B------:R-:W-:-:S04]  /*8310*/  SHF.R.U32.HI R3, RZ, 0x18, R2 ;  /* 0x00000018ff037819 */ /* 0x000fc80000011602 */
[----:B------:R-:W-:-:S04]  /*8320*/  LOP3.LUT R0, R0, R3, RZ, 0xfc, !PT ;  /* 0x0000000300007212 */ /* 0x000fc800078efcff */
[----:B------:R-:W-:Y:S02]  /*8330*/  PRMT R8, R0, 0x7610, R8 ;  /* 0x0000761000087816 */ /* 0x000fe40000000008 */
.L_x_20376:
[----:B------:R-:W-:Y:S05]  /*8340*/  BSYNC B0 ;  /* 0x0000000000007941 */ /* 0x000fea0003800000 */
.L_x_20375:
[----:B------:R0:W-:Y:S01]  /*8350*/  STG.E.U8 [R16.64], R8 ;  /* 0x0000000810007986 */ /* 0x0001e2000c101124 */
[----:B------:R-:W-:Y:S05]  /*8360*/  BRA `(.L_x_20352) ;  /* 0x000002e000007947 */ /* 0x000fea0003800000 */
.L_x_20369:
        /* <DEDUP_REMOVED lines=22> */
.L_x_20351:
        /* <DEDUP_REMOVED lines=20> */
.L_x_20379:
[----:B------:R-:W-:-:S05]  /*8610*/  SHF.R.S32.HI R3, RZ, 0x1f, R2 ;  /* 0x0000001fff037819 */ /* 0x000fca0000011402 */
[----:B------:R0:W-:Y:S01]  /*8620*/  STG.E.64 [R16.64], R2 ;  /* 0x0000000210007986 */ /* 0x0001e2000c101b24 */
[----:B------:R-:W-:Y:S05]  /*8630*/  BRA `(.L_x_20352) ;  /* 0x0000001000007947 */ /* 0x000fea0003800000 */
.L_x_20378:
[----:B------:R0:W-:Y:S02]  /*8640*/  STG.E [R16.64], R2 ;  /* 0x0000000210007986 */ /* 0x0001e4000c101924 */
.L_x_20352:
[----:B------:R-:W-:Y:S02]  /*8650*/  IADD3 R19, R19, 0x80, RZ ;  /* 0x0000008013137810 */ /* 0x000fe40007ffe0ff */
.L_x_20247:
[----:B------:R-:W-:Y:S05]  /*8660*/  BSYNC B6 ;  /* 0x0000000000067941 */ /* 0x000fea0003800000 */
.L_x_20246:
        /* <DEDUP_REMOVED lines=230> */
.L_x_20380:
        /* <DEDUP_REMOVED lines=18> */
.L_x_20384:
[----:B------:R0:W5:Y:S01]  /*95f0*/  LDG.E.U8 R18, [R2.64] ;  /* 0x0000002402127981 */ /* 0x000162000c1e1100 */
[----:B------:R-:W-:Y:S05]  /*9600*/  BRA `(.L_x_20386) ;  /* 0x00000d0000007947 */ /* 0x000fea0003800000 */
.L_x_20383:
        /* <DEDUP_REMOVED lines=8> */
.L_x_20388:
[----:B------:R0:W5:Y:S01]  /*9690*/  LDG.E R18, [R2.64] ;  /* 0x0000002402127981 */ /* 0x000162000c1e1900 */
[----:B------:R-:W-:Y:S05]  /*96a0*/  BRA `(.L_x_20386) ;  /* 0x00000c6000007947 */ /* 0x000fea0003800000 */
.L_x_20387:
[----:B------:R0:W5:Y:S01]  /*96b0*/  LDG.E.S16 R18, [R2.64] ;  /* 0x0000002402127981 */ /* 0x000162000c1e1700 */
[----:B------:R-:W-:Y:S05]  /*96c0*/  BRA `(.L_x_20386) ;  /* 0x00000c4000007947 */ /* 0x000fea0003800000 */
.L_x_20382:
        /* <DEDUP_REMOVED lines=9> */
.L_x_20390:
[----:B------:R-:W2:Y:S02]  /*9760*/  LDG.E.U16 R2, [R2.64] ;  /* 0x0000002402027981 */ /* 0x000ea4000c1e1500 */
[----:B--2---:R-:W-:-:S06]  /*9770*/  HADD2.F32 R18, -RZ, R2.H0_H0 ;  /* 0x20000002ff127230 */ /* 0x004fcc0000004100 */
[----:B------:R-:W0:Y:S01]  /*9780*/  F2I.FTZ.TRUNC.NTZ R18, R18 ;  /* 0x0000001200127305 */ /* 0x000e22000021f100 */
[----:B------:R-:W-:Y:S05]  /*9790*/  BRA `(.L_x_20386) ;  /* 0x00000b7000007947 */ /* 0x000fea0003800000 */
.L_x_20389:
        /* <DEDUP_REMOVED lines=9> */
.L_x_20392:
[----:B------:R-:W2:Y:S02]  /*9830*/  LDG.E.U16 R2, [R2.64] ;  /* 0x0000002402027981 */ /* 0x000ea4000c1e1500 */
[----:B--2---:R-:W-:-:S06]  /*9840*/  HADD2.F32 R18, -RZ, R2.H0_H0 ;  /* 0x20000002ff127230 */ /* 0x004fcc0000004100 */
[----:B------:R-:W0:Y:S01]  /*9850*/  F2I.FTZ.TRUNC.NTZ R18, R18 ;  /* 0x0000001200127305 */ /* 0x000e22000021f100 */
[----:B------:R-:W-:Y:S05]  /*9860*/  BRA `(.L_x_20386) ;  /* 0x00000aa000007947 */ /* 0x000fea0003800000 */
.L_x_20391:
[----:B------:R-:W2:Y:S02]  /*9870*/  LDG.E.64 R18, [R2.64] ;  /* 0x0000002402127981 */ /* 0x000ea4000c1e1b00 */
[----:B--2---:R0:W1:Y:S01]  /*9880*/  F2I.F64.TRUNC R18, R18 ;  /* 0x0000001200127311 */ /* 0x004062000030d100 */
[----:B------:R-:W-:Y:S05]  /*9890*/  BRA `(.L_x_20386) ;  /* 0x00000a7000007947 */ /* 0x000fea0003800000 */
.L_x_20381:
        /* <DEDUP_REMOVED lines=12> */
.L_x_20395:
[----:B------:R-:W2:Y:S02]  /*9960*/  LDG.E.64 R2, [R2.64] ;  /* 0x0000002402027981 */ /* 0x000ea4000c1e1b00 */
[----:B--2---:R0:W1:Y:S01]  /*9970*/  F2I.F64.TRUNC R18, R2 ;  /* 0x0000000200127311 */ /* 0x004062000030d100 */
[----:B------:R-:W-:Y:S05]  /*9980*/  BRA `(.L_x_20386) ;  /* 0x0000098000007947 */ /* 0x000fea0003800000 */
.L_x_20394:
        /* <DEDUP_REMOVED lines=27> */
.L_x_20397:
        /* <DEDUP_REMOVED lines=14> */
.L_x_20396:
[----:B------:R-:W2:Y:S02]  /*9c20*/  LDG.E.U16 R18, [R2.64] ;  /* 0x0000002402127981 */ /* 0x000ea4000c1e1500 */
[----:B--2---:R-:W-:-:S06]  /*9c30*/  PRMT R18, RZ, 0x5410, R18 ;  /* 0x00005410ff127816 */ /* 0x004fcc0000000012 */
[----:B------:R-:W0:Y:S01]  /*9c40*/  F2I.FTZ.TRUNC.NTZ R18, R18 ;  /* 0x0000001200127305 */ /* 0x000e22000021f100 */
[----:B------:R-:W-:Y:S05]  /*9c50*/  BRA `(.L_x_20386) ;  /* 0x000006b000007947 */ /* 0x000fea0003800000 */
.L_x_20393:
        /* <DEDUP_REMOVED lines=10> */
.L_x_20400:
        /* <DEDUP_REMOVED lines=21> */
.L_x_20404:
[----:B------:R-:W-:Y:S05]  /*9e50*/  BSYNC B1 ;  /* 0x0000000000017941 */ /* 0x000fea0003800000 */
.L_x_20403:
[----:B------:R-:W-:Y:S01]  /*9e60*/  IMAD.SHL.U32 R2, R2, 0x100000, RZ ;  /* 0x0010000002027824 */ /* 0x000fe200078e00ff */
[----:B------:R-:W-:-:S04]  /*9e70*/  LEA R3, R0, 0x3b800000, 0x17 ;  /* 0x3b80000000037811 */ /* 0x000fc800078eb8ff */
[----:B------:R-:W-:Y:S02]  /*9e80*/  LOP3.LUT R18, R3, R2, R18, 0xfe, !PT ;  /* 0x0000000203127212 */ /* 0x000fe400078efe12 */
.L_x_20402:
[----:B------:R-:W-:Y:S05]  /*9e90*/  BSYNC B0 ;  /* 0x0000000000007941 */ /* 0x000fea0003800000 */
.L_x_20401:
[----:B------:R-:W0:Y:S01]  /*9ea0*/  F2I.FTZ.TRUNC.NTZ R18, R18 ;  /* 0x0000001200127305 */ /* 0x000e22000021f100 */
[----:B------:R-:W-:Y:S05]  /*9eb0*/  BRA `(.L_x_20386) ;  /* 0x0000045000007947 */ /* 0x000fea0003800000 */
.L_x_20399:
        /* <DEDUP_REMOVED lines=21> */
.L_x_20408:
[----:B------:R-:W-:Y:S05]  /*a010*/  BSYNC B1 ;  /* 0x0000000000017941 */ /* 0x000fea0003800000 */
.L_x_20407:
[----:B------:R-:W-:Y:S01]  /*a020*/  IMAD.SHL.U32 R2, R2, 0x200000, RZ ;  /* 0x0020000002027824 */ /* 0x000fe200078e00ff */
[----:B------:R-:W-:-:S04]  /*a030*/  LEA R3, R0, 0x37800000, 0x17 ;  /* 0x3780000000037811 */ /* 0x000fc800078eb8ff */
[----:B------:R-:W-:Y:S02]  /*a040*/  LOP3.LUT R18, R3, R2, R18, 0xfe, !PT ;  /* 0x0000000203127212 */ /* 0x000fe400078efe12 */
.L_x_20406:
[----:B------:R-:W-:Y:S05]  /*a050*/  BSYNC B0 ;  /* 0x0000000000007941 */ /* 0x000fea0003800000 */
.L_x_20405:
[----:B------:R-:W0:Y:S01]  /*a060*/  F2I.FTZ.TRUNC.NTZ R18, R18 ;  /* 0x0000001200127305 */ /* 0x000e22000021f100 */
[----:B------:R-:W-:Y:S05]  /*a070*/  BRA `(.L_x_20386) ;  /* 0x0000029000007947 */ /* 0x000fea0003800000 */
.L_x_20398:
        /* <DEDUP_REMOVED lines=14> */
.L_x_20412:
[----:B------:R-:W-:Y:S05]  /*a160*/  BSYNC B0 ;  /* 0x0000000000007941 */ /* 0x000fea0003800000 */
.L_x_20411:
[----:B------:R-:W0:Y:S01]  /*a170*/  F2I.FTZ.TRUNC.NTZ R18, R18 ;  /* 0x0000001200127305 */ /* 0x000e22000021f100 */
[----:B------:R-:W-:Y:S05]  /*a180*/  BRA `(.L_x_20386) ;  /* 0x0000018000007947 */ /* 0x000fea0003800000 */
.L_x_20385:
        /* <DEDUP_REMOVED lines=21> */
.L_x_20410:
[----:B------:R0:W5:Y:S01]  /*a2e0*/  LDG.E R18, [R2.64] ;  /* 0x0000002402127981 */ /* 0x000162000c1e1900 */
[----:B------:R-:W-:Y:S05]  /*a2f0*/  BRA `(.L_x_20386) ;  /* 0x0000001000007947 */ /* 0x000fea0003800000 */
.L_x_20409:
[----:B------:R0:W5:Y:S02]  /*a300*/  LDG.E R18, [R2.64] ;  /* 0x0000002402127981 */ /* 0x000164000c1e1900 */
.L_x_20386:
        /* <DEDUP_REMOVED lines=37> */
.L_x_20416:
[----:B------:R-:W-:Y:S01]  /*a560*/  STG.E.U8 [R16.64], R2 ;  /* 0x0000000210007986 */ /* 0x000fe2000c101124 */
[----:B------:R-:W-:Y:S05]  /*a570*/  EXIT ;  /* 0x000000000000794d */ /* 0x000fea0003800000 */
.L_x_20415:
        /* <DEDUP_REMOVED lines=9> */
.L_x_20419:
[----:B------:R-:W-:Y:S01]  /*a610*/  STG.E [R16.64], R2 ;  /* 0x0000000210007986 */ /* 0x000fe2000c101924 */
[----:B------:R-:W-:Y:S05]  /*a620*/  EXIT ;  /* 0x000000000000794d */ /* 0x000fea0003800000 */
.L_x_20418:
[----:B------:R-:W-:Y:S01]  /*a630*/  STG.E.U16 [R16.64], R2 ;  /* 0x0000000210007986 */ /* 0x000fe2000c101524 */
[----:B------:R-:W-:Y:S05]  /*a640*/  EXIT ;  /* 0x000000000000794d */ /* 0x000fea0003800000 */
.L_x_20414:
        /* <DEDUP_REMOVED lines=9> */
.L_x_20421:
[----:B------:R-:W0:Y:S02]  /*a6e0*/  I2F R0, R2 ;  /* 0x0000000200007306 */ /* 0x000e240000201400 */
[----:B0-----:R-:W-:-:S05]  /*a6f0*/  F2FP.PACK_AB R0, RZ, R0 ;  /* 0x00000000ff00723e */ /* 0x001fca00000000ff */
[----:B------:R-:W-:Y:S01]  /*a700*/  STG.E.U16 [R16.64], R0 ;  /* 0x0000000010007986 */ /* 0x000fe2000c101524 */
[----:B------:R-:W-:Y:S05]  /*a710*/  EXIT ;  /* 0x000000000000794d */ /* 0x000fea0003800000 */
.L_x_20420:
        /* <DEDUP_REMOVED lines=10> */
.L_x_20423:
[----:B------:R-:W0:Y:S02]  /*a7c0*/  I2F R2, R2 ;  /* 0x0000000200027306 */ /* 0x000e240000201400 */
[----:B0-----:R-:W-:-:S04]  /*a7d0*/  F2FP.PACK_AB R3, RZ, R2 ;  /* 0x00000002ff03723e */ /* 0x001fc800000000ff */
[----:B------:R-:W-:-:S05]  /*a7e0*/  PRMT R3, R3, 0x5410, RZ ;  /* 0x0000541003037816 */ /* 0x000fca00000000ff */
[----:B------:R-:W-:Y:S01]  /*a7f0*/  STG.E [R16.64], R3 ;  /* 0x0000000310007986 */ /* 0x000fe2000c101924 */
[----:B------:R-:W-:Y:S05]  /*a800*/  EXIT ;  /* 0x000000000000794d */ /* 0x000fea0003800000 */
.L_x_20422:
[----:B------:R-:W0:Y:S02]  /*a810*/  I2F.F64 R2, R2 ;  /* 0x0000000200027312 */ /* 0x000e240000201c00 */
[----:B0-----:R-:W-:Y:S01]  /*a820*/  STG.E.64 [R16.64], R2 ;  /* 0x0000000210007986 */ /* 0x001fe2000c101b24 */
[----:B------:R-:W-:Y:S05]  /*a830*/  EXIT ;  /* 0x000000000000794d */ /* 0x000fea0003800000 */
.L_x_20413:
        /* <DEDUP_REMOVED lines=12> */
.L_x_20426:
[----:B------:R-:W0:Y:S01]  /*a900*/  I2F.F64 R4, R2 ;  /* 0x0000000200047312 */ /* 0x000e220000201c00 */
[----:B------:R-:W-:-:S05]  /*a910*/  CS2R R6, SRZ ;  /* 0x0000000000067805 */ /* 0x000fca000001ff00 */
[----:B0-----:R-:W-:Y:S01]  /*a920*/  STG.E.128 [R16.64], R4 ;  /* 0x0000000410007986 */ /* 0x001fe2000c101d24 */
[----:B------:R-:W-:Y:S05]  /*a930*/  EXIT ;  /* 0x000000000000794d */ /* 0x000fea0003800000 */
.L_x_20425:
        /* <DEDUP_REMOVED lines=21> */
.L_x_20430:
[----:B------:R-:W-:Y:S05]  /*aa90*/  BSYNC B0 ;  /* 0x0000000000007941 */ /* 0x000fea0003800000 */
.L_x_20429:
[----:B------:R-:W-:-:S05]  /*aaa0*/  LOP3.LUT R3, R0, R3, RZ, 0xfc, !PT ;  /* 0x0000000300037212 */ /* 0x000fca00078efcff */
[----:B------:R-:W-:Y:S01]  /*aab0*/  STG.E.U8 [R16.64], R3 ;  /* 0x0000000310007986 */ /* 0x000fe2000c101124 */
[----:B------:R-:W-:Y:S05]  /*aac0*/  EXIT ;  /* 0x000000000000794d */ /* 0x000fea0003800000 */
.L_x_20428:
        /* <DEDUP_REMOVED lines=13> */
.L_x_20432:
[----:B------:R-:W-:Y:S01]  /*aba0*/  IMAD.MOV.U32 R0, RZ, RZ, 0x7f ;  /* 0x0000007fff007424 */ /* 0x000fe200078e00ff */
[----:B------:R-:W-:-:S04]  /*abb0*/  ISETP.GT.U32.AND P0, PT, R3, 0x7f800000, PT ;  /* 0x7f8000000300780c */ /* 0x000fc80003f04070 */
[----:B------:R-:W-:-:S04]  /*abc0*/  SEL R0, R0, 0x7c, P0 ;  /* 0x0000007c00007807 */ /* 0x000fc80000000000 */
.L_x_20433:
[----:B------:R-:W-:Y:S05]  /*abd0*/  BSYNC B0 ;  /* 0x0000000000007941 */ /* 0x000fea0003800000 */
.L_x_20431:
[----:B------:R-:W-:-:S04]  /*abe0*/  LOP3.LUT R2, R5, 0x80000000, RZ, 0xc0, !PT ;  /* 0x8000000005027812 */ /* 0x000fc800078ec0ff */
[----:B------:R-:W-:-:S04]  /*abf0*/  SHF.R.U32.HI R3, RZ, 0x18, R2 ;  /* 0x00000018ff037819 */ /* 0x000fc80000011602 */
[----:B------:R-:W-:-:S05]  /*ac00*/  LOP3.LUT R3, R0, R3, RZ, 0xfc, !PT ;  /* 0x0000000300037212 */ /* 0x000fca00078efcff */
[----:B------:R-:W-:Y:S01]  /*ac10*/  STG.E.U8 [R16.64], R3 ;  /* 0x0000000310007986 */ /* 0x000fe2000c101124 */
[----:B------:R-:W-:Y:S05]  /*ac20*/  EXIT ;  /* 0x000000000000794d */ /* 0x000fea0003800000 */
.L_x_20427:
[----:B------:R-:W0:Y:S02]  /*ac30*/  I2F R0, R2 ;  /* 0x0000000200007306 */ /* 0x000e240000201400 */
[----:B0-----:R-:W-:-:S05]  /*ac40*/  F2FP.BF16.PACK_AB R0, RZ, R0 ;  /* 0x00000000ff00723e */ /* 0x001fca00000010ff */
[----:B------:R-:W-:Y:S01]  /*ac50*/  STG.E.U16 [R16.64], R0 ;  /* 0x0000000010007986 */ /* 0x000fe2000c101524 */
[----:B------:R-:W-:Y:S05]  /*ac60*/  EXIT ;  /* 0x000000000000794d */ /* 0x000fea0003800000 */
.L_x_20424:
        /* <DEDUP_REMOVED lines=10> */
.L_x_20436:
        /* <DEDUP_REMOVED lines=17> */
.L_x_20439:
[----:B------:R-:W-:-:S04]  /*ae20*/  LOP3.LUT R2, R5, 0x80000000, RZ, 0xc0, !PT ;  /* 0x8000000005027812 */ /* 0x000fc800078ec0ff */
[----:B------:R-:W-:-:S04]  /*ae30*/  SHF.R.U32.HI R3, RZ, 0x18, R2 ;  /* 0x00000018ff037819 */ /* 0x000fc80000011602 */
[----:B------:R-:W-:-:S04]  /*ae40*/  LOP3.LUT R0, R0, R3, RZ, 0xfc, !PT ;  /* 0x0000000300007212 */ /* 0x000fc800078efcff */
[----:B------:R-:W-:Y:S02]  /*ae50*/  PRMT R8, R0, 0x7610, R8 ;  /* 0x0000761000087816 */ /* 0x000fe40000000008 */
.L_x_20438:
[----:B------:R-:W-:Y:S05]  /*ae60*/  BSYNC B0 ;  /* 0x0000000000007941 */ /* 0x000fea0003800000 */
.L_x_20437:
[----:B------:R-:W-:Y:S01]  /*ae70*/  STG.E.U8 [R16.64], R8 ;  /* 0x0000000810007986 */ /* 0x000fe2000c101124 */
[----:B------:R-:W-:Y:S05]  /*ae80*/  EXIT ;  /* 0x000000000000794d */ /* 0x000fea0003800000 */
.L_x_20435:
        /* <DEDUP_REMOVED lines=17> */
.L_x_20442:
[----:B------:R-:W-:-:S04]  /*afa0*/  LOP3.LUT R2, R5, 0x80000000, RZ, 0xc0, !PT ;  /* 0x8000000005027812 */ /* 0x000fc800078ec0ff */
[----:B------:R-:W-:-:S04]  /*afb0*/  SHF.R.U32.HI R3, RZ, 0x18, R2 ;  /* 0x00000018ff037819 */ /* 0x000fc80000011602 */
[----:B------:R-:W-:-:S04]  /*afc0*/  LOP3.LUT R0, R0, R3, RZ, 0xfc, !PT ;  /* 0x0000000300007212 */ /* 0x000fc800078efcff */
[----:B------:R-:W-:Y:S02]  /*afd0*/  PRMT R8, R0, 0x7610, R8 ;  /* 0x0000761000087816 */ /* 0x000fe40000000008 */
.L_x_20441:
[----:B------:R-:W-:Y:S05]  /*afe0*/  BSYNC B0 ;  /* 0x0000000000007941 */ /* 0x000fea0003800000 */
.L_x_20440:
[----:B------:R-:W-:Y:S01]  /*aff0*/  STG.E.U8 [R16.64], R8 ;  /* 0x0000000810007986 */ /* 0x000fe2000c101124 */
[----:B------:R-:W-:Y:S05]  /*b000*/  EXIT ;  /* 0x000000000000794d */ /* 0x000fea0003800000 */
.L_x_20434:
        /* <DEDUP_REMOVED lines=22> */
.L_x_20417:
        /* <DEDUP_REMOVED lines=20> */
.L_x_20444:
[----:B------:R-:W-:-:S05]  /*b2b0*/  SHF.R.S32.HI R3, RZ, 0x1f, R2 ;  /* 0x0000001fff037819 */ /* 0x000fca0000011402 */
[----:B------:R-:W-:Y:S01]  /*b2c0*/  STG.E.64 [R16.64], R2 ;  /* 0x0000000210007986 */ /* 0x000fe2000c101b24 */
[----:B------:R-:W-:Y:S05]  /*b2d0*/  EXIT ;  /* 0x000000000000794d */ /* 0x000fea0003800000 */
.L_x_20443:
[----:B------:R-:W-:Y:S01]  /*b2e0*/  STG.E [R16.64], R2 ;  /* 0x0000000210007986 */ /* 0x000fe2000c101924 */
[----:B------:R-:W-:Y:S05]  /*b2f0*/  EXIT ;  /* 0x000000000000794d */ /* 0x000fea0003800000 */
.L_x_20445:
        /* <DEDUP_REMOVED lines=16> */
.L_x_50657:


//--------------------- .text._ZN2at6native27unrolled_elementwise_kernelINS0_13AUnaryFunctorIiiiZZZNS0_16fmod_kernel_cudaERNS_18TensorIteratorBaseEENKUlvE_clEvENKUlvE1_clEvEUliiE_EESt5arrayIPcLm2EELi4E23TrivialOffsetCalculatorILi1EjESD_NS0_6memory12LoadWithCastILi1EEENSE_13StoreWithCastILi1EEEEEviT_T0_T2_T3_T4_T5_ --------------------------
	.section	.text._ZN2at6native27unrolled_elementwise_kernelINS0_13AUnaryFunctorIiiiZZZNS0_16fmod_kernel_cudaERNS_18TensorIteratorBaseEENKUlvE_clEvENKUlvE1_clEvEUliiE_EESt5arrayIPcLm2EELi4E23TrivialOffsetCalculatorILi1EjESD_NS0_6memory12LoadWithCastILi1EEENSE_13StoreWithCastILi1EEEEEviT_T0_T2_T3_T4_T5_,"ax",@progbits
	.sectioninfo	@"SHI_REGISTERS=32"
	.align	128
        .global         _ZN2at6native27unrolled_elementwise_kernelINS0_13AUnaryFunctorIiiiZZZNS0_16fmod_kernel_cudaERNS_18TensorIteratorBaseEENKUlvE_clEvENKUlvE1_clEvEUliiE_EESt5arrayIPcLm2EELi4E23TrivialOffsetCalculatorILi1EjESD_NS0_6memory12LoadWithCastILi1EEENSE_13StoreWithCastILi1EEEEEviT_T0_T2_T3_T4_T5_
        .type           _ZN2at6native27unrolled_elementwise_kernelINS0_13AUnaryFunctorIiiiZZZNS0_16fmod_kernel_cudaERNS_18TensorIteratorBaseEENKUlvE_clEvENKUlvE1_clEvEUliiE_EESt5arrayIPcLm2EELi4E23TrivialOffsetCalculatorILi1EjESD_NS0_6memory12LoadWithCastILi1EEENSE_13StoreWithCastILi1EEEEEviT_T0_T2_T3_T4_T5_,@function
        .size           _ZN2at6native27unrolled_elementwise_kernelINS0_13AUnaryFunctorIiiiZZZNS0_16fmod_kernel_cudaERNS_18TensorIteratorBaseEENKUlvE_clEvENKUlvE1_clEvEUliiE_EESt5arrayIPcLm2EELi4E23TrivialOffsetCalculatorILi1EjESD_NS0_6memory12LoadWithCastILi1EEENSE_13StoreWithCastILi1EEEEEviT_T0_T2_T3_T4_T5_,(.L_x_50658 - _ZN2at6native27unrolled_elementwise_kernelINS0_13AUnaryFunctorIiiiZZZNS0_16fmod_kernel_cudaERNS_18TensorIteratorBaseEENKUlvE_clEvENKUlvE1_clEvEUliiE_EESt5arrayIPcLm2EELi4E23TrivialOffsetCalculatorILi1EjESD_NS0_6memory12LoadWithCastILi1EEENSE_13StoreWithCastILi1EEEEEviT_T0_T2_T3_T4_T5_)
        .other          _ZN2at6native27unrolled_elementwise_kernelINS0_13AUnaryFunctorIiiiZZZNS0_16fmod_kernel_cudaERNS_18TensorIteratorBaseEENKUlvE_clEvENKUlvE1_clEvEUliiE_EESt5arrayIPcLm2EELi4E23TrivialOffsetCalculatorILi1EjESD_NS0_6memory12LoadWithCastILi1EEENSE_13StoreWithCastILi1EEEEEviT_T0_T2_T3_T4_T5_,@"STO_CUDA_ENTRY STV_DEFAULT"
_ZN2at6native27unrolled_elementwise_kernelINS0_13AUnaryFunctorIiiiZZZNS0_16fmod_kernel_cudaERNS_18TensorIteratorBaseEENKUlvE_clEvENKUlvE1_clEvEUliiE_EESt5arrayIPcLm2EELi4E23TrivialOffsetCalculatorILi1EjESD_NS0_6memory12LoadWithCastILi1EEENSE_13StoreWithCastILi1EEEEEviT_T0_T2_T3_T4_T5_:
.text._ZN2at6native27unrolled_elementwise_kernelINS0_13AUnaryFunctorIiiiZZZNS0_16fmod_kernel_cudaERNS_18TensorIteratorBaseEENKUlvE_clEvENKUlvE1_clEvEUliiE_EESt5arrayIPcLm2EELi4E23TrivialOffsetCalculatorILi1EjESD_NS0_6memory12LoadWithCastILi1EEENSE_13StoreWithCastILi1EEEEEviT_T0_T2_T3_T4_T5_:
        /* <DEDUP_REMOVED lines=29> */
.L_x_20451:
[----:B------:R0:W5:Y:S01]  /*01d0*/  LDG.E.U8 R24, [R2.64] ;  /* 0x0000002402187981 */ /* 0x000162000c1e1100 */
[----:B------:R-:W-:Y:S05]  /*01e0*/  BRA `(.L_x_20453) ;  /* 0x00000d1000007947 */ /* 0x000fea0003800000 */
.L_x_20450:
        /* <DEDUP_REMOVED lines=8> */
.L_x_20455:
[----:B------:R0:W5:Y:S01]  /*0270*/  LDG.E R24, [R2.64] ;  /* 0x0000002402187981 */ /* 0x000162000c1e1900 */
[----:B------:R-:W-:Y:S05]  /*0280*/  BRA `(.L_x_20453) ;  /* 0x00000c7000007947 */ /* 0x000fea0003800000 */
.L_x_20454:
[----:B------:R0:W5:Y:S01]  /*0290*/  LDG.E.S16 R24, [R2.64] ;  /* 0x0000002402187981 */ /* 0x000162000c1e1700 */
[----:B------:R-:W-:Y:S05]  /*02a0*/  BRA `(.L_x_20453) ;  /* 0x00000c5000007947 */ /* 0x000fea0003800000 */
.L_x_20449:
        /* <DEDUP_REMOVED lines=9> */
.L_x_20457:
[----:B------:R-:W2:Y:S02]  /*0340*/  LDG.E.U16 R2, [R2.64] ;  /* 0x0000002402027981 */ /* 0x000ea4000c1e1500 */
[----:B--2---:R-:W-:-:S06]  /*0350*/  HADD2.F32 R24, -RZ, R2.H0_H0 ;  /* 0x20000002ff187230 */ /* 0x004fcc0000004100 */
[----:B------:R-:W0:Y:S01]  /*0360*/  F2I.FTZ.TRUNC.NTZ R24, R24 ;  /* 0x0000001800187305 */ /* 0x000e22000021f100 */
[----:B------:R-:W-:Y:S05]  /*0370*/  BRA `(.L_x_20453) ;  /* 0x00000b8000007947 */ /* 0x000fea0003800000 */
.L_x_20456:
        /* <DEDUP_REMOVED lines=9> */
.L_x_20459:
[----:B------:R-:W2:Y:S02]  /*0410*/  LDG.E.U16 R2, [R2.64] ;  /* 0x0000002402027981 */ /* 0x000ea4000c1e1500 */
[----:B--2---:R-:W-:-:S06]  /*0420*/  HADD2.F32 R24, -RZ, R2.H0_H0 ;  /* 0x20000002ff187230 */ /* 0x004fcc0000004100 */
[----:B------:R-:W0:Y:S01]  /*0430*/  F2I.FTZ.TRUNC.NTZ R24, R24 ;  /* 0x0000001800187305 */ /* 0x000e22000021f100 */
[----:B------:R-:W-:Y:S05]  /*0440*/  BRA `(.L_x_20453) ;  /* 0x00000ab000007947 */ /* 0x000fea0003800000 */
.L_x_20458:
[----:B------:R-:W2:Y:S02]  /*0450*/  LDG.E.64 R2, [R2.64] ;  /* 0x0000002402027981 */ /* 0x000ea4000c1e1b00 */
[----:B--2---:R0:W1:Y:S01]  /*0460*/  F2I.F64.TRUNC R24, R2 ;  /* 0x0000000200187311 */ /* 0x004062000030d100 */
[----:B------:R-:W-:Y:S05]  /*0470*/  BRA `(.L_x_20453) ;  /* 0x00000a8000007947 */ /* 0x000fea0003800000 */
.L_x_20448:
        /* <DEDUP_REMOVED lines=12> */
.L_x_20462:
[----:B------:R-:W2:Y:S02]  /*0540*/  LDG.E.64 R2, [R2.64] ;  /* 0x0000002402027981 */ /* 0x000ea4000c1e1b00 */
[----:B--2---:R0:W1:Y:S01]  /*0550*/  F2I.F64.TRUNC R24, R2 ;  /* 0x0000000200187311 */ /* 0x004062000030d100 */
[----:B------:R-:W-:Y:S05]  /*0560*/  BRA `(.L_x_20453) ;  /* 0x0000099000007947 */ /* 0x000fea0003800000 */
.L_x_20461:
        /* <DEDUP_REMOVED lines=27> */
.L_x_20464:
        /* <DEDUP_REMOVED lines=15> */
.L_x_20463:
[----:B------:R-:W2:Y:S02]  /*0810*/  LDG.E.U16 R24, [R2.64] ;  /* 0x0000002402187981 */ /* 0x000ea4000c1e1500 */
[----:B--2---:R-:W-:-:S06]  /*0820*/  PRMT R24, RZ, 0x5410, R24 ;  /* 0x00005410ff187816 */ /* 0x004fcc0000000018 */
[----:B------:R-:W0:Y:S01]  /*0830*/  F2I.FTZ.TRUNC.NTZ R24, R24 ;  /* 0x0000001800187305 */ /* 0x000e22000021f100 */
[----:B------:R-:W-:Y:S05]  /*0840*/  BRA `(.L_x_20453) ;  /* 0x000006b000007947 */ /* 0x000fea0003800000 */
.L_x_20460:
        /* <DEDUP_REMOVED lines=10> */
.L_x_20467:
        /* <DEDUP_REMOVED lines=21> */
.L_x_20471:
[----:B------:R-:W-:Y:S05]  /*0a40*/  BSYNC B1 ;  /* 0x0000000000017941 */ /* 0x000fea0003800000 */
.L_x_20470:
[----:B------:R-:W-:Y:S01]  /*0a50*/  IMAD.SHL.U32 R2, R2, 0x100000, RZ ;  /* 0x0010000002027824 */ /* 0x000fe200078e00ff */
[----:B------:R-:W-:-:S04]  /*0a60*/  LEA R3, R0, 0x3b800000, 0x17 ;  /* 0x3b80000000037811 */ /* 0x000fc800078eb8ff */
[----:B------:R-:W-:Y:S02]  /*0a70*/  LOP3.LUT R24, R3, R2, R24, 0xfe, !PT ;  /* 0x0000000203187212 */ /* 0x000fe400078efe18 */
.L_x_20469:
[----:B------:R-:W-:Y:S05]  /*0a80*/  BSYNC B0 ;  /* 0x0000000000007941 */ /* 0x000fea0003800000 */
.L_x_20468:
[----:B------:R-:W0:Y:S01]  /*0a90*/  F2I.FTZ.TRUNC.NTZ R24, R24 ;  /* 0x0000001800187305 */ /* 0x000e22000021f100 */
[----:B------:R-:W-:Y:S05]  /*0aa0*/  BRA `(.L_x_20453) ;  /* 0x0000045000007947 */ /* 0x000fea0003800000 */
.L_x_20466:
        /* <DEDUP_REMOVED lines=21> */
.L_x_20475:
[----:B------:R-:W-:Y:S05]  /*0c00*/  BSYNC B1 ;  /* 0x0000000000017941 */ /* 0x000fea0003800000 */
.L_x_20474:
[----:B------:R-:W-:Y:S01]  /*0c10*/  IMAD.SHL.U32 R2, R2, 0x200000, RZ ;  /* 0x0020000002027824 */ /* 0x000fe200078e00ff */
[----:B------:R-:W-:-:S04]  /*0c20*/  LEA R3, R0, 0x37800000, 0x17 ;  /* 0x3780000000037811 */ /* 0x000fc800078eb8ff */
[----:B------:R-:W-:Y:S02]  /*0c30*/  LOP3.LUT R24, R3, R2, R24, 0xfe, !PT ;  /* 0x0000000203187212 */ /* 0x000fe400078efe18 */
.L_x_20473:
[----:B------:R-:W-:Y:S05]  /*0c40*/  BSYNC B0 ;  /* 0x0000000000007941 */ /* 0x000fea0003800000 */
.L_x_20472:
[----:B------:R-:W0:Y:S01]  /*0c50*/  F2I.FTZ.TRUNC.NTZ R24, R24 ;  /* 0x0000001800187305 */ /* 0x000e22000021f100 */
[----:B------:R-:W-:Y:S05]  /*0c60*/  BRA `(.L_x_20453) ;  /* 0x0000029000007947 */ /* 0x000fea0003800000 */
.L_x_20465:
        /* <DEDUP_REMOVED lines=14> */
.L_x_20479:
[----:B------:R-:W-:Y:S05]  /*0d50*/  BSYNC B0 ;  /* 0x0000000000007941 */ /* 0x000fea0003800000 */
.L_x_20478:
[----:B------:R-:W0:Y:S01]  /*0d60*/  F2I.FTZ.TRUNC.NTZ R24, R24 ;  /* 0x0000001800187305 */ /* 0x000e22000021f100 */
[----:B------:R-:W-:Y:S05]  /*0d70*/  BRA `(.L_x_20453) ;  /* 0x0000018000007947 */ /* 0x000fea0003800000 */
.L_x_20452:
        /* <DEDUP_REMOVED lines=21> */
.L_x_20477:
[----:B------:R0:W5:Y:S01]  /*0ed0*/  LDG.E R24, [R2.64] ;  /* 0x0000002402187981 */ /* 0x000162000c1e1900 */
[----:B------:R-:W-:Y:S05]  /*0ee0*/  BRA `(.L_x_20453) ;  /* 0x0000001000007947 */ /* 0x000fea0003800000 */
.L_x_20476:
[----:B------:R0:W5:Y:S02]  /*0ef0*/  LDG.E R24, [R2.64] ;  /* 0x0000002402187981 */ /* 0x000164000c1e1900 */
.L_x_20453:
[----:B------:R-:W2:Y:S02]  /*0f00*/  S2R R19, SR_TID.X ;  /* 0x0000000000137919 */ /* 0x000ea40000002100 */
[----:B--2---:R-:W-:Y:S02]  /*0f10*/  IADD3 R19, R19, 0x80, RZ ;  /* 0x0000008013137810 */ /* 0x004fe40007ffe0ff */
.L_x_20447:
[----:B-1----:R-:W-:Y:S05]  /*0f20*/  BSYNC B6 ;  /* 0x0000000000067941 */ /* 0x002fea0003800000 */
.L_x_20446:
        /* <DEDUP_REMOVED lines=21> */
.L_x_20485:
[----:B------:R0:W5:Y:S01]  /*1080*/  LDG.E.U8 R23, [R2.64] ;  /* 0x0000002402177981 */ /* 0x000162000c1e1100 */
[----:B------:R-:W-:Y:S05]  /*1090*/  BRA `(.L_x_20487) ;  /* 0x00000d0000007947 */ /* 0x000fea0003800000 */
.L_x_20484:
        /* <DEDUP_REMOVED lines=8> */
.L_x_20489:
[----:B------:R0:W5:Y:S01]  /*1120*/  LDG.E R23, [R2.64] ;  /* 0x0000002402177981 */ /* 0x000162000c1e1900 */
[----:B------:R-:W-:Y:S05]  /*1130*/  BRA `(.L_x_20487) ;  /* 0x00000c6000007947 */ /* 0x000fea0003800000 */
.L_x_20488:
[----:B------:R0:W5:Y:S01]  /*1140*/  LDG.E.S16 R23, [R2.64] ;  /* 0x0000002402177981 */ /* 0x000162000c1e1700 */
[----:B------:R-:W-:Y:S05]  /*1150*/  BRA `(.L_x_20487) ;  /* 0x00000c4000007947 */ /* 0x000fea0003800000 */
.L_x_20483:
        /* <DEDUP_REMOVED lines=9> */
.L_x_20491:
[----:B------:R-:W2:Y:S02]  /*11f0*/  LDG.E.U16 R2, [R2.64] ;  /* 0x0000002402027981 */ /* 0x000ea4000c1e1500 */
[----:B--2---:R-:W-:-:S06]  /*1200*/  HADD2.F32 R23, -RZ, R2.H0_H0 ;  /* 0x20000002ff177230 */ /* 0x004fcc0000004100 */
[----:B------:R-:W0:Y:S01]  /*1210*/  F2I.FTZ.TRUNC.NTZ R23, R23 ;  /* 0x0000001700177305 */ /* 0x000e22000021f100 */
[----:B------:R-:W-:Y:S05]  /*1220*/  BRA `(.L_x_20487) ;  /* 0x00000b7000007947 */ /* 0x000fea0003800000 */
.L_x_20490:
        /* <DEDUP_REMOVED lines=9> */
.L_x_20493:
[----:B------:R-:W2:Y:S02]  /*12c0*/  LDG.E.U16 R2, [R2.64] ;  /* 0x0000002402027981 */ /* 0x000ea4000c1e1500 */
[----:B--2---:R-:W-:-:S06]  /*12d0*/  HADD2.F32 R23, -RZ, R2.H0_H0 ;  /* 0x20000002ff177230 */ /* 0x004fcc0000004100 */
[----:B------:R-:W0:Y:S01]  /*12e0*/  F2I.FTZ.TRUNC.NTZ R23, R23 ;  /* 0x0000001700177305 */ /* 0x000e22000021f100 */
[----:B------:R-:W-:Y:S05]  /*12f0*/  BRA `(.L_x_20487) ;  /* 0x00000aa000007947 */ /* 0x000fea0003800000 */
.L_x_20492:
[----:B------:R-:W2:Y:S02]  /*1300*/  LDG.E.64 R2, [R2.64] ;  /* 0x0000002402027981 */ /* 0x000ea4000c1e1b00 */
[----:B--2---:R0:W1:Y:S01]  /*1310*/  F2I.F64.TRUNC R23, R2 ;  /* 0x0000000200177311 */ /* 0x004062000030d100 */
[----:B------:R-:W-:Y:S05]  /*1320*/  BRA `(.L_x_20487) ;  /* 0x00000a7000007947 */ /* 0x000fea0003800000 */
.L_x_20482:
        /* <DEDUP_REMOVED lines=12> */
.L_x_20496:
[----:B------:R-:W2:Y:S02]  /*13f0*/  LDG.E.64 R2, [R2.64] ;  /* 0x0000002402027981 */ /* 0x000ea4000c1e1b00 */
[----:B--2---:R0:W1:Y:S01]  /*1400*/  F2I.F64.TRUNC R23, R2 ;  /* 0x0000000200177311 */ /* 0x004062000030d100 */
[----:B------:R-:W-:Y:S05]  /*1410*/  BRA `(.L_x_20487) ;  /* 0x0000098000007947 */ /* 0x000fea0003800000 */
.L_x_20495:
        /* <DEDUP_REMOVED lines=27> */
.L_x_20498:
        /* <DEDUP_REMOVED lines=14> */
.L_x_20497:
[----:B------:R-:W2:Y:S02]  /*16b0*/  LDG.E.U16 R23, [R2.64] ;  /* 0x0000002402177981 */ /* 0x000ea4000c1e1500 */
[----:B--2---:R-:W-:-:S06]  /*16c0*/  PRMT R23, RZ, 0x5410, R23 ;  /* 0x00005410ff177816 */ /* 0x004fcc0000000017 */
[----:B------:R-:W0:Y:S01]  /*16d0*/  F2I.FTZ.TRUNC.NTZ R23, R23 ;  /* 0x0000001700177305 */ /* 0x000e22000021f100 */
[----:B------:R-:W-:Y:S05]  /*16e0*/  BRA `(.L_x_20487) ;  /* 0x000006b000007947 */ /* 0x000fea0003800000 */
.L_x_20494:
        /* <DEDUP_REMOVED lines=10> */
.L_x_20501:
        /* <DEDUP_REMOVED lines=21> */
.L_x_20505:
[----:B------:R-:W-:Y:S05]  /*18e0*/  BSYNC B1 ;  /* 0x0000000000017941 */ /* 0x000fea0003800000 */
.L_x_20504:
[----:B------:R-:W-:Y:S01]  /*18f0*/  IMAD.SHL.U32 R2, R2, 0x100000, RZ ;  /* 0x0010000002027824 */ /* 0x000fe200078e00ff */
[----:B------:R-:W-:-:S04]  /*1900*/  LEA R0, R0, 0x3b800000, 0x17 ;  /* 0x3b80000000007811 */ /* 0x000fc800078eb8ff */
[----:B------:R-:W-:Y:S02]  /*1910*/  LOP3.LUT R23, R0, R2, R23, 0xfe, !PT ;  /* 0x0000000200177212 */ /* 0x000fe400078efe17 */
.L_x_20503:
[----:B------:R-:W-:Y:S05]  /*1920*/  BSYNC B0 ;  /* 0x0000000000007941 */ /* 0x000fea0003800000 */
.L_x_20502:
[----:B------:R-:W0:Y:S01]  /*1930*/  F2I.FTZ.TRUNC.NTZ R23, R23 ;  /* 0x0000001700177305 */ /* 0x000e22000021f100 */
[----:B------:R-:W-:Y:S05]  /*1940*/  BRA `(.L_x_20487) ;  /* 0x0000045000007947 */ /* 0x000fea0003800000 */
.L_x_20500:
        /* <DEDUP_REMOVED lines=21> */
.L_x_20509:
[----:B------:R-:W-:Y:S05]  /*1aa0*/  BSYNC B1 ;  /* 0x0000000000017941 */ /* 0x000fea0003800000 */
.L_x_20508:
[----:B------:R-:W-:Y:S01]  /*1ab0*/  IMAD.SHL.U32 R2, R2, 0x200000, RZ ;  /* 0x0020000002027824 */ /* 0x000fe200078e00ff */
[----:B------:R-:W-:-:S04]  /*1ac0*/  LEA R0, R0, 0x37800000, 0x17 ;  /* 0x3780000000007811 */ /* 0x000fc800078eb8ff */
[----:B------:R-:W-:Y:S02]  /*1ad0*/  LOP3.LUT R23, R0, R2, R23, 0xfe, !PT ;  /* 0x0000000200177212 */ /* 0x000fe400078efe17 */
.L_x_20507:
[----:B------:R-:W-:Y:S05]  /*1ae0*/  BSYNC B0 ;  /* 0x0000000000007941 */ /* 0x000fea0003800000 */
.L_x_20506:
[----:B------:R-:W0:Y:S01]  /*1af0*/  F2I.FTZ.TRUNC.NTZ R23, R23 ;  /* 0x0000001700177305 */ /* 0x000e22000021f100 */
[----:B------:R-:W-:Y:S05]  /*1b00*/  BRA `(.L_x_20487) ;  /* 0x0000029000007947 */ /* 0x000fea0003800000 */
.L_x_20499:
        /* <DEDUP_REMOVED lines=14> */
.L_x_20513:
[----:B------:R-:W-:Y:S05]  /*1bf0*/  BSYNC B0 ;  /* 0x0000000000007941 */ /* 0x000fea0003800000 */
.L_x_20512:
[----:B------:R-:W0:Y:S01]  /*1c00*/  F2I.FTZ.TRUNC.NTZ R23, R23 ;  /* 0x0000001700177305 */ /* 0x000e22000021f100 */
[----:B------:R-:W-:Y:S05]  /*1c10*/  BRA `(.L_x_20487) ;  /* 0x0000018000007947 */ /* 0x000fea0003800000 */
.L_x_20486:
        /* <DEDUP_REMOVED lines=21> */
.L_x_20511:
[----:B------:R0:W5:Y:S01]  /*1d70*/  LDG.E R23, [R2.64] ;  /* 0x0000002402177981 */ /* 0x000162000c1e1900 */
[----:B------:R-:W-:Y:S05]  /*1d80*/  BRA `(.L_x_20487) ;  /* 0x0000001000007947 */ /* 0x000fea0003800000 */
.L_x_20510:
[----:B------:R0:W5:Y:S02]  /*1d90*/  LDG.E R23, [R2.64] ;  /* 0x0000002402177981 */ /* 0x000164000c1e1900 */
.L_x_20487:
[----:B------:R-:W-:-:S03]  /*1da0*/  IADD3 R19, R19, 0x80, RZ ;  /* 0x0000008013137810 */ /* 0x000fc60007ffe0ff */
.L_x_20481:
[----:B------:R-:W-:Y:S05]  /*1db0*/  BSYNC B6 ;  /* 0x0000000000067941 */ /* 0x000fea0003800000 */
.L_x_20480:
        /* <DEDUP_REMOVED lines=23> */
.L_x_20519:
[----:B------:R0:W5:Y:S01]  /*1f30*/  LDG.E.U8 R22, [R2.64] ;  /* 0x0000002402167981 */ /* 0x000162000c1e1100 */
[----:B------:R-:W-:Y:S05]  /*1f40*/  BRA `(.L_x_20521) ;  /* 0x00000d0000007947 */ /* 0x000fea0003800000 */
.L_x_20518:
        /* <DEDUP_REMOVED lines=8> */
.L_x_20523:
[----:B------:R0:W5:Y:S01]  /*1fd0*/  LDG.E R22, [R2.64] ;  /* 0x0000002402167981 */ /* 0x000162000c1e1900 */
[----:B------:R-:W-:Y:S05]  /*1fe0*/  BRA `(.L_x_20521) ;  /* 0x00000c6000007947 */ /* 0x000fea0003800000 */
.L_x_20522:
[----:B------:R0:W5:Y:S01]  /*1ff0*/  LDG.E.S16 R22, [R2.64] ;  /* 0x0000002402167981 */ /* 0x000162000c1e1700 */
[----:B------:R-:W-:Y:S05]  /*2000*/  BRA `(.L_x_20521) ;  /* 0x00000c4000007947 */ /* 0x000fea0003800000 */
.L_x_20517:
        /* <DEDUP_REMOVED lines=9> */
.L_x_20525:
[----:B------:R-:W2:Y:S02]  /*20a0*/  LDG.E.U16 R2, [R2.64] ;  /* 0x0000002402027981 */ /* 0x000ea4000c1e1500 */
[----:B--2---:R-:W-:-:S06]  /*20b0*/  HADD2.F32 R22, -RZ, R2.H0_H0 ;  /* 0x20000002ff167230 */ /* 0x004fcc0000004100 */
[----:B------:R-:W0:Y:S01]  /*20c0*/  F2I.FTZ.TRUNC.NTZ R22, R22 ;  /* 0x0000001600167305 */ /* 0x000e22000021f100 */
[----:B------:R-:W-:Y:S05]  /*20d0*/  BRA `(.L_x_20521) ;  /* 0x00000b7000007947 */ /* 0x000fea0003800000 */
.L_x_20524:
        /* <DEDUP_REMOVED lines=9> */
.L_x_20527:
[----:B------:R-:W2:Y:S02]  /*2170*/  LDG.E.U16 R2, [R2.64] ;  /* 0x0000002402027981 */ /* 0x000ea4000c1e1500 */
[----:B--2---:R-:W-:-:S06]  /*2180*/  HADD2.F32 R22, -RZ, R2.H0_H0 ;  /* 0x20000002ff167230 */ /* 0x004fcc0000004100 */
[----:B------:R-:W0:Y:S01]  /*2190*/  F2I.FTZ.TRUNC.NTZ R22, R22 ;  /* 0x0000001600167305 */ /* 0x000e22000021f100 */
[----:B------:R-:W-:Y:S05]  /*21a0*/  BRA `(.L_x_20521) ;  /* 0x00000aa000007947 */ /* 0x000fea0003800000 */
.L_x_20526:
[----:B------:R-:W2:Y:S02]  /*21b0*/  LDG.E.64 R2, [R2.64] ;  /* 0x0000002402027981 */ /* 0x000ea4000c1e1b00 */
[----:B--2---:R0:W2:Y:S01]  /*21c0*/  F2I.F64.TRUNC R22, R2 ;  /* 0x0000000200167311 */ /* 0x0040a2000030d100 */
[----:B------:R-:W-:Y:S05]  /*21d0*/  BRA `(.L_x_20521) ;  /* 0x00000a7000007947 */ /* 0x000fea0003800000 */
.L_x_20516:
        /* <DEDUP_REMOVED lines=12> */
.L_x_20530:
[----:B------:R-:W2:Y:S02]  /*22a0*/  LDG.E.64 R2, [R2.64] ;  /* 0x0000002402027981 */ /* 0x000ea4000c1e1b00 */
[----:B--2---:R0:W2:Y:S01]  /*22b0*/  F2I.F64.TRUNC R22, R2 ;  /* 0x0000000200167311 */ /* 0x0040a2000030d100 */
[----:B------:R-:W-:Y:S05]  /*22c0*/  BRA `(.L_x_20521) ;  /* 0x0000098000007947 */ /* 0x000fea0003800000 */
.L_x_20529:
        /* <DEDUP_REMOVED lines=27> */
.L_x_20532:
        /* <DEDUP_REMOVED lines=14> */
.L_x_20531:
[----:B------:R-:W2:Y:S02]  /*2560*/  LDG.E.U16 R22, [R2.64] ;  /* 0x0000002402167981 */ /* 0x000ea4000c1e1500 */
[----:B--2---:R-:W-:-:S06]  /*2570*/  PRMT R22, RZ, 0x5410, R22 ;  /* 0x00005410ff167816 */ /* 0x004fcc0000000016 */
[----:B------:R-:W0:Y:S01]  /*2580*/  F2I.FTZ.TRUNC.NTZ R22, R22 ;  /* 0x0000001600167305 */ /* 0x000e22000021f100 */
[----:B------:R-:W-:Y:S05]  /*2590*/  BRA `(.L_x_20521) ;  /* 0x000006b000007947 */ /* 0x000fea0003800000 */
.L_x_20528:
        /* <DEDUP_REMOVED lines=10> */
.L_x_20535:
        /* <DEDUP_REMOVED lines=21> */
.L_x_20539:
[----:B------:R-:W-:Y:S05]  /*2790*/  BSYNC B1 ;  /* 0x0000000000017941 */ /* 0x000fea0003800000 */
.L_x_20538:
[----:B------:R-:W-:Y:S01]  /*27a0*/  IMAD.SHL.U32 R2, R2, 0x100000, RZ ;  /* 0x0010000002027824 */ /* 0x000fe200078e00ff */
[----:B------:R-:W-:-:S04]  /*27b0*/  LEA R3, R0, 0x3b800000, 0x17 ;  /* 0x3b80000000037811 */ /* 0x000fc800078eb8ff */
[----:B------:R-:W-:Y:S02]  /*27c0*/  LOP3.LUT R22, R3, R2, R22, 0xfe, !PT ;  /* 0x0000000203167212 */ /* 0x000fe400078efe16 */
.L_x_20537:
[----:B------:R-:W-:Y:S05]  /*27d0*/  BSYNC B0 ;  /* 0x0000000000007941 */ /* 0x000fea0003800000 */
.L_x_20536:
[----:B------:R-:W0:Y:S01]  /*27e0*/  F2I.FTZ.TRUNC.NTZ R22, R22 ;  /* 0x0000001600167305 */ /* 0x000e22000021f100 */
[----:B------:R-:W-:Y:S05]  /*27f0*/  BRA `(.L_x_20521) ;  /* 0x0000045000007947 */ /* 0x000fea0003800000 */
.L_x_20534:
        /* <DEDUP_REMOVED lines=21> */
.L_x_20543:
[----:B------:R-:W-:Y:S05]  /*2950*/  BSYNC B1 ;  /* 0x0000000000017941 */ /* 0x000fea0003800000 */
.L_x_20542:
[----:B------:R-:W-:Y:S01]  /*2960*/  IMAD.SHL.U32 R2, R2, 0x200000, RZ ;  /* 0x0020000002027824 */ /* 0x000fe200078e00ff */
[----:B------:R-:W-:-:S04]  /*2970*/  LEA R3, R0, 0x37800000, 0x17 ;  /* 0x3780000000037811 */ /* 0x000fc800078eb8ff */
[----:B------:R-:W-:Y:S02]  /*2980*/  LOP3.LUT R22, R3, R2, R22, 0xfe, !PT ;  /* 0x0000000203167212 */ /* 0x000fe400078efe16 */
.L_x_20541:
[----:B------:R-:W-:Y:S05]  /*2990*/  BSYNC B0 ;  /* 0x0000000000007941 */ /* 0x000fea0003800000 */
.L_x_20540:
[----:B------:R-:W0:Y:S01]  /*29a0*/  F2I.FTZ.TRUNC.NTZ R22, R22 ;  /* 0x0000001600167305 */ /* 0x000e22000021f100 */
[----:B------:R-:W-:Y:S05]  /*29b0*/  BRA `(.L_x_20521) ;  /* 0x0000029000007947 */ /* 0x000fea0003800000 */
.L_x_20533:
        /* <DEDUP_REMOVED lines=14> */
.L_x_20547:
[----:B------:R-:W-:Y:S05]  /*2aa0*/  BSYNC B0 ;  /* 0x0000000000007941 */ /* 0x000fea0003800000 */
.L_x_20546:
[----:B------:R-:W0:Y:S01]  /*2ab0*/  F2I.FTZ.TRUNC.NTZ R22, R22 ;  /* 0x0000001600167305 */ /* 0x000e22000021f100 */
[----:B------:R-:W-:Y:S05]  /*2ac0*/  BRA `(.L_x_20521) ;  /* 0x0000018000007947 */ /* 0x000fea0003800000 */
.L_x_20520:
        /* <DEDUP_REMOVED lines=21> */
.L_x_20545:
[----:B------:R0:W5:Y:S01]  /*2c20*/  LDG.E R22, [R2.64] ;  /* 0x0000002402167981 */ /* 0x000162000c1e1900 */
[----:B------:R-:W-:Y:S05]  /*2c30*/  BRA `(.L_x_20521) ;  /* 0x0000001000007947 */ /* 0x000fea0003800000 */
.L_x_20544:
[----:B------:R0:W5:Y:S02]  /*2c40*/  LDG.E R22, [R2.64] ;  /* 0x0000002402167981 */ /* 0x000164000c1e1900 */
.L_x_20521:
[----:B------:R-:W-:-:S03]  /*2c50*/  IADD3 R19, R19, 0x80, RZ ;  /* 0x0000008013137810 */ /* 0x000fc60007ffe0ff */
.L_x_20515:
[----:B------:R-:W-:Y:S05]  /*2c60*/  BSYNC B6 ;  /* 0x0000000000067941 */ /* 0x000fea0003800000 */
.L_x_20514:
        /* <DEDUP_REMOVED lines=20> */
.L_x_20553:
[----:B------:R0:W5:Y:S01]  /*2db0*/  LDG.E.U8 R18, [R2.64] ;  /* 0x0000002402127981 */ /* 0x000162000c1e1100 */
[----:B------:R-:W-:Y:S05]  /*2dc0*/  BRA `(.L_x_20549) ;  /* 0x00000cf000007947 */ /* 0x000fea0003800000 */
.L_x_20552:
        /* <DEDUP_REMOVED lines=8> */
.L_x_20556:
[----:B------:R0:W5:Y:S01]  /*2e50*/  LDG.E R18, [R2.64] ;  /* 0x0000002402127981 */ /* 0x000162000c1e1900 */
[----:B------:R-:W-:Y:S05]  /*2e60*/  BRA `(.L_x_20549) ;  /* 0x00000c5000007947 */ /* 0x000fea0003800000 */
.L_x_20555:
[----:B------:R0:W5:Y:S01]  /*2e70*/  LDG.E.S16 R18, [R2.64] ;  /* 0x0000002402127981 */ /* 0x000162000c1e1700 */
[----:B------:R-:W-:Y:S05]  /*2e80*/  BRA `(.L_x_20549) ;  /* 0x00000c3000007947 */ /* 0x000fea0003800000 */
.L_x_20551:
        /* <DEDUP_REMOVED lines=9> */
.L_x_20558:
[----:B------:R-:W3:Y:S02]  /*2f20*/  LDG.E.U16 R2, [R2.64] ;  /* 0x0000002402027981 */ /* 0x000ee4000c1e1500 */
[----:B---3--:R-:W-:-:S06]  /*2f30*/  HADD2.F32 R18, -RZ, R2.H0_H0 ;  /* 0x20000002ff127230 */ /* 0x008fcc0000004100 */
[----:B------:R-:W0:Y:S01]  /*2f40*/  F2I.FTZ.TRUNC.NTZ R18, R18 ;  /* 0x0000001200127305 */ /* 0x000e22000021f100 */
[----:B------:R-:W-:Y:S05]  /*2f50*/  BRA `(.L_x_20549) ;  /* 0x00000b6000007947 */ /* 0x000fea0003800000 */
.L_x_20557:
        /* <DEDUP_REMOVED lines=9> */
.L_x_20560:
[----:B------:R-:W3:Y:S02]  /*2ff0*/  LDG.E.U16 R2, [R2.64] ;  /* 0x0000002402027981 */ /* 0x000ee4000c1e1500 */
[----:B---3--:R-:W-:-:S06]  /*3000*/  HADD2.F32 R18, -RZ, R2.H0_H0 ;  /* 0x20000002ff127230 */ /* 0x008fcc0000004100 */
[----:B------:R-:W0:Y:S01]  /*3010*/  F2I.FTZ.TRUNC.NTZ R18, R18 ;  /* 0x0000001200127305 */ /* 0x000e22000021f100 */
[----:B------:R-:W-:Y:S05]  /*3020*/  BRA `(.L_x_20549) ;  /* 0x00000a9000007947 */ /* 0x000fea0003800000 */
.L_x_20559:
[----:B------:R-:W3:Y:S02]  /*3030*/  LDG.E.64 R18, [R2.64] ;  /* 0x0000002402127981 */ /* 0x000ee4000c1e1b00 */
[----:B---3--:R0:W3:Y:S01]  /*3040*/  F2I.F64.TRUNC R18, R18 ;  /* 0x0000001200127311 */ /* 0x0080e2000030d100 */
[----:B------:R-:W-:Y:S05]  /*3050*/  BRA `(.L_x_20549) ;  /* 0x00000a6000007947 */ /* 0x000fea0003800000 */
.L_x_20550:
        /* <DEDUP_REMOVED lines=12> */
.L_x_20563:
[----:B------:R-:W3:Y:S02]  /*3120*/  LDG.E.64 R2, [R2.64] ;  /* 0x0000002402027981 */ /* 0x000ee4000c1e1b00 */
[----:B---3--:R0:W3:Y:S01]  /*3130*/  F2I.F64.TRUNC R18, R2 ;  /* 0x0000000200127311 */ /* 0x0080e2000030d100 */
[----:B------:R-:W-:Y:S05]  /*3140*/  BRA `(.L_x_20549) ;  /* 0x0000097000007947 */ /* 0x000fea0003800000 */
.L_x_20562:
        /* <DEDUP_REMOVED lines=27> */
.L_x_20565:
        /* <DEDUP_REMOVED lines=14> */
.L_x_20564:
[----:B------:R-:W3:Y:S02]  /*33e0*/  LDG.E.U16 R18, [R2.64] ;  /* 0x0000002402127981 */ /* 0x000ee4000c1e1500 */
[----:B---3--:R-:W-:-:S06]  /*33f0*/  PRMT R18, RZ, 0x5410, R18 ;  /* 0x00005410ff127816 */ /* 0x008fcc0000000012 */
[----:B------:R-:W0:Y:S01]  /*3400*/  F2I.FTZ.TRUNC.NTZ R18, R18 ;  /* 0x0000001200127305 */ /* 0x000e22000021f100 */
[----:B------:R-:W-:Y:S05]  /*3410*/  BRA `(.L_x_20549) ;  /* 0x000006a000007947 */ /* 0x000fea0003800000 */
.L_x_20561:
        /* <DEDUP_REMOVED lines=10> */
.L_x_20568:
        /* <DEDUP_REMOVED lines=21> */
.L_x_20572:
[----:B------:R-:W-:Y:S05]  /*3610*/  BSYNC B1 ;  /* 0x0000000000017941 */ /* 0x000fea0003800000 */
.L_x_20571:
[----:B------:R-:W-:Y:S01]  /*3620*/  IMAD.SHL.U32 R2, R2, 0x100000, RZ ;  /* 0x0010000002027824 */ /* 0x000fe200078e00ff */
[----:B------:R-:W-:-:S04]  /*3630*/  LEA R3, R0, 0x3b800000, 0x17 ;  /* 0x3b80000000037811 */ /* 0x000fc800078eb8ff */
[----:B------:R-:W-:Y:S02]  /*3640*/  LOP3.LUT R18, R3, R2, R18, 0xfe, !PT ;  /* 0x0000000203127212 */ /* 0x000fe400078efe12 */
.L_x_20570:
[----:B------:R-:W-:Y:S05]  /*3650*/  BSYNC B0 ;  /* 0x0000000000007941 */ /* 0x000fea0003800000 */
.L_x_20569:
[----:B------:R-:W0:Y:S01]  /*3660*/  F2I.FTZ.TRUNC.NTZ R18, R18 ;  /* 0x0000001200127305 */ /* 0x000e22000021f100 */
[----:B------:R-:W-:Y:S05]  /*3670*/  BRA `(.L_x_20549) ;  /* 0x0000044000007947 */ /* 0x000fea0003800000 */
.L_x_20567:
        /* <DEDUP_REMOVED lines=21> */
.L_x_20576:
[----:B------:R-:W-:Y:S05]  /*37d0*/  BSYNC B1 ;  /* 0x0000000000017941 */ /* 0x000fea0003800000 */
.L_x_20575:
[----:B------:R-:W-:Y:S01]  /*37e0*/  IMAD.SHL.U32 R2, R2, 0x200000, RZ ;  /* 0x0020000002027824 */ /* 0x000fe200078e00ff */
[----:B------:R-:W-:-:S04]  /*37f0*/  LEA R3, R0, 0x37800000, 0x17 ;  /* 0x3780000000037811 */ /* 0x000fc800078eb8ff */
[----:B------:R-:W-:Y:S02]  /*3800*/  LOP3.LUT R18, R3, R2, R18, 0xfe, !PT ;  /* 0x0000000203127212 */ /* 0x000fe400078efe12 */
.L_x_20574:
[----:B------:R-:W-:Y:S05]  /*3810*/  BSYNC B0 ;  /* 0x0000000000007941 */ /* 0x000fea0003800000 */
.L_x_20573:
[----:B------:R-:W0:Y:S01]  /*3820*/  F2I.FTZ.TRUNC.NTZ R18, R18 ;  /* 0x0000001200127305 */ /* 0x000e22000021f100 */
[----:B------:R-:W-:Y:S05]  /*3830*/  BRA `(.L_x_20549) ;  /* 0x0000028000007947 */ /* 0x000fea0003800000 */
.L_x_20566:
        /* <DEDUP_REMOVED lines=14> */
.L_x_20580:
[----:B------:R-:W-:Y:S05]  /*3920*/  BSYNC B0 ;  /* 0x0000000000007941 */ /* 0x000fea0003800000 */
.L_x_20579:
[----:B------:R-:W0:Y:S01]  /*3930*/  F2I.FTZ.TRUNC.NTZ R18, R18 ;  /* 0x0000001200127305 */ /* 0x000e22000021f100 */
[----:B------:R-:W-:Y:S05]  /*3940*/  BRA `(.L_x_20549) ;  /* 0x0000017000007947 */ /* 0x000fea0003800000 */
.L_x_20554:
        /* <DEDUP_REMOVED lines=20> */
.L_x_20578:
[----:B------:R0:W5:Y:S01]  /*3a90*/  LDG.E R18, [R2.64] ;  /* 0x0000002402127981 */ /* 0x000162000c1e1900 */
[----:B------:R-:W-:Y:S05]  /*3aa0*/  BRA `(.L_x_20549) ;  /* 0x0000001000007947 */ /* 0x000fea0003800000 */
.L_x_20577:
[----:B------:R0:W5:Y:S02]  /*3ab0*/  LDG.E R18, [R2.64] ;  /* 0x0000002402127981 */ /* 0x000164000c1e1900 */
.L_x_20549:
[----:B------:R-:W-:Y:S05]  /*3ac0*/  BSYNC B6 ;  /* 0x0000000000067941 */ /* 0x000fea0003800000 */
.L_x_20548:
[----:B0-----:R-:W0:Y:S01]  /*3ad0*/  S2R R19, SR_TID.X ;  /* 0x0000000000137919 */ /* 0x001e220000002100 */
        /* <DEDUP_REMOVED lines=8> */
[----:B------:R-:W-:Y:S02]  /*3b60*/  ISETP.GE.AND P3, PT, R26, R17, PT ;  /* 0x000000111a00720c */ /* 0x000fe40003f66270 */
[----:B------:R-:W-:Y:S01]  /*3b70*/  IABS R0, c[0x0][0x168] ;  /* 0x00005a0000007a13 */ /* 0x000fe20000000000 */
[----:B------:R-:W-:Y:S05]  /*3b80*/  @P0 BRA `(.L_x_20582) ;  /* 0x0000015000000947 */ /* 0x000fea0003800000 */
[----:B----45:R-:W-:Y:S02]  /*3b90*/  IABS R7, R24 ;  /* 0x0000001800077213 */ /* 0x030fe40000000000 */
[----:B------:R-:W-:Y:S02]  /*3ba0*/  ISETP.LE.AND P6, PT, RZ, c[0x0][0x168], PT ;  /* 0x00005a00ff007a0c */ /* 0x000fe40003fc3270 */
[----:B------:R-:W0:Y:S08]  /*3bb0*/  I2F.RP R3, R7 ;  /* 0x0000000700037306 */ /* 0x000e300000209400 */
[----:B0-----:R-:W0:Y:S02]  /*3bc0*/  MUFU.RCP R3, R3 ;  /* 0x0000000300037308 */ /* 0x001e240000001000 */
[----:B0-----:R-:W-:-:S06]  /*3bd0*/  IADD3 R4, R3, 0xffffffe, RZ ;  /* 0x0ffffffe03047810 */ /* 0x001fcc0007ffe0ff */
[----:B------:R0:W4:Y:S02]  /*3be0*/  F2I.FTZ.U32.TRUNC.NTZ R5, R4 ;  /* 0x0000000400057305 */ /* 0x000124000021f000 */
[----:B0-----:R-:W-:Y:S02]  /*3bf0*/  IMAD.MOV.U32 R4, RZ, RZ, RZ ;  /* 0x000000ffff047224 */ /* 0x001fe400078e00ff */
[----:B----4-:R-:W-:-:S04]  /*3c00*/  IMAD.MOV R6, RZ, RZ, -R5 ;  /* 0x000000ffff067224 */ /* 0x010fc800078e0a05 */
[----:B------:R-:W-:Y:S01]  /*3c10*/  IMAD R9, R6, R7, RZ ;  /* 0x0000000706097224 */ /* 0x000fe200078e02ff */
[----:B------:R-:W-:-:S03]  /*3c20*/  IABS R6, R24 ;  /* 0x0000001800067213 */ /* 0x000fc60000000000 */
        /* <DEDUP_REMOVED lines=11> */
.L_x_20582:
[----:B----4-:R-:W-:Y:S05]  /*3ce0*/  BSYNC B0 ;  /* 0x0000000000007941 */ /* 0x010fea0003800000 */
.L_x_20581:
[----:B------:R-:W-:Y:S01]  /*3cf0*/  BSSY B0, `(.L_x_20583) ;  /* 0x0000017000007945 */ /* 0x000fe20003800000 */
[----:B------:R-:W-:Y:S05]  /*3d00*/  @P3 BRA `(.L_x_20584) ;  /* 0x0000015000003947 */ /* 0x000fea0003800000 */
[----:B-1---5:R-:W-:Y:S02]  /*3d10*/  IABS R5, R23 ;  /* 0x0000001700057213 */ /* 0x022fe40000000000 */
[----:B------:R-:W-:Y:S02]  /*3d20*/  ISETP.LE.AND P5, PT, RZ, c[0x0][0x168], PT ;  /* 0x00005a00ff007a0c */ /* 0x000fe40003fa3270 */
        /* <DEDUP_REMOVED lines=19> */
.L_x_20584:
[----:B------:R-:W-:Y:S05]  /*3e60*/  BSYNC B0 ;  /* 0x0000000000007941 */ /* 0x000fea0003800000 */
.L_x_20583:
[----:B------:R-:W-:Y:S01]  /*3e70*/  BSSY B0, `(.L_x_20585) ;  /* 0x0000017000007945 */ /* 0x000fe20003800000 */
[----:B------:R-:W-:Y:S05]  /*3e80*/  @P2 BRA `(.L_x_20586) ;  /* 0x0000015000002947 */ /* 0x000fea0003800000 */
[----:B--2--5:R-:W-:Y:S02]  /*3e90*/  IABS R5, R22 ;  /* 0x0000001600057213 */ /* 0x024fe40000000000 */
[----:B------:R-:W-:Y:S02]  /*3ea0*/  ISETP.LE.AND P4, PT, RZ, c[0x0][0x168], PT ;  /* 0x00005a00ff007a0c */ /* 0x000fe40003f83270 */
[----:B------:R-:W0:Y:S08]  /*3eb0*/  I2F.RP R3, R5 ;  /* 0x0000000500037306 */ /* 0x000e300000209400 */
[----:B0-----:R-:W0:Y:S02]  /*3ec0*/  MUFU.RCP R3, R3 ;  /* 0x0000000300037308 */ /* 0x001e240000001000 */
[----:B0-----:R-:W-:-:S06]  /*3ed0*/  IADD3 R6, R3, 0xffffffe, RZ ;  /* 0x0ffffffe03067810 */ /* 0x001fcc0007ffe0ff */
[----:B------:R0:W2:Y:S02]  /*3ee0*/  F2I.FTZ.U32.TRUNC.NTZ R7, R6 ;  /* 0x0000000600077305 */ /* 0x0000a4000021f000 */
[----:B0-----:R-:W-:Y:S02]  /*3ef0*/  IMAD.MOV.U32 R6, RZ, RZ, RZ ;  /* 0x000000ffff067224 */ /* 0x001fe400078e00ff */
[----:B--2---:R-:W-:-:S04]  /*3f00*/  IMAD.MOV R8, RZ, RZ, -R7 ;  /* 0x000000ffff087224 */ /* 0x004fc800078e0a07 */
        /* <DEDUP_REMOVED lines=13> */
.L_x_20586:
[----:B------:R-:W-:Y:S05]  /*3fe0*/  BSYNC B0 ;  /* 0x0000000000007941 */ /* 0x000fea0003800000 */
.L_x_20585:
[----:B------:R-:W-:Y:S01]  /*3ff0*/  BSSY B0, `(.L_x_20587) ;  /* 0x0000017000007945 */ /* 0x000fe20003800000 */
[----:B------:R-:W-:Y:S05]  /*4000*/  @P1 BRA `(.L_x_20588) ;  /* 0x0000015000001947 */ /* 0x000fea0003800000 */
[----:B---3-5:R-:W-:Y:S02]  /*4010*/  IABS R5, R18 ;  /* 0x0000001200057213 */ /* 0x028fe40000000000 */
[----:B------:R-:W-:Y:S02]  /*4020*/  ISETP.LE.AND P3, PT, RZ, c[0x0][0x168], PT ;  /* 0x00005a00ff007a0c */ /* 0x000fe40003f63270 */
[----:B------:R-:W0:Y:S08]  /*4030*/  I2F.RP R3, R5 ;  /* 0x0000000500037306 */ /* 0x000e300000209400 */
        /* <DEDUP_REMOVED lines=8> */
[----:B--2---:R-:W-:Y:S02]  /*40c0*/  IMAD.MOV R22, RZ, RZ, -R8 ;  /* 0x000000ffff167224 */ /* 0x004fe400078e0a08 */
        /* <DEDUP_REMOVED lines=9> */
.L_x_20588:
[----:B------:R-:W-:Y:S05]  /*4160*/  BSYNC B0 ;  /* 0x0000000000007941 */ /* 0x000fea0003800000 */
.L_x_20587:
        /* <DEDUP_REMOVED lines=20> */
.L_x_20594:
[----:B------:R0:W-:Y:S01]  /*42b0*/  STG.E.U8 [R8.64], R4 ;  /* 0x0000000408007986 */ /* 0x0001e2000c101124 */
[----:B------:R-:W-:Y:S01]  /*42c0*/  IMAD.MOV.U32 R19, RZ, RZ, R26 ;  /* 0x000000ffff137224 */ /* 0x000fe200078e001a */
[----:B------:R-:W-:Y:S05]  /*42d0*/  BRA `(.L_x_20590) ;  /* 0x00000e9000007947 */ /* 0x000fea0003800000 */
.L_x_20593:
        /* <DEDUP_REMOVED lines=10> */
.L_x_20597:
[----:B------:R0:W-:Y:S01]  /*4380*/  STG.E [R8.64], R4 ;  /* 0x0000000408007986 */ /* 0x0001e2000c101924 */
[----:B------:R-:W-:Y:S01]  /*4390*/  IMAD.MOV.U32 R19, RZ, RZ, R26 ;  /* 0x000000ffff137224 */ /* 0x000fe200078e001a */
[----:B------:R-:W-:Y:S05]  /*43a0*/  BRA `(.L_x_20590) ;  /* 0x00000dc000007947 */ /* 0x000fea0003800000 */
.L_x_20596:
[----:B------:R0:W-:Y:S01]  /*43b0*/  STG.E.U16 [R8.64], R4 ;  /* 0x0000000408007986 */ /* 0x0001e2000c101524 */
[----:B------:R-:W-:Y:S01]  /*43c0*/  IMAD.MOV.U32 R19, RZ, RZ, R26 ;  /* 0x000000ffff137224 */ /* 0x000fe200078e001a */
[----:B------:R-:W-:Y:S05]  /*43d0*/  BRA `(.L_x_20590) ;  /* 0x00000d9000007947 */ /* 0x000fea0003800000 */
.L_x_20592:
        /* <DEDUP_REMOVED lines=10> */
.L_x_20599:
[----:B------:R-:W0:Y:S01]  /*4480*/  I2F R0, R4 ;  /* 0x0000000400007306 */ /* 0x000e220000201400 */
[----:B------:R-:W-:Y:S01]  /*4490*/  IMAD.MOV.U32 R19, RZ, RZ, R26 ;  /* 0x000000ffff137224 */ /* 0x000fe200078e001a */
[----:B0-----:R-:W-:-:S05]  /*44a0*/  F2FP.PACK_AB R0, RZ, R0 ;  /* 0x00000000ff00723e */ /* 0x001fca00000000ff */
[----:B------:R0:W-:Y:S01]  /*44b0*/  STG.E.U16 [R8.64], R0 ;  /* 0x0000000008007986 */ /* 0x0001e2000c101524 */
[----:B------:R-:W-:Y:S05]  /*44c0*/  BRA `(.L_x_20590) ;  /* 0x00000ca000007947 */ /* 0x000fea0003800000 */
.L_x_20598:
        /* <DEDUP_REMOVED lines=11> */
.L_x_20601:
[----:B------:R-:W0:Y:S01]  /*4580*/  I2F R4, R4 ;  /* 0x0000000400047306 */ /* 0x000e220000201400 */
[----:B------:R-:W-:Y:S01]  /*4590*/  IMAD.MOV.U32 R19, RZ, RZ, R26 ;  /* 0x000000ffff137224 */ /* 0x000fe200078e001a */
[----:B0-----:R-:W-:-:S04]  /*45a0*/  F2FP.PACK_AB R3, RZ, R4 ;  /* 0x00000004ff03723e */ /* 0x001fc800000000ff */
[----:B------:R-:W-:-:S05]  /*45b0*/  PRMT R3, R3, 0x5410, RZ ;  /* 0x0000541003037816 */ /* 0x000fca00000000ff */
[----:B------:R0:W-:Y:S01]  /*45c0*/  STG.E [R8.64], R3 ;  /* 0x0000000308007986 */ /* 0x0001e2000c101924 */
[----:B------:R-:W-:Y:S05]  /*45d0*/  BRA `(.L_x_20590) ;  /* 0x00000b9000007947 */ /* 0x000fea0003800000 */
.L_x_20600:
[----:B------:R-:W0:Y:S01]  /*45e0*/  I2F.F64 R4, R4 ;  /* 0x0000000400047312 */ /* 0x000e220000201c00 */
[----:B------:R-:W-:Y:S01]  /*45f0*/  IMAD.MOV.U32 R19, RZ, RZ, R26 ;  /* 0x000000ffff137224 */ /* 0x000fe200078e001a */
[----:B0-----:R0:W-:Y:S01]  /*4600*/  STG.E.64 [R8.64], R4 ;  /* 0x0000000408007986 */ /* 0x0011e2000c101b24 */
[----:B------:R-:W-:Y:S05]  /*4610*/  BRA `(.L_x_20590) ;  /* 0x00000b5000007947 */ /* 0x000fea0003800000 */
.L_x_20591:
        /* <DEDUP_REMOVED lines=13> */
.L_x_20604:
[----:B------:R-:W0:Y:S01]  /*46f0*/  I2F.F64 R4, R4 ;  /* 0x0000000400047312 */ /* 0x000e220000201c00 */
[----:B------:R-:W-:Y:S01]  /*4700*/  CS2R R6, SRZ ;  /* 0x0000000000067805 */ /* 0x000fe2000001ff00 */
[----:B------:R-:W-:-:S04]  /*4710*/  IMAD.MOV.U32 R19, RZ, RZ, R26 ;  /* 0x000000ffff137224 */ /* 0x000fc800078e001a */
[----:B0-----:R0:W-:Y:S01]  /*4720*/  STG.E.128 [R8.64], R4 ;  /* 0x0000000408007986 */ /* 0x0011e2000c101d24 */
[----:B------:R-:W-:Y:S05]  /*4730*/  BRA `(.L_x_20590) ;  /* 0x00000a3000007947 */ /* 0x000fea0003800000 */
.L_x_20603:
        /* <DEDUP_REMOVED lines=21> */
.L_x_20608:
[----:B------:R-:W-:Y:S05]  /*4890*/  BSYNC B0 ;  /* 0x0000000000007941 */ /* 0x000fea0003800000 */
.L_x_20607:
[----:B------:R-:W-:Y:S01]  /*48a0*/  LOP3.LUT R5, R0, R5, RZ, 0xfc, !PT ;  /* 0x0000000500057212 */ /* 0x000fe200078efcff */
[----:B------:R-:W-:-:S04]  /*48b0*/  IMAD.MOV.U32 R19, RZ, RZ, R26 ;  /* 0x000000ffff137224 */ /* 0x000fc800078e001a */
[----:B------:R0:W-:Y:S01]  /*48c0*/  STG.E.U8 [R8.64], R5 ;  /* 0x0000000508007986 */ /* 0x0001e2000c101124 */
[----:B------:R-:W-:Y:S05]  /*48d0*/  BRA `(.L_x_20590) ;  /* 0x0000089000007947 */ /* 0x000fea0003800000 */
.L_x_20606:
        /* <DEDUP_REMOVED lines=13> */
.L_x_20610:
[----:B------:R-:W-:Y:S01]  /*49b0*/  IMAD.MOV.U32 R0, RZ, RZ, 0x7f ;  /* 0x0000007fff007424 */ /* 0x000fe200078e00ff */
[----:B------:R-:W-:-:S04]  /*49c0*/  ISETP.GT.U32.AND P0, PT, R3, 0x7f800000, PT ;  /* 0x7f8000000300780c */ /* 0x000fc80003f04070 */
[----:B------:R-:W-:-:S04]  /*49d0*/  SEL R0, R0, 0x7c, P0 ;  /* 0x0000007c00007807 */ /* 0x000fc80000000000 */
.L_x_20611:
[----:B------:R-:W-:Y:S05]  /*49e0*/  BSYNC B0 ;  /* 0x0000000000007941 */ /* 0x000fea0003800000 */
.L_x_20609:
[----:B------:R-:W-:Y:S01]  /*49f0*/  LOP3.LUT R3, R5, 0x80000000, RZ, 0xc0, !PT ;  /* 0x8000000005037812 */ /* 0x000fe200078ec0ff */
[----:B------:R-:W-:-:S03]  /*4a00*/  IMAD.MOV.U32 R19, RZ, RZ, R26 ;  /* 0x000000ffff137224 */ /* 0x000fc600078e001a */
[----:B------:R-:W-:-:S04]  /*4a10*/  SHF.R.U32.HI R3, RZ, 0x18, R3 ;  /* 0x00000018ff037819 */ /* 0x000fc80000011603 */
[----:B------:R-:W-:-:S05]  /*4a20*/  LOP3.LUT R3, R0, R3, RZ, 0xfc, !PT ;  /* 0x0000000300037212 */ /* 0x000fca00078efcff */
[----:B------:R0:W-:Y:S01]  /*4a30*/  STG.E.U8 [R8.64], R3 ;  /* 0x0000000308007986 */ /* 0x0001e2000c101124 */
[----:B------:R-:W-:Y:S05]  /*4a40*/  BRA `(.L_x_20590) ;  /* 0x0000072000007947 */ /* 0x000fea0003800000 */
.L_x_20605:
[----:B------:R-:W0:Y:S01]  /*4a50*/  I2F R0, R4 ;  /* 0x0000000400007306 */ /* 0x000e220000201400 */
[----:B------:R-:W-:Y:S01]  /*4a60*/  IMAD.MOV.U32 R19, RZ, RZ, R26 ;  /* 0x000000ffff137224 */ /* 0x000fe200078e001a */
[----:B0-----:R-:W-:-:S05]  /*4a70*/  F2FP.BF16.PACK_AB R0, RZ, R0 ;  /* 0x00000000ff00723e */ /* 0x001fca00000010ff */
[----:B------:R0:W-:Y:S01]  /*4a80*/  STG.E.U16 [R8.64], R0 ;  /* 0x0000000008007986 */ /* 0x0001e2000c101524 */
[----:B------:R-:W-:Y:S05]  /*4a90*/  BRA `(.L_x_20590) ;  /* 0x000006d000007947 */ /* 0x000fea0003800000 */
.L_x_20602:
        /* <DEDUP_REMOVED lines=11> */
.L_x_20614:
        /* <DEDUP_REMOVED lines=17> */
.L_x_20617:
[----:B------:R-:W-:-:S04]  /*4c60*/  LOP3.LUT R0, R7, 0x80000000, RZ, 0xc0, !PT ;  /* 0x8000000007007812 */ /* 0x000fc800078ec0ff */
[----:B------:R-:W-:-:S04]  /*4c70*/  SHF.R.U32.HI R0, RZ, 0x18, R0 ;  /* 0x00000018ff007819 */ /* 0x000fc80000011600 */
[----:B------:R-:W-:Y:S02]  /*4c80*/  LOP3.LUT R0, R3, R0, RZ, 0xfc, !PT ;  /* 0x0000000003007212 */ /* 0x000fe400078efcff */
.L_x_20616:
[----:B------:R-:W-:Y:S05]  /*4c90*/  BSYNC B0 ;  /* 0x0000000000007941 */ /* 0x000fea0003800000 */
.L_x_20615:
[----:B------:R0:W-:Y:S01]  /*4ca0*/  STG.E.U8 [R8.64], R0 ;  /* 0x0000000008007986 */ /* 0x0001e2000c101124 */
[----:B------:R-:W-:Y:S01]  /*4cb0*/  IMAD.MOV.U32 R19, RZ, RZ, R26 ;  /* 0x000000ffff137224 */ /* 0x000fe200078e001a */
[----:B------:R-:W-:Y:S05]  /*4cc0*/  BRA `(.L_x_20590) ;  /* 0x000004a000007947 */ /* 0x000fea0003800000 */
.L_x_20613:
        /* <DEDUP_REMOVED lines=17> */
.L_x_20620:
[----:B------:R-:W-:-:S04]  /*4de0*/  LOP3.LUT R0, R7, 0x80000000, RZ, 0xc0, !PT ;  /* 0x8000000007007812 */ /* 0x000fc800078ec0ff */
[----:B------:R-:W-:-:S04]  /*4df0*/  SHF.R.U32.HI R0, RZ, 0x18, R0 ;  /* 0x00000018ff007819 */ /* 0x000fc80000011600 */
[----:B------:R-:W-:Y:S02]  /*4e00*/  LOP3.LUT R0, R3, R0, RZ, 0xfc, !PT ;  /* 0x0000000003007212 */ /* 0x000fe400078efcff */
.L_x_20619:
[----:B------:R-:W-:Y:S05]  /*4e10*/  BSYNC B0 ;  /* 0x0000000000007941 */ /* 0x000fea0003800000 */
.L_x_20618:
[----:B------:R0:W-:Y:S01]  /*4e20*/  STG.E.U8 [R8.64], R0 ;  /* 0x0000000008007986 */ /* 0x0001e2000c101124 */
[----:B------:R-:W-:Y:S01]  /*4e30*/  IMAD.MOV.U32 R19, RZ, RZ, R26 ;  /* 0x000000ffff137224 */ /* 0x000fe200078e001a */
[----:B------:R-:W-:Y:S05]  /*4e40*/  BRA `(.L_x_20590) ;  /* 0x0000032000007947 */ /* 0x000fea0003800000 */
.L_x_20612:
        /* <DEDUP_REMOVED lines=23> */
.L_x_20595:
        /* <DEDUP_REMOVED lines=11> */
[----:B---3-5:R-:W-:Y:S01]  /*5070*/  LEPC R18 ;  /* 0x000000000012734e */ /* 0x028fe20000000000 */
[----:B------:R-:W-:Y:S02]  /*5080*/  MOV R3, 0x50f0 ;  /* 0x000050f000037802 */ /* 0x000fe40000000f00 */
[----:B------:R-:W-:Y:S02]  /*5090*/  MOV R20, 0x5070 ;  /* 0x0000507000147802 */ /* 0x000fe40000000f00 */
[----:B------:R-:W-:-:S02]  /*50a0*/  MOV R21, 0x0 ;  /* 0x0000000000157802 */ /* 0x000fc40000000f00 */
[----:B------:R-:W-:Y:S02]  /*50b0*/  MOV R0, 0x0 ;  /* 0x0000000000007802 */ /* 0x000fe40000000f00 */
[----:B------:R-:W-:-:S04]  /*50c0*/  IADD3 R20, P0, P1, -R20, R3, R18 ;  /* 0x0000000314147210 */ /* 0x000fc8000791e112 */
[----:B------:R-:W-:-:S04]  /*50d0*/  IADD3.X R21, ~R0, R21, R19, P0, P1 ;  /* 0x0000001500157210 */ /* 0x000fc800007e2513 */
[----:B012---:R-:W-:Y:S05]  /*50e0*/  CALL.ABS.NOINC R14 ;  /* 0x000000000e007343 */ /* 0x007fea0003c00000 */
[----:B------:R-:W-:Y:S01]  /*50f0*/  IMAD.MOV.U32 R19, RZ, RZ, R26 ;  /* 0x000000ffff137224 */ /* 0x000fe200078e001a */
[----:B------:R-:W-:Y:S05]  /*5100*/  BRA `(.L_x_20590) ;  /* 0x0000006000007947 */ /* 0x000fea0003800000 */
.L_x_20622:
[----:B------:R-:W-:Y:S01]  /*5110*/  SHF.R.S32.HI R5, RZ, 0x1f, R4 ;  /* 0x0000001fff057819 */ /* 0x000fe20000011404 */
[----:B------:R-:W-:-:S04]  /*5120*/  IMAD.MOV.U32 R19, RZ, RZ, R26 ;  /* 0x000000ffff137224 */ /* 0x000fc800078e001a */
[----:B------:R0:W-:Y:S01]  /*5130*/  STG.E.64 [R8.64], R4 ;  /* 0x0000000408007986 */ /* 0x0001e2000c101b24 */
[----:B------:R-:W-:Y:S05]  /*5140*/  BRA `(.L_x_20590) ;  /* 0x0000002000007947 */ /* 0x000fea0003800000 */
.L_x_20621:
[----:B------:R0:W-:Y:S01]  /*5150*/  STG.E [R8.64], R4 ;  /* 0x0000000408007986 */ /* 0x0001e2000c101924 */
[----:B------:R-:W-:-:S03]  /*5160*/  IMAD.MOV.U32 R19, RZ, RZ, R26 ;  /* 0x000000ffff137224 */ /* 0x000fc600078e001a */
.L_x_20590:
[----:B------:R-:W-:Y:S05]  /*5170*/  BSYNC B6 ;  /* 0x0000000000067941 */ /* 0x000fea0003800000 */
.L_x_20589:
        /* <DEDUP_REMOVED lines=21> */
.L_x_20628:
[----:B------:R0:W-:Y:S01]  /*52d0*/  STG.E.U8 [R8.64], R28 ;  /* 0x0000001c08007986 */ /* 0x0001e2000c101124 */
[----:B------:R-:W-:Y:S05]  /*52e0*/  BRA `(.L_x_20630) ;  /* 0x00000d7000007947 */ /* 0x000fea0003800000 */
.L_x_20627:
        /* <DEDUP_REMOVED lines=9> */
.L_x_20632:
[----:B------:R0:W-:Y:S01]  /*5380*/  STG.E [R8.64], R28 ;  /* 0x0000001c08007986 */ /* 0x0001e2000c101924 */
[----:B------:R-:W-:Y:S05]  /*5390*/  BRA `(.L_x_20630) ;  /* 0x00000cc000007947 */ /* 0x000fea0003800000 */
.L_x_20631:
[----:B------:R0:W-:Y:S01]  /*53a0*/  STG.E.U16 [R8.64], R28 ;  /* 0x0000001c08007986 */ /* 0x0001e2000c101524 */
[----:B------:R-:W-:Y:S05]  /*53b0*/  BRA `(.L_x_20630) ;  /* 0x00000ca000007947 */ /* 0x000fea0003800000 */
.L_x_20626:
        /* <DEDUP_REMOVED lines=9> */
.L_x_20634:
[----:B------:R-:W0:Y:S02]  /*5450*/  I2F R0, R28 ;  /* 0x0000001c00007306 */ /* 0x000e240000201400 */
[----:B0-----:R-:W-:-:S05]  /*5460*/  F2FP.PACK_AB R0, RZ, R0 ;  /* 0x00000000ff00723e */ /* 0x001fca00000000ff */
[----:B------:R0:W-:Y:S01]  /*5470*/  STG.E.U16 [R8.64], R0 ;  /* 0x0000000008007986 */ /* 0x0001e2000c101524 */
[----:B------:R-:W-:Y:S05]  /*5480*/  BRA `(.L_x_20630) ;  /* 0x00000bd000007947 */ /* 0x000fea0003800000 */
.L_x_20633:
        /* <DEDUP_REMOVED lines=10> */
.L_x_20636:
[----:B------:R-:W0:Y:S02]  /*5530*/  I2F R28, R28 ;  /* 0x0000001c001c7306 */ /* 0x000e240000201400 */
[----:B0-----:R-:W-:-:S04]  /*5540*/  F2FP.PACK_AB R3, RZ, R28 ;  /* 0x0000001cff03723e */ /* 0x001fc800000000ff */
[----:B------:R-:W-:-:S05]  /*5550*/  PRMT R3, R3, 0x5410, RZ ;  /* 0x0000541003037816 */ /* 0x000fca00000000ff */
[----:B------:R0:W-:Y:S01]  /*5560*/  STG.E [R8.64], R3 ;  /* 0x0000000308007986 */ /* 0x0001e2000c101924 */
[----:B------:R-:W-:Y:S05]  /*5570*/  BRA `(.L_x_20630) ;  /* 0x00000ae000007947 */ /* 0x000fea0003800000 */
.L_x_20635:
[----:B------:R-:W0:Y:S02]  /*5580*/  I2F.F64 R28, R28 ;  /* 0x0000001c001c7312 */ /* 0x000e240000201c00 */
[----:B0-----:R0:W-:Y:S01]  /*5590*/  STG.E.64 [R8.64], R28 ;  /* 0x0000001c08007986 */ /* 0x0011e2000c101b24 */
[----:B------:R-:W-:Y:S05]  /*55a0*/  BRA `(.L_x_20630) ;  /* 0x00000ab000007947 */ /* 0x000fea0003800000 */
.L_x_20625:
        /* <DEDUP_REMOVED lines=12> */
.L_x_20639:
[----:B------:R-:W0:Y:S01]  /*5670*/  I2F.F64 R4, R28 ;  /* 0x0000001c00047312 */ /* 0x000e220000201c00 */
[----:B------:R-:W-:-:S05]  /*5680*/  CS2R R6, SRZ ;  /* 0x0000000000067805 */ /* 0x000fca000001ff00 */
[----:B0-----:R0:W-:Y:S01]  /*5690*/  STG.E.128 [R8.64], R4 ;  /* 0x0000000408007986 */ /* 0x0011e2000c101d24 */
[----:B------:R-:W-:Y:S05]  /*56a0*/  BRA `(.L_x_20630) ;  /* 0x000009b000007947 */ /* 0x000fea0003800000 */
.L_x_20638:
        /* <DEDUP_REMOVED lines=21> */
.L_x_20643:
[----:B------:R-:W-:Y:S05]  /*5800*/  BSYNC B0 ;  /* 0x0000000000007941 */ /* 0x000fea0003800000 */
.L_x_20642:
[----:B------:R-:W-:-:S05]  /*5810*/  LOP3.LUT R5, R0, R5, RZ, 0xfc, !PT ;  /* 0x0000000500057212 */ /* 0x000fca00078efcff */
[----:B------:R0:W-:Y:S01]  /*5820*/  STG.E.U8 [R8.64], R5 ;  /* 0x0000000508007986 */ /* 0x0001e2000c101124 */
[----:B------:R-:W-:Y:S05]  /*5830*/  BRA `(.L_x_20630) ;  /* 0x0000082000007947 */ /* 0x000fea0003800000 */
.L_x_20641:
        /* <DEDUP_REMOVED lines=13> */
.L_x_20645:
[----:B------:R-:W-:Y:S01]  /*5910*/  IMAD.MOV.U32 R0, RZ, RZ, 0x7f ;  /* 0x0000007fff007424 */ /* 0x000fe200078e00ff */
[----:B------:R-:W-:-:S04]  /*5920*/  ISETP.GT.U32.AND P0, PT, R3, 0x7f800000, PT ;  /* 0x7f8000000300780c */ /* 0x000fc80003f04070 */
[----:B------:R-:W-:-:S04]  /*5930*/  SEL R0, R0, 0x7c, P0 ;  /* 0x0000007c00007807 */ /* 0x000fc80000000000 */
.L_x_20646:
[----:B------:R-:W-:Y:S05]  /*5940*/  BSYNC B0 ;  /* 0x0000000000007941 */ /* 0x000fea0003800000 */
.L_x_20644:
[----:B------:R-:W-:-:S04]  /*5950*/  LOP3.LUT R3, R5, 0x80000000, RZ, 0xc0, !PT ;  /* 0x8000000005037812 */ /* 0x000fc800078ec0ff */
[----:B------:R-:W-:-:S04]  /*5960*/  SHF.R.U32.HI R3, RZ, 0x18, R3 ;  /* 0x00000018ff037819 */ /* 0x000fc80000011603 */
[----:B------:R-:W-:-:S05]  /*5970*/  LOP3.LUT R3, R0, R3, RZ, 0xfc, !PT ;  /* 0x0000000300037212 */ /* 0x000fca00078efcff */
[----:B------:R0:W-:Y:S01]  /*5980*/  STG.E.U8 [R8.64], R3 ;  /* 0x0000000308007986 */ /* 0x0001e2000c101124 */
[----:B------:R-:W-:Y:S05]  /*5990*/  BRA `(.L_x_20630) ;  /* 0x000006c000007947 */ /* 0x000fea0003800000 */
.L_x_20640:
[----:B------:R-:W0:Y:S02]  /*59a0*/  I2F R0, R28 ;  /* 0x0000001c00007306 */ /* 0x000e240000201400 */
[----:B0-----:R-:W-:-:S05]  /*59b0*/  F2FP.BF16.PACK_AB R0, RZ, R0 ;  /* 0x00000000ff00723e */ /* 0x001fca00000010ff */
[----:B------:R0:W-:Y:S01]  /*59c0*/  STG.E.U16 [R8.64], R0 ;  /* 0x0000000008007986 */ /* 0x0001e2000c101524 */
[----:B------:R-:W-:Y:S05]  /*59d0*/  BRA `(.L_x_20630) ;  /* 0x0000068000007947 */ /* 0x000fea0003800000 */
.L_x_20637:
        /* <DEDUP_REMOVED lines=10> */
.L_x_20649:
        /* <DEDUP_REMOVED lines=17> */
.L_x_20652:
[----:B------:R-:W-:-:S04]  /*5b90*/  LOP3.LUT R3, R5, 0x80000000, RZ, 0xc0, !PT ;  /* 0x8000000005037812 */ /* 0x000fc800078ec0ff */
[----:B------:R-:W-:-:S04]  /*5ba0*/  SHF.R.U32.HI R3, RZ, 0x18, R3 ;  /* 0x00000018ff037819 */ /* 0x000fc80000011603 */
[----:B------:R-:W-:-:S04]  /*5bb0*/  LOP3.LUT R0, R0, R3, RZ, 0xfc, !PT ;  /* 0x0000000300007212 */ /* 0x000fc800078efcff */
[----:B------:R-:W-:Y:S02]  /*5bc0*/  PRMT R4, R0, 0x7610, R4 ;  /* 0x0000761000047816 */ /* 0x000fe40000000004 */
.L_x_20651:
[----:B------:R-:W-:Y:S05]  /*5bd0*/  BSYNC B0 ;  /* 0x0000000000007941 */ /* 0x000fea0003800000 */
.L_x_20650:
[----:B------:R0:W-:Y:S01]  /*5be0*/  STG.E.U8 [R8.64], R4 ;  /* 0x0000000408007986 */ /* 0x0001e2000c101124 */
[----:B------:R-:W-:Y:S05]  /*5bf0*/  BRA `(.L_x_20630) ;  /* 0x0000046000007947 */ /* 0x000fea0003800000 */
.L_x_20648:
        /* <DEDUP_REMOVED lines=17> */
.L_x_20655:
[----:B------:R-:W-:-:S04]  /*5d10*/  LOP3.LUT R3, R5, 0x80000000, RZ, 0xc0, !PT ;  /* 0x8000000005037812 */ /* 0x000fc800078ec0ff */
[----:B------:R-:W-:-:S04]  /*5d20*/  SHF.R.U32.HI R3, RZ, 0x18, R3 ;  /* 0x00000018ff037819 */ /* 0x000fc80000011603 */
[----:B------:R-:W-:-:S04]  /*5d30*/  LOP3.LUT R0, R0, R3, RZ, 0xfc, !PT ;  /* 0x0000000300007212 */ /* 0x000fc800078efcff */
[----:B------:R-:W-:Y:S02]  /*5d40*/  PRMT R4, R0, 0x7610, R4 ;  /* 0x0000761000047816 */ /* 0x000fe40000000004 */
.L_x_20654:
[----:B------:R-:W-:Y:S05]  /*5d50*/  BSYNC B0 ;  /* 0x0000000000007941 */ /* 0x000fea0003800000 */
.L_x_20653:
[----:B------:R0:W-:Y:S01]  /*5d60*/  STG.E.U8 [R8.64], R4 ;  /* 0x0000000408007986 */ /* 0x0001e2000c101124 */
[----:B------:R-:W-:Y:S05]  /*5d70*/  BRA `(.L_x_20630) ;  /* 0x000002e000007947 */ /* 0x000fea0003800000 */
.L_x_20647:
        /* <DEDUP_REMOVED lines=22> */
.L_x_20629:
        /* <DEDUP_REMOVED lines=20> */
.L_x_20657:
[----:B------:R-:W-:-:S05]  /*6020*/  SHF.R.S32.HI R29, RZ, 0x1f, R28 ;  /* 0x0000001fff1d7819 */ /* 0x000fca000001141c */
[----:B------:R0:W-:Y:S01]  /*6030*/  STG.E.64 [R8.64], R28 ;  /* 0x0000001c08007986 */ /* 0x0001e2000c101b24 */
[----:B------:R-:W-:Y:S05]  /*6040*/  BRA `(.L_x_20630) ;  /* 0x0000001000007947 */ /* 0x000fea0003800000 */
.L_x_20656:
[----:B------:R0:W-:Y:S02]  /*6050*/  STG.E [R8.64], R28 ;  /* 0x0000001c08007986 */ /* 0x0001e4000c101924 */
.L_x_20630:
        /* <DEDUP_REMOVED lines=19> */
[----:B-----5:R0:W-:Y:S01]  /*6190*/  STG.E.U8 [R4.64], R24 ;  /* 0x0000001804007986 */ /* 0x0201e2000c101124 */
[----:B------:R-:W-:Y:S05]  /*61a0*/  BRA `(.L_x_20663) ;  /* 0x00000d7000007947 */ /* 0x000fea0003800000 */
.L_x_20661:
[----:B-----5:R0:W-:Y:S01]  /*61b0*/  STG.E.U8 [R4.64], R24 ;  /* 0x0000001804007986 */ /* 0x0201e2000c101124 */
[----:B------:R-:W-:Y:S05]  /*61c0*/  BRA `(.L_x_20663) ;  /* 0x00000d5000007947 */ /* 0x000fea0003800000 */
.L_x_20660:
[----:B------:R-:W-:-:S13]  /*61d0*/  ISETP.NE.AND P0, PT, R0, 0x2, PT ;  /* 0x000000020000780c */ /* 0x000fda0003f05270 */
[----:B------:R-:W-:Y:S05]  /*61e0*/  @!P0 BRA `(.L_x_20664) ;  /* 0x0000009000008947 */ /* 0x000fea0003800000 */
[----:B------:R-:W-:-:S13]  /*61f0*/  ISETP.NE.AND P0, PT, R0, 0x3, PT ;  /* 0x000000030000780c */ /* 0x000fda0003f05270 */
[----:B------:R-:W-:Y:S05]  /*6200*/  @!P0 BRA `(.L_x_20665) ;  /* 0x0000005000008947 */ /* 0x000fea0003800000 */
[----:B------:R-:W-:-:S13]  /*6210*/  ISETP.NE.AND P0, PT, R0, 0x4, PT ;  /* 0x000000040000780c */ /* 0x000fda0003f05270 */
[----:B------:R-:W-:Y:S05]  /*6220*/  @P0 BRA `(.L_x_20662) ;  /* 0x00000b7000000947 */ /* 0x000fea0003800000 */
[----:B-----5:R-:W-:-:S05]  /*6230*/  SHF.R.S32.HI R25, RZ, 0x1f, R24 ;  /* 0x0000001fff197819 */ /* 0x020fca0000011418 */
[----:B------:R0:W-:Y:S01]  /*6240*/  STG.E.64 [R4.64], R24 ;  /* 0x0000001804007986 */ /* 0x0001e2000c101b24 */
[----:B------:R-:W-:Y:S05]  /*6250*/  BRA `(.L_x_20663) ;  /* 0x00000cc000007947 */ /* 0x000fea0003800000 */
.L_x_20665:
[----:B-----5:R0:W-:Y:S01]  /*6260*/  STG.E [R4.64], R24 ;  /* 0x0000001804007986 */ /* 0x0201e2000c101924 */
[----:B------:R-:W-:Y:S05]  /*6270*/  BRA `(.L_x_20663) ;  /* 0x00000ca000007947 */ /* 0x000fea0003800000 */
.L_x_20664:
[----:B-----5:R0:W-:Y:S01]  /*6280*/  STG.E.U16 [R4.64], R24 ;  /* 0x0000001804007986 */ /* 0x0201e2000c101524 */
[----:B------:R-:W-:Y:S05]  /*6290*/  BRA `(.L_x_20663) ;  /* 0x00000c8000007947 */ /* 0x000fea0003800000 */
.L_x_20659:
[----:B------:R-:W-:-:S13]  /*62a0*/  ISETP.GT.AND P0, PT, R0, 0x6, PT ;  /* 0x000000060000780c */ /* 0x000fda0003f04270 */
[----:B------:R-:W-:Y:S05]  /*62b0*/  @P0 BRA `(.L_x_20666) ;  /* 0x000000b000000947 */ /* 0x000fea0003800000 */
[----:B------:R-:W-:-:S13]  /*62c0*/  ISETP.NE.AND P0, PT, R0, 0x5, PT ;  /* 0x000000050000780c */ /* 0x000fda0003f05270 */
[----:B------:R-:W-:Y:S05]  /*62d0*/  @!P0 BRA `(.L_x_20667) ;  /* 0x0000005000008947 */ /* 0x000fea0003800000 */
[----:B------:R-:W-:-:S13]  /*62e0*/  ISETP.NE.AND P0, PT, R0, 0x6, PT ;  /* 0x000000060000780c */ /* 0x000fda0003f05270 */
[----:B------:R-:W-:Y:S05]  /*62f0*/  @P0 BRA `(.L_x_20662) ;  /* 0x00000aa000000947 */ /* 0x000fea0003800000 */
[----:B-----5:R-:W0:Y:S02]  /*6300*/  I2F R3, R24 ;  /* 0x0000001800037306 */ /* 0x020e240000201400 */
[----:B0-----:R0:W-:Y:S01]  /*6310*/  STG.E [R4.64], R3 ;  /* 0x0000000304007986 */ /* 0x0011e2000c101924 */
[----:B------:R-:W-:Y:S05]  /*6320*/  BRA `(.L_x_20663) ;  /* 0x00000bf000007947 */ /* 0x000fea0003800000 */
.L_x_20667:
[----:B-----5:R-:W0:Y:S02]  /*6330*/  I2F R0, R24 ;  /* 0x0000001800007306 */ /* 0x020e240000201400 */
[----:B0-----:R-:W-:-:S05]  /*6340*/  F2FP.PACK_AB R0, RZ, R0 ;  /* 0x00000000ff00723e */ /* 0x001fca00000000ff */
[----:B------:R0:W-:Y:S01]  /*6350*/  STG.E.U16 [R4.64], R0 ;  /* 0x0000000004007986 */ /* 0x0001e2000c101524 */
[----:B------:R-:W-:Y:S05]  /*6360*/  BRA `(.L_x_20663) ;  /* 0x00000bb000007947 */ /* 0x000fea0003800000 */
.L_x_20666:
        /* <DEDUP_REMOVED lines=8> */
[----:B0-----:R0:W-:Y:S01]  /*63f0*/  STG.E.64 [R4.64], R24 ;  /* 0x0000001804007986 */ /* 0x0011e2000c101b24 */
[----:B------:R-:W-:Y:S05]  /*6400*/  BRA `(.L_x_20663) ;  /* 0x00000b1000007947 */ /* 0x000fea0003800000 */
.L_x_20669:
[----:B-----5:R-:W0:Y:S02]  /*6410*/  I2F R24, R24 ;  /* 0x0000001800187306 */ /* 0x020e240000201400 */
[----:B0-----:R-:W-:-:S04]  /*6420*/  F2FP.PACK_AB R3, RZ, R24 ;  /* 0x00000018ff03723e */ /* 0x001fc800000000ff */
[----:B------:R-:W-:-:S05]  /*6430*/  PRMT R3, R3, 0x5410, RZ ;  /* 0x0000541003037816 */ /* 0x000fca00000000ff */
[----:B------:R0:W-:Y:S01]  /*6440*/  STG.E [R4.64], R3 ;  /* 0x0000000304007986 */ /* 0x0001e2000c101924 */
[----:B------:R-:W-:Y:S05]  /*6450*/  BRA `(.L_x_20663) ;  /* 0x00000ac000007947 */ /* 0x000fea0003800000 */
.L_x_20668:
[----:B-----5:R-:W0:Y:S02]  /*6460*/  I2F.F64 R24, R24 ;  /* 0x0000001800187312 */ /* 0x020e240000201c00 */
[----:B0-----:R0:W-:Y:S01]  /*6470*/  STG.E.64 [R4.64], R24 ;  /* 0x0000001804007986 */ /* 0x0011e2000c101b24 */
[----:B------:R-:W-:Y:S05]  /*6480*/  BRA `(.L_x_20663) ;  /* 0x00000a9000007947 */ /* 0x000fea0003800000 */
.L_x_20658:
        /* <DEDUP_REMOVED lines=10> */
[----:B------:R0:W-:Y:S01]  /*6530*/  STG.E.U8 [R4.64], R3 ;  /* 0x0000000304007986 */ /* 0x0001e2000c101124 */
[----:B------:R-:W-:Y:S05]  /*6540*/  BRA `(.L_x_20663) ;  /* 0x000009d000007947 */ /* 0x000fea0003800000 */
.L_x_20672:
[----:B-----5:R-:W0:Y:S01]  /*6550*/  I2F.F64 R24, R24 ;  /* 0x0000001800187312 */ /* 0x020e220000201c00 */
[----:B------:R-:W-:-:S05]  /*6560*/  CS2R R26, SRZ ;  /* 0x00000000001a7805 */ /* 0x000fca000001ff00 */
[----:B0-----:R0:W-:Y:S01]  /*6570*/  STG.E.128 [R4.64], R24 ;  /* 0x0000001804007986 */ /* 0x0011e2000c101d24 */
[----:B------:R-:W-:Y:S05]  /*6580*/  BRA `(.L_x_20663) ;  /* 0x0000099000007947 */ /* 0x000fea0003800000 */
.L_x_20671:
        /* <DEDUP_REMOVED lines=21> */
.L_x_20676:
[----:B------:R-:W-:Y:S05]  /*66e0*/  BSYNC B0 ;  /* 0x0000000000007941 */ /* 0x000fea0003800000 */
.L_x_20675:
[----:B------:R-:W-:-:S05]  /*66f0*/  LOP3.LUT R7, R0, R7, RZ, 0xfc, !PT ;  /* 0x0000000700077212 */ /* 0x000fca00078efcff */
[----:B------:R0:W-:Y:S01]  /*6700*/  STG.E.U8 [R4.64], R7 ;  /* 0x0000000704007986 */ /* 0x0001e2000c101124 */
[----:B------:R-:W-:Y:S05]  /*6710*/  BRA `(.L_x_20663) ;  /* 0x0000080000007947 */ /* 0x000fea0003800000 */
.L_x_20674:
        /* <DEDUP_REMOVED lines=13> */
.L_x_20678:
[----:B------:R-:W-:Y:S01]  /*67f0*/  IMAD.MOV.U32 R0, RZ, RZ, 0x7f ;  /* 0x0000007fff007424 */ /* 0x000fe200078e00ff */
[----:B------:R-:W-:-:S04]  /*6800*/  ISETP.GT.U32.AND P0, PT, R3, 0x7f800000, PT ;  /* 0x7f8000000300780c */ /* 0x000fc80003f04070 */
[----:B------:R-:W-:-:S04]  /*6810*/  SEL R0, R0, 0x7c, P0 ;  /* 0x0000007c00007807 */ /* 0x000fc80000000000 */
.L_x_20679:
[----:B------:R-:W-:Y:S05]  /*6820*/  BSYNC B0 ;  /* 0x0000000000007941 */ /* 0x000fea0003800000 */
.L_x_20677:
[----:B------:R-:W-:-:S04]  /*6830*/  LOP3.LUT R3, R7, 0x80000000, RZ, 0xc0, !PT ;  /* 0x8000000007037812 */ /* 0x000fc800078ec0ff */
[----:B------:R-:W-:-:S04]  /*6840*/  SHF.R.U32.HI R3, RZ, 0x18, R3 ;  /* 0x00000018ff037819 */ /* 0x000fc80000011603 */
[----:B------:R-:W-:-:S05]  /*6850*/  LOP3.LUT R3, R0, R3, RZ, 0xfc, !PT ;  /* 0x0000000300037212 */ /* 0x000fca00078efcff */
[----:B------:R0:W-:Y:S01]  /*6860*/  STG.E.U8 [R4.64], R3 ;  /* 0x0000000304007986 */ /* 0x0001e2000c101124 */
[----:B------:R-:W-:Y:S05]  /*6870*/  BRA `(.L_x_20663) ;  /* 0x000006a000007947 */ /* 0x000fea0003800000 */
.L_x_20673:
[----:B-----5:R-:W0:Y:S02]  /*6880*/  I2F R0, R24 ;  /* 0x0000001800007306 */ /* 0x020e240000201400 */
[----:B0-----:R-:W-:-:S05]  /*6890*/  F2FP.BF16.PACK_AB R0, RZ, R0 ;  /* 0x00000000ff00723e */ /* 0x001fca00000010ff */
[----:B------:R0:W-:Y:S01]  /*68a0*/  STG.E.U16 [R4.64], R0 ;  /* 0x0000000004007986 */ /* 0x0001e2000c101524 */
[----:B------:R-:W-:Y:S05]  /*68b0*/  BRA `(.L_x_20663) ;  /* 0x0000066000007947 */ /* 0x000fea0003800000 */
.L_x_20670:
        /* <DEDUP_REMOVED lines=8> */
[----:B-----5:R0:W-:Y:S01]  /*6940*/  STG.E.U16 [R4.64], R24 ;  /* 0x0000001804007986 */ /* 0x0201e2000c101524 */
[----:B------:R-:W-:Y:S05]  /*6950*/  BRA `(.L_x_20663) ;  /* 0x000005c000007947 */ /* 0x000fea0003800000 */
.L_x_20682:
        /* <DEDUP_REMOVED lines=17> */
.L_x_20685:
[----:B------:R-:W-:-:S04]  /*6a70*/  LOP3.LUT R0, R7, 0x80000000, RZ, 0xc0, !PT ;  /* 0x8000000007007812 */ /* 0x000fc800078ec0ff */
[----:B------:R-:W-:-:S04]  /*6a80*/  SHF.R.U32.HI R0, RZ, 0x18, R0 ;  /* 0x00000018ff007819 */ /* 0x000fc80000011600 */
[----:B------:R-:W-:Y:S02]  /*6a90*/  LOP3.LUT R0, R3, R0, RZ, 0xfc, !PT ;  /* 0x0000000003007212 */ /* 0x000fe400078efcff */
.L_x_20684:
[----:B------:R-:W-:Y:S05]  /*6aa0*/  BSYNC B0 ;  /* 0x0000000000007941 */ /* 0x000fea0003800000 */
.L_x_20683:
[----:B------:R0:W-:Y:S01]  /*6ab0*/  STG.E.U8 [R4.64], R0 ;  /* 0x0000000004007986 */ /* 0x0001e2000c101124 */
[----:B------:R-:W-:Y:S05]  /*6ac0*/  BRA `(.L_x_20663) ;  /* 0x0000045000007947 */ /* 0x000fea0003800000 */
.L_x_20681:
        /* <DEDUP_REMOVED lines=17> */
.L_x_20688:
[----:B------:R-:W-:-:S04]  /*6be0*/  LOP3.LUT R0, R7, 0x80000000, RZ, 0xc0, !PT ;  /* 0x8000000007007812 */ /* 0x000fc800078ec0ff */
[----:B------:R-:W-:-:S04]  /*6bf0*/  SHF.R.U32.HI R0, RZ, 0x18, R0 ;  /* 0x00000018ff007819 */ /* 0x000fc80000011600 */
[----:B------:R-:W-:Y:S02]  /*6c00*/  LOP3.LUT R0, R3, R0, RZ, 0xfc, !PT ;  /* 0x0000000003007212 */ /* 0x000fe400078efcff */
.L_x_20687:
[----:B------:R-:W-:Y:S05]  /*6c10*/  BSYNC B0 ;  /* 0x0000000000007941 */ /* 0x000fea0003800000 */
.L_x_20686:
[----:B------:R0:W-:Y:S01]  /*6c20*/  STG.E.U8 [R4.64], R0 ;  /* 0x0000000004007986 */ /* 0x0001e2000c101124 */
[----:B------:R-:W-:Y:S05]  /*6c30*/  BRA `(.L_x_20663) ;  /* 0x000002e000007947 */ /* 0x000fea0003800000 */
.L_x_20680:
        /* <DEDUP_REMOVED lines=22> */
.L_x_20662:
        /* <DEDUP_REMOVED lines=20> */
.L_x_20690:
[----:B-----5:R-:W-:-:S05]  /*6ee0*/  SHF.R.S32.HI R25, RZ, 0x1f, R24 ;  /* 0x0000001fff197819 */ /* 0x020fca0000011418 */
[----:B------:R0:W-:Y:S01]  /*6ef0*/  STG.E.64 [R4.64], R24 ;  /* 0x0000001804007986 */ /* 0x0001e2000c101b24 */
[----:B------:R-:W-:Y:S05]  /*6f00*/  BRA `(.L_x_20663) ;  /* 0x0000001000007947 */ /* 0x000fea0003800000 */
.L_x_20689:
[----:B-----5:R0:W-:Y:S02]  /*6f10*/  STG.E [R4.64], R24 ;  /* 0x0000001804007986 */ /* 0x0201e4000c101924 */
.L_x_20663:
[----:B------:R-:W-:Y:S02]  /*6f20*/  IADD3 R19, R19, 0x80, RZ ;  /* 0x0000008013137810 */ /* 0x000fe40007ffe0ff */
.L_x_20624:
[----:B------:R-:W-:Y:S05]  /*6f30*/  BSYNC B6 ;  /* 0x0000000000067941 */ /* 0x000fea0003800000 */
.L_x_20623:
        /* <DEDUP_REMOVED lines=17> */
[----:B--2--5:R-:W-:Y:S01]  /*7050*/  STG.E.U8 [R4.64], R22 ;  /* 0x0000001604007986 */ /* 0x024fe2000c101124 */
[----:B------:R-:W-:Y:S05]  /*7060*/  EXIT ;  /* 0x000000000000794d */ /* 0x000fea0003800000 */
.L_x_20694:
[----:B--2--5:R-:W-:Y:S01]  /*7070*/  STG.E.U8 [R4.64], R22 ;  /* 0x0000001604007986 */ /* 0x024fe2000c101124 */
[----:B------:R-:W-:Y:S05]  /*7080*/  EXIT ;  /* 0x000000000000794d */ /* 0x000fea0003800000 */
.L_x_20693:
[----:B------:R-:W-:-:S13]  /*7090*/  ISETP.NE.AND P0, PT, R0, 0x2, PT ;  /* 0x000000020000780c */ /* 0x000fda0003f05270 */
[----:B------:R-:W-:Y:S05]  /*70a0*/  @!P0 BRA `(.L_x_20696) ;  /* 0x0000009000008947 */ /* 0x000fea0003800000 */
[----:B------:R-:W-:-:S13]  /*70b0*/  ISETP.NE.AND P0, PT, R0, 0x3, PT ;  /* 0x000000030000780c */ /* 0x000fda0003f05270 */
[----:B------:R-:W-:Y:S05]  /*70c0*/  @!P0 BRA `(.L_x_20697) ;  /* 0x0000005000008947 */ /* 0x000fea0003800000 */
[----:B------:R-:W-:-:S13]  /*70d0*/  ISETP.NE.AND P0, PT, R0, 0x4, PT ;  /* 0x000000040000780c */ /* 0x000fda0003f05270 */
[----:B------:R-:W-:Y:S05]  /*70e0*/  @P0 BRA `(.L_x_20695) ;  /* 0x00000b9000000947 */ /* 0x000fea0003800000 */
[----:B-12--5:R-:W-:-:S05]  /*70f0*/  SHF.R.S32.HI R23, RZ, 0x1f, R22 ;  /* 0x0000001fff177819 */ /* 0x026fca0000011416 */
[----:B------:R-:W-:Y:S01]  /*7100*/  STG.E.64 [R4.64], R22 ;  /* 0x0000001604007986 */ /* 0x000fe2000c101b24 */
[----:B------:R-:W-:Y:S05]  /*7110*/  EXIT ;  /* 0x000000000000794d */ /* 0x000fea0003800000 */
.L_x_20697:
[----:B--2--5:R-:W-:Y:S01]  /*7120*/  STG.E [R4.64], R22 ;  /* 0x0000001604007986 */ /* 0x024fe2000c101924 */
[----:B------:R-:W-:Y:S05]  /*7130*/  EXIT ;  /* 0x000000000000794d */ /* 0x000fea0003800000 */
.L_x_20696:
[----:B--2--5:R-:W-:Y:S01]  /*7140*/  STG.E.U16 [R4.64], R22 ;  /* 0x0000001604007986 */ /* 0x024fe2000c101524 */
[----:B------:R-:W-:Y:S05]  /*7150*/  EXIT ;  /* 0x000000000000794d */ /* 0x000fea0003800000 */
.L_x_20692:
[----:B------:R-:W-:-:S13]  /*7160*/  ISETP.GT.AND P0, PT, R0, 0x6, PT ;  /* 0x000000060000780c */ /* 0x000fda0003f04270 */
[----:B------:R-:W-:Y:S05]  /*7170*/  @P0 BRA `(.L_x_20698) ;  /* 0x000000b000000947 */ /* 0x000fea0003800000 */
[----:B------:R-:W-:-:S13]  /*7180*/  ISETP.NE.AND P0, PT, R0, 0x5, PT ;  /* 0x000000050000780c */ /* 0x000fda0003f05270 */
[----:B------:R-:W-:Y:S05]  /*7190*/  @!P0 BRA `(.L_x_20699) ;  /* 0x0000005000008947 */ /* 0x000fea0003800000 */
[----:B------:R-:W-:-:S13]  /*71a0*/  ISETP.NE.AND P0, PT, R0, 0x6, PT ;  /* 0x000000060000780c */ /* 0x000fda0003f05270 */
[----:B------:R-:W-:Y:S05]  /*71b0*/  @P0 BRA `(.L_x_20695) ;  /* 0x00000ac000000947 */ /* 0x000fea0003800000 */
[----:B--2--5:R-:W0:Y:S02]  /*71c0*/  I2F R3, R22 ;  /* 0x0000001600037306 */ /* 0x024e240000201400 */
[----:B0-----:R-:W-:Y:S01]  /*71d0*/  STG.E [R4.64], R3 ;  /* 0x0000000304007986 */ /* 0x001fe2000c101924 */
[----:B------:R-:W-:Y:S05]  /*71e0*/  EXIT ;  /* 0x000000000000794d */ /* 0x000fea0003800000 */
.L_x_20699:
[----:B--2--5:R-:W0:Y:S02]  /*71f0*/  I2F R0, R22 ;  /* 0x0000001600007306 */ /* 0x024e240000201400 */
[----:B0-----:R-:W-:-:S05]  /*7200*/  F2FP.PACK_AB R0, RZ, R0 ;  /* 0x00000000ff00723e */ /* 0x001fca00000000ff */
[----:B------:R-:W-:Y:S01]  /*7210*/  STG.E.U16 [R4.64], R0 ;  /* 0x0000000004007986 */ /* 0x000fe2000c101524 */
[----:B------:R-:W-:Y:S05]  /*7220*/  EXIT ;  /* 0x000000000000794d */ /* 0x000fea0003800000 */
.L_x_20698:
[----:B------:R-:W-:-:S13]  /*7230*/  ISETP.NE.AND P0, PT, R0, 0x7, PT ;  /* 0x000000070000780c */ /* 0x000fda0003f05270 */
[----:B------:R-:W-:Y:S05]  /*7240*/  @!P0 BRA `(.L_x_20700) ;  /* 0x000000d000008947 */ /* 0x000fea0003800000 */
[----:B------:R-:W-:-:S13]  /*7250*/  ISETP.NE.AND P0, PT, R0, 0x8, PT ;  /* 0x000000080000780c */ /* 0x000fda0003f05270 */
[----:B------:R-:W-:Y:S05]  /*7260*/  @!P0 BRA `(.L_x_20701) ;  /* 0x0000006000008947 */ /* 0x000fea0003800000 */
[----:B------:R-:W-:-:S13]  /*7270*/  ISETP.NE.AND P0, PT, R0, 0x9, PT ;  /* 0x000000090000780c */ /* 0x000fda0003f05270 */
[----:B------:R-:W-:Y:S05]  /*7280*/  @P0 BRA `(.L_x_20695) ;  /* 0x000009f000000947 */ /* 0x000fea0003800000 */
[----:B--2--5:R-:W0:Y:S01]  /*7290*/  I2F R22, R22 ;  /* 0x0000001600167306 */ /* 0x024e220000201400 */
[----:B-1----:R-:W-:-:S05]  /*72a0*/  IMAD.MOV.U32 R23, RZ, RZ, RZ ;  /* 0x000000ffff177224 */ /* 0x002fca00078e00ff */
[----:B0-----:R-:W-:Y:S01]  /*72b0*/  STG.E.64 [R4.64], R22 ;  /* 0x0000001604007986 */ /* 0x001fe2000c101b24 */
[----:B------:R-:W-:Y:S05]  /*72c0*/  EXIT ;  /* 0x000000000000794d */ /* 0x000fea0003800000 */
.L_x_20701:
[----:B--2--5:R-:W0:Y:S02]  /*72d0*/  I2F R22, R22 ;  /* 0x0000001600167306 */ /* 0x024e240000201400 */
[----:B0-----:R-:W-:-:S04]  /*72e0*/  F2FP.PACK_AB R3, RZ, R22 ;  /* 0x00000016ff03723e */ /* 0x001fc800000000ff */
[----:B------:R-:W-:-:S05]  /*72f0*/  PRMT R3, R3, 0x5410, RZ ;  /* 0x0000541003037816 */ /* 0x000fca00000000ff */
[----:B------:R-:W-:Y:S01]  /*7300*/  STG.E [R4.64], R3 ;  /* 0x0000000304007986 */ /* 0x000fe2000c101924 */
[----:B------:R-:W-:Y:S05]  /*7310*/  EXIT ;  /* 0x000000000000794d */ /* 0x000fea0003800000 */
.L_x_20700:
[----:B-12--5:R-:W0:Y:S02]  /*7320*/  I2F.F64 R22, R22 ;  /* 0x0000001600167312 */ /* 0x026e240000201c00 */
[----:B0-----:R-:W-:Y:S01]  /*7330*/  STG.E.64 [R4.64], R22 ;  /* 0x0000001604007986 */ /* 0x001fe2000c101b24 */
[----:B------:R-:W-:Y:S05]  /*7340*/  EXIT ;  /* 0x000000000000794d */ /* 0x000fea0003800000 */
.L_x_20691:
        /* <DEDUP_REMOVED lines=10> */
[----:B------:R-:W-:Y:S01]  /*73f0*/  STG.E.U8 [R4.64], R3 ;  /* 0x0000000304007986 */ /* 0x000fe2000c101124 */
[----:B------:R-:W-:Y:S05]  /*7400*/  EXIT ;  /* 0x000000000000794d */ /* 0x000fea0003800000 */
.L_x_20704:
[----:B--2--5:R-:W0:Y:S01]  /*7410*/  I2F.F64 R8, R22 ;  /* 0x0000001600087312 */ /* 0x024e220000201c00 */
[----:B------:R-:W-:-:S05]  /*7420*/  CS2R R10, SRZ ;  /* 0x00000000000a7805 */ /* 0x000fca000001ff00 */
[----:B0-----:R-:W-:Y:S01]  /*7430*/  STG.E.128 [R4.64], R8 ;  /* 0x0000000804007986 */ /* 0x001fe2000c101d24 */
[----:B------:R-:W-:Y:S05]  /*7440*/  EXIT ;  /* 0x000000000000794d */ /* 0x000fea0003800000 */
.L_x_20703:
        /* <DEDUP_REMOVED lines=21> */
.L_x_20708:
[----:B------:R-:W-:Y:S05]  /*75a0*/  BSYNC B0 ;  /* 0x0000000000007941 */ /* 0x000fea0003800000 */
.L_x_20707:
[----:B------:R-:W-:-:S05]  /*75b0*/  LOP3.LUT R3, R0, R3, RZ, 0xfc, !PT ;  /* 0x0000000300037212 */ /* 0x000fca00078efcff */
[----:B------:R-:W-:Y:S01]  /*75c0*/  STG.E.U8 [R4.64], R3 ;  /* 0x0000000304007986 */ /* 0x000fe2000c101124 */
[----:B------:R-:W-:Y:S05]  /*75d0*/  EXIT ;  /* 0x000000000000794d */ /* 0x000fea0003800000 */
.L_x_20706:
        /* <DEDUP_REMOVED lines=13> */
.L_x_20710:
[----:B------:R-:W-:Y:S01]  /*76b0*/  IMAD.MOV.U32 R0, RZ, RZ, 0x7f ;  /* 0x0000007fff007424 */ /* 0x000fe200078e00ff */
[----:B------:R-:W-:-:S04]  /*76c0*/  ISETP.GT.U32.AND P0, PT, R2, 0x7f800000, PT ;  /* 0x7f8000000200780c */ /* 0x000fc80003f04070 */
[----:B------:R-:W-:-:S04]  /*76d0*/  SEL R0, R0, 0x7c, P0 ;  /* 0x0000007c00007807 */ /* 0x000fc80000000000 */
.L_x_20711:
[----:B------:R-:W-:Y:S05]  /*76e0*/  BSYNC B0 ;  /* 0x0000000000007941 */ /* 0x000fea0003800000 */
.L_x_20709:
[----:B------:R-:W-:-:S04]  /*76f0*/  LOP3.LUT R2, R3, 0x80000000, RZ, 0xc0, !PT ;  /* 0x8000000003027812 */ /* 0x000fc800078ec0ff */
[----:B------:R-:W-:-:S04]  /*7700*/  SHF.R.U32.HI R3, RZ, 0x18, R2 ;  /* 0x00000018ff037819 */ /* 0x000fc80000011602 */
[----:B------:R-:W-:-:S05]  /*7710*/  LOP3.LUT R3, R0, R3, RZ, 0xfc, !PT ;  /* 0x0000000300037212 */ /* 0x000fca00078efcff */
[----:B------:R-:W-:Y:S01]  /*7720*/  STG.E.U8 [R4.64], R3 ;  /* 0x0000000304007986 */ /* 0x000fe2000c101124 */
[----:B------:R-:W-:Y:S05]  /*7730*/  EXIT ;  /* 0x000000000000794d */ /* 0x000fea0003800000 */
.L_x_20705:
[----:B--2--5:R-:W0:Y:S02]  /*7740*/  I2F R0, R22 ;  /* 0x0000001600007306 */ /* 0x024e240000201400 */
[----:B0-----:R-:W-:-:S05]  /*7750*/  F2FP.BF16.PACK_AB R0, RZ, R0 ;  /* 0x00000000ff00723e */ /* 0x001fca00000010ff */
[----:B------:R-:W-:Y:S01]  /*7760*/  STG.E.U16 [R4.64], R0 ;  /* 0x0000000004007986 */ /* 0x000fe2000c101524 */
[----:B------:R-:W-:Y:S05]  /*7770*/  EXIT ;  /* 0x000000000000794d */ /* 0x000fea0003800000 */
.L_x_20702:
        /* <DEDUP_REMOVED lines=8> */
[----:B--2--5:R-:W-:Y:S01]  /*7800*/  STG.E.U16 [R4.64], R22 ;  /* 0x0000001604007986 */ /* 0x024fe2000c101524 */
[----:B------:R-:W-:Y:S05]  /*7810*/  EXIT ;  /* 0x000000000000794d */ /* 0x000fea0003800000 */
.L_x_20714:
        /* <DEDUP_REMOVED lines=17> */
.L_x_20717:
[----:B------:R-:W-:-:S04]  /*7930*/  LOP3.LUT R2, R7, 0x80000000, RZ, 0xc0, !PT ;  /* 0x8000000007027812 */ /* 0x000fc800078ec0ff */
[----:B------:R-:W-:-:S04]  /*7940*/  SHF.R.U32.HI R3, RZ, 0x18, R2 ;  /* 0x00000018ff037819 */ /* 0x000fc80000011602 */
[----:B------:R-:W-:-:S04]  /*7950*/  LOP3.LUT R0, R0, R3, RZ, 0xfc, !PT ;  /* 0x0000000300007212 */ /* 0x000fc800078efcff */
[----:B------:R-:W-:Y:S02]  /*7960*/  PRMT R2, R0, 0x7610, R2 ;  /* 0x0000761000027816 */ /* 0x000fe40000000002 */
.L_x_20716:
[----:B------:R-:W-:Y:S05]  /*7970*/  BSYNC B0 ;  /* 0x0000000000007941 */ /* 0x000fea0003800000 */
.L_x_20715:
[----:B------:R-:W-:Y:S01]  /*7980*/  STG.E.U8 [R4.64], R2 ;  /* 0x0000000204007986 */ /* 0x000fe2000c101124 */
[----:B------:R-:W-:Y:S05]  /*7990*/  EXIT ;  /* 0x000000000000794d */ /* 0x000fea0003800000 */
.L_x_20713:
        /* <DEDUP_REMOVED lines=17> */
.L_x_20720:
[----:B------:R-:W-:-:S04]  /*7ab0*/  LOP3.LUT R2, R7, 0x80000000, RZ, 0xc0, !PT ;  /* 0x8000000007027812 */ /* 0x000fc800078ec0ff */
[----:B------:R-:W-:-:S04]  /*7ac0*/  SHF.R.U32.HI R3, RZ, 0x18, R2 ;  /* 0x00000018ff037819 */ /* 0x000fc80000011602 */
[----:B------:R-:W-:-:S04]  /*7ad0*/  LOP3.LUT R0, R0, R3, RZ, 0xfc, !PT ;  /* 0x0000000300007212 */ /* 0x000fc800078efcff */
[----:B------:R-:W-:Y:S02]  /*7ae0*/  PRMT R2, R0, 0x7610, R2 ;  /* 0x0000761000027816 */ /* 0x000fe40000000002 */
.L_x_20719:
[----:B------:R-:W-:Y:S05]  /*7af0*/  BSYNC B0 ;  /* 0x0000000000007941 */ /* 0x000fea0003800000 */
.L_x_20718:
[----:B------:R-:W-:Y:S01]  /*7b00*/  STG.E.U8 [R4.64], R2 ;  /* 0x0000000204007986 */ /* 0x000fe2000c101124 */
[----:B------:R-:W-:Y:S05]  /*7b10*/  EXIT ;  /* 0x000000000000794d */ /* 0x000fea0003800000 */
.L_x_20712:
        /* <DEDUP_REMOVED lines=22> */
.L_x_20695:
        /* <DEDUP_REMOVED lines=20> */
.L_x_20722:
[----:B-12--5:R-:W-:-:S05]  /*7dc0*/  SHF.R.S32.HI R23, RZ, 0x1f, R22 ;  /* 0x0000001fff177819 */ /* 0x026fca0000011416 */
[----:B------:R-:W-:Y:S01]  /*7dd0*/  STG.E.64 [R4.64], R22 ;  /* 0x0000001604007986 */ /* 0x000fe2000c101b24 */
[----:B------:R-:W-:Y:S05]  /*7de0*/  EXIT ;  /* 0x000000000000794d */ /* 0x000fea0003800000 */
.L_x_20721:
[----:B--2--5:R-:W-:Y:S01]  /*7df0*/  STG.E [R4.64], R22 ;  /* 0x0000001604007986 */ /* 0x024fe2000c101924 */
[----:B------:R-:W-:Y:S05]  /*7e00*/  EXIT ;  /* 0x000000000000794d */ /* 0x000fea0003800000 */
.L_x_20723:
        /* <DEDUP_REMOVED lines=15> */
.L_x_50658:


//--------------------- .text._ZN2at6native18elementwise_kernelILi128ELi2EZNS0_22gpu_kernel_impl_nocastINS0_13AUnaryFunctorIiiiZZZNS0_16fmod_kernel_cudaERNS_18TensorIteratorBaseEENKUlvE_clEvENKUlvE1_clEvEUliiE_EEEEvS5_RKT_EUliE_EEviT1_ --------------------------
	.section	.text._ZN2at6native18elementwise_kernelILi128ELi2EZNS0_22gpu_kernel_impl_nocastINS0_13AUnaryFunctorIiiiZZZNS0_16fmod_kernel_cudaERNS_18TensorIteratorBaseEENKUlvE_clEvENKUlvE1_clEvEUliiE_EEEEvS5_RKT_EUliE_EEviT1_,"ax",@progbits
	.sectioninfo	@"SHI_REGISTERS=13"
	.align	128
        .global         _ZN2at6native18elementwise_kernelILi128ELi2EZNS0_22gpu_kernel_impl_nocastINS0_13AUnaryFunctorIiiiZZZNS0_16fmod_kernel_cudaERNS_18TensorIteratorBaseEENKUlvE_clEvENKUlvE1_clEvEUliiE_EEEEvS5_RKT_EUliE_EEviT1_
        .type           _ZN2at6native18elementwise_kernelILi128ELi2EZNS0_22gpu_kernel_impl_nocastINS0_13AUnaryFunctorIiiiZZZNS0_16fmod_kernel_cudaERNS_18TensorIteratorBaseEENKUlvE_clEvENKUlvE1_clEvEUliiE_EEEEvS5_RKT_EUliE_EEviT1_,@function
        .size           _ZN2at6native18elementwise_kernelILi128ELi2EZNS0_22gpu_kernel_impl_nocastINS0_13AUnaryFunctorIiiiZZZNS0_16fmod_kernel_cudaERNS_18TensorIteratorBaseEENKUlvE_clEvENKUlvE1_clEvEUliiE_EEEEvS5_RKT_EUliE_EEviT1_,(.L_x_50659 - _ZN2at6native18elementwise_kernelILi128ELi2EZNS0_22gpu_kernel_impl_nocastINS0_13AUnaryFunctorIiiiZZZNS0_16fmod_kernel_cudaERNS_18TensorIteratorBaseEENKUlvE_clEvENKUlvE1_clEvEUliiE_EEEEvS5_RKT_EUliE_EEviT1_)
        .other          _ZN2at6native18elementwise_kernelILi128ELi2EZNS0_22gpu_kernel_impl_nocastINS0_13AUnaryFunctorIiiiZZZNS0_16fmod_kernel_cudaERNS_18TensorIteratorBaseEENKUlvE_clEvENKUlvE1_clEvEUliiE_EEEEvS5_RKT_EUliE_EEviT1_,@"STO_CUDA_ENTRY STV_DEFAULT"
_ZN2at6native18elementwise_kernelILi128ELi2EZNS0_22gpu_kernel_impl_nocastINS0_13AUnaryFunctorIiiiZZZNS0_16fmod_kernel_cudaERNS_18TensorIteratorBaseEENKUlvE_clEvENKUlvE1_clEvEUliiE_EEEEvS5_RKT_EUliE_EEviT1_:
.text._ZN2at6native18elementwise_kernelILi128ELi2EZNS0_22gpu_kernel_impl_nocastINS0_13AUnaryFunctorIiiiZZZNS0_16fmod_kernel_cudaERNS_18TensorIteratorBaseEENKUlvE_clEvENKUlvE1_clEvEUliiE_EEEEvS5_RKT_EUliE_EEviT1_:
        /* <DEDUP_REMOVED lines=236> */
.L_x_20726:
[----:B------:R-:W-:-:S04]  /*0ec0*/  IADD3 R4, P0, R3, c[0x0][0x368], RZ ;  /* 0x0000da0003047a10 */ /* 0x000fc80007f1e0ff */
[----:B------:R-:W-:-:S05]  /*0ed0*/  IADD3.X R5, RZ, c[0x0][0x36c], RZ, P0, !PT ;  /* 0x0000db00ff057a10 */ /* 0x000fca00007fe4ff */
[----:B------:R0:W2:Y:S01]  /*0ee0*/  LDG.E R10, [R4.64] ;  /* 0x00000004040a7981 */ /* 0x0000a2000c1e1900 */
[----:B------:R-:W-:Y:S02]  /*0ef0*/  ISETP.LE.AND P1, PT, RZ, c[0x0][0x374], PT ;  /* 0x0000dd00ff007a0c */ /* 0x000fe40003f23270 */
[----:B0-----:R-:W-:Y:S02]  /*0f00*/  IABS R4, c[0x0][0x374] ;  /* 0x0000dd0000047a13 */ /* 0x001fe40000000000 */
[-C--:B--2---:R-:W-:Y:S02]  /*0f10*/  IABS R8, R10.reuse ;  /* 0x0000000a00087213 */ /* 0x084fe40000000000 */
[----:B------:R-:W-:Y:S02]  /*0f20*/  IABS R5, R10 ;  /* 0x0000000a00057213 */ /* 0x000fe40000000000 */
[----:B------:R-:W0:Y:S08]  /*0f30*/  I2F.RP R3, R8 ;  /* 0x0000000800037306 */ /* 0x000e300000209400 */
[----:B0-----:R-:W0:Y:S02]  /*0f40*/  MUFU.RCP R3, R3 ;  /* 0x0000000300037308 */ /* 0x001e240000001000 */
[----:B0-----:R-:W-:-:S02]  /*0f50*/  IADD3 R6, R3, 0xffffffe, RZ ;  /* 0x0ffffffe03067810 */ /* 0x001fc40007ffe0ff */
        /* <DEDUP_REMOVED lines=17> */
[----:B------:R-:W-:Y:S02]  /*1070*/  @!P0 LOP3.LUT R5, RZ, R10, RZ, 0x33, !PT ;  /* 0x0000000aff058212 */ /* 0x000fe400078e33ff */
[----:B------:R-:W-:-:S03]  /*1080*/  IADD3 R7, R0, 0x80, RZ ;  /* 0x0000008000077810 */ /* 0x000fc60007ffe0ff */
[----:B------:R0:W-:Y:S04]  /*1090*/  STG.E [R2.64], R5 ;  /* 0x0000000502007986 */ /* 0x0001e8000c101904 */
.L_x_20725:
[----:B------:R-:W-:Y:S05]  /*10a0*/  BSYNC B0 ;  /* 0x0000000000007941 */ /* 0x000fea0003800000 */
.L_x_20724:
[----:B------:R-:W-:-:S13]  /*10b0*/  ISETP.GE.AND P0, PT, R7, c[0x0][0x160], PT ;  /* 0x0000580007007a0c */ /* 0x000fda0003f06270 */
[----:B------:R-:W-:Y:S05]  /*10c0*/  @P0 EXIT ;  /* 0x000000000000094d */ /* 0x000fea0003800000 */
[----:B------:R-:W-:Y:S01]  /*10d0*/  ISETP.NE.AND P0, PT, RZ, c[0x0][0x168], PT ;  /* 0x00005a00ff007a0c */ /* 0x000fe20003f05270 */
[----:B0-----:R-:W-:Y:S01]  /*10e0*/  HFMA2.MMA R2, -RZ, RZ, 0, 0 ;  /* 0x00000000ff027435 */ /* 0x001fe200000001ff */
[----:B------:R-:W-:-:S11]  /*10f0*/  MOV R0, RZ ;  /* 0x000000ff00007202 */ /* 0x000fd60000000f00 */
[----:B------:R-:W-:Y:S05]  /*1100*/  @!P0 BRA `(.L_x_20727) ;  /* 0x00000e0000008947 */ /* 0x000fea0003800000 */
[----:B------:R-:W-:Y:S01]  /*1110*/  MOV R3, R7 ;  /* 0x0000000700037202 */ /* 0x000fe20000000f00 */
[----:B------:R-:W-:-:S04]  /*1120*/  IMAD.MOV.U32 R2, RZ, RZ, RZ ;  /* 0x000000ffff027224 */ /* 0x000fc800078e00ff */
        /* <DEDUP_REMOVED lines=222> */
.L_x_20727:
[----:B------:R-:W-:-:S04]  /*1f10*/  IADD3 R2, P0, R2, c[0x0][0x368], RZ ;  /* 0x0000da0002027a10 */ /* 0x000fc80007f1e0ff */
[----:B------:R-:W-:-:S05]  /*1f20*/  IADD3.X R3, RZ, c[0x0][0x36c], RZ, P0, !PT ;  /* 0x0000db00ff037a10 */ /* 0x000fca00007fe4ff */
[----:B------:R-:W2:Y:S01]  /*1f30*/  LDG.E R9, [R2.64] ;  /* 0x0000000402097981 */ /* 0x000ea2000c1e1900 */
[----:B------:R-:W-:Y:S02]  /*1f40*/  IABS R10, c[0x0][0x374] ;  /* 0x0000dd00000a7a13 */ /* 0x000fe40000000000 */
[----:B------:R-:W-:Y:S02]  /*1f50*/  ISETP.LE.AND P1, PT, RZ, c[0x0][0x374], PT ;  /* 0x0000dd00ff007a0c */ /* 0x000fe40003f23270 */
        /* <DEDUP_REMOVED lines=24> */
.L_x_20728:
        /* <DEDUP_REMOVED lines=10> */
.L_x_50659:


//--------------------- .text._ZN2at6native27unrolled_elementwise_kernelINS0_13AUnaryFunctorIiiiZZZNS0_16fmod_kernel_cudaERNS_18TensorIteratorBaseEENKUlvE_clEvENKUlvE1_clEvEUliiE_EESt5arrayIPcLm2EELi4E23TrivialOffsetCalculatorILi1EjESD_NS0_6memory15LoadWithoutCastENSE_16StoreWithoutCastEEEviT_T0_T2_T3_T4_T5_ --------------------------
	.section	.text._ZN2at6native27unrolled_elementwise_kernelINS0_13AUnaryFunctorIiiiZZZNS0_16fmod_kernel_cudaERNS_18TensorIteratorBaseEENKUlvE_clEvENKUlvE1_clEvEUliiE_EESt5arrayIPcLm2EELi4E23TrivialOffsetCalculatorILi1EjESD_NS0_6memory15LoadWithoutCastENSE_16StoreWithoutCastEEEviT_T0_T2_T3_T4_T5_,"ax",@progbits
	.sectioninfo	@"SHI_REGISTERS=24"
	.align	128
        .global         _ZN2at6native27unrolled_elementwise_kernelINS0_13AUnaryFunctorIiiiZZZNS0_16fmod_kernel_cudaERNS_18TensorIteratorBaseEENKUlvE_clEvENKUlvE1_clEvEUliiE_EESt5arrayIPcLm2EELi4E23TrivialOffsetCalculatorILi1EjESD_NS0_6memory15LoadWithoutCastENSE_16StoreWithoutCastEEEviT_T0_T2_T3_T4_T5_
        .type           _ZN2at6native27unrolled_elementwise_kernelINS0_13AUnaryFunctorIiiiZZZNS0_16fmod_kernel_cudaERNS_18TensorIteratorBaseEENKUlvE_clEvENKUlvE1_clEvEUliiE_EESt5arrayIPcLm2EELi4E23TrivialOffsetCalculatorILi1EjESD_NS0_6memory15LoadWithoutCastENSE_16StoreWithoutCastEEEviT_T0_T2_T3_T4_T5_,@function
        .size           _ZN2at6native27unrolled_elementwise_kernelINS0_13AUnaryFunctorIiiiZZZNS0_16fmod_kernel_cudaERNS_18TensorIteratorBaseEENKUlvE_clEvENKUlvE1_clEvEUliiE_EESt5arrayIPcLm2EELi4E23TrivialOffsetCalculatorILi1EjESD_NS0_6memory15LoadWithoutCastENSE_16StoreWithoutCastEEEviT_T0_T2_T3_T4_T5_,(.L_x_50660 - _ZN2at6native27unrolled_elementwise_kernelINS0_13AUnaryFunctorIiiiZZZNS0_16fmod_kernel_cudaERNS_18TensorIteratorBaseEENKUlvE_clEvENKUlvE1_clEvEUliiE_EESt5arrayIPcLm2EELi4E23TrivialOffsetCalculatorILi1EjESD_NS0_6memory15LoadWithoutCastENSE_16StoreWithoutCastEEEviT_T0_T2_T3_T4_T5_)
        .other          _ZN2at6native27unrolled_elementwise_kernelINS0_13AUnaryFunctorIiiiZZZNS0_16fmod_kernel_cudaERNS_18TensorIteratorBaseEENKUlvE_clEvENKUlvE1_clEvEUliiE_EESt5arrayIPcLm2EELi4E23TrivialOffsetCalculatorILi1EjESD_NS0_6memory15LoadWithoutCastENSE_16StoreWithoutCastEEEviT_T0_T2_T3_T4_T5_,@"STO_CUDA_ENTRY STV_DEFAULT"
_ZN2at6native27unrolled_elementwise_kernelINS0_13AUnaryFunctorIiiiZZZNS0_16fmod_kernel_cudaERNS_18TensorIteratorBaseEENKUlvE_clEvENKUlvE1_clEvEUliiE_EESt5arrayIPcLm2EELi4E23TrivialOffsetCalculatorILi1EjESD_NS0_6memory15LoadWithoutCastENSE_16StoreWithoutCastEEEviT_T0_T2_T3_T4_T5_:
.text._ZN2at6native27unrolled_elementwise_kernelINS0_13AUnaryFunctorIiiiZZZNS0_16fmod_kernel_cudaERNS_18TensorIteratorBaseEENKUlvE_clEvENKUlvE1_clEvEUliiE_EESt5arrayIPcLm2EELi4E23TrivialOffsetCalculatorILi1EjESD_NS0_6memory15LoadWithoutCastENSE_16StoreWithoutCastEEEviT_T0_T2_T3_T4_T5_:
        /* <DEDUP_REMOVED lines=16> */
[----:B------:R0:W5:Y:S07]  /*0100*/  @!P0 LDG.E R6, [R10.64] ;  /* 0x000000040a068981 */ /* 0x00016e000c1e1900 */
[----:B------:R-:W-:Y:S01]  /*0110*/  @!P1 LEA R12, R0, R3, 0x9 ;  /* 0x00000003000c9211 */ /* 0x000fe200078e48ff */
[----:B------:R-:W-:Y:S01]  /*0120*/  @!P1 IMAD.MOV.U32 R13, RZ, RZ, 0x4 ;  /* 0x00000004ff0d9424 */ /* 0x000fe200078e00ff */
[----:B------:R-:W-:Y:S01]  /*0130*/  @!P1 IADD3 R3, R3, 0x80, RZ ;  /* 0x0000008003039810 */ /* 0x000fe20007ffe0ff */
[----:B------:R-:W-:-:S02]  /*0140*/  IMAD.MOV.U32 R5, RZ, RZ, R7 ;  /* 0x000000ffff057224 */ /* 0x000fc400078e0007 */
[----:B------:R-:W-:Y:S01]  /*0150*/  @!P1 IMAD.WIDE.U32 R12, R12, R13, c[0x0][0x178] ;  /* 0x00005e000c0c9625 */ /* 0x000fe200078e000d */
[----:B------:R-:W-:Y:S01]  /*0160*/  ISETP.GE.AND P3, PT, R3, R2, PT ;  /* 0x000000020300720c */ /* 0x000fe20003f66270 */
[----:B------:R-:W-:Y:S01]  /*0170*/  BSSY B0, `(.L_x_20729) ;  /* 0x000002b000007945 */ /* 0x000fe20003800000 */
[C---:B------:R-:W-:Y:S02]  /*0180*/  IADD3 R17, R5.reuse, 0x80, RZ ;  /* 0x0000008005117810 */ /* 0x040fe40007ffe0ff */
[----:B------:R-:W-:Y:S01]  /*0190*/  IADD3 R19, R5, 0x100, RZ ;  /* 0x0000010005137810 */ /* 0x000fe20007ffe0ff */
[----:B------:R0:W5:Y:S08]  /*01a0*/  @!P1 LDG.E R16, [R12.64] ;  /* 0x000000040c109981 */ /* 0x000170000c1e1900 */
[----:B------:R-:W-:Y:S01]  /*01b0*/  @!P3 IMAD R14, R0, 0x200, R3 ;  /* 0x00000200000eb824 */ /* 0x000fe200078e0203 */
[----:B------:R-:W-:-:S02]  /*01c0*/  @!P3 IADD3 R3, R3, 0x80, RZ ;  /* 0x000000800303b810 */ /* 0x000fc40007ffe0ff */
[----:B------:R-:W-:Y:S02]  /*01d0*/  @!P3 MOV R15, 0x4 ;  /* 0x00000004000fb802 */ /* 0x000fe40000000f00 */
[----:B------:R-:W-:-:S03]  /*01e0*/  ISETP.GE.AND P2, PT, R3, R2, PT ;  /* 0x000000020300720c */ /* 0x000fc60003f46270 */
[----:B------:R-:W-:Y:S01]  /*01f0*/  @!P3 IMAD.WIDE.U32 R14, R14, R15, c[0x0][0x178] ;  /* 0x00005e000e0eb625 */ /* 0x000fe200078e000f */
[----:B------:R-:W-:-:S09]  /*0200*/  IADD3 R21, R5, 0x180, RZ ;  /* 0x0000018005157810 */ /* 0x000fd20007ffe0ff */
[----:B------:R-:W-:Y:S01]  /*0210*/  @!P2 IMAD R8, R0, 0x200, R3 ;  /* 0x000002000008a824 */ /* 0x000fe200078e0203 */
[----:B------:R-:W-:Y:S01]  /*0220*/  HFMA2.MMA R3, -RZ, RZ, 0, 0 ;  /* 0x00000000ff037435 */ /* 0x000fe200000001ff */
[----:B------:R-:W-:Y:S01]  /*0230*/  @!P2 IMAD.MOV.U32 R9, RZ, RZ, 0x4 ;  /* 0x00000004ff09a424 */ /* 0x000fe200078e00ff */
[----:B------:R0:W5:Y:S03]  /*0240*/  @!P3 LDG.E R4, [R14.64] ;  /* 0x000000040e04b981 */ /* 0x000166000c1e1900 */
        /* <DEDUP_REMOVED lines=8> */
[-C--:B0----5:R-:W-:Y:S02]  /*02d0*/  IABS R12, R6.reuse ;  /* 0x00000006000c7213 */ /* 0x0a1fe40000000000 */
[----:B------:R-:W-:Y:S02]  /*02e0*/  IABS R14, R6 ;  /* 0x00000006000e7213 */ /* 0x000fe40000000000 */
[----:B------:R-:W0:Y:S01]  /*02f0*/  I2F.RP R9, R12 ;  /* 0x0000000c00097306 */ /* 0x000e220000209400 */
[----:B------:R-:W-:-:S07]  /*0300*/  ISETP.LE.AND P6, PT, RZ, c[0x0][0x168], PT ;  /* 0x00005a00ff007a0c */ /* 0x000fce0003fc3270 */
[----:B0-----:R-:W0:Y:S02]  /*0310*/  MUFU.RCP R9, R9 ;  /* 0x0000000900097308 */ /* 0x001e240000001000 */
[----:B0-----:R-:W-:-:S06]  /*0320*/  IADD3 R10, R9, 0xffffffe, RZ ;  /* 0x0ffffffe090a7810 */ /* 0x001fcc0007ffe0ff */
[----:B------:R0:W1:Y:S02]  /*0330*/  F2I.FTZ.U32.TRUNC.NTZ R11, R10 ;  /* 0x0000000a000b7305 */ /* 0x000064000021f000 */
[----:B0-----:R-:W-:Y:S01]  /*0340*/  IMAD.MOV.U32 R10, RZ, RZ, RZ ;  /* 0x000000ffff0a7224 */ /* 0x001fe200078e00ff */
[----:B-1----:R-:W-:-:S05]  /*0350*/  IADD3 R13, RZ, -R11, RZ ;  /* 0x8000000bff0d7210 */ /* 0x002fca0007ffe0ff */
        /* <DEDUP_REMOVED lines=12> */
.L_x_20730:
[----:B0-----:R-:W-:Y:S05]  /*0420*/  BSYNC B0 ;  /* 0x0000000000007941 */ /* 0x001fea0003800000 */
.L_x_20729:
[----:B-----5:R-:W-:Y:S01]  /*0430*/  @!P0 IMAD R6, R0, 0x200, R7 ;  /* 0x0000020000068824 */ /* 0x020fe200078e0207 */
[----:B------:R-:W-:Y:S01]  /*0440*/  BSSY B0, `(.L_x_20731) ;  /* 0x000001a000007945 */ /* 0x000fe20003800000 */
[----:B------:R-:W-:Y:S01]  /*0450*/  @!P0 IMAD.MOV.U32 R7, RZ, RZ, 0x4 ;  /* 0x00000004ff078424 */ /* 0x000fe200078e00ff */
[----:B------:R-:W-:-:S03]  /*0460*/  ISETP.GE.AND P2, PT, R5, R2, PT ;  /* 0x000000020500720c */ /* 0x000fc60003f46270 */
[----:B------:R-:W-:Y:S01]  /*0470*/  @!P0 IMAD.WIDE.U32 R6, R6, R7, c[0x0][0x170] ;  /* 0x00005c0006068625 */ /* 0x000fe200078e0007 */
[----:B------:R-:W-:Y:S05]  /*0480*/  @P4 BRA `(.L_x_20732) ;  /* 0x0000015000004947 */ /* 0x000fea0003800000 */
[----:B------:R-:W-:Y:S02]  /*0490*/  IABS R13, R16 ;  /* 0x00000010000d7213 */ /* 0x000fe40000000000 */
[----:B------:R-:W-:Y:S02]  /*04a0*/  ISETP.LE.AND P6, PT, RZ, c[0x0][0x168], PT ;  /* 0x00005a00ff007a0c */ /* 0x000fe40003fc3270 */
[----:B------:R-:W0:Y:S08]  /*04b0*/  I2F.RP R12, R13 ;  /* 0x0000000d000c7306 */ /* 0x000e300000209400 */
[----:B0-----:R-:W0:Y:S02]  /*04c0*/  MUFU.RCP R12, R12 ;  /* 0x0000000c000c7308 */ /* 0x001e240000001000 */
[----:B0-----:R-:W-:-:S06]  /*04d0*/  IADD3 R10, R12, 0xffffffe, RZ ;  /* 0x0ffffffe0c0a7810 */ /* 0x001fcc0007ffe0ff */
[----:B------:R0:W1:Y:S02]  /*04e0*/  F2I.FTZ.U32.TRUNC.NTZ R11, R10 ;  /* 0x0000000a000b7305 */ /* 0x000064000021f000 */
[----:B0-----:R-:W-:Y:S01]  /*04f0*/  IMAD.MOV.U32 R10, RZ, RZ, RZ ;  /* 0x000000ffff0a7224 */ /* 0x001fe200078e00ff */
[----:B-1----:R-:W-:-:S05]  /*0500*/  IADD3 R14, RZ, -R11, RZ ;  /* 0x8000000bff0e7210 */ /* 0x002fca0007ffe0ff */
        /* <DEDUP_REMOVED lines=13> */
.L_x_20732:
[----:B------:R-:W-:Y:S05]  /*05e0*/  BSYNC B0 ;  /* 0x0000000000007941 */ /* 0x000fea0003800000 */
.L_x_20731:
[----:B------:R-:W-:Y:S01]  /*05f0*/  BSSY B0, `(.L_x_20733) ;  /* 0x0000017000007945 */ /* 0x000fe20003800000 */
[----:B------:R-:W-:Y:S05]  /*0600*/  @P3 BRA `(.L_x_20734) ;  /* 0x0000015000003947 */ /* 0x000fea0003800000 */
[-C--:B------:R-:W-:Y:S02]  /*0610*/  IABS R14, R4.reuse ;  /* 0x00000004000e7213 */ /* 0x080fe40000000000 */
[----:B------:R-:W-:Y:S02]  /*0620*/  IABS R16, R4 ;  /* 0x0000000400107213 */ /* 0x000fe40000000000 */
[----:B------:R-:W0:Y:S01]  /*0630*/  I2F.RP R11, R14 ;  /* 0x0000000e000b7306 */ /* 0x000e220000209400 */
[----:B------:R-:W-:-:S07]  /*0640*/  ISETP.LE.AND P5, PT, RZ, c[0x0][0x168], PT ;  /* 0x00005a00ff007a0c */ /* 0x000fce0003fa3270 */
[----:B0-----:R-:W0:Y:S02]  /*0650*/  MUFU.RCP R11, R11 ;  /* 0x0000000b000b7308 */ /* 0x001e240000001000 */
[----:B0-----:R-:W-:-:S06]  /*0660*/  IADD3 R12, R11, 0xffffffe, RZ ;  /* 0x0ffffffe0b0c7810 */ /* 0x001fcc0007ffe0ff */
[----:B------:R0:W1:Y:S02]  /*0670*/  F2I.FTZ.U32.TRUNC.NTZ R13, R12 ;  /* 0x0000000c000d7305 */ /* 0x000064000021f000 */
[----:B0-----:R-:W-:Y:S02]  /*0680*/  IMAD.MOV.U32 R12, RZ, RZ, RZ ;  /* 0x000000ffff0c7224 */ /* 0x001fe400078e00ff */
[----:B-1----:R-:W-:-:S04]  /*0690*/  IMAD.MOV R15, RZ, RZ, -R13 ;  /* 0x000000ffff0f7224 */ /* 0x002fc800078e0a0d */
[----:B------:R-:W-:-:S04]  /*06a0*/  IMAD R15, R15, R14, RZ ;  /* 0x0000000e0f0f7224 */ /* 0x000fc800078e02ff */
[----:B------:R-:W-:Y:S01]  /*06b0*/  IMAD.HI.U32 R13, R13, R15, R12 ;  /* 0x0000000f0d0d7227 */ /* 0x000fe200078e000c */
[----:B------:R-:W-:-:S05]  /*06c0*/  IADD3 R15, RZ, -R16, RZ ;  /* 0x80000010ff0f7210 */ /* 0x000fca0007ffe0ff */
        /* <DEDUP_REMOVED lines=9> */
.L_x_20734:
[----:B------:R-:W-:Y:S05]  /*0760*/  BSYNC B0 ;  /* 0x0000000000007941 */ /* 0x000fea0003800000 */
.L_x_20733:
[----:B------:R-:W-:Y:S01]  /*0770*/  BSSY B0, `(.L_x_20735) ;  /* 0x0000018000007945 */ /* 0x000fe20003800000 */
        /* <DEDUP_REMOVED lines=23> */
.L_x_20736:
[----:B------:R-:W-:Y:S05]  /*08f0*/  BSYNC B0 ;  /* 0x0000000000007941 */ /* 0x000fea0003800000 */
.L_x_20735:
        /* <DEDUP_REMOVED lines=13> */
.L_x_20738:
[----:B------:R-:W-:Y:S05]  /*09d0*/  BSYNC B0 ;  /* 0x0000000000007941 */ /* 0x000fea0003800000 */
.L_x_20737:
[----:B------:R-:W-:-:S13]  /*09e0*/  ISETP.GE.AND P0, PT, R5, R2, PT ;  /* 0x000000020500720c */ /* 0x000fda0003f06270 */
[----:B------:R-:W-:Y:S05]  /*09f0*/  @P0 EXIT ;  /* 0x000000000000094d */ /* 0x000fea0003800000 */
[----:B------:R-:W-:Y:S01]  /*0a00*/  LEA R2, R0, R5, 0x9 ;  /* 0x0000000500027211 */ /* 0x000fe200078e48ff */
[----:B------:R-:W-:-:S04]  /*0a10*/  IMAD.MOV.U32 R3, RZ, RZ, 0x4 ;  /* 0x00000004ff037424 */ /* 0x000fc800078e00ff */
[----:B------:R-:W-:-:S05]  /*0a20*/  IMAD.WIDE.U32 R2, R2, R3, c[0x0][0x170] ;  /* 0x00005c0002027625 */ /* 0x000fca00078e0003 */
[----:B------:R-:W-:Y:S01]  /*0a30*/  STG.E [R2.64], R13 ;  /* 0x0000000d02007986 */ /* 0x000fe2000c101904 */
[----:B------:R-:W-:Y:S05]  /*0a40*/  EXIT ;  /* 0x000000000000794d */ /* 0x000fea0003800000 */
.L_x_20739:
        /* <DEDUP_REMOVED lines=11> */
.L_x_50660:


//--------------------- .text._ZN2at6native29vectorized_elementwise_kernelILi2ENS0_13AUnaryFunctorIiiiZZZNS0_16fmod_kernel_cudaERNS_18TensorIteratorBaseEENKUlvE_clEvENKUlvE1_clEvEUliiE_EESt5arrayIPcLm2EEEEviT0_T1_ --------------------------
	.section	.text._ZN2at6native29vectorized_elementwise_kernelILi2ENS0_13AUnaryFunctorIiiiZZZNS0_16fmod_kernel_cudaERNS_18TensorIteratorBaseEENKUlvE_clEvENKUlvE1_clEvEUliiE_EESt5arrayIPcLm2EEEEviT0_T1_,"ax",@progbits
	.sectioninfo	@"SHI_REGISTERS=32"
	.align	128
        .global         _ZN2at6native29vectorized_elementwise_kernelILi2ENS0_13AUnaryFunctorIiiiZZZNS0_16fmod_kernel_cudaERNS_18TensorIteratorBaseEENKUlvE_clEvENKUlvE1_clEvEUliiE_EESt5arrayIPcLm2EEEEviT0_T1_
        .type           _ZN2at6native29vectorized_elementwise_kernelILi2ENS0_13AUnaryFunctorIiiiZZZNS0_16fmod_kernel_cudaERNS_18TensorIteratorBaseEENKUlvE_clEvENKUlvE1_clEvEUliiE_EESt5arrayIPcLm2EEEEviT0_T1_,@function
        .size           _ZN2at6native29vectorized_elementwise_kernelILi2ENS0_13AUnaryFunctorIiiiZZZNS0_16fmod_kernel_cudaERNS_18TensorIteratorBaseEENKUlvE_clEvENKUlvE1_clEvEUliiE_EESt5arrayIPcLm2EEEEviT0_T1_,(.L_x_50661 - _ZN2at6native29vectorized_elementwise_kernelILi2ENS0_13AUnaryFunctorIiiiZZZNS0_16fmod_kernel_cudaERNS_18TensorIteratorBaseEENKUlvE_clEvENKUlvE1_clEvEUliiE_EESt5arrayIPcLm2EEEEviT0_T1_)
        .other          _ZN2at6native29vectorized_elementwise_kernelILi2ENS0_13AUnaryFunctorIiiiZZZNS0_16fmod_kernel_cudaERNS_18TensorIteratorBaseEENKUlvE_clEvENKUlvE1_clEvEUliiE_EESt5arrayIPcLm2EEEEviT0_T1_,@"STO_CUDA_ENTRY STV_DEFAULT"
_ZN2at6native29vectorized_elementwise_kernelILi2ENS0_13AUnaryFunctorIiiiZZZNS0_16fmod_kernel_cudaERNS_18TensorIteratorBaseEENKUlvE_clEvENKUlvE1_clEvEUliiE_EESt5arrayIPcLm2EEEEviT0_T1_:
.text._ZN2at6native29vectorized_elementwise_kernelILi2ENS0_13AUnaryFunctorIiiiZZZNS0_16fmod_kernel_cudaERNS_18TensorIteratorBaseEENKUlvE_clEvENKUlvE1_clEvEUliiE_EESt5arrayIPcLm2EEEEviT0_T1_:
        /* <DEDUP_REMOVED lines=13> */
[----:B------:R-:W3:Y:S04]  /*00d0*/  LDG.E.64 R16, [R8.64+0x800] ;  /* 0x0008000408107981 */ /* 0x000ee8000c1e1b00 */
[----:B------:R-:W4:Y:S04]  /*00e0*/  LDG.E.64 R14, [R8.64+0x400] ;  /* 0x00040004080e7981 */ /* 0x000f28000c1e1b00 */
[----:B------:R0:W5:Y:S01]  /*00f0*/  LDG.E.64 R12, [R8.64+0xc00] ;  /* 0x000c0004080c7981 */ /* 0x000162000c1e1b00 */
[----:B--2---:R-:W-:-:S02]  /*0100*/  IABS R27, R19 ;  /* 0x00000013001b7213 */ /* 0x004fc40000000000 */
[----:B------:R-:W-:Y:S02]  /*0110*/  IABS R21, R18 ;  /* 0x0000001200157213 */ /* 0x000fe40000000000 */
[----:B------:R-:W1:Y:S01]  /*0120*/  I2F.RP R20, R27 ;  /* 0x0000001b00147306 */ /* 0x000e620000209400 */
[----:B---3--:R-:W-:Y:S02]  /*0130*/  IABS R3, R17 ;  /* 0x0000001100037213 */ /* 0x008fe40000000000 */
[----:B------:R-:W-:Y:S02]  /*0140*/  IABS R2, R16 ;  /* 0x0000001000027213 */ /* 0x000fe40000000000 */
[----:B----4-:R-:W-:Y:S02]  /*0150*/  IABS R4, R15 ;  /* 0x0000000f00047213 */ /* 0x010fe40000000000 */
[----:B------:R-:W-:Y:S01]  /*0160*/  ISETP.NE.AND P1, PT, R19, RZ, PT ;  /* 0x000000ff1300720c */ /* 0x000fe20003f25270 */
[----:B------:R-:W-:Y:S08]  /*0170*/  I2F.RP R26, R21 ;  /* 0x00000015001a7306 */ /* 0x000ff00000209400 */
[----:B-1----:R-:W0:Y:S08]  /*0180*/  MUFU.RCP R20, R20 ;  /* 0x0000001400147308 */ /* 0x002e300000001000 */
[----:B------:R-:W1:Y:S08]  /*0190*/  I2F.RP R11, R3 ;  /* 0x00000003000b7306 */ /* 0x000e700000209400 */
[----:B------:R-:W-:Y:S01]  /*01a0*/  I2F.RP R28, R2 ;  /* 0x00000002001c7306 */ /* 0x000fe20000209400 */
[----:B0-----:R-:W-:-:S07]  /*01b0*/  IADD3 R9, R20, 0xffffffe, RZ ;  /* 0x0ffffffe14097810 */ /* 0x001fce0007ffe0ff */
[----:B------:R-:W0:Y:S08]  /*01c0*/  MUFU.RCP R26, R26 ;  /* 0x0000001a001a7308 */ /* 0x000e300000001000 */
[----:B------:R-:W-:Y:S08]  /*01d0*/  I2F.RP R10, R4 ;  /* 0x00000004000a7306 */ /* 0x000ff00000209400 */
[----:B-1----:R-:W1:Y:S01]  /*01e0*/  MUFU.RCP R11, R11 ;  /* 0x0000000b000b7308 */ /* 0x002e620000001000 */
[----:B0-----:R-:W-:-:S07]  /*01f0*/  IADD3 R24, R26, 0xffffffe, RZ ;  /* 0x0ffffffe1a187810 */ /* 0x001fce0007ffe0ff */
[----:B------:R-:W0:Y:S08]  /*0200*/  MUFU.RCP R8, R28 ;  /* 0x0000001c00087308 */ /* 0x000e300000001000 */
[----:B------:R-:W2:Y:S01]  /*0210*/  F2I.FTZ.U32.TRUNC.NTZ R9, R9 ;  /* 0x0000000900097305 */ /* 0x000ea2000021f000 */
[----:B-1----:R-:W-:-:S07]  /*0220*/  IADD3 R22, R11, 0xffffffe, RZ ;  /* 0x0ffffffe0b167810 */ /* 0x002fce0007ffe0ff */
[----:B------:R-:W1:Y:S01]  /*0230*/  MUFU.RCP R10, R10 ;  /* 0x0000000a000a7308 */ /* 0x000e620000001000 */
[----:B0-----:R-:W-:Y:S01]  /*0240*/  IADD3 R11, R8, 0xffffffe, RZ ;  /* 0x0ffffffe080b7810 */ /* 0x001fe20007ffe0ff */
[----:B------:R-:W-:-:S06]  /*0250*/  HFMA2.MMA R8, -RZ, RZ, 0, 0 ;  /* 0x00000000ff087435 */ /* 0x000fcc00000001ff */
[----:B------:R0:W3:Y:S01]  /*0260*/  F2I.FTZ.U32.TRUNC.NTZ R25, R24 ;  /* 0x0000001800197305 */ /* 0x0000e2000021f000 */
[----:B--2---:R-:W-:-:S04]  /*0270*/  IMAD.MOV R20, RZ, RZ, -R9 ;  /* 0x000000ffff147224 */ /* 0x004fc800078e0a09 */
[----:B------:R-:W-:-:S03]  /*0280*/  IMAD R29, R20, R27, RZ ;  /* 0x0000001b141d7224 */ /* 0x000fc600078e02ff */
[----:B------:R2:W4:Y:S01]  /*0290*/  F2I.FTZ.U32.TRUNC.NTZ R23, R22 ;  /* 0x0000001600177305 */ /* 0x000522000021f000 */
[----:B------:R-:W-:Y:S01]  /*02a0*/  IMAD.HI.U32 R20, R9, R29, R8 ;  /* 0x0000001d09147227 */ /* 0x000fe200078e0008 */
[----:B-1----:R-:W-:-:S03]  /*02b0*/  IADD3 R9, R10, 0xffffffe, RZ ;  /* 0x0ffffffe0a097810 */ /* 0x002fc60007ffe0ff */
[----:B0-----:R-:W-:-:S03]  /*02c0*/  IMAD.MOV.U32 R24, RZ, RZ, RZ ;  /* 0x000000ffff187224 */ /* 0x001fc600078e00ff */
[----:B------:R-:W0:Y:S01]  /*02d0*/  F2I.FTZ.U32.TRUNC.NTZ R11, R11 ;  /* 0x0000000b000b7305 */ /* 0x000e22000021f000 */
[----:B---3--:R-:W-:Y:S02]  /*02e0*/  IMAD.MOV R8, RZ, RZ, -R25 ;  /* 0x000000ffff087224 */ /* 0x008fe400078e0a19 */
[----:B--2---:R-:W-:Y:S02]  /*02f0*/  IMAD.MOV.U32 R22, RZ, RZ, RZ ;  /* 0x000000ffff167224 */ /* 0x004fe400078e00ff */
[----:B------:R-:W-:-:S03]  /*0300*/  IMAD R29, R8, R21, RZ ;  /* 0x00000015081d7224 */ /* 0x000fc600078e02ff */
[----:B------:R-:W1:Y:S01]  /*0310*/  F2I.FTZ.U32.TRUNC.NTZ R9, R9 ;  /* 0x0000000900097305 */ /* 0x000e62000021f000 */
[----:B----4-:R-:W-:Y:S02]  /*0320*/  IMAD.MOV R10, RZ, RZ, -R23 ;  /* 0x000000ffff0a7224 */ /* 0x010fe400078e0a17 */
[----:B------:R-:W-:Y:S01]  /*0330*/  IMAD.HI.U32 R29, R25, R29, R24 ;  /* 0x0000001d191d7227 */ /* 0x000fe200078e0018 */
[----:B------:R-:W-:-:S03]  /*0340*/  IABS R24, R18 ;  /* 0x0000001200187213 */ /* 0x000fc60000000000 */
[----:B------:R-:W-:Y:S02]  /*0350*/  IMAD R25, R10, R3, RZ ;  /* 0x000000030a197224 */ /* 0x000fe400078e02ff */
[----:B------:R-:W-:Y:S02]  /*0360*/  IMAD.MOV.U32 R10, RZ, RZ, RZ ;  /* 0x000000ffff0a7224 */ /* 0x000fe400078e00ff */
[----:B------:R-:W-:Y:S01]  /*0370*/  IMAD.HI.U32 R23, R23, R25, R22 ;  /* 0x0000001917177227 */ /* 0x000fe200078e0016 */
[----:B0-----:R-:W-:-:S03]  /*0380*/  IADD3 R25, RZ, -R11, RZ ;  /* 0x8000000bff197210 */ /* 0x001fc60007ffe0ff */
[----:B------:R-:W-:-:S04]  /*0390*/  IMAD.HI.U32 R29, R29, R6, RZ ;  /* 0x000000061d1d7227 */ /* 0x000fc800078e00ff */
[----:B------:R-:W-:Y:S02]  /*03a0*/  IMAD R25, R25, R2, RZ ;  /* 0x0000000219197224 */ /* 0x000fe400078e02ff */
[----:B-1----:R-:W-:Y:S02]  /*03b0*/  IMAD.MOV R8, RZ, RZ, -R9 ;  /* 0x000000ffff087224 */ /* 0x002fe400078e0a09 */
[----:B------:R-:W-:Y:S01]  /*03c0*/  IMAD.HI.U32 R25, R11, R25, R10 ;  /* 0x000000190b197227 */ /* 0x000fe200078e000a */
[----:B------:R-:W-:-:S03]  /*03d0*/  IABS R10, R19 ;  /* 0x00000013000a7213 */ /* 0x000fc60000000000 */
[----:B------:R-:W-:Y:S02]  /*03e0*/  IMAD R11, R8, R4, RZ ;  /* 0x00000004080b7224 */ /* 0x000fe400078e02ff */
[----:B------:R-:W-:Y:S02]  /*03f0*/  IMAD.MOV.U32 R8, RZ, RZ, RZ ;  /* 0x000000ffff087224 */ /* 0x000fe400078e00ff */
[----:B------:R-:W-:Y:S02]  /*0400*/  IMAD.MOV R10, RZ, RZ, -R10 ;  /* 0x000000ffff0a7224 */ /* 0x000fe400078e0a0a */
[----:B------:R-:W-:Y:S01]  /*0410*/  IMAD.HI.U32 R9, R9, R11, R8 ;  /* 0x0000000b09097227 */ /* 0x000fe200078e0008 */
[----:B-----5:R-:W-:-:S03]  /*0420*/  IABS R8, R13 ;  /* 0x0000000d00087213 */ /* 0x020fc60000000000 */
[----:B------:R-:W-:Y:S01]  /*0430*/  IMAD.HI.U32 R11, R20, R6, RZ ;  /* 0x00000006140b7227 */ /* 0x000fe200078e00ff */
[----:B------:R-:W0:Y:S03]  /*0440*/  I2F.RP R22, R8 ;  /* 0x0000000800167306 */ /* 0x000e260000209400 */
[----:B------:R-:W-:Y:S02]  /*0450*/  IMAD R20, R11, R10, R6 ;  /* 0x0000000a0b147224 */ /* 0x000fe400078e0206 */
[----:B------:R-:W-:-:S03]  /*0460*/  IMAD.HI.U32 R23, R23, R6, RZ ;  /* 0x0000000617177227 */ /* 0x000fc600078e00ff */
[----:B------:R-:W-:Y:S01]  /*0470*/  ISETP.GT.U32.AND P0, PT, R27, R20, PT ;  /* 0x000000141b00720c */ /* 0x000fe20003f04070 */
[----:B------:R-:W-:-:S04]  /*0480*/  IMAD.HI.U32 R25, R25, R6, RZ ;  /* 0x0000000619197227 */ /* 0x000fc800078e00ff */
[----:B------:R-:W-:Y:S01]  /*0490*/  IMAD.HI.U32 R9, R9, R6, RZ ;  /* 0x0000000609097227 */ /* 0x000fe200078e00ff */
[----:B0-----:R-:W0:Y:S07]  /*04a0*/  MUFU.RCP R22, R22 ;  /* 0x0000001600167308 */ /* 0x001e2e0000001000 */
[----:B------:R-:W-:-:S04]  /*04b0*/  @!P0 IADD3 R20, R20, -R27, RZ ;  /* 0x8000001b14148210 */ /* 0x000fc80007ffe0ff */
[----:B------:R-:W-:Y:S02]  /*04c0*/  ISETP.GT.U32.AND P0, PT, R27, R20, PT ;  /* 0x000000141b00720c */ /* 0x000fe40003f04070 */
[----:B0-----:R-:W-:Y:S01]  /*04d0*/  IADD3 R10, R22, 0xffffffe, RZ ;  /* 0x0ffffffe160a7810 */ /* 0x001fe20007ffe0ff */
[----:B------:R-:W-:-:S03]  /*04e0*/  IMAD.MOV R22, RZ, RZ, -R24 ;  /* 0x000000ffff167224 */ /* 0x000fc600078e0a18 */
[----:B------:R0:W1:Y:S01]  /*04f0*/  F2I.FTZ.U32.TRUNC.NTZ R11, R10 ;  /* 0x0000000a000b7305 */ /* 0x000062000021f000 */
[----:B------:R-:W-:-:S06]  /*0500*/  IMAD R22, R29, R22, R6 ;  /* 0x000000161d167224 */ /* 0x000fcc00078e0206 */
[----:B------:R-:W-:Y:S01]  /*0510*/  @!P0 IMAD.IADD R20, R20, 0x1, -R27 ;  /* 0x0000000114148824 */ /* 0x000fe200078e0a1b */
[----:B------:R-:W-:Y:S01]  /*0520*/  ISETP.GT.U32.AND P0, PT, R21, R22, PT ;  /* 0x000000161500720c */ /* 0x000fe20003f04070 */
[----:B0-----:R-:W-:Y:S02]  /*0530*/  IMAD.MOV.U32 R10, RZ, RZ, RZ ;  /* 0x000000ffff0a7224 */ /* 0x001fe400078e00ff */
[----:B-1----:R-:W-:-:S10]  /*0540*/  IMAD.MOV R24, RZ, RZ, -R11 ;  /* 0x000000ffff187224 */ /* 0x002fd400078e0a0b */
[----:B------:R-:W-:Y:S01]  /*0550*/  @!P0 IADD3 R22, R22, -R21, RZ ;  /* 0x8000001516168210 */ /* 0x000fe20007ffe0ff */
[----:B------:R-:W-:Y:S01]  /*0560*/  IMAD R29, R24, R8, RZ ;  /* 0x00000008181d7224 */ /* 0x000fe200078e02ff */
[----:B------:R-:W-:Y:S02]  /*0570*/  IABS R24, R14 ;  /* 0x0000000e00187213 */ /* 0x000fe40000000000 */
[----:B------:R-:W-:Y:S01]  /*0580*/  ISETP.GT.U32.AND P0, PT, R21, R22, PT ;  /* 0x000000161500720c */ /* 0x000fe20003f04070 */
[----:B------:R-:W-:Y:S01]  /*0590*/  IMAD.HI.U32 R27, R11, R29, R10 ;  /* 0x0000001d0b1b7227 */ /* 0x000fe200078e000a */
[----:B------:R-:W-:Y:S01]  /*05a0*/  IABS R11, R17 ;  /* 0x00000011000b7213 */ /* 0x000fe20000000000 */
[----:B------:R-:W0:Y:S04]  /*05b0*/  I2F.RP R10, R24 ;  /* 0x00000018000a7306 */ /* 0x000e280000209400 */
[----:B------:R-:W-:Y:S01]  /*05c0*/  IMAD.MOV R26, RZ, RZ, -R11 ;  /* 0x000000ffff1a7224 */ /* 0x000fe200078e0a0b */
[----:B------:R-:W-:Y:S01]  /*05d0*/  IABS R11, R16 ;  /* 0x00000010000b7213 */ /* 0x000fe20000000000 */
[----:B------:R-:W-:-:S04]  /*05e0*/  IMAD.HI.U32 R27, R27, R6, RZ ;  /* 0x000000061b1b7227 */ /* 0x000fc800078e00ff */
[----:B------:R-:W-:Y:S01]  /*05f0*/  @!P0 IMAD.IADD R22, R22, 0x1, -R21 ;  /* 0x0000000116168824 */ /* 0x000fe200078e0a15 */
[----:B------:R-:W-:Y:S01]  /*0600*/  ISETP.LE.AND P0, PT, RZ, c[0x0][0x168], PT ;  /* 0x00005a00ff007a0c */ /* 0x000fe20003f03270 */
[--C-:B------:R-:W-:Y:S02]  /*0610*/  IMAD R26, R23, R26, R6.reuse ;  /* 0x0000001a171a7224 */ /* 0x100fe400078e0206 */
[----:B------:R-:W-:Y:S01]  /*0620*/  IMAD.MOV R23, RZ, RZ, -R11 ;  /* 0x000000ffff177224 */ /* 0x000fe200078e0a0b */
[----:B------:R-:W-:Y:S01]  /*0630*/  MOV R11, R20 ;  /* 0x00000014000b7202 */ /* 0x000fe20000000f00 */
[----:B0-----:R-:W0:Y:S01]  /*0640*/  MUFU.RCP R10, R10 ;  /* 0x0000000a000a7308 */ /* 0x001e220000001000 */
[----:B------:R-:W-:Y:S02]  /*0650*/  IMAD.MOV.U32 R20, RZ, RZ, RZ ;  /* 0x000000ffff147224 */ /* 0x000fe400078e00ff */
[----:B------:R-:W-:-:S05]  /*0660*/  IMAD R23, R25, R23, R6 ;  /* 0x0000001719177224 */ /* 0x000fca00078e0206 */
[----:B------:R-:W-:Y:S01]  /*0670*/  ISETP.GT.U32.AND P2, PT, R2, R23, PT ;  /* 0x000000170200720c */ /* 0x000fe20003f44070 */
[----:B------:R-:W-:Y:S01]  /*0680*/  @!P0 IMAD.MOV R11, RZ, RZ, -R11 ;  /* 0x000000ffff0b8224 */ /* 0x000fe200078e0a0b */
[----:B------:R-:W-:Y:S02]  /*0690*/  @!P1 LOP3.LUT R11, RZ, R19, RZ, 0x33, !PT ;  /* 0x00000013ff0b9212 */ /* 0x000fe400078e33ff */
[----:B------:R-:W-:Y:S02]  /*06a0*/  ISETP.GT.U32.AND P1, PT, R3, R26, PT ;  /* 0x0000001a0300720c */ /* 0x000fe40003f24070 */
[----:B0-----:R-:W-:Y:S02]  /*06b0*/  IADD3 R21, R10, 0xffffffe, RZ ;  /* 0x0ffffffe0a157810 */ /* 0x001fe40007ffe0ff */
[----:B------:R-:W-:-:S05]  /*06c0*/  MOV R10, R22 ;  /* 0x00000016000a7202 */ /* 0x000fca0000000f00 */
[----:B------:R-:W-:Y:S01]  /*06d0*/  @!P2 IMAD.IADD R23, R23, 0x1, -R2 ;  /* 0x000000011717a824 */ /* 0x000fe200078e0a02 */
[----:B------:R-:W0:Y:S01]  /*06e0*/  F2I.FTZ.U32.TRUNC.NTZ R21, R21 ;  /* 0x0000001500157305 */ /* 0x000e22000021f000 */
[----:B------:R-:W-:Y:S02]  /*06f0*/  @!P0 IMAD.MOV R10, RZ, RZ, -R10 ;  /* 0x000000ffff0a8224 */ /* 0x000fe400078e0a0a */
[----:B------:R-:W-:Y:S01]  /*0700*/  @!P1 IMAD.IADD R26, R26, 0x1, -R3 ;  /* 0x000000011a1a9824 */ /* 0x000fe200078e0a03 */
[----:B------:R-:W-:Y:S02]  /*0710*/  ISETP.GT.U32.AND P3, PT, R2, R23, PT ;  /* 0x000000170200720c */ /* 0x000fe40003f64070 */
[----:B------:R-:W-:Y:S02]  /*0720*/  ISETP.NE.AND P1, PT, R18, RZ, PT ;  /* 0x000000ff1200720c */ /* 0x000fe40003f25270 */
[----:B------:R-:W-:Y:S01]  /*0730*/  ISETP.GT.U32.AND P2, PT, R3, R26, PT ;  /* 0x0000001a0300720c */ /* 0x000fe20003f44070 */
[----:B0-----:R-:W-:-:S08]  /*0740*/  IMAD.MOV R25, RZ, RZ, -R21 ;  /* 0x000000ffff197224 */ /* 0x001fd000078e0a15 */
[----:B------:R-:W-:Y:S02]  /*0750*/  @!P3 IADD3 R23, R23, -R2, RZ ;  /* 0x800000021717b210 */ /* 0x000fe40007ffe0ff */
[----:B------:R-:W-:Y:S01]  /*0760*/  IABS R2, R15 ;  /* 0x0000000f00027213 */ /* 0x000fe20000000000 */
[----:B------:R-:W-:Y:S01]  /*0770*/  IMAD R25, R25, R24, RZ ;  /* 0x0000001819197224 */ /* 0x000fe200078e02ff */
[----:B------:R-:W-:Y:S01]  /*0780*/  @!P1 LOP3.LUT R10, RZ, R18, RZ, 0x33, !PT ;  /* 0x00000012ff0a9212 */ /* 0x000fe200078e33ff */
[----:B------:R-:W-:Y:S01]  /*0790*/  IMAD.MOV.U32 R18, RZ, RZ, RZ ;  /* 0x000000ffff127224 */ /* 0x000fe200078e00ff */
[----:B------:R-:W-:Y:S01]  /*07a0*/  ISETP.NE.AND P3, PT, R16, RZ, PT ;  /* 0x000000ff1000720c */ /* 0x000fe20003f65270 */
[----:B------:R-:W-:Y:S01]  /*07b0*/  IMAD.HI.U32 R21, R21, R25, R20 ;  /* 0x0000001915157227 */ /* 0x000fe200078e0014 */
[----:B------:R-:W-:-:S03]  /*07c0*/  IABS R20, R12 ;  /* 0x0000000c00147213 */ /* 0x000fc60000000000 */
[----:B------:R-:W-:Y:S01]  /*07d0*/  IMAD.MOV R2, RZ, RZ, -R2 ;  /* 0x000000ffff027224 */ /* 0x000fe200078e0a02 */
[----:B------:R-:W0:Y:S01]  /*07e0*/  I2F.RP R25, R20 ;  /* 0x0000001400197306 */ /* 0x000e220000209400 */
[----:B------:R-:W-:Y:S01]  /*07f0*/  @!P2 IMAD.IADD R26, R26, 0x1, -R3 ;  /* 0x000000011a1aa824 */ /* 0x000fe200078e0a03 */
[----:B------:R-:W-:Y:S01]  /*0800*/  ISETP.NE.AND P2, PT, R17, RZ, PT ;  /* 0x000000ff1100720c */ /* 0x000fe20003f45270 */
[----:B------:R-:W-:Y:S01]  /*0810*/  IMAD R9, R9, R2, R6 ;  /* 0x0000000209097224 */ /* 0x000fe200078e0206 */
[----:B------:R-:W-:Y:S01]  /*0820*/  IABS R2, R14 ;  /* 0x0000000e00027213 */ /* 0x000fe20000000000 */
[----:B------:R-:W-:-:S03]  /*0830*/  IMAD.HI.U32 R21, R21, R6, RZ ;  /* 0x0000000615157227 */ /* 0x000fc600078e00ff */
[----:B------:R-:W-:Y:S01]  /*0840*/  ISETP.GT.U32.AND P1, PT, R4, R9, PT ;  /* 0x000000090400720c */ /* 0x000fe20003f24070 */
[----:B0-----:R-:W0:-:S12]  /*0850*/  MUFU.RCP R25, R25 ;  /* 0x0000001900197308 */ /* 0x001e180000001000 */
[----:B------:R-:W-:Y:S02]  /*0860*/  @!P1 IADD3 R9, R9, -R4, RZ ;  /* 0x8000000409099210 */ /* 0x000fe40007ffe0ff */
[----:B0-----:R-:W-:-:S06]  /*0870*/  IADD3 R19, R25, 0xffffffe, RZ ;  /* 0x0ffffffe19137810 */ /* 0x001fcc0007ffe0ff */
[----:B------:R-:W0:Y:S02]  /*0880*/  F2I.FTZ.U32.TRUNC.NTZ R19, R19 ;  /* 0x0000001300137305 */ /* 0x000e24000021f000 */
[----:B0-----:R-:W-:-:S04]  /*0890*/  IMAD.MOV R25, RZ, RZ, -R19 ;  /* 0x000000ffff197224 */ /* 0x001fc800078e0a13 */
[----:B------:R-:W-:-:S04]  /*08a0*/  IMAD R25, R25, R20, RZ ;  /* 0x0000001419197224 */ /* 0x000fc800078e02ff */
[----:B------:R-:W-:-:S04]  /*08b0*/  IMAD.HI.U32 R3, R19, R25, R18 ;  /* 0x0000001913037227 */ /* 0x000fc800078e0012 */
[----:B------:R-:W-:Y:S01]  /*08c0*/  IMAD.MOV R19, RZ, RZ, -R2 ;  /* 0x000000ffff137224 */ /* 0x000fe200078e0a02 */
[----:B------:R-:W-:Y:S01]  /*08d0*/  IABS R2, R13 ;  /* 0x0000000d00027213 */ /* 0x000fe20000000000 */
[----:B------:R-:W-:-:S04]  /*08e0*/  IMAD.HI.U32 R3, R3, R6, RZ ;  /* 0x0000000603037227 */ /* 0x000fc800078e00ff */
[----:B------:R-:W-:Y:S02]  /*08f0*/  IMAD R19, R21, R19, R6 ;  /* 0x0000001315137224 */ /* 0x000fe400078e0206 */
[----:B------:R-:W-:Y:S01]  /*0900*/  IMAD.MOV R21, RZ, RZ, -R2 ;  /* 0x000000ffff157224 */ /* 0x000fe200078e0a02 */
[----:B------:R-:W-:Y:S02]  /*0910*/  IABS R2, R12 ;  /* 0x0000000c00027213 */ /* 0x000fe40000000000 */
[----:B------:R-:W-:Y:S01]  /*0920*/  ISETP.GT.U32.AND P4, PT, R24, R19, PT ;  /* 0x000000131800720c */ /* 0x000fe20003f84070 */
[----:B------:R-:W-:Y:S02]  /*0930*/  IMAD R21, R27, R21, R6 ;  /* 0x000000151b157224 */ /* 0x000fe400078e0206 */
[----:B------:R-:W-:-:S03]  /*0940*/  IMAD.MOV R25, RZ, RZ, -R2 ;  /* 0x000000ffff197224 */ /* 0x000fc600078e0a02 */
[----:B------:R-:W-:Y:S01]  /*0950*/  ISETP.GT.U32.AND P5, PT, R8, R21, PT ;  /* 0x000000150800720c */ /* 0x000fe20003fa4070 */
[----:B------:R-:W-:Y:S01]  /*0960*/  IMAD R25, R3, R25, R6 ;  /* 0x0000001903197224 */ /* 0x000fe200078e0206 */
[----:B------:R-:W-:Y:S01]  /*0970*/  MOV R6, R23 ;  /* 0x0000001700067202 */ /* 0x000fe20000000f00 */
[----:B------:R-:W-:-:S03]  /*0980*/  IMAD.WIDE.U32 R2, R7, R0, c[0x0][0x170] ;  /* 0x00005c0007027625 */ /* 0x000fc600078e0000 */
[----:B------:R-:W-:Y:S01]  /*0990*/  ISETP.GT.U32.AND P6, PT, R20, R25, PT ;  /* 0x000000191400720c */ /* 0x000fe20003fc4070 */
[----:B------:R-:W-:Y:S01]  /*09a0*/  @!P4 IMAD.IADD R19, R19, 0x1, -R24 ;  /* 0x000000011313c824 */ /* 0x000fe200078e0a18 */
[----:B------:R-:W-:Y:S01]  /*09b0*/  ISETP.GT.U32.AND P4, PT, R4, R9, PT ;  /* 0x000000090400720c */ /* 0x000fe20003f84070 */
[----:B------:R-:W-:Y:S02]  /*09c0*/  IMAD.MOV.U32 R7, RZ, RZ, R26 ;  /* 0x000000ffff077224 */ /* 0x000fe400078e001a */
[----:B------:R-:W-:Y:S01]  /*09d0*/  @!P0 IMAD.MOV R6, RZ, RZ, -R6 ;  /* 0x000000ffff068224 */ /* 0x000fe200078e0a06 */
[----:B------:R-:W-:Y:S01]  /*09e0*/  @!P3 LOP3.LUT R6, RZ, R16, RZ, 0x33, !PT ;  /* 0x00000010ff06b212 */ /* 0x000fe200078e33ff */
[----:B------:R-:W-:Y:S01]  /*09f0*/  @!P5 IMAD.IADD R21, R21, 0x1, -R8 ;  /* 0x000000011515d824 */ /* 0x000fe200078e0a08 */
[----:B------:R-:W-:Y:S01]  /*0a00*/  ISETP.GT.U32.AND P5, PT, R24, R19, PT ;  /* 0x000000131800720c */ /* 0x000fe20003fa4070 */
[----:B------:R-:W-:Y:S01]  /*0a10*/  @!P0 IMAD.MOV R7, RZ, RZ, -R7 ;  /* 0x000000ffff078224 */ /* 0x000fe200078e0a07 */
[----:B------:R-:W-:Y:S01]  /*0a20*/  @!P2 LOP3.LUT R7, RZ, R17, RZ, 0x33, !PT ;  /* 0x00000011ff07a212 */ /* 0x000fe200078e33ff */
[----:B------:R-:W-:Y:S01]  /*0a30*/  IMAD.WIDE R2, R5, 0x8, R2 ;  /* 0x0000000805027825 */ /* 0x000fe200078e0202 */
[----:B------:R-:W-:-:S02]  /*0a40*/  ISETP.NE.AND P2, PT, R15, RZ, PT ;  /* 0x000000ff0f00720c */ /* 0x000fc40003f45270 */
[----:B------:R-:W-:Y:S01]  /*0a50*/  ISETP.NE.AND P3, PT, R14, RZ, PT ;  /* 0x000000ff0e00720c */ /* 0x000fe20003f65270 */
[----:B------:R-:W-:Y:S01]  /*0a60*/  @!P6 IMAD.IADD R25, R25, 0x1, -R20 ;  /* 0x000000011919e824 */ /* 0x000fe200078e0a14 */
[----:B------:R-:W-:Y:S01]  /*0a70*/  ISETP.GT.U32.AND P6, PT, R8, R21, PT ;  /* 0x000000150800720c */ /* 0x000fe20003fc4070 */
[----:B------:R-:W-:Y:S01]  /*0a80*/  @!P4 IMAD.IADD R9, R9, 0x1, -R4 ;  /* 0x000000010909c824 */ /* 0x000fe200078e0a04 */
[----:B------:R-:W-:Y:S01]  /*0a90*/  ISETP.NE.AND P4, PT, R13, RZ, PT ;  /* 0x000000ff0d00720c */ /* 0x000fe20003f85270 */
[----:B------:R-:W-:Y:S01]  /*0aa0*/  STG.E.64 [R2.64], R10 ;  /* 0x0000000a02007986 */ /* 0x000fe2000c101b04 */
[----:B------:R-:W-:Y:S01]  /*0ab0*/  ISETP.GT.U32.AND P1, PT, R20, R25, PT ;  /* 0x000000191400720c */ /* 0x000fe20003f24070 */
[----:B------:R-:W-:Y:S01]  /*0ac0*/  @!P5 IMAD.IADD R19, R19, 0x1, -R24 ;  /* 0x000000011313d824 */ /* 0x000fe200078e0a18 */
[----:B------:R-:W-:Y:S01]  /*0ad0*/  ISETP.NE.AND P5, PT, R12, RZ, PT ;  /* 0x000000ff0c00720c */ /* 0x000fe20003fa5270 */
[----:B------:R-:W-:Y:S01]  /*0ae0*/  @!P0 IMAD.MOV R9, RZ, RZ, -R9 ;  /* 0x000000ffff098224 */ /* 0x000fe200078e0a09 */
[----:B------:R-:W-:Y:S01]  /*0af0*/  STG.E.64 [R2.64+0x800], R6 ;  /* 0x0008000602007986 */ /* 0x000fe2000c101b04 */
[----:B------:R-:W-:-:S04]  /*0b00*/  @!P2 LOP3.LUT R9, RZ, R15, RZ, 0x33, !PT ;  /* 0x0000000fff09a212 */ /* 0x000fc800078e33ff */
[----:B------:R-:W-:Y:S01]  /*0b10*/  @!P6 IADD3 R21, R21, -R8, RZ ;  /* 0x800000081515e210 */ /* 0x000fe20007ffe0ff */
[----:B------:R-:W-:-:S03]  /*0b20*/  IMAD.MOV.U32 R8, RZ, RZ, R19 ;  /* 0x000000ffff087224 */ /* 0x000fc600078e0013 */
[----:B------:R-:W-:Y:S02]  /*0b30*/  @!P1 IMAD.IADD R25, R25, 0x1, -R20 ;  /* 0x0000000119199824 */ /* 0x000fe400078e0a14 */
[----:B------:R-:W-:Y:S01]  /*0b40*/  @!P0 IADD3 R8, -R8, RZ, RZ ;  /* 0x000000ff08088210 */ /* 0x000fe20007ffe1ff */
[----:B------:R-:W-:Y:S01]  /*0b50*/  @!P0 IMAD.MOV R21, RZ, RZ, -R21 ;  /* 0x000000ffff158224 */ /* 0x000fe200078e0a15 */
[----:B------:R-:W-:Y:S01]  /*0b60*/  @!P3 LOP3.LUT R8, RZ, R14, RZ, 0x33, !PT ;  /* 0x0000000eff08b212 */ /* 0x000fe200078e33ff */
[----:B------:R-:W-:Y:S01]  /*0b70*/  IMAD.MOV.U32 R20, RZ, RZ, R25 ;  /* 0x000000ffff147224 */ /* 0x000fe200078e0019 */
[----:B------:R-:W-:-:S03]  /*0b80*/  @!P4 LOP3.LUT R21, RZ, R13, RZ, 0x33, !PT ;  /* 0x0000000dff15c212 */ /* 0x000fc600078e33ff */
[----:B------:R-:W-:Y:S01]  /*0b90*/  @!P0 IMAD.MOV R20, RZ, RZ, -R20 ;  /* 0x000000ffff148224 */ /* 0x000fe200078e0a14 */
[----:B------:R-:W-:Y:S01]  /*0ba0*/  @!P5 LOP3.LUT R20, RZ, R12, RZ, 0x33, !PT ;  /* 0x0000000cff14d212 */ /* 0x000fe200078e33ff */
[----:B------:R-:W-:Y:S04]  /*0bb0*/  STG.E.64 [R2.64+0x400], R8 ;  /* 0x0004000802007986 */ /* 0x000fe8000c101b04 */
[----:B------:R-:W-:Y:S01]  /*0bc0*/  STG.E.64 [R2.64+0xc00], R20 ;  /* 0x000c001402007986 */ /* 0x000fe2000c101b04 */
[----:B------:R-:W-:Y:S05]  /*0bd0*/  EXIT ;  /* 0x000000000000794d */ /* 0x000fea0003800000 */
.L_x_20740:
        /* <DEDUP_REMOVED lines=8> */
[----:B------:R-:W-:Y:S02]  /*0c60*/  @!P6 IADD3 R12, R7, R8, RZ ;  /* 0x00000008070ce210 */ /* 0x000fe40007ffe0ff */
[----:B------:R-:W-:Y:S02]  /*0c70*/  @!P6 IADD3 R8, R8, 0x80, RZ ;  /* 0x000000800808e810 */ /* 0x000fe40007ffe0ff */
[----:B------:R-:W-:Y:S02]  /*0c80*/  @!P6 MOV R13, 0x4 ;  /* 0x00000004000de802 */ /* 0x000fe40000000f00 */
[----:B------:R-:W-:-:S03]  /*0c90*/  ISETP.GE.AND P5, PT, R8, R0, PT ;  /* 0x000000000800720c */ /* 0x000fc60003fa6270 */
[----:B------:R-:W-:-:S05]  /*0ca0*/  @!P6 IMAD.WIDE.U32 R12, R12, R13, c[0x0][0x178] ;  /* 0x00005e000c0ce625 */ /* 0x000fca00078e000d */
[----:B------:R0:W5:Y:S05]  /*0cb0*/  @!P6 LDG.E R14, [R12.64] ;  /* 0x000000040c0ee981 */ /* 0x00016a000c1e1900 */
[----:B------:R-:W-:Y:S01]  /*0cc0*/  @!P5 IMAD.IADD R18, R7, 0x1, R8 ;  /* 0x000000010712d824 */ /* 0x000fe200078e0208 */
[----:B------:R-:W-:Y:S01]  /*0cd0*/  @!P5 IADD3 R8, R8, 0x80, RZ ;  /* 0x000000800808d810 */ /* 0x000fe20007ffe0ff */
[----:B------:R-:W-:-:S03]  /*0ce0*/  @!P5 IMAD.MOV.U32 R19, RZ, RZ, 0x4 ;  /* 0x00000004ff13d424 */ /* 0x000fc600078e00ff */
[----:B------:R-:W-:Y:S01]  /*0cf0*/  ISETP.GE.AND P4, PT, R8, R0, PT ;  /* 0x000000000800720c */ /* 0x000fe20003f86270 */
[----:B------:R-:W-:-:S04]  /*0d00*/  @!P5 IMAD.WIDE.U32 R18, R18, R19, c[0x0][0x178] ;  /* 0x00005e001212d625 */ /* 0x000fc800078e0013 */
[----:B0-----:R-:W-:Y:S01]  /*0d10*/  IMAD.MOV.U32 R12, RZ, RZ, RZ ;  /* 0x000000ffff0c7224 */ /* 0x001fe200078e00ff */
[----:B------:R0:W5:Y:S07]  /*0d20*/  @!P5 LDG.E R3, [R18.64] ;  /* 0x000000041203d981 */ /* 0x00016e000c1e1900 */
        /* <DEDUP_REMOVED lines=13> */
[----:B------:R-:W-:Y:S02]  /*0e00*/  @!P4 IMAD.MOV.U32 R21, RZ, RZ, 0x4 ;  /* 0x00000004ff15c424 */ /* 0x000fe400078e00ff */
[----:B------:R-:W-:Y:S01]  /*0e10*/  @!P3 IMAD.WIDE.U32 R10, R10, R11, c[0x0][0x178] ;  /* 0x00005e000a0ab625 */ /* 0x000fe200078e000b */
[----:B------:R-:W-:-:S03]  /*0e20*/  @!P2 MOV R17, 0x4 ;  /* 0x000000040011a802 */ /* 0x000fc60000000f00 */
[----:B------:R-:W-:Y:S01]  /*0e30*/  @!P4 IMAD.WIDE.U32 R20, R20, R21, c[0x0][0x178] ;  /* 0x00005e001414c625 */ /* 0x000fe200078e0015 */
[----:B------:R1:W5:Y:S03]  /*0e40*/  @!P3 LDG.E R15, [R10.64] ;  /* 0x000000040a0fb981 */ /* 0x000366000c1e1900 */
[----:B------:R-:W-:Y:S01]  /*0e50*/  @!P1 IMAD.MOV.U32 R23, RZ, RZ, 0x4 ;  /* 0x00000004ff179424 */ /* 0x000fe200078e00ff */
[----:B------:R2:W5:Y:S01]  /*0e60*/  @!P4 LDG.E R2, [R20.64] ;  /* 0x000000041402c981 */ /* 0x000562000c1e1900 */
[----:B------:R-:W-:Y:S01]  /*0e70*/  @!P6 IMAD.IADD R13, R7, 0x1, R8 ;  /* 0x00000001070de824 */ /* 0x000fe200078e0208 */
[----:B------:R-:W-:Y:S01]  /*0e80*/  HFMA2.MMA R8, -RZ, RZ, 0, 0 ;  /* 0x00000000ff087435 */ /* 0x000fe200000001ff */
[----:B------:R-:W-:Y:S02]  /*0e90*/  @!P6 IMAD.MOV.U32 R24, RZ, RZ, 0x4 ;  /* 0x00000004ff18e424 */ /* 0x000fe400078e00ff */
[----:B-1----:R-:W-:-:S02]  /*0ea0*/  @!P0 IMAD.MOV.U32 R10, RZ, RZ, 0x4 ;  /* 0x00000004ff0a8424 */ /* 0x002fc400078e00ff */
[----:B------:R-:W-:Y:S02]  /*0eb0*/  IMAD.MOV.U32 R5, RZ, RZ, RZ ;  /* 0x000000ffff057224 */ /* 0x000fe400078e00ff */
[----:B--2---:R-:W-:-:S04]  /*0ec0*/  @!P6 IMAD.WIDE.U32 R20, R13, R24, c[0x0][0x178] ;  /* 0x00005e000d14e625 */ /* 0x004fc800078e0018 */
[----:B------:R-:W-:Y:S01]  /*0ed0*/  IMAD.MOV.U32 R13, RZ, RZ, RZ ;  /* 0x000000ffff0d7224 */ /* 0x000fe200078e00ff */
[----:B------:R1:W5:Y:S01]  /*0ee0*/  @!P6 LDG.E R5, [R20.64] ;  /* 0x000000041405e981 */ /* 0x000362000c1e1900 */
[----:B------:R-:W-:-:S04]  /*0ef0*/  @!P2 IMAD.WIDE.U32 R16, R16, R17, c[0x0][0x178] ;  /* 0x00005e001010a625 */ /* 0x000fc800078e0011 */
[----:B0-----:R-:W-:Y:S01]  /*0f00*/  @!P1 IMAD.WIDE.U32 R18, R22, R23, c[0x0][0x178] ;  /* 0x00005e0016129625 */ /* 0x001fe200078e0017 */
[----:B------:R1:W5:Y:S03]  /*0f10*/  @!P2 LDG.E R12, [R16.64] ;  /* 0x00000004100ca981 */ /* 0x000366000c1e1900 */
[----:B------:R-:W-:Y:S01]  /*0f20*/  @!P0 IMAD.WIDE.U32 R10, R9, R10, c[0x0][0x178] ;  /* 0x00005e00090a8625 */ /* 0x000fe200078e000a */
[----:B------:R1:W5:Y:S04]  /*0f30*/  @!P1 LDG.E R8, [R18.64] ;  /* 0x0000000412089981 */ /* 0x000368000c1e1900 */
[----:B------:R1:W5:Y:S01]  /*0f40*/  @!P0 LDG.E R13, [R10.64] ;  /* 0x000000040a0d8981 */ /* 0x000362000c1e1900 */
[----:B------:R-:W-:Y:S01]  /*0f50*/  BSSY B0, `(.L_x_20741) ;  /* 0x0000017000007945 */ /* 0x000fe20003800000 */
[----:B------:R-:W-:Y:S05]  /*0f60*/  @P0 BRA `(.L_x_20742) ;  /* 0x0000015000000947 */ /* 0x000fea0003800000 */
[-C--:B-1---5:R-:W-:Y:S02]  /*0f70*/  IABS R16, R13.reuse ;  /* 0x0000000d00107213 */ /* 0x0a2fe40000000000 */
[----:B------:R-:W-:-:S02]  /*0f80*/  IABS R18, R13 ;  /* 0x0000000d00127213 */ /* 0x000fc40000000000 */
        /* <DEDUP_REMOVED lines=19> */
.L_x_20742:
[----:B------:R-:W-:Y:S05]  /*10c0*/  BSYNC B0 ;  /* 0x0000000000007941 */ /* 0x000fea0003800000 */
.L_x_20741:
[C---:B-1----:R-:W-:Y:S01]  /*10d0*/  IADD3 R11, R4.reuse, 0x80, RZ ;  /* 0x00000080040b7810 */ /* 0x042fe20007ffe0ff */
[----:B------:R-:W-:Y:S01]  /*10e0*/  BSSY B0, `(.L_x_20743) ;  /* 0x000001f000007945 */ /* 0x000fe20003800000 */
[C---:B------:R-:W-:Y:S02]  /*10f0*/  IADD3 R17, R4.reuse, 0x180, RZ ;  /* 0x0000018004117810 */ /* 0x040fe40007ffe0ff */
[-C--:B------:R-:W-:Y:S02]  /*1100*/  ISETP.GE.AND P3, PT, R11, R0.reuse, PT ;  /* 0x000000000b00720c */ /* 0x080fe40003f66270 */
[C---:B-----5:R-:W-:Y:S02]  /*1110*/  IADD3 R13, R4.reuse, 0x100, RZ ;  /* 0x00000100040d7810 */ /* 0x060fe40007ffe0ff */
[----:B------:R-:W-:Y:S02]  /*1120*/  IADD3 R19, R4, 0x200, RZ ;  /* 0x0000020004137810 */ /* 0x000fe40007ffe0ff */
[----:B------:R-:W-:-:S02]  /*1130*/  ISETP.GE.AND P2, PT, R17, R0, PT ;  /* 0x000000001100720c */ /* 0x000fc40003f46270 */
[-C--:B------:R-:W-:Y:S02]  /*1140*/  ISETP.GE.AND P4, PT, R13, R0.reuse, PT ;  /* 0x000000000d00720c */ /* 0x080fe40003f86270 */
[----:B------:R-:W-:Y:S02]  /*1150*/  ISETP.GE.AND P1, PT, R19, R0, PT ;  /* 0x000000001300720c */ /* 0x000fe40003f26270 */
[----:B------:R-:W-:Y:S01]  /*1160*/  IADD3 R17, R4, 0x280, RZ ;  /* 0x0000028004117810 */ /* 0x000fe20007ffe0ff */
[----:B------:R-:W-:Y:S05]  /*1170*/  @P3 BRA `(.L_x_20744) ;  /* 0x0000015000003947 */ /* 0x000fea0003800000 */
[-C--:B------:R-:W-:Y:S02]  /*1180*/  IABS R16, R14.reuse ;  /* 0x0000000e00107213 */ /* 0x080fe40000000000 */
[----:B------:R-:W-:Y:S02]  /*1190*/  IABS R18, R14 ;  /* 0x0000000e00127213 */ /* 0x000fe40000000000 */
[----:B------:R-:W0:Y:S01]  /*11a0*/  I2F.RP R13, R16 ;  /* 0x00000010000d7306 */ /* 0x000e220000209400 */
[----:B------:R-:W-:-:S02]  /*11b0*/  ISETP.LE.AND P6, PT, RZ, c[0x0][0x168], PT ;  /* 0x00005a00ff007a0c */ /* 0x000fc40003fc3270 */
[----:B------:R-:W-:-:S05]  /*11c0*/  IADD3 R18, RZ, -R18, RZ ;  /* 0x80000012ff127210 */ /* 0x000fca0007ffe0ff */
        /* <DEDUP_REMOVED lines=16> */
.L_x_20744:
[----:B------:R-:W-:Y:S05]  /*12d0*/  BSYNC B0 ;  /* 0x0000000000007941 */ /* 0x000fea0003800000 */
.L_x_20743:
[----:B------:R-:W-:Y:S01]  /*12e0*/  BSSY B0, `(.L_x_20745) ;  /* 0x0000019000007945 */ /* 0x000fe20003800000 */
[----:B------:R-:W-:Y:S02]  /*12f0*/  ISETP.GE.AND P3, PT, R17, R0, PT ;  /* 0x000000001100720c */ /* 0x000fe40003f66270 */
[----:B------:R-:W-:Y:S01]  /*1300*/  IADD3 R17, R4, 0x300, RZ ;  /* 0x0000030004117810 */ /* 0x000fe20007ffe0ff */
        /* <DEDUP_REMOVED lines=22> */
.L_x_20746:
[----:B------:R-:W-:Y:S05]  /*1470*/  BSYNC B0 ;  /* 0x0000000000007941 */ /* 0x000fea0003800000 */
.L_x_20745:
        /* <DEDUP_REMOVED lines=25> */
.L_x_20748:
[----:B------:R-:W-:Y:S05]  /*1610*/  BSYNC B0 ;  /* 0x0000000000007941 */ /* 0x000fea0003800000 */
.L_x_20747:
[----:B------:R-:W-:Y:S01]  /*1620*/  ISETP.GE.AND P2, PT, R3, R0, PT ;  /* 0x000000000300720c */ /* 0x000fe20003f46270 */
[----:B------:R-:W-:Y:S01]  /*1630*/  @!P0 IMAD.MOV.U32 R3, RZ, RZ, 0x4 ;  /* 0x00000004ff038424 */ /* 0x000fe200078e00ff */
[----:B------:R-:W-:Y:S01]  /*1640*/  @!P0 IADD3 R2, R7, R4, RZ ;  /* 0x0000000407028210 */ /* 0x000fe20007ffe0ff */
[----:B------:R-:W-:Y:S04]  /*1650*/  BSSY B0, `(.L_x_20749) ;  /* 0x0000019000007945 */ /* 0x000fe80003800000 */
[----:B------:R-:W-:Y:S01]  /*1660*/  @!P0 IMAD.WIDE.U32 R2, R2, R3, c[0x0][0x170] ;  /* 0x00005c0002028625 */ /* 0x000fe200078e0003 */
[----:B------:R-:W-:Y:S05]  /*1670*/  @P1 BRA `(.L_x_20750) ;  /* 0x0000016000001947 */ /* 0x000fea0003800000 */
[----:B------:R-:W-:Y:S02]  /*1680*/  IABS R17, R15 ;  /* 0x0000000f00117213 */ /* 0x000fe40000000000 */
[----:B------:R-:W-:-:S02]  /*1690*/  ISETP.LE.AND P6, PT, RZ, c[0x0][0x168], PT ;  /* 0x00005a00ff007a0c */ /* 0x000fc40003fc3270 */
        /* <DEDUP_REMOVED lines=20> */
.L_x_20750:
[----:B------:R-:W-:Y:S05]  /*17e0*/  BSYNC B0 ;  /* 0x0000000000007941 */ /* 0x000fea0003800000 */
.L_x_20749:
        /* <DEDUP_REMOVED lines=24> */
.L_x_20752:
[----:B------:R-:W-:Y:S05]  /*1970*/  BSYNC B0 ;  /* 0x0000000000007941 */ /* 0x000fea0003800000 */
.L_x_20751:
        /* <DEDUP_REMOVED lines=24> */
.L_x_20754:
[----:B------:R-:W-:Y:S05]  /*1b00*/  BSYNC B0 ;  /* 0x0000000000007941 */ /* 0x000fea0003800000 */
.L_x_20753:
        /* <DEDUP_REMOVED lines=9> */
[----:B0-----:R-:W-:Y:S01]  /*1ba0*/  MOV R10, RZ ;  /* 0x000000ff000a7202 */ /* 0x001fe20000000f00 */
        /* <DEDUP_REMOVED lines=13> */
.L_x_20756:
[----:B------:R-:W-:Y:S05]  /*1c80*/  BSYNC B0 ;  /* 0x0000000000007941 */ /* 0x000fea0003800000 */
.L_x_20755:
        /* <DEDUP_REMOVED lines=18> */
.L_x_20759:
[----:B0-----:R-:W-:-:S13]  /*1db0*/  ISETP.GE.AND P0, PT, R4, R0, PT ;  /* 0x000000000400720c */ /* 0x001fda0003f06270 */
[----:B------:R-:W-:Y:S05]  /*1dc0*/  @P0 BRA `(.L_x_20761) ;  /* 0x000000c000000947 */ /* 0x000fea0003800000 */
[----:B------:R-:W-:Y:S01]  /*1dd0*/  IMAD.IADD R2, R7, 0x1, R4 ;  /* 0x0000000107027824 */ /* 0x000fe200078e0204 */
[----:B------:R-:W-:Y:S01]  /*1de0*/  IADD3 R4, R4, 0x80, RZ ;  /* 0x0000008004047810 */ /* 0x000fe20007ffe0ff */
[----:B------:R-:W-:-:S04]  /*1df0*/  IMAD.MOV.U32 R3, RZ, RZ, 0x4 ;  /* 0x00000004ff037424 */ /* 0x000fc800078e00ff */
[----:B------:R-:W-:-:S05]  /*1e00*/  IMAD.WIDE.U32 R2, R2, R3, c[0x0][0x170] ;  /* 0x00005c0002027625 */ /* 0x000fca00078e0003 */
[----:B------:R0:W-:Y:S02]  /*1e10*/  STG.E [R2.64], R16 ;  /* 0x0000001002007986 */ /* 0x0001e4000c101904 */
.L_x_20760:
[----:B------:R-:W-:-:S13]  /*1e20*/  ISETP.GE.AND P0, PT, R4, R0, PT ;  /* 0x000000000400720c */ /* 0x000fda0003f06270 */
[----:B------:R-:W-:Y:S05]  /*1e30*/  @P0 BRA `(.L_x_20762) ;  /* 0x000000d000000947 */ /* 0x000fea0003800000 */
[----:B0-----:R-:W-:Y:S01]  /*1e40*/  MOV R3, 0x4 ;  /* 0x0000000400037802 */ /* 0x001fe20000000f00 */
[----:B------:R-:W-:Y:S01]  /*1e50*/  IMAD.IADD R2, R7, 0x1, R4 ;  /* 0x0000000107027824 */ /* 0x000fe200078e0204 */
[----:B------:R-:W-:-:S03]  /*1e60*/  IADD3 R4, R4, 0x80, RZ ;  /* 0x0000008004047810 */ /* 0x000fc60007ffe0ff */
[----:B------:R-:W-:-:S05]  /*1e70*/  IMAD.WIDE.U32 R2, R2, R3, c[0x0][0x170] ;  /* 0x00005c0002027625 */ /* 0x000fca00078e0003 */
[----:B------:R0:W-:Y:S02]  /*1e80*/  STG.E [R2.64], R17 ;  /* 0x0000001102007986 */ /* 0x0001e4000c101904 */
.L_x_20761:
        /* <DEDUP_REMOVED lines=8> */
.L_x_20762:
[----:B------:R-:W-:Y:S05]  /*1f10*/  BSYNC B1 ;  /* 0x0000000000017941 */ /* 0x000fea0003800000 */
.L_x_20758:
[----:B------:R-:W-:-:S13]  /*1f20*/  ISETP.GE.AND P0, PT, R4, R0, PT ;  /* 0x000000000400720c */ /* 0x000fda0003f06270 */
[----:B0-----:R-:W-:Y:S01]  /*1f30*/  @!P0 MOV R3, 0x4 ;  /* 0x0000000400038802 */ /* 0x001fe20000000f00 */
[----:B------:R-:W-:Y:S01]  /*1f40*/  @!P0 IMAD.IADD R2, R7, 0x1, R4 ;  /* 0x0000000107028824 */ /* 0x000fe200078e0204 */
[----:B------:R-:W-:-:S03]  /*1f50*/  @!P0 IADD3 R4, R4, 0x80, RZ ;  /* 0x0000008004048810 */ /* 0x000fc60007ffe0ff */
[----:B------:R-:W-:-:S05]  /*1f60*/  @!P0 IMAD.WIDE.U32 R2, R2, R3, c[0x0][0x170] ;  /* 0x00005c0002028625 */ /* 0x000fca00078e0003 */
[----:B------:R0:W-:Y:S02]  /*1f70*/  @!P0 STG.E [R2.64], R12 ;  /* 0x0000000c02008986 */ /* 0x0001e4000c101904 */
.L_x_20763:
[----:B------:R-:W-:Y:S05]  /*1f80*/  BSYNC B0 ;  /* 0x0000000000007941 */ /* 0x000fea0003800000 */
.L_x_20757:
        /* <DEDUP_REMOVED lines=8> */
.L_x_20764:
        /* <DEDUP_REMOVED lines=15> */
.L_x_50661:


//--------------------- .text._ZN2at6native29vectorized_elementwise_kernelILi4ENS0_13AUnaryFunctorIiiiZZZNS0_16fmod_kernel_cudaERNS_18TensorIteratorBaseEENKUlvE_clEvENKUlvE1_clEvEUliiE_EESt5arrayIPcLm2EEEEviT0_T1_ --------------------------
	.section	.text._ZN2at6native29vectorized_elementwise_kernelILi4ENS0_13AUnaryFunctorIiiiZZZNS0_16fmod_kernel_cudaERNS_18TensorIteratorBaseEENKUlvE_clEvENKUlvE1_clEvEUliiE_EESt5arrayIPcLm2EEEEviT0_T1_,"ax",@progbits
	.sectioninfo	@"SHI_REGISTERS=32"
	.align	128
        .global         _ZN2at6native29vectorized_elementwise_kernelILi4ENS0_13AUnaryFunctorIiiiZZZNS0_16fmod_kernel_cudaERNS_18TensorIteratorBaseEENKUlvE_clEvENKUlvE1_clEvEUliiE_EESt5arrayIPcLm2EEEEviT0_T1_
        .type           _ZN2at6native29vectorized_elementwise_kernelILi4ENS0_13AUnaryFunctorIiiiZZZNS0_16fmod_kernel_cudaERNS_18TensorIteratorBaseEENKUlvE_clEvENKUlvE1_clEvEUliiE_EESt5arrayIPcLm2EEEEviT0_T1_,@function
        .size           _ZN2at6native29vectorized_elementwise_kernelILi4ENS0_13AUnaryFunctorIiiiZZZNS0_16fmod_kernel_cudaERNS_18TensorIteratorBaseEENKUlvE_clEvENKUlvE1_clEvEUliiE_EESt5arrayIPcLm2EEEEviT0_T1_,(.L_x_50662 - _ZN2at6native29vectorized_elementwise_kernelILi4ENS0_13AUnaryFunctorIiiiZZZNS0_16fmod_kernel_cudaERNS_18TensorIteratorBaseEENKUlvE_clEvENKUlvE1_clEvEUliiE_EESt5arrayIPcLm2EEEEviT0_T1_)
        .other          _ZN2at6native29vectorized_elementwise_kernelILi4ENS0_13AUnaryFunctorIiiiZZZNS0_16fmod_kernel_cudaERNS_18TensorIteratorBaseEENKUlvE_clEvENKUlvE1_clEvEUliiE_EESt5arrayIPcLm2EEEEviT0_T1_,@"STO_CUDA_ENTRY STV_DEFAULT"
_ZN2at6native29vectorized_elementwise_kernelILi4ENS0_13AUnaryFunctorIiiiZZZNS0_16fmod_kernel_cudaERNS_18TensorIteratorBaseEENKUlvE_clEvENKUlvE1_clEvEUliiE_EESt5arrayIPcLm2EEEEviT0_T1_:
.text._ZN2at6native29vectorized_elementwise_kernelILi4ENS0_13AUnaryFunctorIiiiZZZNS0_16fmod_kernel_cudaERNS_18TensorIteratorBaseEENKUlvE_clEvENKUlvE1_clEvEUliiE_EESt5arrayIPcLm2EEEEviT0_T1_:
        /* <DEDUP_REMOVED lines=13> */
[----:B------:R-:W3:Y:S01]  /*00d0*/  LDG.E.128 R12, [R16.64+0x800] ;  /* 0x00080004100c7981 */ /* 0x000ee2000c1e1d00 */
[----:B--2---:R-:W-:Y:S02]  /*00e0*/  IABS R23, R11 ;  /* 0x0000000b00177213 */ /* 0x004fe40000000000 */
[----:B------:R-:W-:Y:S02]  /*00f0*/  IABS R6, R10 ;  /* 0x0000000a00067213 */ /* 0x000fe40000000000 */
[----:B------:R-:W0:Y:S01]  /*0100*/  I2F.RP R19, R23 ;  /* 0x0000001700137306 */ /* 0x000e220000209400 */
[----:B------:R-:W-:-:S02]  /*0110*/  IABS R7, R9 ;  /* 0x0000000900077213 */ /* 0x000fc40000000000 */
[----:B------:R-:W-:Y:S02]  /*0120*/  IABS R22, R8 ;  /* 0x0000000800167213 */ /* 0x000fe40000000000 */
[----:B---3--:R-:W-:Y:S02]  /*0130*/  IABS R0, R15 ;  /* 0x0000000f00007213 */ /* 0x008fe40000000000 */
[----:B------:R-:W-:Y:S01]  /*0140*/  ISETP.NE.AND P2, PT, R9, RZ, PT ;  /* 0x000000ff0900720c */ /* 0x000fe20003f45270 */
[----:B------:R-:W1:Y:S08]  /*0150*/  I2F.RP R20, R6 ;  /* 0x0000000600147306 */ /* 0x000e700000209400 */
[----:B------:R-:W-:Y:S08]  /*0160*/  I2F.RP R21, R7 ;  /* 0x0000000700157306 */ /* 0x000ff00000209400 */
[----:B0-----:R-:W0:Y:S08]  /*0170*/  MUFU.RCP R19, R19 ;  /* 0x0000001300137308 */ /* 0x001e300000001000 */
[----:B------:R-:W-:Y:S08]  /*0180*/  I2F.RP R18, R22 ;  /* 0x0000001600127306 */ /* 0x000ff00000209400 */
[----:B-1----:R-:W1:Y:S01]  /*0190*/  MUFU.RCP R20, R20 ;  /* 0x0000001400147308 */ /* 0x002e620000001000 */
[----:B0-----:R-:W-:-:S07]  /*01a0*/  IADD3 R24, R19, 0xffffffe, RZ ;  /* 0x0ffffffe13187810 */ /* 0x001fce0007ffe0ff */
[----:B------:R-:W0:Y:S08]  /*01b0*/  MUFU.RCP R17, R21 ;  /* 0x0000001500117308 */ /* 0x000e300000001000 */
[----:B------:R-:W-:Y:S01]  /*01c0*/  I2F.RP R26, R0 ;  /* 0x00000000001a7306 */ /* 0x000fe20000209400 */
[----:B-1----:R-:W-:-:S07]  /*01d0*/  IADD3 R28, R20, 0xffffffe, RZ ;  /* 0x0ffffffe141c7810 */ /* 0x002fce0007ffe0ff */
[----:B------:R1:W2:Y:S01]  /*01e0*/  F2I.FTZ.U32.TRUNC.NTZ R25, R24 ;  /* 0x0000001800197305 */ /* 0x0002a2000021f000 */
[----:B0-----:R-:W-:-:S07]  /*01f0*/  IADD3 R17, R17, 0xffffffe, RZ ;  /* 0x0ffffffe11117810 */ /* 0x001fce0007ffe0ff */
[----:B------:R-:W0:Y:S01]  /*0200*/  MUFU.RCP R18, R18 ;  /* 0x0000001200127308 */ /* 0x000e220000001000 */
[----:B-1----:R-:W-:-:S07]  /*0210*/  HFMA2.MMA R24, -RZ, RZ, 0, 0 ;  /* 0x00000000ff187435 */ /* 0x002fce00000001ff */
[----:B------:R1:W3:Y:S01]  /*0220*/  F2I.FTZ.U32.TRUNC.NTZ R29, R28 ;  /* 0x0000001c001d7305 */ /* 0x0002e2000021f000 */
[----:B--2---:R-:W-:-:S04]  /*0230*/  IMAD.MOV R20, RZ, RZ, -R25 ;  /* 0x000000ffff147224 */ /* 0x004fc800078e0a19 */
[----:B------:R-:W-:-:S03]  /*0240*/  IMAD R19, R20, R23, RZ ;  /* 0x0000001714137224 */ /* 0x000fc600078e02ff */
[----:B------:R-:W2:Y:S01]  /*0250*/  MUFU.RCP R16, R26 ;  /* 0x0000001a00107308 */ /* 0x000ea20000001000 */
[----:B0-----:R-:W-:Y:S01]  /*0260*/  IADD3 R18, R18, 0xffffffe, RZ ;  /* 0x0ffffffe12127810 */ /* 0x001fe20007ffe0ff */
[----:B------:R-:W-:-:S04]  /*0270*/  IMAD.HI.U32 R24, R25, R19, R24 ;  /* 0x0000001319187227 */ /* 0x000fc800078e0018 */
[----:B-1----:R-:W-:Y:S02]  /*0280*/  IMAD.MOV.U32 R28, RZ, RZ, RZ ;  /* 0x000000ffff1c7224 */ /* 0x002fe400078e00ff */
[----:B------:R-:W0:Y:S01]  /*0290*/  F2I.FTZ.U32.TRUNC.NTZ R17, R17 ;  /* 0x0000001100117305 */ /* 0x000e22000021f000 */
[----:B---3--:R-:W-:Y:S02]  /*02a0*/  IMAD.MOV R25, RZ, RZ, -R29 ;  /* 0x000000ffff197224 */ /* 0x008fe400078e0a1d */
[----:B------:R-:W-:-:S04]  /*02b0*/  IMAD.HI.U32 R24, R24, R5, RZ ;  /* 0x0000000518187227 */ /* 0x000fc800078e00ff */
[----:B------:R-:W-:Y:S01]  /*02c0*/  IMAD R25, R25, R6, RZ ;  /* 0x0000000619197224 */ /* 0x000fe200078e02ff */
[----:B------:R1:W3:Y:S01]  /*02d0*/  F2I.FTZ.U32.TRUNC.NTZ R19, R18 ;  /* 0x0000001200137305 */ /* 0x0002e2000021f000 */
[----:B--2---:R-:W-:Y:S02]  /*02e0*/  IADD3 R20, R16, 0xffffffe, RZ ;  /* 0x0ffffffe10147810 */ /* 0x004fe40007ffe0ff */
[----:B------:R-:W-:-:S04]  /*02f0*/  IMAD.HI.U32 R28, R29, R25, R28 ;  /* 0x000000191d1c7227 */ /* 0x000fc800078e001c */
[----:B0-----:R-:W-:Y:S01]  /*0300*/  IMAD.MOV R16, RZ, RZ, -R17 ;  /* 0x000000ffff107224 */ /* 0x001fe200078e0a11 */
[----:B------:R0:W2:Y:S01]  /*0310*/  F2I.FTZ.U32.TRUNC.NTZ R21, R20 ;  /* 0x0000001400157305 */ /* 0x0000a2000021f000 */
[----:B-1----:R-:W-:Y:S02]  /*0320*/  IMAD.MOV.U32 R18, RZ, RZ, RZ ;  /* 0x000000ffff127224 */ /* 0x002fe400078e00ff */
[----:B------:R-:W-:Y:S02]  /*0330*/  IMAD R25, R16, R7, RZ ;  /* 0x0000000710197224 */ /* 0x000fe400078e02ff */
[----:B------:R-:W-:Y:S02]  /*0340*/  IMAD.MOV.U32 R16, RZ, RZ, RZ ;  /* 0x000000ffff107224 */ /* 0x000fe400078e00ff */
[----:B------:R-:W-:-:S04]  /*0350*/  IMAD.HI.U32 R28, R28, R5, RZ ;  /* 0x000000051c1c7227 */ /* 0x000fc800078e00ff */
[----:B------:R-:W-:Y:S01]  /*0360*/  IMAD.HI.U32 R16, R17, R25, R16 ;  /* 0x0000001911107227 */ /* 0x000fe200078e0010 */
[----:B---3--:R-:W-:-:S03]  /*0370*/  IADD3 R17, RZ, -R19, RZ ;  /* 0x80000013ff117210 */ /* 0x008fc60007ffe0ff */
[----:B0-----:R-:W-:Y:S02]  /*0380*/  IMAD.MOV.U32 R20, RZ, RZ, RZ ;  /* 0x000000ffff147224 */ /* 0x001fe400078e00ff */
[----:B------:R-:W-:Y:S02]  /*0390*/  IMAD R17, R17, R22, RZ ;  /* 0x0000001611117224 */ /* 0x000fe400078e02ff */
[----:B--2---:R-:W-:Y:S02]  /*03a0*/  IMAD.MOV R25, RZ, RZ, -R21 ;  /* 0x000000ffff197224 */ /* 0x004fe400078e0a15 */
[----:B------:R-:W-:Y:S01]  /*03b0*/  IMAD.HI.U32 R19, R19, R17, R18 ;  /* 0x0000001113137227 */ /* 0x000fe200078e0012 */
[----:B------:R-:W-:-:S03]  /*03c0*/  IABS R18, R14 ;  /* 0x0000000e00127213 */ /* 0x000fc60000000000 */
[----:B------:R-:W-:Y:S01]  /*03d0*/  IMAD R17, R25, R0, RZ ;  /* 0x0000000019117224 */ /* 0x000fe200078e02ff */
[----:B------:R-:W-:Y:S01]  /*03e0*/  IABS R25, R9 ;  /* 0x0000000900197213 */ /* 0x000fe20000000000 */
[----:B------:R-:W-:-:S04]  /*03f0*/  IMAD.HI.U32 R16, R16, R5, RZ ;  /* 0x0000000510107227 */ /* 0x000fc800078e00ff */
[----:B------:R-:W-:Y:S01]  /*0400*/  IMAD.HI.U32 R26, R21, R17, R20 ;  /* 0x00000011151a7227 */ /* 0x000fe200078e0014 */
[----:B------:R-:W-:Y:S01]  /*0410*/  IABS R17, R11 ;  /* 0x0000000b00117213 */ /* 0x000fe20000000000 */
[----:B------:R-:W0:Y:S01]  /*0420*/  I2F.RP R20, R18 ;  /* 0x0000001200147306 */ /* 0x000e220000209400 */
[----:B------:R-:W-:-:S03]  /*0430*/  IABS R21, R10 ;  /* 0x0000000a00157213 */ /* 0x000fc60000000000 */
[----:B------:R-:W-:Y:S01]  /*0440*/  IMAD.MOV R17, RZ, RZ, -R17 ;  /* 0x000000ffff117224 */ /* 0x000fe200078e0a11 */
[----:B------:R-:W-:Y:S01]  /*0450*/  IADD3 R21, RZ, -R21, RZ ;  /* 0x80000015ff157210 */ /* 0x000fe20007ffe0ff */
[----:B------:R-:W-:-:S04]  /*0460*/  IMAD.HI.U32 R26, R26, R5, RZ ;  /* 0x000000051a1a7227 */ /* 0x000fc800078e00ff */
[--C-:B------:R-:W-:Y:S02]  /*0470*/  IMAD R24, R24, R17, R5.reuse ;  /* 0x0000001118187224 */ /* 0x100fe400078e0205 */
[----:B------:R-:W-:-:S03]  /*0480*/  IMAD R21, R28, R21, R5 ;  /* 0x000000151c157224 */ /* 0x000fc600078e0205 */
[----:B------:R-:W-:Y:S01]  /*0490*/  ISETP.GT.U32.AND P0, PT, R23, R24, PT ;  /* 0x000000181700720c */ /* 0x000fe20003f04070 */
[----:B0-----:R0:W1:Y:S02]  /*04a0*/  MUFU.RCP R17, R20 ;  /* 0x0000001400117308 */ /* 0x0010640000001000 */
[----:B0-----:R-:W-:-:S10]  /*04b0*/  IMAD.MOV R20, RZ, RZ, -R25 ;  /* 0x000000ffff147224 */ /* 0x001fd400078e0a19 */
[----:B------:R-:W-:Y:S02]  /*04c0*/  @!P0 IMAD.IADD R24, R24, 0x1, -R23 ;  /* 0x0000000118188824 */ /* 0x000fe400078e0a17 */
[--C-:B------:R-:W-:Y:S01]  /*04d0*/  IMAD R20, R16, R20, R5.reuse ;  /* 0x0000001410147224 */ /* 0x100fe200078e0205 */
[----:B------:R-:W-:Y:S02]  /*04e0*/  IABS R16, R8 ;  /* 0x0000000800107213 */ /* 0x000fe40000000000 */
[----:B-1----:R-:W-:Y:S02]  /*04f0*/  IADD3 R17, R17, 0xffffffe, RZ ;  /* 0x0ffffffe11117810 */ /* 0x002fe40007ffe0ff */
[----:B------:R-:W-:Y:S01]  /*0500*/  ISETP.GT.U32.AND P0, PT, R23, R24, PT ;  /* 0x000000181700720c */ /* 0x000fe20003f04070 */
[----:B------:R-:W-:Y:S01]  /*0510*/  IMAD.MOV R25, RZ, RZ, -R16 ;  /* 0x000000ffff197224 */ /* 0x000fe200078e0a10 */
[----:B------:R-:W-:Y:S01]  /*0520*/  ISETP.GT.U32.AND P1, PT, R7, R20, PT ;  /* 0x000000140700720c */ /* 0x000fe20003f24070 */
[----:B------:R-:W-:Y:S01]  /*0530*/  IMAD.HI.U32 R16, R19, R5, RZ ;  /* 0x0000000513107227 */ /* 0x000fe200078e00ff */
[----:B------:R-:W0:Y:S03]  /*0540*/  F2I.FTZ.U32.TRUNC.NTZ R17, R17 ;  /* 0x0000001100117305 */ /* 0x000e26000021f000 */
[----:B------:R-:W-:-:S02]  /*0550*/  IMAD R19, R16, R25, R5 ;  /* 0x0000001910137224 */ /* 0x000fc400078e0205 */
[----:B------:R-:W-:-:S04]  /*0560*/  IMAD.MOV.U32 R16, RZ, RZ, RZ ;  /* 0x000000ffff107224 */ /* 0x000fc800078e00ff */
[----:B------:R-:W-:Y:S02]  /*0570*/  @!P0 IADD3 R24, R24, -R23, RZ ;  /* 0x8000001718188210 */ /* 0x000fe40007ffe0ff */
[----:B------:R-:W-:Y:S01]  /*0580*/  IABS R23, R13 ;  /* 0x0000000d00177213 */ /* 0x000fe20000000000 */
[----:B------:R-:W-:Y:S01]  /*0590*/  @!P1 IMAD.IADD R20, R20, 0x1, -R7 ;  /* 0x0000000114149824 */ /* 0x000fe200078e0a07 */
[----:B------:R-:W-:Y:S02]  /*05a0*/  ISETP.GT.U32.AND P0, PT, R6, R21, PT ;  /* 0x000000150600720c */ /* 0x000fe40003f04070 */
[----:B------:R-:W-:Y:S01]  /*05b0*/  ISETP.GT.U32.AND P1, PT, R22, R19, PT ;  /* 0x000000131600720c */ /* 0x000fe20003f24070 */
[----:B0-----:R-:W-:-:S04]  /*05c0*/  IMAD.MOV R27, RZ, RZ, -R17 ;  /* 0x000000ffff1b7224 */ /* 0x001fc800078e0a11 */
[----:B------:R-:W-:-:S04]  /*05d0*/  IMAD R25, R27, R18, RZ ;  /* 0x000000121b197224 */ /* 0x000fc800078e02ff */
[----:B------:R-:W-:Y:S02]  /*05e0*/  IMAD.HI.U32 R28, R17, R25, R16 ;  /* 0x00000019111c7227 */ /* 0x000fe400078e0010 */
[----:B------:R-:W0:Y:S02]  /*05f0*/  I2F.RP R25, R23 ;  /* 0x0000001700197306 */ /* 0x000e240000209400 */
[----:B------:R-:W-:Y:S02]  /*0600*/  @!P0 IMAD.IADD R21, R21, 0x1, -R6 ;  /* 0x0000000115158824 */ /* 0x000fe400078e0a06 */
[----:B------:R-:W-:Y:S01]  /*0610*/  @!P1 IMAD.IADD R19, R19, 0x1, -R22 ;  /* 0x0000000113139824 */ /* 0x000fe200078e0a16 */
[----:B------:R-:W-:Y:S01]  /*0620*/  ISETP.NE.AND P1, PT, R11, RZ, PT ;  /* 0x000000ff0b00720c */ /* 0x000fe20003f25270 */
[----:B------:R-:W-:Y:S01]  /*0630*/  IMAD.HI.U32 R28, R28, R5, RZ ;  /* 0x000000051c1c7227 */ /* 0x000fe200078e00ff */
[----:B------:R-:W-:Y:S01]  /*0640*/  ISETP.GT.U32.AND P0, PT, R6, R21, PT ;  /* 0x000000150600720c */ /* 0x000fe20003f04070 */
[----:B0-----:R-:W0:-:S12]  /*0650*/  MUFU.RCP R25, R25 ;  /* 0x0000001900197308 */ /* 0x001e180000001000 */
[----:B------:R-:W-:Y:S01]  /*0660*/  @!P0 IMAD.IADD R21, R21, 0x1, -R6 ;  /* 0x0000000115158824 */ /* 0x000fe200078e0a06 */
[----:B------:R-:W-:Y:S02]  /*0670*/  ISETP.GT.U32.AND P0, PT, R7, R20, PT ;  /* 0x000000140700720c */ /* 0x000fe40003f04070 */
[----:B0-----:R-:W-:-:S11]  /*0680*/  IADD3 R16, R25, 0xffffffe, RZ ;  /* 0x0ffffffe19107810 */ /* 0x001fd60007ffe0ff */
[----:B------:R-:W-:Y:S01]  /*0690*/  @!P0 IMAD.IADD R20, R20, 0x1, -R7 ;  /* 0x0000000114148824 */ /* 0x000fe200078e0a07 */
[----:B------:R-:W-:Y:S01]  /*06a0*/  IABS R7, R15 ;  /* 0x0000000f00077213 */ /* 0x000fe20000000000 */
[----:B------:R0:W1:Y:S01]  /*06b0*/  F2I.FTZ.U32.TRUNC.NTZ R17, R16 ;  /* 0x0000001000117305 */ /* 0x000062000021f000 */
[----:B------:R-:W-:Y:S02]  /*06c0*/  ISETP.GT.U32.AND P0, PT, R22, R19, PT ;  /* 0x000000131600720c */ /* 0x000fe40003f04070 */
[----:B------:R-:W-:Y:S02]  /*06d0*/  IADD3 R27, RZ, -R7, RZ ;  /* 0x80000007ff1b7210 */ /* 0x000fe40007ffe0ff */
[----:B------:R-:W-:-:S03]  /*06e0*/  IABS R7, R14 ;  /* 0x0000000e00077213 */ /* 0x000fc60000000000 */
[----:B------:R-:W-:Y:S02]  /*06f0*/  IMAD R27, R26, R27, R5 ;  /* 0x0000001b1a1b7224 */ /* 0x000fe400078e0205 */
[----:B0-----:R-:W-:Y:S02]  /*0700*/  IMAD.MOV.U32 R16, RZ, RZ, RZ ;  /* 0x000000ffff107224 */ /* 0x001fe400078e00ff */
[----:B------:R-:W-:Y:S01]  /*0710*/  IMAD.MOV R29, RZ, RZ, -R7 ;  /* 0x000000ffff1d7224 */ /* 0x000fe200078e0a07 */
[----:B------:R-:W-:Y:S01]  /*0720*/  IABS R7, R13 ;  /* 0x0000000d00077213 */ /* 0x000fe20000000000 */
[----:B------:R-:W-:Y:S01]  /*0730*/  @!P0 IMAD.IADD R19, R19, 0x1, -R22 ;  /* 0x0000000113138824 */ /* 0x000fe200078e0a16 */
[----:B------:R-:W-:Y:S01]  /*0740*/  ISETP.LE.AND P0, PT, RZ, c[0x0][0x168], PT ;  /* 0x00005a00ff007a0c */ /* 0x000fe20003f03270 */
[----:B------:R-:W-:Y:S01]  /*0750*/  IMAD R29, R28, R29, R5 ;  /* 0x0000001d1c1d7224 */ /* 0x000fe200078e0205 */
[----:B-1----:R-:W-:Y:S01]  /*0760*/  IADD3 R6, RZ, -R17, RZ ;  /* 0x80000011ff067210 */ /* 0x002fe20007ffe0ff */
[----:B------:R-:W-:Y:S01]  /*0770*/  IMAD.MOV R22, RZ, RZ, -R7 ;  /* 0x000000ffff167224 */ /* 0x000fe200078e0a07 */
[----:B------:R-:W-:Y:S01]  /*0780*/  ISETP.GT.U32.AND P3, PT, R0, R27, PT ;  /* 0x0000001b0000720c */ /* 0x000fe20003f64070 */
[----:B------:R-:W-:Y:S01]  /*0790*/  IMAD.MOV.U32 R7, RZ, RZ, R24 ;  /* 0x000000ffff077224 */ /* 0x000fe200078e0018 */
[----:B------:R-:W-:Y:S01]  /*07a0*/  ISETP.GT.U32.AND P4, PT, R18, R29, PT ;  /* 0x0000001d1200720c */ /* 0x000fe20003f84070 */
[----:B------:R-:W-:-:S04]  /*07b0*/  IMAD R25, R6, R23, RZ ;  /* 0x0000001706197224 */ /* 0x000fc800078e02ff */
[----:B------:R-:W-:Y:S01]  /*07c0*/  IMAD.HI.U32 R16, R17, R25, R16 ;  /* 0x0000001911107227 */ /* 0x000fe200078e0010 */
[----:B------:R-:W-:Y:S02]  /*07d0*/  IABS R25, R12 ;  /* 0x0000000c00197213 */ /* 0x000fe40000000000 */
[----:B------:R-:W-:Y:S02]  /*07e0*/  @!P0 IADD3 R7, -R7, RZ, RZ ;  /* 0x000000ff07078210 */ /* 0x000fe40007ffe1ff */
[----:B------:R-:W0:Y:S01]  /*07f0*/  I2F.RP R6, R25 ;  /* 0x0000001900067306 */ /* 0x000e220000209400 */
[----:B------:R-:W-:Y:S01]  /*0800*/  IMAD.HI.U32 R16, R16, R5, RZ ;  /* 0x0000000510107227 */ /* 0x000fe200078e00ff */
[----:B------:R-:W-:Y:S02]  /*0810*/  @!P1 LOP3.LUT R7, RZ, R11, RZ, 0x33, !PT ;  /* 0x0000000bff079212 */ /* 0x000fe400078e33ff */
[----:B------:R-:W-:Y:S01]  /*0820*/  ISETP.NE.AND P1, PT, R10, RZ, PT ;  /* 0x000000ff0a00720c */ /* 0x000fe20003f25270 */
[----:B------:R-:W-:Y:S01]  /*0830*/  IMAD R22, R16, R22, R5 ;  /* 0x0000001610167224 */ /* 0x000fe200078e0205 */
[----:B------:R-:W-:Y:S01]  /*0840*/  @!P3 IADD3 R27, R27, -R0, RZ ;  /* 0x800000001b1bb210 */ /* 0x000fe20007ffe0ff */
[----:B------:R-:W-:-:S02]  /*0850*/  IMAD.MOV.U32 R16, RZ, RZ, RZ ;  /* 0x000000ffff107224 */ /* 0x000fc400078e00ff */
[----:B------:R-:W-:Y:S01]  /*0860*/  @!P4 IMAD.IADD R29, R29, 0x1, -R18 ;  /* 0x000000011d1dc824 */ /* 0x000fe200078e0a12 */
[----:B------:R-:W-:Y:S02]  /*0870*/  ISETP.GT.U32.AND P5, PT, R23, R22, PT ;  /* 0x000000161700720c */ /* 0x000fe40003fa4070 */
[----:B------:R-:W-:Y:S01]  /*0880*/  ISETP.GT.U32.AND P4, PT, R0, R27, PT ;  /* 0x0000001b0000720c */ /* 0x000fe20003f84070 */
[----:B0-----:R-:W0:Y:S10]  /*0890*/  MUFU.RCP R6, R6 ;  /* 0x0000000600067308 */ /* 0x001e340000001000 */
[----:B------:R-:W-:Y:S01]  /*08a0*/  @!P5 IMAD.IADD R22, R22, 0x1, -R23 ;  /* 0x000000011616d824 */ /* 0x000fe200078e0a17 */
[----:B------:R-:W-:Y:S01]  /*08b0*/  ISETP.GT.U32.AND P5, PT, R18, R29, PT ;  /* 0x0000001d1200720c */ /* 0x000fe20003fa4070 */
[----:B------:R-:W-:Y:S01]  /*08c0*/  @!P4 IMAD.IADD R27, R27, 0x1, -R0 ;  /* 0x000000011b1bc824 */ /* 0x000fe200078e0a00 */
[----:B------:R-:W-:-:S02]  /*08d0*/  ISETP.NE.AND P4, PT, R13, RZ, PT ;  /* 0x000000ff0d00720c */ /* 0x000fc40003f85270 */
[----:B0-----:R-:W-:-:S09]  /*08e0*/  IADD3 R17, R6, 0xffffffe, RZ ;  /* 0x0ffffffe06117810 */ /* 0x001fd20007ffe0ff */
[----:B------:R-:W-:Y:S01]  /*08f0*/  @!P5 IMAD.IADD R29, R29, 0x1, -R18 ;  /* 0x000000011d1dd824 */ /* 0x000fe200078e0a12 */
[----:B------:R-:W0:Y:S01]  /*0900*/  F2I.FTZ.U32.TRUNC.NTZ R17, R17 ;  /* 0x0000001100117305 */ /* 0x000e22000021f000 */
[----:B------:R-:W-:Y:S02]  /*0910*/  ISETP.NE.AND P5, PT, R12, RZ, PT ;  /* 0x000000ff0c00720c */ /* 0x000fe40003fa5270 */
[----:B------:R-:W-:-:S04]  /*0920*/  IMAD.MOV.U32 R18, RZ, RZ, R29 ;  /* 0x000000ffff127224 */ /* 0x000fc800078e001d */
[----:B------:R-:W-:Y:S02]  /*0930*/  @!P0 IMAD.MOV R18, RZ, RZ, -R18 ;  /* 0x000000ffff128224 */ /* 0x000fe400078e0a12 */
[----:B0-----:R-:W-:-:S04]  /*0940*/  IMAD.MOV R6, RZ, RZ, -R17 ;  /* 0x000000ffff067224 */ /* 0x001fc800078e0a11 */
[----:B------:R-:W-:-:S04]  /*0950*/  IMAD R6, R6, R25, RZ ;  /* 0x0000001906067224 */ /* 0x000fc800078e02ff */
[----:B------:R-:W-:Y:S01]  /*0960*/  IMAD.HI.U32 R16, R17, R6, R16 ;  /* 0x0000000611107227 */ /* 0x000fe200078e0010 */
[----:B------:R-:W-:-:S05]  /*0970*/  IABS R6, R12 ;  /* 0x0000000c00067213 */ /* 0x000fca0000000000 */
[----:B------:R-:W-:Y:S02]  /*0980*/  IMAD.MOV R6, RZ, RZ, -R6 ;  /* 0x000000ffff067224 */ /* 0x000fe400078e0a06 */
[----:B------:R-:W-:-:S04]  /*0990*/  IMAD.HI.U32 R16, R16, R5, RZ ;  /* 0x0000000510107227 */ /* 0x000fc800078e00ff */
[----:B------:R-:W-:Y:S02]  /*09a0*/  IMAD R16, R16, R6, R5 ;  /* 0x0000000610107224 */ /* 0x000fe400078e0205 */
[----:B------:R-:W-:Y:S02]  /*09b0*/  IMAD.MOV.U32 R6, RZ, RZ, R21 ;  /* 0x000000ffff067224 */ /* 0x000fe400078e0015 */
[----:B------:R-:W-:Y:S01]  /*09c0*/  IMAD.MOV.U32 R5, RZ, RZ, R20 ;  /* 0x000000ffff057224 */ /* 0x000fe200078e0014 */
[----:B------:R-:W-:Y:S01]  /*09d0*/  ISETP.GT.U32.AND P6, PT, R25, R16, PT ;  /* 0x000000101900720c */ /* 0x000fe20003fc4070 */
[----:B------:R-:W-:Y:S01]  /*09e0*/  @!P0 IMAD.MOV R6, RZ, RZ, -R6 ;  /* 0x000000ffff068224 */ /* 0x000fe200078e0a06 */
[----:B------:R-:W-:Y:S01]  /*09f0*/  @!P1 LOP3.LUT R6, RZ, R10, RZ, 0x33, !PT ;  /* 0x0000000aff069212 */ /* 0x000fe200078e33ff */
[----:B------:R-:W-:Y:S01]  /*0a00*/  IMAD.WIDE.U32 R10, R3, R4, c[0x0][0x170] ;  /* 0x00005c00030a7625 */ /* 0x000fe200078e0004 */
[----:B------:R-:W-:Y:S02]  /*0a10*/  ISETP.NE.AND P1, PT, R8, RZ, PT ;  /* 0x000000ff0800720c */ /* 0x000fe40003f25270 */
[----:B------:R-:W-:Y:S01]  /*0a20*/  MOV R4, R19 ;  /* 0x0000001300047202 */ /* 0x000fe20000000f00 */
[----:B------:R-:W-:Y:S01]  /*0a30*/  @!P0 IMAD.MOV R5, RZ, RZ, -R5 ;  /* 0x000000ffff058224 */ /* 0x000fe200078e0a05 */
[----:B------:R-:W-:Y:S01]  /*0a40*/  @!P2 LOP3.LUT R5, RZ, R9, RZ, 0x33, !PT ;  /* 0x00000009ff05a212 */ /* 0x000fe200078e33ff */
[----:B------:R-:W-:Y:S01]  /*0a50*/  IMAD.MOV.U32 R19, RZ, RZ, R27 ;  /* 0x000000ffff137224 */ /* 0x000fe200078e001b */
[----:B------:R-:W-:Y:S01]  /*0a60*/  ISETP.NE.AND P2, PT, R14, RZ, PT ;  /* 0x000000ff0e00720c */ /* 0x000fe20003f45270 */
[----:B------:R-:W-:-:S02]  /*0a70*/  @!P0 IMAD.MOV R4, RZ, RZ, -R4 ;  /* 0x000000ffff048224 */ /* 0x000fc400078e0a04 */
[----:B------:R-:W-:Y:S01]  /*0a80*/  @!P6 IMAD.IADD R16, R16, 0x1, -R25 ;  /* 0x000000011010e824 */ /* 0x000fe200078e0a19 */
[----:B------:R-:W-:Y:S01]  /*0a90*/  ISETP.GT.U32.AND P6, PT, R23, R22, PT ;  /* 0x000000161700720c */ /* 0x000fe20003fc4070 */
[----:B------:R-:W-:Y:S01]  /*0aa0*/  IMAD.WIDE R10, R2, 0x10, R10 ;  /* 0x00000010020a7825 */ /* 0x000fe200078e020a */
[----:B------:R-:W-:Y:S02]  /*0ab0*/  @!P0 IADD3 R19, -R19, RZ, RZ ;  /* 0x000000ff13138210 */ /* 0x000fe40007ffe1ff */
[----:B------:R-:W-:Y:S02]  /*0ac0*/  ISETP.GT.U32.AND P3, PT, R25, R16, PT ;  /* 0x000000101900720c */ /* 0x000fe40003f64070 */
[----:B------:R-:W-:Y:S02]  /*0ad0*/  @!P1 LOP3.LUT R4, RZ, R8, RZ, 0x33, !PT ;  /* 0x00000008ff049212 */ /* 0x000fe400078e33ff */
[----:B------:R-:W-:Y:S02]  /*0ae0*/  ISETP.NE.AND P1, PT, R15, RZ, PT ;  /* 0x000000ff0f00720c */ /* 0x000fe40003f25270 */
[----:B------:R-:W-:Y:S01]  /*0af0*/  @!P2 LOP3.LUT R18, RZ, R14, RZ, 0x33, !PT ;  /* 0x0000000eff12a212 */ /* 0x000fe200078e33ff */
[----:B------:R-:W-:Y:S02]  /*0b00*/  STG.E.128 [R10.64], R4 ;  /* 0x000000040a007986 */ /* 0x000fe4000c101d04 */
[----:B------:R-:W-:-:S04]  /*0b10*/  @!P6 IADD3 R22, R22, -R23, RZ ;  /* 0x800000171616e210 */ /* 0x000fc80007ffe0ff */
[----:B------:R-:W-:Y:S02]  /*0b20*/  @!P3 IMAD.IADD R16, R16, 0x1, -R25 ;  /* 0x000000011010b824 */ /* 0x000fe400078e0a19 */
[----:B------:R-:W-:Y:S02]  /*0b30*/  IMAD.MOV.U32 R17, RZ, RZ, R22 ;  /* 0x000000ffff117224 */ /* 0x000fe400078e0016 */
[----:B------:R-:W-:Y:S01]  /*0b40*/  @!P0 IMAD.MOV R16, RZ, RZ, -R16 ;  /* 0x000000ffff108224 */ /* 0x000fe200078e0a10 */
[----:B------:R-:W-:Y:S01]  /*0b50*/  @!P1 LOP3.LUT R19, RZ, R15, RZ, 0x33, !PT ;  /* 0x0000000fff139212 */ /* 0x000fe200078e33ff */
[----:B------:R-:W-:Y:S01]  /*0b60*/  @!P0 IMAD.MOV R17, RZ, RZ, -R17 ;  /* 0x000000ffff118224 */ /* 0x000fe200078e0a11 */
[----:B------:R-:W-:Y:S02]  /*0b70*/  @!P4 LOP3.LUT R17, RZ, R13, RZ, 0x33, !PT ;  /* 0x0000000dff11c212 */ /* 0x000fe400078e33ff */
[----:B------:R-:W-:-:S05]  /*0b80*/  @!P5 LOP3.LUT R16, RZ, R12, RZ, 0x33, !PT ;  /* 0x0000000cff10d212 */ /* 0x000fca00078e33ff */
[----:B------:R-:W-:Y:S01]  /*0b90*/  STG.E.128 [R10.64+0x800], R16 ;  /* 0x000800100a007986 */ /* 0x000fe2000c101d04 */
[----:B------:R-:W-:Y:S05]  /*0ba0*/  EXIT ;  /* 0x000000000000794d */ /* 0x000fea0003800000 */
.L_x_20765:
[----:B------:R-:W0:Y:S01]  /*0bb0*/  S2R R2, SR_TID.X ;  /* 0x0000000000027919 */ /* 0x000e220000002100 */
[----:B------:R-:W-:Y:S01]  /*0bc0*/  CS2R R14, SRZ ;  /* 0x00000000000e7805 */ /* 0x000fe2000001ff00 */
[----:B------:R-:W-:Y:S01]  /*0bd0*/  CS2R R6, SRZ ;  /* 0x0000000000067805 */ /* 0x000fe2000001ff00 */
[----:B0-----:R-:W-:Y:S01]  /*0be0*/  ISETP.GE.AND P0, PT, R2, R0, PT ;  /* 0x000000000200720c */ /* 0x001fe20003f06270 */
[----:B------:R-:W-:-:S12]  /*0bf0*/  IMAD.MOV.U32 R4, RZ, RZ, R2 ;  /* 0x000000ffff047224 */ /* 0x000fd800078e0002 */
[----:B------:R-:W-:Y:S02]  /*0c00*/  @!P0 IADD3 R9, R3, R4, RZ ;  /* 0x0000000403098210 */ /* 0x000fe40007ffe0ff */
[----:B------:R-:W-:-:S04]  /*0c10*/  @!P0 IADD3 R4, R4, 0x80, RZ ;  /* 0x0000008004048810 */ /* 0x000fc80007ffe0ff */
[----:B------:R-:W-:-:S13]  /*0c20*/  ISETP.GE.AND P6, PT, R4, R0, PT ;  /* 0x000000000400720c */ /* 0x000fda0003fc6270 */
        /* <DEDUP_REMOVED lines=10> */
[----:B------:R-:W-:Y:S01]  /*0cd0*/  @!P5 IMAD.WIDE.U32 R18, R18, R19, c[0x0][0x178] ;  /* 0x00005e001212d625 */ /* 0x000fe200078e0013 */
[----:B0-----:R-:W-:Y:S01]  /*0ce0*/  HFMA2.MMA R12, -RZ, RZ, 0, 0 ;  /* 0x00000000ff0c7435 */ /* 0x001fe200000001ff */
[----:B------:R-:W-:-:S03]  /*0cf0*/  MOV R8, RZ ;  /* 0x000000ff00087202 */ /* 0x000fc60000000f00 */
[----:B------:R0:W5:Y:S07]  /*0d00*/  @!P5 LDG.E R7, [R18.64] ;  /* 0x000000041207d981 */ /* 0x00016e000c1e1900 */
        /* <DEDUP_REMOVED lines=21> */
[----:B------:R-:W-:-:S02]  /*0e60*/  @!P1 IMAD.MOV.U32 R23, RZ, RZ, 0x4 ;  /* 0x00000004ff179424 */ /* 0x000fc400078e00ff */
[----:B-1----:R-:W-:Y:S02]  /*0e70*/  @!P0 IMAD.MOV.U32 R10, RZ, RZ, 0x4 ;  /* 0x00000004ff0a8424 */ /* 0x002fe400078e00ff */
        /* <DEDUP_REMOVED lines=33> */
.L_x_20767:
[----:B------:R-:W-:Y:S05]  /*1090*/  BSYNC B0 ;  /* 0x0000000000007941 */ /* 0x000fea0003800000 */
.L_x_20766:
        /* <DEDUP_REMOVED lines=32> */
.L_x_20769:
[----:B------:R-:W-:Y:S05]  /*12a0*/  BSYNC B0 ;  /* 0x0000000000007941 */ /* 0x000fea0003800000 */
.L_x_20768:
[----:B------:R-:W-:Y:S01]  /*12b0*/  BSSY B0, `(.L_x_20770) ;  /* 0x0000019000007945 */ /* 0x000fe20003800000 */
        /* <DEDUP_REMOVED lines=24> */
.L_x_20771:
[----:B------:R-:W-:Y:S05]  /*1440*/  BSYNC B0 ;  /* 0x0000000000007941 */ /* 0x000fea0003800000 */
.L_x_20770:
        /* <DEDUP_REMOVED lines=25> */
.L_x_20773:
[----:B------:R-:W-:Y:S05]  /*15e0*/  BSYNC B0 ;  /* 0x0000000000007941 */ /* 0x000fea0003800000 */
.L_x_20772:
[----:B------:R-:W-:Y:S01]  /*15f0*/  ISETP.GE.AND P2, PT, R7, R0, PT ;  /* 0x000000000700720c */ /* 0x000fe20003f46270 */
[----:B------:R-:W-:Y:S01]  /*1600*/  @!P0 IMAD.MOV.U32 R7, RZ, RZ, 0x4 ;  /* 0x00000004ff078424 */ /* 0x000fe200078e00ff */
[----:B------:R-:W-:Y:S01]  /*1610*/  @!P0 IADD3 R6, R3, R2, RZ ;  /* 0x0000000203068210 */ /* 0x000fe20007ffe0ff */
[----:B------:R-:W-:Y:S04]  /*1620*/  BSSY B0, `(.L_x_20774) ;  /* 0x0000019000007945 */ /* 0x000fe80003800000 */
[----:B------:R-:W-:Y:S01]  /*1630*/  @!P0 IMAD.WIDE.U32 R6, R6, R7, c[0x0][0x170] ;  /* 0x00005c0006068625 */ /* 0x000fe200078e0007 */
[----:B------:R-:W-:Y:S05]  /*1640*/  @P1 BRA `(.L_x_20775) ;  /* 0x0000016000001947 */ /* 0x000fea0003800000 */
[-C--:B------:R-:W-:Y:S02]  /*1650*/  IABS R17, R15.reuse ;  /* 0x0000000f00117213 */ /* 0x080fe40000000000 */
[----:B------:R-:W-:-:S02]  /*1660*/  IABS R21, R15 ;  /* 0x0000000f00157213 */ /* 0x000fc40000000000 */
        /* <DEDUP_REMOVED lines=20> */
.L_x_20775:
[----:B------:R-:W-:Y:S05]  /*17b0*/  BSYNC B0 ;  /* 0x0000000000007941 */ /* 0x000fea0003800000 */
.L_x_20774:
        /* <DEDUP_REMOVED lines=24> */
.L_x_20777:
[----:B------:R-:W-:Y:S05]  /*1940*/  BSYNC B0 ;  /* 0x0000000000007941 */ /* 0x000fea0003800000 */
.L_x_20776:
        /* <DEDUP_REMOVED lines=24> */
.L_x_20779:
[----:B------:R-:W-:Y:S05]  /*1ad0*/  BSYNC B0 ;  /* 0x0000000000007941 */ /* 0x000fea0003800000 */
.L_x_20778:
        /* <DEDUP_REMOVED lines=23> */
.L_x_20781:
[----:B------:R-:W-:Y:S05]  /*1c50*/  BSYNC B0 ;  /* 0x0000000000007941 */ /* 0x000fea0003800000 */
.L_x_20780:
        /* <DEDUP_REMOVED lines=18> */
.L_x_20784:
[----:B0-----:R-:W-:-:S13]  /*1d80*/  ISETP.GE.AND P0, PT, R2, R0, PT ;  /* 0x000000000200720c */ /* 0x001fda0003f06270 */
[----:B------:R-:W-:Y:S05]  /*1d90*/  @P0 BRA `(.L_x_20786) ;  /* 0x000000c000000947 */ /* 0x000fea0003800000 */
[----:B------:R-:W-:Y:S01]  /*1da0*/  IMAD.IADD R6, R3, 0x1, R2 ;  /* 0x0000000103067824 */ /* 0x000fe200078e0202 */
[----:B------:R-:W-:Y:S01]  /*1db0*/  IADD3 R2, R2, 0x80, RZ ;  /* 0x0000008002027810 */ /* 0x000fe20007ffe0ff */
[----:B------:R-:W-:-:S04]  /*1dc0*/  IMAD.MOV.U32 R7, RZ, RZ, 0x4 ;  /* 0x00000004ff077424 */ /* 0x000fc800078e00ff */
[----:B------:R-:W-:-:S05]  /*1dd0*/  IMAD.WIDE.U32 R6, R6, R7, c[0x0][0x170] ;  /* 0x00005c0006067625 */ /* 0x000fca00078e0007 */
[----:B------:R0:W-:Y:S02]  /*1de0*/  STG.E [R6.64], R16 ;  /* 0x0000001006007986 */ /* 0x0001e4000c101904 */
.L_x_20785:
[----:B------:R-:W-:-:S13]  /*1df0*/  ISETP.GE.AND P0, PT, R2, R0, PT ;  /* 0x000000000200720c */ /* 0x000fda0003f06270 */
[----:B------:R-:W-:Y:S05]  /*1e00*/  @P0 BRA `(.L_x_20787) ;  /* 0x000000d000000947 */ /* 0x000fea0003800000 */
[----:B0-----:R-:W-:Y:S01]  /*1e10*/  HFMA2.MMA R7, -RZ, RZ, 0, 2.384185791015625e-07 ;  /* 0x00000004ff077435 */ /* 0x001fe200000001ff */
[----:B------:R-:W-:Y:S01]  /*1e20*/  IMAD.IADD R6, R3, 0x1, R2 ;  /* 0x0000000103067824 */ /* 0x000fe200078e0202 */
[----:B------:R-:W-:-:S08]  /*1e30*/  IADD3 R2, R2, 0x80, RZ ;  /* 0x0000008002027810 */ /* 0x000fd00007ffe0ff */
[----:B------:R-:W-:-:S05]  /*1e40*/  IMAD.WIDE.U32 R6, R6, R7, c[0x0][0x170] ;  /* 0x00005c0006067625 */ /* 0x000fca00078e0007 */
[----:B------:R0:W-:Y:S02]  /*1e50*/  STG.E [R6.64], R17 ;  /* 0x0000001106007986 */ /* 0x0001e4000c101904 */
.L_x_20786:
        /* <DEDUP_REMOVED lines=8> */
.L_x_20787:
[----:B------:R-:W-:Y:S05]  /*1ee0*/  BSYNC B1 ;  /* 0x0000000000017941 */ /* 0x000fea0003800000 */
.L_x_20783:
[----:B------:R-:W-:-:S13]  /*1ef0*/  ISETP.GE.AND P0, PT, R2, R0, PT ;  /* 0x000000000200720c */ /* 0x000fda0003f06270 */
[----:B0-----:R-:W-:Y:S01]  /*1f00*/  @!P0 MOV R7, 0x4 ;  /* 0x0000000400078802 */ /* 0x001fe20000000f00 */
[----:B------:R-:W-:Y:S01]  /*1f10*/  @!P0 IMAD.IADD R6, R3, 0x1, R2 ;  /* 0x0000000103068824 */ /* 0x000fe200078e0202 */
[----:B------:R-:W-:-:S03]  /*1f20*/  @!P0 IADD3 R2, R2, 0x80, RZ ;  /* 0x0000008002028810 */ /* 0x000fc60007ffe0ff */
[----:B------:R-:W-:-:S05]  /*1f30*/  @!P0 IMAD.WIDE.U32 R6, R6, R7, c[0x0][0x170] ;  /* 0x00005c0006068625 */ /* 0x000fca00078e0007 */
[----:B------:R0:W-:Y:S02]  /*1f40*/  @!P0 STG.E [R6.64], R12 ;  /* 0x0000000c06008986 */ /* 0x0001e4000c101904 */
.L_x_20788:
[----:B------:R-:W-:Y:S05]  /*1f50*/  BSYNC B0 ;  /* 0x0000000000007941 */ /* 0x000fea0003800000 */
.L_x_20782:
        /* <DEDUP_REMOVED lines=8> */
.L_x_20789:
        /* <DEDUP_REMOVED lines=10> */
.L_x_50662:


//--------------------- .text._ZN2at6native29vectorized_elementwise_kernelILi8ENS0_13AUnaryFunctorIiiiZZZNS0_16fmod_kernel_cudaERNS_18TensorIteratorBaseEENKUlvE_clEvENKUlvE1_clEvEUliiE_EESt5arrayIPcLm2EEEEviT0_T1_ --------------------------
	.section	.text._ZN2at6native29vectorized_elementwise_kernelILi8ENS0_13AUnaryFunctorIiiiZZZNS0_16fmod_kernel_cudaERNS_18TensorIteratorBaseEENKUlvE_clEvENKUlvE1_clEvEUliiE_EESt5arrayIPcLm2EEEEviT0_T1_,"ax",@progbits
	.sectioninfo	@"SHI_REGISTERS=4"
	.align	128
        .global         _ZN2at6native29vectorized_elementwise_kernelILi8ENS0_13AUnaryFunctorIiiiZZZNS0_16fmod_kernel_cudaERNS_18TensorIteratorBaseEENKUlvE_clEvENKUlvE1_clEvEUliiE_EESt5arrayIPcLm2EEEEviT0_T1_
        .type           _ZN2at6native29vectorized_elementwise_kernelILi8ENS0_13AUnaryFunctorIiiiZZZNS0_16fmod_kernel_cudaERNS_18TensorIteratorBaseEENKUlvE_clEvENKUlvE1_clEvEUliiE_EESt5arrayIPcLm2EEEEviT0_T1_,@function
        .size           _ZN2at6native29vectorized_elementwise_kernelILi8ENS0_13AUnaryFunctorIiiiZZZNS0_16fmod_kernel_cudaERNS_18TensorIteratorBaseEENKUlvE_clEvENKUlvE1_clEvEUliiE_EESt5arrayIPcLm2EEEEviT0_T1_,(.L_x_50663 - _ZN2at6native29vectorized_elementwise_kernelILi8ENS0_13AUnaryFunctorIiiiZZZNS0_16fmod_kernel_cudaERNS_18TensorIteratorBaseEENKUlvE_clEvENKUlvE1_clEvEUliiE_EESt5arrayIPcLm2EEEEviT0_T1_)
        .other          _ZN2at6native29vectorized_elementwise_kernelILi8ENS0_13AUnaryFunctorIiiiZZZNS0_16fmod_kernel_cudaERNS_18TensorIteratorBaseEENKUlvE_clEvENKUlvE1_clEvEUliiE_EESt5arrayIPcLm2EEEEviT0_T1_,@"STO_CUDA_ENTRY STV_DEFAULT"
_ZN2at6native29vectorized_elementwise_kernelILi8ENS0_13AUnaryFunctorIiiiZZZNS0_16fmod_kernel_cudaERNS_18TensorIteratorBaseEENKUlvE_clEvENKUlvE1_clEvEUliiE_EESt5arrayIPcLm2EEEEviT0_T1_:
.text._ZN2at6native29vectorized_elementwise_kernelILi8ENS0_13AUnaryFunctorIiiiZZZNS0_16fmod_kernel_cudaERNS_18TensorIteratorBaseEENKUlvE_clEvENKUlvE1_clEvEUliiE_EESt5arrayIPcLm2EEEEviT0_T1_:
[----:B------:R-:W-:Y:S02]  /*0000*/  MOV R1, c[0x0][0x28] ;  /* 0x00000a0000017a02 */ /* 0x000fe40000000f00 */
[----:B------:R-:W-:Y:S05]  /*0010*/  EXIT ;  /* 0x000000000000794d */ /* 0x000fea0003800000 */
.L_x_20790:
        /* <DEDUP_REMOVED lines=14> */
.L_x_50663:


//--------------------- .text._ZN2at6native18elementwise_kernelILi128ELi4EZNS0_15gpu_kernel_implINS0_13BinaryFunctorIaaaZZZNS0_16fmod_kernel_cudaERNS_18TensorIteratorBaseEENKUlvE_clEvENKUlvE0_clEvEUlaaE_EEEEvS5_RKT_EUliE_EEviT1_ --------------------------
	.section	.text._ZN2at6native18elementwise_kernelILi128ELi4EZNS0_15gpu_kernel_implINS0_13BinaryFunctorIaaaZZZNS0_16fmod_kernel_cudaERNS_18TensorIteratorBaseEENKUlvE_clEvENKUlvE0_clEvEUlaaE_EEEEvS5_RKT_EUliE_EEviT1_,"ax",@progbits
	.sectioninfo	@"SHI_REGISTERS=26"
	.align	128
        .global         _ZN2at6native18elementwise_kernelILi128ELi4EZNS0_15gpu_kernel_implINS0_13BinaryFunctorIaaaZZZNS0_16fmod_kernel_cudaERNS_18TensorIteratorBaseEENKUlvE_clEvENKUlvE0_clEvEUlaaE_EEEEvS5_RKT_EUliE_EEviT1_
        .type           _ZN2at6native18elementwise_kernelILi128ELi4EZNS0_15gpu_kernel_implINS0_13BinaryFunctorIaaaZZZNS0_16fmod_kernel_cudaERNS_18TensorIteratorBaseEENKUlvE_clEvENKUlvE0_clEvEUlaaE_EEEEvS5_RKT_EUliE_EEviT1_,@function
        .size           _ZN2at6native18elementwise_kernelILi128ELi4EZNS0_15gpu_kernel_implINS0_13BinaryFunctorIaaaZZZNS0_16fmod_kernel_cudaERNS_18TensorIteratorBaseEENKUlvE_clEvENKUlvE0_clEvEUlaaE_EEEEvS5_RKT_EUliE_EEviT1_,(.L_x_50664 - _ZN2at6native18elementwise_kernelILi128ELi4EZNS0_15gpu_kernel_implINS0_13BinaryFunctorIaaaZZZNS0_16fmod_kernel_cudaERNS_18TensorIteratorBaseEENKUlvE_clEvENKUlvE0_clEvEUlaaE_EEEEvS5_RKT_EUliE_EEviT1_)
        .other          _ZN2at6native18elementwise_kernelILi128ELi4EZNS0_15gpu_kernel_implINS0_13BinaryFunctorIaaaZZZNS0_16fmod_kernel_cudaERNS_18TensorIteratorBaseEENKUlvE_clEvENKUlvE0_clEvEUlaaE_EEEEvS5_RKT_EUliE_EEviT1_,@"STO_CUDA_ENTRY STV_DEFAULT"
_ZN2at6native18elementwise_kernelILi128ELi4EZNS0_15gpu_kernel_implINS0_13BinaryFunctorIaaaZZZNS0_16fmod_kernel_cudaERNS_18TensorIteratorBaseEENKUlvE_clEvENKUlvE0_clEvEUlaaE_EEEEvS5_RKT_EUliE_EEviT1_:
.text._ZN2at6native18elementwise_kernelILi128ELi4EZNS0_15gpu_kernel_implINS0_13BinaryFunctorIaaaZZZNS0_16fmod_kernel_cudaERNS_18TensorIteratorBaseEENKUlvE_clEvENKUlvE0_clEvEUlaaE_EEEEvS5_RKT_EUliE_EEviT1_:
        /* <DEDUP_REMOVED lines=263> */
.L_x_20793:
        /* <DEDUP_REMOVED lines=16> */
[----:B------:R0:W5:Y:S01]  /*1170*/  LDG.E.U8 R23, [R2.64] ;  /* 0x0000002402177981 */ /* 0x000162000c1e1100 */
[----:B------:R-:W-:Y:S05]  /*1180*/  BRA `(.L_x_20799) ;  /* 0x00000da000007947 */ /* 0x000fea0003800000 */
.L_x_20797:
[----:B------:R0:W5:Y:S01]  /*1190*/  LDG.E.U8 R23, [R2.64] ;  /* 0x0000002402177981 */ /* 0x000162000c1e1100 */
[----:B------:R-:W-:Y:S05]  /*11a0*/  BRA `(.L_x_20799) ;  /* 0x00000d8000007947 */ /* 0x000fea0003800000 */
.L_x_20796:
[----:B------:R-:W-:-:S13]  /*11b0*/  ISETP.NE.AND P0, PT, R4, 0x2, PT ;  /* 0x000000020400780c */ /* 0x000fda0003f05270 */
[----:B------:R-:W-:Y:S05]  /*11c0*/  @!P0 BRA `(.L_x_20800) ;  /* 0x0000008000008947 */ /* 0x000fea0003800000 */
[----:B------:R-:W-:-:S13]  /*11d0*/  ISETP.NE.AND P0, PT, R4, 0x3, PT ;  /* 0x000000030400780c */ /* 0x000fda0003f05270 */
[----:B------:R-:W-:Y:S05]  /*11e0*/  @!P0 BRA `(.L_x_20801) ;  /* 0x0000004000008947 */ /* 0x000fea0003800000 */
[----:B------:R-:W-:-:S13]  /*11f0*/  ISETP.NE.AND P0, PT, R4, 0x4, PT ;  /* 0x000000040400780c */ /* 0x000fda0003f05270 */
[----:B------:R-:W-:Y:S05]  /*1200*/  @P0 BRA `(.L_x_20798) ;  /* 0x00000ba000000947 */ /* 0x000fea0003800000 */
[----:B------:R0:W5:Y:S01]  /*1210*/  LDG.E.U8 R23, [R2.64] ;  /* 0x0000002402177981 */ /* 0x000162000c1e1100 */
[----:B------:R-:W-:Y:S05]  /*1220*/  BRA `(.L_x_20799) ;  /* 0x00000d0000007947 */ /* 0x000fea0003800000 */
.L_x_20801:
[----:B------:R0:W5:Y:S01]  /*1230*/  LDG.E.U8 R23, [R2.64] ;  /* 0x0000002402177981 */ /* 0x000162000c1e1100 */
[----:B------:R-:W-:Y:S05]  /*1240*/  BRA `(.L_x_20799) ;  /* 0x00000ce000007947 */ /* 0x000fea0003800000 */
.L_x_20800:
[----:B------:R0:W5:Y:S01]  /*1250*/  LDG.E.U16 R23, [R2.64] ;  /* 0x0000002402177981 */ /* 0x000162000c1e1500 */
[----:B------:R-:W-:Y:S05]  /*1260*/  BRA `(.L_x_20799) ;  /* 0x00000cc000007947 */ /* 0x000fea0003800000 */
.L_x_20795:
        /* <DEDUP_REMOVED lines=9> */
.L_x_20803:
[----:B------:R-:W2:Y:S02]  /*1300*/  LDG.E.U16 R0, [R2.64] ;  /* 0x0000002402007981 */ /* 0x000ea4000c1e1500 */
[----:B--2---:R-:W-:-:S06]  /*1310*/  HADD2.F32 R0, -RZ, R0.H0_H0 ;  /* 0x20000000ff007230 */ /* 0x004fcc0000004100 */
[----:B------:R-:W0:Y:S02]  /*1320*/  F2I.FTZ.TRUNC.NTZ R0, R0 ;  /* 0x0000000000007305 */ /* 0x000e24000021f100 */
[----:B0-----:R-:W-:Y:S01]  /*1330*/  PRMT R23, R0, 0x7610, R23 ;  /* 0x0000761000177816 */ /* 0x001fe20000000017 */
[----:B------:R-:W-:Y:S05]  /*1340*/  BRA `(.L_x_20799) ;  /* 0x00000be000007947 */ /* 0x000fea0003800000 */
.L_x_20802:
        /* <DEDUP_REMOVED lines=9> */
.L_x_20805:
[----:B------:R-:W2:Y:S02]  /*13e0*/  LDG.E.U16 R2, [R2.64] ;  /* 0x0000002402027981 */ /* 0x000ea4000c1e1500 */
[----:B--2---:R-:W-:-:S06]  /*13f0*/  HADD2.F32 R0, -RZ, R2.H0_H0 ;  /* 0x20000002ff007230 */ /* 0x004fcc0000004100 */
[----:B------:R-:W0:Y:S02]  /*1400*/  F2I.FTZ.TRUNC.NTZ R0, R0 ;  /* 0x0000000000007305 */ /* 0x000e24000021f100 */
[----:B0-----:R-:W-:Y:S01]  /*1410*/  PRMT R23, R0, 0x7610, R23 ;  /* 0x0000761000177816 */ /* 0x001fe20000000017 */
[----:B------:R-:W-:Y:S05]  /*1420*/  BRA `(.L_x_20799) ;  /* 0x00000b0000007947 */ /* 0x000fea0003800000 */
.L_x_20804:
[----:B------:R-:W2:Y:S02]  /*1430*/  LDG.E.64 R2, [R2.64] ;  /* 0x0000002402027981 */ /* 0x000ea4000c1e1b00 */
[----:B--2---:R0:W1:Y:S01]  /*1440*/  F2I.F64.TRUNC R23, R2 ;  /* 0x0000000200177311 */ /* 0x004062000030d100 */
[----:B------:R-:W-:Y:S05]  /*1450*/  BRA `(.L_x_20799) ;  /* 0x00000ad000007947 */ /* 0x000fea0003800000 */
.L_x_20794:
        /* <DEDUP_REMOVED lines=12> */
.L_x_20808:
[----:B------:R-:W2:Y:S02]  /*1520*/  LDG.E.64 R2, [R2.64] ;  /* 0x0000002402027981 */ /* 0x000ea4000c1e1b00 */
[----:B--2---:R0:W1:Y:S01]  /*1530*/  F2I.F64.TRUNC R23, R2 ;  /* 0x0000000200177311 */ /* 0x004062000030d100 */
[----:B------:R-:W-:Y:S05]  /*1540*/  BRA `(.L_x_20799) ;  /* 0x000009e000007947 */ /* 0x000fea0003800000 */
.L_x_20807:
        /* <DEDUP_REMOVED lines=28> */
.L_x_20810:
        /* <DEDUP_REMOVED lines=15> */
.L_x_20809:
[----:B------:R-:W2:Y:S02]  /*1800*/  LDG.E.U16 R0, [R2.64] ;  /* 0x0000002402007981 */ /* 0x000ea4000c1e1500 */
[----:B--2---:R-:W-:-:S06]  /*1810*/  PRMT R0, RZ, 0x5410, R0 ;  /* 0x00005410ff007816 */ /* 0x004fcc0000000000 */
[----:B------:R-:W0:Y:S02]  /*1820*/  F2I.FTZ.TRUNC.NTZ R0, R0 ;  /* 0x0000000000007305 */ /* 0x000e24000021f100 */
[----:B0-----:R-:W-:Y:S01]  /*1830*/  PRMT R23, R0, 0x7610, R23 ;  /* 0x0000761000177816 */ /* 0x001fe20000000017 */
[----:B------:R-:W-:Y:S05]  /*1840*/  BRA `(.L_x_20799) ;  /* 0x000006e000007947 */ /* 0x000fea0003800000 */
.L_x_20806:
        /* <DEDUP_REMOVED lines=10> */
.L_x_20813:
        /* <DEDUP_REMOVED lines=21> */
.L_x_20817:
[----:B------:R-:W-:Y:S05]  /*1a40*/  BSYNC B1 ;  /* 0x0000000000017941 */ /* 0x000fea0003800000 */
.L_x_20816:
[----:B------:R-:W-:Y:S01]  /*1a50*/  LEA R3, R0, 0x3b800000, 0x17 ;  /* 0x3b80000000037811 */ /* 0x000fe200078eb8ff */
[----:B------:R-:W-:-:S05]  /*1a60*/  IMAD.SHL.U32 R0, R2, 0x100000, RZ ;  /* 0x0010000002007824 */ /* 0x000fca00078e00ff */
[----:B------:R-:W-:Y:S02]  /*1a70*/  LOP3.LUT R0, R3, R0, R4, 0xfe, !PT ;  /* 0x0000000003007212 */ /* 0x000fe400078efe04 */
.L_x_20815:
[----:B------:R-:W-:Y:S05]  /*1a80*/  BSYNC B0 ;  /* 0x0000000000007941 */ /* 0x000fea0003800000 */
.L_x_20814:
[----:B------:R-:W0:Y:S02]  /*1a90*/  F2I.FTZ.TRUNC.NTZ R0, R0 ;  /* 0x0000000000007305 */ /* 0x000e24000021f100 */
[----:B0-----:R-:W-:Y:S01]  /*1aa0*/  PRMT R23, R0, 0x7610, R23 ;  /* 0x0000761000177816 */ /* 0x001fe20000000017 */
[----:B------:R-:W-:Y:S05]  /*1ab0*/  BRA `(.L_x_20799) ;  /* 0x0000047000007947 */ /* 0x000fea0003800000 */
.L_x_20812:
        /* <DEDUP_REMOVED lines=21> */
.L_x_20821:
[----:B------:R-:W-:Y:S05]  /*1c10*/  BSYNC B1 ;  /* 0x0000000000017941 */ /* 0x000fea0003800000 */
.L_x_20820:
[----:B------:R-:W-:Y:S01]  /*1c20*/  LEA R3, R0, 0x37800000, 0x17 ;  /* 0x3780000000037811 */ /* 0x000fe200078eb8ff */
[----:B------:R-:W-:-:S05]  /*1c30*/  IMAD.SHL.U32 R0, R2, 0x200000, RZ ;  /* 0x0020000002007824 */ /* 0x000fca00078e00ff */
[----:B------:R-:W-:Y:S02]  /*1c40*/  LOP3.LUT R0, R3, R0, R4, 0xfe, !PT ;  /* 0x0000000003007212 */ /* 0x000fe400078efe04 */
.L_x_20819:
[----:B------:R-:W-:Y:S05]  /*1c50*/  BSYNC B0 ;  /* 0x0000000000007941 */ /* 0x000fea0003800000 */
.L_x_20818:
[----:B------:R-:W0:Y:S02]  /*1c60*/  F2I.FTZ.TRUNC.NTZ R0, R0 ;  /* 0x0000000000007305 */ /* 0x000e24000021f100 */
[----:B0-----:R-:W-:Y:S01]  /*1c70*/  PRMT R23, R0, 0x7610, R23 ;  /* 0x0000761000177816 */ /* 0x001fe20000000017 */
[----:B------:R-:W-:Y:S05]  /*1c80*/  BRA `(.L_x_20799) ;  /* 0x000002a000007947 */ /* 0x000fea0003800000 */
.L_x_20811:
        /* <DEDUP_REMOVED lines=14> */
.L_x_20825:
[----:B------:R-:W-:Y:S05]  /*1d70*/  BSYNC B0 ;  /* 0x0000000000007941 */ /* 0x000fea0003800000 */
.L_x_20824:
[----:B------:R-:W0:Y:S02]  /*1d80*/  F2I.FTZ.TRUNC.NTZ R0, R0 ;  /* 0x0000000000007305 */ /* 0x000e24000021f100 */
[----:B0-----:R-:W-:Y:S01]  /*1d90*/  PRMT R23, R0, 0x7610, R23 ;  /* 0x0000761000177816 */ /* 0x001fe20000000017 */
[----:B------:R-:W-:Y:S05]  /*1da0*/  BRA `(.L_x_20799) ;  /* 0x0000018000007947 */ /* 0x000fea0003800000 */
.L_x_20798:
        /* <DEDUP_REMOVED lines=21> */
.L_x_20823:
[----:B------:R0:W5:Y:S01]  /*1f00*/  LDG.E.U8 R23, [R2.64] ;  /* 0x0000002402177981 */ /* 0x000162000c1e1100 */
[----:B------:R-:W-:Y:S05]  /*1f10*/  BRA `(.L_x_20799) ;  /* 0x0000001000007947 */ /* 0x000fea0003800000 */
.L_x_20822:
[----:B------:R0:W5:Y:S02]  /*1f20*/  LDG.E.U8 R23, [R2.64] ;  /* 0x0000002402177981 */ /* 0x000164000c1e1100 */
.L_x_20799:
        /* <DEDUP_REMOVED lines=16> */
.L_x_20829:
[----:B------:R0:W5:Y:S01]  /*2030*/  LDG.E.U8 R0, [R2.64] ;  /* 0x0000002402007981 */ /* 0x000162000c1e1100 */
[----:B------:R-:W-:Y:S05]  /*2040*/  BRA `(.L_x_20831) ;  /* 0x00000d7000007947 */ /* 0x000fea0003800000 */
.L_x_20828:
        /* <DEDUP_REMOVED lines=8> */
.L_x_20833:
[----:B------:R0:W5:Y:S01]  /*20d0*/  LDG.E.U8 R0, [R2.64] ;  /* 0x0000002402007981 */ /* 0x000162000c1e1100 */
[----:B------:R-:W-:Y:S05]  /*20e0*/  BRA `(.L_x_20831) ;  /* 0x00000cd000007947 */ /* 0x000fea0003800000 */
.L_x_20832:
[----:B------:R0:W5:Y:S01]  /*20f0*/  LDG.E.U16 R0, [R2.64] ;  /* 0x0000002402007981 */ /* 0x000162000c1e1500 */
[----:B------:R-:W-:Y:S05]  /*2100*/  BRA `(.L_x_20831) ;  /* 0x00000cb000007947 */ /* 0x000fea0003800000 */
.L_x_20827:
        /* <DEDUP_REMOVED lines=9> */
.L_x_20835:
[----:B------:R-:W2:Y:S02]  /*21a0*/  LDG.E.U16 R4, [R2.64] ;  /* 0x0000002402047981 */ /* 0x000ea4000c1e1500 */
[----:B--2---:R-:W-:-:S06]  /*21b0*/  HADD2.F32 R4, -RZ, R4.H0_H0 ;  /* 0x20000004ff047230 */ /* 0x004fcc0000004100 */
[----:B------:R-:W0:Y:S02]  /*21c0*/  F2I.FTZ.TRUNC.NTZ R4, R4 ;  /* 0x0000000400047305 */ /* 0x000e24000021f100 */
[----:B0-----:R-:W-:Y:S01]  /*21d0*/  PRMT R0, R4, 0x7610, R0 ;  /* 0x0000761004007816 */ /* 0x001fe20000000000 */
[----:B------:R-:W-:Y:S05]  /*21e0*/  BRA `(.L_x_20831) ;  /* 0x00000bd000007947 */ /* 0x000fea0003800000 */
.L_x_20834:
        /* <DEDUP_REMOVED lines=9> */
.L_x_20837:
[----:B------:R-:W2:Y:S02]  /*2280*/  LDG.E.U16 R2, [R2.64] ;  /* 0x0000002402027981 */ /* 0x000ea4000c1e1500 */
[----:B--2---:R-:W-:-:S06]  /*2290*/  HADD2.F32 R4, -RZ, R2.H0_H0 ;  /* 0x20000002ff047230 */ /* 0x004fcc0000004100 */
[----:B------:R-:W0:Y:S02]  /*22a0*/  F2I.FTZ.TRUNC.NTZ R4, R4 ;  /* 0x0000000400047305 */ /* 0x000e24000021f100 */
[----:B0-----:R-:W-:Y:S01]  /*22b0*/  PRMT R0, R4, 0x7610, R0 ;  /* 0x0000761004007816 */ /* 0x001fe20000000000 */
[----:B------:R-:W-:Y:S05]  /*22c0*/  BRA `(.L_x_20831) ;  /* 0x00000af000007947 */ /* 0x000fea0003800000 */
.L_x_20836:
[----:B------:R-:W2:Y:S02]  /*22d0*/  LDG.E.64 R2, [R2.64] ;  /* 0x0000002402027981 */ /* 0x000ea4000c1e1b00 */
[----:B--2---:R0:W2:Y:S01]  /*22e0*/  F2I.F64.TRUNC R0, R2 ;  /* 0x0000000200007311 */ /* 0x0040a2000030d100 */
[----:B------:R-:W-:Y:S05]  /*22f0*/  BRA `(.L_x_20831) ;  /* 0x00000ac000007947 */ /* 0x000fea0003800000 */
.L_x_20826:
        /* <DEDUP_REMOVED lines=12> */
.L_x_20840:
[----:B------:R-:W2:Y:S02]  /*23c0*/  LDG.E.64 R2, [R2.64] ;  /* 0x0000002402027981 */ /* 0x000ea4000c1e1b00 */
[----:B--2---:R0:W2:Y:S01]  /*23d0*/  F2I.F64.TRUNC R0, R2 ;  /* 0x0000000200007311 */ /* 0x0040a2000030d100 */
[----:B------:R-:W-:Y:S05]  /*23e0*/  BRA `(.L_x_20831) ;  /* 0x000009d000007947 */ /* 0x000fea0003800000 */
.L_x_20839:
        /* <DEDUP_REMOVED lines=28> */
.L_x_20842:
        /* <DEDUP_REMOVED lines=15> */
.L_x_20841:
[----:B------:R-:W2:Y:S02]  /*26a0*/  LDG.E.U16 R2, [R2.64] ;  /* 0x0000002402027981 */ /* 0x000ea4000c1e1500 */
[----:B--2---:R-:W-:-:S04]  /*26b0*/  PRMT R2, RZ, 0x5410, R2 ;  /* 0x00005410ff027816 */ /* 0x004fc80000000002 */
[----:B------:R0:W2:Y:S01]  /*26c0*/  F2I.FTZ.TRUNC.NTZ R0, R2 ;  /* 0x0000000200007305 */ /* 0x0000a2000021f100 */
[----:B------:R-:W-:Y:S05]  /*26d0*/  BRA `(.L_x_20831) ;  /* 0x000006e000007947 */ /* 0x000fea0003800000 */
.L_x_20838:
        /* <DEDUP_REMOVED lines=10> */
.L_x_20845:
        /* <DEDUP_REMOVED lines=21> */
.L_x_20849:
[----:B------:R-:W-:Y:S05]  /*28d0*/  BSYNC B1 ;  /* 0x0000000000017941 */ /* 0x000fea0003800000 */
.L_x_20848:
[----:B------:R-:W-:Y:S01]  /*28e0*/  IMAD.SHL.U32 R2, R2, 0x100000, RZ ;  /* 0x0010000002027824 */ /* 0x000fe200078e00ff */
[----:B------:R-:W-:-:S04]  /*28f0*/  LEA R3, R0, 0x3b800000, 0x17 ;  /* 0x3b80000000037811 */ /* 0x000fc800078eb8ff */
[----:B------:R-:W-:Y:S02]  /*2900*/  LOP3.LUT R4, R3, R2, R4, 0xfe, !PT ;  /* 0x0000000203047212 */ /* 0x000fe400078efe04 */
.L_x_20847:
[----:B------:R-:W-:Y:S05]  /*2910*/  BSYNC B0 ;  /* 0x0000000000007941 */ /* 0x000fea0003800000 */
.L_x_20846:
[----:B------:R-:W0:Y:S02]  /*2920*/  F2I.FTZ.TRUNC.NTZ R4, R4 ;  /* 0x0000000400047305 */ /* 0x000e24000021f100 */
[----:B0-----:R-:W-:Y:S01]  /*2930*/  PRMT R0, R4, 0x7610, R0 ;  /* 0x0000761004007816 */ /* 0x001fe20000000000 */
[----:B------:R-:W-:Y:S05]  /*2940*/  BRA `(.L_x_20831) ;  /* 0x0000047000007947 */ /* 0x000fea0003800000 */
.L_x_20844:
        /* <DEDUP_REMOVED lines=21> */
.L_x_20853:
[----:B------:R-:W-:Y:S05]  /*2aa0*/  BSYNC B1 ;  /* 0x0000000000017941 */ /* 0x000fea0003800000 */
.L_x_20852:
[----:B------:R-:W-:Y:S01]  /*2ab0*/  IMAD.SHL.U32 R2, R2, 0x200000, RZ ;  /* 0x0020000002027824 */ /* 0x000fe200078e00ff */
[----:B------:R-:W-:-:S04]  /*2ac0*/  LEA R3, R0, 0x37800000, 0x17 ;  /* 0x3780000000037811 */ /* 0x000fc800078eb8ff */
[----:B------:R-:W-:Y:S02]  /*2ad0*/  LOP3.LUT R4, R3, R2, R4, 0xfe, !PT ;  /* 0x0000000203047212 */ /* 0x000fe400078efe04 */
.L_x_20851:
[----:B------:R-:W-:Y:S05]  /*2ae0*/  BSYNC B0 ;  /* 0x0000000000007941 */ /* 0x000fea0003800000 */
.L_x_20850:
[----:B------:R-:W0:Y:S02]  /*2af0*/  F2I.FTZ.TRUNC.NTZ R4, R4 ;  /* 0x0000000400047305 */ /* 0x000e24000021f100 */
[----:B0-----:R-:W-:Y:S01]  /*2b00*/  PRMT R0, R4, 0x7610, R0 ;  /* 0x0000761004007816 */ /* 0x001fe20000000000 */
[----:B------:R-:W-:Y:S05]  /*2b10*/  BRA `(.L_x_20831) ;  /* 0x000002a000007947 */ /* 0x000fea0003800000 */
.L_x_20843:
        /* <DEDUP_REMOVED lines=14> */
.L_x_20857:
[----:B------:R-:W-:Y:S05]  /*2c00*/  BSYNC B0 ;  /* 0x0000000000007941 */ /* 0x000fea0003800000 */
.L_x_20856:
[----:B------:R-:W0:Y:S02]  /*2c10*/  F2I.FTZ.TRUNC.NTZ R4, R4 ;  /* 0x0000000400047305 */ /* 0x000e24000021f100 */
[----:B0-----:R-:W-:Y:S01]  /*2c20*/  PRMT R0, R4, 0x7610, R0 ;  /* 0x0000761004007816 */ /* 0x001fe20000000000 */
[----:B------:R-:W-:Y:S05]  /*2c30*/  BRA `(.L_x_20831) ;  /* 0x0000018000007947 */ /* 0x000fea0003800000 */
.L_x_20830:
        /* <DEDUP_REMOVED lines=21> */
.L_x_20855:
[----:B------:R0:W5:Y:S01]  /*2d90*/  LDG.E.U8 R0, [R2.64] ;  /* 0x0000002402007981 */ /* 0x000162000c1e1100 */
[----:B------:R-:W-:Y:S05]  /*2da0*/  BRA `(.L_x_20831) ;  /* 0x0000001000007947 */ /* 0x000fea0003800000 */
.L_x_20854:
[----:B------:R0:W5:Y:S02]  /*2db0*/  LDG.E.U8 R0, [R2.64] ;  /* 0x0000002402007981 */ /* 0x000164000c1e1100 */
.L_x_20831:
[----:B--2--5:R-:W-:Y:S02]  /*2dc0*/  LOP3.LUT R0, R0, 0xffff, RZ, 0xc0, !PT ;  /* 0x0000ffff00007812 */ /* 0x024fe400078ec0ff */
[----:B-1----:R-:W-:Y:S02]  /*2dd0*/  LOP3.LUT R23, R23, 0xffff, RZ, 0xc0, !PT ;  /* 0x0000ffff17177812 */ /* 0x002fe400078ec0ff */
[----:B------:R-:W-:Y:S02]  /*2de0*/  PRMT R0, R0, 0x8880, RZ ;  /* 0x0000888000007816 */ /* 0x000fe400000000ff */
[----:B------:R-:W-:Y:S02]  /*2df0*/  PRMT R4, R23, 0x8880, RZ ;  /* 0x0000888017047816 */ /* 0x000fe400000000ff */
[----:B------:R-:W-:-:S02]  /*2e00*/  IABS R7, R0 ;  /* 0x0000000000077213 */ /* 0x000fc40000000000 */
[----:B------:R-:W-:Y:S02]  /*2e10*/  IABS R8, R0 ;  /* 0x0000000000087213 */ /* 0x000fe40000000000 */
[----:B------:R-:W1:Y:S01]  /*2e20*/  I2F.RP R5, R7 ;  /* 0x0000000700057306 */ /* 0x000e620000209400 */
[----:B------:R-:W-:-:S07]  /*2e30*/  ISETP.GE.AND P1, PT, R4, RZ, PT ;  /* 0x000000ff0400720c */ /* 0x000fce0003f26270 */
[----:B-1----:R-:W1:Y:S02]  /*2e40*/  MUFU.RCP R5, R5 ;  /* 0x0000000500057308 */ /* 0x002e640000001000 */
[----:B01----:R-:W-:Y:S01]  /*2e50*/  IADD3 R2, R5, 0xffffffe, RZ ;  /* 0x0ffffffe05027810 */ /* 0x003fe20007ffe0ff */
[----:B------:R-:W-:-:S05]  /*2e60*/  IMAD.MOV R5, RZ, RZ, -R8 ;  /* 0x000000ffff057224 */ /* 0x000fca00078e0a08 */
[----:B------:R0:W1:Y:S02]  /*2e70*/  F2I.FTZ.U32.TRUNC.NTZ R3, R2 ;  /* 0x0000000200037305 */ /* 0x000064000021f000 */
[----:B0-----:R-:W-:Y:S02]  /*2e80*/  IMAD.MOV.U32 R2, RZ, RZ, RZ ;  /* 0x000000ffff027224 */ /* 0x001fe400078e00ff */
[----:B-1----:R-:W-:-:S04]  /*2e90*/  IMAD.MOV R6, RZ, RZ, -R3 ;  /* 0x000000ffff067224 */ /* 0x002fc800078e0a03 */
[----:B------:R-:W-:Y:S01]  /*2ea0*/  IMAD R9, R6, R7, RZ ;  /* 0x0000000706097224 */ /* 0x000fe200078e02ff */
[----:B------:R-:W-:-:S03]  /*2eb0*/  IABS R6, R4 ;  /* 0x0000000400067213 */ /* 0x000fc60000000000 */
        /* <DEDUP_REMOVED lines=25> */
.L_x_20861:
[----:B------:R0:W-:Y:S01]  /*3050*/  STG.E.U8 [R16.64], R2 ;  /* 0x0000000210007986 */ /* 0x0001e2000c101124 */
[----:B------:R-:W-:Y:S05]  /*3060*/  BRA `(.L_x_20863) ;  /* 0x00000e6000007947 */ /* 0x000fea0003800000 */
.L_x_20860:
[----:B------:R-:W-:-:S13]  /*3070*/  ISETP.NE.AND P0, PT, R3, 0x2, PT ;  /* 0x000000020300780c */ /* 0x000fda0003f05270 */
[----:B------:R-:W-:Y:S05]  /*3080*/  @!P0 BRA `(.L_x_20864) ;  /* 0x000000d000008947 */ /* 0x000fea0003800000 */
[----:B------:R-:W-:-:S13]  /*3090*/  ISETP.NE.AND P0, PT, R3, 0x3, PT ;  /* 0x000000030300780c */ /* 0x000fda0003f05270 */
[----:B------:R-:W-:Y:S05]  /*30a0*/  @!P0 BRA `(.L_x_20865) ;  /* 0x0000008000008947 */ /* 0x000fea0003800000 */
[----:B------:R-:W-:-:S13]  /*30b0*/  ISETP.NE.AND P0, PT, R3, 0x4, PT ;  /* 0x000000040300780c */ /* 0x000fda0003f05270 */
[----:B------:R-:W-:Y:S05]  /*30c0*/  @P0 BRA `(.L_x_20862) ;  /* 0x00000c5000000947 */ /* 0x000fea0003800000 */
[----:B------:R-:W-:-:S04]  /*30d0*/  LOP3.LUT R0, R2, 0xffff, RZ, 0xc0, !PT ;  /* 0x0000ffff02007812 */ /* 0x000fc800078ec0ff */
[----:B------:R-:W-:-:S05]  /*30e0*/  PRMT R0, R0, 0x8880, RZ ;  /* 0x0000888000007816 */ /* 0x000fca00000000ff */
[----:B------:R-:W-:-:S05]  /*30f0*/  IMAD.MOV.U32 R2, RZ, RZ, R0 ;  /* 0x000000ffff027224 */ /* 0x000fca00078e0000 */
[----:B------:R-:W-:-:S05]  /*3100*/  SHF.R.S32.HI R3, RZ, 0x1f, R2 ;  /* 0x0000001fff037819 */ /* 0x000fca0000011402 */
[----:B------:R0:W-:Y:S01]  /*3110*/  STG.E.64 [R16.64], R2 ;  /* 0x0000000210007986 */ /* 0x0001e2000c101b24 */
[----:B------:R-:W-:Y:S05]  /*3120*/  BRA `(.L_x_20863) ;  /* 0x00000da000007947 */ /* 0x000fea0003800000 */
.L_x_20865:
[----:B------:R-:W-:-:S05]  /*3130*/  PRMT R3, R2, 0x8880, RZ ;  /* 0x0000888002037816 */ /* 0x000fca00000000ff */
[----:B------:R0:W-:Y:S01]  /*3140*/  STG.E [R16.64], R3 ;  /* 0x0000000310007986 */ /* 0x0001e2000c101924 */
[----:B------:R-:W-:Y:S05]  /*3150*/  BRA `(.L_x_20863) ;  /* 0x00000d7000007947 */ /* 0x000fea0003800000 */
.L_x_20864:
[----:B------:R-:W-:-:S04]  /*3160*/  PRMT R3, R2, 0x8880, RZ ;  /* 0x0000888002037816 */ /* 0x000fc800000000ff */
[----:B------:R-:W-:-:S05]  /*3170*/  PRMT R3, R3, 0x7710, RZ ;  /* 0x0000771003037816 */ /* 0x000fca00000000ff */
[----:B------:R0:W-:Y:S01]  /*3180*/  STG.E.U16 [R16.64], R3 ;  /* 0x0000000310007986 */ /* 0x0001e2000c101524 */
[----:B------:R-:W-:Y:S05]  /*3190*/  BRA `(.L_x_20863) ;  /* 0x00000d3000007947 */ /* 0x000fea0003800000 */
.L_x_20859:
[----:B------:R-:W-:-:S13]  /*31a0*/  ISETP.GT.AND P0, PT, R3, 0x6, PT ;  /* 0x000000060300780c */ /* 0x000fda0003f04270 */
[----:B------:R-:W-:Y:S05]  /*31b0*/  @P0 BRA `(.L_x_20866) ;  /* 0x000000b000000947 */ /* 0x000fea0003800000 */
[----:B------:R-:W-:-:S13]  /*31c0*/  ISETP.NE.AND P0, PT, R3, 0x5, PT ;  /* 0x000000050300780c */ /* 0x000fda0003f05270 */
[----:B------:R-:W-:Y:S05]  /*31d0*/  @!P0 BRA `(.L_x_20867) ;  /* 0x0000005000008947 */ /* 0x000fea0003800000 */
[----:B------:R-:W-:-:S13]  /*31e0*/  ISETP.NE.AND P0, PT, R3, 0x6, PT ;  /* 0x000000060300780c */ /* 0x000fda0003f05270 */
[----:B------:R-:W-:Y:S05]  /*31f0*/  @P0 BRA `(.L_x_20862) ;  /* 0x00000b2000000947 */ /* 0x000fea0003800000 */
[----:B------:R-:W0:Y:S02]  /*3200*/  I2F.S8 R3, R2 ;  /* 0x0000000200037306 */ /* 0x000e240000001400 */
[----:B0-----:R0:W-:Y:S01]  /*3210*/  STG.E [R16.64], R3 ;  /* 0x0000000310007986 */ /* 0x0011e2000c101924 */
[----:B------:R-:W-:Y:S05]  /*3220*/  BRA `(.L_x_20863) ;  /* 0x00000ca000007947 */ /* 0x000fea0003800000 */
.L_x_20867:
[----:B------:R-:W0:Y:S02]  /*3230*/  I2F.S8 R0, R2 ;  /* 0x0000000200007306 */ /* 0x000e240000001400 */
[----:B0-----:R-:W-:-:S05]  /*3240*/  F2FP.PACK_AB R0, RZ, R0 ;  /* 0x00000000ff00723e */ /* 0x001fca00000000ff */
[----:B------:R0:W-:Y:S01]  /*3250*/  STG.E.U16 [R16.64], R0 ;  /* 0x0000000010007986 */ /* 0x0001e2000c101524 */
[----:B------:R-:W-:Y:S05]  /*3260*/  BRA `(.L_x_20863) ;  /* 0x00000c6000007947 */ /* 0x000fea0003800000 */
.L_x_20866:
[----:B------:R-:W-:-:S13]  /*3270*/  ISETP.NE.AND P0, PT, R3, 0x7, PT ;  /* 0x000000070300780c */ /* 0x000fda0003f05270 */
[----:B------:R-:W-:Y:S05]  /*3280*/  @!P0 BRA `(.L_x_20868) ;  /* 0x000000d000008947 */ /* 0x000fea0003800000 */
[----:B------:R-:W-:-:S13]  /*3290*/  ISETP.NE.AND P0, PT, R3, 0x8, PT ;  /* 0x000000080300780c */ /* 0x000fda0003f05270 */
[----:B------:R-:W-:Y:S05]  /*32a0*/  @!P0 BRA `(.L_x_20869) ;  /* 0x0000006000008947 */ /* 0x000fea0003800000 */
[----:B------:R-:W-:-:S13]  /*32b0*/  ISETP.NE.AND P0, PT, R3, 0x9, PT ;  /* 0x000000090300780c */ /* 0x000fda0003f05270 */
[----:B------:R-:W-:Y:S05]  /*32c0*/  @P0 BRA `(.L_x_20862) ;  /* 0x00000a5000000947 */ /* 0x000fea0003800000 */
[----:B------:R-:W0:Y:S01]  /*32d0*/  I2F.S8 R2, R2 ;  /* 0x0000000200027306 */ /* 0x000e220000001400 */
[----:B------:R-:W-:-:S05]  /*32e0*/  IMAD.MOV.U32 R3, RZ, RZ, RZ ;  /* 0x000000ffff037224 */ /* 0x000fca00078e00ff */
[----:B0-----:R0:W-:Y:S01]  /*32f0*/  STG.E.64 [R16.64], R2 ;  /* 0x0000000210007986 */ /* 0x0011e2000c101b24 */
[----:B------:R-:W-:Y:S05]  /*3300*/  BRA `(.L_x_20863) ;  /* 0x00000bc000007947 */ /* 0x000fea0003800000 */
.L_x_20869:
[----:B------:R-:W0:Y:S02]  /*3310*/  I2F.S8 R2, R2 ;  /* 0x0000000200027306 */ /* 0x000e240000001400 */
[----:B0-----:R-:W-:-:S04]  /*3320*/  F2FP.PACK_AB R3, RZ, R2 ;  /* 0x00000002ff03723e */ /* 0x001fc800000000ff */
[----:B------:R-:W-:-:S05]  /*3330*/  PRMT R3, R3, 0x5410, RZ ;  /* 0x0000541003037816 */ /* 0x000fca00000000ff */
[----:B------:R0:W-:Y:S01]  /*3340*/  STG.E [R16.64], R3 ;  /* 0x0000000310007986 */ /* 0x0001e2000c101924 */
[----:B------:R-:W-:Y:S05]  /*3350*/  BRA `(.L_x_20863) ;  /* 0x00000b7000007947 */ /* 0x000fea0003800000 */
.L_x_20868:
[----:B------:R-:W-:-:S04]  /*3360*/  PRMT R2, R2, 0x8880, RZ ;  /* 0x0000888002027816 */ /* 0x000fc800000000ff */
[----:B------:R-:W-:-:S06]  /*3370*/  PRMT R2, R2, 0x7710, RZ ;  /* 0x0000771002027816 */ /* 0x000fcc00000000ff */
[----:B------:R-:W0:Y:S02]  /*3380*/  I2F.F64.S16 R2, R2 ;  /* 0x0000000200027312 */ /* 0x000e240000101c00 */
[----:B0-----:R0:W-:Y:S01]  /*3390*/  STG.E.64 [R16.64], R2 ;  /* 0x0000000210007986 */ /* 0x0011e2000c101b24 */
[----:B------:R-:W-:Y:S05]  /*33a0*/  BRA `(.L_x_20863) ;  /* 0x00000b2000007947 */ /* 0x000fea0003800000 */
.L_x_20858:
        /* <DEDUP_REMOVED lines=8> */
[----:B------:R-:W-:-:S04]  /*3430*/  LOP3.LUT P0, RZ, R2, 0xff, RZ, 0xc0, !PT ;  /* 0x000000ff02ff7812 */ /* 0x000fc8000780c0ff */
[----:B------:R-:W-:-:S05]  /*3440*/  SEL R3, RZ, 0x1, !P0 ;  /* 0x00000001ff037807 */ /* 0x000fca0004000000 */
[----:B------:R0:W-:Y:S01]  /*3450*/  STG.E.U8 [R16.64], R3 ;  /* 0x0000000310007986 */ /* 0x0001e2000c101124 */
[----:B------:R-:W-:Y:S05]  /*3460*/  BRA `(.L_x_20863) ;  /* 0x00000a6000007947 */ /* 0x000fea0003800000 */
.L_x_20872:
[----:B------:R-:W-:Y:S01]  /*3470*/  PRMT R4, R2, 0x8880, RZ ;  /* 0x0000888002047816 */ /* 0x000fe200000000ff */
[----:B------:R-:W-:-:S03]  /*3480*/  CS2R R6, SRZ ;  /* 0x0000000000067805 */ /* 0x000fc6000001ff00 */
[----:B------:R-:W-:-:S06]  /*3490*/  PRMT R4, R4, 0x7710, RZ ;  /* 0x0000771004047816 */ /* 0x000fcc00000000ff */
[----:B------:R-:W0:Y:S02]  /*34a0*/  I2F.F64.S16 R4, R4 ;  /* 0x0000000400047312 */ /* 0x000e240000101c00 */
[----:B0-----:R0:W-:Y:S01]  /*34b0*/  STG.E.128 [R16.64], R4 ;  /* 0x0000000410007986 */ /* 0x0011e2000c101d24 */
[----:B------:R-:W-:Y:S05]  /*34c0*/  BRA `(.L_x_20863) ;  /* 0x00000a0000007947 */ /* 0x000fea0003800000 */
.L_x_20871:
[----:B------:R-:W-:-:S13]  /*34d0*/  ISETP.NE.AND P0, PT, R3, 0xf, PT ;  /* 0x0000000f0300780c */ /* 0x000fda0003f05270 */
[----:B------:R-:W-:Y:S05]  /*34e0*/  @!P0 BRA `(.L_x_20873) ;  /* 0x000002d000008947 */ /* 0x000fea0003800000 */
[----:B------:R-:W-:-:S13]  /*34f0*/  ISETP.NE.AND P0, PT, R3, 0x17, PT ;  /* 0x000000170300780c */ /* 0x000fda0003f05270 */
[----:B------:R-:W-:Y:S05]  /*3500*/  @!P0 BRA `(.L_x_20874) ;  /* 0x0000015000008947 */ /* 0x000fea0003800000 */
[----:B------:R-:W-:-:S13]  /*3510*/  ISETP.NE.AND P0, PT, R3, 0x18, PT ;  /* 0x000000180300780c */ /* 0x000fda0003f05270 */
[----:B------:R-:W-:Y:S05]  /*3520*/  @P0 BRA `(.L_x_20862) ;  /* 0x000007f000000947 */ /* 0x000fea0003800000 */
[----:B------:R-:W0:Y:S01]  /*3530*/  I2F.S8 R5, R2 ;  /* 0x0000000200057306 */ /* 0x000e220000001400 */
        /* <DEDUP_REMOVED lines=14> */
.L_x_20876:
[----:B------:R-:W-:Y:S05]  /*3620*/  BSYNC B0 ;  /* 0x0000000000007941 */ /* 0x000fea0003800000 */
.L_x_20875:
[----:B------:R-:W-:-:S05]  /*3630*/  LOP3.LUT R3, R0, R3, RZ, 0xfc, !PT ;  /* 0x0000000300037212 */ /* 0x000fca00078efcff */
[----:B------:R0:W-:Y:S01]  /*3640*/  STG.E.U8 [R16.64], R3 ;  /* 0x0000000310007986 */ /* 0x0001e2000c101124 */
[----:B------:R-:W-:Y:S05]  /*3650*/  BRA `(.L_x_20863) ;  /* 0x0000087000007947 */ /* 0x000fea0003800000 */
.L_x_20874:
[----:B------:R-:W0:Y:S01]  /*3660*/  I2F.S8 R5, R2 ;  /* 0x0000000200057306 */ /* 0x000e220000001400 */
        /* <DEDUP_REMOVED lines=12> */
.L_x_20878:
[----:B------:R-:W-:Y:S01]  /*3730*/  IMAD.MOV.U32 R0, RZ, RZ, 0x7f ;  /* 0x0000007fff007424 */ /* 0x000fe200078e00ff */
[----:B------:R-:W-:-:S04]  /*3740*/  ISETP.GT.U32.AND P0, PT, R3, 0x7f800000, PT ;  /* 0x7f8000000300780c */ /* 0x000fc80003f04070 */
[----:B------:R-:W-:-:S04]  /*3750*/  SEL R0, R0, 0x7c, P0 ;  /* 0x0000007c00007807 */ /* 0x000fc80000000000 */
.L_x_20879:
[----:B------:R-:W-:Y:S05]  /*3760*/  BSYNC B0 ;  /* 0x0000000000007941 */ /* 0x000fea0003800000 */
.L_x_20877:
[----:B------:R-:W-:-:S04]  /*3770*/  LOP3.LUT R2, R5, 0x80000000, RZ, 0xc0, !PT ;  /* 0x8000000005027812 */ /* 0x000fc800078ec0ff */
[----:B------:R-:W-:-:S04]  /*3780*/  SHF.R.U32.HI R3, RZ, 0x18, R2 ;  /* 0x00000018ff037819 */ /* 0x000fc80000011602 */
[----:B------:R-:W-:-:S05]  /*3790*/  LOP3.LUT R3, R0, R3, RZ, 0xfc, !PT ;  /* 0x0000000300037212 */ /* 0x000fca00078efcff */
[----:B------:R0:W-:Y:S01]  /*37a0*/  STG.E.U8 [R16.64], R3 ;  /* 0x0000000310007986 */ /* 0x0001e2000c101124 */
[----:B------:R-:W-:Y:S05]  /*37b0*/  BRA `(.L_x_20863) ;  /* 0x0000071000007947 */ /* 0x000fea0003800000 */
.L_x_20873:
[----:B------:R-:W0:Y:S02]  /*37c0*/  I2F.S8 R0, R2 ;  /* 0x0000000200007306 */ /* 0x000e240000001400 */
[----:B0-----:R-:W-:-:S05]  /*37d0*/  F2FP.BF16.PACK_AB R0, RZ, R0 ;  /* 0x00000000ff00723e */ /* 0x001fca00000010ff */
[----:B------:R0:W-:Y:S01]  /*37e0*/  STG.E.U16 [R16.64], R0 ;  /* 0x0000000010007986 */ /* 0x0001e2000c101524 */
[----:B------:R-:W-:Y:S05]  /*37f0*/  BRA `(.L_x_20863) ;  /* 0x000006d000007947 */ /* 0x000fea0003800000 */
.L_x_20870:
        /* <DEDUP_REMOVED lines=8> */
[----:B------:R-:W-:-:S04]  /*3880*/  PRMT R3, R2, 0x8880, RZ ;  /* 0x0000888002037816 */ /* 0x000fc800000000ff */
[----:B------:R-:W-:-:S05]  /*3890*/  PRMT R3, R3, 0x7710, RZ ;  /* 0x0000771003037816 */ /* 0x000fca00000000ff */
[----:B------:R0:W-:Y:S01]  /*38a0*/  STG.E.U16 [R16.64], R3 ;  /* 0x0000000310007986 */ /* 0x0001e2000c101524 */
[----:B------:R-:W-:Y:S05]  /*38b0*/  BRA `(.L_x_20863) ;  /* 0x0000061000007947 */ /* 0x000fea0003800000 */
.L_x_20882:
[----:B------:R-:W0:Y:S01]  /*38c0*/  I2F.S8 R5, R2 ;  /* 0x0000000200057306 */ /* 0x000e220000001400 */
        /* <DEDUP_REMOVED lines=16> */
.L_x_20885:
[----:B------:R-:W-:-:S04]  /*39d0*/  LOP3.LUT R2, R5, 0x80000000, RZ, 0xc0, !PT ;  /* 0x8000000005027812 */ /* 0x000fc800078ec0ff */
[----:B------:R-:W-:-:S04]  /*39e0*/  SHF.R.U32.HI R3, RZ, 0x18, R2 ;  /* 0x00000018ff037819 */ /* 0x000fc80000011602 */
[----:B------:R-:W-:-:S04]  /*39f0*/  LOP3.LUT R0, R0, R3, RZ, 0xfc, !PT ;  /* 0x0000000300007212 */ /* 0x000fc800078efcff */
[----:B------:R-:W-:Y:S02]  /*3a00*/  PRMT R8, R0, 0x7610, R8 ;  /* 0x0000761000087816 */ /* 0x000fe40000000008 */
.L_x_20884:
[----:B------:R-:W-:Y:S05]  /*3a10*/  BSYNC B0 ;  /* 0x0000000000007941 */ /* 0x000fea0003800000 */
.L_x_20883:
[----:B------:R0:W-:Y:S01]  /*3a20*/  STG.E.U8 [R16.64], R8 ;  /* 0x0000000810007986 */ /* 0x0001e2000c101124 */
[----:B------:R-:W-:Y:S05]  /*3a30*/  BRA `(.L_x_20863) ;  /* 0x0000049000007947 */ /* 0x000fea0003800000 */
.L_x_20881:
        /* <DEDUP_REMOVED lines=17> */
.L_x_20888:
[----:B------:R-:W-:-:S04]  /*3b50*/  LOP3.LUT R2, R5, 0x80000000, RZ, 0xc0, !PT ;  /* 0x8000000005027812 */ /* 0x000fc800078ec0ff */
[----:B------:R-:W-:-:S04]  /*3b60*/  SHF.R.U32.HI R3, RZ, 0x18, R2 ;  /* 0x00000018ff037819 */ /* 0x000fc80000011602 */
[----:B------:R-:W-:-:S04]  /*3b70*/  LOP3.LUT R0, R0, R3, RZ, 0xfc, !PT ;  /* 0x0000000300007212 */ /* 0x000fc800078efcff */
[----:B------:R-:W-:Y:S02]  /*3b80*/  PRMT R8, R0, 0x7610, R8 ;  /* 0x0000761000087816 */ /* 0x000fe40000000008 */
.L_x_20887:
[----:B------:R-:W-:Y:S05]  /*3b90*/  BSYNC B0 ;  /* 0x0000000000007941 */ /* 0x000fea0003800000 */
.L_x_20886:
[----:B------:R0:W-:Y:S01]  /*3ba0*/  STG.E.U8 [R16.64], R8 ;  /* 0x0000000810007986 */ /* 0x0001e2000c101124 */
[----:B------:R-:W-:Y:S05]  /*3bb0*/  BRA `(.L_x_20863) ;  /* 0x0000031000007947 */ /* 0x000fea0003800000 */
.L_x_20880:
[----:B------:R-:W-:-:S13]  /*3bc0*/  ISETP.NE.AND P0, PT, R3, 0x1c, PT ;  /* 0x0000001c0300780c */ /* 0x000fda0003f05270 */
[----:B------:R-:W-:Y:S05]  /*3bd0*/  @!P0 BRA `(.L_x_20889) ;  /* 0x000002d000008947 */ /* 0x000fea0003800000 */
[----:B------:R-:W-:-:S13]  /*3be0*/  ISETP.NE.AND P0, PT, R3, 0x1d, PT ;  /* 0x0000001d0300780c */ /* 0x000fda0003f05270 */
[----:B------:R-:W-:Y:S05]  /*3bf0*/  @!P0 BRA `(.L_x_20890) ;  /* 0x0000026000008947 */ /* 0x000fea0003800000 */
[----:B------:R-:W-:-:S13]  /*3c00*/  ISETP.NE.AND P0, PT, R3, 0x2c, PT ;  /* 0x0000002c0300780c */ /* 0x000fda0003f05270 */
[----:B------:R-:W-:Y:S05]  /*3c10*/  @P0 BRA `(.L_x_20862) ;  /* 0x0000010000000947 */ /* 0x000fea0003800000 */
[----:B------:R-:W0:Y:S01]  /*3c20*/  I2F.S8 R2, R2 ;  /* 0x0000000200027306 */ /* 0x000e220000001400 */
        /* <DEDUP_REMOVED lines=15> */
.L_x_20862:
        /* <DEDUP_REMOVED lines=20> */
.L_x_20890:
[----:B------:R-:W-:-:S04]  /*3e60*/  LOP3.LUT R2, R2, 0xffff, RZ, 0xc0, !PT ;  /* 0x0000ffff02027812 */ /* 0x000fc800078ec0ff */
[----:B------:R-:W-:-:S04]  /*3e70*/  PRMT R2, R2, 0x8880, RZ ;  /* 0x0000888002027816 */ /* 0x000fc800000000ff */
[----:B------:R-:W-:-:S05]  /*3e80*/  SHF.R.S32.HI R3, RZ, 0x1f, R2 ;  /* 0x0000001fff037819 */ /* 0x000fca0000011402 */
[----:B------:R0:W-:Y:S01]  /*3e90*/  STG.E.64 [R16.64], R2 ;  /* 0x0000000210007986 */ /* 0x0001e2000c101b24 */
[----:B------:R-:W-:Y:S05]  /*3ea0*/  BRA `(.L_x_20863) ;  /* 0x0000002000007947 */ /* 0x000fea0003800000 */
.L_x_20889:
[----:B------:R-:W-:-:S05]  /*3eb0*/  PRMT R3, R2, 0x8880, RZ ;  /* 0x0000888002037816 */ /* 0x000fca00000000ff */
[----:B------:R0:W-:Y:S02]  /*3ec0*/  STG.E [R16.64], R3 ;  /* 0x0000000310007986 */ /* 0x0001e4000c101924 */
.L_x_20863:
[----:B------:R-:W-:-:S05]  /*3ed0*/  IMAD R18, R19, 0x200, R18 ;  /* 0x0000020013127824 */ /* 0x000fca00078e0212 */
[----:B------:R-:W-:Y:S02]  /*3ee0*/  IADD3 R23, R18, 0x80, RZ ;  /* 0x0000008012177810 */ /* 0x000fe40007ffe0ff */
.L_x_20792:
[----:B------:R-:W-:Y:S05]  /*3ef0*/  BSYNC B6 ;  /* 0x0000000000067941 */ /* 0x000fea0003800000 */
.L_x_20791:
        /* <DEDUP_REMOVED lines=258> */
.L_x_20893:
        /* <DEDUP_REMOVED lines=18> */
.L_x_20897:
[----:B------:R0:W5:Y:S01]  /*5040*/  LDG.E.U8 R19, [R2.64] ;  /* 0x0000002402137981 */ /* 0x000162000c1e1100 */
[----:B------:R-:W-:Y:S05]  /*5050*/  BRA `(.L_x_20899) ;  /* 0x00000d8000007947 */ /* 0x000fea0003800000 */
.L_x_20896:
        /* <DEDUP_REMOVED lines=8> */
.L_x_20901:
[----:B------:R0:W5:Y:S01]  /*50e0*/  LDG.E.U8 R19, [R2.64] ;  /* 0x0000002402137981 */ /* 0x000162000c1e1100 */
[----:B------:R-:W-:Y:S05]  /*50f0*/  BRA `(.L_x_20899) ;  /* 0x00000ce000007947 */ /* 0x000fea0003800000 */
.L_x_20900:
[----:B------:R0:W5:Y:S01]  /*5100*/  LDG.E.U16 R19, [R2.64] ;  /* 0x0000002402137981 */ /* 0x000162000c1e1500 */
[----:B------:R-:W-:Y:S05]  /*5110*/  BRA `(.L_x_20899) ;  /* 0x00000cc000007947 */ /* 0x000fea0003800000 */
.L_x_20895:
        /* <DEDUP_REMOVED lines=9> */
.L_x_20903:
[----:B------:R-:W2:Y:S02]  /*51b0*/  LDG.E.U16 R0, [R2.64] ;  /* 0x0000002402007981 */ /* 0x000ea4000c1e1500 */
[----:B--2---:R-:W-:-:S06]  /*51c0*/  HADD2.F32 R0, -RZ, R0.H0_H0 ;  /* 0x20000000ff007230 */ /* 0x004fcc0000004100 */
[----:B------:R-:W0:Y:S02]  /*51d0*/  F2I.FTZ.TRUNC.NTZ R0, R0 ;  /* 0x0000000000007305 */ /* 0x000e24000021f100 */
[----:B0-----:R-:W-:Y:S01]  /*51e0*/  PRMT R19, R0, 0x7610, R19 ;  /* 0x0000761000137816 */ /* 0x001fe20000000013 */
[----:B------:R-:W-:Y:S05]  /*51f0*/  BRA `(.L_x_20899) ;  /* 0x00000be000007947 */ /* 0x000fea0003800000 */
.L_x_20902:
        /* <DEDUP_REMOVED lines=9> */
.L_x_20905:
[----:B------:R-:W2:Y:S02]  /*5290*/  LDG.E.U16 R2, [R2.64] ;  /* 0x0000002402027981 */ /* 0x000ea4000c1e1500 */
[----:B--2---:R-:W-:-:S06]  /*52a0*/  HADD2.F32 R0, -RZ, R2.H0_H0 ;  /* 0x20000002ff007230 */ /* 0x004fcc0000004100 */
[----:B------:R-:W0:Y:S02]  /*52b0*/  F2I.FTZ.TRUNC.NTZ R0, R0 ;  /* 0x0000000000007305 */ /* 0x000e24000021f100 */
[----:B0-----:R-:W-:Y:S01]  /*52c0*/  PRMT R19, R0, 0x7610, R19 ;  /* 0x0000761000137816 */ /* 0x001fe20000000013 */
[----:B------:R-:W-:Y:S05]  /*52d0*/  BRA `(.L_x_20899) ;  /* 0x00000b0000007947 */ /* 0x000fea0003800000 */
.L_x_20904:
[----:B------:R-:W2:Y:S02]  /*52e0*/  LDG.E.64 R2, [R2.64] ;  /* 0x0000002402027981 */ /* 0x000ea4000c1e1b00 */
[----:B--2---:R0:W1:Y:S01]  /*52f0*/  F2I.F64.TRUNC R19, R2 ;  /* 0x0000000200137311 */ /* 0x004062000030d100 */
[----:B------:R-:W-:Y:S05]  /*5300*/  BRA `(.L_x_20899) ;  /* 0x00000ad000007947 */ /* 0x000fea0003800000 */
.L_x_20894:
        /* <DEDUP_REMOVED lines=12> */
.L_x_20908:
[----:B------:R-:W2:Y:S02]  /*53d0*/  LDG.E.64 R2, [R2.64] ;  /* 0x0000002402027981 */ /* 0x000ea4000c1e1b00 */
[----:B--2---:R0:W1:Y:S01]  /*53e0*/  F2I.F64.TRUNC R19, R2 ;  /* 0x0000000200137311 */ /* 0x004062000030d100 */
[----:B------:R-:W-:Y:S05]  /*53f0*/  BRA `(.L_x_20899) ;  /* 0x000009e000007947 */ /* 0x000fea0003800000 */
.L_x_20907:
        /* <DEDUP_REMOVED lines=28> */
.L_x_20910:
        /* <DEDUP_REMOVED lines=15> */
.L_x_20909:
[----:B------:R-:W2:Y:S02]  /*56b0*/  LDG.E.U16 R0, [R2.64] ;  /* 0x0000002402007981 */ /* 0x000ea4000c1e1500 */
[----:B--2---:R-:W-:-:S06]  /*56c0*/  PRMT R0, RZ, 0x5410, R0 ;  /* 0x00005410ff007816 */ /* 0x004fcc0000000000 */
[----:B------:R-:W0:Y:S02]  /*56d0*/  F2I.FTZ.TRUNC.NTZ R0, R0 ;  /* 0x0000000000007305 */ /* 0x000e24000021f100 */
[----:B0-----:R-:W-:Y:S01]  /*56e0*/  PRMT R19, R0, 0x7610, R19 ;  /* 0x0000761000137816 */ /* 0x001fe20000000013 */
[----:B------:R-:W-:Y:S05]  /*56f0*/  BRA `(.L_x_20899) ;  /* 0x000006e000007947 */ /* 0x000fea0003800000 */
.L_x_20906:
        /* <DEDUP_REMOVED lines=10> */
.L_x_20913:
        /* <DEDUP_REMOVED lines=21> */
.L_x_20917:
[----:B------:R-:W-:Y:S05]  /*58f0*/  BSYNC B1 ;  /* 0x0000000000017941 */ /* 0x000fea0003800000 */
.L_x_20916:
[----:B------:R-:W-:Y:S01]  /*5900*/  LEA R3, R0, 0x3b800000, 0x17 ;  /* 0x3b80000000037811 */ /* 0x000fe200078eb8ff */
[----:B------:R-:W-:-:S05]  /*5910*/  IMAD.SHL.U32 R0, R2, 0x100000, RZ ;  /* 0x0010000002007824 */ /* 0x000fca00078e00ff */
[----:B------:R-:W-:Y:S02]  /*5920*/  LOP3.LUT R0, R3, R0, R4, 0xfe, !PT ;  /* 0x0000000003007212 */ /* 0x000fe400078efe04 */
.L_x_20915:
[----:B------:R-:W-:Y:S05]  /*5930*/  BSYNC B0 ;  /* 0x0000000000007941 */ /* 0x000fea0003800000 */
.L_x_20914:
[----:B------:R-:W0:Y:S02]  /*5940*/  F2I.FTZ.TRUNC.NTZ R0, R0 ;  /* 0x0000000000007305 */ /* 0x000e24000021f100 */
[----:B0-----:R-:W-:Y:S01]  /*5950*/  PRMT R19, R0, 0x7610, R19 ;  /* 0x0000761000137816 */ /* 0x001fe20000000013 */
[----:B------:R-:W-:Y:S05]  /*5960*/  BRA `(.L_x_20899) ;  /* 0x0000047000007947 */ /* 0x000fea0003800000 */
.L_x_20912:
        /* <DEDUP_REMOVED lines=21> */
.L_x_20921:
[----:B------:R-:W-:Y:S05]  /*5ac0*/  BSYNC B1 ;  /* 0x0000000000017941 */ /* 0x000fea0003800000 */
.L_x_20920:
[----:B------:R-:W-:Y:S01]  /*5ad0*/  LEA R3, R0, 0x37800000, 0x17 ;  /* 0x3780000000037811 */ /* 0x000fe200078eb8ff */
[----:B------:R-:W-:-:S05]  /*5ae0*/  IMAD.SHL.U32 R0, R2, 0x200000, RZ ;  /* 0x0020000002007824 */ /* 0x000fca00078e00ff */
[----:B------:R-:W-:Y:S02]  /*5af0*/  LOP3.LUT R0, R3, R0, R4, 0xfe, !PT ;  /* 0x0000000003007212 */ /* 0x000fe400078efe04 */
.L_x_20919:
[----:B------:R-:W-:Y:S05]  /*5b00*/  BSYNC B0 ;  /* 0x0000000000007941 */ /* 0x000fea0003800000 */
.L_x_20918:
[----:B------:R-:W0:Y:S02]  /*5b10*/  F2I.FTZ.TRUNC.NTZ R0, R0 ;  /* 0x0000000000007305 */ /* 0x000e24000021f100 */
[----:B0-----:R-:W-:Y:S01]  /*5b20*/  PRMT R19, R0, 0x7610, R19 ;  /* 0x0000761000137816 */ /* 0x001fe20000000013 */
[----:B------:R-:W-:Y:S05]  /*5b30*/  BRA `(.L_x_20899) ;  /* 0x000002a000007947 */ /* 0x000fea0003800000 */
.L_x_20911:
        /* <DEDUP_REMOVED lines=14> */
.L_x_20925:
[----:B------:R-:W-:Y:S05]  /*5c20*/  BSYNC B0 ;  /* 0x0000000000007941 */ /* 0x000fea0003800000 */
.L_x_20924:
[----:B------:R-:W0:Y:S02]  /*5c30*/  F2I.FTZ.TRUNC.NTZ R0, R0 ;  /* 0x0000000000007305 */ /* 0x000e24000021f100 */
[----:B0-----:R-:W-:Y:S01]  /*5c40*/  PRMT R19, R0, 0x7610, R19 ;  /* 0x0000761000137816 */ /* 0x001fe20000000013 */
[----:B------:R-:W-:Y:S05]  /*5c50*/  BRA `(.L_x_20899) ;  /* 0x0000018000007947 */ /* 0x000fea0003800000 */
.L_x_20898:
        /* <DEDUP_REMOVED lines=21> */
.L_x_20923:
[----:B------:R0:W5:Y:S01]  /*5db0*/  LDG.E.U8 R19, [R2.64] ;  /* 0x0000002402137981 */ /* 0x000162000c1e1100 */
[----:B------:R-:W-:Y:S05]  /*5dc0*/  BRA `(.L_x_20899) ;  /* 0x0000001000007947 */ /* 0x000fea0003800000 */
.L_x_20922:
[----:B------:R0:W5:Y:S02]  /*5dd0*/  LDG.E.U8 R19, [R2.64] ;  /* 0x0000002402137981 */ /* 0x000164000c1e1100 */
.L_x_20899:
        /* <DEDUP_REMOVED lines=16> */
.L_x_20929:
[----:B------:R0:W5:Y:S01]  /*5ee0*/  LDG.E.U8 R0, [R2.64] ;  /* 0x0000002402007981 */ /* 0x000162000c1e1100 */
[----:B------:R-:W-:Y:S05]  /*5ef0*/  BRA `(.L_x_20931) ;  /* 0x00000d7000007947 */ /* 0x000fea0003800000 */
.L_x_20928:
        /* <DEDUP_REMOVED lines=8> */
.L_x_20933:
[----:B------:R0:W5:Y:S01]  /*5f80*/  LDG.E.U8 R0, [R2.64] ;  /* 0x0000002402007981 */ /* 0x000162000c1e1100 */
[----:B------:R-:W-:Y:S05]  /*5f90*/  BRA `(.L_x_20931) ;  /* 0x00000cd000007947 */ /* 0x000fea0003800000 */
.L_x_20932:
[----:B------:R0:W5:Y:S01]  /*5fa0*/  LDG.E.U16 R0, [R2.64] ;  /* 0x0000002402007981 */ /* 0x000162000c1e1500 */
[----:B------:R-:W-:Y:S05]  /*5fb0*/  BRA `(.L_x_20931) ;  /* 0x00000cb000007947 */ /* 0x000fea0003800000 */
.L_x_20927:
        /* <DEDUP_REMOVED lines=9> */
.L_x_20935:
[----:B------:R-:W2:Y:S02]  /*6050*/  LDG.E.U16 R4, [R2.64] ;  /* 0x0000002402047981 */ /* 0x000ea4000c1e1500 */
[----:B--2---:R-:W-:-:S06]  /*6060*/  HADD2.F32 R4, -RZ, R4.H0_H0 ;  /* 0x20000004ff047230 */ /* 0x004fcc0000004100 */
[----:B------:R-:W0:Y:S02]  /*6070*/  F2I.FTZ.TRUNC.NTZ R4, R4 ;  /* 0x0000000400047305 */ /* 0x000e24000021f100 */
[----:B0-----:R-:W-:Y:S01]  /*6080*/  PRMT R0, R4, 0x7610, R0 ;  /* 0x0000761004007816 */ /* 0x001fe20000000000 */
[----:B------:R-:W-:Y:S05]  /*6090*/  BRA `(.L_x_20931) ;  /* 0x00000bd000007947 */ /* 0x000fea0003800000 */
.L_x_20934:
        /* <DEDUP_REMOVED lines=9> */
.L_x_20937:
[----:B------:R-:W2:Y:S02]  /*6130*/  LDG.E.U16 R2, [R2.64] ;  /* 0x0000002402027981 */ /* 0x000ea4000c1e1500 */
[----:B--2---:R-:W-:-:S06]  /*6140*/  HADD2.F32 R4, -RZ, R2.H0_H0 ;  /* 0x20000002ff047230 */ /* 0x004fcc0000004100 */
[----:B------:R-:W0:Y:S02]  /*6150*/  F2I.FTZ.TRUNC.NTZ R4, R4 ;  /* 0x0000000400047305 */ /* 0x000e24000021f100 */
[----:B0-----:R-:W-:Y:S01]  /*6160*/  PRMT R0, R4, 0x7610, R0 ;  /* 0x0000761004007816 */ /* 0x001fe20000000000 */
[----:B------:R-:W-:Y:S05]  /*6170*/  BRA `(.L_x_20931) ;  /* 0x00000af000007947 */ /* 0x000fea0003800000 */
.L_x_20936:
[----:B------:R-:W2:Y:S02]  /*6180*/  LDG.E.64 R2, [R2.64] ;  /* 0x0000002402027981 */ /* 0x000ea4000c1e1b00 */
[----:B--2---:R0:W2:Y:S01]  /*6190*/  F2I.F64.TRUNC R0, R2 ;  /* 0x0000000200007311 */ /* 0x0040a2000030d100 */
[----:B------:R-:W-:Y:S05]  /*61a0*/  BRA `(.L_x_20931) ;  /* 0x00000ac000007947 */ /* 0x000fea0003800000 */
.L_x_20926:
        /* <DEDUP_REMOVED lines=12> */
.L_x_20940:
[----:B------:R-:W2:Y:S02]  /*6270*/  LDG.E.64 R2, [R2.64] ;  /* 0x0000002402027981 */ /* 0x000ea4000c1e1b00 */
[----:B--2---:R0:W2:Y:S01]  /*6280*/  F2I.F64.TRUNC R0, R2 ;  /* 0x0000000200007311 */ /* 0x0040a2000030d100 */
[----:B------:R-:W-:Y:S05]  /*6290*/  BRA `(.L_x_20931) ;  /* 0x000009d000007947 */ /* 0x000fea0003800000 */
.L_x_20939:
        /* <DEDUP_REMOVED lines=28> */
.L_x_20942:
        /* <DEDUP_REMOVED lines=15> */
.L_x_20941:
[----:B------:R-:W2:Y:S02]  /*6550*/  LDG.E.U16 R2, [R2.64] ;  /* 0x0000002402027981 */ /* 0x000ea4000c1e1500 */
[----:B--2---:R-:W-:-:S04]  /*6560*/  PRMT R2, RZ, 0x5410, R2 ;  /* 0x00005410ff027816 */ /* 0x004fc80000000002 */
[----:B------:R0:W2:Y:S01]  /*6570*/  F2I.FTZ.TRUNC.NTZ R0, R2 ;  /* 0x0000000200007305 */ /* 0x0000a2000021f100 */
[----:B------:R-:W-:Y:S05]  /*6580*/  BRA `(.L_x_20931) ;  /* 0x000006e000007947 */ /* 0x000fea0003800000 */
.L_x_20938:
        /* <DEDUP_REMOVED lines=10> */
.L_x_20945:
        /* <DEDUP_REMOVED lines=21> */
.L_x_20949:
[----:B------:R-:W-:Y:S05]  /*6780*/  BSYNC B1 ;  /* 0x0000000000017941 */ /* 0x000fea0003800000 */
.L_x_20948:
[----:B------:R-:W-:Y:S01]  /*6790*/  IMAD.SHL.U32 R2, R2, 0x100000, RZ ;  /* 0x0010000002027824 */ /* 0x000fe200078e00ff */
[----:B------:R-:W-:-:S04]  /*67a0*/  LEA R3, R0, 0x3b800000, 0x17 ;  /* 0x3b80000000037811 */ /* 0x000fc800078eb8ff */
[----:B------:R-:W-:Y:S02]  /*67b0*/  LOP3.LUT R4, R3, R2, R4, 0xfe, !PT ;  /* 0x0000000203047212 */ /* 0x000fe400078efe04 */
.L_x_20947:
[----:B------:R-:W-:Y:S05]  /*67c0*/  BSYNC B0 ;  /* 0x0000000000007941 */ /* 0x000fea0003800000 */
.L_x_20946:
[----:B------:R-:W0:Y:S02]  /*67d0*/  F2I.FTZ.TRUNC.NTZ R4, R4 ;  /* 0x0000000400047305 */ /* 0x000e24000021f100 */
[----:B0-----:R-:W-:Y:S01]  /*67e0*/  PRMT R0, R4, 0x7610, R0 ;  /* 0x0000761004007816 */ /* 0x001fe20000000000 */
[----:B------:R-:W-:Y:S05]  /*67f0*/  BRA `(.L_x_20931) ;  /* 0x0000047000007947 */ /* 0x000fea0003800000 */
.L_x_20944:
        /* <DEDUP_REMOVED lines=21> */
.L_x_20953:
[----:B------:R-:W-:Y:S05]  /*6950*/  BSYNC B1 ;  /* 0x0000000000017941 */ /* 0x000fea0003800000 */
.L_x_20952:
[----:B------:R-:W-:Y:S01]  /*6960*/  IMAD.SHL.U32 R2, R2, 0x200000, RZ ;  /* 0x0020000002027824 */ /* 0x000fe200078e00ff */
[----:B------:R-:W-:-:S04]  /*6970*/  LEA R3, R0, 0x37800000, 0x17 ;  /* 0x3780000000037811 */ /* 0x000fc800078eb8ff */
[----:B------:R-:W-:Y:S02]  /*6980*/  LOP3.LUT R4, R3, R2, R4, 0xfe, !PT ;  /* 0x0000000203047212 */ /* 0x000fe400078efe04 */
.L_x_20951:
[----:B------:R-:W-:Y:S05]  /*6990*/  BSYNC B0 ;  /* 0x0000000000007941 */ /* 0x000fea0003800000 */
.L_x_20950:
[----:B------:R-:W0:Y:S02]  /*69a0*/  F2I.FTZ.TRUNC.NTZ R4, R4 ;  /* 0x0000000400047305 */ /* 0x000e24000021f100 */
[----:B0-----:R-:W-:Y:S01]  /*69b0*/  PRMT R0, R4, 0x7610, R0 ;  /* 0x0000761004007816 */ /* 0x001fe20000000000 */
[----:B------:R-:W-:Y:S05]  /*69c0*/  BRA `(.L_x_20931) ;  /* 0x000002a000007947 */ /* 0x000fea0003800000 */
.L_x_20943:
        /* <DEDUP_REMOVED lines=14> */
.L_x_20957:
[----:B------:R-:W-:Y:S05]  /*6ab0*/  BSYNC B0 ;  /* 0x0000000000007941 */ /* 0x000fea0003800000 */
.L_x_20956:
[----:B------:R-:W0:Y:S02]  /*6ac0*/  F2I.FTZ.TRUNC.NTZ R4, R4 ;  /* 0x0000000400047305 */ /* 0x000e24000021f100 */
[----:B0-----:R-:W-:Y:S01]  /*6ad0*/  PRMT R0, R4, 0x7610, R0 ;  /* 0x0000761004007816 */ /* 0x001fe20000000000 */
[----:B------:R-:W-:Y:S05]  /*6ae0*/  BRA `(.L_x_20931) ;  /* 0x0000018000007947 */ /* 0x000fea0003800000 */
.L_x_20930:
        /* <DEDUP_REMOVED lines=21> */
.L_x_20955:
[----:B------:R0:W5:Y:S01]  /*6c40*/  LDG.E.U8 R0, [R2.64] ;  /* 0x0000002402007981 */ /* 0x000162000c1e1100 */
[----:B------:R-:W-:Y:S05]  /*6c50*/  BRA `(.L_x_20931) ;  /* 0x0000001000007947 */ /* 0x000fea0003800000 */
.L_x_20954:
[----:B------:R0:W5:Y:S02]  /*6c60*/  LDG.E.U8 R0, [R2.64] ;  /* 0x0000002402007981 */ /* 0x000164000c1e1100 */
.L_x_20931:
        /* <DEDUP_REMOVED lines=41> */
.L_x_20961:
[----:B------:R0:W-:Y:S01]  /*6f00*/  STG.E.U8 [R16.64], R2 ;  /* 0x0000000210007986 */ /* 0x0001e2000c101124 */
[----:B------:R-:W-:Y:S05]  /*6f10*/  BRA `(.L_x_20963) ;  /* 0x00000e6000007947 */ /* 0x000fea0003800000 */
.L_x_20960:
        /* <DEDUP_REMOVED lines=12> */
.L_x_20965:
[----:B------:R-:W-:-:S05]  /*6fe0*/  PRMT R3, R2, 0x8880, RZ ;  /* 0x0000888002037816 */ /* 0x000fca00000000ff */
[----:B------:R0:W-:Y:S01]  /*6ff0*/  STG.E [R16.64], R3 ;  /* 0x0000000310007986 */ /* 0x0001e2000c101924 */
[----:B------:R-:W-:Y:S05]  /*7000*/  BRA `(.L_x_20963) ;  /* 0x00000d7000007947 */ /* 0x000fea0003800000 */
.L_x_20964:
[----:B------:R-:W-:-:S04]  /*7010*/  PRMT R3, R2, 0x8880, RZ ;  /* 0x0000888002037816 */ /* 0x000fc800000000ff */
[----:B------:R-:W-:-:S05]  /*7020*/  PRMT R3, R3, 0x7710, RZ ;  /* 0x0000771003037816 */ /* 0x000fca00000000ff */
[----:B------:R0:W-:Y:S01]  /*7030*/  STG.E.U16 [R16.64], R3 ;  /* 0x0000000310007986 */ /* 0x0001e2000c101524 */
[----:B------:R-:W-:Y:S05]  /*7040*/  BRA `(.L_x_20963) ;  /* 0x00000d3000007947 */ /* 0x000fea0003800000 */
.L_x_20959:
        /* <DEDUP_REMOVED lines=9> */
.L_x_20967:
[----:B------:R-:W0:Y:S02]  /*70e0*/  I2F.S8 R0, R2 ;  /* 0x0000000200007306 */ /* 0x000e240000001400 */
[----:B0-----:R-:W-:-:S05]  /*70f0*/  F2FP.PACK_AB R0, RZ, R0 ;  /* 0x00000000ff00723e */ /* 0x001fca00000000ff */
[----:B------:R0:W-:Y:S01]  /*7100*/  STG.E.U16 [R16.64], R0 ;  /* 0x0000000010007986 */ /* 0x0001e2000c101524 */
[----:B------:R-:W-:Y:S05]  /*7110*/  BRA `(.L_x_20963) ;  /* 0x00000c6000007947 */ /* 0x000fea0003800000 */
.L_x_20966:
        /* <DEDUP_REMOVED lines=10> */
.L_x_20969:
[----:B------:R-:W0:Y:S02]  /*71c0*/  I2F.S8 R2, R2 ;  /* 0x0000000200027306 */ /* 0x000e240000001400 */
[----:B0-----:R-:W-:-:S04]  /*71d0*/  F2FP.PACK_AB R3, RZ, R2 ;  /* 0x00000002ff03723e */ /* 0x001fc800000000ff */
[----:B------:R-:W-:-:S05]  /*71e0*/  PRMT R3, R3, 0x5410, RZ ;  /* 0x0000541003037816 */ /* 0x000fca00000000ff */
[----:B------:R0:W-:Y:S01]  /*71f0*/  STG.E [R16.64], R3 ;  /* 0x0000000310007986 */ /* 0x0001e2000c101924 */
[----:B------:R-:W-:Y:S05]  /*7200*/  BRA `(.L_x_20963) ;  /* 0x00000b7000007947 */ /* 0x000fea0003800000 */
.L_x_20968:
[----:B------:R-:W-:-:S04]  /*7210*/  PRMT R2, R2, 0x8880, RZ ;  /* 0x0000888002027816 */ /* 0x000fc800000000ff */
[----:B------:R-:W-:-:S06]  /*7220*/  PRMT R2, R2, 0x7710, RZ ;  /* 0x0000771002027816 */ /* 0x000fcc00000000ff */
[----:B------:R-:W0:Y:S02]  /*7230*/  I2F.F64.S16 R2, R2 ;  /* 0x0000000200027312 */ /* 0x000e240000101c00 */
[----:B0-----:R0:W-:Y:S01]  /*7240*/  STG.E.64 [R16.64], R2 ;  /* 0x0000000210007986 */ /* 0x0011e2000c101b24 */
[----:B------:R-:W-:Y:S05]  /*7250*/  BRA `(.L_x_20963) ;  /* 0x00000b2000007947 */ /* 0x000fea0003800000 */
.L_x_20958:
        /* <DEDUP_REMOVED lines=12> */
.L_x_20972:
[----:B------:R-:W-:Y:S01]  /*7320*/  PRMT R4, R2, 0x8880, RZ ;  /* 0x0000888002047816 */ /* 0x000fe200000000ff */
[----:B------:R-:W-:-:S03]  /*7330*/  CS2R R6, SRZ ;  /* 0x0000000000067805 */ /* 0x000fc6000001ff00 */
[----:B------:R-:W-:-:S06]  /*7340*/  PRMT R4, R4, 0x7710, RZ ;  /* 0x0000771004047816 */ /* 0x000fcc00000000ff */
[----:B------:R-:W0:Y:S02]  /*7350*/  I2F.F64.S16 R4, R4 ;  /* 0x0000000400047312 */ /* 0x000e240000101c00 */
[----:B0-----:R0:W-:Y:S01]  /*7360*/  STG.E.128 [R16.64], R4 ;  /* 0x0000000410007986 */ /* 0x0011e2000c101d24 */
[----:B------:R-:W-:Y:S05]  /*7370*/  BRA `(.L_x_20963) ;  /* 0x00000a0000007947 */ /* 0x000fea0003800000 */
.L_x_20971:
        /* <DEDUP_REMOVED lines=21> */
.L_x_20976:
[----:B------:R-:W-:Y:S05]  /*74d0*/  BSYNC B0 ;  /* 0x0000000000007941 */ /* 0x000fea0003800000 */
.L_x_20975:
[----:B------:R-:W-:-:S05]  /*74e0*/  LOP3.LUT R3, R0, R3, RZ, 0xfc, !PT ;  /* 0x0000000300037212 */ /* 0x000fca00078efcff */
[----:B------:R0:W-:Y:S01]  /*74f0*/  STG.E.U8 [R16.64], R3 ;  /* 0x0000000310007986 */ /* 0x0001e2000c101124 */
[----:B------:R-:W-:Y:S05]  /*7500*/  BRA `(.L_x_20963) ;  /* 0x0000087000007947 */ /* 0x000fea0003800000 */
.L_x_20974:
        /* <DEDUP_REMOVED lines=13> */
.L_x_20978:
[----:B------:R-:W-:Y:S01]  /*75e0*/  IMAD.MOV.U32 R0, RZ, RZ, 0x7f ;  /* 0x0000007fff007424 */ /* 0x000fe200078e00ff */
[----:B------:R-:W-:-:S04]  /*75f0*/  ISETP.GT.U32.AND P0, PT, R3, 0x7f800000, PT ;  /* 0x7f8000000300780c */ /* 0x000fc80003f04070 */
[----:B------:R-:W-:-:S04]  /*7600*/  SEL R0, R0, 0x7c, P0 ;  /* 0x0000007c00007807 */ /* 0x000fc80000000000 */
.L_x_20979:
[----:B------:R-:W-:Y:S05]  /*7610*/  BSYNC B0 ;  /* 0x0000000000007941 */ /* 0x000fea0003800000 */
.L_x_20977:
[----:B------:R-:W-:-:S04]  /*7620*/  LOP3.LUT R2, R5, 0x80000000, RZ, 0xc0, !PT ;  /* 0x8000000005027812 */ /* 0x000fc800078ec0ff */
[----:B------:R-:W-:-:S04]  /*7630*/  SHF.R.U32.HI R3, RZ, 0x18, R2 ;  /* 0x00000018ff037819 */ /* 0x000fc80000011602 */
[----:B------:R-:W-:-:S05]  /*7640*/  LOP3.LUT R3, R0, R3, RZ, 0xfc, !PT ;  /* 0x0000000300037212 */ /* 0x000fca00078efcff */
[----:B------:R0:W-:Y:S01]  /*7650*/  STG.E.U8 [R16.64], R3 ;  /* 0x0000000310007986 */ /* 0x0001e2000c101124 */
[----:B------:R-:W-:Y:S05]  /*7660*/  BRA `(.L_x_20963) ;  /* 0x0000071000007947 */ /* 0x000fea0003800000 */
.L_x_20973:
[----:B------:R-:W0:Y:S02]  /*7670*/  I2F.S8 R0, R2 ;  /* 0x0000000200007306 */ /* 0x000e240000001400 */
[----:B0-----:R-:W-:-:S05]  /*7680*/  F2FP.BF16.PACK_AB R0, RZ, R0 ;  /* 0x00000000ff00723e */ /* 0x001fca00000010ff */
[----:B------:R0:W-:Y:S01]  /*7690*/  STG.E.U16 [R16.64], R0 ;  /* 0x0000000010007986 */ /* 0x0001e2000c101524 */
[----:B------:R-:W-:Y:S05]  /*76a0*/  BRA `(.L_x_20963) ;  /* 0x000006d000007947 */ /* 0x000fea0003800000 */
.L_x_20970:
        /* <DEDUP_REMOVED lines=12> */
.L_x_20982:
        /* <DEDUP_REMOVED lines=17> */
.L_x_20985:
[----:B------:R-:W-:-:S04]  /*7880*/  LOP3.LUT R2, R5, 0x80000000, RZ, 0xc0, !PT ;  /* 0x8000000005027812 */ /* 0x000fc800078ec0ff */
[----:B------:R-:W-:-:S04]  /*7890*/  SHF.R.U32.HI R3, RZ, 0x18, R2 ;  /* 0x00000018ff037819 */ /* 0x000fc80000011602 */
[----:B------:R-:W-:-:S04]  /*78a0*/  LOP3.LUT R0, R0, R3, RZ, 0xfc, !PT ;  /* 0x0000000300007212 */ /* 0x000fc800078efcff */
[----:B------:R-:W-:Y:S02]  /*78b0*/  PRMT R8, R0, 0x7610, R8 ;  /* 0x0000761000087816 */ /* 0x000fe40000000008 */
.L_x_20984:
[----:B------:R-:W-:Y:S05]  /*78c0*/  BSYNC B0 ;  /* 0x0000000000007941 */ /* 0x000fea0003800000 */
.L_x_20983:
[----:B------:R0:W-:Y:S01]  /*78d0*/  STG.E.U8 [R16.64], R8 ;  /* 0x0000000810007986 */ /* 0x0001e2000c101124 */
[----:B------:R-:W-:Y:S05]  /*78e0*/  BRA `(.L_x_20963) ;  /* 0x0000049000007947 */ /* 0x000fea0003800000 */
.L_x_20981:
        /* <DEDUP_REMOVED lines=17> */
.L_x_20988:
[----:B------:R-:W-:-:S04]  /*7a00*/  LOP3.LUT R2, R5, 0x80000000, RZ, 0xc0, !PT ;  /* 0x8000000005027812 */ /* 0x000fc800078ec0ff */
[----:B------:R-:W-:-:S04]  /*7a10*/  SHF.R.U32.HI R3, RZ, 0x18, R2 ;  /* 0x00000018ff037819 */ /* 0x000fc80000011602 */
[----:B------:R-:W-:-:S04]  /*7a20*/  LOP3.LUT R0, R0, R3, RZ, 0xfc, !PT ;  /* 0x0000000300007212 */ /* 0x000fc800078efcff */
[----:B------:R-:W-:Y:S02]  /*7a30*/  PRMT R8, R0, 0x7610, R8 ;  /* 0x0000761000087816 */ /* 0x000fe40000000008 */
.L_x_20987:
[----:B------:R-:W-:Y:S05]  /*7a40*/  BSYNC B0 ;  /* 0x0000000000007941 */ /* 0x000fea0003800000 */
.L_x_20986:
[----:B------:R0:W-:Y:S01]  /*7a50*/  STG.E.U8 [R16.64], R8 ;  /* 0x0000000810007986 */ /* 0x0001e2000c101124 */
[----:B------:R-:W-:Y:S05]  /*7a60*/  BRA `(.L_x_20963) ;  /* 0x0000031000007947 */ /* 0x000fea0003800000 */
.L_x_20980:
        /* <DEDUP_REMOVED lines=22> */
.L_x_20962:
        /* <DEDUP_REMOVED lines=20> */
.L_x_20990:
[----:B------:R-:W-:-:S04]  /*7d10*/  LOP3.LUT R2, R2, 0xffff, RZ, 0xc0, !PT ;  /* 0x0000ffff02027812 */ /* 0x000fc800078ec0ff */
[----:B------:R-:W-:-:S04]  /*7d20*/  PRMT R2, R2, 0x8880, RZ ;  /* 0x0000888002027816 */ /* 0x000fc800000000ff */
[----:B------:R-:W-:-:S05]  /*7d30*/  SHF.R.S32.HI R3, RZ, 0x1f, R2 ;  /* 0x0000001fff037819 */ /* 0x000fca0000011402 */
[----:B------:R0:W-:Y:S01]  /*7d40*/  STG.E.64 [R16.64], R2 ;  /* 0x0000000210007986 */ /* 0x0001e2000c101b24 */
[----:B------:R-:W-:Y:S05]  /*7d50*/  BRA `(.L_x_20963) ;  /* 0x0000002000007947 */ /* 0x000fea0003800000 */
.L_x_20989:
[----:B------:R-:W-:-:S05]  /*7d60*/  PRMT R3, R2, 0x8880, RZ ;  /* 0x0000888002037816 */ /* 0x000fca00000000ff */
[----:B------:R0:W-:Y:S02]  /*7d70*/  STG.E [R16.64], R3 ;  /* 0x0000000310007986 */ /* 0x0001e4000c101924 */
.L_x_20963:
        /* <DEDUP_REMOVED lines=258> */
.L_x_20991:
        /* <DEDUP_REMOVED lines=18> */
.L_x_20995:
[----:B------:R0:W5:Y:S01]  /*8ec0*/  LDG.E.U8 R19, [R2.64] ;  /* 0x0000002402137981 */ /* 0x000162000c1e1100 */
[----:B------:R-:W-:Y:S05]  /*8ed0*/  BRA `(.L_x_20997) ;  /* 0x00000d8000007947 */ /* 0x000fea0003800000 */
.L_x_20994:
        /* <DEDUP_REMOVED lines=8> */
.L_x_20999:
[----:B------:R0:W5:Y:S01]  /*8f60*/  LDG.E.U8 R19, [R2.64] ;  /* 0x0000002402137981 */ /* 0x000162000c1e1100 */
[----:B------:R-:W-:Y:S05]  /*8f70*/  BRA `(.L_x_20997) ;  /* 0x00000ce000007947 */ /* 0x000fea0003800000 */
.L_x_20998:
[----:B------:R0:W5:Y:S01]  /*8f80*/  LDG.E.U16 R19, [R2.64] ;  /* 0x0000002402137981 */ /* 0x000162000c1e1500 */
[----:B------:R-:W-:Y:S05]  /*8f90*/  BRA `(.L_x_20997) ;  /* 0x00000cc000007947 */ /* 0x000fea0003800000 */
.L_x_20993:
        /* <DEDUP_REMOVED lines=9> */
.L_x_21001:
[----:B------:R-:W2:Y:S02]  /*9030*/  LDG.E.U16 R0, [R2.64] ;  /* 0x0000002402007981 */ /* 0x000ea4000c1e1500 */
[----:B--2---:R-:W-:-:S06]  /*9040*/  HADD2.F32 R0, -RZ, R0.H0_H0 ;  /* 0x20000000ff007230 */ /* 0x004fcc0000004100 */
[----:B------:R-:W0:Y:S02]  /*9050*/  F2I.FTZ.TRUNC.NTZ R0, R0 ;  /* 0x0000000000007305 */ /* 0x000e24000021f100 */
[----:B0-----:R-:W-:Y:S01]  /*9060*/  PRMT R19, R0, 0x7610, R19 ;  /* 0x0000761000137816 */ /* 0x001fe20000000013 */
[----:B------:R-:W-:Y:S05]  /*9070*/  BRA `(.L_x_20997) ;  /* 0x00000be000007947 */ /* 0x000fea0003800000 */
.L_x_21000:
        /* <DEDUP_REMOVED lines=9> */
.L_x_21003:
[----:B------:R-:W2:Y:S02]  /*9110*/  LDG.E.U16 R2, [R2.64] ;  /* 0x0000002402027981 */ /* 0x000ea4000c1e1500 */
[----:B--2---:R-:W-:-:S06]  /*9120*/  HADD2.F32 R0, -RZ, R2.H0_H0 ;  /* 0x20000002ff007230 */ /* 0x004fcc0000004100 */
[----:B------:R-:W0:Y:S02]  /*9130*/  F2I.FTZ.TRUNC.NTZ R0, R0 ;  /* 0x0000000000007305 */ /* 0x000e24000021f100 */
[----:B0-----:R-:W-:Y:S01]  /*9140*/  PRMT R19, R0, 0x7610, R19 ;  /* 0x0000761000137816 */ /* 0x001fe20000000013 */
[----:B------:R-:W-:Y:S05]  /*9150*/  BRA `(.L_x_20997) ;  /* 0x00000b0000007947 */ /* 0x000fea0003800000 */
.L_x_21002:
[----:B------:R-:W2:Y:S02]  /*9160*/  LDG.E.64 R2, [R2.64] ;  /* 0x0000002402027981 */ /* 0x000ea4000c1e1b00 */
[----:B--2---:R0:W1:Y:S01]  /*9170*/  F2I.F64.TRUNC R19, R2 ;  /* 0x0000000200137311 */ /* 0x004062000030d100 */
[----:B------:R-:W-:Y:S05]  /*9180*/  BRA `(.L_x_20997) ;  /* 0x00000ad000007947 */ /* 0x000fea0003800000 */
.L_x_20992:
        /* <DEDUP_REMOVED lines=12> */
.L_x_21006:
[----:B------:R-:W2:Y:S02]  /*9250*/  LDG.E.64 R2, [R2.64] ;  /* 0x0000002402027981 */ /* 0x000ea4000c1e1b00 */
[----:B--2---:R0:W1:Y:S01]  /*9260*/  F2I.F64.TRUNC R19, R2 ;  /* 0x0000000200137311 */ /* 0x004062000030d100 */
[----:B------:R-:W-:Y:S05]  /*9270*/  BRA `(.L_x_20997) ;  /* 0x000009e000007947 */ /* 0x000fea0003800000 */
.L_x_21005:
        /* <DEDUP_REMOVED lines=28> */
.L_x_21008:
        /* <DEDUP_REMOVED lines=15> */
.L_x_21007:
[----:B------:R-:W2:Y:S02]  /*9530*/  LDG.E.U16 R0, [R2.64] ;  /* 0x0000002402007981 */ /* 0x000ea4000c1e1500 */
[----:B--2---:R-:W-:-:S06]  /*9540*/  PRMT R0, RZ, 0x5410, R0 ;  /* 0x00005410ff007816 */ /* 0x004fcc0000000000 */
[----:B------:R-:W0:Y:S02]  /*9550*/  F2I.FTZ.TRUNC.NTZ R0, R0 ;  /* 0x0000000000007305 */ /* 0x000e24000021f100 */
[----:B0-----:R-:W-:Y:S01]  /*9560*/  PRMT R19, R0, 0x7610, R19 ;  /* 0x0000761000137816 */ /* 0x001fe20000000013 */
[----:B------:R-:W-:Y:S05]  /*9570*/  BRA `(.L_x_20997) ;  /* 0x000006e000007947 */ /* 0x000fea0003800000 */
.L_x_21004:
        /* <DEDUP_REMOVED lines=10> */
.L_x_21011:
        /* <DEDUP_REMOVED lines=21> */
.L_x_21015:
[----:B------:R-:W-:Y:S05]  /*9770*/  BSYNC B1 ;  /* 0x0000000000017941 */ /* 0x000fea0003800000 */
.L_x_21014:
[----:B------:R-:W-:Y:S01]  /*9780*/  LEA R3, R0, 0x3b800000, 0x17 ;  /* 0x3b80000000037811 */ /* 0x000fe200078eb8ff */
[----:B------:R-:W-:-:S05]  /*9790*/  IMAD.SHL.U32 R0, R2, 0x100000, RZ ;  /* 0x0010000002007824 */ /* 0x000fca00078e00ff */
[----:B------:R-:W-:Y:S02]  /*97a0*/  LOP3.LUT R0, R3, R0, R4, 0xfe, !PT ;  /* 0x0000000003007212 */ /* 0x000fe400078efe04 */
.L_x_21013:
[----:B------:R-:W-:Y:S05]  /*97b0*/  BSYNC B0 ;  /* 0x0000000000007941 */ /* 0x000fea0003800000 */
.L_x_21012:
[----:B------:R-:W0:Y:S02]  /*97c0*/  F2I.FTZ.TRUNC.NTZ R0, R0 ;  /* 0x0000000000007305 */ /* 0x000e24000021f100 */
[----:B0-----:R-:W-:Y:S01]  /*97d0*/  PRMT R19, R0, 0x7610, R19 ;  /* 0x0000761000137816 */ /* 0x001fe20000000013 */
[----:B------:R-:W-:Y:S05]  /*97e0*/  BRA `(.L_x_20997) ;  /* 0x0000047000007947 */ /* 0x000fea0003800000 */
.L_x_21010:
        /* <DEDUP_REMOVED lines=21> */
.L_x_21019:
[----:B------:R-:W-:Y:S05]  /*9940*/  BSYNC B1 ;  /* 0x0000000000017941 */ /* 0x000fea0003800000 */
.L_x_21018:
[----:B------:R-:W-:Y:S01]  /*9950*/  LEA R3, R0, 0x37800000, 0x17 ;  /* 0x3780000000037811 */ /* 0x000fe200078eb8ff */
[----:B------:R-:W-:-:S05]  /*9960*/  IMAD.SHL.U32 R0, R2, 0x200000, RZ ;  /* 0x0020000002007824 */ /* 0x000fca00078e00ff */
[----:B------:R-:W-:Y:S02]  /*9970*/  LOP3.LUT R0, R3, R0, R4, 0xfe, !PT ;  /* 0x0000000003007212 */ /* 0x000fe400078efe04 */
.L_x_21017:
[----:B------:R-:W-:Y:S05]  /*9980*/  BSYNC B0 ;  /* 0x0000000000007941 */ /* 0x000fea0003800000 */
.L_x_21016:
[----:B------:R-:W0:Y:S02]  /*9990*/  F2I.FTZ.TRUNC.NTZ R0, R0 ;  /* 0x0000000000007305 */ /* 0x000e24000021f100 */
[----:B0-----:R-:W-:Y:S01]  /*99a0*/  PRMT R19, R0, 0x7610, R19 ;  /* 0x0000761000137816 */ /* 0x001fe20000000013 */
[----:B------:R-:W-:Y:S05]  /*99b0*/  BRA `(.L_x_20997) ;  /* 0x000002a000007947 */ /* 0x000fea0003800000 */
.L_x_21009:
        /* <DEDUP_REMOVED lines=14> */
.L_x_21023:
[----:B------:R-:W-:Y:S05]  /*9aa0*/  BSYNC B0 ;  /* 0x0000000000007941 */ /* 0x000fea0003800000 */
.L_x_21022:
[----:B------:R-:W0:Y:S02]  /*9ab0*/  F2I.FTZ.TRUNC.NTZ R0, R0 ;  /* 0x0000000000007305 */ /* 0x000e24000021f100 */
[----:B0-----:R-:W-:Y:S01]  /*9ac0*/  PRMT R19, R0, 0x7610, R19 ;  /* 0x0000761000137816 */ /* 0x001fe20000000013 */
[----:B------:R-:W-:Y:S05]  /*9ad0*/  BRA `(.L_x_20997) ;  /* 0x0000018000007947 */ /* 0x000fea0003800000 */
.L_x_20996:
        /* <DEDUP_REMOVED lines=21> */
.L_x_21021:
[----:B------:R0:W5:Y:S01]  /*9c30*/  LDG.E.U8 R19, [R2.64] ;  /* 0x0000002402137981 */ /* 0x000162000c1e1100 */
[----:B------:R-:W-:Y:S05]  /*9c40*/  BRA `(.L_x_20997) ;  /* 0x0000001000007947 */ /* 0x000fea0003800000 */
.L_x_21020:
[----:B------:R0:W5:Y:S02]  /*9c50*/  LDG.E.U8 R19, [R2.64] ;  /* 0x0000002402137981 */ /* 0x000164000c1e1100 */
.L_x_20997:
        /* <DEDUP_REMOVED lines=16> */
.L_x_21027:
[----:B------:R0:W5:Y:S01]  /*9d60*/  LDG.E.U8 R0, [R2.64] ;  /* 0x0000002402007981 */ /* 0x000162000c1e1100 */
[----:B------:R-:W-:Y:S05]  /*9d70*/  BRA `(.L_x_21029) ;  /* 0x00000d7000007947 */ /* 0x000fea0003800000 */
.L_x_21026:
        /* <DEDUP_REMOVED lines=8> */
.L_x_21031:
[----:B------:R0:W5:Y:S01]  /*9e00*/  LDG.E.U8 R0, [R2.64] ;  /* 0x0000002402007981 */ /* 0x000162000c1e1100 */
[----:B------:R-:W-:Y:S05]  /*9e10*/  BRA `(.L_x_21029) ;  /* 0x00000cd000007947 */ /* 0x000fea0003800000 */
.L_x_21030:
[----:B------:R0:W5:Y:S01]  /*9e20*/  LDG.E.U16 R0, [R2.64] ;  /* 0x0000002402007981 */ /* 0x000162000c1e1500 */
[----:B------:R-:W-:Y:S05]  /*9e30*/  BRA `(.L_x_21029) ;  /* 0x00000cb000007947 */ /* 0x000fea0003800000 */
.L_x_21025:
        /* <DEDUP_REMOVED lines=9> */
.L_x_21033:
[----:B------:R-:W2:Y:S02]  /*9ed0*/  LDG.E.U16 R4, [R2.64] ;  /* 0x0000002402047981 */ /* 0x000ea4000c1e1500 */
[----:B--2---:R-:W-:-:S06]  /*9ee0*/  HADD2.F32 R4, -RZ, R4.H0_H0 ;  /* 0x20000004ff047230 */ /* 0x004fcc0000004100 */
[----:B------:R-:W0:Y:S02]  /*9ef0*/  F2I.FTZ.TRUNC.NTZ R4, R4 ;  /* 0x0000000400047305 */ /* 0x000e24000021f100 */
[----:B0-----:R-:W-:Y:S01]  /*9f00*/  PRMT R0, R4, 0x7610, R0 ;  /* 0x0000761004007816 */ /* 0x001fe20000000000 */
[----:B------:R-:W-:Y:S05]  /*9f10*/  BRA `(.L_x_21029) ;  /* 0x00000bd000007947 */ /* 0x000fea0003800000 */
.L_x_21032:
        /* <DEDUP_REMOVED lines=9> */
.L_x_21035:
[----:B------:R-:W2:Y:S02]  /*9fb0*/  LDG.E.U16 R2, [R2.64] ;  /* 0x0000002402027981 */ /* 0x000ea4000c1e1500 */
[----:B--2---:R-:W-:-:S06]  /*9fc0*/  HADD2.F32 R4, -RZ, R2.H0_H0 ;  /* 0x20000002ff047230 */ /* 0x004fcc0000004100 */
[----:B------:R-:W0:Y:S02]  /*9fd0*/  F2I.FTZ.TRUNC.NTZ R4, R4 ;  /* 0x0000000400047305 */ /* 0x000e24000021f100 */
[----:B0-----:R-:W-:Y:S01]  /*9fe0*/  PRMT R0, R4, 0x7610, R0 ;  /* 0x0000761004007816 */ /* 0x001fe20000000000 */
[----:B------:R-:W-:Y:S05]  /*9ff0*/  BRA `(.L_x_21029) ;  /* 0x00000af000007947 */ /* 0x000fea0003800000 */
.L_x_21034:
[----:B------:R-:W2:Y:S02]  /*a000*/  LDG.E.64 R2, [R2.64] ;  /* 0x0000002402027981 */ /* 0x000ea4000c1e1b00 */
[----:B--2---:R0:W2:Y:S01]  /*a010*/  F2I.F64.TRUNC R0, R2 ;  /* 0x0000000200007311 */ /* 0x0040a2000030d100 */
[----:B------:R-:W-:Y:S05]  /*a020*/  BRA `(.L_x_21029) ;  /* 0x00000ac000007947 */ /* 0x000fea0003800000 */
.L_x_21024:
        /* <DEDUP_REMOVED lines=12> */
.L_x_21038:
[----:B------:R-:W2:Y:S02]  /*a0f0*/  LDG.E.64 R2, [R2.64] ;  /* 0x0000002402027981 */ /* 0x000ea4000c1e1b00 */
[----:B--2---:R0:W2:Y:S01]  /*a100*/  F2I.F64.TRUNC R0, R2 ;  /* 0x0000000200007311 */ /* 0x0040a2000030d100 */
[----:B------:R-:W-:Y:S05]  /*a110*/  BRA `(.L_x_21029) ;  /* 0x000009d000007947 */ /* 0x000fea0003800000 */
.L_x_21037:
        /* <DEDUP_REMOVED lines=28> */
.L_x_21040:
        /* <DEDUP_REMOVED lines=15> */
.L_x_21039:
[----:B------:R-:W2:Y:S02]  /*a3d0*/  LDG.E.U16 R2, [R2.64] ;  /* 0x0000002402027981 */ /* 0x000ea4000c1e1500 */
[----:B--2---:R-:W-:-:S04]  /*a3e0*/  PRMT R2, RZ, 0x5410, R2 ;  /* 0x00005410ff027816 */ /* 0x004fc80000000002 */
[----:B------:R0:W2:Y:S01]  /*a3f0*/  F2I.FTZ.TRUNC.NTZ R0, R2 ;  /* 0x0000000200007305 */ /* 0x0000a2000021f100 */
[----:B------:R-:W-:Y:S05]  /*a400*/  BRA `(.L_x_21029) ;  /* 0x000006e000007947 */ /* 0x000fea0003800000 */
.L_x_21036:
        /* <DEDUP_REMOVED lines=10> */
.L_x_21043:
        /* <DEDUP_REMOVED lines=21> */
.L_x_21047:
[----:B------:R-:W-:Y:S05]  /*a600*/  BSYNC B1 ;  /* 0x0000000000017941 */ /* 0x000fea0003800000 */
.L_x_21046:
[----:B------:R-:W-:Y:S01]  /*a610*/  IMAD.SHL.U32 R2, R2, 0x100000, RZ ;  /* 0x0010000002027824 */ /* 0x000fe200078e00ff */
[----:B------:R-:W-:-:S04]  /*a620*/  LEA R3, R0, 0x3b800000, 0x17 ;  /* 0x3b80000000037811 */ /* 0x000fc800078eb8ff */
[----:B------:R-:W-:Y:S02]  /*a630*/  LOP3.LUT R4, R3, R2, R4, 0xfe, !PT ;  /* 0x0000000203047212 */ /* 0x000fe400078efe04 */
.L_x_21045:
[----:B------:R-:W-:Y:S05]  /*a640*/  BSYNC B0 ;  /* 0x0000000000007941 */ /* 0x000fea0003800000 */
.L_x_21044:
[----:B------:R-:W0:Y:S02]  /*a650*/  F2I.FTZ.TRUNC.NTZ R4, R4 ;  /* 0x0000000400047305 */ /* 0x000e24000021f100 */
[----:B0-----:R-:W-:Y:S01]  /*a660*/  PRMT R0, R4, 0x7610, R0 ;  /* 0x0000761004007816 */ /* 0x001fe20000000000 */
[----:B------:R-:W-:Y:S05]  /*a670*/  BRA `(.L_x_21029) ;  /* 0x0000047000007947 */ /* 0x000fea0003800000 */
.L_x_21042:
        /* <DEDUP_REMOVED lines=21> */
.L_x_21051:
[----:B------:R-:W-:Y:S05]  /*a7d0*/  BSYNC B1 ;  /* 0x0000000000017941 */ /* 0x000fea0003800000 */
.L_x_21050:
[----:B------:R-:W-:Y:S01]  /*a7e0*/  IMAD.SHL.U32 R2, R2, 0x200000, RZ ;  /* 0x0020000002027824 */ /* 0x000fe200078e00ff */
[----:B------:R-:W-:-:S04]  /*a7f0*/  LEA R3, R0, 0x37800000, 0x17 ;  /* 0x3780000000037811 */ /* 0x000fc800078eb8ff */
[----:B------:R-:W-:Y:S02]  /*a800*/  LOP3.LUT R4, R3, R2, R4, 0xfe, !PT ;  /* 0x0000000203047212 */ /* 0x000fe400078efe04 */
.L_x_21049:
[----:B------:R-:W-:Y:S05]  /*a810*/  BSYNC B0 ;  /* 0x0000000000007941 */ /* 0x000fea0003800000 */
.L_x_21048:
[----:B------:R-:W0:Y:S02]  /*a820*/  F2I.FTZ.TRUNC.NTZ R4, R4 ;  /* 0x0000000400047305 */ /* 0x000e24000021f100 */
[----:B0-----:R-:W-:Y:S01]  /*a830*/  PRMT R0, R4, 0x7610, R0 ;  /* 0x0000761004007816 */ /* 0x001fe20000000000 */
[----:B------:R-:W-:Y:S05]  /*a840*/  BRA `(.L_x_21029) ;  /* 0x000002a000007947 */ /* 0x000fea0003800000 */
.L_x_21041:
        /* <DEDUP_REMOVED lines=14> */
.L_x_21055:
[----:B------:R-:W-:Y:S05]  /*a930*/  BSYNC B0 ;  /* 0x0000000000007941 */ /* 0x000fea0003800000 */
.L_x_21054:
[----:B------:R-:W0:Y:S02]  /*a940*/  F2I.FTZ.TRUNC.NTZ R4, R4 ;  /* 0x0000000400047305 */ /* 0x000e24000021f100 */
[----:B0-----:R-:W-:Y:S01]  /*a950*/  PRMT R0, R4, 0x7610, R0 ;  /* 0x0000761004007816 */ /* 0x001fe20000000000 */
[----:B------:R-:W-:Y:S05]  /*a960*/  BRA `(.L_x_21029) ;  /* 0x0000018000007947 */ /* 0x000fea0003800000 */
.L_x_21028:
        /* <DEDUP_REMOVED lines=21> */
.L_x_21053:
[----:B------:R0:W5:Y:S01]  /*aac0*/  LDG.E.U8 R0, [R2.64] ;  /* 0x0000002402007981 */ /* 0x000162000c1e1100 */
[----:B------:R-:W-:Y:S05]  /*aad0*/  BRA `(.L_x_21029) ;  /* 0x0000001000007947 */ /* 0x000fea0003800000 */
.L_x_21052:
[----:B------:R0:W5:Y:S02]  /*aae0*/  LDG.E.U8 R0, [R2.64] ;  /* 0x0000002402007981 */ /* 0x000164000c1e1100 */
.L_x_21029:
        /* <DEDUP_REMOVED lines=41> */
.L_x_21059:
[----:B------:R0:W-:Y:S01]  /*ad80*/  STG.E.U8 [R16.64], R2 ;  /* 0x0000000210007986 */ /* 0x0001e2000c101124 */
[----:B------:R-:W-:Y:S05]  /*ad90*/  BRA `(.L_x_21061) ;  /* 0x00000e6000007947 */ /* 0x000fea0003800000 */
.L_x_21058:
        /* <DEDUP_REMOVED lines=12> */
.L_x_21063:
[----:B------:R-:W-:-:S05]  /*ae60*/  PRMT R3, R2, 0x8880, RZ ;  /* 0x0000888002037816 */ /* 0x000fca00000000ff */
[----:B------:R0:W-:Y:S01]  /*ae70*/  STG.E [R16.64], R3 ;  /* 0x0000000310007986 */ /* 0x0001e2000c101924 */
[----:B------:R-:W-:Y:S05]  /*ae80*/  BRA `(.L_x_21061) ;  /* 0x00000d7000007947 */ /* 0x000fea0003800000 */
.L_x_21062:
[----:B------:R-:W-:-:S04]  /*ae90*/  PRMT R3, R2, 0x8880, RZ ;  /* 0x0000888002037816 */ /* 0x000fc800000000ff */
[----:B------:R-:W-:-:S05]  /*aea0*/  PRMT R3, R3, 0x7710, RZ ;  /* 0x0000771003037816 */ /* 0x000fca00000000ff */
[----:B------:R0:W-:Y:S01]  /*aeb0*/  STG.E.U16 [R16.64], R3 ;  /* 0x0000000310007986 */ /* 0x0001e2000c101524 */
[----:B------:R-:W-:Y:S05]  /*aec0*/  BRA `(.L_x_21061) ;  /* 0x00000d3000007947 */ /* 0x000fea0003800000 */
.L_x_21057:
        /* <DEDUP_REMOVED lines=9> */
.L_x_21065:
[----:B------:R-:W0:Y:S02]  /*af60*/  I2F.S8 R0, R2 ;  /* 0x0000000200007306 */ /* 0x000e240000001400 */
[----:B0-----:R-:W-:-:S05]  /*af70*/  F2FP.PACK_AB R0, RZ, R0 ;  /* 0x00000000ff00723e */ /* 0x001fca00000000ff */
[----:B------:R0:W-:Y:S01]  /*af80*/  STG.E.U16 [R16.64], R0 ;  /* 0x0000000010007986 */ /* 0x0001e2000c101524 */
[----:B------:R-:W-:Y:S05]  /*af90*/  BRA `(.L_x_21061) ;  /* 0x00000c6000007947 */ /* 0x000fea0003800000 */
.L_x_21064:
        /* <DEDUP_REMOVED lines=10> */
.L_x_21067:
[----:B------:R-:W0:Y:S02]  /*b040*/  I2F.S8 R2, R2 ;  /* 0x0000000200027306 */ /* 0x000e240000001400 */
[----:B0-----:R-:W-:-:S04]  /*b050*/  F2FP.PACK_AB R3, RZ, R2 ;  /* 0x00000002ff03723e */ /* 0x001fc800000000ff */
[----:B------:R-:W-:-:S05]  /*b060*/  PRMT R3, R3, 0x5410, RZ ;  /* 0x0000541003037816 */ /* 0x000fca00000000ff */
[----:B------:R0:W-:Y:S01]  /*b070*/  STG.E [R16.64], R3 ;  /* 0x0000000310007986 */ /* 0x0001e2000c101924 */
[----:B------:R-:W-:Y:S05]  /*b080*/  BRA `(.L_x_21061) ;  /* 0x00000b7000007947 */ /* 0x000fea0003800000 */
.L_x_21066:
[----:B------:R-:W-:-:S04]  /*b090*/  PRMT R2, R2, 0x8880, RZ ;  /* 0x0000888002027816 */ /* 0x000fc800000000ff */
[----:B------:R-:W-:-:S06]  /*b0a0*/  PRMT R2, R2, 0x7710, RZ ;  /* 0x0000771002027816 */ /* 0x000fcc00000000ff */
[----:B------:R-:W0:Y:S02]  /*b0b0*/  I2F.F64.S16 R2, R2 ;  /* 0x0000000200027312 */ /* 0x000e240000101c00 */
[----:B0-----:R0:W-:Y:S01]  /*b0c0*/  STG.E.64 [R16.64], R2 ;  /* 0x0000000210007986 */ /* 0x0011e2000c101b24 */
[----:B------:R-:W-:Y:S05]  /*b0d0*/  BRA `(.L_x_21061) ;  /* 0x00000b2000007947 */ /* 0x000fea0003800000 */
.L_x_21056:
        /* <DEDUP_REMOVED lines=12> */
.L_x_21070:
[----:B------:R-:W-:Y:S01]  /*b1a0*/  PRMT R4, R2, 0x8880, RZ ;  /* 0x0000888002047816 */ /* 0x000fe200000000ff */
[----:B------:R-:W-:-:S03]  /*b1b0*/  CS2R R6, SRZ ;  /* 0x0000000000067805 */ /* 0x000fc6000001ff00 */
[----:B------:R-:W-:-:S06]  /*b1c0*/  PRMT R4, R4, 0x7710, RZ ;  /* 0x0000771004047816 */ /* 0x000fcc00000000ff */
[----:B------:R-:W0:Y:S02]  /*b1d0*/  I2F.F64.S16 R4, R4 ;  /* 0x0000000400047312 */ /* 0x000e240000101c00 */
[----:B0-----:R0:W-:Y:S01]  /*b1e0*/  STG.E.128 [R16.64], R4 ;  /* 0x0000000410007986 */ /* 0x0011e2000c101d24 */
[----:B------:R-:W-:Y:S05]  /*b1f0*/  BRA `(.L_x_21061) ;  /* 0x00000a0000007947 */ /* 0x000fea0003800000 */
.L_x_21069:
        /* <DEDUP_REMOVED lines=21> */
.L_x_21074:
[----:B------:R-:W-:Y:S05]  /*b350*/  BSYNC B0 ;  /* 0x0000000000007941 */ /* 0x000fea0003800000 */
.L_x_21073:
[----:B------:R-:W-:-:S05]  /*b360*/  LOP3.LUT R3, R0, R3, RZ, 0xfc, !PT ;  /* 0x0000000300037212 */ /* 0x000fca00078efcff */
[----:B------:R0:W-:Y:S01]  /*b370*/  STG.E.U8 [R16.64], R3 ;  /* 0x0000000310007986 */ /* 0x0001e2000c101124 */
[----:B------:R-:W-:Y:S05]  /*b380*/  BRA `(.L_x_21061) ;  /* 0x0000087000007947 */ /* 0x000fea0003800000 */
.L_x_21072:
        /* <DEDUP_REMOVED lines=13> */
.L_x_21076:
[----:B------:R-:W-:Y:S01]  /*b460*/  IMAD.MOV.U32 R0, RZ, RZ, 0x7f ;  /* 0x0000007fff007424 */ /* 0x000fe200078e00ff */
[----:B------:R-:W-:-:S04]  /*b470*/  ISETP.GT.U32.AND P0, PT, R3, 0x7f800000, PT ;  /* 0x7f8000000300780c */ /* 0x000fc80003f04070 */
[----:B------:R-:W-:-:S04]  /*b480*/  SEL R0, R0, 0x7c, P0 ;  /* 0x0000007c00007807 */ /* 0x000fc80000000000 */
.L_x_21077:
[----:B------:R-:W-:Y:S05]  /*b490*/  BSYNC B0 ;  /* 0x0000000000007941 */ /* 0x000fea0003800000 */
.L_x_21075:
[----:B------:R-:W-:-:S04]  /*b4a0*/  LOP3.LUT R2, R5, 0x80000000, RZ, 0xc0, !PT ;  /* 0x8000000005027812 */ /* 0x000fc800078ec0ff */
[----:B------:R-:W-:-:S04]  /*b4b0*/  SHF.R.U32.HI R3, RZ, 0x18, R2 ;  /* 0x00000018ff037819 */ /* 0x000fc80000011602 */
[----:B------:R-:W-:-:S05]  /*b4c0*/  LOP3.LUT R3, R0, R3, RZ, 0xfc, !PT ;  /* 0x0000000300037212 */ /* 0x000fca00078efcff */
[----:B------:R0:W-:Y:S01]  /*b4d0*/  STG.E.U8 [R16.64], R3 ;  /* 0x0000000310007986 */ /* 0x0001e2000c101124 */
[----:B------:R-:W-:Y:S05]  /*b4e0*/  BRA `(.L_x_21061) ;  /* 0x0000071000007947 */ /* 0x000fea0003800000 */
.L_x_21071:
[----:B------:R-:W0:Y:S02]  /*b4f0*/  I2F.S8 R0, R2 ;  /* 0x0000000200007306 */ /* 0x000e240000001400 */
[----:B0-----:R-:W-:-:S05]  /*b500*/  F2FP.BF16.PACK_AB R0, RZ, R0 ;  /* 0x00000000ff00723e */ /* 0x001fca00000010ff */
[----:B------:R0:W-:Y:S01]  /*b510*/  STG.E.U16 [R16.64], R0 ;  /* 0x0000000010007986 */ /* 0x0001e2000c101524 */
[----:B------:R-:W-:Y:S05]  /*b520*/  BRA `(.L_x_21061) ;  /* 0x000006d000007947 */ /* 0x000fea0003800000 */
.L_x_21068:
        /* <DEDUP_REMOVED lines=12> */
.L_x_21080:
        /* <DEDUP_REMOVED lines=17> */
.L_x_21083:
[----:B------:R-:W-:-:S04]  /*b700*/  LOP3.LUT R2, R5, 0x80000000, RZ, 0xc0, !PT ;  /* 0x8000000005027812 */ /* 0x000fc800078ec0ff */
[----:B------:R-:W-:-:S04]  /*b710*/  SHF.R.U32.HI R3, RZ, 0x18, R2 ;  /* 0x00000018ff037819 */ /* 0x000fc80000011602 */
[----:B------:R-:W-:-:S04]  /*b720*/  LOP3.LUT R0, R0, R3, RZ, 0xfc, !PT ;  /* 0x0000000300007212 */ /* 0x000fc800078efcff */
[----:B------:R-:W-:Y:S02]  /*b730*/  PRMT R8, R0, 0x7610, R8 ;  /* 0x0000761000087816 */ /* 0x000fe40000000008 */
.L_x_21082:
[----:B------:R-:W-:Y:S05]  /*b740*/  BSYNC B0 ;  /* 0x0000000000007941 */ /* 0x000fea0003800000 */
.L_x_21081:
[----:B------:R0:W-:Y:S01]  /*b750*/  STG.E.U8 [R16.64], R8 ;  /* 0x0000000810007986 */ /* 0x0001e2000c101124 */
[----:B------:R-:W-:Y:S05]  /*b760*/  BRA `(.L_x_21061) ;  /* 0x0000049000007947 */ /* 0x000fea0003800000 */
.L_x_21079:
        /* <DEDUP_REMOVED lines=17> */
.L_x_21086:
[----:B------:R-:W-:-:S04]  /*b880*/  LOP3.LUT R2, R5, 0x80000000, RZ, 0xc0, !PT ;  /* 0x8000000005027812 */ /* 0x000fc800078ec0ff */
[----:B------:R-:W-:-:S04]  /*b890*/  SHF.R.U32.HI R3, RZ, 0x18, R2 ;  /* 0x00000018ff037819 */ /* 0x000fc80000011602 */
[----:B------:R-:W-:-:S04]  /*b8a0*/  LOP3.LUT R0, R0, R3, RZ, 0xfc, !PT ;  /* 0x0000000300007212 */ /* 0x000fc800078efcff */
[----:B------:R-:W-:Y:S02]  /*b8b0*/  PRMT R8, R0, 0x7610, R8 ;  /* 0x0000761000087816 */ /* 0x000fe40000000008 */
.L_x_21085:
[----:B------:R-:W-:Y:S05]  /*b8c0*/  BSYNC B0 ;  /* 0x0000000000007941 */ /* 0x000fea0003800000 */
.L_x_21084:
[----:B------:R0:W-:Y:S01]  /*b8d0*/  STG.E.U8 [R16.64], R8 ;  /* 0x0000000810007986 */ /* 0x0001e2000c101124 */
[----:B------:R-:W-:Y:S05]  /*b8e0*/  BRA `(.L_x_21061) ;  /* 0x0000031000007947 */ /* 0x000fea0003800000 */
.L_x_21078:
        /* <DEDUP_REMOVED lines=22> */
.L_x_21060:
        /* <DEDUP_REMOVED lines=20> */
.L_x_21088:
[----:B------:R-:W-:-:S04]  /*bb90*/  LOP3.LUT R2, R2, 0xffff, RZ, 0xc0, !PT ;  /* 0x0000ffff02027812 */ /* 0x000fc800078ec0ff */
[----:B------:R-:W-:-:S04]  /*bba0*/  PRMT R2, R2, 0x8880, RZ ;  /* 0x0000888002027816 */ /* 0x000fc800000000ff */
[----:B------:R-:W-:-:S05]  /*bbb0*/  SHF.R.S32.HI R3, RZ, 0x1f, R2 ;  /* 0x0000001fff037819 */ /* 0x000fca0000011402 */
[----:B------:R0:W-:Y:S01]  /*bbc0*/  STG.E.64 [R16.64], R2 ;  /* 0x0000000210007986 */ /* 0x0001e2000c101b24 */
[----:B------:R-:W-:Y:S05]  /*bbd0*/  BRA `(.L_x_21061) ;  /* 0x0000002000007947 */ /* 0x000fea0003800000 */
.L_x_21087:
[----:B------:R-:W-:-:S05]  /*bbe0*/  PRMT R3, R2, 0x8880, RZ ;  /* 0x0000888002037816 */ /* 0x000fca00000000ff */
[----:B------:R0:W-:Y:S02]  /*bbf0*/  STG.E [R16.64], R3 ;  /* 0x0000000310007986 */ /* 0x0001e4000c101924 */
.L_x_21061:
[----:B------:R-:W-:Y:S02]  /*bc00*/  IADD3 R23, R23, 0x80, RZ ;  /* 0x0000008017177810 */ /* 0x000fe40007ffe0ff */
.L_x_20892:
[----:B------:R-:W-:Y:S05]  /*bc10*/  BSYNC B6 ;  /* 0x0000000000067941 */ /* 0x000fea0003800000 */
.L_x_20891:
        /* <DEDUP_REMOVED lines=257> */
.L_x_21089:
        /* <DEDUP_REMOVED lines=18> */
.L_x_21093:
[----:B------:R0:W5:Y:S01]  /*cd50*/  LDG.E.U8 R19, [R2.64] ;  /* 0x0000002402137981 */ /* 0x000162000c1e1100 */
[----:B------:R-:W-:Y:S05]  /*cd60*/  BRA `(.L_x_21095) ;  /* 0x00000d8000007947 */ /* 0x000fea0003800000 */
.L_x_21092:
        /* <DEDUP_REMOVED lines=8> */
.L_x_21097:
[----:B------:R0:W5:Y:S01]  /*cdf0*/  LDG.E.U8 R19, [R2.64] ;  /* 0x0000002402137981 */ /* 0x000162000c1e1100 */
[----:B------:R-:W-:Y:S05]  /*ce00*/  BRA `(.L_x_21095) ;  /* 0x00000ce000007947 */ /* 0x000fea0003800000 */
.L_x_21096:
[----:B------:R0:W5:Y:S01]  /*ce10*/  LDG.E.U16 R19, [R2.64] ;  /* 0x0000002402137981 */ /* 0x000162000c1e1500 */
[----:B------:R-:W-:Y:S05]  /*ce20*/  BRA `(.L_x_21095) ;  /* 0x00000cc000007947 */ /* 0x000fea0003800000 */
.L_x_21091:
        /* <DEDUP_REMOVED lines=9> */
.L_x_21099:
[----:B------:R-:W2:Y:S02]  /*cec0*/  LDG.E.U16 R0, [R2.64] ;  /* 0x0000002402007981 */ /* 0x000ea4000c1e1500 */
[----:B--2---:R-:W-:-:S06]  /*ced0*/  HADD2.F32 R0, -RZ, R0.H0_H0 ;  /* 0x20000000ff007230 */ /* 0x004fcc0000004100 */
[----:B------:R-:W0:Y:S02]  /*cee0*/  F2I.FTZ.TRUNC.NTZ R0, R0 ;  /* 0x0000000000007305 */ /* 0x000e24000021f100 */
[----:B0-----:R-:W-:Y:S01]  /*cef0*/  PRMT R19, R0, 0x7610, R19 ;  /* 0x0000761000137816 */ /* 0x001fe20000000013 */
[----:B------:R-:W-:Y:S05]  /*cf00*/  BRA `(.L_x_21095) ;  /* 0x00000be000007947 */ /* 0x000fea0003800000 */
.L_x_21098:
        /* <DEDUP_REMOVED lines=9> */
.L_x_21101:
[----:B------:R-:W2:Y:S02]  /*cfa0*/  LDG.E.U16 R2, [R2.64] ;  /* 0x0000002402027981 */ /* 0x000ea4000c1e1500 */
[----:B--2---:R-:W-:-:S06]  /*cfb0*/  HADD2.F32 R0, -RZ, R2.H0_H0 ;  /* 0x20000002ff007230 */ /* 0x004fcc0000004100 */
[----:B------:R-:W0:Y:S02]  /*cfc0*/  F2I.FTZ.TRUNC.NTZ R0, R0 ;  /* 0x0000000000007305 */ /* 0x000e24000021f100 */
[----:B0-----:R-:W-:Y:S01]  /*cfd0*/  PRMT R19, R0, 0x7610, R19 ;  /* 0x0000761000137816 */ /* 0x001fe20000000013 */
[----:B------:R-:W-:Y:S05]  /*cfe0*/  BRA `(.L_x_21095) ;  /* 0x00000b0000007947 */ /* 0x000fea0003800000 */
.L_x_21100:
[----:B------:R-:W2:Y:S02]  /*cff0*/  LDG.E.64 R2, [R2.64] ;  /* 0x0000002402027981 */ /* 0x000ea4000c1e1b00 */
[----:B--2---:R0:W1:Y:S01]  /*d000*/  F2I.F64.TRUNC R19, R2 ;  /* 0x0000000200137311 */ /* 0x004062000030d100 */
[----:B------:R-:W-:Y:S05]  /*d010*/  BRA `(.L_x_21095) ;  /* 0x00000ad000007947 */ /* 0x000fea0003800000 */
.L_x_21090:
        /* <DEDUP_REMOVED lines=12> */
.L_x_21104:
[----:B------:R-:W2:Y:S02]  /*d0e0*/  LDG.E.64 R2, [R2.64] ;  /* 0x0000002402027981 */ /* 0x000ea4000c1e1b00 */
[----:B--2---:R0:W1:Y:S01]  /*d0f0*/  F2I.F64.TRUNC R19, R2 ;  /* 0x0000000200137311 */ /* 0x004062000030d100 */
[----:B------:R-:W-:Y:S05]  /*d100*/  BRA `(.L_x_21095) ;  /* 0x000009e000007947 */ /* 0x000fea0003800000 */
.L_x_21103:
        /* <DEDUP_REMOVED lines=28> */
.L_x_21106:
        /* <DEDUP_REMOVED lines=15> */
.L_x_21105:
[----:B------:R-:W2:Y:S02]  /*d3c0*/  LDG.E.U16 R0, [R2.64] ;  /* 0x0000002402007981 */ /* 0x000ea4000c1e1500 */
[----:B--2---:R-:W-:-:S06]  /*d3d0*/  PRMT R0, RZ, 0x5410, R0 ;  /* 0x00005410ff007816 */ /* 0x004fcc0000000000 */
[----:B------:R-:W0:Y:S02]  /*d3e0*/  F2I.FTZ.TRUNC.NTZ R0, R0 ;  /* 0x0000000000007305 */ /* 0x000e24000021f100 */
[----:B0-----:R-:W-:Y:S01]  /*d3f0*/  PRMT R19, R0, 0x7610, R19 ;  /* 0x0000761000137816 */ /* 0x001fe20000000013 */
[----:B------:R-:W-:Y:S05]  /*d400*/  BRA `(.L_x_21095) ;  /* 0x000006e000007947 */ /* 0x000fea0003800000 */
.L_x_21102:
        /* <DEDUP_REMOVED lines=10> */
.L_x_21109:
        /* <DEDUP_REMOVED lines=21> */
.L_x_21113:
[----:B------:R-:W-:Y:S05]  /*d600*/  BSYNC B1 ;  /* 0x0000000000017941 */ /* 0x000fea0003800000 */
.L_x_21112:
[----:B------:R-:W-:Y:S01]  /*d610*/  LEA R3, R0, 0x3b800000, 0x17 ;  /* 0x3b80000000037811 */ /* 0x000fe200078eb8ff */
[----:B------:R-:W-:-:S05]  /*d620*/  IMAD.SHL.U32 R0, R2, 0x100000, RZ ;  /* 0x0010000002007824 */ /* 0x000fca00078e00ff */
[----:B------:R-:W-:Y:S02]  /*d630*/  LOP3.LUT R0, R3, R0, R4, 0xfe, !PT ;  /* 0x0000000003007212 */ /* 0x000fe400078efe04 */
.L_x_21111:
[----:B------:R-:W-:Y:S05]  /*d640*/  BSYNC B0 ;  /* 0x0000000000007941 */ /* 0x000fea0003800000 */
.L_x_21110:
[----:B------:R-:W0:Y:S02]  /*d650*/  F2I.FTZ.TRUNC.NTZ R0, R0 ;  /* 0x0000000000007305 */ /* 0x000e24000021f100 */
[----:B0-----:R-:W-:Y:S01]  /*d660*/  PRMT R19, R0, 0x7610, R19 ;  /* 0x0000761000137816 */ /* 0x001fe20000000013 */
[----:B------:R-:W-:Y:S05]  /*d670*/  BRA `(.L_x_21095) ;  /* 0x0000047000007947 */ /* 0x000fea0003800000 */
.L_x_21108:
        /* <DEDUP_REMOVED lines=21> */
.L_x_21117:
[----:B------:R-:W-:Y:S05]  /*d7d0*/  BSYNC B1 ;  /* 0x0000000000017941 */ /* 0x000fea0003800000 */
.L_x_21116:
[----:B------:R-:W-:Y:S01]  /*d7e0*/  LEA R3, R0, 0x37800000, 0x17 ;  /* 0x3780000000037811 */ /* 0x000fe200078eb8ff */
[----:B------:R-:W-:-:S05]  /*d7f0*/  IMAD.SHL.U32 R0, R2, 0x200000, RZ ;  /* 0x0020000002007824 */ /* 0x000fca00078e00ff */
[----:B------:R-:W-:Y:S02]  /*d800*/  LOP3.LUT R0, R3, R0, R4, 0xfe, !PT ;  /* 0x0000000003007212 */ /* 0x000fe400078efe04 */
.L_x_21115:
[----:B------:R-:W-:Y:S05]  /*d810*/  BSYNC B0 ;  /* 0x0000000000007941 */ /* 0x000fea0003800000 */
.L_x_21114:
[----:B------:R-:W0:Y:S02]  /*d820*/  F2I.FTZ.TRUNC.NTZ R0, R0 ;  /* 0x0000000000007305 */ /* 0x000e24000021f100 */
[----:B0-----:R-:W-:Y:S01]  /*d830*/  PRMT R19, R0, 0x7610, R19 ;  /* 0x0000761000137816 */ /* 0x001fe20000000013 */
[----:B------:R-:W-:Y:S05]  /*d840*/  BRA `(.L_x_21095) ;  /* 0x000002a000007947 */ /* 0x000fea0003800000 */
.L_x_21107:
        /* <DEDUP_REMOVED lines=14> */
.L_x_21121:
[----:B------:R-:W-:Y:S05]  /*d930*/  BSYNC B0 ;  /* 0x0000000000007941 */ /* 0x000fea0003800000 */
.L_x_21120:
[----:B------:R-:W0:Y:S02]  /*d940*/  F2I.FTZ.TRUNC.NTZ R0, R0 ;  /* 0x0000000000007305 */ /* 0x000e24000021f100 */
[----:B0-----:R-:W-:Y:S01]  /*d950*/  PRMT R19, R0, 0x7610, R19 ;  /* 0x0000761000137816 */ /* 0x001fe20000000013 */
[----:B------:R-:W-:Y:S05]  /*d960*/  BRA `(.L_x_21095) ;  /* 0x0000018000007947 */ /* 0x000fea0003800000 */
.L_x_21094:
        /* <DEDUP_REMOVED lines=21> */
.L_x_21119:
[----:B------:R0:W5:Y:S01]  /*dac0*/  LDG.E.U8 R19, [R2.64] ;  /* 0x0000002402137981 */ /* 0x000162000c1e1100 */
[----:B------:R-:W-:Y:S05]  /*dad0*/  BRA `(.L_x_21095) ;  /* 0x0000001000007947 */ /* 0x000fea0003800000 */
.L_x_21118:
[----:B------:R0:W5:Y:S02]  /*dae0*/  LDG.E.U8 R19, [R2.64] ;  /* 0x0000002402137981 */ /* 0x000164000c1e1100 */
.L_x_21095:
        /* <DEDUP_REMOVED lines=16> */
.L_x_21125:
[----:B------:R0:W5:Y:S01]  /*dbf0*/  LDG.E.U8 R0, [R2.64] ;  /* 0x0000002402007981 */ /* 0x000162000c1e1100 */
[----:B------:R-:W-:Y:S05]  /*dc00*/  BRA `(.L_x_21127) ;  /* 0x00000d7000007947 */ /* 0x000fea0003800000 */
.L_x_21124:
        /* <DEDUP_REMOVED lines=8> */
.L_x_21129:
[----:B------:R0:W5:Y:S01]  /*dc90*/  LDG.E.U8 R0, [R2.64] ;  /* 0x0000002402007981 */ /* 0x000162000c1e1100 */
[----:B------:R-:W-:Y:S05]  /*dca0*/  BRA `(.L_x_21127) ;  /* 0x00000cd000007947 */ /* 0x000fea0003800000 */
.L_x_21128:
[----:B------:R0:W5:Y:S01]  /*dcb0*/  LDG.E.U16 R0, [R2.64] ;  /* 0x0000002402007981 */ /* 0x000162000c1e1500 */
[----:B------:R-:W-:Y:S05]  /*dcc0*/  BRA `(.L_x_21127) ;  /* 0x00000cb000007947 */ /* 0x000fea0003800000 */
.L_x_21123:
        /* <DEDUP_REMOVED lines=9> */
.L_x_21131:
[----:B------:R-:W2:Y:S02]  /*dd60*/  LDG.E.U16 R4, [R2.64] ;  /* 0x0000002402047981 */ /* 0x000ea4000c1e1500 */
[----:B--2---:R-:W-:-:S06]  /*dd70*/  HADD2.F32 R4, -RZ, R4.H0_H0 ;  /* 0x20000004ff047230 */ /* 0x004fcc0000004100 */
[----:B------:R-:W0:Y:S02]  /*dd80*/  F2I.FTZ.TRUNC.NTZ R4, R4 ;  /* 0x0000000400047305 */ /* 0x000e24000021f100 */
[----:B0-----:R-:W-:Y:S01]  /*dd90*/  PRMT R0, R4, 0x7610, R0 ;  /* 0x0000761004007816 */ /* 0x001fe20000000000 */
[----:B------:R-:W-:Y:S05]  /*dda0*/  BRA `(.L_x_21127) ;  /* 0x00000bd000007947 */ /* 0x000fea0003800000 */
.L_x_21130:
        /* <DEDUP_REMOVED lines=9> */
.L_x_21133:
[----:B------:R-:W2:Y:S02]  /*de40*/  LDG.E.U16 R2, [R2.64] ;  /* 0x0000002402027981 */ /* 0x000ea4000c1e1500 */
[----:B--2---:R-:W-:-:S06]  /*de50*/  HADD2.F32 R4, -RZ, R2.H0_H0 ;  /* 0x20000002ff047230 */ /* 0x004fcc0000004100 */
[----:B------:R-:W0:Y:S02]  /*de60*/  F2I.FTZ.TRUNC.NTZ R4, R4 ;  /* 0x0000000400047305 */ /* 0x000e24000021f100 */
[----:B0-----:R-:W-:Y:S01]  /*de70*/  PRMT R0, R4, 0x7610, R0 ;  /* 0x0000761004007816 */ /* 0x001fe20000000000 */
[----:B------:R-:W-:Y:S05]  /*de80*/  BRA `(.L_x_21127) ;  /* 0x00000af000007947 */ /* 0x000fea0003800000 */
.L_x_21132:
[----:B------:R-:W2:Y:S02]  /*de90*/  LDG.E.64 R2, [R2.64] ;  /* 0x0000002402027981 */ /* 0x000ea4000c1e1b00 */
[----:B--2---:R0:W2:Y:S01]  /*dea0*/  F2I.F64.TRUNC R0, R2 ;  /* 0x0000000200007311 */ /* 0x0040a2000030d100 */
[----:B------:R-:W-:Y:S05]  /*deb0*/  BRA `(.L_x_21127) ;  /* 0x00000ac000007947 */ /* 0x000fea0003800000 */
.L_x_21122:
        /* <DEDUP_REMOVED lines=12> */
.L_x_21136:
[----:B------:R-:W2:Y:S02]  /*df80*/  LDG.E.64 R2, [R2.64] ;  /* 0x0000002402027981 */ /* 0x000ea4000c1e1b00 */
[----:B--2---:R0:W2:Y:S01]  /*df90*/  F2I.F64.TRUNC R0, R2 ;  /* 0x0000000200007311 */ /* 0x0040a2000030d100 */
[----:B------:R-:W-:Y:S05]  /*dfa0*/  BRA `(.L_x_21127) ;  /* 0x000009d000007947 */ /* 0x000fea0003800000 */
.L_x_21135:
        /* <DEDUP_REMOVED lines=28> */
.L_x_21138:
        /* <DEDUP_REMOVED lines=15> */
.L_x_21137:
[----:B------:R-:W2:Y:S02]  /*e260*/  LDG.E.U16 R2, [R2.64] ;  /* 0x0000002402027981 */ /* 0x000ea4000c1e1500 */
[----:B--2---:R-:W-:-:S04]  /*e270*/  PRMT R2, RZ, 0x5410, R2 ;  /* 0x00005410ff027816 */ /* 0x004fc80000000002 */
[----:B------:R0:W2:Y:S01]  /*e280*/  F2I.FTZ.TRUNC.NTZ R0, R2 ;  /* 0x0000000200007305 */ /* 0x0000a2000021f100 */
[----:B------:R-:W-:Y:S05]  /*e290*/  BRA `(.L_x_21127) ;  /* 0x000006e000007947 */ /* 0x000fea0003800000 */
.L_x_21134:
        /* <DEDUP_REMOVED lines=10> */
.L_x_21141:
        /* <DEDUP_REMOVED lines=21> */
.L_x_21145:
[----:B------:R-:W-:Y:S05]  /*e490*/  BSYNC B1 ;  /* 0x0000000000017941 */ /* 0x000fea0003800000 */
.L_x_21144:
[----:B------:R-:W-:Y:S01]  /*e4a0*/  IMAD.SHL.U32 R2, R2, 0x100000, RZ ;  /* 0x0010000002027824 */ /* 0x000fe200078e00ff */
[----:B------:R-:W-:-:S04]  /*e4b0*/  LEA R3, R0, 0x3b800000, 0x17 ;  /* 0x3b80000000037811 */ /* 0x000fc800078eb8ff */
[----:B------:R-:W-:Y:S02]  /*e4c0*/  LOP3.LUT R4, R3, R2, R4, 0xfe, !PT ;  /* 0x0000000203047212 */ /* 0x000fe400078efe04 */
.L_x_21143:
[----:B------:R-:W-:Y:S05]  /*e4d0*/  BSYNC B0 ;  /* 0x0000000000007941 */ /* 0x000fea0003800000 */
.L_x_21142:
[----:B------:R-:W0:Y:S02]  /*e4e0*/  F2I.FTZ.TRUNC.NTZ R4, R4 ;  /* 0x0000000400047305 */ /* 0x000e24000021f100 */
[----:B0-----:R-:W-:Y:S01]  /*e4f0*/  PRMT R0, R4, 0x7610, R0 ;  /* 0x0000761004007816 */ /* 0x001fe20000000000 */
[----:B------:R-:W-:Y:S05]  /*e500*/  BRA `(.L_x_21127) ;  /* 0x0000047000007947 */ /* 0x000fea0003800000 */
.L_x_21140:
        /* <DEDUP_REMOVED lines=21> */
.L_x_21149:
[----:B------:R-:W-:Y:S05]  /*e660*/  BSYNC B1 ;  /* 0x0000000000017941 */ /* 0x000fea0003800000 */
.L_x_21148:
[----:B------:R-:W-:Y:S01]  /*e670*/  IMAD.SHL.U32 R2, R2, 0x200000, RZ ;  /* 0x0020000002027824 */ /* 0x000fe200078e00ff */
[----:B------:R-:W-:-:S04]  /*e680*/  LEA R3, R0, 0x37800000, 0x17 ;  /* 0x3780000000037811 */ /* 0x000fc800078eb8ff */
[----:B------:R-:W-:Y:S02]  /*e690*/  LOP3.LUT R4, R3, R2, R4, 0xfe, !PT ;  /* 0x0000000203047212 */ /* 0x000fe400078efe04 */
.L_x_21147:
[----:B------:R-:W-:Y:S05]  /*e6a0*/  BSYNC B0 ;  /* 0x0000000000007941 */ /* 0x000fea0003800000 */
.L_x_21146:
[----:B------:R-:W0:Y:S02]  /*e6b0*/  F2I.FTZ.TRUNC.NTZ R4, R4 ;  /* 0x0000000400047305 */ /* 0x000e24000021f100 */
[----:B0-----:R-:W-:Y:S01]  /*e6c0*/  PRMT R0, R4, 0x7610, R0 ;  /* 0x0000761004007816 */ /* 0x001fe20000000000 */
[----:B------:R-:W-:Y:S05]  /*e6d0*/  BRA `(.L_x_21127) ;  /* 0x000002a000007947 */ /* 0x000fea0003800000 */
.L_x_21139:
        /* <DEDUP_REMOVED lines=14> */
.L_x_21153:
[----:B------:R-:W-:Y:S05]  /*e7c0*/  BSYNC B0 ;  /* 0x0000000000007941 */ /* 0x000fea0003800000 */
.L_x_21152:
[----:B------:R-:W0:Y:S02]  /*e7d0*/  F2I.FTZ.TRUNC.NTZ R4, R4 ;  /* 0x0000000400047305 */ /* 0x000e24000021f100 */
[----:B0-----:R-:W-:Y:S01]  /*e7e0*/  PRMT R0, R4, 0x7610, R0 ;  /* 0x0000761004007816 */ /* 0x001fe20000000000 */
[----:B------:R-:W-:Y:S05]  /*e7f0*/  BRA `(.L_x_21127) ;  /* 0x0000018000007947 */ /* 0x000fea0003800000 */
.L_x_21126:
        /* <DEDUP_REMOVED lines=21> */
.L_x_21151:
[----:B------:R0:W5:Y:S01]  /*e950*/  LDG.E.U8 R0, [R2.64] ;  /* 0x0000002402007981 */ /* 0x000162000c1e1100 */
[----:B------:R-:W-:Y:S05]  /*e960*/  BRA `(.L_x_21127) ;  /* 0x0000001000007947 */ /* 0x000fea0003800000 */
.L_x_21150:
[----:B------:R0:W5:Y:S02]  /*e970*/  LDG.E.U8 R0, [R2.64] ;  /* 0x0000002402007981 */ /* 0x000164000c1e1100 */
.L_x_21127:
        /* <DEDUP_REMOVED lines=41> */
.L_x_21157:
[----:B------:R-:W-:Y:S01]  /*ec10*/  STG.E.U8 [R16.64], R2 ;  /* 0x0000000210007986 */ /* 0x000fe2000c101124 */
[----:B------:R-:W-:Y:S05]  /*ec20*/  EXIT ;  /* 0x000000000000794d */ /* 0x000fea0003800000 */
.L_x_21156:
        /* <DEDUP_REMOVED lines=10> */
[----:B------:R-:W-:Y:S01]  /*ecd0*/  STG.E.64 [R16.64], R2 ;  /* 0x0000000210007986 */ /* 0x000fe2000c101b24 */
[----:B------:R-:W-:Y:S05]  /*ece0*/  EXIT ;  /* 0x000000000000794d */ /* 0x000fea0003800000 */
.L_x_21160:
[----:B------:R-:W-:-:S05]  /*ecf0*/  PRMT R3, R2, 0x8880, RZ ;  /* 0x0000888002037816 */ /* 0x000fca00000000ff */
[----:B------:R-:W-:Y:S01]  /*ed00*/  STG.E [R16.64], R3 ;  /* 0x0000000310007986 */ /* 0x000fe2000c101924 */
[----:B------:R-:W-:Y:S05]  /*ed10*/  EXIT ;  /* 0x000000000000794d */ /* 0x000fea0003800000 */
.L_x_21159:
[----:B------:R-:W-:-:S04]  /*ed20*/  PRMT R3, R2, 0x8880, RZ ;  /* 0x0000888002037816 */ /* 0x000fc800000000ff */
[----:B------:R-:W-:-:S05]  /*ed30*/  PRMT R3, R3, 0x7710, RZ ;  /* 0x0000771003037816 */ /* 0x000fca00000000ff */
[----:B------:R-:W-:Y:S01]  /*ed40*/  STG.E.U16 [R16.64], R3 ;  /* 0x0000000310007986 */ /* 0x000fe2000c101524 */
[----:B------:R-:W-:Y:S05]  /*ed50*/  EXIT ;  /* 0x000000000000794d */ /* 0x000fea0003800000 */
.L_x_21155:
[----:B------:R-:W-:-:S13]  /*ed60*/  ISETP.GT.AND P0, PT, R0, 0x6, PT ;  /* 0x000000060000780c */ /* 0x000fda0003f04270 */
[----:B------:R-:W-:Y:S05]  /*ed70*/  @P0 BRA `(.L_x_21161) ;  /* 0x000000b000000947 */ /* 0x000fea0003800000 */
[----:B------:R-:W-:-:S13]  /*ed80*/  ISETP.NE.AND P0, PT, R0, 0x5, PT ;  /* 0x000000050000780c */ /* 0x000fda0003f05270 */
[----:B------:R-:W-:Y:S05]  /*ed90*/  @!P0 BRA `(.L_x_21162) ;  /* 0x0000005000008947 */ /* 0x000fea0003800000 */
[----:B------:R-:W-:-:S13]  /*eda0*/  ISETP.NE.AND P0, PT, R0, 0x6, PT ;  /* 0x000000060000780c */ /* 0x000fda0003f05270 */
[----:B------:R-:W-:Y:S05]  /*edb0*/  @P0 BRA `(.L_x_21158) ;  /* 0x00000b2000000947 */ /* 0x000fea0003800000 */
[----:B------:R-:W0:Y:S02]  /*edc0*/  I2F.S8 R3, R2 ;  /* 0x0000000200037306 */ /* 0x000e240000001400 */
[----:B0-----:R-:W-:Y:S01]  /*edd0*/  STG.E [R16.64], R3 ;  /* 0x0000000310007986 */ /* 0x001fe2000c101924 */
[----:B------:R-:W-:Y:S05]  /*ede0*/  EXIT ;  /* 0x000000000000794d */ /* 0x000fea0003800000 */
.L_x_21162:
[----:B------:R-:W0:Y:S02]  /*edf0*/  I2F.S8 R0, R2 ;  /* 0x0000000200007306 */ /* 0x000e240000001400 */
[----:B0-----:R-:W-:-:S05]  /*ee00*/  F2FP.PACK_AB R0, RZ, R0 ;  /* 0x00000000ff00723e */ /* 0x001fca00000000ff */
[----:B------:R-:W-:Y:S01]  /*ee10*/  STG.E.U16 [R16.64], R0 ;  /* 0x0000000010007986 */ /* 0x000fe2000c101524 */
[----:B------:R-:W-:Y:S05]  /*ee20*/  EXIT ;  /* 0x000000000000794d */ /* 0x000fea0003800000 */
.L_x_21161:
        /* <DEDUP_REMOVED lines=8> */
[----:B0-----:R-:W-:Y:S01]  /*eeb0*/  STG.E.64 [R16.64], R2 ;  /* 0x0000000210007986 */ /* 0x001fe2000c101b24 */
[----:B------:R-:W-:Y:S05]  /*eec0*/  EXIT ;  /* 0x000000000000794d */ /* 0x000fea0003800000 */
.L_x_21164:
[----:B------:R-:W0:Y:S02]  /*eed0*/  I2F.S8 R2, R2 ;  /* 0x0000000200027306 */ /* 0x000e240000001400 */
[----:B0-----:R-:W-:-:S04]  /*eee0*/  F2FP.PACK_AB R3, RZ, R2 ;  /* 0x00000002ff03723e */ /* 0x001fc800000000ff */
[----:B------:R-:W-:-:S05]  /*eef0*/  PRMT R3, R3, 0x5410, RZ ;  /* 0x0000541003037816 */ /* 0x000fca00000000ff */
[----:B------:R-:W-:Y:S01]  /*ef00*/  STG.E [R16.64], R3 ;  /* 0x0000000310007986 */ /* 0x000fe2000c101924 */
[----:B------:R-:W-:Y:S05]  /*ef10*/  EXIT ;  /* 0x000000000000794d */ /* 0x000fea0003800000 */
.L_x_21163:
[----:B------:R-:W-:-:S04]  /*ef20*/  PRMT R2, R2, 0x8880, RZ ;  /* 0x0000888002027816 */ /* 0x000fc800000000ff */
[----:B------:R-:W-:-:S06]  /*ef30*/  PRMT R2, R2, 0x7710, RZ ;  /* 0x0000771002027816 */ /* 0x000fcc00000000ff */
[----:B------:R-:W0:Y:S02]  /*ef40*/  I2F.F64.S16 R2, R2 ;  /* 0x0000000200027312 */ /* 0x000e240000101c00 */
[----:B0-----:R-:W-:Y:S01]  /*ef50*/  STG.E.64 [R16.64], R2 ;  /* 0x0000000210007986 */ /* 0x001fe2000c101b24 */
[----:B------:R-:W-:Y:S05]  /*ef60*/  EXIT ;  /* 0x000000000000794d */ /* 0x000fea0003800000 */
.L_x_21154:
        /* <DEDUP_REMOVED lines=10> */
[----:B------:R-:W-:Y:S01]  /*f010*/  STG.E.U8 [R16.64], R3 ;  /* 0x0000000310007986 */ /* 0x000fe2000c101124 */
[----:B------:R-:W-:Y:S05]  /*f020*/  EXIT ;  /* 0x000000000000794d */ /* 0x000fea0003800000 */
.L_x_21167:
[----:B------:R-:W-:Y:S01]  /*f030*/  PRMT R4, R2, 0x8880, RZ ;  /* 0x0000888002047816 */ /* 0x000fe200000000ff */
[----:B------:R-:W-:-:S03]  /*f040*/  CS2R R6, SRZ ;  /* 0x0000000000067805 */ /* 0x000fc6000001ff00 */
[----:B------:R-:W-:-:S06]  /*f050*/  PRMT R4, R4, 0x7710, RZ ;  /* 0x0000771004047816 */ /* 0x000fcc00000000ff */
[----:B------:R-:W0:Y:S02]  /*f060*/  I2F.F64.S16 R4, R4 ;  /* 0x0000000400047312 */ /* 0x000e240000101c00 */
[----:B0-----:R-:W-:Y:S01]  /*f070*/  STG.E.128 [R16.64], R4 ;  /* 0x0000000410007986 */ /* 0x001fe2000c101d24 */
[----:B------:R-:W-:Y:S05]  /*f080*/  EXIT ;  /* 0x000000000000794d */ /* 0x000fea0003800000 */
.L_x_21166:
        /* <DEDUP_REMOVED lines=21> */
.L_x_21171:
[----:B------:R-:W-:Y:S05]  /*f1e0*/  BSYNC B0 ;  /* 0x0000000000007941 */ /* 0x000fea0003800000 */
.L_x_21170:
[----:B------:R-:W-:-:S05]  /*f1f0*/  LOP3.LUT R3, R0, R3, RZ, 0xfc, !PT ;  /* 0x0000000300037212 */ /* 0x000fca00078efcff */
[----:B------:R-:W-:Y:S01]  /*f200*/  STG.E.U8 [R16.64], R3 ;  /* 0x0000000310007986 */ /* 0x000fe2000c101124 */
[----:B------:R-:W-:Y:S05]  /*f210*/  EXIT ;  /* 0x000000000000794d */ /* 0x000fea0003800000 */
.L_x_21169:
        /* <DEDUP_REMOVED lines=13> */
.L_x_21173:
[----:B------:R-:W-:Y:S01]  /*f2f0*/  IMAD.MOV.U32 R0, RZ, RZ, 0x7f ;  /* 0x0000007fff007424 */ /* 0x000fe200078e00ff */
[----:B------:R-:W-:-:S04]  /*f300*/  ISETP.GT.U32.AND P0, PT, R3, 0x7f800000, PT ;  /* 0x7f8000000300780c */ /* 0x000fc80003f04070 */
[----:B------:R-:W-:-:S04]  /*f310*/  SEL R0, R0, 0x7c, P0 ;  /* 0x0000007c00007807 */ /* 0x000fc80000000000 */
.L_x_21174:
[----:B------:R-:W-:Y:S05]  /*f320*/  BSYNC B0 ;  /* 0x0000000000007941 */ /* 0x000fea0003800000 */
.L_x_21172:
[----:B------:R-:W-:-:S04]  /*f330*/  LOP3.LUT R2, R5, 0x80000000, RZ, 0xc0, !PT ;  /* 0x8000000005027812 */ /* 0x000fc800078ec0ff */
[----:B------:R-:W-:-:S04]  /*f340*/  SHF.R.U32.HI R3, RZ, 0x18, R2 ;  /* 0x00000018ff037819 */ /* 0x000fc80000011602 */
[----:B------:R-:W-:-:S05]  /*f350*/  LOP3.LUT R3, R0, R3, RZ, 0xfc, !PT ;  /* 0x0000000300037212 */ /* 0x000fca00078efcff */
[----:B------:R-:W-:Y:S01]  /*f360*/  STG.E.U8 [R16.64], R3 ;  /* 0x0000000310007986 */ /* 0x000fe2000c101124 */
[----:B------:R-:W-:Y:S05]  /*f370*/  EXIT ;  /* 0x000000000000794d */ /* 0x000fea0003800000 */
.L_x_21168:
[----:B------:R-:W0:Y:S02]  /*f380*/  I2F.S8 R0, R2 ;  /* 0x0000000200007306 */ /* 0x000e240000001400 */
[----:B0-----:R-:W-:-:S05]  /*f390*/  F2FP.BF16.PACK_AB R0, RZ, R0 ;  /* 0x00000000ff00723e */ /* 0x001fca00000010ff */
[----:B------:R-:W-:Y:S01]  /*f3a0*/  STG.E.U16 [R16.64], R0 ;  /* 0x0000000010007986 */ /* 0x000fe2000c101524 */
[----:B------:R-:W-:Y:S05]  /*f3b0*/  EXIT ;  /* 0x000000000000794d */ /* 0x000fea0003800000 */
.L_x_21165:
        /* <DEDUP_REMOVED lines=10> */
[----:B------:R-:W-:Y:S01]  /*f460*/  STG.E.U16 [R16.64], R3 ;  /* 0x0000000310007986 */ /* 0x000fe2000c101524 */
[----:B------:R-:W-:Y:S05]  /*f470*/  EXIT ;  /* 0x000000000000794d */ /* 0x000fea0003800000 */
.L_x_21177:
        /* <DEDUP_REMOVED lines=17> */
.L_x_21180:
[----:B------:R-:W-:-:S04]  /*f590*/  LOP3.LUT R2, R5, 0x80000000, RZ, 0xc0, !PT ;  /* 0x8000000005027812 */ /* 0x000fc800078ec0ff */
[----:B------:R-:W-:-:S04]  /*f5a0*/  SHF.R.U32.HI R3, RZ, 0x18, R2 ;  /* 0x00000018ff037819 */ /* 0x000fc80000011602 */
[----:B------:R-:W-:-:S04]  /*f5b0*/  LOP3.LUT R0, R0, R3, RZ, 0xfc, !PT ;  /* 0x0000000300007212 */ /* 0x000fc800078efcff */
[----:B------:R-:W-:Y:S02]  /*f5c0*/  PRMT R8, R0, 0x7610, R8 ;  /* 0x0000761000087816 */ /* 0x000fe40000000008 */
.L_x_21179:
[----:B------:R-:W-:Y:S05]  /*f5d0*/  BSYNC B0 ;  /* 0x0000000000007941 */ /* 0x000fea0003800000 */
.L_x_21178:
[----:B------:R-:W-:Y:S01]  /*f5e0*/  STG.E.U8 [R16.64], R8 ;  /* 0x0000000810007986 */ /* 0x000fe2000c101124 */
[----:B------:R-:W-:Y:S05]  /*f5f0*/  EXIT ;  /* 0x000000000000794d */ /* 0x000fea0003800000 */
.L_x_21176:
        /* <DEDUP_REMOVED lines=17> */
.L_x_21183:
[----:B------:R-:W-:-:S04]  /*f710*/  LOP3.LUT R2, R5, 0x80000000, RZ, 0xc0, !PT ;  /* 0x8000000005027812 */ /* 0x000fc800078ec0ff */
[----:B------:R-:W-:-:S04]  /*f720*/  SHF.R.U32.HI R3, RZ, 0x18, R2 ;  /* 0x00000018ff037819 */ /* 0x000fc80000011602 */
[----:B------:R-:W-:-:S04]  /*f730*/  LOP3.LUT R0, R0, R3, RZ, 0xfc, !PT ;  /* 0x0000000300007212 */ /* 0x000fc800078efcff */
[----:B------:R-:W-:Y:S02]  /*f740*/  PRMT R8, R0, 0x7610, R8 ;  /* 0x0000761000087816 */ /* 0x000fe40000000008 */
.L_x_21182:
[----:B------:R-:W-:Y:S05]  /*f750*/  BSYNC B0 ;  /* 0x0000000000007941 */ /* 0x000fea0003800000 */
.L_x_21181:
[----:B------:R-:W-:Y:S01]  /*f760*/  STG.E.U8 [R16.64], R8 ;  /* 0x0000000810007986 */ /* 0x000fe2000c101124 */
[----:B------:R-:W-:Y:S05]  /*f770*/  EXIT ;  /* 0x000000000000794d */ /* 0x000fea0003800000 */
.L_x_21175:
        /* <DEDUP_REMOVED lines=22> */
.L_x_21158:
        /* <DEDUP_REMOVED lines=20> */
.L_x_21185:
[----:B------:R-:W-:-:S04]  /*fa20*/  LOP3.LUT R2, R2, 0xffff, RZ, 0xc0, !PT ;  /* 0x0000ffff02027812 */ /* 0x000fc800078ec0ff */
[----:B------:R-:W-:-:S04]  /*fa30*/  PRMT R2, R2, 0x8880, RZ ;  /* 0x0000888002027816 */ /* 0x000fc800000000ff */
[----:B------:R-:W-:-:S05]  /*fa40*/  SHF.R.S32.HI R3, RZ, 0x1f, R2 ;  /* 0x0000001fff037819 */ /* 0x000fca0000011402 */
[----:B------:R-:W-:Y:S01]  /*fa50*/  STG.E.64 [R16.64], R2 ;  /* 0x0000000210007986 */ /* 0x000fe2000c101b24 */
[----:B------:R-:W-:Y:S05]  /*fa60*/  EXIT ;  /* 0x000000000000794d */ /* 0x000fea0003800000 */
.L_x_21184:
[----:B------:R-:W-:-:S05]  /*fa70*/  PRMT R3, R2, 0x8880, RZ ;  /* 0x0000888002037816 */ /* 0x000fca00000000ff */
[----:B------:R-:W-:Y:S01]  /*fa80*/  STG.E [R16.64], R3 ;  /* 0x0000000310007986 */ /* 0x000fe2000c101924 */
[----:B------:R-:W-:Y:S05]  /*fa90*/  EXIT ;  /* 0x000000000000794d */ /* 0x000fea0003800000 */
.L_x_21186:
        /* <DEDUP_REMOVED lines=14> */
.L_x_50664:


//--------------------- .text._ZN2at6native27unrolled_elementwise_kernelINS0_13BinaryFunctorIaaaZZZNS0_16fmod_kernel_cudaERNS_18TensorIteratorBaseEENKUlvE_clEvENKUlvE0_clEvEUlaaE_EESt5arrayIPcLm3EELi4E23TrivialOffsetCalculatorILi2EjESC_ILi1EjENS0_6memory12LoadWithCastILi2EEENSF_13StoreWithCastILi1EEEEEviT_T0_T2_T3_T4_T5_ --------------------------
	.section	.text._ZN2at6native27unrolled_elementwise_kernelINS0_13BinaryFunctorIaaaZZZNS0_16fmod_kernel_cudaERNS_18TensorIteratorBaseEENKUlvE_clEvENKUlvE0_clEvEUlaaE_EESt5arrayIPcLm3EELi4E23TrivialOffsetCalculatorILi2EjESC_ILi1EjENS0_6memory12LoadWithCastILi2EEENSF_13StoreWithCastILi1EEEEEviT_T0_T2_T3_T4_T5_,"ax",@progbits
	.sectioninfo	@"SHI_REGISTERS=32"
	.align	128
        .global         _ZN2at6native27unrolled_elementwise_kernelINS0_13BinaryFunctorIaaaZZZNS0_16fmod_kernel_cudaERNS_18TensorIteratorBaseEENKUlvE_clEvENKUlvE0_clEvEUlaaE_EESt5arrayIPcLm3EELi4E23TrivialOffsetCalculatorILi2EjESC_ILi1EjENS0_6memory12LoadWithCastILi2EEENSF_13StoreWithCastILi1EEEEEviT_T0_T2_T3_T4_T5_
        .type           _ZN2at6native27unrolled_elementwise_kernelINS0_13BinaryFunctorIaaaZZZNS0_16fmod_kernel_cudaERNS_18TensorIteratorBaseEENKUlvE_clEvENKUlvE0_clEvEUlaaE_EESt5arrayIPcLm3EELi4E23TrivialOffsetCalculatorILi2EjESC_ILi1EjENS0_6memory12LoadWithCastILi2EEENSF_13StoreWithCastILi1EEEEEviT_T0_T2_T3_T4_T5_,@function
        .size           _ZN2at6native27unrolled_elementwise_kernelINS0_13BinaryFunctorIaaaZZZNS0_16fmod_kernel_cudaERNS_18TensorIteratorBaseEENKUlvE_clEvENKUlvE0_clEvEUlaaE_EESt5arrayIPcLm3EELi4E23TrivialOffsetCalculatorILi2EjESC_ILi1EjENS0_6memory12LoadWithCastILi2EEENSF_13StoreWithCastILi1EEEEEviT_T0_T2_T3_T4_T5_,(.L_x_50665 - _ZN2at6native27unrolled_elementwise_kernelINS0_13BinaryFunctorIaaaZZZNS0_16fmod_kernel_cudaERNS_18TensorIteratorBaseEENKUlvE_clEvENKUlvE0_clEvEUlaaE_EESt5arrayIPcLm3EELi4E23TrivialOffsetCalculatorILi2EjESC_ILi1EjENS0_6memory12LoadWithCastILi2EEENSF_13StoreWithCastILi1EEEEEviT_T0_T2_T3_T4_T5_)
        .other          _ZN2at6native27unrolled_elementwise_kernelINS0_13BinaryFunctorIaaaZZZNS0_16fmod_kernel_cudaERNS_18TensorIteratorBaseEENKUlvE_clEvENKUlvE0_clEvEUlaaE_EESt5arrayIPcLm3EELi4E23TrivialOffsetCalculatorILi2EjESC_ILi1EjENS0_6memory12LoadWithCastILi2EEENSF_13StoreWithCastILi1EEEEEviT_T0_T2_T3_T4_T5_,@"STO_CUDA_ENTRY STV_DEFAULT"
_ZN2at6native27unrolled_elementwise_kernelINS0_13BinaryFunctorIaaaZZZNS0_16fmod_kernel_cudaERNS_18TensorIteratorBaseEENKUlvE_clEvENKUlvE0_clEvEUlaaE_EESt5arrayIPcLm3EELi4E23TrivialOffsetCalculatorILi2EjESC_ILi1EjENS0_6memory12LoadWithCastILi2EEENSF_13StoreWithCastILi1EEEEEviT_T0_T2_T3_T4_T5_:
.text._ZN2at6native27unrolled_elementwise_kernelINS0_13BinaryFunctorIaaaZZZNS0_16fmod_kernel_cudaERNS_18TensorIteratorBaseEENKUlvE_clEvENKUlvE0_clEvEUlaaE_EESt5arrayIPcLm3EELi4E23TrivialOffsetCalculatorILi2EjESC_ILi1EjENS0_6memory12LoadWithCastILi2EEENSF_13StoreWithCastILi1EEEEEviT_T0_T2_T3_T4_T5_:
        /* <DEDUP_REMOVED lines=31> */
.L_x_21192:
[----:B------:R0:W5:Y:S01]  /*01f0*/  LDG.E.U8 R28, [R4.64] ;  /* 0x00000024041c7981 */ /* 0x000162000c1e1100 */
[----:B------:R-:W-:Y:S05]  /*0200*/  BRA `(.L_x_21194) ;  /* 0x00000d9000007947 */ /* 0x000fea0003800000 */
.L_x_21191:
        /* <DEDUP_REMOVED lines=8> */
.L_x_21196:
[----:B------:R0:W5:Y:S01]  /*0290*/  LDG.E.U8 R28, [R4.64] ;  /* 0x00000024041c7981 */ /* 0x000162000c1e1100 */
[----:B------:R-:W-:Y:S05]  /*02a0*/  BRA `(.L_x_21194) ;  /* 0x00000cf000007947 */ /* 0x000fea0003800000 */
.L_x_21195:
[----:B------:R0:W5:Y:S01]  /*02b0*/  LDG.E.U16 R28, [R4.64] ;  /* 0x00000024041c7981 */ /* 0x000162000c1e1500 */
[----:B------:R-:W-:Y:S05]  /*02c0*/  BRA `(.L_x_21194) ;  /* 0x00000cd000007947 */ /* 0x000fea0003800000 */
.L_x_21190:
        /* <DEDUP_REMOVED lines=9> */
.L_x_21198:
[----:B------:R-:W2:Y:S02]  /*0360*/  LDG.E.U16 R0, [R4.64] ;  /* 0x0000002404007981 */ /* 0x000ea4000c1e1500 */
[----:B--2---:R-:W-:-:S06]  /*0370*/  HADD2.F32 R0, -RZ, R0.H0_H0 ;  /* 0x20000000ff007230 */ /* 0x004fcc0000004100 */
[----:B------:R-:W0:Y:S02]  /*0380*/  F2I.FTZ.TRUNC.NTZ R0, R0 ;  /* 0x0000000000007305 */ /* 0x000e24000021f100 */
[----:B0-----:R-:W-:Y:S01]  /*0390*/  PRMT R28, R0, 0x7610, R28 ;  /* 0x00007610001c7816 */ /* 0x001fe2000000001c */
[----:B------:R-:W-:Y:S05]  /*03a0*/  BRA `(.L_x_21194) ;  /* 0x00000bf000007947 */ /* 0x000fea0003800000 */
.L_x_21197:
        /* <DEDUP_REMOVED lines=9> */
.L_x_21200:
[----:B------:R-:W2:Y:S02]  /*0440*/  LDG.E.U16 R4, [R4.64] ;  /* 0x0000002404047981 */ /* 0x000ea4000c1e1500 */
[----:B--2---:R-:W-:-:S06]  /*0450*/  HADD2.F32 R0, -RZ, R4.H0_H0 ;  /* 0x20000004ff007230 */ /* 0x004fcc0000004100 */
[----:B------:R-:W0:Y:S02]  /*0460*/  F2I.FTZ.TRUNC.NTZ R0, R0 ;  /* 0x0000000000007305 */ /* 0x000e24000021f100 */
[----:B0-----:R-:W-:Y:S01]  /*0470*/  PRMT R28, R0, 0x7610, R28 ;  /* 0x00007610001c7816 */ /* 0x001fe2000000001c */
[----:B------:R-:W-:Y:S05]  /*0480*/  BRA `(.L_x_21194) ;  /* 0x00000b1000007947 */ /* 0x000fea0003800000 */
.L_x_21199:
[----:B------:R-:W2:Y:S02]  /*0490*/  LDG.E.64 R4, [R4.64] ;  /* 0x0000002404047981 */ /* 0x000ea4000c1e1b00 */
[----:B--2---:R0:W1:Y:S01]  /*04a0*/  F2I.F64.TRUNC R28, R4 ;  /* 0x00000004001c7311 */ /* 0x004062000030d100 */
[----:B------:R-:W-:Y:S05]  /*04b0*/  BRA `(.L_x_21194) ;  /* 0x00000ae000007947 */ /* 0x000fea0003800000 */
.L_x_21189:
        /* <DEDUP_REMOVED lines=12> */
.L_x_21203:
[----:B------:R-:W2:Y:S02]  /*0580*/  LDG.E.64 R4, [R4.64] ;  /* 0x0000002404047981 */ /* 0x000ea4000c1e1b00 */
[----:B--2---:R0:W1:Y:S01]  /*0590*/  F2I.F64.TRUNC R28, R4 ;  /* 0x00000004001c7311 */ /* 0x004062000030d100 */
[----:B------:R-:W-:Y:S05]  /*05a0*/  BRA `(.L_x_21194) ;  /* 0x000009f000007947 */ /* 0x000fea0003800000 */
.L_x_21202:
        /* <DEDUP_REMOVED lines=28> */
.L_x_21205:
        /* <DEDUP_REMOVED lines=16> */
.L_x_21204:
[----:B------:R-:W2:Y:S02]  /*0870*/  LDG.E.U16 R0, [R4.64] ;  /* 0x0000002404007981 */ /* 0x000ea4000c1e1500 */
[----:B--2---:R-:W-:-:S06]  /*0880*/  PRMT R0, RZ, 0x5410, R0 ;  /* 0x00005410ff007816 */ /* 0x004fcc0000000000 */
[----:B------:R-:W0:Y:S02]  /*0890*/  F2I.FTZ.TRUNC.NTZ R0, R0 ;  /* 0x0000000000007305 */ /* 0x000e24000021f100 */
[----:B0-----:R-:W-:Y:S01]  /*08a0*/  PRMT R28, R0, 0x7610, R28 ;  /* 0x00007610001c7816 */ /* 0x001fe2000000001c */
[----:B------:R-:W-:Y:S05]  /*08b0*/  BRA `(.L_x_21194) ;  /* 0x000006e000007947 */ /* 0x000fea0003800000 */
.L_x_21201:
        /* <DEDUP_REMOVED lines=10> */
.L_x_21208:
        /* <DEDUP_REMOVED lines=21> */
.L_x_21212:
[----:B------:R-:W-:Y:S05]  /*0ab0*/  BSYNC B1 ;  /* 0x0000000000017941 */ /* 0x000fea0003800000 */
.L_x_21211:
[----:B------:R-:W-:Y:S01]  /*0ac0*/  LEA R5, R0, 0x3b800000, 0x17 ;  /* 0x3b80000000057811 */ /* 0x000fe200078eb8ff */
[----:B------:R-:W-:-:S05]  /*0ad0*/  IMAD.SHL.U32 R0, R3, 0x100000, RZ ;  /* 0x0010000003007824 */ /* 0x000fca00078e00ff */
[----:B------:R-:W-:Y:S02]  /*0ae0*/  LOP3.LUT R0, R5, R0, R6, 0xfe, !PT ;  /* 0x0000000005007212 */ /* 0x000fe400078efe06 */
.L_x_21210:
[----:B------:R-:W-:Y:S05]  /*0af0*/  BSYNC B0 ;  /* 0x0000000000007941 */ /* 0x000fea0003800000 */
.L_x_21209:
[----:B------:R-:W0:Y:S02]  /*0b00*/  F2I.FTZ.TRUNC.NTZ R0, R0 ;  /* 0x0000000000007305 */ /* 0x000e24000021f100 */
[----:B0-----:R-:W-:Y:S01]  /*0b10*/  PRMT R28, R0, 0x7610, R28 ;  /* 0x00007610001c7816 */ /* 0x001fe2000000001c */
[----:B------:R-:W-:Y:S05]  /*0b20*/  BRA `(.L_x_21194) ;  /* 0x0000047000007947 */ /* 0x000fea0003800000 */
.L_x_21207:
        /* <DEDUP_REMOVED lines=21> */
.L_x_21216:
[----:B------:R-:W-:Y:S05]  /*0c80*/  BSYNC B1 ;  /* 0x0000000000017941 */ /* 0x000fea0003800000 */
.L_x_21215:
[----:B------:R-:W-:Y:S01]  /*0c90*/  LEA R5, R0, 0x37800000, 0x17 ;  /* 0x3780000000057811 */ /* 0x000fe200078eb8ff */
[----:B------:R-:W-:-:S05]  /*0ca0*/  IMAD.SHL.U32 R0, R3, 0x200000, RZ ;  /* 0x0020000003007824 */ /* 0x000fca00078e00ff */
[----:B------:R-:W-:Y:S02]  /*0cb0*/  LOP3.LUT R0, R5, R0, R6, 0xfe, !PT ;  /* 0x0000000005007212 */ /* 0x000fe400078efe06 */
.L_x_21214:
[----:B------:R-:W-:Y:S05]  /*0cc0*/  BSYNC B0 ;  /* 0x0000000000007941 */ /* 0x000fea0003800000 */
.L_x_21213:
[----:B------:R-:W0:Y:S02]  /*0cd0*/  F2I.FTZ.TRUNC.NTZ R0, R0 ;  /* 0x0000000000007305 */ /* 0x000e24000021f100 */
[----:B0-----:R-:W-:Y:S01]  /*0ce0*/  PRMT R28, R0, 0x7610, R28 ;  /* 0x00007610001c7816 */ /* 0x001fe2000000001c */
[----:B------:R-:W-:Y:S05]  /*0cf0*/  BRA `(.L_x_21194) ;  /* 0x000002a000007947 */ /* 0x000fea0003800000 */
.L_x_21206:
        /* <DEDUP_REMOVED lines=14> */
.L_x_21220:
[----:B------:R-:W-:Y:S05]  /*0de0*/  BSYNC B0 ;  /* 0x0000000000007941 */ /* 0x000fea0003800000 */
.L_x_21219:
[----:B------:R-:W0:Y:S02]  /*0df0*/  F2I.FTZ.TRUNC.NTZ R0, R0 ;  /* 0x0000000000007305 */ /* 0x000e24000021f100 */
[----:B0-----:R-:W-:Y:S01]  /*0e00*/  PRMT R28, R0, 0x7610, R28 ;  /* 0x00007610001c7816 */ /* 0x001fe2000000001c */
[----:B------:R-:W-:Y:S05]  /*0e10*/  BRA `(.L_x_21194) ;  /* 0x0000018000007947 */ /* 0x000fea0003800000 */
.L_x_21193:
        /* <DEDUP_REMOVED lines=21> */
.L_x_21218:
[----:B------:R0:W5:Y:S01]  /*0f70*/  LDG.E.U8 R28, [R4.64] ;  /* 0x00000024041c7981 */ /* 0x000162000c1e1100 */
[----:B------:R-:W-:Y:S05]  /*0f80*/  BRA `(.L_x_21194) ;  /* 0x0000001000007947 */ /* 0x000fea0003800000 */
.L_x_21217:
[----:B------:R0:W5:Y:S02]  /*0f90*/  LDG.E.U8 R28, [R4.64] ;  /* 0x00000024041c7981 */ /* 0x000164000c1e1100 */
.L_x_21194:
        /* <DEDUP_REMOVED lines=16> */
.L_x_21224:
[----:B------:R0:W5:Y:S01]  /*10a0*/  LDG.E.U8 R27, [R4.64] ;  /* 0x00000024041b7981 */ /* 0x000162000c1e1100 */
[----:B------:R-:W-:Y:S05]  /*10b0*/  BRA `(.L_x_21226) ;  /* 0x00000d8000007947 */ /* 0x000fea0003800000 */
.L_x_21223:
        /* <DEDUP_REMOVED lines=8> */
.L_x_21228:
[----:B------:R0:W5:Y:S01]  /*1140*/  LDG.E.U8 R27, [R4.64] ;  /* 0x00000024041b7981 */ /* 0x000162000c1e1100 */
[----:B------:R-:W-:Y:S05]  /*1150*/  BRA `(.L_x_21226) ;  /* 0x00000ce000007947 */ /* 0x000fea0003800000 */
.L_x_21227:
[----:B------:R0:W5:Y:S01]  /*1160*/  LDG.E.U16 R27, [R4.64] ;  /* 0x00000024041b7981 */ /* 0x000162000c1e1500 */
[----:B------:R-:W-:Y:S05]  /*1170*/  BRA `(.L_x_21226) ;  /* 0x00000cc000007947 */ /* 0x000fea0003800000 */
.L_x_21222:
        /* <DEDUP_REMOVED lines=9> */
.L_x_21230:
[----:B------:R-:W2:Y:S02]  /*1210*/  LDG.E.U16 R0, [R4.64] ;  /* 0x0000002404007981 */ /* 0x000ea4000c1e1500 */
[----:B--2---:R-:W-:-:S06]  /*1220*/  HADD2.F32 R0, -RZ, R0.H0_H0 ;  /* 0x20000000ff007230 */ /* 0x004fcc0000004100 */
[----:B------:R-:W0:Y:S02]  /*1230*/  F2I.FTZ.TRUNC.NTZ R0, R0 ;  /* 0x0000000000007305 */ /* 0x000e24000021f100 */
[----:B0-----:R-:W-:Y:S01]  /*1240*/  PRMT R27, R0, 0x7610, R27 ;  /* 0x00007610001b7816 */ /* 0x001fe2000000001b */
[----:B------:R-:W-:Y:S05]  /*1250*/  BRA `(.L_x_21226) ;  /* 0x00000be000007947 */ /* 0x000fea0003800000 */
.L_x_21229:
        /* <DEDUP_REMOVED lines=9> */
.L_x_21232:
[----:B------:R-:W2:Y:S02]  /*12f0*/  LDG.E.U16 R4, [R4.64] ;  /* 0x0000002404047981 */ /* 0x000ea4000c1e1500 */
[----:B--2---:R-:W-:-:S06]  /*1300*/  HADD2.F32 R0, -RZ, R4.H0_H0 ;  /* 0x20000004ff007230 */ /* 0x004fcc0000004100 */
[----:B------:R-:W0:Y:S02]  /*1310*/  F2I.FTZ.TRUNC.NTZ R0, R0 ;  /* 0x0000000000007305 */ /* 0x000e24000021f100 */
[----:B0-----:R-:W-:Y:S01]  /*1320*/  PRMT R27, R0, 0x7610, R27 ;  /* 0x00007610001b7816 */ /* 0x001fe2000000001b */
[----:B------:R-:W-:Y:S05]  /*1330*/  BRA `(.L_x_21226) ;  /* 0x00000b0000007947 */ /* 0x000fea0003800000 */
.L_x_21231:
[----:B------:R-:W2:Y:S02]  /*1340*/  LDG.E.64 R4, [R4.64] ;  /* 0x0000002404047981 */ /* 0x000ea4000c1e1b00 */
[----:B--2---:R0:W2:Y:S01]  /*1350*/  F2I.F64.TRUNC R27, R4 ;  /* 0x00000004001b7311 */ /* 0x0040a2000030d100 */
[----:B------:R-:W-:Y:S05]  /*1360*/  BRA `(.L_x_21226) ;  /* 0x00000ad000007947 */ /* 0x000fea0003800000 */
.L_x_21221:
        /* <DEDUP_REMOVED lines=12> */
.L_x_21235:
[----:B------:R-:W2:Y:S02]  /*1430*/  LDG.E.64 R4, [R4.64] ;  /* 0x0000002404047981 */ /* 0x000ea4000c1e1b00 */
[----:B--2---:R0:W2:Y:S01]  /*1440*/  F2I.F64.TRUNC R27, R4 ;  /* 0x00000004001b7311 */ /* 0x0040a2000030d100 */
[----:B------:R-:W-:Y:S05]  /*1450*/  BRA `(.L_x_21226) ;  /* 0x000009e000007947 */ /* 0x000fea0003800000 */
.L_x_21234:
        /* <DEDUP_REMOVED lines=28> */
.L_x_21237:
        /* <DEDUP_REMOVED lines=15> */
.L_x_21236:
[----:B------:R-:W2:Y:S02]  /*1710*/  LDG.E.U16 R0, [R4.64] ;  /* 0x0000002404007981 */ /* 0x000ea4000c1e1500 */
[----:B--2---:R-:W-:-:S06]  /*1720*/  PRMT R0, RZ, 0x5410, R0 ;  /* 0x00005410ff007816 */ /* 0x004fcc0000000000 */
[----:B------:R-:W0:Y:S02]  /*1730*/  F2I.FTZ.TRUNC.NTZ R0, R0 ;  /* 0x0000000000007305 */ /* 0x000e24000021f100 */
[----:B0-----:R-:W-:Y:S01]  /*1740*/  PRMT R27, R0, 0x7610, R27 ;  /* 0x00007610001b7816 */ /* 0x001fe2000000001b */
[----:B------:R-:W-:Y:S05]  /*1750*/  BRA `(.L_x_21226) ;  /* 0x000006e000007947 */ /* 0x000fea0003800000 */
.L_x_21233:
        /* <DEDUP_REMOVED lines=10> */
.L_x_21240:
        /* <DEDUP_REMOVED lines=21> */
.L_x_21244:
[----:B------:R-:W-:Y:S05]  /*1950*/  BSYNC B1 ;  /* 0x0000000000017941 */ /* 0x000fea0003800000 */
.L_x_21243:
[----:B------:R-:W-:Y:S01]  /*1960*/  LEA R5, R0, 0x3b800000, 0x17 ;  /* 0x3b80000000057811 */ /* 0x000fe200078eb8ff */
[----:B------:R-:W-:-:S05]  /*1970*/  IMAD.SHL.U32 R0, R3, 0x100000, RZ ;  /* 0x0010000003007824 */ /* 0x000fca00078e00ff */
[----:B------:R-:W-:Y:S02]  /*1980*/  LOP3.LUT R0, R5, R0, R6, 0xfe, !PT ;  /* 0x0000000005007212 */ /* 0x000fe400078efe06 */
.L_x_21242:
[----:B------:R-:W-:Y:S05]  /*1990*/  BSYNC B0 ;  /* 0x0000000000007941 */ /* 0x000fea0003800000 */
.L_x_21241:
[----:B------:R-:W0:Y:S02]  /*19a0*/  F2I.FTZ.TRUNC.NTZ R0, R0 ;  /* 0x0000000000007305 */ /* 0x000e24000021f100 */
[----:B0-----:R-:W-:Y:S01]  /*19b0*/  PRMT R27, R0, 0x7610, R27 ;  /* 0x00007610001b7816 */ /* 0x001fe2000000001b */
[----:B------:R-:W-:Y:S05]  /*19c0*/  BRA `(.L_x_21226) ;  /* 0x0000047000007947 */ /* 0x000fea0003800000 */
.L_x_21239:
        /* <DEDUP_REMOVED lines=21> */
.L_x_21248:
[----:B------:R-:W-:Y:S05]  /*1b20*/  BSYNC B1 ;  /* 0x0000000000017941 */ /* 0x000fea0003800000 */
.L_x_21247:
[----:B------:R-:W-:Y:S01]  /*1b30*/  LEA R5, R0, 0x37800000, 0x17 ;  /* 0x3780000000057811 */ /* 0x000fe200078eb8ff */
[----:B------:R-:W-:-:S05]  /*1b40*/  IMAD.SHL.U32 R0, R3, 0x200000, RZ ;  /* 0x0020000003007824 */ /* 0x000fca00078e00ff */
[----:B------:R-:W-:Y:S02]  /*1b50*/  LOP3.LUT R0, R5, R0, R6, 0xfe, !PT ;  /* 0x0000000005007212 */ /* 0x000fe400078efe06 */
.L_x_21246:
[----:B------:R-:W-:Y:S05]  /*1b60*/  BSYNC B0 ;  /* 0x0000000000007941 */ /* 0x000fea0003800000 */
.L_x_21245:
[----:B------:R-:W0:Y:S02]  /*1b70*/  F2I.FTZ.TRUNC.NTZ R0, R0 ;  /* 0x0000000000007305 */ /* 0x000e24000021f100 */
[----:B0-----:R-:W-:Y:S01]  /*1b80*/  PRMT R27, R0, 0x7610, R27 ;  /* 0x00007610001b7816 */ /* 0x001fe2000000001b */
[----:B------:R-:W-:Y:S05]  /*1b90*/  BRA `(.L_x_21226) ;  /* 0x000002a000007947 */ /* 0x000fea0003800000 */
.L_x_21238:
        /* <DEDUP_REMOVED lines=14> */
.L_x_21252:
[----:B------:R-:W-:Y:S05]  /*1c80*/  BSYNC B0 ;  /* 0x0000000000007941 */ /* 0x000fea0003800000 */
.L_x_21251:
[----:B------:R-:W0:Y:S02]  /*1c90*/  F2I.FTZ.TRUNC.NTZ R0, R0 ;  /* 0x0000000000007305 */ /* 0x000e24000021f100 */
[----:B0-----:R-:W-:Y:S01]  /*1ca0*/  PRMT R27, R0, 0x7610, R27 ;  /* 0x00007610001b7816 */ /* 0x001fe2000000001b */
[----:B------:R-:W-:Y:S05]  /*1cb0*/  BRA `(.L_x_21226) ;  /* 0x0000018000007947 */ /* 0x000fea0003800000 */
.L_x_21225:
        /* <DEDUP_REMOVED lines=21> */
.L_x_21250:
[----:B------:R0:W5:Y:S01]  /*1e10*/  LDG.E.U8 R27, [R4.64] ;  /* 0x00000024041b7981 */ /* 0x000162000c1e1100 */
[----:B------:R-:W-:Y:S05]  /*1e20*/  BRA `(.L_x_21226) ;  /* 0x0000001000007947 */ /* 0x000fea0003800000 */
.L_x_21249:
[----:B------:R0:W5:Y:S02]  /*1e30*/  LDG.E.U8 R27, [R4.64] ;  /* 0x00000024041b7981 */ /* 0x000164000c1e1100 */
.L_x_21226:
[----:B------:R-:W3:Y:S02]  /*1e40*/  S2R R17, SR_TID.X ;  /* 0x0000000000117919 */ /* 0x000ee40000002100 */
[----:B---3--:R-:W-:Y:S02]  /*1e50*/  IADD3 R17, R17, 0x80, RZ ;  /* 0x0000008011117810 */ /* 0x008fe40007ffe0ff */
.L_x_21188:
[----:B-1-3--:R-:W-:Y:S05]  /*1e60*/  BSYNC B6 ;  /* 0x0000000000067941 */ /* 0x00afea0003800000 */
.L_x_21187:
        /* <DEDUP_REMOVED lines=21> */
.L_x_21258:
[----:B------:R0:W5:Y:S01]  /*1fc0*/  LDG.E.U8 R29, [R4.64] ;  /* 0x00000024041d7981 */ /* 0x000162000c1e1100 */
[----:B------:R-:W-:Y:S05]  /*1fd0*/  BRA `(.L_x_21260) ;  /* 0x00000d8000007947 */ /* 0x000fea0003800000 */
.L_x_21257:
        /* <DEDUP_REMOVED lines=8> */
.L_x_21262:
[----:B------:R0:W5:Y:S01]  /*2060*/  LDG.E.U8 R29, [R4.64] ;  /* 0x00000024041d7981 */ /* 0x000162000c1e1100 */
[----:B------:R-:W-:Y:S05]  /*2070*/  BRA `(.L_x_21260) ;  /* 0x00000ce000007947 */ /* 0x000fea0003800000 */
.L_x_21261:
[----:B------:R0:W5:Y:S01]  /*2080*/  LDG.E.U16 R29, [R4.64] ;  /* 0x00000024041d7981 */ /* 0x000162000c1e1500 */
[----:B------:R-:W-:Y:S05]  /*2090*/  BRA `(.L_x_21260) ;  /* 0x00000cc000007947 */ /* 0x000fea0003800000 */
.L_x_21256:
        /* <DEDUP_REMOVED lines=9> */
.L_x_21264:
[----:B------:R-:W3:Y:S02]  /*2130*/  LDG.E.U16 R0, [R4.64] ;  /* 0x0000002404007981 */ /* 0x000ee4000c1e1500 */
[----:B---3--:R-:W-:-:S06]  /*2140*/  HADD2.F32 R0, -RZ, R0.H0_H0 ;  /* 0x20000000ff007230 */ /* 0x008fcc0000004100 */
[----:B------:R-:W0:Y:S02]  /*2150*/  F2I.FTZ.TRUNC.NTZ R0, R0 ;  /* 0x0000000000007305 */ /* 0x000e24000021f100 */
[----:B0-----:R-:W-:Y:S01]  /*2160*/  PRMT R29, R0, 0x7610, R29 ;  /* 0x00007610001d7816 */ /* 0x001fe2000000001d */
[----:B------:R-:W-:Y:S05]  /*2170*/  BRA `(.L_x_21260) ;  /* 0x00000be000007947 */ /* 0x000fea0003800000 */
.L_x_21263:
        /* <DEDUP_REMOVED lines=9> */
.L_x_21266:
[----:B------:R-:W3:Y:S02]  /*2210*/  LDG.E.U16 R4, [R4.64] ;  /* 0x0000002404047981 */ /* 0x000ee4000c1e1500 */
[----:B---3--:R-:W-:-:S06]  /*2220*/  HADD2.F32 R0, -RZ, R4.H0_H0 ;  /* 0x20000004ff007230 */ /* 0x008fcc0000004100 */
[----:B------:R-:W0:Y:S02]  /*2230*/  F2I.FTZ.TRUNC.NTZ R0, R0 ;  /* 0x0000000000007305 */ /* 0x000e24000021f100 */
[----:B0-----:R-:W-:Y:S01]  /*2240*/  PRMT R29, R0, 0x7610, R29 ;  /* 0x00007610001d7816 */ /* 0x001fe2000000001d */
[----:B------:R-:W-:Y:S05]  /*2250*/  BRA `(.L_x_21260) ;  /* 0x00000b0000007947 */ /* 0x000fea0003800000 */
.L_x_21265:
[----:B------:R-:W3:Y:S02]  /*2260*/  LDG.E.64 R4, [R4.64] ;  /* 0x0000002404047981 */ /* 0x000ee4000c1e1b00 */
[----:B---3--:R0:W1:Y:S01]  /*2270*/  F2I.F64.TRUNC R29, R4 ;  /* 0x00000004001d7311 */ /* 0x008062000030d100 */
[----:B------:R-:W-:Y:S05]  /*2280*/  BRA `(.L_x_21260) ;  /* 0x00000ad000007947 */ /* 0x000fea0003800000 */
.L_x_21255:
        /* <DEDUP_REMOVED lines=12> */
.L_x_21269:
[----:B------:R-:W3:Y:S02]  /*2350*/  LDG.E.64 R4, [R4.64] ;  /* 0x0000002404047981 */ /* 0x000ee4000c1e1b00 */
[----:B---3--:R0:W1:Y:S01]  /*2360*/  F2I.F64.TRUNC R29, R4 ;  /* 0x00000004001d7311 */ /* 0x008062000030d100 */
[----:B------:R-:W-:Y:S05]  /*2370*/  BRA `(.L_x_21260) ;  /* 0x000009e000007947 */ /* 0x000fea0003800000 */
.L_x_21268:
        /* <DEDUP_REMOVED lines=28> */
.L_x_21271:
        /* <DEDUP_REMOVED lines=15> */
.L_x_21270:
[----:B------:R-:W3:Y:S02]  /*2630*/  LDG.E.U16 R0, [R4.64] ;  /* 0x0000002404007981 */ /* 0x000ee4000c1e1500 */
[----:B---3--:R-:W-:-:S06]  /*2640*/  PRMT R0, RZ, 0x5410, R0 ;  /* 0x00005410ff007816 */ /* 0x008fcc0000000000 */
[----:B------:R-:W0:Y:S02]  /*2650*/  F2I.FTZ.TRUNC.NTZ R0, R0 ;  /* 0x0000000000007305 */ /* 0x000e24000021f100 */
[----:B0-----:R-:W-:Y:S01]  /*2660*/  PRMT R29, R0, 0x7610, R29 ;  /* 0x00007610001d7816 */ /* 0x001fe2000000001d */
[----:B------:R-:W-:Y:S05]  /*2670*/  BRA `(.L_x_21260) ;  /* 0x000006e000007947 */ /* 0x000fea0003800000 */
.L_x_21267:
        /* <DEDUP_REMOVED lines=10> */
.L_x_21274:
        /* <DEDUP_REMOVED lines=21> */
.L_x_21278:
[----:B------:R-:W-:Y:S05]  /*2870*/  BSYNC B1 ;  /* 0x0000000000017941 */ /* 0x000fea0003800000 */
.L_x_21277:
[----:B------:R-:W-:Y:S01]  /*2880*/  LEA R5, R0, 0x3b800000, 0x17 ;  /* 0x3b80000000057811 */ /* 0x000fe200078eb8ff */
[----:B------:R-:W-:-:S05]  /*2890*/  IMAD.SHL.U32 R0, R3, 0x100000, RZ ;  /* 0x0010000003007824 */ /* 0x000fca00078e00ff */
[----:B------:R-:W-:Y:S02]  /*28a0*/  LOP3.LUT R0, R5, R0, R6, 0xfe, !PT ;  /* 0x0000000005007212 */ /* 0x000fe400078efe06 */
.L_x_21276:
[----:B------:R-:W-:Y:S05]  /*28b0*/  BSYNC B0 ;  /* 0x0000000000007941 */ /* 0x000fea0003800000 */
.L_x_21275:
[----:B------:R-:W0:Y:S02]  /*28c0*/  F2I.FTZ.TRUNC.NTZ R0, R0 ;  /* 0x0000000000007305 */ /* 0x000e24000021f100 */
[----:B0-----:R-:W-:Y:S01]  /*28d0*/  PRMT R29, R0, 0x7610, R29 ;  /* 0x00007610001d7816 */ /* 0x001fe2000000001d */
[----:B------:R-:W-:Y:S05]  /*28e0*/  BRA `(.L_x_21260) ;  /* 0x0000047000007947 */ /* 0x000fea0003800000 */
.L_x_21273:
        /* <DEDUP_REMOVED lines=21> */
.L_x_21282:
[----:B------:R-:W-:Y:S05]  /*2a40*/  BSYNC B1 ;  /* 0x0000000000017941 */ /* 0x000fea0003800000 */
.L_x_21281:
[----:B------:R-:W-:Y:S01]  /*2a50*/  LEA R5, R0, 0x37800000, 0x17 ;  /* 0x3780000000057811 */ /* 0x000fe200078eb8ff */
[----:B------:R-:W-:-:S05]  /*2a60*/  IMAD.SHL.U32 R0, R3, 0x200000, RZ ;  /* 0x0020000003007824 */ /* 0x000fca00078e00ff */
[----:B------:R-:W-:Y:S02]  /*2a70*/  LOP3.LUT R0, R5, R0, R6, 0xfe, !PT ;  /* 0x0000000005007212 */ /* 0x000fe400078efe06 */
.L_x_21280:
[----:B------:R-:W-:Y:S05]  /*2a80*/  BSYNC B0 ;  /* 0x0000000000007941 */ /* 0x000fea0003800000 */
.L_x_21279:
[----:B------:R-:W0:Y:S02]  /*2a90*/  F2I.FTZ.TRUNC.NTZ R0, R0 ;  /* 0x0000000000007305 */ /* 0x000e24000021f100 */
[----:B0-----:R-:W-:Y:S01]  /*2aa0*/  PRMT R29, R0, 0x7610, R29 ;  /* 0x00007610001d7816 */ /* 0x001fe2000000001d */
[----:B------:R-:W-:Y:S05]  /*2ab0*/  BRA `(.L_x_21260) ;  /* 0x000002a000007947 */ /* 0x000fea0003800000 */
.L_x_21272:
        /* <DEDUP_REMOVED lines=14> */
.L_x_21286:
[----:B------:R-:W-:Y:S05]  /*2ba0*/  BSYNC B0 ;  /* 0x0000000000007941 */ /* 0x000fea0003800000 */
.L_x_21285:
[----:B------:R-:W0:Y:S02]  /*2bb0*/  F2I.FTZ.TRUNC.NTZ R0, R0 ;  /* 0x0000000000007305 */ /* 0x000e24000021f100 */
[----:B0-----:R-:W-:Y:S01]  /*2bc0*/  PRMT R29, R0, 0x7610, R29 ;  /* 0x00007610001d7816 */ /* 0x001fe2000000001d */
[----:B------:R-:W-:Y:S05]  /*2bd0*/  BRA `(.L_x_21260) ;  /* 0x0000018000007947 */ /* 0x000fea0003800000 */
.L_x_21259:
        /* <DEDUP_REMOVED lines=21> */
.L_x_21284:
[----:B------:R0:W5:Y:S01]  /*2d30*/  LDG.E.U8 R29, [R4.64] ;  /* 0x00000024041d7981 */ /* 0x000162000c1e1100 */
[----:B------:R-:W-:Y:S05]  /*2d40*/  BRA `(.L_x_21260) ;  /* 0x0000001000007947 */ /* 0x000fea0003800000 */
.L_x_21283:
[----:B------:R0:W5:Y:S02]  /*2d50*/  LDG.E.U8 R29, [R4.64] ;  /* 0x00000024041d7981 */ /* 0x000164000c1e1100 */
.L_x_21260:
        /* <DEDUP_REMOVED lines=16> */
.L_x_21290:
[----:B------:R0:W5:Y:S01]  /*2e60*/  LDG.E.U8 R22, [R4.64] ;  /* 0x0000002404167981 */ /* 0x000162000c1e1100 */
[----:B------:R-:W-:Y:S05]  /*2e70*/  BRA `(.L_x_21292) ;  /* 0x00000d8000007947 */ /* 0x000fea0003800000 */
.L_x_21289:
        /* <DEDUP_REMOVED lines=8> */
.L_x_21294:
[----:B------:R0:W5:Y:S01]  /*2f00*/  LDG.E.U8 R22, [R4.64] ;  /* 0x0000002404167981 */ /* 0x000162000c1e1100 */
[----:B------:R-:W-:Y:S05]  /*2f10*/  BRA `(.L_x_21292) ;  /* 0x00000ce000007947 */ /* 0x000fea0003800000 */
.L_x_21293:
[----:B------:R0:W5:Y:S01]  /*2f20*/  LDG.E.U16 R22, [R4.64] ;  /* 0x0000002404167981 */ /* 0x000162000c1e1500 */
[----:B------:R-:W-:Y:S05]  /*2f30*/  BRA `(.L_x_21292) ;  /* 0x00000cc000007947 */ /* 0x000fea0003800000 */
.L_x_21288:
        /* <DEDUP_REMOVED lines=9> */
.L_x_21296:
[----:B------:R-:W3:Y:S02]  /*2fd0*/  LDG.E.U16 R0, [R4.64] ;  /* 0x0000002404007981 */ /* 0x000ee4000c1e1500 */
[----:B---3--:R-:W-:-:S06]  /*2fe0*/  HADD2.F32 R0, -RZ, R0.H0_H0 ;  /* 0x20000000ff007230 */ /* 0x008fcc0000004100 */
[----:B------:R-:W0:Y:S02]  /*2ff0*/  F2I.FTZ.TRUNC.NTZ R0, R0 ;  /* 0x0000000000007305 */ /* 0x000e24000021f100 */
[----:B0-----:R-:W-:Y:S01]  /*3000*/  PRMT R22, R0, 0x7610, R22 ;  /* 0x0000761000167816 */ /* 0x001fe20000000016 */
[----:B------:R-:W-:Y:S05]  /*3010*/  BRA `(.L_x_21292) ;  /* 0x00000be000007947 */ /* 0x000fea0003800000 */
.L_x_21295:
        /* <DEDUP_REMOVED lines=9> */
.L_x_21298:
[----:B------:R-:W3:Y:S02]  /*30b0*/  LDG.E.U16 R4, [R4.64] ;  /* 0x0000002404047981 */ /* 0x000ee4000c1e1500 */
[----:B---3--:R-:W-:-:S06]  /*30c0*/  HADD2.F32 R0, -RZ, R4.H0_H0 ;  /* 0x20000004ff007230 */ /* 0x008fcc0000004100 */
[----:B------:R-:W0:Y:S02]  /*30d0*/  F2I.FTZ.TRUNC.NTZ R0, R0 ;  /* 0x0000000000007305 */ /* 0x000e24000021f100 */
[----:B0-----:R-:W-:Y:S01]  /*30e0*/  PRMT R22, R0, 0x7610, R22 ;  /* 0x0000761000167816 */ /* 0x001fe20000000016 */
[----:B------:R-:W-:Y:S05]  /*30f0*/  BRA `(.L_x_21292) ;  /* 0x00000b0000007947 */ /* 0x000fea0003800000 */
.L_x_21297:
[----:B------:R-:W3:Y:S02]  /*3100*/  LDG.E.64 R4, [R4.64] ;  /* 0x0000002404047981 */ /* 0x000ee4000c1e1b00 */
[----:B---3--:R0:W3:Y:S01]  /*3110*/  F2I.F64.TRUNC R22, R4 ;  /* 0x0000000400167311 */ /* 0x0080e2000030d100 */
[----:B------:R-:W-:Y:S05]  /*3120*/  BRA `(.L_x_21292) ;  /* 0x00000ad000007947 */ /* 0x000fea0003800000 */
.L_x_21287:
        /* <DEDUP_REMOVED lines=12> */
.L_x_21301:
[----:B------:R-:W3:Y:S02]  /*31f0*/  LDG.E.64 R4, [R4.64] ;  /* 0x0000002404047981 */ /* 0x000ee4000c1e1b00 */
[----:B---3--:R0:W3:Y:S01]  /*3200*/  F2I.F64.TRUNC R22, R4 ;  /* 0x0000000400167311 */ /* 0x0080e2000030d100 */
[----:B------:R-:W-:Y:S05]  /*3210*/  BRA `(.L_x_21292) ;  /* 0x000009e000007947 */ /* 0x000fea0003800000 */
.L_x_21300:
        /* <DEDUP_REMOVED lines=28> */
.L_x_21303:
        /* <DEDUP_REMOVED lines=15> */
.L_x_21302:
[----:B------:R-:W3:Y:S02]  /*34d0*/  LDG.E.U16 R0, [R4.64] ;  /* 0x0000002404007981 */ /* 0x000ee4000c1e1500 */
[----:B---3--:R-:W-:-:S06]  /*34e0*/  PRMT R0, RZ, 0x5410, R0 ;  /* 0x00005410ff007816 */ /* 0x008fcc0000000000 */
[----:B------:R-:W0:Y:S02]  /*34f0*/  F2I.FTZ.TRUNC.NTZ R0, R0 ;  /* 0x0000000000007305 */ /* 0x000e24000021f100 */
[----:B0-----:R-:W-:Y:S01]  /*3500*/  PRMT R22, R0, 0x7610, R22 ;  /* 0x0000761000167816 */ /* 0x001fe20000000016 */
[----:B------:R-:W-:Y:S05]  /*3510*/  BRA `(.L_x_21292) ;  /* 0x000006e000007947 */ /* 0x000fea0003800000 */
.L_x_21299:
        /* <DEDUP_REMOVED lines=10> */
.L_x_21306:
        /* <DEDUP_REMOVED lines=21> */
.L_x_21310:
[----:B------:R-:W-:Y:S05]  /*3710*/  BSYNC B1 ;  /* 0x0000000000017941 */ /* 0x000fea0003800000 */
.L_x_21309:
[----:B------:R-:W-:Y:S01]  /*3720*/  LEA R5, R0, 0x3b800000, 0x17 ;  /* 0x3b80000000057811 */ /* 0x000fe200078eb8ff */
[----:B------:R-:W-:-:S05]  /*3730*/  IMAD.SHL.U32 R0, R3, 0x100000, RZ ;  /* 0x0010000003007824 */ /* 0x000fca00078e00ff */
[----:B------:R-:W-:Y:S02]  /*3740*/  LOP3.LUT R0, R5, R0, R6, 0xfe, !PT ;  /* 0x0000000005007212 */ /* 0x000fe400078efe06 */
.L_x_21308:
[----:B------:R-:W-:Y:S05]  /*3750*/  BSYNC B0 ;  /* 0x0000000000007941 */ /* 0x000fea0003800000 */
.L_x_21307:
[----:B------:R-:W0:Y:S02]  /*3760*/  F2I.FTZ.TRUNC.NTZ R0, R0 ;  /* 0x0000000000007305 */ /* 0x000e24000021f100 */
[----:B0-----:R-:W-:Y:S01]  /*3770*/  PRMT R22, R0, 0x7610, R22 ;  /* 0x0000761000167816 */ /* 0x001fe20000000016 */
[----:B------:R-:W-:Y:S05]  /*3780*/  BRA `(.L_x_21292) ;  /* 0x0000047000007947 */ /* 0x000fea0003800000 */
.L_x_21305:
        /* <DEDUP_REMOVED lines=21> */
.L_x_21314:
[----:B------:R-:W-:Y:S05]  /*38e0*/  BSYNC B1 ;  /* 0x0000000000017941 */ /* 0x000fea0003800000 */
.L_x_21313:
[----:B------:R-:W-:Y:S01]  /*38f0*/  LEA R5, R0, 0x37800000, 0x17 ;  /* 0x3780000000057811 */ /* 0x000fe200078eb8ff */
[----:B------:R-:W-:-:S05]  /*3900*/  IMAD.SHL.U32 R0, R3, 0x200000, RZ ;  /* 0x0020000003007824 */ /* 0x000fca00078e00ff */
[----:B------:R-:W-:Y:S02]  /*3910*/  LOP3.LUT R0, R5, R0, R6, 0xfe, !PT ;  /* 0x0000000005007212 */ /* 0x000fe400078efe06 */
.L_x_21312:
[----:B------:R-:W-:Y:S05]  /*3920*/  BSYNC B0 ;  /* 0x0000000000007941 */ /* 0x000fea0003800000 */
.L_x_21311:
[----:B------:R-:W0:Y:S02]  /*3930*/  F2I.FTZ.TRUNC.NTZ R0, R0 ;  /* 0x0000000000007305 */ /* 0x000e24000021f100 */
[----:B0-----:R-:W-:Y:S01]  /*3940*/  PRMT R22, R0, 0x7610, R22 ;  /* 0x0000761000167816 */ /* 0x001fe20000000016 */
[----:B------:R-:W-:Y:S05]  /*3950*/  BRA `(.L_x_21292) ;  /* 0x000002a000007947 */ /* 0x000fea0003800000 */
.L_x_21304:
        /* <DEDUP_REMOVED lines=14> */
.L_x_21318:
[----:B------:R-:W-:Y:S05]  /*3a40*/  BSYNC B0 ;  /* 0x0000000000007941 */ /* 0x000fea0003800000 */
.L_x_21317:
[----:B------:R-:W0:Y:S02]  /*3a50*/  F2I.FTZ.TRUNC.NTZ R0, R0 ;  /* 0x0000000000007305 */ /* 0x000e24000021f100 */
[----:B0-----:R-:W-:Y:S01]  /*3a60*/  PRMT R22, R0, 0x7610, R22 ;  /* 0x0000761000167816 */ /* 0x001fe20000000016 */
[----:B------:R-:W-:Y:S05]  /*3a70*/  BRA `(.L_x_21292) ;  /* 0x0000018000007947 */ /* 0x000fea0003800000 */
.L_x_21291:
        /* <DEDUP_REMOVED lines=21> */
.L_x_21316:
[----:B------:R0:W5:Y:S01]  /*3bd0*/  LDG.E.U8 R22, [R4.64] ;  /* 0x0000002404167981 */ /* 0x000162000c1e1100 */
[----:B------:R-:W-:Y:S05]  /*3be0*/  BRA `(.L_x_21292) ;  /* 0x0000001000007947 */ /* 0x000fea0003800000 */
.L_x_21315:
[----:B------:R0:W5:Y:S02]  /*3bf0*/  LDG.E.U8 R22, [R4.64] ;  /* 0x0000002404167981 */ /* 0x000164000c1e1100 */
.L_x_21292:
[----:B------:R-:W-:-:S03]  /*3c00*/  IADD3 R17, R17, 0x80, RZ ;  /* 0x0000008011117810 */ /* 0x000fc60007ffe0ff */
.L_x_21254:
[----:B------:R-:W-:Y:S05]  /*3c10*/  BSYNC B6 ;  /* 0x0000000000067941 */ /* 0x000fea0003800000 */
.L_x_21253:
        /* <DEDUP_REMOVED lines=23> */
.L_x_21324:
[----:B------:R0:W5:Y:S01]  /*3d90*/  LDG.E.U8 R19, [R4.64] ;  /* 0x0000002404137981 */ /* 0x000162000c1e1100 */
[----:B------:R-:W-:Y:S05]  /*3da0*/  BRA `(.L_x_21326) ;  /* 0x00000d8000007947 */ /* 0x000fea0003800000 */
.L_x_21323:
        /* <DEDUP_REMOVED lines=8> */
.L_x_21328:
[----:B------:R0:W5:Y:S01]  /*3e30*/  LDG.E.U8 R19, [R4.64] ;  /* 0x0000002404137981 */ /* 0x000162000c1e1100 */
[----:B------:R-:W-:Y:S05]  /*3e40*/  BRA `(.L_x_21326) ;  /* 0x00000ce000007947 */ /* 0x000fea0003800000 */
.L_x_21327:
[----:B------:R0:W5:Y:S01]  /*3e50*/  LDG.E.U16 R19, [R4.64] ;  /* 0x0000002404137981 */ /* 0x000162000c1e1500 */
[----:B------:R-:W-:Y:S05]  /*3e60*/  BRA `(.L_x_21326) ;  /* 0x00000cc000007947 */ /* 0x000fea0003800000 */
.L_x_21322:
        /* <DEDUP_REMOVED lines=9> */
.L_x_21330:
[----:B------:R-:W4:Y:S02]  /*3f00*/  LDG.E.U16 R0, [R4.64] ;  /* 0x0000002404007981 */ /* 0x000f24000c1e1500 */
[----:B----4-:R-:W-:-:S06]  /*3f10*/  HADD2.F32 R0, -RZ, R0.H0_H0 ;  /* 0x20000000ff007230 */ /* 0x010fcc0000004100 */
[----:B------:R-:W0:Y:S02]  /*3f20*/  F2I.FTZ.TRUNC.NTZ R0, R0 ;  /* 0x0000000000007305 */ /* 0x000e24000021f100 */
[----:B0-----:R-:W-:Y:S01]  /*3f30*/  PRMT R19, R0, 0x7610, R19 ;  /* 0x0000761000137816 */ /* 0x001fe20000000013 */
[----:B------:R-:W-:Y:S05]  /*3f40*/  BRA `(.L_x_21326) ;  /* 0x00000be000007947 */ /* 0x000fea0003800000 */
.L_x_21329:
        /* <DEDUP_REMOVED lines=9> */
.L_x_21332:
[----:B------:R-:W4:Y:S02]  /*3fe0*/  LDG.E.U16 R4, [R4.64] ;  /* 0x0000002404047981 */ /* 0x000f24000c1e1500 */
[----:B----4-:R-:W-:-:S06]  /*3ff0*/  HADD2.F32 R0, -RZ, R4.H0_H0 ;  /* 0x20000004ff007230 */ /* 0x010fcc0000004100 */
[----:B------:R-:W0:Y:S02]  /*4000*/  F2I.FTZ.TRUNC.NTZ R0, R0 ;  /* 0x0000000000007305 */ /* 0x000e24000021f100 */
[----:B0-----:R-:W-:Y:S01]  /*4010*/  PRMT R19, R0, 0x7610, R19 ;  /* 0x0000761000137816 */ /* 0x001fe20000000013 */
[----:B------:R-:W-:Y:S05]  /*4020*/  BRA `(.L_x_21326) ;  /* 0x00000b0000007947 */ /* 0x000fea0003800000 */
.L_x_21331:
[----:B------:R-:W4:Y:S02]  /*4030*/  LDG.E.64 R4, [R4.64] ;  /* 0x0000002404047981 */ /* 0x000f24000c1e1b00 */
[----:B----4-:R0:W4:Y:S01]  /*4040*/  F2I.F64.TRUNC R19, R4 ;  /* 0x0000000400137311 */ /* 0x010122000030d100 */
[----:B------:R-:W-:Y:S05]  /*4050*/  BRA `(.L_x_21326) ;  /* 0x00000ad000007947 */ /* 0x000fea0003800000 */
.L_x_21321:
        /* <DEDUP_REMOVED lines=12> */
.L_x_21335:
[----:B------:R-:W4:Y:S02]  /*4120*/  LDG.E.64 R4, [R4.64] ;  /* 0x0000002404047981 */ /* 0x000f24000c1e1b00 */
[----:B----4-:R0:W4:Y:S01]  /*4130*/  F2I.F64.TRUNC R19, R4 ;  /* 0x0000000400137311 */ /* 0x010122000030d100 */
[----:B------:R-:W-:Y:S05]  /*4140*/  BRA `(.L_x_21326) ;  /* 0x000009e000007947 */ /* 0x000fea0003800000 */
.L_x_21334:
        /* <DEDUP_REMOVED lines=28> */
.L_x_21337:
        /* <DEDUP_REMOVED lines=15> */
.L_x_21336:
[----:B------:R-:W4:Y:S02]  /*4400*/  LDG.E.U16 R0, [R4.64] ;  /* 0x0000002404007981 */ /* 0x000f24000c1e1500 */
[----:B----4-:R-:W-:-:S06]  /*4410*/  PRMT R0, RZ, 0x5410, R0 ;  /* 0x00005410ff007816 */ /* 0x010fcc0000000000 */
[----:B------:R-:W0:Y:S02]  /*4420*/  F2I.FTZ.TRUNC.NTZ R0, R0 ;  /* 0x0000000000007305 */ /* 0x000e24000021f100 */
[----:B0-----:R-:W-:Y:S01]  /*4430*/  PRMT R19, R0, 0x7610, R19 ;  /* 0x0000761000137816 */ /* 0x001fe20000000013 */
[----:B------:R-:W-:Y:S05]  /*4440*/  BRA `(.L_x_21326) ;  /* 0x000006e000007947 */ /* 0x000fea0003800000 */
.L_x_21333:
        /* <DEDUP_REMOVED lines=10> */
.L_x_21340:
        /* <DEDUP_REMOVED lines=21> */
.L_x_21344:
[----:B------:R-:W-:Y:S05]  /*4640*/  BSYNC B1 ;  /* 0x0000000000017941 */ /* 0x000fea0003800000 */
.L_x_21343:
[----:B------:R-:W-:Y:S01]  /*4650*/  LEA R5, R0, 0x3b800000, 0x17 ;  /* 0x3b80000000057811 */ /* 0x000fe200078eb8ff */
[----:B------:R-:W-:-:S05]  /*4660*/  IMAD.SHL.U32 R0, R3, 0x100000, RZ ;  /* 0x0010000003007824 */ /* 0x000fca00078e00ff */
[----:B------:R-:W-:Y:S02]  /*4670*/  LOP3.LUT R0, R5, R0, R6, 0xfe, !PT ;  /* 0x0000000005007212 */ /* 0x000fe400078efe06 */
.L_x_21342:
[----:B------:R-:W-:Y:S05]  /*4680*/  BSYNC B0 ;  /* 0x0000000000007941 */ /* 0x000fea0003800000 */
.L_x_21341:
[----:B------:R-:W0:Y:S02]  /*4690*/  F2I.FTZ.TRUNC.NTZ R0, R0 ;  /* 0x0000000000007305 */ /* 0x000e24000021f100 */
[----:B0-----:R-:W-:Y:S01]  /*46a0*/  PRMT R19, R0, 0x7610, R19 ;  /* 0x0000761000137816 */ /* 0x001fe20000000013 */
[----:B------:R-:W-:Y:S05]  /*46b0*/  BRA `(.L_x_21326) ;  /* 0x0000047000007947 */ /* 0x000fea0003800000 */
.L_x_21339:
        /* <DEDUP_REMOVED lines=21> */
.L_x_21348:
[----:B------:R-:W-:Y:S05]  /*4810*/  BSYNC B1 ;  /* 0x0000000000017941 */ /* 0x000fea0003800000 */
.L_x_21347:
[----:B------:R-:W-:Y:S01]  /*4820*/  LEA R5, R0, 0x37800000, 0x17 ;  /* 0x3780000000057811 */ /* 0x000fe200078eb8ff */
[----:B------:R-:W-:-:S05]  /*4830*/  IMAD.SHL.U32 R0, R3, 0x200000, RZ ;  /* 0x0020000003007824 */ /* 0x000fca00078e00ff */
[----:B------:R-:W-:Y:S02]  /*4840*/  LOP3.LUT R0, R5, R0, R6, 0xfe, !PT ;  /* 0x0000000005007212 */ /* 0x000fe400078efe06 */
.L_x_21346:
[----:B------:R-:W-:Y:S05]  /*4850*/  BSYNC B0 ;  /* 0x0000000000007941 */ /* 0x000fea0003800000 */
.L_x_21345:
[----:B------:R-:W0:Y:S02]  /*4860*/  F2I.FTZ.TRUNC.NTZ R0, R0 ;  /* 0x0000000000007305 */ /* 0x000e24000021f100 */
[----:B0-----:R-:W-:Y:S01]  /*4870*/  PRMT R19, R0, 0x7610, R19 ;  /* 0x0000761000137816 */ /* 0x001fe20000000013 */
[----:B------:R-:W-:Y:S05]  /*4880*/  BRA `(.L_x_21326) ;  /* 0x000002a000007947 */ /* 0x000fea0003800000 */
.L_x_21338:
        /* <DEDUP_REMOVED lines=14> */
.L_x_21352:
[----:B------:R-:W-:Y:S05]  /*4970*/  BSYNC B0 ;  /* 0x0000000000007941 */ /* 0x000fea0003800000 */
.L_x_21351:
[----:B------:R-:W0:Y:S02]  /*4980*/  F2I.FTZ.TRUNC.NTZ R0, R0 ;  /* 0x0000000000007305 */ /* 0x000e24000021f100 */
[----:B0-----:R-:W-:Y:S01]  /*4990*/  PRMT R19, R0, 0x7610, R19 ;  /* 0x0000761000137816 */ /* 0x001fe20000000013 */
[----:B------:R-:W-:Y:S05]  /*49a0*/  BRA `(.L_x_21326) ;  /* 0x0000018000007947 */ /* 0x000fea0003800000 */
.L_x_21325:
        /* <DEDUP_REMOVED lines=21> */
.L_x_21350:
[----:B------:R0:W5:Y:S01]  /*4b00*/  LDG.E.U8 R19, [R4.64] ;  /* 0x0000002404137981 */ /* 0x000162000c1e1100 */
[----:B------:R-:W-:Y:S05]  /*4b10*/  BRA `(.L_x_21326) ;  /* 0x0000001000007947 */ /* 0x000fea0003800000 */
.L_x_21349:
[----:B------:R0:W5:Y:S02]  /*4b20*/  LDG.E.U8 R19, [R4.64] ;  /* 0x0000002404137981 */ /* 0x000164000c1e1100 */
.L_x_21326:
        /* <DEDUP_REMOVED lines=16> */
.L_x_21356:
[----:B------:R0:W5:Y:S01]  /*4c30*/  LDG.E.U8 R26, [R4.64] ;  /* 0x00000024041a7981 */ /* 0x000162000c1e1100 */
[----:B------:R-:W-:Y:S05]  /*4c40*/  BRA `(.L_x_21358) ;  /* 0x00000d8000007947 */ /* 0x000fea0003800000 */
.L_x_21355:
        /* <DEDUP_REMOVED lines=8> */
.L_x_21360:
[----:B------:R0:W5:Y:S01]  /*4cd0*/  LDG.E.U8 R26, [R4.64] ;  /* 0x00000024041a7981 */ /* 0x000162000c1e1100 */
[----:B------:R-:W-:Y:S05]  /*4ce0*/  BRA `(.L_x_21358) ;  /* 0x00000ce000007947 */ /* 0x000fea0003800000 */
.L_x_21359:
[----:B------:R0:W5:Y:S01]  /*4cf0*/  LDG.E.U16 R26, [R4.64] ;  /* 0x00000024041a7981 */ /* 0x000162000c1e1500 */
[----:B------:R-:W-:Y:S05]  /*4d00*/  BRA `(.L_x_21358) ;  /* 0x00000cc000007947 */ /* 0x000fea0003800000 */
.L_x_21354:
        /* <DEDUP_REMOVED lines=9> */
.L_x_21362:
[----:B----4-:R-:W4:Y:S02]  /*4da0*/  LDG.E.U16 R0, [R4.64] ;  /* 0x0000002404007981 */ /* 0x010f24000c1e1500 */
[----:B----4-:R-:W-:-:S06]  /*4db0*/  HADD2.F32 R0, -RZ, R0.H0_H0 ;  /* 0x20000000ff007230 */ /* 0x010fcc0000004100 */
[----:B------:R-:W0:Y:S02]  /*4dc0*/  F2I.FTZ.TRUNC.NTZ R0, R0 ;  /* 0x0000000000007305 */ /* 0x000e24000021f100 */
[----:B0-----:R-:W-:Y:S01]  /*4dd0*/  PRMT R26, R0, 0x7610, R26 ;  /* 0x00007610001a7816 */ /* 0x001fe2000000001a */
[----:B------:R-:W-:Y:S05]  /*4de0*/  BRA `(.L_x_21358) ;  /* 0x00000be000007947 */ /* 0x000fea0003800000 */
.L_x_21361:
        /* <DEDUP_REMOVED lines=9> */
.L_x_21364:
[----:B----4-:R-:W4:Y:S02]  /*4e80*/  LDG.E.U16 R4, [R4.64] ;  /* 0x0000002404047981 */ /* 0x010f24000c1e1500 */
[----:B----4-:R-:W-:-:S06]  /*4e90*/  HADD2.F32 R0, -RZ, R4.H0_H0 ;  /* 0x20000004ff007230 */ /* 0x010fcc0000004100 */
[----:B------:R-:W0:Y:S02]  /*4ea0*/  F2I.FTZ.TRUNC.NTZ R0, R0 ;  /* 0x0000000000007305 */ /* 0x000e24000021f100 */
[----:B0-----:R-:W-:Y:S01]  /*4eb0*/  PRMT R26, R0, 0x7610, R26 ;  /* 0x00007610001a7816 */ /* 0x001fe2000000001a */
[----:B------:R-:W-:Y:S05]  /*4ec0*/  BRA `(.L_x_21358) ;  /* 0x00000b0000007947 */ /* 0x000fea0003800000 */
.L_x_21363:
[----:B----4-:R-:W4:Y:S02]  /*4ed0*/  LDG.E.64 R4, [R4.64] ;  /* 0x0000002404047981 */ /* 0x010f24000c1e1b00 */
[----:B----4-:R0:W4:Y:S01]  /*4ee0*/  F2I.F64.TRUNC R26, R4 ;  /* 0x00000004001a7311 */ /* 0x010122000030d100 */
[----:B------:R-:W-:Y:S05]  /*4ef0*/  BRA `(.L_x_21358) ;  /* 0x00000ad000007947 */ /* 0x000fea0003800000 */
.L_x_21353:
        /* <DEDUP_REMOVED lines=12> */
.L_x_21367:
[----:B----4-:R-:W4:Y:S02]  /*4fc0*/  LDG.E.64 R4, [R4.64] ;  /* 0x0000002404047981 */ /* 0x010f24000c1e1b00 */
[----:B----4-:R0:W4:Y:S01]  /*4fd0*/  F2I.F64.TRUNC R26, R4 ;  /* 0x00000004001a7311 */ /* 0x010122000030d100 */
[----:B------:R-:W-:Y:S05]  /*4fe0*/  BRA `(.L_x_21358) ;  /* 0x000009e000007947 */ /* 0x000fea0003800000 */
.L_x_21366:
        /* <DEDUP_REMOVED lines=28> */
.L_x_21369:
        /* <DEDUP_REMOVED lines=15> */
.L_x_21368:
[----:B----4-:R-:W4:Y:S02]  /*52a0*/  LDG.E.U16 R0, [R4.64] ;  /* 0x0000002404007981 */ /* 0x010f24000c1e1500 */
[----:B----4-:R-:W-:-:S06]  /*52b0*/  PRMT R0, RZ, 0x5410, R0 ;  /* 0x00005410ff007816 */ /* 0x010fcc0000000000 */
[----:B------:R-:W0:Y:S02]  /*52c0*/  F2I.FTZ.TRUNC.NTZ R0, R0 ;  /* 0x0000000000007305 */ /* 0x000e24000021f100 */
[----:B0-----:R-:W-:Y:S01]  /*52d0*/  PRMT R26, R0, 0x7610, R26 ;  /* 0x00007610001a7816 */ /* 0x001fe2000000001a */
[----:B------:R-:W-:Y:S05]  /*52e0*/  BRA `(.L_x_21358) ;  /* 0x000006e000007947 */ /* 0x000fea0003800000 */
.L_x_21365:
        /* <DEDUP_REMOVED lines=10> */
.L_x_21372:
        /* <DEDUP_REMOVED lines=21> */
.L_x_21376:
[----:B------:R-:W-:Y:S05]  /*54e0*/  BSYNC B1 ;  /* 0x0000000000017941 */ /* 0x000fea0003800000 */
.L_x_21375:
[----:B------:R-:W-:Y:S01]  /*54f0*/  LEA R5, R0, 0x3b800000, 0x17 ;  /* 0x3b80000000057811 */ /* 0x000fe200078eb8ff */
[----:B------:R-:W-:-:S05]  /*5500*/  IMAD.SHL.U32 R0, R3, 0x100000, RZ ;  /* 0x0010000003007824 */ /* 0x000fca00078e00ff */
[----:B------:R-:W-:Y:S02]  /*5510*/  LOP3.LUT R0, R5, R0, R6, 0xfe, !PT ;  /* 0x0000000005007212 */ /* 0x000fe400078efe06 */
.L_x_21374:
[----:B------:R-:W-:Y:S05]  /*5520*/  BSYNC B0 ;  /* 0x0000000000007941 */ /* 0x000fea0003800000 */
.L_x_21373:
[----:B------:R-:W0:Y:S02]  /*5530*/  F2I.FTZ.TRUNC.NTZ R0, R0 ;  /* 0x0000000000007305 */ /* 0x000e24000021f100 */
[----:B0-----:R-:W-:Y:S01]  /*5540*/  PRMT R26, R0, 0x7610, R26 ;  /* 0x00007610001a7816 */ /* 0x001fe2000000001a */
[----:B------:R-:W-:Y:S05]  /*5550*/  BRA `(.L_x_21358) ;  /* 0x0000047000007947 */ /* 0x000fea0003800000 */
.L_x_21371:
        /* <DEDUP_REMOVED lines=21> */
.L_x_21380:
[----:B------:R-:W-:Y:S05]  /*56b0*/  BSYNC B1 ;  /* 0x0000000000017941 */ /* 0x000fea0003800000 */
.L_x_21379:
[----:B------:R-:W-:Y:S01]  /*56c0*/  LEA R5, R0, 0x37800000, 0x17 ;  /* 0x3780000000057811 */ /* 0x000fe200078eb8ff */
[----:B------:R-:W-:-:S05]  /*56d0*/  IMAD.SHL.U32 R0, R3, 0x200000, RZ ;  /* 0x0020000003007824 */ /* 0x000fca00078e00ff */
[----:B------:R-:W-:Y:S02]  /*56e0*/  LOP3.LUT R0, R5, R0, R6, 0xfe, !PT ;  /* 0x0000000005007212 */ /* 0x000fe400078efe06 */
.L_x_21378:
[----:B------:R-:W-:Y:S05]  /*56f0*/  BSYNC B0 ;  /* 0x0000000000007941 */ /* 0x000fea0003800000 */
.L_x_21377:
[----:B------:R-:W0:Y:S02]  /*5700*/  F2I.FTZ.TRUNC.NTZ R0, R0 ;  /* 0x0000000000007305 */ /* 0x000e24000021f100 */
[----:B0-----:R-:W-:Y:S01]  /*5710*/  PRMT R26, R0, 0x7610, R26 ;  /* 0x00007610001a7816 */ /* 0x001fe2000000001a */
[----:B------:R-:W-:Y:S05]  /*5720*/  BRA `(.L_x_21358) ;  /* 0x000002a000007947 */ /* 0x000fea0003800000 */
.L_x_21370:
        /* <DEDUP_REMOVED lines=14> */
.L_x_21384:
[----:B------:R-:W-:Y:S05]  /*5810*/  BSYNC B0 ;  /* 0x0000000000007941 */ /* 0x000fea0003800000 */
.L_x_21383:
[----:B------:R-:W0:Y:S02]  /*5820*/  F2I.FTZ.TRUNC.NTZ R0, R0 ;  /* 0x0000000000007305 */ /* 0x000e24000021f100 */
[----:B0-----:R-:W-:Y:S01]  /*5830*/  PRMT R26, R0, 0x7610, R26 ;  /* 0x00007610001a7816 */ /* 0x001fe2000000001a */
[----:B------:R-:W-:Y:S05]  /*5840*/  BRA `(.L_x_21358) ;  /* 0x0000018000007947 */ /* 0x000fea0003800000 */
.L_x_21357:
        /* <DEDUP_REMOVED lines=21> */
.L_x_21382:
[----:B------:R0:W5:Y:S01]  /*59a0*/  LDG.E.U8 R26, [R4.64] ;  /* 0x00000024041a7981 */ /* 0x000162000c1e1100 */
[----:B------:R-:W-:Y:S05]  /*59b0*/  BRA `(.L_x_21358) ;  /* 0x0000001000007947 */ /* 0x000fea0003800000 */
.L_x_21381:
[----:B------:R0:W5:Y:S02]  /*59c0*/  LDG.E.U8 R26, [R4.64] ;  /* 0x00000024041a7981 */ /* 0x000164000c1e1100 */
.L_x_21358:
[----:B------:R-:W-:-:S03]  /*59d0*/  IADD3 R17, R17, 0x80, RZ ;  /* 0x0000008011117810 */ /* 0x000fc60007ffe0ff */
.L_x_21320:
[----:B------:R-:W-:Y:S05]  /*59e0*/  BSYNC B6 ;  /* 0x0000000000067941 */ /* 0x000fea0003800000 */
.L_x_21319:
        /* <DEDUP_REMOVED lines=21> */
.L_x_21390:
[----:B------:R0:W5:Y:S01]  /*5b40*/  LDG.E.U8 R24, [R4.64] ;  /* 0x0000002404187981 */ /* 0x000162000c1e1100 */
[----:B------:R-:W-:Y:S05]  /*5b50*/  BRA `(.L_x_21392) ;  /* 0x00000d8000007947 */ /* 0x000fea0003800000 */
.L_x_21389:
        /* <DEDUP_REMOVED lines=8> */
.L_x_21394:
[----:B------:R0:W5:Y:S01]  /*5be0*/  LDG.E.U8 R24, [R4.64] ;  /* 0x0000002404187981 */ /* 0x000162000c1e1100 */
[----:B------:R-:W-:Y:S05]  /*5bf0*/  BRA `(.L_x_21392) ;  /* 0x00000ce000007947 */ /* 0x000fea0003800000 */
.L_x_21393:
[----:B------:R0:W5:Y:S01]  /*5c00*/  LDG.E.U16 R24, [R4.64] ;  /* 0x0000002404187981 */ /* 0x000162000c1e1500 */
[----:B------:R-:W-:Y:S05]  /*5c10*/  BRA `(.L_x_21392) ;  /* 0x00000cc000007947 */ /* 0x000fea0003800000 */
.L_x_21388:
        /* <DEDUP_REMOVED lines=9> */
.L_x_21396:
[----:B----4-:R-:W4:Y:S02]  /*5cb0*/  LDG.E.U16 R0, [R4.64] ;  /* 0x0000002404007981 */ /* 0x010f24000c1e1500 */
[----:B----4-:R-:W-:-:S06]  /*5cc0*/  HADD2.F32 R0, -RZ, R0.H0_H0 ;  /* 0x20000000ff007230 */ /* 0x010fcc0000004100 */
[----:B------:R-:W0:Y:S02]  /*5cd0*/  F2I.FTZ.TRUNC.NTZ R0, R0 ;  /* 0x0000000000007305 */ /* 0x000e24000021f100 */
[----:B0-----:R-:W-:Y:S01]  /*5ce0*/  PRMT R24, R0, 0x7610, R24 ;  /* 0x0000761000187816 */ /* 0x001fe20000000018 */
[----:B------:R-:W-:Y:S05]  /*5cf0*/  BRA `(.L_x_21392) ;  /* 0x00000be000007947 */ /* 0x000fea0003800000 */
.L_x_21395:
        /* <DEDUP_REMOVED lines=9> */
.L_x_21398:
[----:B----4-:R-:W4:Y:S02]  /*5d90*/  LDG.E.U16 R4, [R4.64] ;  /* 0x0000002404047981 */ /* 0x010f24000c1e1500 */
[----:B----4-:R-:W-:-:S06]  /*5da0*/  HADD2.F32 R0, -RZ, R4.H0_H0 ;  /* 0x20000004ff007230 */ /* 0x010fcc0000004100 */
[----:B------:R-:W0:Y:S02]  /*5db0*/  F2I.FTZ.TRUNC.NTZ R0, R0 ;  /* 0x0000000000007305 */ /* 0x000e24000021f100 */
[----:B0-----:R-:W-:Y:S01]  /*5dc0*/  PRMT R24, R0, 0x7610, R24 ;  /* 0x0000761000187816 */ /* 0x001fe20000000018 */
[----:B------:R-:W-:Y:S05]  /*5dd0*/  BRA `(.L_x_21392) ;  /* 0x00000b0000007947 */ /* 0x000fea0003800000 */
.L_x_21397:
[----:B----4-:R-:W4:Y:S02]  /*5de0*/  LDG.E.64 R4, [R4.64] ;  /* 0x0000002404047981 */ /* 0x010f24000c1e1b00 */
[----:B----4-:R0:W4:Y:S01]  /*5df0*/  F2I.F64.TRUNC R24, R4 ;  /* 0x0000000400187311 */ /* 0x010122000030d100 */
[----:B------:R-:W-:Y:S05]  /*5e00*/  BRA `(.L_x_21392) ;  /* 0x00000ad000007947 */ /* 0x000fea0003800000 */
.L_x_21387:
        /* <DEDUP_REMOVED lines=12> */
.L_x_21401:
[----:B----4-:R-:W4:Y:S02]  /*5ed0*/  LDG.E.64 R4, [R4.64] ;  /* 0x0000002404047981 */ /* 0x010f24000c1e1b00 */
[----:B----4-:R0:W4:Y:S01]  /*5ee0*/  F2I.F64.TRUNC R24, R4 ;  /* 0x0000000400187311 */ /* 0x010122000030d100 */
[----:B------:R-:W-:Y:S05]  /*5ef0*/  BRA `(.L_x_21392) ;  /* 0x000009e000007947 */ /* 0x000fea0003800000 */
.L_x_21400:
        /* <DEDUP_REMOVED lines=28> */
.L_x_21403:
        /* <DEDUP_REMOVED lines=15> */
.L_x_21402:
[----:B----4-:R-:W4:Y:S02]  /*61b0*/  LDG.E.U16 R0, [R4.64] ;  /* 0x0000002404007981 */ /* 0x010f24000c1e1500 */
[----:B----4-:R-:W-:-:S06]  /*61c0*/  PRMT R0, RZ, 0x5410, R0 ;  /* 0x00005410ff007816 */ /* 0x010fcc0000000000 */
[----:B------:R-:W0:Y:S02]  /*61d0*/  F2I.FTZ.TRUNC.NTZ R0, R0 ;  /* 0x0000000000007305 */ /* 0x000e24000021f100 */
[----:B0-----:R-:W-:Y:S01]  /*61e0*/  PRMT R24, R0, 0x7610, R24 ;  /* 0x0000761000187816 */ /* 0x001fe20000000018 */
[----:B------:R-:W-:Y:S05]  /*61f0*/  BRA `(.L_x_21392) ;  /* 0x000006e000007947 */ /* 0x000fea0003800000 */
.L_x_21399:
        /* <DEDUP_REMOVED lines=10> */
.L_x_21406:
        /* <DEDUP_REMOVED lines=21> */
.L_x_21410:
[----:B------:R-:W-:Y:S05]  /*63f0*/  BSYNC B1 ;  /* 0x0000000000017941 */ /* 0x000fea0003800000 */
.L_x_21409:
[----:B------:R-:W-:Y:S01]  /*6400*/  LEA R5, R0, 0x3b800000, 0x17 ;  /* 0x3b80000000057811 */ /* 0x000fe200078eb8ff */
[----:B------:R-:W-:-:S05]  /*6410*/  IMAD.SHL.U32 R0, R3, 0x100000, RZ ;  /* 0x0010000003007824 */ /* 0x000fca00078e00ff */
[----:B------:R-:W-:Y:S02]  /*6420*/  LOP3.LUT R0, R5, R0, R6, 0xfe, !PT ;  /* 0x0000000005007212 */ /* 0x000fe400078efe06 */
.L_x_21408:
[----:B------:R-:W-:Y:S05]  /*6430*/  BSYNC B0 ;  /* 0x0000000000007941 */ /* 0x000fea0003800000 */
.L_x_21407:
[----:B------:R-:W0:Y:S02]  /*6440*/  F2I.FTZ.TRUNC.NTZ R0, R0 ;  /* 0x0000000000007305 */ /* 0x000e24000021f100 */
[----:B0-----:R-:W-:Y:S01]  /*6450*/  PRMT R24, R0, 0x7610, R24 ;  /* 0x0000761000187816 */ /* 0x001fe20000000018 */
[----:B------:R-:W-:Y:S05]  /*6460*/  BRA `(.L_x_21392) ;  /* 0x0000047000007947 */ /* 0x000fea0003800000 */
.L_x_21405:
        /* <DEDUP_REMOVED lines=21> */
.L_x_21414:
[----:B------:R-:W-:Y:S05]  /*65c0*/  BSYNC B1 ;  /* 0x0000000000017941 */ /* 0x000fea0003800000 */
.L_x_21413:
[----:B------:R-:W-:Y:S01]  /*65d0*/  LEA R5, R0, 0x37800000, 0x17 ;  /* 0x3780000000057811 */ /* 0x000fe200078eb8ff */
[----:B------:R-:W-:-:S05]  /*65e0*/  IMAD.SHL.U32 R0, R3, 0x200000, RZ ;  /* 0x0020000003007824 */ /* 0x000fca00078e00ff */
[----:B------:R-:W-:Y:S02]  /*65f0*/  LOP3.LUT R0, R5, R0, R6, 0xfe, !PT ;  /* 0x0000000005007212 */ /* 0x000fe400078efe06 */
.L_x_21412:
[----:B------:R-:W-:Y:S05]  /*6600*/  BSYNC B0 ;  /* 0x0000000000007941 */ /* 0x000fea0003800000 */
.L_x_21411:
[----:B------:R-:W0:Y:S02]  /*6610*/  F2I.FTZ.TRUNC.NTZ R0, R0 ;  /* 0x0000000000007305 */ /* 0x000e24000021f100 */
[----:B0-----:R-:W-:Y:S01]  /*6620*/  PRMT R24, R0, 0x7610, R24 ;  /* 0x0000761000187816 */ /* 0x001fe20000000018 */
[----:B------:R-:W-:Y:S05]  /*6630*/  BRA `(.L_x_21392) ;  /* 0x000002a000007947 */ /* 0x000fea0003800000 */
.L_x_21404:
        /* <DEDUP_REMOVED lines=14> */
.L_x_21418:
[----:B------:R-:W-:Y:S05]  /*6720*/  BSYNC B0 ;  /* 0x0000000000007941 */ /* 0x000fea0003800000 */
.L_x_21417:
[----:B------:R-:W0:Y:S02]  /*6730*/  F2I.FTZ.TRUNC.NTZ R0, R0 ;  /* 0x0000000000007305 */ /* 0x000e24000021f100 */
[----:B0-----:R-:W-:Y:S01]  /*6740*/  PRMT R24, R0, 0x7610, R24 ;  /* 0x0000761000187816 */ /* 0x001fe20000000018 */
[----:B------:R-:W-:Y:S05]  /*6750*/  BRA `(.L_x_21392) ;  /* 0x0000018000007947 */ /* 0x000fea0003800000 */
.L_x_21391:
        /* <DEDUP_REMOVED lines=21> */
.L_x_21416:
[----:B------:R0:W5:Y:S01]  /*68b0*/  LDG.E.U8 R24, [R4.64] ;  /* 0x0000002404187981 */ /* 0x000162000c1e1100 */
[----:B------:R-:W-:Y:S05]  /*68c0*/  BRA `(.L_x_21392) ;  /* 0x0000001000007947 */ /* 0x000fea0003800000 */
.L_x_21415:
[----:B------:R0:W5:Y:S02]  /*68d0*/  LDG.E.U8 R24, [R4.64] ;  /* 0x0000002404187981 */ /* 0x000164000c1e1100 */
.L_x_21392:
        /* <DEDUP_REMOVED lines=16> */
.L_x_21422:
[----:B------:R0:W5:Y:S01]  /*69e0*/  LDG.E.U8 R18, [R4.64] ;  /* 0x0000002404127981 */ /* 0x000162000c1e1100 */
[----:B------:R-:W-:Y:S05]  /*69f0*/  BRA `(.L_x_21386) ;  /* 0x00000d7000007947 */ /* 0x000fea0003800000 */
.L_x_21421:
        /* <DEDUP_REMOVED lines=8> */
.L_x_21425:
[----:B------:R0:W5:Y:S01]  /*6a80*/  LDG.E.U8 R18, [R4.64] ;  /* 0x0000002404127981 */ /* 0x000162000c1e1100 */
[----:B------:R-:W-:Y:S05]  /*6a90*/  BRA `(.L_x_21386) ;  /* 0x00000cd000007947 */ /* 0x000fea0003800000 */
.L_x_21424:
[----:B------:R0:W5:Y:S01]  /*6aa0*/  LDG.E.U16 R18, [R4.64] ;  /* 0x0000002404127981 */ /* 0x000162000c1e1500 */
[----:B------:R-:W-:Y:S05]  /*6ab0*/  BRA `(.L_x_21386) ;  /* 0x00000cb000007947 */ /* 0x000fea0003800000 */
.L_x_21420:
        /* <DEDUP_REMOVED lines=9> */
.L_x_21427:
[----:B----4-:R-:W4:Y:S02]  /*6b50*/  LDG.E.U16 R0, [R4.64] ;  /* 0x0000002404007981 */ /* 0x010f24000c1e1500 */
[----:B----4-:R-:W-:-:S06]  /*6b60*/  HADD2.F32 R0, -RZ, R0.H0_H0 ;  /* 0x20000000ff007230 */ /* 0x010fcc0000004100 */
[----:B------:R-:W0:Y:S02]  /*6b70*/  F2I.FTZ.TRUNC.NTZ R0, R0 ;  /* 0x0000000000007305 */ /* 0x000e24000021f100 */
[----:B0-----:R-:W-:Y:S01]  /*6b80*/  PRMT R18, R0, 0x7610, R18 ;  /* 0x0000761000127816 */ /* 0x001fe20000000012 */
[----:B------:R-:W-:Y:S05]  /*6b90*/  BRA `(.L_x_21386) ;  /* 0x00000bd000007947 */ /* 0x000fea0003800000 */
.L_x_21426:
        /* <DEDUP_REMOVED lines=9> */
.L_x_21429:
[----:B----4-:R-:W4:Y:S02]  /*6c30*/  LDG.E.U16 R4, [R4.64] ;  /* 0x0000002404047981 */ /* 0x010f24000c1e1500 */
[----:B----4-:R-:W-:-:S06]  /*6c40*/  HADD2.F32 R0, -RZ, R4.H0_H0 ;  /* 0x20000004ff007230 */ /* 0x010fcc0000004100 */
[----:B------:R-:W0:Y:S02]  /*6c50*/  F2I.FTZ.TRUNC.NTZ R0, R0 ;  /* 0x0000000000007305 */ /* 0x000e24000021f100 */
[----:B0-----:R-:W-:Y:S01]  /*6c60*/  PRMT R18, R0, 0x7610, R18 ;  /* 0x0000761000127816 */ /* 0x001fe20000000012 */
[----:B------:R-:W-:Y:S05]  /*6c70*/  BRA `(.L_x_21386) ;  /* 0x00000af000007947 */ /* 0x000fea0003800000 */
.L_x_21428:
[----:B----4-:R-:W4:Y:S02]  /*6c80*/  LDG.E.64 R4, [R4.64] ;  /* 0x0000002404047981 */ /* 0x010f24000c1e1b00 */
[----:B----4-:R0:W4:Y:S01]  /*6c90*/  F2I.F64.TRUNC R18, R4 ;  /* 0x0000000400127311 */ /* 0x010122000030d100 */
[----:B------:R-:W-:Y:S05]  /*6ca0*/  BRA `(.L_x_21386) ;  /* 0x00000ac000007947 */ /* 0x000fea0003800000 */
.L_x_21419:
        /* <DEDUP_REMOVED lines=12> */
.L_x_21432:
[----:B----4-:R-:W4:Y:S02]  /*6d70*/  LDG.E.64 R4, [R4.64] ;  /* 0x0000002404047981 */ /* 0x010f24000c1e1b00 */
[----:B----4-:R0:W4:Y:S01]  /*6d80*/  F2I.F64.TRUNC R18, R4 ;  /* 0x0000000400127311 */ /* 0x010122000030d100 */
[----:B------:R-:W-:Y:S05]  /*6d90*/  BRA `(.L_x_21386) ;  /* 0x000009d000007947 */ /* 0x000fea0003800000 */
.L_x_21431:
        /* <DEDUP_REMOVED lines=28> */
.L_x_21434:
        /* <DEDUP_REMOVED lines=15> */
.L_x_21433:
[----:B----4-:R-:W4:Y:S02]  /*7050*/  LDG.E.U16 R0, [R4.64] ;  /* 0x0000002404007981 */ /* 0x010f24000c1e1500 */
[----:B----4-:R-:W-:-:S06]  /*7060*/  PRMT R0, RZ, 0x5410, R0 ;  /* 0x00005410ff007816 */ /* 0x010fcc0000000000 */
[----:B------:R-:W0:Y:S02]  /*7070*/  F2I.FTZ.TRUNC.NTZ R0, R0 ;  /* 0x0000000000007305 */ /* 0x000e24000021f100 */
[----:B0-----:R-:W-:Y:S01]  /*7080*/  PRMT R18, R0, 0x7610, R18 ;  /* 0x0000761000127816 */ /* 0x001fe20000000012 */
[----:B------:R-:W-:Y:S05]  /*7090*/  BRA `(.L_x_21386) ;  /* 0x000006d000007947 */ /* 0x000fea0003800000 */
.L_x_21430:
        /* <DEDUP_REMOVED lines=10> */
.L_x_21437:
        /* <DEDUP_REMOVED lines=21> */
.L_x_21441:
[----:B------:R-:W-:Y:S05]  /*7290*/  BSYNC B1 ;  /* 0x0000000000017941 */ /* 0x000fea0003800000 */
.L_x_21440:
[----:B------:R-:W-:Y:S01]  /*72a0*/  LEA R5, R0, 0x3b800000, 0x17 ;  /* 0x3b80000000057811 */ /* 0x000fe200078eb8ff */
[----:B------:R-:W-:-:S05]  /*72b0*/  IMAD.SHL.U32 R0, R3, 0x100000, RZ ;  /* 0x0010000003007824 */ /* 0x000fca00078e00ff */
[----:B------:R-:W-:Y:S02]  /*72c0*/  LOP3.LUT R0, R5, R0, R6, 0xfe, !PT ;  /* 0x0000000005007212 */ /* 0x000fe400078efe06 */
.L_x_21439:
[----:B------:R-:W-:Y:S05]  /*72d0*/  BSYNC B0 ;  /* 0x0000000000007941 */ /* 0x000fea0003800000 */
.L_x_21438:
[----:B------:R-:W0:Y:S02]  /*72e0*/  F2I.FTZ.TRUNC.NTZ R0, R0 ;  /* 0x0000000000007305 */ /* 0x000e24000021f100 */
[----:B0-----:R-:W-:Y:S01]  /*72f0*/  PRMT R18, R0, 0x7610, R18 ;  /* 0x0000761000127816 */ /* 0x001fe20000000012 */
[----:B------:R-:W-:Y:S05]  /*7300*/  BRA `(.L_x_21386) ;  /* 0x0000046000007947 */ /* 0x000fea0003800000 */
.L_x_21436:
        /* <DEDUP_REMOVED lines=21> */
.L_x_21445:
[----:B------:R-:W-:Y:S05]  /*7460*/  BSYNC B1 ;  /* 0x0000000000017941 */ /* 0x000fea0003800000 */
.L_x_21444:
[----:B------:R-:W-:Y:S01]  /*7470*/  LEA R5, R0, 0x37800000, 0x17 ;  /* 0x3780000000057811 */ /* 0x000fe200078eb8ff */
[----:B------:R-:W-:-:S05]  /*7480*/  IMAD.SHL.U32 R0, R3, 0x200000, RZ ;  /* 0x0020000003007824 */ /* 0x000fca00078e00ff */
[----:B------:R-:W-:Y:S02]  /*7490*/  LOP3.LUT R0, R5, R0, R6, 0xfe, !PT ;  /* 0x0000000005007212 */ /* 0x000fe400078efe06 */
.L_x_21443:
[----:B------:R-:W-:Y:S05]  /*74a0*/  BSYNC B0 ;  /* 0x0000000000007941 */ /* 0x000fea0003800000 */
.L_x_21442:
[----:B------:R-:W0:Y:S02]  /*74b0*/  F2I.FTZ.TRUNC.NTZ R0, R0 ;  /* 0x0000000000007305 */ /* 0x000e24000021f100 */
[----:B0-----:R-:W-:Y:S01]  /*74c0*/  PRMT R18, R0, 0x7610, R18 ;  /* 0x0000761000127816 */ /* 0x001fe20000000012 */
[----:B------:R-:W-:Y:S05]  /*74d0*/  BRA `(.L_x_21386) ;  /* 0x0000029000007947 */ /* 0x000fea0003800000 */
.L_x_21435:
        /* <DEDUP_REMOVED lines=14> */
.L_x_21449:
[----:B------:R-:W-:Y:S05]  /*75c0*/  BSYNC B0 ;  /* 0x0000000000007941 */ /* 0x000fea0003800000 */
.L_x_21448:
[----:B------:R-:W0:Y:S02]  /*75d0*/  F2I.FTZ.TRUNC.NTZ R0, R0 ;  /* 0x0000000000007305 */ /* 0x000e24000021f100 */
[----:B0-----:R-:W-:Y:S01]  /*75e0*/  PRMT R18, R0, 0x7610, R18 ;  /* 0x0000761000127816 */ /* 0x001fe20000000012 */
[----:B------:R-:W-:Y:S05]  /*75f0*/  BRA `(.L_x_21386) ;  /* 0x0000017000007947 */ /* 0x000fea0003800000 */
.L_x_21423:
        /* <DEDUP_REMOVED lines=20> */
.L_x_21447:
[----:B------:R0:W5:Y:S01]  /*7740*/  LDG.E.U8 R18, [R4.64] ;  /* 0x0000002404127981 */ /* 0x000162000c1e1100 */
[----:B------:R-:W-:Y:S05]  /*7750*/  BRA `(.L_x_21386) ;  /* 0x0000001000007947 */ /* 0x000fea0003800000 */
.L_x_21446:
[----:B------:R0:W5:Y:S02]  /*7760*/  LDG.E.U8 R18, [R4.64] ;  /* 0x0000002404127981 */ /* 0x000164000c1e1100 */
.L_x_21386:
[----:B------:R-:W-:Y:S05]  /*7770*/  BSYNC B6 ;  /* 0x0000000000067941 */ /* 0x000fea0003800000 */
.L_x_21385:
        /* <DEDUP_REMOVED lines=11> */
[----:B--2-45:R-:W-:Y:S02]  /*7830*/  LOP3.LUT R27, R27, 0xffff, RZ, 0xc0, !PT ;  /* 0x0000ffff1b1b7812 */ /* 0x034fe400078ec0ff */
[----:B------:R-:W-:Y:S02]  /*7840*/  LOP3.LUT R28, R28, 0xffff, RZ, 0xc0, !PT ;  /* 0x0000ffff1c1c7812 */ /* 0x000fe400078ec0ff */
[----:B------:R-:W-:Y:S02]  /*7850*/  PRMT R3, R27, 0x8880, RZ ;  /* 0x000088801b037816 */ /* 0x000fe400000000ff */
[----:B------:R-:W-:-:S02]  /*7860*/  PRMT R6, R28, 0x8880, RZ ;  /* 0x000088801c067816 */ /* 0x000fc400000000ff */
        /* <DEDUP_REMOVED lines=24> */
.L_x_21451:
[----:B----4-:R-:W-:Y:S05]  /*79f0*/  BSYNC B0 ;  /* 0x0000000000007941 */ /* 0x010fea0003800000 */
.L_x_21450:
[----:B------:R-:W-:Y:S01]  /*7a00*/  BSSY B0, `(.L_x_21452) ;  /* 0x000001d000007945 */ /* 0x000fe20003800000 */
[----:B------:R-:W-:Y:S05]  /*7a10*/  @P3 BRA `(.L_x_21453) ;  /* 0x000001b000003947 */ /* 0x000fea0003800000 */
[----:B---3-5:R-:W-:Y:S02]  /*7a20*/  LOP3.LUT R22, R22, 0xffff, RZ, 0xc0, !PT ;  /* 0x0000ffff16167812 */ /* 0x028fe400078ec0ff */
[----:B-1----:R-:W-:Y:S02]  /*7a30*/  LOP3.LUT R29, R29, 0xffff, RZ, 0xc0, !PT ;  /* 0x0000ffff1d1d7812 */ /* 0x002fe400078ec0ff */
[----:B------:R-:W-:Y:S02]  /*7a40*/  PRMT R3, R22, 0x8880, RZ ;  /* 0x0000888016037816 */ /* 0x000fe400000000ff */
[----:B------:R-:W-:Y:S02]  /*7a50*/  PRMT R7, R29, 0x8880, RZ ;  /* 0x000088801d077816 */ /* 0x000fe400000000ff */
[----:B------:R-:W-:-:S02]  /*7a60*/  IABS R6, R3 ;  /* 0x0000000300067213 */ /* 0x000fc40000000000 */
[----:B------:R-:W-:Y:S02]  /*7a70*/  IABS R10, R7 ;  /* 0x00000007000a7213 */ /* 0x000fe40000000000 */
[----:B------:R-:W0:Y:S01]  /*7a80*/  I2F.RP R8, R6 ;  /* 0x0000000600087306 */ /* 0x000e220000209400 */
[----:B------:R-:W-:Y:S02]  /*7a90*/  IABS R11, R3 ;  /* 0x00000003000b7213 */ /* 0x000fe40000000000 */
[----:B------:R-:W-:-:S03]  /*7aa0*/  ISETP.GE.AND P5, PT, R7, RZ, PT ;  /* 0x000000ff0700720c */ /* 0x000fc60003fa6270 */
[----:B------:R-:W-:Y:S02]  /*7ab0*/  IMAD.MOV R22, RZ, RZ, -R11 ;  /* 0x000000ffff167224 */ /* 0x000fe400078e0a0b */
[----:B0-----:R-:W0:Y:S02]  /*7ac0*/  MUFU.RCP R8, R8 ;  /* 0x0000000800087308 */ /* 0x001e240000001000 */
[----:B0-----:R-:W-:-:S06]  /*7ad0*/  IADD3 R4, R8, 0xffffffe, RZ ;  /* 0x0ffffffe08047810 */ /* 0x001fcc0007ffe0ff */
        /* <DEDUP_REMOVED lines=15> */
.L_x_21453:
[----:B------:R-:W-:Y:S05]  /*7bd0*/  BSYNC B0 ;  /* 0x0000000000007941 */ /* 0x000fea0003800000 */
.L_x_21452:
[----:B------:R-:W-:Y:S01]  /*7be0*/  BSSY B0, `(.L_x_21454) ;  /* 0x000001d000007945 */ /* 0x000fe20003800000 */
[----:B------:R-:W-:Y:S05]  /*7bf0*/  @P2 BRA `(.L_x_21455) ;  /* 0x000001b000002947 */ /* 0x000fea0003800000 */
[----:B-----5:R-:W-:Y:S02]  /*7c00*/  LOP3.LUT R26, R26, 0xffff, RZ, 0xc0, !PT ;  /* 0x0000ffff1a1a7812 */ /* 0x020fe400078ec0ff */
[----:B------:R-:W-:Y:S02]  /*7c10*/  LOP3.LUT R19, R19, 0xffff, RZ, 0xc0, !PT ;  /* 0x0000ffff13137812 */ /* 0x000fe400078ec0ff */
[----:B------:R-:W-:Y:S02]  /*7c20*/  PRMT R3, R26, 0x8880, RZ ;  /* 0x000088801a037816 */ /* 0x000fe400000000ff */
[----:B------:R-:W-:Y:S02]  /*7c30*/  PRMT R7, R19, 0x8880, RZ ;  /* 0x0000888013077816 */ /* 0x000fe400000000ff */
[----:B------:R-:W-:-:S02]  /*7c40*/  IABS R6, R3 ;  /* 0x0000000300067213 */ /* 0x000fc40000000000 */
[----:B------:R-:W-:Y:S02]  /*7c50*/  IABS R10, R3 ;  /* 0x00000003000a7213 */ /* 0x000fe40000000000 */
[----:B------:R-:W0:Y:S01]  /*7c60*/  I2F.RP R8, R6 ;  /* 0x0000000600087306 */ /* 0x000e220000209400 */
[----:B------:R-:W-:Y:S02]  /*7c70*/  IABS R19, R7 ;  /* 0x0000000700137213 */ /* 0x000fe40000000000 */
        /* <DEDUP_REMOVED lines=19> */
.L_x_21455:
[----:B------:R-:W-:Y:S05]  /*7db0*/  BSYNC B0 ;  /* 0x0000000000007941 */ /* 0x000fea0003800000 */
.L_x_21454:
        /* <DEDUP_REMOVED lines=29> */
.L_x_21457:
[----:B------:R-:W-:Y:S05]  /*7f90*/  BSYNC B0 ;  /* 0x0000000000007941 */ /* 0x000fea0003800000 */
.L_x_21456:
        /* <DEDUP_REMOVED lines=20> */
.L_x_21463:
[----:B------:R0:W-:Y:S01]  /*80e0*/  STG.E.U8 [R8.64], R0 ;  /* 0x0000000008007986 */ /* 0x0001e2000c101124 */
[----:B------:R-:W-:Y:S01]  /*80f0*/  IMAD.MOV.U32 R23, RZ, RZ, R25 ;  /* 0x000000ffff177224 */ /* 0x000fe200078e0019 */
[----:B------:R-:W-:Y:S05]  /*8100*/  BRA `(.L_x_21459) ;  /* 0x00000fd000007947 */ /* 0x000fea0003800000 */
.L_x_21462:
[----:B------:R-:W-:-:S13]  /*8110*/  ISETP.NE.AND P0, PT, R3, 0x2, PT ;  /* 0x000000020300780c */ /* 0x000fda0003f05270 */
[----:B------:R-:W-:Y:S05]  /*8120*/  @!P0 BRA `(.L_x_21465) ;  /* 0x0000010000008947 */ /* 0x000fea0003800000 */
[----:B------:R-:W-:-:S13]  /*8130*/  ISETP.NE.AND P0, PT, R3, 0x3, PT ;  /* 0x000000030300780c */ /* 0x000fda0003f05270 */
[----:B------:R-:W-:Y:S05]  /*8140*/  @!P0 BRA `(.L_x_21466) ;  /* 0x0000009000008947 */ /* 0x000fea0003800000 */
[----:B------:R-:W-:-:S13]  /*8150*/  ISETP.NE.AND P0, PT, R3, 0x4, PT ;  /* 0x000000040300780c */ /* 0x000fda0003f05270 */
[----:B------:R-:W-:Y:S05]  /*8160*/  @P0 BRA `(.L_x_21464) ;  /* 0x00000d7000000947 */ /* 0x000fea0003800000 */
[----:B------:R-:W-:Y:S01]  /*8170*/  LOP3.LUT R0, R0, 0xffff, RZ, 0xc0, !PT ;  /* 0x0000ffff00007812 */ /* 0x000fe200078ec0ff */
[----:B------:R-:W-:-:S03]  /*8180*/  IMAD.MOV.U32 R23, RZ, RZ, R25 ;  /* 0x000000ffff177224 */ /* 0x000fc600078e0019 */
[----:B------:R-:W-:-:S05]  /*8190*/  PRMT R0, R0, 0x8880, RZ ;  /* 0x0000888000007816 */ /* 0x000fca00000000ff */
[----:B------:R-:W-:-:S05]  /*81a0*/  IMAD.MOV.U32 R4, RZ, RZ, R0 ;  /* 0x000000ffff047224 */ /* 0x000fca00078e0000 */
[----:B------:R-:W-:-:S05]  /*81b0*/  SHF.R.S32.HI R5, RZ, 0x1f, R4 ;  /* 0x0000001fff057819 */ /* 0x000fca0000011404 */
[----:B------:R0:W-:Y:S01]  /*81c0*/  STG.E.64 [R8.64], R4 ;  /* 0x0000000408007986 */ /* 0x0001e2000c101b24 */
[----:B------:R-:W-:Y:S05]  /*81d0*/  BRA `(.L_x_21459) ;  /* 0x00000f0000007947 */ /* 0x000fea0003800000 */
.L_x_21466:
[----:B------:R-:W-:Y:S01]  /*81e0*/  LOP3.LUT R0, R0, 0xffff, RZ, 0xc0, !PT ;  /* 0x0000ffff00007812 */ /* 0x000fe200078ec0ff */
[----:B------:R-:W-:-:S03]  /*81f0*/  IMAD.MOV.U32 R23, RZ, RZ, R25 ;  /* 0x000000ffff177224 */ /* 0x000fc600078e0019 */
[----:B------:R-:W-:-:S05]  /*8200*/  PRMT R3, R0, 0x8880, RZ ;  /* 0x0000888000037816 */ /* 0x000fca00000000ff */
[----:B------:R0:W-:Y:S01]  /*8210*/  STG.E [R8.64], R3 ;  /* 0x0000000308007986 */ /* 0x0001e2000c101924 */
[----:B------:R-:W-:Y:S05]  /*8220*/  BRA `(.L_x_21459) ;  /* 0x00000eb000007947 */ /* 0x000fea0003800000 */
.L_x_21465:
[----:B------:R-:W-:Y:S01]  /*8230*/  PRMT R3, R0, 0x8880, RZ ;  /* 0x0000888000037816 */ /* 0x000fe200000000ff */
[----:B------:R-:W-:-:S03]  /*8240*/  IMAD.MOV.U32 R23, RZ, RZ, R25 ;  /* 0x000000ffff177224 */ /* 0x000fc600078e0019 */
[----:B------:R-:W-:-:S05]  /*8250*/  PRMT R3, R3, 0x7710, RZ ;  /* 0x0000771003037816 */ /* 0x000fca00000000ff */
[----:B------:R0:W-:Y:S01]  /*8260*/  STG.E.U16 [R8.64], R3 ;  /* 0x0000000308007986 */ /* 0x0001e2000c101524 */
[----:B------:R-:W-:Y:S05]  /*8270*/  BRA `(.L_x_21459) ;  /* 0x00000e6000007947 */ /* 0x000fea0003800000 */
.L_x_21461:
[----:B------:R-:W-:-:S13]  /*8280*/  ISETP.GT.AND P0, PT, R3, 0x6, PT ;  /* 0x000000060300780c */ /* 0x000fda0003f04270 */
[----:B------:R-:W-:Y:S05]  /*8290*/  @P0 BRA `(.L_x_21467) ;  /* 0x000000d000000947 */ /* 0x000fea0003800000 */
[----:B------:R-:W-:-:S13]  /*82a0*/  ISETP.NE.AND P0, PT, R3, 0x5, PT ;  /* 0x000000050300780c */ /* 0x000fda0003f05270 */
[----:B------:R-:W-:Y:S05]  /*82b0*/  @!P0 BRA `(.L_x_21468) ;  /* 0x0000006000008947 */ /* 0x000fea0003800000 */
[----:B------:R-:W-:-:S13]  /*82c0*/  ISETP.NE.AND P0, PT, R3, 0x6, PT ;  /* 0x000000060300780c */ /* 0x000fda0003f05270 */
[----:B------:R-:W-:Y:S05]  /*82d0*/  @P0 BRA `(.L_x_21464) ;  /* 0x00000c0000000947 */ /* 0x000fea0003800000 */
[----:B------:R-:W0:Y:S01]  /*82e0*/  I2F.S8 R3, R0 ;  /* 0x0000000000037306 */ /* 0x000e220000001400 */
[----:B------:R-:W-:Y:S01]  /*82f0*/  IMAD.MOV.U32 R23, RZ, RZ, R25 ;  /* 0x000000ffff177224 */ /* 0x000fe200078e0019 */
[----:B0-----:R0:W-:Y:S01]  /*8300*/  STG.E [R8.64], R3 ;  /* 0x0000000308007986 */ /* 0x0011e2000c101924 */
[----:B------:R-:W-:Y:S05]  /*8310*/  BRA `(.L_x_21459) ;  /* 0x00000dc000007947 */ /* 0x000fea0003800000 */
.L_x_21468:
[----:B------:R-:W0:Y:S01]  /*8320*/  I2F.S8 R3, R0 ;  /* 0x0000000000037306 */ /* 0x000e220000001400 */
[----:B------:R-:W-:Y:S01]  /*8330*/  IMAD.MOV.U32 R23, RZ, RZ, R25 ;  /* 0x000000ffff177224 */ /* 0x000fe200078e0019 */
[----:B0-----:R-:W-:-:S05]  /*8340*/  F2FP.PACK_AB R3, RZ, R3 ;  /* 0x00000003ff03723e */ /* 0x001fca00000000ff */
[----:B------:R0:W-:Y:S01]  /*8350*/  STG.E.U16 [R8.64], R3 ;  /* 0x0000000308007986 */ /* 0x0001e2000c101524 */
[----:B------:R-:W-:Y:S05]  /*8360*/  BRA `(.L_x_21459) ;  /* 0x00000d7000007947 */ /* 0x000fea0003800000 */
.L_x_21467:
[----:B------:R-:W-:-:S13]  /*8370*/  ISETP.NE.AND P0, PT, R3, 0x7, PT ;  /* 0x000000070300780c */ /* 0x000fda0003f05270 */
[----:B------:R-:W-:Y:S05]  /*8380*/  @!P0 BRA `(.L_x_21469) ;  /* 0x000000f000008947 */ /* 0x000fea0003800000 */
[----:B------:R-:W-:-:S13]  /*8390*/  ISETP.NE.AND P0, PT, R3, 0x8, PT ;  /* 0x000000080300780c */ /* 0x000fda0003f05270 */
[----:B------:R-:W-:Y:S05]  /*83a0*/  @!P0 BRA `(.L_x_21470) ;  /* 0x0000007000008947 */ /* 0x000fea0003800000 */
[----:B------:R-:W-:-:S13]  /*83b0*/  ISETP.NE.AND P0, PT, R3, 0x9, PT ;  /* 0x000000090300780c */ /* 0x000fda0003f05270 */
[----:B------:R-:W-:Y:S05]  /*83c0*/  @P0 BRA `(.L_x_21464) ;  /* 0x00000b1000000947 */ /* 0x000fea0003800000 */
[----:B------:R-:W0:Y:S01]  /*83d0*/  I2F.S8 R4, R0 ;  /* 0x0000000000047306 */ /* 0x000e220000001400 */
[----:B------:R-:W-:Y:S02]  /*83e0*/  IMAD.MOV.U32 R5, RZ, RZ, RZ ;  /* 0x000000ffff057224 */ /* 0x000fe400078e00ff */
[----:B------:R-:W-:-:S03]  /*83f0*/  IMAD.MOV.U32 R23, RZ, RZ, R25 ;  /* 0x000000ffff177224 */ /* 0x000fc600078e0019 */
[----:B0-----:R0:W-:Y:S01]  /*8400*/  STG.E.64 [R8.64], R4 ;  /* 0x0000000408007986 */ /* 0x0011e2000c101b24 */
[----:B------:R-:W-:Y:S05]  /*8410*/  BRA `(.L_x_21459) ;  /* 0x00000cc000007947 */ /* 0x000fea0003800000 */
.L_x_21470:
[----:B------:R-:W0:Y:S01]  /*8420*/  I2F.S8 R0, R0 ;  /* 0x0000000000007306 */ /* 0x000e220000001400 */
[----:B------:R-:W-:Y:S01]  /*8430*/  IMAD.MOV.U32 R23, RZ, RZ, R25 ;  /* 0x000000ffff177224 */ /* 0x000fe200078e0019 */
[----:B0-----:R-:W-:-:S04]  /*8440*/  F2FP.PACK_AB R3, RZ, R0 ;  /* 0x00000000ff03723e */ /* 0x001fc800000000ff */
[----:B------:R-:W-:-:S05]  /*8450*/  PRMT R3, R3, 0x5410, RZ ;  /* 0x0000541003037816 */ /* 0x000fca00000000ff */
[----:B------:R0:W-:Y:S01]  /*8460*/  STG.E [R8.64], R3 ;  /* 0x0000000308007986 */ /* 0x0001e2000c101924 */
[----:B------:R-:W-:Y:S05]  /*8470*/  BRA `(.L_x_21459) ;  /* 0x00000c6000007947 */ /* 0x000fea0003800000 */
.L_x_21469:
[----:B------:R-:W-:Y:S01]  /*8480*/  PRMT R4, R0, 0x8880, RZ ;  /* 0x0000888000047816 */ /* 0x000fe200000000ff */
[----:B------:R-:W-:-:S03]  /*8490*/  IMAD.MOV.U32 R23, RZ, RZ, R25 ;  /* 0x000000ffff177224 */ /* 0x000fc600078e0019 */
[----:B------:R-:W-:-:S06]  /*84a0*/  PRMT R4, R4, 0x7710, RZ ;  /* 0x0000771004047816 */ /* 0x000fcc00000000ff */
[----:B------:R-:W0:Y:S02]  /*84b0*/  I2F.F64.S16 R4, R4 ;  /* 0x0000000400047312 */ /* 0x000e240000101c00 */
[----:B0-----:R0:W-:Y:S01]  /*84c0*/  STG.E.64 [R8.64], R4 ;  /* 0x0000000408007986 */ /* 0x0011e2000c101b24 */
[----:B------:R-:W-:Y:S05]  /*84d0*/  BRA `(.L_x_21459) ;  /* 0x00000c0000007947 */ /* 0x000fea0003800000 */
.L_x_21460:
        /* <DEDUP_REMOVED lines=8> */
[----:B------:R-:W-:Y:S01]  /*8560*/  LOP3.LUT P0, RZ, R0, 0xff, RZ, 0xc0, !PT ;  /* 0x000000ff00ff7812 */ /* 0x000fe2000780c0ff */
[----:B------:R-:W-:-:S03]  /*8570*/  IMAD.MOV.U32 R23, RZ, RZ, R25 ;  /* 0x000000ffff177224 */ /* 0x000fc600078e0019 */
[----:B------:R-:W-:-:S05]  /*8580*/  SEL R3, RZ, 0x1, !P0 ;  /* 0x00000001ff037807 */ /* 0x000fca0004000000 */
[----:B------:R0:W-:Y:S01]  /*8590*/  STG.E.U8 [R8.64], R3 ;  /* 0x0000000308007986 */ /* 0x0001e2000c101124 */
[----:B------:R-:W-:Y:S05]  /*85a0*/  BRA `(.L_x_21459) ;  /* 0x00000b3000007947 */ /* 0x000fea0003800000 */
.L_x_21473:
[----:B------:R-:W-:Y:S01]  /*85b0*/  PRMT R4, R0, 0x8880, RZ ;  /* 0x0000888000047816 */ /* 0x000fe200000000ff */
[----:B------:R-:W-:Y:S01]  /*85c0*/  CS2R R6, SRZ ;  /* 0x0000000000067805 */ /* 0x000fe2000001ff00 */
[----:B------:R-:W-:Y:S02]  /*85d0*/  IMAD.MOV.U32 R23, RZ, RZ, R25 ;  /* 0x000000ffff177224 */ /* 0x000fe400078e0019 */
[----:B------:R-:W-:-:S06]  /*85e0*/  PRMT R4, R4, 0x7710, RZ ;  /* 0x0000771004047816 */ /* 0x000fcc00000000ff */
[----:B------:R-:W0:Y:S02]  /*85f0*/  I2F.F64.S16 R4, R4 ;  /* 0x0000000400047312 */ /* 0x000e240000101c00 */
[----:B0-----:R0:W-:Y:S01]  /*8600*/  STG.E.128 [R8.64], R4 ;  /* 0x0000000408007986 */ /* 0x0011e2000c101d24 */
[----:B------:R-:W-:Y:S05]  /*8610*/  BRA `(.L_x_21459) ;  /* 0x00000ac000007947 */ /* 0x000fea0003800000 */
.L_x_21472:
        /* <DEDUP_REMOVED lines=21> */
.L_x_21477:
[----:B------:R-:W-:Y:S05]  /*8770*/  BSYNC B0 ;  /* 0x0000000000007941 */ /* 0x000fea0003800000 */
.L_x_21476:
[----:B------:R-:W-:Y:S01]  /*8780*/  LOP3.LUT R3, R3, R4, RZ, 0xfc, !PT ;  /* 0x0000000403037212 */ /* 0x000fe200078efcff */
[----:B------:R-:W-:-:S04]  /*8790*/  IMAD.MOV.U32 R23, RZ, RZ, R25 ;  /* 0x000000ffff177224 */ /* 0x000fc800078e0019 */
[----:B------:R0:W-:Y:S01]  /*87a0*/  STG.E.U8 [R8.64], R3 ;  /* 0x0000000308007986 */ /* 0x0001e2000c101124 */
[----:B------:R-:W-:Y:S05]  /*87b0*/  BRA `(.L_x_21459) ;  /* 0x0000092000007947 */ /* 0x000fea0003800000 */
.L_x_21475:
        /* <DEDUP_REMOVED lines=13> */
.L_x_21479:
[----:B------:R-:W-:Y:S01]  /*8890*/  IMAD.MOV.U32 R0, RZ, RZ, 0x7f ;  /* 0x0000007fff007424 */ /* 0x000fe200078e00ff */
[----:B------:R-:W-:-:S04]  /*88a0*/  ISETP.GT.U32.AND P0, PT, R3, 0x7f800000, PT ;  /* 0x7f8000000300780c */ /* 0x000fc80003f04070 */
[----:B------:R-:W-:-:S04]  /*88b0*/  SEL R0, R0, 0x7c, P0 ;  /* 0x0000007c00007807 */ /* 0x000fc80000000000 */
.L_x_21480:
[----:B------:R-:W-:Y:S05]  /*88c0*/  BSYNC B0 ;  /* 0x0000000000007941 */ /* 0x000fea0003800000 */
.L_x_21478:
[----:B------:R-:W-:Y:S01]  /*88d0*/  LOP3.LUT R3, R5, 0x80000000, RZ, 0xc0, !PT ;  /* 0x8000000005037812 */ /* 0x000fe200078ec0ff */
[----:B------:R-:W-:-:S03]  /*88e0*/  IMAD.MOV.U32 R23, RZ, RZ, R25 ;  /* 0x000000ffff177224 */ /* 0x000fc600078e0019 */
[----:B------:R-:W-:-:S04]  /*88f0*/  SHF.R.U32.HI R3, RZ, 0x18, R3 ;  /* 0x00000018ff037819 */ /* 0x000fc80000011603 */
[----:B------:R-:W-:-:S05]  /*8900*/  LOP3.LUT R3, R0, R3, RZ, 0xfc, !PT ;  /* 0x0000000300037212 */ /* 0x000fca00078efcff */
[----:B------:R0:W-:Y:S01]  /*8910*/  STG.E.U8 [R8.64], R3 ;  /* 0x0000000308007986 */ /* 0x0001e2000c101124 */
[----:B------:R-:W-:Y:S05]  /*8920*/  BRA `(.L_x_21459) ;  /* 0x000007b000007947 */ /* 0x000fea0003800000 */
.L_x_21474:
[----:B------:R-:W0:Y:S01]  /*8930*/  I2F.S8 R3, R0 ;  /* 0x0000000000037306 */ /* 0x000e220000001400 */
[----:B------:R-:W-:Y:S01]  /*8940*/  IMAD.MOV.U32 R23, RZ, RZ, R25 ;  /* 0x000000ffff177224 */ /* 0x000fe200078e0019 */
[----:B0-----:R-:W-:-:S05]  /*8950*/  F2FP.BF16.PACK_AB R3, RZ, R3 ;  /* 0x00000003ff03723e */ /* 0x001fca00000010ff */
[----:B------:R0:W-:Y:S01]  /*8960*/  STG.E.U16 [R8.64], R3 ;  /* 0x0000000308007986 */ /* 0x0001e2000c101524 */
[----:B------:R-:W-:Y:S05]  /*8970*/  BRA `(.L_x_21459) ;  /* 0x0000076000007947 */ /* 0x000fea0003800000 */
.L_x_21471:
        /* <DEDUP_REMOVED lines=10> */
[----:B------:R-:W-:-:S05]  /*8a20*/  PRMT R3, R3, 0x7710, RZ ;  /* 0x0000771003037816 */ /* 0x000fca00000000ff */
[----:B------:R0:W-:Y:S01]  /*8a30*/  STG.E.U16 [R8.64], R3 ;  /* 0x0000000308007986 */ /* 0x0001e2000c101524 */
[----:B------:R-:W-:Y:S05]  /*8a40*/  BRA `(.L_x_21459) ;  /* 0x0000069000007947 */ /* 0x000fea0003800000 */
.L_x_21483:
        /* <DEDUP_REMOVED lines=17> */
.L_x_21486:
[----:B------:R-:W-:-:S04]  /*8b60*/  LOP3.LUT R3, R5, 0x80000000, RZ, 0xc0, !PT ;  /* 0x8000000005037812 */ /* 0x000fc800078ec0ff */
[----:B------:R-:W-:-:S04]  /*8b70*/  SHF.R.U32.HI R3, RZ, 0x18, R3 ;  /* 0x00000018ff037819 */ /* 0x000fc80000011603 */
[----:B------:R-:W-:-:S04]  /*8b80*/  LOP3.LUT R0, R0, R3, RZ, 0xfc, !PT ;  /* 0x0000000300007212 */ /* 0x000fc800078efcff */
[----:B------:R-:W-:Y:S02]  /*8b90*/  PRMT R4, R0, 0x7610, R4 ;  /* 0x0000761000047816 */ /* 0x000fe40000000004 */
.L_x_21485:
[----:B------:R-:W-:Y:S05]  /*8ba0*/  BSYNC B0 ;  /* 0x0000000000007941 */ /* 0x000fea0003800000 */
.L_x_21484:
[----:B------:R0:W-:Y:S01]  /*8bb0*/  STG.E.U8 [R8.64], R4 ;  /* 0x0000000408007986 */ /* 0x0001e2000c101124 */
[----:B------:R-:W-:Y:S01]  /*8bc0*/  IMAD.MOV.U32 R23, RZ, RZ, R25 ;  /* 0x000000ffff177224 */ /* 0x000fe200078e0019 */
[----:B------:R-:W-:Y:S05]  /*8bd0*/  BRA `(.L_x_21459) ;  /* 0x0000050000007947 */ /* 0x000fea0003800000 */
.L_x_21482:
        /* <DEDUP_REMOVED lines=17> */
.L_x_21489:
[----:B------:R-:W-:-:S04]  /*8cf0*/  LOP3.LUT R3, R5, 0x80000000, RZ, 0xc0, !PT ;  /* 0x8000000005037812 */ /* 0x000fc800078ec0ff */
[----:B------:R-:W-:-:S04]  /*8d00*/  SHF.R.U32.HI R3, RZ, 0x18, R3 ;  /* 0x00000018ff037819 */ /* 0x000fc80000011603 */
[----:B------:R-:W-:-:S04]  /*8d10*/  LOP3.LUT R0, R0, R3, RZ, 0xfc, !PT ;  /* 0x0000000300007212 */ /* 0x000fc800078efcff */
[----:B------:R-:W-:Y:S02]  /*8d20*/  PRMT R4, R0, 0x7610, R4 ;  /* 0x0000761000047816 */ /* 0x000fe40000000004 */
.L_x_21488:
[----:B------:R-:W-:Y:S05]  /*8d30*/  BSYNC B0 ;  /* 0x0000000000007941 */ /* 0x000fea0003800000 */
.L_x_21487:
[----:B------:R0:W-:Y:S01]  /*8d40*/  STG.E.U8 [R8.64], R4 ;  /* 0x0000000408007986 */ /* 0x0001e2000c101124 */
[----:B------:R-:W-:Y:S01]  /*8d50*/  IMAD.MOV.U32 R23, RZ, RZ, R25 ;  /* 0x000000ffff177224 */ /* 0x000fe200078e0019 */
[----:B------:R-:W-:Y:S05]  /*8d60*/  BRA `(.L_x_21459) ;  /* 0x0000037000007947 */ /* 0x000fea0003800000 */
.L_x_21481:
[----:B------:R-:W-:-:S13]  /*8d70*/  ISETP.NE.AND P0, PT, R3, 0x1c, PT ;  /* 0x0000001c0300780c */ /* 0x000fda0003f05270 */
[----:B------:R-:W-:Y:S05]  /*8d80*/  @!P0 BRA `(.L_x_21490) ;  /* 0x0000031000008947 */ /* 0x000fea0003800000 */
[----:B------:R-:W-:-:S13]  /*8d90*/  ISETP.NE.AND P0, PT, R3, 0x1d, PT ;  /* 0x0000001d0300780c */ /* 0x000fda0003f05270 */
[----:B------:R-:W-:Y:S05]  /*8da0*/  @!P0 BRA `(.L_x_21491) ;  /* 0x0000028000008947 */ /* 0x000fea0003800000 */
[----:B------:R-:W-:-:S13]  /*8db0*/  ISETP.NE.AND P0, PT, R3, 0x2c, PT ;  /* 0x0000002c0300780c */ /* 0x000fda0003f05270 */
[----:B------:R-:W-:Y:S05]  /*8dc0*/  @P0 BRA `(.L_x_21464) ;  /* 0x0000011000000947 */ /* 0x000fea0003800000 */
[----:B------:R-:W0:Y:S01]  /*8dd0*/  I2F.S8 R0, R0 ;  /* 0x0000000000007306 */ /* 0x000e220000001400 */
        /* <DEDUP_REMOVED lines=16> */
.L_x_21464:
        /* <DEDUP_REMOVED lines=21> */
.L_x_21491:
[----:B------:R-:W-:Y:S01]  /*9030*/  LOP3.LUT R0, R0, 0xffff, RZ, 0xc0, !PT ;  /* 0x0000ffff00007812 */ /* 0x000fe200078ec0ff */
[----:B------:R-:W-:-:S03]  /*9040*/  IMAD.MOV.U32 R23, RZ, RZ, R25 ;  /* 0x000000ffff177224 */ /* 0x000fc600078e0019 */
[----:B------:R-:W-:-:S05]  /*9050*/  PRMT R0, R0, 0x8880, RZ ;  /* 0x0000888000007816 */ /* 0x000fca00000000ff */
[----:B------:R-:W-:-:S05]  /*9060*/  IMAD.MOV.U32 R4, RZ, RZ, R0 ;  /* 0x000000ffff047224 */ /* 0x000fca00078e0000 */
[----:B------:R-:W-:-:S05]  /*9070*/  SHF.R.S32.HI R5, RZ, 0x1f, R4 ;  /* 0x0000001fff057819 */ /* 0x000fca0000011404 */
[----:B------:R0:W-:Y:S01]  /*9080*/  STG.E.64 [R8.64], R4 ;  /* 0x0000000408007986 */ /* 0x0001e2000c101b24 */
[----:B------:R-:W-:Y:S05]  /*9090*/  BRA `(.L_x_21459) ;  /* 0x0000004000007947 */ /* 0x000fea0003800000 */
.L_x_21490:
[----:B------:R-:W-:Y:S01]  /*90a0*/  LOP3.LUT R0, R0, 0xffff, RZ, 0xc0, !PT ;  /* 0x0000ffff00007812 */ /* 0x000fe200078ec0ff */
[----:B------:R-:W-:-:S03]  /*90b0*/  IMAD.MOV.U32 R23, RZ, RZ, R25 ;  /* 0x000000ffff177224 */ /* 0x000fc600078e0019 */
[----:B------:R-:W-:-:S05]  /*90c0*/  PRMT R3, R0, 0x8880, RZ ;  /* 0x0000888000037816 */ /* 0x000fca00000000ff */
[----:B------:R0:W-:Y:S02]  /*90d0*/  STG.E [R8.64], R3 ;  /* 0x0000000308007986 */ /* 0x0001e4000c101924 */
.L_x_21459:
[----:B------:R-:W-:Y:S05]  /*90e0*/  BSYNC B6 ;  /* 0x0000000000067941 */ /* 0x000fea0003800000 */
.L_x_21458:
        /* <DEDUP_REMOVED lines=21> */
.L_x_21497:
[----:B---3-5:R0:W-:Y:S01]  /*9240*/  STG.E.U8 [R8.64], R22 ;  /* 0x0000001608007986 */ /* 0x0281e2000c101124 */
[----:B------:R-:W-:Y:S05]  /*9250*/  BRA `(.L_x_21499) ;  /* 0x00000e9000007947 */ /* 0x000fea0003800000 */
.L_x_21496:
[----:B------:R-:W-:-:S13]  /*9260*/  ISETP.NE.AND P0, PT, R0, 0x2, PT ;  /* 0x000000020000780c */ /* 0x000fda0003f05270 */
[----:B------:R-:W-:Y:S05]  /*9270*/  @!P0 BRA `(.L_x_21500) ;  /* 0x000000e000008947 */ /* 0x000fea0003800000 */
[----:B------:R-:W-:-:S13]  /*9280*/  ISETP.NE.AND P0, PT, R0, 0x3, PT ;  /* 0x000000030000780c */ /* 0x000fda0003f05270 */
[----:B------:R-:W-:Y:S05]  /*9290*/  @!P0 BRA `(.L_x_21501) ;  /* 0x0000008000008947 */ /* 0x000fea0003800000 */
[----:B------:R-:W-:-:S13]  /*92a0*/  ISETP.NE.AND P0, PT, R0, 0x4, PT ;  /* 0x000000040000780c */ /* 0x000fda0003f05270 */
[----:B------:R-:W-:Y:S05]  /*92b0*/  @P0 BRA `(.L_x_21498) ;  /* 0x00000c6000000947 */ /* 0x000fea0003800000 */
[----:B---3-5:R-:W-:-:S04]  /*92c0*/  LOP3.LUT R22, R22, 0xffff, RZ, 0xc0, !PT ;  /* 0x0000ffff16167812 */ /* 0x028fc800078ec0ff */
[----:B------:R-:W-:-:S05]  /*92d0*/  PRMT R22, R22, 0x8880, RZ ;  /* 0x0000888016167816 */ /* 0x000fca00000000ff */
[----:B------:R-:W-:-:S05]  /*92e0*/  IMAD.MOV.U32 R4, RZ, RZ, R22 ;  /* 0x000000ffff047224 */ /* 0x000fca00078e0016 */
[----:B------:R-:W-:-:S05]  /*92f0*/  SHF.R.S32.HI R5, RZ, 0x1f, R4 ;  /* 0x0000001fff057819 */ /* 0x000fca0000011404 */
[----:B------:R0:W-:Y:S01]  /*9300*/  STG.E.64 [R8.64], R4 ;  /* 0x0000000408007986 */ /* 0x0001e2000c101b24 */
[----:B------:R-:W-:Y:S05]  /*9310*/  BRA `(.L_x_21499) ;  /* 0x00000dd000007947 */ /* 0x000fea0003800000 */
.L_x_21501:
[----:B---3-5:R-:W-:-:S04]  /*9320*/  LOP3.LUT R22, R22, 0xffff, RZ, 0xc0, !PT ;  /* 0x0000ffff16167812 */ /* 0x028fc800078ec0ff */
[----:B------:R-:W-:-:S05]  /*9330*/  PRMT R3, R22, 0x8880, RZ ;  /* 0x0000888016037816 */ /* 0x000fca00000000ff */
[----:B------:R0:W-:Y:S01]  /*9340*/  STG.E [R8.64], R3 ;  /* 0x0000000308007986 */ /* 0x0001e2000c101924 */
[----:B------:R-:W-:Y:S05]  /*9350*/  BRA `(.L_x_21499) ;  /* 0x00000d9000007947 */ /* 0x000fea0003800000 */
.L_x_21500:
[----:B---3-5:R-:W-:-:S04]  /*9360*/  PRMT R3, R22, 0x8880, RZ ;  /* 0x0000888016037816 */ /* 0x028fc800000000ff */
[----:B------:R-:W-:-:S05]  /*9370*/  PRMT R3, R3, 0x7710, RZ ;  /* 0x0000771003037816 */ /* 0x000fca00000000ff */
[----:B------:R0:W-:Y:S01]  /*9380*/  STG.E.U16 [R8.64], R3 ;  /* 0x0000000308007986 */ /* 0x0001e2000c101524 */
[----:B------:R-:W-:Y:S05]  /*9390*/  BRA `(.L_x_21499) ;  /* 0x00000d5000007947 */ /* 0x000fea0003800000 */
.L_x_21495:
[----:B------:R-:W-:-:S13]  /*93a0*/  ISETP.GT.AND P0, PT, R0, 0x6, PT ;  /* 0x000000060000780c */ /* 0x000fda0003f04270 */
[----:B------:R-:W-:Y:S05]  /*93b0*/  @P0 BRA `(.L_x_21502) ;  /* 0x000000b000000947 */ /* 0x000fea0003800000 */
[----:B------:R-:W-:-:S13]  /*93c0*/  ISETP.NE.AND P0, PT, R0, 0x5, PT ;  /* 0x000000050000780c */ /* 0x000fda0003f05270 */
[----:B------:R-:W-:Y:S05]  /*93d0*/  @!P0 BRA `(.L_x_21503) ;  /* 0x0000005000008947 */ /* 0x000fea0003800000 */
[----:B------:R-:W-:-:S13]  /*93e0*/  ISETP.NE.AND P0, PT, R0, 0x6, PT ;  /* 0x000000060000780c */ /* 0x000fda0003f05270 */
[----:B------:R-:W-:Y:S05]  /*93f0*/  @P0 BRA `(.L_x_21498) ;  /* 0x00000b2000000947 */ /* 0x000fea0003800000 */
[----:B---3-5:R-:W0:Y:S02]  /*9400*/  I2F.S8 R3, R22 ;  /* 0x0000001600037306 */ /* 0x028e240000001400 */
[----:B0-----:R0:W-:Y:S01]  /*9410*/  STG.E [R8.64], R3 ;  /* 0x0000000308007986 */ /* 0x0011e2000c101924 */
[----:B------:R-:W-:Y:S05]  /*9420*/  BRA `(.L_x_21499) ;  /* 0x00000cc000007947 */ /* 0x000fea0003800000 */
.L_x_21503:
[----:B---3-5:R-:W0:Y:S02]  /*9430*/  I2F.S8 R0, R22 ;  /* 0x0000001600007306 */ /* 0x028e240000001400 */
[----:B0-----:R-:W-:-:S05]  /*9440*/  F2FP.PACK_AB R0, RZ, R0 ;  /* 0x00000000ff00723e */ /* 0x001fca00000000ff */
[----:B------:R0:W-:Y:S01]  /*9450*/  STG.E.U16 [R8.64], R0 ;  /* 0x0000000008007986 */ /* 0x0001e2000c101524 */
[----:B------:R-:W-:Y:S05]  /*9460*/  BRA `(.L_x_21499) ;  /* 0x00000c8000007947 */ /* 0x000fea0003800000 */
.L_x_21502:
[----:B------:R-:W-:-:S13]  /*9470*/  ISETP.NE.AND P0, PT, R0, 0x7, PT ;  /* 0x000000070000780c */ /* 0x000fda0003f05270 */
[----:B------:R-:W-:Y:S05]  /*9480*/  @!P0 BRA `(.L_x_21504) ;  /* 0x000000d000008947 */ /* 0x000fea0003800000 */
[----:B------:R-:W-:-:S13]  /*9490*/  ISETP.NE.AND P0, PT, R0, 0x8, PT ;  /* 0x000000080000780c */ /* 0x000fda0003f05270 */
[----:B------:R-:W-:Y:S05]  /*94a0*/  @!P0 BRA `(.L_x_21505) ;  /* 0x0000006000008947 */ /* 0x000fea0003800000 */
[----:B------:R-:W-:-:S13]  /*94b0*/  ISETP.NE.AND P0, PT, R0, 0x9, PT ;  /* 0x000000090000780c */ /* 0x000fda0003f05270 */
[----:B------:R-:W-:Y:S05]  /*94c0*/  @P0 BRA `(.L_x_21498) ;  /* 0x00000a5000000947 */ /* 0x000fea0003800000 */
[----:B---3-5:R-:W0:Y:S01]  /*94d0*/  I2F.S8 R4, R22 ;  /* 0x0000001600047306 */ /* 0x028e220000001400 */
[----:B------:R-:W-:-:S05]  /*94e0*/  IMAD.MOV.U32 R5, RZ, RZ, RZ ;  /* 0x000000ffff057224 */ /* 0x000fca00078e00ff */
[----:B0-----:R0:W-:Y:S01]  /*94f0*/  STG.E.64 [R8.64], R4 ;  /* 0x0000000408007986 */ /* 0x0011e2000c101b24 */
[----:B------:R-:W-:Y:S05]  /*9500*/  BRA `(.L_x_21499) ;  /* 0x00000be000007947 */ /* 0x000fea0003800000 */
.L_x_21505:
[----:B---3-5:R-:W0:Y:S02]  /*9510*/  I2F.S8 R22, R22 ;  /* 0x0000001600167306 */ /* 0x028e240000001400 */
[----:B0-----:R-:W-:-:S04]  /*9520*/  F2FP.PACK_AB R3, RZ, R22 ;  /* 0x00000016ff03723e */ /* 0x001fc800000000ff */
[----:B------:R-:W-:-:S05]  /*9530*/  PRMT R3, R3, 0x5410, RZ ;  /* 0x0000541003037816 */ /* 0x000fca00000000ff */
[----:B------:R0:W-:Y:S01]  /*9540*/  STG.E [R8.64], R3 ;  /* 0x0000000308007986 */ /* 0x0001e2000c101924 */
[----:B------:R-:W-:Y:S05]  /*9550*/  BRA `(.L_x_21499) ;  /* 0x00000b9000007947 */ /* 0x000fea0003800000 */
.L_x_21504:
[----:B---3-5:R-:W-:-:S04]  /*9560*/  PRMT R4, R22, 0x8880, RZ ;  /* 0x0000888016047816 */ /* 0x028fc800000000ff */
[----:B------:R-:W-:-:S06]  /*9570*/  PRMT R4, R4, 0x7710, RZ ;  /* 0x0000771004047816 */ /* 0x000fcc00000000ff */
[----:B------:R-:W0:Y:S02]  /*9580*/  I2F.F64.S16 R4, R4 ;  /* 0x0000000400047312 */ /* 0x000e240000101c00 */
[----:B0-----:R0:W-:Y:S01]  /*9590*/  STG.E.64 [R8.64], R4 ;  /* 0x0000000408007986 */ /* 0x0011e2000c101b24 */
[----:B------:R-:W-:Y:S05]  /*95a0*/  BRA `(.L_x_21499) ;  /* 0x00000b4000007947 */ /* 0x000fea0003800000 */
.L_x_21494:
        /* <DEDUP_REMOVED lines=8> */
[----:B---3-5:R-:W-:-:S04]  /*9630*/  LOP3.LUT P0, RZ, R22, 0xff, RZ, 0xc0, !PT ;  /* 0x000000ff16ff7812 */ /* 0x028fc8000780c0ff */
[----:B------:R-:W-:-:S05]  /*9640*/  SEL R3, RZ, 0x1, !P0 ;  /* 0x00000001ff037807 */ /* 0x000fca0004000000 */
[----:B------:R0:W-:Y:S01]  /*9650*/  STG.E.U8 [R8.64], R3 ;  /* 0x0000000308007986 */ /* 0x0001e2000c101124 */
[----:B------:R-:W-:Y:S05]  /*9660*/  BRA `(.L_x_21499) ;  /* 0x00000a8000007947 */ /* 0x000fea0003800000 */
.L_x_21508:
[----:B---3-5:R-:W-:Y:S01]  /*9670*/  PRMT R4, R22, 0x8880, RZ ;  /* 0x0000888016047816 */ /* 0x028fe200000000ff */
[----:B------:R-:W-:-:S03]  /*9680*/  CS2R R6, SRZ ;  /* 0x0000000000067805 */ /* 0x000fc6000001ff00 */
[----:B------:R-:W-:-:S06]  /*9690*/  PRMT R4, R4, 0x7710, RZ ;  /* 0x0000771004047816 */ /* 0x000fcc00000000ff */
[----:B------:R-:W0:Y:S02]  /*96a0*/  I2F.F64.S16 R4, R4 ;  /* 0x0000000400047312 */ /* 0x000e240000101c00 */
[----:B0-----:R0:W-:Y:S01]  /*96b0*/  STG.E.128 [R8.64], R4 ;  /* 0x0000000408007986 */ /* 0x0011e2000c101d24 */
[----:B------:R-:W-:Y:S05]  /*96c0*/  BRA `(.L_x_21499) ;  /* 0x00000a2000007947 */ /* 0x000fea0003800000 */
.L_x_21507:
[----:B------:R-:W-:-:S13]  /*96d0*/  ISETP.NE.AND P0, PT, R0, 0xf, PT ;  /* 0x0000000f0000780c */ /* 0x000fda0003f05270 */
[----:B------:R-:W-:Y:S05]  /*96e0*/  @!P0 BRA `(.L_x_21509) ;  /* 0x000002d000008947 */ /* 0x000fea0003800000 */
[----:B------:R-:W-:-:S13]  /*96f0*/  ISETP.NE.AND P0, PT, R0, 0x17, PT ;  /* 0x000000170000780c */ /* 0x000fda0003f05270 */
[----:B------:R-:W-:Y:S05]  /*9700*/  @!P0 BRA `(.L_x_21510) ;  /* 0x0000015000008947 */ /* 0x000fea0003800000 */
[----:B------:R-:W-:-:S13]  /*9710*/  ISETP.NE.AND P0, PT, R0, 0x18, PT ;  /* 0x000000180000780c */ /* 0x000fda0003f05270 */
[----:B------:R-:W-:Y:S05]  /*9720*/  @P0 BRA `(.L_x_21498) ;  /* 0x000007f000000947 */ /* 0x000fea0003800000 */
[----:B---3-5:R-:W0:Y:S01]  /*9730*/  I2F.S8 R7, R22 ;  /* 0x0000001600077306 */ /* 0x028e220000001400 */
        /* <DEDUP_REMOVED lines=14> */
.L_x_21512:
[----:B------:R-:W-:Y:S05]  /*9820*/  BSYNC B0 ;  /* 0x0000000000007941 */ /* 0x000fea0003800000 */
.L_x_21511:
[----:B------:R-:W-:-:S05]  /*9830*/  LOP3.LUT R5, R0, R5, RZ, 0xfc, !PT ;  /* 0x0000000500057212 */ /* 0x000fca00078efcff */
[----:B------:R0:W-:Y:S01]  /*9840*/  STG.E.U8 [R8.64], R5 ;  /* 0x0000000508007986 */ /* 0x0001e2000c101124 */
[----:B------:R-:W-:Y:S05]  /*9850*/  BRA `(.L_x_21499) ;  /* 0x0000089000007947 */ /* 0x000fea0003800000 */
.L_x_21510:
[----:B---3-5:R-:W0:Y:S01]  /*9860*/  I2F.S8 R5, R22 ;  /* 0x0000001600057306 */ /* 0x028e220000001400 */
        /* <DEDUP_REMOVED lines=12> */
.L_x_21514:
[----:B------:R-:W-:Y:S01]  /*9930*/  IMAD.MOV.U32 R0, RZ, RZ, 0x7f ;  /* 0x0000007fff007424 */ /* 0x000fe200078e00ff */
[----:B------:R-:W-:-:S04]  /*9940*/  ISETP.GT.U32.AND P0, PT, R3, 0x7f800000, PT ;  /* 0x7f8000000300780c */ /* 0x000fc80003f04070 */
[----:B------:R-:W-:-:S04]  /*9950*/  SEL R0, R0, 0x7c, P0 ;  /* 0x0000007c00007807 */ /* 0x000fc80000000000 */
.L_x_21515:
[----:B------:R-:W-:Y:S05]  /*9960*/  BSYNC B0 ;  /* 0x0000000000007941 */ /* 0x000fea0003800000 */
.L_x_21513:
[----:B------:R-:W-:-:S04]  /*9970*/  LOP3.LUT R3, R5, 0x80000000, RZ, 0xc0, !PT ;  /* 0x8000000005037812 */ /* 0x000fc800078ec0ff */
[----:B------:R-:W-:-:S04]  /*9980*/  SHF.R.U32.HI R3, RZ, 0x18, R3 ;  /* 0x00000018ff037819 */ /* 0x000fc80000011603 */
[----:B------:R-:W-:-:S05]  /*9990*/  LOP3.LUT R3, R0, R3, RZ, 0xfc, !PT ;  /* 0x0000000300037212 */ /* 0x000fca00078efcff */
[----:B------:R0:W-:Y:S01]  /*99a0*/  STG.E.U8 [R8.64], R3 ;  /* 0x0000000308007986 */ /* 0x0001e2000c101124 */
[----:B------:R-:W-:Y:S05]  /*99b0*/  BRA `(.L_x_21499) ;  /* 0x0000073000007947 */ /* 0x000fea0003800000 */
.L_x_21509:
[----:B---3-5:R-:W0:Y:S02]  /*99c0*/  I2F.S8 R0, R22 ;  /* 0x0000001600007306 */ /* 0x028e240000001400 */
[----:B0-----:R-:W-:-:S05]  /*99d0*/  F2FP.BF16.PACK_AB R0, RZ, R0 ;  /* 0x00000000ff00723e */ /* 0x001fca00000010ff */
[----:B------:R0:W-:Y:S01]  /*99e0*/  STG.E.U16 [R8.64], R0 ;  /* 0x0000000008007986 */ /* 0x0001e2000c101524 */
[----:B------:R-:W-:Y:S05]  /*99f0*/  BRA `(.L_x_21499) ;  /* 0x000006f000007947 */ /* 0x000fea0003800000 */
.L_x_21506:
        /* <DEDUP_REMOVED lines=8> */
[----:B---3-5:R-:W-:-:S04]  /*9a80*/  PRMT R3, R22, 0x8880, RZ ;  /* 0x0000888016037816 */ /* 0x028fc800000000ff */
[----:B------:R-:W-:-:S05]  /*9a90*/  PRMT R3, R3, 0x7710, RZ ;  /* 0x0000771003037816 */ /* 0x000fca00000000ff */
[----:B------:R0:W-:Y:S01]  /*9aa0*/  STG.E.U16 [R8.64], R3 ;  /* 0x0000000308007986 */ /* 0x0001e2000c101524 */
[----:B------:R-:W-:Y:S05]  /*9ab0*/  BRA `(.L_x_21499) ;  /* 0x0000063000007947 */ /* 0x000fea0003800000 */
.L_x_21518:
[----:B---3-5:R-:W0:Y:S01]  /*9ac0*/  I2F.S8 R5, R22 ;  /* 0x0000001600057306 */ /* 0x028e220000001400 */
        /* <DEDUP_REMOVED lines=16> */
.L_x_21521:
[----:B------:R-:W-:-:S04]  /*9bd0*/  LOP3.LUT R3, R5, 0x80000000, RZ, 0xc0, !PT ;  /* 0x8000000005037812 */ /* 0x000fc800078ec0ff */
[----:B------:R-:W-:-:S04]  /*9be0*/  SHF.R.U32.HI R3, RZ, 0x18, R3 ;  /* 0x00000018ff037819 */ /* 0x000fc80000011603 */
[----:B------:R-:W-:-:S04]  /*9bf0*/  LOP3.LUT R0, R0, R3, RZ, 0xfc, !PT ;  /* 0x0000000300007212 */ /* 0x000fc800078efcff */
[----:B------:R-:W-:Y:S02]  /*9c00*/  PRMT R4, R0, 0x7610, R4 ;  /* 0x0000761000047816 */ /* 0x000fe40000000004 */
.L_x_21520:
[----:B------:R-:W-:Y:S05]  /*9c10*/  BSYNC B0 ;  /* 0x0000000000007941 */ /* 0x000fea0003800000 */
.L_x_21519:
[----:B------:R0:W-:Y:S01]  /*9c20*/  STG.E.U8 [R8.64], R4 ;  /* 0x0000000408007986 */ /* 0x0001e2000c101124 */
[----:B------:R-:W-:Y:S05]  /*9c30*/  BRA `(.L_x_21499) ;  /* 0x000004b000007947 */ /* 0x000fea0003800000 */
.L_x_21517:
        /* <DEDUP_REMOVED lines=17> */
.L_x_21524:
[----:B------:R-:W-:-:S04]  /*9d50*/  LOP3.LUT R3, R5, 0x80000000, RZ, 0xc0, !PT ;  /* 0x8000000005037812 */ /* 0x000fc800078ec0ff */
[----:B------:R-:W-:-:S04]  /*9d60*/  SHF.R.U32.HI R3, RZ, 0x18, R3 ;  /* 0x00000018ff037819 */ /* 0x000fc80000011603 */
[----:B------:R-:W-:-:S04]  /*9d70*/  LOP3.LUT R0, R0, R3, RZ, 0xfc, !PT ;  /* 0x0000000300007212 */ /* 0x000fc800078efcff */
[----:B------:R-:W-:Y:S02]  /*9d80*/  PRMT R4, R0, 0x7610, R4 ;  /* 0x0000761000047816 */ /* 0x000fe40000000004 */
.L_x_21523:
[----:B------:R-:W-:Y:S05]  /*9d90*/  BSYNC B0 ;  /* 0x0000000000007941 */ /* 0x000fea0003800000 */
.L_x_21522:
[----:B------:R0:W-:Y:S01]  /*9da0*/  STG.E.U8 [R8.64], R4 ;  /* 0x0000000408007986 */ /* 0x0001e2000c101124 */
[----:B------:R-:W-:Y:S05]  /*9db0*/  BRA `(.L_x_21499) ;  /* 0x0000033000007947 */ /* 0x000fea0003800000 */
.L_x_21516:
[----:B------:R-:W-:-:S13]  /*9dc0*/  ISETP.NE.AND P0, PT, R0, 0x1c, PT ;  /* 0x0000001c0000780c */ /* 0x000fda0003f05270 */
[----:B------:R-:W-:Y:S05]  /*9dd0*/  @!P0 BRA `(.L_x_21525) ;  /* 0x000002e000008947 */ /* 0x000fea0003800000 */
[----:B------:R-:W-:-:S13]  /*9de0*/  ISETP.NE.AND P0, PT, R0, 0x1d, PT ;  /* 0x0000001d0000780c */ /* 0x000fda0003f05270 */
[----:B------:R-:W-:Y:S05]  /*9df0*/  @!P0 BRA `(.L_x_21526) ;  /* 0x0000026000008947 */ /* 0x000fea0003800000 */
[----:B------:R-:W-:-:S13]  /*9e00*/  ISETP.NE.AND P0, PT, R0, 0x2c, PT ;  /* 0x0000002c0000780c */ /* 0x000fda0003f05270 */
[----:B------:R-:W-:Y:S05]  /*9e10*/  @P0 BRA `(.L_x_21498) ;  /* 0x0000010000000947 */ /* 0x000fea0003800000 */
[----:B---3-5:R-:W0:Y:S01]  /*9e20*/  I2F.S8 R22, R22 ;  /* 0x0000001600167306 */ /* 0x028e220000001400 */
        /* <DEDUP_REMOVED lines=15> */
.L_x_21498:
        /* <DEDUP_REMOVED lines=20> */
.L_x_21526:
[----:B---3-5:R-:W-:-:S04]  /*a060*/  LOP3.LUT R22, R22, 0xffff, RZ, 0xc0, !PT ;  /* 0x0000ffff16167812 */ /* 0x028fc800078ec0ff */
[----:B------:R-:W-:-:S05]  /*a070*/  PRMT R22, R22, 0x8880, RZ ;  /* 0x0000888016167816 */ /* 0x000fca00000000ff */
[----:B------:R-:W-:-:S05]  /*a080*/  IMAD.MOV.U32 R4, RZ, RZ, R22 ;  /* 0x000000ffff047224 */ /* 0x000fca00078e0016 */
[----:B------:R-:W-:-:S05]  /*a090*/  SHF.R.S32.HI R5, RZ, 0x1f, R4 ;  /* 0x0000001fff057819 */ /* 0x000fca0000011404 */
[----:B------:R0:W-:Y:S01]  /*a0a0*/  STG.E.64 [R8.64], R4 ;  /* 0x0000000408007986 */ /* 0x0001e2000c101b24 */
[----:B------:R-:W-:Y:S05]  /*a0b0*/  BRA `(.L_x_21499) ;  /* 0x0000003000007947 */ /* 0x000fea0003800000 */
.L_x_21525:
[----:B---3-5:R-:W-:-:S04]  /*a0c0*/  LOP3.LUT R22, R22, 0xffff, RZ, 0xc0, !PT ;  /* 0x0000ffff16167812 */ /* 0x028fc800078ec0ff */
[----:B------:R-:W-:-:S05]  /*a0d0*/  PRMT R3, R22, 0x8880, RZ ;  /* 0x0000888016037816 */ /* 0x000fca00000000ff */
[----:B------:R0:W-:Y:S02]  /*a0e0*/  STG.E [R8.64], R3 ;  /* 0x0000000308007986 */ /* 0x0001e4000c101924 */
.L_x_21499:
        /* <DEDUP_REMOVED lines=21> */
.L_x_21530:
[----:B------:R0:W-:Y:S01]  /*a240*/  STG.E.U8 [R8.64], R19 ;  /* 0x0000001308007986 */ /* 0x0001e2000c101124 */
[----:B------:R-:W-:Y:S05]  /*a250*/  BRA `(.L_x_21532) ;  /* 0x00000e9000007947 */ /* 0x000fea0003800000 */
.L_x_21529:
        /* <DEDUP_REMOVED lines=12> */
.L_x_21534:
[----:B------:R-:W-:-:S04]  /*a320*/  LOP3.LUT R19, R19, 0xffff, RZ, 0xc0, !PT ;  /* 0x0000ffff13137812 */ /* 0x000fc800078ec0ff */
[----:B------:R-:W-:-:S05]  /*a330*/  PRMT R3, R19, 0x8880, RZ ;  /* 0x0000888013037816 */ /* 0x000fca00000000ff */
[----:B------:R0:W-:Y:S01]  /*a340*/  STG.E [R8.64], R3 ;  /* 0x0000000308007986 */ /* 0x0001e2000c101924 */
[----:B------:R-:W-:Y:S05]  /*a350*/  BRA `(.L_x_21532) ;  /* 0x00000d9000007947 */ /* 0x000fea0003800000 */
.L_x_21533:
[----:B------:R-:W-:-:S04]  /*a360*/  PRMT R3, R19, 0x8880, RZ ;  /* 0x0000888013037816 */ /* 0x000fc800000000ff */
[----:B------:R-:W-:-:S05]  /*a370*/  PRMT R3, R3, 0x7710, RZ ;  /* 0x0000771003037816 */ /* 0x000fca00000000ff */
[----:B------:R0:W-:Y:S01]  /*a380*/  STG.E.U16 [R8.64], R3 ;  /* 0x0000000308007986 */ /* 0x0001e2000c101524 */
[----:B------:R-:W-:Y:S05]  /*a390*/  BRA `(.L_x_21532) ;  /* 0x00000d5000007947 */ /* 0x000fea0003800000 */
.L_x_21528:
        /* <DEDUP_REMOVED lines=9> */
.L_x_21536:
[----:B------:R-:W0:Y:S02]  /*a430*/  I2F.S8 R0, R19 ;  /* 0x0000001300007306 */ /* 0x000e240000001400 */
[----:B0-----:R-:W-:-:S05]  /*a440*/  F2FP.PACK_AB R0, RZ, R0 ;  /* 0x00000000ff00723e */ /* 0x001fca00000000ff */
[----:B------:R0:W-:Y:S01]  /*a450*/  STG.E.U16 [R8.64], R0 ;  /* 0x0000000008007986 */ /* 0x0001e2000c101524 */
[----:B------:R-:W-:Y:S05]  /*a460*/  BRA `(.L_x_21532) ;  /* 0x00000c8000007947 */ /* 0x000fea0003800000 */
.L_x_21535:
        /* <DEDUP_REMOVED lines=10> */
.L_x_21538:
[----:B------:R-:W0:Y:S02]  /*a510*/  I2F.S8 R19, R19 ;  /* 0x0000001300137306 */ /* 0x000e240000001400 */
[----:B0-----:R-:W-:-:S04]  /*a520*/  F2FP.PACK_AB R3, RZ, R19 ;  /* 0x00000013ff03723e */ /* 0x001fc800000000ff */
[----:B------:R-:W-:-:S05]  /*a530*/  PRMT R3, R3, 0x5410, RZ ;  /* 0x0000541003037816 */ /* 0x000fca00000000ff */
[----:B------:R0:W-:Y:S01]  /*a540*/  STG.E [R8.64], R3 ;  /* 0x0000000308007986 */ /* 0x0001e2000c101924 */
[----:B------:R-:W-:Y:S05]  /*a550*/  BRA `(.L_x_21532) ;  /* 0x00000b9000007947 */ /* 0x000fea0003800000 */
.L_x_21537:
[----:B------:R-:W-:-:S04]  /*a560*/  PRMT R4, R19, 0x8880, RZ ;  /* 0x0000888013047816 */ /* 0x000fc800000000ff */
[----:B------:R-:W-:-:S06]  /*a570*/  PRMT R4, R4, 0x7710, RZ ;  /* 0x0000771004047816 */ /* 0x000fcc00000000ff */
[----:B------:R-:W0:Y:S02]  /*a580*/  I2F.F64.S16 R4, R4 ;  /* 0x0000000400047312 */ /* 0x000e240000101c00 */
[----:B0-----:R0:W-:Y:S01]  /*a590*/  STG.E.64 [R8.64], R4 ;  /* 0x0000000408007986 */ /* 0x0011e2000c101b24 */
[----:B------:R-:W-:Y:S05]  /*a5a0*/  BRA `(.L_x_21532) ;  /* 0x00000b4000007947 */ /* 0x000fea0003800000 */
.L_x_21527:
        /* <DEDUP_REMOVED lines=12> */
.L_x_21541:
[----:B------:R-:W-:Y:S01]  /*a670*/  PRMT R4, R19, 0x8880, RZ ;  /* 0x0000888013047816 */ /* 0x000fe200000000ff */
[----:B------:R-:W-:-:S03]  /*a680*/  CS2R R6, SRZ ;  /* 0x0000000000067805 */ /* 0x000fc6000001ff00 */
[----:B------:R-:W-:-:S06]  /*a690*/  PRMT R4, R4, 0x7710, RZ ;  /* 0x0000771004047816 */ /* 0x000fcc00000000ff */
[----:B------:R-:W0:Y:S02]  /*a6a0*/  I2F.F64.S16 R4, R4 ;  /* 0x0000000400047312 */ /* 0x000e240000101c00 */
[----:B0-----:R0:W-:Y:S01]  /*a6b0*/  STG.E.128 [R8.64], R4 ;  /* 0x0000000408007986 */ /* 0x0011e2000c101d24 */
[----:B------:R-:W-:Y:S05]  /*a6c0*/  BRA `(.L_x_21532) ;  /* 0x00000a2000007947 */ /* 0x000fea0003800000 */
.L_x_21540:
        /* <DEDUP_REMOVED lines=21> */
.L_x_21545:
[----:B------:R-:W-:Y:S05]  /*a820*/  BSYNC B0 ;  /* 0x0000000000007941 */ /* 0x000fea0003800000 */
.L_x_21544:
[----:B------:R-:W-:-:S05]  /*a830*/  LOP3.LUT R5, R0, R5, RZ, 0xfc, !PT ;  /* 0x0000000500057212 */ /* 0x000fca00078efcff */
[----:B------:R0:W-:Y:S01]  /*a840*/  STG.E.U8 [R8.64], R5 ;  /* 0x0000000508007986 */ /* 0x0001e2000c101124 */
[----:B------:R-:W-:Y:S05]  /*a850*/  BRA `(.L_x_21532) ;  /* 0x0000089000007947 */ /* 0x000fea0003800000 */
.L_x_21543:
        /* <DEDUP_REMOVED lines=13> */
.L_x_21547:
[----:B------:R-:W-:Y:S01]  /*a930*/  IMAD.MOV.U32 R0, RZ, RZ, 0x7f ;  /* 0x0000007fff007424 */ /* 0x000fe200078e00ff */
[----:B------:R-:W-:-:S04]  /*a940*/  ISETP.GT.U32.AND P0, PT, R3, 0x7f800000, PT ;  /* 0x7f8000000300780c */ /* 0x000fc80003f04070 */
[----:B------:R-:W-:-:S04]  /*a950*/  SEL R0, R0, 0x7c, P0 ;  /* 0x0000007c00007807 */ /* 0x000fc80000000000 */
.L_x_21548:
[----:B------:R-:W-:Y:S05]  /*a960*/  BSYNC B0 ;  /* 0x0000000000007941 */ /* 0x000fea0003800000 */
.L_x_21546:
[----:B------:R-:W-:-:S04]  /*a970*/  LOP3.LUT R3, R19, 0x80000000, RZ, 0xc0, !PT ;  /* 0x8000000013037812 */ /* 0x000fc800078ec0ff */
[----:B------:R-:W-:-:S04]  /*a980*/  SHF.R.U32.HI R3, RZ, 0x18, R3 ;  /* 0x00000018ff037819 */ /* 0x000fc80000011603 */
[----:B------:R-:W-:-:S05]  /*a990*/  LOP3.LUT R3, R0, R3, RZ, 0xfc, !PT ;  /* 0x0000000300037212 */ /* 0x000fca00078efcff */
[----:B------:R0:W-:Y:S01]  /*a9a0*/  STG.E.U8 [R8.64], R3 ;  /* 0x0000000308007986 */ /* 0x0001e2000c101124 */
[----:B------:R-:W-:Y:S05]  /*a9b0*/  BRA `(.L_x_21532) ;  /* 0x0000073000007947 */ /* 0x000fea0003800000 */
.L_x_21542:
[----:B------:R-:W0:Y:S02]  /*a9c0*/  I2F.S8 R0, R19 ;  /* 0x0000001300007306 */ /* 0x000e240000001400 */
[----:B0-----:R-:W-:-:S05]  /*a9d0*/  F2FP.BF16.PACK_AB R0, RZ, R0 ;  /* 0x00000000ff00723e */ /* 0x001fca00000010ff */
[----:B------:R0:W-:Y:S01]  /*a9e0*/  STG.E.U16 [R8.64], R0 ;  /* 0x0000000008007986 */ /* 0x0001e2000c101524 */
[----:B------:R-:W-:Y:S05]  /*a9f0*/  BRA `(.L_x_21532) ;  /* 0x000006f000007947 */ /* 0x000fea0003800000 */
.L_x_21539:
        /* <DEDUP_REMOVED lines=12> */
.L_x_21551:
        /* <DEDUP_REMOVED lines=17> */
.L_x_21554:
[----:B------:R-:W-:-:S04]  /*abd0*/  LOP3.LUT R3, R19, 0x80000000, RZ, 0xc0, !PT ;  /* 0x8000000013037812 */ /* 0x000fc800078ec0ff */
[----:B------:R-:W-:-:S04]  /*abe0*/  SHF.R.U32.HI R3, RZ, 0x18, R3 ;  /* 0x00000018ff037819 */ /* 0x000fc80000011603 */
[----:B------:R-:W-:-:S04]  /*abf0*/  LOP3.LUT R0, R0, R3, RZ, 0xfc, !PT ;  /* 0x0000000300007212 */ /* 0x000fc800078efcff */
[----:B------:R-:W-:Y:S02]  /*ac00*/  PRMT R4, R0, 0x7610, R4 ;  /* 0x0000761000047816 */ /* 0x000fe40000000004 */
.L_x_21553:
[----:B------:R-:W-:Y:S05]  /*ac10*/  BSYNC B0 ;  /* 0x0000000000007941 */ /* 0x000fea0003800000 */
.L_x_21552:
[----:B------:R0:W-:Y:S01]  /*ac20*/  STG.E.U8 [R8.64], R4 ;  /* 0x0000000408007986 */ /* 0x0001e2000c101124 */
[----:B------:R-:W-:Y:S05]  /*ac30*/  BRA `(.L_x_21532) ;  /* 0x000004b000007947 */ /* 0x000fea0003800000 */
.L_x_21550:
        /* <DEDUP_REMOVED lines=17> */
.L_x_21557:
[----:B------:R-:W-:-:S04]  /*ad50*/  LOP3.LUT R3, R19, 0x80000000, RZ, 0xc0, !PT ;  /* 0x8000000013037812 */ /* 0x000fc800078ec0ff */
[----:B------:R-:W-:-:S04]  /*ad60*/  SHF.R.U32.HI R3, RZ, 0x18, R3 ;  /* 0x00000018ff037819 */ /* 0x000fc80000011603 */
[----:B------:R-:W-:-:S04]  /*ad70*/  LOP3.LUT R0, R0, R3, RZ, 0xfc, !PT ;  /* 0x0000000300007212 */ /* 0x000fc800078efcff */
[----:B------:R-:W-:Y:S02]  /*ad80*/  PRMT R4, R0, 0x7610, R4 ;  /* 0x0000761000047816 */ /* 0x000fe40000000004 */
.L_x_21556:
[----:B------:R-:W-:Y:S05]  /*ad90*/  BSYNC B0 ;  /* 0x0000000000007941 */ /* 0x000fea0003800000 */
.L_x_21555:
[----:B------:R0:W-:Y:S01]  /*ada0*/  STG.E.U8 [R8.64], R4 ;  /* 0x0000000408007986 */ /* 0x0001e2000c101124 */
[----:B------:R-:W-:Y:S05]  /*adb0*/  BRA `(.L_x_21532) ;  /* 0x0000033000007947 */ /* 0x000fea0003800000 */
.L_x_21549:
        /* <DEDUP_REMOVED lines=22> */
.L_x_21531:
        /* <DEDUP_REMOVED lines=20> */
.L_x_21559:
[----:B------:R-:W-:-:S04]  /*b060*/  LOP3.LUT R19, R19, 0xffff, RZ, 0xc0, !PT ;  /* 0x0000ffff13137812 */ /* 0x000fc800078ec0ff */
[----:B------:R-:W-:-:S05]  /*b070*/  PRMT R19, R19, 0x8880, RZ ;  /* 0x0000888013137816 */ /* 0x000fca00000000ff */
[----:B------:R-:W-:-:S05]  /*b080*/  IMAD.MOV.U32 R4, RZ, RZ, R19 ;  /* 0x000000ffff047224 */ /* 0x000fca00078e0013 */
[----:B------:R-:W-:-:S05]  /*b090*/  SHF.R.S32.HI R5, RZ, 0x1f, R4 ;  /* 0x0000001fff057819 */ /* 0x000fca0000011404 */
[----:B------:R0:W-:Y:S01]  /*b0a0*/  STG.E.64 [R8.64], R4 ;  /* 0x0000000408007986 */ /* 0x0001e2000c101b24 */
[----:B------:R-:W-:Y:S05]  /*b0b0*/  BRA `(.L_x_21532) ;  /* 0x0000003000007947 */ /* 0x000fea0003800000 */
.L_x_21558:
[----:B------:R-:W-:-:S04]  /*b0c0*/  LOP3.LUT R19, R19, 0xffff, RZ, 0xc0, !PT ;  /* 0x0000ffff13137812 */ /* 0x000fc800078ec0ff */
[----:B------:R-:W-:-:S05]  /*b0d0*/  PRMT R3, R19, 0x8880, RZ ;  /* 0x0000888013037816 */ /* 0x000fca00000000ff */
[----:B------:R0:W-:Y:S02]  /*b0e0*/  STG.E [R8.64], R3 ;  /* 0x0000000308007986 */ /* 0x0001e4000c101924 */
.L_x_21532:
[----:B------:R-:W-:Y:S02]  /*b0f0*/  IADD3 R23, R23, 0x80, RZ ;  /* 0x0000008017177810 */ /* 0x000fe40007ffe0ff */
.L_x_21493:
[----:B------:R-:W-:Y:S05]  /*b100*/  BSYNC B6 ;  /* 0x0000000000067941 */ /* 0x000fea0003800000 */
.L_x_21492:
        /* <DEDUP_REMOVED lines=19> */
.L_x_21563:
[----:B-----5:R-:W-:Y:S01]  /*b240*/  STG.E.U8 [R2.64], R18 ;  /* 0x0000001202007986 */ /* 0x020fe2000c101124 */
[----:B------:R-:W-:Y:S05]  /*b250*/  EXIT ;  /* 0x000000000000794d */ /* 0x000fea0003800000 */
.L_x_21562:
[----:B------:R-:W-:-:S13]  /*b260*/  ISETP.NE.AND P0, PT, R0, 0x2, PT ;  /* 0x000000020000780c */ /* 0x000fda0003f05270 */
[----:B------:R-:W-:Y:S05]  /*b270*/  @!P0 BRA `(.L_x_21565) ;  /* 0x000000e000008947 */ /* 0x000fea0003800000 */
[----:B------:R-:W-:-:S13]  /*b280*/  ISETP.NE.AND P0, PT, R0, 0x3, PT ;  /* 0x000000030000780c */ /* 0x000fda0003f05270 */
[----:B------:R-:W-:Y:S05]  /*b290*/  @!P0 BRA `(.L_x_21566) ;  /* 0x0000008000008947 */ /* 0x000fea0003800000 */
[----:B------:R-:W-:-:S13]  /*b2a0*/  ISETP.NE.AND P0, PT, R0, 0x4, PT ;  /* 0x000000040000780c */ /* 0x000fda0003f05270 */
[----:B------:R-:W-:Y:S05]  /*b2b0*/  @P0 BRA `(.L_x_21564) ;  /* 0x00000c6000000947 */ /* 0x000fea0003800000 */
[----:B-----5:R-:W-:-:S04]  /*b2c0*/  LOP3.LUT R18, R18, 0xffff, RZ, 0xc0, !PT ;  /* 0x0000ffff12127812 */ /* 0x020fc800078ec0ff */
[----:B------:R-:W-:-:S05]  /*b2d0*/  PRMT R18, R18, 0x8880, RZ ;  /* 0x0000888012127816 */ /* 0x000fca00000000ff */
[----:B------:R-:W-:-:S05]  /*b2e0*/  IMAD.MOV.U32 R4, RZ, RZ, R18 ;  /* 0x000000ffff047224 */ /* 0x000fca00078e0012 */
[----:B------:R-:W-:-:S05]  /*b2f0*/  SHF.R.S32.HI R5, RZ, 0x1f, R4 ;  /* 0x0000001fff057819 */ /* 0x000fca0000011404 */
[----:B------:R-:W-:Y:S01]  /*b300*/  STG.E.64 [R2.64], R4 ;  /* 0x0000000402007986 */ /* 0x000fe2000c101b24 */
[----:B------:R-:W-:Y:S05]  /*b310*/  EXIT ;  /* 0x000000000000794d */ /* 0x000fea0003800000 */
.L_x_21566:
[----:B-----5:R-:W-:-:S04]  /*b320*/  LOP3.LUT R18, R18, 0xffff, RZ, 0xc0, !PT ;  /* 0x0000ffff12127812 */ /* 0x020fc800078ec0ff */
[----:B------:R-:W-:-:S05]  /*b330*/  PRMT R5, R18, 0x8880, RZ ;  /* 0x0000888012057816 */ /* 0x000fca00000000ff */
[----:B------:R-:W-:Y:S01]  /*b340*/  STG.E [R2.64], R5 ;  /* 0x0000000502007986 */ /* 0x000fe2000c101924 */
[----:B------:R-:W-:Y:S05]  /*b350*/  EXIT ;  /* 0x000000000000794d */ /* 0x000fea0003800000 */
.L_x_21565:
[----:B-----5:R-:W-:-:S04]  /*b360*/  PRMT R5, R18, 0x8880, RZ ;  /* 0x0000888012057816 */ /* 0x020fc800000000ff */
[----:B------:R-:W-:-:S05]  /*b370*/  PRMT R5, R5, 0x7710, RZ ;  /* 0x0000771005057816 */ /* 0x000fca00000000ff */
[----:B------:R-:W-:Y:S01]  /*b380*/  STG.E.U16 [R2.64], R5 ;  /* 0x0000000502007986 */ /* 0x000fe2000c101524 */
[----:B------:R-:W-:Y:S05]  /*b390*/  EXIT ;  /* 0x000000000000794d */ /* 0x000fea0003800000 */
.L_x_21561:
[----:B------:R-:W-:-:S13]  /*b3a0*/  ISETP.GT.AND P0, PT, R0, 0x6, PT ;  /* 0x000000060000780c */ /* 0x000fda0003f04270 */
[----:B------:R-:W-:Y:S05]  /*b3b0*/  @P0 BRA `(.L_x_21567) ;  /* 0x000000b000000947 */ /* 0x000fea0003800000 */
[----:B------:R-:W-:-:S13]  /*b3c0*/  ISETP.NE.AND P0, PT, R0, 0x5, PT ;  /* 0x000000050000780c */ /* 0x000fda0003f05270 */
[----:B------:R-:W-:Y:S05]  /*b3d0*/  @!P0 BRA `(.L_x_21568) ;  /* 0x0000005000008947 */ /* 0x000fea0003800000 */
[----:B------:R-:W-:-:S13]  /*b3e0*/  ISETP.NE.AND P0, PT, R0, 0x6, PT ;  /* 0x000000060000780c */ /* 0x000fda0003f05270 */
[----:B------:R-:W-:Y:S05]  /*b3f0*/  @P0 BRA `(.L_x_21564) ;  /* 0x00000b2000000947 */ /* 0x000fea0003800000 */
[----:B-----5:R-:W0:Y:S02]  /*b400*/  I2F.S8 R5, R18 ;  /* 0x0000001200057306 */ /* 0x020e240000001400 */
[----:B0-----:R-:W-:Y:S01]  /*b410*/  STG.E [R2.64], R5 ;  /* 0x0000000502007986 */ /* 0x001fe2000c101924 */
[----:B------:R-:W-:Y:S05]  /*b420*/  EXIT ;  /* 0x000000000000794d */ /* 0x000fea0003800000 */
.L_x_21568:
[----:B-----5:R-:W0:Y:S02]  /*b430*/  I2F.S8 R0, R18 ;  /* 0x0000001200007306 */ /* 0x020e240000001400 */
[----:B0-----:R-:W-:-:S05]  /*b440*/  F2FP.PACK_AB R0, RZ, R0 ;  /* 0x00000000ff00723e */ /* 0x001fca00000000ff */
[----:B------:R-:W-:Y:S01]  /*b450*/  STG.E.U16 [R2.64], R0 ;  /* 0x0000000002007986 */ /* 0x000fe2000c101524 */
[----:B------:R-:W-:Y:S05]  /*b460*/  EXIT ;  /* 0x000000000000794d */ /* 0x000fea0003800000 */
.L_x_21567:
[----:B------:R-:W-:-:S13]  /*b470*/  ISETP.NE.AND P0, PT, R0, 0x7, PT ;  /* 0x000000070000780c */ /* 0x000fda0003f05270 */
[----:B------:R-:W-:Y:S05]  /*b480*/  @!P0 BRA `(.L_x_21569) ;  /* 0x000000d000008947 */ /* 0x000fea0003800000 */
[----:B------:R-:W-:-:S13]  /*b490*/  ISETP.NE.AND P0, PT, R0, 0x8, PT ;  /* 0x000000080000780c */ /* 0x000fda0003f05270 */
[----:B------:R-:W-:Y:S05]  /*b4a0*/  @!P0 BRA `(.L_x_21570) ;  /* 0x0000006000008947 */ /* 0x000fea0003800000 */
[----:B------:R-:W-:-:S13]  /*b4b0*/  ISETP.NE.AND P0, PT, R0, 0x9, PT ;  /* 0x000000090000780c */ /* 0x000fda0003f05270 */
[----:B------:R-:W-:Y:S05]  /*b4c0*/  @P0 BRA `(.L_x_21564) ;  /* 0x00000a5000000947 */ /* 0x000fea0003800000 */
[----:B-----5:R-:W0:Y:S01]  /*b4d0*/  I2F.S8 R18, R18 ;  /* 0x0000001200127306 */ /* 0x020e220000001400 */
[----:B------:R-:W-:-:S05]  /*b4e0*/  IMAD.MOV.U32 R19, RZ, RZ, RZ ;  /* 0x000000ffff137224 */ /* 0x000fca00078e00ff */
[----:B0-----:R-:W-:Y:S01]  /*b4f0*/  STG.E.64 [R2.64], R18 ;  /* 0x0000001202007986 */ /* 0x001fe2000c101b24 */
[----:B------:R-:W-:Y:S05]  /*b500*/  EXIT ;  /* 0x000000000000794d */ /* 0x000fea0003800000 */
.L_x_21570:
[----:B-----5:R-:W0:Y:S02]  /*b510*/  I2F.S8 R18, R18 ;  /* 0x0000001200127306 */ /* 0x020e240000001400 */
[----:B0-----:R-:W-:-:S04]  /*b520*/  F2FP.PACK_AB R5, RZ, R18 ;  /* 0x00000012ff05723e */ /* 0x001fc800000000ff */
[----:B------:R-:W-:-:S05]  /*b530*/  PRMT R5, R5, 0x5410, RZ ;  /* 0x0000541005057816 */ /* 0x000fca00000000ff */
[----:B------:R-:W-:Y:S01]  /*b540*/  STG.E [R2.64], R5 ;  /* 0x0000000502007986 */ /* 0x000fe2000c101924 */
[----:B------:R-:W-:Y:S05]  /*b550*/  EXIT ;  /* 0x000000000000794d */ /* 0x000fea0003800000 */
.L_x_21569:
[----:B-----5:R-:W-:-:S04]  /*b560*/  PRMT R4, R18, 0x8880, RZ ;  /* 0x0000888012047816 */ /* 0x020fc800000000ff */
[----:B------:R-:W-:-:S06]  /*b570*/  PRMT R4, R4, 0x7710, RZ ;  /* 0x0000771004047816 */ /* 0x000fcc00000000ff */
[----:B------:R-:W0:Y:S02]  /*b580*/  I2F.F64.S16 R4, R4 ;  /* 0x0000000400047312 */ /* 0x000e240000101c00 */
[----:B0-----:R-:W-:Y:S01]  /*b590*/  STG.E.64 [R2.64], R4 ;  /* 0x0000000402007986 */ /* 0x001fe2000c101b24 */
[----:B------:R-:W-:Y:S05]  /*b5a0*/  EXIT ;  /* 0x000000000000794d */ /* 0x000fea0003800000 */
.L_x_21560:
        /* <DEDUP_REMOVED lines=8> */
[----:B-----5:R-:W-:-:S04]  /*b630*/  LOP3.LUT P0, RZ, R18, 0xff, RZ, 0xc0, !PT ;  /* 0x000000ff12ff7812 */ /* 0x020fc8000780c0ff */
[----:B------:R-:W-:-:S05]  /*b640*/  SEL R5, RZ, 0x1, !P0 ;  /* 0x00000001ff057807 */ /* 0x000fca0004000000 */
[----:B------:R-:W-:Y:S01]  /*b650*/  STG.E.U8 [R2.64], R5 ;  /* 0x0000000502007986 */ /* 0x000fe2000c101124 */
[----:B------:R-:W-:Y:S05]  /*b660*/  EXIT ;  /* 0x000000000000794d */ /* 0x000fea0003800000 */
.L_x_21573:
[----:B-----5:R-:W-:Y:S01]  /*b670*/  PRMT R4, R18, 0x8880, RZ ;  /* 0x0000888012047816 */ /* 0x020fe200000000ff */
[----:B------:R-:W-:-:S03]  /*b680*/  CS2R R6, SRZ ;  /* 0x0000000000067805 */ /* 0x000fc6000001ff00 */
[----:B------:R-:W-:-:S06]  /*b690*/  PRMT R4, R4, 0x7710, RZ ;  /* 0x0000771004047816 */ /* 0x000fcc00000000ff */
[----:B------:R-:W0:Y:S02]  /*b6a0*/  I2F.F64.S16 R4, R4 ;  /* 0x0000000400047312 */ /* 0x000e240000101c00 */
[----:B0-----:R-:W-:Y:S01]  /*b6b0*/  STG.E.128 [R2.64], R4 ;  /* 0x0000000402007986 */ /* 0x001fe2000c101d24 */
[----:B------:R-:W-:Y:S05]  /*b6c0*/  EXIT ;  /* 0x000000000000794d */ /* 0x000fea0003800000 */
.L_x_21572:
[----:B------:R-:W-:-:S13]  /*b6d0*/  ISETP.NE.AND P0, PT, R0, 0xf, PT ;  /* 0x0000000f0000780c */ /* 0x000fda0003f05270 */
[----:B------:R-:W-:Y:S05]  /*b6e0*/  @!P0 BRA `(.L_x_21574) ;  /* 0x000002d000008947 */ /* 0x000fea0003800000 */
[----:B------:R-:W-:-:S13]  /*b6f0*/  ISETP.NE.AND P0, PT, R0, 0x17, PT ;  /* 0x000000170000780c */ /* 0x000fda0003f05270 */
[----:B------:R-:W-:Y:S05]  /*b700*/  @!P0 BRA `(.L_x_21575) ;  /* 0x0000015000008947 */ /* 0x000fea0003800000 */
[----:B------:R-:W-:-:S13]  /*b710*/  ISETP.NE.AND P0, PT, R0, 0x18, PT ;  /* 0x000000180000780c */ /* 0x000fda0003f05270 */
[----:B------:R-:W-:Y:S05]  /*b720*/  @P0 BRA `(.L_x_21564) ;  /* 0x000007f000000947 */ /* 0x000fea0003800000 */
[----:B-----5:R-:W0:Y:S01]  /*b730*/  I2F.S8 R7, R18 ;  /* 0x0000001200077306 */ /* 0x020e220000001400 */
        /* <DEDUP_REMOVED lines=14> */
.L_x_21577:
[----:B------:R-:W-:Y:S05]  /*b820*/  BSYNC B0 ;  /* 0x0000000000007941 */ /* 0x000fea0003800000 */
.L_x_21576:
[----:B------:R-:W-:-:S05]  /*b830*/  LOP3.LUT R5, R0, R5, RZ, 0xfc, !PT ;  /* 0x0000000500057212 */ /* 0x000fca00078efcff */
[----:B------:R-:W-:Y:S01]  /*b840*/  STG.E.U8 [R2.64], R5 ;  /* 0x0000000502007986 */ /* 0x000fe2000c101124 */
[----:B------:R-:W-:Y:S05]  /*b850*/  EXIT ;  /* 0x000000000000794d */ /* 0x000fea0003800000 */
.L_x_21575:
[----:B-----5:R-:W0:Y:S01]  /*b860*/  I2F.S8 R5, R18 ;  /* 0x0000001200057306 */ /* 0x020e220000001400 */
        /* <DEDUP_REMOVED lines=12> */
.L_x_21579:
[----:B------:R-:W-:Y:S01]  /*b930*/  IMAD.MOV.U32 R0, RZ, RZ, 0x7f ;  /* 0x0000007fff007424 */ /* 0x000fe200078e00ff */
[----:B------:R-:W-:-:S04]  /*b940*/  ISETP.GT.U32.AND P0, PT, R4, 0x7f800000, PT ;  /* 0x7f8000000400780c */ /* 0x000fc80003f04070 */
[----:B------:R-:W-:-:S04]  /*b950*/  SEL R0, R0, 0x7c, P0 ;  /* 0x0000007c00007807 */ /* 0x000fc80000000000 */
.L_x_21580:
[----:B------:R-:W-:Y:S05]  /*b960*/  BSYNC B0 ;  /* 0x0000000000007941 */ /* 0x000fea0003800000 */
.L_x_21578:
[----:B------:R-:W-:-:S04]  /*b970*/  LOP3.LUT R4, R5, 0x80000000, RZ, 0xc0, !PT ;  /* 0x8000000005047812 */ /* 0x000fc800078ec0ff */
[----:B------:R-:W-:-:S04]  /*b980*/  SHF.R.U32.HI R5, RZ, 0x18, R4 ;  /* 0x00000018ff057819 */ /* 0x000fc80000011604 */
[----:B------:R-:W-:-:S05]  /*b990*/  LOP3.LUT R5, R0, R5, RZ, 0xfc, !PT ;  /* 0x0000000500057212 */ /* 0x000fca00078efcff */
[----:B------:R-:W-:Y:S01]  /*b9a0*/  STG.E.U8 [R2.64], R5 ;  /* 0x0000000502007986 */ /* 0x000fe2000c101124 */
[----:B------:R-:W-:Y:S05]  /*b9b0*/  EXIT ;  /* 0x000000000000794d */ /* 0x000fea0003800000 */
.L_x_21574:
[----:B-----5:R-:W0:Y:S02]  /*b9c0*/  I2F.S8 R0, R18 ;  /* 0x0000001200007306 */ /* 0x020e240000001400 */
[----:B0-----:R-:W-:-:S05]  /*b9d0*/  F2FP.BF16.PACK_AB R0, RZ, R0 ;  /* 0x00000000ff00723e */ /* 0x001fca00000010ff */
[----:B------:R-:W-:Y:S01]  /*b9e0*/  STG.E.U16 [R2.64], R0 ;  /* 0x0000000002007986 */ /* 0x000fe2000c101524 */
[----:B------:R-:W-:Y:S05]  /*b9f0*/  EXIT ;  /* 0x000000000000794d */ /* 0x000fea0003800000 */
.L_x_21571:
        /* <DEDUP_REMOVED lines=8> */
[----:B-----5:R-:W-:-:S04]  /*ba80*/  PRMT R5, R18, 0x8880, RZ ;  /* 0x0000888012057816 */ /* 0x020fc800000000ff */
[----:B------:R-:W-:-:S05]  /*ba90*/  PRMT R5, R5, 0x7710, RZ ;  /* 0x0000771005057816 */ /* 0x000fca00000000ff */
[----:B------:R-:W-:Y:S01]  /*baa0*/  STG.E.U16 [R2.64], R5 ;  /* 0x0000000502007986 */ /* 0x000fe2000c101524 */
[----:B------:R-:W-:Y:S05]  /*bab0*/  EXIT ;  /* 0x000000000000794d */ /* 0x000fea0003800000 */
.L_x_21583:
[----:B-----5:R-:W0:Y:S01]  /*bac0*/  I2F.S8 R7, R18 ;  /* 0x0000001200077306 */ /* 0x020e220000001400 */
        /* <DEDUP_REMOVED lines=16> */
.L_x_21586:
[----:B------:R-:W-:-:S04]  /*bbd0*/  LOP3.LUT R0, R7, 0x80000000, RZ, 0xc0, !PT ;  /* 0x8000000007007812 */ /* 0x000fc800078ec0ff */
[----:B------:R-:W-:-:S04]  /*bbe0*/  SHF.R.U32.HI R5, RZ, 0x18, R0 ;  /* 0x00000018ff057819 */ /* 0x000fc80000011600 */
[----:B------:R-:W-:-:S04]  /*bbf0*/  LOP3.LUT R4, R4, R5, RZ, 0xfc, !PT ;  /* 0x0000000504047212 */ /* 0x000fc800078efcff */
[----:B------:R-:W-:Y:S02]  /*bc00*/  PRMT R0, R4, 0x7610, R0 ;  /* 0x0000761004007816 */ /* 0x000fe40000000000 */
.L_x_21585:
[----:B------:R-:W-:Y:S05]  /*bc10*/  BSYNC B0 ;  /* 0x0000000000007941 */ /* 0x000fea0003800000 */
.L_x_21584:
[----:B------:R-:W-:Y:S01]  /*bc20*/  STG.E.U8 [R2.64], R0 ;  /* 0x0000000002007986 */ /* 0x000fe2000c101124 */
[----:B------:R-:W-:Y:S05]  /*bc30*/  EXIT ;  /* 0x000000000000794d */ /* 0x000fea0003800000 */
.L_x_21582:
        /* <DEDUP_REMOVED lines=17> */
.L_x_21589:
[----:B------:R-:W-:-:S04]  /*bd50*/  LOP3.LUT R0, R7, 0x80000000, RZ, 0xc0, !PT ;  /* 0x8000000007007812 */ /* 0x000fc800078ec0ff */
[----:B------:R-:W-:-:S04]  /*bd60*/  SHF.R.U32.HI R5, RZ, 0x18, R0 ;  /* 0x00000018ff057819 */ /* 0x000fc80000011600 */
[----:B------:R-:W-:-:S04]  /*bd70*/  LOP3.LUT R4, R4, R5, RZ, 0xfc, !PT ;  /* 0x0000000504047212 */ /* 0x000fc800078efcff */
[----:B------:R-:W-:Y:S02]  /*bd80*/  PRMT R0, R4, 0x7610, R0 ;  /* 0x0000761004007816 */ /* 0x000fe40000000000 */
.L_x_21588:
[----:B------:R-:W-:Y:S05]  /*bd90*/  BSYNC B0 ;  /* 0x0000000000007941 */ /* 0x000fea0003800000 */
.L_x_21587:
[----:B------:R-:W-:Y:S01]  /*bda0*/  STG.E.U8 [R2.64], R0 ;  /* 0x0000000002007986 */ /* 0x000fe2000c101124 */
[----:B------:R-:W-:Y:S05]  /*bdb0*/  EXIT ;  /* 0x000000000000794d */ /* 0x000fea0003800000 */
.L_x_21581:
[----:B------:R-:W-:-:S13]  /*bdc0*/  ISETP.NE.AND P0, PT, R0, 0x1c, PT ;  /* 0x0000001c0000780c */ /* 0x000fda0003f05270 */
[----:B------:R-:W-:Y:S05]  /*bdd0*/  @!P0 BRA `(.L_x_21590) ;  /* 0x000002e000008947 */ /* 0x000fea0003800000 */
[----:B------:R-:W-:-:S13]  /*bde0*/  ISETP.NE.AND P0, PT, R0, 0x1d, PT ;  /* 0x0000001d0000780c */ /* 0x000fda0003f05270 */
[----:B------:R-:W-:Y:S05]  /*bdf0*/  @!P0 BRA `(.L_x_21591) ;  /* 0x0000026000008947 */ /* 0x000fea0003800000 */
[----:B------:R-:W-:-:S13]  /*be00*/  ISETP.NE.AND P0, PT, R0, 0x2c, PT ;  /* 0x0000002c0000780c */ /* 0x000fda0003f05270 */
[----:B------:R-:W-:Y:S05]  /*be10*/  @P0 BRA `(.L_x_21564) ;  /* 0x0000010000000947 */ /* 0x000fea0003800000 */
[----:B-----5:R-:W0:Y:S01]  /*be20*/  I2F.S8 R18, R18 ;  /* 0x0000001200127306 */ /* 0x020e220000001400 */
        /* <DEDUP_REMOVED lines=15> */
.L_x_21564:
        /* <DEDUP_REMOVED lines=20> */
.L_x_21591:
[----:B-----5:R-:W-:-:S04]  /*c060*/  LOP3.LUT R18, R18, 0xffff, RZ, 0xc0, !PT ;  /* 0x0000ffff12127812 */ /* 0x020fc800078ec0ff */
[----:B------:R-:W-:-:S05]  /*c070*/  PRMT R18, R18, 0x8880, RZ ;  /* 0x0000888012127816 */ /* 0x000fca00000000ff */
[----:B------:R-:W-:-:S05]  /*c080*/  IMAD.MOV.U32 R4, RZ, RZ, R18 ;  /* 0x000000ffff047224 */ /* 0x000fca00078e0012 */
[----:B------:R-:W-:-:S05]  /*c090*/  SHF.R.S32.HI R5, RZ, 0x1f, R4 ;  /* 0x0000001fff057819 */ /* 0x000fca0000011404 */
[----:B------:R-:W-:Y:S01]  /*c0a0*/  STG.E.64 [R2.64], R4 ;  /* 0x0000000402007986 */ /* 0x000fe2000c101b24 */
[----:B------:R-:W-:Y:S05]  /*c0b0*/  EXIT ;  /* 0x000000000000794d */ /* 0x000fea0003800000 */
.L_x_21590:
[----:B-----5:R-:W-:-:S04]  /*c0c0*/  LOP3.LUT R18, R18, 0xffff, RZ, 0xc0, !PT ;  /* 0x0000ffff12127812 */ /* 0x020fc800078ec0ff */
[----:B------:R-:W-:-:S05]  /*c0d0*/  PRMT R5, R18, 0x8880, RZ ;  /* 0x0000888012057816 */ /* 0x000fca00000000ff */
[----:B------:R-:W-:Y:S01]  /*c0e0*/  STG.E [R2.64], R5 ;  /* 0x0000000502007986 */ /* 0x000fe2000c101924 */
[----:B------:R-:W-:Y:S05]  /*c0f0*/  EXIT ;  /* 0x000000000000794d */ /* 0x000fea0003800000 */
.L_x_21592:
        /* <DEDUP_REMOVED lines=16> */
.L_x_50665:


//--------------------- .text._ZN2at6native18elementwise_kernelILi128ELi4EZNS0_22gpu_kernel_impl_nocastINS0_13BinaryFunctorIaaaZZZNS0_16fmod_kernel_cudaERNS_18TensorIteratorBaseEENKUlvE_clEvENKUlvE0_clEvEUlaaE_EEEEvS5_RKT_EUliE_EEviT1_ --------------------------
	.section	.text._ZN2at6native18elementwise_kernelILi128ELi4EZNS0_22gpu_kernel_impl_nocastINS0_13BinaryFunctorIaaaZZZNS0_16fmod_kernel_cudaERNS_18TensorIteratorBaseEENKUlvE_clEvENKUlvE0_clEvEUlaaE_EEEEvS5_RKT_EUliE_EEviT1_,"ax",@progbits
	.sectioninfo	@"SHI_REGISTERS=14"
	.align	128
        .global         _ZN2at6native18elementwise_kernelILi128ELi4EZNS0_22gpu_kernel_impl_nocastINS0_13BinaryFunctorIaaaZZZNS0_16fmod_kernel_cudaERNS_18TensorIteratorBaseEENKUlvE_clEvENKUlvE0_clEvEUlaaE_EEEEvS5_RKT_EUliE_EEviT1_
        .type           _ZN2at6native18elementwise_kernelILi128ELi4EZNS0_22gpu_kernel_impl_nocastINS0_13BinaryFunctorIaaaZZZNS0_16fmod_kernel_cudaERNS_18TensorIteratorBaseEENKUlvE_clEvENKUlvE0_clEvEUlaaE_EEEEvS5_RKT_EUliE_EEviT1_,@function
        .size           _ZN2at6native18elementwise_kernelILi128ELi4EZNS0_22gpu_kernel_impl_nocastINS0_13BinaryFunctorIaaaZZZNS0_16fmod_kernel_cudaERNS_18TensorIteratorBaseEENKUlvE_clEvENKUlvE0_clEvEUlaaE_EEEEvS5_RKT_EUliE_EEviT1_,(.L_x_50666 - _ZN2at6native18elementwise_kernelILi128ELi4EZNS0_22gpu_kernel_impl_nocastINS0_13BinaryFunctorIaaaZZZNS0_16fmod_kernel_cudaERNS_18TensorIteratorBaseEENKUlvE_clEvENKUlvE0_clEvEUlaaE_EEEEvS5_RKT_EUliE_EEviT1_)
        .other          _ZN2at6native18elementwise_kernelILi128ELi4EZNS0_22gpu_kernel_impl_nocastINS0_13BinaryFunctorIaaaZZZNS0_16fmod_kernel_cudaERNS_18TensorIteratorBaseEENKUlvE_clEvENKUlvE0_clEvEUlaaE_EEEEvS5_RKT_EUliE_EEviT1_,@"STO_CUDA_ENTRY STV_DEFAULT"
_ZN2at6native18elementwise_kernelILi128ELi4EZNS0_22gpu_kernel_impl_nocastINS0_13BinaryFunctorIaaaZZZNS0_16fmod_kernel_cudaERNS_18TensorIteratorBaseEENKUlvE_clEvENKUlvE0_clEvEUlaaE_EEEEvS5_RKT_EUliE_EEviT1_:
.text._ZN2at6native18elementwise_kernelILi128ELi4EZNS0_22gpu_kernel_impl_nocastINS0_13BinaryFunctorIaaaZZZNS0_16fmod_kernel_cudaERNS_18TensorIteratorBaseEENKUlvE_clEvENKUlvE0_clEvEUlaaE_EEEEvS5_RKT_EUliE_EEviT1_:
        /* <DEDUP_REMOVED lines=261> */
.L_x_21595:
[----:B------:R-:W-:-:S04]  /*1050*/  IADD3 R6, P0, R4, c[0x0][0x3d8], RZ ;  /* 0x0000f60004067a10 */ /* 0x000fc80007f1e0ff */
[----:B------:R-:W-:-:S05]  /*1060*/  IADD3.X R7, RZ, c[0x0][0x3dc], RZ, P0, !PT ;  /* 0x0000f700ff077a10 */ /* 0x000fca00007fe4ff */
[----:B------:R-:W2:Y:S01]  /*1070*/  LDG.E.S8 R11, [R6.64] ;  /* 0x00000004060b7981 */ /* 0x000ea2000c1e1300 */
[----:B------:R-:W-:-:S04]  /*1080*/  IADD3 R4, P0, R3, c[0x0][0x3d0], RZ ;  /* 0x0000f40003047a10 */ /* 0x000fc80007f1e0ff */
[----:B------:R-:W-:-:S05]  /*1090*/  IADD3.X R5, RZ, c[0x0][0x3d4], RZ, P0, !PT ;  /* 0x0000f500ff057a10 */ /* 0x000fca00007fe4ff */
[----:B------:R0:W3:Y:S01]  /*10a0*/  LDG.E.S8 R4, [R4.64] ;  /* 0x0000000404047981 */ /* 0x0000e2000c1e1300 */
        /* <DEDUP_REMOVED lines=25> */
[----:B------:R0:W-:Y:S02]  /*1240*/  STG.E.U8 [R2.64], R9 ;  /* 0x0000000902007986 */ /* 0x0001e4000c101104 */
.L_x_21594:
[----:B------:R-:W-:Y:S05]  /*1250*/  BSYNC B0 ;  /* 0x0000000000007941 */ /* 0x000fea0003800000 */
.L_x_21593:
        /* <DEDUP_REMOVED lines=256> */
.L_x_21598:
        /* <DEDUP_REMOVED lines=32> */
[----:B------:R0:W-:Y:S10]  /*2460*/  STG.E.U8 [R2.64], R9 ;  /* 0x0000000902007986 */ /* 0x0001f4000c101104 */
        /* <DEDUP_REMOVED lines=254> */
.L_x_21599:
        /* <DEDUP_REMOVED lines=32> */
.L_x_21597:
[----:B------:R-:W-:Y:S05]  /*3650*/  BSYNC B0 ;  /* 0x0000000000007941 */ /* 0x000fea0003800000 */
.L_x_21596:
        /* <DEDUP_REMOVED lines=255> */
.L_x_21600:
[----:B------:R-:W-:-:S04]  /*4650*/  IADD3 R6, P0, R4, c[0x0][0x3d8], RZ ;  /* 0x0000f60004067a10 */ /* 0x000fc80007f1e0ff */
[----:B------:R-:W-:-:S06]  /*4660*/  IADD3.X R7, RZ, c[0x0][0x3dc], RZ, P0, !PT ;  /* 0x0000f700ff077a10 */ /* 0x000fcc00007fe4ff */
[----:B------:R-:W2:Y:S01]  /*4670*/  LDG.E.S8 R7, [R6.64] ;  /* 0x0000000406077981 */ /* 0x000ea2000c1e1300 */
[----:B------:R-:W-:-:S04]  /*4680*/  IADD3 R4, P0, R3, c[0x0][0x3d0], RZ ;  /* 0x0000f40003047a10 */ /* 0x000fc80007f1e0ff */
[----:B------:R-:W-:-:S05]  /*4690*/  IADD3.X R5, RZ, c[0x0][0x3d4], RZ, P0, !PT ;  /* 0x0000f500ff057a10 */ /* 0x000fca00007fe4ff */
[----:B------:R0:W3:Y:S01]  /*46a0*/  LDG.E.S8 R4, [R4.64] ;  /* 0x0000000404047981 */ /* 0x0000e2000c1e1300 */
        /* <DEDUP_REMOVED lines=24> */
[----:B------:R-:W-:Y:S01]  /*4830*/  STG.E.U8 [R2.64], R9 ;  /* 0x0000000902007986 */ /* 0x000fe2000c101104 */
[----:B------:R-:W-:Y:S05]  /*4840*/  EXIT ;  /* 0x000000000000794d */ /* 0x000fea0003800000 */
.L_x_21601:
        /* <DEDUP_REMOVED lines=11> */
.L_x_50666:


//--------------------- .text._ZN2at6native27unrolled_elementwise_kernelINS0_13BinaryFunctorIaaaZZZNS0_16fmod_kernel_cudaERNS_18TensorIteratorBaseEENKUlvE_clEvENKUlvE0_clEvEUlaaE_EESt5arrayIPcLm3EELi4E23TrivialOffsetCalculatorILi2EjESC_ILi1EjENS0_6memory15LoadWithoutCastENSF_16StoreWithoutCastEEEviT_T0_T2_T3_T4_T5_ --------------------------
	.section	.text._ZN2at6native27unrolled_elementwise_kernelINS0_13BinaryFunctorIaaaZZZNS0_16fmod_kernel_cudaERNS_18TensorIteratorBaseEENKUlvE_clEvENKUlvE0_clEvEUlaaE_EESt5arrayIPcLm3EELi4E23TrivialOffsetCalculatorILi2EjESC_ILi1EjENS0_6memory15LoadWithoutCastENSF_16StoreWithoutCastEEEviT_T0_T2_T3_T4_T5_,"ax",@progbits
	.sectioninfo	@"SHI_REGISTERS=28"
	.align	128
        .global         _ZN2at6native27unrolled_elementwise_kernelINS0_13BinaryFunctorIaaaZZZNS0_16fmod_kernel_cudaERNS_18TensorIteratorBaseEENKUlvE_clEvENKUlvE0_clEvEUlaaE_EESt5arrayIPcLm3EELi4E23TrivialOffsetCalculatorILi2EjESC_ILi1EjENS0_6memory15LoadWithoutCastENSF_16StoreWithoutCastEEEviT_T0_T2_T3_T4_T5_
        .type           _ZN2at6native27unrolled_elementwise_kernelINS0_13BinaryFunctorIaaaZZZNS0_16fmod_kernel_cudaERNS_18TensorIteratorBaseEENKUlvE_clEvENKUlvE0_clEvEUlaaE_EESt5arrayIPcLm3EELi4E23TrivialOffsetCalculatorILi2EjESC_ILi1EjENS0_6memory15LoadWithoutCastENSF_16StoreWithoutCastEEEviT_T0_T2_T3_T4_T5_,@function
        .size           _ZN2at6native27unrolled_elementwise_kernelINS0_13BinaryFunctorIaaaZZZNS0_16fmod_kernel_cudaERNS_18TensorIteratorBaseEENKUlvE_clEvENKUlvE0_clEvEUlaaE_EESt5arrayIPcLm3EELi4E23TrivialOffsetCalculatorILi2EjESC_ILi1EjENS0_6memory15LoadWithoutCastENSF_16StoreWithoutCastEEEviT_T0_T2_T3_T4_T5_,(.L_x_50667 - _ZN2at6native27unrolled_elementwise_kernelINS0_13BinaryFunctorIaaaZZZNS0_16fmod_kernel_cudaERNS_18TensorIteratorBaseEENKUlvE_clEvENKUlvE0_clEvEUlaaE_EESt5arrayIPcLm3EELi4E23TrivialOffsetCalculatorILi2EjESC_ILi1EjENS0_6memory15LoadWithoutCastENSF_16StoreWithoutCastEEEviT_T0_T2_T3_T4_T5_)
        .other          _ZN2at6native27unrolled_elementwise_kernelINS0_13BinaryFunctorIaaaZZZNS0_16fmod_kernel_cudaERNS_18TensorIteratorBaseEENKUlvE_clEvENKUlvE0_clEvEUlaaE_EESt5arrayIPcLm3EELi4E23TrivialOffsetCalculatorILi2EjESC_ILi1EjENS0_6memory15LoadWithoutCastENSF_16StoreWithoutCastEEEviT_T0_T2_T3_T4_T5_,@"STO_CUDA_ENTRY STV_DEFAULT"
_ZN2at6native27unrolled_elementwise_kernelINS0_13BinaryFunctorIaaaZZZNS0_16fmod_kernel_cudaERNS_18TensorIteratorBaseEENKUlvE_clEvENKUlvE0_clEvEUlaaE_EESt5arrayIPcLm3EELi4E23TrivialOffsetCalculatorILi2EjESC_ILi1EjENS0_6memory15LoadWithoutCastENSF_16StoreWithoutCastEEEviT_T0_T2_T3_T4_T5_:
.text._ZN2at6native27unrolled_elementwise_kernelINS0_13BinaryFunctorIaaaZZZNS0_16fmod_kernel_cudaERNS_18TensorIteratorBaseEENKUlvE_clEvENKUlvE0_clEvEUlaaE_EESt5arrayIPcLm3EELi4E23TrivialOffsetCalculatorILi2EjESC_ILi1EjENS0_6memory15LoadWithoutCastENSF_16StoreWithoutCastEEEviT_T0_T2_T3_T4_T5_:
        /* <DEDUP_REMOVED lines=10> */
[----:B------:R-:W-:Y:S01]  /*00a0*/  @!P0 IMAD R2, R0, 0x200, R5 ;  /* 0x0000020000028824 */ /* 0x000fe200078e0205 */
[----:B------:R-:W-:-:S04]  /*00b0*/  @!P0 IADD3 R5, R5, 0x80, RZ ;  /* 0x0000008005058810 */ /* 0x000fc80007ffe0ff */
[----:B------:R-:W-:-:S13]  /*00c0*/  ISETP.GE.AND P3, PT, R5, R4, PT ;  /* 0x000000040500720c */ /* 0x000fda0003f66270 */
[----:B------:R-:W-:Y:S01]  /*00d0*/  @!P3 IMAD R14, R0, 0x200, R5 ;  /* 0x00000200000eb824 */ /* 0x000fe200078e0205 */
[----:B------:R-:W-:-:S04]  /*00e0*/  @!P3 IADD3 R5, R5, 0x80, RZ ;  /* 0x000000800505b810 */ /* 0x000fc80007ffe0ff */
[----:B------:R-:W-:Y:S02]  /*00f0*/  ISETP.GE.AND P1, PT, R5, R4, PT ;  /* 0x000000040500720c */ /* 0x000fe40003f26270 */
[C---:B------:R-:W-:Y:S02]  /*0100*/  @!P3 IADD3 R12, P4, R14.reuse, c[0x0][0x170], RZ ;  /* 0x00005c000e0cba10 */ /* 0x040fe40007f9e0ff */
[----:B------:R-:W-:-:S03]  /*0110*/  @!P3 IADD3 R14, P5, R14, c[0x0][0x178], RZ ;  /* 0x00005e000e0eba10 */ /* 0x000fc60007fbe0ff */
[----:B------:R-:W-:Y:S02]  /*0120*/  @!P3 IMAD.X R13, RZ, RZ, c[0x0][0x174], P4 ;  /* 0x00005d00ff0db624 */ /* 0x000fe400020e06ff */
[----:B------:R-:W-:-:S03]  /*0130*/  @!P3 IMAD.X R15, RZ, RZ, c[0x0][0x17c], P5 ;  /* 0x00005f00ff0fb624 */ /* 0x000fc600028e06ff */
[----:B------:R0:W5:Y:S01]  /*0140*/  @!P3 LDG.E.S8 R20, [R12.64] ;  /* 0x000000040c14b981 */ /* 0x000162000c1e1300 */
[----:B------:R-:W-:Y:S01]  /*0150*/  @!P1 IMAD R10, R0, 0x200, R5 ;  /* 0x00000200000a9824 */ /* 0x000fe200078e0205 */
[----:B------:R-:W-:Y:S02]  /*0160*/  @!P1 IADD3 R5, R5, 0x80, RZ ;  /* 0x0000008005059810 */ /* 0x000fe40007ffe0ff */
[----:B------:R1:W5:Y:S02]  /*0170*/  @!P3 LDG.E.S8 R9, [R14.64] ;  /* 0x000000040e09b981 */ /* 0x000364000c1e1300 */
[----:B------:R-:W-:Y:S02]  /*0180*/  ISETP.GE.AND P2, PT, R5, R4, PT ;  /* 0x000000040500720c */ /* 0x000fe40003f46270 */
[----:B------:R-:W-:-:S05]  /*0190*/  @!P1 IADD3 R16, P4, R10, c[0x0][0x170], RZ ;  /* 0x00005c000a109a10 */ /* 0x000fca0007f9e0ff */
[----:B------:R-:W-:Y:S01]  /*01a0*/  @!P1 IMAD.X R17, RZ, RZ, c[0x0][0x174], P4 ;  /* 0x00005d00ff119624 */ /* 0x000fe200020e06ff */
[----:B------:R-:W-:Y:S01]  /*01b0*/  @!P1 IADD3 R10, P4, R10, c[0x0][0x178], RZ ;  /* 0x00005e000a0a9a10 */ /* 0x000fe20007f9e0ff */
[----:B------:R-:W-:-:S03]  /*01c0*/  CS2R R6, SRZ ;  /* 0x0000000000067805 */ /* 0x000fc6000001ff00 */
[----:B------:R2:W5:Y:S01]  /*01d0*/  @!P1 LDG.E.S8 R8, [R16.64] ;  /* 0x0000000410089981 */ /* 0x000562000c1e1300 */
[----:B------:R-:W-:Y:S02]  /*01e0*/  @!P2 IMAD R22, R0, 0x200, R5 ;  /* 0x000002000016a824 */ /* 0x000fe400078e0205 */
[----:B------:R-:W-:-:S03]  /*01f0*/  @!P1 IMAD.X R11, RZ, RZ, c[0x0][0x17c], P4 ;  /* 0x00005f00ff0b9624 */ /* 0x000fc600020e06ff */
[C---:B------:R-:W-:Y:S02]  /*0200*/  @!P2 IADD3 R18, P3, R22.reuse, c[0x0][0x170], RZ ;  /* 0x00005c001612aa10 */ /* 0x040fe40007f7e0ff */
[----:B------:R-:W-:Y:S01]  /*0210*/  @!P2 IADD3 R22, P4, R22, c[0x0][0x178], RZ ;  /* 0x00005e001616aa10 */ /* 0x000fe20007f9e0ff */
[----:B------:R-:W-:Y:S01]  /*0220*/  IMAD.MOV.U32 R5, RZ, RZ, RZ ;  /* 0x000000ffff057224 */ /* 0x000fe200078e00ff */
[----:B------:R-:W-:Y:S01]  /*0230*/  @!P2 IADD3.X R19, RZ, c[0x0][0x174], RZ, P3, !PT ;  /* 0x00005d00ff13aa10 */ /* 0x000fe20001ffe4ff */
[----:B------:R3:W5:Y:S02]  /*0240*/  @!P1 LDG.E.S8 R7, [R10.64] ;  /* 0x000000040a079981 */ /* 0x000764000c1e1300 */
[----:B------:R-:W-:Y:S01]  /*0250*/  @!P2 IMAD.X R23, RZ, RZ, c[0x0][0x17c], P4 ;  /* 0x00005f00ff17a624 */ /* 0x000fe200020e06ff */
[C---:B-1----:R-:W-:Y:S01]  /*0260*/  @!P0 IADD3 R14, P1, R2.reuse, c[0x0][0x170], RZ ;  /* 0x00005c00020e8a10 */ /* 0x042fe20007f3e0ff */
[----:B------:R1:W5:Y:S04]  /*0270*/  @!P2 LDG.E.S8 R5, [R18.64] ;  /* 0x000000041205a981 */ /* 0x000368000c1e1300 */
[----:B------:R4:W5:Y:S01]  /*0280*/  @!P2 LDG.E.S8 R6, [R22.64] ;  /* 0x000000041606a981 */ /* 0x000962000c1e1300 */
[----:B--2---:R-:W-:Y:S01]  /*0290*/  @!P0 IADD3 R16, P2, R2, c[0x0][0x178], RZ ;  /* 0x00005e0002108a10 */ /* 0x004fe20007f5e0ff */
[----:B0-----:R-:W-:Y:S01]  /*02a0*/  CS2R R12, SRZ ;  /* 0x00000000000c7805 */ /* 0x001fe2000001ff00 */
[----:B------:R-:W-:-:S03]  /*02b0*/  @!P0 IMAD.X R15, RZ, RZ, c[0x0][0x174], P1 ;  /* 0x00005d00ff0f8624 */ /* 0x000fc600008e06ff */
[----:B------:R-:W-:Y:S02]  /*02c0*/  @!P0 IMAD.X R17, RZ, RZ, c[0x0][0x17c], P2 ;  /* 0x00005f00ff118624 */ /* 0x000fe400010e06ff */
[----:B------:R4:W5:Y:S04]  /*02d0*/  @!P0 LDG.E.S8 R13, [R14.64] ;  /* 0x000000040e0d8981 */ /* 0x000968000c1e1300 */
[----:B------:R4:W5:Y:S01]  /*02e0*/  @!P0 LDG.E.S8 R12, [R16.64] ;  /* 0x00000004100c8981 */ /* 0x000962000c1e1300 */
[--C-:B---3--:R-:W-:Y:S02]  /*02f0*/  IMAD.MOV.U32 R11, RZ, RZ, R3.reuse ;  /* 0x000000ffff0b7224 */ /* 0x108fe400078e0003 */
[----:B------:R-:W-:-:S03]  /*0300*/  @!P0 IMAD R2, R0, 0x200, R3 ;  /* 0x0000020000028824 */ /* 0x000fc600078e0203 */
[C---:B------:R-:W-:Y:S02]  /*0310*/  IADD3 R25, R11.reuse, 0x80, RZ ;  /* 0x000000800b197810 */ /* 0x040fe40007ffe0ff */
[C---:B-1----:R-:W-:Y:S02]  /*0320*/  IADD3 R19, R11.reuse, 0x100, RZ ;  /* 0x000001000b137810 */ /* 0x042fe40007ffe0ff */
[----:B------:R-:W-:Y:S01]  /*0330*/  IADD3 R21, R11, 0x180, RZ ;  /* 0x000001800b157810 */ /* 0x000fe20007ffe0ff */
[----:B------:R-:W-:Y:S01]  /*0340*/  @!P0 IMAD.MOV.U32 R11, RZ, RZ, R25 ;  /* 0x000000ffff0b8224 */ /* 0x000fe200078e0019 */
[----:B------:R-:W-:Y:S01]  /*0350*/  @!P0 IADD3 R2, P5, R2, c[0x0][0x168], RZ ;  /* 0x00005a0002028a10 */ /* 0x000fe20007fbe0ff */
[----:B------:R-:W-:Y:S01]  /*0360*/  BSSY B0, `(.L_x_21602) ;  /* 0x000001f000007945 */ /* 0x000fe20003800000 */
[-C--:B------:R-:W-:Y:S02]  /*0370*/  ISETP.GE.AND P4, PT, R25, R4.reuse, PT ;  /* 0x000000041900720c */ /* 0x080fe40003f86270 */
[-C--:B------:R-:W-:Y:S01]  /*0380*/  ISETP.GE.AND P1, PT, R19, R4.reuse, PT ;  /* 0x000000041300720c */ /* 0x080fe20003f26270 */
[----:B------:R-:W-:Y:S01]  /*0390*/  @!P0 IMAD.X R3, RZ, RZ, c[0x0][0x16c], P5 ;  /* 0x00005b00ff038624 */ /* 0x000fe200028e06ff */
[----:B------:R-:W-:-:S02]  /*03a0*/  ISETP.GE.AND P2, PT, R21, R4, PT ;  /* 0x000000041500720c */ /* 0x000fc40003f46270 */
[----:B------:R-:W-:Y:S01]  /*03b0*/  ISETP.GE.AND P3, PT, R11, R4, PT ;  /* 0x000000040b00720c */ /* 0x000fe20003f66270 */
[----:B------:R-:W-:Y:S07]  /*03c0*/  @P0 BRA `(.L_x_21603) ;  /* 0x0000018000000947 */ /* 0x000fee0003800000 */
[-C--:B----45:R-:W-:Y:S02]  /*03d0*/  IABS R10, R12.reuse ;  /* 0x0000000c000a7213 */ /* 0x0b0fe40000000000 */
[----:B------:R-:W-:Y:S02]  /*03e0*/  IABS R18, R12 ;  /* 0x0000000c00127213 */ /* 0x000fe40000000000 */
[----:B------:R-:W0:Y:S03]  /*03f0*/  I2F.RP R16, R10 ;  /* 0x0000000a00107306 */ /* 0x000e260000209400 */
        /* <DEDUP_REMOVED lines=21> */
.L_x_21603:
[----:B----4-:R-:W-:Y:S05]  /*0550*/  BSYNC B0 ;  /* 0x0000000000007941 */ /* 0x010fea0003800000 */
.L_x_21602:
        /* <DEDUP_REMOVED lines=8> */
[----:B------:R-:W-:-:S04]  /*05e0*/  IABS R10, R20 ;  /* 0x00000014000a7213 */ /* 0x000fc80000000000 */
[----:B------:R0:W1:Y:S02]  /*05f0*/  F2I.FTZ.U32.TRUNC.NTZ R15, R14 ;  /* 0x0000000e000f7305 */ /* 0x000064000021f000 */
[----:B0-----:R-:W-:Y:S02]  /*0600*/  IMAD.MOV.U32 R14, RZ, RZ, RZ ;  /* 0x000000ffff0e7224 */ /* 0x001fe400078e00ff */
[----:B-1----:R-:W-:-:S04]  /*0610*/  IMAD.MOV R12, RZ, RZ, -R15 ;  /* 0x000000ffff0c7224 */ /* 0x002fc800078e0a0f */
[----:B------:R-:W-:Y:S02]  /*0620*/  IMAD R19, R12, R17, RZ ;  /* 0x000000110c137224 */ /* 0x000fe400078e02ff */
[----:B------:R-:W-:Y:S02]  /*0630*/  IMAD.MOV R12, RZ, RZ, -R16 ;  /* 0x000000ffff0c7224 */ /* 0x000fe400078e0a10 */
        /* <DEDUP_REMOVED lines=10> */
.L_x_21605:
[----:B------:R-:W-:Y:S05]  /*06e0*/  BSYNC B0 ;  /* 0x0000000000007941 */ /* 0x000fea0003800000 */
.L_x_21604:
        /* <DEDUP_REMOVED lines=25> */
.L_x_21607:
[----:B------:R-:W-:Y:S05]  /*0880*/  BSYNC B0 ;  /* 0x0000000000007941 */ /* 0x000fea0003800000 */
.L_x_21606:
        /* <DEDUP_REMOVED lines=24> */
.L_x_21609:
[----:B------:R-:W-:Y:S05]  /*0a10*/  BSYNC B0 ;  /* 0x0000000000007941 */ /* 0x000fea0003800000 */
.L_x_21608:
[----:B-----5:R0:W-:Y:S01]  /*0a20*/  @!P0 STG.E.U8 [R2.64], R13 ;  /* 0x0000000d02008986 */ /* 0x0201e2000c101104 */
[----:B------:R-:W-:Y:S01]  /*0a30*/  BSSY B0, `(.L_x_21610) ;  /* 0x000000d000007945 */ /* 0x000fe20003800000 */
[----:B------:R-:W-:Y:S05]  /*0a40*/  @P3 BRA `(.L_x_21611) ;  /* 0x000000b000003947 */ /* 0x000fea0003800000 */
[----:B0-----:R-:W-:Y:S01]  /*0a50*/  IMAD R2, R0, 0x200, R11 ;  /* 0x0000020000027824 */ /* 0x001fe200078e020b */
[----:B------:R-:W-:-:S04]  /*0a60*/  IADD3 R11, R11, 0x80, RZ ;  /* 0x000000800b0b7810 */ /* 0x000fc80007ffe0ff */
[----:B------:R-:W-:Y:S02]  /*0a70*/  ISETP.GE.AND P1, PT, R11, R4, PT ;  /* 0x000000040b00720c */ /* 0x000fe40003f26270 */
[----:B------:R-:W-:-:S05]  /*0a80*/  IADD3 R2, P0, R2, c[0x0][0x168], RZ ;  /* 0x00005a0002027a10 */ /* 0x000fca0007f1e0ff */
[----:B------:R-:W-:-:S05]  /*0a90*/  IMAD.X R3, RZ, RZ, c[0x0][0x16c], P0 ;  /* 0x00005b00ff037624 */ /* 0x000fca00000e06ff */
[----:B------:R0:W-:Y:S01]  /*0aa0*/  STG.E.U8 [R2.64], R10 ;  /* 0x0000000a02007986 */ /* 0x0001e2000c101104 */
[----:B------:R-:W-:Y:S01]  /*0ab0*/  @!P1 IMAD R6, R0, 0x200, R11 ;  /* 0x0000020000069824 */ /* 0x000fe200078e020b */
[----:B------:R-:W-:-:S04]  /*0ac0*/  @!P1 IADD3 R11, R11, 0x80, RZ ;  /* 0x000000800b0b9810 */ /* 0x000fc80007ffe0ff */
[----:B------:R-:W-:-:S05]  /*0ad0*/  @!P1 IADD3 R6, P2, R6, c[0x0][0x168], RZ ;  /* 0x00005a0006069a10 */ /* 0x000fca0007f5e0ff */
[----:B------:R-:W-:-:S05]  /*0ae0*/  @!P1 IMAD.X R7, RZ, RZ, c[0x0][0x16c], P2 ;  /* 0x00005b00ff079624 */ /* 0x000fca00010e06ff */
[----:B------:R0:W-:Y:S03]  /*0af0*/  @!P1 STG.E.U8 [R6.64], R8 ;  /* 0x0000000806009986 */ /* 0x0001e6000c101104 */
.L_x_21611:
[----:B------:R-:W-:Y:S05]  /*0b00*/  BSYNC B0 ;  /* 0x0000000000007941 */ /* 0x000fea0003800000 */
.L_x_21610:
[----:B------:R-:W-:-:S13]  /*0b10*/  ISETP.GE.AND P0, PT, R11, R4, PT ;  /* 0x000000040b00720c */ /* 0x000fda0003f06270 */
[----:B------:R-:W-:Y:S05]  /*0b20*/  @P0 EXIT ;  /* 0x000000000000094d */ /* 0x000fea0003800000 */
[----:B------:R-:W-:-:S05]  /*0b30*/  IMAD R0, R0, 0x200, R11 ;  /* 0x0000020000007824 */ /* 0x000fca00078e020b */
[----:B0-----:R-:W-:-:S05]  /*0b40*/  IADD3 R2, P0, R0, c[0x0][0x168], RZ ;  /* 0x00005a0000027a10 */ /* 0x001fca0007f1e0ff */
[----:B------:R-:W-:-:S05]  /*0b50*/  IMAD.X R3, RZ, RZ, c[0x0][0x16c], P0 ;  /* 0x00005b00ff037624 */ /* 0x000fca00000e06ff */
[----:B------:R-:W-:Y:S01]  /*0b60*/  STG.E.U8 [R2.64], R15 ;  /* 0x0000000f02007986 */ /* 0x000fe2000c101104 */
[----:B------:R-:W-:Y:S05]  /*0b70*/  EXIT ;  /* 0x000000000000794d */ /* 0x000fea0003800000 */
.L_x_21612:
        /* <DEDUP_REMOVED lines=16> */
.L_x_50667:


//--------------------- .text._ZN2at6native29vectorized_elementwise_kernelILi2ENS0_13BinaryFunctorIaaaZZZNS0_16fmod_kernel_cudaERNS_18TensorIteratorBaseEENKUlvE_clEvENKUlvE0_clEvEUlaaE_EESt5arrayIPcLm3EEEEviT0_T1_ --------------------------
	.section	.text._ZN2at6native29vectorized_elementwise_kernelILi2ENS0_13BinaryFunctorIaaaZZZNS0_16fmod_kernel_cudaERNS_18TensorIteratorBaseEENKUlvE_clEvENKUlvE0_clEvEUlaaE_EESt5arrayIPcLm3EEEEviT0_T1_,"ax",@progbits
	.sectioninfo	@"SHI_REGISTERS=32"
	.align	128
        .global         _ZN2at6native29vectorized_elementwise_kernelILi2ENS0_13BinaryFunctorIaaaZZZNS0_16fmod_kernel_cudaERNS_18TensorIteratorBaseEENKUlvE_clEvENKUlvE0_clEvEUlaaE_EESt5arrayIPcLm3EEEEviT0_T1_
        .type           _ZN2at6native29vectorized_elementwise_kernelILi2ENS0_13BinaryFunctorIaaaZZZNS0_16fmod_kernel_cudaERNS_18TensorIteratorBaseEENKUlvE_clEvENKUlvE0_clEvEUlaaE_EESt5arrayIPcLm3EEEEviT0_T1_,@function
        .size           _ZN2at6native29vectorized_elementwise_kernelILi2ENS0_13BinaryFunctorIaaaZZZNS0_16fmod_kernel_cudaERNS_18TensorIteratorBaseEENKUlvE_clEvENKUlvE0_clEvEUlaaE_EESt5arrayIPcLm3EEEEviT0_T1_,(.L_x_50668 - _ZN2at6native29vectorized_elementwise_kernelILi2ENS0_13BinaryFunctorIaaaZZZNS0_16fmod_kernel_cudaERNS_18TensorIteratorBaseEENKUlvE_clEvENKUlvE0_clEvEUlaaE_EESt5arrayIPcLm3EEEEviT0_T1_)
        .other          _ZN2at6native29vectorized_elementwise_kernelILi2ENS0_13BinaryFunctorIaaaZZZNS0_16fmod_kernel_cudaERNS_18TensorIteratorBaseEENKUlvE_clEvENKUlvE0_clEvEUlaaE_EESt5arrayIPcLm3EEEEviT0_T1_,@"STO_CUDA_ENTRY STV_DEFAULT"
_ZN2at6native29vectorized_elementwise_kernelILi2ENS0_13BinaryFunctorIaaaZZZNS0_16fmod_kernel_cudaERNS_18TensorIteratorBaseEENKUlvE_clEvENKUlvE0_clEvEUlaaE_EESt5arrayIPcLm3EEEEviT0_T1_:
.text._ZN2at6native29vectorized_elementwise_kernelILi2ENS0_13BinaryFunctorIaaaZZZNS0_16fmod_kernel_cudaERNS_18TensorIteratorBaseEENKUlvE_clEvENKUlvE0_clEvEUlaaE_EESt5arrayIPcLm3EEEEviT0_T1_:
        /* <DEDUP_REMOVED lines=8> */
[----:B------:R-:W-:Y:S02]  /*0080*/  SHF.R.S32.HI R0, RZ, 0x1f, R7 ;  /* 0x0000001fff007819 */ /* 0x000fe40000011407 */
[----:B------:R-:W-:-:S04]  /*0090*/  IADD3 R28, P0, R7, c[0x0][0x178], RZ ;  /* 0x00005e00071c7a10 */ /* 0x000fc80007f1e0ff */
[----:B------:R-:W-:-:S05]  /*00a0*/  IADD3.X R29, R0, c[0x0][0x17c], RZ, P0, !PT ;  /* 0x00005f00001d7a10 */ /* 0x000fca00007fe4ff */
[----:B0-----:R-:W-:-:S05]  /*00b0*/  IMAD.WIDE.U32 R28, R13, 0x2, R28 ;  /* 0x000000020d1c7825 */ /* 0x001fca00078e001c */
[----:B------:R-:W2:Y:S04]  /*00c0*/  LDG.E.U16 R5, [R28.64] ;  /* 0x000000041c057981 */ /* 0x000ea8000c1e1500 */
[----:B------:R-:W3:Y:S01]  /*00d0*/  LDG.E.U16 R12, [R28.64+0x100] ;  /* 0x000100041c0c7981 */ /* 0x000ee2000c1e1500 */
[----:B------:R-:W-:-:S03]  /*00e0*/  IADD3 R14, P0, R7, c[0x0][0x170], RZ ;  /* 0x00005c00070e7a10 */ /* 0x000fc60007f1e0ff */
[----:B------:R-:W4:Y:S01]  /*00f0*/  LDG.E.U16 R9, [R28.64+0x200] ;  /* 0x000200041c097981 */ /* 0x000f22000c1e1500 */
[----:B------:R-:W-:-:S03]  /*0100*/  IADD3.X R15, R0, c[0x0][0x174], RZ, P0, !PT ;  /* 0x00005d00000f7a10 */ /* 0x000fc600007fe4ff */
[----:B------:R0:W5:Y:S02]  /*0110*/  LDG.E.U16 R21, [R28.64+0x300] ;  /* 0x000300041c157981 */ /* 0x000164000c1e1500 */
[----:B------:R-:W-:-:S05]  /*0120*/  IMAD.WIDE.U32 R14, R13, 0x2, R14 ;  /* 0x000000020d0e7825 */ /* 0x000fca00078e000e */
[----:B------:R-:W3:Y:S04]  /*0130*/  LDG.E.U16 R6, [R14.64] ;  /* 0x000000040e067981 */ /* 0x000ee8000c1e1500 */
[----:B------:R-:W3:Y:S04]  /*0140*/  LDG.E.U16 R0, [R14.64+0x100] ;  /* 0x000100040e007981 */ /* 0x000ee8000c1e1500 */
[----:B------:R-:W3:Y:S01]  /*0150*/  LDG.E.U16 R18, [R14.64+0x200] ;  /* 0x000200040e127981 */ /* 0x000ee2000c1e1500 */
[----:B--2---:R-:W-:-:S04]  /*0160*/  PRMT R10, R5, 0x8880, RZ ;  /* 0x00008880050a7816 */ /* 0x004fc800000000ff */
[----:B------:R-:W-:-:S04]  /*0170*/  IABS R25, R10 ;  /* 0x0000000a00197213 */ /* 0x000fc80000000000 */
[----:B------:R-:W1:Y:S01]  /*0180*/  I2F.RP R8, R25 ;  /* 0x0000001900087306 */ /* 0x000e620000209400 */
[----:B------:R-:W-:-:S04]  /*0190*/  PRMT R4, R5, 0x9991, RZ ;  /* 0x0000999105047816 */ /* 0x000fc800000000ff */
[----:B------:R-:W-:-:S04]  /*01a0*/  IABS R26, R4 ;  /* 0x00000004001a7213 */ /* 0x000fc80000000000 */
[----:B------:R-:W2:Y:S08]  /*01b0*/  I2F.RP R11, R26 ;  /* 0x0000001a000b7306 */ /* 0x000eb00000209400 */
[----:B-1----:R-:W1:Y:S08]  /*01c0*/  MUFU.RCP R8, R8 ;  /* 0x0000000800087308 */ /* 0x002e700000001000 */
[----:B--2---:R-:W2:Y:S01]  /*01d0*/  MUFU.RCP R11, R11 ;  /* 0x0000000b000b7308 */ /* 0x004ea20000001000 */
[----:B-1----:R-:W-:-:S07]  /*01e0*/  IADD3 R16, R8, 0xffffffe, RZ ;  /* 0x0ffffffe08107810 */ /* 0x002fce0007ffe0ff */
[----:B------:R1:W0:Y:S01]  /*01f0*/  F2I.FTZ.U32.TRUNC.NTZ R17, R16 ;  /* 0x0000001000117305 */ /* 0x000222000021f000 */
[----:B---3--:R-:W-:Y:S02]  /*0200*/  PRMT R20, R12, 0x8880, RZ ;  /* 0x000088800c147816 */ /* 0x008fe400000000ff */
[----:B--2---:R-:W-:Y:S02]  /*0210*/  IADD3 R2, R11, 0xffffffe, RZ ;  /* 0x0ffffffe0b027810 */ /* 0x004fe40007ffe0ff */
[----:B------:R-:W-:Y:S01]  /*0220*/  IABS R11, R20 ;  /* 0x00000014000b7213 */ /* 0x000fe20000000000 */
[----:B-1----:R-:W-:Y:S02]  /*0230*/  IMAD.MOV.U32 R16, RZ, RZ, RZ ;  /* 0x000000ffff107224 */ /* 0x002fe400078e00ff */
[----:B0-----:R-:W-:-:S04]  /*0240*/  IMAD.MOV R22, RZ, RZ, -R17 ;  /* 0x000000ffff167224 */ /* 0x001fc800078e0a11 */
[----:B------:R-:W-:Y:S01]  /*0250*/  IMAD R19, R22, R25, RZ ;  /* 0x0000001916137224 */ /* 0x000fe200078e02ff */
[----:B------:R-:W-:Y:S01]  /*0260*/  PRMT R22, R12, 0x9991, RZ ;  /* 0x000099910c167816 */ /* 0x000fe200000000ff */
[----:B------:R-:W0:Y:S02]  /*0270*/  I2F.RP R24, R11 ;  /* 0x0000000b00187306 */ /* 0x000e240000209400 */
[----:B------:R-:W-:Y:S01]  /*0280*/  IMAD.HI.U32 R8, R17, R19, R16 ;  /* 0x0000001311087227 */ /* 0x000fe200078e0010 */
[----:B------:R-:W-:-:S05]  /*0290*/  IABS R19, R22 ;  /* 0x0000001600137213 */ /* 0x000fca0000000000 */
[----:B------:R-:W1:Y:S08]  /*02a0*/  I2F.RP R27, R19 ;  /* 0x00000013001b7306 */ /* 0x000e700000209400 */
[----:B------:R-:W2:Y:S08]  /*02b0*/  F2I.FTZ.U32.TRUNC.NTZ R3, R2 ;  /* 0x0000000200037305 */ /* 0x000eb0000021f000 */
[----:B0-----:R-:W0:Y:S08]  /*02c0*/  MUFU.RCP R24, R24 ;  /* 0x0000001800187308 */ /* 0x001e300000001000 */
[----:B-1----:R-:W1:Y:S01]  /*02d0*/  MUFU.RCP R27, R27 ;  /* 0x0000001b001b7308 */ /* 0x002e620000001000 */
[----:B--2---:R-:W-:-:S02]  /*02e0*/  IMAD.MOV R23, RZ, RZ, -R3 ;  /* 0x000000ffff177224 */ /* 0x004fc400078e0a03 */
[----:B------:R-:W-:Y:S02]  /*02f0*/  IMAD.MOV.U32 R2, RZ, RZ, RZ ;  /* 0x000000ffff027224 */ /* 0x000fe400078e00ff */
[----:B------:R-:W-:Y:S01]  /*0300*/  IMAD R23, R23, R26, RZ ;  /* 0x0000001a17177224 */ /* 0x000fe200078e02ff */
[----:B0-----:R-:W-:-:S03]  /*0310*/  IADD3 R16, R24, 0xffffffe, RZ ;  /* 0x0ffffffe18107810 */ /* 0x001fc60007ffe0ff */
[----:B------:R-:W-:Y:S01]  /*0320*/  IMAD.HI.U32 R23, R3, R23, R2 ;  /* 0x0000001703177227 */ /* 0x000fe200078e0002 */
[----:B------:R0:W2:Y:S01]  /*0330*/  F2I.FTZ.U32.TRUNC.NTZ R17, R16 ;  /* 0x0000001000117305 */ /* 0x0000a2000021f000 */
[----:B-1----:R-:W-:-:S07]  /*0340*/  IADD3 R2, R27, 0xffffffe, RZ ;  /* 0x0ffffffe1b027810 */ /* 0x002fce0007ffe0ff */
[----:B------:R2:W1:Y:S01]  /*0350*/  F2I.FTZ.U32.TRUNC.NTZ R3, R2 ;  /* 0x0000000200037305 */ /* 0x000462000021f000 */
[----:B0-----:R-:W-:Y:S02]  /*0360*/  IMAD.MOV.U32 R16, RZ, RZ, RZ ;  /* 0x000000ffff107224 */ /* 0x001fe400078e00ff */
[----:B--2---:R-:W-:-:S04]  /*0370*/  IMAD.MOV R2, RZ, RZ, -R17 ;  /* 0x000000ffff027224 */ /* 0x004fc800078e0a11 */
[----:B------:R-:W-:Y:S02]  /*0380*/  IMAD R27, R2, R11, RZ ;  /* 0x0000000b021b7224 */ /* 0x000fe400078e02ff */
[----:B-1----:R-:W-:Y:S02]  /*0390*/  IMAD.MOV R24, RZ, RZ, -R3 ;  /* 0x000000ffff187224 */ /* 0x002fe400078e0a03 */
[----:B------:R-:W-:-:S04]  /*03a0*/  IMAD.HI.U32 R17, R17, R27, R16 ;  /* 0x0000001b11117227 */ /* 0x000fc800078e0010 */
[----:B------:R-:W-:Y:S02]  /*03b0*/  IMAD R27, R24, R19, RZ ;  /* 0x00000013181b7224 */ /* 0x000fe400078e02ff */
[----:B------:R-:W-:-:S04]  /*03c0*/  IMAD.MOV.U32 R2, RZ, RZ, RZ ;  /* 0x000000ffff027224 */ /* 0x000fc800078e00ff */
[----:B------:R-:W-:Y:S01]  /*03d0*/  IMAD.HI.U32 R16, R3, R27, R2 ;  /* 0x0000001b03107227 */ /* 0x000fe200078e0002 */
[C---:B------:R-:W-:Y:S02]  /*03e0*/  PRMT R2, R5.reuse, 0x7770, RZ ;  /* 0x0000777005027816 */ /* 0x040fe400000000ff */
[----:B------:R-:W-:Y:S02]  /*03f0*/  PRMT R5, R5, 0x7771, RZ ;  /* 0x0000777105057816 */ /* 0x000fe400000000ff */
[----:B------:R-:W-:Y:S02]  /*0400*/  ISETP.NE.AND P2, PT, R2, RZ, PT ;  /* 0x000000ff0200720c */ /* 0x000fe40003f45270 */
[----:B------:R-:W-:Y:S02]  /*0410*/  ISETP.NE.AND P0, PT, R5, RZ, PT ;  /* 0x000000ff0500720c */ /* 0x000fe40003f05270 */
[----:B------:R-:W-:Y:S02]  /*0420*/  PRMT R2, R6, 0x8880, RZ ;  /* 0x0000888006027816 */ /* 0x000fe400000000ff */
[----:B------:R-:W-:-:S02]  /*0430*/  IABS R5, R10 ;  /* 0x0000000a00057213 */ /* 0x000fc40000000000 */
[----:B------:R-:W-:-:S03]  /*0440*/  IABS R3, R2 ;  /* 0x0000000200037213 */ /* 0x000fc60000000000 */
[----:B------:R-:W-:Y:S01]  /*0450*/  IMAD.MOV R5, RZ, RZ, -R5 ;  /* 0x000000ffff057224 */ /* 0x000fe200078e0a05 */
[----:B------:R-:W-:Y:S01]  /*0460*/  ISETP.GE.AND P3, PT, R2, RZ, PT ;  /* 0x000000ff0200720c */ /* 0x000fe20003f66270 */
[----:B------:R-:W-:Y:S01]  /*0470*/  IMAD.HI.U32 R8, R8, R3, RZ ;  /* 0x0000000308087227 */ /* 0x000fe200078e00ff */
[----:B------:R-:W-:-:S03]  /*0480*/  PRMT R2, R6, 0x9991, RZ ;  /* 0x0000999106027816 */ /* 0x000fc600000000ff */
[----:B------:R-:W-:Y:S01]  /*0490*/  IMAD.MOV.U32 R6, RZ, RZ, R5 ;  /* 0x000000ffff067224 */ /* 0x000fe200078e0005 */
[----:B------:R-:W-:-:S03]  /*04a0*/  IABS R5, R20 ;  /* 0x0000001400057213 */ /* 0x000fc60000000000 */
[----:B------:R-:W-:Y:S01]  /*04b0*/  IMAD R6, R8, R6, R3 ;  /* 0x0000000608067224 */ /* 0x000fe200078e0203 */
[----:B------:R-:W-:Y:S02]  /*04c0*/  IABS R3, R4 ;  /* 0x0000000400037213 */ /* 0x000fe40000000000 */
[----:B------:R-:W-:Y:S01]  /*04d0*/  IABS R8, R2 ;  /* 0x0000000200087213 */ /* 0x000fe20000000000 */
[----:B------:R-:W-:Y:S02]  /*04e0*/  IMAD.MOV R5, RZ, RZ, -R5 ;  /* 0x000000ffff057224 */ /* 0x000fe400078e0a05 */
[----:B------:R-:W-:Y:S02]  /*04f0*/  IMAD.MOV R3, RZ, RZ, -R3 ;  /* 0x000000ffff037224 */ /* 0x000fe400078e0a03 */
[----:B------:R-:W-:Y:S01]  /*0500*/  IMAD.HI.U32 R23, R23, R8, RZ ;  /* 0x0000000817177227 */ /* 0x000fe200078e00ff */
[----:B------:R-:W-:-:S03]  /*0510*/  PRMT R24, R0, 0x8880, RZ ;  /* 0x0000888000187816 */ /* 0x000fc600000000ff */
[----:B------:R-:W-:Y:S01]  /*0520*/  IMAD R3, R23, R3, R8 ;  /* 0x0000000317037224 */ /* 0x000fe200078e0208 */
[----:B------:R-:W-:Y:S01]  /*0530*/  PRMT R8, R0, 0x9991, RZ ;  /* 0x0000999100087816 */ /* 0x000fe200000000ff */
[----:B------:R-:W-:Y:S01]  /*0540*/  IMAD.MOV.U32 R0, RZ, RZ, R5 ;  /* 0x000000ffff007224 */ /* 0x000fe200078e0005 */
[----:B----4-:R-:W-:-:S04]  /*0550*/  PRMT R5, R9, 0x8880, RZ ;  /* 0x0000888009057816 */ /* 0x010fc800000000ff */
[----:B------:R-:W-:-:S04]  /*0560*/  IABS R23, R5 ;  /* 0x0000000500177213 */ /* 0x000fc80000000000 */
[----:B------:R-:W0:Y:S01]  /*0570*/  I2F.RP R27, R23 ;  /* 0x00000017001b7306 */ /* 0x000e220000209400 */
[----:B------:R-:W-:Y:S02]  /*0580*/  ISETP.GE.AND P1, PT, R2, RZ, PT ;  /* 0x000000ff0200720c */ /* 0x000fe40003f26270 */
[----:B------:R-:W-:-:S05]  /*0590*/  IABS R2, R24 ;  /* 0x0000001800027213 */ /* 0x000fca0000000000 */
[----:B------:R-:W-:Y:S01]  /*05a0*/  IMAD.HI.U32 R17, R17, R2, RZ ;  /* 0x0000000211117227 */ /* 0x000fe200078e00ff */
[----:B0-----:R-:W0:Y:S03]  /*05b0*/  MUFU.RCP R27, R27 ;  /* 0x0000001b001b7308 */ /* 0x001e260000001000 */
[----:B------:R-:W-:Y:S01]  /*05c0*/  IMAD R2, R17, R0, R2 ;  /* 0x0000000011027224 */ /* 0x000fe200078e0202 */
[----:B------:R-:W-:Y:S02]  /*05d0*/  IABS R0, R22 ;  /* 0x0000001600007213 */ /* 0x000fe40000000000 */
[----:B------:R-:W-:Y:S02]  /*05e0*/  IABS R17, R8 ;  /* 0x0000000800117213 */ /* 0x000fe40000000000 */
[----:B------:R-:W-:Y:S01]  /*05f0*/  ISETP.GT.U32.AND P4, PT, R25, R6, PT ;  /* 0x000000061900720c */ /* 0x000fe20003f84070 */
[----:B------:R-:W-:-:S02]  /*0600*/  IMAD.MOV R0, RZ, RZ, -R0 ;  /* 0x000000ffff007224 */ /* 0x000fc400078e0a00 */
[----:B------:R-:W-:-:S04]  /*0610*/  IMAD.HI.U32 R16, R16, R17, RZ ;  /* 0x0000001110107227 */ /* 0x000fc800078e00ff */
[----:B------:R-:W-:Y:S01]  /*0620*/  IMAD R0, R16, R0, R17 ;  /* 0x0000000010007224 */ /* 0x000fe200078e0211 */
[----:B0-----:R-:W-:-:S05]  /*0630*/  IADD3 R17, R27, 0xffffffe, RZ ;  /* 0x0ffffffe1b117810 */ /* 0x001fca0007ffe0ff */
[----:B------:R-:W-:Y:S01]  /*0640*/  @!P4 IMAD.IADD R6, R6, 0x1, -R25 ;  /* 0x000000010606c824 */ /* 0x000fe200078e0a19 */
[----:B------:R-:W0:Y:S04]  /*0650*/  F2I.FTZ.U32.TRUNC.NTZ R17, R17 ;  /* 0x0000001100117305 */ /* 0x000e28000021f000 */
[----:B------:R-:W-:Y:S01]  /*0660*/  ISETP.GT.U32.AND P4, PT, R25, R6, PT ;  /* 0x000000061900720c */ /* 0x000fe20003f84070 */
[----:B0-----:R-:W-:-:S12]  /*0670*/  IMAD.MOV R16, RZ, RZ, -R17 ;  /* 0x000000ffff107224 */ /* 0x001fd800078e0a11 */
[----:B------:R-:W-:Y:S02]  /*0680*/  @!P4 IMAD.IADD R6, R6, 0x1, -R25 ;  /* 0x000000010606c824 */ /* 0x000fe400078e0a19 */
[----:B------:R-:W-:Y:S02]  /*0690*/  IMAD R25, R16, R23, RZ ;  /* 0x0000001710197224 */ /* 0x000fe400078e02ff */
[----:B------:R-:W-:-:S04]  /*06a0*/  IMAD.MOV.U32 R16, RZ, RZ, RZ ;  /* 0x000000ffff107224 */ /* 0x000fc800078e00ff */
[----:B------:R-:W-:Y:S02]  /*06b0*/  IMAD.HI.U32 R16, R17, R25, R16 ;  /* 0x0000001911107227 */ /* 0x000fe400078e0010 */
[----:B------:R0:W2:Y:S01]  /*06c0*/  LDG.E.U16 R25, [R14.64+0x300] ;  /* 0x000300040e197981 */ /* 0x0000a2000c1e1500 */
[----:B------:R-:W-:Y:S02]  /*06d0*/  ISETP.GT.U32.AND P4, PT, R26, R3, PT ;  /* 0x000000031a00720c */ /* 0x000fe40003f84070 */
[----:B------:R-:W-:Y:S02]  /*06e0*/  PRMT R27, R18, 0x8880, RZ ;  /* 0x00008880121b7816 */ /* 0x000fe400000000ff */
[----:B------:R-:W-:Y:S02]  /*06f0*/  IABS R28, R5 ;  /* 0x00000005001c7213 */ /* 0x000fe40000000000 */
[----:B------:R-:W-:-:S07]  /*0700*/  IABS R17, R27 ;  /* 0x0000001b00117213 */ /* 0x000fce0000000000 */
[----:B------:R-:W-:Y:S02]  /*0710*/  @!P4 IMAD.IADD R3, R3, 0x1, -R26 ;  /* 0x000000010303c824 */ /* 0x000fe400078e0a1a */
[----:B------:R-:W-:Y:S02]  /*0720*/  IMAD.MOV R28, RZ, RZ, -R28 ;  /* 0x000000ffff1c7224 */ /* 0x000fe400078e0a1c */
[----:B------:R-:W-:Y:S01]  /*0730*/  IMAD.HI.U32 R16, R16, R17, RZ ;  /* 0x0000001110107227 */ /* 0x000fe200078e00ff */
[----:B------:R-:W-:-:S03]  /*0740*/  ISETP.GT.U32.AND P4, PT, R26, R3, PT ;  /* 0x000000031a00720c */ /* 0x000fc60003f84070 */
[----:B------:R-:W-:Y:S01]  /*0750*/  IMAD R16, R16, R28, R17 ;  /* 0x0000001c10107224 */ /* 0x000fe200078e0211 */
[----:B------:R-:W-:-:S04]  /*0760*/  PRMT R17, R9, 0x9991, RZ ;  /* 0x0000999109117816 */ /* 0x000fc800000000ff */
[----:B------:R-:W-:-:S05]  /*0770*/  IABS R28, R17 ;  /* 0x00000011001c7213 */ /* 0x000fca0000000000 */
[----:B------:R-:W-:Y:S02]  /*0780*/  @!P4 IMAD.IADD R3, R3, 0x1, -R26 ;  /* 0x000000010303c824 */ /* 0x000fe400078e0a1a */
[----:B------:R-:W1:Y:S08]  /*0790*/  I2F.RP R26, R28 ;  /* 0x0000001c001a7306 */ /* 0x000e700000209400 */
[----:B-1----:R-:W0:Y:S02]  /*07a0*/  MUFU.RCP R26, R26 ;  /* 0x0000001a001a7308 */ /* 0x002e240000001000 */
[----:B0-----:R-:W-:-:S06]  /*07b0*/  IADD3 R14, R26, 0xffffffe, RZ ;  /* 0x0ffffffe1a0e7810 */ /* 0x001fcc0007ffe0ff */
[----:B------:R0:W1:Y:S01]  /*07c0*/  F2I.FTZ.U32.TRUNC.NTZ R15, R14 ;  /* 0x0000000e000f7305 */ /* 0x000062000021f000 */
[----:B------:R-:W-:Y:S01]  /*07d0*/  @!P3 IMAD.MOV R6, RZ, RZ, -R6 ;  /* 0x000000ffff06b224 */ /* 0x000fe200078e0a06 */
[----:B------:R-:W-:Y:S02]  /*07e0*/  @!P2 LOP3.LUT R6, RZ, R10, RZ, 0x33, !PT ;  /* 0x0000000aff06a212 */ /* 0x000fe400078e33ff */
[C---:B------:R-:W-:Y:S02]  /*07f0*/  PRMT R10, R12.reuse, 0x7770, RZ ;  /* 0x000077700c0a7816 */ /* 0x040fe400000000ff */
[----:B------:R-:W-:Y:S01]  /*0800*/  PRMT R12, R12, 0x7771, RZ ;  /* 0x000077710c0c7816 */ /* 0x000fe200000000ff */
[----:B0-----:R-:W-:-:S03]  /*0810*/  IMAD.MOV.U32 R14, RZ, RZ, RZ ;  /* 0x000000ffff0e7224 */ /* 0x001fc600078e00ff */
[----:B------:R-:W-:Y:S01]  /*0820*/  ISETP.NE.AND P2, PT, R12, RZ, PT ;  /* 0x000000ff0c00720c */ /* 0x000fe20003f45270 */
[----:B-1----:R-:W-:Y:S01]  /*0830*/  IMAD.MOV R29, RZ, RZ, -R15 ;  /* 0x000000ffff1d7224 */ /* 0x002fe200078e0a0f */
[----:B-----5:R-:W-:-:S03]  /*0840*/  PRMT R12, R21, 0x8880, RZ ;  /* 0x00008880150c7816 */ /* 0x020fc600000000ff */
[----:B------:R-:W-:Y:S01]  /*0850*/  IMAD R29, R29, R28, RZ ;  /* 0x0000001c1d1d7224 */ /* 0x000fe200078e02ff */
[----:B------:R-:W-:-:S03]  /*0860*/  ISETP.GT.U32.AND P5, PT, R11, R2, PT ;  /* 0x000000020b00720c */ /* 0x000fc60003fa4070 */
[----:B------:R-:W-:Y:S01]  /*0870*/  IMAD.HI.U32 R15, R15, R29, R14 ;  /* 0x0000001d0f0f7227 */ /* 0x000fe200078e000e */
[----:B------:R-:W-:Y:S02]  /*0880*/  IABS R14, R12 ;  /* 0x0000000c000e7213 */ /* 0x000fe40000000000 */
[----:B------:R-:W-:Y:S02]  /*0890*/  ISETP.NE.AND P3, PT, R10, RZ, PT ;  /* 0x000000ff0a00720c */ /* 0x000fe40003f65270 */
[----:B------:R-:W0:Y:S05]  /*08a0*/  I2F.RP R10, R14 ;  /* 0x0000000e000a7306 */ /* 0x000e2a0000209400 */
[----:B------:R-:W-:-:S05]  /*08b0*/  @!P5 IMAD.IADD R2, R2, 0x1, -R11 ;  /* 0x000000010202d824 */ /* 0x000fca00078e0a0b */
[----:B------:R-:W-:Y:S01]  /*08c0*/  ISETP.GT.U32.AND P6, PT, R11, R2, PT ;  /* 0x000000020b00720c */ /* 0x000fe20003fc4070 */
[----:B0-----:R-:W0:-:S12]  /*08d0*/  MUFU.RCP R10, R10 ;  /* 0x0000000a000a7308 */ /* 0x001e180000001000 */
[----:B------:R-:W-:Y:S01]  /*08e0*/  @!P6 IMAD.IADD R2, R2, 0x1, -R11 ;  /* 0x000000010202e824 */ /* 0x000fe200078e0a0b */
[----:B------:R-:W-:Y:S02]  /*08f0*/  ISETP.GT.U32.AND P6, PT, R19, R0, PT ;  /* 0x000000001300720c */ /* 0x000fe40003fc4070 */
[----:B0-----:R-:W-:Y:S02]  /*0900*/  IADD3 R11, R10, 0xffffffe, RZ ;  /* 0x0ffffffe0a0b7810 */ /* 0x001fe40007ffe0ff */
[----:B------:R-:W-:-:S04]  /*0910*/  ISETP.GE.AND P5, PT, R8, RZ, PT ;  /* 0x000000ff0800720c */ /* 0x000fc80003fa6270 */
[----:B------:R-:W0:Y:S05]  /*0920*/  F2I.FTZ.U32.TRUNC.NTZ R11, R11 ;  /* 0x0000000b000b7305 */ /* 0x000e2a000021f000 */
[----:B------:R-:W-:Y:S01]  /*0930*/  @!P6 IMAD.IADD R0, R0, 0x1, -R19 ;  /* 0x000000010000e824 */ /* 0x000fe200078e0a13 */
[----:B------:R-:W-:Y:S02]  /*0940*/  PRMT R8, R18, 0x9991, RZ ;  /* 0x0000999112087816 */ /* 0x000fe400000000ff */
[----:B------:R-:W-:Y:S02]  /*0950*/  IABS R18, R17 ;  /* 0x0000001100127213 */ /* 0x000fe40000000000 */
[----:B------:R-:W-:-:S02]  /*0960*/  IABS R10, R8 ;  /* 0x00000008000a7213 */ /* 0x000fc40000000000 */
[----:B------:R-:W-:Y:S01]  /*0970*/  ISETP.GT.U32.AND P6, PT, R19, R0, PT ;  /* 0x000000001300720c */ /* 0x000fe20003fc4070 */
[----:B------:R-:W-:Y:S02]  /*0980*/  IMAD.MOV R18, RZ, RZ, -R18 ;  /* 0x000000ffff127224 */ /* 0x000fe400078e0a12 */
[----:B------:R-:W-:-:S04]  /*0990*/  IMAD.HI.U32 R15, R15, R10, RZ ;  /* 0x0000000a0f0f7227 */ /* 0x000fc800078e00ff */
[----:B------:R-:W-:Y:S01]  /*09a0*/  IMAD R15, R15, R18, R10 ;  /* 0x000000120f0f7224 */ /* 0x000fe200078e020a */
[----:B------:R-:W-:Y:S01]  /*09b0*/  PRMT R18, R21, 0x9991, RZ ;  /* 0x0000999115127816 */ /* 0x000fe200000000ff */
[----:B0-----:R-:W-:Y:S02]  /*09c0*/  IMAD.MOV R29, RZ, RZ, -R11 ;  /* 0x000000ffff1d7224 */ /* 0x001fe400078e0a0b */
[----:B------:R-:W-:Y:S02]  /*09d0*/  IMAD.MOV.U32 R10, RZ, RZ, RZ ;  /* 0x000000ffff0a7224 */ /* 0x000fe400078e00ff */
[----:B------:R-:W-:Y:S02]  /*09e0*/  IMAD R29, R29, R14, RZ ;  /* 0x0000000e1d1d7224 */ /* 0x000fe400078e02ff */
[----:B------:R-:W-:Y:S01]  /*09f0*/  @!P6 IMAD.IADD R0, R0, 0x1, -R19 ;  /* 0x000000010000e824 */ /* 0x000fe200078e0a13 */
[----:B------:R-:W-:Y:S01]  /*0a00*/  IABS R19, R18 ;  /* 0x0000001200137213 */ /* 0x000fe20000000000 */
[----:B------:R-:W-:-:S03]  /*0a10*/  IMAD.HI.U32 R26, R11, R29, R10 ;  /* 0x0000001d0b1a7227 */ /* 0x000fc600078e000a */
[----:B------:R-:W0:Y:S08]  /*0a20*/  I2F.RP R10, R19 ;  /* 0x00000013000a7306 */ /* 0x000e300000209400 */
[----:B0-----:R-:W0:Y:S02]  /*0a30*/  MUFU.RCP R10, R10 ;  /* 0x0000000a000a7308 */ /* 0x001e240000001000 */
[----:B0-----:R-:W-:-:S06]  /*0a40*/  IADD3 R11, R10, 0xffffffe, RZ ;  /* 0x0ffffffe0a0b7810 */ /* 0x001fcc0007ffe0ff */
[----:B------:R-:W0:Y:S01]  /*0a50*/  F2I.FTZ.U32.TRUNC.NTZ R11, R11 ;  /* 0x0000000b000b7305 */ /* 0x000e22000021f000 */
[----:B------:R-:W-:Y:S01]  /*0a60*/  IMAD.MOV.U32 R29, RZ, RZ, R3 ;  /* 0x000000ffff1d7224 */ /* 0x000fe200078e0003 */
[----:B------:R-:W-:Y:S01]  /*0a70*/  ISETP.GE.AND P4, PT, R24, RZ, PT ;  /* 0x000000ff1800720c */ /* 0x000fe20003f86270 */
[----:B------:R-:W-:Y:S02]  /*0a80*/  IMAD.MOV.U32 R24, RZ, RZ, R2 ;  /* 0x000000ffff187224 */ /* 0x000fe400078e0002 */
[----:B------:R-:W-:Y:S01]  /*0a90*/  @!P1 IMAD.MOV R29, RZ, RZ, -R29 ;  /* 0x000000ffff1d9224 */ /* 0x000fe200078e0a1d */
[----:B------:R-:W-:Y:S02]  /*0aa0*/  @!P0 LOP3.LUT R29, RZ, R4, RZ, 0x33, !PT ;  /* 0x00000004ff1d8212 */ /* 0x000fe400078e33ff */
[----:B------:R-:W-:Y:S01]  /*0ab0*/  ISETP.GT.U32.AND P0, PT, R23, R16, PT ;  /* 0x000000101700720c */ /* 0x000fe20003f04070 */
[----:B------:R-:W-:Y:S02]  /*0ac0*/  IMAD.MOV.U32 R10, RZ, RZ, RZ ;  /* 0x000000ffff0a7224 */ /* 0x000fe400078e00ff */
[----:B0-----:R-:W-:Y:S01]  /*0ad0*/  IMAD.MOV R2, RZ, RZ, -R11 ;  /* 0x000000ffff027224 */ /* 0x001fe200078e0a0b */
[----:B------:R-:W-:-:S03]  /*0ae0*/  PRMT R4, R9, 0x7770, RZ ;  /* 0x0000777009047816 */ /* 0x000fc600000000ff */
[----:B------:R-:W-:Y:S01]  /*0af0*/  IMAD R3, R2, R19, RZ ;  /* 0x0000001302037224 */ /* 0x000fe200078e02ff */
[----:B------:R-:W-:Y:S01]  /*0b00*/  PRMT R9, R9, 0x7771, RZ ;  /* 0x0000777109097816 */ /* 0x000fe200000000ff */
[----:B------:R-:W-:Y:S02]  /*0b10*/  @!P5 IMAD.MOV R0, RZ, RZ, -R0 ;  /* 0x000000ffff00d224 */ /* 0x000fe400078e0a00 */
[----:B------:R-:W-:Y:S01]  /*0b20*/  IMAD.HI.U32 R10, R11, R3, R10 ;  /* 0x000000030b0a7227 */ /* 0x000fe200078e000a */
[----:B------:R-:W-:Y:S02]  /*0b30*/  @!P2 LOP3.LUT R0, RZ, R22, RZ, 0x33, !PT ;  /* 0x00000016ff00a212 */ /* 0x000fe400078e33ff */
[----:B------:R-:W-:Y:S02]  /*0b40*/  ISETP.NE.AND P2, PT, R9, RZ, PT ;  /* 0x000000ff0900720c */ /* 0x000fe40003f45270 */
[----:B------:R-:W-:Y:S01]  /*0b50*/  IABS R2, R12 ;  /* 0x0000000c00027213 */ /* 0x000fe20000000000 */
[----:B------:R-:W-:-:S02]  /*0b60*/  @!P0 IMAD.IADD R16, R16, 0x1, -R23 ;  /* 0x0000000110108824 */ /* 0x000fc400078e0a17 */
[----:B------:R-:W-:Y:S01]  /*0b70*/  @!P4 IMAD.MOV R24, RZ, RZ, -R24 ;  /* 0x000000ffff18c224 */ /* 0x000fe200078e0a18 */
[----:B------:R-:W-:Y:S01]  /*0b80*/  @!P3 LOP3.LUT R24, RZ, R20, RZ, 0x33, !PT ;  /* 0x00000014ff18b212 */ /* 0x000fe200078e33ff */
[----:B------:R-:W-:Y:S01]  /*0b90*/  IMAD.MOV R2, RZ, RZ, -R2 ;  /* 0x000000ffff027224 */ /* 0x000fe200078e0a02 */
[----:B------:R-:W-:Y:S02]  /*0ba0*/  ISETP.NE.AND P3, PT, R4, RZ, PT ;  /* 0x000000ff0400720c */ /* 0x000fe40003f65270 */
[----:B------:R-:W-:-:S13]  /*0bb0*/  ISETP.GT.U32.AND P1, PT, R23, R16, PT ;  /* 0x000000101700720c */ /* 0x000fda0003f24070 */
[----:B------:R-:W-:Y:S01]  /*0bc0*/  @!P1 IMAD.IADD R16, R16, 0x1, -R23 ;  /* 0x0000000110109824 */ /* 0x000fe200078e0a17 */
[----:B------:R-:W-:Y:S02]  /*0bd0*/  ISETP.GT.U32.AND P1, PT, R28, R15, PT ;  /* 0x0000000f1c00720c */ /* 0x000fe40003f24070 */
[----:B--2---:R-:W-:-:S04]  /*0be0*/  PRMT R3, R25, 0x8880, RZ ;  /* 0x0000888019037816 */ /* 0x004fc800000000ff */
[----:B------:R-:W-:Y:S02]  /*0bf0*/  IABS R9, R3 ;  /* 0x0000000300097213 */ /* 0x000fe40000000000 */
[----:B------:R-:W-:-:S03]  /*0c00*/  PRMT R4, R25, 0x9991, RZ ;  /* 0x0000999119047816 */ /* 0x000fc600000000ff */
[----:B------:R-:W-:Y:S01]  /*0c10*/  IMAD.HI.U32 R26, R26, R9, RZ ;  /* 0x000000091a1a7227 */ /* 0x000fe200078e00ff */
[----:B------:R-:W-:-:S03]  /*0c20*/  IABS R11, R4 ;  /* 0x00000004000b7213 */ /* 0x000fc60000000000 */
[----:B------:R-:W-:Y:S01]  /*0c30*/  IMAD R9, R26, R2, R9 ;  /* 0x000000021a097224 */ /* 0x000fe200078e0209 */
[----:B------:R-:W-:Y:S01]  /*0c40*/  IABS R2, R18 ;  /* 0x0000001200027213 */ /* 0x000fe20000000000 */
[----:B------:R-:W-:-:S04]  /*0c50*/  IMAD.HI.U32 R10, R10, R11, RZ ;  /* 0x0000000b0a0a7227 */ /* 0x000fc800078e00ff */
[----:B------:R-:W-:-:S04]  /*0c60*/  IMAD.MOV R2, RZ, RZ, -R2 ;  /* 0x000000ffff027224 */ /* 0x000fc800078e0a02 */
[----:B------:R-:W-:Y:S01]  /*0c70*/  IMAD R10, R10, R2, R11 ;  /* 0x000000020a0a7224 */ /* 0x000fe200078e020b */
[----:B------:R-:W-:-:S04]  /*0c80*/  ISETP.GT.U32.AND P5, PT, R14, R9, PT ;  /* 0x000000090e00720c */ /* 0x000fc80003fa4070 */
[----:B------:R-:W-:Y:S01]  /*0c90*/  ISETP.GT.U32.AND P6, PT, R19, R10, PT ;  /* 0x0000000a1300720c */ /* 0x000fe20003fc4070 */
[----:B------:R-:W-:Y:S01]  /*0ca0*/  @!P1 IMAD.IADD R15, R15, 0x1, -R28 ;  /* 0x000000010f0f9824 */ /* 0x000fe200078e0a1c */
[----:B------:R-:W-:-:S04]  /*0cb0*/  ISETP.GE.AND P0, PT, R27, RZ, PT ;  /* 0x000000ff1b00720c */ /* 0x000fc80003f06270 */
[----:B------:R-:W-:-:S03]  /*0cc0*/  ISETP.GT.U32.AND P4, PT, R28, R15, PT ;  /* 0x0000000f1c00720c */ /* 0x000fc60003f84070 */
[----:B------:R-:W-:-:S04]  /*0cd0*/  @!P5 IMAD.IADD R9, R9, 0x1, -R14 ;  /* 0x000000010909d824 */ /* 0x000fc800078e0a0e */
[----:B------:R-:W-:Y:S01]  /*0ce0*/  @!P6 IMAD.IADD R10, R10, 0x1, -R19 ;  /* 0x000000010a0ae824 */ /* 0x000fe200078e0a13 */
[----:B------:R-:W-:-:S04]  /*0cf0*/  ISETP.GT.U32.AND P5, PT, R14, R9, PT ;  /* 0x000000090e00720c */ /* 0x000fc80003fa4070 */
[----:B------:R-:W-:Y:S02]  /*0d00*/  ISETP.GT.U32.AND P1, PT, R19, R10, PT ;  /* 0x0000000a1300720c */ /* 0x000fe40003f24070 */
[----:B------:R-:W-:Y:S01]  /*0d10*/  IADD3 R2, P6, R7, c[0x0][0x168], RZ ;  /* 0x00005a0007027a10 */ /* 0x000fe20007fde0ff */
[----:B------:R-:W-:Y:S01]  /*0d20*/  @!P4 IMAD.IADD R15, R15, 0x1, -R28 ;  /* 0x000000010f0fc824 */ /* 0x000fe200078e0a1c */
[C---:B------:R-:W-:Y:S02]  /*0d30*/  PRMT R7, R21.reuse, 0x7770, RZ ;  /* 0x0000777015077816 */ /* 0x040fe400000000ff */
[----:B------:R-:W-:Y:S01]  /*0d40*/  PRMT R21, R21, 0x7771, RZ ;  /* 0x0000777115157816 */ /* 0x000fe200000000ff */
[----:B------:R-:W-:Y:S01]  /*0d50*/  @!P0 IMAD.MOV R16, RZ, RZ, -R16 ;  /* 0x000000ffff108224 */ /* 0x000fe200078e0a10 */
[----:B------:R-:W-:Y:S01]  /*0d60*/  ISETP.GE.AND P4, PT, R3, RZ, PT ;  /* 0x000000ff0300720c */ /* 0x000fe20003f86270 */
[----:B------:R-:W-:Y:S01]  /*0d70*/  IMAD.X R3, RZ, RZ, c[0x0][0x16c], P6 ;  /* 0x00005b00ff037624 */ /* 0x000fe200030e06ff */
[----:B------:R-:W-:Y:S01]  /*0d80*/  ISETP.GE.AND P0, PT, R8, RZ, PT ;  /* 0x000000ff0800720c */ /* 0x000fe20003f06270 */
[----:B------:R-:W-:Y:S01]  /*0d90*/  @!P5 IMAD.IADD R9, R9, 0x1, -R14 ;  /* 0x000000010909d824 */ /* 0x000fe200078e0a0e */
[----:B------:R-:W-:Y:S01]  /*0da0*/  ISETP.GE.AND P6, PT, R4, RZ, PT ;  /* 0x000000ff0400720c */ /* 0x000fe20003fc6270 */
[----:B------:R-:W-:Y:S01]  /*0db0*/  @!P1 IMAD.IADD R10, R10, 0x1, -R19 ;  /* 0x000000010a0a9824 */ /* 0x000fe200078e0a13 */
[----:B------:R-:W-:-:S02]  /*0dc0*/  ISETP.NE.AND P5, PT, R7, RZ, PT ;  /* 0x000000ff0700720c */ /* 0x000fc40003fa5270 */
[----:B------:R-:W-:Y:S02]  /*0dd0*/  ISETP.NE.AND P1, PT, R21, RZ, PT ;  /* 0x000000ff1500720c */ /* 0x000fe40003f25270 */
[----:B------:R-:W-:-:S03]  /*0de0*/  @!P3 LOP3.LUT R16, RZ, R5, RZ, 0x33, !PT ;  /* 0x00000005ff10b212 */ /* 0x000fc600078e33ff */
[----:B------:R-:W-:Y:S02]  /*0df0*/  @!P4 IMAD.MOV R9, RZ, RZ, -R9 ;  /* 0x000000ffff09c224 */ /* 0x000fe400078e0a09 */
[----:B------:R-:W-:Y:S01]  /*0e00*/  @!P0 IMAD.MOV R15, RZ, RZ, -R15 ;  /* 0x000000ffff0f8224 */ /* 0x000fe200078e0a0f */
[----:B------:R-:W-:Y:S01]  /*0e10*/  @!P2 LOP3.LUT R15, RZ, R17, RZ, 0x33, !PT ;  /* 0x00000011ff0fa212 */ /* 0x000fe200078e33ff */
[----:B------:R-:W-:Y:S02]  /*0e20*/  @!P6 IMAD.MOV R10, RZ, RZ, -R10 ;  /* 0x000000ffff0ae224 */ /* 0x000fe400078e0a0a */
[----:B------:R-:W-:Y:S02]  /*0e30*/  @!P5 LOP3.LUT R9, RZ, R12, RZ, 0x33, !PT ;  /* 0x0000000cff09d212 */ /* 0x000fe400078e33ff */
[----:B------:R-:W-:Y:S01]  /*0e40*/  @!P1 LOP3.LUT R10, RZ, R18, RZ, 0x33, !PT ;  /* 0x00000012ff0a9212 */ /* 0x000fe200078e33ff */
[----:B------:R-:W-:Y:S01]  /*0e50*/  IMAD.WIDE R2, R13, 0x2, R2 ;  /* 0x000000020d027825 */ /* 0x000fe200078e0202 */
[----:B------:R-:W-:-:S02]  /*0e60*/  PRMT R29, R29, 0x7604, R6 ;  /* 0x000076041d1d7816 */ /* 0x000fc40000000006 */
[----:B------:R-:W-:Y:S02]  /*0e70*/  PRMT R5, R0, 0x7604, R24 ;  /* 0x0000760400057816 */ /* 0x000fe40000000018 */
[----:B------:R-:W-:Y:S02]  /*0e80*/  PRMT R7, R15, 0x7604, R16 ;  /* 0x000076040f077816 */ /* 0x000fe40000000010 */
[----:B------:R-:W-:Y:S01]  /*0e90*/  PRMT R9, R10, 0x7604, R9 ;  /* 0x000076040a097816 */ /* 0x000fe20000000009 */
[----:B------:R-:W-:Y:S04]  /*0ea0*/  STG.E.U16 [R2.64], R29 ;  /* 0x0000001d02007986 */ /* 0x000fe8000c101504 */
[----:B------:R-:W-:Y:S04]  /*0eb0*/  STG.E.U16 [R2.64+0x100], R5 ;  /* 0x0001000502007986 */ /* 0x000fe8000c101504 */
[----:B------:R-:W-:Y:S04]  /*0ec0*/  STG.E.U16 [R2.64+0x200], R7 ;  /* 0x0002000702007986 */ /* 0x000fe8000c101504 */
[----:B------:R-:W-:Y:S01]  /*0ed0*/  STG.E.U16 [R2.64+0x300], R9 ;  /* 0x0003000902007986 */ /* 0x000fe2000c101504 */
[----:B------:R-:W-:Y:S05]  /*0ee0*/  EXIT ;  /* 0x000000000000794d */ /* 0x000fea0003800000 */
.L_x_21613:
[----:B------:R-:W0:Y:S01]  /*0ef0*/  S2R R10, SR_TID.X ;  /* 0x00000000000a7919 */ /* 0x000e220000002100 */
[----:B------:R-:W-:-:S02]  /*0f00*/  PRMT R11, RZ, 0x7610, R11 ;  /* 0x00007610ff0b7816 */ /* 0x000fc4000000000b */
[----:B0-----:R-:W-:Y:S01]  /*0f10*/  ISETP.GE.AND P0, PT, R10, R6, PT ;  /* 0x000000060a00720c */ /* 0x001fe20003f06270 */
[----:B------:R-:W-:-:S12]  /*0f20*/  IMAD.MOV.U32 R24, RZ, RZ, R10 ;  /* 0x000000ffff187224 */ /* 0x000fd800078e000a */
[----:B------:R-:W-:Y:S01]  /*0f30*/  @!P0 IMAD.IADD R4, R7, 0x1, R24 ;  /* 0x0000000107048824 */ /* 0x000fe200078e0218 */
[----:B------:R-:W-:-:S04]  /*0f40*/  @!P0 IADD3 R24, R24, 0x80, RZ ;  /* 0x0000008018188810 */ /* 0x000fc80007ffe0ff */
[----:B------:R-:W-:Y:S02]  /*0f50*/  ISETP.GE.AND P2, PT, R24, R6, PT ;  /* 0x000000061800720c */ /* 0x000fe40003f46270 */
[----:B------:R-:W-:-:S05]  /*0f60*/  @!P0 IADD3 R2, P3, R4, c[0x0][0x170], RZ ;  /* 0x00005c0004028a10 */ /* 0x000fca0007f7e0ff */
[----:B------:R-:W-:Y:S01]  /*0f70*/  @!P0 IMAD.X R3, RZ, RZ, c[0x0][0x174], P3 ;  /* 0x00005d00ff038624 */ /* 0x000fe200018e06ff */
[----:B------:R-:W-:Y:S01]  /*0f80*/  @!P0 IADD3 R4, P3, R4, c[0x0][0x178], RZ ;  /* 0x00005e0004048a10 */ /* 0x000fe20007f7e0ff */
[----:B------:R-:W-:-:S03]  /*0f90*/  CS2R R12, SRZ ;  /* 0x00000000000c7805 */ /* 0x000fc6000001ff00 */
[----:B------:R0:W5:Y:S01]  /*0fa0*/  @!P0 LDG.E.U8 R11, [R2.64] ;  /* 0x00000004020b8981 */ /* 0x000162000c1e1100 */
[----:B------:R-:W-:Y:S01]  /*0fb0*/  @!P2 IMAD.IADD R16, R7, 0x1, R24 ;  /* 0x000000010710a824 */ /* 0x000fe200078e0218 */
[----:B------:R-:W-:-:S04]  /*0fc0*/  @!P2 IADD3 R24, R24, 0x80, RZ ;  /* 0x000000801818a810 */ /* 0x000fc80007ffe0ff */
[----:B------:R-:W-:Y:S01]  /*0fd0*/  ISETP.GE.AND P1, PT, R24, R6, PT ;  /* 0x000000061800720c */ /* 0x000fe20003f26270 */
[----:B------:R-:W-:Y:S01]  /*0fe0*/  @!P0 IMAD.X R5, RZ, RZ, c[0x0][0x17c], P3 ;  /* 0x00005f00ff058624 */ /* 0x000fe200018e06ff */
[C---:B------:R-:W-:Y:S02]  /*0ff0*/  @!P2 IADD3 R8, P4, R16.reuse, c[0x0][0x170], RZ ;  /* 0x00005c001008aa10 */ /* 0x040fe40007f9e0ff */
[----:B------:R-:W-:-:S09]  /*1000*/  @!P2 IADD3 R16, P5, R16, c[0x0][0x178], RZ ;  /* 0x00005e001010aa10 */ /* 0x000fd20007fbe0ff */
[----:B------:R-:W-:Y:S01]  /*1010*/  @!P1 IMAD.IADD R0, R7, 0x1, R24 ;  /* 0x0000000107009824 */ /* 0x000fe200078e0218 */
[----:B------:R-:W-:-:S04]  /*1020*/  @!P1 IADD3 R24, R24, 0x80, RZ ;  /* 0x0000008018189810 */ /* 0x000fc80007ffe0ff */
[----:B------:R-:W-:Y:S01]  /*1030*/  ISETP.GE.AND P3, PT, R24, R6, PT ;  /* 0x000000061800720c */ /* 0x000fe20003f66270 */
[----:B------:R-:W-:Y:S02]  /*1040*/  @!P2 IMAD.X R9, RZ, RZ, c[0x0][0x174], P4 ;  /* 0x00005d00ff09a624 */ /* 0x000fe400020e06ff */
[----:B------:R-:W-:-:S03]  /*1050*/  @!P2 IMAD.X R17, RZ, RZ, c[0x0][0x17c], P5 ;  /* 0x00005f00ff11a624 */ /* 0x000fc600028e06ff */
[----:B------:R1:W5:Y:S04]  /*1060*/  @!P2 LDG.E.S8 R12, [R8.64] ;  /* 0x00000004080ca981 */ /* 0x000368000c1e1300 */
[----:B------:R2:W5:Y:S01]  /*1070*/  @!P2 LDG.E.S8 R13, [R16.64] ;  /* 0x00000004100da981 */ /* 0x000562000c1e1300 */
[----:B------:R-:W-:Y:S02]  /*1080*/  @!P1 IADD3 R18, P2, R0, c[0x0][0x170], RZ ;  /* 0x00005c0000129a10 */ /* 0x000fe40007f5e0ff */
[----:B------:R-:W-:Y:S01]  /*1090*/  @!P3 IMAD.IADD R22, R7, 0x1, R24 ;  /* 0x000000010716b824 */ /* 0x000fe200078e0218 */
[----:B------:R-:W-:Y:S02]  /*10a0*/  @!P3 IADD3 R24, R24, 0x80, RZ ;  /* 0x000000801818b810 */ /* 0x000fe40007ffe0ff */
[----:B------:R-:W-:-:S02]  /*10b0*/  @!P1 IMAD.X R19, RZ, RZ, c[0x0][0x174], P2 ;  /* 0x00005d00ff139624 */ /* 0x000fc400010e06ff */
[----:B------:R-:W-:Y:S02]  /*10c0*/  ISETP.GE.AND P2, PT, R24, R6, PT ;  /* 0x000000061800720c */ /* 0x000fe40003f46270 */
[----:B0-----:R-:W-:Y:S01]  /*10d0*/  @!P1 IADD3 R2, P4, R0, c[0x0][0x178], RZ ;  /* 0x00005e0000029a10 */ /* 0x001fe20007f9e0ff */
[----:B------:R-:W-:-:S04]  /*10e0*/  CS2R R14, SRZ ;  /* 0x00000000000e7805 */ /* 0x000fc8000001ff00 */
[----:B------:R-:W-:Y:S01]  /*10f0*/  @!P1 IMAD.X R3, RZ, RZ, c[0x0][0x17c], P4 ;  /* 0x00005f00ff039624 */ /* 0x000fe200020e06ff */
[----:B------:R-:W-:Y:S01]  /*1100*/  @!P3 IADD3 R26, P4, R22, c[0x0][0x170], RZ ;  /* 0x00005c00161aba10 */ /* 0x000fe20007f9e0ff */
[----:B------:R0:W5:Y:S04]  /*1110*/  @!P1 LDG.E.S8 R14, [R18.64] ;  /* 0x00000004120e9981 */ /* 0x000168000c1e1300 */
[----:B-1----:R-:W-:Y:S01]  /*1120*/  @!P2 IMAD.IADD R8, R7, 0x1, R24 ;  /* 0x000000010708a824 */ /* 0x002fe200078e0218 */
[----:B------:R-:W-:Y:S01]  /*1130*/  @!P2 IADD3 R24, R24, 0x80, RZ ;  /* 0x000000801818a810 */ /* 0x000fe20007ffe0ff */
[----:B------:R-:W-:Y:S01]  /*1140*/  @!P3 IMAD.X R27, RZ, RZ, c[0x0][0x174], P4 ;  /* 0x00005d00ff1bb624 */ /* 0x000fe200020e06ff */
[----:B------:R-:W-:Y:S01]  /*1150*/  @!P3 IADD3 R22, P4, R22, c[0x0][0x178], RZ ;  /* 0x00005e001616ba10 */ /* 0x000fe20007f9e0ff */
[----:B------:R1:W5:Y:S01]  /*1160*/  @!P1 LDG.E.S8 R15, [R2.64] ;  /* 0x00000004020f9981 */ /* 0x000362000c1e1300 */
[----:B------:R-:W-:Y:S01]  /*1170*/  PRMT R20, RZ, 0x7610, R20 ;  /* 0x00007610ff147816 */ /* 0x000fe20000000014 */
[----:B--2---:R-:W-:Y:S01]  /*1180*/  CS2R R16, SRZ ;  /* 0x0000000000107805 */ /* 0x004fe2000001ff00 */
[----:B------:R-:W-:Y:S01]  /*1190*/  ISETP.GE.AND P1, PT, R24, R6, PT ;  /* 0x000000061800720c */ /* 0x000fe20003f26270 */
[----:B------:R-:W-:-:S03]  /*11a0*/  @!P3 IMAD.X R23, RZ, RZ, c[0x0][0x17c], P4 ;  /* 0x00005f00ff17b624 */ /* 0x000fc600020e06ff */
[----:B------:R2:W5:Y:S04]  /*11b0*/  @!P0 LDG.E.U8 R20, [R4.64] ;  /* 0x0000000404148981 */ /* 0x000568000c1e1100 */
[----:B------:R3:W5:Y:S04]  /*11c0*/  @!P3 LDG.E.S8 R16, [R26.64] ;  /* 0x000000041a10b981 */ /* 0x000768000c1e1300 */
[----:B------:R4:W5:Y:S01]  /*11d0*/  @!P3 LDG.E.S8 R17, [R22.64] ;  /* 0x000000041611b981 */ /* 0x000962000c1e1300 */
[C---:B--2---:R-:W-:Y:S02]  /*11e0*/  @!P2 IADD3 R4, P4, R8.reuse, c[0x0][0x170], RZ ;  /* 0x00005c000804aa10 */ /* 0x044fe40007f9e0ff */
[----:B------:R-:W-:Y:S01]  /*11f0*/  @!P2 IADD3 R8, P3, R8, c[0x0][0x178], RZ ;  /* 0x00005e000808aa10 */ /* 0x000fe20007f7e0ff */
[----:B0-----:R-:W-:Y:S01]  /*1200*/  CS2R R18, SRZ ;  /* 0x0000000000127805 */ /* 0x001fe2000001ff00 */
[----:B------:R-:W-:-:S02]  /*1210*/  IMAD.MOV.U32 R0, RZ, RZ, RZ ;  /* 0x000000ffff007224 */ /* 0x000fc400078e00ff */
[----:B------:R-:W-:Y:S02]  /*1220*/  @!P2 IMAD.X R5, RZ, RZ, c[0x0][0x174], P4 ;  /* 0x00005d00ff05a624 */ /* 0x000fe400020e06ff */
[----:B------:R-:W-:Y:S02]  /*1230*/  @!P2 IMAD.X R9, RZ, RZ, c[0x0][0x17c], P3 ;  /* 0x00005f00ff09a624 */ /* 0x000fe400018e06ff */
[----:B------:R-:W-:Y:S01]  /*1240*/  @!P1 IMAD.IADD R21, R7, 0x1, R24 ;  /* 0x0000000107159824 */ /* 0x000fe200078e0218 */
[----:B------:R-:W-:Y:S01]  /*1250*/  @!P1 IADD3 R24, R24, 0x80, RZ ;  /* 0x0000008018189810 */ /* 0x000fe20007ffe0ff */
[----:B------:R0:W5:Y:S03]  /*1260*/  @!P2 LDG.E.S8 R18, [R4.64] ;  /* 0x000000040412a981 */ /* 0x000166000c1e1300 */
[----:B------:R-:W-:Y:S01]  /*1270*/  ISETP.GE.AND P3, PT, R24, R6, PT ;  /* 0x000000061800720c */ /* 0x000fe20003f66270 */
[----:B------:R2:W5:Y:S01]  /*1280*/  @!P2 LDG.E.S8 R0, [R8.64] ;  /* 0x000000040800a981 */ /* 0x000562000c1e1300 */
[----:B-1----:R-:W-:-:S05]  /*1290*/  @!P1 IADD3 R2, P2, R21, c[0x0][0x170], RZ ;  /* 0x00005c0015029a10 */ /* 0x002fca0007f5e0ff */
[----:B------:R-:W-:Y:S01]  /*12a0*/  @!P1 IMAD.X R3, RZ, RZ, c[0x0][0x174], P2 ;  /* 0x00005d00ff039624 */ /* 0x000fe200010e06ff */
[----:B0-----:R-:W-:Y:S01]  /*12b0*/  @!P1 IADD3 R4, P2, R21, c[0x0][0x178], RZ ;  /* 0x00005e0015049a10 */ /* 0x001fe20007f5e0ff */
[----:B------:R-:W-:-:S03]  /*12c0*/  IMAD.MOV.U32 R21, RZ, RZ, RZ ;  /* 0x000000ffff157224 */ /* 0x000fc600078e00ff */
[----:B------:R0:W5:Y:S01]  /*12d0*/  @!P1 LDG.E.S8 R19, [R2.64] ;  /* 0x0000000402139981 */ /* 0x000162000c1e1300 */
[----:B------:R-:W-:Y:S02]  /*12e0*/  @!P1 IMAD.X R5, RZ, RZ, c[0x0][0x17c], P2 ;  /* 0x00005f00ff059624 */ /* 0x000fe400010e06ff */
[----:B----4-:R-:W-:-:S03]  /*12f0*/  @!P3 IMAD.IADD R23, R7, 0x1, R24 ;  /* 0x000000010717b824 */ /* 0x010fc600078e0218 */
[----:B------:R1:W5:Y:S02]  /*1300*/  @!P1 LDG.E.S8 R21, [R4.64] ;  /* 0x0000000404159981 */ /* 0x000364000c1e1300 */
[----:B--2---:R-:W-:Y:S02]  /*1310*/  @!P3 IADD3 R8, P1, R23, c[0x0][0x170], RZ ;  /* 0x00005c001708ba10 */ /* 0x004fe40007f3e0ff */
[----:B------:R-:W-:-:S03]  /*1320*/  @!P3 IADD3 R24, R24, 0x80, RZ ;  /* 0x000000801818b810 */ /* 0x000fc60007ffe0ff */
[----:B------:R-:W-:Y:S01]  /*1330*/  @!P3 IMAD.X R9, RZ, RZ, c[0x0][0x174], P1 ;  /* 0x00005d00ff09b624 */ /* 0x000fe200008e06ff */
[----:B0-----:R-:W-:-:S05]  /*1340*/  @!P3 IADD3 R2, P1, R23, c[0x0][0x178], RZ ;  /* 0x00005e001702ba10 */ /* 0x001fca0007f3e0ff */
[----:B------:R-:W-:Y:S01]  /*1350*/  @!P3 IMAD.X R3, RZ, RZ, c[0x0][0x17c], P1 ;  /* 0x00005f00ff03b624 */ /* 0x000fe200008e06ff */
[----:B------:R-:W-:Y:S01]  /*1360*/  ISETP.GE.AND P1, PT, R24, R6, PT ;  /* 0x000000061800720c */ /* 0x000fe20003f26270 */
[----:B------:R-:W-:-:S06]  /*1370*/  IMAD.MOV.U32 R22, RZ, RZ, RZ ;  /* 0x000000ffff167224 */ /* 0x000fcc00078e00ff */
[----:B------:R0:W5:Y:S06]  /*1380*/  @!P3 LDG.E.S8 R22, [R8.64] ;  /* 0x000000040816b981 */ /* 0x00016c000c1e1300 */
[----:B------:R-:W-:-:S05]  /*1390*/  @!P1 IMAD.IADD R25, R7, 0x1, R24 ;  /* 0x0000000107199824 */ /* 0x000fca00078e0218 */
[----:B-1----:R-:W-:-:S05]  /*13a0*/  @!P1 IADD3 R4, P2, R25, c[0x0][0x170], RZ ;  /* 0x00005c0019049a10 */ /* 0x002fca0007f5e0ff */
[----:B------:R-:W-:Y:S01]  /*13b0*/  @!P1 IMAD.X R5, RZ, RZ, c[0x0][0x174], P2 ;  /* 0x00005d00ff059624 */ /* 0x000fe200010e06ff */
[----:B0-----:R-:W-:Y:S01]  /*13c0*/  @!P1 IADD3 R8, P2, R25, c[0x0][0x178], RZ ;  /* 0x00005e0019089a10 */ /* 0x001fe20007f5e0ff */
[----:B------:R-:W-:Y:S02]  /*13d0*/  IMAD.MOV.U32 R23, RZ, RZ, RZ ;  /* 0x000000ffff177224 */ /* 0x000fe400078e00ff */
[----:B------:R-:W-:Y:S02]  /*13e0*/  IMAD.MOV.U32 R24, RZ, RZ, RZ ;  /* 0x000000ffff187224 */ /* 0x000fe400078e00ff */
[----:B------:R-:W-:Y:S02]  /*13f0*/  IMAD.MOV.U32 R25, RZ, RZ, RZ ;  /* 0x000000ffff197224 */ /* 0x000fe400078e00ff */
[----:B------:R-:W-:Y:S01]  /*1400*/  @!P1 IMAD.X R9, RZ, RZ, c[0x0][0x17c], P2 ;  /* 0x00005f00ff099624 */ /* 0x000fe200010e06ff */
[----:B------:R3:W5:Y:S04]  /*1410*/  @!P3 LDG.E.S8 R23, [R2.64] ;  /* 0x000000040217b981 */ /* 0x000768000c1e1300 */
[----:B------:R3:W5:Y:S04]  /*1420*/  @!P1 LDG.E.S8 R24, [R4.64] ;  /* 0x0000000404189981 */ /* 0x000768000c1e1300 */
[----:B------:R3:W5:Y:S01]  /*1430*/  @!P1 LDG.E.S8 R25, [R8.64] ;  /* 0x0000000408199981 */ /* 0x000762000c1e1300 */
[----:B------:R-:W-:Y:S01]  /*1440*/  BSSY B0, `(.L_x_21614) ;  /* 0x000001d000007945 */ /* 0x000fe20003800000 */
[----:B------:R-:W-:Y:S05]  /*1450*/  @P0 BRA `(.L_x_21615) ;  /* 0x000001b000000947 */ /* 0x000fea0003800000 */
[----:B-----5:R-:W-:Y:S01]  /*1460*/  LOP3.LUT R20, R20, 0xffff, RZ, 0xc0, !PT ;  /* 0x0000ffff14147812 */ /* 0x020fe200078ec0ff */
[----:B---3--:R-:W-:Y:S01]  /*1470*/  IMAD.MOV.U32 R2, RZ, RZ, RZ ;  /* 0x000000ffff027224 */ /* 0x008fe200078e00ff */
[----:B------:R-:W-:-:S02]  /*1480*/  LOP3.LUT R11, R11, 0xffff, RZ, 0xc0, !PT ;  /* 0x0000ffff0b0b7812 */ /* 0x000fc400078ec0ff */
[----:B------:R-:W-:-:S04]  /*1490*/  PRMT R5, R20, 0x8880, RZ ;  /* 0x0000888014057816 */ /* 0x000fc800000000ff */
        /* <DEDUP_REMOVED lines=23> */
.L_x_21615:
[----:B------:R-:W-:Y:S05]  /*1610*/  BSYNC B0 ;  /* 0x0000000000007941 */ /* 0x000fea0003800000 */
.L_x_21614:
[----:B---3--:R-:W-:Y:S01]  /*1620*/  IADD3 R5, R10, 0x80, RZ ;  /* 0x000000800a057810 */ /* 0x008fe20007ffe0ff */
        /* <DEDUP_REMOVED lines=25> */
.L_x_21617:
[----:B------:R-:W-:Y:S05]  /*17c0*/  BSYNC B0 ;  /* 0x0000000000007941 */ /* 0x000fea0003800000 */
.L_x_21616:
        /* <DEDUP_REMOVED lines=26> */
.L_x_21619:
[----:B------:R-:W-:Y:S05]  /*1970*/  BSYNC B0 ;  /* 0x0000000000007941 */ /* 0x000fea0003800000 */
.L_x_21618:
        /* <DEDUP_REMOVED lines=26> */
.L_x_21621:
[----:B------:R-:W-:Y:S05]  /*1b20*/  BSYNC B0 ;  /* 0x0000000000007941 */ /* 0x000fea0003800000 */
.L_x_21620:
[C---:B------:R-:W-:Y:S01]  /*1b30*/  IADD3 R3, R10.reuse, 0x200, RZ ;  /* 0x000002000a037810 */ /* 0x040fe20007ffe0ff */
[----:B------:R-:W-:Y:S01]  /*1b40*/  @!P0 IMAD.IADD R2, R7, 0x1, R10 ;  /* 0x0000000107028824 */ /* 0x000fe200078e020a */
[C---:B------:R-:W-:Y:S01]  /*1b50*/  IADD3 R9, R10.reuse, 0x280, RZ ;  /* 0x000002800a097810 */ /* 0x040fe20007ffe0ff */
[----:B------:R-:W-:Y:S01]  /*1b60*/  BSSY B0, `(.L_x_21622) ;  /* 0x0000021000007945 */ /* 0x000fe20003800000 */
[----:B------:R-:W-:Y:S02]  /*1b70*/  ISETP.GE.AND P4, PT, R3, R6, PT ;  /* 0x000000060300720c */ /* 0x000fe40003f86270 */
[----:B------:R-:W-:Y:S02]  /*1b80*/  IADD3 R3, R10, 0x300, RZ ;  /* 0x000003000a037810 */ /* 0x000fe40007ffe0ff */
[----:B------:R-:W-:Y:S02]  /*1b90*/  @!P0 IADD3 R2, P5, R2, c[0x0][0x168], RZ ;  /* 0x00005a0002028a10 */ /* 0x000fe40007fbe0ff */
[----:B-----5:R-:W-:-:S02]  /*1ba0*/  IADD3 R15, R10, 0x380, RZ ;  /* 0x000003800a0f7810 */ /* 0x020fc40007ffe0ff */
[-C--:B------:R-:W-:Y:S01]  /*1bb0*/  ISETP.GE.AND P2, PT, R3, R6.reuse, PT ;  /* 0x000000060300720c */ /* 0x080fe20003f46270 */
[----:B------:R-:W-:Y:S01]  /*1bc0*/  @!P0 IMAD.X R3, RZ, RZ, c[0x0][0x16c], P5 ;  /* 0x00005b00ff038624 */ /* 0x000fe200028e06ff */
        /* <DEDUP_REMOVED lines=26> */
.L_x_21623:
[----:B------:R-:W-:Y:S05]  /*1d70*/  BSYNC B0 ;  /* 0x0000000000007941 */ /* 0x000fea0003800000 */
.L_x_21622:
        /* <DEDUP_REMOVED lines=25> */
.L_x_21625:
[----:B------:R-:W-:Y:S05]  /*1f10*/  BSYNC B0 ;  /* 0x0000000000007941 */ /* 0x000fea0003800000 */
.L_x_21624:
        /* <DEDUP_REMOVED lines=26> */
.L_x_21627:
[----:B------:R-:W-:Y:S05]  /*20c0*/  BSYNC B0 ;  /* 0x0000000000007941 */ /* 0x000fea0003800000 */
.L_x_21626:
        /* <DEDUP_REMOVED lines=24> */
.L_x_21629:
[----:B------:R-:W-:Y:S05]  /*2250*/  BSYNC B0 ;  /* 0x0000000000007941 */ /* 0x000fea0003800000 */
.L_x_21628:
[----:B------:R-:W-:Y:S01]  /*2260*/  @!P0 IMAD.MOV.U32 R10, RZ, RZ, R5 ;  /* 0x000000ffff0a8224 */ /* 0x000fe200078e0005 */
[----:B------:R0:W-:Y:S01]  /*2270*/  @!P0 STG.E.U8 [R2.64], R4 ;  /* 0x0000000402008986 */ /* 0x0001e2000c101104 */
[----:B------:R-:W-:Y:S01]  /*2280*/  BSSY B0, `(.L_x_21630) ;  /* 0x000002d000007945 */ /* 0x000fe20003800000 */
[----:B------:R-:W-:Y:S02]  /*2290*/  BSSY B1, `(.L_x_21631) ;  /* 0x0000025000017945 */ /* 0x000fe40003800000 */
[----:B------:R-:W-:-:S13]  /*22a0*/  ISETP.GE.AND P0, PT, R10, R6, PT ;  /* 0x000000060a00720c */ /* 0x000fda0003f06270 */
[----:B------:R-:W-:Y:S05]  /*22b0*/  @P0 BRA `(.L_x_21632) ;  /* 0x000000c000000947 */ /* 0x000fea0003800000 */
[----:B0-----:R-:W-:Y:S01]  /*22c0*/  IMAD.IADD R2, R7, 0x1, R10 ;  /* 0x0000000107027824 */ /* 0x001fe200078e020a */
[----:B------:R-:W-:-:S04]  /*22d0*/  IADD3 R10, R10, 0x80, RZ ;  /* 0x000000800a0a7810 */ /* 0x000fc80007ffe0ff */
[----:B------:R-:W-:-:S05]  /*22e0*/  IADD3 R2, P0, R2, c[0x0][0x168], RZ ;  /* 0x00005a0002027a10 */ /* 0x000fca0007f1e0ff */
[----:B------:R-:W-:Y:S01]  /*22f0*/  IMAD.X R3, RZ, RZ, c[0x0][0x16c], P0 ;  /* 0x00005b00ff037624 */ /* 0x000fe200000e06ff */
[----:B------:R-:W-:-:S04]  /*2300*/  ISETP.GE.AND P0, PT, R10, R6, PT ;  /* 0x000000060a00720c */ /* 0x000fc80003f06270 */
[----:B------:R0:W-:Y:S09]  /*2310*/  STG.E.U8 [R2.64], R11 ;  /* 0x0000000b02007986 */ /* 0x0001f2000c101104 */
[----:B------:R-:W-:Y:S05]  /*2320*/  @P0 BRA `(.L_x_21633) ;  /* 0x000000c000000947 */ /* 0x000fea0003800000 */
[----:B0-----:R-:W-:Y:S01]  /*2330*/  IMAD.IADD R2, R7, 0x1, R10 ;  /* 0x0000000107027824 */ /* 0x001fe200078e020a */
[----:B------:R-:W-:-:S04]  /*2340*/  IADD3 R10, R10, 0x80, RZ ;  /* 0x000000800a0a7810 */ /* 0x000fc80007ffe0ff */
[----:B------:R-:W-:-:S05]  /*2350*/  IADD3 R2, P0, R2, c[0x0][0x168], RZ ;  /* 0x00005a0002027a10 */ /* 0x000fca0007f1e0ff */
[----:B------:R-:W-:-:S05]  /*2360*/  IMAD.X R3, RZ, RZ, c[0x0][0x16c], P0 ;  /* 0x00005b00ff037624 */ /* 0x000fca00000e06ff */
[----:B------:R0:W-:Y:S03]  /*2370*/  STG.E.U8 [R2.64], R12 ;  /* 0x0000000c02007986 */ /* 0x0001e6000c101104 */
.L_x_21632:
[----:B0-----:R-:W-:-:S13]  /*2380*/  ISETP.GE.AND P0, PT, R10, R6, PT ;  /* 0x000000060a00720c */ /* 0x001fda0003f06270 */
[----:B------:R-:W-:Y:S05]  /*2390*/  @P0 BRA `(.L_x_21634) ;  /* 0x000000c000000947 */ /* 0x000fea0003800000 */
[----:B------:R-:W-:Y:S01]  /*23a0*/  IMAD.IADD R2, R7, 0x1, R10 ;  /* 0x0000000107027824 */ /* 0x000fe200078e020a */
[----:B------:R-:W-:-:S04]  /*23b0*/  IADD3 R10, R10, 0x80, RZ ;  /* 0x000000800a0a7810 */ /* 0x000fc80007ffe0ff */
[----:B------:R-:W-:-:S05]  /*23c0*/  IADD3 R2, P0, R2, c[0x0][0x168], RZ ;  /* 0x00005a0002027a10 */ /* 0x000fca0007f1e0ff */
[----:B------:R-:W-:-:S05]  /*23d0*/  IMAD.X R3, RZ, RZ, c[0x0][0x16c], P0 ;  /* 0x00005b00ff037624 */ /* 0x000fca00000e06ff */
[----:B------:R0:W-:Y:S03]  /*23e0*/  STG.E.U8 [R2.64], R13 ;  /* 0x0000000d02007986 */ /* 0x0001e6000c101104 */
.L_x_21633:
[----:B------:R-:W-:-:S13]  /*23f0*/  ISETP.GE.AND P0, PT, R10, R6, PT ;  /* 0x000000060a00720c */ /* 0x000fda0003f06270 */
[----:B------:R-:W-:Y:S05]  /*2400*/  @P0 BRA `(.L_x_21635) ;  /* 0x000000d000000947 */ /* 0x000fea0003800000 */
[----:B0-----:R-:W-:Y:S01]  /*2410*/  IMAD.IADD R2, R7, 0x1, R10 ;  /* 0x0000000107027824 */ /* 0x001fe200078e020a */
[----:B------:R-:W-:-:S04]  /*2420*/  IADD3 R10, R10, 0x80, RZ ;  /* 0x000000800a0a7810 */ /* 0x000fc80007ffe0ff */
[----:B------:R-:W-:-:S05]  /*2430*/  IADD3 R2, P0, R2, c[0x0][0x168], RZ ;  /* 0x00005a0002027a10 */ /* 0x000fca0007f1e0ff */
[----:B------:R-:W-:-:S05]  /*2440*/  IMAD.X R3, RZ, RZ, c[0x0][0x16c], P0 ;  /* 0x00005b00ff037624 */ /* 0x000fca00000e06ff */
[----:B------:R0:W-:Y:S03]  /*2450*/  STG.E.U8 [R2.64], R14 ;  /* 0x0000000e02007986 */ /* 0x0001e6000c101104 */
.L_x_21634:
[----:B------:R-:W-:-:S13]  /*2460*/  ISETP.GE.AND P0, PT, R10, R6, PT ;  /* 0x000000060a00720c */ /* 0x000fda0003f06270 */
[----:B------:R-:W-:Y:S01]  /*2470*/  @P0 BREAK B1 ;  /* 0x0000000000010942 */ /* 0x000fe20003800000 */
[----:B------:R-:W-:Y:S05]  /*2480*/  @P0 BRA `(.L_x_21636) ;  /* 0x000000c000000947 */ /* 0x000fea0003800000 */
[----:B0-----:R-:W-:Y:S01]  /*2490*/  IMAD.IADD R2, R7, 0x1, R10 ;  /* 0x0000000107027824 */ /* 0x001fe200078e020a */
[----:B------:R-:W-:-:S04]  /*24a0*/  IADD3 R10, R10, 0x80, RZ ;  /* 0x000000800a0a7810 */ /* 0x000fc80007ffe0ff */
[----:B------:R-:W-:-:S05]  /*24b0*/  IADD3 R2, P0, R2, c[0x0][0x168], RZ ;  /* 0x00005a0002027a10 */ /* 0x000fca0007f1e0ff */
[----:B------:R-:W-:-:S05]  /*24c0*/  IMAD.X R3, RZ, RZ, c[0x0][0x16c], P0 ;  /* 0x00005b00ff037624 */ /* 0x000fca00000e06ff */
[----:B------:R0:W-:Y:S03]  /*24d0*/  STG.E.U8 [R2.64], R0 ;  /* 0x0000000002007986 */ /* 0x0001e6000c101104 */
.L_x_21635:
[----:B------:R-:W-:Y:S05]  /*24e0*/  BSYNC B1 ;  /* 0x0000000000017941 */ /* 0x000fea0003800000 */
.L_x_21631:
[----:B------:R-:W-:-:S13]  /*24f0*/  ISETP.GE.AND P0, PT, R10, R6, PT ;  /* 0x000000060a00720c */ /* 0x000fda0003f06270 */
[----:B0-----:R-:W-:Y:S01]  /*2500*/  @!P0 IMAD.IADD R2, R7, 0x1, R10 ;  /* 0x0000000107028824 */ /* 0x001fe200078e020a */
[----:B------:R-:W-:-:S04]  /*2510*/  @!P0 IADD3 R10, R10, 0x80, RZ ;  /* 0x000000800a0a8810 */ /* 0x000fc80007ffe0ff */
[----:B------:R-:W-:-:S05]  /*2520*/  @!P0 IADD3 R2, P1, R2, c[0x0][0x168], RZ ;  /* 0x00005a0002028a10 */ /* 0x000fca0007f3e0ff */
[----:B------:R-:W-:-:S05]  /*2530*/  @!P0 IMAD.X R3, RZ, RZ, c[0x0][0x16c], P1 ;  /* 0x00005b00ff038624 */ /* 0x000fca00008e06ff */
[----:B------:R0:W-:Y:S03]  /*2540*/  @!P0 STG.E.U8 [R2.64], R15 ;  /* 0x0000000f02008986 */ /* 0x0001e6000c101104 */
.L_x_21636:
[----:B------:R-:W-:Y:S05]  /*2550*/  BSYNC B0 ;  /* 0x0000000000007941 */ /* 0x000fea0003800000 */
.L_x_21630:
[----:B------:R-:W-:Y:S01]  /*2560*/  WARPSYNC 0xffffffff ;  /* 0xffffffff00007948 */ /* 0x000fe20003800000 */
[----:B------:R-:W-:-:S13]  /*2570*/  ISETP.GE.AND P0, PT, R10, R6, PT ;  /* 0x000000060a00720c */ /* 0x000fda0003f06270 */
[----:B------:R-:W-:Y:S05]  /*2580*/  @P0 EXIT ;  /* 0x000000000000094d */ /* 0x000fea0003800000 */
[----:B0-----:R-:W-:-:S05]  /*2590*/  IMAD.IADD R2, R7, 0x1, R10 ;  /* 0x0000000107027824 */ /* 0x001fca00078e020a */
[----:B------:R-:W-:-:S05]  /*25a0*/  IADD3 R2, P0, R2, c[0x0][0x168], RZ ;  /* 0x00005a0002027a10 */ /* 0x000fca0007f1e0ff */
[----:B------:R-:W-:-:S05]  /*25b0*/  IMAD.X R3, RZ, RZ, c[0x0][0x16c], P0 ;  /* 0x00005b00ff037624 */ /* 0x000fca00000e06ff */
[----:B------:R-:W-:Y:S01]  /*25c0*/  STG.E.U8 [R2.64], R8 ;  /* 0x0000000802007986 */ /* 0x000fe2000c101104 */
[----:B------:R-:W-:Y:S05]  /*25d0*/  EXIT ;  /* 0x000000000000794d */ /* 0x000fea0003800000 */
.L_x_21637:
        /* <DEDUP_REMOVED lines=10> */
.L_x_50668:


//--------------------- .text._ZN2at6native29vectorized_elementwise_kernelILi4ENS0_13BinaryFunctorIaaaZZZNS0_16fmod_kernel_cudaERNS_18TensorIteratorBaseEENKUlvE_clEvENKUlvE0_clEvEUlaaE_EESt5arrayIPcLm3EEEEviT0_T1_ --------------------------
	.section	.text._ZN2at6native29vectorized_elementwise_kernelILi4ENS0_13BinaryFunctorIaaaZZZNS0_16fmod_kernel_cudaERNS_18TensorIteratorBaseEENKUlvE_clEvENKUlvE0_clEvEUlaaE_EESt5arrayIPcLm3EEEEviT0_T1_,"ax",@progbits
	.sectioninfo	@"SHI_REGISTERS=31"
	.align	128
        .global         _ZN2at6native29vectorized_elementwise_kernelILi4ENS0_13BinaryFunctorIaaaZZZNS0_16fmod_kernel_cudaERNS_18TensorIteratorBaseEENKUlvE_clEvENKUlvE0_clEvEUlaaE_EESt5arrayIPcLm3EEEEviT0_T1_
        .type           _ZN2at6native29vectorized_elementwise_kernelILi4ENS0_13BinaryFunctorIaaaZZZNS0_16fmod_kernel_cudaERNS_18TensorIteratorBaseEENKUlvE_clEvENKUlvE0_clEvEUlaaE_EESt5arrayIPcLm3EEEEviT0_T1_,@function
        .size           _ZN2at6native29vectorized_elementwise_kernelILi4ENS0_13BinaryFunctorIaaaZZZNS0_16fmod_kernel_cudaERNS_18TensorIteratorBaseEENKUlvE_clEvENKUlvE0_clEvEUlaaE_EESt5arrayIPcLm3EEEEviT0_T1_,(.L_x_50669 - _ZN2at6native29vectorized_elementwise_kernelILi4ENS0_13BinaryFunctorIaaaZZZNS0_16fmod_kernel_cudaERNS_18TensorIteratorBaseEENKUlvE_clEvENKUlvE0_clEvEUlaaE_EESt5arrayIPcLm3EEEEviT0_T1_)
        .other          _ZN2at6native29vectorized_elementwise_kernelILi4ENS0_13BinaryFunctorIaaaZZZNS0_16fmod_kernel_cudaERNS_18TensorIteratorBaseEENKUlvE_clEvENKUlvE0_clEvEUlaaE_EESt5arrayIPcLm3EEEEviT0_T1_,@"STO_CUDA_ENTRY STV_DEFAULT"
_ZN2at6native29vectorized_elementwise_kernelILi4ENS0_13BinaryFunctorIaaaZZZNS0_16fmod_kernel_cudaERNS_18TensorIteratorBaseEENKUlvE_clEvENKUlvE0_clEvEUlaaE_EESt5arrayIPcLm3EEEEviT0_T1_:
.text._ZN2at6native29vectorized_elementwise_kernelILi4ENS0_13BinaryFunctorIaaaZZZNS0_16fmod_kernel_cudaERNS_18TensorIteratorBaseEENKUlvE_clEvENKUlvE0_clEvEUlaaE_EESt5arrayIPcLm3EEEEviT0_T1_:
        /* <DEDUP_REMOVED lines=12> */
[----:B------:R-:W2:Y:S01]  /*00c0*/  LDG.E R8, [R14.64] ;  /* 0x000000040e087981 */ /* 0x000ea2000c1e1900 */
[----:B------:R-:W-:-:S03]  /*00d0*/  IADD3 R12, P0, R2, c[0x0][0x170], RZ ;  /* 0x00005c00020c7a10 */ /* 0x000fc60007f1e0ff */
[----:B------:R0:W3:Y:S01]  /*00e0*/  LDG.E R4, [R14.64+0x200] ;  /* 0x000200040e047981 */ /* 0x0000e2000c1e1900 */
[----:B------:R-:W-:-:S05]  /*00f0*/  IADD3.X R13, R0, c[0x0][0x174], RZ, P0, !PT ;  /* 0x00005d00000d7a10 */ /* 0x000fca00007fe4ff */
[----:B------:R-:W-:-:S05]  /*0100*/  IMAD.WIDE.U32 R12, R3, 0x4, R12 ;  /* 0x00000004030c7825 */ /* 0x000fca00078e000c */
[----:B------:R1:W4:Y:S04]  /*0110*/  LDG.E R22, [R12.64] ;  /* 0x000000040c167981 */ /* 0x000328000c1e1900 */
[----:B------:R1:W5:Y:S01]  /*0120*/  LDG.E R0, [R12.64+0x200] ;  /* 0x000200040c007981 */ /* 0x000362000c1e1900 */
[C---:B--2---:R-:W-:Y:S02]  /*0130*/  PRMT R10, R8.reuse, 0x8880, RZ ;  /* 0x00008880080a7816 */ /* 0x044fe400000000ff */
[----:B------:R-:W-:Y:S02]  /*0140*/  PRMT R6, R8, 0x9991, RZ ;  /* 0x0000999108067816 */ /* 0x000fe400000000ff */
[----:B------:R-:W-:Y:S02]  /*0150*/  IABS R18, R10 ;  /* 0x0000000a00127213 */ /* 0x000fe40000000000 */
[----:B------:R-:W-:-:S02]  /*0160*/  IABS R19, R6 ;  /* 0x0000000600137213 */ /* 0x000fc40000000000 */
[----:B------:R-:W2:Y:S01]  /*0170*/  I2F.RP R16, R18 ;  /* 0x0000001200107306 */ /* 0x000ea20000209400 */
[C---:B------:R-:W-:Y:S02]  /*0180*/  PRMT R7, R8.reuse, 0xaaa2, RZ ;  /* 0x0000aaa208077816 */ /* 0x040fe400000000ff */
[----:B------:R-:W-:Y:S02]  /*0190*/  PRMT R5, R8, 0xbbb3, RZ ;  /* 0x0000bbb308057816 */ /* 0x000fe400000000ff */
[----:B------:R-:W-:-:S03]  /*01a0*/  IABS R11, R7 ;  /* 0x00000007000b7213 */ /* 0x000fc60000000000 */
[----:B------:R-:W0:Y:S01]  /*01b0*/  I2F.RP R23, R19 ;  /* 0x0000001300177306 */ /* 0x000e220000209400 */
[----:B------:R-:W-:-:S07]  /*01c0*/  IABS R9, R5 ;  /* 0x0000000500097213 */ /* 0x000fce0000000000 */
[----:B------:R-:W0:Y:S08]  /*01d0*/  I2F.RP R24, R11 ;  /* 0x0000000b00187306 */ /* 0x000e300000209400 */
[----:B------:R-:W-:Y:S08]  /*01e0*/  I2F.RP R25, R9 ;  /* 0x0000000900197306 */ /* 0x000ff00000209400 */
[----:B--2---:R-:W2:Y:S08]  /*01f0*/  MUFU.RCP R16, R16 ;  /* 0x0000001000107308 */ /* 0x004eb00000001000 */
[----:B0-----:R-:W1:Y:S08]  /*0200*/  MUFU.RCP R23, R23 ;  /* 0x0000001700177308 */ /* 0x001e700000001000 */
[----:B------:R-:W0:Y:S01]  /*0210*/  MUFU.RCP R24, R24 ;  /* 0x0000001800187308 */ /* 0x000e220000001000 */
[----:B--2---:R-:W-:-:S07]  /*0220*/  IADD3 R20, R16, 0xffffffe, RZ ;  /* 0x0ffffffe10147810 */ /* 0x004fce0007ffe0ff */
[----:B------:R-:W2:Y:S01]  /*0230*/  MUFU.RCP R25, R25 ;  /* 0x0000001900197308 */ /* 0x000ea20000001000 */
[----:B-1----:R-:W-:-:S07]  /*0240*/  IADD3 R12, R23, 0xffffffe, RZ ;  /* 0x0ffffffe170c7810 */ /* 0x002fce0007ffe0ff */
[----:B------:R-:W1:Y:S01]  /*0250*/  F2I.FTZ.U32.TRUNC.NTZ R21, R20 ;  /* 0x0000001400157305 */ /* 0x000e62000021f000 */
[----:B0-----:R-:W-:-:S07]  /*0260*/  IADD3 R14, R24, 0xffffffe, RZ ;  /* 0x0ffffffe180e7810 */ /* 0x001fce0007ffe0ff */
[----:B------:R-:W0:Y:S01]  /*0270*/  F2I.FTZ.U32.TRUNC.NTZ R13, R12 ;  /* 0x0000000c000d7305 */ /* 0x000e22000021f000 */
[----:B--2---:R-:W-:-:S07]  /*0280*/  IADD3 R17, R25, 0xffffffe, RZ ;  /* 0x0ffffffe19117810 */ /* 0x004fce0007ffe0ff */
[----:B------:R4:W2:Y:S01]  /*0290*/  F2I.FTZ.U32.TRUNC.NTZ R15, R14 ;  /* 0x0000000e000f7305 */ /* 0x0008a2000021f000 */
[----:B-1----:R-:W-:Y:S02]  /*02a0*/  IMAD.MOV R23, RZ, RZ, -R21 ;  /* 0x000000ffff177224 */ /* 0x002fe400078e0a15 */
[----:B------:R-:W-:Y:S02]  /*02b0*/  IMAD.MOV.U32 R20, RZ, RZ, RZ ;  /* 0x000000ffff147224 */ /* 0x000fe400078e00ff */
[----:B------:R-:W-:-:S03]  /*02c0*/  IMAD R23, R23, R18, RZ ;  /* 0x0000001217177224 */ /* 0x000fc600078e02ff */
[----:B------:R-:W1:Y:S01]  /*02d0*/  F2I.FTZ.U32.TRUNC.NTZ R17, R17 ;  /* 0x0000001100117305 */ /* 0x000e62000021f000 */
[----:B0-----:R-:W-:Y:S02]  /*02e0*/  IMAD.MOV R12, RZ, RZ, -R13 ;  /* 0x000000ffff0c7224 */ /* 0x001fe400078e0a0d */
[----:B------:R-:W-:Y:S01]  /*02f0*/  IMAD.HI.U32 R21, R21, R23, R20 ;  /* 0x0000001715157227 */ /* 0x000fe200078e0014 */
[----:B----4-:R-:W-:-:S03]  /*0300*/  PRMT R14, R22, 0x8880, RZ ;  /* 0x00008880160e7816 */ /* 0x010fc600000000ff */
[----:B------:R-:W-:Y:S02]  /*0310*/  IMAD R23, R12, R19, RZ ;  /* 0x000000130c177224 */ /* 0x000fe400078e02ff */
[----:B------:R-:W-:Y:S02]  /*0320*/  IMAD.MOV.U32 R12, RZ, RZ, RZ ;  /* 0x000000ffff0c7224 */ /* 0x000fe400078e00ff */
[----:B--2---:R-:W-:Y:S02]  /*0330*/  IMAD.MOV R16, RZ, RZ, -R15 ;  /* 0x000000ffff107224 */ /* 0x004fe400078e0a0f */
[----:B------:R-:W-:-:S04]  /*0340*/  IMAD.HI.U32 R20, R13, R23, R12 ;  /* 0x000000170d147227 */ /* 0x000fc800078e000c */
[----:B------:R-:W-:Y:S02]  /*0350*/  IMAD.MOV.U32 R12, RZ, RZ, R14 ;  /* 0x000000ffff0c7224 */ /* 0x000fe400078e000e */
[----:B------:R-:W-:Y:S02]  /*0360*/  IMAD R25, R16, R11, RZ ;  /* 0x0000000b10197224 */ /* 0x000fe400078e02ff */
[----:B------:R-:W-:Y:S02]  /*0370*/  IMAD.MOV.U32 R14, RZ, RZ, RZ ;  /* 0x000000ffff0e7224 */ /* 0x000fe400078e00ff */
[----:B-1----:R-:W-:Y:S01]  /*0380*/  IMAD.MOV R24, RZ, RZ, -R17 ;  /* 0x000000ffff187224 */ /* 0x002fe200078e0a11 */
[----:B------:R-:W-:Y:S01]  /*0390*/  IABS R23, R12 ;  /* 0x0000000c00177213 */ /* 0x000fe20000000000 */
[----:B------:R-:W-:-:S04]  /*03a0*/  IMAD.HI.U32 R13, R15, R25, R14 ;  /* 0x000000190f0d7227 */ /* 0x000fc800078e000e */
[----:B------:R-:W-:Y:S02]  /*03b0*/  IMAD R15, R24, R9, RZ ;  /* 0x00000009180f7224 */ /* 0x000fe400078e02ff */
[----:B------:R-:W-:Y:S01]  /*03c0*/  IMAD.MOV.U32 R16, RZ, RZ, RZ ;  /* 0x000000ffff107224 */ /* 0x000fe200078e00ff */
[----:B------:R-:W-:-:S03]  /*03d0*/  IABS R24, R10 ;  /* 0x0000000a00187213 */ /* 0x000fc60000000000 */
[----:B------:R-:W-:Y:S01]  /*03e0*/  IMAD.HI.U32 R14, R17, R15, R16 ;  /* 0x0000000f110e7227 */ /* 0x000fe200078e0010 */
[----:B---3--:R-:W-:-:S03]  /*03f0*/  PRMT R17, R4, 0x8880, RZ ;  /* 0x0000888004117816 */ /* 0x008fc600000000ff */
[----:B------:R-:W-:Y:S02]  /*0400*/  IMAD.MOV.U32 R16, RZ, RZ, R23 ;  /* 0x000000ffff107224 */ /* 0x000fe400078e0017 */
[----:B------:R-:W-:Y:S01]  /*0410*/  IMAD.MOV R15, RZ, RZ, -R24 ;  /* 0x000000ffff0f7224 */ /* 0x000fe200078e0a18 */
[----:B------:R-:W-:Y:S01]  /*0420*/  IABS R24, R17 ;  /* 0x0000001100187213 */ /* 0x000fe20000000000 */
[----:B------:R-:W-:-:S04]  /*0430*/  IMAD.HI.U32 R21, R21, R16, RZ ;  /* 0x0000001015157227 */ /* 0x000fc800078e00ff */
[----:B------:R-:W-:Y:S02]  /*0440*/  IMAD R15, R21, R15, R16 ;  /* 0x0000000f150f7224 */ /* 0x000fe400078e0210 */
[----:B------:R-:W-:-:S04]  /*0450*/  IMAD.MOV.U32 R21, RZ, RZ, R24 ;  /* 0x000000ffff157224 */ /* 0x000fc800078e0018 */
[----:B------:R-:W0:Y:S01]  /*0460*/  I2F.RP R24, R21 ;  /* 0x0000001500187306 */ /* 0x000e220000209400 */
[----:B------:R-:W-:Y:S02]  /*0470*/  PRMT R28, R22, 0x9991, RZ ;  /* 0x00009991161c7816 */ /* 0x000fe400000000ff */
[----:B------:R-:W-:Y:S02]  /*0480*/  IABS R16, R6 ;  /* 0x0000000600107213 */ /* 0x000fe40000000000 */
[----:B------:R-:W-:-:S03]  /*0490*/  IABS R23, R28 ;  /* 0x0000001c00177213 */ /* 0x000fc60000000000 */
[----:B------:R-:W-:Y:S02]  /*04a0*/  IMAD.MOV R16, RZ, RZ, -R16 ;  /* 0x000000ffff107224 */ /* 0x000fe400078e0a10 */
[----:B------:R-:W-:-:S04]  /*04b0*/  IMAD.HI.U32 R20, R20, R23, RZ ;  /* 0x0000001714147227 */ /* 0x000fc800078e00ff */
[----:B------:R-:W-:Y:S01]  /*04c0*/  IMAD R20, R20, R16, R23 ;  /* 0x0000001014147224 */ /* 0x000fe200078e0217 */
[----:B0-----:R-:W0:Y:S01]  /*04d0*/  MUFU.RCP R24, R24 ;  /* 0x0000001800187308 */ /* 0x001e220000001000 */
[----:B------:R-:W-:Y:S02]  /*04e0*/  PRMT R23, R22, 0xaaa2, RZ ;  /* 0x0000aaa216177816 */ /* 0x000fe400000000ff */
[----:B------:R-:W-:Y:S02]  /*04f0*/  IABS R25, R7 ;  /* 0x0000000700197213 */ /* 0x000fe40000000000 */
[----:B------:R-:W-:-:S03]  /*0500*/  IABS R16, R23 ;  /* 0x0000001700107213 */ /* 0x000fc60000000000 */
[----:B------:R-:W-:Y:S02]  /*0510*/  IMAD.MOV R25, RZ, RZ, -R25 ;  /* 0x000000ffff197224 */ /* 0x000fe400078e0a19 */
[----:B------:R-:W-:-:S04]  /*0520*/  IMAD.HI.U32 R13, R13, R16, RZ ;  /* 0x000000100d0d7227 */ /* 0x000fc800078e00ff */
[----:B------:R-:W-:Y:S01]  /*0530*/  IMAD R16, R13, R25, R16 ;  /* 0x000000190d107224 */ /* 0x000fe200078e0210 */
[----:B0-----:R-:W-:Y:S02]  /*0540*/  IADD3 R13, R24, 0xffffffe, RZ ;  /* 0x0ffffffe180d7810 */ /* 0x001fe40007ffe0ff */
[----:B------:R-:W-:Y:S02]  /*0550*/  PRMT R26, R4, 0x9991, RZ ;  /* 0x00009991041a7816 */ /* 0x000fe400000000ff */
[----:B------:R-:W-:Y:S02]  /*0560*/  PRMT R22, R22, 0xbbb3, RZ ;  /* 0x0000bbb316167816 */ /* 0x000fe400000000ff */
[----:B------:R-:W0:Y:S01]  /*0570*/  F2I.FTZ.U32.TRUNC.NTZ R13, R13 ;  /* 0x0000000d000d7305 */ /* 0x000e22000021f000 */
[----:B------:R-:W-:Y:S02]  /*0580*/  IABS R27, R26 ;  /* 0x0000001a001b7213 */ /* 0x000fe40000000000 */
[----:B------:R-:W-:-:S02]  /*0590*/  IABS R24, R5 ;  /* 0x0000000500187213 */ /* 0x000fc40000000000 */
[----:B------:R-:W-:Y:S02]  /*05a0*/  IABS R25, R22 ;  /* 0x0000001600197213 */ /* 0x000fe40000000000 */
[----:B------:R-:W-:Y:S02]  /*05b0*/  ISETP.GE.AND P2, PT, R28, RZ, PT ;  /* 0x000000ff1c00720c */ /* 0x000fe40003f46270 */
[----:B------:R-:W1:Y:S01]  /*05c0*/  I2F.RP R28, R27 ;  /* 0x0000001b001c7306 */ /* 0x000e620000209400 */
[----:B------:R-:W-:Y:S02]  /*05d0*/  IMAD.MOV R24, RZ, RZ, -R24 ;  /* 0x000000ffff187224 */ /* 0x000fe400078e0a18 */
[----:B------:R-:W-:-:S04]  /*05e0*/  IMAD.HI.U32 R14, R14, R25, RZ ;  /* 0x000000190e0e7227 */ /* 0x000fc800078e00ff */
[----:B------:R-:W-:Y:S02]  /*05f0*/  IMAD R14, R14, R24, R25 ;  /* 0x000000180e0e7224 */ /* 0x000fe400078e0219 */
[--C-:B0-----:R-:W-:Y:S01]  /*0600*/  IMAD.MOV R24, RZ, RZ, -R13.reuse ;  /* 0x000000ffff187224 */ /* 0x101fe200078e0a0d */
[----:B------:R-:W-:Y:S01]  /*0610*/  ISETP.GE.AND P1, PT, R12, RZ, PT ;  /* 0x000000ff0c00720c */ /* 0x000fe20003f26270 */
[----:B------:R-:W-:Y:S02]  /*0620*/  IMAD.MOV.U32 R12, RZ, RZ, RZ ;  /* 0x000000ffff0c7224 */ /* 0x000fe400078e00ff */
[----:B------:R-:W-:Y:S01]  /*0630*/  IMAD R25, R24, R21, RZ ;  /* 0x0000001518197224 */ /* 0x000fe200078e02ff */
[----:B-1----:R-:W0:Y:S03]  /*0640*/  MUFU.RCP R28, R28 ;  /* 0x0000001c001c7308 */ /* 0x002e260000001000 */
[----:B------:R-:W-:Y:S01]  /*0650*/  IMAD.HI.U32 R12, R13, R25, R12 ;  /* 0x000000190d0c7227 */ /* 0x000fe200078e000c */
[----:B-----5:R-:W-:-:S02]  /*0660*/  PRMT R25, R0, 0x8880, RZ ;  /* 0x0000888000197816 */ /* 0x020fc400000000ff */
[----:B------:R-:W-:Y:S02]  /*0670*/  IABS R24, R17 ;  /* 0x0000001100187213 */ /* 0x000fe40000000000 */
[----:B------:R-:W-:Y:S02]  /*0680*/  IABS R13, R25 ;  /* 0x00000019000d7213 */ /* 0x000fe40000000000 */
[----:B------:R-:W-:Y:S01]  /*0690*/  ISETP.GT.U32.AND P3, PT, R18, R15, PT ;  /* 0x0000000f1200720c */ /* 0x000fe20003f64070 */
[----:B------:R-:W-:Y:S02]  /*06a0*/  IMAD.MOV R24, RZ, RZ, -R24 ;  /* 0x000000ffff187224 */ /* 0x000fe400078e0a18 */
[----:B------:R-:W-:Y:S01]  /*06b0*/  IMAD.HI.U32 R12, R12, R13, RZ ;  /* 0x0000000d0c0c7227 */ /* 0x000fe200078e00ff */
[----:B------:R-:W-:-:S03]  /*06c0*/  ISETP.GT.U32.AND P4, PT, R19, R20, PT ;  /* 0x000000141300720c */ /* 0x000fc60003f84070 */
[----:B------:R-:W-:Y:S01]  /*06d0*/  IMAD R24, R12, R24, R13 ;  /* 0x000000180c187224 */ /* 0x000fe200078e020d */
[----:B0-----:R-:W-:-:S04]  /*06e0*/  IADD3 R12, R28, 0xffffffe, RZ ;  /* 0x0ffffffe1c0c7810 */ /* 0x001fc80007ffe0ff */
[----:B------:R0:W1:Y:S01]  /*06f0*/  F2I.FTZ.U32.TRUNC.NTZ R13, R12 ;  /* 0x0000000c000d7305 */ /* 0x000062000021f000 */
[----:B------:R-:W-:-:S04]  /*0700*/  @!P3 IMAD.IADD R15, R15, 0x1, -R18 ;  /* 0x000000010f0fb824 */ /* 0x000fc800078e0a12 */
[----:B------:R-:W-:Y:S01]  /*0710*/  @!P4 IMAD.IADD R20, R20, 0x1, -R19 ;  /* 0x000000011414c824 */ /* 0x000fe200078e0a13 */
[----:B------:R-:W-:-:S04]  /*0720*/  ISETP.GT.U32.AND P3, PT, R18, R15, PT ;  /* 0x0000000f1200720c */ /* 0x000fc80003f64070 */
[----:B------:R-:W-:Y:S01]  /*0730*/  ISETP.GT.U32.AND P4, PT, R19, R20, PT ;  /* 0x000000141300720c */ /* 0x000fe20003f84070 */
[----:B0-----:R-:W-:Y:S01]  /*0740*/  IMAD.MOV.U32 R12, RZ, RZ, RZ ;  /* 0x000000ffff0c7224 */ /* 0x001fe200078e00ff */
[----:B------:R-:W-:Y:S01]  /*0750*/  ISETP.GE.AND P0, PT, R23, RZ, PT ;  /* 0x000000ff1700720c */ /* 0x000fe20003f06270 */
[----:B-1----:R-:W-:-:S06]  /*0760*/  IMAD.MOV R28, RZ, RZ, -R13 ;  /* 0x000000ffff1c7224 */ /* 0x002fcc00078e0a0d */
[----:B------:R-:W-:Y:S01]  /*0770*/  @!P3 IMAD.IADD R15, R15, 0x1, -R18 ;  /* 0x000000010f0fb824 */ /* 0x000fe200078e0a12 */
[----:B------:R-:W-:Y:S01]  /*0780*/  PRMT R18, R0, 0x9991, RZ ;  /* 0x0000999100127816 */ /* 0x000fe200000000ff */
[----:B------:R-:W-:Y:S02]  /*0790*/  IMAD R23, R28, R27, RZ ;  /* 0x0000001b1c177224 */ /* 0x000fe400078e02ff */
[----:B------:R-:W-:Y:S01]  /*07a0*/  @!P4 IMAD.IADD R20, R20, 0x1, -R19 ;  /* 0x000000011414c824 */ /* 0x000fe200078e0a13 */
[----:B------:R-:W-:Y:S01]  /*07b0*/  IABS R19, R26 ;  /* 0x0000001a00137213 */ /* 0x000fe20000000000 */
[----:B------:R-:W-:Y:S01]  /*07c0*/  IMAD.HI.U32 R12, R13, R23, R12 ;  /* 0x000000170d0c7227 */ /* 0x000fe200078e000c */
[----:B------:R-:W-:-:S03]  /*07d0*/  IABS R13, R18 ;  /* 0x00000012000d7213 */ /* 0x000fc60000000000 */
[----:B------:R-:W-:Y:S02]  /*07e0*/  IMAD.MOV R19, RZ, RZ, -R19 ;  /* 0x000000ffff137224 */ /* 0x000fe400078e0a13 */
[----:B------:R-:W-:Y:S01]  /*07f0*/  IMAD.HI.U32 R12, R12, R13, RZ ;  /* 0x0000000d0c0c7227 */ /* 0x000fe200078e00ff */
[----:B------:R-:W-:-:S03]  /*0800*/  ISETP.GT.U32.AND P3, PT, R11, R16, PT ;  /* 0x000000100b00720c */ /* 0x000fc60003f64070 */
[----:B------:R-:W-:Y:S01]  /*0810*/  IMAD R12, R12, R19, R13 ;  /* 0x000000130c0c7224 */ /* 0x000fe200078e020d */
[----:B------:R-:W-:-:S04]  /*0820*/  PRMT R13, R4, 0xaaa2, RZ ;  /* 0x0000aaa2040d7816 */ /* 0x000fc800000000ff */
[----:B------:R-:W-:-:S04]  /*0830*/  IABS R19, R13 ;  /* 0x0000000d00137213 */ /* 0x000fc80000000000 */
[----:B------:R-:W0:Y:S01]  /*0840*/  I2F.RP R23, R19 ;  /* 0x0000001300177306 */ /* 0x000e220000209400 */
[----:B------:R-:W-:-:S05]  /*0850*/  @!P3 IMAD.IADD R16, R16, 0x1, -R11 ;  /* 0x000000011010b824 */ /* 0x000fca00078e0a0b */
[----:B------:R-:W-:Y:S02]  /*0860*/  ISETP.GT.U32.AND P3, PT, R11, R16, PT ;  /* 0x000000100b00720c */ /* 0x000fe40003f64070 */
[----:B0-----:R-:W0:Y:S11]  /*0870*/  MUFU.RCP R23, R23 ;  /* 0x0000001700177308 */ /* 0x001e360000001000 */
[----:B------:R-:W-:Y:S01]  /*0880*/  @!P3 IMAD.IADD R16, R16, 0x1, -R11 ;  /* 0x000000011010b824 */ /* 0x000fe200078e0a0b */
[----:B------:R-:W-:-:S02]  /*0890*/  PRMT R11, R8, 0x7770, RZ ;  /* 0x00007770080b7816 */ /* 0x000fc400000000ff */
[----:B------:R-:W-:Y:S02]  /*08a0*/  ISETP.GT.U32.AND P5, PT, R9, R14, PT ;  /* 0x0000000e0900720c */ /* 0x000fe40003fa4070 */
[----:B------:R-:W-:Y:S02]  /*08b0*/  ISETP.NE.AND P3, PT, R11, RZ, PT ;  /* 0x000000ff0b00720c */ /* 0x000fe40003f65270 */
[----:B------:R-:W-:-:S04]  /*08c0*/  PRMT R11, R8, 0x7771, RZ ;  /* 0x00007771080b7816 */ /* 0x000fc800000000ff */
[----:B------:R-:W-:Y:S02]  /*08d0*/  ISETP.NE.AND P4, PT, R11, RZ, PT ;  /* 0x000000ff0b00720c */ /* 0x000fe40003f85270 */
[----:B0-----:R-:W-:-:S03]  /*08e0*/  IADD3 R11, R23, 0xffffffe, RZ ;  /* 0x0ffffffe170b7810 */ /* 0x001fc60007ffe0ff */
[----:B------:R-:W-:-:S03]  /*08f0*/  @!P5 IMAD.IADD R14, R14, 0x1, -R9 ;  /* 0x000000010e0ed824 */ /* 0x000fc600078e0a09 */
[----:B------:R-:W0:Y:S02]  /*0900*/  F2I.FTZ.U32.TRUNC.NTZ R11, R11 ;  /* 0x0000000b000b7305 */ /* 0x000e24000021f000 */
[----:B------:R-:W-:Y:S01]  /*0910*/  ISETP.GT.U32.AND P5, PT, R9, R14, PT ;  /* 0x0000000e0900720c */ /* 0x000fe20003fa4070 */
[----:B------:R-:W-:Y:S01]  /*0920*/  @!P1 IMAD.MOV R15, RZ, RZ, -R15 ;  /* 0x000000ffff0f9224 */ /* 0x000fe200078e0a0f */
[----:B------:R-:W-:Y:S01]  /*0930*/  @!P3 LOP3.LUT R15, RZ, R10, RZ, 0x33, !PT ;  /* 0x0000000aff0fb212 */ /* 0x000fe200078e33ff */
[----:B------:R-:W-:Y:S01]  /*0940*/  @!P2 IMAD.MOV R20, RZ, RZ, -R20 ;  /* 0x000000ffff14a224 */ /* 0x000fe200078e0a14 */
[----:B------:R-:W-:Y:S01]  /*0950*/  @!P4 LOP3.LUT R20, RZ, R6, RZ, 0x33, !PT ;  /* 0x00000006ff14c212 */ /* 0x000fe200078e33ff */
[----:B0-----:R-:W-:-:S08]  /*0960*/  IMAD.MOV R10, RZ, RZ, -R11 ;  /* 0x000000ffff0a7224 */ /* 0x001fd000078e0a0b */
[----:B------:R-:W-:Y:S02]  /*0970*/  @!P5 IMAD.IADD R14, R14, 0x1, -R9 ;  /* 0x000000010e0ed824 */ /* 0x000fe400078e0a09 */
[----:B------:R-:W-:Y:S02]  /*0980*/  IMAD R9, R10, R19, RZ ;  /* 0x000000130a097224 */ /* 0x000fe400078e02ff */
[----:B------:R-:W-:Y:S01]  /*0990*/  IMAD.MOV.U32 R10, RZ, RZ, RZ ;  /* 0x000000ffff0a7224 */ /* 0x000fe200078e00ff */
[----:B------:R-:W-:-:S03]  /*09a0*/  PRMT R6, R8, 0x7772, RZ ;  /* 0x0000777208067816 */ /* 0x000fc600000000ff */
[----:B------:R-:W-:Y:S01]  /*09b0*/  IMAD.HI.U32 R10, R11, R9, R10 ;  /* 0x000000090b0a7227 */ /* 0x000fe200078e000a */
[----:B------:R-:W-:Y:S02]  /*09c0*/  PRMT R11, R0, 0xaaa2, RZ ;  /* 0x0000aaa2000b7816 */ /* 0x000fe400000000ff */
[----:B------:R-:W-:Y:S02]  /*09d0*/  ISETP.NE.AND P1, PT, R6, RZ, PT ;  /* 0x000000ff0600720c */ /* 0x000fe40003f25270 */
[----:B------:R-:W-:Y:S02]  /*09e0*/  IABS R6, R13 ;  /* 0x0000000d00067213 */ /* 0x000fe40000000000 */
[----:B------:R-:W-:-:S03]  /*09f0*/  IABS R9, R11 ;  /* 0x0000000b00097213 */ /* 0x000fc60000000000 */
[----:B------:R-:W-:Y:S02]  /*0a00*/  IMAD.MOV R6, RZ, RZ, -R6 ;  /* 0x000000ffff067224 */ /* 0x000fe400078e0a06 */
[----:B------:R-:W-:-:S04]  /*0a10*/  IMAD.HI.U32 R10, R10, R9, RZ ;  /* 0x000000090a0a7227 */ /* 0x000fc800078e00ff */
[----:B------:R-:W-:Y:S01]  /*0a20*/  IMAD R10, R10, R6, R9 ;  /* 0x000000060a0a7224 */ /* 0x000fe200078e0209 */
[----:B------:R-:W-:-:S04]  /*0a30*/  PRMT R9, R4, 0xbbb3, RZ ;  /* 0x0000bbb304097816 */ /* 0x000fc800000000ff */
[----:B------:R-:W-:-:S04]  /*0a40*/  IABS R23, R9 ;  /* 0x0000000900177213 */ /* 0x000fc80000000000 */
[----:B------:R-:W0:Y:S01]  /*0a50*/  I2F.RP R28, R23 ;  /* 0x00000017001c7306 */ /* 0x000e220000209400 */
[----:B------:R-:W-:Y:S01]  /*0a60*/  @!P0 IMAD.MOV R16, RZ, RZ, -R16 ;  /* 0x000000ffff108224 */ /* 0x000fe200078e0a10 */
[----:B------:R-:W-:-:S06]  /*0a70*/  ISETP.GT.U32.AND P0, PT, R21, R24, PT ;  /* 0x000000181500720c */ /* 0x000fcc0003f04070 */
[----:B0-----:R-:W0:Y:S01]  /*0a80*/  MUFU.RCP R28, R28 ;  /* 0x0000001c001c7308 */ /* 0x001e220000001000 */
[----:B------:R-:W-:Y:S02]  /*0a90*/  @!P1 LOP3.LUT R16, RZ, R7, RZ, 0x33, !PT ;  /* 0x00000007ff109212 */ /* 0x000fe400078e33ff */
[----:B------:R-:W-:-:S04]  /*0aa0*/  ISETP.GT.U32.AND P3, PT, R27, R12, PT ;  /* 0x0000000c1b00720c */ /* 0x000fc80003f64070 */
[----:B------:R-:W-:Y:S01]  /*0ab0*/  @!P0 IMAD.IADD R24, R24, 0x1, -R21 ;  /* 0x0000000118188824 */ /* 0x000fe200078e0a15 */
[----:B------:R-:W-:Y:S02]  /*0ac0*/  PRMT R6, R4, 0x7770, RZ ;  /* 0x0000777004067816 */ /* 0x000fe400000000ff */
[----:B0-----:R-:W-:-:S06]  /*0ad0*/  IADD3 R7, R28, 0xffffffe, RZ ;  /* 0x0ffffffe1c077810 */ /* 0x001fcc0007ffe0ff */
[----:B------:R-:W0:Y:S01]  /*0ae0*/  F2I.FTZ.U32.TRUNC.NTZ R7, R7 ;  /* 0x0000000700077305 */ /* 0x000e22000021f000 */
[----:B------:R-:W-:Y:S02]  /*0af0*/  ISETP.GT.U32.AND P1, PT, R21, R24, PT ;  /* 0x000000181500720c */ /* 0x000fe40003f24070 */
[----:B------:R-:W-:Y:S02]  /*0b00*/  ISETP.NE.AND P0, PT, R6, RZ, PT ;  /* 0x000000ff0600720c */ /* 0x000fe40003f05270 */
[----:B------:R-:W-:Y:S01]  /*0b10*/  PRMT R6, R4, 0x7771, RZ ;  /* 0x0000777104067816 */ /* 0x000fe200000000ff */
[----:B------:R-:W-:Y:S01]  /*0b20*/  @!P3 IMAD.IADD R12, R12, 0x1, -R27 ;  /* 0x000000010c0cb824 */ /* 0x000fe200078e0a1b */
[----:B------:R-:W-:Y:S02]  /*0b30*/  ISETP.GE.AND P5, PT, R18, RZ, PT ;  /* 0x000000ff1200720c */ /* 0x000fe40003fa6270 */
[----:B------:R-:W-:Y:S02]  /*0b40*/  ISETP.NE.AND P4, PT, R6, RZ, PT ;  /* 0x000000ff0600720c */ /* 0x000fe40003f85270 */
[----:B------:R-:W-:-:S02]  /*0b50*/  PRMT R6, R4, 0x7772, RZ ;  /* 0x0000777204067816 */ /* 0x000fc400000000ff */
[----:B------:R-:W-:Y:S01]  /*0b60*/  ISETP.GT.U32.AND P6, PT, R27, R12, PT ;  /* 0x0000000c1b00720c */ /* 0x000fe20003fc4070 */
[----:B0-----:R-:W-:Y:S01]  /*0b70*/  IMAD.MOV R18, RZ, RZ, -R7 ;  /* 0x000000ffff127224 */ /* 0x001fe200078e0a07 */
[----:B------:R-:W-:Y:S01]  /*0b80*/  ISETP.NE.AND P3, PT, R6, RZ, PT ;  /* 0x000000ff0600720c */ /* 0x000fe20003f65270 */
[----:B------:R-:W-:Y:S01]  /*0b90*/  @!P1 IMAD.IADD R24, R24, 0x1, -R21 ;  /* 0x0000000118189824 */ /* 0x000fe200078e0a15 */
[----:B------:R-:W-:Y:S01]  /*0ba0*/  PRMT R0, R0, 0xbbb3, RZ ;  /* 0x0000bbb300007816 */ /* 0x000fe200000000ff */
[----:B------:R-:W-:Y:S02]  /*0bb0*/  IMAD R21, R18, R23, RZ ;  /* 0x0000001712157224 */ /* 0x000fe400078e02ff */
[----:B------:R-:W-:Y:S01]  /*0bc0*/  IMAD.MOV.U32 R6, RZ, RZ, RZ ;  /* 0x000000ffff067224 */ /* 0x000fe200078e00ff */
[----:B------:R-:W-:Y:S02]  /*0bd0*/  ISETP.GE.AND P1, PT, R11, RZ, PT ;  /* 0x000000ff0b00720c */ /* 0x000fe40003f26270 */
[----:B------:R-:W-:Y:S01]  /*0be0*/  ISETP.GE.AND P2, PT, R25, RZ, PT ;  /* 0x000000ff1900720c */ /* 0x000fe20003f46270 */
[----:B------:R-:W-:Y:S01]  /*0bf0*/  IMAD.HI.U32 R6, R7, R21, R6 ;  /* 0x0000001507067227 */ /* 0x000fe200078e0006 */
[----:B------:R-:W-:-:S02]  /*0c00*/  IABS R11, R9 ;  /* 0x00000009000b7213 */ /* 0x000fc40000000000 */
[----:B------:R-:W-:Y:S01]  /*0c10*/  IABS R7, R0 ;  /* 0x0000000000077213 */ /* 0x000fe20000000000 */
[----:B------:R-:W-:Y:S01]  /*0c20*/  @!P6 IMAD.IADD R12, R12, 0x1, -R27 ;  /* 0x000000010c0ce824 */ /* 0x000fe200078e0a1b */
[----:B------:R-:W-:Y:S01]  /*0c30*/  ISETP.GT.U32.AND P6, PT, R19, R10, PT ;  /* 0x0000000a1300720c */ /* 0x000fe20003fc4070 */
[----:B------:R-:W-:Y:S02]  /*0c40*/  IMAD.MOV R11, RZ, RZ, -R11 ;  /* 0x000000ffff0b7224 */ /* 0x000fe400078e0a0b */
[----:B------:R-:W-:-:S04]  /*0c50*/  IMAD.HI.U32 R6, R6, R7, RZ ;  /* 0x0000000706067227 */ /* 0x000fc800078e00ff */
[----:B------:R-:W-:Y:S02]  /*0c60*/  IMAD R6, R6, R11, R7 ;  /* 0x0000000b06067224 */ /* 0x000fe400078e0207 */
[----:B------:R-:W-:-:S03]  /*0c70*/  @!P2 IMAD.MOV R24, RZ, RZ, -R24 ;  /* 0x000000ffff18a224 */ /* 0x000fc600078e0a18 */
[----:B------:R-:W-:Y:S01]  /*0c80*/  ISETP.GT.U32.AND P2, PT, R23, R6, PT ;  /* 0x000000061700720c */ /* 0x000fe20003f44070 */
[----:B------:R-:W-:-:S05]  /*0c90*/  @!P6 IMAD.IADD R10, R10, 0x1, -R19 ;  /* 0x000000010a0ae824 */ /* 0x000fca00078e0a13 */
[----:B------:R-:W-:Y:S02]  /*0ca0*/  ISETP.GT.U32.AND P6, PT, R19, R10, PT ;  /* 0x0000000a1300720c */ /* 0x000fe40003fc4070 */
[----:B------:R-:W-:-:S05]  /*0cb0*/  @!P0 LOP3.LUT R24, RZ, R17, RZ, 0x33, !PT ;  /* 0x00000011ff188212 */ /* 0x000fca00078e33ff */
[----:B------:R-:W-:-:S05]  /*0cc0*/  @!P2 IMAD.IADD R6, R6, 0x1, -R23 ;  /* 0x000000010606a824 */ /* 0x000fca00078e0a17 */
[----:B------:R-:W-:Y:S01]  /*0cd0*/  ISETP.GT.U32.AND P0, PT, R23, R6, PT ;  /* 0x000000061700720c */ /* 0x000fe20003f04070 */
[----:B------:R-:W-:Y:S01]  /*0ce0*/  @!P6 IMAD.IADD R10, R10, 0x1, -R19 ;  /* 0x000000010a0ae824 */ /* 0x000fe200078e0a13 */
[----:B------:R-:W-:Y:S02]  /*0cf0*/  PRMT R8, R8, 0x7773, RZ ;  /* 0x0000777308087816 */ /* 0x000fe400000000ff */
[----:B------:R-:W-:Y:S01]  /*0d00*/  PRMT R4, R4, 0x7773, RZ ;  /* 0x0000777304047816 */ /* 0x000fe200000000ff */
[----:B------:R-:W-:Y:S01]  /*0d10*/  @!P5 IMAD.MOV R12, RZ, RZ, -R12 ;  /* 0x000000ffff0cd224 */ /* 0x000fe200078e0a0c */
[----:B------:R-:W-:Y:S01]  /*0d20*/  ISETP.GE.AND P2, PT, R22, RZ, PT ;  /* 0x000000ff1600720c */ /* 0x000fe20003f46270 */
[----:B------:R-:W-:Y:S01]  /*0d30*/  @!P1 IMAD.MOV R10, RZ, RZ, -R10 ;  /* 0x000000ffff0a9224 */ /* 0x000fe200078e0a0a */
[----:B------:R-:W-:Y:S02]  /*0d40*/  ISETP.GE.AND P6, PT, R0, RZ, PT ;  /* 0x000000ff0000720c */ /* 0x000fe40003fc6270 */
[----:B------:R-:W-:-:S02]  /*0d50*/  ISETP.NE.AND P5, PT, R8, RZ, PT ;  /* 0x000000ff0800720c */ /* 0x000fc40003fa5270 */
[----:B------:R-:W-:Y:S01]  /*0d60*/  ISETP.NE.AND P1, PT, R4, RZ, PT ;  /* 0x000000ff0400720c */ /* 0x000fe20003f25270 */
[----:B------:R-:W-:Y:S01]  /*0d70*/  @!P0 IMAD.IADD R6, R6, 0x1, -R23 ;  /* 0x0000000106068824 */ /* 0x000fe200078e0a17 */
[----:B------:R-:W-:-:S03]  /*0d80*/  @!P4 LOP3.LUT R12, RZ, R26, RZ, 0x33, !PT ;  /* 0x0000001aff0cc212 */ /* 0x000fc600078e33ff */
[----:B------:R-:W-:Y:S01]  /*0d90*/  IMAD.MOV.U32 R0, RZ, RZ, R6 ;  /* 0x000000ffff007224 */ /* 0x000fe200078e0006 */
[----:B------:R-:W-:Y:S02]  /*0da0*/  IADD3 R6, P0, R2, c[0x0][0x168], RZ ;  /* 0x00005a0002067a10 */ /* 0x000fe40007f1e0ff */
[----:B------:R-:W-:Y:S02]  /*0db0*/  PRMT R15, R20, 0x7604, R15 ;  /* 0x00007604140f7816 */ /* 0x000fe4000000000f */
[----:B------:R-:W-:Y:S02]  /*0dc0*/  @!P3 LOP3.LUT R10, RZ, R13, RZ, 0x33, !PT ;  /* 0x0000000dff0ab212 */ /* 0x000fe400078e33ff */
[----:B------:R-:W-:Y:S01]  /*0dd0*/  PRMT R24, R12, 0x7604, R24 ;  /* 0x000076040c187816 */ /* 0x000fe20000000018 */
[----:B------:R-:W-:Y:S01]  /*0de0*/  @!P2 IMAD.MOV R14, RZ, RZ, -R14 ;  /* 0x000000ffff0ea224 */ /* 0x000fe200078e0a0e */
[----:B------:R-:W-:Y:S01]  /*0df0*/  @!P5 LOP3.LUT R14, RZ, R5, RZ, 0x33, !PT ;  /* 0x00000005ff0ed212 */ /* 0x000fe200078e33ff */
[----:B------:R-:W-:Y:S01]  /*0e00*/  @!P6 IMAD.MOV R0, RZ, RZ, -R0 ;  /* 0x000000ffff00e224 */ /* 0x000fe200078e0a00 */
[----:B------:R-:W-:Y:S01]  /*0e10*/  PRMT R15, R16, 0x7054, R15 ;  /* 0x00007054100f7816 */ /* 0x000fe2000000000f */
[----:B------:R-:W-:Y:S01]  /*0e20*/  IMAD.X R7, RZ, RZ, c[0x0][0x16c], P0 ;  /* 0x00005b00ff077624 */ /* 0x000fe200000e06ff */
[----:B------:R-:W-:-:S02]  /*0e30*/  @!P1 LOP3.LUT R0, RZ, R9, RZ, 0x33, !PT ;  /* 0x00000009ff009212 */ /* 0x000fc400078e33ff */
[----:B------:R-:W-:Y:S01]  /*0e40*/  PRMT R5, R10, 0x7054, R24 ;  /* 0x000070540a057816 */ /* 0x000fe20000000018 */
[----:B------:R-:W-:Y:S01]  /*0e50*/  IMAD.WIDE R2, R3, 0x4, R6 ;  /* 0x0000000403027825 */ /* 0x000fe200078e0206 */
[----:B------:R-:W-:Y:S02]  /*0e60*/  PRMT R15, R14, 0x654, R15 ;  /* 0x000006540e0f7816 */ /* 0x000fe4000000000f */
[----:B------:R-:W-:-:S03]  /*0e70*/  PRMT R5, R0, 0x654, R5 ;  /* 0x0000065400057816 */ /* 0x000fc60000000005 */
[----:B------:R-:W-:Y:S04]  /*0e80*/  STG.E [R2.64], R15 ;  /* 0x0000000f02007986 */ /* 0x000fe8000c101904 */
[----:B------:R-:W-:Y:S01]  /*0e90*/  STG.E [R2.64+0x200], R5 ;  /* 0x0002000502007986 */ /* 0x000fe2000c101904 */
[----:B------:R-:W-:Y:S05]  /*0ea0*/  EXIT ;  /* 0x000000000000794d */ /* 0x000fea0003800000 */
.L_x_21638:
[----:B------:R-:W0:Y:S01]  /*0eb0*/  S2R R10, SR_TID.X ;  /* 0x00000000000a7919 */ /* 0x000e220000002100 */
[----:B------:R-:W-:Y:S02]  /*0ec0*/  PRMT R11, RZ, 0x7610, R11 ;  /* 0x00007610ff0b7816 */ /* 0x000fe4000000000b */
        /* <DEDUP_REMOVED lines=112> */
.L_x_21640:
[----:B------:R-:W-:Y:S05]  /*15d0*/  BSYNC B0 ;  /* 0x0000000000007941 */ /* 0x000fea0003800000 */
.L_x_21639:
[----:B---3--:R-:W-:Y:S01]  /*15e0*/  IMAD.MOV.U32 R7, RZ, RZ, R10 ;  /* 0x000000ffff077224 */ /* 0x008fe200078e000a */
[----:B------:R-:W-:Y:S04]  /*15f0*/  BSSY B0, `(.L_x_21641) ;  /* 0x000001b000007945 */ /* 0x000fe80003800000 */
[----:B------:R-:W-:-:S04]  /*1600*/  IADD3 R8, R7, 0x80, RZ ;  /* 0x0000008007087810 */ /* 0x000fc80007ffe0ff */
[----:B------:R-:W-:-:S13]  /*1610*/  ISETP.GE.AND P1, PT, R8, R3, PT ;  /* 0x000000030800720c */ /* 0x000fda0003f26270 */
        /* <DEDUP_REMOVED lines=24> */
.L_x_21642:
[----:B------:R-:W-:Y:S05]  /*17a0*/  BSYNC B0 ;  /* 0x0000000000007941 */ /* 0x000fea0003800000 */
.L_x_21641:
[----:B------:R-:W-:Y:S01]  /*17b0*/  IADD3 R4, R7, 0x100, RZ ;  /* 0x0000010007047810 */ /* 0x000fe20007ffe0ff */
[----:B------:R-:W-:Y:S03]  /*17c0*/  BSSY B0, `(.L_x_21643) ;  /* 0x0000019000007945 */ /* 0x000fe60003800000 */
[----:B------:R-:W-:-:S13]  /*17d0*/  ISETP.GE.AND P1, PT, R4, R3, PT ;  /* 0x000000030400720c */ /* 0x000fda0003f26270 */
[----:B------:R-:W-:Y:S05]  /*17e0*/  @P1 BRA `(.L_x_21644) ;  /* 0x0000016000001947 */ /* 0x000fea0003800000 */
[----:B-----5:R-:W-:Y:S02]  /*17f0*/  IABS R11, R15 ;  /* 0x0000000f000b7213 */ /* 0x020fe40000000000 */
        /* <DEDUP_REMOVED lines=21> */
.L_x_21644:
[----:B------:R-:W-:Y:S05]  /*1950*/  BSYNC B0 ;  /* 0x0000000000007941 */ /* 0x000fea0003800000 */
.L_x_21643:
[----:B------:R-:W-:Y:S01]  /*1960*/  IADD3 R4, R7, 0x180, RZ ;  /* 0x0000018007047810 */ /* 0x000fe20007ffe0ff */
[----:B------:R-:W-:Y:S03]  /*1970*/  BSSY B0, `(.L_x_21645) ;  /* 0x0000019000007945 */ /* 0x000fe60003800000 */
        /* <DEDUP_REMOVED lines=24> */
.L_x_21646:
[----:B------:R-:W-:Y:S05]  /*1b00*/  BSYNC B0 ;  /* 0x0000000000007941 */ /* 0x000fea0003800000 */
.L_x_21645:
[C---:B------:R-:W-:Y:S01]  /*1b10*/  IADD3 R4, R7.reuse, 0x200, RZ ;  /* 0x0000020007047810 */ /* 0x040fe20007ffe0ff */
[----:B------:R-:W-:Y:S01]  /*1b20*/  @!P0 IMAD.IADD R5, R2, 0x1, R10 ;  /* 0x0000000102058824 */ /* 0x000fe200078e020a */
[C---:B-----5:R-:W-:Y:S01]  /*1b30*/  IADD3 R14, R7.reuse, 0x280, RZ ;  /* 0x00000280070e7810 */ /* 0x060fe20007ffe0ff */
[----:B------:R-:W-:Y:S01]  /*1b40*/  BSSY B0, `(.L_x_21647) ;  /* 0x0000021000007945 */ /* 0x000fe20003800000 */
[-C--:B------:R-:W-:Y:S02]  /*1b50*/  ISETP.GE.AND P4, PT, R4, R3.reuse, PT ;  /* 0x000000030400720c */ /* 0x080fe40003f86270 */
[C---:B------:R-:W-:Y:S02]  /*1b60*/  IADD3 R4, R7.reuse, 0x300, RZ ;  /* 0x0000030007047810 */ /* 0x040fe40007ffe0ff */
[----:B------:R-:W-:Y:S02]  /*1b70*/  IADD3 R16, R7, 0x380, RZ ;  /* 0x0000038007107810 */ /* 0x000fe40007ffe0ff */
[----:B------:R-:W-:-:S02]  /*1b80*/  ISETP.GE.AND P2, PT, R4, R3, PT ;  /* 0x000000030400720c */ /* 0x000fc40003f46270 */
[----:B------:R-:W-:Y:S02]  /*1b90*/  @!P0 IADD3 R4, P5, R5, c[0x0][0x168], RZ ;  /* 0x00005a0005048a10 */ /* 0x000fe40007fbe0ff */
[-C--:B------:R-:W-:Y:S02]  /*1ba0*/  ISETP.GE.AND P3, PT, R14, R3.reuse, PT ;  /* 0x000000030e00720c */ /* 0x080fe40003f66270 */
[----:B------:R-:W-:Y:S01]  /*1bb0*/  ISETP.GE.AND P1, PT, R16, R3, PT ;  /* 0x000000031000720c */ /* 0x000fe20003f26270 */
[----:B------:R-:W-:Y:S01]  /*1bc0*/  @!P0 IMAD.X R5, RZ, RZ, c[0x0][0x16c], P5 ;  /* 0x00005b00ff058624 */ /* 0x000fe200028e06ff */
[----:B------:R-:W-:Y:S06]  /*1bd0*/  @P4 BRA `(.L_x_21648) ;  /* 0x0000017000004947 */ /* 0x000fec0003800000 */
        /* <DEDUP_REMOVED lines=23> */
.L_x_21648:
[----:B------:R-:W-:Y:S05]  /*1d50*/  BSYNC B0 ;  /* 0x0000000000007941 */ /* 0x000fea0003800000 */
.L_x_21647:
        /* <DEDUP_REMOVED lines=25> */
.L_x_21650:
[----:B------:R-:W-:Y:S05]  /*1ef0*/  BSYNC B0 ;  /* 0x0000000000007941 */ /* 0x000fea0003800000 */
.L_x_21649:
        /* <DEDUP_REMOVED lines=26> */
.L_x_21652:
[----:B------:R-:W-:Y:S05]  /*20a0*/  BSYNC B0 ;  /* 0x0000000000007941 */ /* 0x000fea0003800000 */
.L_x_21651:
        /* <DEDUP_REMOVED lines=24> */
.L_x_21654:
[----:B------:R-:W-:Y:S05]  /*2230*/  BSYNC B0 ;  /* 0x0000000000007941 */ /* 0x000fea0003800000 */
.L_x_21653:
        /* <DEDUP_REMOVED lines=18> */
.L_x_21657:
[----:B0-----:R-:W-:-:S13]  /*2360*/  ISETP.GE.AND P0, PT, R7, R3, PT ;  /* 0x000000030700720c */ /* 0x001fda0003f06270 */
[----:B------:R-:W-:Y:S05]  /*2370*/  @P0 BRA `(.L_x_21659) ;  /* 0x000000c000000947 */ /* 0x000fea0003800000 */
[----:B------:R-:W-:Y:S01]  /*2380*/  IMAD.IADD R4, R2, 0x1, R7 ;  /* 0x0000000102047824 */ /* 0x000fe200078e0207 */
[----:B------:R-:W-:-:S04]  /*2390*/  IADD3 R7, R7, 0x80, RZ ;  /* 0x0000008007077810 */ /* 0x000fc80007ffe0ff */
[----:B------:R-:W-:-:S05]  /*23a0*/  IADD3 R4, P0, R4, c[0x0][0x168], RZ ;  /* 0x00005a0004047a10 */ /* 0x000fca0007f1e0ff */
[----:B------:R-:W-:-:S05]  /*23b0*/  IMAD.X R5, RZ, RZ, c[0x0][0x16c], P0 ;  /* 0x00005b00ff057624 */ /* 0x000fca00000e06ff */
[----:B------:R0:W-:Y:S03]  /*23c0*/  STG.E.U8 [R4.64], R13 ;  /* 0x0000000d04007986 */ /* 0x0001e6000c101104 */
.L_x_21658:
[----:B------:R-:W-:-:S13]  /*23d0*/  ISETP.GE.AND P0, PT, R7, R3, PT ;  /* 0x000000030700720c */ /* 0x000fda0003f06270 */
[----:B------:R-:W-:Y:S05]  /*23e0*/  @P0 BRA `(.L_x_21660) ;  /* 0x000000d000000947 */ /* 0x000fea0003800000 */
[----:B0-----:R-:W-:Y:S01]  /*23f0*/  IMAD.IADD R4, R2, 0x1, R7 ;  /* 0x0000000102047824 */ /* 0x001fe200078e0207 */
[----:B------:R-:W-:-:S04]  /*2400*/  IADD3 R7, R7, 0x80, RZ ;  /* 0x0000008007077810 */ /* 0x000fc80007ffe0ff */
[----:B------:R-:W-:-:S05]  /*2410*/  IADD3 R4, P0, R4, c[0x0][0x168], RZ ;  /* 0x00005a0004047a10 */ /* 0x000fca0007f1e0ff */
[----:B------:R-:W-:-:S05]  /*2420*/  IMAD.X R5, RZ, RZ, c[0x0][0x16c], P0 ;  /* 0x00005b00ff057624 */ /* 0x000fca00000e06ff */
[----:B------:R0:W-:Y:S03]  /*2430*/  STG.E.U8 [R4.64], R14 ;  /* 0x0000000e04007986 */ /* 0x0001e6000c101104 */
.L_x_21659:
        /* <DEDUP_REMOVED lines=8> */
.L_x_21660:
[----:B------:R-:W-:Y:S05]  /*24c0*/  BSYNC B1 ;  /* 0x0000000000017941 */ /* 0x000fea0003800000 */
.L_x_21656:
[----:B------:R-:W-:-:S13]  /*24d0*/  ISETP.GE.AND P0, PT, R7, R3, PT ;  /* 0x000000030700720c */ /* 0x000fda0003f06270 */
[----:B0-----:R-:W-:Y:S01]  /*24e0*/  @!P0 IMAD.IADD R4, R2, 0x1, R7 ;  /* 0x0000000102048824 */ /* 0x001fe200078e0207 */
[----:B------:R-:W-:-:S04]  /*24f0*/  @!P0 IADD3 R7, R7, 0x80, RZ ;  /* 0x0000008007078810 */ /* 0x000fc80007ffe0ff */
[----:B------:R-:W-:-:S05]  /*2500*/  @!P0 IADD3 R4, P1, R4, c[0x0][0x168], RZ ;  /* 0x00005a0004048a10 */ /* 0x000fca0007f3e0ff */
[----:B------:R-:W-:-:S05]  /*2510*/  @!P0 IMAD.X R5, RZ, RZ, c[0x0][0x16c], P1 ;  /* 0x00005b00ff058624 */ /* 0x000fca00008e06ff */
[----:B------:R0:W-:Y:S03]  /*2520*/  @!P0 STG.E.U8 [R4.64], R15 ;  /* 0x0000000f04008986 */ /* 0x0001e6000c101104 */
.L_x_21661:
[----:B------:R-:W-:Y:S05]  /*2530*/  BSYNC B0 ;  /* 0x0000000000007941 */ /* 0x000fea0003800000 */
.L_x_21655:
[----:B------:R-:W-:Y:S01]  /*2540*/  WARPSYNC 0xffffffff ;  /* 0xffffffff00007948 */ /* 0x000fe20003800000 */
[----:B------:R-:W-:-:S13]  /*2550*/  ISETP.GE.AND P0, PT, R7, R3, PT ;  /* 0x000000030700720c */ /* 0x000fda0003f06270 */
[----:B------:R-:W-:Y:S05]  /*2560*/  @P0 EXIT ;  /* 0x000000000000094d */ /* 0x000fea0003800000 */
[----:B------:R-:W-:-:S05]  /*2570*/  IMAD.IADD R2, R2, 0x1, R7 ;  /* 0x0000000102027824 */ /* 0x000fca00078e0207 */
[----:B------:R-:W-:-:S05]  /*2580*/  IADD3 R2, P0, R2, c[0x0][0x168], RZ ;  /* 0x00005a0002027a10 */ /* 0x000fca0007f1e0ff */
[----:B------:R-:W-:-:S05]  /*2590*/  IMAD.X R3, RZ, RZ, c[0x0][0x16c], P0 ;  /* 0x00005b00ff037624 */ /* 0x000fca00000e06ff */
[----:B------:R-:W-:Y:S01]  /*25a0*/  STG.E.U8 [R2.64], R10 ;  /* 0x0000000a02007986 */ /* 0x000fe2000c101104 */
[----:B------:R-:W-:Y:S05]  /*25b0*/  EXIT ;  /* 0x000000000000794d */ /* 0x000fea0003800000 */
.L_x_21662:
        /* <DEDUP_REMOVED lines=12> */
.L_x_50669:


//--------------------- .text._ZN2at6native29vectorized_elementwise_kernelILi8ENS0_13BinaryFunctorIaaaZZZNS0_16fmod_kernel_cudaERNS_18TensorIteratorBaseEENKUlvE_clEvENKUlvE0_clEvEUlaaE_EESt5arrayIPcLm3EEEEviT0_T1_ --------------------------
	.section	.text._ZN2at6native29vectorized_elementwise_kernelILi8ENS0_13BinaryFunctorIaaaZZZNS0_16fmod_kernel_cudaERNS_18TensorIteratorBaseEENKUlvE_clEvENKUlvE0_clEvEUlaaE_EESt5arrayIPcLm3EEEEviT0_T1_,"ax",@progbits
	.sectioninfo	@"SHI_REGISTERS=4"
	.align	128
        .global         _ZN2at6native29vectorized_elementwise_kernelILi8ENS0_13BinaryFunctorIaaaZZZNS0_16fmod_kernel_cudaERNS_18TensorIteratorBaseEENKUlvE_clEvENKUlvE0_clEvEUlaaE_EESt5arrayIPcLm3EEEEviT0_T1_
        .type           _ZN2at6native29vectorized_elementwise_kernelILi8ENS0_13BinaryFunctorIaaaZZZNS0_16fmod_kernel_cudaERNS_18TensorIteratorBaseEENKUlvE_clEvENKUlvE0_clEvEUlaaE_EESt5arrayIPcLm3EEEEviT0_T1_,@function
        .size           _ZN2at6native29vectorized_elementwise_kernelILi8ENS0_13BinaryFunctorIaaaZZZNS0_16fmod_kernel_cudaERNS_18TensorIteratorBaseEENKUlvE_clEvENKUlvE0_clEvEUlaaE_EESt5arrayIPcLm3EEEEviT0_T1_,(.L_x_50670 - _ZN2at6native29vectorized_elementwise_kernelILi8ENS0_13BinaryFunctorIaaaZZZNS0_16fmod_kernel_cudaERNS_18TensorIteratorBaseEENKUlvE_clEvENKUlvE0_clEvEUlaaE_EESt5arrayIPcLm3EEEEviT0_T1_)
        .other          _ZN2at6native29vectorized_elementwise_kernelILi8ENS0_13BinaryFunctorIaaaZZZNS0_16fmod_kernel_cudaERNS_18TensorIteratorBaseEENKUlvE_clEvENKUlvE0_clEvEUlaaE_EESt5arrayIPcLm3EEEEviT0_T1_,@"STO_CUDA_ENTRY STV_DEFAULT"
_ZN2at6native29vectorized_elementwise_kernelILi8ENS0_13BinaryFunctorIaaaZZZNS0_16fmod_kernel_cudaERNS_18TensorIteratorBaseEENKUlvE_clEvENKUlvE0_clEvEUlaaE_EESt5arrayIPcLm3EEEEviT0_T1_:
.text._ZN2at6native29vectorized_elementwise_kernelILi8ENS0_13BinaryFunctorIaaaZZZNS0_16fmod_kernel_cudaERNS_18TensorIteratorBaseEENKUlvE_clEvENKUlvE0_clEvEUlaaE_EESt5arrayIPcLm3EEEEviT0_T1_:
[----:B------:R-:W-:Y:S02]  /*0000*/  MOV R1, c[0x0][0x28] ;  /* 0x00000a0000017a02 */ /* 0x000fe40000000f00 */
[----:B------:R-:W-:Y:S05]  /*0010*/  EXIT ;  /* 0x000000000000794d */ /* 0x000fea0003800000 */
.L_x_21663:
        /* <DEDUP_REMOVED lines=14> */
.L_x_50670:


//--------------------- .text._ZN2at6native18elementwise_kernelILi128ELi4EZNS0_15gpu_kernel_implINS0_13BUnaryFunctorIaaaZZZNS0_16fmod_kernel_cudaERNS_18TensorIteratorBaseEENKUlvE_clEvENKUlvE0_clEvEUlaaE_EEEEvS5_RKT_EUliE_EEviT1_ --------------------------
	.section	.text._ZN2at6native18elementwise_kernelILi128ELi4EZNS0_15gpu_kernel_implINS0_13BUnaryFunctorIaaaZZZNS0_16fmod_kernel_cudaERNS_18TensorIteratorBaseEENKUlvE_clEvENKUlvE0_clEvEUlaaE_EEEEvS5_RKT_EUliE_EEviT1_,"ax",@progbits
	.sectioninfo	@"SHI_REGISTERS=26"
	.align	128
        .global         _ZN2at6native18elementwise_kernelILi128ELi4EZNS0_15gpu_kernel_implINS0_13BUnaryFunctorIaaaZZZNS0_16fmod_kernel_cudaERNS_18TensorIteratorBaseEENKUlvE_clEvENKUlvE0_clEvEUlaaE_EEEEvS5_RKT_EUliE_EEviT1_
        .type           _ZN2at6native18elementwise_kernelILi128ELi4EZNS0_15gpu_kernel_implINS0_13BUnaryFunctorIaaaZZZNS0_16fmod_kernel_cudaERNS_18TensorIteratorBaseEENKUlvE_clEvENKUlvE0_clEvEUlaaE_EEEEvS5_RKT_EUliE_EEviT1_,@function
        .size           _ZN2at6native18elementwise_kernelILi128ELi4EZNS0_15gpu_kernel_implINS0_13BUnaryFunctorIaaaZZZNS0_16fmod_kernel_cudaERNS_18TensorIteratorBaseEENKUlvE_clEvENKUlvE0_clEvEUlaaE_EEEEvS5_RKT_EUliE_EEviT1_,(.L_x_50671 - _ZN2at6native18elementwise_kernelILi128ELi4EZNS0_15gpu_kernel_implINS0_13BUnaryFunctorIaaaZZZNS0_16fmod_kernel_cudaERNS_18TensorIteratorBaseEENKUlvE_clEvENKUlvE0_clEvEUlaaE_EEEEvS5_RKT_EUliE_EEviT1_)
        .other          _ZN2at6native18elementwise_kernelILi128ELi4EZNS0_15gpu_kernel_implINS0_13BUnaryFunctorIaaaZZZNS0_16fmod_kernel_cudaERNS_18TensorIteratorBaseEENKUlvE_clEvENKUlvE0_clEvEUlaaE_EEEEvS5_RKT_EUliE_EEviT1_,@"STO_CUDA_ENTRY STV_DEFAULT"
_ZN2at6native18elementwise_kernelILi128ELi4EZNS0_15gpu_kernel_implINS0_13BUnaryFunctorIaaaZZZNS0_16fmod_kernel_cudaERNS_18TensorIteratorBaseEENKUlvE_clEvENKUlvE0_clEvEUlaaE_EEEEvS5_RKT_EUliE_EEviT1_:
.text._ZN2at6native18elementwise_kernelILi128ELi4EZNS0_15gpu_kernel_implINS0_13BUnaryFunctorIaaaZZZNS0_16fmod_kernel_cudaERNS_18TensorIteratorBaseEENKUlvE_clEvENKUlvE0_clEvEUlaaE_EEEEvS5_RKT_EUliE_EEviT1_:
        /* <DEDUP_REMOVED lines=237> */
.L_x_21666:
        /* <DEDUP_REMOVED lines=18> */
.L_x_21670:
[----:B------:R0:W5:Y:S01]  /*0ff0*/  LDG.E.U8 R4, [R2.64] ;  /* 0x0000002402047981 */ /* 0x000162000c1e1100 */
[----:B------:R-:W-:Y:S05]  /*1000*/  BRA `(.L_x_21672) ;  /* 0x00000d8000007947 */ /* 0x000fea0003800000 */
.L_x_21669:
        /* <DEDUP_REMOVED lines=8> */
.L_x_21674:
[----:B------:R0:W5:Y:S01]  /*1090*/  LDG.E.U8 R4, [R2.64] ;  /* 0x0000002402047981 */ /* 0x000162000c1e1100 */
[----:B------:R-:W-:Y:S05]  /*10a0*/  BRA `(.L_x_21672) ;  /* 0x00000ce000007947 */ /* 0x000fea0003800000 */
.L_x_21673:
[----:B------:R0:W5:Y:S01]  /*10b0*/  LDG.E.U16 R4, [R2.64] ;  /* 0x0000002402047981 */ /* 0x000162000c1e1500 */
[----:B------:R-:W-:Y:S05]  /*10c0*/  BRA `(.L_x_21672) ;  /* 0x00000cc000007947 */ /* 0x000fea0003800000 */
.L_x_21668:
        /* <DEDUP_REMOVED lines=9> */
.L_x_21676:
[----:B------:R-:W2:Y:S02]  /*1160*/  LDG.E.U16 R0, [R2.64] ;  /* 0x0000002402007981 */ /* 0x000ea4000c1e1500 */
[----:B--2---:R-:W-:-:S06]  /*1170*/  HADD2.F32 R0, -RZ, R0.H0_H0 ;  /* 0x20000000ff007230 */ /* 0x004fcc0000004100 */
[----:B------:R-:W0:Y:S02]  /*1180*/  F2I.FTZ.TRUNC.NTZ R0, R0 ;  /* 0x0000000000007305 */ /* 0x000e24000021f100 */
[----:B0-----:R-:W-:Y:S01]  /*1190*/  PRMT R4, R0, 0x7610, R4 ;  /* 0x0000761000047816 */ /* 0x001fe20000000004 */
[----:B------:R-:W-:Y:S05]  /*11a0*/  BRA `(.L_x_21672) ;  /* 0x00000be000007947 */ /* 0x000fea0003800000 */
.L_x_21675:
        /* <DEDUP_REMOVED lines=9> */
.L_x_21678:
[----:B------:R-:W2:Y:S02]  /*1240*/  LDG.E.U16 R2, [R2.64] ;  /* 0x0000002402027981 */ /* 0x000ea4000c1e1500 */
[----:B--2---:R-:W-:-:S06]  /*1250*/  HADD2.F32 R0, -RZ, R2.H0_H0 ;  /* 0x20000002ff007230 */ /* 0x004fcc0000004100 */
[----:B------:R-:W0:Y:S02]  /*1260*/  F2I.FTZ.TRUNC.NTZ R0, R0 ;  /* 0x0000000000007305 */ /* 0x000e24000021f100 */
[----:B0-----:R-:W-:Y:S01]  /*1270*/  PRMT R4, R0, 0x7610, R4 ;  /* 0x0000761000047816 */ /* 0x001fe20000000004 */
[----:B------:R-:W-:Y:S05]  /*1280*/  BRA `(.L_x_21672) ;  /* 0x00000b0000007947 */ /* 0x000fea0003800000 */
.L_x_21677:
[----:B------:R-:W2:Y:S02]  /*1290*/  LDG.E.64 R2, [R2.64] ;  /* 0x0000002402027981 */ /* 0x000ea4000c1e1b00 */
[----:B--2---:R0:W1:Y:S01]  /*12a0*/  F2I.F64.TRUNC R4, R2 ;  /* 0x0000000200047311 */ /* 0x004062000030d100 */
[----:B------:R-:W-:Y:S05]  /*12b0*/  BRA `(.L_x_21672) ;  /* 0x00000ad000007947 */ /* 0x000fea0003800000 */
.L_x_21667:
        /* <DEDUP_REMOVED lines=12> */
.L_x_21681:
[----:B------:R-:W2:Y:S02]  /*1380*/  LDG.E.64 R2, [R2.64] ;  /* 0x0000002402027981 */ /* 0x000ea4000c1e1b00 */
[----:B--2---:R0:W1:Y:S01]  /*1390*/  F2I.F64.TRUNC R4, R2 ;  /* 0x0000000200047311 */ /* 0x004062000030d100 */
[----:B------:R-:W-:Y:S05]  /*13a0*/  BRA `(.L_x_21672) ;  /* 0x000009e000007947 */ /* 0x000fea0003800000 */
.L_x_21680:
        /* <DEDUP_REMOVED lines=28> */
.L_x_21683:
        /* <DEDUP_REMOVED lines=15> */
.L_x_21682:
[----:B------:R-:W2:Y:S02]  /*1660*/  LDG.E.U16 R0, [R2.64] ;  /* 0x0000002402007981 */ /* 0x000ea4000c1e1500 */
[----:B--2---:R-:W-:-:S06]  /*1670*/  PRMT R0, RZ, 0x5410, R0 ;  /* 0x00005410ff007816 */ /* 0x004fcc0000000000 */
[----:B------:R-:W0:Y:S02]  /*1680*/  F2I.FTZ.TRUNC.NTZ R0, R0 ;  /* 0x0000000000007305 */ /* 0x000e24000021f100 */
[----:B0-----:R-:W-:Y:S01]  /*1690*/  PRMT R4, R0, 0x7610, R4 ;  /* 0x0000761000047816 */ /* 0x001fe20000000004 */
[----:B------:R-:W-:Y:S05]  /*16a0*/  BRA `(.L_x_21672) ;  /* 0x000006e000007947 */ /* 0x000fea0003800000 */
.L_x_21679:
        /* <DEDUP_REMOVED lines=10> */
.L_x_21686:
        /* <DEDUP_REMOVED lines=21> */
.L_x_21690:
[----:B------:R-:W-:Y:S05]  /*18a0*/  BSYNC B1 ;  /* 0x0000000000017941 */ /* 0x000fea0003800000 */
.L_x_21689:
[----:B------:R-:W-:Y:S01]  /*18b0*/  LEA R3, R0, 0x3b800000, 0x17 ;  /* 0x3b80000000037811 */ /* 0x000fe200078eb8ff */
[----:B------:R-:W-:-:S05]  /*18c0*/  IMAD.SHL.U32 R0, R2, 0x100000, RZ ;  /* 0x0010000002007824 */ /* 0x000fca00078e00ff */
[----:B------:R-:W-:Y:S02]  /*18d0*/  LOP3.LUT R0, R3, R0, R4, 0xfe, !PT ;  /* 0x0000000003007212 */ /* 0x000fe400078efe04 */
.L_x_21688:
[----:B------:R-:W-:Y:S05]  /*18e0*/  BSYNC B0 ;  /* 0x0000000000007941 */ /* 0x000fea0003800000 */
.L_x_21687:
[----:B------:R-:W0:Y:S02]  /*18f0*/  F2I.FTZ.TRUNC.NTZ R0, R0 ;  /* 0x0000000000007305 */ /* 0x000e24000021f100 */
[----:B0-----:R-:W-:Y:S01]  /*1900*/  PRMT R4, R0, 0x7610, R4 ;  /* 0x0000761000047816 */ /* 0x001fe20000000004 */
[----:B------:R-:W-:Y:S05]  /*1910*/  BRA `(.L_x_21672) ;  /* 0x0000047000007947 */ /* 0x000fea0003800000 */
.L_x_21685:
        /* <DEDUP_REMOVED lines=21> */
.L_x_21694:
[----:B------:R-:W-:Y:S05]  /*1a70*/  BSYNC B1 ;  /* 0x0000000000017941 */ /* 0x000fea0003800000 */
.L_x_21693:
[----:B------:R-:W-:Y:S01]  /*1a80*/  LEA R3, R0, 0x37800000, 0x17 ;  /* 0x3780000000037811 */ /* 0x000fe200078eb8ff */
[----:B------:R-:W-:-:S05]  /*1a90*/  IMAD.SHL.U32 R0, R2, 0x200000, RZ ;  /* 0x0020000002007824 */ /* 0x000fca00078e00ff */
[----:B------:R-:W-:Y:S02]  /*1aa0*/  LOP3.LUT R0, R3, R0, R4, 0xfe, !PT ;  /* 0x0000000003007212 */ /* 0x000fe400078efe04 */
.L_x_21692:
[----:B------:R-:W-:Y:S05]  /*1ab0*/  BSYNC B0 ;  /* 0x0000000000007941 */ /* 0x000fea0003800000 */
.L_x_21691:
[----:B------:R-:W0:Y:S02]  /*1ac0*/  F2I.FTZ.TRUNC.NTZ R0, R0 ;  /* 0x0000000000007305 */ /* 0x000e24000021f100 */
[----:B0-----:R-:W-:Y:S01]  /*1ad0*/  PRMT R4, R0, 0x7610, R4 ;  /* 0x0000761000047816 */ /* 0x001fe20000000004 */
[----:B------:R-:W-:Y:S05]  /*1ae0*/  BRA `(.L_x_21672) ;  /* 0x000002a000007947 */ /* 0x000fea0003800000 */
.L_x_21684:
        /* <DEDUP_REMOVED lines=14> */
.L_x_21698:
[----:B------:R-:W-:Y:S05]  /*1bd0*/  BSYNC B0 ;  /* 0x0000000000007941 */ /* 0x000fea0003800000 */
.L_x_21697:
[----:B------:R-:W0:Y:S02]  /*1be0*/  F2I.FTZ.TRUNC.NTZ R0, R0 ;  /* 0x0000000000007305 */ /* 0x000e24000021f100 */
[----:B0-----:R-:W-:Y:S01]  /*1bf0*/  PRMT R4, R0, 0x7610, R4 ;  /* 0x0000761000047816 */ /* 0x001fe20000000004 */
[----:B------:R-:W-:Y:S05]  /*1c00*/  BRA `(.L_x_21672) ;  /* 0x0000018000007947 */ /* 0x000fea0003800000 */
.L_x_21671:
        /* <DEDUP_REMOVED lines=21> */
.L_x_21696:
[----:B------:R0:W5:Y:S01]  /*1d60*/  LDG.E.U8 R4, [R2.64] ;  /* 0x0000002402047981 */ /* 0x000162000c1e1100 */
[----:B------:R-:W-:Y:S05]  /*1d70*/  BRA `(.L_x_21672) ;  /* 0x0000001000007947 */ /* 0x000fea0003800000 */
.L_x_21695:
[----:B------:R0:W5:Y:S02]  /*1d80*/  LDG.E.U8 R4, [R2.64] ;  /* 0x0000002402047981 */ /* 0x000164000c1e1100 */
.L_x_21672:
[----:B------:R-:W2:Y:S01]  /*1d90*/  LDC.S8 R0, c[0x0][0x371] ;  /* 0x0000dc40ff007b82 */ /* 0x000ea20000000200 */
[----:B-1---5:R-:W-:-:S04]  /*1da0*/  LOP3.LUT R4, R4, 0xffff, RZ, 0xc0, !PT ;  /* 0x0000ffff04047812 */ /* 0x022fc800078ec0ff */
[----:B------:R-:W-:-:S04]  /*1db0*/  PRMT R4, R4, 0x8880, RZ ;  /* 0x0000888004047816 */ /* 0x000fc800000000ff */
[----:B------:R-:W-:Y:S02]  /*1dc0*/  ISETP.GE.AND P1, PT, R4, RZ, PT ;  /* 0x000000ff0400720c */ /* 0x000fe40003f26270 */
[-C--:B--2---:R-:W-:Y:S02]  /*1dd0*/  IABS R7, R0.reuse ;  /* 0x0000000000077213 */ /* 0x084fe40000000000 */
[----:B------:R-:W-:Y:S02]  /*1de0*/  IABS R8, R0 ;  /* 0x0000000000087213 */ /* 0x000fe40000000000 */
[----:B------:R-:W1:Y:S08]  /*1df0*/  I2F.RP R5, R7 ;  /* 0x0000000700057306 */ /* 0x000e700000209400 */
        /* <DEDUP_REMOVED lines=33> */
.L_x_21702:
[----:B------:R0:W-:Y:S01]  /*2010*/  STG.E.U8 [R16.64], R2 ;  /* 0x0000000210007986 */ /* 0x0001e2000c101124 */
[----:B------:R-:W-:Y:S05]  /*2020*/  BRA `(.L_x_21704) ;  /* 0x00000e6000007947 */ /* 0x000fea0003800000 */
.L_x_21701:
        /* <DEDUP_REMOVED lines=12> */
.L_x_21706:
[----:B------:R-:W-:-:S05]  /*20f0*/  PRMT R3, R2, 0x8880, RZ ;  /* 0x0000888002037816 */ /* 0x000fca00000000ff */
[----:B------:R0:W-:Y:S01]  /*2100*/  STG.E [R16.64], R3 ;  /* 0x0000000310007986 */ /* 0x0001e2000c101924 */
[----:B------:R-:W-:Y:S05]  /*2110*/  BRA `(.L_x_21704) ;  /* 0x00000d7000007947 */ /* 0x000fea0003800000 */
.L_x_21705:
[----:B------:R-:W-:-:S04]  /*2120*/  PRMT R3, R2, 0x8880, RZ ;  /* 0x0000888002037816 */ /* 0x000fc800000000ff */
[----:B------:R-:W-:-:S05]  /*2130*/  PRMT R3, R3, 0x7710, RZ ;  /* 0x0000771003037816 */ /* 0x000fca00000000ff */
[----:B------:R0:W-:Y:S01]  /*2140*/  STG.E.U16 [R16.64], R3 ;  /* 0x0000000310007986 */ /* 0x0001e2000c101524 */
[----:B------:R-:W-:Y:S05]  /*2150*/  BRA `(.L_x_21704) ;  /* 0x00000d3000007947 */ /* 0x000fea0003800000 */
.L_x_21700:
        /* <DEDUP_REMOVED lines=9> */
.L_x_21708:
[----:B------:R-:W0:Y:S02]  /*21f0*/  I2F.S8 R0, R2 ;  /* 0x0000000200007306 */ /* 0x000e240000001400 */
[----:B0-----:R-:W-:-:S05]  /*2200*/  F2FP.PACK_AB R0, RZ, R0 ;  /* 0x00000000ff00723e */ /* 0x001fca00000000ff */
[----:B------:R0:W-:Y:S01]  /*2210*/  STG.E.U16 [R16.64], R0 ;  /* 0x0000000010007986 */ /* 0x0001e2000c101524 */
[----:B------:R-:W-:Y:S05]  /*2220*/  BRA `(.L_x_21704) ;  /* 0x00000c6000007947 */ /* 0x000fea0003800000 */
.L_x_21707:
        /* <DEDUP_REMOVED lines=10> */
.L_x_21710:
[----:B------:R-:W0:Y:S02]  /*22d0*/  I2F.S8 R2, R2 ;  /* 0x0000000200027306 */ /* 0x000e240000001400 */
[----:B0-----:R-:W-:-:S04]  /*22e0*/  F2FP.PACK_AB R3, RZ, R2 ;  /* 0x00000002ff03723e */ /* 0x001fc800000000ff */
[----:B------:R-:W-:-:S05]  /*22f0*/  PRMT R3, R3, 0x5410, RZ ;  /* 0x0000541003037816 */ /* 0x000fca00000000ff */
[----:B------:R0:W-:Y:S01]  /*2300*/  STG.E [R16.64], R3 ;  /* 0x0000000310007986 */ /* 0x0001e2000c101924 */
[----:B------:R-:W-:Y:S05]  /*2310*/  BRA `(.L_x_21704) ;  /* 0x00000b7000007947 */ /* 0x000fea0003800000 */
.L_x_21709:
[----:B------:R-:W-:-:S04]  /*2320*/  PRMT R2, R2, 0x8880, RZ ;  /* 0x0000888002027816 */ /* 0x000fc800000000ff */
[----:B------:R-:W-:-:S06]  /*2330*/  PRMT R2, R2, 0x7710, RZ ;  /* 0x0000771002027816 */ /* 0x000fcc00000000ff */
[----:B------:R-:W0:Y:S02]  /*2340*/  I2F.F64.S16 R2, R2 ;  /* 0x0000000200027312 */ /* 0x000e240000101c00 */
[----:B0-----:R0:W-:Y:S01]  /*2350*/  STG.E.64 [R16.64], R2 ;  /* 0x0000000210007986 */ /* 0x0011e2000c101b24 */
[----:B------:R-:W-:Y:S05]  /*2360*/  BRA `(.L_x_21704) ;  /* 0x00000b2000007947 */ /* 0x000fea0003800000 */
.L_x_21699:
        /* <DEDUP_REMOVED lines=12> */
.L_x_21713:
[----:B------:R-:W-:Y:S01]  /*2430*/  PRMT R4, R2, 0x8880, RZ ;  /* 0x0000888002047816 */ /* 0x000fe200000000ff */
[----:B------:R-:W-:-:S03]  /*2440*/  CS2R R6, SRZ ;  /* 0x0000000000067805 */ /* 0x000fc6000001ff00 */
[----:B------:R-:W-:-:S06]  /*2450*/  PRMT R4, R4, 0x7710, RZ ;  /* 0x0000771004047816 */ /* 0x000fcc00000000ff */
[----:B------:R-:W0:Y:S02]  /*2460*/  I2F.F64.S16 R4, R4 ;  /* 0x0000000400047312 */ /* 0x000e240000101c00 */
[----:B0-----:R0:W-:Y:S01]  /*2470*/  STG.E.128 [R16.64], R4 ;  /* 0x0000000410007986 */ /* 0x0011e2000c101d24 */
[----:B------:R-:W-:Y:S05]  /*2480*/  BRA `(.L_x_21704) ;  /* 0x00000a0000007947 */ /* 0x000fea0003800000 */
.L_x_21712:
        /* <DEDUP_REMOVED lines=21> */
.L_x_21717:
[----:B------:R-:W-:Y:S05]  /*25e0*/  BSYNC B0 ;  /* 0x0000000000007941 */ /* 0x000fea0003800000 */
.L_x_21716:
[----:B------:R-:W-:-:S05]  /*25f0*/  LOP3.LUT R3, R0, R3, RZ, 0xfc, !PT ;  /* 0x0000000300037212 */ /* 0x000fca00078efcff */
[----:B------:R0:W-:Y:S01]  /*2600*/  STG.E.U8 [R16.64], R3 ;  /* 0x0000000310007986 */ /* 0x0001e2000c101124 */
[----:B------:R-:W-:Y:S05]  /*2610*/  BRA `(.L_x_21704) ;  /* 0x0000087000007947 */ /* 0x000fea0003800000 */
.L_x_21715:
        /* <DEDUP_REMOVED lines=13> */
.L_x_21719:
[----:B------:R-:W-:Y:S01]  /*26f0*/  IMAD.MOV.U32 R0, RZ, RZ, 0x7f ;  /* 0x0000007fff007424 */ /* 0x000fe200078e00ff */
[----:B------:R-:W-:-:S04]  /*2700*/  ISETP.GT.U32.AND P0, PT, R3, 0x7f800000, PT ;  /* 0x7f8000000300780c */ /* 0x000fc80003f04070 */
[----:B------:R-:W-:-:S04]  /*2710*/  SEL R0, R0, 0x7c, P0 ;  /* 0x0000007c00007807 */ /* 0x000fc80000000000 */
.L_x_21720:
[----:B------:R-:W-:Y:S05]  /*2720*/  BSYNC B0 ;  /* 0x0000000000007941 */ /* 0x000fea0003800000 */
.L_x_21718:
[----:B------:R-:W-:-:S04]  /*2730*/  LOP3.LUT R2, R5, 0x80000000, RZ, 0xc0, !PT ;  /* 0x8000000005027812 */ /* 0x000fc800078ec0ff */
[----:B------:R-:W-:-:S04]  /*2740*/  SHF.R.U32.HI R3, RZ, 0x18, R2 ;  /* 0x00000018ff037819 */ /* 0x000fc80000011602 */
[----:B------:R-:W-:-:S05]  /*2750*/  LOP3.LUT R3, R0, R3, RZ, 0xfc, !PT ;  /* 0x0000000300037212 */ /* 0x000fca00078efcff */
[----:B------:R0:W-:Y:S01]  /*2760*/  STG.E.U8 [R16.64], R3 ;  /* 0x0000000310007986 */ /* 0x0001e2000c101124 */
[----:B------:R-:W-:Y:S05]  /*2770*/  BRA `(.L_x_21704) ;  /* 0x0000071000007947 */ /* 0x000fea0003800000 */
.L_x_21714:
[----:B------:R-:W0:Y:S02]  /*2780*/  I2F.S8 R0, R2 ;  /* 0x0000000200007306 */ /* 0x000e240000001400 */
[----:B0-----:R-:W-:-:S05]  /*2790*/  F2FP.BF16.PACK_AB R0, RZ, R0 ;  /* 0x00000000ff00723e */ /* 0x001fca00000010ff */
[----:B------:R0:W-:Y:S01]  /*27a0*/  STG.E.U16 [R16.64], R0 ;  /* 0x0000000010007986 */ /* 0x0001e2000c101524 */
[----:B------:R-:W-:Y:S05]  /*27b0*/  BRA `(.L_x_21704) ;  /* 0x000006d000007947 */ /* 0x000fea0003800000 */
.L_x_21711:
        /* <DEDUP_REMOVED lines=12> */
.L_x_21723:
        /* <DEDUP_REMOVED lines=17> */
.L_x_21726:
[----:B------:R-:W-:-:S04]  /*2990*/  LOP3.LUT R2, R5, 0x80000000, RZ, 0xc0, !PT ;  /* 0x8000000005027812 */ /* 0x000fc800078ec0ff */
[----:B------:R-:W-:-:S04]  /*29a0*/  SHF.R.U32.HI R3, RZ, 0x18, R2 ;  /* 0x00000018ff037819 */ /* 0x000fc80000011602 */
[----:B------:R-:W-:-:S04]  /*29b0*/  LOP3.LUT R0, R0, R3, RZ, 0xfc, !PT ;  /* 0x0000000300007212 */ /* 0x000fc800078efcff */
[----:B------:R-:W-:Y:S02]  /*29c0*/  PRMT R8, R0, 0x7610, R8 ;  /* 0x0000761000087816 */ /* 0x000fe40000000008 */
.L_x_21725:
[----:B------:R-:W-:Y:S05]  /*29d0*/  BSYNC B0 ;  /* 0x0000000000007941 */ /* 0x000fea0003800000 */
.L_x_21724:
[----:B------:R0:W-:Y:S01]  /*29e0*/  STG.E.U8 [R16.64], R8 ;  /* 0x0000000810007986 */ /* 0x0001e2000c101124 */
[----:B------:R-:W-:Y:S05]  /*29f0*/  BRA `(.L_x_21704) ;  /* 0x0000049000007947 */ /* 0x000fea0003800000 */
.L_x_21722:
        /* <DEDUP_REMOVED lines=17> */
.L_x_21729:
[----:B------:R-:W-:-:S04]  /*2b10*/  LOP3.LUT R2, R5, 0x80000000, RZ, 0xc0, !PT ;  /* 0x8000000005027812 */ /* 0x000fc800078ec0ff */
[----:B------:R-:W-:-:S04]  /*2b20*/  SHF.R.U32.HI R3, RZ, 0x18, R2 ;  /* 0x00000018ff037819 */ /* 0x000fc80000011602 */
[----:B------:R-:W-:-:S04]  /*2b30*/  LOP3.LUT R0, R0, R3, RZ, 0xfc, !PT ;  /* 0x0000000300007212 */ /* 0x000fc800078efcff */
[----:B------:R-:W-:Y:S02]  /*2b40*/  PRMT R8, R0, 0x7610, R8 ;  /* 0x0000761000087816 */ /* 0x000fe40000000008 */
.L_x_21728:
[----:B------:R-:W-:Y:S05]  /*2b50*/  BSYNC B0 ;  /* 0x0000000000007941 */ /* 0x000fea0003800000 */
.L_x_21727:
[----:B------:R0:W-:Y:S01]  /*2b60*/  STG.E.U8 [R16.64], R8 ;  /* 0x0000000810007986 */ /* 0x0001e2000c101124 */
[----:B------:R-:W-:Y:S05]  /*2b70*/  BRA `(.L_x_21704) ;  /* 0x0000031000007947 */ /* 0x000fea0003800000 */
.L_x_21721:
        /* <DEDUP_REMOVED lines=22> */
.L_x_21703:
        /* <DEDUP_REMOVED lines=20> */
.L_x_21731:
[----:B------:R-:W-:-:S04]  /*2e20*/  LOP3.LUT R2, R2, 0xffff, RZ, 0xc0, !PT ;  /* 0x0000ffff02027812 */ /* 0x000fc800078ec0ff */
[----:B------:R-:W-:-:S04]  /*2e30*/  PRMT R2, R2, 0x8880, RZ ;  /* 0x0000888002027816 */ /* 0x000fc800000000ff */
[----:B------:R-:W-:-:S05]  /*2e40*/  SHF.R.S32.HI R3, RZ, 0x1f, R2 ;  /* 0x0000001fff037819 */ /* 0x000fca0000011402 */
[----:B------:R0:W-:Y:S01]  /*2e50*/  STG.E.64 [R16.64], R2 ;  /* 0x0000000210007986 */ /* 0x0001e2000c101b24 */
[----:B------:R-:W-:Y:S05]  /*2e60*/  BRA `(.L_x_21704) ;  /* 0x0000002000007947 */ /* 0x000fea0003800000 */
.L_x_21730:
[----:B------:R-:W-:-:S05]  /*2e70*/  PRMT R3, R2, 0x8880, RZ ;  /* 0x0000888002037816 */ /* 0x000fca00000000ff */
[----:B------:R0:W-:Y:S02]  /*2e80*/  STG.E [R16.64], R3 ;  /* 0x0000000310007986 */ /* 0x0001e4000c101924 */
.L_x_21704:
[----:B------:R-:W-:-:S05]  /*2e90*/  IMAD R18, R18, 0x200, R23 ;  /* 0x0000020012127824 */ /* 0x000fca00078e0217 */
[----:B------:R-:W-:Y:S02]  /*2ea0*/  IADD3 R19, R18, 0x80, RZ ;  /* 0x0000008012137810 */ /* 0x000fe40007ffe0ff */
.L_x_21665:
[----:B------:R-:W-:Y:S05]  /*2eb0*/  BSYNC B6 ;  /* 0x0000000000067941 */ /* 0x000fea0003800000 */
.L_x_21664:
        /* <DEDUP_REMOVED lines=231> */
.L_x_21734:
        /* <DEDUP_REMOVED lines=18> */
.L_x_21738:
[----:B------:R0:W5:Y:S01]  /*3e50*/  LDG.E.U8 R4, [R2.64] ;  /* 0x0000002402047981 */ /* 0x000162000c1e1100 */
[----:B------:R-:W-:Y:S05]  /*3e60*/  BRA `(.L_x_21740) ;  /* 0x00000d8000007947 */ /* 0x000fea0003800000 */
.L_x_21737:
        /* <DEDUP_REMOVED lines=8> */
.L_x_21742:
[----:B------:R0:W5:Y:S01]  /*3ef0*/  LDG.E.U8 R4, [R2.64] ;  /* 0x0000002402047981 */ /* 0x000162000c1e1100 */
[----:B------:R-:W-:Y:S05]  /*3f00*/  BRA `(.L_x_21740) ;  /* 0x00000ce000007947 */ /* 0x000fea0003800000 */
.L_x_21741:
[----:B------:R0:W5:Y:S01]  /*3f10*/  LDG.E.U16 R4, [R2.64] ;  /* 0x0000002402047981 */ /* 0x000162000c1e1500 */
[----:B------:R-:W-:Y:S05]  /*3f20*/  BRA `(.L_x_21740) ;  /* 0x00000cc000007947 */ /* 0x000fea0003800000 */
.L_x_21736:
        /* <DEDUP_REMOVED lines=9> */
.L_x_21744:
[----:B------:R-:W2:Y:S02]  /*3fc0*/  LDG.E.U16 R0, [R2.64] ;  /* 0x0000002402007981 */ /* 0x000ea4000c1e1500 */
[----:B--2---:R-:W-:-:S06]  /*3fd0*/  HADD2.F32 R0, -RZ, R0.H0_H0 ;  /* 0x20000000ff007230 */ /* 0x004fcc0000004100 */
[----:B------:R-:W0:Y:S02]  /*3fe0*/  F2I.FTZ.TRUNC.NTZ R0, R0 ;  /* 0x0000000000007305 */ /* 0x000e24000021f100 */
[----:B0-----:R-:W-:Y:S01]  /*3ff0*/  PRMT R4, R0, 0x7610, R4 ;  /* 0x0000761000047816 */ /* 0x001fe20000000004 */
[----:B------:R-:W-:Y:S05]  /*4000*/  BRA `(.L_x_21740) ;  /* 0x00000be000007947 */ /* 0x000fea0003800000 */
.L_x_21743:
        /* <DEDUP_REMOVED lines=9> */
.L_x_21746:
[----:B------:R-:W2:Y:S02]  /*40a0*/  LDG.E.U16 R2, [R2.64] ;  /* 0x0000002402027981 */ /* 0x000ea4000c1e1500 */
[----:B--2---:R-:W-:-:S06]  /*40b0*/  HADD2.F32 R0, -RZ, R2.H0_H0 ;  /* 0x20000002ff007230 */ /* 0x004fcc0000004100 */
[----:B------:R-:W0:Y:S02]  /*40c0*/  F2I.FTZ.TRUNC.NTZ R0, R0 ;  /* 0x0000000000007305 */ /* 0x000e24000021f100 */
[----:B0-----:R-:W-:Y:S01]  /*40d0*/  PRMT R4, R0, 0x7610, R4 ;  /* 0x0000761000047816 */ /* 0x001fe20000000004 */
[----:B------:R-:W-:Y:S05]  /*40e0*/  BRA `(.L_x_21740) ;  /* 0x00000b0000007947 */ /* 0x000fea0003800000 */
.L_x_21745:
[----:B------:R-:W2:Y:S02]  /*40f0*/  LDG.E.64 R2, [R2.64] ;  /* 0x0000002402027981 */ /* 0x000ea4000c1e1b00 */
[----:B--2---:R0:W1:Y:S01]  /*4100*/  F2I.F64.TRUNC R4, R2 ;  /* 0x0000000200047311 */ /* 0x004062000030d100 */
[----:B------:R-:W-:Y:S05]  /*4110*/  BRA `(.L_x_21740) ;  /* 0x00000ad000007947 */ /* 0x000fea0003800000 */
.L_x_21735:
        /* <DEDUP_REMOVED lines=12> */
.L_x_21749:
[----:B------:R-:W2:Y:S02]  /*41e0*/  LDG.E.64 R2, [R2.64] ;  /* 0x0000002402027981 */ /* 0x000ea4000c1e1b00 */
[----:B--2---:R0:W1:Y:S01]  /*41f0*/  F2I.F64.TRUNC R4, R2 ;  /* 0x0000000200047311 */ /* 0x004062000030d100 */
[----:B------:R-:W-:Y:S05]  /*4200*/  BRA `(.L_x_21740) ;  /* 0x000009e000007947 */ /* 0x000fea0003800000 */
.L_x_21748:
        /* <DEDUP_REMOVED lines=28> */
.L_x_21751:
        /* <DEDUP_REMOVED lines=15> */
.L_x_21750:
[----:B------:R-:W2:Y:S02]  /*44c0*/  LDG.E.U16 R0, [R2.64] ;  /* 0x0000002402007981 */ /* 0x000ea4000c1e1500 */
[----:B--2---:R-:W-:-:S06]  /*44d0*/  PRMT R0, RZ, 0x5410, R0 ;  /* 0x00005410ff007816 */ /* 0x004fcc0000000000 */
[----:B------:R-:W0:Y:S02]  /*44e0*/  F2I.FTZ.TRUNC.NTZ R0, R0 ;  /* 0x0000000000007305 */ /* 0x000e24000021f100 */
[----:B0-----:R-:W-:Y:S01]  /*44f0*/  PRMT R4, R0, 0x7610, R4 ;  /* 0x0000761000047816 */ /* 0x001fe20000000004 */
[----:B------:R-:W-:Y:S05]  /*4500*/  BRA `(.L_x_21740) ;  /* 0x000006e000007947 */ /* 0x000fea0003800000 */
.L_x_21747:
        /* <DEDUP_REMOVED lines=10> */
.L_x_21754:
        /* <DEDUP_REMOVED lines=21> */
.L_x_21758:
[----:B------:R-:W-:Y:S05]  /*4700*/  BSYNC B1 ;  /* 0x0000000000017941 */ /* 0x000fea0003800000 */
.L_x_21757:
[----:B------:R-:W-:Y:S01]  /*4710*/  LEA R3, R0, 0x3b800000, 0x17 ;  /* 0x3b80000000037811 */ /* 0x000fe200078eb8ff */
[----:B------:R-:W-:-:S05]  /*4720*/  IMAD.SHL.U32 R0, R2, 0x100000, RZ ;  /* 0x0010000002007824 */ /* 0x000fca00078e00ff */
[----:B------:R-:W-:Y:S02]  /*4730*/  LOP3.LUT R0, R3, R0, R4, 0xfe, !PT ;  /* 0x0000000003007212 */ /* 0x000fe400078efe04 */
.L_x_21756:
[----:B------:R-:W-:Y:S05]  /*4740*/  BSYNC B0 ;  /* 0x0000000000007941 */ /* 0x000fea0003800000 */
.L_x_21755:
[----:B------:R-:W0:Y:S02]  /*4750*/  F2I.FTZ.TRUNC.NTZ R0, R0 ;  /* 0x0000000000007305 */ /* 0x000e24000021f100 */
[----:B0-----:R-:W-:Y:S01]  /*4760*/  PRMT R4, R0, 0x7610, R4 ;  /* 0x0000761000047816 */ /* 0x001fe20000000004 */
[----:B------:R-:W-:Y:S05]  /*4770*/  BRA `(.L_x_21740) ;  /* 0x0000047000007947 */ /* 0x000fea0003800000 */
.L_x_21753:
        /* <DEDUP_REMOVED lines=21> */
.L_x_21762:
[----:B------:R-:W-:Y:S05]  /*48d0*/  BSYNC B1 ;  /* 0x0000000000017941 */ /* 0x000fea0003800000 */
.L_x_21761:
[----:B------:R-:W-:Y:S01]  /*48e0*/  LEA R3, R0, 0x37800000, 0x17 ;  /* 0x3780000000037811 */ /* 0x000fe200078eb8ff */
[----:B------:R-:W-:-:S05]  /*48f0*/  IMAD.SHL.U32 R0, R2, 0x200000, RZ ;  /* 0x0020000002007824 */ /* 0x000fca00078e00ff */
[----:B------:R-:W-:Y:S02]  /*4900*/  LOP3.LUT R0, R3, R0, R4, 0xfe, !PT ;  /* 0x0000000003007212 */ /* 0x000fe400078efe04 */
.L_x_21760:
[----:B------:R-:W-:Y:S05]  /*4910*/  BSYNC B0 ;  /* 0x0000000000007941 */ /* 0x000fea0003800000 */
.L_x_21759:
[----:B------:R-:W0:Y:S02]  /*4920*/  F2I.FTZ.TRUNC.NTZ R0, R0 ;  /* 0x0000000000007305 */ /* 0x000e24000021f100 */
[----:B0-----:R-:W-:Y:S01]  /*4930*/  PRMT R4, R0, 0x7610, R4 ;  /* 0x0000761000047816 */ /* 0x001fe20000000004 */
[----:B------:R-:W-:Y:S05]  /*4940*/  BRA `(.L_x_21740) ;  /* 0x000002a000007947 */ /* 0x000fea0003800000 */
.L_x_21752:
        /* <DEDUP_REMOVED lines=14> */
.L_x_21766:
[----:B------:R-:W-:Y:S05]  /*4a30*/  BSYNC B0 ;  /* 0x0000000000007941 */ /* 0x000fea0003800000 */
.L_x_21765:
[----:B------:R-:W0:Y:S02]  /*4a40*/  F2I.FTZ.TRUNC.NTZ R0, R0 ;  /* 0x0000000000007305 */ /* 0x000e24000021f100 */
[----:B0-----:R-:W-:Y:S01]  /*4a50*/  PRMT R4, R0, 0x7610, R4 ;  /* 0x0000761000047816 */ /* 0x001fe20000000004 */
[----:B------:R-:W-:Y:S05]  /*4a60*/  BRA `(.L_x_21740) ;  /* 0x0000018000007947 */ /* 0x000fea0003800000 */
.L_x_21739:
        /* <DEDUP_REMOVED lines=21> */
.L_x_21764:
[----:B------:R0:W5:Y:S01]  /*4bc0*/  LDG.E.U8 R4, [R2.64] ;  /* 0x0000002402047981 */ /* 0x000162000c1e1100 */
[----:B------:R-:W-:Y:S05]  /*4bd0*/  BRA `(.L_x_21740) ;  /* 0x0000001000007947 */ /* 0x000fea0003800000 */
.L_x_21763:
[----:B------:R0:W5:Y:S02]  /*4be0*/  LDG.E.U8 R4, [R2.64] ;  /* 0x0000002402047981 */ /* 0x000164000c1e1100 */
.L_x_21740:
        /* <DEDUP_REMOVED lines=40> */
.L_x_21770:
[----:B------:R0:W-:Y:S01]  /*4e70*/  STG.E.U8 [R16.64], R2 ;  /* 0x0000000210007986 */ /* 0x0001e2000c101124 */
[----:B------:R-:W-:Y:S05]  /*4e80*/  BRA `(.L_x_21772) ;  /* 0x00000e6000007947 */ /* 0x000fea0003800000 */
.L_x_21769:
        /* <DEDUP_REMOVED lines=12> */
.L_x_21774:
[----:B------:R-:W-:-:S05]  /*4f50*/  PRMT R3, R2, 0x8880, RZ ;  /* 0x0000888002037816 */ /* 0x000fca00000000ff */
[----:B------:R0:W-:Y:S01]  /*4f60*/  STG.E [R16.64], R3 ;  /* 0x0000000310007986 */ /* 0x0001e2000c101924 */
[----:B------:R-:W-:Y:S05]  /*4f70*/  BRA `(.L_x_21772) ;  /* 0x00000d7000007947 */ /* 0x000fea0003800000 */
.L_x_21773:
[----:B------:R-:W-:-:S04]  /*4f80*/  PRMT R3, R2, 0x8880, RZ ;  /* 0x0000888002037816 */ /* 0x000fc800000000ff */
[----:B------:R-:W-:-:S05]  /*4f90*/  PRMT R3, R3, 0x7710, RZ ;  /* 0x0000771003037816 */ /* 0x000fca00000000ff */
[----:B------:R0:W-:Y:S01]  /*4fa0*/  STG.E.U16 [R16.64], R3 ;  /* 0x0000000310007986 */ /* 0x0001e2000c101524 */
[----:B------:R-:W-:Y:S05]  /*4fb0*/  BRA `(.L_x_21772) ;  /* 0x00000d3000007947 */ /* 0x000fea0003800000 */
.L_x_21768:
        /* <DEDUP_REMOVED lines=9> */
.L_x_21776:
[----:B------:R-:W0:Y:S02]  /*5050*/  I2F.S8 R0, R2 ;  /* 0x0000000200007306 */ /* 0x000e240000001400 */
[----:B0-----:R-:W-:-:S05]  /*5060*/  F2FP.PACK_AB R0, RZ, R0 ;  /* 0x00000000ff00723e */ /* 0x001fca00000000ff */
[----:B------:R0:W-:Y:S01]  /*5070*/  STG.E.U16 [R16.64], R0 ;  /* 0x0000000010007986 */ /* 0x0001e2000c101524 */
[----:B------:R-:W-:Y:S05]  /*5080*/  BRA `(.L_x_21772) ;  /* 0x00000c6000007947 */ /* 0x000fea0003800000 */
.L_x_21775:
        /* <DEDUP_REMOVED lines=10> */
.L_x_21778:
[----:B------:R-:W0:Y:S02]  /*5130*/  I2F.S8 R2, R2 ;  /* 0x0000000200027306 */ /* 0x000e240000001400 */
[----:B0-----:R-:W-:-:S04]  /*5140*/  F2FP.PACK_AB R3, RZ, R2 ;  /* 0x00000002ff03723e */ /* 0x001fc800000000ff */
[----:B------:R-:W-:-:S05]  /*5150*/  PRMT R3, R3, 0x5410, RZ ;  /* 0x0000541003037816 */ /* 0x000fca00000000ff */
[----:B------:R0:W-:Y:S01]  /*5160*/  STG.E [R16.64], R3 ;  /* 0x0000000310007986 */ /* 0x0001e2000c101924 */
[----:B------:R-:W-:Y:S05]  /*5170*/  BRA `(.L_x_21772) ;  /* 0x00000b7000007947 */ /* 0x000fea0003800000 */
.L_x_21777:
[----:B------:R-:W-:-:S04]  /*5180*/  PRMT R2, R2, 0x8880, RZ ;  /* 0x0000888002027816 */ /* 0x000fc800000000ff */
[----:B------:R-:W-:-:S06]  /*5190*/  PRMT R2, R2, 0x7710, RZ ;  /* 0x0000771002027816 */ /* 0x000fcc00000000ff */
[----:B------:R-:W0:Y:S02]  /*51a0*/  I2F.F64.S16 R2, R2 ;  /* 0x0000000200027312 */ /* 0x000e240000101c00 */
[----:B0-----:R0:W-:Y:S01]  /*51b0*/  STG.E.64 [R16.64], R2 ;  /* 0x0000000210007986 */ /* 0x0011e2000c101b24 */
[----:B------:R-:W-:Y:S05]  /*51c0*/  BRA `(.L_x_21772) ;  /* 0x00000b2000007947 */ /* 0x000fea0003800000 */
.L_x_21767:
        /* <DEDUP_REMOVED lines=12> */
.L_x_21781:
[----:B------:R-:W-:Y:S01]  /*5290*/  PRMT R4, R2, 0x8880, RZ ;  /* 0x0000888002047816 */ /* 0x000fe200000000ff */
[----:B------:R-:W-:-:S03]  /*52a0*/  CS2R R6, SRZ ;  /* 0x0000000000067805 */ /* 0x000fc6000001ff00 */
[----:B------:R-:W-:-:S06]  /*52b0*/  PRMT R4, R4, 0x7710, RZ ;  /* 0x0000771004047816 */ /* 0x000fcc00000000ff */
[----:B------:R-:W0:Y:S02]  /*52c0*/  I2F.F64.S16 R4, R4 ;  /* 0x0000000400047312 */ /* 0x000e240000101c00 */
[----:B0-----:R0:W-:Y:S01]  /*52d0*/  STG.E.128 [R16.64], R4 ;  /* 0x0000000410007986 */ /* 0x0011e2000c101d24 */
[----:B------:R-:W-:Y:S05]  /*52e0*/  BRA `(.L_x_21772) ;  /* 0x00000a0000007947 */ /* 0x000fea0003800000 */
.L_x_21780:
        /* <DEDUP_REMOVED lines=21> */
.L_x_21785:
[----:B------:R-:W-:Y:S05]  /*5440*/  BSYNC B0 ;  /* 0x0000000000007941 */ /* 0x000fea0003800000 */
.L_x_21784:
[----:B------:R-:W-:-:S05]  /*5450*/  LOP3.LUT R3, R0, R3, RZ, 0xfc, !PT ;  /* 0x0000000300037212 */ /* 0x000fca00078efcff */
[----:B------:R0:W-:Y:S01]  /*5460*/  STG.E.U8 [R16.64], R3 ;  /* 0x0000000310007986 */ /* 0x0001e2000c101124 */
[----:B------:R-:W-:Y:S05]  /*5470*/  BRA `(.L_x_21772) ;  /* 0x0000087000007947 */ /* 0x000fea0003800000 */
.L_x_21783:
        /* <DEDUP_REMOVED lines=13> */
.L_x_21787:
[----:B------:R-:W-:Y:S01]  /*5550*/  IMAD.MOV.U32 R0, RZ, RZ, 0x7f ;  /* 0x0000007fff007424 */ /* 0x000fe200078e00ff */
[----:B------:R-:W-:-:S04]  /*5560*/  ISETP.GT.U32.AND P0, PT, R3, 0x7f800000, PT ;  /* 0x7f8000000300780c */ /* 0x000fc80003f04070 */
[----:B------:R-:W-:-:S04]  /*5570*/  SEL R0, R0, 0x7c, P0 ;  /* 0x0000007c00007807 */ /* 0x000fc80000000000 */
.L_x_21788:
[----:B------:R-:W-:Y:S05]  /*5580*/  BSYNC B0 ;  /* 0x0000000000007941 */ /* 0x000fea0003800000 */
.L_x_21786:
[----:B------:R-:W-:-:S04]  /*5590*/  LOP3.LUT R2, R5, 0x80000000, RZ, 0xc0, !PT ;  /* 0x8000000005027812 */ /* 0x000fc800078ec0ff */
[----:B------:R-:W-:-:S04]  /*55a0*/  SHF.R.U32.HI R3, RZ, 0x18, R2 ;  /* 0x00000018ff037819 */ /* 0x000fc80000011602 */
[----:B------:R-:W-:-:S05]  /*55b0*/  LOP3.LUT R3, R0, R3, RZ, 0xfc, !PT ;  /* 0x0000000300037212 */ /* 0x000fca00078efcff */
[----:B------:R0:W-:Y:S01]  /*55c0*/  STG.E.U8 [R16.64], R3 ;  /* 0x0000000310007986 */ /* 0x0001e2000c101124 */
[----:B------:R-:W-:Y:S05]  /*55d0*/  BRA `(.L_x_21772) ;  /* 0x0000071000007947 */ /* 0x000fea0003800000 */
.L_x_21782:
[----:B------:R-:W0:Y:S02]  /*55e0*/  I2F.S8 R0, R2 ;  /* 0x0000000200007306 */ /* 0x000e240000001400 */
[----:B0-----:R-:W-:-:S05]  /*55f0*/  F2FP.BF16.PACK_AB R0, RZ, R0 ;  /* 0x00000000ff00723e */ /* 0x001fca00000010ff */
[----:B------:R0:W-:Y:S01]  /*5600*/  STG.E.U16 [R16.64], R0 ;  /* 0x0000000010007986 */ /* 0x0001e2000c101524 */
[----:B------:R-:W-:Y:S05]  /*5610*/  BRA `(.L_x_21772) ;  /* 0x000006d000007947 */ /* 0x000fea0003800000 */
.L_x_21779:
        /* <DEDUP_REMOVED lines=12> */
.L_x_21791:
        /* <DEDUP_REMOVED lines=17> */
.L_x_21794:
[----:B------:R-:W-:-:S04]  /*57f0*/  LOP3.LUT R2, R5, 0x80000000, RZ, 0xc0, !PT ;  /* 0x8000000005027812 */ /* 0x000fc800078ec0ff */
[----:B------:R-:W-:-:S04]  /*5800*/  SHF.R.U32.HI R3, RZ, 0x18, R2 ;  /* 0x00000018ff037819 */ /* 0x000fc80000011602 */
[----:B------:R-:W-:-:S04]  /*5810*/  LOP3.LUT R0, R0, R3, RZ, 0xfc, !PT ;  /* 0x0000000300007212 */ /* 0x000fc800078efcff */
[----:B------:R-:W-:Y:S02]  /*5820*/  PRMT R8, R0, 0x7610, R8 ;  /* 0x0000761000087816 */ /* 0x000fe40000000008 */
.L_x_21793:
[----:B------:R-:W-:Y:S05]  /*5830*/  BSYNC B0 ;  /* 0x0000000000007941 */ /* 0x000fea0003800000 */
.L_x_21792:
[----:B------:R0:W-:Y:S01]  /*5840*/  STG.E.U8 [R16.64], R8 ;  /* 0x0000000810007986 */ /* 0x0001e2000c101124 */
[----:B------:R-:W-:Y:S05]  /*5850*/  BRA `(.L_x_21772) ;  /* 0x0000049000007947 */ /* 0x000fea0003800000 */
.L_x_21790:
        /* <DEDUP_REMOVED lines=17> */
.L_x_21797:
[----:B------:R-:W-:-:S04]  /*5970*/  LOP3.LUT R2, R5, 0x80000000, RZ, 0xc0, !PT ;  /* 0x8000000005027812 */ /* 0x000fc800078ec0ff */
[----:B------:R-:W-:-:S04]  /*5980*/  SHF.R.U32.HI R3, RZ, 0x18, R2 ;  /* 0x00000018ff037819 */ /* 0x000fc80000011602 */
[----:B------:R-:W-:-:S04]  /*5990*/  LOP3.LUT R0, R0, R3, RZ, 0xfc, !PT ;  /* 0x0000000300007212 */ /* 0x000fc800078efcff */
[----:B------:R-:W-:Y:S02]  /*59a0*/  PRMT R8, R0, 0x7610, R8 ;  /* 0x0000761000087816 */ /* 0x000fe40000000008 */
.L_x_21796:
[----:B------:R-:W-:Y:S05]  /*59b0*/  BSYNC B0 ;  /* 0x0000000000007941 */ /* 0x000fea0003800000 */
.L_x_21795:
[----:B------:R0:W-:Y:S01]  /*59c0*/  STG.E.U8 [R16.64], R8 ;  /* 0x0000000810007986 */ /* 0x0001e2000c101124 */
[----:B------:R-:W-:Y:S05]  /*59d0*/  BRA `(.L_x_21772) ;  /* 0x0000031000007947 */ /* 0x000fea0003800000 */
.L_x_21789:
        /* <DEDUP_REMOVED lines=22> */
.L_x_21771:
        /* <DEDUP_REMOVED lines=20> */
.L_x_21799:
[----:B------:R-:W-:-:S04]  /*5c80*/  LOP3.LUT R2, R2, 0xffff, RZ, 0xc0, !PT ;  /* 0x0000ffff02027812 */ /* 0x000fc800078ec0ff */
[----:B------:R-:W-:-:S04]  /*5c90*/  PRMT R2, R2, 0x8880, RZ ;  /* 0x0000888002027816 */ /* 0x000fc800000000ff */
[----:B------:R-:W-:-:S05]  /*5ca0*/  SHF.R.S32.HI R3, RZ, 0x1f, R2 ;  /* 0x0000001fff037819 */ /* 0x000fca0000011402 */
[----:B------:R0:W-:Y:S01]  /*5cb0*/  STG.E.64 [R16.64], R2 ;  /* 0x0000000210007986 */ /* 0x0001e2000c101b24 */
[----:B------:R-:W-:Y:S05]  /*5cc0*/  BRA `(.L_x_21772) ;  /* 0x0000002000007947 */ /* 0x000fea0003800000 */
.L_x_21798:
[----:B------:R-:W-:-:S05]  /*5cd0*/  PRMT R3, R2, 0x8880, RZ ;  /* 0x0000888002037816 */ /* 0x000fca00000000ff */
[----:B------:R0:W-:Y:S02]  /*5ce0*/  STG.E [R16.64], R3 ;  /* 0x0000000310007986 */ /* 0x0001e4000c101924 */
.L_x_21772:
        /* <DEDUP_REMOVED lines=231> */
.L_x_21800:
        /* <DEDUP_REMOVED lines=18> */
.L_x_21804:
[----:B------:R0:W5:Y:S01]  /*6c80*/  LDG.E.U8 R4, [R2.64] ;  /* 0x0000002402047981 */ /* 0x000162000c1e1100 */
[----:B------:R-:W-:Y:S05]  /*6c90*/  BRA `(.L_x_21806) ;  /* 0x00000d8000007947 */ /* 0x000fea0003800000 */
.L_x_21803:
        /* <DEDUP_REMOVED lines=8> */
.L_x_21808:
[----:B------:R0:W5:Y:S01]  /*6d20*/  LDG.E.U8 R4, [R2.64] ;  /* 0x0000002402047981 */ /* 0x000162000c1e1100 */
[----:B------:R-:W-:Y:S05]  /*6d30*/  BRA `(.L_x_21806) ;  /* 0x00000ce000007947 */ /* 0x000fea0003800000 */
.L_x_21807:
[----:B------:R0:W5:Y:S01]  /*6d40*/  LDG.E.U16 R4, [R2.64] ;  /* 0x0000002402047981 */ /* 0x000162000c1e1500 */
[----:B------:R-:W-:Y:S05]  /*6d50*/  BRA `(.L_x_21806) ;  /* 0x00000cc000007947 */ /* 0x000fea0003800000 */
.L_x_21802:
        /* <DEDUP_REMOVED lines=9> */
.L_x_21810:
[----:B------:R-:W2:Y:S02]  /*6df0*/  LDG.E.U16 R0, [R2.64] ;  /* 0x0000002402007981 */ /* 0x000ea4000c1e1500 */
[----:B--2---:R-:W-:-:S06]  /*6e00*/  HADD2.F32 R0, -RZ, R0.H0_H0 ;  /* 0x20000000ff007230 */ /* 0x004fcc0000004100 */
[----:B------:R-:W0:Y:S02]  /*6e10*/  F2I.FTZ.TRUNC.NTZ R0, R0 ;  /* 0x0000000000007305 */ /* 0x000e24000021f100 */
[----:B0-----:R-:W-:Y:S01]  /*6e20*/  PRMT R4, R0, 0x7610, R4 ;  /* 0x0000761000047816 */ /* 0x001fe20000000004 */
[----:B------:R-:W-:Y:S05]  /*6e30*/  BRA `(.L_x_21806) ;  /* 0x00000be000007947 */ /* 0x000fea0003800000 */
.L_x_21809:
        /* <DEDUP_REMOVED lines=9> */
.L_x_21812:
[----:B------:R-:W2:Y:S02]  /*6ed0*/  LDG.E.U16 R2, [R2.64] ;  /* 0x0000002402027981 */ /* 0x000ea4000c1e1500 */
[----:B--2---:R-:W-:-:S06]  /*6ee0*/  HADD2.F32 R0, -RZ, R2.H0_H0 ;  /* 0x20000002ff007230 */ /* 0x004fcc0000004100 */
[----:B------:R-:W0:Y:S02]  /*6ef0*/  F2I.FTZ.TRUNC.NTZ R0, R0 ;  /* 0x0000000000007305 */ /* 0x000e24000021f100 */
[----:B0-----:R-:W-:Y:S01]  /*6f00*/  PRMT R4, R0, 0x7610, R4 ;  /* 0x0000761000047816 */ /* 0x001fe20000000004 */
[----:B------:R-:W-:Y:S05]  /*6f10*/  BRA `(.L_x_21806) ;  /* 0x00000b0000007947 */ /* 0x000fea0003800000 */
.L_x_21811:
[----:B------:R-:W2:Y:S02]  /*6f20*/  LDG.E.64 R2, [R2.64] ;  /* 0x0000002402027981 */ /* 0x000ea4000c1e1b00 */
[----:B--2---:R0:W1:Y:S01]  /*6f30*/  F2I.F64.TRUNC R4, R2 ;  /* 0x0000000200047311 */ /* 0x004062000030d100 */
[----:B------:R-:W-:Y:S05]  /*6f40*/  BRA `(.L_x_21806) ;  /* 0x00000ad000007947 */ /* 0x000fea0003800000 */
.L_x_21801:
        /* <DEDUP_REMOVED lines=12> */
.L_x_21815:
[----:B------:R-:W2:Y:S02]  /*7010*/  LDG.E.64 R2, [R2.64] ;  /* 0x0000002402027981 */ /* 0x000ea4000c1e1b00 */
[----:B--2---:R0:W1:Y:S01]  /*7020*/  F2I.F64.TRUNC R4, R2 ;  /* 0x0000000200047311 */ /* 0x004062000030d100 */
[----:B------:R-:W-:Y:S05]  /*7030*/  BRA `(.L_x_21806) ;  /* 0x000009e000007947 */ /* 0x000fea0003800000 */
.L_x_21814:
        /* <DEDUP_REMOVED lines=28> */
.L_x_21817:
        /* <DEDUP_REMOVED lines=15> */
.L_x_21816:
[----:B------:R-:W2:Y:S02]  /*72f0*/  LDG.E.U16 R0, [R2.64] ;  /* 0x0000002402007981 */ /* 0x000ea4000c1e1500 */
[----:B--2---:R-:W-:-:S06]  /*7300*/  PRMT R0, RZ, 0x5410, R0 ;  /* 0x00005410ff007816 */ /* 0x004fcc0000000000 */
[----:B------:R-:W0:Y:S02]  /*7310*/  F2I.FTZ.TRUNC.NTZ R0, R0 ;  /* 0x0000000000007305 */ /* 0x000e24000021f100 */
[----:B0-----:R-:W-:Y:S01]  /*7320*/  PRMT R4, R0, 0x7610, R4 ;  /* 0x0000761000047816 */ /* 0x001fe20000000004 */
[----:B------:R-:W-:Y:S05]  /*7330*/  BRA `(.L_x_21806) ;  /* 0x000006e000007947 */ /* 0x000fea0003800000 */
.L_x_21813:
        /* <DEDUP_REMOVED lines=10> */
.L_x_21820:
        /* <DEDUP_REMOVED lines=21> */
.L_x_21824:
[----:B------:R-:W-:Y:S05]  /*7530*/  BSYNC B1 ;  /* 0x0000000000017941 */ /* 0x000fea0003800000 */
.L_x_21823:
[----:B------:R-:W-:Y:S01]  /*7540*/  LEA R3, R0, 0x3b800000, 0x17 ;  /* 0x3b80000000037811 */ /* 0x000fe200078eb8ff */
[----:B------:R-:W-:-:S05]  /*7550*/  IMAD.SHL.U32 R0, R2, 0x100000, RZ ;  /* 0x0010000002007824 */ /* 0x000fca00078e00ff */
[----:B------:R-:W-:Y:S02]  /*7560*/  LOP3.LUT R0, R3, R0, R4, 0xfe, !PT ;  /* 0x0000000003007212 */ /* 0x000fe400078efe04 */
.L_x_21822:
[----:B------:R-:W-:Y:S05]  /*7570*/  BSYNC B0 ;  /* 0x0000000000007941 */ /* 0x000fea0003800000 */
.L_x_21821:
[----:B------:R-:W0:Y:S02]  /*7580*/  F2I.FTZ.TRUNC.NTZ R0, R0 ;  /* 0x0000000000007305 */ /* 0x000e24000021f100 */
[----:B0-----:R-:W-:Y:S01]  /*7590*/  PRMT R4, R0, 0x7610, R4 ;  /* 0x0000761000047816 */ /* 0x001fe20000000004 */
[----:B------:R-:W-:Y:S05]  /*75a0*/  BRA `(.L_x_21806) ;  /* 0x0000047000007947 */ /* 0x000fea0003800000 */
.L_x_21819:
        /* <DEDUP_REMOVED lines=21> */
.L_x_21828:
[----:B------:R-:W-:Y:S05]  /*7700*/  BSYNC B1 ;  /* 0x0000000000017941 */ /* 0x000fea0003800000 */
.L_x_21827:
[----:B------:R-:W-:Y:S01]  /*7710*/  LEA R3, R0, 0x37800000, 0x17 ;  /* 0x3780000000037811 */ /* 0x000fe200078eb8ff */
[----:B------:R-:W-:-:S05]  /*7720*/  IMAD.SHL.U32 R0, R2, 0x200000, RZ ;  /* 0x0020000002007824 */ /* 0x000fca00078e00ff */
[----:B------:R-:W-:Y:S02]  /*7730*/  LOP3.LUT R0, R3, R0, R4, 0xfe, !PT ;  /* 0x0000000003007212 */ /* 0x000fe400078efe04 */
.L_x_21826:
[----:B------:R-:W-:Y:S05]  /*7740*/  BSYNC B0 ;  /* 0x0000000000007941 */ /* 0x000fea0003800000 */
.L_x_21825:
[----:B------:R-:W0:Y:S02]  /*7750*/  F2I.FTZ.TRUNC.NTZ R0, R0 ;  /* 0x0000000000007305 */ /* 0x000e24000021f100 */
[----:B0-----:R-:W-:Y:S01]  /*7760*/  PRMT R4, R0, 0x7610, R4 ;  /* 0x0000761000047816 */ /* 0x001fe20000000004 */
[----:B------:R-:W-:Y:S05]  /*7770*/  BRA `(.L_x_21806) ;  /* 0x000002a000007947 */ /* 0x000fea0003800000 */
.L_x_21818:
        /* <DEDUP_REMOVED lines=14> */
.L_x_21832:
[----:B------:R-:W-:Y:S05]  /*7860*/  BSYNC B0 ;  /* 0x0000000000007941 */ /* 0x000fea0003800000 */
.L_x_21831:
[----:B------:R-:W0:Y:S02]  /*7870*/  F2I.FTZ.TRUNC.NTZ R0, R0 ;  /* 0x0000000000007305 */ /* 0x000e24000021f100 */
[----:B0-----:R-:W-:Y:S01]  /*7880*/  PRMT R4, R0, 0x7610, R4 ;  /* 0x0000761000047816 */ /* 0x001fe20000000004 */
[----:B------:R-:W-:Y:S05]  /*7890*/  BRA `(.L_x_21806) ;  /* 0x0000018000007947 */ /* 0x000fea0003800000 */
.L_x_21805:
        /* <DEDUP_REMOVED lines=21> */
.L_x_21830:
[----:B------:R0:W5:Y:S01]  /*79f0*/  LDG.E.U8 R4, [R2.64] ;  /* 0x0000002402047981 */ /* 0x000162000c1e1100 */
[----:B------:R-:W-:Y:S05]  /*7a00*/  BRA `(.L_x_21806) ;  /* 0x0000001000007947 */ /* 0x000fea0003800000 */
.L_x_21829:
[----:B------:R0:W5:Y:S02]  /*7a10*/  LDG.E.U8 R4, [R2.64] ;  /* 0x0000002402047981 */ /* 0x000164000c1e1100 */
.L_x_21806:
        /* <DEDUP_REMOVED lines=40> */
.L_x_21836:
[----:B------:R0:W-:Y:S01]  /*7ca0*/  STG.E.U8 [R16.64], R2 ;  /* 0x0000000210007986 */ /* 0x0001e2000c101124 */
[----:B------:R-:W-:Y:S05]  /*7cb0*/  BRA `(.L_x_21838) ;  /* 0x00000e6000007947 */ /* 0x000fea0003800000 */
.L_x_21835:
        /* <DEDUP_REMOVED lines=12> */
.L_x_21840:
[----:B------:R-:W-:-:S05]  /*7d80*/  PRMT R3, R2, 0x8880, RZ ;  /* 0x0000888002037816 */ /* 0x000fca00000000ff */
[----:B------:R0:W-:Y:S01]  /*7d90*/  STG.E [R16.64], R3 ;  /* 0x0000000310007986 */ /* 0x0001e2000c101924 */
[----:B------:R-:W-:Y:S05]  /*7da0*/  BRA `(.L_x_21838) ;  /* 0x00000d7000007947 */ /* 0x000fea0003800000 */
.L_x_21839:
[----:B------:R-:W-:-:S04]  /*7db0*/  PRMT R3, R2, 0x8880, RZ ;  /* 0x0000888002037816 */ /* 0x000fc800000000ff */
[----:B------:R-:W-:-:S05]  /*7dc0*/  PRMT R3, R3, 0x7710, RZ ;  /* 0x0000771003037816 */ /* 0x000fca00000000ff */
[----:B------:R0:W-:Y:S01]  /*7dd0*/  STG.E.U16 [R16.64], R3 ;  /* 0x0000000310007986 */ /* 0x0001e2000c101524 */
[----:B------:R-:W-:Y:S05]  /*7de0*/  BRA `(.L_x_21838) ;  /* 0x00000d3000007947 */ /* 0x000fea0003800000 */
.L_x_21834:
        /* <DEDUP_REMOVED lines=9> */
.L_x_21842:
[----:B------:R-:W0:Y:S02]  /*7e80*/  I2F.S8 R0, R2 ;  /* 0x0000000200007306 */ /* 0x000e240000001400 */
[----:B0-----:R-:W-:-:S05]  /*7e90*/  F2FP.PACK_AB R0, RZ, R0 ;  /* 0x00000000ff00723e */ /* 0x001fca00000000ff */
[----:B------:R0:W-:Y:S01]  /*7ea0*/  STG.E.U16 [R16.64], R0 ;  /* 0x0000000010007986 */ /* 0x0001e2000c101524 */
[----:B------:R-:W-:Y:S05]  /*7eb0*/  BRA `(.L_x_21838) ;  /* 0x00000c6000007947 */ /* 0x000fea0003800000 */
.L_x_21841:
        /* <DEDUP_REMOVED lines=10> */
.L_x_21844:
[----:B------:R-:W0:Y:S02]  /*7f60*/  I2F.S8 R2, R2 ;  /* 0x0000000200027306 */ /* 0x000e240000001400 */
[----:B0-----:R-:W-:-:S04]  /*7f70*/  F2FP.PACK_AB R3, RZ, R2 ;  /* 0x00000002ff03723e */ /* 0x001fc800000000ff */
[----:B------:R-:W-:-:S05]  /*7f80*/  PRMT R3, R3, 0x5410, RZ ;  /* 0x0000541003037816 */ /* 0x000fca00000000ff */
[----:B------:R0:W-:Y:S01]  /*7f90*/  STG.E [R16.64], R3 ;  /* 0x0000000310007986 */ /* 0x0001e2000c101924 */
[----:B------:R-:W-:Y:S05]  /*7fa0*/  BRA `(.L_x_21838) ;  /* 0x00000b7000007947 */ /* 0x000fea0003800000 */
.L_x_21843:
[----:B------:R-:W-:-:S04]  /*7fb0*/  PRMT R2, R2, 0x8880, RZ ;  /* 0x0000888002027816 */ /* 0x000fc800000000ff */
[----:B------:R-:W-:-:S06]  /*7fc0*/  PRMT R2, R2, 0x7710, RZ ;  /* 0x0000771002027816 */ /* 0x000fcc00000000ff */
[----:B------:R-:W0:Y:S02]  /*7fd0*/  I2F.F64.S16 R2, R2 ;  /* 0x0000000200027312 */ /* 0x000e240000101c00 */
[----:B0-----:R0:W-:Y:S01]  /*7fe0*/  STG.E.64 [R16.64], R2 ;  /* 0x0000000210007986 */ /* 0x0011e2000c101b24 */
[----:B------:R-:W-:Y:S05]  /*7ff0*/  BRA `(.L_x_21838) ;  /* 0x00000b2000007947 */ /* 0x000fea0003800000 */
.L_x_21833:
        /* <DEDUP_REMOVED lines=12> */
.L_x_21847:
[----:B------:R-:W-:Y:S01]  /*80c0*/  PRMT R4, R2, 0x8880, RZ ;  /* 0x0000888002047816 */ /* 0x000fe200000000ff */
[----:B------:R-:W-:-:S03]  /*80d0*/  CS2R R6, SRZ ;  /* 0x0000000000067805 */ /* 0x000fc6000001ff00 */
[----:B------:R-:W-:-:S06]  /*80e0*/  PRMT R4, R4, 0x7710, RZ ;  /* 0x0000771004047816 */ /* 0x000fcc00000000ff */
[----:B------:R-:W0:Y:S02]  /*80f0*/  I2F.F64.S16 R4, R4 ;  /* 0x0000000400047312 */ /* 0x000e240000101c00 */
[----:B0-----:R0:W-:Y:S01]  /*8100*/  STG.E.128 [R16.64], R4 ;  /* 0x0000000410007986 */ /* 0x0011e2000c101d24 */
[----:B------:R-:W-:Y:S05]  /*8110*/  BRA `(.L_x_21838) ;  /* 0x00000a0000007947 */ /* 0x000fea0003800000 */
.L_x_21846:
        /* <DEDUP_REMOVED lines=21> */
.L_x_21851:
[----:B------:R-:W-:Y:S05]  /*8270*/  BSYNC B0 ;  /* 0x0000000000007941 */ /* 0x000fea0003800000 */
.L_x_21850:
[----:B------:R-:W-:-:S05]  /*8280*/  LOP3.LUT R3, R0, R3, RZ, 0xfc, !PT ;  /* 0x0000000300037212 */ /* 0x000fca00078efcff */
[----:B------:R0:W-:Y:S01]  /*8290*/  STG.E.U8 [R16.64], R3 ;  /* 0x0000000310007986 */ /* 0x0001e2000c101124 */
[----:B------:R-:W-:Y:S05]  /*82a0*/  BRA `(.L_x_21838) ;  /* 0x0000087000007947 */ /* 0x000fea0003800000 */
.L_x_21849:
        /* <DEDUP_REMOVED lines=13> */
.L_x_21853:
[----:B------:R-:W-:Y:S01]  /*8380*/  IMAD.MOV.U32 R0, RZ, RZ, 0x7f ;  /* 0x0000007fff007424 */ /* 0x000fe200078e00ff */
[----:B------:R-:W-:-:S04]  /*8390*/  ISETP.GT.U32.AND P0, PT, R3, 0x7f800000, PT ;  /* 0x7f8000000300780c */ /* 0x000fc80003f04070 */
[----:B------:R-:W-:-:S04]  /*83a0*/  SEL R0, R0, 0x7c, P0 ;  /* 0x0000007c00007807 */ /* 0x000fc80000000000 */
.L_x_21854:
[----:B------:R-:W-:Y:S05]  /*83b0*/  BSYNC B0 ;  /* 0x0000000000007941 */ /* 0x000fea0003800000 */
.L_x_21852:
[----:B------:R-:W-:-:S04]  /*83c0*/  LOP3.LUT R2, R5, 0x80000000, RZ, 0xc0, !PT ;  /* 0x8000000005027812 */ /* 0x000fc800078ec0ff */
[----:B------:R-:W-:-:S04]  /*83d0*/  SHF.R.U32.HI R3, RZ, 0x18, R2 ;  /* 0x00000018ff037819 */ /* 0x000fc80000011602 */
[----:B------:R-:W-:-:S05]  /*83e0*/  LOP3.LUT R3, R0, R3, RZ, 0xfc, !PT ;  /* 0x0000000300037212 */ /* 0x000fca00078efcff */
[----:B------:R0:W-:Y:S01]  /*83f0*/  STG.E.U8 [R16.64], R3 ;  /* 0x0000000310007986 */ /* 0x0001e2000c101124 */
[----:B------:R-:W-:Y:S05]  /*8400*/  BRA `(.L_x_21838) ;  /* 0x0000071000007947 */ /* 0x000fea0003800000 */
.L_x_21848:
[----:B------:R-:W0:Y:S02]  /*8410*/  I2F.S8 R0, R2 ;  /* 0x0000000200007306 */ /* 0x000e240000001400 */
[----:B0-----:R-:W-:-:S05]  /*8420*/  F2FP.BF16.PACK_AB R0, RZ, R0 ;  /* 0x00000000ff00723e */ /* 0x001fca00000010ff */
[----:B------:R0:W-:Y:S01]  /*8430*/  STG.E.U16 [R16.64], R0 ;  /* 0x0000000010007986 */ /* 0x0001e2000c101524 */
[----:B------:R-:W-:Y:S05]  /*8440*/  BRA `(.L_x_21838) ;  /* 0x000006d000007947 */ /* 0x000fea0003800000 */
.L_x_21845:
        /* <DEDUP_REMOVED lines=12> */
.L_x_21857:
        /* <DEDUP_REMOVED lines=17> */
.L_x_21860:
[----:B------:R-:W-:-:S04]  /*8620*/  LOP3.LUT R2, R5, 0x80000000, RZ, 0xc0, !PT ;  /* 0x8000000005027812 */ /* 0x000fc800078ec0ff */
[----:B------:R-:W-:-:S04]  /*8630*/  SHF.R.U32.HI R3, RZ, 0x18, R2 ;  /* 0x00000018ff037819 */ /* 0x000fc80000011602 */
[----:B------:R-:W-:-:S04]  /*8640*/  LOP3.LUT R0, R0, R3, RZ, 0xfc, !PT ;  /* 0x0000000300007212 */ /* 0x000fc800078efcff */
[----:B------:R-:W-:Y:S02]  /*8650*/  PRMT R8, R0, 0x7610, R8 ;  /* 0x0000761000087816 */ /* 0x000fe40000000008 */
.L_x_21859:
[----:B------:R-:W-:Y:S05]  /*8660*/  BSYNC B0 ;  /* 0x0000000000007941 */ /* 0x000fea0003800000 */
.L_x_21858:
[----:B------:R0:W-:Y:S01]  /*8670*/  STG.E.U8 [R16.64], R8 ;  /* 0x0000000810007986 */ /* 0x0001e2000c101124 */
[----:B------:R-:W-:Y:S05]  /*8680*/  BRA `(.L_x_21838) ;  /* 0x0000049000007947 */ /* 0x000fea0003800000 */
.L_x_21856:
        /* <DEDUP_REMOVED lines=17> */
.L_x_21863:
[----:B------:R-:W-:-:S04]  /*87a0*/  LOP3.LUT R2, R5, 0x80000000, RZ, 0xc0, !PT ;  /* 0x8000000005027812 */ /* 0x000fc800078ec0ff */
[----:B------:R-:W-:-:S04]  /*87b0*/  SHF.R.U32.HI R3, RZ, 0x18, R2 ;  /* 0x00000018ff037819 */ /* 0x000fc80000011602 */
[----:B------:R-:W-:-:S04]  /*87c0*/  LOP3.LUT R0, R0, R3, RZ, 0xfc, !PT ;  /* 0x0000000300007212 */ /* 0x000fc800078efcff */
[----:B------:R-:W-:Y:S02]  /*87d0*/  PRMT R8, R0, 0x7610, R8 ;  /* 0x0000761000087816 */ /* 0x000fe40000000008 */
.L_x_21862:
[----:B------:R-:W-:Y:S05]  /*87e0*/  BSYNC B0 ;  /* 0x0000000000007941 */ /* 0x000fea0003800000 */
.L_x_21861:
[----:B------:R0:W-:Y:S01]  /*87f0*/  STG.E.U8 [R16.64], R8 ;  /* 0x0000000810007986 */ /* 0x0001e2000c101124 */
[----:B------:R-:W-:Y:S05]  /*8800*/  BRA `(.L_x_21838) ;  /* 0x0000031000007947 */ /* 0x000fea0003800000 */
.L_x_21855:
        /* <DEDUP_REMOVED lines=22> */
.L_x_21837:
        /* <DEDUP_REMOVED lines=20> */
.L_x_21865:
[----:B------:R-:W-:-:S04]  /*8ab0*/  LOP3.LUT R2, R2, 0xffff, RZ, 0xc0, !PT ;  /* 0x0000ffff02027812 */ /* 0x000fc800078ec0ff */
[----:B------:R-:W-:-:S04]  /*8ac0*/  PRMT R2, R2, 0x8880, RZ ;  /* 0x0000888002027816 */ /* 0x000fc800000000ff */
[----:B------:R-:W-:-:S05]  /*8ad0*/  SHF.R.S32.HI R3, RZ, 0x1f, R2 ;  /* 0x0000001fff037819 */ /* 0x000fca0000011402 */
[----:B------:R0:W-:Y:S01]  /*8ae0*/  STG.E.64 [R16.64], R2 ;  /* 0x0000000210007986 */ /* 0x0001e2000c101b24 */
[----:B------:R-:W-:Y:S05]  /*8af0*/  BRA `(.L_x_21838) ;  /* 0x0000002000007947 */ /* 0x000fea0003800000 */
.L_x_21864:
[----:B------:R-:W-:-:S05]  /*8b00*/  PRMT R3, R2, 0x8880, RZ ;  /* 0x0000888002037816 */ /* 0x000fca00000000ff */
[----:B------:R0:W-:Y:S02]  /*8b10*/  STG.E [R16.64], R3 ;  /* 0x0000000310007986 */ /* 0x0001e4000c101924 */
.L_x_21838:
[----:B------:R-:W-:Y:S02]  /*8b20*/  IADD3 R19, R19, 0x80, RZ ;  /* 0x0000008013137810 */ /* 0x000fe40007ffe0ff */
.L_x_21733:
[----:B------:R-:W-:Y:S05]  /*8b30*/  BSYNC B6 ;  /* 0x0000000000067941 */ /* 0x000fea0003800000 */
.L_x_21732:
        /* <DEDUP_REMOVED lines=230> */
.L_x_21866:
        /* <DEDUP_REMOVED lines=18> */
.L_x_21870:
[----:B------:R0:W5:Y:S01]  /*9ac0*/  LDG.E.U8 R0, [R2.64] ;  /* 0x0000002402007981 */ /* 0x000162000c1e1100 */
[----:B------:R-:W-:Y:S05]  /*9ad0*/  BRA `(.L_x_21872) ;  /* 0x00000d7000007947 */ /* 0x000fea0003800000 */
.L_x_21869:
        /* <DEDUP_REMOVED lines=8> */
.L_x_21874:
[----:B------:R0:W5:Y:S01]  /*9b60*/  LDG.E.U8 R0, [R2.64] ;  /* 0x0000002402007981 */ /* 0x000162000c1e1100 */
[----:B------:R-:W-:Y:S05]  /*9b70*/  BRA `(.L_x_21872) ;  /* 0x00000cd000007947 */ /* 0x000fea0003800000 */
.L_x_21873:
[----:B------:R0:W5:Y:S01]  /*9b80*/  LDG.E.U16 R0, [R2.64] ;  /* 0x0000002402007981 */ /* 0x000162000c1e1500 */
[----:B------:R-:W-:Y:S05]  /*9b90*/  BRA `(.L_x_21872) ;  /* 0x00000cb000007947 */ /* 0x000fea0003800000 */
.L_x_21868:
        /* <DEDUP_REMOVED lines=9> */
.L_x_21876:
[----:B------:R-:W2:Y:S02]  /*9c30*/  LDG.E.U16 R4, [R2.64] ;  /* 0x0000002402047981 */ /* 0x000ea4000c1e1500 */
[----:B--2---:R-:W-:-:S06]  /*9c40*/  HADD2.F32 R4, -RZ, R4.H0_H0 ;  /* 0x20000004ff047230 */ /* 0x004fcc0000004100 */
[----:B------:R-:W0:Y:S02]  /*9c50*/  F2I.FTZ.TRUNC.NTZ R4, R4 ;  /* 0x0000000400047305 */ /* 0x000e24000021f100 */
[----:B0-----:R-:W-:Y:S01]  /*9c60*/  PRMT R0, R4, 0x7610, R0 ;  /* 0x0000761004007816 */ /* 0x001fe20000000000 */
[----:B------:R-:W-:Y:S05]  /*9c70*/  BRA `(.L_x_21872) ;  /* 0x00000bd000007947 */ /* 0x000fea0003800000 */
.L_x_21875:
        /* <DEDUP_REMOVED lines=9> */
.L_x_21878:
[----:B------:R-:W2:Y:S02]  /*9d10*/  LDG.E.U16 R2, [R2.64] ;  /* 0x0000002402027981 */ /* 0x000ea4000c1e1500 */
[----:B--2---:R-:W-:-:S06]  /*9d20*/  HADD2.F32 R4, -RZ, R2.H0_H0 ;  /* 0x20000002ff047230 */ /* 0x004fcc0000004100 */
[----:B------:R-:W0:Y:S02]  /*9d30*/  F2I.FTZ.TRUNC.NTZ R4, R4 ;  /* 0x0000000400047305 */ /* 0x000e24000021f100 */
[----:B0-----:R-:W-:Y:S01]  /*9d40*/  PRMT R0, R4, 0x7610, R0 ;  /* 0x0000761004007816 */ /* 0x001fe20000000000 */
[----:B------:R-:W-:Y:S05]  /*9d50*/  BRA `(.L_x_21872) ;  /* 0x00000af000007947 */ /* 0x000fea0003800000 */
.L_x_21877:
[----:B------:R-:W2:Y:S02]  /*9d60*/  LDG.E.64 R2, [R2.64] ;  /* 0x0000002402027981 */ /* 0x000ea4000c1e1b00 */
[----:B--2---:R0:W1:Y:S01]  /*9d70*/  F2I.F64.TRUNC R0, R2 ;  /* 0x0000000200007311 */ /* 0x004062000030d100 */
[----:B------:R-:W-:Y:S05]  /*9d80*/  BRA `(.L_x_21872) ;  /* 0x00000ac000007947 */ /* 0x000fea0003800000 */
.L_x_21867:
        /* <DEDUP_REMOVED lines=12> */
.L_x_21881:
[----:B------:R-:W2:Y:S02]  /*9e50*/  LDG.E.64 R2, [R2.64] ;  /* 0x0000002402027981 */ /* 0x000ea4000c1e1b00 */
[----:B--2---:R0:W1:Y:S01]  /*9e60*/  F2I.F64.TRUNC R0, R2 ;  /* 0x0000000200007311 */ /* 0x004062000030d100 */
[----:B------:R-:W-:Y:S05]  /*9e70*/  BRA `(.L_x_21872) ;  /* 0x000009d000007947 */ /* 0x000fea0003800000 */
.L_x_21880:
        /* <DEDUP_REMOVED lines=28> */
.L_x_21883:
        /* <DEDUP_REMOVED lines=15> */
.L_x_21882:
[----:B------:R-:W2:Y:S02]  /*a130*/  LDG.E.U16 R2, [R2.64] ;  /* 0x0000002402027981 */ /* 0x000ea4000c1e1500 */
[----:B--2---:R-:W-:-:S04]  /*a140*/  PRMT R2, RZ, 0x5410, R2 ;  /* 0x00005410ff027816 */ /* 0x004fc80000000002 */
[----:B------:R0:W1:Y:S01]  /*a150*/  F2I.FTZ.TRUNC.NTZ R0, R2 ;  /* 0x0000000200007305 */ /* 0x000062000021f100 */
[----:B------:R-:W-:Y:S05]  /*a160*/  BRA `(.L_x_21872) ;  /* 0x000006e000007947 */ /* 0x000fea0003800000 */
.L_x_21879:
        /* <DEDUP_REMOVED lines=10> */
.L_x_21886:
        /* <DEDUP_REMOVED lines=21> */
.L_x_21890:
[----:B------:R-:W-:Y:S05]  /*a360*/  BSYNC B1 ;  /* 0x0000000000017941 */ /* 0x000fea0003800000 */
.L_x_21889:
[----:B------:R-:W-:Y:S01]  /*a370*/  IMAD.SHL.U32 R2, R2, 0x100000, RZ ;  /* 0x0010000002027824 */ /* 0x000fe200078e00ff */
[----:B------:R-:W-:-:S04]  /*a380*/  LEA R3, R0, 0x3b800000, 0x17 ;  /* 0x3b80000000037811 */ /* 0x000fc800078eb8ff */
[----:B------:R-:W-:Y:S02]  /*a390*/  LOP3.LUT R4, R3, R2, R4, 0xfe, !PT ;  /* 0x0000000203047212 */ /* 0x000fe400078efe04 */
.L_x_21888:
[----:B------:R-:W-:Y:S05]  /*a3a0*/  BSYNC B0 ;  /* 0x0000000000007941 */ /* 0x000fea0003800000 */
.L_x_21887:
[----:B------:R-:W0:Y:S02]  /*a3b0*/  F2I.FTZ.TRUNC.NTZ R4, R4 ;  /* 0x0000000400047305 */ /* 0x000e24000021f100 */
[----:B0-----:R-:W-:Y:S01]  /*a3c0*/  PRMT R0, R4, 0x7610, R0 ;  /* 0x0000761004007816 */ /* 0x001fe20000000000 */
[----:B------:R-:W-:Y:S05]  /*a3d0*/  BRA `(.L_x_21872) ;  /* 0x0000047000007947 */ /* 0x000fea0003800000 */
.L_x_21885:
        /* <DEDUP_REMOVED lines=21> */
.L_x_21894:
[----:B------:R-:W-:Y:S05]  /*a530*/  BSYNC B1 ;  /* 0x0000000000017941 */ /* 0x000fea0003800000 */
.L_x_21893:
[----:B------:R-:W-:Y:S01]  /*a540*/  IMAD.SHL.U32 R2, R2, 0x200000, RZ ;  /* 0x0020000002027824 */ /* 0x000fe200078e00ff */
[----:B------:R-:W-:-:S04]  /*a550*/  LEA R3, R0, 0x37800000, 0x17 ;  /* 0x3780000000037811 */ /* 0x000fc800078eb8ff */
[----:B------:R-:W-:Y:S02]  /*a560*/  LOP3.LUT R4, R3, R2, R4, 0xfe, !PT ;  /* 0x0000000203047212 */ /* 0x000fe400078efe04 */
.L_x_21892:
[----:B------:R-:W-:Y:S05]  /*a570*/  BSYNC B0 ;  /* 0x0000000000007941 */ /* 0x000fea0003800000 */
.L_x_21891:
[----:B------:R-:W0:Y:S02]  /*a580*/  F2I.FTZ.TRUNC.NTZ R4, R4 ;  /* 0x0000000400047305 */ /* 0x000e24000021f100 */
[----:B0-----:R-:W-:Y:S01]  /*a590*/  PRMT R0, R4, 0x7610, R0 ;  /* 0x0000761004007816 */ /* 0x001fe20000000000 */
[----:B------:R-:W-:Y:S05]  /*a5a0*/  BRA `(.L_x_21872) ;  /* 0x000002a000007947 */ /* 0x000fea0003800000 */
.L_x_21884:
        /* <DEDUP_REMOVED lines=14> */
.L_x_21898:
[----:B------:R-:W-:Y:S05]  /*a690*/  BSYNC B0 ;  /* 0x0000000000007941 */ /* 0x000fea0003800000 */
.L_x_21897:
[----:B------:R-:W0:Y:S02]  /*a6a0*/  F2I.FTZ.TRUNC.NTZ R4, R4 ;  /* 0x0000000400047305 */ /* 0x000e24000021f100 */
[----:B0-----:R-:W-:Y:S01]  /*a6b0*/  PRMT R0, R4, 0x7610, R0 ;  /* 0x0000761004007816 */ /* 0x001fe20000000000 */
[----:B------:R-:W-:Y:S05]  /*a6c0*/  BRA `(.L_x_21872) ;  /* 0x0000018000007947 */ /* 0x000fea0003800000 */
.L_x_21871:
        /* <DEDUP_REMOVED lines=21> */
.L_x_21896:
[----:B------:R0:W5:Y:S01]  /*a820*/  LDG.E.U8 R0, [R2.64] ;  /* 0x0000002402007981 */ /* 0x000162000c1e1100 */
[----:B------:R-:W-:Y:S05]  /*a830*/  BRA `(.L_x_21872) ;  /* 0x0000001000007947 */ /* 0x000fea0003800000 */
.L_x_21895:
[----:B------:R0:W5:Y:S02]  /*a840*/  LDG.E.U8 R0, [R2.64] ;  /* 0x0000002402007981 */ /* 0x000164000c1e1100 */
.L_x_21872:
[----:B0-----:R-:W0:Y:S01]  /*a850*/  LDC.S8 R2, c[0x0][0x371] ;  /* 0x0000dc40ff027b82 */ /* 0x001e220000000200 */
[----:B-1---5:R-:W-:-:S04]  /*a860*/  LOP3.LUT R0, R0, 0xffff, RZ, 0xc0, !PT ;  /* 0x0000ffff00007812 */ /* 0x022fc800078ec0ff */
[----:B------:R-:W-:-:S04]  /*a870*/  PRMT R0, R0, 0x8880, RZ ;  /* 0x0000888000007816 */ /* 0x000fc800000000ff */
[----:B------:R-:W-:Y:S01]  /*a880*/  ISETP.GE.AND P1, PT, R0, RZ, PT ;  /* 0x000000ff0000720c */ /* 0x000fe20003f26270 */
[----:B0-----:R-:W-:-:S05]  /*a890*/  IMAD.MOV.U32 R4, RZ, RZ, R2 ;  /* 0x000000ffff047224 */ /* 0x001fca00078e0002 */
        /* <DEDUP_REMOVED lines=36> */
.L_x_21902:
[----:B------:R-:W-:Y:S01]  /*aae0*/  STG.E.U8 [R16.64], R2 ;  /* 0x0000000210007986 */ /* 0x000fe2000c101124 */
[----:B------:R-:W-:Y:S05]  /*aaf0*/  EXIT ;  /* 0x000000000000794d */ /* 0x000fea0003800000 */
.L_x_21901:
        /* <DEDUP_REMOVED lines=12> */
.L_x_21905:
[----:B------:R-:W-:-:S05]  /*abc0*/  PRMT R3, R2, 0x8880, RZ ;  /* 0x0000888002037816 */ /* 0x000fca00000000ff */
[----:B------:R-:W-:Y:S01]  /*abd0*/  STG.E [R16.64], R3 ;  /* 0x0000000310007986 */ /* 0x000fe2000c101924 */
[----:B------:R-:W-:Y:S05]  /*abe0*/  EXIT ;  /* 0x000000000000794d */ /* 0x000fea0003800000 */
.L_x_21904:
[----:B------:R-:W-:-:S04]  /*abf0*/  PRMT R3, R2, 0x8880, RZ ;  /* 0x0000888002037816 */ /* 0x000fc800000000ff */
[----:B------:R-:W-:-:S05]  /*ac00*/  PRMT R3, R3, 0x7710, RZ ;  /* 0x0000771003037816 */ /* 0x000fca00000000ff */
[----:B------:R-:W-:Y:S01]  /*ac10*/  STG.E.U16 [R16.64], R3 ;  /* 0x0000000310007986 */ /* 0x000fe2000c101524 */
[----:B------:R-:W-:Y:S05]  /*ac20*/  EXIT ;  /* 0x000000000000794d */ /* 0x000fea0003800000 */
.L_x_21900:
        /* <DEDUP_REMOVED lines=9> */
.L_x_21907:
[----:B------:R-:W0:Y:S02]  /*acc0*/  I2F.S8 R0, R2 ;  /* 0x0000000200007306 */ /* 0x000e240000001400 */
[----:B0-----:R-:W-:-:S05]  /*acd0*/  F2FP.PACK_AB R0, RZ, R0 ;  /* 0x00000000ff00723e */ /* 0x001fca00000000ff */
[----:B------:R-:W-:Y:S01]  /*ace0*/  STG.E.U16 [R16.64], R0 ;  /* 0x0000000010007986 */ /* 0x000fe2000c101524 */
[----:B------:R-:W-:Y:S05]  /*acf0*/  EXIT ;  /* 0x000000000000794d */ /* 0x000fea0003800000 */
.L_x_21906:
        /* <DEDUP_REMOVED lines=10> */
.L_x_21909:
[----:B------:R-:W0:Y:S02]  /*ada0*/  I2F.S8 R2, R2 ;  /* 0x0000000200027306 */ /* 0x000e240000001400 */
[----:B0-----:R-:W-:-:S04]  /*adb0*/  F2FP.PACK_AB R3, RZ, R2 ;  /* 0x00000002ff03723e */ /* 0x001fc800000000ff */
[----:B------:R-:W-:-:S05]  /*adc0*/  PRMT R3, R3, 0x5410, RZ ;  /* 0x0000541003037816 */ /* 0x000fca00000000ff */
[----:B------:R-:W-:Y:S01]  /*add0*/  STG.E [R16.64], R3 ;  /* 0x0000000310007986 */ /* 0x000fe2000c101924 */
[----:B------:R-:W-:Y:S05]  /*ade0*/  EXIT ;  /* 0x000000000000794d */ /* 0x000fea0003800000 */
.L_x_21908:
[----:B------:R-:W-:-:S04]  /*adf0*/  PRMT R2, R2, 0x8880, RZ ;  /* 0x0000888002027816 */ /* 0x000fc800000000ff */
[----:B------:R-:W-:-:S06]  /*ae00*/  PRMT R2, R2, 0x7710, RZ ;  /* 0x0000771002027816 */ /* 0x000fcc00000000ff */
[----:B------:R-:W0:Y:S02]  /*ae10*/  I2F.F64.S16 R2, R2 ;  /* 0x0000000200027312 */ /* 0x000e240000101c00 */
[----:B0-----:R-:W-:Y:S01]  /*ae20*/  STG.E.64 [R16.64], R2 ;  /* 0x0000000210007986 */ /* 0x001fe2000c101b24 */
[----:B------:R-:W-:Y:S05]  /*ae30*/  EXIT ;  /* 0x000000000000794d */ /* 0x000fea0003800000 */
.L_x_21899:
        /* <DEDUP_REMOVED lines=12> */
.L_x_21912:
[----:B------:R-:W-:Y:S01]  /*af00*/  PRMT R4, R2, 0x8880, RZ ;  /* 0x0000888002047816 */ /* 0x000fe200000000ff */
[----:B------:R-:W-:-:S03]  /*af10*/  CS2R R6, SRZ ;  /* 0x0000000000067805 */ /* 0x000fc6000001ff00 */
[----:B------:R-:W-:-:S06]  /*af20*/  PRMT R4, R4, 0x7710, RZ ;  /* 0x0000771004047816 */ /* 0x000fcc00000000ff */
[----:B------:R-:W0:Y:S02]  /*af30*/  I2F.F64.S16 R4, R4 ;  /* 0x0000000400047312 */ /* 0x000e240000101c00 */
[----:B0-----:R-:W-:Y:S01]  /*af40*/  STG.E.128 [R16.64], R4 ;  /* 0x0000000410007986 */ /* 0x001fe2000c101d24 */
[----:B------:R-:W-:Y:S05]  /*af50*/  EXIT ;  /* 0x000000000000794d */ /* 0x000fea0003800000 */
.L_x_21911:
        /* <DEDUP_REMOVED lines=21> */
.L_x_21916:
[----:B------:R-:W-:Y:S05]  /*b0b0*/  BSYNC B0 ;  /* 0x0000000000007941 */ /* 0x000fea0003800000 */
.L_x_21915:
[----:B------:R-:W-:-:S05]  /*b0c0*/  LOP3.LUT R3, R0, R3, RZ, 0xfc, !PT ;  /* 0x0000000300037212 */ /* 0x000fca00078efcff */
[----:B------:R-:W-:Y:S01]  /*b0d0*/  STG.E.U8 [R16.64], R3 ;  /* 0x0000000310007986 */ /* 0x000fe2000c101124 */
[----:B------:R-:W-:Y:S05]  /*b0e0*/  EXIT ;  /* 0x000000000000794d */ /* 0x000fea0003800000 */
.L_x_21914:
        /* <DEDUP_REMOVED lines=13> */
.L_x_21918:
[----:B------:R-:W-:Y:S01]  /*b1c0*/  IMAD.MOV.U32 R0, RZ, RZ, 0x7f ;  /* 0x0000007fff007424 */ /* 0x000fe200078e00ff */
[----:B------:R-:W-:-:S04]  /*b1d0*/  ISETP.GT.U32.AND P0, PT, R3, 0x7f800000, PT ;  /* 0x7f8000000300780c */ /* 0x000fc80003f04070 */
[----:B------:R-:W-:-:S04]  /*b1e0*/  SEL R0, R0, 0x7c, P0 ;  /* 0x0000007c00007807 */ /* 0x000fc80000000000 */
.L_x_21919:
[----:B------:R-:W-:Y:S05]  /*b1f0*/  BSYNC B0 ;  /* 0x0000000000007941 */ /* 0x000fea0003800000 */
.L_x_21917:
[----:B------:R-:W-:-:S04]  /*b200*/  LOP3.LUT R2, R5, 0x80000000, RZ, 0xc0, !PT ;  /* 0x8000000005027812 */ /* 0x000fc800078ec0ff */
[----:B------:R-:W-:-:S04]  /*b210*/  SHF.R.U32.HI R3, RZ, 0x18, R2 ;  /* 0x00000018ff037819 */ /* 0x000fc80000011602 */
[----:B------:R-:W-:-:S05]  /*b220*/  LOP3.LUT R3, R0, R3, RZ, 0xfc, !PT ;  /* 0x0000000300037212 */ /* 0x000fca00078efcff */
[----:B------:R-:W-:Y:S01]  /*b230*/  STG.E.U8 [R16.64], R3 ;  /* 0x0000000310007986 */ /* 0x000fe2000c101124 */
[----:B------:R-:W-:Y:S05]  /*b240*/  EXIT ;  /* 0x000000000000794d */ /* 0x000fea0003800000 */
.L_x_21913:
[----:B------:R-:W0:Y:S02]  /*b250*/  I2F.S8 R0, R2 ;  /* 0x0000000200007306 */ /* 0x000e240000001400 */
[----:B0-----:R-:W-:-:S05]  /*b260*/  F2FP.BF16.PACK_AB R0, RZ, R0 ;  /* 0x00000000ff00723e */ /* 0x001fca00000010ff */
[----:B------:R-:W-:Y:S01]  /*b270*/  STG.E.U16 [R16.64], R0 ;  /* 0x0000000010007986 */ /* 0x000fe2000c101524 */
[----:B------:R-:W-:Y:S05]  /*b280*/  EXIT ;  /* 0x000000000000794d */ /* 0x000fea0003800000 */
.L_x_21910:
        /* <DEDUP_REMOVED lines=12> */
.L_x_21922:
        /* <DEDUP_REMOVED lines=17> */
.L_x_21925:
[----:B------:R-:W-:-:S04]  /*b460*/  LOP3.LUT R2, R5, 0x80000000, RZ, 0xc0, !PT ;  /* 0x8000000005027812 */ /* 0x000fc800078ec0ff */
[----:B------:R-:W-:-:S04]  /*b470*/  SHF.R.U32.HI R3, RZ, 0x18, R2 ;  /* 0x00000018ff037819 */ /* 0x000fc80000011602 */
[----:B------:R-:W-:-:S04]  /*b480*/  LOP3.LUT R0, R0, R3, RZ, 0xfc, !PT ;  /* 0x0000000300007212 */ /* 0x000fc800078efcff */
[----:B------:R-:W-:Y:S02]  /*b490*/  PRMT R8, R0, 0x7610, R8 ;  /* 0x0000761000087816 */ /* 0x000fe40000000008 */
.L_x_21924:
[----:B------:R-:W-:Y:S05]  /*b4a0*/  BSYNC B0 ;  /* 0x0000000000007941 */ /* 0x000fea0003800000 */
.L_x_21923:
[----:B------:R-:W-:Y:S01]  /*b4b0*/  STG.E.U8 [R16.64], R8 ;  /* 0x0000000810007986 */ /* 0x000fe2000c101124 */
[----:B------:R-:W-:Y:S05]  /*b4c0*/  EXIT ;  /* 0x000000000000794d */ /* 0x000fea0003800000 */
.L_x_21921:
        /* <DEDUP_REMOVED lines=17> */
.L_x_21928:
[----:B------:R-:W-:-:S04]  /*b5e0*/  LOP3.LUT R2, R5, 0x80000000, RZ, 0xc0, !PT ;  /* 0x8000000005027812 */ /* 0x000fc800078ec0ff */
[----:B------:R-:W-:-:S04]  /*b5f0*/  SHF.R.U32.HI R3, RZ, 0x18, R2 ;  /* 0x00000018ff037819 */ /* 0x000fc80000011602 */
[----:B------:R-:W-:-:S04]  /*b600*/  LOP3.LUT R0, R0, R3, RZ, 0xfc, !PT ;  /* 0x0000000300007212 */ /* 0x000fc800078efcff */
[----:B------:R-:W-:Y:S02]  /*b610*/  PRMT R8, R0, 0x7610, R8 ;  /* 0x0000761000087816 */ /* 0x000fe40000000008 */
.L_x_21927:
[----:B------:R-:W-:Y:S05]  /*b620*/  BSYNC B0 ;  /* 0x0000000000007941 */ /* 0x000fea0003800000 */
.L_x_21926:
[----:B------:R-:W-:Y:S01]  /*b630*/  STG.E.U8 [R16.64], R8 ;  /* 0x0000000810007986 */ /* 0x000fe2000c101124 */
[----:B------:R-:W-:Y:S05]  /*b640*/  EXIT ;  /* 0x000000000000794d */ /* 0x000fea0003800000 */
.L_x_21920:
        /* <DEDUP_REMOVED lines=22> */
.L_x_21903:
        /* <DEDUP_REMOVED lines=20> */
.L_x_21930:
[----:B------:R-:W-:-:S04]  /*b8f0*/  LOP3.LUT R2, R2, 0xffff, RZ, 0xc0, !PT ;  /* 0x0000ffff02027812 */ /* 0x000fc800078ec0ff */
[----:B------:R-:W-:-:S04]  /*b900*/  PRMT R2, R2, 0x8880, RZ ;  /* 0x0000888002027816 */ /* 0x000fc800000000ff */
[----:B------:R-:W-:-:S05]  /*b910*/  SHF.R.S32.HI R3, RZ, 0x1f, R2 ;  /* 0x0000001fff037819 */ /* 0x000fca0000011402 */
[----:B------:R-:W-:Y:S01]  /*b920*/  STG.E.64 [R16.64], R2 ;  /* 0x0000000210007986 */ /* 0x000fe2000c101b24 */
[----:B------:R-:W-:Y:S05]  /*b930*/  EXIT ;  /* 0x000000000000794d */ /* 0x000fea0003800000 */
.L_x_21929:
[----:B------:R-:W-:-:S05]  /*b940*/  PRMT R3, R2, 0x8880, RZ ;  /* 0x0000888002037816 */ /* 0x000fca00000000ff */
[----:B------:R-:W-:Y:S01]  /*b950*/  STG.E [R16.64], R3 ;  /* 0x0000000310007986 */ /* 0x000fe2000c101924 */
[----:B------:R-:W-:Y:S05]  /*b960*/  EXIT ;  /* 0x000000000000794d */ /* 0x000fea0003800000 */
.L_x_21931:
        /* <DEDUP_REMOVED lines=9> */
.L_x_50671:


//--------------------- .text._ZN2at6native27unrolled_elementwise_kernelINS0_13BUnaryFunctorIaaaZZZNS0_16fmod_kernel_cudaERNS_18TensorIteratorBaseEENKUlvE_clEvENKUlvE0_clEvEUlaaE_EESt5arrayIPcLm2EELi4E23TrivialOffsetCalculatorILi1EjESD_NS0_6memory12LoadWithCastILi1EEENSE_13StoreWithCastILi1EEEEEviT_T0_T2_T3_T4_T5_ --------------------------
	.section	.text._ZN2at6native27unrolled_elementwise_kernelINS0_13BUnaryFunctorIaaaZZZNS0_16fmod_kernel_cudaERNS_18TensorIteratorBaseEENKUlvE_clEvENKUlvE0_clEvEUlaaE_EESt5arrayIPcLm2EELi4E23TrivialOffsetCalculatorILi1EjESD_NS0_6memory12LoadWithCastILi1EEENSE_13StoreWithCastILi1EEEEEviT_T0_T2_T3_T4_T5_,"ax",@progbits
	.sectioninfo	@"SHI_REGISTERS=29"
	.align	128
        .global         _ZN2at6native27unrolled_elementwise_kernelINS0_13BUnaryFunctorIaaaZZZNS0_16fmod_kernel_cudaERNS_18TensorIteratorBaseEENKUlvE_clEvENKUlvE0_clEvEUlaaE_EESt5arrayIPcLm2EELi4E23TrivialOffsetCalculatorILi1EjESD_NS0_6memory12LoadWithCastILi1EEENSE_13StoreWithCastILi1EEEEEviT_T0_T2_T3_T4_T5_
        .type           _ZN2at6native27unrolled_elementwise_kernelINS0_13BUnaryFunctorIaaaZZZNS0_16fmod_kernel_cudaERNS_18TensorIteratorBaseEENKUlvE_clEvENKUlvE0_clEvEUlaaE_EESt5arrayIPcLm2EELi4E23TrivialOffsetCalculatorILi1EjESD_NS0_6memory12LoadWithCastILi1EEENSE_13StoreWithCastILi1EEEEEviT_T0_T2_T3_T4_T5_,@function
        .size           _ZN2at6native27unrolled_elementwise_kernelINS0_13BUnaryFunctorIaaaZZZNS0_16fmod_kernel_cudaERNS_18TensorIteratorBaseEENKUlvE_clEvENKUlvE0_clEvEUlaaE_EESt5arrayIPcLm2EELi4E23TrivialOffsetCalculatorILi1EjESD_NS0_6memory12LoadWithCastILi1EEENSE_13StoreWithCastILi1EEEEEviT_T0_T2_T3_T4_T5_,(.L_x_50672 - _ZN2at6native27unrolled_elementwise_kernelINS0_13BUnaryFunctorIaaaZZZNS0_16fmod_kernel_cudaERNS_18TensorIteratorBaseEENKUlvE_clEvENKUlvE0_clEvEUlaaE_EESt5arrayIPcLm2EELi4E23TrivialOffsetCalculatorILi1EjESD_NS0_6memory12LoadWithCastILi1EEENSE_13StoreWithCastILi1EEEEEviT_T0_T2_T3_T4_T5_)
        .other          _ZN2at6native27unrolled_elementwise_kernelINS0_13BUnaryFunctorIaaaZZZNS0_16fmod_kernel_cudaERNS_18TensorIteratorBaseEENKUlvE_clEvENKUlvE0_clEvEUlaaE_EESt5arrayIPcLm2EELi4E23TrivialOffsetCalculatorILi1EjESD_NS0_6memory12LoadWithCastILi1EEENSE_13StoreWithCastILi1EEEEEviT_T0_T2_T3_T4_T5_,@"STO_CUDA_ENTRY STV_DEFAULT"
_ZN2at6native27unrolled_elementwise_kernelINS0_13BUnaryFunctorIaaaZZZNS0_16fmod_kernel_cudaERNS_18TensorIteratorBaseEENKUlvE_clEvENKUlvE0_clEvEUlaaE_EESt5arrayIPcLm2EELi4E23TrivialOffsetCalculatorILi1EjESD_NS0_6memory12LoadWithCastILi1EEENSE_13StoreWithCastILi1EEEEEviT_T0_T2_T3_T4_T5_:
.text._ZN2at6native27unrolled_elementwise_kernelINS0_13BUnaryFunctorIaaaZZZNS0_16fmod_kernel_cudaERNS_18TensorIteratorBaseEENKUlvE_clEvENKUlvE0_clEvEUlaaE_EESt5arrayIPcLm2EELi4E23TrivialOffsetCalculatorILi1EjESD_NS0_6memory12LoadWithCastILi1EEENSE_13StoreWithCastILi1EEEEEviT_T0_T2_T3_T4_T5_:
        /* <DEDUP_REMOVED lines=29> */
.L_x_21937:
[----:B------:R0:W5:Y:S01]  /*01d0*/  LDG.E.U8 R26, [R2.64] ;  /* 0x00000024021a7981 */ /* 0x000162000c1e1100 */
[----:B------:R-:W-:Y:S05]  /*01e0*/  BRA `(.L_x_21939) ;  /* 0x00000d9000007947 */ /* 0x000fea0003800000 */
.L_x_21936:
        /* <DEDUP_REMOVED lines=8> */
.L_x_21941:
[----:B------:R0:W5:Y:S01]  /*0270*/  LDG.E.U8 R26, [R2.64] ;  /* 0x00000024021a7981 */ /* 0x000162000c1e1100 */
[----:B------:R-:W-:Y:S05]  /*0280*/  BRA `(.L_x_21939) ;  /* 0x00000cf000007947 */ /* 0x000fea0003800000 */
.L_x_21940:
[----:B------:R0:W5:Y:S01]  /*0290*/  LDG.E.U16 R26, [R2.64] ;  /* 0x00000024021a7981 */ /* 0x000162000c1e1500 */
[----:B------:R-:W-:Y:S05]  /*02a0*/  BRA `(.L_x_21939) ;  /* 0x00000cd000007947 */ /* 0x000fea0003800000 */
.L_x_21935:
        /* <DEDUP_REMOVED lines=9> */
.L_x_21943:
[----:B------:R-:W2:Y:S02]  /*0340*/  LDG.E.U16 R0, [R2.64] ;  /* 0x0000002402007981 */ /* 0x000ea4000c1e1500 */
[----:B--2---:R-:W-:-:S06]  /*0350*/  HADD2.F32 R0, -RZ, R0.H0_H0 ;  /* 0x20000000ff007230 */ /* 0x004fcc0000004100 */
[----:B------:R-:W0:Y:S02]  /*0360*/  F2I.FTZ.TRUNC.NTZ R0, R0 ;  /* 0x0000000000007305 */ /* 0x000e24000021f100 */
[----:B0-----:R-:W-:Y:S01]  /*0370*/  PRMT R26, R0, 0x7610, R26 ;  /* 0x00007610001a7816 */ /* 0x001fe2000000001a */
[----:B------:R-:W-:Y:S05]  /*0380*/  BRA `(.L_x_21939) ;  /* 0x00000bf000007947 */ /* 0x000fea0003800000 */
.L_x_21942:
        /* <DEDUP_REMOVED lines=9> */
.L_x_21945:
[----:B------:R-:W2:Y:S02]  /*0420*/  LDG.E.U16 R2, [R2.64] ;  /* 0x0000002402027981 */ /* 0x000ea4000c1e1500 */
[----:B--2---:R-:W-:-:S06]  /*0430*/  HADD2.F32 R0, -RZ, R2.H0_H0 ;  /* 0x20000002ff007230 */ /* 0x004fcc0000004100 */
[----:B------:R-:W0:Y:S02]  /*0440*/  F2I.FTZ.TRUNC.NTZ R0, R0 ;  /* 0x0000000000007305 */ /* 0x000e24000021f100 */
[----:B0-----:R-:W-:Y:S01]  /*0450*/  PRMT R26, R0, 0x7610, R26 ;  /* 0x00007610001a7816 */ /* 0x001fe2000000001a */
[----:B------:R-:W-:Y:S05]  /*0460*/  BRA `(.L_x_21939) ;  /* 0x00000b1000007947 */ /* 0x000fea0003800000 */
.L_x_21944:
[----:B------:R-:W2:Y:S02]  /*0470*/  LDG.E.64 R2, [R2.64] ;  /* 0x0000002402027981 */ /* 0x000ea4000c1e1b00 */
[----:B--2---:R0:W1:Y:S01]  /*0480*/  F2I.F64.TRUNC R26, R2 ;  /* 0x00000002001a7311 */ /* 0x004062000030d100 */
[----:B------:R-:W-:Y:S05]  /*0490*/  BRA `(.L_x_21939) ;  /* 0x00000ae000007947 */ /* 0x000fea0003800000 */
.L_x_21934:
        /* <DEDUP_REMOVED lines=12> */
.L_x_21948:
[----:B------:R-:W2:Y:S02]  /*0560*/  LDG.E.64 R2, [R2.64] ;  /* 0x0000002402027981 */ /* 0x000ea4000c1e1b00 */
[----:B--2---:R0:W1:Y:S01]  /*0570*/  F2I.F64.TRUNC R26, R2 ;  /* 0x00000002001a7311 */ /* 0x004062000030d100 */
[----:B------:R-:W-:Y:S05]  /*0580*/  BRA `(.L_x_21939) ;  /* 0x000009f000007947 */ /* 0x000fea0003800000 */
.L_x_21947:
        /* <DEDUP_REMOVED lines=28> */
.L_x_21950:
        /* <DEDUP_REMOVED lines=16> */
.L_x_21949:
[----:B------:R-:W2:Y:S02]  /*0850*/  LDG.E.U16 R0, [R2.64] ;  /* 0x0000002402007981 */ /* 0x000ea4000c1e1500 */
[----:B--2---:R-:W-:-:S06]  /*0860*/  PRMT R0, RZ, 0x5410, R0 ;  /* 0x00005410ff007816 */ /* 0x004fcc0000000000 */
[----:B------:R-:W0:Y:S02]  /*0870*/  F2I.FTZ.TRUNC.NTZ R0, R0 ;  /* 0x0000000000007305 */ /* 0x000e24000021f100 */
[----:B0-----:R-:W-:Y:S01]  /*0880*/  PRMT R26, R0, 0x7610, R26 ;  /* 0x00007610001a7816 */ /* 0x001fe2000000001a */
[----:B------:R-:W-:Y:S05]  /*0890*/  BRA `(.L_x_21939) ;  /* 0x000006e000007947 */ /* 0x000fea0003800000 */
.L_x_21946:
        /* <DEDUP_REMOVED lines=10> */
.L_x_21953:
        /* <DEDUP_REMOVED lines=21> */
.L_x_21957:
[----:B------:R-:W-:Y:S05]  /*0a90*/  BSYNC B1 ;  /* 0x0000000000017941 */ /* 0x000fea0003800000 */
.L_x_21956:
[----:B------:R-:W-:Y:S01]  /*0aa0*/  LEA R3, R0, 0x3b800000, 0x17 ;  /* 0x3b80000000037811 */ /* 0x000fe200078eb8ff */
[----:B------:R-:W-:-:S05]  /*0ab0*/  IMAD.SHL.U32 R0, R2, 0x100000, RZ ;  /* 0x0010000002007824 */ /* 0x000fca00078e00ff */
[----:B------:R-:W-:Y:S02]  /*0ac0*/  LOP3.LUT R0, R3, R0, R4, 0xfe, !PT ;  /* 0x0000000003007212 */ /* 0x000fe400078efe04 */
.L_x_21955:
[----:B------:R-:W-:Y:S05]  /*0ad0*/  BSYNC B0 ;  /* 0x0000000000007941 */ /* 0x000fea0003800000 */
.L_x_21954:
[----:B------:R-:W0:Y:S02]  /*0ae0*/  F2I.FTZ.TRUNC.NTZ R0, R0 ;  /* 0x0000000000007305 */ /* 0x000e24000021f100 */
[----:B0-----:R-:W-:Y:S01]  /*0af0*/  PRMT R26, R0, 0x7610, R26 ;  /* 0x00007610001a7816 */ /* 0x001fe2000000001a */
[----:B------:R-:W-:Y:S05]  /*0b00*/  BRA `(.L_x_21939) ;  /* 0x0000047000007947 */ /* 0x000fea0003800000 */
.L_x_21952:
        /* <DEDUP_REMOVED lines=21> */
.L_x_21961:
[----:B------:R-:W-:Y:S05]  /*0c60*/  BSYNC B1 ;  /* 0x0000000000017941 */ /* 0x000fea0003800000 */
.L_x_21960:
[----:B------:R-:W-:Y:S01]  /*0c70*/  LEA R3, R0, 0x37800000, 0x17 ;  /* 0x3780000000037811 */ /* 0x000fe200078eb8ff */
[----:B------:R-:W-:-:S05]  /*0c80*/  IMAD.SHL.U32 R0, R2, 0x200000, RZ ;  /* 0x0020000002007824 */ /* 0x000fca00078e00ff */
[----:B------:R-:W-:Y:S02]  /*0c90*/  LOP3.LUT R0, R3, R0, R4, 0xfe, !PT ;  /* 0x0000000003007212 */ /* 0x000fe400078efe04 */
.L_x_21959:
[----:B------:R-:W-:Y:S05]  /*0ca0*/  BSYNC B0 ;  /* 0x0000000000007941 */ /* 0x000fea0003800000 */
.L_x_21958:
[----:B------:R-:W0:Y:S02]  /*0cb0*/  F2I.FTZ.TRUNC.NTZ R0, R0 ;  /* 0x0000000000007305 */ /* 0x000e24000021f100 */
[----:B0-----:R-:W-:Y:S01]  /*0cc0*/  PRMT R26, R0, 0x7610, R26 ;  /* 0x00007610001a7816 */ /* 0x001fe2000000001a */
[----:B------:R-:W-:Y:S05]  /*0cd0*/  BRA `(.L_x_21939) ;  /* 0x000002a000007947 */ /* 0x000fea0003800000 */
.L_x_21951:
        /* <DEDUP_REMOVED lines=14> */
.L_x_21965:
[----:B------:R-:W-:Y:S05]  /*0dc0*/  BSYNC B0 ;  /* 0x0000000000007941 */ /* 0x000fea0003800000 */
.L_x_21964:
[----:B------:R-:W0:Y:S02]  /*0dd0*/  F2I.FTZ.TRUNC.NTZ R0, R0 ;  /* 0x0000000000007305 */ /* 0x000e24000021f100 */
[----:B0-----:R-:W-:Y:S01]  /*0de0*/  PRMT R26, R0, 0x7610, R26 ;  /* 0x00007610001a7816 */ /* 0x001fe2000000001a */
[----:B------:R-:W-:Y:S05]  /*0df0*/  BRA `(.L_x_21939) ;  /* 0x0000018000007947 */ /* 0x000fea0003800000 */
.L_x_21938:
        /* <DEDUP_REMOVED lines=21> */
.L_x_21963:
[----:B------:R0:W5:Y:S01]  /*0f50*/  LDG.E.U8 R26, [R2.64] ;  /* 0x00000024021a7981 */ /* 0x000162000c1e1100 */
[----:B------:R-:W-:Y:S05]  /*0f60*/  BRA `(.L_x_21939) ;  /* 0x0000001000007947 */ /* 0x000fea0003800000 */
.L_x_21962:
[----:B------:R0:W5:Y:S02]  /*0f70*/  LDG.E.U8 R26, [R2.64] ;  /* 0x00000024021a7981 */ /* 0x000164000c1e1100 */
.L_x_21939:
[----:B------:R-:W2:Y:S02]  /*0f80*/  S2R R18, SR_TID.X ;  /* 0x0000000000127919 */ /* 0x000ea40000002100 */
[----:B--2---:R-:W-:Y:S02]  /*0f90*/  IADD3 R18, R18, 0x80, RZ ;  /* 0x0000008012127810 */ /* 0x004fe40007ffe0ff */
.L_x_21933:
[----:B-1----:R-:W-:Y:S05]  /*0fa0*/  BSYNC B6 ;  /* 0x0000000000067941 */ /* 0x002fea0003800000 */
.L_x_21932:
        /* <DEDUP_REMOVED lines=21> */
.L_x_21971:
[----:B------:R0:W5:Y:S01]  /*1100*/  LDG.E.U8 R19, [R2.64] ;  /* 0x0000002402137981 */ /* 0x000162000c1e1100 */
[----:B------:R-:W-:Y:S05]  /*1110*/  BRA `(.L_x_21973) ;  /* 0x00000d8000007947 */ /* 0x000fea0003800000 */
.L_x_21970:
        /* <DEDUP_REMOVED lines=8> */
.L_x_21975:
[----:B------:R0:W5:Y:S01]  /*11a0*/  LDG.E.U8 R19, [R2.64] ;  /* 0x0000002402137981 */ /* 0x000162000c1e1100 */
[----:B------:R-:W-:Y:S05]  /*11b0*/  BRA `(.L_x_21973) ;  /* 0x00000ce000007947 */ /* 0x000fea0003800000 */
.L_x_21974:
[----:B------:R0:W5:Y:S01]  /*11c0*/  LDG.E.U16 R19, [R2.64] ;  /* 0x0000002402137981 */ /* 0x000162000c1e1500 */
[----:B------:R-:W-:Y:S05]  /*11d0*/  BRA `(.L_x_21973) ;  /* 0x00000cc000007947 */ /* 0x000fea0003800000 */
.L_x_21969:
        /* <DEDUP_REMOVED lines=9> */
.L_x_21977:
[----:B------:R-:W2:Y:S02]  /*1270*/  LDG.E.U16 R0, [R2.64] ;  /* 0x0000002402007981 */ /* 0x000ea4000c1e1500 */
[----:B--2---:R-:W-:-:S06]  /*1280*/  HADD2.F32 R0, -RZ, R0.H0_H0 ;  /* 0x20000000ff007230 */ /* 0x004fcc0000004100 */
[----:B------:R-:W0:Y:S02]  /*1290*/  F2I.FTZ.TRUNC.NTZ R0, R0 ;  /* 0x0000000000007305 */ /* 0x000e24000021f100 */
[----:B0-----:R-:W-:Y:S01]  /*12a0*/  PRMT R19, R0, 0x7610, R19 ;  /* 0x0000761000137816 */ /* 0x001fe20000000013 */
[----:B------:R-:W-:Y:S05]  /*12b0*/  BRA `(.L_x_21973) ;  /* 0x00000be000007947 */ /* 0x000fea0003800000 */
.L_x_21976:
        /* <DEDUP_REMOVED lines=9> */
.L_x_21979:
[----:B------:R-:W2:Y:S02]  /*1350*/  LDG.E.U16 R2, [R2.64] ;  /* 0x0000002402027981 */ /* 0x000ea4000c1e1500 */
[----:B--2---:R-:W-:-:S06]  /*1360*/  HADD2.F32 R0, -RZ, R2.H0_H0 ;  /* 0x20000002ff007230 */ /* 0x004fcc0000004100 */
[----:B------:R-:W0:Y:S02]  /*1370*/  F2I.FTZ.TRUNC.NTZ R0, R0 ;  /* 0x0000000000007305 */ /* 0x000e24000021f100 */
[----:B0-----:R-:W-:Y:S01]  /*1380*/  PRMT R19, R0, 0x7610, R19 ;  /* 0x0000761000137816 */ /* 0x001fe20000000013 */
[----:B------:R-:W-:Y:S05]  /*1390*/  BRA `(.L_x_21973) ;  /* 0x00000b0000007947 */ /* 0x000fea0003800000 */
.L_x_21978:
[----:B------:R-:W2:Y:S02]  /*13a0*/  LDG.E.64 R2, [R2.64] ;  /* 0x0000002402027981 */ /* 0x000ea4000c1e1b00 */
[----:B--2---:R0:W1:Y:S01]  /*13b0*/  F2I.F64.TRUNC R19, R2 ;  /* 0x0000000200137311 */ /* 0x004062000030d100 */
[----:B------:R-:W-:Y:S05]  /*13c0*/  BRA `(.L_x_21973) ;  /* 0x00000ad000007947 */ /* 0x000fea0003800000 */
.L_x_21968:
        /* <DEDUP_REMOVED lines=12> */
.L_x_21982:
[----:B------:R-:W2:Y:S02]  /*1490*/  LDG.E.64 R2, [R2.64] ;  /* 0x0000002402027981 */ /* 0x000ea4000c1e1b00 */
[----:B--2---:R0:W1:Y:S01]  /*14a0*/  F2I.F64.TRUNC R19, R2 ;  /* 0x0000000200137311 */ /* 0x004062000030d100 */
[----:B------:R-:W-:Y:S05]  /*14b0*/  BRA `(.L_x_21973) ;  /* 0x000009e000007947 */ /* 0x000fea0003800000 */
.L_x_21981:
        /* <DEDUP_REMOVED lines=28> */
.L_x_21984:
        /* <DEDUP_REMOVED lines=15> */
.L_x_21983:
[----:B------:R-:W2:Y:S02]  /*1770*/  LDG.E.U16 R0, [R2.64] ;  /* 0x0000002402007981 */ /* 0x000ea4000c1e1500 */
[----:B--2---:R-:W-:-:S06]  /*1780*/  PRMT R0, RZ, 0x5410, R0 ;  /* 0x00005410ff007816 */ /* 0x004fcc0000000000 */
[----:B------:R-:W0:Y:S02]  /*1790*/  F2I.FTZ.TRUNC.NTZ R0, R0 ;  /* 0x0000000000007305 */ /* 0x000e24000021f100 */
[----:B0-----:R-:W-:Y:S01]  /*17a0*/  PRMT R19, R0, 0x7610, R19 ;  /* 0x0000761000137816 */ /* 0x001fe20000000013 */
[----:B------:R-:W-:Y:S05]  /*17b0*/  BRA `(.L_x_21973) ;  /* 0x000006e000007947 */ /* 0x000fea0003800000 */
.L_x_21980:
        /* <DEDUP_REMOVED lines=10> */
.L_x_21987:
        /* <DEDUP_REMOVED lines=21> */
.L_x_21991:
[----:B------:R-:W-:Y:S05]  /*19b0*/  BSYNC B1 ;  /* 0x0000000000017941 */ /* 0x000fea0003800000 */
.L_x_21990:
[----:B------:R-:W-:Y:S01]  /*19c0*/  LEA R3, R0, 0x3b800000, 0x17 ;  /* 0x3b80000000037811 */ /* 0x000fe200078eb8ff */
[----:B------:R-:W-:-:S05]  /*19d0*/  IMAD.SHL.U32 R0, R2, 0x100000, RZ ;  /* 0x0010000002007824 */ /* 0x000fca00078e00ff */
[----:B------:R-:W-:Y:S02]  /*19e0*/  LOP3.LUT R0, R3, R0, R4, 0xfe, !PT ;  /* 0x0000000003007212 */ /* 0x000fe400078efe04 */
.L_x_21989:
[----:B------:R-:W-:Y:S05]  /*19f0*/  BSYNC B0 ;  /* 0x0000000000007941 */ /* 0x000fea0003800000 */
.L_x_21988:
[----:B------:R-:W0:Y:S02]  /*1a00*/  F2I.FTZ.TRUNC.NTZ R0, R0 ;  /* 0x0000000000007305 */ /* 0x000e24000021f100 */
[----:B0-----:R-:W-:Y:S01]  /*1a10*/  PRMT R19, R0, 0x7610, R19 ;  /* 0x0000761000137816 */ /* 0x001fe20000000013 */
[----:B------:R-:W-:Y:S05]  /*1a20*/  BRA `(.L_x_21973) ;  /* 0x0000047000007947 */ /* 0x000fea0003800000 */
.L_x_21986:
        /* <DEDUP_REMOVED lines=21> */
.L_x_21995:
[----:B------:R-:W-:Y:S05]  /*1b80*/  BSYNC B1 ;  /* 0x0000000000017941 */ /* 0x000fea0003800000 */
.L_x_21994:
[----:B------:R-:W-:Y:S01]  /*1b90*/  LEA R3, R0, 0x37800000, 0x17 ;  /* 0x3780000000037811 */ /* 0x000fe200078eb8ff */
[----:B------:R-:W-:-:S05]  /*1ba0*/  IMAD.SHL.U32 R0, R2, 0x200000, RZ ;  /* 0x0020000002007824 */ /* 0x000fca00078e00ff */
[----:B------:R-:W-:Y:S02]  /*1bb0*/  LOP3.LUT R0, R3, R0, R4, 0xfe, !PT ;  /* 0x0000000003007212 */ /* 0x000fe400078efe04 */
.L_x_21993:
[----:B------:R-:W-:Y:S05]  /*1bc0*/  BSYNC B0 ;  /* 0x0000000000007941 */ /* 0x000fea0003800000 */
.L_x_21992:
[----:B------:R-:W0:Y:S02]  /*1bd0*/  F2I.FTZ.TRUNC.NTZ R0, R0 ;  /* 0x0000000000007305 */ /* 0x000e24000021f100 */
[----:B0-----:R-:W-:Y:S01]  /*1be0*/  PRMT R19, R0, 0x7610, R19 ;  /* 0x0000761000137816 */ /* 0x001fe20000000013 */
[----:B------:R-:W-:Y:S05]  /*1bf0*/  BRA `(.L_x_21973) ;  /* 0x000002a000007947 */ /* 0x000fea0003800000 */
.L_x_21985:
        /* <DEDUP_REMOVED lines=14> */
.L_x_21999:
[----:B------:R-:W-:Y:S05]  /*1ce0*/  BSYNC B0 ;  /* 0x0000000000007941 */ /* 0x000fea0003800000 */
.L_x_21998:
[----:B------:R-:W0:Y:S02]  /*1cf0*/  F2I.FTZ.TRUNC.NTZ R0, R0 ;  /* 0x0000000000007305 */ /* 0x000e24000021f100 */
[----:B0-----:R-:W-:Y:S01]  /*1d00*/  PRMT R19, R0, 0x7610, R19 ;  /* 0x0000761000137816 */ /* 0x001fe20000000013 */
[----:B------:R-:W-:Y:S05]  /*1d10*/  BRA `(.L_x_21973) ;  /* 0x0000018000007947 */ /* 0x000fea0003800000 */
.L_x_21972:
        /* <DEDUP_REMOVED lines=21> */
.L_x_21997:
[----:B------:R0:W5:Y:S01]  /*1e70*/  LDG.E.U8 R19, [R2.64] ;  /* 0x0000002402137981 */ /* 0x000162000c1e1100 */
[----:B------:R-:W-:Y:S05]  /*1e80*/  BRA `(.L_x_21973) ;  /* 0x0000001000007947 */ /* 0x000fea0003800000 */
.L_x_21996:
[----:B------:R0:W5:Y:S02]  /*1e90*/  LDG.E.U8 R19, [R2.64] ;  /* 0x0000002402137981 */ /* 0x000164000c1e1100 */
.L_x_21973:
[----:B------:R-:W-:-:S03]  /*1ea0*/  IADD3 R18, R18, 0x80, RZ ;  /* 0x0000008012127810 */ /* 0x000fc60007ffe0ff */
.L_x_21967:
[----:B------:R-:W-:Y:S05]  /*1eb0*/  BSYNC B6 ;  /* 0x0000000000067941 */ /* 0x000fea0003800000 */
.L_x_21966:
        /* <DEDUP_REMOVED lines=23> */
.L_x_22005:
[----:B------:R0:W5:Y:S01]  /*2030*/  LDG.E.U8 R23, [R2.64] ;  /* 0x0000002402177981 */ /* 0x000162000c1e1100 */
[----:B------:R-:W-:Y:S05]  /*2040*/  BRA `(.L_x_22007) ;  /* 0x00000d8000007947 */ /* 0x000fea0003800000 */
.L_x_22004:
        /* <DEDUP_REMOVED lines=8> */
.L_x_22009:
[----:B------:R0:W5:Y:S01]  /*20d0*/  LDG.E.U8 R23, [R2.64] ;  /* 0x0000002402177981 */ /* 0x000162000c1e1100 */
[----:B------:R-:W-:Y:S05]  /*20e0*/  BRA `(.L_x_22007) ;  /* 0x00000ce000007947 */ /* 0x000fea0003800000 */
.L_x_22008:
[----:B------:R0:W5:Y:S01]  /*20f0*/  LDG.E.U16 R23, [R2.64] ;  /* 0x0000002402177981 */ /* 0x000162000c1e1500 */
[----:B------:R-:W-:Y:S05]  /*2100*/  BRA `(.L_x_22007) ;  /* 0x00000cc000007947 */ /* 0x000fea0003800000 */
.L_x_22003:
        /* <DEDUP_REMOVED lines=9> */
.L_x_22011:
[----:B------:R-:W2:Y:S02]  /*21a0*/  LDG.E.U16 R0, [R2.64] ;  /* 0x0000002402007981 */ /* 0x000ea4000c1e1500 */
[----:B--2---:R-:W-:-:S06]  /*21b0*/  HADD2.F32 R0, -RZ, R0.H0_H0 ;  /* 0x20000000ff007230 */ /* 0x004fcc0000004100 */
[----:B------:R-:W0:Y:S02]  /*21c0*/  F2I.FTZ.TRUNC.NTZ R0, R0 ;  /* 0x0000000000007305 */ /* 0x000e24000021f100 */
[----:B0-----:R-:W-:Y:S01]  /*21d0*/  PRMT R23, R0, 0x7610, R23 ;  /* 0x0000761000177816 */ /* 0x001fe20000000017 */
[----:B------:R-:W-:Y:S05]  /*21e0*/  BRA `(.L_x_22007) ;  /* 0x00000be000007947 */ /* 0x000fea0003800000 */
.L_x_22010:
        /* <DEDUP_REMOVED lines=9> */
.L_x_22013:
[----:B------:R-:W2:Y:S02]  /*2280*/  LDG.E.U16 R2, [R2.64] ;  /* 0x0000002402027981 */ /* 0x000ea4000c1e1500 */
[----:B--2---:R-:W-:-:S06]  /*2290*/  HADD2.F32 R0, -RZ, R2.H0_H0 ;  /* 0x20000002ff007230 */ /* 0x004fcc0000004100 */
[----:B------:R-:W0:Y:S02]  /*22a0*/  F2I.FTZ.TRUNC.NTZ R0, R0 ;  /* 0x0000000000007305 */ /* 0x000e24000021f100 */
[----:B0-----:R-:W-:Y:S01]  /*22b0*/  PRMT R23, R0, 0x7610, R23 ;  /* 0x0000761000177816 */ /* 0x001fe20000000017 */
[----:B------:R-:W-:Y:S05]  /*22c0*/  BRA `(.L_x_22007) ;  /* 0x00000b0000007947 */ /* 0x000fea0003800000 */
.L_x_22012:
[----:B------:R-:W2:Y:S02]  /*22d0*/  LDG.E.64 R2, [R2.64] ;  /* 0x0000002402027981 */ /* 0x000ea4000c1e1b00 */
[----:B--2---:R0:W2:Y:S01]  /*22e0*/  F2I.F64.TRUNC R23, R2 ;  /* 0x0000000200177311 */ /* 0x0040a2000030d100 */
[----:B------:R-:W-:Y:S05]  /*22f0*/  BRA `(.L_x_22007) ;  /* 0x00000ad000007947 */ /* 0x000fea0003800000 */
.L_x_22002:
        /* <DEDUP_REMOVED lines=12> */
.L_x_22016:
[----:B------:R-:W2:Y:S02]  /*23c0*/  LDG.E.64 R2, [R2.64] ;  /* 0x0000002402027981 */ /* 0x000ea4000c1e1b00 */
[----:B--2---:R0:W2:Y:S01]  /*23d0*/  F2I.F64.TRUNC R23, R2 ;  /* 0x0000000200177311 */ /* 0x0040a2000030d100 */
[----:B------:R-:W-:Y:S05]  /*23e0*/  BRA `(.L_x_22007) ;  /* 0x000009e000007947 */ /* 0x000fea0003800000 */
.L_x_22015:
        /* <DEDUP_REMOVED lines=28> */
.L_x_22018:
        /* <DEDUP_REMOVED lines=15> */
.L_x_22017:
[----:B------:R-:W2:Y:S02]  /*26a0*/  LDG.E.U16 R0, [R2.64] ;  /* 0x0000002402007981 */ /* 0x000ea4000c1e1500 */
[----:B--2---:R-:W-:-:S06]  /*26b0*/  PRMT R0, RZ, 0x5410, R0 ;  /* 0x00005410ff007816 */ /* 0x004fcc0000000000 */
[----:B------:R-:W0:Y:S02]  /*26c0*/  F2I.FTZ.TRUNC.NTZ R0, R0 ;  /* 0x0000000000007305 */ /* 0x000e24000021f100 */
[----:B0-----:R-:W-:Y:S01]  /*26d0*/  PRMT R23, R0, 0x7610, R23 ;  /* 0x0000761000177816 */ /* 0x001fe20000000017 */
[----:B------:R-:W-:Y:S05]  /*26e0*/  BRA `(.L_x_22007) ;  /* 0x000006e000007947 */ /* 0x000fea0003800000 */
.L_x_22014:
        /* <DEDUP_REMOVED lines=10> */
.L_x_22021:
        /* <DEDUP_REMOVED lines=21> */
.L_x_22025:
[----:B------:R-:W-:Y:S05]  /*28e0*/  BSYNC B1 ;  /* 0x0000000000017941 */ /* 0x000fea0003800000 */
.L_x_22024:
[----:B------:R-:W-:Y:S01]  /*28f0*/  LEA R3, R0, 0x3b800000, 0x17 ;  /* 0x3b80000000037811 */ /* 0x000fe200078eb8ff */
[----:B------:R-:W-:-:S05]  /*2900*/  IMAD.SHL.U32 R0, R2, 0x100000, RZ ;  /* 0x0010000002007824 */ /* 0x000fca00078e00ff */
[----:B------:R-:W-:Y:S02]  /*2910*/  LOP3.LUT R0, R3, R0, R4, 0xfe, !PT ;  /* 0x0000000003007212 */ /* 0x000fe400078efe04 */
.L_x_22023:
[----:B------:R-:W-:Y:S05]  /*2920*/  BSYNC B0 ;  /* 0x0000000000007941 */ /* 0x000fea0003800000 */
.L_x_22022:
[----:B------:R-:W0:Y:S02]  /*2930*/  F2I.FTZ.TRUNC.NTZ R0, R0 ;  /* 0x0000000000007305 */ /* 0x000e24000021f100 */
[----:B0-----:R-:W-:Y:S01]  /*2940*/  PRMT R23, R0, 0x7610, R23 ;  /* 0x0000761000177816 */ /* 0x001fe20000000017 */
[----:B------:R-:W-:Y:S05]  /*2950*/  BRA `(.L_x_22007) ;  /* 0x0000047000007947 */ /* 0x000fea0003800000 */
.L_x_22020:
        /* <DEDUP_REMOVED lines=21> */
.L_x_22029:
[----:B------:R-:W-:Y:S05]  /*2ab0*/  BSYNC B1 ;  /* 0x0000000000017941 */ /* 0x000fea0003800000 */
.L_x_22028:
[----:B------:R-:W-:Y:S01]  /*2ac0*/  LEA R3, R0, 0x37800000, 0x17 ;  /* 0x3780000000037811 */ /* 0x000fe200078eb8ff */
[----:B------:R-:W-:-:S05]  /*2ad0*/  IMAD.SHL.U32 R0, R2, 0x200000, RZ ;  /* 0x0020000002007824 */ /* 0x000fca00078e00ff */
[----:B------:R-:W-:Y:S02]  /*2ae0*/  LOP3.LUT R0, R3, R0, R4, 0xfe, !PT ;  /* 0x0000000003007212 */ /* 0x000fe400078efe04 */
.L_x_22027:
[----:B------:R-:W-:Y:S05]  /*2af0*/  BSYNC B0 ;  /* 0x0000000000007941 */ /* 0x000fea0003800000 */
.L_x_22026:
[----:B------:R-:W0:Y:S02]  /*2b00*/  F2I.FTZ.TRUNC.NTZ R0, R0 ;  /* 0x0000000000007305 */ /* 0x000e24000021f100 */
[----:B0-----:R-:W-:Y:S01]  /*2b10*/  PRMT R23, R0, 0x7610, R23 ;  /* 0x0000761000177816 */ /* 0x001fe20000000017 */
[----:B------:R-:W-:Y:S05]  /*2b20*/  BRA `(.L_x_22007) ;  /* 0x000002a000007947 */ /* 0x000fea0003800000 */
.L_x_22019:
        /* <DEDUP_REMOVED lines=14> */
.L_x_22033:
[----:B------:R-:W-:Y:S05]  /*2c10*/  BSYNC B0 ;  /* 0x0000000000007941 */ /* 0x000fea0003800000 */
.L_x_22032:
[----:B------:R-:W0:Y:S02]  /*2c20*/  F2I.FTZ.TRUNC.NTZ R0, R0 ;  /* 0x0000000000007305 */ /* 0x000e24000021f100 */
[----:B0-----:R-:W-:Y:S01]  /*2c30*/  PRMT R23, R0, 0x7610, R23 ;  /* 0x0000761000177816 */ /* 0x001fe20000000017 */
[----:B------:R-:W-:Y:S05]  /*2c40*/  BRA `(.L_x_22007) ;  /* 0x0000018000007947 */ /* 0x000fea0003800000 */
.L_x_22006:
        /* <DEDUP_REMOVED lines=21> */
.L_x_22031:
[----:B------:R0:W5:Y:S01]  /*2da0*/  LDG.E.U8 R23, [R2.64] ;  /* 0x0000002402177981 */ /* 0x000162000c1e1100 */
[----:B------:R-:W-:Y:S05]  /*2db0*/  BRA `(.L_x_22007) ;  /* 0x0000001000007947 */ /* 0x000fea0003800000 */
.L_x_22030:
[----:B------:R0:W5:Y:S02]  /*2dc0*/  LDG.E.U8 R23, [R2.64] ;  /* 0x0000002402177981 */ /* 0x000164000c1e1100 */
.L_x_22007:
[----:B------:R-:W-:-:S03]  /*2dd0*/  IADD3 R18, R18, 0x80, RZ ;  /* 0x0000008012127810 */ /* 0x000fc60007ffe0ff */
.L_x_22001:
[----:B------:R-:W-:Y:S05]  /*2de0*/  BSYNC B6 ;  /* 0x0000000000067941 */ /* 0x000fea0003800000 */
.L_x_22000:
[----:B------:R-:W3:Y:S01]  /*2df0*/  LDC.U8 R25, c[0x0][0x165] ;  /* 0x00005940ff197b82 */ /* 0x000ee20000000000 */
        /* <DEDUP_REMOVED lines=20> */
.L_x_22039:
[----:B------:R0:W5:Y:S01]  /*2f40*/  LDG.E.U8 R24, [R2.64] ;  /* 0x0000002402187981 */ /* 0x000162000c1e1100 */
[----:B------:R-:W-:Y:S05]  /*2f50*/  BRA `(.L_x_22035) ;  /* 0x00000d7000007947 */ /* 0x000fea0003800000 */
.L_x_22038:
        /* <DEDUP_REMOVED lines=8> */
.L_x_22042:
[----:B------:R0:W5:Y:S01]  /*2fe0*/  LDG.E.U8 R24, [R2.64] ;  /* 0x0000002402187981 */ /* 0x000162000c1e1100 */
[----:B------:R-:W-:Y:S05]  /*2ff0*/  BRA `(.L_x_22035) ;  /* 0x00000cd000007947 */ /* 0x000fea0003800000 */
.L_x_22041:
[----:B------:R0:W5:Y:S01]  /*3000*/  LDG.E.U16 R24, [R2.64] ;  /* 0x0000002402187981 */ /* 0x000162000c1e1500 */
[----:B------:R-:W-:Y:S05]  /*3010*/  BRA `(.L_x_22035) ;  /* 0x00000cb000007947 */ /* 0x000fea0003800000 */
.L_x_22037:
        /* <DEDUP_REMOVED lines=9> */
.L_x_22044:
[----:B------:R-:W4:Y:S02]  /*30b0*/  LDG.E.U16 R0, [R2.64] ;  /* 0x0000002402007981 */ /* 0x000f24000c1e1500 */
[----:B----4-:R-:W-:-:S06]  /*30c0*/  HADD2.F32 R0, -RZ, R0.H0_H0 ;  /* 0x20000000ff007230 */ /* 0x010fcc0000004100 */
[----:B------:R-:W0:Y:S02]  /*30d0*/  F2I.FTZ.TRUNC.NTZ R0, R0 ;  /* 0x0000000000007305 */ /* 0x000e24000021f100 */
[----:B0-----:R-:W-:Y:S01]  /*30e0*/  PRMT R24, R0, 0x7610, R24 ;  /* 0x0000761000187816 */ /* 0x001fe20000000018 */
[----:B------:R-:W-:Y:S05]  /*30f0*/  BRA `(.L_x_22035) ;  /* 0x00000bd000007947 */ /* 0x000fea0003800000 */
.L_x_22043:
        /* <DEDUP_REMOVED lines=9> */
.L_x_22046:
[----:B------:R-:W4:Y:S02]  /*3190*/  LDG.E.U16 R2, [R2.64] ;  /* 0x0000002402027981 */ /* 0x000f24000c1e1500 */
[----:B----4-:R-:W-:-:S06]  /*31a0*/  HADD2.F32 R0, -RZ, R2.H0_H0 ;  /* 0x20000002ff007230 */ /* 0x010fcc0000004100 */
[----:B------:R-:W0:Y:S02]  /*31b0*/  F2I.FTZ.TRUNC.NTZ R0, R0 ;  /* 0x0000000000007305 */ /* 0x000e24000021f100 */
[----:B0-----:R-:W-:Y:S01]  /*31c0*/  PRMT R24, R0, 0x7610, R24 ;  /* 0x0000761000187816 */ /* 0x001fe20000000018 */
[----:B------:R-:W-:Y:S05]  /*31d0*/  BRA `(.L_x_22035) ;  /* 0x00000af000007947 */ /* 0x000fea0003800000 */
.L_x_22045:
[----:B------:R-:W4:Y:S02]  /*31e0*/  LDG.E.64 R2, [R2.64] ;  /* 0x0000002402027981 */ /* 0x000f24000c1e1b00 */
[----:B----4-:R0:W4:Y:S01]  /*31f0*/  F2I.F64.TRUNC R24, R2 ;  /* 0x0000000200187311 */ /* 0x010122000030d100 */
[----:B------:R-:W-:Y:S05]  /*3200*/  BRA `(.L_x_22035) ;  /* 0x00000ac000007947 */ /* 0x000fea0003800000 */
.L_x_22036:
        /* <DEDUP_REMOVED lines=12> */
.L_x_22049:
[----:B------:R-:W4:Y:S02]  /*32d0*/  LDG.E.64 R2, [R2.64] ;  /* 0x0000002402027981 */ /* 0x000f24000c1e1b00 */
[----:B----4-:R0:W4:Y:S01]  /*32e0*/  F2I.F64.TRUNC R24, R2 ;  /* 0x0000000200187311 */ /* 0x010122000030d100 */
[----:B------:R-:W-:Y:S05]  /*32f0*/  BRA `(.L_x_22035) ;  /* 0x000009d000007947 */ /* 0x000fea0003800000 */
.L_x_22048:
        /* <DEDUP_REMOVED lines=28> */
.L_x_22051:
[----:B------:R-:W4:Y:S02]  /*34c0*/  LDG.E.U8 R2, [R2.64] ;  /* 0x0000002402027981 */ /* 0x000f24000c1e1100 */
        /* <DEDUP_REMOVED lines=14> */
.L_x_22050:
[----:B------:R-:W4:Y:S02]  /*35b0*/  LDG.E.U16 R0, [R2.64] ;  /* 0x0000002402007981 */ /* 0x000f24000c1e1500 */
[----:B----4-:R-:W-:-:S06]  /*35c0*/  PRMT R0, RZ, 0x5410, R0 ;  /* 0x00005410ff007816 */ /* 0x010fcc0000000000 */
[----:B------:R-:W0:Y:S02]  /*35d0*/  F2I.FTZ.TRUNC.NTZ R0, R0 ;  /* 0x0000000000007305 */ /* 0x000e24000021f100 */
[----:B0-----:R-:W-:Y:S01]  /*35e0*/  PRMT R24, R0, 0x7610, R24 ;  /* 0x0000761000187816 */ /* 0x001fe20000000018 */
[----:B------:R-:W-:Y:S05]  /*35f0*/  BRA `(.L_x_22035) ;  /* 0x000006d000007947 */ /* 0x000fea0003800000 */
.L_x_22047:
        /* <DEDUP_REMOVED lines=10> */
.L_x_22054:
        /* <DEDUP_REMOVED lines=21> */
.L_x_22058:
[----:B------:R-:W-:Y:S05]  /*37f0*/  BSYNC B1 ;  /* 0x0000000000017941 */ /* 0x000fea0003800000 */
.L_x_22057:
[----:B------:R-:W-:Y:S01]  /*3800*/  LEA R3, R0, 0x3b800000, 0x17 ;  /* 0x3b80000000037811 */ /* 0x000fe200078eb8ff */
[----:B------:R-:W-:-:S05]  /*3810*/  IMAD.SHL.U32 R0, R2, 0x100000, RZ ;  /* 0x0010000002007824 */ /* 0x000fca00078e00ff */
[----:B------:R-:W-:Y:S02]  /*3820*/  LOP3.LUT R0, R3, R0, R4, 0xfe, !PT ;  /* 0x0000000003007212 */ /* 0x000fe400078efe04 */
.L_x_22056:
[----:B------:R-:W-:Y:S05]  /*3830*/  BSYNC B0 ;  /* 0x0000000000007941 */ /* 0x000fea0003800000 */
.L_x_22055:
[----:B------:R-:W0:Y:S02]  /*3840*/  F2I.FTZ.TRUNC.NTZ R0, R0 ;  /* 0x0000000000007305 */ /* 0x000e24000021f100 */
[----:B0-----:R-:W-:Y:S01]  /*3850*/  PRMT R24, R0, 0x7610, R24 ;  /* 0x0000761000187816 */ /* 0x001fe20000000018 */
[----:B------:R-:W-:Y:S05]  /*3860*/  BRA `(.L_x_22035) ;  /* 0x0000046000007947 */ /* 0x000fea0003800000 */
.L_x_22053:
        /* <DEDUP_REMOVED lines=21> */
.L_x_22062:
[----:B------:R-:W-:Y:S05]  /*39c0*/  BSYNC B1 ;  /* 0x0000000000017941 */ /* 0x000fea0003800000 */
.L_x_22061:
[----:B------:R-:W-:Y:S01]  /*39d0*/  LEA R3, R0, 0x37800000, 0x17 ;  /* 0x3780000000037811 */ /* 0x000fe200078eb8ff */
[----:B------:R-:W-:-:S05]  /*39e0*/  IMAD.SHL.U32 R0, R2, 0x200000, RZ ;  /* 0x0020000002007824 */ /* 0x000fca00078e00ff */
[----:B------:R-:W-:Y:S02]  /*39f0*/  LOP3.LUT R0, R3, R0, R4, 0xfe, !PT ;  /* 0x0000000003007212 */ /* 0x000fe400078efe04 */
.L_x_22060:
[----:B------:R-:W-:Y:S05]  /*3a00*/  BSYNC B0 ;  /* 0x0000000000007941 */ /* 0x000fea0003800000 */
.L_x_22059:
[----:B------:R-:W0:Y:S02]  /*3a10*/  F2I.FTZ.TRUNC.NTZ R0, R0 ;  /* 0x0000000000007305 */ /* 0x000e24000021f100 */
[----:B0-----:R-:W-:Y:S01]  /*3a20*/  PRMT R24, R0, 0x7610, R24 ;  /* 0x0000761000187816 */ /* 0x001fe20000000018 */
[----:B------:R-:W-:Y:S05]  /*3a30*/  BRA `(.L_x_22035) ;  /* 0x0000029000007947 */ /* 0x000fea0003800000 */
.L_x_22052:
        /* <DEDUP_REMOVED lines=14> */
.L_x_22066:
[----:B------:R-:W-:Y:S05]  /*3b20*/  BSYNC B0 ;  /* 0x0000000000007941 */ /* 0x000fea0003800000 */
.L_x_22065:
[----:B------:R-:W0:Y:S02]  /*3b30*/  F2I.FTZ.TRUNC.NTZ R0, R0 ;  /* 0x0000000000007305 */ /* 0x000e24000021f100 */
[----:B0-----:R-:W-:Y:S01]  /*3b40*/  PRMT R24, R0, 0x7610, R24 ;  /* 0x0000761000187816 */ /* 0x001fe20000000018 */
[----:B------:R-:W-:Y:S05]  /*3b50*/  BRA `(.L_x_22035) ;  /* 0x0000017000007947 */ /* 0x000fea0003800000 */
.L_x_22040:
        /* <DEDUP_REMOVED lines=19> */
[----:B------:R-:W-:Y:S05]  /*3c90*/  BRA `(.L_x_22035) ;  /* 0x0000003000007947 */ /* 0x000fea0003800000 */
.L_x_22064:
[----:B------:R0:W5:Y:S01]  /*3ca0*/  LDG.E.U8 R24, [R2.64] ;  /* 0x0000002402187981 */ /* 0x000162000c1e1100 */
[----:B------:R-:W-:Y:S05]  /*3cb0*/  BRA `(.L_x_22035) ;  /* 0x0000001000007947 */ /* 0x000fea0003800000 */
.L_x_22063:
[----:B------:R0:W5:Y:S02]  /*3cc0*/  LDG.E.U8 R24, [R2.64] ;  /* 0x0000002402187981 */ /* 0x000164000c1e1100 */
.L_x_22035:
[----:B------:R-:W-:Y:S05]  /*3cd0*/  BSYNC B6 ;  /* 0x0000000000067941 */ /* 0x000fea0003800000 */
.L_x_22034:
        /* <DEDUP_REMOVED lines=10> */
[----:B---3--:R-:W-:Y:S01]  /*3d80*/  PRMT R0, R25, 0x8880, RZ ;  /* 0x0000888019007816 */ /* 0x008fe200000000ff */
[----:B------:R-:W-:Y:S05]  /*3d90*/  @P2 BRA `(.L_x_22068) ;  /* 0x000001a000002947 */ /* 0x000fea0003800000 */
[-C--:B----4-:R-:W-:Y:S02]  /*3da0*/  IABS R3, R0.reuse ;  /* 0x0000000000037213 */ /* 0x090fe40000000000 */
[----:B-----5:R-:W-:Y:S02]  /*3db0*/  LOP3.LUT R26, R26, 0xffff, RZ, 0xc0, !PT ;  /* 0x0000ffff1a1a7812 */ /* 0x020fe400078ec0ff */
[----:B------:R-:W0:Y:S01]  /*3dc0*/  I2F.RP R7, R3 ;  /* 0x0000000300077306 */ /* 0x000e220000209400 */
[----:B------:R-:W-:-:S02]  /*3dd0*/  IABS R10, R0 ;  /* 0x00000000000a7213 */ /* 0x000fc40000000000 */
[----:B------:R-:W-:-:S04]  /*3de0*/  PRMT R6, R26, 0x8880, RZ ;  /* 0x000088801a067816 */ /* 0x000fc800000000ff */
[----:B------:R-:W-:Y:S01]  /*3df0*/  ISETP.GE.AND P6, PT, R6, RZ, PT ;  /* 0x000000ff0600720c */ /* 0x000fe20003fc6270 */
        /* <DEDUP_REMOVED lines=20> */
.L_x_22068:
[----:B----4-:R-:W-:Y:S05]  /*3f40*/  BSYNC B0 ;  /* 0x0000000000007941 */ /* 0x010fea0003800000 */
.L_x_22067:
[----:B------:R-:W-:Y:S01]  /*3f50*/  BSSY B0, `(.L_x_22069) ;  /* 0x000001b000007945 */ /* 0x000fe20003800000 */
[----:B------:R-:W-:Y:S05]  /*3f60*/  @P3 BRA `(.L_x_22070) ;  /* 0x0000019000003947 */ /* 0x000fea0003800000 */
[-C--:B------:R-:W-:Y:S02]  /*3f70*/  IABS R6, R0.reuse ;  /* 0x0000000000067213 */ /* 0x080fe40000000000 */
[----:B-1---5:R-:W-:Y:S02]  /*3f80*/  LOP3.LUT R19, R19, 0xffff, RZ, 0xc0, !PT ;  /* 0x0000ffff13137812 */ /* 0x022fe400078ec0ff */
[----:B------:R-:W0:Y:S01]  /*3f90*/  I2F.RP R8, R6 ;  /* 0x0000000600087306 */ /* 0x000e220000209400 */
[----:B------:R-:W-:Y:S02]  /*3fa0*/  IABS R10, R0 ;  /* 0x00000000000a7213 */ /* 0x000fe40000000000 */
[----:B------:R-:W-:Y:S02]  /*3fb0*/  PRMT R7, R19, 0x8880, RZ ;  /* 0x0000888013077816 */ /* 0x000fe400000000ff */
[----:B------:R-:W-:Y:S01]  /*3fc0*/  ISETP.NE.AND P5, PT, R25, RZ, PT ;  /* 0x000000ff1900720c */ /* 0x000fe20003fa5270 */
[----:B------:R-:W-:Y:S01]  /*3fd0*/  IMAD.MOV R10, RZ, RZ, -R10 ;  /* 0x000000ffff0a7224 */ /* 0x000fe200078e0a0a */
[----:B------:R-:W-:-:S02]  /*3fe0*/  IABS R19, R7 ;  /* 0x0000000700137213 */ /* 0x000fc40000000000 */
[----:B------:R-:W-:Y:S01]  /*3ff0*/  ISETP.GE.AND P4, PT, R7, RZ, PT ;  /* 0x000000ff0700720c */ /* 0x000fe20003f86270 */
        /* <DEDUP_REMOVED lines=16> */
.L_x_22070:
[----:B------:R-:W-:Y:S05]  /*4100*/  BSYNC B0 ;  /* 0x0000000000007941 */ /* 0x000fea0003800000 */
.L_x_22069:
[----:B------:R-:W-:Y:S01]  /*4110*/  BSSY B0, `(.L_x_22071) ;  /* 0x000001b000007945 */ /* 0x000fe20003800000 */
[----:B------:R-:W-:Y:S05]  /*4120*/  @P0 BRA `(.L_x_22072) ;  /* 0x0000019000000947 */ /* 0x000fea0003800000 */
[-C--:B------:R-:W-:Y:S02]  /*4130*/  IABS R6, R0.reuse ;  /* 0x0000000000067213 */ /* 0x080fe40000000000 */
[----:B--2--5:R-:W-:Y:S02]  /*4140*/  LOP3.LUT R23, R23, 0xffff, RZ, 0xc0, !PT ;  /* 0x0000ffff17177812 */ /* 0x024fe400078ec0ff */
        /* <DEDUP_REMOVED lines=23> */
.L_x_22072:
[----:B------:R-:W-:Y:S05]  /*42c0*/  BSYNC B0 ;  /* 0x0000000000007941 */ /* 0x000fea0003800000 */
.L_x_22071:
[----:B------:R-:W-:Y:S01]  /*42d0*/  BSSY B0, `(.L_x_22073) ;  /* 0x000001b000007945 */ /* 0x000fe20003800000 */
[----:B------:R-:W-:Y:S05]  /*42e0*/  @P1 BRA `(.L_x_22074) ;  /* 0x0000019000001947 */ /* 0x000fea0003800000 */
[-C--:B------:R-:W-:Y:S02]  /*42f0*/  IABS R6, R0.reuse ;  /* 0x0000000000067213 */ /* 0x080fe40000000000 */
[----:B-----5:R-:W-:Y:S02]  /*4300*/  LOP3.LUT R24, R24, 0xffff, RZ, 0xc0, !PT ;  /* 0x0000ffff18187812 */ /* 0x020fe400078ec0ff */
        /* <DEDUP_REMOVED lines=9> */
[----:B------:R0:W3:Y:S02]  /*43a0*/  F2I.FTZ.U32.TRUNC.NTZ R5, R4 ;  /* 0x0000000400057305 */ /* 0x0000e4000021f000 */
[----:B0-----:R-:W-:Y:S02]  /*43b0*/  IMAD.MOV.U32 R4, RZ, RZ, RZ ;  /* 0x000000ffff047224 */ /* 0x001fe400078e00ff */
[----:B---3--:R-:W-:-:S04]  /*43c0*/  IMAD.MOV R9, RZ, RZ, -R5 ;  /* 0x000000ffff097224 */ /* 0x008fc800078e0a05 */
        /* <DEDUP_REMOVED lines=11> */
.L_x_22074:
[----:B------:R-:W-:Y:S05]  /*4480*/  BSYNC B0 ;  /* 0x0000000000007941 */ /* 0x000fea0003800000 */
.L_x_22073:
        /* <DEDUP_REMOVED lines=20> */
.L_x_22080:
[----:B------:R0:W-:Y:S01]  /*45d0*/  STG.E.U8 [R8.64], R3 ;  /* 0x0000000308007986 */ /* 0x0001e2000c101124 */
[----:B------:R-:W-:Y:S01]  /*45e0*/  IMAD.MOV.U32 R2, RZ, RZ, R22 ;  /* 0x000000ffff027224 */ /* 0x000fe200078e0016 */
[----:B------:R-:W-:Y:S05]  /*45f0*/  BRA `(.L_x_22076) ;  /* 0x00000fe000007947 */ /* 0x000fea0003800000 */
.L_x_22079:
        /* <DEDUP_REMOVED lines=13> */
.L_x_22083:
[----:B------:R-:W-:Y:S01]  /*46d0*/  LOP3.LUT R3, R3, 0xffff, RZ, 0xc0, !PT ;  /* 0x0000ffff03037812 */ /* 0x000fe200078ec0ff */
[----:B------:R-:W-:-:S03]  /*46e0*/  IMAD.MOV.U32 R2, RZ, RZ, R22 ;  /* 0x000000ffff027224 */ /* 0x000fc600078e0016 */
[----:B------:R-:W-:-:S05]  /*46f0*/  PRMT R3, R3, 0x8880, RZ ;  /* 0x0000888003037816 */ /* 0x000fca00000000ff */
[----:B------:R0:W-:Y:S01]  /*4700*/  STG.E [R8.64], R3 ;  /* 0x0000000308007986 */ /* 0x0001e2000c101924 */
[----:B------:R-:W-:Y:S05]  /*4710*/  BRA `(.L_x_22076) ;  /* 0x00000ec000007947 */ /* 0x000fea0003800000 */
.L_x_22082:
[----:B------:R-:W-:Y:S01]  /*4720*/  PRMT R3, R3, 0x8880, RZ ;  /* 0x0000888003037816 */ /* 0x000fe200000000ff */
[----:B------:R-:W-:-:S03]  /*4730*/  IMAD.MOV.U32 R2, RZ, RZ, R22 ;  /* 0x000000ffff027224 */ /* 0x000fc600078e0016 */
[----:B------:R-:W-:-:S05]  /*4740*/  PRMT R3, R3, 0x7710, RZ ;  /* 0x0000771003037816 */ /* 0x000fca00000000ff */
[----:B------:R0:W-:Y:S01]  /*4750*/  STG.E.U16 [R8.64], R3 ;  /* 0x0000000308007986 */ /* 0x0001e2000c101524 */
[----:B------:R-:W-:Y:S05]  /*4760*/  BRA `(.L_x_22076) ;  /* 0x00000e7000007947 */ /* 0x000fea0003800000 */
.L_x_22078:
        /* <DEDUP_REMOVED lines=10> */
.L_x_22085:
[----:B------:R-:W0:Y:S01]  /*4810*/  I2F.S8 R0, R3 ;  /* 0x0000000300007306 */ /* 0x000e220000001400 */
[----:B------:R-:W-:Y:S01]  /*4820*/  IMAD.MOV.U32 R2, RZ, RZ, R22 ;  /* 0x000000ffff027224 */ /* 0x000fe200078e0016 */
[----:B0-----:R-:W-:-:S05]  /*4830*/  F2FP.PACK_AB R0, RZ, R0 ;  /* 0x00000000ff00723e */ /* 0x001fca00000000ff */
[----:B------:R0:W-:Y:S01]  /*4840*/  STG.E.U16 [R8.64], R0 ;  /* 0x0000000008007986 */ /* 0x0001e2000c101524 */
[----:B------:R-:W-:Y:S05]  /*4850*/  BRA `(.L_x_22076) ;  /* 0x00000d8000007947 */ /* 0x000fea0003800000 */
.L_x_22084:
        /* <DEDUP_REMOVED lines=11> */
.L_x_22087:
[----:B------:R-:W0:Y:S01]  /*4910*/  I2F.S8 R3, R3 ;  /* 0x0000000300037306 */ /* 0x000e220000001400 */
[----:B------:R-:W-:Y:S01]  /*4920*/  IMAD.MOV.U32 R2, RZ, RZ, R22 ;  /* 0x000000ffff027224 */ /* 0x000fe200078e0016 */
[----:B0-----:R-:W-:-:S04]  /*4930*/  F2FP.PACK_AB R3, RZ, R3 ;  /* 0x00000003ff03723e */ /* 0x001fc800000000ff */
[----:B------:R-:W-:-:S05]  /*4940*/  PRMT R3, R3, 0x5410, RZ ;  /* 0x0000541003037816 */ /* 0x000fca00000000ff */
[----:B------:R0:W-:Y:S01]  /*4950*/  STG.E [R8.64], R3 ;  /* 0x0000000308007986 */ /* 0x0001e2000c101924 */
[----:B------:R-:W-:Y:S05]  /*4960*/  BRA `(.L_x_22076) ;  /* 0x00000c7000007947 */ /* 0x000fea0003800000 */
.L_x_22086:
[----:B------:R-:W-:Y:S01]  /*4970*/  PRMT R4, R3, 0x8880, RZ ;  /* 0x0000888003047816 */ /* 0x000fe200000000ff */
[----:B------:R-:W-:-:S03]  /*4980*/  IMAD.MOV.U32 R2, RZ, RZ, R22 ;  /* 0x000000ffff027224 */ /* 0x000fc600078e0016 */
[----:B------:R-:W-:-:S06]  /*4990*/  PRMT R4, R4, 0x7710, RZ ;  /* 0x0000771004047816 */ /* 0x000fcc00000000ff */
[----:B------:R-:W0:Y:S02]  /*49a0*/  I2F.F64.S16 R4, R4 ;  /* 0x0000000400047312 */ /* 0x000e240000101c00 */
[----:B0-----:R0:W-:Y:S01]  /*49b0*/  STG.E.64 [R8.64], R4 ;  /* 0x0000000408007986 */ /* 0x0011e2000c101b24 */
[----:B------:R-:W-:Y:S05]  /*49c0*/  BRA `(.L_x_22076) ;  /* 0x00000c1000007947 */ /* 0x000fea0003800000 */
.L_x_22077:
        /* <DEDUP_REMOVED lines=13> */
.L_x_22090:
[----:B------:R-:W-:Y:S01]  /*4aa0*/  PRMT R4, R3, 0x8880, RZ ;  /* 0x0000888003047816 */ /* 0x000fe200000000ff */
[----:B------:R-:W-:Y:S01]  /*4ab0*/  CS2R R6, SRZ ;  /* 0x0000000000067805 */ /* 0x000fe2000001ff00 */
[----:B------:R-:W-:Y:S02]  /*4ac0*/  IMAD.MOV.U32 R2, RZ, RZ, R22 ;  /* 0x000000ffff027224 */ /* 0x000fe400078e0016 */
[----:B------:R-:W-:-:S06]  /*4ad0*/  PRMT R4, R4, 0x7710, RZ ;  /* 0x0000771004047816 */ /* 0x000fcc00000000ff */
[----:B------:R-:W0:Y:S02]  /*4ae0*/  I2F.F64.S16 R4, R4 ;  /* 0x0000000400047312 */ /* 0x000e240000101c00 */
[----:B0-----:R0:W-:Y:S01]  /*4af0*/  STG.E.128 [R8.64], R4 ;  /* 0x0000000408007986 */ /* 0x0011e2000c101d24 */
[----:B------:R-:W-:Y:S05]  /*4b00*/  BRA `(.L_x_22076) ;  /* 0x00000ad000007947 */ /* 0x000fea0003800000 */
.L_x_22089:
        /* <DEDUP_REMOVED lines=21> */
.L_x_22094:
[----:B------:R-:W-:Y:S05]  /*4c60*/  BSYNC B0 ;  /* 0x0000000000007941 */ /* 0x000fea0003800000 */
.L_x_22093:
[----:B------:R-:W-:Y:S01]  /*4c70*/  LOP3.LUT R5, R0, R5, RZ, 0xfc, !PT ;  /* 0x0000000500057212 */ /* 0x000fe200078efcff */
[----:B------:R-:W-:-:S04]  /*4c80*/  IMAD.MOV.U32 R2, RZ, RZ, R22 ;  /* 0x000000ffff027224 */ /* 0x000fc800078e0016 */
[----:B------:R0:W-:Y:S01]  /*4c90*/  STG.E.U8 [R8.64], R5 ;  /* 0x0000000508007986 */ /* 0x0001e2000c101124 */
[----:B------:R-:W-:Y:S05]  /*4ca0*/  BRA `(.L_x_22076) ;  /* 0x0000093000007947 */ /* 0x000fea0003800000 */
.L_x_22092:
        /* <DEDUP_REMOVED lines=13> */
.L_x_22096:
[----:B------:R-:W-:Y:S01]  /*4d80*/  IMAD.MOV.U32 R0, RZ, RZ, 0x7f ;  /* 0x0000007fff007424 */ /* 0x000fe200078e00ff */
[----:B------:R-:W-:-:S04]  /*4d90*/  ISETP.GT.U32.AND P0, PT, R2, 0x7f800000, PT ;  /* 0x7f8000000200780c */ /* 0x000fc80003f04070 */
[----:B------:R-:W-:-:S04]  /*4da0*/  SEL R0, R0, 0x7c, P0 ;  /* 0x0000007c00007807 */ /* 0x000fc80000000000 */
.L_x_22097:
[----:B------:R-:W-:Y:S05]  /*4db0*/  BSYNC B0 ;  /* 0x0000000000007941 */ /* 0x000fea0003800000 */
.L_x_22095:
[----:B------:R-:W-:-:S04]  /*4dc0*/  LOP3.LUT R2, R3, 0x80000000, RZ, 0xc0, !PT ;  /* 0x8000000003027812 */ /* 0x000fc800078ec0ff */
[----:B------:R-:W-:Y:S01]  /*4dd0*/  SHF.R.U32.HI R3, RZ, 0x18, R2 ;  /* 0x00000018ff037819 */ /* 0x000fe20000011602 */
[----:B------:R-:W-:-:S03]  /*4de0*/  IMAD.MOV.U32 R2, RZ, RZ, R22 ;  /* 0x000000ffff027224 */ /* 0x000fc600078e0016 */
[----:B------:R-:W-:-:S05]  /*4df0*/  LOP3.LUT R3, R0, R3, RZ, 0xfc, !PT ;  /* 0x0000000300037212 */ /* 0x000fca00078efcff */
[----:B------:R0:W-:Y:S01]  /*4e00*/  STG.E.U8 [R8.64], R3 ;  /* 0x0000000308007986 */ /* 0x0001e2000c101124 */
[----:B------:R-:W-:Y:S05]  /*4e10*/  BRA `(.L_x_22076) ;  /* 0x000007c000007947 */ /* 0x000fea0003800000 */
.L_x_22091:
[----:B------:R-:W0:Y:S01]  /*4e20*/  I2F.S8 R0, R3 ;  /* 0x0000000300007306 */ /* 0x000e220000001400 */
[----:B------:R-:W-:Y:S01]  /*4e30*/  IMAD.MOV.U32 R2, RZ, RZ, R22 ;  /* 0x000000ffff027224 */ /* 0x000fe200078e0016 */
[----:B0-----:R-:W-:-:S05]  /*4e40*/  F2FP.BF16.PACK_AB R0, RZ, R0 ;  /* 0x00000000ff00723e */ /* 0x001fca00000010ff */
[----:B------:R0:W-:Y:S01]  /*4e50*/  STG.E.U16 [R8.64], R0 ;  /* 0x0000000008007986 */ /* 0x0001e2000c101524 */
[----:B------:R-:W-:Y:S05]  /*4e60*/  BRA `(.L_x_22076) ;  /* 0x0000077000007947 */ /* 0x000fea0003800000 */
.L_x_22088:
        /* <DEDUP_REMOVED lines=13> */
.L_x_22100:
        /* <DEDUP_REMOVED lines=17> */
.L_x_22103:
[----:B------:R-:W-:-:S04]  /*5050*/  LOP3.LUT R2, R3, 0x80000000, RZ, 0xc0, !PT ;  /* 0x8000000003027812 */ /* 0x000fc800078ec0ff */
[----:B------:R-:W-:-:S04]  /*5060*/  SHF.R.U32.HI R3, RZ, 0x18, R2 ;  /* 0x00000018ff037819 */ /* 0x000fc80000011602 */
[----:B------:R-:W-:-:S04]  /*5070*/  LOP3.LUT R0, R0, R3, RZ, 0xfc, !PT ;  /* 0x0000000300007212 */ /* 0x000fc800078efcff */
[----:B------:R-:W-:Y:S02]  /*5080*/  PRMT R4, R0, 0x7610, R4 ;  /* 0x0000761000047816 */ /* 0x000fe40000000004 */
.L_x_22102:
[----:B------:R-:W-:Y:S05]  /*5090*/  BSYNC B0 ;  /* 0x0000000000007941 */ /* 0x000fea0003800000 */
.L_x_22101:
[----:B------:R0:W-:Y:S01]  /*50a0*/  STG.E.U8 [R8.64], R4 ;  /* 0x0000000408007986 */ /* 0x0001e2000c101124 */
[----:B------:R-:W-:Y:S01]  /*50b0*/  IMAD.MOV.U32 R2, RZ, RZ, R22 ;  /* 0x000000ffff027224 */ /* 0x000fe200078e0016 */
[----:B------:R-:W-:Y:S05]  /*50c0*/  BRA `(.L_x_22076) ;  /* 0x0000051000007947 */ /* 0x000fea0003800000 */
.L_x_22099:
        /* <DEDUP_REMOVED lines=17> */
.L_x_22106:
[----:B------:R-:W-:-:S04]  /*51e0*/  LOP3.LUT R2, R3, 0x80000000, RZ, 0xc0, !PT ;  /* 0x8000000003027812 */ /* 0x000fc800078ec0ff */
[----:B------:R-:W-:-:S04]  /*51f0*/  SHF.R.U32.HI R3, RZ, 0x18, R2 ;  /* 0x00000018ff037819 */ /* 0x000fc80000011602 */
[----:B------:R-:W-:-:S04]  /*5200*/  LOP3.LUT R0, R0, R3, RZ, 0xfc, !PT ;  /* 0x0000000300007212 */ /* 0x000fc800078efcff */
[----:B------:R-:W-:Y:S02]  /*5210*/  PRMT R4, R0, 0x7610, R4 ;  /* 0x0000761000047816 */ /* 0x000fe40000000004 */
.L_x_22105:
[----:B------:R-:W-:Y:S05]  /*5220*/  BSYNC B0 ;  /* 0x0000000000007941 */ /* 0x000fea0003800000 */
.L_x_22104:
[----:B------:R0:W-:Y:S01]  /*5230*/  STG.E.U8 [R8.64], R4 ;  /* 0x0000000408007986 */ /* 0x0001e2000c101124 */
[----:B------:R-:W-:Y:S01]  /*5240*/  IMAD.MOV.U32 R2, RZ, RZ, R22 ;  /* 0x000000ffff027224 */ /* 0x000fe200078e0016 */
[----:B------:R-:W-:Y:S05]  /*5250*/  BRA `(.L_x_22076) ;  /* 0x0000038000007947 */ /* 0x000fea0003800000 */
.L_x_22098:
        /* <DEDUP_REMOVED lines=19> */
[----:B------:R-:W-:Y:S02]  /*5390*/  @!P0 IMAD.MOV R4, RZ, RZ, R2 ;  /* 0x000000ffff048224 */ /* 0x000fe400078e0202 */
[----:B------:R-:W-:Y:S02]  /*53a0*/  IMAD.MOV.U32 R2, RZ, RZ, R22 ;  /* 0x000000ffff027224 */ /* 0x000fe400078e0016 */
[----:B------:R-:W-:-:S05]  /*53b0*/  @P2 IMAD.MOV.U32 R3, RZ, RZ, R4 ;  /* 0x000000ffff032224 */ /* 0x000fca00078e0004 */
[----:B------:R0:W-:Y:S01]  /*53c0*/  STG.E.U8 [R8.64], R3 ;  /* 0x0000000308007986 */ /* 0x0001e2000c101124 */
[----:B------:R-:W-:Y:S05]  /*53d0*/  BRA `(.L_x_22076) ;  /* 0x0000020000007947 */ /* 0x000fea0003800000 */
.L_x_22081:
        /* <DEDUP_REMOVED lines=21> */
.L_x_22108:
[----:B------:R-:W-:Y:S01]  /*5530*/  LOP3.LUT R3, R3, 0xffff, RZ, 0xc0, !PT ;  /* 0x0000ffff03037812 */ /* 0x000fe200078ec0ff */
[----:B------:R-:W-:-:S03]  /*5540*/  IMAD.MOV.U32 R2, RZ, RZ, R22 ;  /* 0x000000ffff027224 */ /* 0x000fc600078e0016 */
[----:B------:R-:W-:-:S05]  /*5550*/  PRMT R3, R3, 0x8880, RZ ;  /* 0x0000888003037816 */ /* 0x000fca00000000ff */
[----:B------:R-:W-:-:S05]  /*5560*/  IMAD.MOV.U32 R4, RZ, RZ, R3 ;  /* 0x000000ffff047224 */ /* 0x000fca00078e0003 */
[----:B------:R-:W-:-:S05]  /*5570*/  SHF.R.S32.HI R5, RZ, 0x1f, R4 ;  /* 0x0000001fff057819 */ /* 0x000fca0000011404 */
[----:B------:R0:W-:Y:S01]  /*5580*/  STG.E.64 [R8.64], R4 ;  /* 0x0000000408007986 */ /* 0x0001e2000c101b24 */
[----:B------:R-:W-:Y:S05]  /*5590*/  BRA `(.L_x_22076) ;  /* 0x0000004000007947 */ /* 0x000fea0003800000 */
.L_x_22107:
[----:B------:R-:W-:Y:S01]  /*55a0*/  LOP3.LUT R3, R3, 0xffff, RZ, 0xc0, !PT ;  /* 0x0000ffff03037812 */ /* 0x000fe200078ec0ff */
[----:B------:R-:W-:-:S03]  /*55b0*/  IMAD.MOV.U32 R2, RZ, RZ, R22 ;  /* 0x000000ffff027224 */ /* 0x000fc600078e0016 */
[----:B------:R-:W-:-:S05]  /*55c0*/  PRMT R3, R3, 0x8880, RZ ;  /* 0x0000888003037816 */ /* 0x000fca00000000ff */
[----:B------:R0:W-:Y:S02]  /*55d0*/  STG.E [R8.64], R3 ;  /* 0x0000000308007986 */ /* 0x0001e4000c101924 */
.L_x_22076:
[----:B------:R-:W-:Y:S05]  /*55e0*/  BSYNC B6 ;  /* 0x0000000000067941 */ /* 0x000fea0003800000 */
.L_x_22075:
        /* <DEDUP_REMOVED lines=21> */
.L_x_22114:
[----:B-1---5:R0:W-:Y:S01]  /*5740*/  STG.E.U8 [R8.64], R19 ;  /* 0x0000001308007986 */ /* 0x0221e2000c101124 */
[----:B------:R-:W-:Y:S05]  /*5750*/  BRA `(.L_x_22116) ;  /* 0x00000e9000007947 */ /* 0x000fea0003800000 */
.L_x_22113:
[----:B------:R-:W-:-:S13]  /*5760*/  ISETP.NE.AND P0, PT, R0, 0x2, PT ;  /* 0x000000020000780c */ /* 0x000fda0003f05270 */
[----:B------:R-:W-:Y:S05]  /*5770*/  @!P0 BRA `(.L_x_22117) ;  /* 0x000000e000008947 */ /* 0x000fea0003800000 */
[----:B------:R-:W-:-:S13]  /*5780*/  ISETP.NE.AND P0, PT, R0, 0x3, PT ;  /* 0x000000030000780c */ /* 0x000fda0003f05270 */
[----:B------:R-:W-:Y:S05]  /*5790*/  @!P0 BRA `(.L_x_22118) ;  /* 0x0000008000008947 */ /* 0x000fea0003800000 */
[----:B------:R-:W-:-:S13]  /*57a0*/  ISETP.NE.AND P0, PT, R0, 0x4, PT ;  /* 0x000000040000780c */ /* 0x000fda0003f05270 */
[----:B------:R-:W-:Y:S05]  /*57b0*/  @P0 BRA `(.L_x_22115) ;  /* 0x00000c6000000947 */ /* 0x000fea0003800000 */
[----:B-1---5:R-:W-:-:S04]  /*57c0*/  LOP3.LUT R19, R19, 0xffff, RZ, 0xc0, !PT ;  /* 0x0000ffff13137812 */ /* 0x022fc800078ec0ff */
[----:B------:R-:W-:-:S05]  /*57d0*/  PRMT R19, R19, 0x8880, RZ ;  /* 0x0000888013137816 */ /* 0x000fca00000000ff */
[----:B------:R-:W-:-:S05]  /*57e0*/  IMAD.MOV.U32 R4, RZ, RZ, R19 ;  /* 0x000000ffff047224 */ /* 0x000fca00078e0013 */
[----:B------:R-:W-:-:S05]  /*57f0*/  SHF.R.S32.HI R5, RZ, 0x1f, R4 ;  /* 0x0000001fff057819 */ /* 0x000fca0000011404 */
[----:B------:R0:W-:Y:S01]  /*5800*/  STG.E.64 [R8.64], R4 ;  /* 0x0000000408007986 */ /* 0x0001e2000c101b24 */
[----:B------:R-:W-:Y:S05]  /*5810*/  BRA `(.L_x_22116) ;  /* 0x00000dd000007947 */ /* 0x000fea0003800000 */
.L_x_22118:
[----:B-1---5:R-:W-:-:S04]  /*5820*/  LOP3.LUT R19, R19, 0xffff, RZ, 0xc0, !PT ;  /* 0x0000ffff13137812 */ /* 0x022fc800078ec0ff */
[----:B------:R-:W-:-:S05]  /*5830*/  PRMT R3, R19, 0x8880, RZ ;  /* 0x0000888013037816 */ /* 0x000fca00000000ff */
[----:B------:R0:W-:Y:S01]  /*5840*/  STG.E [R8.64], R3 ;  /* 0x0000000308007986 */ /* 0x0001e2000c101924 */
[----:B------:R-:W-:Y:S05]  /*5850*/  BRA `(.L_x_22116) ;  /* 0x00000d9000007947 */ /* 0x000fea0003800000 */
.L_x_22117:
[----:B-1---5:R-:W-:-:S04]  /*5860*/  PRMT R3, R19, 0x8880, RZ ;  /* 0x0000888013037816 */ /* 0x022fc800000000ff */
[----:B------:R-:W-:-:S05]  /*5870*/  PRMT R3, R3, 0x7710, RZ ;  /* 0x0000771003037816 */ /* 0x000fca00000000ff */
[----:B------:R0:W-:Y:S01]  /*5880*/  STG.E.U16 [R8.64], R3 ;  /* 0x0000000308007986 */ /* 0x0001e2000c101524 */
[----:B------:R-:W-:Y:S05]  /*5890*/  BRA `(.L_x_22116) ;  /* 0x00000d5000007947 */ /* 0x000fea0003800000 */
.L_x_22112:
[----:B------:R-:W-:-:S13]  /*58a0*/  ISETP.GT.AND P0, PT, R0, 0x6, PT ;  /* 0x000000060000780c */ /* 0x000fda0003f04270 */
[----:B------:R-:W-:Y:S05]  /*58b0*/  @P0 BRA `(.L_x_22119) ;  /* 0x000000b000000947 */ /* 0x000fea0003800000 */
[----:B------:R-:W-:-:S13]  /*58c0*/  ISETP.NE.AND P0, PT, R0, 0x5, PT ;  /* 0x000000050000780c */ /* 0x000fda0003f05270 */
[----:B------:R-:W-:Y:S05]  /*58d0*/  @!P0 BRA `(.L_x_22120) ;  /* 0x0000005000008947 */ /* 0x000fea0003800000 */
[----:B------:R-:W-:-:S13]  /*58e0*/  ISETP.NE.AND P0, PT, R0, 0x6, PT ;  /* 0x000000060000780c */ /* 0x000fda0003f05270 */
[----:B------:R-:W-:Y:S05]  /*58f0*/  @P0 BRA `(.L_x_22115) ;  /* 0x00000b2000000947 */ /* 0x000fea0003800000 */
[----:B-1---5:R-:W0:Y:S02]  /*5900*/  I2F.S8 R19, R19 ;  /* 0x0000001300137306 */ /* 0x022e240000001400 */
[----:B0-----:R0:W-:Y:S01]  /*5910*/  STG.E [R8.64], R19 ;  /* 0x0000001308007986 */ /* 0x0011e2000c101924 */
[----:B------:R-:W-:Y:S05]  /*5920*/  BRA `(.L_x_22116) ;  /* 0x00000cc000007947 */ /* 0x000fea0003800000 */
.L_x_22120:
[----:B-1---5:R-:W0:Y:S02]  /*5930*/  I2F.S8 R0, R19 ;  /* 0x0000001300007306 */ /* 0x022e240000001400 */
[----:B0-----:R-:W-:-:S05]  /*5940*/  F2FP.PACK_AB R0, RZ, R0 ;  /* 0x00000000ff00723e */ /* 0x001fca00000000ff */
[----:B------:R0:W-:Y:S01]  /*5950*/  STG.E.U16 [R8.64], R0 ;  /* 0x0000000008007986 */ /* 0x0001e2000c101524 */
[----:B------:R-:W-:Y:S05]  /*5960*/  BRA `(.L_x_22116) ;  /* 0x00000c8000007947 */ /* 0x000fea0003800000 */
.L_x_22119:
[----:B------:R-:W-:-:S13]  /*5970*/  ISETP.NE.AND P0, PT, R0, 0x7, PT ;  /* 0x000000070000780c */ /* 0x000fda0003f05270 */
[----:B------:R-:W-:Y:S05]  /*5980*/  @!P0 BRA `(.L_x_22121) ;  /* 0x000000d000008947 */ /* 0x000fea0003800000 */
[----:B------:R-:W-:-:S13]  /*5990*/  ISETP.NE.AND P0, PT, R0, 0x8, PT ;  /* 0x000000080000780c */ /* 0x000fda0003f05270 */
[----:B------:R-:W-:Y:S05]  /*59a0*/  @!P0 BRA `(.L_x_22122) ;  /* 0x0000006000008947 */ /* 0x000fea0003800000 */
[----:B------:R-:W-:-:S13]  /*59b0*/  ISETP.NE.AND P0, PT, R0, 0x9, PT ;  /* 0x000000090000780c */ /* 0x000fda0003f05270 */
[----:B------:R-:W-:Y:S05]  /*59c0*/  @P0 BRA `(.L_x_22115) ;  /* 0x00000a5000000947 */ /* 0x000fea0003800000 */
[----:B-1---5:R-:W0:Y:S01]  /*59d0*/  I2F.S8 R4, R19 ;  /* 0x0000001300047306 */ /* 0x022e220000001400 */
[----:B------:R-:W-:-:S05]  /*59e0*/  IMAD.MOV.U32 R5, RZ, RZ, RZ ;  /* 0x000000ffff057224 */ /* 0x000fca00078e00ff */
[----:B0-----:R0:W-:Y:S01]  /*59f0*/  STG.E.64 [R8.64], R4 ;  /* 0x0000000408007986 */ /* 0x0011e2000c101b24 */
[----:B------:R-:W-:Y:S05]  /*5a00*/  BRA `(.L_x_22116) ;  /* 0x00000be000007947 */ /* 0x000fea0003800000 */
.L_x_22122:
[----:B-1---5:R-:W0:Y:S02]  /*5a10*/  I2F.S8 R19, R19 ;  /* 0x0000001300137306 */ /* 0x022e240000001400 */
[----:B0-----:R-:W-:-:S04]  /*5a20*/  F2FP.PACK_AB R3, RZ, R19 ;  /* 0x00000013ff03723e */ /* 0x001fc800000000ff */
[----:B------:R-:W-:-:S05]  /*5a30*/  PRMT R3, R3, 0x5410, RZ ;  /* 0x0000541003037816 */ /* 0x000fca00000000ff */
[----:B------:R0:W-:Y:S01]  /*5a40*/  STG.E [R8.64], R3 ;  /* 0x0000000308007986 */ /* 0x0001e2000c101924 */
[----:B------:R-:W-:Y:S05]  /*5a50*/  BRA `(.L_x_22116) ;  /* 0x00000b9000007947 */ /* 0x000fea0003800000 */
.L_x_22121:
[----:B-1---5:R-:W-:-:S04]  /*5a60*/  PRMT R4, R19, 0x8880, RZ ;  /* 0x0000888013047816 */ /* 0x022fc800000000ff */
[----:B------:R-:W-:-:S06]  /*5a70*/  PRMT R4, R4, 0x7710, RZ ;  /* 0x0000771004047816 */ /* 0x000fcc00000000ff */
[----:B------:R-:W0:Y:S02]  /*5a80*/  I2F.F64.S16 R4, R4 ;  /* 0x0000000400047312 */ /* 0x000e240000101c00 */
[----:B0-----:R0:W-:Y:S01]  /*5a90*/  STG.E.64 [R8.64], R4 ;  /* 0x0000000408007986 */ /* 0x0011e2000c101b24 */
[----:B------:R-:W-:Y:S05]  /*5aa0*/  BRA `(.L_x_22116) ;  /* 0x00000b4000007947 */ /* 0x000fea0003800000 */
.L_x_22111:
        /* <DEDUP_REMOVED lines=8> */
[----:B-1---5:R-:W-:-:S04]  /*5b30*/  LOP3.LUT P0, RZ, R19, 0xff, RZ, 0xc0, !PT ;  /* 0x000000ff13ff7812 */ /* 0x022fc8000780c0ff */
[----:B------:R-:W-:-:S05]  /*5b40*/  SEL R3, RZ, 0x1, !P0 ;  /* 0x00000001ff037807 */ /* 0x000fca0004000000 */
[----:B------:R0:W-:Y:S01]  /*5b50*/  STG.E.U8 [R8.64], R3 ;  /* 0x0000000308007986 */ /* 0x0001e2000c101124 */
[----:B------:R-:W-:Y:S05]  /*5b60*/  BRA `(.L_x_22116) ;  /* 0x00000a8000007947 */ /* 0x000fea0003800000 */
.L_x_22125:
[----:B-1---5:R-:W-:Y:S01]  /*5b70*/  PRMT R4, R19, 0x8880, RZ ;  /* 0x0000888013047816 */ /* 0x022fe200000000ff */
[----:B------:R-:W-:-:S03]  /*5b80*/  CS2R R6, SRZ ;  /* 0x0000000000067805 */ /* 0x000fc6000001ff00 */
[----:B------:R-:W-:-:S06]  /*5b90*/  PRMT R4, R4, 0x7710, RZ ;  /* 0x0000771004047816 */ /* 0x000fcc00000000ff */
[----:B------:R-:W0:Y:S02]  /*5ba0*/  I2F.F64.S16 R4, R4 ;  /* 0x0000000400047312 */ /* 0x000e240000101c00 */
[----:B0-----:R0:W-:Y:S01]  /*5bb0*/  STG.E.128 [R8.64], R4 ;  /* 0x0000000408007986 */ /* 0x0011e2000c101d24 */
[----:B------:R-:W-:Y:S05]  /*5bc0*/  BRA `(.L_x_22116) ;  /* 0x00000a2000007947 */ /* 0x000fea0003800000 */
.L_x_22124:
[----:B------:R-:W-:-:S13]  /*5bd0*/  ISETP.NE.AND P0, PT, R0, 0xf, PT ;  /* 0x0000000f0000780c */ /* 0x000fda0003f05270 */
[----:B------:R-:W-:Y:S05]  /*5be0*/  @!P0 BRA `(.L_x_22126) ;  /* 0x000002d000008947 */ /* 0x000fea0003800000 */
[----:B------:R-:W-:-:S13]  /*5bf0*/  ISETP.NE.AND P0, PT, R0, 0x17, PT ;  /* 0x000000170000780c */ /* 0x000fda0003f05270 */
[----:B------:R-:W-:Y:S05]  /*5c00*/  @!P0 BRA `(.L_x_22127) ;  /* 0x0000015000008947 */ /* 0x000fea0003800000 */
[----:B------:R-:W-:-:S13]  /*5c10*/  ISETP.NE.AND P0, PT, R0, 0x18, PT ;  /* 0x000000180000780c */ /* 0x000fda0003f05270 */
[----:B------:R-:W-:Y:S05]  /*5c20*/  @P0 BRA `(.L_x_22115) ;  /* 0x000007f000000947 */ /* 0x000fea0003800000 */
[----:B-1---5:R-:W0:Y:S01]  /*5c30*/  I2F.S8 R19, R19 ;  /* 0x0000001300137306 */ /* 0x022e220000001400 */
        /* <DEDUP_REMOVED lines=14> */
.L_x_22129:
[----:B------:R-:W-:Y:S05]  /*5d20*/  BSYNC B0 ;  /* 0x0000000000007941 */ /* 0x000fea0003800000 */
.L_x_22128:
[----:B------:R-:W-:-:S05]  /*5d30*/  LOP3.LUT R5, R0, R5, RZ, 0xfc, !PT ;  /* 0x0000000500057212 */ /* 0x000fca00078efcff */
[----:B------:R0:W-:Y:S01]  /*5d40*/  STG.E.U8 [R8.64], R5 ;  /* 0x0000000508007986 */ /* 0x0001e2000c101124 */
[----:B------:R-:W-:Y:S05]  /*5d50*/  BRA `(.L_x_22116) ;  /* 0x0000089000007947 */ /* 0x000fea0003800000 */
.L_x_22127:
[----:B-1---5:R-:W0:Y:S01]  /*5d60*/  I2F.S8 R19, R19 ;  /* 0x0000001300137306 */ /* 0x022e220000001400 */
        /* <DEDUP_REMOVED lines=12> */
.L_x_22131:
[----:B------:R-:W-:Y:S01]  /*5e30*/  IMAD.MOV.U32 R0, RZ, RZ, 0x7f ;  /* 0x0000007fff007424 */ /* 0x000fe200078e00ff */
[----:B------:R-:W-:-:S04]  /*5e40*/  ISETP.GT.U32.AND P0, PT, R3, 0x7f800000, PT ;  /* 0x7f8000000300780c */ /* 0x000fc80003f04070 */
[----:B------:R-:W-:-:S04]  /*5e50*/  SEL R0, R0, 0x7c, P0 ;  /* 0x0000007c00007807 */ /* 0x000fc80000000000 */
.L_x_22132:
[----:B------:R-:W-:Y:S05]  /*5e60*/  BSYNC B0 ;  /* 0x0000000000007941 */ /* 0x000fea0003800000 */
.L_x_22130:
[----:B------:R-:W-:-:S04]  /*5e70*/  LOP3.LUT R3, R19, 0x80000000, RZ, 0xc0, !PT ;  /* 0x8000000013037812 */ /* 0x000fc800078ec0ff */
[----:B------:R-:W-:-:S04]  /*5e80*/  SHF.R.U32.HI R3, RZ, 0x18, R3 ;  /* 0x00000018ff037819 */ /* 0x000fc80000011603 */
[----:B------:R-:W-:-:S05]  /*5e90*/  LOP3.LUT R3, R0, R3, RZ, 0xfc, !PT ;  /* 0x0000000300037212 */ /* 0x000fca00078efcff */
[----:B------:R0:W-:Y:S01]  /*5ea0*/  STG.E.U8 [R8.64], R3 ;  /* 0x0000000308007986 */ /* 0x0001e2000c101124 */
[----:B------:R-:W-:Y:S05]  /*5eb0*/  BRA `(.L_x_22116) ;  /* 0x0000073000007947 */ /* 0x000fea0003800000 */
.L_x_22126:
[----:B-1---5:R-:W0:Y:S02]  /*5ec0*/  I2F.S8 R0, R19 ;  /* 0x0000001300007306 */ /* 0x022e240000001400 */
[----:B0-----:R-:W-:-:S05]  /*5ed0*/  F2FP.BF16.PACK_AB R0, RZ, R0 ;  /* 0x00000000ff00723e */ /* 0x001fca00000010ff */
[----:B------:R0:W-:Y:S01]  /*5ee0*/  STG.E.U16 [R8.64], R0 ;  /* 0x0000000008007986 */ /* 0x0001e2000c101524 */
[----:B------:R-:W-:Y:S05]  /*5ef0*/  BRA `(.L_x_22116) ;  /* 0x000006f000007947 */ /* 0x000fea0003800000 */
.L_x_22123:
        /* <DEDUP_REMOVED lines=8> */
[----:B-1---5:R-:W-:-:S04]  /*5f80*/  PRMT R3, R19, 0x8880, RZ ;  /* 0x0000888013037816 */ /* 0x022fc800000000ff */
[----:B------:R-:W-:-:S05]  /*5f90*/  PRMT R3, R3, 0x7710, RZ ;  /* 0x0000771003037816 */ /* 0x000fca00000000ff */
[----:B------:R0:W-:Y:S01]  /*5fa0*/  STG.E.U16 [R8.64], R3 ;  /* 0x0000000308007986 */ /* 0x0001e2000c101524 */
[----:B------:R-:W-:Y:S05]  /*5fb0*/  BRA `(.L_x_22116) ;  /* 0x0000063000007947 */ /* 0x000fea0003800000 */
.L_x_22135:
[----:B-1---5:R-:W0:Y:S01]  /*5fc0*/  I2F.S8 R19, R19 ;  /* 0x0000001300137306 */ /* 0x022e220000001400 */
        /* <DEDUP_REMOVED lines=16> */
.L_x_22138:
[----:B------:R-:W-:-:S04]  /*60d0*/  LOP3.LUT R3, R19, 0x80000000, RZ, 0xc0, !PT ;  /* 0x8000000013037812 */ /* 0x000fc800078ec0ff */
[----:B------:R-:W-:-:S04]  /*60e0*/  SHF.R.U32.HI R3, RZ, 0x18, R3 ;  /* 0x00000018ff037819 */ /* 0x000fc80000011603 */
[----:B------:R-:W-:-:S04]  /*60f0*/  LOP3.LUT R0, R0, R3, RZ, 0xfc, !PT ;  /* 0x0000000300007212 */ /* 0x000fc800078efcff */
[----:B------:R-:W-:Y:S02]  /*6100*/  PRMT R4, R0, 0x7610, R4 ;  /* 0x0000761000047816 */ /* 0x000fe40000000004 */
.L_x_22137:
[----:B------:R-:W-:Y:S05]  /*6110*/  BSYNC B0 ;  /* 0x0000000000007941 */ /* 0x000fea0003800000 */
.L_x_22136:
[----:B------:R0:W-:Y:S01]  /*6120*/  STG.E.U8 [R8.64], R4 ;  /* 0x0000000408007986 */ /* 0x0001e2000c101124 */
[----:B------:R-:W-:Y:S05]  /*6130*/  BRA `(.L_x_22116) ;  /* 0x000004b000007947 */ /* 0x000fea0003800000 */
.L_x_22134:
        /* <DEDUP_REMOVED lines=17> */
.L_x_22141:
[----:B------:R-:W-:-:S04]  /*6250*/  LOP3.LUT R3, R19, 0x80000000, RZ, 0xc0, !PT ;  /* 0x8000000013037812 */ /* 0x000fc800078ec0ff */
[----:B------:R-:W-:-:S04]  /*6260*/  SHF.R.U32.HI R3, RZ, 0x18, R3 ;  /* 0x00000018ff037819 */ /* 0x000fc80000011603 */
[----:B------:R-:W-:-:S04]  /*6270*/  LOP3.LUT R0, R0, R3, RZ, 0xfc, !PT ;  /* 0x0000000300007212 */ /* 0x000fc800078efcff */
[----:B------:R-:W-:Y:S02]  /*6280*/  PRMT R4, R0, 0x7610, R4 ;  /* 0x0000761000047816 */ /* 0x000fe40000000004 */
.L_x_22140:
[----:B------:R-:W-:Y:S05]  /*6290*/  BSYNC B0 ;  /* 0x0000000000007941 */ /* 0x000fea0003800000 */
.L_x_22139:
[----:B------:R0:W-:Y:S01]  /*62a0*/  STG.E.U8 [R8.64], R4 ;  /* 0x0000000408007986 */ /* 0x0001e2000c101124 */
[----:B------:R-:W-:Y:S05]  /*62b0*/  BRA `(.L_x_22116) ;  /* 0x0000033000007947 */ /* 0x000fea0003800000 */
.L_x_22133:
[----:B------:R-:W-:-:S13]  /*62c0*/  ISETP.NE.AND P0, PT, R0, 0x1c, PT ;  /* 0x0000001c0000780c */ /* 0x000fda0003f05270 */
[----:B------:R-:W-:Y:S05]  /*62d0*/  @!P0 BRA `(.L_x_22142) ;  /* 0x000002e000008947 */ /* 0x000fea0003800000 */
[----:B------:R-:W-:-:S13]  /*62e0*/  ISETP.NE.AND P0, PT, R0, 0x1d, PT ;  /* 0x0000001d0000780c */ /* 0x000fda0003f05270 */
[----:B------:R-:W-:Y:S05]  /*62f0*/  @!P0 BRA `(.L_x_22143) ;  /* 0x0000026000008947 */ /* 0x000fea0003800000 */
[----:B------:R-:W-:-:S13]  /*6300*/  ISETP.NE.AND P0, PT, R0, 0x2c, PT ;  /* 0x0000002c0000780c */ /* 0x000fda0003f05270 */
[----:B------:R-:W-:Y:S05]  /*6310*/  @P0 BRA `(.L_x_22115) ;  /* 0x0000010000000947 */ /* 0x000fea0003800000 */
[----:B-1---5:R-:W0:Y:S01]  /*6320*/  I2F.S8 R6, R19 ;  /* 0x0000001300067306 */ /* 0x022e220000001400 */
        /* <DEDUP_REMOVED lines=15> */
.L_x_22115:
        /* <DEDUP_REMOVED lines=20> */
.L_x_22143:
[----:B-1---5:R-:W-:-:S04]  /*6560*/  LOP3.LUT R19, R19, 0xffff, RZ, 0xc0, !PT ;  /* 0x0000ffff13137812 */ /* 0x022fc800078ec0ff */
[----:B------:R-:W-:-:S05]  /*6570*/  PRMT R19, R19, 0x8880, RZ ;  /* 0x0000888013137816 */ /* 0x000fca00000000ff */
[----:B------:R-:W-:-:S05]  /*6580*/  IMAD.MOV.U32 R4, RZ, RZ, R19 ;  /* 0x000000ffff047224 */ /* 0x000fca00078e0013 */
[----:B------:R-:W-:-:S05]  /*6590*/  SHF.R.S32.HI R5, RZ, 0x1f, R4 ;  /* 0x0000001fff057819 */ /* 0x000fca0000011404 */
[----:B------:R0:W-:Y:S01]  /*65a0*/  STG.E.64 [R8.64], R4 ;  /* 0x0000000408007986 */ /* 0x0001e2000c101b24 */
[----:B------:R-:W-:Y:S05]  /*65b0*/  BRA `(.L_x_22116) ;  /* 0x0000003000007947 */ /* 0x000fea0003800000 */
.L_x_22142:
[----:B-1---5:R-:W-:-:S04]  /*65c0*/  LOP3.LUT R19, R19, 0xffff, RZ, 0xc0, !PT ;  /* 0x0000ffff13137812 */ /* 0x022fc800078ec0ff */
[----:B------:R-:W-:-:S05]  /*65d0*/  PRMT R3, R19, 0x8880, RZ ;  /* 0x0000888013037816 */ /* 0x000fca00000000ff */
[----:B------:R0:W-:Y:S02]  /*65e0*/  STG.E [R8.64], R3 ;  /* 0x0000000308007986 */ /* 0x0001e4000c101924 */
.L_x_22116:
        /* <DEDUP_REMOVED lines=21> */
.L_x_22147:
[----:B--2---:R0:W-:Y:S01]  /*6740*/  STG.E.U8 [R8.64], R23 ;  /* 0x0000001708007986 */ /* 0x0041e2000c101124 */
[----:B------:R-:W-:Y:S05]  /*6750*/  BRA `(.L_x_22149) ;  /* 0x00000e9000007947 */ /* 0x000fea0003800000 */
.L_x_22146:
[----:B------:R-:W-:-:S13]  /*6760*/  ISETP.NE.AND P0, PT, R0, 0x2, PT ;  /* 0x000000020000780c */ /* 0x000fda0003f05270 */
[----:B------:R-:W-:Y:S05]  /*6770*/  @!P0 BRA `(.L_x_22150) ;  /* 0x000000e000008947 */ /* 0x000fea0003800000 */
[----:B------:R-:W-:-:S13]  /*6780*/  ISETP.NE.AND P0, PT, R0, 0x3, PT ;  /* 0x000000030000780c */ /* 0x000fda0003f05270 */
[----:B------:R-:W-:Y:S05]  /*6790*/  @!P0 BRA `(.L_x_22151) ;  /* 0x0000008000008947 */ /* 0x000fea0003800000 */
[----:B------:R-:W-:-:S13]  /*67a0*/  ISETP.NE.AND P0, PT, R0, 0x4, PT ;  /* 0x000000040000780c */ /* 0x000fda0003f05270 */
[----:B------:R-:W-:Y:S05]  /*67b0*/  @P0 BRA `(.L_x_22148) ;  /* 0x00000c6000000947 */ /* 0x000fea0003800000 */
[----:B--2---:R-:W-:-:S04]  /*67c0*/  LOP3.LUT R23, R23, 0xffff, RZ, 0xc0, !PT ;  /* 0x0000ffff17177812 */ /* 0x004fc800078ec0ff */
[----:B------:R-:W-:-:S05]  /*67d0*/  PRMT R23, R23, 0x8880, RZ ;  /* 0x0000888017177816 */ /* 0x000fca00000000ff */
[----:B------:R-:W-:-:S05]  /*67e0*/  IMAD.MOV.U32 R4, RZ, RZ, R23 ;  /* 0x000000ffff047224 */ /* 0x000fca00078e0017 */
[----:B------:R-:W-:-:S05]  /*67f0*/  SHF.R.S32.HI R5, RZ, 0x1f, R4 ;  /* 0x0000001fff057819 */ /* 0x000fca0000011404 */
[----:B------:R0:W-:Y:S01]  /*6800*/  STG.E.64 [R8.64], R4 ;  /* 0x0000000408007986 */ /* 0x0001e2000c101b24 */
[----:B------:R-:W-:Y:S05]  /*6810*/  BRA `(.L_x_22149) ;  /* 0x00000dd000007947 */ /* 0x000fea0003800000 */
.L_x_22151:
[----:B--2---:R-:W-:-:S04]  /*6820*/  LOP3.LUT R23, R23, 0xffff, RZ, 0xc0, !PT ;  /* 0x0000ffff17177812 */ /* 0x004fc800078ec0ff */
[----:B------:R-:W-:-:S05]  /*6830*/  PRMT R3, R23, 0x8880, RZ ;  /* 0x0000888017037816 */ /* 0x000fca00000000ff */
[----:B------:R0:W-:Y:S01]  /*6840*/  STG.E [R8.64], R3 ;  /* 0x0000000308007986 */ /* 0x0001e2000c101924 */
[----:B------:R-:W-:Y:S05]  /*6850*/  BRA `(.L_x_22149) ;  /* 0x00000d9000007947 */ /* 0x000fea0003800000 */
.L_x_22150:
[----:B--2---:R-:W-:-:S04]  /*6860*/  PRMT R3, R23, 0x8880, RZ ;  /* 0x0000888017037816 */ /* 0x004fc800000000ff */
[----:B------:R-:W-:-:S05]  /*6870*/  PRMT R3, R3, 0x7710, RZ ;  /* 0x0000771003037816 */ /* 0x000fca00000000ff */
[----:B------:R0:W-:Y:S01]  /*6880*/  STG.E.U16 [R8.64], R3 ;  /* 0x0000000308007986 */ /* 0x0001e2000c101524 */
[----:B------:R-:W-:Y:S05]  /*6890*/  BRA `(.L_x_22149) ;  /* 0x00000d5000007947 */ /* 0x000fea0003800000 */
.L_x_22145:
[----:B------:R-:W-:-:S13]  /*68a0*/  ISETP.GT.AND P0, PT, R0, 0x6, PT ;  /* 0x000000060000780c */ /* 0x000fda0003f04270 */
[----:B------:R-:W-:Y:S05]  /*68b0*/  @P0 BRA `(.L_x_22152) ;  /* 0x000000b000000947 */ /* 0x000fea0003800000 */
[----:B------:R-:W-:-:S13]  /*68c0*/  ISETP.NE.AND P0, PT, R0, 0x5, PT ;  /* 0x000000050000780c */ /* 0x000fda0003f05270 */
[----:B------:R-:W-:Y:S05]  /*68d0*/  @!P0 BRA `(.L_x_22153) ;  /* 0x0000005000008947 */ /* 0x000fea0003800000 */
[----:B------:R-:W-:-:S13]  /*68e0*/  ISETP.NE.AND P0, PT, R0, 0x6, PT ;  /* 0x000000060000780c */ /* 0x000fda0003f05270 */
[----:B------:R-:W-:Y:S05]  /*68f0*/  @P0 BRA `(.L_x_22148) ;  /* 0x00000b2000000947 */ /* 0x000fea0003800000 */
[----:B--2---:R-:W0:Y:S02]  /*6900*/  I2F.S8 R23, R23 ;  /* 0x0000001700177306 */ /* 0x004e240000001400 */
[----:B0-----:R0:W-:Y:S01]  /*6910*/  STG.E [R8.64], R23 ;  /* 0x0000001708007986 */ /* 0x0011e2000c101924 */
[----:B------:R-:W-:Y:S05]  /*6920*/  BRA `(.L_x_22149) ;  /* 0x00000cc000007947 */ /* 0x000fea0003800000 */
.L_x_22153:
[----:B--2---:R-:W0:Y:S02]  /*6930*/  I2F.S8 R0, R23 ;  /* 0x0000001700007306 */ /* 0x004e240000001400 */
[----:B0-----:R-:W-:-:S05]  /*6940*/  F2FP.PACK_AB R0, RZ, R0 ;  /* 0x00000000ff00723e */ /* 0x001fca00000000ff */
[----:B------:R0:W-:Y:S01]  /*6950*/  STG.E.U16 [R8.64], R0 ;  /* 0x0000000008007986 */ /* 0x0001e2000c101524 */
[----:B------:R-:W-:Y:S05]  /*6960*/  BRA `(.L_x_22149) ;  /* 0x00000c8000007947 */ /* 0x000fea0003800000 */
.L_x_22152:
[----:B------:R-:W-:-:S13]  /*6970*/  ISETP.NE.AND P0, PT, R0, 0x7, PT ;  /* 0x000000070000780c */ /* 0x000fda0003f05270 */
[----:B------:R-:W-:Y:S05]  /*6980*/  @!P0 BRA `(.L_x_22154) ;  /* 0x000000d000008947 */ /* 0x000fea0003800000 */
[----:B------:R-:W-:-:S13]  /*6990*/  ISETP.NE.AND P0, PT, R0, 0x8, PT ;  /* 0x000000080000780c */ /* 0x000fda0003f05270 */
[----:B------:R-:W-:Y:S05]  /*69a0*/  @!P0 BRA `(.L_x_22155) ;  /* 0x0000006000008947 */ /* 0x000fea0003800000 */
[----:B------:R-:W-:-:S13]  /*69b0*/  ISETP.NE.AND P0, PT, R0, 0x9, PT ;  /* 0x000000090000780c */ /* 0x000fda0003f05270 */
[----:B------:R-:W-:Y:S05]  /*69c0*/  @P0 BRA `(.L_x_22148) ;  /* 0x00000a5000000947 */ /* 0x000fea0003800000 */
[----:B--2---:R-:W0:Y:S01]  /*69d0*/  I2F.S8 R4, R23 ;  /* 0x0000001700047306 */ /* 0x004e220000001400 */
[----:B------:R-:W-:-:S05]  /*69e0*/  IMAD.MOV.U32 R5, RZ, RZ, RZ ;  /* 0x000000ffff057224 */ /* 0x000fca00078e00ff */
[----:B0-----:R0:W-:Y:S01]  /*69f0*/  STG.E.64 [R8.64], R4 ;  /* 0x0000000408007986 */ /* 0x0011e2000c101b24 */
[----:B------:R-:W-:Y:S05]  /*6a00*/  BRA `(.L_x_22149) ;  /* 0x00000be000007947 */ /* 0x000fea0003800000 */
.L_x_22155:
[----:B--2---:R-:W0:Y:S02]  /*6a10*/  I2F.S8 R23, R23 ;  /* 0x0000001700177306 */ /* 0x004e240000001400 */
[----:B0-----:R-:W-:-:S04]  /*6a20*/  F2FP.PACK_AB R3, RZ, R23 ;  /* 0x00000017ff03723e */ /* 0x001fc800000000ff */
[----:B------:R-:W-:-:S05]  /*6a30*/  PRMT R3, R3, 0x5410, RZ ;  /* 0x0000541003037816 */ /* 0x000fca00000000ff */
[----:B------:R0:W-:Y:S01]  /*6a40*/  STG.E [R8.64], R3 ;  /* 0x0000000308007986 */ /* 0x0001e2000c101924 */
[----:B------:R-:W-:Y:S05]  /*6a50*/  BRA `(.L_x_22149) ;  /* 0x00000b9000007947 */ /* 0x000fea0003800000 */
.L_x_22154:
[----:B--2---:R-:W-:-:S04]  /*6a60*/  PRMT R4, R23, 0x8880, RZ ;  /* 0x0000888017047816 */ /* 0x004fc800000000ff */
[----:B------:R-:W-:-:S06]  /*6a70*/  PRMT R4, R4, 0x7710, RZ ;  /* 0x0000771004047816 */ /* 0x000fcc00000000ff */
[----:B------:R-:W0:Y:S02]  /*6a80*/  I2F.F64.S16 R4, R4 ;  /* 0x0000000400047312 */ /* 0x000e240000101c00 */
[----:B0-----:R0:W-:Y:S01]  /*6a90*/  STG.E.64 [R8.64], R4 ;  /* 0x0000000408007986 */ /* 0x0011e2000c101b24 */
[----:B------:R-:W-:Y:S05]  /*6aa0*/  BRA `(.L_x_22149) ;  /* 0x00000b4000007947 */ /* 0x000fea0003800000 */
.L_x_22144:
        /* <DEDUP_REMOVED lines=8> */
[----:B--2---:R-:W-:-:S04]  /*6b30*/  LOP3.LUT P0, RZ, R23, 0xff, RZ, 0xc0, !PT ;  /* 0x000000ff17ff7812 */ /* 0x004fc8000780c0ff */
[----:B------:R-:W-:-:S05]  /*6b40*/  SEL R3, RZ, 0x1, !P0 ;  /* 0x00000001ff037807 */ /* 0x000fca0004000000 */
[----:B------:R0:W-:Y:S01]  /*6b50*/  STG.E.U8 [R8.64], R3 ;  /* 0x0000000308007986 */ /* 0x0001e2000c101124 */
[----:B------:R-:W-:Y:S05]  /*6b60*/  BRA `(.L_x_22149) ;  /* 0x00000a8000007947 */ /* 0x000fea0003800000 */
.L_x_22158:
[----:B--2---:R-:W-:Y:S01]  /*6b70*/  PRMT R4, R23, 0x8880, RZ ;  /* 0x0000888017047816 */ /* 0x004fe200000000ff */
[----:B------:R-:W-:-:S03]  /*6b80*/  CS2R R6, SRZ ;  /* 0x0000000000067805 */ /* 0x000fc6000001ff00 */
[----:B------:R-:W-:-:S06]  /*6b90*/  PRMT R4, R4, 0x7710, RZ ;  /* 0x0000771004047816 */ /* 0x000fcc00000000ff */
[----:B------:R-:W0:Y:S02]  /*6ba0*/  I2F.F64.S16 R4, R4 ;  /* 0x0000000400047312 */ /* 0x000e240000101c00 */
[----:B0-----:R0:W-:Y:S01]  /*6bb0*/  STG.E.128 [R8.64], R4 ;  /* 0x0000000408007986 */ /* 0x0011e2000c101d24 */
[----:B------:R-:W-:Y:S05]  /*6bc0*/  BRA `(.L_x_22149) ;  /* 0x00000a2000007947 */ /* 0x000fea0003800000 */
.L_x_22157:
[----:B------:R-:W-:-:S13]  /*6bd0*/  ISETP.NE.AND P0, PT, R0, 0xf, PT ;  /* 0x0000000f0000780c */ /* 0x000fda0003f05270 */
[----:B------:R-:W-:Y:S05]  /*6be0*/  @!P0 BRA `(.L_x_22159) ;  /* 0x000002d000008947 */ /* 0x000fea0003800000 */
[----:B------:R-:W-:-:S13]  /*6bf0*/  ISETP.NE.AND P0, PT, R0, 0x17, PT ;  /* 0x000000170000780c */ /* 0x000fda0003f05270 */
[----:B------:R-:W-:Y:S05]  /*6c00*/  @!P0 BRA `(.L_x_22160) ;  /* 0x0000015000008947 */ /* 0x000fea0003800000 */
[----:B------:R-:W-:-:S13]  /*6c10*/  ISETP.NE.AND P0, PT, R0, 0x18, PT ;  /* 0x000000180000780c */ /* 0x000fda0003f05270 */
[----:B------:R-:W-:Y:S05]  /*6c20*/  @P0 BRA `(.L_x_22148) ;  /* 0x000007f000000947 */ /* 0x000fea0003800000 */
[----:B--2---:R-:W0:Y:S01]  /*6c30*/  I2F.S8 R23, R23 ;  /* 0x0000001700177306 */ /* 0x004e220000001400 */
        /* <DEDUP_REMOVED lines=14> */
.L_x_22162:
[----:B------:R-:W-:Y:S05]  /*6d20*/  BSYNC B0 ;  /* 0x0000000000007941 */ /* 0x000fea0003800000 */
.L_x_22161:
[----:B------:R-:W-:-:S05]  /*6d30*/  LOP3.LUT R5, R0, R5, RZ, 0xfc, !PT ;  /* 0x0000000500057212 */ /* 0x000fca00078efcff */
[----:B------:R0:W-:Y:S01]  /*6d40*/  STG.E.U8 [R8.64], R5 ;  /* 0x0000000508007986 */ /* 0x0001e2000c101124 */
[----:B------:R-:W-:Y:S05]  /*6d50*/  BRA `(.L_x_22149) ;  /* 0x0000089000007947 */ /* 0x000fea0003800000 */
.L_x_22160:
[----:B--2---:R-:W0:Y:S01]  /*6d60*/  I2F.S8 R23, R23 ;  /* 0x0000001700177306 */ /* 0x004e220000001400 */
        /* <DEDUP_REMOVED lines=12> */
.L_x_22164:
[----:B------:R-:W-:Y:S01]  /*6e30*/  IMAD.MOV.U32 R0, RZ, RZ, 0x7f ;  /* 0x0000007fff007424 */ /* 0x000fe200078e00ff */
[----:B------:R-:W-:-:S04]  /*6e40*/  ISETP.GT.U32.AND P0, PT, R3, 0x7f800000, PT ;  /* 0x7f8000000300780c */ /* 0x000fc80003f04070 */
[----:B------:R-:W-:-:S04]  /*6e50*/  SEL R0, R0, 0x7c, P0 ;  /* 0x0000007c00007807 */ /* 0x000fc80000000000 */
.L_x_22165:
[----:B------:R-:W-:Y:S05]  /*6e60*/  BSYNC B0 ;  /* 0x0000000000007941 */ /* 0x000fea0003800000 */
.L_x_22163:
[----:B------:R-:W-:-:S04]  /*6e70*/  LOP3.LUT R3, R23, 0x80000000, RZ, 0xc0, !PT ;  /* 0x8000000017037812 */ /* 0x000fc800078ec0ff */
[----:B------:R-:W-:-:S04]  /*6e80*/  SHF.R.U32.HI R3, RZ, 0x18, R3 ;  /* 0x00000018ff037819 */ /* 0x000fc80000011603 */
[----:B------:R-:W-:-:S05]  /*6e90*/  LOP3.LUT R3, R0, R3, RZ, 0xfc, !PT ;  /* 0x0000000300037212 */ /* 0x000fca00078efcff */
[----:B------:R0:W-:Y:S01]  /*6ea0*/  STG.E.U8 [R8.64], R3 ;  /* 0x0000000308007986 */ /* 0x0001e2000c101124 */
[----:B------:R-:W-:Y:S05]  /*6eb0*/  BRA `(.L_x_22149) ;  /* 0x0000073000007947 */ /* 0x000fea0003800000 */
.L_x_22159:
[----:B--2---:R-:W0:Y:S02]  /*6ec0*/  I2F.S8 R0, R23 ;  /* 0x0000001700007306 */ /* 0x004e240000001400 */
[----:B0-----:R-:W-:-:S05]  /*6ed0*/  F2FP.BF16.PACK_AB R0, RZ, R0 ;  /* 0x00000000ff00723e */ /* 0x001fca00000010ff */
[----:B------:R0:W-:Y:S01]  /*6ee0*/  STG.E.U16 [R8.64], R0 ;  /* 0x0000000008007986 */ /* 0x0001e2000c101524 */
[----:B------:R-:W-:Y:S05]  /*6ef0*/  BRA `(.L_x_22149) ;  /* 0x000006f000007947 */ /* 0x000fea0003800000 */
.L_x_22156:
        /* <DEDUP_REMOVED lines=8> */
[----:B--2---:R-:W-:-:S04]  /*6f80*/  PRMT R3, R23, 0x8880, RZ ;  /* 0x0000888017037816 */ /* 0x004fc800000000ff */
[----:B------:R-:W-:-:S05]  /*6f90*/  PRMT R3, R3, 0x7710, RZ ;  /* 0x0000771003037816 */ /* 0x000fca00000000ff */
[----:B------:R0:W-:Y:S01]  /*6fa0*/  STG.E.U16 [R8.64], R3 ;  /* 0x0000000308007986 */ /* 0x0001e2000c101524 */
[----:B------:R-:W-:Y:S05]  /*6fb0*/  BRA `(.L_x_22149) ;  /* 0x0000063000007947 */ /* 0x000fea0003800000 */
.L_x_22168:
[----:B--2---:R-:W0:Y:S01]  /*6fc0*/  I2F.S8 R23, R23 ;  /* 0x0000001700177306 */ /* 0x004e220000001400 */
        /* <DEDUP_REMOVED lines=16> */
.L_x_22171:
[----:B------:R-:W-:-:S04]  /*70d0*/  LOP3.LUT R3, R23, 0x80000000, RZ, 0xc0, !PT ;  /* 0x8000000017037812 */ /* 0x000fc800078ec0ff */
[----:B------:R-:W-:-:S04]  /*70e0*/  SHF.R.U32.HI R3, RZ, 0x18, R3 ;  /* 0x00000018ff037819 */ /* 0x000fc80000011603 */
[----:B------:R-:W-:-:S04]  /*70f0*/  LOP3.LUT R0, R0, R3, RZ, 0xfc, !PT ;  /* 0x0000000300007212 */ /* 0x000fc800078efcff */
[----:B------:R-:W-:Y:S02]  /*7100*/  PRMT R4, R0, 0x7610, R4 ;  /* 0x0000761000047816 */ /* 0x000fe40000000004 */
.L_x_22170:
[----:B------:R-:W-:Y:S05]  /*7110*/  BSYNC B0 ;  /* 0x0000000000007941 */ /* 0x000fea0003800000 */
.L_x_22169:
[----:B------:R0:W-:Y:S01]  /*7120*/  STG.E.U8 [R8.64], R4 ;  /* 0x0000000408007986 */ /* 0x0001e2000c101124 */
[----:B------:R-:W-:Y:S05]  /*7130*/  BRA `(.L_x_22149) ;  /* 0x000004b000007947 */ /* 0x000fea0003800000 */
.L_x_22167:
        /* <DEDUP_REMOVED lines=17> */
.L_x_22174:
[----:B------:R-:W-:-:S04]  /*7250*/  LOP3.LUT R3, R23, 0x80000000, RZ, 0xc0, !PT ;  /* 0x8000000017037812 */ /* 0x000fc800078ec0ff */
[----:B------:R-:W-:-:S04]  /*7260*/  SHF.R.U32.HI R3, RZ, 0x18, R3 ;  /* 0x00000018ff037819 */ /* 0x000fc80000011603 */
[----:B------:R-:W-:-:S04]  /*7270*/  LOP3.LUT R0, R0, R3, RZ, 0xfc, !PT ;  /* 0x0000000300007212 */ /* 0x000fc800078efcff */
[----:B------:R-:W-:Y:S02]  /*7280*/  PRMT R4, R0, 0x7610, R4 ;  /* 0x0000761000047816 */ /* 0x000fe40000000004 */
.L_x_22173:
[----:B------:R-:W-:Y:S05]  /*7290*/  BSYNC B0 ;  /* 0x0000000000007941 */ /* 0x000fea0003800000 */
.L_x_22172:
[----:B------:R0:W-:Y:S01]  /*72a0*/  STG.E.U8 [R8.64], R4 ;  /* 0x0000000408007986 */ /* 0x0001e2000c101124 */
[----:B------:R-:W-:Y:S05]  /*72b0*/  BRA `(.L_x_22149) ;  /* 0x0000033000007947 */ /* 0x000fea0003800000 */
.L_x_22166:
[----:B------:R-:W-:-:S13]  /*72c0*/  ISETP.NE.AND P0, PT, R0, 0x1c, PT ;  /* 0x0000001c0000780c */ /* 0x000fda0003f05270 */
[----:B------:R-:W-:Y:S05]  /*72d0*/  @!P0 BRA `(.L_x_22175) ;  /* 0x000002e000008947 */ /* 0x000fea0003800000 */
[----:B------:R-:W-:-:S13]  /*72e0*/  ISETP.NE.AND P0, PT, R0, 0x1d, PT ;  /* 0x0000001d0000780c */ /* 0x000fda0003f05270 */
[----:B------:R-:W-:Y:S05]  /*72f0*/  @!P0 BRA `(.L_x_22176) ;  /* 0x0000026000008947 */ /* 0x000fea0003800000 */
[----:B------:R-:W-:-:S13]  /*7300*/  ISETP.NE.AND P0, PT, R0, 0x2c, PT ;  /* 0x0000002c0000780c */ /* 0x000fda0003f05270 */
[----:B------:R-:W-:Y:S05]  /*7310*/  @P0 BRA `(.L_x_22148) ;  /* 0x0000010000000947 */ /* 0x000fea0003800000 */
[----:B--2---:R-:W0:Y:S01]  /*7320*/  I2F.S8 R6, R23 ;  /* 0x0000001700067306 */ /* 0x004e220000001400 */
        /* <DEDUP_REMOVED lines=15> */
.L_x_22148:
        /* <DEDUP_REMOVED lines=20> */
.L_x_22176:
[----:B--2---:R-:W-:-:S04]  /*7560*/  LOP3.LUT R23, R23, 0xffff, RZ, 0xc0, !PT ;  /* 0x0000ffff17177812 */ /* 0x004fc800078ec0ff */
[----:B------:R-:W-:-:S05]  /*7570*/  PRMT R23, R23, 0x8880, RZ ;  /* 0x0000888017177816 */ /* 0x000fca00000000ff */
[----:B------:R-:W-:-:S05]  /*7580*/  IMAD.MOV.U32 R4, RZ, RZ, R23 ;  /* 0x000000ffff047224 */ /* 0x000fca00078e0017 */
[----:B------:R-:W-:-:S05]  /*7590*/  SHF.R.S32.HI R5, RZ, 0x1f, R4 ;  /* 0x0000001fff057819 */ /* 0x000fca0000011404 */
[----:B------:R0:W-:Y:S01]  /*75a0*/  STG.E.64 [R8.64], R4 ;  /* 0x0000000408007986 */ /* 0x0001e2000c101b24 */
[----:B------:R-:W-:Y:S05]  /*75b0*/  BRA `(.L_x_22149) ;  /* 0x0000003000007947 */ /* 0x000fea0003800000 */
.L_x_22175:
[----:B--2---:R-:W-:-:S04]  /*75c0*/  LOP3.LUT R23, R23, 0xffff, RZ, 0xc0, !PT ;  /* 0x0000ffff17177812 */ /* 0x004fc800078ec0ff */
[----:B------:R-:W-:-:S05]  /*75d0*/  PRMT R3, R23, 0x8880, RZ ;  /* 0x0000888017037816 */ /* 0x000fca00000000ff */
[----:B------:R0:W-:Y:S02]  /*75e0*/  STG.E [R8.64], R3 ;  /* 0x0000000308007986 */ /* 0x0001e4000c101924 */
.L_x_22149:
[----:B------:R-:W-:Y:S02]  /*75f0*/  IADD3 R2, R2, 0x80, RZ ;  /* 0x0000008002027810 */ /* 0x000fe40007ffe0ff */
.L_x_22110:
[----:B------:R-:W-:Y:S05]  /*7600*/  BSYNC B6 ;  /* 0x0000000000067941 */ /* 0x000fea0003800000 */
.L_x_22109:
        /* <DEDUP_REMOVED lines=19> */
.L_x_22180:
[----:B-----5:R-:W-:Y:S01]  /*7740*/  STG.E.U8 [R2.64], R24 ;  /* 0x0000001802007986 */ /* 0x020fe2000c101124 */
[----:B------:R-:W-:Y:S05]  /*7750*/  EXIT ;  /* 0x000000000000794d */ /* 0x000fea0003800000 */
.L_x_22179:
        /* <DEDUP_REMOVED lines=12> */
.L_x_22183:
[----:B-----5:R-:W-:-:S04]  /*7820*/  LOP3.LUT R24, R24, 0xffff, RZ, 0xc0, !PT ;  /* 0x0000ffff18187812 */ /* 0x020fc800078ec0ff */
[----:B------:R-:W-:-:S05]  /*7830*/  PRMT R5, R24, 0x8880, RZ ;  /* 0x0000888018057816 */ /* 0x000fca00000000ff */
[----:B------:R-:W-:Y:S01]  /*7840*/  STG.E [R2.64], R5 ;  /* 0x0000000502007986 */ /* 0x000fe2000c101924 */
[----:B------:R-:W-:Y:S05]  /*7850*/  EXIT ;  /* 0x000000000000794d */ /* 0x000fea0003800000 */
.L_x_22182:
[----:B-----5:R-:W-:-:S04]  /*7860*/  PRMT R5, R24, 0x8880, RZ ;  /* 0x0000888018057816 */ /* 0x020fc800000000ff */
[----:B------:R-:W-:-:S05]  /*7870*/  PRMT R5, R5, 0x7710, RZ ;  /* 0x0000771005057816 */ /* 0x000fca00000000ff */
[----:B------:R-:W-:Y:S01]  /*7880*/  STG.E.U16 [R2.64], R5 ;  /* 0x0000000502007986 */ /* 0x000fe2000c101524 */
[----:B------:R-:W-:Y:S05]  /*7890*/  EXIT ;  /* 0x000000000000794d */ /* 0x000fea0003800000 */
.L_x_22178:
        /* <DEDUP_REMOVED lines=9> */
.L_x_22185:
[----:B-----5:R-:W0:Y:S02]  /*7930*/  I2F.S8 R0, R24 ;  /* 0x0000001800007306 */ /* 0x020e240000001400 */
[----:B0-----:R-:W-:-:S05]  /*7940*/  F2FP.PACK_AB R0, RZ, R0 ;  /* 0x00000000ff00723e */ /* 0x001fca00000000ff */
[----:B------:R-:W-:Y:S01]  /*7950*/  STG.E.U16 [R2.64], R0 ;  /* 0x0000000002007986 */ /* 0x000fe2000c101524 */
[----:B------:R-:W-:Y:S05]  /*7960*/  EXIT ;  /* 0x000000000000794d */ /* 0x000fea0003800000 */
.L_x_22184:
        /* <DEDUP_REMOVED lines=10> */
.L_x_22187:
[----:B-----5:R-:W0:Y:S02]  /*7a10*/  I2F.S8 R24, R24 ;  /* 0x0000001800187306 */ /* 0x020e240000001400 */
[----:B0-----:R-:W-:-:S04]  /*7a20*/  F2FP.PACK_AB R5, RZ, R24 ;  /* 0x00000018ff05723e */ /* 0x001fc800000000ff */
[----:B------:R-:W-:-:S05]  /*7a30*/  PRMT R5, R5, 0x5410, RZ ;  /* 0x0000541005057816 */ /* 0x000fca00000000ff */
[----:B------:R-:W-:Y:S01]  /*7a40*/  STG.E [R2.64], R5 ;  /* 0x0000000502007986 */ /* 0x000fe2000c101924 */
[----:B------:R-:W-:Y:S05]  /*7a50*/  EXIT ;  /* 0x000000000000794d */ /* 0x000fea0003800000 */
.L_x_22186:
[----:B-----5:R-:W-:-:S04]  /*7a60*/  PRMT R4, R24, 0x8880, RZ ;  /* 0x0000888018047816 */ /* 0x020fc800000000ff */
[----:B------:R-:W-:-:S06]  /*7a70*/  PRMT R4, R4, 0x7710, RZ ;  /* 0x0000771004047816 */ /* 0x000fcc00000000ff */
[----:B------:R-:W0:Y:S02]  /*7a80*/  I2F.F64.S16 R4, R4 ;  /* 0x0000000400047312 */ /* 0x000e240000101c00 */
[----:B0-----:R-:W-:Y:S01]  /*7a90*/  STG.E.64 [R2.64], R4 ;  /* 0x0000000402007986 */ /* 0x001fe2000c101b24 */
[----:B------:R-:W-:Y:S05]  /*7aa0*/  EXIT ;  /* 0x000000000000794d */ /* 0x000fea0003800000 */
.L_x_22177:
        /* <DEDUP_REMOVED lines=12> */
.L_x_22190:
[----:B-----5:R-:W-:Y:S01]  /*7b70*/  PRMT R4, R24, 0x8880, RZ ;  /* 0x0000888018047816 */ /* 0x020fe200000000ff */
[----:B------:R-:W-:-:S03]  /*7b80*/  CS2R R6, SRZ ;  /* 0x0000000000067805 */ /* 0x000fc6000001ff00 */
[----:B------:R-:W-:-:S06]  /*7b90*/  PRMT R4, R4, 0x7710, RZ ;  /* 0x0000771004047816 */ /* 0x000fcc00000000ff */
[----:B------:R-:W0:Y:S02]  /*7ba0*/  I2F.F64.S16 R4, R4 ;  /* 0x0000000400047312 */ /* 0x000e240000101c00 */
[----:B0-----:R-:W-:Y:S01]  /*7bb0*/  STG.E.128 [R2.64], R4 ;  /* 0x0000000402007986 */ /* 0x001fe2000c101d24 */
[----:B------:R-:W-:Y:S05]  /*7bc0*/  EXIT ;  /* 0x000000000000794d */ /* 0x000fea0003800000 */
.L_x_22189:
        /* <DEDUP_REMOVED lines=21> */
.L_x_22194:
[----:B------:R-:W-:Y:S05]  /*7d20*/  BSYNC B0 ;  /* 0x0000000000007941 */ /* 0x000fea0003800000 */
.L_x_22193:
[----:B------:R-:W-:-:S05]  /*7d30*/  LOP3.LUT R5, R0, R5, RZ, 0xfc, !PT ;  /* 0x0000000500057212 */ /* 0x000fca00078efcff */
[----:B------:R-:W-:Y:S01]  /*7d40*/  STG.E.U8 [R2.64], R5 ;  /* 0x0000000502007986 */ /* 0x000fe2000c101124 */
[----:B------:R-:W-:Y:S05]  /*7d50*/  EXIT ;  /* 0x000000000000794d */ /* 0x000fea0003800000 */
.L_x_22192:
        /* <DEDUP_REMOVED lines=13> */
.L_x_22196:
[----:B------:R-:W-:Y:S01]  /*7e30*/  IMAD.MOV.U32 R0, RZ, RZ, 0x7f ;  /* 0x0000007fff007424 */ /* 0x000fe200078e00ff */
[----:B------:R-:W-:-:S04]  /*7e40*/  ISETP.GT.U32.AND P0, PT, R4, 0x7f800000, PT ;  /* 0x7f8000000400780c */ /* 0x000fc80003f04070 */
[----:B------:R-:W-:-:S04]  /*7e50*/  SEL R0, R0, 0x7c, P0 ;  /* 0x0000007c00007807 */ /* 0x000fc80000000000 */
.L_x_22197:
[----:B------:R-:W-:Y:S05]  /*7e60*/  BSYNC B0 ;  /* 0x0000000000007941 */ /* 0x000fea0003800000 */
.L_x_22195:
[----:B------:R-:W-:-:S04]  /*7e70*/  LOP3.LUT R4, R5, 0x80000000, RZ, 0xc0, !PT ;  /* 0x8000000005047812 */ /* 0x000fc800078ec0ff */
[----:B------:R-:W-:-:S04]  /*7e80*/  SHF.R.U32.HI R5, RZ, 0x18, R4 ;  /* 0x00000018ff057819 */ /* 0x000fc80000011604 */
[----:B------:R-:W-:-:S05]  /*7e90*/  LOP3.LUT R5, R0, R5, RZ, 0xfc, !PT ;  /* 0x0000000500057212 */ /* 0x000fca00078efcff */
[----:B------:R-:W-:Y:S01]  /*7ea0*/  STG.E.U8 [R2.64], R5 ;  /* 0x0000000502007986 */ /* 0x000fe2000c101124 */
[----:B------:R-:W-:Y:S05]  /*7eb0*/  EXIT ;  /* 0x000000000000794d */ /* 0x000fea0003800000 */
.L_x_22191:
[----:B-----5:R-:W0:Y:S02]  /*7ec0*/  I2F.S8 R0, R24 ;  /* 0x0000001800007306 */ /* 0x020e240000001400 */
[----:B0-----:R-:W-:-:S05]  /*7ed0*/  F2FP.BF16.PACK_AB R0, RZ, R0 ;  /* 0x00000000ff00723e */ /* 0x001fca00000010ff */
[----:B------:R-:W-:Y:S01]  /*7ee0*/  STG.E.U16 [R2.64], R0 ;  /* 0x0000000002007986 */ /* 0x000fe2000c101524 */
[----:B------:R-:W-:Y:S05]  /*7ef0*/  EXIT ;  /* 0x000000000000794d */ /* 0x000fea0003800000 */
.L_x_22188:
        /* <DEDUP_REMOVED lines=12> */
.L_x_22200:
        /* <DEDUP_REMOVED lines=17> */
.L_x_22203:
[----:B------:R-:W-:-:S04]  /*80d0*/  LOP3.LUT R0, R7, 0x80000000, RZ, 0xc0, !PT ;  /* 0x8000000007007812 */ /* 0x000fc800078ec0ff */
[----:B------:R-:W-:-:S04]  /*80e0*/  SHF.R.U32.HI R5, RZ, 0x18, R0 ;  /* 0x00000018ff057819 */ /* 0x000fc80000011600 */
[----:B------:R-:W-:-:S04]  /*80f0*/  LOP3.LUT R4, R4, R5, RZ, 0xfc, !PT ;  /* 0x0000000504047212 */ /* 0x000fc800078efcff */
[----:B------:R-:W-:Y:S02]  /*8100*/  PRMT R0, R4, 0x7610, R0 ;  /* 0x0000761004007816 */ /* 0x000fe40000000000 */
.L_x_22202:
[----:B------:R-:W-:Y:S05]  /*8110*/  BSYNC B0 ;  /* 0x0000000000007941 */ /* 0x000fea0003800000 */
.L_x_22201:
[----:B------:R-:W-:Y:S01]  /*8120*/  STG.E.U8 [R2.64], R0 ;  /* 0x0000000002007986 */ /* 0x000fe2000c101124 */
[----:B------:R-:W-:Y:S05]  /*8130*/  EXIT ;  /* 0x000000000000794d */ /* 0x000fea0003800000 */
.L_x_22199:
        /* <DEDUP_REMOVED lines=17> */
.L_x_22206:
[----:B------:R-:W-:-:S04]  /*8250*/  LOP3.LUT R0, R7, 0x80000000, RZ, 0xc0, !PT ;  /* 0x8000000007007812 */ /* 0x000fc800078ec0ff */
[----:B------:R-:W-:-:S04]  /*8260*/  SHF.R.U32.HI R5, RZ, 0x18, R0 ;  /* 0x00000018ff057819 */ /* 0x000fc80000011600 */
[----:B------:R-:W-:-:S04]  /*8270*/  LOP3.LUT R4, R4, R5, RZ, 0xfc, !PT ;  /* 0x0000000504047212 */ /* 0x000fc800078efcff */
[----:B------:R-:W-:Y:S02]  /*8280*/  PRMT R0, R4, 0x7610, R0 ;  /* 0x0000761004007816 */ /* 0x000fe40000000000 */
.L_x_22205:
[----:B------:R-:W-:Y:S05]  /*8290*/  BSYNC B0 ;  /* 0x0000000000007941 */ /* 0x000fea0003800000 */
.L_x_22204:
[----:B------:R-:W-:Y:S01]  /*82a0*/  STG.E.U8 [R2.64], R0 ;  /* 0x0000000002007986 */ /* 0x000fe2000c101124 */
[----:B------:R-:W-:Y:S05]  /*82b0*/  EXIT ;  /* 0x000000000000794d */ /* 0x000fea0003800000 */
.L_x_22198:
        /* <DEDUP_REMOVED lines=22> */
.L_x_22181:
        /* <DEDUP_REMOVED lines=20> */
.L_x_22208:
[----:B-----5:R-:W-:-:S04]  /*8560*/  LOP3.LUT R24, R24, 0xffff, RZ, 0xc0, !PT ;  /* 0x0000ffff18187812 */ /* 0x020fc800078ec0ff */
[----:B------:R-:W-:-:S05]  /*8570*/  PRMT R24, R24, 0x8880, RZ ;  /* 0x0000888018187816 */ /* 0x000fca00000000ff */
[----:B------:R-:W-:-:S05]  /*8580*/  IMAD.MOV.U32 R4, RZ, RZ, R24 ;  /* 0x000000ffff047224 */ /* 0x000fca00078e0018 */
[----:B------:R-:W-:-:S05]  /*8590*/  SHF.R.S32.HI R5, RZ, 0x1f, R4 ;  /* 0x0000001fff057819 */ /* 0x000fca0000011404 */
[----:B------:R-:W-:Y:S01]  /*85a0*/  STG.E.64 [R2.64], R4 ;  /* 0x0000000402007986 */ /* 0x000fe2000c101b24 */
[----:B------:R-:W-:Y:S05]  /*85b0*/  EXIT ;  /* 0x000000000000794d */ /* 0x000fea0003800000 */
.L_x_22207:
[----:B-----5:R-:W-:-:S04]  /*85c0*/  LOP3.LUT R24, R24, 0xffff, RZ, 0xc0, !PT ;  /* 0x0000ffff18187812 */ /* 0x020fc800078ec0ff */
[----:B------:R-:W-:-:S05]  /*85d0*/  PRMT R5, R24, 0x8880, RZ ;  /* 0x0000888018057816 */ /* 0x000fca00000000ff */
[----:B------:R-:W-:Y:S01]  /*85e0*/  STG.E [R2.64], R5 ;  /* 0x0000000502007986 */ /* 0x000fe2000c101924 */
[----:B------:R-:W-:Y:S05]  /*85f0*/  EXIT ;  /* 0x000000000000794d */ /* 0x000fea0003800000 */
.L_x_22209:
        /* <DEDUP_REMOVED lines=16> */
.L_x_50672:


//--------------------- .text._ZN2at6native18elementwise_kernelILi128ELi4EZNS0_22gpu_kernel_impl_nocastINS0_13BUnaryFunctorIaaaZZZNS0_16fmod_kernel_cudaERNS_18TensorIteratorBaseEENKUlvE_clEvENKUlvE0_clEvEUlaaE_EEEEvS5_RKT_EUliE_EEviT1_ --------------------------
	.section	.text._ZN2at6native18elementwise_kernelILi128ELi4EZNS0_22gpu_kernel_impl_nocastINS0_13BUnaryFunctorIaaaZZZNS0_16fmod_kernel_cudaERNS_18TensorIteratorBaseEENKUlvE_clEvENKUlvE0_clEvEUlaaE_EEEEvS5_RKT_EUliE_EEviT1_,"ax",@progbits
	.sectioninfo	@"SHI_REGISTERS=16"
	.align	128
        .global         _ZN2at6native18elementwise_kernelILi128ELi4EZNS0_22gpu_kernel_impl_nocastINS0_13BUnaryFunctorIaaaZZZNS0_16fmod_kernel_cudaERNS_18TensorIteratorBaseEENKUlvE_clEvENKUlvE0_clEvEUlaaE_EEEEvS5_RKT_EUliE_EEviT1_
        .type           _ZN2at6native18elementwise_kernelILi128ELi4EZNS0_22gpu_kernel_impl_nocastINS0_13BUnaryFunctorIaaaZZZNS0_16fmod_kernel_cudaERNS_18TensorIteratorBaseEENKUlvE_clEvENKUlvE0_clEvEUlaaE_EEEEvS5_RKT_EUliE_EEviT1_,@function
        .size           _ZN2at6native18elementwise_kernelILi128ELi4EZNS0_22gpu_kernel_impl_nocastINS0_13BUnaryFunctorIaaaZZZNS0_16fmod_kernel_cudaERNS_18TensorIteratorBaseEENKUlvE_clEvENKUlvE0_clEvEUlaaE_EEEEvS5_RKT_EUliE_EEviT1_,(.L_x_50673 - _ZN2at6native18elementwise_kernelILi128ELi4EZNS0_22gpu_kernel_impl_nocastINS0_13BUnaryFunctorIaaaZZZNS0_16fmod_kernel_cudaERNS_18TensorIteratorBaseEENKUlvE_clEvENKUlvE0_clEvEUlaaE_EEEEvS5_RKT_EUliE_EEviT1_)
        .other          _ZN2at6native18elementwise_kernelILi128ELi4EZNS0_22gpu_kernel_impl_nocastINS0_13BUnaryFunctorIaaaZZZNS0_16fmod_kernel_cudaERNS_18TensorIteratorBaseEENKUlvE_clEvENKUlvE0_clEvEUlaaE_EEEEvS5_RKT_EUliE_EEviT1_,@"STO_CUDA_ENTRY STV_DEFAULT"
_ZN2at6native18elementwise_kernelILi128ELi4EZNS0_22gpu_kernel_impl_nocastINS0_13BUnaryFunctorIaaaZZZNS0_16fmod_kernel_cudaERNS_18TensorIteratorBaseEENKUlvE_clEvENKUlvE0_clEvEUlaaE_EEEEvS5_RKT_EUliE_EEviT1_:
.text._ZN2at6native18elementwise_kernelILi128ELi4EZNS0_22gpu_kernel_impl_nocastINS0_13BUnaryFunctorIaaaZZZNS0_16fmod_kernel_cudaERNS_18TensorIteratorBaseEENKUlvE_clEvENKUlvE0_clEvEUlaaE_EEEEvS5_RKT_EUliE_EEviT1_:
[----:B------:R-:W-:Y:S02]  /*0000*/  MOV R1, c[0x0][0x28] ;  /* 0x00000a0000017a02 */ /* 0x000fe40000000f00 */
[----:B------:R-:W0:Y:S01]  /*0010*/  S2R R0, SR_CTAID.X ;  /* 0x0000000000007919 */ /* 0x000e220000002500 */
[----:B------:R-:W1:Y:S01]  /*0020*/  LDC.U8 R6, c[0x0][0x371] ;  /* 0x0000dc40ff067b82 */ /* 0x000e620000000000 */
[----:B------:R-:W-:Y:S01]  /*0030*/  ULDC.64 UR4, c[0x0][0x118] ;  /* 0x0000460000047ab9 */ /* 0x000fe20000000a00 */
[----:B------:R-:W-:Y:S01]  /*0040*/  BSSY B0, `(.L_x_22210) ;  /* 0x0000106000007945 */ /* 0x000fe20003800000 */
[----:B------:R-:W0:Y:S02]  /*0050*/  S2R R3, SR_TID.X ;  /* 0x0000000000037919 */ /* 0x000e240000002100 */
[----:B0-----:R-:W-:-:S04]  /*0060*/  LEA R0, R0, R3, 0x9 ;  /* 0x0000000300007211 */ /* 0x001fc800078e48ff */
[----:B------:R-:W-:-:S13]  /*0070*/  ISETP.GE.AND P0, PT, R0, c[0x0][0x160], PT ;  /* 0x0000580000007a0c */ /* 0x000fda0003f06270 */
[----:B------:R-:W-:Y:S05]  /*0080*/  @P0 BRA `(.L_x_22211) ;  /* 0x0000101000000947 */ /* 0x000fea0003800000 */
[----:B-1----:R-:W-:Y:S01]  /*0090*/  ISETP.NE.AND P0, PT, RZ, c[0x0][0x168], PT ;  /* 0x00005a00ff007a0c */ /* 0x002fe20003f05270 */
        /* <DEDUP_REMOVED lines=226> */
.L_x_22212:
[----:B------:R-:W-:-:S05]  /*0ec0*/  IADD3 R4, P0, R3, c[0x0][0x368], RZ ;  /* 0x0000da0003047a10 */ /* 0x000fca0007f1e0ff */
[----:B------:R-:W-:-:S05]  /*0ed0*/  IMAD.X R5, RZ, RZ, c[0x0][0x36c], P0 ;  /* 0x0000db00ff057624 */ /* 0x000fca00000e06ff */
[----:B------:R0:W2:Y:S01]  /*0ee0*/  LDG.E.S8 R4, [R4.64] ;  /* 0x0000000404047981 */ /* 0x0000a2000c1e1300 */
[----:B------:R-:W-:Y:S02]  /*0ef0*/  PRMT R7, R6, 0x8880, RZ ;  /* 0x0000888006077816 */ /* 0x000fe400000000ff */
[----:B------:R-:W-:Y:S02]  /*0f00*/  IADD3 R0, R0, 0x80, RZ ;  /* 0x0000008000007810 */ /* 0x000fe40007ffe0ff */
[-C--:B------:R-:W-:Y:S02]  /*0f10*/  IABS R10, R7.reuse ;  /* 0x00000007000a7213 */ /* 0x080fe40000000000 */
[----:B------:R-:W-:Y:S02]  /*0f20*/  IABS R13, R7 ;  /* 0x00000007000d7213 */ /* 0x000fe40000000000 */
[----:B------:R-:W1:Y:S08]  /*0f30*/  I2F.RP R3, R10 ;  /* 0x0000000a00037306 */ /* 0x000e700000209400 */
[----:B-1----:R-:W1:Y:S02]  /*0f40*/  MUFU.RCP R3, R3 ;  /* 0x0000000300037308 */ /* 0x002e640000001000 */
[----:B-1----:R-:W-:-:S02]  /*0f50*/  IADD3 R8, R3, 0xffffffe, RZ ;  /* 0x0ffffffe03087810 */ /* 0x002fc40007ffe0ff */
[----:B------:R-:W-:-:S04]  /*0f60*/  IADD3 R3, RZ, -R13, RZ ;  /* 0x8000000dff037210 */ /* 0x000fc80007ffe0ff */
[----:B------:R1:W3:Y:S02]  /*0f70*/  F2I.FTZ.U32.TRUNC.NTZ R9, R8 ;  /* 0x0000000800097305 */ /* 0x0002e4000021f000 */
[----:B-1----:R-:W-:Y:S02]  /*0f80*/  MOV R8, RZ ;  /* 0x000000ff00087202 */ /* 0x002fe40000000f00 */
[----:B---3--:R-:W-:-:S05]  /*0f90*/  IADD3 R11, RZ, -R9, RZ ;  /* 0x80000009ff0b7210 */ /* 0x008fca0007ffe0ff */
[----:B0-----:R-:W-:-:S04]  /*0fa0*/  IMAD R5, R11, R10, RZ ;  /* 0x0000000a0b057224 */ /* 0x001fc800078e02ff */
        /* <DEDUP_REMOVED lines=14> */
[----:B------:R0:W-:Y:S02]  /*1090*/  STG.E.U8 [R2.64], R9 ;  /* 0x0000000902007986 */ /* 0x0001e4000c101104 */
.L_x_22211:
[----:B-1----:R-:W-:Y:S05]  /*10a0*/  BSYNC B0 ;  /* 0x0000000000007941 */ /* 0x002fea0003800000 */
.L_x_22210:
        /* <DEDUP_REMOVED lines=230> */
.L_x_22215:
[----:B------:R-:W-:-:S04]  /*1f10*/  IADD3 R4, P0, R3, c[0x0][0x368], RZ ;  /* 0x0000da0003047a10 */ /* 0x000fc80007f1e0ff */
[----:B------:R-:W-:-:S05]  /*1f20*/  IADD3.X R5, RZ, c[0x0][0x36c], RZ, P0, !PT ;  /* 0x0000db00ff057a10 */ /* 0x000fca00007fe4ff */
[----:B------:R0:W2:Y:S01]  /*1f30*/  LDG.E.S8 R4, [R4.64] ;  /* 0x0000000404047981 */ /* 0x0000a2000c1e1300 */
[----:B------:R-:W-:Y:S02]  /*1f40*/  PRMT R7, R6, 0x8880, RZ ;  /* 0x0000888006077816 */ /* 0x000fe400000000ff */
[----:B------:R-:W-:Y:S02]  /*1f50*/  IADD3 R0, R0, 0x80, RZ ;  /* 0x0000008000007810 */ /* 0x000fe40007ffe0ff */
[-C--:B------:R-:W-:Y:S02]  /*1f60*/  IABS R10, R7.reuse ;  /* 0x00000007000a7213 */ /* 0x080fe40000000000 */
[----:B------:R-:W-:Y:S02]  /*1f70*/  IABS R8, R7 ;  /* 0x0000000700087213 */ /* 0x000fe40000000000 */
[----:B------:R-:W1:Y:S02]  /*1f80*/  I2F.RP R3, R10 ;  /* 0x0000000a00037306 */ /* 0x000e640000209400 */
[----:B------:R-:W-:-:S02]  /*1f90*/  IADD3 R12, RZ, -R8, RZ ;  /* 0x80000008ff0c7210 */ /* 0x000fc40007ffe0ff */
[----:B------:R-:W-:-:S04]  /*1fa0*/  MOV R8, RZ ;  /* 0x000000ff00087202 */ /* 0x000fc80000000f00 */
[----:B-1----:R-:W1:Y:S02]  /*1fb0*/  MUFU.RCP R3, R3 ;  /* 0x0000000300037308 */ /* 0x002e640000001000 */
[----:B-1----:R-:W-:-:S06]  /*1fc0*/  IADD3 R9, R3, 0xffffffe, RZ ;  /* 0x0ffffffe03097810 */ /* 0x002fcc0007ffe0ff */
[----:B------:R-:W1:Y:S02]  /*1fd0*/  F2I.FTZ.U32.TRUNC.NTZ R9, R9 ;  /* 0x0000000900097305 */ /* 0x000e64000021f000 */
[----:B-1----:R-:W-:-:S05]  /*1fe0*/  IADD3 R11, RZ, -R9, RZ ;  /* 0x80000009ff0b7210 */ /* 0x002fca0007ffe0ff */
[----:B0-----:R-:W-:-:S04]  /*1ff0*/  IMAD R5, R11, R10, RZ ;  /* 0x0000000a0b057224 */ /* 0x001fc800078e02ff */
        /* <DEDUP_REMOVED lines=18> */
[----:B------:R0:W-:Y:S10]  /*2120*/  STG.E.U8 [R2.64], R5 ;  /* 0x0000000502007986 */ /* 0x0001f4000c101104 */
        /* <DEDUP_REMOVED lines=228> */
.L_x_22216:
        /* <DEDUP_REMOVED lines=13> */
[----:B-1----:R-:W-:-:S04]  /*3040*/  IMAD.MOV R11, RZ, RZ, -R9 ;  /* 0x000000ffff0b7224 */ /* 0x002fc800078e0a09 */
[----:B0-----:R-:W-:-:S04]  /*3050*/  IMAD R5, R11, R10, RZ ;  /* 0x0000000a0b057224 */ /* 0x001fc800078e02ff */
        /* <DEDUP_REMOVED lines=17> */
[----:B------:R0:W-:Y:S02]  /*3170*/  STG.E.U8 [R2.64], R5 ;  /* 0x0000000502007986 */ /* 0x0001e4000c101104 */
.L_x_22214:
[----:B------:R-:W-:Y:S05]  /*3180*/  BSYNC B0 ;  /* 0x0000000000007941 */ /* 0x000fea0003800000 */
.L_x_22213:
        /* <DEDUP_REMOVED lines=229> */
.L_x_22217:
[----:B------:R-:W-:-:S04]  /*3fe0*/  IADD3 R4, P0, R3, c[0x0][0x368], RZ ;  /* 0x0000da0003047a10 */ /* 0x000fc80007f1e0ff */
[----:B------:R-:W-:-:S05]  /*3ff0*/  IADD3.X R5, RZ, c[0x0][0x36c], RZ, P0, !PT ;  /* 0x0000db00ff057a10 */ /* 0x000fca00007fe4ff */
[----:B------:R-:W2:Y:S01]  /*4000*/  LDG.E.S8 R4, [R4.64] ;  /* 0x0000000404047981 */ /* 0x000ea2000c1e1300 */
[----:B------:R-:W-:-:S04]  /*4010*/  PRMT R7, R6, 0x8880, RZ ;  /* 0x0000888006077816 */ /* 0x000fc800000000ff */
        /* <DEDUP_REMOVED lines=28> */
.L_x_22218:
        /* <DEDUP_REMOVED lines=10> */
.L_x_50673:


//--------------------- .text._ZN2at6native27unrolled_elementwise_kernelINS0_13BUnaryFunctorIaaaZZZNS0_16fmod_kernel_cudaERNS_18TensorIteratorBaseEENKUlvE_clEvENKUlvE0_clEvEUlaaE_EESt5arrayIPcLm2EELi4E23TrivialOffsetCalculatorILi1EjESD_NS0_6memory15LoadWithoutCastENSE_16StoreWithoutCastEEEviT_T0_T2_T3_T4_T5_ --------------------------
	.section	.text._ZN2at6native27unrolled_elementwise_kernelINS0_13BUnaryFunctorIaaaZZZNS0_16fmod_kernel_cudaERNS_18TensorIteratorBaseEENKUlvE_clEvENKUlvE0_clEvEUlaaE_EESt5arrayIPcLm2EELi4E23TrivialOffsetCalculatorILi1EjESD_NS0_6memory15LoadWithoutCastENSE_16StoreWithoutCastEEEviT_T0_T2_T3_T4_T5_,"ax",@progbits
	.sectioninfo	@"SHI_REGISTERS=22"
	.align	128
        .global         _ZN2at6native27unrolled_elementwise_kernelINS0_13BUnaryFunctorIaaaZZZNS0_16fmod_kernel_cudaERNS_18TensorIteratorBaseEENKUlvE_clEvENKUlvE0_clEvEUlaaE_EESt5arrayIPcLm2EELi4E23TrivialOffsetCalculatorILi1EjESD_NS0_6memory15LoadWithoutCastENSE_16StoreWithoutCastEEEviT_T0_T2_T3_T4_T5_
        .type           _ZN2at6native27unrolled_elementwise_kernelINS0_13BUnaryFunctorIaaaZZZNS0_16fmod_kernel_cudaERNS_18TensorIteratorBaseEENKUlvE_clEvENKUlvE0_clEvEUlaaE_EESt5arrayIPcLm2EELi4E23TrivialOffsetCalculatorILi1EjESD_NS0_6memory15LoadWithoutCastENSE_16StoreWithoutCastEEEviT_T0_T2_T3_T4_T5_,@function
        .size           _ZN2at6native27unrolled_elementwise_kernelINS0_13BUnaryFunctorIaaaZZZNS0_16fmod_kernel_cudaERNS_18TensorIteratorBaseEENKUlvE_clEvENKUlvE0_clEvEUlaaE_EESt5arrayIPcLm2EELi4E23TrivialOffsetCalculatorILi1EjESD_NS0_6memory15LoadWithoutCastENSE_16StoreWithoutCastEEEviT_T0_T2_T3_T4_T5_,(.L_x_50674 - _ZN2at6native27unrolled_elementwise_kernelINS0_13BUnaryFunctorIaaaZZZNS0_16fmod_kernel_cudaERNS_18TensorIteratorBaseEENKUlvE_clEvENKUlvE0_clEvEUlaaE_EESt5arrayIPcLm2EELi4E23TrivialOffsetCalculatorILi1EjESD_NS0_6memory15LoadWithoutCastENSE_16StoreWithoutCastEEEviT_T0_T2_T3_T4_T5_)
        .other          _ZN2at6native27unrolled_elementwise_kernelINS0_13BUnaryFunctorIaaaZZZNS0_16fmod_kernel_cudaERNS_18TensorIteratorBaseEENKUlvE_clEvENKUlvE0_clEvEUlaaE_EESt5arrayIPcLm2EELi4E23TrivialOffsetCalculatorILi1EjESD_NS0_6memory15LoadWithoutCastENSE_16StoreWithoutCastEEEviT_T0_T2_T3_T4_T5_,@"STO_CUDA_ENTRY STV_DEFAULT"
_ZN2at6native27unrolled_elementwise_kernelINS0_13BUnaryFunctorIaaaZZZNS0_16fmod_kernel_cudaERNS_18TensorIteratorBaseEENKUlvE_clEvENKUlvE0_clEvEUlaaE_EESt5arrayIPcLm2EELi4E23TrivialOffsetCalculatorILi1EjESD_NS0_6memory15LoadWithoutCastENSE_16StoreWithoutCastEEEviT_T0_T2_T3_T4_T5_:
.text._ZN2at6native27unrolled_elementwise_kernelINS0_13BUnaryFunctorIaaaZZZNS0_16fmod_kernel_cudaERNS_18TensorIteratorBaseEENKUlvE_clEvENKUlvE0_clEvEUlaaE_EESt5arrayIPcLm2EELi4E23TrivialOffsetCalculatorILi1EjESD_NS0_6memory15LoadWithoutCastENSE_16StoreWithoutCastEEEviT_T0_T2_T3_T4_T5_:
[----:B------:R-:W-:Y:S02]  /*0000*/  IMAD.MOV.U32 R1, RZ, RZ, c[0x0][0x28] ;  /* 0x00000a00ff017624 */ /* 0x000fe400078e00ff */
[----:B------:R-:W0:Y:S01]  /*0010*/  S2R R0, SR_CTAID.X ;  /* 0x0000000000007919 */ /* 0x000e220000002500 */
[----:B------:R-:W-:Y:S01]  /*0020*/  IMAD.MOV.U32 R3, RZ, RZ, -0x200 ;  /* 0xfffffe00ff037424 */ /* 0x000fe200078e00ff */
[----:B------:R-:W-:Y:S01]  /*0030*/  ULDC.64 UR4, c[0x0][0x118] ;  /* 0x0000460000047ab9 */ /* 0x000fe20000000a00 */
[----:B------:R-:W-:Y:S01]  /*0040*/  IMAD.MOV.U32 R18, RZ, RZ, RZ ;  /* 0x000000ffff127224 */ /* 0x000fe200078e00ff */
[----:B------:R-:W1:Y:S01]  /*0050*/  S2R R19, SR_TID.X ;  /* 0x0000000000137919 */ /* 0x000e620000002100 */
[----:B------:R-:W-:Y:S02]  /*0060*/  IMAD.MOV.U32 R5, RZ, RZ, RZ ;  /* 0x000000ffff057224 */ /* 0x000fe400078e00ff */
        /* <DEDUP_REMOVED lines=10> */
[----:B------:R-:W-:Y:S01]  /*0110*/  @!P1 IADD3 R14, P3, R14, c[0x0][0x170], RZ ;  /* 0x00005c000e0e9a10 */ /* 0x000fe20007f7e0ff */
[----:B------:R-:W0:Y:S01]  /*0120*/  LDC.U8 R8, c[0x0][0x165] ;  /* 0x00005940ff087b82 */ /* 0x000e220000000000 */
[----:B------:R-:W-:-:S03]  /*0130*/  IMAD.MOV.U32 R7, RZ, RZ, R19 ;  /* 0x000000ffff077224 */ /* 0x000fc600078e0013 */
[----:B------:R-:W-:-:S06]  /*0140*/  @!P1 IMAD.X R15, RZ, RZ, c[0x0][0x174], P3 ;  /* 0x00005d00ff0f9624 */ /* 0x000fcc00018e06ff */
[----:B------:R-:W-:Y:S01]  /*0150*/  @!P4 IMAD R16, R0, 0x200, R3 ;  /* 0x000002000010c824 */ /* 0x000fe200078e0203 */
[----:B------:R-:W-:Y:S01]  /*0160*/  @!P4 IADD3 R3, R3, 0x80, RZ ;  /* 0x000000800303c810 */ /* 0x000fe20007ffe0ff */
[----:B------:R1:W5:Y:S03]  /*0170*/  @!P1 LDG.E.S8 R18, [R14.64] ;  /* 0x000000040e129981 */ /* 0x000366000c1e1300 */
[----:B------:R-:W-:Y:S02]  /*0180*/  ISETP.GE.AND P2, PT, R3, R4, PT ;  /* 0x000000040300720c */ /* 0x000fe40003f46270 */
[----:B------:R-:W-:Y:S01]  /*0190*/  IADD3 R11, R7, 0x100, RZ ;  /* 0x00000100070b7810 */ /* 0x000fe20007ffe0ff */
[----:B------:R-:W-:Y:S01]  /*01a0*/  IMAD.MOV.U32 R10, RZ, RZ, RZ ;  /* 0x000000ffff0a7224 */ /* 0x000fe200078e00ff */
[----:B------:R-:W-:Y:S02]  /*01b0*/  @!P4 IADD3 R16, P5, R16, c[0x0][0x170], RZ ;  /* 0x00005c001010ca10 */ /* 0x000fe40007fbe0ff */
[----:B------:R-:W-:-:S02]  /*01c0*/  @!P0 IADD3 R2, P1, R2, c[0x0][0x170], RZ ;  /* 0x00005c0002028a10 */ /* 0x000fc40007f3e0ff */
[----:B------:R-:W-:Y:S01]  /*01d0*/  IADD3 R9, R7, 0x80, RZ ;  /* 0x0000008007097810 */ /* 0x000fe20007ffe0ff */
[----:B------:R-:W-:-:S04]  /*01e0*/  @!P4 IMAD.X R17, RZ, RZ, c[0x0][0x174], P5 ;  /* 0x00005d00ff11c624 */ /* 0x000fc800028e06ff */
[----:B------:R-:W-:Y:S01]  /*01f0*/  @!P2 IMAD R12, R0, 0x200, R3 ;  /* 0x00000200000ca824 */ /* 0x000fe200078e0203 */
[----:B------:R-:W-:Y:S01]  /*0200*/  BSSY B0, `(.L_x_22219) ;  /* 0x0000028000007945 */ /* 0x000fe20003800000 */
[----:B------:R1:W5:Y:S03]  /*0210*/  @!P4 LDG.E.S8 R6, [R16.64] ;  /* 0x000000041006c981 */ /* 0x000366000c1e1300 */
[----:B------:R-:W-:-:S05]  /*0220*/  @!P2 IADD3 R12, P3, R12, c[0x0][0x170], RZ ;  /* 0x00005c000c0caa10 */ /* 0x000fca0007f7e0ff */
[----:B------:R-:W-:Y:S01]  /*0230*/  @!P2 IMAD.X R13, RZ, RZ, c[0x0][0x174], P3 ;  /* 0x00005d00ff0da624 */ /* 0x000fe200018e06ff */
[----:B------:R-:W-:-:S04]  /*0240*/  @!P0 IADD3.X R3, RZ, c[0x0][0x174], RZ, P1, !PT ;  /* 0x00005d00ff038a10 */ /* 0x000fc80000ffe4ff */
[----:B------:R1:W5:Y:S01]  /*0250*/  @!P2 LDG.E.S8 R5, [R12.64] ;  /* 0x000000040c05a981 */ /* 0x000362000c1e1300 */
[-C--:B------:R-:W-:Y:S01]  /*0260*/  ISETP.GE.AND P2, PT, R11, R4.reuse, PT ;  /* 0x000000040b00720c */ /* 0x080fe20003f46270 */
[----:B------:R-:W-:Y:S01]  /*0270*/  @!P0 IMAD R11, R0, 0x200, R19 ;  /* 0x00000200000b8824 */ /* 0x000fe200078e0213 */
[-C--:B------:R-:W-:Y:S01]  /*0280*/  ISETP.GE.AND P1, PT, R9, R4.reuse, PT ;  /* 0x000000040900720c */ /* 0x080fe20003f26270 */
[----:B------:R2:W5:Y:S01]  /*0290*/  @!P0 LDG.E.S8 R10, [R2.64] ;  /* 0x00000004020a8981 */ /* 0x000562000c1e1300 */
[----:B------:R-:W-:Y:S02]  /*02a0*/  IADD3 R9, R7, 0x180, RZ ;  /* 0x0000018007097810 */ /* 0x000fe40007ffe0ff */
[----:B------:R-:W-:Y:S02]  /*02b0*/  @!P0 IADD3 R7, R19, 0x80, RZ ;  /* 0x0000008013078810 */ /* 0x000fe40007ffe0ff */
[----:B------:R-:W-:Y:S02]  /*02c0*/  ISETP.GE.AND P3, PT, R9, R4, PT ;  /* 0x000000040900720c */ /* 0x000fe40003f66270 */
[----:B--2---:R-:W-:-:S02]  /*02d0*/  @!P0 IADD3 R2, P5, R11, c[0x0][0x168], RZ ;  /* 0x00005a000b028a10 */ /* 0x004fc40007fbe0ff */
[----:B------:R-:W-:Y:S02]  /*02e0*/  ISETP.GE.AND P4, PT, R7, R4, PT ;  /* 0x000000040700720c */ /* 0x000fe40003f86270 */
[----:B0-----:R-:W-:Y:S01]  /*02f0*/  PRMT R9, R8, 0x8880, RZ ;  /* 0x0000888008097816 */ /* 0x001fe200000000ff */
[----:B------:R-:W-:Y:S01]  /*0300*/  @!P0 IMAD.X R3, RZ, RZ, c[0x0][0x16c], P5 ;  /* 0x00005b00ff038624 */ /* 0x000fe200028e06ff */
[----:B------:R-:W-:Y:S05]  /*0310*/  @P0 BRA `(.L_x_22220) ;  /* 0x0000016000000947 */ /* 0x000fea0003800000 */
[-C--:B-1----:R-:W-:Y:S02]  /*0320*/  IABS R14, R9.reuse ;  /* 0x00000009000e7213 */ /* 0x082fe40000000000 */
[----:B------:R-:W-:Y:S02]  /*0330*/  IABS R17, R9 ;  /* 0x0000000900117213 */ /* 0x000fe40000000000 */
[----:B------:R-:W0:Y:S01]  /*0340*/  I2F.RP R11, R14 ;  /* 0x0000000e000b7306 */ /* 0x000e220000209400 */
[----:B-----5:R-:W-:-:S07]  /*0350*/  IABS R16, R10 ;  /* 0x0000000a00107213 */ /* 0x020fce0000000000 */
        /* <DEDUP_REMOVED lines=18> */
.L_x_22220:
[----:B-1----:R-:W-:Y:S05]  /*0480*/  BSYNC B0 ;  /* 0x0000000000007941 */ /* 0x002fea0003800000 */
.L_x_22219:
[----:B------:R-:W-:Y:S01]  /*0490*/  BSSY B0, `(.L_x_22221) ;  /* 0x000001a000007945 */ /* 0x000fe20003800000 */
[----:B------:R-:W-:Y:S05]  /*04a0*/  @P1 BRA `(.L_x_22222) ;  /* 0x0000018000001947 */ /* 0x000fea0003800000 */
[-C--:B------:R-:W-:Y:S02]  /*04b0*/  IABS R15, R9.reuse ;  /* 0x00000009000f7213 */ /* 0x080fe40000000000 */
[----:B------:R-:W-:Y:S02]  /*04c0*/  IABS R19, R9 ;  /* 0x0000000900137213 */ /* 0x000fe40000000000 */
[----:B-----5:R-:W0:Y:S01]  /*04d0*/  I2F.RP R10, R15 ;  /* 0x0000000f000a7306 */ /* 0x020e220000209400 */
[----:B------:R-:W-:Y:S02]  /*04e0*/  IABS R16, R18 ;  /* 0x0000001200107213 */ /* 0x000fe40000000000 */
[----:B------:R-:W-:Y:S01]  /*04f0*/  IMAD.MOV R19, RZ, RZ, -R19 ;  /* 0x000000ffff137224 */ /* 0x000fe200078e0a13 */
[----:B------:R-:W-:Y:S02]  /*0500*/  ISETP.GE.AND P5, PT, R18, RZ, PT ;  /* 0x000000ff1200720c */ /* 0x000fe40003fa6270 */
[----:B------:R-:W-:-:S02]  /*0510*/  ISETP.NE.AND P6, PT, R8, RZ, PT ;  /* 0x000000ff0800720c */ /* 0x000fc40003fc5270 */
[----:B0-----:R-:W0:Y:S02]  /*0520*/  MUFU.RCP R10, R10 ;  /* 0x0000000a000a7308 */ /* 0x001e240000001000 */
[----:B0-----:R-:W-:-:S06]  /*0530*/  IADD3 R12, R10, 0xffffffe, RZ ;  /* 0x0ffffffe0a0c7810 */ /* 0x001fcc0007ffe0ff */
[----:B------:R0:W1:Y:S02]  /*0540*/  F2I.FTZ.U32.TRUNC.NTZ R13, R12 ;  /* 0x0000000c000d7305 */ /* 0x000064000021f000 */
[----:B0-----:R-:W-:Y:S01]  /*0550*/  IMAD.MOV.U32 R12, RZ, RZ, RZ ;  /* 0x000000ffff0c7224 */ /* 0x001fe200078e00ff */
[----:B-1----:R-:W-:-:S05]  /*0560*/  IADD3 R14, RZ, -R13, RZ ;  /* 0x8000000dff0e7210 */ /* 0x002fca0007ffe0ff */
        /* <DEDUP_REMOVED lines=12> */
.L_x_22222:
[----:B------:R-:W-:Y:S05]  /*0630*/  BSYNC B0 ;  /* 0x0000000000007941 */ /* 0x000fea0003800000 */
.L_x_22221:
[----:B------:R-:W-:Y:S01]  /*0640*/  BSSY B0, `(.L_x_22223) ;  /* 0x000001a000007945 */ /* 0x000fe20003800000 */
[----:B------:R-:W-:Y:S05]  /*0650*/  @P2 BRA `(.L_x_22224) ;  /* 0x0000018000002947 */ /* 0x000fea0003800000 */
[-C--:B------:R-:W-:Y:S02]  /*0660*/  IABS R15, R9.reuse ;  /* 0x00000009000f7213 */ /* 0x080fe40000000000 */
        /* <DEDUP_REMOVED lines=23> */
.L_x_22224:
[----:B------:R-:W-:Y:S05]  /*07e0*/  BSYNC B0 ;  /* 0x0000000000007941 */ /* 0x000fea0003800000 */
.L_x_22223:
        /* <DEDUP_REMOVED lines=25> */
.L_x_22226:
[----:B------:R-:W-:Y:S05]  /*0980*/  BSYNC B0 ;  /* 0x0000000000007941 */ /* 0x000fea0003800000 */
.L_x_22225:
[----:B------:R0:W-:Y:S01]  /*0990*/  @!P0 STG.E.U8 [R2.64], R11 ;  /* 0x0000000b02008986 */ /* 0x0001e2000c101104 */
[----:B------:R-:W-:Y:S01]  /*09a0*/  BSSY B0, `(.L_x_22227) ;  /* 0x000000d000007945 */ /* 0x000fe20003800000 */
[----:B------:R-:W-:Y:S05]  /*09b0*/  @P4 BRA `(.L_x_22228) ;  /* 0x000000b000004947 */ /* 0x000fea0003800000 */
[----:B0-----:R-:W-:Y:S01]  /*09c0*/  IMAD R2, R0, 0x200, R7 ;  /* 0x0000020000027824 */ /* 0x001fe200078e0207 */
[----:B------:R-:W-:-:S04]  /*09d0*/  IADD3 R7, R7, 0x80, RZ ;  /* 0x0000008007077810 */ /* 0x000fc80007ffe0ff */
[----:B------:R-:W-:Y:S02]  /*09e0*/  ISETP.GE.AND P1, PT, R7, R4, PT ;  /* 0x000000040700720c */ /* 0x000fe40003f26270 */
[----:B------:R-:W-:-:S05]  /*09f0*/  IADD3 R2, P0, R2, c[0x0][0x168], RZ ;  /* 0x00005a0002027a10 */ /* 0x000fca0007f1e0ff */
[----:B------:R-:W-:-:S05]  /*0a00*/  IMAD.X R3, RZ, RZ, c[0x0][0x16c], P0 ;  /* 0x00005b00ff037624 */ /* 0x000fca00000e06ff */
[----:B-----5:R0:W-:Y:S01]  /*0a10*/  STG.E.U8 [R2.64], R10 ;  /* 0x0000000a02007986 */ /* 0x0201e2000c101104 */
[----:B------:R-:W-:Y:S01]  /*0a20*/  @!P1 IMAD R8, R0, 0x200, R7 ;  /* 0x0000020000089824 */ /* 0x000fe200078e0207 */
[----:B------:R-:W-:-:S04]  /*0a30*/  @!P1 IADD3 R7, R7, 0x80, RZ ;  /* 0x0000008007079810 */ /* 0x000fc80007ffe0ff */
[----:B------:R-:W-:-:S05]  /*0a40*/  @!P1 IADD3 R8, P2, R8, c[0x0][0x168], RZ ;  /* 0x00005a0008089a10 */ /* 0x000fca0007f5e0ff */
[----:B------:R-:W-:-:S05]  /*0a50*/  @!P1 IMAD.X R9, RZ, RZ, c[0x0][0x16c], P2 ;  /* 0x00005b00ff099624 */ /* 0x000fca00010e06ff */
[----:B------:R0:W-:Y:S03]  /*0a60*/  @!P1 STG.E.U8 [R8.64], R6 ;  /* 0x0000000608009986 */ /* 0x0001e6000c101104 */
.L_x_22228:
[----:B------:R-:W-:Y:S05]  /*0a70*/  BSYNC B0 ;  /* 0x0000000000007941 */ /* 0x000fea0003800000 */
.L_x_22227:
[----:B------:R-:W-:-:S13]  /*0a80*/  ISETP.GE.AND P0, PT, R7, R4, PT ;  /* 0x000000040700720c */ /* 0x000fda0003f06270 */
[----:B------:R-:W-:Y:S05]  /*0a90*/  @P0 EXIT ;  /* 0x000000000000094d */ /* 0x000fea0003800000 */
[----:B------:R-:W-:-:S05]  /*0aa0*/  IMAD R0, R0, 0x200, R7 ;  /* 0x0000020000007824 */ /* 0x000fca00078e0207 */
[----:B0-----:R-:W-:-:S05]  /*0ab0*/  IADD3 R2, P0, R0, c[0x0][0x168], RZ ;  /* 0x00005a0000027a10 */ /* 0x001fca0007f1e0ff */
[----:B------:R-:W-:-:S05]  /*0ac0*/  IMAD.X R3, RZ, RZ, c[0x0][0x16c], P0 ;  /* 0x00005b00ff037624 */ /* 0x000fca00000e06ff */
[----:B------:R-:W-:Y:S01]  /*0ad0*/  STG.E.U8 [R2.64], R12 ;  /* 0x0000000c02007986 */ /* 0x000fe2000c101104 */
[----:B------:R-:W-:Y:S05]  /*0ae0*/  EXIT ;  /* 0x000000000000794d */ /* 0x000fea0003800000 */
.L_x_22229:
        /* <DEDUP_REMOVED lines=9> */
.L_x_50674:


//--------------------- .text._ZN2at6native29vectorized_elementwise_kernelILi2ENS0_13BUnaryFunctorIaaaZZZNS0_16fmod_kernel_cudaERNS_18TensorIteratorBaseEENKUlvE_clEvENKUlvE0_clEvEUlaaE_EESt5arrayIPcLm2EEEEviT0_T1_ --------------------------
	.section	.text._ZN2at6native29vectorized_elementwise_kernelILi2ENS0_13BUnaryFunctorIaaaZZZNS0_16fmod_kernel_cudaERNS_18TensorIteratorBaseEENKUlvE_clEvENKUlvE0_clEvEUlaaE_EESt5arrayIPcLm2EEEEviT0_T1_,"ax",@progbits
	.sectioninfo	@"SHI_REGISTERS=31"
	.align	128
        .global         _ZN2at6native29vectorized_elementwise_kernelILi2ENS0_13BUnaryFunctorIaaaZZZNS0_16fmod_kernel_cudaERNS_18TensorIteratorBaseEENKUlvE_clEvENKUlvE0_clEvEUlaaE_EESt5arrayIPcLm2EEEEviT0_T1_
        .type           _ZN2at6native29vectorized_elementwise_kernelILi2ENS0_13BUnaryFunctorIaaaZZZNS0_16fmod_kernel_cudaERNS_18TensorIteratorBaseEENKUlvE_clEvENKUlvE0_clEvEUlaaE_EESt5arrayIPcLm2EEEEviT0_T1_,@function
        .size           _ZN2at6native29vectorized_elementwise_kernelILi2ENS0_13BUnaryFunctorIaaaZZZNS0_16fmod_kernel_cudaERNS_18TensorIteratorBaseEENKUlvE_clEvENKUlvE0_clEvEUlaaE_EESt5arrayIPcLm2EEEEviT0_T1_,(.L_x_50675 - _ZN2at6native29vectorized_elementwise_kernelILi2ENS0_13BUnaryFunctorIaaaZZZNS0_16fmod_kernel_cudaERNS_18TensorIteratorBaseEENKUlvE_clEvENKUlvE0_clEvEUlaaE_EESt5arrayIPcLm2EEEEviT0_T1_)
        .other          _ZN2at6native29vectorized_elementwise_kernelILi2ENS0_13BUnaryFunctorIaaaZZZNS0_16fmod_kernel_cudaERNS_18TensorIteratorBaseEENKUlvE_clEvENKUlvE0_clEvEUlaaE_EESt5arrayIPcLm2EEEEviT0_T1_,@"STO_CUDA_ENTRY STV_DEFAULT"
_ZN2at6native29vectorized_elementwise_kernelILi2ENS0_13BUnaryFunctorIaaaZZZNS0_16fmod_kernel_cudaERNS_18TensorIteratorBaseEENKUlvE_clEvENKUlvE0_clEvEUlaaE_EESt5arrayIPcLm2EEEEviT0_T1_:
.text._ZN2at6native29vectorized_elementwise_kernelILi2ENS0_13BUnaryFunctorIaaaZZZNS0_16fmod_kernel_cudaERNS_18TensorIteratorBaseEENKUlvE_clEvENKUlvE0_clEvEUlaaE_EESt5arrayIPcLm2EEEEviT0_T1_:
[----:B------:R-:W-:Y:S02]  /*0000*/  IMAD.MOV.U32 R1, RZ, RZ, c[0x0][0x28] ;  /* 0x00000a00ff017624 */ /* 0x000fe400078e00ff */
[----:B------:R-:W0:Y:S01]  /*0010*/  S2R R0, SR_CTAID.X ;  /* 0x0000000000007919 */ /* 0x000e220000002500 */
[----:B------:R-:W1:Y:S01]  /*0020*/  LDC.U8 R16, c[0x0][0x165] ;  /* 0x00005940ff107b82 */ /* 0x000e620000000000 */
[----:B------:R-:W-:Y:S01]  /*0030*/  ULDC.64 UR4, c[0x0][0x118] ;  /* 0x0000460000047ab9 */ /* 0x000fe20000000a00 */
[----:B0-----:R-:W-:-:S05]  /*0040*/  IMAD.SHL.U32 R0, R0, 0x400, RZ ;  /* 0x0000040000007824 */ /* 0x001fca00078e00ff */
[----:B------:R-:W-:-:S04]  /*0050*/  IADD3 R7, -R0, c[0x0][0x160], RZ ;  /* 0x0000580000077a10 */ /* 0x000fc80007ffe1ff */
[----:B------:R-:W-:-:S13]  /*0060*/  ISETP.GE.U32.AND P0, PT, R7, 0x400, PT ;  /* 0x000004000700780c */ /* 0x000fda0003f06070 */
[----:B------:R-:W-:Y:S05]  /*0070*/  @!P0 BRA `(.L_x_22230) ;  /* 0x000007b000008947 */ /* 0x000fea0003800000 */
[----:B-1----:R-:W0:Y:S01]  /*0080*/  S2R R11, SR_TID.X ;  /* 0x00000000000b7919 */ /* 0x002e220000002100 */
[----:B------:R-:W-:-:S04]  /*0090*/  IADD3 R12, P0, R0, c[0x0][0x170], RZ ;  /* 0x00005c00000c7a10 */ /* 0x000fc80007f1e0ff */
[----:B------:R-:W-:-:S05]  /*00a0*/  LEA.HI.X.SX32 R13, R0, c[0x0][0x174], 0x1, P0 ;  /* 0x00005d00000d7a11 */ /* 0x000fca00000f0eff */
[----:B0-----:R-:W-:-:S05]  /*00b0*/  IMAD.WIDE.U32 R12, R11, 0x2, R12 ;  /* 0x000000020b0c7825 */ /* 0x001fca00078e000c */
[----:B------:R-:W2:Y:S04]  /*00c0*/  LDG.E.U16 R6, [R12.64] ;  /* 0x000000040c067981 */ /* 0x000ea8000c1e1500 */
[----:B------:R2:W3:Y:S04]  /*00d0*/  LDG.E.U16 R7, [R12.64+0x100] ;  /* 0x000100040c077981 */ /* 0x0004e8000c1e1500 */
[----:B------:R2:W4:Y:S04]  /*00e0*/  LDG.E.U16 R8, [R12.64+0x200] ;  /* 0x000200040c087981 */ /* 0x000528000c1e1500 */
[----:B------:R2:W5:Y:S01]  /*00f0*/  LDG.E.U16 R2, [R12.64+0x300] ;  /* 0x000300040c027981 */ /* 0x000562000c1e1500 */
[----:B------:R-:W-:-:S04]  /*0100*/  PRMT R4, R16, 0x8880, RZ ;  /* 0x0000888010047816 */ /* 0x000fc800000000ff */
        /* <DEDUP_REMOVED lines=11> */
[C---:B--2---:R-:W-:Y:S02]  /*01c0*/  PRMT R12, R6.reuse, 0x8880, RZ ;  /* 0x00008880060c7816 */ /* 0x044fe400000000ff */
[----:B------:R-:W-:Y:S02]  /*01d0*/  PRMT R17, R6, 0x9991, RZ ;  /* 0x0000999106117816 */ /* 0x000fe400000000ff */
[----:B------:R-:W-:Y:S02]  /*01e0*/  IABS R10, R12 ;  /* 0x0000000c000a7213 */ /* 0x000fe40000000000 */
[----:B------:R-:W-:Y:S02]  /*01f0*/  IABS R14, R17 ;  /* 0x00000011000e7213 */ /* 0x000fe40000000000 */
[----:B---3--:R-:W-:Y:S01]  /*0200*/  PRMT R6, R7, 0x8880, RZ ;  /* 0x0000888007067816 */ /* 0x008fe200000000ff */
[----:B------:R-:W-:Y:S01]  /*0210*/  IMAD.HI.U32 R24, R19, R10, RZ ;  /* 0x0000000a13187227 */ /* 0x000fe200078e00ff */
[----:B----4-:R-:W-:-:S02]  /*0220*/  PRMT R9, R8, 0x9991, RZ ;  /* 0x0000999108097816 */ /* 0x010fc400000000ff */
[----:B------:R-:W-:Y:S01]  /*0230*/  IABS R18, R6 ;  /* 0x0000000600127213 */ /* 0x000fe20000000000 */
[----:B------:R-:W-:Y:S01]  /*0240*/  IMAD.HI.U32 R20, R19, R14, RZ ;  /* 0x0000000e13147227 */ /* 0x000fe200078e00ff */
[----:B------:R-:W-:Y:S02]  /*0250*/  PRMT R7, R7, 0x9991, RZ ;  /* 0x0000999107077816 */ /* 0x000fe400000000ff */
[----:B------:R-:W-:Y:S01]  /*0260*/  IABS R22, R9 ;  /* 0x0000000900167213 */ /* 0x000fe20000000000 */
[-C--:B------:R-:W-:Y:S01]  /*0270*/  IMAD R24, R24, R3.reuse, R10 ;  /* 0x0000000318187224 */ /* 0x080fe200078e020a */
[----:B------:R-:W-:Y:S01]  /*0280*/  PRMT R10, R8, 0x8880, RZ ;  /* 0x00008880080a7816 */ /* 0x000fe200000000ff */
[----:B------:R-:W-:Y:S01]  /*0290*/  IMAD R20, R20, R3, R14 ;  /* 0x0000000314147224 */ /* 0x000fe200078e020e */
[----:B-----5:R-:W-:Y:S01]  /*02a0*/  PRMT R15, R2, 0x9991, RZ ;  /* 0x00009991020f7816 */ /* 0x020fe200000000ff */
[----:B------:R-:W-:Y:S01]  /*02b0*/  IMAD.HI.U32 R8, R19, R18, RZ ;  /* 0x0000001213087227 */ /* 0x000fe200078e00ff */
[----:B------:R-:W-:-:S02]  /*02c0*/  IABS R14, R10 ;  /* 0x0000000a000e7213 */ /* 0x000fc40000000000 */
[----:B------:R-:W-:Y:S01]  /*02d0*/  IABS R26, R7 ;  /* 0x00000007001a7213 */ /* 0x000fe20000000000 */
[C---:B------:R-:W-:Y:S01]  /*02e0*/  IMAD.HI.U32 R21, R19.reuse, R22, RZ ;  /* 0x0000001613157227 */ /* 0x040fe200078e00ff */
[----:B------:R-:W-:Y:S02]  /*02f0*/  PRMT R13, R2, 0x8880, RZ ;  /* 0x00008880020d7816 */ /* 0x000fe400000000ff */
[----:B------:R-:W-:Y:S01]  /*0300*/  IABS R23, R15 ;  /* 0x0000000f00177213 */ /* 0x000fe20000000000 */
[----:B------:R-:W-:Y:S01]  /*0310*/  IMAD R8, R8, R3, R18 ;  /* 0x0000000308087224 */ /* 0x000fe200078e0212 */
[----:B------:R-:W-:Y:S01]  /*0320*/  IABS R28, R13 ;  /* 0x0000000d001c7213 */ /* 0x000fe20000000000 */
[----:B------:R-:W-:Y:S01]  /*0330*/  IMAD.HI.U32 R2, R19, R14, RZ ;  /* 0x0000000e13027227 */ /* 0x000fe200078e00ff */
[C---:B------:R-:W-:Y:S02]  /*0340*/  ISETP.GT.U32.AND P3, PT, R5.reuse, R24, PT ;  /* 0x000000180500720c */ /* 0x040fe40003f64070 */
[----:B------:R-:W-:Y:S01]  /*0350*/  ISETP.GT.U32.AND P4, PT, R5, R20, PT ;  /* 0x000000140500720c */ /* 0x000fe20003f84070 */
[----:B------:R-:W-:Y:S01]  /*0360*/  IMAD.HI.U32 R18, R19, R26, RZ ;  /* 0x0000001a13127227 */ /* 0x000fe200078e00ff */
[----:B------:R-:W-:-:S03]  /*0370*/  ISETP.GT.U32.AND P0, PT, R5, R8, PT ;  /* 0x000000080500720c */ /* 0x000fc60003f04070 */
[-C--:B------:R-:W-:Y:S02]  /*0380*/  IMAD R22, R21, R3.reuse, R22 ;  /* 0x0000000315167224 */ /* 0x080fe400078e0216 */
[----:B------:R-:W-:Y:S02]  /*0390*/  IMAD.MOV.U32 R21, RZ, RZ, R23 ;  /* 0x000000ffff157224 */ /* 0x000fe400078e0017 */
[-C--:B------:R-:W-:Y:S01]  /*03a0*/  IMAD R14, R2, R3.reuse, R14 ;  /* 0x00000003020e7224 */ /* 0x080fe200078e020e */
[----:B------:R-:W-:Y:S01]  /*03b0*/  IADD3 R2, P1, R0, c[0x0][0x168], RZ ;  /* 0x00005a0000027a10 */ /* 0x000fe20007f3e0ff */
[----:B------:R-:W-:Y:S01]  /*03c0*/  IMAD R18, R18, R3, R26 ;  /* 0x0000000312127224 */ /* 0x000fe200078e021a */
[----:B------:R-:W-:Y:S01]  /*03d0*/  ISETP.GT.U32.AND P2, PT, R5, R22, PT ;  /* 0x000000160500720c */ /* 0x000fe20003f44070 */
[----:B------:R-:W-:Y:S01]  /*03e0*/  IMAD.HI.U32 R0, R19, R28, RZ ;  /* 0x0000001c13007227 */ /* 0x000fe200078e00ff */
[----:B------:R-:W-:-:S03]  /*03f0*/  ISETP.GT.U32.AND P5, PT, R5, R14, PT ;  /* 0x0000000e0500720c */ /* 0x000fc60003fa4070 */
[----:B------:R-:W-:-:S04]  /*0400*/  IMAD.HI.U32 R26, R19, R21, RZ ;  /* 0x00000015131a7227 */ /* 0x000fc800078e00ff */
[-C--:B------:R-:W-:Y:S02]  /*0410*/  IMAD R0, R0, R3.reuse, R28 ;  /* 0x0000000300007224 */ /* 0x080fe400078e021c */
[----:B------:R-:W-:Y:S02]  /*0420*/  IMAD R26, R26, R3, R21 ;  /* 0x000000031a1a7224 */ /* 0x000fe400078e0215 */
[----:B------:R-:W-:Y:S01]  /*0430*/  IMAD.X R3, RZ, RZ, c[0x0][0x16c], P1 ;  /* 0x00005b00ff037624 */ /* 0x000fe200008e06ff */
        /* <DEDUP_REMOVED lines=10> */
[----:B------:R-:W-:Y:S01]  /*04e0*/  ISETP.GE.AND P5, PT, R17, RZ, PT ;  /* 0x000000ff1100720c */ /* 0x000fe20003fa6270 */
[----:B------:R-:W-:-:S03]  /*04f0*/  IMAD.WIDE R2, R11, 0x2, R2 ;  /* 0x000000020b027825 */ /* 0x000fc600078e0202 */
[C---:B------:R-:W-:Y:S01]  /*0500*/  ISETP.GT.U32.AND P2, PT, R5.reuse, R22, PT ;  /* 0x000000160500720c */ /* 0x040fe20003f44070 */
[--C-:B------:R-:W-:Y:S01]  /*0510*/  @!P1 IMAD.IADD R18, R18, 0x1, -R5.reuse ;  /* 0x0000000112129824 */ /* 0x100fe200078e0a05 */
[----:B------:R-:W-:Y:S01]  /*0520*/  ISETP.GE.AND P1, PT, R12, RZ, PT ;  /* 0x000000ff0c00720c */ /* 0x000fe20003f26270 */
[--C-:B------:R-:W-:Y:S01]  /*0530*/  @!P3 IMAD.IADD R0, R0, 0x1, -R5.reuse ;  /* 0x000000010000b824 */ /* 0x100fe200078e0a05 */
[C---:B------:R-:W-:Y:S01]  /*0540*/  ISETP.GT.U32.AND P3, PT, R5.reuse, R14, PT ;  /* 0x0000000e0500720c */ /* 0x040fe20003f64070 */
[--C-:B------:R-:W-:Y:S02]  /*0550*/  @!P6 IMAD.IADD R24, R24, 0x1, -R5.reuse ;  /* 0x000000011818e824 */ /* 0x100fe400078e0a05 */
[--C-:B------:R-:W-:Y:S01]  /*0560*/  @!P4 IMAD.IADD R26, R26, 0x1, -R5.reuse ;  /* 0x000000011a1ac824 */ /* 0x100fe200078e0a05 */
[C---:B------:R-:W-:Y:S01]  /*0570*/  ISETP.GT.U32.AND P4, PT, R5.reuse, R8, PT ;  /* 0x000000080500720c */ /* 0x040fe20003f84070 */
[----:B------:R-:W-:Y:S01]  /*0580*/  @!P0 IMAD.IADD R20, R20, 0x1, -R5 ;  /* 0x0000000114148824 */ /* 0x000fe200078e0a05 */
[----:B------:R-:W-:-:S02]  /*0590*/  ISETP.GT.U32.AND P0, PT, R5, R18, PT ;  /* 0x000000120500720c */ /* 0x000fc40003f04070 */
[----:B------:R-:W-:Y:S01]  /*05a0*/  ISETP.GT.U32.AND P6, PT, R5, R26, PT ;  /* 0x0000001a0500720c */ /* 0x000fe20003fc4070 */
[--C-:B------:R-:W-:Y:S01]  /*05b0*/  @!P2 IMAD.IADD R22, R22, 0x1, -R5.reuse ;  /* 0x000000011616a824 */ /* 0x100fe200078e0a05 */
[----:B------:R-:W-:Y:S01]  /*05c0*/  ISETP.GE.AND P2, PT, R9, RZ, PT ;  /* 0x000000ff0900720c */ /* 0x000fe20003f46270 */
[----:B------:R-:W-:Y:S01]  /*05d0*/  @!P1 IMAD.MOV R24, RZ, RZ, -R24 ;  /* 0x000000ffff189224 */ /* 0x000fe200078e0a18 */
[----:B------:R-:W-:Y:S01]  /*05e0*/  ISETP.GT.U32.AND P1, PT, R5, R0, PT ;  /* 0x000000000500720c */ /* 0x000fe20003f24070 */
[--C-:B------:R-:W-:Y:S01]  /*05f0*/  @!P3 IMAD.IADD R14, R14, 0x1, -R5.reuse ;  /* 0x000000010e0eb824 */ /* 0x100fe200078e0a05 */
[----:B------:R-:W-:Y:S01]  /*0600*/  ISETP.GE.AND P3, PT, R10, RZ, PT ;  /* 0x000000ff0a00720c */ /* 0x000fe20003f66270 */
[----:B------:R-:W-:Y:S01]  /*0610*/  @!P5 IMAD.MOV R20, RZ, RZ, -R20 ;  /* 0x000000ffff14d224 */ /* 0x000fe200078e0a14 */
[----:B------:R-:W-:Y:S01]  /*0620*/  ISETP.NE.AND P5, PT, R16, RZ, PT ;  /* 0x000000ff1000720c */ /* 0x000fe20003fa5270 */
[--C-:B------:R-:W-:Y:S01]  /*0630*/  @!P4 IMAD.IADD R8, R8, 0x1, -R5.reuse ;  /* 0x000000010808c824 */ /* 0x100fe200078e0a05 */
[----:B------:R-:W-:Y:S01]  /*0640*/  ISETP.GE.AND P4, PT, R6, RZ, PT ;  /* 0x000000ff0600720c */ /* 0x000fe20003f86270 */
[--C-:B------:R-:W-:Y:S01]  /*0650*/  @!P0 IMAD.IADD R18, R18, 0x1, -R5.reuse ;  /* 0x0000000112128824 */ /* 0x100fe200078e0a05 */
[----:B------:R-:W-:Y:S01]  /*0660*/  ISETP.GE.AND P0, PT, R7, RZ, PT ;  /* 0x000000ff0700720c */ /* 0x000fe20003f06270 */
[----:B------:R-:W-:Y:S01]  /*0670*/  @!P6 IMAD.IADD R26, R26, 0x1, -R5 ;  /* 0x000000011a1ae824 */ /* 0x000fe200078e0a05 */
[----:B------:R-:W-:Y:S01]  /*0680*/  ISETP.GE.AND P6, PT, R15, RZ, PT ;  /* 0x000000ff0f00720c */ /* 0x000fe20003fc6270 */
[----:B------:R-:W-:-:S02]  /*0690*/  @!P2 IMAD.MOV R22, RZ, RZ, -R22 ;  /* 0x000000ffff16a224 */ /* 0x000fc400078e0a16 */
[----:B------:R-:W-:Y:S01]  /*06a0*/  @!P1 IMAD.IADD R0, R0, 0x1, -R5 ;  /* 0x0000000100009824 */ /* 0x000fe200078e0a05 */
[----:B------:R-:W-:Y:S01]  /*06b0*/  ISETP.GE.AND P1, PT, R13, RZ, PT ;  /* 0x000000ff0d00720c */ /* 0x000fe20003f26270 */
[----:B------:R-:W-:Y:S01]  /*06c0*/  @!P3 IMAD.MOV R14, RZ, RZ, -R14 ;  /* 0x000000ffff0eb224 */ /* 0x000fe200078e0a0e */
[----:B------:R-:W-:-:S03]  /*06d0*/  LOP3.LUT R5, RZ, R4, RZ, 0x33, !PT ;  /* 0x00000004ff057212 */ /* 0x000fc600078e33ff */
[----:B------:R-:W-:Y:S01]  /*06e0*/  @!P4 IMAD.MOV R8, RZ, RZ, -R8 ;  /* 0x000000ffff08c224 */ /* 0x000fe200078e0a08 */
[C---:B------:R-:W-:Y:S01]  /*06f0*/  SEL R7, R5.reuse, R24, !P5 ;  /* 0x0000001805077207 */ /* 0x040fe20006800000 */
[----:B------:R-:W-:Y:S01]  /*0700*/  @!P0 IMAD.MOV R18, RZ, RZ, -R18 ;  /* 0x000000ffff128224 */ /* 0x000fe200078e0a12 */
[C---:B------:R-:W-:Y:S01]  /*0710*/  SEL R20, R5.reuse, R20, !P5 ;  /* 0x0000001405147207 */ /* 0x040fe20006800000 */
[----:B------:R-:W-:Y:S01]  /*0720*/  @!P6 IMAD.MOV R26, RZ, RZ, -R26 ;  /* 0x000000ffff1ae224 */ /* 0x000fe200078e0a1a */
[C---:B------:R-:W-:Y:S02]  /*0730*/  SEL R9, R5.reuse, R8, !P5 ;  /* 0x0000000805097207 */ /* 0x040fe40006800000 */
[C---:B------:R-:W-:Y:S01]  /*0740*/  SEL R18, R5.reuse, R18, !P5 ;  /* 0x0000001205127207 */ /* 0x040fe20006800000 */
[----:B------:R-:W-:Y:S01]  /*0750*/  @!P1 IMAD.MOV R0, RZ, RZ, -R0 ;  /* 0x000000ffff009224 */ /* 0x000fe200078e0a00 */
[C---:B------:R-:W-:Y:S02]  /*0760*/  SEL R11, R5.reuse, R14, !P5 ;  /* 0x0000000e050b7207 */ /* 0x040fe40006800000 */
[----:B------:R-:W-:-:S02]  /*0770*/  SEL R22, R5, R22, !P5 ;  /* 0x0000001605167207 */ /* 0x000fc40006800000 */
[C---:B------:R-:W-:Y:S02]  /*0780*/  SEL R0, R5.reuse, R0, !P5 ;  /* 0x0000000005007207 */ /* 0x040fe40006800000 */
[----:B------:R-:W-:Y:S02]  /*0790*/  SEL R5, R5, R26, !P5 ;  /* 0x0000001a05057207 */ /* 0x000fe40006800000 */
[----:B------:R-:W-:Y:S02]  /*07a0*/  PRMT R7, R20, 0x7604, R7 ;  /* 0x0000760414077816 */ /* 0x000fe40000000007 */
[----:B------:R-:W-:Y:S02]  /*07b0*/  PRMT R9, R18, 0x7604, R9 ;  /* 0x0000760412097816 */ /* 0x000fe40000000009 */
[----:B------:R-:W-:Y:S01]  /*07c0*/  PRMT R11, R22, 0x7604, R11 ;  /* 0x00007604160b7816 */ /* 0x000fe2000000000b */
[----:B------:R-:W-:Y:S01]  /*07d0*/  STG.E.U16 [R2.64], R7 ;  /* 0x0000000702007986 */ /* 0x000fe2000c101504 */
[----:B------:R-:W-:-:S03]  /*07e0*/  PRMT R5, R5, 0x7604, R0 ;  /* 0x0000760405057816 */ /* 0x000fc60000000000 */
[----:B------:R-:W-:Y:S04]  /*07f0*/  STG.E.U16 [R2.64+0x100], R9 ;  /* 0x0001000902007986 */ /* 0x000fe8000c101504 */
[----:B------:R-:W-:Y:S04]  /*0800*/  STG.E.U16 [R2.64+0x200], R11 ;  /* 0x0002000b02007986 */ /* 0x000fe8000c101504 */
[----:B------:R-:W-:Y:S01]  /*0810*/  STG.E.U16 [R2.64+0x300], R5 ;  /* 0x0003000502007986 */ /* 0x000fe2000c101504 */
[----:B------:R-:W-:Y:S05]  /*0820*/  EXIT ;  /* 0x000000000000794d */ /* 0x000fea0003800000 */
.L_x_22230:
[----:B-1----:R-:W0:Y:S01]  /*0830*/  S2R R8, SR_TID.X ;  /* 0x0000000000087919 */ /* 0x002e220000002100 */
[----:B------:R-:W-:Y:S01]  /*0840*/  CS2R R14, SRZ ;  /* 0x00000000000e7805 */ /* 0x000fe2000001ff00 */
[----:B0-----:R-:W-:Y:S01]  /*0850*/  ISETP.GE.AND P0, PT, R8, R7, PT ;  /* 0x000000070800720c */ /* 0x001fe20003f06270 */
[----:B------:R-:W-:-:S12]  /*0860*/  IMAD.MOV.U32 R9, RZ, RZ, R8 ;  /* 0x000000ffff097224 */ /* 0x000fd800078e0008 */
[----:B------:R-:W-:Y:S01]  /*0870*/  @!P0 IMAD.IADD R11, R0, 0x1, R9 ;  /* 0x00000001000b8824 */ /* 0x000fe200078e0209 */
[----:B------:R-:W-:-:S04]  /*0880*/  @!P0 IADD3 R9, R9, 0x80, RZ ;  /* 0x0000008009098810 */ /* 0x000fc80007ffe0ff */
[----:B------:R-:W-:-:S13]  /*0890*/  ISETP.GE.AND P5, PT, R9, R7, PT ;  /* 0x000000070900720c */ /* 0x000fda0003fa6270 */
[----:B------:R-:W-:Y:S01]  /*08a0*/  @!P5 IMAD.IADD R2, R0, 0x1, R9 ;  /* 0x000000010002d824 */ /* 0x000fe200078e0209 */
[----:B------:R-:W-:-:S04]  /*08b0*/  @!P5 IADD3 R9, R9, 0x80, RZ ;  /* 0x000000800909d810 */ /* 0x000fc80007ffe0ff */
[----:B------:R-:W-:Y:S02]  /*08c0*/  ISETP.GE.AND P6, PT, R9, R7, PT ;  /* 0x000000070900720c */ /* 0x000fe40003fc6270 */
[----:B------:R-:W-:-:S05]  /*08d0*/  @!P5 IADD3 R2, P1, R2, c[0x0][0x170], RZ ;  /* 0x00005c000202da10 */ /* 0x000fca0007f3e0ff */
[----:B------:R-:W-:-:S05]  /*08e0*/  @!P5 IMAD.X R3, RZ, RZ, c[0x0][0x174], P1 ;  /* 0x00005d00ff03d624 */ /* 0x000fca00008e06ff */
[----:B------:R0:W5:Y:S01]  /*08f0*/  @!P5 LDG.E.S8 R14, [R2.64] ;  /* 0x00000004020ed981 */ /* 0x000162000c1e1300 */
        /* <DEDUP_REMOVED lines=8> */
[----:B------:R-:W-:Y:S02]  /*0980*/  ISETP.GE.AND P2, PT, R9, R7, PT ;  /* 0x000000070900720c */ /* 0x000fe40003f46270 */
[----:B------:R-:W-:-:S11]  /*0990*/  @!P6 IADD3 R4, P5, R4, c[0x0][0x170], RZ ;  /* 0x00005c000404ea10 */ /* 0x000fd60007fbe0ff */
[----:B------:R-:W-:Y:S01]  /*09a0*/  @!P2 IMAD.IADD R18, R0, 0x1, R9 ;  /* 0x000000010012a824 */ /* 0x000fe200078e0209 */
[----:B------:R-:W-:-:S04]  /*09b0*/  @!P2 IADD3 R9, R9, 0x80, RZ ;  /* 0x000000800909a810 */ /* 0x000fc80007ffe0ff */
[----:B------:R-:W-:Y:S01]  /*09c0*/  ISETP.GE.AND P1, PT, R9, R7, PT ;  /* 0x000000070900720c */ /* 0x000fe20003f26270 */
[----:B------:R-:W-:Y:S01]  /*09d0*/  @!P6 IMAD.X R5, RZ, RZ, c[0x0][0x174], P5 ;  /* 0x00005d00ff05e624 */ /* 0x000fe200028e06ff */
[----:B------:R-:W-:Y:S01]  /*09e0*/  @!P4 IADD3 R22, P5, R22, c[0x0][0x170], RZ ;  /* 0x00005c001616ca10 */ /* 0x000fe20007fbe0ff */
[----:B------:R-:W-:-:S03]  /*09f0*/  IMAD.MOV.U32 R17, RZ, RZ, RZ ;  /* 0x000000ffff117224 */ /* 0x000fc600078e00ff */
[----:B------:R1:W5:Y:S01]  /*0a00*/  @!P6 LDG.E.S8 R15, [R4.64] ;  /* 0x00000004040fe981 */ /* 0x000362000c1e1300 */
[----:B------:R-:W-:-:S05]  /*0a10*/  @!P4 IMAD.X R23, RZ, RZ, c[0x0][0x174], P5 ;  /* 0x00005d00ff17c624 */ /* 0x000fca00028e06ff */
[----:B------:R2:W5:Y:S01]  /*0a20*/  @!P4 LDG.E.S8 R17, [R22.64] ;  /* 0x000000041611c981 */ /* 0x000562000c1e1300 */
[----:B------:R-:W-:Y:S01]  /*0a30*/  @!P1 IMAD.IADD R6, R0, 0x1, R9 ;  /* 0x0000000100069824 */ /* 0x000fe200078e0209 */
[----:B------:R-:W-:-:S04]  /*0a40*/  @!P1 IADD3 R9, R9, 0x80, RZ ;  /* 0x0000008009099810 */ /* 0x000fc80007ffe0ff */
[----:B------:R-:W-:Y:S02]  /*0a50*/  ISETP.GE.AND P5, PT, R9, R7, PT ;  /* 0x000000070900720c */ /* 0x000fe40003fa6270 */
[----:B------:R-:W-:Y:S02]  /*0a60*/  @!P2 IADD3 R18, P4, R18, c[0x0][0x170], RZ ;  /* 0x00005c001212aa10 */ /* 0x000fe40007f9e0ff */
[----:B------:R-:W-:-:S03]  /*0a70*/  @!P3 IADD3 R20, P6, R20, c[0x0][0x170], RZ ;  /* 0x00005c001414ba10 */ /* 0x000fc60007fde0ff */
[----:B------:R-:W-:Y:S01]  /*0a80*/  @!P2 IMAD.X R19, RZ, RZ, c[0x0][0x174], P4 ;  /* 0x00005d00ff13a624 */ /* 0x000fe200020e06ff */
[----:B0-----:R-:W-:Y:S01]  /*0a90*/  @!P1 IADD3 R2, P4, R6, c[0x0][0x170], RZ ;  /* 0x00005c0006029a10 */ /* 0x001fe20007f9e0ff */
[----:B------:R-:W-:Y:S02]  /*0aa0*/  IMAD.MOV.U32 R12, RZ, RZ, RZ ;  /* 0x000000ffff0c7224 */ /* 0x000fe400078e00ff */
[----:B------:R-:W-:Y:S02]  /*0ab0*/  @!P3 IMAD.X R21, RZ, RZ, c[0x0][0x174], P6 ;  /* 0x00005d00ff15b624 */ /* 0x000fe400030e06ff */
[----:B-1----:R-:W-:Y:S02]  /*0ac0*/  @!P5 IMAD.IADD R4, R0, 0x1, R9 ;  /* 0x000000010004d824 */ /* 0x002fe400078e0209 */
[----:B------:R-:W-:Y:S01]  /*0ad0*/  IMAD.MOV.U32 R9, RZ, RZ, RZ ;  /* 0x000000ffff097224 */ /* 0x000fe200078e00ff */
[----:B------:R0:W5:Y:S01]  /*0ae0*/  @!P3 LDG.E.S8 R12, [R20.64] ;  /* 0x00000004140cb981 */ /* 0x000162000c1e1300 */
[----:B------:R-:W-:Y:S01]  /*0af0*/  @!P1 IMAD.X R3, RZ, RZ, c[0x0][0x174], P4 ;  /* 0x00005d00ff039624 */ /* 0x000fe200020e06ff */
[----:B------:R-:W-:-:S04]  /*0b00*/  @!P5 IADD3 R4, P3, R4, c[0x0][0x170], RZ ;  /* 0x00005c000404da10 */ /* 0x000fc80007f7e0ff */
[----:B------:R1:W5:Y:S01]  /*0b10*/  @!P1 LDG.E.S8 R9, [R2.64] ;  /* 0x0000000402099981 */ /* 0x000362000c1e1300 */
[----:B--2---:R-:W-:Y:S01]  /*0b20*/  @!P0 IADD3 R22, P1, R11, c[0x0][0x170], RZ ;  /* 0x00005c000b168a10 */ /* 0x004fe20007f3e0ff */
[----:B------:R-:W-:Y:S01]  /*0b30*/  IMAD.MOV.U32 R6, RZ, RZ, RZ ;  /* 0x000000ffff067224 */ /* 0x000fe200078e00ff */
[----:B------:R-:W-:Y:S01]  /*0b40*/  PRMT R13, RZ, 0x7610, R13 ;  /* 0x00007610ff0d7816 */ /* 0x000fe2000000000d */
[----:B------:R-:W-:Y:S02]  /*0b50*/  @!P5 IMAD.X R5, RZ, RZ, c[0x0][0x174], P3 ;  /* 0x00005d00ff05d624 */ /* 0x000fe400018e06ff */
[----:B------:R-:W-:-:S03]  /*0b60*/  @!P0 IMAD.X R23, RZ, RZ, c[0x0][0x174], P1 ;  /* 0x00005d00ff178624 */ /* 0x000fc600008e06ff */
[----:B------:R1:W5:Y:S04]  /*0b70*/  @!P5 LDG.E.S8 R6, [R4.64] ;  /* 0x000000040406d981 */ /* 0x000368000c1e1300 */
[----:B------:R1:W5:Y:S01]  /*0b80*/  @!P0 LDG.E.U8 R13, [R22.64] ;  /* 0x00000004160d8981 */ /* 0x000362000c1e1100 */
[----:B------:R-:W-:Y:S01]  /*0b90*/  IMAD.MOV.U32 R10, RZ, RZ, RZ ;  /* 0x000000ffff0a7224 */ /* 0x000fe200078e00ff */
[C---:B0-----:R-:W-:Y:S01]  /*0ba0*/  IADD3 R20, R8.reuse, 0x100, RZ ;  /* 0x0000010008147810 */ /* 0x041fe20007ffe0ff */
[----:B------:R-:W-:Y:S01]  /*0bb0*/  BSSY B0, `(.L_x_22231) ;  /* 0x0000026000007945 */ /* 0x000fe20003800000 */
[C---:B------:R-:W-:Y:S02]  /*0bc0*/  IADD3 R24, R8.reuse, 0x180, RZ ;  /* 0x0000018008187810 */ /* 0x040fe40007ffe0ff */
[----:B------:R-:W-:Y:S01]  /*0bd0*/  IADD3 R26, R8, 0x200, RZ ;  /* 0x00000200081a7810 */ /* 0x000fe20007ffe0ff */
[----:B------:R0:W5:Y:S01]  /*0be0*/  @!P2 LDG.E.S8 R10, [R18.64] ;  /* 0x00000004120aa981 */ /* 0x000162000c1e1300 */
[----:B------:R-:W-:-:S02]  /*0bf0*/  ISETP.GE.AND P1, PT, R20, R7, PT ;  /* 0x000000071400720c */ /* 0x000fc40003f26270 */
[-C--:B------:R-:W-:Y:S02]  /*0c00*/  ISETP.GE.AND P2, PT, R24, R7.reuse, PT ;  /* 0x000000071800720c */ /* 0x080fe40003f46270 */
[-C--:B------:R-:W-:Y:S02]  /*0c10*/  ISETP.GE.AND P3, PT, R26, R7.reuse, PT ;  /* 0x000000071a00720c */ /* 0x080fe40003f66270 */
[----:B0-----:R-:W-:Y:S02]  /*0c20*/  IADD3 R18, R8, 0x80, RZ ;  /* 0x0000008008127810 */ /* 0x001fe40007ffe0ff */
[----:B------:R-:W-:Y:S02]  /*0c30*/  PRMT R11, R16, 0x8880, RZ ;  /* 0x00008880100b7816 */ /* 0x000fe400000000ff */
[----:B------:R-:W-:Y:S01]  /*0c40*/  ISETP.GE.AND P4, PT, R18, R7, PT ;  /* 0x000000071200720c */ /* 0x000fe20003f86270 */
[----:B------:R-:W-:Y:S07]  /*0c50*/  @P0 BRA `(.L_x_22232) ;  /* 0x000001b000000947 */ /* 0x000fee0003800000 */
[----:B-1----:R-:W-:Y:S02]  /*0c60*/  IABS R4, R11 ;  /* 0x0000000b00047213 */ /* 0x002fe40000000000 */
[----:B-----5:R-:W-:-:S02]  /*0c70*/  LOP3.LUT R13, R13, 0xffff, RZ, 0xc0, !PT ;  /* 0x0000ffff0d0d7812 */ /* 0x020fc400078ec0ff */
[----:B------:R-:W0:Y:S01]  /*0c80*/  I2F.RP R18, R4 ;  /* 0x0000000400127306 */ /* 0x000e220000209400 */
[----:B------:R-:W-:Y:S02]  /*0c90*/  IABS R20, R11 ;  /* 0x0000000b00147213 */ /* 0x000fe40000000000 */
[----:B------:R-:W-:-:S03]  /*0ca0*/  PRMT R5, R13, 0x8880, RZ ;  /* 0x000088800d057816 */ /* 0x000fc600000000ff */
[----:B------:R-:W-:Y:S02]  /*0cb0*/  IMAD.MOV R20, RZ, RZ, -R20 ;  /* 0x000000ffff147224 */ /* 0x000fe400078e0a14 */
[----:B0-----:R-:W0:Y:S02]  /*0cc0*/  MUFU.RCP R18, R18 ;  /* 0x0000001200127308 */ /* 0x001e240000001000 */
[----:B0-----:R-:W-:-:S06]  /*0cd0*/  IADD3 R2, R18, 0xffffffe, RZ ;  /* 0x0ffffffe12027810 */ /* 0x001fcc0007ffe0ff */
[----:B------:R0:W1:Y:S02]  /*0ce0*/  F2I.FTZ.U32.TRUNC.NTZ R3, R2 ;  /* 0x0000000200037305 */ /* 0x000064000021f000 */
[----:B0-----:R-:W-:Y:S02]  /*0cf0*/  IMAD.MOV.U32 R2, RZ, RZ, RZ ;  /* 0x000000ffff027224 */ /* 0x001fe400078e00ff */
[----:B-1----:R-:W-:-:S04]  /*0d00*/  IMAD.MOV R19, RZ, RZ, -R3 ;  /* 0x000000ffff137224 */ /* 0x002fc800078e0a03 */
[----:B------:R-:W-:Y:S01]  /*0d10*/  IMAD.MOV.U32 R13, RZ, RZ, R19 ;  /* 0x000000ffff0d7224 */ /* 0x000fe200078e0013 */
[----:B------:R-:W-:-:S03]  /*0d20*/  IABS R19, R5 ;  /* 0x0000000500137213 */ /* 0x000fc60000000000 */
[----:B------:R-:W-:-:S04]  /*0d30*/  IMAD R13, R13, R4, RZ ;  /* 0x000000040d0d7224 */ /* 0x000fc800078e02ff */
[----:B------:R-:W-:-:S04]  /*0d40*/  IMAD.HI.U32 R2, R3, R13, R2 ;  /* 0x0000000d03027227 */ /* 0x000fc800078e0002 */
[----:B------:R-:W-:Y:S02]  /*0d50*/  IMAD.MOV.U32 R13, RZ, RZ, R19 ;  /* 0x000000ffff0d7224 */ /* 0x000fe400078e0013 */
        /* <DEDUP_REMOVED lines=11> */
.L_x_22232:
[----:B-1----:R-:W-:Y:S05]  /*0e10*/  BSYNC B0 ;  /* 0x0000000000007941 */ /* 0x002fea0003800000 */
.L_x_22231:
[----:B------:R-:W-:Y:S01]  /*0e20*/  BSSY B0, `(.L_x_22233) ;  /* 0x000001b000007945 */ /* 0x000fe20003800000 */
[----:B------:R-:W-:Y:S01]  /*0e30*/  @!P0 IMAD.IADD R4, R0, 0x1, R8 ;  /* 0x0000000100048824 */ /* 0x000fe200078e0208 */
        /* <DEDUP_REMOVED lines=25> */
.L_x_22234:
[----:B------:R-:W-:Y:S05]  /*0fd0*/  BSYNC B0 ;  /* 0x0000000000007941 */ /* 0x000fea0003800000 */
.L_x_22233:
[----:B------:R-:W-:Y:S01]  /*0fe0*/  @!P0 IADD3 R2, P6, R4, c[0x0][0x168], RZ ;  /* 0x00005a0004028a10 */ /* 0x000fe20007fde0ff */
[----:B------:R-:W-:Y:S01]  /*0ff0*/  BSSY B0, `(.L_x_22235) ;  /* 0x0000021000007945 */ /* 0x000fe20003800000 */
[C---:B------:R-:W-:Y:S02]  /*1000*/  IADD3 R18, R8.reuse, 0x280, RZ ;  /* 0x0000028008127810 */ /* 0x040fe40007ffe0ff */
[C---:B------:R-:W-:Y:S01]  /*1010*/  IADD3 R20, R8.reuse, 0x300, RZ ;  /* 0x0000030008147810 */ /* 0x040fe20007ffe0ff */
[----:B------:R-:W-:Y:S01]  /*1020*/  @!P0 IMAD.X R3, RZ, RZ, c[0x0][0x16c], P6 ;  /* 0x00005b00ff038624 */ /* 0x000fe200030e06ff */
[----:B------:R-:W-:Y:S02]  /*1030*/  IADD3 R4, R8, 0x380, RZ ;  /* 0x0000038008047810 */ /* 0x000fe40007ffe0ff */
[-C--:B------:R-:W-:Y:S02]  /*1040*/  ISETP.GE.AND P4, PT, R18, R7.reuse, PT ;  /* 0x000000071200720c */ /* 0x080fe40003f86270 */
[----:B------:R-:W-:-:S02]  /*1050*/  ISETP.GE.AND P5, PT, R20, R7, PT ;  /* 0x000000071400720c */ /* 0x000fc40003fa6270 */
[----:B------:R-:W-:Y:S01]  /*1060*/  ISETP.GE.AND P6, PT, R4, R7, PT ;  /* 0x000000070400720c */ /* 0x000fe20003fc6270 */
[----:B------:R-:W-:Y:S07]  /*1070*/  @P1 BRA `(.L_x_22236) ;  /* 0x0000018000001947 */ /* 0x000fee0003800000 */
[-C--:B------:R-:W-:Y:S02]  /*1080*/  IABS R18, R11.reuse ;  /* 0x0000000b00127213 */ /* 0x080fe40000000000 */
        /* <DEDUP_REMOVED lines=23> */
.L_x_22236:
[----:B------:R-:W-:Y:S05]  /*1200*/  BSYNC B0 ;  /* 0x0000000000007941 */ /* 0x000fea0003800000 */
.L_x_22235:
[----:B------:R-:W-:Y:S01]  /*1210*/  BSSY B0, `(.L_x_22237) ;  /* 0x000001a000007945 */ /* 0x000fe20003800000 */
[----:B------:R-:W-:Y:S05]  /*1220*/  @P2 BRA `(.L_x_22238) ;  /* 0x0000018000002947 */ /* 0x000fea0003800000 */
        /* <DEDUP_REMOVED lines=24> */
.L_x_22238:
[----:B------:R-:W-:Y:S05]  /*13b0*/  BSYNC B0 ;  /* 0x0000000000007941 */ /* 0x000fea0003800000 */
.L_x_22237:
[----:B------:R-:W-:Y:S01]  /*13c0*/  BSSY B0, `(.L_x_22239) ;  /* 0x000001a000007945 */ /* 0x000fe20003800000 */
[----:B------:R-:W-:Y:S05]  /*13d0*/  @P3 BRA `(.L_x_22240) ;  /* 0x0000018000003947 */ /* 0x000fea0003800000 */
[-C--:B------:R-:W-:Y:S02]  /*13e0*/  IABS R18, R11.reuse ;  /* 0x0000000b00127213 */ /* 0x080fe40000000000 */
[----:B------:R-:W-:Y:S02]  /*13f0*/  IABS R20, R11 ;  /* 0x0000000b00147213 */ /* 0x000fe40000000000 */
[----:B------:R-:W0:Y:S01]  /*1400*/  I2F.RP R19, R18 ;  /* 0x0000001200137306 */ /* 0x000e220000209400 */
[----:B-----5:R-:W-:Y:S02]  /*1410*/  IABS R22, R12 ;  /* 0x0000000c00167213 */ /* 0x020fe40000000000 */
        /* <DEDUP_REMOVED lines=20> */
.L_x_22240:
[----:B------:R-:W-:Y:S05]  /*1560*/  BSYNC B0 ;  /* 0x0000000000007941 */ /* 0x000fea0003800000 */
.L_x_22239:
        /* <DEDUP_REMOVED lines=26> */
.L_x_22242:
[----:B------:R-:W-:Y:S05]  /*1710*/  BSYNC B0 ;  /* 0x0000000000007941 */ /* 0x000fea0003800000 */
.L_x_22241:
        /* <DEDUP_REMOVED lines=26> */
.L_x_22244:
[----:B------:R-:W-:Y:S05]  /*18c0*/  BSYNC B0 ;  /* 0x0000000000007941 */ /* 0x000fea0003800000 */
.L_x_22243:
        /* <DEDUP_REMOVED lines=25> */
.L_x_22246:
[----:B------:R-:W-:Y:S05]  /*1a60*/  BSYNC B0 ;  /* 0x0000000000007941 */ /* 0x000fea0003800000 */
.L_x_22245:
[----:B------:R-:W-:Y:S01]  /*1a70*/  @!P0 IADD3 R8, R8, 0x80, RZ ;  /* 0x0000008008088810 */ /* 0x000fe20007ffe0ff */
[----:B-----5:R0:W-:Y:S01]  /*1a80*/  @!P0 STG.E.U8 [R2.64], R13 ;  /* 0x0000000d02008986 */ /* 0x0201e2000c101104 */
[----:B------:R-:W-:Y:S01]  /*1a90*/  BSSY B0, `(.L_x_22247) ;  /* 0x000002d000007945 */ /* 0x000fe20003800000 */
[----:B------:R-:W-:Y:S01]  /*1aa0*/  BSSY B1, `(.L_x_22248) ;  /* 0x0000025000017945 */ /* 0x000fe20003800000 */
        /* <DEDUP_REMOVED lines=14> */
.L_x_22249:
[----:B0-----:R-:W-:-:S13]  /*1b90*/  ISETP.GE.AND P0, PT, R8, R7, PT ;  /* 0x000000070800720c */ /* 0x001fda0003f06270 */
[----:B------:R-:W-:Y:S05]  /*1ba0*/  @P0 BRA `(.L_x_22251) ;  /* 0x000000c000000947 */ /* 0x000fea0003800000 */
[----:B------:R-:W-:Y:S01]  /*1bb0*/  IMAD.IADD R2, R0, 0x1, R8 ;  /* 0x0000000100027824 */ /* 0x000fe200078e0208 */
[----:B------:R-:W-:-:S04]  /*1bc0*/  IADD3 R8, R8, 0x80, RZ ;  /* 0x0000008008087810 */ /* 0x000fc80007ffe0ff */
[----:B------:R-:W-:-:S05]  /*1bd0*/  IADD3 R2, P0, R2, c[0x0][0x168], RZ ;  /* 0x00005a0002027a10 */ /* 0x000fca0007f1e0ff */
[----:B------:R-:W-:-:S05]  /*1be0*/  IMAD.X R3, RZ, RZ, c[0x0][0x16c], P0 ;  /* 0x00005b00ff037624 */ /* 0x000fca00000e06ff */
[----:B------:R0:W-:Y:S03]  /*1bf0*/  STG.E.U8 [R2.64], R17 ;  /* 0x0000001102007986 */ /* 0x0001e6000c101104 */
.L_x_22250:
[----:B------:R-:W-:-:S13]  /*1c00*/  ISETP.GE.AND P0, PT, R8, R7, PT ;  /* 0x000000070800720c */ /* 0x000fda0003f06270 */
[----:B------:R-:W-:Y:S05]  /*1c10*/  @P0 BRA `(.L_x_22252) ;  /* 0x000000d000000947 */ /* 0x000fea0003800000 */
[----:B0-----:R-:W-:Y:S01]  /*1c20*/  IMAD.IADD R2, R0, 0x1, R8 ;  /* 0x0000000100027824 */ /* 0x001fe200078e0208 */
[----:B------:R-:W-:-:S04]  /*1c30*/  IADD3 R8, R8, 0x80, RZ ;  /* 0x0000008008087810 */ /* 0x000fc80007ffe0ff */
[----:B------:R-:W-:-:S05]  /*1c40*/  IADD3 R2, P0, R2, c[0x0][0x168], RZ ;  /* 0x00005a0002027a10 */ /* 0x000fca0007f1e0ff */
[----:B------:R-:W-:-:S05]  /*1c50*/  IMAD.X R3, RZ, RZ, c[0x0][0x16c], P0 ;  /* 0x00005b00ff037624 */ /* 0x000fca00000e06ff */
[----:B------:R0:W-:Y:S03]  /*1c60*/  STG.E.U8 [R2.64], R12 ;  /* 0x0000000c02007986 */ /* 0x0001e6000c101104 */
.L_x_22251:
        /* <DEDUP_REMOVED lines=8> */
.L_x_22252:
[----:B------:R-:W-:Y:S05]  /*1cf0*/  BSYNC B1 ;  /* 0x0000000000017941 */ /* 0x000fea0003800000 */
.L_x_22248:
[----:B------:R-:W-:-:S13]  /*1d00*/  ISETP.GE.AND P0, PT, R8, R7, PT ;  /* 0x000000070800720c */ /* 0x000fda0003f06270 */
[----:B0-----:R-:W-:Y:S01]  /*1d10*/  @!P0 IMAD.IADD R2, R0, 0x1, R8 ;  /* 0x0000000100028824 */ /* 0x001fe200078e0208 */
[----:B------:R-:W-:-:S04]  /*1d20*/  @!P0 IADD3 R8, R8, 0x80, RZ ;  /* 0x0000008008088810 */ /* 0x000fc80007ffe0ff */
[----:B------:R-:W-:-:S05]  /*1d30*/  @!P0 IADD3 R2, P1, R2, c[0x0][0x168], RZ ;  /* 0x00005a0002028a10 */ /* 0x000fca0007f3e0ff */
[----:B------:R-:W-:-:S05]  /*1d40*/  @!P0 IMAD.X R3, RZ, RZ, c[0x0][0x16c], P1 ;  /* 0x00005b00ff038624 */ /* 0x000fca00008e06ff */
[----:B------:R0:W-:Y:S03]  /*1d50*/  @!P0 STG.E.U8 [R2.64], R9 ;  /* 0x0000000902008986 */ /* 0x0001e6000c101104 */
.L_x_22253:
[----:B------:R-:W-:Y:S05]  /*1d60*/  BSYNC B0 ;  /* 0x0000000000007941 */ /* 0x000fea0003800000 */
.L_x_22247:
[----:B------:R-:W-:Y:S01]  /*1d70*/  WARPSYNC 0xffffffff ;  /* 0xffffffff00007948 */ /* 0x000fe20003800000 */
[----:B------:R-:W-:-:S13]  /*1d80*/  ISETP.GE.AND P0, PT, R8, R7, PT ;  /* 0x000000070800720c */ /* 0x000fda0003f06270 */
[----:B------:R-:W-:Y:S05]  /*1d90*/  @P0 EXIT ;  /* 0x000000000000094d */ /* 0x000fea0003800000 */
[----:B------:R-:W-:-:S05]  /*1da0*/  IMAD.IADD R0, R0, 0x1, R8 ;  /* 0x0000000100007824 */ /* 0x000fca00078e0208 */
[----:B0-----:R-:W-:-:S05]  /*1db0*/  IADD3 R2, P0, R0, c[0x0][0x168], RZ ;  /* 0x00005a0000027a10 */ /* 0x001fca0007f1e0ff */
[----:B------:R-:W-:-:S05]  /*1dc0*/  IMAD.X R3, RZ, RZ, c[0x0][0x16c], P0 ;  /* 0x00005b00ff037624 */ /* 0x000fca00000e06ff */
[----:B------:R-:W-:Y:S01]  /*1dd0*/  STG.E.U8 [R2.64], R4 ;  /* 0x0000000402007986 */ /* 0x000fe2000c101104 */
[----:B------:R-:W-:Y:S05]  /*1de0*/  EXIT ;  /* 0x000000000000794d */ /* 0x000fea0003800000 */
.L_x_22254:
        /* <DEDUP_REMOVED lines=9> */
.L_x_50675:


//--------------------- .text._ZN2at6native29vectorized_elementwise_kernelILi4ENS0_13BUnaryFunctorIaaaZZZNS0_16fmod_kernel_cudaERNS_18TensorIteratorBaseEENKUlvE_clEvENKUlvE0_clEvEUlaaE_EESt5arrayIPcLm2EEEEviT0_T1_ --------------------------
	.section	.text._ZN2at6native29vectorized_elementwise_kernelILi4ENS0_13BUnaryFunctorIaaaZZZNS0_16fmod_kernel_cudaERNS_18TensorIteratorBaseEENKUlvE_clEvENKUlvE0_clEvEUlaaE_EESt5arrayIPcLm2EEEEviT0_T1_,"ax",@progbits
	.sectioninfo	@"SHI_REGISTERS=29"
	.align	128
        .global         _ZN2at6native29vectorized_elementwise_kernelILi4ENS0_13BUnaryFunctorIaaaZZZNS0_16fmod_kernel_cudaERNS_18TensorIteratorBaseEENKUlvE_clEvENKUlvE0_clEvEUlaaE_EESt5arrayIPcLm2EEEEviT0_T1_
        .type           _ZN2at6native29vectorized_elementwise_kernelILi4ENS0_13BUnaryFunctorIaaaZZZNS0_16fmod_kernel_cudaERNS_18TensorIteratorBaseEENKUlvE_clEvENKUlvE0_clEvEUlaaE_EESt5arrayIPcLm2EEEEviT0_T1_,@function
        .size           _ZN2at6native29vectorized_elementwise_kernelILi4ENS0_13BUnaryFunctorIaaaZZZNS0_16fmod_kernel_cudaERNS_18TensorIteratorBaseEENKUlvE_clEvENKUlvE0_clEvEUlaaE_EESt5arrayIPcLm2EEEEviT0_T1_,(.L_x_50676 - _ZN2at6native29vectorized_elementwise_kernelILi4ENS0_13BUnaryFunctorIaaaZZZNS0_16fmod_kernel_cudaERNS_18TensorIteratorBaseEENKUlvE_clEvENKUlvE0_clEvEUlaaE_EESt5arrayIPcLm2EEEEviT0_T1_)
        .other          _ZN2at6native29vectorized_elementwise_kernelILi4ENS0_13BUnaryFunctorIaaaZZZNS0_16fmod_kernel_cudaERNS_18TensorIteratorBaseEENKUlvE_clEvENKUlvE0_clEvEUlaaE_EESt5arrayIPcLm2EEEEviT0_T1_,@"STO_CUDA_ENTRY STV_DEFAULT"
_ZN2at6native29vectorized_elementwise_kernelILi4ENS0_13BUnaryFunctorIaaaZZZNS0_16fmod_kernel_cudaERNS_18TensorIteratorBaseEENKUlvE_clEvENKUlvE0_clEvEUlaaE_EESt5arrayIPcLm2EEEEviT0_T1_:
.text._ZN2at6native29vectorized_elementwise_kernelILi4ENS0_13BUnaryFunctorIaaaZZZNS0_16fmod_kernel_cudaERNS_18TensorIteratorBaseEENKUlvE_clEvENKUlvE0_clEvEUlaaE_EESt5arrayIPcLm2EEEEviT0_T1_:
        /* <DEDUP_REMOVED lines=12> */
[----:B------:R0:W2:Y:S04]  /*00c0*/  LDG.E R12, [R8.64] ;  /* 0x00000004080c7981 */ /* 0x0000a8000c1e1900 */
[----:B------:R0:W3:Y:S01]  /*00d0*/  LDG.E R11, [R8.64+0x200] ;  /* 0x00020004080b7981 */ /* 0x0000e2000c1e1900 */
[----:B------:R-:W-:-:S04]  /*00e0*/  PRMT R3, R17, 0x8880, RZ ;  /* 0x0000888011037816 */ /* 0x000fc800000000ff */
[----:B------:R-:W-:-:S04]  /*00f0*/  IABS R2, R3 ;  /* 0x0000000300027213 */ /* 0x000fc80000000000 */
[----:B------:R-:W1:Y:S01]  /*0100*/  I2F.RP R10, R2 ;  /* 0x00000002000a7306 */ /* 0x000e620000209400 */
[-C--:B0-----:R-:W-:Y:S02]  /*0110*/  IABS R8, R3.reuse ;  /* 0x0000000300087213 */ /* 0x081fe40000000000 */
[----:B------:R-:W-:-:S03]  /*0120*/  LOP3.LUT R3, RZ, R3, RZ, 0x33, !PT ;  /* 0x00000003ff037212 */ /* 0x000fc600078e33ff */
[----:B------:R-:W-:Y:S02]  /*0130*/  IMAD.MOV R13, RZ, RZ, -R8 ;  /* 0x000000ffff0d7224 */ /* 0x000fe400078e0a08 */
[----:B-1----:R-:W0:Y:S02]  /*0140*/  MUFU.RCP R10, R10 ;  /* 0x0000000a000a7308 */ /* 0x002e240000001000 */
[----:B0-----:R-:W-:-:S06]  /*0150*/  IADD3 R4, R10, 0xffffffe, RZ ;  /* 0x0ffffffe0a047810 */ /* 0x001fcc0007ffe0ff */
[----:B------:R0:W1:Y:S02]  /*0160*/  F2I.FTZ.U32.TRUNC.NTZ R5, R4 ;  /* 0x0000000400057305 */ /* 0x000064000021f000 */
[----:B0-----:R-:W-:Y:S02]  /*0170*/  IMAD.MOV.U32 R4, RZ, RZ, RZ ;  /* 0x000000ffff047224 */ /* 0x001fe400078e00ff */
[----:B-1----:R-:W-:-:S04]  /*0180*/  IMAD.MOV R15, RZ, RZ, -R5 ;  /* 0x000000ffff0f7224 */ /* 0x002fc800078e0a05 */
[----:B------:R-:W-:-:S04]  /*0190*/  IMAD R15, R15, R2, RZ ;  /* 0x000000020f0f7224 */ /* 0x000fc800078e02ff */
[----:B------:R-:W-:Y:S01]  /*01a0*/  IMAD.HI.U32 R15, R5, R15, R4 ;  /* 0x0000000f050f7227 */ /* 0x000fe200078e0004 */
[C---:B--2---:R-:W-:Y:S02]  /*01b0*/  PRMT R9, R12.reuse, 0x9991, RZ ;  /* 0x000099910c097816 */ /* 0x044fe400000000ff */
[C---:B------:R-:W-:Y:S02]  /*01c0*/  PRMT R7, R12.reuse, 0x8880, RZ ;  /* 0x000088800c077816 */ /* 0x040fe400000000ff */
[C---:B------:R-:W-:Y:S01]  /*01d0*/  PRMT R4, R12.reuse, 0xbbb3, RZ ;  /* 0x0000bbb30c047816 */ /* 0x040fe200000000ff */
[----:B------:R-:W-:Y:S01]  /*01e0*/  IMAD.MOV.U32 R5, RZ, RZ, R9 ;  /* 0x000000ffff057224 */ /* 0x000fe200078e0009 */
[----:B------:R-:W-:Y:S02]  /*01f0*/  IABS R14, R7 ;  /* 0x00000007000e7213 */ /* 0x000fe40000000000 */
[----:B------:R-:W-:Y:S02]  /*0200*/  PRMT R8, R12, 0xaaa2, RZ ;  /* 0x0000aaa20c087816 */ /* 0x000fe400000000ff */
[----:B------:R-:W-:Y:S01]  /*0210*/  IABS R16, R5 ;  /* 0x0000000500107213 */ /* 0x000fe20000000000 */
[----:B------:R-:W-:Y:S01]  /*0220*/  IMAD.HI.U32 R10, R15, R14, RZ ;  /* 0x0000000e0f0a7227 */ /* 0x000fe200078e00ff */
[----:B------:R-:W-:-:S02]  /*0230*/  IABS R20, R4 ;  /* 0x0000000400147213 */ /* 0x000fc40000000000 */
[----:B------:R-:W-:Y:S01]  /*0240*/  IABS R18, R8 ;  /* 0x0000000800127213 */ /* 0x000fe20000000000 */
[----:B------:R-:W-:Y:S01]  /*0250*/  IMAD.HI.U32 R12, R15, R16, RZ ;  /* 0x000000100f0c7227 */ /* 0x000fe200078e00ff */
[----:B------:R-:W-:Y:S02]  /*0260*/  ISETP.GE.AND P4, PT, R7, RZ, PT ;  /* 0x000000ff0700720c */ /* 0x000fe40003f86270 */
[C---:B---3--:R-:W-:Y:S01]  /*0270*/  PRMT R23, R11.reuse, 0xbbb3, RZ ;  /* 0x0000bbb30b177816 */ /* 0x048fe200000000ff */
[-C--:B------:R-:W-:Y:S02]  /*0280*/  IMAD R21, R12, R13.reuse, R16 ;  /* 0x0000000d0c157224 */ /* 0x080fe400078e0210 */
[----:B------:R-:W-:Y:S01]  /*0290*/  IMAD R19, R10, R13, R14 ;  /* 0x0000000d0a137224 */ /* 0x000fe200078e020e */
[----:B------:R-:W-:Y:S01]  /*02a0*/  PRMT R14, R11, 0x8880, RZ ;  /* 0x000088800b0e7816 */ /* 0x000fe200000000ff */
[----:B------:R-:W-:Y:S01]  /*02b0*/  IMAD.HI.U32 R16, R15, R20, RZ ;  /* 0x000000140f107227 */ /* 0x000fe200078e00ff */
[----:B------:R-:W-:-:S02]  /*02c0*/  PRMT R10, R11, 0x9991, RZ ;  /* 0x000099910b0a7816 */ /* 0x000fc400000000ff */
[C---:B------:R-:W-:Y:S01]  /*02d0*/  ISETP.GT.U32.AND P1, PT, R2.reuse, R19, PT ;  /* 0x000000130200720c */ /* 0x040fe20003f24070 */
[----:B------:R-:W-:Y:S01]  /*02e0*/  IMAD.HI.U32 R12, R15, R18, RZ ;  /* 0x000000120f0c7227 */ /* 0x000fe200078e00ff */
[----:B------:R-:W-:Y:S02]  /*02f0*/  ISETP.GT.U32.AND P2, PT, R2, R21, PT ;  /* 0x000000150200720c */ /* 0x000fe40003f44070 */
[----:B------:R-:W-:Y:S01]  /*0300*/  IABS R22, R10 ;  /* 0x0000000a00167213 */ /* 0x000fe20000000000 */
[-C--:B------:R-:W-:Y:S01]  /*0310*/  IMAD R7, R16, R13.reuse, R20 ;  /* 0x0000000d10077224 */ /* 0x080fe200078e0214 */
[----:B------:R-:W-:Y:S01]  /*0320*/  IABS R20, R14 ;  /* 0x0000000e00147213 */ /* 0x000fe20000000000 */
[----:B------:R-:W-:Y:S01]  /*0330*/  IMAD R9, R12, R13, R18 ;  /* 0x0000000d0c097224 */ /* 0x000fe200078e0212 */
[----:B------:R-:W-:Y:S01]  /*0340*/  PRMT R12, R11, 0xaaa2, RZ ;  /* 0x0000aaa20b0c7816 */ /* 0x000fe200000000ff */
[----:B------:R-:W-:Y:S01]  /*0350*/  IMAD.HI.U32 R18, R15, R22, RZ ;  /* 0x000000160f127227 */ /* 0x000fe200078e00ff */
[----:B------:R-:W-:-:S02]  /*0360*/  ISETP.GT.U32.AND P0, PT, R2, R7, PT ;  /* 0x000000070200720c */ /* 0x000fc40003f04070 */
[----:B------:R-:W-:Y:S01]  /*0370*/  ISETP.GT.U32.AND P3, PT, R2, R9, PT ;  /* 0x000000090200720c */ /* 0x000fe20003f64070 */
[----:B------:R-:W-:-:S04]  /*0380*/  IMAD.HI.U32 R16, R15, R20, RZ ;  /* 0x000000140f107227 */ /* 0x000fc800078e00ff */
[----:B------:R-:W-:Y:S02]  /*0390*/  IMAD.MOV.U32 R11, RZ, RZ, R12 ;  /* 0x000000ffff0b7224 */ /* 0x000fe400078e000c */
[----:B------:R-:W-:Y:S02]  /*03a0*/  IMAD.MOV.U32 R12, RZ, RZ, R23 ;  /* 0x000000ffff0c7224 */ /* 0x000fe400078e0017 */
[----:B------:R-:W-:Y:S01]  /*03b0*/  IMAD R23, R16, R13, R20 ;  /* 0x0000000d10177224 */ /* 0x000fe200078e0214 */
[----:B------:R-:W-:Y:S01]  /*03c0*/  IABS R20, R11 ;  /* 0x0000000b00147213 */ /* 0x000fe20000000000 */
[----:B------:R-:W-:Y:S02]  /*03d0*/  @!P1 IMAD.IADD R19, R19, 0x1, -R2 ;  /* 0x0000000113139824 */ /* 0x000fe400078e0a02 */
[----:B------:R-:W-:Y:S01]  /*03e0*/  IMAD R25, R18, R13, R22 ;  /* 0x0000000d12197224 */ /* 0x000fe200078e0216 */
[C---:B------:R-:W-:Y:S01]  /*03f0*/  ISETP.GT.U32.AND P6, PT, R2.reuse, R23, PT ;  /* 0x000000170200720c */ /* 0x040fe20003fc4070 */
[--C-:B------:R-:W-:Y:S01]  /*0400*/  @!P2 IMAD.IADD R21, R21, 0x1, -R2.reuse ;  /* 0x000000011515a824 */ /* 0x100fe200078e0a02 */
[C---:B------:R-:W-:Y:S01]  /*0410*/  ISETP.GT.U32.AND P1, PT, R2.reuse, R19, PT ;  /* 0x000000130200720c */ /* 0x040fe20003f24070 */
[----:B------:R-:W-:Y:S01]  /*0420*/  @!P3 IMAD.IADD R9, R9, 0x1, -R2 ;  /* 0x000000010909b824 */ /* 0x000fe200078e0a02 */
[----:B------:R-:W-:Y:S01]  /*0430*/  IABS R22, R12 ;  /* 0x0000000c00167213 */ /* 0x000fe20000000000 */
[----:B------:R-:W-:Y:S01]  /*0440*/  IMAD.HI.U32 R16, R15, R20, RZ ;  /* 0x000000140f107227 */ /* 0x000fe200078e00ff */
[----:B------:R-:W-:-:S02]  /*0450*/  ISETP.GT.U32.AND P2, PT, R2, R21, PT ;  /* 0x000000150200720c */ /* 0x000fc40003f44070 */
[C---:B------:R-:W-:Y:S01]  /*0460*/  ISETP.GT.U32.AND P3, PT, R2.reuse, R25, PT ;  /* 0x000000190200720c */ /* 0x040fe20003f64070 */
[----:B------:R-:W-:Y:S01]  /*0470*/  IMAD.HI.U32 R18, R15, R22, RZ ;  /* 0x000000160f127227 */ /* 0x000fe200078e00ff */
[----:B------:R-:W-:-:S03]  /*0480*/  ISETP.GT.U32.AND P5, PT, R2, R9, PT ;  /* 0x000000090200720c */ /* 0x000fc60003fa4070 */
[--C-:B------:R-:W-:Y:S02]  /*0490*/  @!P6 IMAD.IADD R23, R23, 0x1, -R2.reuse ;  /* 0x000000011717e824 */ /* 0x100fe400078e0a02 */
[----:B------:R-:W-:Y:S02]  /*04a0*/  @!P0 IMAD.IADD R7, R7, 0x1, -R2 ;  /* 0x0000000107078824 */ /* 0x000fe400078e0a02 */
[----:B------:R-:W-:Y:S01]  /*04b0*/  IMAD R15, R16, R13, R20 ;  /* 0x0000000d100f7224 */ /* 0x000fe200078e0214 */
[C---:B------:R-:W-:Y:S01]  /*04c0*/  ISETP.GT.U32.AND P0, PT, R2.reuse, R23, PT ;  /* 0x000000170200720c */ /* 0x040fe20003f04070 */
[----:B------:R-:W-:Y:S01]  /*04d0*/  @!P1 IMAD.IADD R19, R19, 0x1, -R2 ;  /* 0x0000000113139824 */ /* 0x000fe200078e0a02 */
[----:B------:R-:W-:Y:S01]  /*04e0*/  ISETP.GT.U32.AND P6, PT, R2, R7, PT ;  /* 0x000000070200720c */ /* 0x000fe20003fc4070 */
[----:B------:R-:W-:Y:S01]  /*04f0*/  IMAD R13, R18, R13, R22 ;  /* 0x0000000d120d7224 */ /* 0x000fe200078e0216 */
[----:B------:R-:W-:Y:S01]  /*0500*/  ISETP.GT.U32.AND P1, PT, R2, R15, PT ;  /* 0x0000000f0200720c */ /* 0x000fe20003f24070 */
[----:B------:R-:W-:-:S02]  /*0510*/  @!P2 IMAD.IADD R21, R21, 0x1, -R2 ;  /* 0x000000011515a824 */ /* 0x000fc400078e0a02 */
[--C-:B------:R-:W-:Y:S01]  /*0520*/  @!P3 IMAD.IADD R25, R25, 0x1, -R2.reuse ;  /* 0x000000011919b824 */ /* 0x100fe200078e0a02 */
[C---:B------:R-:W-:Y:S01]  /*0530*/  ISETP.GT.U32.AND P2, PT, R2.reuse, R13, PT ;  /* 0x0000000d0200720c */ /* 0x040fe20003f44070 */
[--C-:B------:R-:W-:Y:S01]  /*0540*/  @!P5 IMAD.IADD R9, R9, 0x1, -R2.reuse ;  /* 0x000000010909d824 */ /* 0x100fe200078e0a02 */
[----:B------:R-:W-:Y:S01]  /*0550*/  ISETP.GE.AND P3, PT, R5, RZ, PT ;  /* 0x000000ff0500720c */ /* 0x000fe20003f66270 */
[----:B------:R-:W-:Y:S01]  /*0560*/  @!P4 IMAD.MOV R19, RZ, RZ, -R19 ;  /* 0x000000ffff13c224 */ /* 0x000fe200078e0a13 */
[----:B------:R-:W-:Y:S01]  /*0570*/  ISETP.GT.U32.AND P5, PT, R2, R25, PT ;  /* 0x000000190200720c */ /* 0x000fe20003fa4070 */
[--C-:B------:R-:W-:Y:S01]  /*0580*/  @!P0 IMAD.IADD R23, R23, 0x1, -R2.reuse ;  /* 0x0000000117178824 */ /* 0x100fe200078e0a02 */
[----:B------:R-:W-:Y:S01]  /*0590*/  ISETP.GE.AND P0, PT, R14, RZ, PT ;  /* 0x000000ff0e00720c */ /* 0x000fe20003f06270 */
[--C-:B------:R-:W-:Y:S01]  /*05a0*/  @!P6 IMAD.IADD R7, R7, 0x1, -R2.reuse ;  /* 0x000000010707e824 */ /* 0x100fe200078e0a02 */
[----:B------:R-:W-:Y:S01]  /*05b0*/  ISETP.GE.AND P6, PT, R8, RZ, PT ;  /* 0x000000ff0800720c */ /* 0x000fe20003fc6270 */
[----:B------:R-:W-:Y:S01]  /*05c0*/  @!P1 IMAD.IADD R15, R15, 0x1, -R2 ;  /* 0x000000010f0f9824 */ /* 0x000fe200078e0a02 */
[----:B------:R-:W-:-:S02]  /*05d0*/  ISETP.GE.AND P1, PT, R10, RZ, PT ;  /* 0x000000ff0a00720c */ /* 0x000fc40003f26270 */
[----:B------:R-:W-:Y:S01]  /*05e0*/  ISETP.NE.AND P4, PT, R17, RZ, PT ;  /* 0x000000ff1100720c */ /* 0x000fe20003f85270 */
[--C-:B------:R-:W-:Y:S01]  /*05f0*/  @!P2 IMAD.IADD R13, R13, 0x1, -R2.reuse ;  /* 0x000000010d0da824 */ /* 0x100fe200078e0a02 */
[C---:B------:R-:W-:Y:S01]  /*0600*/  ISETP.GT.U32.AND P2, PT, R2.reuse, R15, PT ;  /* 0x0000000f0200720c */ /* 0x040fe20003f44070 */
[----:B------:R-:W-:Y:S01]  /*0610*/  @!P3 IMAD.MOV R21, RZ, RZ, -R21 ;  /* 0x000000ffff15b224 */ /* 0x000fe200078e0a15 */
[----:B------:R-:W-:Y:S01]  /*0620*/  SEL R8, R3, R19, !P4 ;  /* 0x0000001303087207 */ /* 0x000fe20006000000 */
[----:B------:R-:W-:Y:S01]  /*0630*/  @!P5 IMAD.IADD R25, R25, 0x1, -R2 ;  /* 0x000000011919d824 */ /* 0x000fe200078e0a02 */
[----:B------:R-:W-:Y:S01]  /*0640*/  ISETP.GT.U32.AND P3, PT, R2, R13, PT ;  /* 0x0000000d0200720c */ /* 0x000fe20003f64070 */
[----:B------:R-:W-:Y:S01]  /*0650*/  @!P0 IMAD.MOV R23, RZ, RZ, -R23 ;  /* 0x000000ffff178224 */ /* 0x000fe200078e0a17 */
[----:B------:R-:W-:Y:S01]  /*0660*/  ISETP.GE.AND P0, PT, R11, RZ, PT ;  /* 0x000000ff0b00720c */ /* 0x000fe20003f06270 */
[----:B------:R-:W-:Y:S01]  /*0670*/  @!P6 IMAD.MOV R9, RZ, RZ, -R9 ;  /* 0x000000ffff09e224 */ /* 0x000fe200078e0a09 */
[----:B------:R-:W-:Y:S01]  /*0680*/  ISETP.GE.AND P5, PT, R4, RZ, PT ;  /* 0x000000ff0400720c */ /* 0x000fe20003fa6270 */
[----:B------:R-:W-:Y:S01]  /*0690*/  @!P1 IMAD.MOV R25, RZ, RZ, -R25 ;  /* 0x000000ffff199224 */ /* 0x000fe200078e0a19 */
[----:B------:R-:W-:-:S02]  /*06a0*/  ISETP.GE.AND P1, PT, R12, RZ, PT ;  /* 0x000000ff0c00720c */ /* 0x000fc40003f26270 */
[----:B------:R-:W-:Y:S01]  /*06b0*/  SEL R21, R3, R21, !P4 ;  /* 0x0000001503157207 */ /* 0x000fe20006000000 */
[--C-:B------:R-:W-:Y:S01]  /*06c0*/  @!P2 IMAD.IADD R15, R15, 0x1, -R2.reuse ;  /* 0x000000010f0fa824 */ /* 0x100fe200078e0a02 */
[C---:B------:R-:W-:Y:S02]  /*06d0*/  SEL R23, R3.reuse, R23, !P4 ;  /* 0x0000001703177207 */ /* 0x040fe40006000000 */
[----:B------:R-:W-:Y:S01]  /*06e0*/  SEL R10, R3, R25, !P4 ;  /* 0x00000019030a7207 */ /* 0x000fe20006000000 */
[----:B------:R-:W-:Y:S01]  /*06f0*/  @!P3 IMAD.IADD R13, R13, 0x1, -R2 ;  /* 0x000000010d0db824 */ /* 0x000fe200078e0a02 */
[----:B------:R-:W-:Y:S01]  /*0700*/  IADD3 R4, P2, R6, c[0x0][0x168], RZ ;  /* 0x00005a0006047a10 */ /* 0x000fe20007f5e0ff */
[----:B------:R-:W-:Y:S01]  /*0710*/  @!P0 IMAD.MOV R15, RZ, RZ, -R15 ;  /* 0x000000ffff0f8224 */ /* 0x000fe200078e0a0f */
[----:B------:R-:W-:Y:S01]  /*0720*/  PRMT R8, R21, 0x7604, R8 ;  /* 0x0000760415087816 */ /* 0x000fe20000000008 */
[----:B------:R-:W-:Y:S01]  /*0730*/  @!P5 IMAD.MOV R7, RZ, RZ, -R7 ;  /* 0x000000ffff07d224 */ /* 0x000fe200078e0a07 */
[----:B------:R-:W-:Y:S01]  /*0740*/  PRMT R2, R10, 0x7604, R23 ;  /* 0x000076040a027816 */ /* 0x000fe20000000017 */
[----:B------:R-:W-:Y:S01]  /*0750*/  @!P1 IMAD.MOV R13, RZ, RZ, -R13 ;  /* 0x000000ffff0d9224 */ /* 0x000fe200078e0a0d */
[C---:B------:R-:W-:Y:S01]  /*0760*/  SEL R9, R3.reuse, R9, !P4 ;  /* 0x0000000903097207 */ /* 0x040fe20006000000 */
[----:B------:R-:W-:Y:S01]  /*0770*/  IMAD.X R5, RZ, RZ, c[0x0][0x16c], P2 ;  /* 0x00005b00ff057624 */ /* 0x000fe200010e06ff */
[----:B------:R-:W-:-:S02]  /*0780*/  SEL R15, R3, R15, !P4 ;  /* 0x0000000f030f7207 */ /* 0x000fc40006000000 */
[----:B------:R-:W-:Y:S01]  /*0790*/  SEL R7, R3, R7, !P4 ;  /* 0x0000000703077207 */ /* 0x000fe20006000000 */
[----:B------:R-:W-:Y:S01]  /*07a0*/  IMAD.WIDE R4, R0, 0x4, R4 ;  /* 0x0000000400047825 */ /* 0x000fe200078e0204 */
[----:B------:R-:W-:Y:S02]  /*07b0*/  PRMT R8, R9, 0x7054, R8 ;  /* 0x0000705409087816 */ /* 0x000fe40000000008 */
[----:B------:R-:W-:Y:S02]  /*07c0*/  SEL R3, R3, R13, !P4 ;  /* 0x0000000d03037207 */ /* 0x000fe40006000000 */
[----:B------:R-:W-:Y:S02]  /*07d0*/  PRMT R2, R15, 0x7054, R2 ;  /* 0x000070540f027816 */ /* 0x000fe40000000002 */
[----:B------:R-:W-:Y:S02]  /*07e0*/  PRMT R7, R7, 0x654, R8 ;  /* 0x0000065407077816 */ /* 0x000fe40000000008 */
[----:B------:R-:W-:-:S03]  /*07f0*/  PRMT R3, R3, 0x654, R2 ;  /* 0x0000065403037816 */ /* 0x000fc60000000002 */
[----:B------:R-:W-:Y:S04]  /*0800*/  STG.E [R4.64], R7 ;  /* 0x0000000704007986 */ /* 0x000fe8000c101904 */
[----:B------:R-:W-:Y:S01]  /*0810*/  STG.E [R4.64+0x200], R3 ;  /* 0x0002000304007986 */ /* 0x000fe2000c101904 */
[----:B------:R-:W-:Y:S05]  /*0820*/  EXIT ;  /* 0x000000000000794d */ /* 0x000fea0003800000 */
.L_x_22255:
        /* <DEDUP_REMOVED lines=94> */
.L_x_22257:
[----:B-1----:R-:W-:Y:S05]  /*0e10*/  BSYNC B0 ;  /* 0x0000000000007941 */ /* 0x002fea0003800000 */
.L_x_22256:
        /* <DEDUP_REMOVED lines=27> */
.L_x_22259:
[----:B------:R-:W-:Y:S05]  /*0fd0*/  BSYNC B0 ;  /* 0x0000000000007941 */ /* 0x000fea0003800000 */
.L_x_22258:
        /* <DEDUP_REMOVED lines=34> */
.L_x_22261:
[----:B------:R-:W-:Y:S05]  /*1200*/  BSYNC B0 ;  /* 0x0000000000007941 */ /* 0x000fea0003800000 */
.L_x_22260:
        /* <DEDUP_REMOVED lines=26> */
.L_x_22263:
[----:B------:R-:W-:Y:S05]  /*13b0*/  BSYNC B0 ;  /* 0x0000000000007941 */ /* 0x000fea0003800000 */
.L_x_22262:
        /* <DEDUP_REMOVED lines=26> */
.L_x_22265:
[----:B------:R-:W-:Y:S05]  /*1560*/  BSYNC B0 ;  /* 0x0000000000007941 */ /* 0x000fea0003800000 */
.L_x_22264:
        /* <DEDUP_REMOVED lines=26> */
.L_x_22267:
[----:B------:R-:W-:Y:S05]  /*1710*/  BSYNC B0 ;  /* 0x0000000000007941 */ /* 0x000fea0003800000 */
.L_x_22266:
        /* <DEDUP_REMOVED lines=26> */
.L_x_22269:
[----:B------:R-:W-:Y:S05]  /*18c0*/  BSYNC B0 ;  /* 0x0000000000007941 */ /* 0x000fea0003800000 */
.L_x_22268:
        /* <DEDUP_REMOVED lines=26> */
.L_x_22271:
[----:B------:R-:W-:Y:S05]  /*1a70*/  BSYNC B0 ;  /* 0x0000000000007941 */ /* 0x000fea0003800000 */
.L_x_22270:
        /* <DEDUP_REMOVED lines=18> */
.L_x_22274:
[----:B0-----:R-:W-:-:S13]  /*1ba0*/  ISETP.GE.AND P0, PT, R8, R7, PT ;  /* 0x000000070800720c */ /* 0x001fda0003f06270 */
[----:B------:R-:W-:Y:S05]  /*1bb0*/  @P0 BRA `(.L_x_22276) ;  /* 0x000000c000000947 */ /* 0x000fea0003800000 */
[----:B------:R-:W-:Y:S01]  /*1bc0*/  IMAD.IADD R2, R6, 0x1, R8 ;  /* 0x0000000106027824 */ /* 0x000fe200078e0208 */
[----:B------:R-:W-:-:S04]  /*1bd0*/  IADD3 R8, R8, 0x80, RZ ;  /* 0x0000008008087810 */ /* 0x000fc80007ffe0ff */
[----:B------:R-:W-:-:S05]  /*1be0*/  IADD3 R2, P0, R2, c[0x0][0x168], RZ ;  /* 0x00005a0002027a10 */ /* 0x000fca0007f1e0ff */
[----:B------:R-:W-:-:S05]  /*1bf0*/  IMAD.X R3, RZ, RZ, c[0x0][0x16c], P0 ;  /* 0x00005b00ff037624 */ /* 0x000fca00000e06ff */
[----:B------:R0:W-:Y:S03]  /*1c00*/  STG.E.U8 [R2.64], R16 ;  /* 0x0000001002007986 */ /* 0x0001e6000c101104 */
.L_x_22275:
[----:B------:R-:W-:-:S13]  /*1c10*/  ISETP.GE.AND P0, PT, R8, R7, PT ;  /* 0x000000070800720c */ /* 0x000fda0003f06270 */
[----:B------:R-:W-:Y:S05]  /*1c20*/  @P0 BRA `(.L_x_22277) ;  /* 0x000000d000000947 */ /* 0x000fea0003800000 */
[----:B0-----:R-:W-:Y:S01]  /*1c30*/  IMAD.IADD R2, R6, 0x1, R8 ;  /* 0x0000000106027824 */ /* 0x001fe200078e0208 */
[----:B------:R-:W-:-:S04]  /*1c40*/  IADD3 R8, R8, 0x80, RZ ;  /* 0x0000008008087810 */ /* 0x000fc80007ffe0ff */
[----:B------:R-:W-:-:S05]  /*1c50*/  IADD3 R2, P0, R2, c[0x0][0x168], RZ ;  /* 0x00005a0002027a10 */ /* 0x000fca0007f1e0ff */
[----:B------:R-:W-:-:S05]  /*1c60*/  IMAD.X R3, RZ, RZ, c[0x0][0x16c], P0 ;  /* 0x00005b00ff037624 */ /* 0x000fca00000e06ff */
[----:B------:R0:W-:Y:S03]  /*1c70*/  STG.E.U8 [R2.64], R12 ;  /* 0x0000000c02007986 */ /* 0x0001e6000c101104 */
.L_x_22276:
        /* <DEDUP_REMOVED lines=8> */
.L_x_22277:
[----:B------:R-:W-:Y:S05]  /*1d00*/  BSYNC B1 ;  /* 0x0000000000017941 */ /* 0x000fea0003800000 */
.L_x_22273:
[----:B------:R-:W-:-:S13]  /*1d10*/  ISETP.GE.AND P0, PT, R8, R7, PT ;  /* 0x000000070800720c */ /* 0x000fda0003f06270 */
[----:B0-----:R-:W-:Y:S01]  /*1d20*/  @!P0 IMAD.IADD R2, R6, 0x1, R8 ;  /* 0x0000000106028824 */ /* 0x001fe200078e0208 */
[----:B------:R-:W-:-:S04]  /*1d30*/  @!P0 IADD3 R8, R8, 0x80, RZ ;  /* 0x0000008008088810 */ /* 0x000fc80007ffe0ff */
[----:B------:R-:W-:-:S05]  /*1d40*/  @!P0 IADD3 R2, P1, R2, c[0x0][0x168], RZ ;  /* 0x00005a0002028a10 */ /* 0x000fca0007f3e0ff */
[----:B------:R-:W-:-:S05]  /*1d50*/  @!P0 IMAD.X R3, RZ, RZ, c[0x0][0x16c], P1 ;  /* 0x00005b00ff038624 */ /* 0x000fca00008e06ff */
[----:B------:R0:W-:Y:S03]  /*1d60*/  @!P0 STG.E.U8 [R2.64], R9 ;  /* 0x0000000902008986 */ /* 0x0001e6000c101104 */
.L_x_22278:
[----:B------:R-:W-:Y:S05]  /*1d70*/  BSYNC B0 ;  /* 0x0000000000007941 */ /* 0x000fea0003800000 */
.L_x_22272:
        /* <DEDUP_REMOVED lines=8> */
.L_x_22279:
        /* <DEDUP_REMOVED lines=16> */
.L_x_50676:


//--------------------- .text._ZN2at6native29vectorized_elementwise_kernelILi8ENS0_13BUnaryFunctorIaaaZZZNS0_16fmod_kernel_cudaERNS_18TensorIteratorBaseEENKUlvE_clEvENKUlvE0_clEvEUlaaE_EESt5arrayIPcLm2EEEEviT0_T1_ --------------------------
	.section	.text._ZN2at6native29vectorized_elementwise_kernelILi8ENS0_13BUnaryFunctorIaaaZZZNS0_16fmod_kernel_cudaERNS_18TensorIteratorBaseEENKUlvE_clEvENKUlvE0_clEvEUlaaE_EESt5arrayIPcLm2EEEEviT0_T1_,"ax",@progbits
	.sectioninfo	@"SHI_REGISTERS=4"
	.align	128
        .global         _ZN2at6native29vectorized_elementwise_kernelILi8ENS0_13BUnaryFunctorIaaaZZZNS0_16fmod_kernel_cudaERNS_18TensorIteratorBaseEENKUlvE_clEvENKUlvE0_clEvEUlaaE_EESt5arrayIPcLm2EEEEviT0_T1_
        .type           _ZN2at6native29vectorized_elementwise_kernelILi8ENS0_13BUnaryFunctorIaaaZZZNS0_16fmod_kernel_cudaERNS_18TensorIteratorBaseEENKUlvE_clEvENKUlvE0_clEvEUlaaE_EESt5arrayIPcLm2EEEEviT0_T1_,@function
        .size           _ZN2at6native29vectorized_elementwise_kernelILi8ENS0_13BUnaryFunctorIaaaZZZNS0_16fmod_kernel_cudaERNS_18TensorIteratorBaseEENKUlvE_clEvENKUlvE0_clEvEUlaaE_EESt5arrayIPcLm2EEEEviT0_T1_,(.L_x_50677 - _ZN2at6native29vectorized_elementwise_kernelILi8ENS0_13BUnaryFunctorIaaaZZZNS0_16fmod_kernel_cudaERNS_18TensorIteratorBaseEENKUlvE_clEvENKUlvE0_clEvEUlaaE_EESt5arrayIPcLm2EEEEviT0_T1_)
        .other          _ZN2at6native29vectorized_elementwise_kernelILi8ENS0_13BUnaryFunctorIaaaZZZNS0_16fmod_kernel_cudaERNS_18TensorIteratorBaseEENKUlvE_clEvENKUlvE0_clEvEUlaaE_EESt5arrayIPcLm2EEEEviT0_T1_,@"STO_CUDA_ENTRY STV_DEFAULT"
_ZN2at6native29vectorized_elementwise_kernelILi8ENS0_13BUnaryFunctorIaaaZZZNS0_16fmod_kernel_cudaERNS_18TensorIteratorBaseEENKUlvE_clEvENKUlvE0_clEvEUlaaE_EESt5arrayIPcLm2EEEEviT0_T1_:
.text._ZN2at6native29vectorized_elementwise_kernelILi8ENS0_13BUnaryFunctorIaaaZZZNS0_16fmod_kernel_cudaERNS_18TensorIteratorBaseEENKUlvE_clEvENKUlvE0_clEvEUlaaE_EESt5arrayIPcLm2EEEEviT0_T1_:
[----:B------:R-:W-:Y:S02]  /*0000*/  MOV R1, c[0x0][0x28] ;  /* 0x00000a0000017a02 */ /* 0x000fe40000000f00 */
[----:B------:R-:W-:Y:S05]  /*0010*/  EXIT ;  /* 0x000000000000794d */ /* 0x000fea0003800000 */
.L_x_22280:
        /* <DEDUP_REMOVED lines=14> */
.L_x_50677:


//--------------------- .text._ZN2at6native18elementwise_kernelILi128ELi4EZNS0_15gpu_kernel_implINS0_13AUnaryFunctorIaaaZZZNS0_16fmod_kernel_cudaERNS_18TensorIteratorBaseEENKUlvE_clEvENKUlvE0_clEvEUlaaE_EEEEvS5_RKT_EUliE_EEviT1_ --------------------------
	.section	.text._ZN2at6native18elementwise_kernelILi128ELi4EZNS0_15gpu_kernel_implINS0_13AUnaryFunctorIaaaZZZNS0_16fmod_kernel_cudaERNS_18TensorIteratorBaseEENKUlvE_clEvENKUlvE0_clEvEUlaaE_EEEEvS5_RKT_EUliE_EEviT1_,"ax",@progbits
	.sectioninfo	@"SHI_REGISTERS=26"
	.align	128
        .global         _ZN2at6native18elementwise_kernelILi128ELi4EZNS0_15gpu_kernel_implINS0_13AUnaryFunctorIaaaZZZNS0_16fmod_kernel_cudaERNS_18TensorIteratorBaseEENKUlvE_clEvENKUlvE0_clEvEUlaaE_EEEEvS5_RKT_EUliE_EEviT1_
        .type           _ZN2at6native18elementwise_kernelILi128ELi4EZNS0_15gpu_kernel_implINS0_13AUnaryFunctorIaaaZZZNS0_16fmod_kernel_cudaERNS_18TensorIteratorBaseEENKUlvE_clEvENKUlvE0_clEvEUlaaE_EEEEvS5_RKT_EUliE_EEviT1_,@function
        .size           _ZN2at6native18elementwise_kernelILi128ELi4EZNS0_15gpu_kernel_implINS0_13AUnaryFunctorIaaaZZZNS0_16fmod_kernel_cudaERNS_18TensorIteratorBaseEENKUlvE_clEvENKUlvE0_clEvEUlaaE_EEEEvS5_RKT_EUliE_EEviT1_,(.L_x_50678 - _ZN2at6native18elementwise_kernelILi128ELi4EZNS0_15gpu_kernel_implINS0_13AUnaryFunctorIaaaZZZNS0_16fmod_kernel_cudaERNS_18TensorIteratorBaseEENKUlvE_clEvENKUlvE0_clEvEUlaaE_EEEEvS5_RKT_EUliE_EEviT1_)
        .other          _ZN2at6native18elementwise_kernelILi128ELi4EZNS0_15gpu_kernel_implINS0_13AUnaryFunctorIaaaZZZNS0_16fmod_kernel_cudaERNS_18TensorIteratorBaseEENKUlvE_clEvENKUlvE0_clEvEUlaaE_EEEEvS5_RKT_EUliE_EEviT1_,@"STO_CUDA_ENTRY STV_DEFAULT"
_ZN2at6native18elementwise_kernelILi128ELi4EZNS0_15gpu_kernel_implINS0_13AUnaryFunctorIaaaZZZNS0_16fmod_kernel_cudaERNS_18TensorIteratorBaseEENKUlvE_clEvENKUlvE0_clEvEUlaaE_EEEEvS5_RKT_EUliE_EEviT1_:
.text._ZN2at6native18elementwise_kernelILi128ELi4EZNS0_15gpu_kernel_implINS0_13AUnaryFunctorIaaaZZZNS0_16fmod_kernel_cudaERNS_18TensorIteratorBaseEENKUlvE_clEvENKUlvE0_clEvEUlaaE_EEEEvS5_RKT_EUliE_EEviT1_:
        /* <DEDUP_REMOVED lines=237> */
.L_x_22283:
        /* <DEDUP_REMOVED lines=18> */
.L_x_22287:
[----:B------:R0:W5:Y:S01]  /*0ff0*/  LDG.E.U8 R0, [R2.64] ;  /* 0x0000002402007981 */ /* 0x000162000c1e1100 */
[----:B------:R-:W-:Y:S05]  /*1000*/  BRA `(.L_x_22289) ;  /* 0x00000d7000007947 */ /* 0x000fea0003800000 */
.L_x_22286:
        /* <DEDUP_REMOVED lines=8> */
.L_x_22291:
[----:B------:R0:W5:Y:S01]  /*1090*/  LDG.E.U8 R0, [R2.64] ;  /* 0x0000002402007981 */ /* 0x000162000c1e1100 */
[----:B------:R-:W-:Y:S05]  /*10a0*/  BRA `(.L_x_22289) ;  /* 0x00000cd000007947 */ /* 0x000fea0003800000 */
.L_x_22290:
[----:B------:R0:W5:Y:S01]  /*10b0*/  LDG.E.U16 R0, [R2.64] ;  /* 0x0000002402007981 */ /* 0x000162000c1e1500 */
[----:B------:R-:W-:Y:S05]  /*10c0*/  BRA `(.L_x_22289) ;  /* 0x00000cb000007947 */ /* 0x000fea0003800000 */
.L_x_22285:
        /* <DEDUP_REMOVED lines=9> */
.L_x_22293:
[----:B------:R-:W2:Y:S02]  /*1160*/  LDG.E.U16 R4, [R2.64] ;  /* 0x0000002402047981 */ /* 0x000ea4000c1e1500 */
[----:B--2---:R-:W-:-:S06]  /*1170*/  HADD2.F32 R4, -RZ, R4.H0_H0 ;  /* 0x20000004ff047230 */ /* 0x004fcc0000004100 */
[----:B------:R-:W0:Y:S02]  /*1180*/  F2I.FTZ.TRUNC.NTZ R4, R4 ;  /* 0x0000000400047305 */ /* 0x000e24000021f100 */
[----:B0-----:R-:W-:Y:S01]  /*1190*/  PRMT R0, R4, 0x7610, R0 ;  /* 0x0000761004007816 */ /* 0x001fe20000000000 */
[----:B------:R-:W-:Y:S05]  /*11a0*/  BRA `(.L_x_22289) ;  /* 0x00000bd000007947 */ /* 0x000fea0003800000 */
.L_x_22292:
        /* <DEDUP_REMOVED lines=9> */
.L_x_22295:
[----:B------:R-:W2:Y:S02]  /*1240*/  LDG.E.U16 R2, [R2.64] ;  /* 0x0000002402027981 */ /* 0x000ea4000c1e1500 */
[----:B--2---:R-:W-:-:S06]  /*1250*/  HADD2.F32 R4, -RZ, R2.H0_H0 ;  /* 0x20000002ff047230 */ /* 0x004fcc0000004100 */
[----:B------:R-:W0:Y:S02]  /*1260*/  F2I.FTZ.TRUNC.NTZ R4, R4 ;  /* 0x0000000400047305 */ /* 0x000e24000021f100 */
[----:B0-----:R-:W-:Y:S01]  /*1270*/  PRMT R0, R4, 0x7610, R0 ;  /* 0x0000761004007816 */ /* 0x001fe20000000000 */
[----:B------:R-:W-:Y:S05]  /*1280*/  BRA `(.L_x_22289) ;  /* 0x00000af000007947 */ /* 0x000fea0003800000 */
.L_x_22294:
[----:B------:R-:W2:Y:S02]  /*1290*/  LDG.E.64 R2, [R2.64] ;  /* 0x0000002402027981 */ /* 0x000ea4000c1e1b00 */
[----:B--2---:R0:W1:Y:S01]  /*12a0*/  F2I.F64.TRUNC R0, R2 ;  /* 0x0000000200007311 */ /* 0x004062000030d100 */
[----:B------:R-:W-:Y:S05]  /*12b0*/  BRA `(.L_x_22289) ;  /* 0x00000ac000007947 */ /* 0x000fea0003800000 */
.L_x_22284:
        /* <DEDUP_REMOVED lines=12> */
.L_x_22298:
[----:B------:R-:W2:Y:S02]  /*1380*/  LDG.E.64 R2, [R2.64] ;  /* 0x0000002402027981 */ /* 0x000ea4000c1e1b00 */
[----:B--2---:R0:W1:Y:S01]  /*1390*/  F2I.F64.TRUNC R0, R2 ;  /* 0x0000000200007311 */ /* 0x004062000030d100 */
[----:B------:R-:W-:Y:S05]  /*13a0*/  BRA `(.L_x_22289) ;  /* 0x000009d000007947 */ /* 0x000fea0003800000 */
.L_x_22297:
        /* <DEDUP_REMOVED lines=28> */
.L_x_22300:
        /* <DEDUP_REMOVED lines=15> */
.L_x_22299:
[----:B------:R-:W2:Y:S02]  /*1660*/  LDG.E.U16 R2, [R2.64] ;  /* 0x0000002402027981 */ /* 0x000ea4000c1e1500 */
[----:B--2---:R-:W-:-:S04]  /*1670*/  PRMT R2, RZ, 0x5410, R2 ;  /* 0x00005410ff027816 */ /* 0x004fc80000000002 */
[----:B------:R0:W1:Y:S01]  /*1680*/  F2I.FTZ.TRUNC.NTZ R0, R2 ;  /* 0x0000000200007305 */ /* 0x000062000021f100 */
[----:B------:R-:W-:Y:S05]  /*1690*/  BRA `(.L_x_22289) ;  /* 0x000006e000007947 */ /* 0x000fea0003800000 */
.L_x_22296:
        /* <DEDUP_REMOVED lines=10> */
.L_x_22303:
        /* <DEDUP_REMOVED lines=21> */
.L_x_22307:
[----:B------:R-:W-:Y:S05]  /*1890*/  BSYNC B1 ;  /* 0x0000000000017941 */ /* 0x000fea0003800000 */
.L_x_22306:
[----:B------:R-:W-:Y:S01]  /*18a0*/  IMAD.SHL.U32 R2, R2, 0x100000, RZ ;  /* 0x0010000002027824 */ /* 0x000fe200078e00ff */
[----:B------:R-:W-:-:S04]  /*18b0*/  LEA R3, R0, 0x3b800000, 0x17 ;  /* 0x3b80000000037811 */ /* 0x000fc800078eb8ff */
[----:B------:R-:W-:Y:S02]  /*18c0*/  LOP3.LUT R4, R3, R2, R4, 0xfe, !PT ;  /* 0x0000000203047212 */ /* 0x000fe400078efe04 */
.L_x_22305:
[----:B------:R-:W-:Y:S05]  /*18d0*/  BSYNC B0 ;  /* 0x0000000000007941 */ /* 0x000fea0003800000 */
.L_x_22304:
[----:B------:R-:W0:Y:S02]  /*18e0*/  F2I.FTZ.TRUNC.NTZ R4, R4 ;  /* 0x0000000400047305 */ /* 0x000e24000021f100 */
[----:B0-----:R-:W-:Y:S01]  /*18f0*/  PRMT R0, R4, 0x7610, R0 ;  /* 0x0000761004007816 */ /* 0x001fe20000000000 */
[----:B------:R-:W-:Y:S05]  /*1900*/  BRA `(.L_x_22289) ;  /* 0x0000047000007947 */ /* 0x000fea0003800000 */
.L_x_22302:
        /* <DEDUP_REMOVED lines=21> */
.L_x_22311:
[----:B------:R-:W-:Y:S05]  /*1a60*/  BSYNC B1 ;  /* 0x0000000000017941 */ /* 0x000fea0003800000 */
.L_x_22310:
[----:B------:R-:W-:Y:S01]  /*1a70*/  IMAD.SHL.U32 R2, R2, 0x200000, RZ ;  /* 0x0020000002027824 */ /* 0x000fe200078e00ff */
[----:B------:R-:W-:-:S04]  /*1a80*/  LEA R3, R0, 0x37800000, 0x17 ;  /* 0x3780000000037811 */ /* 0x000fc800078eb8ff */
[----:B------:R-:W-:Y:S02]  /*1a90*/  LOP3.LUT R4, R3, R2, R4, 0xfe, !PT ;  /* 0x0000000203047212 */ /* 0x000fe400078efe04 */
.L_x_22309:
[----:B------:R-:W-:Y:S05]  /*1aa0*/  BSYNC B0 ;  /* 0x0000000000007941 */ /* 0x000fea0003800000 */
.L_x_22308:
[----:B------:R-:W0:Y:S02]  /*1ab0*/  F2I.FTZ.TRUNC.NTZ R4, R4 ;  /* 0x0000000400047305 */ /* 0x000e24000021f100 */
[----:B0-----:R-:W-:Y:S01]  /*1ac0*/  PRMT R0, R4, 0x7610, R0 ;  /* 0x0000761004007816 */ /* 0x001fe20000000000 */
[----:B------:R-:W-:Y:S05]  /*1ad0*/  BRA `(.L_x_22289) ;  /* 0x000002a000007947 */ /* 0x000fea0003800000 */
.L_x_22301:
        /* <DEDUP_REMOVED lines=14> */
.L_x_22315:
[----:B------:R-:W-:Y:S05]  /*1bc0*/  BSYNC B0 ;  /* 0x0000000000007941 */ /* 0x000fea0003800000 */
.L_x_22314:
[----:B------:R-:W0:Y:S02]  /*1bd0*/  F2I.FTZ.TRUNC.NTZ R4, R4 ;  /* 0x0000000400047305 */ /* 0x000e24000021f100 */
[----:B0-----:R-:W-:Y:S01]  /*1be0*/  PRMT R0, R4, 0x7610, R0 ;  /* 0x0000761004007816 */ /* 0x001fe20000000000 */
[----:B------:R-:W-:Y:S05]  /*1bf0*/  BRA `(.L_x_22289) ;  /* 0x0000018000007947 */ /* 0x000fea0003800000 */
.L_x_22288:
        /* <DEDUP_REMOVED lines=21> */
.L_x_22313:
[----:B------:R0:W5:Y:S01]  /*1d50*/  LDG.E.U8 R0, [R2.64] ;  /* 0x0000002402007981 */ /* 0x000162000c1e1100 */
[----:B------:R-:W-:Y:S05]  /*1d60*/  BRA `(.L_x_22289) ;  /* 0x0000001000007947 */ /* 0x000fea0003800000 */
.L_x_22312:
[----:B------:R0:W5:Y:S02]  /*1d70*/  LDG.E.U8 R0, [R2.64] ;  /* 0x0000002402007981 */ /* 0x000164000c1e1100 */
.L_x_22289:
[----:B-1---5:R-:W-:-:S04]  /*1d80*/  LOP3.LUT R0, R0, 0xffff, RZ, 0xc0, !PT ;  /* 0x0000ffff00007812 */ /* 0x022fc800078ec0ff */
[----:B------:R-:W-:Y:S02]  /*1d90*/  PRMT R7, R0, 0x8880, RZ ;  /* 0x0000888000077816 */ /* 0x000fe400000000ff */
[----:B------:R-:W1:Y:S02]  /*1da0*/  LDC.S8 R0, c[0x0][0x371] ;  /* 0x0000dc40ff007b82 */ /* 0x000e640000000200 */
[-C--:B------:R-:W-:Y:S02]  /*1db0*/  IABS R6, R7.reuse ;  /* 0x0000000700067213 */ /* 0x080fe40000000000 */
[----:B------:R-:W-:Y:S02]  /*1dc0*/  IABS R9, R7 ;  /* 0x0000000700097213 */ /* 0x000fe40000000000 */
[----:B------:R-:W2:Y:S08]  /*1dd0*/  I2F.RP R4, R6 ;  /* 0x0000000600047306 */ /* 0x000eb00000209400 */
[----:B--2---:R-:W2:Y:S01]  /*1de0*/  MUFU.RCP R4, R4 ;  /* 0x0000000400047308 */ /* 0x004ea20000001000 */
[----:B-1----:R-:W-:-:S02]  /*1df0*/  IABS R8, R0 ;  /* 0x0000000000087213 */ /* 0x002fc40000000000 */
[----:B------:R-:W-:Y:S02]  /*1e00*/  ISETP.GE.AND P1, PT, R0, RZ, PT ;  /* 0x000000ff0000720c */ /* 0x000fe40003f26270 */
[----:B0-2---:R-:W-:-:S04]  /*1e10*/  IADD3 R2, R4, 0xffffffe, RZ ;  /* 0x0ffffffe04027810 */ /* 0x005fc80007ffe0ff */
[----:B------:R0:W1:Y:S02]  /*1e20*/  F2I.FTZ.U32.TRUNC.NTZ R3, R2 ;  /* 0x0000000200037305 */ /* 0x000064000021f000 */
[----:B0-----:R-:W-:Y:S02]  /*1e30*/  IMAD.MOV.U32 R2, RZ, RZ, RZ ;  /* 0x000000ffff027224 */ /* 0x001fe400078e00ff */
[----:B-1----:R-:W-:-:S04]  /*1e40*/  IMAD.MOV R5, RZ, RZ, -R3 ;  /* 0x000000ffff057224 */ /* 0x002fc800078e0a03 */
[----:B------:R-:W-:-:S04]  /*1e50*/  IMAD R5, R5, R6, RZ ;  /* 0x0000000605057224 */ /* 0x000fc800078e02ff */
        /* <DEDUP_REMOVED lines=25> */
.L_x_22319:
[----:B------:R0:W-:Y:S01]  /*1ff0*/  STG.E.U8 [R16.64], R3 ;  /* 0x0000000310007986 */ /* 0x0001e2000c101124 */
[----:B------:R-:W-:Y:S05]  /*2000*/  BRA `(.L_x_22321) ;  /* 0x00000e8000007947 */ /* 0x000fea0003800000 */
.L_x_22318:
        /* <DEDUP_REMOVED lines=12> */
.L_x_22323:
[----:B------:R-:W-:-:S05]  /*20d0*/  PRMT R3, R3, 0x8880, RZ ;  /* 0x0000888003037816 */ /* 0x000fca00000000ff */
[----:B------:R0:W-:Y:S01]  /*20e0*/  STG.E [R16.64], R3 ;  /* 0x0000000310007986 */ /* 0x0001e2000c101924 */
[----:B------:R-:W-:Y:S05]  /*20f0*/  BRA `(.L_x_22321) ;  /* 0x00000d9000007947 */ /* 0x000fea0003800000 */
.L_x_22322:
[----:B------:R-:W-:-:S04]  /*2100*/  PRMT R3, R3, 0x8880, RZ ;  /* 0x0000888003037816 */ /* 0x000fc800000000ff */
[----:B------:R-:W-:-:S05]  /*2110*/  PRMT R3, R3, 0x7710, RZ ;  /* 0x0000771003037816 */ /* 0x000fca00000000ff */
[----:B------:R0:W-:Y:S01]  /*2120*/  STG.E.U16 [R16.64], R3 ;  /* 0x0000000310007986 */ /* 0x0001e2000c101524 */
[----:B------:R-:W-:Y:S05]  /*2130*/  BRA `(.L_x_22321) ;  /* 0x00000d5000007947 */ /* 0x000fea0003800000 */
.L_x_22317:
        /* <DEDUP_REMOVED lines=9> */
.L_x_22325:
[----:B------:R-:W0:Y:S02]  /*21d0*/  I2F.S8 R0, R3 ;  /* 0x0000000300007306 */ /* 0x000e240000001400 */
[----:B0-----:R-:W-:-:S05]  /*21e0*/  F2FP.PACK_AB R0, RZ, R0 ;  /* 0x00000000ff00723e */ /* 0x001fca00000000ff */
[----:B------:R0:W-:Y:S01]  /*21f0*/  STG.E.U16 [R16.64], R0 ;  /* 0x0000000010007986 */ /* 0x0001e2000c101524 */
[----:B------:R-:W-:Y:S05]  /*2200*/  BRA `(.L_x_22321) ;  /* 0x00000c8000007947 */ /* 0x000fea0003800000 */
.L_x_22324:
        /* <DEDUP_REMOVED lines=10> */
.L_x_22327:
[----:B------:R-:W0:Y:S02]  /*22b0*/  I2F.S8 R3, R3 ;  /* 0x0000000300037306 */ /* 0x000e240000001400 */
[----:B0-----:R-:W-:-:S04]  /*22c0*/  F2FP.PACK_AB R3, RZ, R3 ;  /* 0x00000003ff03723e */ /* 0x001fc800000000ff */
[----:B------:R-:W-:-:S05]  /*22d0*/  PRMT R3, R3, 0x5410, RZ ;  /* 0x0000541003037816 */ /* 0x000fca00000000ff */
[----:B------:R0:W-:Y:S01]  /*22e0*/  STG.E [R16.64], R3 ;  /* 0x0000000310007986 */ /* 0x0001e2000c101924 */
[----:B------:R-:W-:Y:S05]  /*22f0*/  BRA `(.L_x_22321) ;  /* 0x00000b9000007947 */ /* 0x000fea0003800000 */
.L_x_22326:
[----:B------:R-:W-:-:S04]  /*2300*/  PRMT R2, R3, 0x8880, RZ ;  /* 0x0000888003027816 */ /* 0x000fc800000000ff */
[----:B------:R-:W-:-:S06]  /*2310*/  PRMT R2, R2, 0x7710, RZ ;  /* 0x0000771002027816 */ /* 0x000fcc00000000ff */
[----:B------:R-:W0:Y:S02]  /*2320*/  I2F.F64.S16 R2, R2 ;  /* 0x0000000200027312 */ /* 0x000e240000101c00 */
[----:B0-----:R0:W-:Y:S01]  /*2330*/  STG.E.64 [R16.64], R2 ;  /* 0x0000000210007986 */ /* 0x0011e2000c101b24 */
[----:B------:R-:W-:Y:S05]  /*2340*/  BRA `(.L_x_22321) ;  /* 0x00000b4000007947 */ /* 0x000fea0003800000 */
.L_x_22316:
        /* <DEDUP_REMOVED lines=12> */
.L_x_22330:
[----:B------:R-:W-:Y:S01]  /*2410*/  PRMT R4, R3, 0x8880, RZ ;  /* 0x0000888003047816 */ /* 0x000fe200000000ff */
[----:B------:R-:W-:-:S03]  /*2420*/  CS2R R6, SRZ ;  /* 0x0000000000067805 */ /* 0x000fc6000001ff00 */
[----:B------:R-:W-:-:S06]  /*2430*/  PRMT R4, R4, 0x7710, RZ ;  /* 0x0000771004047816 */ /* 0x000fcc00000000ff */
[----:B------:R-:W0:Y:S02]  /*2440*/  I2F.F64.S16 R4, R4 ;  /* 0x0000000400047312 */ /* 0x000e240000101c00 */
[----:B0-----:R0:W-:Y:S01]  /*2450*/  STG.E.128 [R16.64], R4 ;  /* 0x0000000410007986 */ /* 0x0011e2000c101d24 */
[----:B------:R-:W-:Y:S05]  /*2460*/  BRA `(.L_x_22321) ;  /* 0x00000a2000007947 */ /* 0x000fea0003800000 */
.L_x_22329:
        /* <DEDUP_REMOVED lines=21> */
.L_x_22334:
[----:B------:R-:W-:Y:S05]  /*25c0*/  BSYNC B0 ;  /* 0x0000000000007941 */ /* 0x000fea0003800000 */
.L_x_22333:
[----:B------:R-:W-:-:S05]  /*25d0*/  LOP3.LUT R3, R0, R3, RZ, 0xfc, !PT ;  /* 0x0000000300037212 */ /* 0x000fca00078efcff */
[----:B------:R0:W-:Y:S01]  /*25e0*/  STG.E.U8 [R16.64], R3 ;  /* 0x0000000310007986 */ /* 0x0001e2000c101124 */
[----:B------:R-:W-:Y:S05]  /*25f0*/  BRA `(.L_x_22321) ;  /* 0x0000089000007947 */ /* 0x000fea0003800000 */
.L_x_22332:
        /* <DEDUP_REMOVED lines=13> */
.L_x_22336:
[----:B------:R-:W-:Y:S01]  /*26d0*/  IMAD.MOV.U32 R0, RZ, RZ, 0x7f ;  /* 0x0000007fff007424 */ /* 0x000fe200078e00ff */
[----:B------:R-:W-:-:S04]  /*26e0*/  ISETP.GT.U32.AND P0, PT, R2, 0x7f800000, PT ;  /* 0x7f8000000200780c */ /* 0x000fc80003f04070 */
[----:B------:R-:W-:-:S04]  /*26f0*/  SEL R0, R0, 0x7c, P0 ;  /* 0x0000007c00007807 */ /* 0x000fc80000000000 */
.L_x_22337:
[----:B------:R-:W-:Y:S05]  /*2700*/  BSYNC B0 ;  /* 0x0000000000007941 */ /* 0x000fea0003800000 */
.L_x_22335:
[----:B------:R-:W-:-:S04]  /*2710*/  LOP3.LUT R2, R3, 0x80000000, RZ, 0xc0, !PT ;  /* 0x8000000003027812 */ /* 0x000fc800078ec0ff */
[----:B------:R-:W-:-:S04]  /*2720*/  SHF.R.U32.HI R3, RZ, 0x18, R2 ;  /* 0x00000018ff037819 */ /* 0x000fc80000011602 */
[----:B------:R-:W-:-:S05]  /*2730*/  LOP3.LUT R3, R0, R3, RZ, 0xfc, !PT ;  /* 0x0000000300037212 */ /* 0x000fca00078efcff */
[----:B------:R0:W-:Y:S01]  /*2740*/  STG.E.U8 [R16.64], R3 ;  /* 0x0000000310007986 */ /* 0x0001e2000c101124 */
[----:B------:R-:W-:Y:S05]  /*2750*/  BRA `(.L_x_22321) ;  /* 0x0000073000007947 */ /* 0x000fea0003800000 */
.L_x_22331:
[----:B------:R-:W0:Y:S02]  /*2760*/  I2F.S8 R0, R3 ;  /* 0x0000000300007306 */ /* 0x000e240000001400 */
[----:B0-----:R-:W-:-:S05]  /*2770*/  F2FP.BF16.PACK_AB R0, RZ, R0 ;  /* 0x00000000ff00723e */ /* 0x001fca00000010ff */
[----:B------:R0:W-:Y:S01]  /*2780*/  STG.E.U16 [R16.64], R0 ;  /* 0x0000000010007986 */ /* 0x0001e2000c101524 */
[----:B------:R-:W-:Y:S05]  /*2790*/  BRA `(.L_x_22321) ;  /* 0x000006f000007947 */ /* 0x000fea0003800000 */
.L_x_22328:
        /* <DEDUP_REMOVED lines=12> */
.L_x_22340:
        /* <DEDUP_REMOVED lines=17> */
.L_x_22343:
[----:B------:R-:W-:-:S04]  /*2970*/  LOP3.LUT R2, R3, 0x80000000, RZ, 0xc0, !PT ;  /* 0x8000000003027812 */ /* 0x000fc800078ec0ff */
[----:B------:R-:W-:-:S04]  /*2980*/  SHF.R.U32.HI R3, RZ, 0x18, R2 ;  /* 0x00000018ff037819 */ /* 0x000fc80000011602 */
[----:B------:R-:W-:-:S04]  /*2990*/  LOP3.LUT R0, R0, R3, RZ, 0xfc, !PT ;  /* 0x0000000300007212 */ /* 0x000fc800078efcff */
[----:B------:R-:W-:Y:S02]  /*29a0*/  PRMT R8, R0, 0x7610, R8 ;  /* 0x0000761000087816 */ /* 0x000fe40000000008 */
.L_x_22342:
[----:B------:R-:W-:Y:S05]  /*29b0*/  BSYNC B0 ;  /* 0x0000000000007941 */ /* 0x000fea0003800000 */
.L_x_22341:
[----:B------:R0:W-:Y:S01]  /*29c0*/  STG.E.U8 [R16.64], R8 ;  /* 0x0000000810007986 */ /* 0x0001e2000c101124 */
[----:B------:R-:W-:Y:S05]  /*29d0*/  BRA `(.L_x_22321) ;  /* 0x000004b000007947 */ /* 0x000fea0003800000 */
.L_x_22339:
        /* <DEDUP_REMOVED lines=17> */
.L_x_22346:
[----:B------:R-:W-:-:S04]  /*2af0*/  LOP3.LUT R2, R3, 0x80000000, RZ, 0xc0, !PT ;  /* 0x8000000003027812 */ /* 0x000fc800078ec0ff */
[----:B------:R-:W-:-:S04]  /*2b00*/  SHF.R.U32.HI R3, RZ, 0x18, R2 ;  /* 0x00000018ff037819 */ /* 0x000fc80000011602 */
[----:B------:R-:W-:-:S04]  /*2b10*/  LOP3.LUT R0, R0, R3, RZ, 0xfc, !PT ;  /* 0x0000000300007212 */ /* 0x000fc800078efcff */
[----:B------:R-:W-:Y:S02]  /*2b20*/  PRMT R8, R0, 0x7610, R8 ;  /* 0x0000761000087816 */ /* 0x000fe40000000008 */
.L_x_22345:
[----:B------:R-:W-:Y:S05]  /*2b30*/  BSYNC B0 ;  /* 0x0000000000007941 */ /* 0x000fea0003800000 */
.L_x_22344:
[----:B------:R0:W-:Y:S01]  /*2b40*/  STG.E.U8 [R16.64], R8 ;  /* 0x0000000810007986 */ /* 0x0001e2000c101124 */
[----:B------:R-:W-:Y:S05]  /*2b50*/  BRA `(.L_x_22321) ;  /* 0x0000033000007947 */ /* 0x000fea0003800000 */
.L_x_22338:
        /* <DEDUP_REMOVED lines=23> */
.L_x_22320:
        /* <DEDUP_REMOVED lines=20> */
.L_x_22348:
[----:B------:R-:W-:-:S04]  /*2e10*/  LOP3.LUT R3, R3, 0xffff, RZ, 0xc0, !PT ;  /* 0x0000ffff03037812 */ /* 0x000fc800078ec0ff */
[----:B------:R-:W-:-:S05]  /*2e20*/  PRMT R3, R3, 0x8880, RZ ;  /* 0x0000888003037816 */ /* 0x000fca00000000ff */
[----:B------:R-:W-:-:S05]  /*2e30*/  IMAD.MOV.U32 R2, RZ, RZ, R3 ;  /* 0x000000ffff027224 */ /* 0x000fca00078e0003 */
[----:B------:R-:W-:-:S05]  /*2e40*/  SHF.R.S32.HI R3, RZ, 0x1f, R2 ;  /* 0x0000001fff037819 */ /* 0x000fca0000011402 */
[----:B------:R0:W-:Y:S01]  /*2e50*/  STG.E.64 [R16.64], R2 ;  /* 0x0000000210007986 */ /* 0x0001e2000c101b24 */
[----:B------:R-:W-:Y:S05]  /*2e60*/  BRA `(.L_x_22321) ;  /* 0x0000002000007947 */ /* 0x000fea0003800000 */
.L_x_22347:
[----:B------:R-:W-:-:S05]  /*2e70*/  PRMT R3, R3, 0x8880, RZ ;  /* 0x0000888003037816 */ /* 0x000fca00000000ff */
[----:B------:R0:W-:Y:S02]  /*2e80*/  STG.E [R16.64], R3 ;  /* 0x0000000310007986 */ /* 0x0001e4000c101924 */
.L_x_22321:
[----:B------:R-:W-:-:S05]  /*2e90*/  IMAD R18, R18, 0x200, R23 ;  /* 0x0000020012127824 */ /* 0x000fca00078e0217 */
[----:B------:R-:W-:Y:S02]  /*2ea0*/  IADD3 R19, R18, 0x80, RZ ;  /* 0x0000008012137810 */ /* 0x000fe40007ffe0ff */
.L_x_22282:
[----:B------:R-:W-:Y:S05]  /*2eb0*/  BSYNC B6 ;  /* 0x0000000000067941 */ /* 0x000fea0003800000 */
.L_x_22281:
        /* <DEDUP_REMOVED lines=231> */
.L_x_22351:
        /* <DEDUP_REMOVED lines=18> */
.L_x_22355:
[----:B------:R0:W5:Y:S01]  /*3e50*/  LDG.E.U8 R0, [R2.64] ;  /* 0x0000002402007981 */ /* 0x000162000c1e1100 */
[----:B------:R-:W-:Y:S05]  /*3e60*/  BRA `(.L_x_22357) ;  /* 0x00000d7000007947 */ /* 0x000fea0003800000 */
.L_x_22354:
        /* <DEDUP_REMOVED lines=8> */
.L_x_22359:
[----:B------:R0:W5:Y:S01]  /*3ef0*/  LDG.E.U8 R0, [R2.64] ;  /* 0x0000002402007981 */ /* 0x000162000c1e1100 */
[----:B------:R-:W-:Y:S05]  /*3f00*/  BRA `(.L_x_22357) ;  /* 0x00000cd000007947 */ /* 0x000fea0003800000 */
.L_x_22358:
[----:B------:R0:W5:Y:S01]  /*3f10*/  LDG.E.U16 R0, [R2.64] ;  /* 0x0000002402007981 */ /* 0x000162000c1e1500 */
[----:B------:R-:W-:Y:S05]  /*3f20*/  BRA `(.L_x_22357) ;  /* 0x00000cb000007947 */ /* 0x000fea0003800000 */
.L_x_22353:
        /* <DEDUP_REMOVED lines=9> */
.L_x_22361:
[----:B------:R-:W2:Y:S02]  /*3fc0*/  LDG.E.U16 R4, [R2.64] ;  /* 0x0000002402047981 */ /* 0x000ea4000c1e1500 */
[----:B--2---:R-:W-:-:S06]  /*3fd0*/  HADD2.F32 R4, -RZ, R4.H0_H0 ;  /* 0x20000004ff047230 */ /* 0x004fcc0000004100 */
[----:B------:R-:W0:Y:S02]  /*3fe0*/  F2I.FTZ.TRUNC.NTZ R4, R4 ;  /* 0x0000000400047305 */ /* 0x000e24000021f100 */
[----:B0-----:R-:W-:Y:S01]  /*3ff0*/  PRMT R0, R4, 0x7610, R0 ;  /* 0x0000761004007816 */ /* 0x001fe20000000000 */
[----:B------:R-:W-:Y:S05]  /*4000*/  BRA `(.L_x_22357) ;  /* 0x00000bd000007947 */ /* 0x000fea0003800000 */
.L_x_22360:
        /* <DEDUP_REMOVED lines=9> */
.L_x_22363:
[----:B------:R-:W2:Y:S02]  /*40a0*/  LDG.E.U16 R2, [R2.64] ;  /* 0x0000002402027981 */ /* 0x000ea4000c1e1500 */
[----:B--2---:R-:W-:-:S06]  /*40b0*/  HADD2.F32 R4, -RZ, R2.H0_H0 ;  /* 0x20000002ff047230 */ /* 0x004fcc0000004100 */
[----:B------:R-:W0:Y:S02]  /*40c0*/  F2I.FTZ.TRUNC.NTZ R4, R4 ;  /* 0x0000000400047305 */ /* 0x000e24000021f100 */
[----:B0-----:R-:W-:Y:S01]  /*40d0*/  PRMT R0, R4, 0x7610, R0 ;  /* 0x0000761004007816 */ /* 0x001fe20000000000 */
[----:B------:R-:W-:Y:S05]  /*40e0*/  BRA `(.L_x_22357) ;  /* 0x00000af000007947 */ /* 0x000fea0003800000 */
.L_x_22362:
[----:B------:R-:W2:Y:S02]  /*40f0*/  LDG.E.64 R2, [R2.64] ;  /* 0x0000002402027981 */ /* 0x000ea4000c1e1b00 */
[----:B--2---:R0:W1:Y:S01]  /*4100*/  F2I.F64.TRUNC R0, R2 ;  /* 0x0000000200007311 */ /* 0x004062000030d100 */
[----:B------:R-:W-:Y:S05]  /*4110*/  BRA `(.L_x_22357) ;  /* 0x00000ac000007947 */ /* 0x000fea0003800000 */
.L_x_22352:
        /* <DEDUP_REMOVED lines=12> */
.L_x_22366:
[----:B------:R-:W2:Y:S02]  /*41e0*/  LDG.E.64 R2, [R2.64] ;  /* 0x0000002402027981 */ /* 0x000ea4000c1e1b00 */
[----:B--2---:R0:W1:Y:S01]  /*41f0*/  F2I.F64.TRUNC R0, R2 ;  /* 0x0000000200007311 */ /* 0x004062000030d100 */
[----:B------:R-:W-:Y:S05]  /*4200*/  BRA `(.L_x_22357) ;  /* 0x000009d000007947 */ /* 0x000fea0003800000 */
.L_x_22365:
        /* <DEDUP_REMOVED lines=28> */
.L_x_22368:
        /* <DEDUP_REMOVED lines=15> */
.L_x_22367:
[----:B------:R-:W2:Y:S02]  /*44c0*/  LDG.E.U16 R2, [R2.64] ;  /* 0x0000002402027981 */ /* 0x000ea4000c1e1500 */
[----:B--2---:R-:W-:-:S04]  /*44d0*/  PRMT R2, RZ, 0x5410, R2 ;  /* 0x00005410ff027816 */ /* 0x004fc80000000002 */
[----:B------:R0:W1:Y:S01]  /*44e0*/  F2I.FTZ.TRUNC.NTZ R0, R2 ;  /* 0x0000000200007305 */ /* 0x000062000021f100 */
[----:B------:R-:W-:Y:S05]  /*44f0*/  BRA `(.L_x_22357) ;  /* 0x000006e000007947 */ /* 0x000fea0003800000 */
.L_x_22364:
        /* <DEDUP_REMOVED lines=10> */
.L_x_22371:
        /* <DEDUP_REMOVED lines=21> */
.L_x_22375:
[----:B------:R-:W-:Y:S05]  /*46f0*/  BSYNC B1 ;  /* 0x0000000000017941 */ /* 0x000fea0003800000 */
.L_x_22374:
[----:B------:R-:W-:Y:S01]  /*4700*/  IMAD.SHL.U32 R2, R2, 0x100000, RZ ;  /* 0x0010000002027824 */ /* 0x000fe200078e00ff */
[----:B------:R-:W-:-:S04]  /*4710*/  LEA R3, R0, 0x3b800000, 0x17 ;  /* 0x3b80000000037811 */ /* 0x000fc800078eb8ff */
[----:B------:R-:W-:Y:S02]  /*4720*/  LOP3.LUT R4, R3, R2, R4, 0xfe, !PT ;  /* 0x0000000203047212 */ /* 0x000fe400078efe04 */
.L_x_22373:
[----:B------:R-:W-:Y:S05]  /*4730*/  BSYNC B0 ;  /* 0x0000000000007941 */ /* 0x000fea0003800000 */
.L_x_22372:
[----:B------:R-:W0:Y:S02]  /*4740*/  F2I.FTZ.TRUNC.NTZ R4, R4 ;  /* 0x0000000400047305 */ /* 0x000e24000021f100 */
[----:B0-----:R-:W-:Y:S01]  /*4750*/  PRMT R0, R4, 0x7610, R0 ;  /* 0x0000761004007816 */ /* 0x001fe20000000000 */
[----:B------:R-:W-:Y:S05]  /*4760*/  BRA `(.L_x_22357) ;  /* 0x0000047000007947 */ /* 0x000fea0003800000 */
.L_x_22370:
        /* <DEDUP_REMOVED lines=21> */
.L_x_22379:
[----:B------:R-:W-:Y:S05]  /*48c0*/  BSYNC B1 ;  /* 0x0000000000017941 */ /* 0x000fea0003800000 */
.L_x_22378:
[----:B------:R-:W-:Y:S01]  /*48d0*/  IMAD.SHL.U32 R2, R2, 0x200000, RZ ;  /* 0x0020000002027824 */ /* 0x000fe200078e00ff */
[----:B------:R-:W-:-:S04]  /*48e0*/  LEA R3, R0, 0x37800000, 0x17 ;  /* 0x3780000000037811 */ /* 0x000fc800078eb8ff */
[----:B------:R-:W-:Y:S02]  /*48f0*/  LOP3.LUT R4, R3, R2, R4, 0xfe, !PT ;  /* 0x0000000203047212 */ /* 0x000fe400078efe04 */
.L_x_22377:
[----:B------:R-:W-:Y:S05]  /*4900*/  BSYNC B0 ;  /* 0x0000000000007941 */ /* 0x000fea0003800000 */
.L_x_22376:
[----:B------:R-:W0:Y:S02]  /*4910*/  F2I.FTZ.TRUNC.NTZ R4, R4 ;  /* 0x0000000400047305 */ /* 0x000e24000021f100 */
[----:B0-----:R-:W-:Y:S01]  /*4920*/  PRMT R0, R4, 0x7610, R0 ;  /* 0x0000761004007816 */ /* 0x001fe20000000000 */
[----:B------:R-:W-:Y:S05]  /*4930*/  BRA `(.L_x_22357) ;  /* 0x000002a000007947 */ /* 0x000fea0003800000 */
.L_x_22369:
        /* <DEDUP_REMOVED lines=14> */
.L_x_22383:
[----:B------:R-:W-:Y:S05]  /*4a20*/  BSYNC B0 ;  /* 0x0000000000007941 */ /* 0x000fea0003800000 */
.L_x_22382:
[----:B------:R-:W0:Y:S02]  /*4a30*/  F2I.FTZ.TRUNC.NTZ R4, R4 ;  /* 0x0000000400047305 */ /* 0x000e24000021f100 */
[----:B0-----:R-:W-:Y:S01]  /*4a40*/  PRMT R0, R4, 0x7610, R0 ;  /* 0x0000761004007816 */ /* 0x001fe20000000000 */
[----:B------:R-:W-:Y:S05]  /*4a50*/  BRA `(.L_x_22357) ;  /* 0x0000018000007947 */ /* 0x000fea0003800000 */
.L_x_22356:
        /* <DEDUP_REMOVED lines=21> */
.L_x_22381:
[----:B------:R0:W5:Y:S01]  /*4bb0*/  LDG.E.U8 R0, [R2.64] ;  /* 0x0000002402007981 */ /* 0x000162000c1e1100 */
[----:B------:R-:W-:Y:S05]  /*4bc0*/  BRA `(.L_x_22357) ;  /* 0x0000001000007947 */ /* 0x000fea0003800000 */
.L_x_22380:
[----:B------:R0:W5:Y:S02]  /*4bd0*/  LDG.E.U8 R0, [R2.64] ;  /* 0x0000002402007981 */ /* 0x000164000c1e1100 */
.L_x_22357:
[----:B-1---5:R-:W-:Y:S01]  /*4be0*/  LOP3.LUT R0, R0, 0xffff, RZ, 0xc0, !PT ;  /* 0x0000ffff00007812 */ /* 0x022fe200078ec0ff */
[----:B------:R-:W1:Y:S03]  /*4bf0*/  LDC.S8 R5, c[0x0][0x371] ;  /* 0x0000dc40ff057b82 */ /* 0x000e660000000200 */
[----:B------:R-:W-:-:S04]  /*4c00*/  PRMT R6, R0, 0x8880, RZ ;  /* 0x0000888000067816 */ /* 0x000fc800000000ff */
[-C--:B------:R-:W-:Y:S02]  /*4c10*/  IABS R4, R6.reuse ;  /* 0x0000000600047213 */ /* 0x080fe40000000000 */
[----:B------:R-:W-:Y:S02]  /*4c20*/  IABS R9, R6 ;  /* 0x0000000600097213 */ /* 0x000fe40000000000 */
[----:B------:R-:W2:Y:S01]  /*4c30*/  I2F.RP R0, R4 ;  /* 0x0000000400007306 */ /* 0x000ea20000209400 */
[----:B-1----:R-:W-:-:S07]  /*4c40*/  IMAD.MOV.U32 R7, RZ, RZ, R5 ;  /* 0x000000ffff077224 */ /* 0x002fce00078e0005 */
[----:B--2---:R-:W1:Y:S01]  /*4c50*/  MUFU.RCP R0, R0 ;  /* 0x0000000000007308 */ /* 0x004e620000001000 */
[----:B------:R-:W-:Y:S02]  /*4c60*/  ISETP.GE.AND P1, PT, R7, RZ, PT ;  /* 0x000000ff0700720c */ /* 0x000fe40003f26270 */
[----:B01----:R-:W-:Y:S01]  /*4c70*/  IADD3 R2, R0, 0xffffffe, RZ ;  /* 0x0ffffffe00027810 */ /* 0x003fe20007ffe0ff */
[----:B------:R-:W-:-:S04]  /*4c80*/  IMAD.MOV R0, RZ, RZ, -R9 ;  /* 0x000000ffff007224 */ /* 0x000fc800078e0a09 */
[----:B------:R0:W1:Y:S02]  /*4c90*/  F2I.FTZ.U32.TRUNC.NTZ R3, R2 ;  /* 0x0000000200037305 */ /* 0x000064000021f000 */
[----:B0-----:R-:W-:Y:S02]  /*4ca0*/  IMAD.MOV.U32 R2, RZ, RZ, RZ ;  /* 0x000000ffff027224 */ /* 0x001fe400078e00ff */
[----:B-1----:R-:W-:-:S04]  /*4cb0*/  IMAD.MOV R8, RZ, RZ, -R3 ;  /* 0x000000ffff087224 */ /* 0x002fc800078e0a03 */
[----:B------:R-:W-:Y:S01]  /*4cc0*/  IMAD.MOV.U32 R5, RZ, RZ, R8 ;  /* 0x000000ffff057224 */ /* 0x000fe200078e0008 */
[----:B------:R-:W-:-:S03]  /*4cd0*/  IABS R8, R7 ;  /* 0x0000000700087213 */ /* 0x000fc60000000000 */
        /* <DEDUP_REMOVED lines=25> */
.L_x_22387:
[----:B------:R0:W-:Y:S01]  /*4e70*/  STG.E.U8 [R16.64], R3 ;  /* 0x0000000310007986 */ /* 0x0001e2000c101124 */
[----:B------:R-:W-:Y:S05]  /*4e80*/  BRA `(.L_x_22389) ;  /* 0x00000e8000007947 */ /* 0x000fea0003800000 */
.L_x_22386:
        /* <DEDUP_REMOVED lines=12> */
.L_x_22391:
[----:B------:R-:W-:-:S05]  /*4f50*/  PRMT R3, R3, 0x8880, RZ ;  /* 0x0000888003037816 */ /* 0x000fca00000000ff */
[----:B------:R0:W-:Y:S01]  /*4f60*/  STG.E [R16.64], R3 ;  /* 0x0000000310007986 */ /* 0x0001e2000c101924 */
[----:B------:R-:W-:Y:S05]  /*4f70*/  BRA `(.L_x_22389) ;  /* 0x00000d9000007947 */ /* 0x000fea0003800000 */
.L_x_22390:
[----:B------:R-:W-:-:S04]  /*4f80*/  PRMT R3, R3, 0x8880, RZ ;  /* 0x0000888003037816 */ /* 0x000fc800000000ff */
[----:B------:R-:W-:-:S05]  /*4f90*/  PRMT R3, R3, 0x7710, RZ ;  /* 0x0000771003037816 */ /* 0x000fca00000000ff */
[----:B------:R0:W-:Y:S01]  /*4fa0*/  STG.E.U16 [R16.64], R3 ;  /* 0x0000000310007986 */ /* 0x0001e2000c101524 */
[----:B------:R-:W-:Y:S05]  /*4fb0*/  BRA `(.L_x_22389) ;  /* 0x00000d5000007947 */ /* 0x000fea0003800000 */
.L_x_22385:
        /* <DEDUP_REMOVED lines=9> */
.L_x_22393:
[----:B------:R-:W0:Y:S02]  /*5050*/  I2F.S8 R0, R3 ;  /* 0x0000000300007306 */ /* 0x000e240000001400 */
[----:B0-----:R-:W-:-:S05]  /*5060*/  F2FP.PACK_AB R0, RZ, R0 ;  /* 0x00000000ff00723e */ /* 0x001fca00000000ff */
[----:B------:R0:W-:Y:S01]  /*5070*/  STG.E.U16 [R16.64], R0 ;  /* 0x0000000010007986 */ /* 0x0001e2000c101524 */
[----:B------:R-:W-:Y:S05]  /*5080*/  BRA `(.L_x_22389) ;  /* 0x00000c8000007947 */ /* 0x000fea0003800000 */
.L_x_22392:
        /* <DEDUP_REMOVED lines=10> */
.L_x_22395:
[----:B------:R-:W0:Y:S02]  /*5130*/  I2F.S8 R3, R3 ;  /* 0x0000000300037306 */ /* 0x000e240000001400 */
[----:B0-----:R-:W-:-:S04]  /*5140*/  F2FP.PACK_AB R3, RZ, R3 ;  /* 0x00000003ff03723e */ /* 0x001fc800000000ff */
[----:B------:R-:W-:-:S05]  /*5150*/  PRMT R3, R3, 0x5410, RZ ;  /* 0x0000541003037816 */ /* 0x000fca00000000ff */
[----:B------:R0:W-:Y:S01]  /*5160*/  STG.E [R16.64], R3 ;  /* 0x0000000310007986 */ /* 0x0001e2000c101924 */
[----:B------:R-:W-:Y:S05]  /*5170*/  BRA `(.L_x_22389) ;  /* 0x00000b9000007947 */ /* 0x000fea0003800000 */
.L_x_22394:
[----:B------:R-:W-:-:S04]  /*5180*/  PRMT R2, R3, 0x8880, RZ ;  /* 0x0000888003027816 */ /* 0x000fc800000000ff */
[----:B------:R-:W-:-:S06]  /*5190*/  PRMT R2, R2, 0x7710, RZ ;  /* 0x0000771002027816 */ /* 0x000fcc00000000ff */
[----:B------:R-:W0:Y:S02]  /*51a0*/  I2F.F64.S16 R2, R2 ;  /* 0x0000000200027312 */ /* 0x000e240000101c00 */
[----:B0-----:R0:W-:Y:S01]  /*51b0*/  STG.E.64 [R16.64], R2 ;  /* 0x0000000210007986 */ /* 0x0011e2000c101b24 */
[----:B------:R-:W-:Y:S05]  /*51c0*/  BRA `(.L_x_22389) ;  /* 0x00000b4000007947 */ /* 0x000fea0003800000 */
.L_x_22384:
        /* <DEDUP_REMOVED lines=12> */
.L_x_22398:
[----:B------:R-:W-:Y:S01]  /*5290*/  PRMT R4, R3, 0x8880, RZ ;  /* 0x0000888003047816 */ /* 0x000fe200000000ff */
[----:B------:R-:W-:-:S03]  /*52a0*/  CS2R R6, SRZ ;  /* 0x0000000000067805 */ /* 0x000fc6000001ff00 */
[----:B------:R-:W-:-:S06]  /*52b0*/  PRMT R4, R4, 0x7710, RZ ;  /* 0x0000771004047816 */ /* 0x000fcc00000000ff */
[----:B------:R-:W0:Y:S02]  /*52c0*/  I2F.F64.S16 R4, R4 ;  /* 0x0000000400047312 */ /* 0x000e240000101c00 */
[----:B0-----:R0:W-:Y:S01]  /*52d0*/  STG.E.128 [R16.64], R4 ;  /* 0x0000000410007986 */ /* 0x0011e2000c101d24 */
[----:B------:R-:W-:Y:S05]  /*52e0*/  BRA `(.L_x_22389) ;  /* 0x00000a2000007947 */ /* 0x000fea0003800000 */
.L_x_22397:
        /* <DEDUP_REMOVED lines=21> */
.L_x_22402:
[----:B------:R-:W-:Y:S05]  /*5440*/  BSYNC B0 ;  /* 0x0000000000007941 */ /* 0x000fea0003800000 */
.L_x_22401:
[----:B------:R-:W-:-:S05]  /*5450*/  LOP3.LUT R3, R0, R3, RZ, 0xfc, !PT ;  /* 0x0000000300037212 */ /* 0x000fca00078efcff */
[----:B------:R0:W-:Y:S01]  /*5460*/  STG.E.U8 [R16.64], R3 ;  /* 0x0000000310007986 */ /* 0x0001e2000c101124 */
[----:B------:R-:W-:Y:S05]  /*5470*/  BRA `(.L_x_22389) ;  /* 0x0000089000007947 */ /* 0x000fea0003800000 */
.L_x_22400:
        /* <DEDUP_REMOVED lines=13> */
.L_x_22404:
[----:B------:R-:W-:Y:S01]  /*5550*/  IMAD.MOV.U32 R0, RZ, RZ, 0x7f ;  /* 0x0000007fff007424 */ /* 0x000fe200078e00ff */
[----:B------:R-:W-:-:S04]  /*5560*/  ISETP.GT.U32.AND P0, PT, R2, 0x7f800000, PT ;  /* 0x7f8000000200780c */ /* 0x000fc80003f04070 */
[----:B------:R-:W-:-:S04]  /*5570*/  SEL R0, R0, 0x7c, P0 ;  /* 0x0000007c00007807 */ /* 0x000fc80000000000 */
.L_x_22405:
[----:B------:R-:W-:Y:S05]  /*5580*/  BSYNC B0 ;  /* 0x0000000000007941 */ /* 0x000fea0003800000 */
.L_x_22403:
[----:B------:R-:W-:-:S04]  /*5590*/  LOP3.LUT R2, R3, 0x80000000, RZ, 0xc0, !PT ;  /* 0x8000000003027812 */ /* 0x000fc800078ec0ff */
[----:B------:R-:W-:-:S04]  /*55a0*/  SHF.R.U32.HI R3, RZ, 0x18, R2 ;  /* 0x00000018ff037819 */ /* 0x000fc80000011602 */
[----:B------:R-:W-:-:S05]  /*55b0*/  LOP3.LUT R3, R0, R3, RZ, 0xfc, !PT ;  /* 0x0000000300037212 */ /* 0x000fca00078efcff */
[----:B------:R0:W-:Y:S01]  /*55c0*/  STG.E.U8 [R16.64], R3 ;  /* 0x0000000310007986 */ /* 0x0001e2000c101124 */
[----:B------:R-:W-:Y:S05]  /*55d0*/  BRA `(.L_x_22389) ;  /* 0x0000073000007947 */ /* 0x000fea0003800000 */
.L_x_22399:
[----:B------:R-:W0:Y:S02]  /*55e0*/  I2F.S8 R0, R3 ;  /* 0x0000000300007306 */ /* 0x000e240000001400 */
[----:B0-----:R-:W-:-:S05]  /*55f0*/  F2FP.BF16.PACK_AB R0, RZ, R0 ;  /* 0x00000000ff00723e */ /* 0x001fca00000010ff */
[----:B------:R0:W-:Y:S01]  /*5600*/  STG.E.U16 [R16.64], R0 ;  /* 0x0000000010007986 */ /* 0x0001e2000c101524 */
[----:B------:R-:W-:Y:S05]  /*5610*/  BRA `(.L_x_22389) ;  /* 0x000006f000007947 */ /* 0x000fea0003800000 */
.L_x_22396:
        /* <DEDUP_REMOVED lines=12> */
.L_x_22408:
        /* <DEDUP_REMOVED lines=17> */
.L_x_22411:
[----:B------:R-:W-:-:S04]  /*57f0*/  LOP3.LUT R2, R3, 0x80000000, RZ, 0xc0, !PT ;  /* 0x8000000003027812 */ /* 0x000fc800078ec0ff */
[----:B------:R-:W-:-:S04]  /*5800*/  SHF.R.U32.HI R3, RZ, 0x18, R2 ;  /* 0x00000018ff037819 */ /* 0x000fc80000011602 */
[----:B------:R-:W-:-:S04]  /*5810*/  LOP3.LUT R0, R0, R3, RZ, 0xfc, !PT ;  /* 0x0000000300007212 */ /* 0x000fc800078efcff */
[----:B------:R-:W-:Y:S02]  /*5820*/  PRMT R8, R0, 0x7610, R8 ;  /* 0x0000761000087816 */ /* 0x000fe40000000008 */
.L_x_22410:
[----:B------:R-:W-:Y:S05]  /*5830*/  BSYNC B0 ;  /* 0x0000000000007941 */ /* 0x000fea0003800000 */
.L_x_22409:
[----:B------:R0:W-:Y:S01]  /*5840*/  STG.E.U8 [R16.64], R8 ;  /* 0x0000000810007986 */ /* 0x0001e2000c101124 */
[----:B------:R-:W-:Y:S05]  /*5850*/  BRA `(.L_x_22389) ;  /* 0x000004b000007947 */ /* 0x000fea0003800000 */
.L_x_22407:
        /* <DEDUP_REMOVED lines=17> */
.L_x_22414:
[----:B------:R-:W-:-:S04]  /*5970*/  LOP3.LUT R2, R3, 0x80000000, RZ, 0xc0, !PT ;  /* 0x8000000003027812 */ /* 0x000fc800078ec0ff */
[----:B------:R-:W-:-:S04]  /*5980*/  SHF.R.U32.HI R3, RZ, 0x18, R2 ;  /* 0x00000018ff037819 */ /* 0x000fc80000011602 */
[----:B------:R-:W-:-:S04]  /*5990*/  LOP3.LUT R0, R0, R3, RZ, 0xfc, !PT ;  /* 0x0000000300007212 */ /* 0x000fc800078efcff */
[----:B------:R-:W-:Y:S02]  /*59a0*/  PRMT R8, R0, 0x7610, R8 ;  /* 0x0000761000087816 */ /* 0x000fe40000000008 */
.L_x_22413:
[----:B------:R-:W-:Y:S05]  /*59b0*/  BSYNC B0 ;  /* 0x0000000000007941 */ /* 0x000fea0003800000 */
.L_x_22412:
[----:B------:R0:W-:Y:S01]  /*59c0*/  STG.E.U8 [R16.64], R8 ;  /* 0x0000000810007986 */ /* 0x0001e2000c101124 */
[----:B------:R-:W-:Y:S05]  /*59d0*/  BRA `(.L_x_22389) ;  /* 0x0000033000007947 */ /* 0x000fea0003800000 */
.L_x_22406:
        /* <DEDUP_REMOVED lines=23> */
.L_x_22388:
        /* <DEDUP_REMOVED lines=20> */
.L_x_22416:
[----:B------:R-:W-:-:S04]  /*5c90*/  LOP3.LUT R3, R3, 0xffff, RZ, 0xc0, !PT ;  /* 0x0000ffff03037812 */ /* 0x000fc800078ec0ff */
[----:B------:R-:W-:-:S05]  /*5ca0*/  PRMT R3, R3, 0x8880, RZ ;  /* 0x0000888003037816 */ /* 0x000fca00000000ff */
[----:B------:R-:W-:-:S05]  /*5cb0*/  IMAD.MOV.U32 R2, RZ, RZ, R3 ;  /* 0x000000ffff027224 */ /* 0x000fca00078e0003 */
[----:B------:R-:W-:-:S05]  /*5cc0*/  SHF.R.S32.HI R3, RZ, 0x1f, R2 ;  /* 0x0000001fff037819 */ /* 0x000fca0000011402 */
[----:B------:R0:W-:Y:S01]  /*5cd0*/  STG.E.64 [R16.64], R2 ;  /* 0x0000000210007986 */ /* 0x0001e2000c101b24 */
[----:B------:R-:W-:Y:S05]  /*5ce0*/  BRA `(.L_x_22389) ;  /* 0x0000002000007947 */ /* 0x000fea0003800000 */
.L_x_22415:
[----:B------:R-:W-:-:S05]  /*5cf0*/  PRMT R3, R3, 0x8880, RZ ;  /* 0x0000888003037816 */ /* 0x000fca00000000ff */
[----:B------:R0:W-:Y:S02]  /*5d00*/  STG.E [R16.64], R3 ;  /* 0x0000000310007986 */ /* 0x0001e4000c101924 */
.L_x_22389:
        /* <DEDUP_REMOVED lines=231> */
.L_x_22417:
        /* <DEDUP_REMOVED lines=18> */
.L_x_22421:
[----:B------:R0:W5:Y:S01]  /*6ca0*/  LDG.E.U8 R0, [R2.64] ;  /* 0x0000002402007981 */ /* 0x000162000c1e1100 */
[----:B------:R-:W-:Y:S05]  /*6cb0*/  BRA `(.L_x_22423) ;  /* 0x00000d7000007947 */ /* 0x000fea0003800000 */
.L_x_22420:
        /* <DEDUP_REMOVED lines=8> */
.L_x_22425:
[----:B------:R0:W5:Y:S01]  /*6d40*/  LDG.E.U8 R0, [R2.64] ;  /* 0x0000002402007981 */ /* 0x000162000c1e1100 */
[----:B------:R-:W-:Y:S05]  /*6d50*/  BRA `(.L_x_22423) ;  /* 0x00000cd000007947 */ /* 0x000fea0003800000 */
.L_x_22424:
[----:B------:R0:W5:Y:S01]  /*6d60*/  LDG.E.U16 R0, [R2.64] ;  /* 0x0000002402007981 */ /* 0x000162000c1e1500 */
[----:B------:R-:W-:Y:S05]  /*6d70*/  BRA `(.L_x_22423) ;  /* 0x00000cb000007947 */ /* 0x000fea0003800000 */
.L_x_22419:
        /* <DEDUP_REMOVED lines=9> */
.L_x_22427:
[----:B------:R-:W2:Y:S02]  /*6e10*/  LDG.E.U16 R4, [R2.64] ;  /* 0x0000002402047981 */ /* 0x000ea4000c1e1500 */
[----:B--2---:R-:W-:-:S06]  /*6e20*/  HADD2.F32 R4, -RZ, R4.H0_H0 ;  /* 0x20000004ff047230 */ /* 0x004fcc0000004100 */
[----:B------:R-:W0:Y:S02]  /*6e30*/  F2I.FTZ.TRUNC.NTZ R4, R4 ;  /* 0x0000000400047305 */ /* 0x000e24000021f100 */
[----:B0-----:R-:W-:Y:S01]  /*6e40*/  PRMT R0, R4, 0x7610, R0 ;  /* 0x0000761004007816 */ /* 0x001fe20000000000 */
[----:B------:R-:W-:Y:S05]  /*6e50*/  BRA `(.L_x_22423) ;  /* 0x00000bd000007947 */ /* 0x000fea0003800000 */
.L_x_22426:
        /* <DEDUP_REMOVED lines=9> */
.L_x_22429:
[----:B------:R-:W2:Y:S02]  /*6ef0*/  LDG.E.U16 R2, [R2.64] ;  /* 0x0000002402027981 */ /* 0x000ea4000c1e1500 */
[----:B--2---:R-:W-:-:S06]  /*6f00*/  HADD2.F32 R4, -RZ, R2.H0_H0 ;  /* 0x20000002ff047230 */ /* 0x004fcc0000004100 */
[----:B------:R-:W0:Y:S02]  /*6f10*/  F2I.FTZ.TRUNC.NTZ R4, R4 ;  /* 0x0000000400047305 */ /* 0x000e24000021f100 */
[----:B0-----:R-:W-:Y:S01]  /*6f20*/  PRMT R0, R4, 0x7610, R0 ;  /* 0x0000761004007816 */ /* 0x001fe20000000000 */
[----:B------:R-:W-:Y:S05]  /*6f30*/  BRA `(.L_x_22423) ;  /* 0x00000af000007947 */ /* 0x000fea0003800000 */
.L_x_22428:
[----:B------:R-:W2:Y:S02]  /*6f40*/  LDG.E.64 R2, [R2.64] ;  /* 0x0000002402027981 */ /* 0x000ea4000c1e1b00 */
[----:B--2---:R0:W1:Y:S01]  /*6f50*/  F2I.F64.TRUNC R0, R2 ;  /* 0x0000000200007311 */ /* 0x004062000030d100 */
[----:B------:R-:W-:Y:S05]  /*6f60*/  BRA `(.L_x_22423) ;  /* 0x00000ac000007947 */ /* 0x000fea0003800000 */
.L_x_22418:
        /* <DEDUP_REMOVED lines=12> */
.L_x_22432:
[----:B------:R-:W2:Y:S02]  /*7030*/  LDG.E.64 R2, [R2.64] ;  /* 0x0000002402027981 */ /* 0x000ea4000c1e1b00 */
[----:B--2---:R0:W1:Y:S01]  /*7040*/  F2I.F64.TRUNC R0, R2 ;  /* 0x0000000200007311 */ /* 0x004062000030d100 */
[----:B------:R-:W-:Y:S05]  /*7050*/  BRA `(.L_x_22423) ;  /* 0x000009d000007947 */ /* 0x000fea0003800000 */
.L_x_22431:
        /* <DEDUP_REMOVED lines=28> */
.L_x_22434:
        /* <DEDUP_REMOVED lines=15> */
.L_x_22433:
[----:B------:R-:W2:Y:S02]  /*7310*/  LDG.E.U16 R2, [R2.64] ;  /* 0x0000002402027981 */ /* 0x000ea4000c1e1500 */
[----:B--2---:R-:W-:-:S04]  /*7320*/  PRMT R2, RZ, 0x5410, R2 ;  /* 0x00005410ff027816 */ /* 0x004fc80000000002 */
[----:B------:R0:W1:Y:S01]  /*7330*/  F2I.FTZ.TRUNC.NTZ R0, R2 ;  /* 0x0000000200007305 */ /* 0x000062000021f100 */
[----:B------:R-:W-:Y:S05]  /*7340*/  BRA `(.L_x_22423) ;  /* 0x000006e000007947 */ /* 0x000fea0003800000 */
.L_x_22430:
        /* <DEDUP_REMOVED lines=10> */
.L_x_22437:
        /* <DEDUP_REMOVED lines=21> */
.L_x_22441:
[----:B------:R-:W-:Y:S05]  /*7540*/  BSYNC B1 ;  /* 0x0000000000017941 */ /* 0x000fea0003800000 */
.L_x_22440:
[----:B------:R-:W-:Y:S01]  /*7550*/  IMAD.SHL.U32 R2, R2, 0x100000, RZ ;  /* 0x0010000002027824 */ /* 0x000fe200078e00ff */
[----:B------:R-:W-:-:S04]  /*7560*/  LEA R3, R0, 0x3b800000, 0x17 ;  /* 0x3b80000000037811 */ /* 0x000fc800078eb8ff */
[----:B------:R-:W-:Y:S02]  /*7570*/  LOP3.LUT R4, R3, R2, R4, 0xfe, !PT ;  /* 0x0000000203047212 */ /* 0x000fe400078efe04 */
.L_x_22439:
[----:B------:R-:W-:Y:S05]  /*7580*/  BSYNC B0 ;  /* 0x0000000000007941 */ /* 0x000fea0003800000 */
.L_x_22438:
[----:B------:R-:W0:Y:S02]  /*7590*/  F2I.FTZ.TRUNC.NTZ R4, R4 ;  /* 0x0000000400047305 */ /* 0x000e24000021f100 */
[----:B0-----:R-:W-:Y:S01]  /*75a0*/  PRMT R0, R4, 0x7610, R0 ;  /* 0x0000761004007816 */ /* 0x001fe20000000000 */
[----:B------:R-:W-:Y:S05]  /*75b0*/  BRA `(.L_x_22423) ;  /* 0x0000047000007947 */ /* 0x000fea0003800000 */
.L_x_22436:
        /* <DEDUP_REMOVED lines=21> */
.L_x_22445:
[----:B------:R-:W-:Y:S05]  /*7710*/  BSYNC B1 ;  /* 0x0000000000017941 */ /* 0x000fea0003800000 */
.L_x_22444:
[----:B------:R-:W-:Y:S01]  /*7720*/  IMAD.SHL.U32 R2, R2, 0x200000, RZ ;  /* 0x0020000002027824 */ /* 0x000fe200078e00ff */
[----:B------:R-:W-:-:S04]  /*7730*/  LEA R3, R0, 0x37800000, 0x17 ;  /* 0x3780000000037811 */ /* 0x000fc800078eb8ff */
[----:B------:R-:W-:Y:S02]  /*7740*/  LOP3.LUT R4, R3, R2, R4, 0xfe, !PT ;  /* 0x0000000203047212 */ /* 0x000fe400078efe04 */
.L_x_22443:
[----:B------:R-:W-:Y:S05]  /*7750*/  BSYNC B0 ;  /* 0x0000000000007941 */ /* 0x000fea0003800000 */
.L_x_22442:
[----:B------:R-:W0:Y:S02]  /*7760*/  F2I.FTZ.TRUNC.NTZ R4, R4 ;  /* 0x0000000400047305 */ /* 0x000e24000021f100 */
[----:B0-----:R-:W-:Y:S01]  /*7770*/  PRMT R0, R4, 0x7610, R0 ;  /* 0x0000761004007816 */ /* 0x001fe20000000000 */
[----:B------:R-:W-:Y:S05]  /*7780*/  BRA `(.L_x_22423) ;  /* 0x000002a000007947 */ /* 0x000fea0003800000 */
.L_x_22435:
        /* <DEDUP_REMOVED lines=14> */
.L_x_22449:
[----:B------:R-:W-:Y:S05]  /*7870*/  BSYNC B0 ;  /* 0x0000000000007941 */ /* 0x000fea0003800000 */
.L_x_22448:
[----:B------:R-:W0:Y:S02]  /*7880*/  F2I.FTZ.TRUNC.NTZ R4, R4 ;  /* 0x0000000400047305 */ /* 0x000e24000021f100 */
[----:B0-----:R-:W-:Y:S01]  /*7890*/  PRMT R0, R4, 0x7610, R0 ;  /* 0x0000761004007816 */ /* 0x001fe20000000000 */
[----:B------:R-:W-:Y:S05]  /*78a0*/  BRA `(.L_x_22423) ;  /* 0x0000018000007947 */ /* 0x000fea0003800000 */
.L_x_22422:
        /* <DEDUP_REMOVED lines=21> */
.L_x_22447:
[----:B------:R0:W5:Y:S01]  /*7a00*/  LDG.E.U8 R0, [R2.64] ;  /* 0x0000002402007981 */ /* 0x000162000c1e1100 */
[----:B------:R-:W-:Y:S05]  /*7a10*/  BRA `(.L_x_22423) ;  /* 0x0000001000007947 */ /* 0x000fea0003800000 */
.L_x_22446:
[----:B------:R0:W5:Y:S02]  /*7a20*/  LDG.E.U8 R0, [R2.64] ;  /* 0x0000002402007981 */ /* 0x000164000c1e1100 */
.L_x_22423:
        /* <DEDUP_REMOVED lines=41> */
.L_x_22453:
[----:B------:R0:W-:Y:S01]  /*7cc0*/  STG.E.U8 [R16.64], R3 ;  /* 0x0000000310007986 */ /* 0x0001e2000c101124 */
[----:B------:R-:W-:Y:S05]  /*7cd0*/  BRA `(.L_x_22455) ;  /* 0x00000e8000007947 */ /* 0x000fea0003800000 */
.L_x_22452:
        /* <DEDUP_REMOVED lines=12> */
.L_x_22457:
[----:B------:R-:W-:-:S05]  /*7da0*/  PRMT R3, R3, 0x8880, RZ ;  /* 0x0000888003037816 */ /* 0x000fca00000000ff */
[----:B------:R0:W-:Y:S01]  /*7db0*/  STG.E [R16.64], R3 ;  /* 0x0000000310007986 */ /* 0x0001e2000c101924 */
[----:B------:R-:W-:Y:S05]  /*7dc0*/  BRA `(.L_x_22455) ;  /* 0x00000d9000007947 */ /* 0x000fea0003800000 */
.L_x_22456:
[----:B------:R-:W-:-:S04]  /*7dd0*/  PRMT R3, R3, 0x8880, RZ ;  /* 0x0000888003037816 */ /* 0x000fc800000000ff */
[----:B------:R-:W-:-:S05]  /*7de0*/  PRMT R3, R3, 0x7710, RZ ;  /* 0x0000771003037816 */ /* 0x000fca00000000ff */
[----:B------:R0:W-:Y:S01]  /*7df0*/  STG.E.U16 [R16.64], R3 ;  /* 0x0000000310007986 */ /* 0x0001e2000c101524 */
[----:B------:R-:W-:Y:S05]  /*7e00*/  BRA `(.L_x_22455) ;  /* 0x00000d5000007947 */ /* 0x000fea0003800000 */
.L_x_22451:
        /* <DEDUP_REMOVED lines=9> */
.L_x_22459:
[----:B------:R-:W0:Y:S02]  /*7ea0*/  I2F.S8 R0, R3 ;  /* 0x0000000300007306 */ /* 0x000e240000001400 */
[----:B0-----:R-:W-:-:S05]  /*7eb0*/  F2FP.PACK_AB R0, RZ, R0 ;  /* 0x00000000ff00723e */ /* 0x001fca00000000ff */
[----:B------:R0:W-:Y:S01]  /*7ec0*/  STG.E.U16 [R16.64], R0 ;  /* 0x0000000010007986 */ /* 0x0001e2000c101524 */
[----:B------:R-:W-:Y:S05]  /*7ed0*/  BRA `(.L_x_22455) ;  /* 0x00000c8000007947 */ /* 0x000fea0003800000 */
.L_x_22458:
        /* <DEDUP_REMOVED lines=10> */
.L_x_22461:
[----:B------:R-:W0:Y:S02]  /*7f80*/  I2F.S8 R3, R3 ;  /* 0x0000000300037306 */ /* 0x000e240000001400 */
[----:B0-----:R-:W-:-:S04]  /*7f90*/  F2FP.PACK_AB R3, RZ, R3 ;  /* 0x00000003ff03723e */ /* 0x001fc800000000ff */
[----:B------:R-:W-:-:S05]  /*7fa0*/  PRMT R3, R3, 0x5410, RZ ;  /* 0x0000541003037816 */ /* 0x000fca00000000ff */
[----:B------:R0:W-:Y:S01]  /*7fb0*/  STG.E [R16.64], R3 ;  /* 0x0000000310007986 */ /* 0x0001e2000c101924 */
[----:B------:R-:W-:Y:S05]  /*7fc0*/  BRA `(.L_x_22455) ;  /* 0x00000b9000007947 */ /* 0x000fea0003800000 */
.L_x_22460:
[----:B------:R-:W-:-:S04]  /*7fd0*/  PRMT R2, R3, 0x8880, RZ ;  /* 0x0000888003027816 */ /* 0x000fc800000000ff */
[----:B------:R-:W-:-:S06]  /*7fe0*/  PRMT R2, R2, 0x7710, RZ ;  /* 0x0000771002027816 */ /* 0x000fcc00000000ff */
[----:B------:R-:W0:Y:S02]  /*7ff0*/  I2F.F64.S16 R2, R2 ;  /* 0x0000000200027312 */ /* 0x000e240000101c00 */
[----:B0-----:R0:W-:Y:S01]  /*8000*/  STG.E.64 [R16.64], R2 ;  /* 0x0000000210007986 */ /* 0x0011e2000c101b24 */
[----:B------:R-:W-:Y:S05]  /*8010*/  BRA `(.L_x_22455) ;  /* 0x00000b4000007947 */ /* 0x000fea0003800000 */
.L_x_22450:
        /* <DEDUP_REMOVED lines=12> */
.L_x_22464:
[----:B------:R-:W-:Y:S01]  /*80e0*/  PRMT R4, R3, 0x8880, RZ ;  /* 0x0000888003047816 */ /* 0x000fe200000000ff */
[----:B------:R-:W-:-:S03]  /*80f0*/  CS2R R6, SRZ ;  /* 0x0000000000067805 */ /* 0x000fc6000001ff00 */
[----:B------:R-:W-:-:S06]  /*8100*/  PRMT R4, R4, 0x7710, RZ ;  /* 0x0000771004047816 */ /* 0x000fcc00000000ff */
[----:B------:R-:W0:Y:S02]  /*8110*/  I2F.F64.S16 R4, R4 ;  /* 0x0000000400047312 */ /* 0x000e240000101c00 */
[----:B0-----:R0:W-:Y:S01]  /*8120*/  STG.E.128 [R16.64], R4 ;  /* 0x0000000410007986 */ /* 0x0011e2000c101d24 */
[----:B------:R-:W-:Y:S05]  /*8130*/  BRA `(.L_x_22455) ;  /* 0x00000a2000007947 */ /* 0x000fea0003800000 */
.L_x_22463:
        /* <DEDUP_REMOVED lines=21> */
.L_x_22468:
[----:B------:R-:W-:Y:S05]  /*8290*/  BSYNC B0 ;  /* 0x0000000000007941 */ /* 0x000fea0003800000 */
.L_x_22467:
[----:B------:R-:W-:-:S05]  /*82a0*/  LOP3.LUT R3, R0, R3, RZ, 0xfc, !PT ;  /* 0x0000000300037212 */ /* 0x000fca00078efcff */
[----:B------:R0:W-:Y:S01]  /*82b0*/  STG.E.U8 [R16.64], R3 ;  /* 0x0000000310007986 */ /* 0x0001e2000c101124 */
[----:B------:R-:W-:Y:S05]  /*82c0*/  BRA `(.L_x_22455) ;  /* 0x0000089000007947 */ /* 0x000fea0003800000 */
.L_x_22466:
        /* <DEDUP_REMOVED lines=13> */
.L_x_22470:
[----:B------:R-:W-:Y:S01]  /*83a0*/  IMAD.MOV.U32 R0, RZ, RZ, 0x7f ;  /* 0x0000007fff007424 */ /* 0x000fe200078e00ff */
[----:B------:R-:W-:-:S04]  /*83b0*/  ISETP.GT.U32.AND P0, PT, R2, 0x7f800000, PT ;  /* 0x7f8000000200780c */ /* 0x000fc80003f04070 */
[----:B------:R-:W-:-:S04]  /*83c0*/  SEL R0, R0, 0x7c, P0 ;  /* 0x0000007c00007807 */ /* 0x000fc80000000000 */
.L_x_22471:
[----:B------:R-:W-:Y:S05]  /*83d0*/  BSYNC B0 ;  /* 0x0000000000007941 */ /* 0x000fea0003800000 */
.L_x_22469:
[----:B------:R-:W-:-:S04]  /*83e0*/  LOP3.LUT R2, R3, 0x80000000, RZ, 0xc0, !PT ;  /* 0x8000000003027812 */ /* 0x000fc800078ec0ff */
[----:B------:R-:W-:-:S04]  /*83f0*/  SHF.R.U32.HI R3, RZ, 0x18, R2 ;  /* 0x00000018ff037819 */ /* 0x000fc80000011602 */
[----:B------:R-:W-:-:S05]  /*8400*/  LOP3.LUT R3, R0, R3, RZ, 0xfc, !PT ;  /* 0x0000000300037212 */ /* 0x000fca00078efcff */
[----:B------:R0:W-:Y:S01]  /*8410*/  STG.E.U8 [R16.64], R3 ;  /* 0x0000000310007986 */ /* 0x0001e2000c101124 */
[----:B------:R-:W-:Y:S05]  /*8420*/  BRA `(.L_x_22455) ;  /* 0x0000073000007947 */ /* 0x000fea0003800000 */
.L_x_22465:
[----:B------:R-:W0:Y:S02]  /*8430*/  I2F.S8 R0, R3 ;  /* 0x0000000300007306 */ /* 0x000e240000001400 */
[----:B0-----:R-:W-:-:S05]  /*8440*/  F2FP.BF16.PACK_AB R0, RZ, R0 ;  /* 0x00000000ff00723e */ /* 0x001fca00000010ff */
[----:B------:R0:W-:Y:S01]  /*8450*/  STG.E.U16 [R16.64], R0 ;  /* 0x0000000010007986 */ /* 0x0001e2000c101524 */
[----:B------:R-:W-:Y:S05]  /*8460*/  BRA `(.L_x_22455) ;  /* 0x000006f000007947 */ /* 0x000fea0003800000 */
.L_x_22462:
        /* <DEDUP_REMOVED lines=12> */
.L_x_22474:
        /* <DEDUP_REMOVED lines=17> */
.L_x_22477:
[----:B------:R-:W-:-:S04]  /*8640*/  LOP3.LUT R2, R3, 0x80000000, RZ, 0xc0, !PT ;  /* 0x8000000003027812 */ /* 0x000fc800078ec0ff */
[----:B------:R-:W-:-:S04]  /*8650*/  SHF.R.U32.HI R3, RZ, 0x18, R2 ;  /* 0x00000018ff037819 */ /* 0x000fc80000011602 */
[----:B------:R-:W-:-:S04]  /*8660*/  LOP3.LUT R0, R0, R3, RZ, 0xfc, !PT ;  /* 0x0000000300007212 */ /* 0x000fc800078efcff */
[----:B------:R-:W-:Y:S02]  /*8670*/  PRMT R8, R0, 0x7610, R8 ;  /* 0x0000761000087816 */ /* 0x000fe40000000008 */
.L_x_22476:
[----:B------:R-:W-:Y:S05]  /*8680*/  BSYNC B0 ;  /* 0x0000000000007941 */ /* 0x000fea0003800000 */
.L_x_22475:
[----:B------:R0:W-:Y:S01]  /*8690*/  STG.E.U8 [R16.64], R8 ;  /* 0x0000000810007986 */ /* 0x0001e2000c101124 */
[----:B------:R-:W-:Y:S05]  /*86a0*/  BRA `(.L_x_22455) ;  /* 0x000004b000007947 */ /* 0x000fea0003800000 */
.L_x_22473:
        /* <DEDUP_REMOVED lines=17> */
.L_x_22480:
[----:B------:R-:W-:-:S04]  /*87c0*/  LOP3.LUT R2, R3, 0x80000000, RZ, 0xc0, !PT ;  /* 0x8000000003027812 */ /* 0x000fc800078ec0ff */
[----:B------:R-:W-:-:S04]  /*87d0*/  SHF.R.U32.HI R3, RZ, 0x18, R2 ;  /* 0x00000018ff037819 */ /* 0x000fc80000011602 */
[----:B------:R-:W-:-:S04]  /*87e0*/  LOP3.LUT R0, R0, R3, RZ, 0xfc, !PT ;  /* 0x0000000300007212 */ /* 0x000fc800078efcff */
[----:B------:R-:W-:Y:S02]  /*87f0*/  PRMT R8, R0, 0x7610, R8 ;  /* 0x0000761000087816 */ /* 0x000fe40000000008 */
.L_x_22479:
[----:B------:R-:W-:Y:S05]  /*8800*/  BSYNC B0 ;  /* 0x0000000000007941 */ /* 0x000fea0003800000 */
.L_x_22478:
[----:B------:R0:W-:Y:S01]  /*8810*/  STG.E.U8 [R16.64], R8 ;  /* 0x0000000810007986 */ /* 0x0001e2000c101124 */
[----:B------:R-:W-:Y:S05]  /*8820*/  BRA `(.L_x_22455) ;  /* 0x0000033000007947 */ /* 0x000fea0003800000 */
.L_x_22472:
        /* <DEDUP_REMOVED lines=23> */
.L_x_22454:
        /* <DEDUP_REMOVED lines=20> */
.L_x_22482:
[----:B------:R-:W-:-:S04]  /*8ae0*/  LOP3.LUT R3, R3, 0xffff, RZ, 0xc0, !PT ;  /* 0x0000ffff03037812 */ /* 0x000fc800078ec0ff */
[----:B------:R-:W-:-:S05]  /*8af0*/  PRMT R3, R3, 0x8880, RZ ;  /* 0x0000888003037816 */ /* 0x000fca00000000ff */
[----:B------:R-:W-:-:S05]  /*8b00*/  IMAD.MOV.U32 R2, RZ, RZ, R3 ;  /* 0x000000ffff027224 */ /* 0x000fca00078e0003 */
[----:B------:R-:W-:-:S05]  /*8b10*/  SHF.R.S32.HI R3, RZ, 0x1f, R2 ;  /* 0x0000001fff037819 */ /* 0x000fca0000011402 */
[----:B------:R0:W-:Y:S01]  /*8b20*/  STG.E.64 [R16.64], R2 ;  /* 0x0000000210007986 */ /* 0x0001e2000c101b24 */
[----:B------:R-:W-:Y:S05]  /*8b30*/  BRA `(.L_x_22455) ;  /* 0x0000002000007947 */ /* 0x000fea0003800000 */
.L_x_22481:
[----:B------:R-:W-:-:S05]  /*8b40*/  PRMT R3, R3, 0x8880, RZ ;  /* 0x0000888003037816 */ /* 0x000fca00000000ff */
[----:B------:R0:W-:Y:S02]  /*8b50*/  STG.E [R16.64], R3 ;  /* 0x0000000310007986 */ /* 0x0001e4000c101924 */
.L_x_22455:
[----:B------:R-:W-:Y:S02]  /*8b60*/  IADD3 R19, R19, 0x80, RZ ;  /* 0x0000008013137810 */ /* 0x000fe40007ffe0ff */
.L_x_22350:
[----:B------:R-:W-:Y:S05]  /*8b70*/  BSYNC B6 ;  /* 0x0000000000067941 */ /* 0x000fea0003800000 */
.L_x_22349:
        /* <DEDUP_REMOVED lines=230> */
.L_x_22483:
        /* <DEDUP_REMOVED lines=18> */
.L_x_22487:
[----:B------:R0:W5:Y:S01]  /*9b00*/  LDG.E.U8 R0, [R2.64] ;  /* 0x0000002402007981 */ /* 0x000162000c1e1100 */
[----:B------:R-:W-:Y:S05]  /*9b10*/  BRA `(.L_x_22489) ;  /* 0x00000d7000007947 */ /* 0x000fea0003800000 */
.L_x_22486:
        /* <DEDUP_REMOVED lines=8> */
.L_x_22491:
[----:B------:R0:W5:Y:S01]  /*9ba0*/  LDG.E.U8 R0, [R2.64] ;  /* 0x0000002402007981 */ /* 0x000162000c1e1100 */
[----:B------:R-:W-:Y:S05]  /*9bb0*/  BRA `(.L_x_22489) ;  /* 0x00000cd000007947 */ /* 0x000fea0003800000 */
.L_x_22490:
[----:B------:R0:W5:Y:S01]  /*9bc0*/  LDG.E.U16 R0, [R2.64] ;  /* 0x0000002402007981 */ /* 0x000162000c1e1500 */
[----:B------:R-:W-:Y:S05]  /*9bd0*/  BRA `(.L_x_22489) ;  /* 0x00000cb000007947 */ /* 0x000fea0003800000 */
.L_x_22485:
        /* <DEDUP_REMOVED lines=9> */
.L_x_22493:
[----:B------:R-:W2:Y:S02]  /*9c70*/  LDG.E.U16 R4, [R2.64] ;  /* 0x0000002402047981 */ /* 0x000ea4000c1e1500 */
[----:B--2---:R-:W-:-:S06]  /*9c80*/  HADD2.F32 R4, -RZ, R4.H0_H0 ;  /* 0x20000004ff047230 */ /* 0x004fcc0000004100 */
[----:B------:R-:W0:Y:S02]  /*9c90*/  F2I.FTZ.TRUNC.NTZ R4, R4 ;  /* 0x0000000400047305 */ /* 0x000e24000021f100 */
[----:B0-----:R-:W-:Y:S01]  /*9ca0*/  PRMT R0, R4, 0x7610, R0 ;  /* 0x0000761004007816 */ /* 0x001fe20000000000 */
[----:B------:R-:W-:Y:S05]  /*9cb0*/  BRA `(.L_x_22489) ;  /* 0x00000bd000007947 */ /* 0x000fea0003800000 */
.L_x_22492:
        /* <DEDUP_REMOVED lines=9> */
.L_x_22495:
[----:B------:R-:W2:Y:S02]  /*9d50*/  LDG.E.U16 R2, [R2.64] ;  /* 0x0000002402027981 */ /* 0x000ea4000c1e1500 */
[----:B--2---:R-:W-:-:S06]  /*9d60*/  HADD2.F32 R4, -RZ, R2.H0_H0 ;  /* 0x20000002ff047230 */ /* 0x004fcc0000004100 */
[----:B------:R-:W0:Y:S02]  /*9d70*/  F2I.FTZ.TRUNC.NTZ R4, R4 ;  /* 0x0000000400047305 */ /* 0x000e24000021f100 */
[----:B0-----:R-:W-:Y:S01]  /*9d80*/  PRMT R0, R4, 0x7610, R0 ;  /* 0x0000761004007816 */ /* 0x001fe20000000000 */
[----:B------:R-:W-:Y:S05]  /*9d90*/  BRA `(.L_x_22489) ;  /* 0x00000af000007947 */ /* 0x000fea0003800000 */
.L_x_22494:
[----:B------:R-:W2:Y:S02]  /*9da0*/  LDG.E.64 R2, [R2.64] ;  /* 0x0000002402027981 */ /* 0x000ea4000c1e1b00 */
[----:B--2---:R0:W1:Y:S01]  /*9db0*/  F2I.F64.TRUNC R0, R2 ;  /* 0x0000000200007311 */ /* 0x004062000030d100 */
[----:B------:R-:W-:Y:S05]  /*9dc0*/  BRA `(.L_x_22489) ;  /* 0x00000ac000007947 */ /* 0x000fea0003800000 */
.L_x_22484:
        /* <DEDUP_REMOVED lines=12> */
.L_x_22498:
[----:B------:R-:W2:Y:S02]  /*9e90*/  LDG.E.64 R2, [R2.64] ;  /* 0x0000002402027981 */ /* 0x000ea4000c1e1b00 */
[----:B--2---:R0:W1:Y:S01]  /*9ea0*/  F2I.F64.TRUNC R0, R2 ;  /* 0x0000000200007311 */ /* 0x004062000030d100 */
[----:B------:R-:W-:Y:S05]  /*9eb0*/  BRA `(.L_x_22489) ;  /* 0x000009d000007947 */ /* 0x000fea0003800000 */
.L_x_22497:
        /* <DEDUP_REMOVED lines=28> */
.L_x_22500:
        /* <DEDUP_REMOVED lines=15> */
.L_x_22499:
[----:B------:R-:W2:Y:S02]  /*a170*/  LDG.E.U16 R2, [R2.64] ;  /* 0x0000002402027981 */ /* 0x000ea4000c1e1500 */
[----:B--2---:R-:W-:-:S04]  /*a180*/  PRMT R2, RZ, 0x5410, R2 ;  /* 0x00005410ff027816 */ /* 0x004fc80000000002 */
[----:B------:R0:W1:Y:S01]  /*a190*/  F2I.FTZ.TRUNC.NTZ R0, R2 ;  /* 0x0000000200007305 */ /* 0x000062000021f100 */
[----:B------:R-:W-:Y:S05]  /*a1a0*/  BRA `(.L_x_22489) ;  /* 0x000006e000007947 */ /* 0x000fea0003800000 */
.L_x_22496:
        /* <DEDUP_REMOVED lines=10> */
.L_x_22503:
        /* <DEDUP_REMOVED lines=21> */
.L_x_22507:
[----:B------:R-:W-:Y:S05]  /*a3a0*/  BSYNC B1 ;  /* 0x0000000000017941 */ /* 0x000fea0003800000 */
.L_x_22506:
[----:B------:R-:W-:Y:S01]  /*a3b0*/  IMAD.SHL.U32 R2, R2, 0x100000, RZ ;  /* 0x0010000002027824 */ /* 0x000fe200078e00ff */
[----:B------:R-:W-:-:S04]  /*a3c0*/  LEA R3, R0, 0x3b800000, 0x17 ;  /* 0x3b80000000037811 */ /* 0x000fc800078eb8ff */
[----:B------:R-:W-:Y:S02]  /*a3d0*/  LOP3.LUT R4, R3, R2, R4, 0xfe, !PT ;  /* 0x0000000203047212 */ /* 0x000fe400078efe04 */
.L_x_22505:
[----:B------:R-:W-:Y:S05]  /*a3e0*/  BSYNC B0 ;  /* 0x0000000000007941 */ /* 0x000fea0003800000 */
.L_x_22504:
[----:B------:R-:W0:Y:S02]  /*a3f0*/  F2I.FTZ.TRUNC.NTZ R4, R4 ;  /* 0x0000000400047305 */ /* 0x000e24000021f100 */
[----:B0-----:R-:W-:Y:S01]  /*a400*/  PRMT R0, R4, 0x7610, R0 ;  /* 0x0000761004007816 */ /* 0x001fe20000000000 */
[----:B------:R-:W-:Y:S05]  /*a410*/  BRA `(.L_x_22489) ;  /* 0x0000047000007947 */ /* 0x000fea0003800000 */
.L_x_22502:
        /* <DEDUP_REMOVED lines=21> */
.L_x_22511:
[----:B------:R-:W-:Y:S05]  /*a570*/  BSYNC B1 ;  /* 0x0000000000017941 */ /* 0x000fea0003800000 */
.L_x_22510:
[----:B------:R-:W-:Y:S01]  /*a580*/  IMAD.SHL.U32 R2, R2, 0x200000, RZ ;  /* 0x0020000002027824 */ /* 0x000fe200078e00ff */
[----:B------:R-:W-:-:S04]  /*a590*/  LEA R3, R0, 0x37800000, 0x17 ;  /* 0x3780000000037811 */ /* 0x000fc800078eb8ff */
[----:B------:R-:W-:Y:S02]  /*a5a0*/  LOP3.LUT R4, R3, R2, R4, 0xfe, !PT ;  /* 0x0000000203047212 */ /* 0x000fe400078efe04 */
.L_x_22509:
[----:B------:R-:W-:Y:S05]  /*a5b0*/  BSYNC B0 ;  /* 0x0000000000007941 */ /* 0x000fea0003800000 */
.L_x_22508:
[----:B------:R-:W0:Y:S02]  /*a5c0*/  F2I.FTZ.TRUNC.NTZ R4, R4 ;  /* 0x0000000400047305 */ /* 0x000e24000021f100 */
[----:B0-----:R-:W-:Y:S01]  /*a5d0*/  PRMT R0, R4, 0x7610, R0 ;  /* 0x0000761004007816 */ /* 0x001fe20000000000 */
[----:B------:R-:W-:Y:S05]  /*a5e0*/  BRA `(.L_x_22489) ;  /* 0x000002a000007947 */ /* 0x000fea0003800000 */
.L_x_22501:
        /* <DEDUP_REMOVED lines=14> */
.L_x_22515:
[----:B------:R-:W-:Y:S05]  /*a6d0*/  BSYNC B0 ;  /* 0x0000000000007941 */ /* 0x000fea0003800000 */
.L_x_22514:
[----:B------:R-:W0:Y:S02]  /*a6e0*/  F2I.FTZ.TRUNC.NTZ R4, R4 ;  /* 0x0000000400047305 */ /* 0x000e24000021f100 */
[----:B0-----:R-:W-:Y:S01]  /*a6f0*/  PRMT R0, R4, 0x7610, R0 ;  /* 0x0000761004007816 */ /* 0x001fe20000000000 */
[----:B------:R-:W-:Y:S05]  /*a700*/  BRA `(.L_x_22489) ;  /* 0x0000018000007947 */ /* 0x000fea0003800000 */
.L_x_22488:
        /* <DEDUP_REMOVED lines=21> */
.L_x_22513:
[----:B------:R0:W5:Y:S01]  /*a860*/  LDG.E.U8 R0, [R2.64] ;  /* 0x0000002402007981 */ /* 0x000162000c1e1100 */
[----:B------:R-:W-:Y:S05]  /*a870*/  BRA `(.L_x_22489) ;  /* 0x0000001000007947 */ /* 0x000fea0003800000 */
.L_x_22512:
[----:B------:R0:W5:Y:S02]  /*a880*/  LDG.E.U8 R0, [R2.64] ;  /* 0x0000002402007981 */ /* 0x000164000c1e1100 */
.L_x_22489:
        /* <DEDUP_REMOVED lines=41> */
.L_x_22519:
[----:B------:R-:W-:Y:S01]  /*ab20*/  STG.E.U8 [R16.64], R3 ;  /* 0x0000000310007986 */ /* 0x000fe2000c101124 */
[----:B------:R-:W-:Y:S05]  /*ab30*/  EXIT ;  /* 0x000000000000794d */ /* 0x000fea0003800000 */
.L_x_22518:
        /* <DEDUP_REMOVED lines=12> */
.L_x_22522:
[----:B------:R-:W-:-:S05]  /*ac00*/  PRMT R3, R3, 0x8880, RZ ;  /* 0x0000888003037816 */ /* 0x000fca00000000ff */
[----:B------:R-:W-:Y:S01]  /*ac10*/  STG.E [R16.64], R3 ;  /* 0x0000000310007986 */ /* 0x000fe2000c101924 */
[----:B------:R-:W-:Y:S05]  /*ac20*/  EXIT ;  /* 0x000000000000794d */ /* 0x000fea0003800000 */
.L_x_22521:
[----:B------:R-:W-:-:S04]  /*ac30*/  PRMT R3, R3, 0x8880, RZ ;  /* 0x0000888003037816 */ /* 0x000fc800000000ff */
[----:B------:R-:W-:-:S05]  /*ac40*/  PRMT R3, R3, 0x7710, RZ ;  /* 0x0000771003037816 */ /* 0x000fca00000000ff */
[----:B------:R-:W-:Y:S01]  /*ac50*/  STG.E.U16 [R16.64], R3 ;  /* 0x0000000310007986 */ /* 0x000fe2000c101524 */
[----:B------:R-:W-:Y:S05]  /*ac60*/  EXIT ;  /* 0x000000000000794d */ /* 0x000fea0003800000 */
.L_x_22517:
        /* <DEDUP_REMOVED lines=9> */
.L_x_22524:
[----:B------:R-:W0:Y:S02]  /*ad00*/  I2F.S8 R0, R3 ;  /* 0x0000000300007306 */ /* 0x000e240000001400 */
[----:B0-----:R-:W-:-:S05]  /*ad10*/  F2FP.PACK_AB R0, RZ, R0 ;  /* 0x00000000ff00723e */ /* 0x001fca00000000ff */
[----:B------:R-:W-:Y:S01]  /*ad20*/  STG.E.U16 [R16.64], R0 ;  /* 0x0000000010007986 */ /* 0x000fe2000c101524 */
[----:B------:R-:W-:Y:S05]  /*ad30*/  EXIT ;  /* 0x000000000000794d */ /* 0x000fea0003800000 */
.L_x_22523:
        /* <DEDUP_REMOVED lines=10> */
.L_x_22526:
[----:B------:R-:W0:Y:S02]  /*ade0*/  I2F.S8 R3, R3 ;  /* 0x0000000300037306 */ /* 0x000e240000001400 */
[----:B0-----:R-:W-:-:S04]  /*adf0*/  F2FP.PACK_AB R3, RZ, R3 ;  /* 0x00000003ff03723e */ /* 0x001fc800000000ff */
[----:B------:R-:W-:-:S05]  /*ae00*/  PRMT R3, R3, 0x5410, RZ ;  /* 0x0000541003037816 */ /* 0x000fca00000000ff */
[----:B------:R-:W-:Y:S01]  /*ae10*/  STG.E [R16.64], R3 ;  /* 0x0000000310007986 */ /* 0x000fe2000c101924 */
[----:B------:R-:W-:Y:S05]  /*ae20*/  EXIT ;  /* 0x000000000000794d */ /* 0x000fea0003800000 */
.L_x_22525:
[----:B------:R-:W-:-:S04]  /*ae30*/  PRMT R2, R3, 0x8880, RZ ;  /* 0x0000888003027816 */ /* 0x000fc800000000ff */
[----:B------:R-:W-:-:S06]  /*ae40*/  PRMT R2, R2, 0x7710, RZ ;  /* 0x0000771002027816 */ /* 0x000fcc00000000ff */
[----:B------:R-:W0:Y:S02]  /*ae50*/  I2F.F64.S16 R2, R2 ;  /* 0x0000000200027312 */ /* 0x000e240000101c00 */
[----:B0-----:R-:W-:Y:S01]  /*ae60*/  STG.E.64 [R16.64], R2 ;  /* 0x0000000210007986 */ /* 0x001fe2000c101b24 */
[----:B------:R-:W-:Y:S05]  /*ae70*/  EXIT ;  /* 0x000000000000794d */ /* 0x000fea0003800000 */
.L_x_22516:
        /* <DEDUP_REMOVED lines=12> */
.L_x_22529:
[----:B------:R-:W-:Y:S01]  /*af40*/  PRMT R4, R3, 0x8880, RZ ;  /* 0x0000888003047816 */ /* 0x000fe200000000ff */
[----:B------:R-:W-:-:S03]  /*af50*/  CS2R R6, SRZ ;  /* 0x0000000000067805 */ /* 0x000fc6000001ff00 */
[----:B------:R-:W-:-:S06]  /*af60*/  PRMT R4, R4, 0x7710, RZ ;  /* 0x0000771004047816 */ /* 0x000fcc00000000ff */
[----:B------:R-:W0:Y:S02]  /*af70*/  I2F.F64.S16 R4, R4 ;  /* 0x0000000400047312 */ /* 0x000e240000101c00 */
[----:B0-----:R-:W-:Y:S01]  /*af80*/  STG.E.128 [R16.64], R4 ;  /* 0x0000000410007986 */ /* 0x001fe2000c101d24 */
[----:B------:R-:W-:Y:S05]  /*af90*/  EXIT ;  /* 0x000000000000794d */ /* 0x000fea0003800000 */
.L_x_22528:
        /* <DEDUP_REMOVED lines=21> */
.L_x_22533:
[----:B------:R-:W-:Y:S05]  /*b0f0*/  BSYNC B0 ;  /* 0x0000000000007941 */ /* 0x000fea0003800000 */
.L_x_22532:
[----:B------:R-:W-:-:S05]  /*b100*/  LOP3.LUT R3, R0, R3, RZ, 0xfc, !PT ;  /* 0x0000000300037212 */ /* 0x000fca00078efcff */
[----:B------:R-:W-:Y:S01]  /*b110*/  STG.E.U8 [R16.64], R3 ;  /* 0x0000000310007986 */ /* 0x000fe2000c101124 */
[----:B------:R-:W-:Y:S05]  /*b120*/  EXIT ;  /* 0x000000000000794d */ /* 0x000fea0003800000 */
.L_x_22531:
        /* <DEDUP_REMOVED lines=13> */
.L_x_22535:
[----:B------:R-:W-:Y:S01]  /*b200*/  IMAD.MOV.U32 R0, RZ, RZ, 0x7f ;  /* 0x0000007fff007424 */ /* 0x000fe200078e00ff */
[----:B------:R-:W-:-:S04]  /*b210*/  ISETP.GT.U32.AND P0, PT, R2, 0x7f800000, PT ;  /* 0x7f8000000200780c */ /* 0x000fc80003f04070 */
[----:B------:R-:W-:-:S04]  /*b220*/  SEL R0, R0, 0x7c, P0 ;  /* 0x0000007c00007807 */ /* 0x000fc80000000000 */
.L_x_22536:
[----:B------:R-:W-:Y:S05]  /*b230*/  BSYNC B0 ;  /* 0x0000000000007941 */ /* 0x000fea0003800000 */
.L_x_22534:
[----:B------:R-:W-:-:S04]  /*b240*/  LOP3.LUT R2, R3, 0x80000000, RZ, 0xc0, !PT ;  /* 0x8000000003027812 */ /* 0x000fc800078ec0ff */
[----:B------:R-:W-:-:S04]  /*b250*/  SHF.R.U32.HI R3, RZ, 0x18, R2 ;  /* 0x00000018ff037819 */ /* 0x000fc80000011602 */
[----:B------:R-:W-:-:S05]  /*b260*/  LOP3.LUT R3, R0, R3, RZ, 0xfc, !PT ;  /* 0x0000000300037212 */ /* 0x000fca00078efcff */
[----:B------:R-:W-:Y:S01]  /*b270*/  STG.E.U8 [R16.64], R3 ;  /* 0x0000000310007986 */ /* 0x000fe2000c101124 */
[----:B------:R-:W-:Y:S05]  /*b280*/  EXIT ;  /* 0x000000000000794d */ /* 0x000fea0003800000 */
.L_x_22530:
[----:B------:R-:W0:Y:S02]  /*b290*/  I2F.S8 R0, R3 ;  /* 0x0000000300007306 */ /* 0x000e240000001400 */
[----:B0-----:R-:W-:-:S05]  /*b2a0*/  F2FP.BF16.PACK_AB R0, RZ, R0 ;  /* 0x00000000ff00723e */ /* 0x001fca00000010ff */
[----:B------:R-:W-:Y:S01]  /*b2b0*/  STG.E.U16 [R16.64], R0 ;  /* 0x0000000010007986 */ /* 0x000fe2000c101524 */
[----:B------:R-:W-:Y:S05]  /*b2c0*/  EXIT ;  /* 0x000000000000794d */ /* 0x000fea0003800000 */
.L_x_22527:
        /* <DEDUP_REMOVED lines=12> */
.L_x_22539:
        /* <DEDUP_REMOVED lines=17> */
.L_x_22542:
[----:B------:R-:W-:-:S04]  /*b4a0*/  LOP3.LUT R2, R3, 0x80000000, RZ, 0xc0, !PT ;  /* 0x8000000003027812 */ /* 0x000fc800078ec0ff */
[----:B------:R-:W-:-:S04]  /*b4b0*/  SHF.R.U32.HI R3, RZ, 0x18, R2 ;  /* 0x00000018ff037819 */ /* 0x000fc80000011602 */
[----:B------:R-:W-:-:S04]  /*b4c0*/  LOP3.LUT R0, R0, R3, RZ, 0xfc, !PT ;  /* 0x0000000300007212 */ /* 0x000fc800078efcff */
[----:B------:R-:W-:Y:S02]  /*b4d0*/  PRMT R8, R0, 0x7610, R8 ;  /* 0x0000761000087816 */ /* 0x000fe40000000008 */
.L_x_22541:
[----:B------:R-:W-:Y:S05]  /*b4e0*/  BSYNC B0 ;  /* 0x0000000000007941 */ /* 0x000fea0003800000 */
.L_x_22540:
[----:B------:R-:W-:Y:S01]  /*b4f0*/  STG.E.U8 [R16.64], R8 ;  /* 0x0000000810007986 */ /* 0x000fe2000c101124 */
[----:B------:R-:W-:Y:S05]  /*b500*/  EXIT ;  /* 0x000000000000794d */ /* 0x000fea0003800000 */
.L_x_22538:
        /* <DEDUP_REMOVED lines=17> */
.L_x_22545:
[----:B------:R-:W-:-:S04]  /*b620*/  LOP3.LUT R2, R3, 0x80000000, RZ, 0xc0, !PT ;  /* 0x8000000003027812 */ /* 0x000fc800078ec0ff */
[----:B------:R-:W-:-:S04]  /*b630*/  SHF.R.U32.HI R3, RZ, 0x18, R2 ;  /* 0x00000018ff037819 */ /* 0x000fc80000011602 */
[----:B------:R-:W-:-:S04]  /*b640*/  LOP3.LUT R0, R0, R3, RZ, 0xfc, !PT ;  /* 0x0000000300007212 */ /* 0x000fc800078efcff */
[----:B------:R-:W-:Y:S02]  /*b650*/  PRMT R8, R0, 0x7610, R8 ;  /* 0x0000761000087816 */ /* 0x000fe40000000008 */
.L_x_22544:
[----:B------:R-:W-:Y:S05]  /*b660*/  BSYNC B0 ;  /* 0x0000000000007941 */ /* 0x000fea0003800000 */
.L_x_22543:
[----:B------:R-:W-:Y:S01]  /*b670*/  STG.E.U8 [R16.64], R8 ;  /* 0x0000000810007986 */ /* 0x000fe2000c101124 */
[----:B------:R-:W-:Y:S05]  /*b680*/  EXIT ;  /* 0x000000000000794d */ /* 0x000fea0003800000 */
.L_x_22537:
        /* <DEDUP_REMOVED lines=23> */
.L_x_22520:
        /* <DEDUP_REMOVED lines=20> */
.L_x_22547:
[----:B------:R-:W-:-:S04]  /*b940*/  LOP3.LUT R3, R3, 0xffff, RZ, 0xc0, !PT ;  /* 0x0000ffff03037812 */ /* 0x000fc800078ec0ff */
[----:B------:R-:W-:-:S05]  /*b950*/  PRMT R3, R3, 0x8880, RZ ;  /* 0x0000888003037816 */ /* 0x000fca00000000ff */
[----:B------:R-:W-:-:S05]  /*b960*/  IMAD.MOV.U32 R2, RZ, RZ, R3 ;  /* 0x000000ffff027224 */ /* 0x000fca00078e0003 */
[----:B------:R-:W-:-:S05]  /*b970*/  SHF.R.S32.HI R3, RZ, 0x1f, R2 ;  /* 0x0000001fff037819 */ /* 0x000fca0000011402 */
[----:B------:R-:W-:Y:S01]  /*b980*/  STG.E.64 [R16.64], R2 ;  /* 0x0000000210007986 */ /* 0x000fe2000c101b24 */
[----:B------:R-:W-:Y:S05]  /*b990*/  EXIT ;  /* 0x000000000000794d */ /* 0x000fea0003800000 */
.L_x_22546:
[----:B------:R-:W-:-:S05]  /*b9a0*/  PRMT R3, R3, 0x8880, RZ ;  /* 0x0000888003037816 */ /* 0x000fca00000000ff */
[----:B------:R-:W-:Y:S01]  /*b9b0*/  STG.E [R16.64], R3 ;  /* 0x0000000310007986 */ /* 0x000fe2000c101924 */
[----:B------:R-:W-:Y:S05]  /*b9c0*/  EXIT ;  /* 0x000000000000794d */ /* 0x000fea0003800000 */
.L_x_22548:
        /* <DEDUP_REMOVED lines=11> */
.L_x_50678:


//--------------------- .text._ZN2at6native27unrolled_elementwise_kernelINS0_13AUnaryFunctorIaaaZZZNS0_16fmod_kernel_cudaERNS_18TensorIteratorBaseEENKUlvE_clEvENKUlvE0_clEvEUlaaE_EESt5arrayIPcLm2EELi4E23TrivialOffsetCalculatorILi1EjESD_NS0_6memory12LoadWithCastILi1EEENSE_13StoreWithCastILi1EEEEEviT_T0_T2_T3_T4_T5_ --------------------------
	.section	.text._ZN2at6native27unrolled_elementwise_kernelINS0_13AUnaryFunctorIaaaZZZNS0_16fmod_kernel_cudaERNS_18TensorIteratorBaseEENKUlvE_clEvENKUlvE0_clEvEUlaaE_EESt5arrayIPcLm2EELi4E23TrivialOffsetCalculatorILi1EjESD_NS0_6memory12LoadWithCastILi1EEENSE_13StoreWithCastILi1EEEEEviT_T0_T2_T3_T4_T5_,"ax",@progbits
	.sectioninfo	@"SHI_REGISTERS=29"
	.align	128
        .global         _ZN2at6native27unrolled_elementwise_kernelINS0_13AUnaryFunctorIaaaZZZNS0_16fmod_kernel_cudaERNS_18TensorIteratorBaseEENKUlvE_clEvENKUlvE0_clEvEUlaaE_EESt5arrayIPcLm2EELi4E23TrivialOffsetCalculatorILi1EjESD_NS0_6memory12LoadWithCastILi1EEENSE_13StoreWithCastILi1EEEEEviT_T0_T2_T3_T4_T5_
        .type           _ZN2at6native27unrolled_elementwise_kernelINS0_13AUnaryFunctorIaaaZZZNS0_16fmod_kernel_cudaERNS_18TensorIteratorBaseEENKUlvE_clEvENKUlvE0_clEvEUlaaE_EESt5arrayIPcLm2EELi4E23TrivialOffsetCalculatorILi1EjESD_NS0_6memory12LoadWithCastILi1EEENSE_13StoreWithCastILi1EEEEEviT_T0_T2_T3_T4_T5_,@function
        .size           _ZN2at6native27unrolled_elementwise_kernelINS0_13AUnaryFunctorIaaaZZZNS0_16fmod_kernel_cudaERNS_18TensorIteratorBaseEENKUlvE_clEvENKUlvE0_clEvEUlaaE_EESt5arrayIPcLm2EELi4E23TrivialOffsetCalculatorILi1EjESD_NS0_6memory12LoadWithCastILi1EEENSE_13StoreWithCastILi1EEEEEviT_T0_T2_T3_T4_T5_,(.L_x_50679 - _ZN2at6native27unrolled_elementwise_kernelINS0_13AUnaryFunctorIaaaZZZNS0_16fmod_kernel_cudaERNS_18TensorIteratorBaseEENKUlvE_clEvENKUlvE0_clEvEUlaaE_EESt5arrayIPcLm2EELi4E23TrivialOffsetCalculatorILi1EjESD_NS0_6memory12LoadWithCastILi1EEENSE_13StoreWithCastILi1EEEEEviT_T0_T2_T3_T4_T5_)
        .other          _ZN2at6native27unrolled_elementwise_kernelINS0_13AUnaryFunctorIaaaZZZNS0_16fmod_kernel_cudaERNS_18TensorIteratorBaseEENKUlvE_clEvENKUlvE0_clEvEUlaaE_EESt5arrayIPcLm2EELi4E23TrivialOffsetCalculatorILi1EjESD_NS0_6memory12LoadWithCastILi1EEENSE_13StoreWithCastILi1EEEEEviT_T0_T2_T3_T4_T5_,@"STO_CUDA_ENTRY STV_DEFAULT"
_ZN2at6native27unrolled_elementwise_kernelINS0_13AUnaryFunctorIaaaZZZNS0_16fmod_kernel_cudaERNS_18TensorIteratorBaseEENKUlvE_clEvENKUlvE0_clEvEUlaaE_EESt5arrayIPcLm2EELi4E23TrivialOffsetCalculatorILi1EjESD_NS0_6memory12LoadWithCastILi1EEENSE_13StoreWithCastILi1EEEEEviT_T0_T2_T3_T4_T5_:
.text._ZN2at6native27unrolled_elementwise_kernelINS0_13AUnaryFunctorIaaaZZZNS0_16fmod_kernel_cudaERNS_18TensorIteratorBaseEENKUlvE_clEvENKUlvE0_clEvEUlaaE_EESt5arrayIPcLm2EELi4E23TrivialOffsetCalculatorILi1EjESD_NS0_6memory12LoadWithCastILi1EEENSE_13StoreWithCastILi1EEEEEviT_T0_T2_T3_T4_T5_:
        /* <DEDUP_REMOVED lines=29> */
.L_x_22554:
[----:B------:R0:W5:Y:S01]  /*01d0*/  LDG.E.U8 R25, [R2.64] ;  /* 0x0000002402197981 */ /* 0x000162000c1e1100 */
[----:B------:R-:W-:Y:S05]  /*01e0*/  BRA `(.L_x_22556) ;  /* 0x00000d9000007947 */ /* 0x000fea0003800000 */
.L_x_22553:
        /* <DEDUP_REMOVED lines=8> */
.L_x_22558:
[----:B------:R0:W5:Y:S01]  /*0270*/  LDG.E.U8 R25, [R2.64] ;  /* 0x0000002402197981 */ /* 0x000162000c1e1100 */
[----:B------:R-:W-:Y:S05]  /*0280*/  BRA `(.L_x_22556) ;  /* 0x00000cf000007947 */ /* 0x000fea0003800000 */
.L_x_22557:
[----:B------:R0:W5:Y:S01]  /*0290*/  LDG.E.U16 R25, [R2.64] ;  /* 0x0000002402197981 */ /* 0x000162000c1e1500 */
[----:B------:R-:W-:Y:S05]  /*02a0*/  BRA `(.L_x_22556) ;  /* 0x00000cd000007947 */ /* 0x000fea0003800000 */
.L_x_22552:
        /* <DEDUP_REMOVED lines=9> */
.L_x_22560:
[----:B------:R-:W2:Y:S02]  /*0340*/  LDG.E.U16 R0, [R2.64] ;  /* 0x0000002402007981 */ /* 0x000ea4000c1e1500 */
[----:B--2---:R-:W-:-:S06]  /*0350*/  HADD2.F32 R0, -RZ, R0.H0_H0 ;  /* 0x20000000ff007230 */ /* 0x004fcc0000004100 */
[----:B------:R-:W0:Y:S02]  /*0360*/  F2I.FTZ.TRUNC.NTZ R0, R0 ;  /* 0x0000000000007305 */ /* 0x000e24000021f100 */
[----:B0-----:R-:W-:Y:S01]  /*0370*/  PRMT R25, R0, 0x7610, R25 ;  /* 0x0000761000197816 */ /* 0x001fe20000000019 */
[----:B------:R-:W-:Y:S05]  /*0380*/  BRA `(.L_x_22556) ;  /* 0x00000bf000007947 */ /* 0x000fea0003800000 */
.L_x_22559:
        /* <DEDUP_REMOVED lines=9> */
.L_x_22562:
[----:B------:R-:W2:Y:S02]  /*0420*/  LDG.E.U16 R2, [R2.64] ;  /* 0x0000002402027981 */ /* 0x000ea4000c1e1500 */
[----:B--2---:R-:W-:-:S06]  /*0430*/  HADD2.F32 R0, -RZ, R2.H0_H0 ;  /* 0x20000002ff007230 */ /* 0x004fcc0000004100 */
[----:B------:R-:W0:Y:S02]  /*0440*/  F2I.FTZ.TRUNC.NTZ R0, R0 ;  /* 0x0000000000007305 */ /* 0x000e24000021f100 */
[----:B0-----:R-:W-:Y:S01]  /*0450*/  PRMT R25, R0, 0x7610, R25 ;  /* 0x0000761000197816 */ /* 0x001fe20000000019 */
[----:B------:R-:W-:Y:S05]  /*0460*/  BRA `(.L_x_22556) ;  /* 0x00000b1000007947 */ /* 0x000fea0003800000 */
.L_x_22561:
[----:B------:R-:W2:Y:S02]  /*0470*/  LDG.E.64 R2, [R2.64] ;  /* 0x0000002402027981 */ /* 0x000ea4000c1e1b00 */
[----:B--2---:R0:W1:Y:S01]  /*0480*/  F2I.F64.TRUNC R25, R2 ;  /* 0x0000000200197311 */ /* 0x004062000030d100 */
[----:B------:R-:W-:Y:S05]  /*0490*/  BRA `(.L_x_22556) ;  /* 0x00000ae000007947 */ /* 0x000fea0003800000 */
.L_x_22551:
        /* <DEDUP_REMOVED lines=12> */
.L_x_22565:
[----:B------:R-:W2:Y:S02]  /*0560*/  LDG.E.64 R2, [R2.64] ;  /* 0x0000002402027981 */ /* 0x000ea4000c1e1b00 */
[----:B--2---:R0:W1:Y:S01]  /*0570*/  F2I.F64.TRUNC R25, R2 ;  /* 0x0000000200197311 */ /* 0x004062000030d100 */
[----:B------:R-:W-:Y:S05]  /*0580*/  BRA `(.L_x_22556) ;  /* 0x000009f000007947 */ /* 0x000fea0003800000 */
.L_x_22564:
        /* <DEDUP_REMOVED lines=28> */
.L_x_22567:
        /* <DEDUP_REMOVED lines=16> */
.L_x_22566:
[----:B------:R-:W2:Y:S02]  /*0850*/  LDG.E.U16 R0, [R2.64] ;  /* 0x0000002402007981 */ /* 0x000ea4000c1e1500 */
[----:B--2---:R-:W-:-:S06]  /*0860*/  PRMT R0, RZ, 0x5410, R0 ;  /* 0x00005410ff007816 */ /* 0x004fcc0000000000 */
[----:B------:R-:W0:Y:S02]  /*0870*/  F2I.FTZ.TRUNC.NTZ R0, R0 ;  /* 0x0000000000007305 */ /* 0x000e24000021f100 */
[----:B0-----:R-:W-:Y:S01]  /*0880*/  PRMT R25, R0, 0x7610, R25 ;  /* 0x0000761000197816 */ /* 0x001fe20000000019 */
[----:B------:R-:W-:Y:S05]  /*0890*/  BRA `(.L_x_22556) ;  /* 0x000006e000007947 */ /* 0x000fea0003800000 */
.L_x_22563:
        /* <DEDUP_REMOVED lines=10> */
.L_x_22570:
        /* <DEDUP_REMOVED lines=21> */
.L_x_22574:
[----:B------:R-:W-:Y:S05]  /*0a90*/  BSYNC B1 ;  /* 0x0000000000017941 */ /* 0x000fea0003800000 */
.L_x_22573:
[----:B------:R-:W-:Y:S01]  /*0aa0*/  LEA R3, R0, 0x3b800000, 0x17 ;  /* 0x3b80000000037811 */ /* 0x000fe200078eb8ff */
[----:B------:R-:W-:-:S05]  /*0ab0*/  IMAD.SHL.U32 R0, R2, 0x100000, RZ ;  /* 0x0010000002007824 */ /* 0x000fca00078e00ff */
[----:B------:R-:W-:Y:S02]  /*0ac0*/  LOP3.LUT R0, R3, R0, R4, 0xfe, !PT ;  /* 0x0000000003007212 */ /* 0x000fe400078efe04 */
.L_x_22572:
[----:B------:R-:W-:Y:S05]  /*0ad0*/  BSYNC B0 ;  /* 0x0000000000007941 */ /* 0x000fea0003800000 */
.L_x_22571:
[----:B------:R-:W0:Y:S02]  /*0ae0*/  F2I.FTZ.TRUNC.NTZ R0, R0 ;  /* 0x0000000000007305 */ /* 0x000e24000021f100 */
[----:B0-----:R-:W-:Y:S01]  /*0af0*/  PRMT R25, R0, 0x7610, R25 ;  /* 0x0000761000197816 */ /* 0x001fe20000000019 */
[----:B------:R-:W-:Y:S05]  /*0b00*/  BRA `(.L_x_22556) ;  /* 0x0000047000007947 */ /* 0x000fea0003800000 */
.L_x_22569:
        /* <DEDUP_REMOVED lines=21> */
.L_x_22578:
[----:B------:R-:W-:Y:S05]  /*0c60*/  BSYNC B1 ;  /* 0x0000000000017941 */ /* 0x000fea0003800000 */
.L_x_22577:
[----:B------:R-:W-:Y:S01]  /*0c70*/  LEA R3, R0, 0x37800000, 0x17 ;  /* 0x3780000000037811 */ /* 0x000fe200078eb8ff */
[----:B------:R-:W-:-:S05]  /*0c80*/  IMAD.SHL.U32 R0, R2, 0x200000, RZ ;  /* 0x0020000002007824 */ /* 0x000fca00078e00ff */
[----:B------:R-:W-:Y:S02]  /*0c90*/  LOP3.LUT R0, R3, R0, R4, 0xfe, !PT ;  /* 0x0000000003007212 */ /* 0x000fe400078efe04 */
.L_x_22576:
[----:B------:R-:W-:Y:S05]  /*0ca0*/  BSYNC B0 ;  /* 0x0000000000007941 */ /* 0x000fea0003800000 */
.L_x_22575:
[----:B------:R-:W0:Y:S02]  /*0cb0*/  F2I.FTZ.TRUNC.NTZ R0, R0 ;  /* 0x0000000000007305 */ /* 0x000e24000021f100 */
[----:B0-----:R-:W-:Y:S01]  /*0cc0*/  PRMT R25, R0, 0x7610, R25 ;  /* 0x0000761000197816 */ /* 0x001fe20000000019 */
[----:B------:R-:W-:Y:S05]  /*0cd0*/  BRA `(.L_x_22556) ;  /* 0x000002a000007947 */ /* 0x000fea0003800000 */
.L_x_22568:
        /* <DEDUP_REMOVED lines=14> */
.L_x_22582:
[----:B------:R-:W-:Y:S05]  /*0dc0*/  BSYNC B0 ;  /* 0x0000000000007941 */ /* 0x000fea0003800000 */
.L_x_22581:
[----:B------:R-:W0:Y:S02]  /*0dd0*/  F2I.FTZ.TRUNC.NTZ R0, R0 ;  /* 0x0000000000007305 */ /* 0x000e24000021f100 */
[----:B0-----:R-:W-:Y:S01]  /*0de0*/  PRMT R25, R0, 0x7610, R25 ;  /* 0x0000761000197816 */ /* 0x001fe20000000019 */
[----:B------:R-:W-:Y:S05]  /*0df0*/  BRA `(.L_x_22556) ;  /* 0x0000018000007947 */ /* 0x000fea0003800000 */
.L_x_22555:
        /* <DEDUP_REMOVED lines=21> */
.L_x_22580:
[----:B------:R0:W5:Y:S01]  /*0f50*/  LDG.E.U8 R25, [R2.64] ;  /* 0x0000002402197981 */ /* 0x000162000c1e1100 */
[----:B------:R-:W-:Y:S05]  /*0f60*/  BRA `(.L_x_22556) ;  /* 0x0000001000007947 */ /* 0x000fea0003800000 */
.L_x_22579:
[----:B------:R0:W5:Y:S02]  /*0f70*/  LDG.E.U8 R25, [R2.64] ;  /* 0x0000002402197981 */ /* 0x000164000c1e1100 */
.L_x_22556:
[----:B------:R-:W2:Y:S02]  /*0f80*/  S2R R18, SR_TID.X ;  /* 0x0000000000127919 */ /* 0x000ea40000002100 */
[----:B--2---:R-:W-:Y:S02]  /*0f90*/  IADD3 R18, R18, 0x80, RZ ;  /* 0x0000008012127810 */ /* 0x004fe40007ffe0ff */
.L_x_22550:
[----:B-1----:R-:W-:Y:S05]  /*0fa0*/  BSYNC B6 ;  /* 0x0000000000067941 */ /* 0x002fea0003800000 */
.L_x_22549:
        /* <DEDUP_REMOVED lines=21> */
.L_x_22588:
[----:B------:R0:W5:Y:S01]  /*1100*/  LDG.E.U8 R19, [R2.64] ;  /* 0x0000002402137981 */ /* 0x000162000c1e1100 */
[----:B------:R-:W-:Y:S05]  /*1110*/  BRA `(.L_x_22590) ;  /* 0x00000d8000007947 */ /* 0x000fea0003800000 */
.L_x_22587:
        /* <DEDUP_REMOVED lines=8> */
.L_x_22592:
[----:B------:R0:W5:Y:S01]  /*11a0*/  LDG.E.U8 R19, [R2.64] ;  /* 0x0000002402137981 */ /* 0x000162000c1e1100 */
[----:B------:R-:W-:Y:S05]  /*11b0*/  BRA `(.L_x_22590) ;  /* 0x00000ce000007947 */ /* 0x000fea0003800000 */
.L_x_22591:
[----:B------:R0:W5:Y:S01]  /*11c0*/  LDG.E.U16 R19, [R2.64] ;  /* 0x0000002402137981 */ /* 0x000162000c1e1500 */
[----:B------:R-:W-:Y:S05]  /*11d0*/  BRA `(.L_x_22590) ;  /* 0x00000cc000007947 */ /* 0x000fea0003800000 */
.L_x_22586:
        /* <DEDUP_REMOVED lines=9> */
.L_x_22594:
[----:B------:R-:W2:Y:S02]  /*1270*/  LDG.E.U16 R0, [R2.64] ;  /* 0x0000002402007981 */ /* 0x000ea4000c1e1500 */
[----:B--2---:R-:W-:-:S06]  /*1280*/  HADD2.F32 R0, -RZ, R0.H0_H0 ;  /* 0x20000000ff007230 */ /* 0x004fcc0000004100 */
[----:B------:R-:W0:Y:S02]  /*1290*/  F2I.FTZ.TRUNC.NTZ R0, R0 ;  /* 0x0000000000007305 */ /* 0x000e24000021f100 */
[----:B0-----:R-:W-:Y:S01]  /*12a0*/  PRMT R19, R0, 0x7610, R19 ;  /* 0x0000761000137816 */ /* 0x001fe20000000013 */
[----:B------:R-:W-:Y:S05]  /*12b0*/  BRA `(.L_x_22590) ;  /* 0x00000be000007947 */ /* 0x000fea0003800000 */
.L_x_22593:
        /* <DEDUP_REMOVED lines=9> */
.L_x_22596:
[----:B------:R-:W2:Y:S02]  /*1350*/  LDG.E.U16 R2, [R2.64] ;  /* 0x0000002402027981 */ /* 0x000ea4000c1e1500 */
[----:B--2---:R-:W-:-:S06]  /*1360*/  HADD2.F32 R0, -RZ, R2.H0_H0 ;  /* 0x20000002ff007230 */ /* 0x004fcc0000004100 */
[----:B------:R-:W0:Y:S02]  /*1370*/  F2I.FTZ.TRUNC.NTZ R0, R0 ;  /* 0x0000000000007305 */ /* 0x000e24000021f100 */
[----:B0-----:R-:W-:Y:S01]  /*1380*/  PRMT R19, R0, 0x7610, R19 ;  /* 0x0000761000137816 */ /* 0x001fe20000000013 */
[----:B------:R-:W-:Y:S05]  /*1390*/  BRA `(.L_x_22590) ;  /* 0x00000b0000007947 */ /* 0x000fea0003800000 */
.L_x_22595:
[----:B------:R-:W2:Y:S02]  /*13a0*/  LDG.E.64 R2, [R2.64] ;  /* 0x0000002402027981 */ /* 0x000ea4000c1e1b00 */
[----:B--2---:R0:W1:Y:S01]  /*13b0*/  F2I.F64.TRUNC R19, R2 ;  /* 0x0000000200137311 */ /* 0x004062000030d100 */
[----:B------:R-:W-:Y:S05]  /*13c0*/  BRA `(.L_x_22590) ;  /* 0x00000ad000007947 */ /* 0x000fea0003800000 */
.L_x_22585:
        /* <DEDUP_REMOVED lines=12> */
.L_x_22599:
[----:B------:R-:W2:Y:S02]  /*1490*/  LDG.E.64 R2, [R2.64] ;  /* 0x0000002402027981 */ /* 0x000ea4000c1e1b00 */
[----:B--2---:R0:W1:Y:S01]  /*14a0*/  F2I.F64.TRUNC R19, R2 ;  /* 0x0000000200137311 */ /* 0x004062000030d100 */
[----:B------:R-:W-:Y:S05]  /*14b0*/  BRA `(.L_x_22590) ;  /* 0x000009e000007947 */ /* 0x000fea0003800000 */
.L_x_22598:
        /* <DEDUP_REMOVED lines=28> */
.L_x_22601:
        /* <DEDUP_REMOVED lines=15> */
.L_x_22600:
[----:B------:R-:W2:Y:S02]  /*1770*/  LDG.E.U16 R0, [R2.64] ;  /* 0x0000002402007981 */ /* 0x000ea4000c1e1500 */
[----:B--2---:R-:W-:-:S06]  /*1780*/  PRMT R0, RZ, 0x5410, R0 ;  /* 0x00005410ff007816 */ /* 0x004fcc0000000000 */
[----:B------:R-:W0:Y:S02]  /*1790*/  F2I.FTZ.TRUNC.NTZ R0, R0 ;  /* 0x0000000000007305 */ /* 0x000e24000021f100 */
[----:B0-----:R-:W-:Y:S01]  /*17a0*/  PRMT R19, R0, 0x7610, R19 ;  /* 0x0000761000137816 */ /* 0x001fe20000000013 */
[----:B------:R-:W-:Y:S05]  /*17b0*/  BRA `(.L_x_22590) ;  /* 0x000006e000007947 */ /* 0x000fea0003800000 */
.L_x_22597:
        /* <DEDUP_REMOVED lines=10> */
.L_x_22604:
        /* <DEDUP_REMOVED lines=21> */
.L_x_22608:
[----:B------:R-:W-:Y:S05]  /*19b0*/  BSYNC B1 ;  /* 0x0000000000017941 */ /* 0x000fea0003800000 */
.L_x_22607:
[----:B------:R-:W-:Y:S01]  /*19c0*/  LEA R3, R0, 0x3b800000, 0x17 ;  /* 0x3b80000000037811 */ /* 0x000fe200078eb8ff */
[----:B------:R-:W-:-:S05]  /*19d0*/  IMAD.SHL.U32 R0, R2, 0x100000, RZ ;  /* 0x0010000002007824 */ /* 0x000fca00078e00ff */
[----:B------:R-:W-:Y:S02]  /*19e0*/  LOP3.LUT R0, R3, R0, R4, 0xfe, !PT ;  /* 0x0000000003007212 */ /* 0x000fe400078efe04 */
.L_x_22606:
[----:B------:R-:W-:Y:S05]  /*19f0*/  BSYNC B0 ;  /* 0x0000000000007941 */ /* 0x000fea0003800000 */
.L_x_22605:
[----:B------:R-:W0:Y:S02]  /*1a00*/  F2I.FTZ.TRUNC.NTZ R0, R0 ;  /* 0x0000000000007305 */ /* 0x000e24000021f100 */
[----:B0-----:R-:W-:Y:S01]  /*1a10*/  PRMT R19, R0, 0x7610, R19 ;  /* 0x0000761000137816 */ /* 0x001fe20000000013 */
[----:B------:R-:W-:Y:S05]  /*1a20*/  BRA `(.L_x_22590) ;  /* 0x0000047000007947 */ /* 0x000fea0003800000 */
.L_x_22603:
        /* <DEDUP_REMOVED lines=21> */
.L_x_22612:
[----:B------:R-:W-:Y:S05]  /*1b80*/  BSYNC B1 ;  /* 0x0000000000017941 */ /* 0x000fea0003800000 */
.L_x_22611:
[----:B------:R-:W-:Y:S01]  /*1b90*/  LEA R3, R0, 0x37800000, 0x17 ;  /* 0x3780000000037811 */ /* 0x000fe200078eb8ff */
[----:B------:R-:W-:-:S05]  /*1ba0*/  IMAD.SHL.U32 R0, R2, 0x200000, RZ ;  /* 0x0020000002007824 */ /* 0x000fca00078e00ff */
[----:B------:R-:W-:Y:S02]  /*1bb0*/  LOP3.LUT R0, R3, R0, R4, 0xfe, !PT ;  /* 0x0000000003007212 */ /* 0x000fe400078efe04 */
.L_x_22610:
[----:B------:R-:W-:Y:S05]  /*1bc0*/  BSYNC B0 ;  /* 0x0000000000007941 */ /* 0x000fea0003800000 */
.L_x_22609:
[----:B------:R-:W0:Y:S02]  /*1bd0*/  F2I.FTZ.TRUNC.NTZ R0, R0 ;  /* 0x0000000000007305 */ /* 0x000e24000021f100 */
[----:B0-----:R-:W-:Y:S01]  /*1be0*/  PRMT R19, R0, 0x7610, R19 ;  /* 0x0000761000137816 */ /* 0x001fe20000000013 */
[----:B------:R-:W-:Y:S05]  /*1bf0*/  BRA `(.L_x_22590) ;  /* 0x000002a000007947 */ /* 0x000fea0003800000 */
.L_x_22602:
        /* <DEDUP_REMOVED lines=14> */
.L_x_22616:
[----:B------:R-:W-:Y:S05]  /*1ce0*/  BSYNC B0 ;  /* 0x0000000000007941 */ /* 0x000fea0003800000 */
.L_x_22615:
[----:B------:R-:W0:Y:S02]  /*1cf0*/  F2I.FTZ.TRUNC.NTZ R0, R0 ;  /* 0x0000000000007305 */ /* 0x000e24000021f100 */
[----:B0-----:R-:W-:Y:S01]  /*1d00*/  PRMT R19, R0, 0x7610, R19 ;  /* 0x0000761000137816 */ /* 0x001fe20000000013 */
[----:B------:R-:W-:Y:S05]  /*1d10*/  BRA `(.L_x_22590) ;  /* 0x0000018000007947 */ /* 0x000fea0003800000 */
.L_x_22589:
        /* <DEDUP_REMOVED lines=21> */
.L_x_22614:
[----:B------:R0:W5:Y:S01]  /*1e70*/  LDG.E.U8 R19, [R2.64] ;  /* 0x0000002402137981 */ /* 0x000162000c1e1100 */
[----:B------:R-:W-:Y:S05]  /*1e80*/  BRA `(.L_x_22590) ;  /* 0x0000001000007947 */ /* 0x000fea0003800000 */
.L_x_22613:
[----:B------:R0:W5:Y:S02]  /*1e90*/  LDG.E.U8 R19, [R2.64] ;  /* 0x0000002402137981 */ /* 0x000164000c1e1100 */
.L_x_22590:
[----:B------:R-:W-:-:S03]  /*1ea0*/  IADD3 R18, R18, 0x80, RZ ;  /* 0x0000008012127810 */ /* 0x000fc60007ffe0ff */
.L_x_22584:
[----:B------:R-:W-:Y:S05]  /*1eb0*/  BSYNC B6 ;  /* 0x0000000000067941 */ /* 0x000fea0003800000 */
.L_x_22583:
        /* <DEDUP_REMOVED lines=23> */
.L_x_22622:
[----:B------:R0:W5:Y:S01]  /*2030*/  LDG.E.U8 R23, [R2.64] ;  /* 0x0000002402177981 */ /* 0x000162000c1e1100 */
[----:B------:R-:W-:Y:S05]  /*2040*/  BRA `(.L_x_22624) ;  /* 0x00000d8000007947 */ /* 0x000fea0003800000 */
.L_x_22621:
        /* <DEDUP_REMOVED lines=8> */
.L_x_22626:
[----:B------:R0:W5:Y:S01]  /*20d0*/  LDG.E.U8 R23, [R2.64] ;  /* 0x0000002402177981 */ /* 0x000162000c1e1100 */
[----:B------:R-:W-:Y:S05]  /*20e0*/  BRA `(.L_x_22624) ;  /* 0x00000ce000007947 */ /* 0x000fea0003800000 */
.L_x_22625:
[----:B------:R0:W5:Y:S01]  /*20f0*/  LDG.E.U16 R23, [R2.64] ;  /* 0x0000002402177981 */ /* 0x000162000c1e1500 */
[----:B------:R-:W-:Y:S05]  /*2100*/  BRA `(.L_x_22624) ;  /* 0x00000cc000007947 */ /* 0x000fea0003800000 */
.L_x_22620:
        /* <DEDUP_REMOVED lines=9> */
.L_x_22628:
[----:B------:R-:W2:Y:S02]  /*21a0*/  LDG.E.U16 R0, [R2.64] ;  /* 0x0000002402007981 */ /* 0x000ea4000c1e1500 */
[----:B--2---:R-:W-:-:S06]  /*21b0*/  HADD2.F32 R0, -RZ, R0.H0_H0 ;  /* 0x20000000ff007230 */ /* 0x004fcc0000004100 */
[----:B------:R-:W0:Y:S02]  /*21c0*/  F2I.FTZ.TRUNC.NTZ R0, R0 ;  /* 0x0000000000007305 */ /* 0x000e24000021f100 */
[----:B0-----:R-:W-:Y:S01]  /*21d0*/  PRMT R23, R0, 0x7610, R23 ;  /* 0x0000761000177816 */ /* 0x001fe20000000017 */
[----:B------:R-:W-:Y:S05]  /*21e0*/  BRA `(.L_x_22624) ;  /* 0x00000be000007947 */ /* 0x000fea0003800000 */
.L_x_22627:
        /* <DEDUP_REMOVED lines=9> */
.L_x_22630:
[----:B------:R-:W2:Y:S02]  /*2280*/  LDG.E.U16 R2, [R2.64] ;  /* 0x0000002402027981 */ /* 0x000ea4000c1e1500 */
[----:B--2---:R-:W-:-:S06]  /*2290*/  HADD2.F32 R0, -RZ, R2.H0_H0 ;  /* 0x20000002ff007230 */ /* 0x004fcc0000004100 */
[----:B------:R-:W0:Y:S02]  /*22a0*/  F2I.FTZ.TRUNC.NTZ R0, R0 ;  /* 0x0000000000007305 */ /* 0x000e24000021f100 */
[----:B0-----:R-:W-:Y:S01]  /*22b0*/  PRMT R23, R0, 0x7610, R23 ;  /* 0x0000761000177816 */ /* 0x001fe20000000017 */
[----:B------:R-:W-:Y:S05]  /*22c0*/  BRA `(.L_x_22624) ;  /* 0x00000b0000007947 */ /* 0x000fea0003800000 */
.L_x_22629:
[----:B------:R-:W2:Y:S02]  /*22d0*/  LDG.E.64 R2, [R2.64] ;  /* 0x0000002402027981 */ /* 0x000ea4000c1e1b00 */
[----:B--2---:R0:W2:Y:S01]  /*22e0*/  F2I.F64.TRUNC R23, R2 ;  /* 0x0000000200177311 */ /* 0x0040a2000030d100 */
[----:B------:R-:W-:Y:S05]  /*22f0*/  BRA `(.L_x_22624) ;  /* 0x00000ad000007947 */ /* 0x000fea0003800000 */
.L_x_22619:
        /* <DEDUP_REMOVED lines=12> */
.L_x_22633:
[----:B------:R-:W2:Y:S02]  /*23c0*/  LDG.E.64 R2, [R2.64] ;  /* 0x0000002402027981 */ /* 0x000ea4000c1e1b00 */
[----:B--2---:R0:W2:Y:S01]  /*23d0*/  F2I.F64.TRUNC R23, R2 ;  /* 0x0000000200177311 */ /* 0x0040a2000030d100 */
[----:B------:R-:W-:Y:S05]  /*23e0*/  BRA `(.L_x_22624) ;  /* 0x000009e000007947 */ /* 0x000fea0003800000 */
.L_x_22632:
        /* <DEDUP_REMOVED lines=28> */
.L_x_22635:
        /* <DEDUP_REMOVED lines=15> */
.L_x_22634:
[----:B------:R-:W2:Y:S02]  /*26a0*/  LDG.E.U16 R0, [R2.64] ;  /* 0x0000002402007981 */ /* 0x000ea4000c1e1500 */
[----:B--2---:R-:W-:-:S06]  /*26b0*/  PRMT R0, RZ, 0x5410, R0 ;  /* 0x00005410ff007816 */ /* 0x004fcc0000000000 */
[----:B------:R-:W0:Y:S02]  /*26c0*/  F2I.FTZ.TRUNC.NTZ R0, R0 ;  /* 0x0000000000007305 */ /* 0x000e24000021f100 */
[----:B0-----:R-:W-:Y:S01]  /*26d0*/  PRMT R23, R0, 0x7610, R23 ;  /* 0x0000761000177816 */ /* 0x001fe20000000017 */
[----:B------:R-:W-:Y:S05]  /*26e0*/  BRA `(.L_x_22624) ;  /* 0x000006e000007947 */ /* 0x000fea0003800000 */
.L_x_22631:
        /* <DEDUP_REMOVED lines=10> */
.L_x_22638:
        /* <DEDUP_REMOVED lines=21> */
.L_x_22642:
[----:B------:R-:W-:Y:S05]  /*28e0*/  BSYNC B1 ;  /* 0x0000000000017941 */ /* 0x000fea0003800000 */
.L_x_22641:
[----:B------:R-:W-:Y:S01]  /*28f0*/  LEA R3, R0, 0x3b800000, 0x17 ;  /* 0x3b80000000037811 */ /* 0x000fe200078eb8ff */
[----:B------:R-:W-:-:S05]  /*2900*/  IMAD.SHL.U32 R0, R2, 0x100000, RZ ;  /* 0x0010000002007824 */ /* 0x000fca00078e00ff */
[----:B------:R-:W-:Y:S02]  /*2910*/  LOP3.LUT R0, R3, R0, R4, 0xfe, !PT ;  /* 0x0000000003007212 */ /* 0x000fe400078efe04 */
.L_x_22640:
[----:B------:R-:W-:Y:S05]  /*2920*/  BSYNC B0 ;  /* 0x0000000000007941 */ /* 0x000fea0003800000 */
.L_x_22639:
[----:B------:R-:W0:Y:S02]  /*2930*/  F2I.FTZ.TRUNC.NTZ R0, R0 ;  /* 0x0000000000007305 */ /* 0x000e24000021f100 */
[----:B0-----:R-:W-:Y:S01]  /*2940*/  PRMT R23, R0, 0x7610, R23 ;  /* 0x0000761000177816 */ /* 0x001fe20000000017 */
[----:B------:R-:W-:Y:S05]  /*2950*/  BRA `(.L_x_22624) ;  /* 0x0000047000007947 */ /* 0x000fea0003800000 */
.L_x_22637:
        /* <DEDUP_REMOVED lines=21> */
.L_x_22646:
[----:B------:R-:W-:Y:S05]  /*2ab0*/  BSYNC B1 ;  /* 0x0000000000017941 */ /* 0x000fea0003800000 */
.L_x_22645:
[----:B------:R-:W-:Y:S01]  /*2ac0*/  LEA R3, R0, 0x37800000, 0x17 ;  /* 0x3780000000037811 */ /* 0x000fe200078eb8ff */
[----:B------:R-:W-:-:S05]  /*2ad0*/  IMAD.SHL.U32 R0, R2, 0x200000, RZ ;  /* 0x0020000002007824 */ /* 0x000fca00078e00ff */
[----:B------:R-:W-:Y:S02]  /*2ae0*/  LOP3.LUT R0, R3, R0, R4, 0xfe, !PT ;  /* 0x0000000003007212 */ /* 0x000fe400078efe04 */
.L_x_22644:
[----:B------:R-:W-:Y:S05]  /*2af0*/  BSYNC B0 ;  /* 0x0000000000007941 */ /* 0x000fea0003800000 */
.L_x_22643:
[----:B------:R-:W0:Y:S02]  /*2b00*/  F2I.FTZ.TRUNC.NTZ R0, R0 ;  /* 0x0000000000007305 */ /* 0x000e24000021f100 */
[----:B0-----:R-:W-:Y:S01]  /*2b10*/  PRMT R23, R0, 0x7610, R23 ;  /* 0x0000761000177816 */ /* 0x001fe20000000017 */
[----:B------:R-:W-:Y:S05]  /*2b20*/  BRA `(.L_x_22624) ;  /* 0x000002a000007947 */ /* 0x000fea0003800000 */
.L_x_22636:
        /* <DEDUP_REMOVED lines=14> */
.L_x_22650:
[----:B------:R-:W-:Y:S05]  /*2c10*/  BSYNC B0 ;  /* 0x0000000000007941 */ /* 0x000fea0003800000 */
.L_x_22649:
[----:B------:R-:W0:Y:S02]  /*2c20*/  F2I.FTZ.TRUNC.NTZ R0, R0 ;  /* 0x0000000000007305 */ /* 0x000e24000021f100 */
[----:B0-----:R-:W-:Y:S01]  /*2c30*/  PRMT R23, R0, 0x7610, R23 ;  /* 0x0000761000177816 */ /* 0x001fe20000000017 */
[----:B------:R-:W-:Y:S05]  /*2c40*/  BRA `(.L_x_22624) ;  /* 0x0000018000007947 */ /* 0x000fea0003800000 */
.L_x_22623:
        /* <DEDUP_REMOVED lines=21> */
.L_x_22648:
[----:B------:R0:W5:Y:S01]  /*2da0*/  LDG.E.U8 R23, [R2.64] ;  /* 0x0000002402177981 */ /* 0x000162000c1e1100 */
[----:B------:R-:W-:Y:S05]  /*2db0*/  BRA `(.L_x_22624) ;  /* 0x0000001000007947 */ /* 0x000fea0003800000 */
.L_x_22647:
[----:B------:R0:W5:Y:S02]  /*2dc0*/  LDG.E.U8 R23, [R2.64] ;  /* 0x0000002402177981 */ /* 0x000164000c1e1100 */
.L_x_22624:
[----:B------:R-:W-:-:S03]  /*2dd0*/  IADD3 R18, R18, 0x80, RZ ;  /* 0x0000008012127810 */ /* 0x000fc60007ffe0ff */
.L_x_22618:
[----:B------:R-:W-:Y:S05]  /*2de0*/  BSYNC B6 ;  /* 0x0000000000067941 */ /* 0x000fea0003800000 */
.L_x_22617:
[----:B------:R-:W3:Y:S01]  /*2df0*/  LDC.S8 R26, c[0x0][0x165] ;  /* 0x00005940ff1a7b82 */ /* 0x000ee20000000200 */
        /* <DEDUP_REMOVED lines=20> */
.L_x_22656:
[----:B------:R0:W5:Y:S01]  /*2f40*/  LDG.E.U8 R24, [R2.64] ;  /* 0x0000002402187981 */ /* 0x000162000c1e1100 */
[----:B------:R-:W-:Y:S05]  /*2f50*/  BRA `(.L_x_22652) ;  /* 0x00000d7000007947 */ /* 0x000fea0003800000 */
.L_x_22655:
        /* <DEDUP_REMOVED lines=8> */
.L_x_22659:
[----:B------:R0:W5:Y:S01]  /*2fe0*/  LDG.E.U8 R24, [R2.64] ;  /* 0x0000002402187981 */ /* 0x000162000c1e1100 */
[----:B------:R-:W-:Y:S05]  /*2ff0*/  BRA `(.L_x_22652) ;  /* 0x00000cd000007947 */ /* 0x000fea0003800000 */
.L_x_22658:
[----:B------:R0:W5:Y:S01]  /*3000*/  LDG.E.U16 R24, [R2.64] ;  /* 0x0000002402187981 */ /* 0x000162000c1e1500 */
[----:B------:R-:W-:Y:S05]  /*3010*/  BRA `(.L_x_22652) ;  /* 0x00000cb000007947 */ /* 0x000fea0003800000 */
.L_x_22654:
        /* <DEDUP_REMOVED lines=9> */
.L_x_22661:
[----:B------:R-:W4:Y:S02]  /*30b0*/  LDG.E.U16 R0, [R2.64] ;  /* 0x0000002402007981 */ /* 0x000f24000c1e1500 */
[----:B----4-:R-:W-:-:S06]  /*30c0*/  HADD2.F32 R0, -RZ, R0.H0_H0 ;  /* 0x20000000ff007230 */ /* 0x010fcc0000004100 */
[----:B------:R-:W0:Y:S02]  /*30d0*/  F2I.FTZ.TRUNC.NTZ R0, R0 ;  /* 0x0000000000007305 */ /* 0x000e24000021f100 */
[----:B0-----:R-:W-:Y:S01]  /*30e0*/  PRMT R24, R0, 0x7610, R24 ;  /* 0x0000761000187816 */ /* 0x001fe20000000018 */
[----:B------:R-:W-:Y:S05]  /*30f0*/  BRA `(.L_x_22652) ;  /* 0x00000bd000007947 */ /* 0x000fea0003800000 */
.L_x_22660:
        /* <DEDUP_REMOVED lines=9> */
.L_x_22663:
[----:B------:R-:W4:Y:S02]  /*3190*/  LDG.E.U16 R2, [R2.64] ;  /* 0x0000002402027981 */ /* 0x000f24000c1e1500 */
[----:B----4-:R-:W-:-:S06]  /*31a0*/  HADD2.F32 R0, -RZ, R2.H0_H0 ;  /* 0x20000002ff007230 */ /* 0x010fcc0000004100 */
[----:B------:R-:W0:Y:S02]  /*31b0*/  F2I.FTZ.TRUNC.NTZ R0, R0 ;  /* 0x0000000000007305 */ /* 0x000e24000021f100 */
[----:B0-----:R-:W-:Y:S01]  /*31c0*/  PRMT R24, R0, 0x7610, R24 ;  /* 0x0000761000187816 */ /* 0x001fe20000000018 */
[----:B------:R-:W-:Y:S05]  /*31d0*/  BRA `(.L_x_22652) ;  /* 0x00000af000007947 */ /* 0x000fea0003800000 */
.L_x_22662:
[----:B------:R-:W4:Y:S02]  /*31e0*/  LDG.E.64 R2, [R2.64] ;  /* 0x0000002402027981 */ /* 0x000f24000c1e1b00 */
[----:B----4-:R0:W4:Y:S01]  /*31f0*/  F2I.F64.TRUNC R24, R2 ;  /* 0x0000000200187311 */ /* 0x010122000030d100 */
[----:B------:R-:W-:Y:S05]  /*3200*/  BRA `(.L_x_22652) ;  /* 0x00000ac000007947 */ /* 0x000fea0003800000 */
.L_x_22653:
        /* <DEDUP_REMOVED lines=12> */
.L_x_22666:
[----:B------:R-:W4:Y:S02]  /*32d0*/  LDG.E.64 R2, [R2.64] ;  /* 0x0000002402027981 */ /* 0x000f24000c1e1b00 */
[----:B----4-:R0:W4:Y:S01]  /*32e0*/  F2I.F64.TRUNC R24, R2 ;  /* 0x0000000200187311 */ /* 0x010122000030d100 */
[----:B------:R-:W-:Y:S05]  /*32f0*/  BRA `(.L_x_22652) ;  /* 0x000009d000007947 */ /* 0x000fea0003800000 */
.L_x_22665:
        /* <DEDUP_REMOVED lines=28> */
.L_x_22668:
        /* <DEDUP_REMOVED lines=15> */
.L_x_22667:
[----:B------:R-:W4:Y:S02]  /*35b0*/  LDG.E.U16 R0, [R2.64] ;  /* 0x0000002402007981 */ /* 0x000f24000c1e1500 */
[----:B----4-:R-:W-:-:S06]  /*35c0*/  PRMT R0, RZ, 0x5410, R0 ;  /* 0x00005410ff007816 */ /* 0x010fcc0000000000 */
[----:B------:R-:W0:Y:S02]  /*35d0*/  F2I.FTZ.TRUNC.NTZ R0, R0 ;  /* 0x0000000000007305 */ /* 0x000e24000021f100 */
[----:B0-----:R-:W-:Y:S01]  /*35e0*/  PRMT R24, R0, 0x7610, R24 ;  /* 0x0000761000187816 */ /* 0x001fe20000000018 */
[----:B------:R-:W-:Y:S05]  /*35f0*/  BRA `(.L_x_22652) ;  /* 0x000006d000007947 */ /* 0x000fea0003800000 */
.L_x_22664:
        /* <DEDUP_REMOVED lines=10> */
.L_x_22671:
        /* <DEDUP_REMOVED lines=21> */
.L_x_22675:
[----:B------:R-:W-:Y:S05]  /*37f0*/  BSYNC B1 ;  /* 0x0000000000017941 */ /* 0x000fea0003800000 */
.L_x_22674:
[----:B------:R-:W-:Y:S01]  /*3800*/  LEA R3, R0, 0x3b800000, 0x17 ;  /* 0x3b80000000037811 */ /* 0x000fe200078eb8ff */
[----:B------:R-:W-:-:S05]  /*3810*/  IMAD.SHL.U32 R0, R2, 0x100000, RZ ;  /* 0x0010000002007824 */ /* 0x000fca00078e00ff */
[----:B------:R-:W-:Y:S02]  /*3820*/  LOP3.LUT R0, R3, R0, R4, 0xfe, !PT ;  /* 0x0000000003007212 */ /* 0x000fe400078efe04 */
.L_x_22673:
[----:B------:R-:W-:Y:S05]  /*3830*/  BSYNC B0 ;  /* 0x0000000000007941 */ /* 0x000fea0003800000 */
.L_x_22672:
[----:B------:R-:W0:Y:S02]  /*3840*/  F2I.FTZ.TRUNC.NTZ R0, R0 ;  /* 0x0000000000007305 */ /* 0x000e24000021f100 */
[----:B0-----:R-:W-:Y:S01]  /*3850*/  PRMT R24, R0, 0x7610, R24 ;  /* 0x0000761000187816 */ /* 0x001fe20000000018 */
[----:B------:R-:W-:Y:S05]  /*3860*/  BRA `(.L_x_22652) ;  /* 0x0000046000007947 */ /* 0x000fea0003800000 */
.L_x_22670:
        /* <DEDUP_REMOVED lines=21> */
.L_x_22679:
[----:B------:R-:W-:Y:S05]  /*39c0*/  BSYNC B1 ;  /* 0x0000000000017941 */ /* 0x000fea0003800000 */
.L_x_22678:
[----:B------:R-:W-:Y:S01]  /*39d0*/  LEA R3, R0, 0x37800000, 0x17 ;  /* 0x3780000000037811 */ /* 0x000fe200078eb8ff */
[----:B------:R-:W-:-:S05]  /*39e0*/  IMAD.SHL.U32 R0, R2, 0x200000, RZ ;  /* 0x0020000002007824 */ /* 0x000fca00078e00ff */
[----:B------:R-:W-:Y:S02]  /*39f0*/  LOP3.LUT R0, R3, R0, R4, 0xfe, !PT ;  /* 0x0000000003007212 */ /* 0x000fe400078efe04 */
.L_x_22677:
[----:B------:R-:W-:Y:S05]  /*3a00*/  BSYNC B0 ;  /* 0x0000000000007941 */ /* 0x000fea0003800000 */
.L_x_22676:
[----:B------:R-:W0:Y:S02]  /*3a10*/  F2I.FTZ.TRUNC.NTZ R0, R0 ;  /* 0x0000000000007305 */ /* 0x000e24000021f100 */
[----:B0-----:R-:W-:Y:S01]  /*3a20*/  PRMT R24, R0, 0x7610, R24 ;  /* 0x0000761000187816 */ /* 0x001fe20000000018 */
[----:B------:R-:W-:Y:S05]  /*3a30*/  BRA `(.L_x_22652) ;  /* 0x0000029000007947 */ /* 0x000fea0003800000 */
.L_x_22669:
        /* <DEDUP_REMOVED lines=14> */
.L_x_22683:
[----:B------:R-:W-:Y:S05]  /*3b20*/  BSYNC B0 ;  /* 0x0000000000007941 */ /* 0x000fea0003800000 */
.L_x_22682:
[----:B------:R-:W0:Y:S02]  /*3b30*/  F2I.FTZ.TRUNC.NTZ R0, R0 ;  /* 0x0000000000007305 */ /* 0x000e24000021f100 */
[----:B0-----:R-:W-:Y:S01]  /*3b40*/  PRMT R24, R0, 0x7610, R24 ;  /* 0x0000761000187816 */ /* 0x001fe20000000018 */
[----:B------:R-:W-:Y:S05]  /*3b50*/  BRA `(.L_x_22652) ;  /* 0x0000017000007947 */ /* 0x000fea0003800000 */
.L_x_22657:
        /* <DEDUP_REMOVED lines=20> */
.L_x_22681:
[----:B------:R0:W5:Y:S01]  /*3ca0*/  LDG.E.U8 R24, [R2.64] ;  /* 0x0000002402187981 */ /* 0x000162000c1e1100 */
[----:B------:R-:W-:Y:S05]  /*3cb0*/  BRA `(.L_x_22652) ;  /* 0x0000001000007947 */ /* 0x000fea0003800000 */
.L_x_22680:
[----:B------:R0:W5:Y:S02]  /*3cc0*/  LDG.E.U8 R24, [R2.64] ;  /* 0x0000002402187981 */ /* 0x000164000c1e1100 */
.L_x_22652:
[----:B------:R-:W-:Y:S05]  /*3cd0*/  BSYNC B6 ;  /* 0x0000000000067941 */ /* 0x000fea0003800000 */
.L_x_22651:
        /* <DEDUP_REMOVED lines=11> */
[----:B----45:R-:W-:Y:S02]  /*3d90*/  LOP3.LUT R25, R25, 0xffff, RZ, 0xc0, !PT ;  /* 0x0000ffff19197812 */ /* 0x030fe400078ec0ff */
[----:B---3--:R-:W-:Y:S02]  /*3da0*/  IABS R8, R26 ;  /* 0x0000001a00087213 */ /* 0x008fe40000000000 */
[----:B------:R-:W-:Y:S02]  /*3db0*/  PRMT R3, R25, 0x8880, RZ ;  /* 0x0000888019037816 */ /* 0x000fe400000000ff */
[----:B------:R-:W-:-:S02]  /*3dc0*/  ISETP.GE.AND P6, PT, R26, RZ, PT ;  /* 0x000000ff1a00720c */ /* 0x000fc40003fc6270 */
[-C--:B------:R-:W-:Y:S02]  /*3dd0*/  IABS R7, R3.reuse ;  /* 0x0000000300077213 */ /* 0x080fe40000000000 */
[----:B------:R-:W-:Y:S02]  /*3de0*/  IABS R10, R3 ;  /* 0x00000003000a7213 */ /* 0x000fe40000000000 */
[----:B------:R-:W0:Y:S08]  /*3df0*/  I2F.RP R0, R7 ;  /* 0x0000000700007306 */ /* 0x000e300000209400 */
        /* <DEDUP_REMOVED lines=18> */
.L_x_22685:
[----:B----4-:R-:W-:Y:S05]  /*3f20*/  BSYNC B0 ;  /* 0x0000000000007941 */ /* 0x010fea0003800000 */
.L_x_22684:
[----:B------:R-:W-:Y:S01]  /*3f30*/  BSSY B0, `(.L_x_22686) ;  /* 0x000001a000007945 */ /* 0x000fe20003800000 */
[----:B------:R-:W-:Y:S05]  /*3f40*/  @P3 BRA `(.L_x_22687) ;  /* 0x0000018000003947 */ /* 0x000fea0003800000 */
[----:B-1---5:R-:W-:Y:S02]  /*3f50*/  LOP3.LUT R19, R19, 0xffff, RZ, 0xc0, !PT ;  /* 0x0000ffff13137812 */ /* 0x022fe400078ec0ff */
[----:B---3--:R-:W-:Y:S02]  /*3f60*/  IABS R10, R26 ;  /* 0x0000001a000a7213 */ /* 0x008fe40000000000 */
[----:B------:R-:W-:Y:S02]  /*3f70*/  PRMT R3, R19, 0x8880, RZ ;  /* 0x0000888013037816 */ /* 0x000fe400000000ff */
[----:B------:R-:W-:Y:S02]  /*3f80*/  ISETP.GE.AND P5, PT, R26, RZ, PT ;  /* 0x000000ff1a00720c */ /* 0x000fe40003fa6270 */
[----:B------:R-:W-:-:S02]  /*3f90*/  IABS R8, R3 ;  /* 0x0000000300087213 */ /* 0x000fc40000000000 */
        /* <DEDUP_REMOVED lines=19> */
.L_x_22687:
[----:B------:R-:W-:Y:S05]  /*40d0*/  BSYNC B0 ;  /* 0x0000000000007941 */ /* 0x000fea0003800000 */
.L_x_22686:
[----:B------:R-:W-:Y:S01]  /*40e0*/  BSSY B0, `(.L_x_22688) ;  /* 0x000001a000007945 */ /* 0x000fe20003800000 */
[----:B------:R-:W-:Y:S05]  /*40f0*/  @P2 BRA `(.L_x_22689) ;  /* 0x0000018000002947 */ /* 0x000fea0003800000 */
[----:B--2--5:R-:W-:Y:S02]  /*4100*/  LOP3.LUT R23, R23, 0xffff, RZ, 0xc0, !PT ;  /* 0x0000ffff17177812 */ /* 0x024fe400078ec0ff */
        /* <DEDUP_REMOVED lines=23> */
.L_x_22689:
[----:B------:R-:W-:Y:S05]  /*4280*/  BSYNC B0 ;  /* 0x0000000000007941 */ /* 0x000fea0003800000 */
.L_x_22688:
[----:B------:R-:W-:Y:S01]  /*4290*/  BSSY B0, `(.L_x_22690) ;  /* 0x000001b000007945 */ /* 0x000fe20003800000 */
[----:B------:R-:W-:Y:S05]  /*42a0*/  @P1 BRA `(.L_x_22691) ;  /* 0x0000019000001947 */ /* 0x000fea0003800000 */
[----:B-----5:R-:W-:Y:S02]  /*42b0*/  LOP3.LUT R24, R24, 0xffff, RZ, 0xc0, !PT ;  /* 0x0000ffff18187812 */ /* 0x020fe400078ec0ff */
[----:B---3--:R-:W-:Y:S02]  /*42c0*/  IABS R10, R26 ;  /* 0x0000001a000a7213 */ /* 0x008fe40000000000 */
[----:B------:R-:W-:Y:S02]  /*42d0*/  PRMT R3, R24, 0x8880, RZ ;  /* 0x0000888018037816 */ /* 0x000fe400000000ff */
[----:B------:R-:W-:Y:S02]  /*42e0*/  ISETP.GE.AND P3, PT, R26, RZ, PT ;  /* 0x000000ff1a00720c */ /* 0x000fe40003f66270 */
[----:B------:R-:W-:-:S02]  /*42f0*/  IABS R7, R3 ;  /* 0x0000000300077213 */ /* 0x000fc40000000000 */
[----:B------:R-:W-:Y:S02]  /*4300*/  IABS R11, R3 ;  /* 0x00000003000b7213 */ /* 0x000fe40000000000 */
[----:B------:R-:W0:Y:S03]  /*4310*/  I2F.RP R6, R7 ;  /* 0x0000000700067306 */ /* 0x000e260000209400 */
        /* <DEDUP_REMOVED lines=18> */
.L_x_22691:
[----:B------:R-:W-:Y:S05]  /*4440*/  BSYNC B0 ;  /* 0x0000000000007941 */ /* 0x000fea0003800000 */
.L_x_22690:
[----:B------:R-:W-:Y:S01]  /*4450*/  BSSY B6, `(.L_x_22692) ;  /* 0x0000117000067945 */ /* 0x000fe20003800000 */
[----:B------:R-:W-:Y:S05]  /*4460*/  @P0 BRA `(.L_x_22693) ;  /* 0x0000115000000947 */ /* 0x000fea0003800000 */
[----:B------:R-:W-:Y:S01]  /*4470*/  IMAD R2, R16, 0x200, R2 ;  /* 0x0000020010027824 */ /* 0x000fe200078e0202 */
        /* <DEDUP_REMOVED lines=18> */
.L_x_22697:
[----:B------:R0:W-:Y:S01]  /*45a0*/  STG.E.U8 [R8.64], R0 ;  /* 0x0000000008007986 */ /* 0x0001e2000c101124 */
[----:B------:R-:W-:Y:S01]  /*45b0*/  IMAD.MOV.U32 R2, RZ, RZ, R22 ;  /* 0x000000ffff027224 */ /* 0x000fe200078e0016 */
[----:B------:R-:W-:Y:S05]  /*45c0*/  BRA `(.L_x_22693) ;  /* 0x00000ff000007947 */ /* 0x000fea0003800000 */
.L_x_22696:
        /* <DEDUP_REMOVED lines=13> */
.L_x_22700:
[----:B------:R-:W-:Y:S01]  /*46a0*/  LOP3.LUT R0, R0, 0xffff, RZ, 0xc0, !PT ;  /* 0x0000ffff00007812 */ /* 0x000fe200078ec0ff */
[----:B------:R-:W-:-:S03]  /*46b0*/  IMAD.MOV.U32 R2, RZ, RZ, R22 ;  /* 0x000000ffff027224 */ /* 0x000fc600078e0016 */
[----:B------:R-:W-:-:S05]  /*46c0*/  PRMT R3, R0, 0x8880, RZ ;  /* 0x0000888000037816 */ /* 0x000fca00000000ff */
[----:B------:R0:W-:Y:S01]  /*46d0*/  STG.E [R8.64], R3 ;  /* 0x0000000308007986 */ /* 0x0001e2000c101924 */
[----:B------:R-:W-:Y:S05]  /*46e0*/  BRA `(.L_x_22693) ;  /* 0x00000ed000007947 */ /* 0x000fea0003800000 */
.L_x_22699:
[----:B------:R-:W-:Y:S01]  /*46f0*/  PRMT R3, R0, 0x8880, RZ ;  /* 0x0000888000037816 */ /* 0x000fe200000000ff */
[----:B------:R-:W-:-:S03]  /*4700*/  IMAD.MOV.U32 R2, RZ, RZ, R22 ;  /* 0x000000ffff027224 */ /* 0x000fc600078e0016 */
[----:B------:R-:W-:-:S05]  /*4710*/  PRMT R3, R3, 0x7710, RZ ;  /* 0x0000771003037816 */ /* 0x000fca00000000ff */
[----:B------:R0:W-:Y:S01]  /*4720*/  STG.E.U16 [R8.64], R3 ;  /* 0x0000000308007986 */ /* 0x0001e2000c101524 */
[----:B------:R-:W-:Y:S05]  /*4730*/  BRA `(.L_x_22693) ;  /* 0x00000e8000007947 */ /* 0x000fea0003800000 */
.L_x_22695:
        /* <DEDUP_REMOVED lines=10> */
.L_x_22702:
[----:B------:R-:W0:Y:S02]  /*47e0*/  I2F.S8 R2, R0 ;  /* 0x0000000000027306 */ /* 0x000e240000001400 */
[----:B0-----:R-:W-:-:S04]  /*47f0*/  F2FP.PACK_AB R2, RZ, R2 ;  /* 0x00000002ff02723e */ /* 0x001fc800000000ff */
[----:B------:R-:W-:Y:S01]  /*4800*/  PRMT R4, R2, 0x7610, R4 ;  /* 0x0000761002047816 */ /* 0x000fe20000000004 */
[----:B------:R-:W-:-:S04]  /*4810*/  IMAD.MOV.U32 R2, RZ, RZ, R22 ;  /* 0x000000ffff027224 */ /* 0x000fc800078e0016 */
[----:B------:R0:W-:Y:S01]  /*4820*/  STG.E.U16 [R8.64], R4 ;  /* 0x0000000408007986 */ /* 0x0001e2000c101524 */
[----:B------:R-:W-:Y:S05]  /*4830*/  BRA `(.L_x_22693) ;  /* 0x00000d8000007947 */ /* 0x000fea0003800000 */
.L_x_22701:
        /* <DEDUP_REMOVED lines=11> */
.L_x_22704:
[----:B------:R-:W0:Y:S01]  /*48f0*/  I2F.S8 R0, R0 ;  /* 0x0000000000007306 */ /* 0x000e220000001400 */
[----:B------:R-:W-:Y:S01]  /*4900*/  IMAD.MOV.U32 R2, RZ, RZ, R22 ;  /* 0x000000ffff027224 */ /* 0x000fe200078e0016 */
[----:B0-----:R-:W-:-:S04]  /*4910*/  F2FP.PACK_AB R3, RZ, R0 ;  /* 0x00000000ff03723e */ /* 0x001fc800000000ff */
[----:B------:R-:W-:-:S05]  /*4920*/  PRMT R3, R3, 0x5410, RZ ;  /* 0x0000541003037816 */ /* 0x000fca00000000ff */
[----:B------:R0:W-:Y:S01]  /*4930*/  STG.E [R8.64], R3 ;  /* 0x0000000308007986 */ /* 0x0001e2000c101924 */
[----:B------:R-:W-:Y:S05]  /*4940*/  BRA `(.L_x_22693) ;  /* 0x00000c7000007947 */ /* 0x000fea0003800000 */
.L_x_22703:
[----:B------:R-:W-:Y:S01]  /*4950*/  PRMT R4, R0, 0x8880, RZ ;  /* 0x0000888000047816 */ /* 0x000fe200000000ff */
[----:B------:R-:W-:-:S03]  /*4960*/  IMAD.MOV.U32 R2, RZ, RZ, R22 ;  /* 0x000000ffff027224 */ /* 0x000fc600078e0016 */
[----:B------:R-:W-:-:S06]  /*4970*/  PRMT R4, R4, 0x7710, RZ ;  /* 0x0000771004047816 */ /* 0x000fcc00000000ff */
[----:B------:R-:W0:Y:S02]  /*4980*/  I2F.F64.S16 R4, R4 ;  /* 0x0000000400047312 */ /* 0x000e240000101c00 */
[----:B0-----:R0:W-:Y:S01]  /*4990*/  STG.E.64 [R8.64], R4 ;  /* 0x0000000408007986 */ /* 0x0011e2000c101b24 */
[----:B------:R-:W-:Y:S05]  /*49a0*/  BRA `(.L_x_22693) ;  /* 0x00000c1000007947 */ /* 0x000fea0003800000 */
.L_x_22694:
        /* <DEDUP_REMOVED lines=13> */
.L_x_22707:
[----:B------:R-:W-:Y:S01]  /*4a80*/  PRMT R4, R0, 0x8880, RZ ;  /* 0x0000888000047816 */ /* 0x000fe200000000ff */
[----:B------:R-:W-:Y:S01]  /*4a90*/  CS2R R6, SRZ ;  /* 0x0000000000067805 */ /* 0x000fe2000001ff00 */
[----:B------:R-:W-:Y:S02]  /*4aa0*/  IMAD.MOV.U32 R2, RZ, RZ, R22 ;  /* 0x000000ffff027224 */ /* 0x000fe400078e0016 */
[----:B------:R-:W-:-:S06]  /*4ab0*/  PRMT R4, R4, 0x7710, RZ ;  /* 0x0000771004047816 */ /* 0x000fcc00000000ff */
[----:B------:R-:W0:Y:S02]  /*4ac0*/  I2F.F64.S16 R4, R4 ;  /* 0x0000000400047312 */ /* 0x000e240000101c00 */
[----:B0-----:R0:W-:Y:S01]  /*4ad0*/  STG.E.128 [R8.64], R4 ;  /* 0x0000000408007986 */ /* 0x0011e2000c101d24 */
[----:B------:R-:W-:Y:S05]  /*4ae0*/  BRA `(.L_x_22693) ;  /* 0x00000ad000007947 */ /* 0x000fea0003800000 */
.L_x_22706:
        /* <DEDUP_REMOVED lines=21> */
.L_x_22711:
[----:B------:R-:W-:Y:S05]  /*4c40*/  BSYNC B0 ;  /* 0x0000000000007941 */ /* 0x000fea0003800000 */
.L_x_22710:
[----:B------:R-:W-:Y:S01]  /*4c50*/  LOP3.LUT R3, R2, R3, RZ, 0xfc, !PT ;  /* 0x0000000302037212 */ /* 0x000fe200078efcff */
[----:B------:R-:W-:-:S04]  /*4c60*/  IMAD.MOV.U32 R2, RZ, RZ, R22 ;  /* 0x000000ffff027224 */ /* 0x000fc800078e0016 */
[----:B------:R0:W-:Y:S01]  /*4c70*/  STG.E.U8 [R8.64], R3 ;  /* 0x0000000308007986 */ /* 0x0001e2000c101124 */
[----:B------:R-:W-:Y:S05]  /*4c80*/  BRA `(.L_x_22693) ;  /* 0x0000093000007947 */ /* 0x000fea0003800000 */
.L_x_22709:
        /* <DEDUP_REMOVED lines=13> */
.L_x_22713:
[----:B------:R-:W-:Y:S01]  /*4d60*/  IMAD.MOV.U32 R0, RZ, RZ, 0x7f ;  /* 0x0000007fff007424 */ /* 0x000fe200078e00ff */
[----:B------:R-:W-:-:S04]  /*4d70*/  ISETP.GT.U32.AND P0, PT, R2, 0x7f800000, PT ;  /* 0x7f8000000200780c */ /* 0x000fc80003f04070 */
[----:B------:R-:W-:-:S04]  /*4d80*/  SEL R0, R0, 0x7c, P0 ;  /* 0x0000007c00007807 */ /* 0x000fc80000000000 */
.L_x_22714:
[----:B------:R-:W-:Y:S05]  /*4d90*/  BSYNC B0 ;  /* 0x0000000000007941 */ /* 0x000fea0003800000 */
.L_x_22712:
[----:B------:R-:W-:-:S04]  /*4da0*/  LOP3.LUT R2, R3, 0x80000000, RZ, 0xc0, !PT ;  /* 0x8000000003027812 */ /* 0x000fc800078ec0ff */
[----:B------:R-:W-:Y:S01]  /*4db0*/  SHF.R.U32.HI R3, RZ, 0x18, R2 ;  /* 0x00000018ff037819 */ /* 0x000fe20000011602 */
[----:B------:R-:W-:-:S03]  /*4dc0*/  IMAD.MOV.U32 R2, RZ, RZ, R22 ;  /* 0x000000ffff027224 */ /* 0x000fc600078e0016 */
[----:B------:R-:W-:-:S05]  /*4dd0*/  LOP3.LUT R3, R0, R3, RZ, 0xfc, !PT ;  /* 0x0000000300037212 */ /* 0x000fca00078efcff */
[----:B------:R0:W-:Y:S01]  /*4de0*/  STG.E.U8 [R8.64], R3 ;  /* 0x0000000308007986 */ /* 0x0001e2000c101124 */
[----:B------:R-:W-:Y:S05]  /*4df0*/  BRA `(.L_x_22693) ;  /* 0x000007c000007947 */ /* 0x000fea0003800000 */
.L_x_22708:
[----:B------:R-:W0:Y:S02]  /*4e00*/  I2F.S8 R2, R0 ;  /* 0x0000000000027306 */ /* 0x000e240000001400 */
[----:B0-----:R-:W-:-:S04]  /*4e10*/  F2FP.BF16.PACK_AB R2, RZ, R2 ;  /* 0x00000002ff02723e */ /* 0x001fc800000010ff */
[----:B------:R-:W-:Y:S01]  /*4e20*/  PRMT R4, R2, 0x7610, R4 ;  /* 0x0000761002047816 */ /* 0x000fe20000000004 */
[----:B------:R-:W-:-:S04]  /*4e30*/  IMAD.MOV.U32 R2, RZ, RZ, R22 ;  /* 0x000000ffff027224 */ /* 0x000fc800078e0016 */
[----:B------:R0:W-:Y:S01]  /*4e40*/  STG.E.U16 [R8.64], R4 ;  /* 0x0000000408007986 */ /* 0x0001e2000c101524 */
[----:B------:R-:W-:Y:S05]  /*4e50*/  BRA `(.L_x_22693) ;  /* 0x0000076000007947 */ /* 0x000fea0003800000 */
.L_x_22705:
        /* <DEDUP_REMOVED lines=13> */
.L_x_22717:
        /* <DEDUP_REMOVED lines=17> */
.L_x_22720:
[----:B------:R-:W-:-:S04]  /*5040*/  LOP3.LUT R2, R3, 0x80000000, RZ, 0xc0, !PT ;  /* 0x8000000003027812 */ /* 0x000fc800078ec0ff */
[----:B------:R-:W-:-:S04]  /*5050*/  SHF.R.U32.HI R3, RZ, 0x18, R2 ;  /* 0x00000018ff037819 */ /* 0x000fc80000011602 */
[----:B------:R-:W-:-:S04]  /*5060*/  LOP3.LUT R0, R0, R3, RZ, 0xfc, !PT ;  /* 0x0000000300007212 */ /* 0x000fc800078efcff */
[----:B------:R-:W-:Y:S02]  /*5070*/  PRMT R4, R0, 0x7610, R4 ;  /* 0x0000761000047816 */ /* 0x000fe40000000004 */
.L_x_22719:
[----:B------:R-:W-:Y:S05]  /*5080*/  BSYNC B0 ;  /* 0x0000000000007941 */ /* 0x000fea0003800000 */
.L_x_22718:
[----:B------:R0:W-:Y:S01]  /*5090*/  STG.E.U8 [R8.64], R4 ;  /* 0x0000000408007986 */ /* 0x0001e2000c101124 */
[----:B------:R-:W-:Y:S01]  /*50a0*/  IMAD.MOV.U32 R2, RZ, RZ, R22 ;  /* 0x000000ffff027224 */ /* 0x000fe200078e0016 */
[----:B------:R-:W-:Y:S05]  /*50b0*/  BRA `(.L_x_22693) ;  /* 0x0000050000007947 */ /* 0x000fea0003800000 */
.L_x_22716:
        /* <DEDUP_REMOVED lines=17> */
.L_x_22723:
[----:B------:R-:W-:-:S04]  /*51d0*/  LOP3.LUT R2, R3, 0x80000000, RZ, 0xc0, !PT ;  /* 0x8000000003027812 */ /* 0x000fc800078ec0ff */
[----:B------:R-:W-:-:S04]  /*51e0*/  SHF.R.U32.HI R3, RZ, 0x18, R2 ;  /* 0x00000018ff037819 */ /* 0x000fc80000011602 */
[----:B------:R-:W-:-:S04]  /*51f0*/  LOP3.LUT R0, R0, R3, RZ, 0xfc, !PT ;  /* 0x0000000300007212 */ /* 0x000fc800078efcff */
[----:B------:R-:W-:Y:S02]  /*5200*/  PRMT R4, R0, 0x7610, R4 ;  /* 0x0000761000047816 */ /* 0x000fe40000000004 */
.L_x_22722:
[----:B------:R-:W-:Y:S05]  /*5210*/  BSYNC B0 ;  /* 0x0000000000007941 */ /* 0x000fea0003800000 */
.L_x_22721:
[----:B------:R0:W-:Y:S01]  /*5220*/  STG.E.U8 [R8.64], R4 ;  /* 0x0000000408007986 */ /* 0x0001e2000c101124 */
[----:B------:R-:W-:Y:S01]  /*5230*/  IMAD.MOV.U32 R2, RZ, RZ, R22 ;  /* 0x000000ffff027224 */ /* 0x000fe200078e0016 */
[----:B------:R-:W-:Y:S05]  /*5240*/  BRA `(.L_x_22693) ;  /* 0x0000037000007947 */ /* 0x000fea0003800000 */
.L_x_22715:
        /* <DEDUP_REMOVED lines=14> */
[----:B------:R-:W-:Y:S02]  /*5330*/  @P2 LOP3.LUT R2, R2, 0x1, RZ, 0xc0, !PT ;  /* 0x0000000102022812 */ /* 0x000fe400078ec0ff */
[----:B------:R-:W-:Y:S02]  /*5340*/  @P2 IADD3 R0, R4, 0x1, RZ ;  /* 0x0000000104002810 */ /* 0x000fe40007ffe0ff */
[----:B------:R-:W-:Y:S01]  /*5350*/  @P2 ISETP.EQ.U32.AND P1, PT, R2, 0x1, P1 ;  /* 0x000000010200280c */ /* 0x000fe20000f22070 */
[----:B------:R-:W-:-:S03]  /*5360*/  IMAD.MOV.U32 R2, RZ, RZ, R22 ;  /* 0x000000ffff027224 */ /* 0x000fc600078e0016 */
[----:B------:R-:W-:-:S13]  /*5370*/  @P2 PLOP3.LUT P0, PT, P1, PT, PT, 0x80, 0x0 ;  /* 0x000000000000281c */ /* 0x000fda0000f0f070 */
[----:B------:R-:W-:-:S04]  /*5380*/  @!P0 IMAD.MOV R0, RZ, RZ, R4 ;  /* 0x000000ffff008224 */ /* 0x000fc800078e0204 */
[----:B------:R-:W-:-:S05]  /*5390*/  @P2 IMAD.MOV.U32 R3, RZ, RZ, R0 ;  /* 0x000000ffff032224 */ /* 0x000fca00078e0000 */
[----:B------:R0:W-:Y:S01]  /*53a0*/  STG.E.U8 [R8.64], R3 ;  /* 0x0000000308007986 */ /* 0x0001e2000c101124 */
[----:B------:R-:W-:Y:S05]  /*53b0*/  BRA `(.L_x_22693) ;  /* 0x0000020000007947 */ /* 0x000fea0003800000 */
.L_x_22698:
        /* <DEDUP_REMOVED lines=21> */
.L_x_22725:
[----:B------:R-:W-:Y:S01]  /*5510*/  LOP3.LUT R0, R0, 0xffff, RZ, 0xc0, !PT ;  /* 0x0000ffff00007812 */ /* 0x000fe200078ec0ff */
[----:B------:R-:W-:-:S03]  /*5520*/  IMAD.MOV.U32 R2, RZ, RZ, R22 ;  /* 0x000000ffff027224 */ /* 0x000fc600078e0016 */
[----:B------:R-:W-:-:S05]  /*5530*/  PRMT R0, R0, 0x8880, RZ ;  /* 0x0000888000007816 */ /* 0x000fca00000000ff */
[----:B------:R-:W-:-:S05]  /*5540*/  IMAD.MOV.U32 R4, RZ, RZ, R0 ;  /* 0x000000ffff047224 */ /* 0x000fca00078e0000 */
[----:B------:R-:W-:-:S05]  /*5550*/  SHF.R.S32.HI R5, RZ, 0x1f, R4 ;  /* 0x0000001fff057819 */ /* 0x000fca0000011404 */
[----:B------:R0:W-:Y:S01]  /*5560*/  STG.E.64 [R8.64], R4 ;  /* 0x0000000408007986 */ /* 0x0001e2000c101b24 */
[----:B------:R-:W-:Y:S05]  /*5570*/  BRA `(.L_x_22693) ;  /* 0x0000004000007947 */ /* 0x000fea0003800000 */
.L_x_22724:
[----:B------:R-:W-:Y:S01]  /*5580*/  LOP3.LUT R0, R0, 0xffff, RZ, 0xc0, !PT ;  /* 0x0000ffff00007812 */ /* 0x000fe200078ec0ff */
[----:B------:R-:W-:-:S03]  /*5590*/  IMAD.MOV.U32 R2, RZ, RZ, R22 ;  /* 0x000000ffff027224 */ /* 0x000fc600078e0016 */
[----:B------:R-:W-:-:S05]  /*55a0*/  PRMT R3, R0, 0x8880, RZ ;  /* 0x0000888000037816 */ /* 0x000fca00000000ff */
[----:B------:R0:W-:Y:S02]  /*55b0*/  STG.E [R8.64], R3 ;  /* 0x0000000308007986 */ /* 0x0001e4000c101924 */
.L_x_22693:
[----:B------:R-:W-:Y:S05]  /*55c0*/  BSYNC B6 ;  /* 0x0000000000067941 */ /* 0x000fea0003800000 */
.L_x_22692:
        /* <DEDUP_REMOVED lines=21> */
.L_x_22731:
[----:B-1---5:R0:W-:Y:S01]  /*5720*/  STG.E.U8 [R8.64], R19 ;  /* 0x0000001308007986 */ /* 0x0221e2000c101124 */
[----:B------:R-:W-:Y:S05]  /*5730*/  BRA `(.L_x_22733) ;  /* 0x00000e9000007947 */ /* 0x000fea0003800000 */
.L_x_22730:
        /* <DEDUP_REMOVED lines=12> */
.L_x_22735:
[----:B-1---5:R-:W-:-:S04]  /*5800*/  LOP3.LUT R19, R19, 0xffff, RZ, 0xc0, !PT ;  /* 0x0000ffff13137812 */ /* 0x022fc800078ec0ff */
[----:B------:R-:W-:-:S05]  /*5810*/  PRMT R3, R19, 0x8880, RZ ;  /* 0x0000888013037816 */ /* 0x000fca00000000ff */
[----:B------:R0:W-:Y:S01]  /*5820*/  STG.E [R8.64], R3 ;  /* 0x0000000308007986 */ /* 0x0001e2000c101924 */
[----:B------:R-:W-:Y:S05]  /*5830*/  BRA `(.L_x_22733) ;  /* 0x00000d9000007947 */ /* 0x000fea0003800000 */
.L_x_22734:
[----:B-1---5:R-:W-:-:S04]  /*5840*/  PRMT R3, R19, 0x8880, RZ ;  /* 0x0000888013037816 */ /* 0x022fc800000000ff */
[----:B------:R-:W-:-:S05]  /*5850*/  PRMT R3, R3, 0x7710, RZ ;  /* 0x0000771003037816 */ /* 0x000fca00000000ff */
[----:B------:R0:W-:Y:S01]  /*5860*/  STG.E.U16 [R8.64], R3 ;  /* 0x0000000308007986 */ /* 0x0001e2000c101524 */
[----:B------:R-:W-:Y:S05]  /*5870*/  BRA `(.L_x_22733) ;  /* 0x00000d5000007947 */ /* 0x000fea0003800000 */
.L_x_22729:
        /* <DEDUP_REMOVED lines=9> */
.L_x_22737:
[----:B-1---5:R-:W0:Y:S02]  /*5910*/  I2F.S8 R0, R19 ;  /* 0x0000001300007306 */ /* 0x022e240000001400 */
[----:B0-----:R-:W-:-:S05]  /*5920*/  F2FP.PACK_AB R0, RZ, R0 ;  /* 0x00000000ff00723e */ /* 0x001fca00000000ff */
[----:B------:R0:W-:Y:S01]  /*5930*/  STG.E.U16 [R8.64], R0 ;  /* 0x0000000008007986 */ /* 0x0001e2000c101524 */
[----:B------:R-:W-:Y:S05]  /*5940*/  BRA `(.L_x_22733) ;  /* 0x00000c8000007947 */ /* 0x000fea0003800000 */
.L_x_22736:
        /* <DEDUP_REMOVED lines=10> */
.L_x_22739:
[----:B-1---5:R-:W0:Y:S02]  /*59f0*/  I2F.S8 R19, R19 ;  /* 0x0000001300137306 */ /* 0x022e240000001400 */
[----:B0-----:R-:W-:-:S04]  /*5a00*/  F2FP.PACK_AB R3, RZ, R19 ;  /* 0x00000013ff03723e */ /* 0x001fc800000000ff */
[----:B------:R-:W-:-:S05]  /*5a10*/  PRMT R3, R3, 0x5410, RZ ;  /* 0x0000541003037816 */ /* 0x000fca00000000ff */
[----:B------:R0:W-:Y:S01]  /*5a20*/  STG.E [R8.64], R3 ;  /* 0x0000000308007986 */ /* 0x0001e2000c101924 */
[----:B------:R-:W-:Y:S05]  /*5a30*/  BRA `(.L_x_22733) ;  /* 0x00000b9000007947 */ /* 0x000fea0003800000 */
.L_x_22738:
[----:B-1---5:R-:W-:-:S04]  /*5a40*/  PRMT R4, R19, 0x8880, RZ ;  /* 0x0000888013047816 */ /* 0x022fc800000000ff */
[----:B------:R-:W-:-:S06]  /*5a50*/  PRMT R4, R4, 0x7710, RZ ;  /* 0x0000771004047816 */ /* 0x000fcc00000000ff */
[----:B------:R-:W0:Y:S02]  /*5a60*/  I2F.F64.S16 R4, R4 ;  /* 0x0000000400047312 */ /* 0x000e240000101c00 */
[----:B0-----:R0:W-:Y:S01]  /*5a70*/  STG.E.64 [R8.64], R4 ;  /* 0x0000000408007986 */ /* 0x0011e2000c101b24 */
[----:B------:R-:W-:Y:S05]  /*5a80*/  BRA `(.L_x_22733) ;  /* 0x00000b4000007947 */ /* 0x000fea0003800000 */
.L_x_22728:
        /* <DEDUP_REMOVED lines=12> */
.L_x_22742:
[----:B-1---5:R-:W-:Y:S01]  /*5b50*/  PRMT R4, R19, 0x8880, RZ ;  /* 0x0000888013047816 */ /* 0x022fe200000000ff */
[----:B------:R-:W-:-:S03]  /*5b60*/  CS2R R6, SRZ ;  /* 0x0000000000067805 */ /* 0x000fc6000001ff00 */
[----:B------:R-:W-:-:S06]  /*5b70*/  PRMT R4, R4, 0x7710, RZ ;  /* 0x0000771004047816 */ /* 0x000fcc00000000ff */
[----:B------:R-:W0:Y:S02]  /*5b80*/  I2F.F64.S16 R4, R4 ;  /* 0x0000000400047312 */ /* 0x000e240000101c00 */
[----:B0-----:R0:W-:Y:S01]  /*5b90*/  STG.E.128 [R8.64], R4 ;  /* 0x0000000408007986 */ /* 0x0011e2000c101d24 */
[----:B------:R-:W-:Y:S05]  /*5ba0*/  BRA `(.L_x_22733) ;  /* 0x00000a2000007947 */ /* 0x000fea0003800000 */
.L_x_22741:
        /* <DEDUP_REMOVED lines=21> */
.L_x_22746:
[----:B------:R-:W-:Y:S05]  /*5d00*/  BSYNC B0 ;  /* 0x0000000000007941 */ /* 0x000fea0003800000 */
.L_x_22745:
[----:B------:R-:W-:-:S05]  /*5d10*/  LOP3.LUT R5, R0, R5, RZ, 0xfc, !PT ;  /* 0x0000000500057212 */ /* 0x000fca00078efcff */
[----:B------:R0:W-:Y:S01]  /*5d20*/  STG.E.U8 [R8.64], R5 ;  /* 0x0000000508007986 */ /* 0x0001e2000c101124 */
[----:B------:R-:W-:Y:S05]  /*5d30*/  BRA `(.L_x_22733) ;  /* 0x0000089000007947 */ /* 0x000fea0003800000 */
.L_x_22744:
        /* <DEDUP_REMOVED lines=13> */
.L_x_22748:
[----:B------:R-:W-:Y:S01]  /*5e10*/  IMAD.MOV.U32 R0, RZ, RZ, 0x7f ;  /* 0x0000007fff007424 */ /* 0x000fe200078e00ff */
[----:B------:R-:W-:-:S04]  /*5e20*/  ISETP.GT.U32.AND P0, PT, R3, 0x7f800000, PT ;  /* 0x7f8000000300780c */ /* 0x000fc80003f04070 */
[----:B------:R-:W-:-:S04]  /*5e30*/  SEL R0, R0, 0x7c, P0 ;  /* 0x0000007c00007807 */ /* 0x000fc80000000000 */
.L_x_22749:
[----:B------:R-:W-:Y:S05]  /*5e40*/  BSYNC B0 ;  /* 0x0000000000007941 */ /* 0x000fea0003800000 */
.L_x_22747:
[----:B------:R-:W-:-:S04]  /*5e50*/  LOP3.LUT R3, R19, 0x80000000, RZ, 0xc0, !PT ;  /* 0x8000000013037812 */ /* 0x000fc800078ec0ff */
[----:B------:R-:W-:-:S04]  /*5e60*/  SHF.R.U32.HI R3, RZ, 0x18, R3 ;  /* 0x00000018ff037819 */ /* 0x000fc80000011603 */
[----:B------:R-:W-:-:S05]  /*5e70*/  LOP3.LUT R3, R0, R3, RZ, 0xfc, !PT ;  /* 0x0000000300037212 */ /* 0x000fca00078efcff */
[----:B------:R0:W-:Y:S01]  /*5e80*/  STG.E.U8 [R8.64], R3 ;  /* 0x0000000308007986 */ /* 0x0001e2000c101124 */
[----:B------:R-:W-:Y:S05]  /*5e90*/  BRA `(.L_x_22733) ;  /* 0x0000073000007947 */ /* 0x000fea0003800000 */
.L_x_22743:
[----:B-1---5:R-:W0:Y:S02]  /*5ea0*/  I2F.S8 R0, R19 ;  /* 0x0000001300007306 */ /* 0x022e240000001400 */
[----:B0-----:R-:W-:-:S05]  /*5eb0*/  F2FP.BF16.PACK_AB R0, RZ, R0 ;  /* 0x00000000ff00723e */ /* 0x001fca00000010ff */
[----:B------:R0:W-:Y:S01]  /*5ec0*/  STG.E.U16 [R8.64], R0 ;  /* 0x0000000008007986 */ /* 0x0001e2000c101524 */
[----:B------:R-:W-:Y:S05]  /*5ed0*/  BRA `(.L_x_22733) ;  /* 0x000006f000007947 */ /* 0x000fea0003800000 */
.L_x_22740:
        /* <DEDUP_REMOVED lines=12> */
.L_x_22752:
        /* <DEDUP_REMOVED lines=17> */
.L_x_22755:
[----:B------:R-:W-:-:S04]  /*60b0*/  LOP3.LUT R3, R19, 0x80000000, RZ, 0xc0, !PT ;  /* 0x8000000013037812 */ /* 0x000fc800078ec0ff */
[----:B------:R-:W-:-:S04]  /*60c0*/  SHF.R.U32.HI R3, RZ, 0x18, R3 ;  /* 0x00000018ff037819 */ /* 0x000fc80000011603 */
[----:B------:R-:W-:-:S04]  /*60d0*/  LOP3.LUT R0, R0, R3, RZ, 0xfc, !PT ;  /* 0x0000000300007212 */ /* 0x000fc800078efcff */
[----:B------:R-:W-:Y:S02]  /*60e0*/  PRMT R4, R0, 0x7610, R4 ;  /* 0x0000761000047816 */ /* 0x000fe40000000004 */
.L_x_22754:
[----:B------:R-:W-:Y:S05]  /*60f0*/  BSYNC B0 ;  /* 0x0000000000007941 */ /* 0x000fea0003800000 */
.L_x_22753:
[----:B------:R0:W-:Y:S01]  /*6100*/  STG.E.U8 [R8.64], R4 ;  /* 0x0000000408007986 */ /* 0x0001e2000c101124 */
[----:B------:R-:W-:Y:S05]  /*6110*/  BRA `(.L_x_22733) ;  /* 0x000004b000007947 */ /* 0x000fea0003800000 */
.L_x_22751:
        /* <DEDUP_REMOVED lines=17> */
.L_x_22758:
[----:B------:R-:W-:-:S04]  /*6230*/  LOP3.LUT R3, R19, 0x80000000, RZ, 0xc0, !PT ;  /* 0x8000000013037812 */ /* 0x000fc800078ec0ff */
[----:B------:R-:W-:-:S04]  /*6240*/  SHF.R.U32.HI R3, RZ, 0x18, R3 ;  /* 0x00000018ff037819 */ /* 0x000fc80000011603 */
[----:B------:R-:W-:-:S04]  /*6250*/  LOP3.LUT R0, R0, R3, RZ, 0xfc, !PT ;  /* 0x0000000300007212 */ /* 0x000fc800078efcff */
[----:B------:R-:W-:Y:S02]  /*6260*/  PRMT R4, R0, 0x7610, R4 ;  /* 0x0000761000047816 */ /* 0x000fe40000000004 */
.L_x_22757:
[----:B------:R-:W-:Y:S05]  /*6270*/  BSYNC B0 ;  /* 0x0000000000007941 */ /* 0x000fea0003800000 */
.L_x_22756:
[----:B------:R0:W-:Y:S01]  /*6280*/  STG.E.U8 [R8.64], R4 ;  /* 0x0000000408007986 */ /* 0x0001e2000c101124 */
[----:B------:R-:W-:Y:S05]  /*6290*/  BRA `(.L_x_22733) ;  /* 0x0000033000007947 */ /* 0x000fea0003800000 */
.L_x_22750:
        /* <DEDUP_REMOVED lines=22> */
.L_x_22732:
        /* <DEDUP_REMOVED lines=18> */
[----:B0-23--:R-:W-:Y:S05]  /*6520*/  CALL.ABS.NOINC R14 ;  /* 0x000000000e007343 */ /* 0x00dfea0003c00000 */
[----:B------:R-:W-:Y:S05]  /*6530*/  BRA `(.L_x_22733) ;  /* 0x0000009000007947 */ /* 0x000fea0003800000 */
.L_x_22760:
[----:B-1---5:R-:W-:-:S04]  /*6540*/  LOP3.LUT R19, R19, 0xffff, RZ, 0xc0, !PT ;  /* 0x0000ffff13137812 */ /* 0x022fc800078ec0ff */
[----:B------:R-:W-:-:S05]  /*6550*/  PRMT R19, R19, 0x8880, RZ ;  /* 0x0000888013137816 */ /* 0x000fca00000000ff */
[----:B------:R-:W-:-:S05]  /*6560*/  IMAD.MOV.U32 R4, RZ, RZ, R19 ;  /* 0x000000ffff047224 */ /* 0x000fca00078e0013 */
[----:B------:R-:W-:-:S05]  /*6570*/  SHF.R.S32.HI R5, RZ, 0x1f, R4 ;  /* 0x0000001fff057819 */ /* 0x000fca0000011404 */
[----:B------:R0:W-:Y:S01]  /*6580*/  STG.E.64 [R8.64], R4 ;  /* 0x0000000408007986 */ /* 0x0001e2000c101b24 */
[----:B------:R-:W-:Y:S05]  /*6590*/  BRA `(.L_x_22733) ;  /* 0x0000003000007947 */ /* 0x000fea0003800000 */
.L_x_22759:
[----:B-1---5:R-:W-:-:S04]  /*65a0*/  LOP3.LUT R19, R19, 0xffff, RZ, 0xc0, !PT ;  /* 0x0000ffff13137812 */ /* 0x022fc800078ec0ff */
[----:B------:R-:W-:-:S05]  /*65b0*/  PRMT R3, R19, 0x8880, RZ ;  /* 0x0000888013037816 */ /* 0x000fca00000000ff */
[----:B------:R0:W-:Y:S02]  /*65c0*/  STG.E [R8.64], R3 ;  /* 0x0000000308007986 */ /* 0x0001e4000c101924 */
.L_x_22733:
        /* <DEDUP_REMOVED lines=21> */
.L_x_22764:
[----:B--2---:R0:W-:Y:S01]  /*6720*/  STG.E.U8 [R8.64], R23 ;  /* 0x0000001708007986 */ /* 0x0041e2000c101124 */
[----:B------:R-:W-:Y:S05]  /*6730*/  BRA `(.L_x_22766) ;  /* 0x00000e9000007947 */ /* 0x000fea0003800000 */
.L_x_22763:
        /* <DEDUP_REMOVED lines=12> */
.L_x_22768:
[----:B--2---:R-:W-:-:S04]  /*6800*/  LOP3.LUT R23, R23, 0xffff, RZ, 0xc0, !PT ;  /* 0x0000ffff17177812 */ /* 0x004fc800078ec0ff */
[----:B------:R-:W-:-:S05]  /*6810*/  PRMT R3, R23, 0x8880, RZ ;  /* 0x0000888017037816 */ /* 0x000fca00000000ff */
[----:B------:R0:W-:Y:S01]  /*6820*/  STG.E [R8.64], R3 ;  /* 0x0000000308007986 */ /* 0x0001e2000c101924 */
[----:B------:R-:W-:Y:S05]  /*6830*/  BRA `(.L_x_22766) ;  /* 0x00000d9000007947 */ /* 0x000fea0003800000 */
.L_x_22767:
[----:B--2---:R-:W-:-:S04]  /*6840*/  PRMT R3, R23, 0x8880, RZ ;  /* 0x0000888017037816 */ /* 0x004fc800000000ff */
[----:B------:R-:W-:-:S05]  /*6850*/  PRMT R3, R3, 0x7710, RZ ;  /* 0x0000771003037816 */ /* 0x000fca00000000ff */
[----:B------:R0:W-:Y:S01]  /*6860*/  STG.E.U16 [R8.64], R3 ;  /* 0x0000000308007986 */ /* 0x0001e2000c101524 */
[----:B------:R-:W-:Y:S05]  /*6870*/  BRA `(.L_x_22766) ;  /* 0x00000d5000007947 */ /* 0x000fea0003800000 */
.L_x_22762:
        /* <DEDUP_REMOVED lines=9> */
.L_x_22770:
[----:B--2---:R-:W0:Y:S02]  /*6910*/  I2F.S8 R0, R23 ;  /* 0x0000001700007306 */ /* 0x004e240000001400 */
[----:B0-----:R-:W-:-:S05]  /*6920*/  F2FP.PACK_AB R0, RZ, R0 ;  /* 0x00000000ff00723e */ /* 0x001fca00000000ff */
[----:B------:R0:W-:Y:S01]  /*6930*/  STG.E.U16 [R8.64], R0 ;  /* 0x0000000008007986 */ /* 0x0001e2000c101524 */
[----:B------:R-:W-:Y:S05]  /*6940*/  BRA `(.L_x_22766) ;  /* 0x00000c8000007947 */ /* 0x000fea0003800000 */
.L_x_22769:
        /* <DEDUP_REMOVED lines=10> */
.L_x_22772:
[----:B--2---:R-:W0:Y:S02]  /*69f0*/  I2F.S8 R23, R23 ;  /* 0x0000001700177306 */ /* 0x004e240000001400 */
[----:B0-----:R-:W-:-:S04]  /*6a00*/  F2FP.PACK_AB R3, RZ, R23 ;  /* 0x00000017ff03723e */ /* 0x001fc800000000ff */
[----:B------:R-:W-:-:S05]  /*6a10*/  PRMT R3, R3, 0x5410, RZ ;  /* 0x0000541003037816 */ /* 0x000fca00000000ff */
[----:B------:R0:W-:Y:S01]  /*6a20*/  STG.E [R8.64], R3 ;  /* 0x0000000308007986 */ /* 0x0001e2000c101924 */
[----:B------:R-:W-:Y:S05]  /*6a30*/  BRA `(.L_x_22766) ;  /* 0x00000b9000007947 */ /* 0x000fea0003800000 */
.L_x_22771:
[----:B--2---:R-:W-:-:S04]  /*6a40*/  PRMT R4, R23, 0x8880, RZ ;  /* 0x0000888017047816 */ /* 0x004fc800000000ff */
[----:B------:R-:W-:-:S06]  /*6a50*/  PRMT R4, R4, 0x7710, RZ ;  /* 0x0000771004047816 */ /* 0x000fcc00000000ff */
[----:B------:R-:W0:Y:S02]  /*6a60*/  I2F.F64.S16 R4, R4 ;  /* 0x0000000400047312 */ /* 0x000e240000101c00 */
[----:B0-----:R0:W-:Y:S01]  /*6a70*/  STG.E.64 [R8.64], R4 ;  /* 0x0000000408007986 */ /* 0x0011e2000c101b24 */
[----:B------:R-:W-:Y:S05]  /*6a80*/  BRA `(.L_x_22766) ;  /* 0x00000b4000007947 */ /* 0x000fea0003800000 */
.L_x_22761:
        /* <DEDUP_REMOVED lines=12> */
.L_x_22775:
[----:B--2---:R-:W-:Y:S01]  /*6b50*/  PRMT R4, R23, 0x8880, RZ ;  /* 0x0000888017047816 */ /* 0x004fe200000000ff */
[----:B------:R-:W-:-:S03]  /*6b60*/  CS2R R6, SRZ ;  /* 0x0000000000067805 */ /* 0x000fc6000001ff00 */
[----:B------:R-:W-:-:S06]  /*6b70*/  PRMT R4, R4, 0x7710, RZ ;  /* 0x0000771004047816 */ /* 0x000fcc00000000ff */
[----:B------:R-:W0:Y:S02]  /*6b80*/  I2F.F64.S16 R4, R4 ;  /* 0x0000000400047312 */ /* 0x000e240000101c00 */
[----:B0-----:R0:W-:Y:S01]  /*6b90*/  STG.E.128 [R8.64], R4 ;  /* 0x0000000408007986 */ /* 0x0011e2000c101d24 */
[----:B------:R-:W-:Y:S05]  /*6ba0*/  BRA `(.L_x_22766) ;  /* 0x00000a2000007947 */ /* 0x000fea0003800000 */
.L_x_22774:
        /* <DEDUP_REMOVED lines=21> */
.L_x_22779:
[----:B------:R-:W-:Y:S05]  /*6d00*/  BSYNC B0 ;  /* 0x0000000000007941 */ /* 0x000fea0003800000 */
.L_x_22778:
[----:B------:R-:W-:-:S05]  /*6d10*/  LOP3.LUT R5, R0, R5, RZ, 0xfc, !PT ;  /* 0x0000000500057212 */ /* 0x000fca00078efcff */
[----:B------:R0:W-:Y:S01]  /*6d20*/  STG.E.U8 [R8.64], R5 ;  /* 0x0000000508007986 */ /* 0x0001e2000c101124 */
[----:B------:R-:W-:Y:S05]  /*6d30*/  BRA `(.L_x_22766) ;  /* 0x0000089000007947 */ /* 0x000fea0003800000 */
.L_x_22777:
        /* <DEDUP_REMOVED lines=13> */
.L_x_22781:
[----:B------:R-:W-:Y:S01]  /*6e10*/  IMAD.MOV.U32 R0, RZ, RZ, 0x7f ;  /* 0x0000007fff007424 */ /* 0x000fe200078e00ff */
[----:B------:R-:W-:-:S04]  /*6e20*/  ISETP.GT.U32.AND P0, PT, R3, 0x7f800000, PT ;  /* 0x7f8000000300780c */ /* 0x000fc80003f04070 */
[----:B------:R-:W-:-:S04]  /*6e30*/  SEL R0, R0, 0x7c, P0 ;  /* 0x0000007c00007807 */ /* 0x000fc80000000000 */
.L_x_22782:
[----:B------:R-:W-:Y:S05]  /*6e40*/  BSYNC B0 ;  /* 0x0000000000007941 */ /* 0x000fea0003800000 */
.L_x_22780:
[----:B------:R-:W-:-:S04]  /*6e50*/  LOP3.LUT R3, R23, 0x80000000, RZ, 0xc0, !PT ;  /* 0x8000000017037812 */ /* 0x000fc800078ec0ff */
[----:B------:R-:W-:-:S04]  /*6e60*/  SHF.R.U32.HI R3, RZ, 0x18, R3 ;  /* 0x00000018ff037819 */ /* 0x000fc80000011603 */
[----:B------:R-:W-:-:S05]  /*6e70*/  LOP3.LUT R3, R0, R3, RZ, 0xfc, !PT ;  /* 0x0000000300037212 */ /* 0x000fca00078efcff */
[----:B------:R0:W-:Y:S01]  /*6e80*/  STG.E.U8 [R8.64], R3 ;  /* 0x0000000308007986 */ /* 0x0001e2000c101124 */
[----:B------:R-:W-:Y:S05]  /*6e90*/  BRA `(.L_x_22766) ;  /* 0x0000073000007947 */ /* 0x000fea0003800000 */
.L_x_22776:
[----:B--2---:R-:W0:Y:S02]  /*6ea0*/  I2F.S8 R0, R23 ;  /* 0x0000001700007306 */ /* 0x004e240000001400 */
[----:B0-----:R-:W-:-:S05]  /*6eb0*/  F2FP.BF16.PACK_AB R0, RZ, R0 ;  /* 0x00000000ff00723e */ /* 0x001fca00000010ff */
[----:B------:R0:W-:Y:S01]  /*6ec0*/  STG.E.U16 [R8.64], R0 ;  /* 0x0000000008007986 */ /* 0x0001e2000c101524 */
[----:B------:R-:W-:Y:S05]  /*6ed0*/  BRA `(.L_x_22766) ;  /* 0x000006f000007947 */ /* 0x000fea0003800000 */
.L_x_22773:
        /* <DEDUP_REMOVED lines=12> */
.L_x_22785:
        /* <DEDUP_REMOVED lines=17> */
.L_x_22788:
[----:B------:R-:W-:-:S04]  /*70b0*/  LOP3.LUT R3, R23, 0x80000000, RZ, 0xc0, !PT ;  /* 0x8000000017037812 */ /* 0x000fc800078ec0ff */
[----:B------:R-:W-:-:S04]  /*70c0*/  SHF.R.U32.HI R3, RZ, 0x18, R3 ;  /* 0x00000018ff037819 */ /* 0x000fc80000011603 */
[----:B------:R-:W-:-:S04]  /*70d0*/  LOP3.LUT R0, R0, R3, RZ, 0xfc, !PT ;  /* 0x0000000300007212 */ /* 0x000fc800078efcff */
[----:B------:R-:W-:Y:S02]  /*70e0*/  PRMT R4, R0, 0x7610, R4 ;  /* 0x0000761000047816 */ /* 0x000fe40000000004 */
.L_x_22787:
[----:B------:R-:W-:Y:S05]  /*70f0*/  BSYNC B0 ;  /* 0x0000000000007941 */ /* 0x000fea0003800000 */
.L_x_22786:
[----:B------:R0:W-:Y:S01]  /*7100*/  STG.E.U8 [R8.64], R4 ;  /* 0x0000000408007986 */ /* 0x0001e2000c101124 */
[----:B------:R-:W-:Y:S05]  /*7110*/  BRA `(.L_x_22766) ;  /* 0x000004b000007947 */ /* 0x000fea0003800000 */
.L_x_22784:
        /* <DEDUP_REMOVED lines=17> */
.L_x_22791:
[----:B------:R-:W-:-:S04]  /*7230*/  LOP3.LUT R3, R23, 0x80000000, RZ, 0xc0, !PT ;  /* 0x8000000017037812 */ /* 0x000fc800078ec0ff */
[----:B------:R-:W-:-:S04]  /*7240*/  SHF.R.U32.HI R3, RZ, 0x18, R3 ;  /* 0x00000018ff037819 */ /* 0x000fc80000011603 */
[----:B------:R-:W-:-:S04]  /*7250*/  LOP3.LUT R0, R0, R3, RZ, 0xfc, !PT ;  /* 0x0000000300007212 */ /* 0x000fc800078efcff */
[----:B------:R-:W-:Y:S02]  /*7260*/  PRMT R4, R0, 0x7610, R4 ;  /* 0x0000761000047816 */ /* 0x000fe40000000004 */
.L_x_22790:
[----:B------:R-:W-:Y:S05]  /*7270*/  BSYNC B0 ;  /* 0x0000000000007941 */ /* 0x000fea0003800000 */
.L_x_22789:
[----:B------:R0:W-:Y:S01]  /*7280*/  STG.E.U8 [R8.64], R4 ;  /* 0x0000000408007986 */ /* 0x0001e2000c101124 */
[----:B------:R-:W-:Y:S05]  /*7290*/  BRA `(.L_x_22766) ;  /* 0x0000033000007947 */ /* 0x000fea0003800000 */
.L_x_22783:
        /* <DEDUP_REMOVED lines=22> */
.L_x_22765:
        /* <DEDUP_REMOVED lines=20> */
.L_x_22793:
[----:B--2---:R-:W-:-:S04]  /*7540*/  LOP3.LUT R23, R23, 0xffff, RZ, 0xc0, !PT ;  /* 0x0000ffff17177812 */ /* 0x004fc800078ec0ff */
[----:B------:R-:W-:-:S05]  /*7550*/  PRMT R23, R23, 0x8880, RZ ;  /* 0x0000888017177816 */ /* 0x000fca00000000ff */
[----:B------:R-:W-:-:S05]  /*7560*/  IMAD.MOV.U32 R4, RZ, RZ, R23 ;  /* 0x000000ffff047224 */ /* 0x000fca00078e0017 */
[----:B------:R-:W-:-:S05]  /*7570*/  SHF.R.S32.HI R5, RZ, 0x1f, R4 ;  /* 0x0000001fff057819 */ /* 0x000fca0000011404 */
[----:B------:R0:W-:Y:S01]  /*7580*/  STG.E.64 [R8.64], R4 ;  /* 0x0000000408007986 */ /* 0x0001e2000c101b24 */
[----:B------:R-:W-:Y:S05]  /*7590*/  BRA `(.L_x_22766) ;  /* 0x0000003000007947 */ /* 0x000fea0003800000 */
.L_x_22792:
[----:B--2---:R-:W-:-:S04]  /*75a0*/  LOP3.LUT R23, R23, 0xffff, RZ, 0xc0, !PT ;  /* 0x0000ffff17177812 */ /* 0x004fc800078ec0ff */
[----:B------:R-:W-:-:S05]  /*75b0*/  PRMT R3, R23, 0x8880, RZ ;  /* 0x0000888017037816 */ /* 0x000fca00000000ff */
[----:B------:R0:W-:Y:S02]  /*75c0*/  STG.E [R8.64], R3 ;  /* 0x0000000308007986 */ /* 0x0001e4000c101924 */
.L_x_22766:
[----:B------:R-:W-:Y:S02]  /*75d0*/  IADD3 R2, R2, 0x80, RZ ;  /* 0x0000008002027810 */ /* 0x000fe40007ffe0ff */
.L_x_22727:
[----:B------:R-:W-:Y:S05]  /*75e0*/  BSYNC B6 ;  /* 0x0000000000067941 */ /* 0x000fea0003800000 */
.L_x_22726:
        /* <DEDUP_REMOVED lines=19> */
.L_x_22797:
[----:B-----5:R-:W-:Y:S01]  /*7720*/  STG.E.U8 [R2.64], R24 ;  /* 0x0000001802007986 */ /* 0x020fe2000c101124 */
[----:B------:R-:W-:Y:S05]  /*7730*/  EXIT ;  /* 0x000000000000794d */ /* 0x000fea0003800000 */
.L_x_22796:
        /* <DEDUP_REMOVED lines=12> */
.L_x_22800:
[----:B-----5:R-:W-:-:S04]  /*7800*/  LOP3.LUT R24, R24, 0xffff, RZ, 0xc0, !PT ;  /* 0x0000ffff18187812 */ /* 0x020fc800078ec0ff */
[----:B------:R-:W-:-:S05]  /*7810*/  PRMT R5, R24, 0x8880, RZ ;  /* 0x0000888018057816 */ /* 0x000fca00000000ff */
[----:B------:R-:W-:Y:S01]  /*7820*/  STG.E [R2.64], R5 ;  /* 0x0000000502007986 */ /* 0x000fe2000c101924 */
[----:B------:R-:W-:Y:S05]  /*7830*/  EXIT ;  /* 0x000000000000794d */ /* 0x000fea0003800000 */
.L_x_22799:
[----:B-----5:R-:W-:-:S04]  /*7840*/  PRMT R5, R24, 0x8880, RZ ;  /* 0x0000888018057816 */ /* 0x020fc800000000ff */
[----:B------:R-:W-:-:S05]  /*7850*/  PRMT R5, R5, 0x7710, RZ ;  /* 0x0000771005057816 */ /* 0x000fca00000000ff */
[----:B------:R-:W-:Y:S01]  /*7860*/  STG.E.U16 [R2.64], R5 ;  /* 0x0000000502007986 */ /* 0x000fe2000c101524 */
[----:B------:R-:W-:Y:S05]  /*7870*/  EXIT ;  /* 0x000000000000794d */ /* 0x000fea0003800000 */
.L_x_22795:
        /* <DEDUP_REMOVED lines=9> */
.L_x_22802:
[----:B-----5:R-:W0:Y:S02]  /*7910*/  I2F.S8 R0, R24 ;  /* 0x0000001800007306 */ /* 0x020e240000001400 */
[----:B0-----:R-:W-:-:S05]  /*7920*/  F2FP.PACK_AB R0, RZ, R0 ;  /* 0x00000000ff00723e */ /* 0x001fca00000000ff */
[----:B------:R-:W-:Y:S01]  /*7930*/  STG.E.U16 [R2.64], R0 ;  /* 0x0000000002007986 */ /* 0x000fe2000c101524 */
[----:B------:R-:W-:Y:S05]  /*7940*/  EXIT ;  /* 0x000000000000794d */ /* 0x000fea0003800000 */
.L_x_22801:
        /* <DEDUP_REMOVED lines=10> */
.L_x_22804:
[----:B-----5:R-:W0:Y:S02]  /*79f0*/  I2F.S8 R24, R24 ;  /* 0x0000001800187306 */ /* 0x020e240000001400 */
[----:B0-----:R-:W-:-:S04]  /*7a00*/  F2FP.PACK_AB R5, RZ, R24 ;  /* 0x00000018ff05723e */ /* 0x001fc800000000ff */
[----:B------:R-:W-:-:S05]  /*7a10*/  PRMT R5, R5, 0x5410, RZ ;  /* 0x0000541005057816 */ /* 0x000fca00000000ff */
[----:B------:R-:W-:Y:S01]  /*7a20*/  STG.E [R2.64], R5 ;  /* 0x0000000502007986 */ /* 0x000fe2000c101924 */
[----:B------:R-:W-:Y:S05]  /*7a30*/  EXIT ;  /* 0x000000000000794d */ /* 0x000fea0003800000 */
.L_x_22803:
[----:B-----5:R-:W-:-:S04]  /*7a40*/  PRMT R4, R24, 0x8880, RZ ;  /* 0x0000888018047816 */ /* 0x020fc800000000ff */
[----:B------:R-:W-:-:S06]  /*7a50*/  PRMT R4, R4, 0x7710, RZ ;  /* 0x0000771004047816 */ /* 0x000fcc00000000ff */
[----:B------:R-:W0:Y:S02]  /*7a60*/  I2F.F64.S16 R4, R4 ;  /* 0x0000000400047312 */ /* 0x000e240000101c00 */
[----:B0-----:R-:W-:Y:S01]  /*7a70*/  STG.E.64 [R2.64], R4 ;  /* 0x0000000402007986 */ /* 0x001fe2000c101b24 */
[----:B------:R-:W-:Y:S05]  /*7a80*/  EXIT ;  /* 0x000000000000794d */ /* 0x000fea0003800000 */
.L_x_22794:
        /* <DEDUP_REMOVED lines=12> */
.L_x_22807:
[----:B-----5:R-:W-:Y:S01]  /*7b50*/  PRMT R4, R24, 0x8880, RZ ;  /* 0x0000888018047816 */ /* 0x020fe200000000ff */
[----:B------:R-:W-:-:S03]  /*7b60*/  CS2R R6, SRZ ;  /* 0x0000000000067805 */ /* 0x000fc6000001ff00 */
[----:B------:R-:W-:-:S06]  /*7b70*/  PRMT R4, R4, 0x7710, RZ ;  /* 0x0000771004047816 */ /* 0x000fcc00000000ff */
[----:B------:R-:W0:Y:S02]  /*7b80*/  I2F.F64.S16 R4, R4 ;  /* 0x0000000400047312 */ /* 0x000e240000101c00 */
[----:B0-----:R-:W-:Y:S01]  /*7b90*/  STG.E.128 [R2.64], R4 ;  /* 0x0000000402007986 */ /* 0x001fe2000c101d24 */
[----:B------:R-:W-:Y:S05]  /*7ba0*/  EXIT ;  /* 0x000000000000794d */ /* 0x000fea0003800000 */
.L_x_22806:
        /* <DEDUP_REMOVED lines=21> */
.L_x_22811:
[----:B------:R-:W-:Y:S05]  /*7d00*/  BSYNC B0 ;  /* 0x0000000000007941 */ /* 0x000fea0003800000 */
.L_x_22810:
[----:B------:R-:W-:-:S05]  /*7d10*/  LOP3.LUT R5, R0, R5, RZ, 0xfc, !PT ;  /* 0x0000000500057212 */ /* 0x000fca00078efcff */
[----:B------:R-:W-:Y:S01]  /*7d20*/  STG.E.U8 [R2.64], R5 ;  /* 0x0000000502007986 */ /* 0x000fe2000c101124 */
[----:B------:R-:W-:Y:S05]  /*7d30*/  EXIT ;  /* 0x000000000000794d */ /* 0x000fea0003800000 */
.L_x_22809:
        /* <DEDUP_REMOVED lines=13> */
.L_x_22813:
[----:B------:R-:W-:Y:S01]  /*7e10*/  IMAD.MOV.U32 R0, RZ, RZ, 0x7f ;  /* 0x0000007fff007424 */ /* 0x000fe200078e00ff */
[----:B------:R-:W-:-:S04]  /*7e20*/  ISETP.GT.U32.AND P0, PT, R4, 0x7f800000, PT ;  /* 0x7f8000000400780c */ /* 0x000fc80003f04070 */
[----:B------:R-:W-:-:S04]  /*7e30*/  SEL R0, R0, 0x7c, P0 ;  /* 0x0000007c00007807 */ /* 0x000fc80000000000 */
.L_x_22814:
[----:B------:R-:W-:Y:S05]  /*7e40*/  BSYNC B0 ;  /* 0x0000000000007941 */ /* 0x000fea0003800000 */
.L_x_22812:
[----:B------:R-:W-:-:S04]  /*7e50*/  LOP3.LUT R4, R5, 0x80000000, RZ, 0xc0, !PT ;  /* 0x8000000005047812 */ /* 0x000fc800078ec0ff */
[----:B------:R-:W-:-:S04]  /*7e60*/  SHF.R.U32.HI R5, RZ, 0x18, R4 ;  /* 0x00000018ff057819 */ /* 0x000fc80000011604 */
[----:B------:R-:W-:-:S05]  /*7e70*/  LOP3.LUT R5, R0, R5, RZ, 0xfc, !PT ;  /* 0x0000000500057212 */ /* 0x000fca00078efcff */
[----:B------:R-:W-:Y:S01]  /*7e80*/  STG.E.U8 [R2.64], R5 ;  /* 0x0000000502007986 */ /* 0x000fe2000c101124 */
[----:B------:R-:W-:Y:S05]  /*7e90*/  EXIT ;  /* 0x000000000000794d */ /* 0x000fea0003800000 */
.L_x_22808:
[----:B-----5:R-:W0:Y:S02]  /*7ea0*/  I2F.S8 R0, R24 ;  /* 0x0000001800007306 */ /* 0x020e240000001400 */
[----:B0-----:R-:W-:-:S05]  /*7eb0*/  F2FP.BF16.PACK_AB R0, RZ, R0 ;  /* 0x00000000ff00723e */ /* 0x001fca00000010ff */
[----:B------:R-:W-:Y:S01]  /*7ec0*/  STG.E.U16 [R2.64], R0 ;  /* 0x0000000002007986 */ /* 0x000fe2000c101524 */
[----:B------:R-:W-:Y:S05]  /*7ed0*/  EXIT ;  /* 0x000000000000794d */ /* 0x000fea0003800000 */
.L_x_22805:
        /* <DEDUP_REMOVED lines=12> */
.L_x_22817:
        /* <DEDUP_REMOVED lines=17> */
.L_x_22820:
[----:B------:R-:W-:-:S04]  /*80b0*/  LOP3.LUT R0, R7, 0x80000000, RZ, 0xc0, !PT ;  /* 0x8000000007007812 */ /* 0x000fc800078ec0ff */
[----:B------:R-:W-:-:S04]  /*80c0*/  SHF.R.U32.HI R5, RZ, 0x18, R0 ;  /* 0x00000018ff057819 */ /* 0x000fc80000011600 */
[----:B------:R-:W-:-:S04]  /*80d0*/  LOP3.LUT R4, R4, R5, RZ, 0xfc, !PT ;  /* 0x0000000504047212 */ /* 0x000fc800078efcff */
[----:B------:R-:W-:Y:S02]  /*80e0*/  PRMT R0, R4, 0x7610, R0 ;  /* 0x0000761004007816 */ /* 0x000fe40000000000 */
.L_x_22819:
[----:B------:R-:W-:Y:S05]  /*80f0*/  BSYNC B0 ;  /* 0x0000000000007941 */ /* 0x000fea0003800000 */
.L_x_22818:
[----:B------:R-:W-:Y:S01]  /*8100*/  STG.E.U8 [R2.64], R0 ;  /* 0x0000000002007986 */ /* 0x000fe2000c101124 */
[----:B------:R-:W-:Y:S05]  /*8110*/  EXIT ;  /* 0x000000000000794d */ /* 0x000fea0003800000 */
.L_x_22816:
        /* <DEDUP_REMOVED lines=17> */
.L_x_22823:
[----:B------:R-:W-:-:S04]  /*8230*/  LOP3.LUT R0, R7, 0x80000000, RZ, 0xc0, !PT ;  /* 0x8000000007007812 */ /* 0x000fc800078ec0ff */
[----:B------:R-:W-:-:S04]  /*8240*/  SHF.R.U32.HI R5, RZ, 0x18, R0 ;  /* 0x00000018ff057819 */ /* 0x000fc80000011600 */
[----:B------:R-:W-:-:S04]  /*8250*/  LOP3.LUT R4, R4, R5, RZ, 0xfc, !PT ;  /* 0x0000000504047212 */ /* 0x000fc800078efcff */
[----:B------:R-:W-:Y:S02]  /*8260*/  PRMT R0, R4, 0x7610, R0 ;  /* 0x0000761004007816 */ /* 0x000fe40000000000 */
.L_x_22822:
[----:B------:R-:W-:Y:S05]  /*8270*/  BSYNC B0 ;  /* 0x0000000000007941 */ /* 0x000fea0003800000 */
.L_x_22821:
[----:B------:R-:W-:Y:S01]  /*8280*/  STG.E.U8 [R2.64], R0 ;  /* 0x0000000002007986 */ /* 0x000fe2000c101124 */
[----:B------:R-:W-:Y:S05]  /*8290*/  EXIT ;  /* 0x000000000000794d */ /* 0x000fea0003800000 */
.L_x_22815:
        /* <DEDUP_REMOVED lines=22> */
.L_x_22798:
        /* <DEDUP_REMOVED lines=20> */
.L_x_22825:
[----:B-----5:R-:W-:-:S04]  /*8540*/  LOP3.LUT R24, R24, 0xffff, RZ, 0xc0, !PT ;  /* 0x0000ffff18187812 */ /* 0x020fc800078ec0ff */
[----:B------:R-:W-:-:S05]  /*8550*/  PRMT R24, R24, 0x8880, RZ ;  /* 0x0000888018187816 */ /* 0x000fca00000000ff */
[----:B------:R-:W-:-:S05]  /*8560*/  IMAD.MOV.U32 R4, RZ, RZ, R24 ;  /* 0x000000ffff047224 */ /* 0x000fca00078e0018 */
[----:B------:R-:W-:-:S05]  /*8570*/  SHF.R.S32.HI R5, RZ, 0x1f, R4 ;  /* 0x0000001fff057819 */ /* 0x000fca0000011404 */
[----:B------:R-:W-:Y:S01]  /*8580*/  STG.E.64 [R2.64], R4 ;  /* 0x0000000402007986 */ /* 0x000fe2000c101b24 */
[----:B------:R-:W-:Y:S05]  /*8590*/  EXIT ;  /* 0x000000000000794d */ /* 0x000fea0003800000 */
.L_x_22824:
[----:B-----5:R-:W-:-:S04]  /*85a0*/  LOP3.LUT R24, R24, 0xffff, RZ, 0xc0, !PT ;  /* 0x0000ffff18187812 */ /* 0x020fc800078ec0ff */
[----:B------:R-:W-:-:S05]  /*85b0*/  PRMT R5, R24, 0x8880, RZ ;  /* 0x0000888018057816 */ /* 0x000fca00000000ff */
[----:B------:R-:W-:Y:S01]  /*85c0*/  STG.E [R2.64], R5 ;  /* 0x0000000502007986 */ /* 0x000fe2000c101924 */
[----:B------:R-:W-:Y:S05]  /*85d0*/  EXIT ;  /* 0x000000000000794d */ /* 0x000fea0003800000 */
.L_x_22826:
        /* <DEDUP_REMOVED lines=10> */
.L_x_50679:


//--------------------- .text._ZN2at6native18elementwise_kernelILi128ELi4EZNS0_22gpu_kernel_impl_nocastINS0_13AUnaryFunctorIaaaZZZNS0_16fmod_kernel_cudaERNS_18TensorIteratorBaseEENKUlvE_clEvENKUlvE0_clEvEUlaaE_EEEEvS5_RKT_EUliE_EEviT1_ --------------------------
	.section	.text._ZN2at6native18elementwise_kernelILi128ELi4EZNS0_22gpu_kernel_impl_nocastINS0_13AUnaryFunctorIaaaZZZNS0_16fmod_kernel_cudaERNS_18TensorIteratorBaseEENKUlvE_clEvENKUlvE0_clEvEUlaaE_EEEEvS5_RKT_EUliE_EEviT1_,"ax",@progbits
	.sectioninfo	@"SHI_REGISTERS=16"
	.align	128
        .global         _ZN2at6native18elementwise_kernelILi128ELi4EZNS0_22gpu_kernel_impl_nocastINS0_13AUnaryFunctorIaaaZZZNS0_16fmod_kernel_cudaERNS_18TensorIteratorBaseEENKUlvE_clEvENKUlvE0_clEvEUlaaE_EEEEvS5_RKT_EUliE_EEviT1_
        .type           _ZN2at6native18elementwise_kernelILi128ELi4EZNS0_22gpu_kernel_impl_nocastINS0_13AUnaryFunctorIaaaZZZNS0_16fmod_kernel_cudaERNS_18TensorIteratorBaseEENKUlvE_clEvENKUlvE0_clEvEUlaaE_EEEEvS5_RKT_EUliE_EEviT1_,@function
        .size           _ZN2at6native18elementwise_kernelILi128ELi4EZNS0_22gpu_kernel_impl_nocastINS0_13AUnaryFunctorIaaaZZZNS0_16fmod_kernel_cudaERNS_18TensorIteratorBaseEENKUlvE_clEvENKUlvE0_clEvEUlaaE_EEEEvS5_RKT_EUliE_EEviT1_,(.L_x_50680 - _ZN2at6native18elementwise_kernelILi128ELi4EZNS0_22gpu_kernel_impl_nocastINS0_13AUnaryFunctorIaaaZZZNS0_16fmod_kernel_cudaERNS_18TensorIteratorBaseEENKUlvE_clEvENKUlvE0_clEvEUlaaE_EEEEvS5_RKT_EUliE_EEviT1_)
        .other          _ZN2at6native18elementwise_kernelILi128ELi4EZNS0_22gpu_kernel_impl_nocastINS0_13AUnaryFunctorIaaaZZZNS0_16fmod_kernel_cudaERNS_18TensorIteratorBaseEENKUlvE_clEvENKUlvE0_clEvEUlaaE_EEEEvS5_RKT_EUliE_EEviT1_,@"STO_CUDA_ENTRY STV_DEFAULT"
_ZN2at6native18elementwise_kernelILi128ELi4EZNS0_22gpu_kernel_impl_nocastINS0_13AUnaryFunctorIaaaZZZNS0_16fmod_kernel_cudaERNS_18TensorIteratorBaseEENKUlvE_clEvENKUlvE0_clEvEUlaaE_EEEEvS5_RKT_EUliE_EEviT1_:
.text._ZN2at6native18elementwise_kernelILi128ELi4EZNS0_22gpu_kernel_impl_nocastINS0_13AUnaryFunctorIaaaZZZNS0_16fmod_kernel_cudaERNS_18TensorIteratorBaseEENKUlvE_clEvENKUlvE0_clEvEUlaaE_EEEEvS5_RKT_EUliE_EEviT1_:
        /* <DEDUP_REMOVED lines=10> */
[----:B------:R-:W-:Y:S01]  /*00a0*/  HFMA2.MMA R4, -RZ, RZ, 0, 0 ;  /* 0x00000000ff047435 */ /* 0x000fe200000001ff */
        /* <DEDUP_REMOVED lines=226> */
.L_x_22829:
[----:B------:R-:W-:-:S04]  /*0ed0*/  IADD3 R4, P0, R4, c[0x0][0x368], RZ ;  /* 0x0000da0004047a10 */ /* 0x000fc80007f1e0ff */
[----:B------:R-:W-:-:S05]  /*0ee0*/  IADD3.X R5, RZ, c[0x0][0x36c], RZ, P0, !PT ;  /* 0x0000db00ff057a10 */ /* 0x000fca00007fe4ff */
[----:B------:R0:W2:Y:S01]  /*0ef0*/  LDG.E.S8 R11, [R4.64] ;  /* 0x00000004040b7981 */ /* 0x0000a2000c1e1300 */
[----:B------:R-:W-:Y:S02]  /*0f00*/  PRMT R8, R0, 0x8880, RZ ;  /* 0x0000888000087816 */ /* 0x000fe400000000ff */
[----:B------:R-:W-:Y:S02]  /*0f10*/  IADD3 R2, R2, 0x80, RZ ;  /* 0x0000008002027810 */ /* 0x000fe40007ffe0ff */
[----:B------:R-:W-:Y:S02]  /*0f20*/  ISETP.GE.AND P1, PT, R8, RZ, PT ;  /* 0x000000ff0800720c */ /* 0x000fe40003f26270 */
[----:B0-----:R-:W-:Y:S02]  /*0f30*/  IABS R4, R8 ;  /* 0x0000000800047213 */ /* 0x001fe40000000000 */
[-C--:B--2---:R-:W-:Y:S02]  /*0f40*/  IABS R10, R11.reuse ;  /* 0x0000000b000a7213 */ /* 0x084fe40000000000 */
[----:B------:R-:W-:-:S02]  /*0f50*/  IABS R12, R11 ;  /* 0x0000000b000c7213 */ /* 0x000fc40000000000 */
[----:B------:R-:W0:Y:S08]  /*0f60*/  I2F.RP R9, R10 ;  /* 0x0000000a00097306 */ /* 0x000e300000209400 */
[----:B0-----:R-:W0:Y:S02]  /*0f70*/  MUFU.RCP R9, R9 ;  /* 0x0000000900097308 */ /* 0x001e240000001000 */
[----:B0-----:R-:W-:-:S06]  /*0f80*/  IADD3 R6, R9, 0xffffffe, RZ ;  /* 0x0ffffffe09067810 */ /* 0x001fcc0007ffe0ff */
[----:B------:R0:W1:Y:S02]  /*0f90*/  F2I.FTZ.U32.TRUNC.NTZ R7, R6 ;  /* 0x0000000600077305 */ /* 0x000064000021f000 */
[----:B0-----:R-:W-:Y:S02]  /*0fa0*/  MOV R6, RZ ;  /* 0x000000ff00067202 */ /* 0x001fe40000000f00 */
[----:B-1----:R-:W-:-:S05]  /*0fb0*/  IADD3 R13, RZ, -R7, RZ ;  /* 0x80000007ff0d7210 */ /* 0x002fca0007ffe0ff */
        /* <DEDUP_REMOVED lines=15> */
.L_x_22828:
[----:B-1----:R-:W-:Y:S05]  /*10b0*/  BSYNC B0 ;  /* 0x0000000000007941 */ /* 0x002fea0003800000 */
.L_x_22827:
[----:B------:R-:W-:Y:S01]  /*10c0*/  ISETP.GE.AND P0, PT, R2, c[0x0][0x160], PT ;  /* 0x0000580002007a0c */ /* 0x000fe20003f06270 */
[----:B------:R-:W-:-:S12]  /*10d0*/  BSSY B0, `(.L_x_22830) ;  /* 0x0000208000007945 */ /* 0x000fd80003800000 */
[----:B------:R-:W-:Y:S05]  /*10e0*/  @P0 BRA `(.L_x_22831) ;  /* 0x0000206000000947 */ /* 0x000fea0003800000 */
[----:B------:R-:W-:Y:S01]  /*10f0*/  ISETP.NE.AND P0, PT, RZ, c[0x0][0x168], PT ;  /* 0x00005a00ff007a0c */ /* 0x000fe20003f05270 */
[----:B------:R-:W-:Y:S01]  /*1100*/  HFMA2.MMA R3, -RZ, RZ, 0, 0 ;  /* 0x00000000ff037435 */ /* 0x000fe200000001ff */
[----:B0-----:R-:W-:-:S11]  /*1110*/  IMAD.MOV.U32 R4, RZ, RZ, RZ ;  /* 0x000000ffff047224 */ /* 0x001fd600078e00ff */
[----:B------:R-:W-:Y:S05]  /*1120*/  @!P0 BRA `(.L_x_22832) ;  /* 0x00000e0000008947 */ /* 0x000fea0003800000 */
[----:B------:R-:W-:Y:S02]  /*1130*/  MOV R4, RZ ;  /* 0x000000ff00047202 */ /* 0x000fe40000000f00 */
[----:B------:R-:W-:-:S05]  /*1140*/  MOV R5, R2 ;  /* 0x0000000200057202 */ /* 0x000fca0000000f00 */
[----:B------:R-:W-:Y:S01]  /*1150*/  IMAD.HI.U32 R6, R2, c[0x0][0x170], R4 ;  /* 0x00005c0002067a27 */ /* 0x000fe200078e0004 */
[----:B------:R-:W-:-:S04]  /*1160*/  MOV R5, c[0x0][0x168] ;  /* 0x00005a0000057a02 */ /* 0x000fc80000000f00 */
[----:B------:R-:W-:Y:S02]  /*1170*/  ISETP.NE.AND P0, PT, R5, 0x1, PT ;  /* 0x000000010500780c */ /* 0x000fe40003f05270 */
        /* <DEDUP_REMOVED lines=219> */
.L_x_22832:
[----:B------:R-:W-:-:S05]  /*1f30*/  IADD3 R4, P0, R4, c[0x0][0x368], RZ ;  /* 0x0000da0004047a10 */ /* 0x000fca0007f1e0ff */
[----:B------:R-:W-:-:S05]  /*1f40*/  IMAD.X R5, RZ, RZ, c[0x0][0x36c], P0 ;  /* 0x0000db00ff057624 */ /* 0x000fca00000e06ff */
[----:B------:R-:W2:Y:S01]  /*1f50*/  LDG.E.S8 R9, [R4.64] ;  /* 0x0000000404097981 */ /* 0x000ea2000c1e1300 */
[----:B------:R-:W-:Y:S02]  /*1f60*/  PRMT R11, R0, 0x8880, RZ ;  /* 0x00008880000b7816 */ /* 0x000fe400000000ff */
[----:B------:R-:W-:Y:S02]  /*1f70*/  IADD3 R2, R2, 0x80, RZ ;  /* 0x0000008002027810 */ /* 0x000fe40007ffe0ff */
[----:B------:R-:W-:Y:S02]  /*1f80*/  IABS R12, R11 ;  /* 0x0000000b000c7213 */ /* 0x000fe40000000000 */
[----:B------:R-:W-:Y:S02]  /*1f90*/  ISETP.GE.AND P1, PT, R11, RZ, PT ;  /* 0x000000ff0b00720c */ /* 0x000fe40003f26270 */
[-C--:B--2---:R-:W-:Y:S02]  /*1fa0*/  IABS R10, R9.reuse ;  /* 0x00000009000a7213 */ /* 0x084fe40000000000 */
[----:B------:R-:W-:-:S02]  /*1fb0*/  IABS R4, R9 ;  /* 0x0000000900047213 */ /* 0x000fc40000000000 */
        /* <DEDUP_REMOVED lines=16> */
[----:B------:R-:W-:-:S03]  /*20c0*/  IADD3 R4, P2, R3, c[0x0][0x360], RZ ;  /* 0x0000d80003047a10 */ /* 0x000fc60007f5e0ff */
[----:B------:R-:W-:Y:S01]  /*20d0*/  @!P1 IMAD.MOV R7, RZ, RZ, -R7 ;  /* 0x000000ffff079224 */ /* 0x000fe200078e0a07 */
[----:B------:R-:W-:Y:S02]  /*20e0*/  IADD3.X R5, RZ, c[0x0][0x364], RZ, P2, !PT ;  /* 0x0000d900ff057a10 */ /* 0x000fe400017fe4ff */
[----:B------:R-:W-:Y:S02]  /*20f0*/  @!P0 LOP3.LUT R7, RZ, R9, RZ, 0x33, !PT ;  /* 0x00000009ff078212 */ /* 0x000fe400078e33ff */
[----:B------:R-:W-:-:S03]  /*2100*/  ISETP.GE.AND P0, PT, R2, c[0x0][0x160], PT ;  /* 0x0000580002007a0c */ /* 0x000fc60003f06270 */
[----:B------:R0:W-:Y:S10]  /*2110*/  STG.E.U8 [R4.64], R7 ;  /* 0x0000000704007986 */ /* 0x0001f4000c101104 */
[----:B------:R-:W-:Y:S05]  /*2120*/  @P0 BRA `(.L_x_22831) ;  /* 0x0000102000000947 */ /* 0x000fea0003800000 */
        /* <DEDUP_REMOVED lines=228> */
.L_x_22833:
[----:B------:R-:W-:-:S04]  /*2f70*/  IADD3 R4, P0, R4, c[0x0][0x368], RZ ;  /* 0x0000da0004047a10 */ /* 0x000fc80007f1e0ff */
[----:B------:R-:W-:-:S05]  /*2f80*/  IADD3.X R5, RZ, c[0x0][0x36c], RZ, P0, !PT ;  /* 0x0000db00ff057a10 */ /* 0x000fca00007fe4ff */
        /* <DEDUP_REMOVED lines=22> */
[----:B------:R-:W-:Y:S02]  /*30f0*/  @!P2 IADD3 R7, R7, -R10, RZ ;  /* 0x8000000a0707a210 */ /* 0x000fe40007ffe0ff */
[----:B------:R-:W-:Y:S02]  /*3100*/  IADD3 R4, P2, R3, c[0x0][0x360], RZ ;  /* 0x0000d80003047a10 */ /* 0x000fe40007f5e0ff */
[----:B------:R-:W-:Y:S02]  /*3110*/  @!P1 IADD3 R7, -R7, RZ, RZ ;  /* 0x000000ff07079210 */ /* 0x000fe40007ffe1ff */
[----:B------:R-:W-:Y:S02]  /*3120*/  IADD3.X R5, RZ, c[0x0][0x364], RZ, P2, !PT ;  /* 0x0000d900ff057a10 */ /* 0x000fe400017fe4ff */
[----:B------:R-:W-:-:S05]  /*3130*/  @!P0 LOP3.LUT R7, RZ, R9, RZ, 0x33, !PT ;  /* 0x00000009ff078212 */ /* 0x000fca00078e33ff */
[----:B------:R0:W-:Y:S02]  /*3140*/  STG.E.U8 [R4.64], R7 ;  /* 0x0000000704007986 */ /* 0x0001e4000c101104 */
.L_x_22831:
[----:B------:R-:W-:Y:S05]  /*3150*/  BSYNC B0 ;  /* 0x0000000000007941 */ /* 0x000fea0003800000 */
.L_x_22830:
        /* <DEDUP_REMOVED lines=230> */
.L_x_22834:
[----:B------:R-:W-:-:S04]  /*3fc0*/  IADD3 R4, P0, R4, c[0x0][0x368], RZ ;  /* 0x0000da0004047a10 */ /* 0x000fc80007f1e0ff */
[----:B------:R-:W-:-:S05]  /*3fd0*/  IADD3.X R5, RZ, c[0x0][0x36c], RZ, P0, !PT ;  /* 0x0000db00ff057a10 */ /* 0x000fca00007fe4ff */
[----:B------:R-:W2:Y:S01]  /*3fe0*/  LDG.E.S8 R4, [R4.64] ;  /* 0x0000000404047981 */ /* 0x000ea2000c1e1300 */
[----:B------:R-:W-:-:S04]  /*3ff0*/  PRMT R9, R0, 0x8880, RZ ;  /* 0x0000888000097816 */ /* 0x000fc800000000ff */
        /* <DEDUP_REMOVED lines=26> */
.L_x_22835:
        /* <DEDUP_REMOVED lines=14> */
.L_x_50680:


//--------------------- .text._ZN2at6native27unrolled_elementwise_kernelINS0_13AUnaryFunctorIaaaZZZNS0_16fmod_kernel_cudaERNS_18TensorIteratorBaseEENKUlvE_clEvENKUlvE0_clEvEUlaaE_EESt5arrayIPcLm2EELi4E23TrivialOffsetCalculatorILi1EjESD_NS0_6memory15LoadWithoutCastENSE_16StoreWithoutCastEEEviT_T0_T2_T3_T4_T5_ --------------------------
	.section	.text._ZN2at6native27unrolled_elementwise_kernelINS0_13AUnaryFunctorIaaaZZZNS0_16fmod_kernel_cudaERNS_18TensorIteratorBaseEENKUlvE_clEvENKUlvE0_clEvEUlaaE_EESt5arrayIPcLm2EELi4E23TrivialOffsetCalculatorILi1EjESD_NS0_6memory15LoadWithoutCastENSE_16StoreWithoutCastEEEviT_T0_T2_T3_T4_T5_,"ax",@progbits
	.sectioninfo	@"SHI_REGISTERS=22"
	.align	128
        .global         _ZN2at6native27unrolled_elementwise_kernelINS0_13AUnaryFunctorIaaaZZZNS0_16fmod_kernel_cudaERNS_18TensorIteratorBaseEENKUlvE_clEvENKUlvE0_clEvEUlaaE_EESt5arrayIPcLm2EELi4E23TrivialOffsetCalculatorILi1EjESD_NS0_6memory15LoadWithoutCastENSE_16StoreWithoutCastEEEviT_T0_T2_T3_T4_T5_
        .type           _ZN2at6native27unrolled_elementwise_kernelINS0_13AUnaryFunctorIaaaZZZNS0_16fmod_kernel_cudaERNS_18TensorIteratorBaseEENKUlvE_clEvENKUlvE0_clEvEUlaaE_EESt5arrayIPcLm2EELi4E23TrivialOffsetCalculatorILi1EjESD_NS0_6memory15LoadWithoutCastENSE_16StoreWithoutCastEEEviT_T0_T2_T3_T4_T5_,@function
        .size           _ZN2at6native27unrolled_elementwise_kernelINS0_13AUnaryFunctorIaaaZZZNS0_16fmod_kernel_cudaERNS_18TensorIteratorBaseEENKUlvE_clEvENKUlvE0_clEvEUlaaE_EESt5arrayIPcLm2EELi4E23TrivialOffsetCalculatorILi1EjESD_NS0_6memory15LoadWithoutCastENSE_16StoreWithoutCastEEEviT_T0_T2_T3_T4_T5_,(.L_x_50681 - _ZN2at6native27unrolled_elementwise_kernelINS0_13AUnaryFunctorIaaaZZZNS0_16fmod_kernel_cudaERNS_18TensorIteratorBaseEENKUlvE_clEvENKUlvE0_clEvEUlaaE_EESt5arrayIPcLm2EELi4E23TrivialOffsetCalculatorILi1EjESD_NS0_6memory15LoadWithoutCastENSE_16StoreWithoutCastEEEviT_T0_T2_T3_T4_T5_)
        .other          _ZN2at6native27unrolled_elementwise_kernelINS0_13AUnaryFunctorIaaaZZZNS0_16fmod_kernel_cudaERNS_18TensorIteratorBaseEENKUlvE_clEvENKUlvE0_clEvEUlaaE_EESt5arrayIPcLm2EELi4E23TrivialOffsetCalculatorILi1EjESD_NS0_6memory15LoadWithoutCastENSE_16StoreWithoutCastEEEviT_T0_T2_T3_T4_T5_,@"STO_CUDA_ENTRY STV_DEFAULT"
_ZN2at6native27unrolled_elementwise_kernelINS0_13AUnaryFunctorIaaaZZZNS0_16fmod_kernel_cudaERNS_18TensorIteratorBaseEENKUlvE_clEvENKUlvE0_clEvEUlaaE_EESt5arrayIPcLm2EELi4E23TrivialOffsetCalculatorILi1EjESD_NS0_6memory15LoadWithoutCastENSE_16StoreWithoutCastEEEviT_T0_T2_T3_T4_T5_:
.text._ZN2at6native27unrolled_elementwise_kernelINS0_13AUnaryFunctorIaaaZZZNS0_16fmod_kernel_cudaERNS_18TensorIteratorBaseEENKUlvE_clEvENKUlvE0_clEvEUlaaE_EESt5arrayIPcLm2EELi4E23TrivialOffsetCalculatorILi1EjESD_NS0_6memory15LoadWithoutCastENSE_16StoreWithoutCastEEEviT_T0_T2_T3_T4_T5_:
        /* <DEDUP_REMOVED lines=18> */
[----:B------:R-:W0:Y:S04]  /*0120*/  LDC.S8 R18, c[0x0][0x165] ;  /* 0x00005940ff127b82 */ /* 0x000e280000000200 */
[----:B------:R-:W-:Y:S02]  /*0130*/  @!P1 IMAD.X R13, RZ, RZ, c[0x0][0x174], P3 ;  /* 0x00005d00ff0d9624 */ /* 0x000fe400018e06ff */
[----:B------:R-:W-:-:S03]  /*0140*/  IMAD.MOV.U32 R7, RZ, RZ, R19 ;  /* 0x000000ffff077224 */ /* 0x000fc600078e0013 */
[----:B------:R1:W5:Y:S01]  /*0150*/  @!P1 LDG.E.S8 R16, [R12.64] ;  /* 0x000000040c109981 */ /* 0x000362000c1e1300 */
[----:B------:R-:W-:Y:S01]  /*0160*/  @!P4 IMAD R14, R0, 0x200, R3 ;  /* 0x00000200000ec824 */ /* 0x000fe200078e0203 */
[----:B------:R-:W-:-:S04]  /*0170*/  @!P4 IADD3 R3, R3, 0x80, RZ ;  /* 0x000000800303c810 */ /* 0x000fc80007ffe0ff */
[----:B------:R-:W-:Y:S02]  /*0180*/  ISETP.GE.AND P2, PT, R3, R4, PT ;  /* 0x000000040300720c */ /* 0x000fe40003f46270 */
[----:B------:R-:W-:Y:S02]  /*0190*/  @!P4 IADD3 R14, P5, R14, c[0x0][0x170], RZ ;  /* 0x00005c000e0eca10 */ /* 0x000fe40007fbe0ff */
[----:B------:R-:W-:Y:S01]  /*01a0*/  @!P0 IADD3 R2, P1, R2, c[0x0][0x170], RZ ;  /* 0x00005c0002028a10 */ /* 0x000fe20007f3e0ff */
[----:B------:R-:W-:Y:S02]  /*01b0*/  IMAD.MOV.U32 R10, RZ, RZ, RZ ;  /* 0x000000ffff0a7224 */ /* 0x000fe400078e00ff */
[----:B------:R-:W-:Y:S01]  /*01c0*/  @!P4 IMAD.X R15, RZ, RZ, c[0x0][0x174], P5 ;  /* 0x00005d00ff0fc624 */ /* 0x000fe200028e06ff */
[C---:B------:R-:W-:Y:S02]  /*01d0*/  IADD3 R11, R7.reuse, 0x80, RZ ;  /* 0x00000080070b7810 */ /* 0x040fe40007ffe0ff */
[----:B------:R-:W-:-:S02]  /*01e0*/  IADD3 R17, R7, 0x100, RZ ;  /* 0x0000010007117810 */ /* 0x000fc40007ffe0ff */
[----:B------:R1:W5:Y:S01]  /*01f0*/  @!P4 LDG.E.S8 R6, [R14.64] ;  /* 0x000000040e06c981 */ /* 0x000362000c1e1300 */
[----:B------:R-:W-:-:S05]  /*0200*/  @!P2 IMAD R8, R0, 0x200, R3 ;  /* 0x000002000008a824 */ /* 0x000fca00078e0203 */
[----:B------:R-:W-:Y:S01]  /*0210*/  @!P2 IADD3 R8, P3, R8, c[0x0][0x170], RZ ;  /* 0x00005c000808aa10 */ /* 0x000fe20007f7e0ff */
[----:B------:R-:W-:-:S04]  /*0220*/  @!P0 IMAD.X R3, RZ, RZ, c[0x0][0x174], P1 ;  /* 0x00005d00ff038624 */ /* 0x000fc800008e06ff */
[----:B------:R-:W-:Y:S01]  /*0230*/  @!P2 IMAD.X R9, RZ, RZ, c[0x0][0x174], P3 ;  /* 0x00005d00ff09a624 */ /* 0x000fe200018e06ff */
[----:B------:R2:W5:Y:S04]  /*0240*/  @!P0 LDG.E.S8 R10, [R2.64] ;  /* 0x00000004020a8981 */ /* 0x000568000c1e1300 */
[----:B------:R3:W5:Y:S01]  /*0250*/  @!P2 LDG.E.S8 R5, [R8.64] ;  /* 0x000000040805a981 */ /* 0x000762000c1e1300 */
[----:B------:R-:W-:Y:S02]  /*0260*/  ISETP.GE.AND P4, PT, R11, R4, PT ;  /* 0x000000040b00720c */ /* 0x000fe40003f86270 */
[----:B------:R-:W-:Y:S01]  /*0270*/  IADD3 R11, R7, 0x180, RZ ;  /* 0x00000180070b7810 */ /* 0x000fe20007ffe0ff */
[----:B------:R-:W-:Y:S01]  /*0280*/  BSSY B0, `(.L_x_22836) ;  /* 0x0000020000007945 */ /* 0x000fe20003800000 */
[----:B------:R-:W-:-:S02]  /*0290*/  @!P0 IADD3 R7, R19, 0x80, RZ ;  /* 0x0000008013078810 */ /* 0x000fc40007ffe0ff */
[----:B---3--:R-:W-:-:S04]  /*02a0*/  @!P0 LEA R8, R0, R19, 0x9 ;  /* 0x0000001300088211 */ /* 0x008fc800078e48ff */
[----:B--2---:R-:W-:Y:S01]  /*02b0*/  @!P0 IADD3 R2, P5, R8, c[0x0][0x168], RZ ;  /* 0x00005a0008028a10 */ /* 0x004fe20007fbe0ff */
[----:B0-----:R-:W-:Y:S01]  /*02c0*/  IMAD.MOV.U32 R8, RZ, RZ, R18 ;  /* 0x000000ffff087224 */ /* 0x001fe200078e0012 */
[-C--:B------:R-:W-:Y:S02]  /*02d0*/  ISETP.GE.AND P1, PT, R17, R4.reuse, PT ;  /* 0x000000041100720c */ /* 0x080fe40003f26270 */
[-C--:B------:R-:W-:Y:S01]  /*02e0*/  ISETP.GE.AND P2, PT, R11, R4.reuse, PT ;  /* 0x000000040b00720c */ /* 0x080fe20003f46270 */
[----:B------:R-:W-:Y:S01]  /*02f0*/  @!P0 IMAD.X R3, RZ, RZ, c[0x0][0x16c], P5 ;  /* 0x00005b00ff038624 */ /* 0x000fe200028e06ff */
[----:B------:R-:W-:Y:S01]  /*0300*/  ISETP.GE.AND P3, PT, R7, R4, PT ;  /* 0x000000040700720c */ /* 0x000fe20003f66270 */
[----:B------:R-:W-:Y:S07]  /*0310*/  @P0 BRA `(.L_x_22837) ;  /* 0x0000016000000947 */ /* 0x000fee0003800000 */
[-C--:B-1---5:R-:W-:Y:S02]  /*0320*/  IABS R14, R10.reuse ;  /* 0x0000000a000e7213 */ /* 0x0a2fe40000000000 */
        /* <DEDUP_REMOVED lines=21> */
.L_x_22837:
[----:B-1----:R-:W-:Y:S05]  /*0480*/  BSYNC B0 ;  /* 0x0000000000007941 */ /* 0x002fea0003800000 */
.L_x_22836:
        /* <DEDUP_REMOVED lines=24> */
.L_x_22839:
[----:B------:R-:W-:Y:S05]  /*0610*/  BSYNC B0 ;  /* 0x0000000000007941 */ /* 0x000fea0003800000 */
.L_x_22838:
        /* <DEDUP_REMOVED lines=24> */
.L_x_22841:
[----:B------:R-:W-:Y:S05]  /*07a0*/  BSYNC B0 ;  /* 0x0000000000007941 */ /* 0x000fea0003800000 */
.L_x_22840:
        /* <DEDUP_REMOVED lines=24> */
.L_x_22843:
[----:B------:R-:W-:Y:S05]  /*0930*/  BSYNC B0 ;  /* 0x0000000000007941 */ /* 0x000fea0003800000 */
.L_x_22842:
        /* <DEDUP_REMOVED lines=14> */
.L_x_22845:
[----:B------:R-:W-:Y:S05]  /*0a20*/  BSYNC B0 ;  /* 0x0000000000007941 */ /* 0x000fea0003800000 */
.L_x_22844:
[----:B------:R-:W-:-:S13]  /*0a30*/  ISETP.GE.AND P0, PT, R7, R4, PT ;  /* 0x000000040700720c */ /* 0x000fda0003f06270 */
[----:B------:R-:W-:Y:S05]  /*0a40*/  @P0 EXIT ;  /* 0x000000000000094d */ /* 0x000fea0003800000 */
[----:B------:R-:W-:-:S05]  /*0a50*/  IMAD R0, R0, 0x200, R7 ;  /* 0x0000020000007824 */ /* 0x000fca00078e0207 */
[----:B0-----:R-:W-:-:S05]  /*0a60*/  IADD3 R2, P0, R0, c[0x0][0x168], RZ ;  /* 0x00005a0000027a10 */ /* 0x001fca0007f1e0ff */
[----:B------:R-:W-:-:S05]  /*0a70*/  IMAD.X R3, RZ, RZ, c[0x0][0x16c], P0 ;  /* 0x00005b00ff037624 */ /* 0x000fca00000e06ff */
[----:B------:R-:W-:Y:S01]  /*0a80*/  STG.E.U8 [R2.64], R13 ;  /* 0x0000000d02007986 */ /* 0x000fe2000c101104 */
[----:B------:R-:W-:Y:S05]  /*0a90*/  EXIT ;  /* 0x000000000000794d */ /* 0x000fea0003800000 */
.L_x_22846:
        /* <DEDUP_REMOVED lines=14> */
.L_x_50681:


//--------------------- .text._ZN2at6native29vectorized_elementwise_kernelILi2ENS0_13AUnaryFunctorIaaaZZZNS0_16fmod_kernel_cudaERNS_18TensorIteratorBaseEENKUlvE_clEvENKUlvE0_clEvEUlaaE_EESt5arrayIPcLm2EEEEviT0_T1_ --------------------------
	.section	.text._ZN2at6native29vectorized_elementwise_kernelILi2ENS0_13AUnaryFunctorIaaaZZZNS0_16fmod_kernel_cudaERNS_18TensorIteratorBaseEENKUlvE_clEvENKUlvE0_clEvEUlaaE_EESt5arrayIPcLm2EEEEviT0_T1_,"ax",@progbits
	.sectioninfo	@"SHI_REGISTERS=32"
	.align	128
        .global         _ZN2at6native29vectorized_elementwise_kernelILi2ENS0_13AUnaryFunctorIaaaZZZNS0_16fmod_kernel_cudaERNS_18TensorIteratorBaseEENKUlvE_clEvENKUlvE0_clEvEUlaaE_EESt5arrayIPcLm2EEEEviT0_T1_
        .type           _ZN2at6native29vectorized_elementwise_kernelILi2ENS0_13AUnaryFunctorIaaaZZZNS0_16fmod_kernel_cudaERNS_18TensorIteratorBaseEENKUlvE_clEvENKUlvE0_clEvEUlaaE_EESt5arrayIPcLm2EEEEviT0_T1_,@function
        .size           _ZN2at6native29vectorized_elementwise_kernelILi2ENS0_13AUnaryFunctorIaaaZZZNS0_16fmod_kernel_cudaERNS_18TensorIteratorBaseEENKUlvE_clEvENKUlvE0_clEvEUlaaE_EESt5arrayIPcLm2EEEEviT0_T1_,(.L_x_50682 - _ZN2at6native29vectorized_elementwise_kernelILi2ENS0_13AUnaryFunctorIaaaZZZNS0_16fmod_kernel_cudaERNS_18TensorIteratorBaseEENKUlvE_clEvENKUlvE0_clEvEUlaaE_EESt5arrayIPcLm2EEEEviT0_T1_)
        .other          _ZN2at6native29vectorized_elementwise_kernelILi2ENS0_13AUnaryFunctorIaaaZZZNS0_16fmod_kernel_cudaERNS_18TensorIteratorBaseEENKUlvE_clEvENKUlvE0_clEvEUlaaE_EESt5arrayIPcLm2EEEEviT0_T1_,@"STO_CUDA_ENTRY STV_DEFAULT"
_ZN2at6native29vectorized_elementwise_kernelILi2ENS0_13AUnaryFunctorIaaaZZZNS0_16fmod_kernel_cudaERNS_18TensorIteratorBaseEENKUlvE_clEvENKUlvE0_clEvEUlaaE_EESt5arrayIPcLm2EEEEviT0_T1_:
.text._ZN2at6native29vectorized_elementwise_kernelILi2ENS0_13AUnaryFunctorIaaaZZZNS0_16fmod_kernel_cudaERNS_18TensorIteratorBaseEENKUlvE_clEvENKUlvE0_clEvEUlaaE_EESt5arrayIPcLm2EEEEviT0_T1_:
        /* <DEDUP_REMOVED lines=13> */
[----:B------:R-:W3:Y:S04]  /*00d0*/  LDG.E.U16 R2, [R10.64+0x100] ;  /* 0x000100040a027981 */ /* 0x000ee8000c1e1500 */
[----:B------:R0:W4:Y:S04]  /*00e0*/  LDG.E.U16 R3, [R10.64+0x200] ;  /* 0x000200040a037981 */ /* 0x000128000c1e1500 */
[----:B------:R0:W5:Y:S01]  /*00f0*/  LDG.E.U16 R4, [R10.64+0x300] ;  /* 0x000300040a047981 */ /* 0x000162000c1e1500 */
[----:B------:R-:W-:Y:S01]  /*0100*/  PRMT R29, R14, 0x8880, RZ ;  /* 0x000088800e1d7816 */ /* 0x000fe200000000ff */
[----:B------:R-:W-:-:S03]  /*0110*/  IMAD.MOV.U32 R14, RZ, RZ, RZ ;  /* 0x000000ffff0e7224 */ /* 0x000fc600078e00ff */
[----:B------:R-:W-:Y:S02]  /*0120*/  ISETP.GE.AND P0, PT, R29, RZ, PT ;  /* 0x000000ff1d00720c */ /* 0x000fe40003f06270 */
[C---:B--2---:R-:W-:Y:S02]  /*0130*/  PRMT R5, R0.reuse, 0x8880, RZ ;  /* 0x0000888000057816 */ /* 0x044fe400000000ff */
[----:B------:R-:W-:Y:S02]  /*0140*/  PRMT R6, R0, 0x9991, RZ ;  /* 0x0000999100067816 */ /* 0x000fe400000000ff */
[----:B------:R-:W-:Y:S02]  /*0150*/  IABS R7, R5 ;  /* 0x0000000500077213 */ /* 0x000fe40000000000 */
[----:B---3--:R-:W-:Y:S02]  /*0160*/  PRMT R8, R2, 0x8880, RZ ;  /* 0x0000888002087816 */ /* 0x008fe400000000ff */
[----:B------:R-:W1:Y:S01]  /*0170*/  I2F.RP R15, R7 ;  /* 0x00000007000f7306 */ /* 0x000e620000209400 */
[----:B------:R-:W-:-:S02]  /*0180*/  IABS R9, R6 ;  /* 0x0000000600097213 */ /* 0x000fc40000000000 */
[----:B0-----:R-:W-:Y:S02]  /*0190*/  IABS R10, R8 ;  /* 0x00000008000a7213 */ /* 0x001fe40000000000 */
[----:B------:R-:W-:Y:S02]  /*01a0*/  PRMT R11, R2, 0x9991, RZ ;  /* 0x00009991020b7816 */ /* 0x000fe400000000ff */
[----:B----4-:R-:W-:Y:S01]  /*01b0*/  PRMT R13, R3, 0x8880, RZ ;  /* 0x00008880030d7816 */ /* 0x010fe200000000ff */
[----:B------:R-:W0:Y:S01]  /*01c0*/  I2F.RP R17, R9 ;  /* 0x0000000900117306 */ /* 0x000e220000209400 */
[----:B------:R-:W-:Y:S02]  /*01d0*/  IABS R12, R11 ;  /* 0x0000000b000c7213 */ /* 0x000fe40000000000 */
[----:B------:R-:W-:-:S05]  /*01e0*/  IABS R18, R13 ;  /* 0x0000000d00127213 */ /* 0x000fca0000000000 */
[----:B------:R-:W-:Y:S08]  /*01f0*/  I2F.RP R19, R10 ;  /* 0x0000000a00137306 */ /* 0x000ff00000209400 */
[----:B-1----:R-:W1:Y:S08]  /*0200*/  MUFU.RCP R15, R15 ;  /* 0x0000000f000f7308 */ /* 0x002e700000001000 */
[----:B0-----:R-:W0:Y:S08]  /*0210*/  MUFU.RCP R17, R17 ;  /* 0x0000001100117308 */ /* 0x001e300000001000 */
[----:B------:R-:W-:Y:S01]  /*0220*/  I2F.RP R26, R12 ;  /* 0x0000000c001a7306 */ /* 0x000fe20000209400 */
[----:B-1----:R-:W-:-:S07]  /*0230*/  IADD3 R24, R15, 0xffffffe, RZ ;  /* 0x0ffffffe0f187810 */ /* 0x002fce0007ffe0ff */
[----:B------:R-:W1:Y:S01]  /*0240*/  MUFU.RCP R19, R19 ;  /* 0x0000001300137308 */ /* 0x000e620000001000 */
[----:B0-----:R-:W-:-:S07]  /*0250*/  IADD3 R22, R17, 0xffffffe, RZ ;  /* 0x0ffffffe11167810 */ /* 0x001fce0007ffe0ff */
[----:B------:R0:W2:Y:S08]  /*0260*/  F2I.FTZ.U32.TRUNC.NTZ R25, R24 ;  /* 0x0000001800197305 */ /* 0x0000b0000021f000 */
[----:B------:R-:W-:Y:S01]  /*0270*/  I2F.RP R16, R18 ;  /* 0x0000001200107306 */ /* 0x000fe20000209400 */
[----:B-1----:R-:W-:Y:S01]  /*0280*/  IADD3 R21, R19, 0xffffffe, RZ ;  /* 0x0ffffffe13157810 */ /* 0x002fe20007ffe0ff */
[----:B0-----:R-:W-:-:S06]  /*0290*/  IMAD.MOV.U32 R24, RZ, RZ, RZ ;  /* 0x000000ffff187224 */ /* 0x001fcc00078e00ff */
[----:B------:R0:W1:Y:S01]  /*02a0*/  MUFU.RCP R15, R26 ;  /* 0x0000001a000f7308 */ /* 0x0000620000001000 */
[----:B--2---:R-:W-:-:S04]  /*02b0*/  IMAD.MOV R20, RZ, RZ, -R25 ;  /* 0x000000ffff147224 */ /* 0x004fc800078e0a19 */
[----:B------:R-:W-:-:S03]  /*02c0*/  IMAD R19, R20, R7, RZ ;  /* 0x0000000714137224 */ /* 0x000fc600078e02ff */
[----:B------:R-:W2:Y:S01]  /*02d0*/  F2I.FTZ.U32.TRUNC.NTZ R17, R22 ;  /* 0x0000001600117305 */ /* 0x000ea2000021f000 */
[----:B------:R-:W-:Y:S01]  /*02e0*/  IMAD.HI.U32 R25, R25, R19, R24 ;  /* 0x0000001319197227 */ /* 0x000fe200078e0018 */
[----:B------:R-:W-:Y:S02]  /*02f0*/  IABS R24, R29 ;  /* 0x0000001d00187213 */ /* 0x000fe40000000000 */
[----:B0-----:R-:W-:-:S03]  /*0300*/  PRMT R26, R3, 0x9991, RZ ;  /* 0x00009991031a7816 */ /* 0x001fc600000000ff */
[----:B------:R-:W-:Y:S01]  /*0310*/  IMAD.HI.U32 R25, R25, R24, RZ ;  /* 0x0000001819197227 */ /* 0x000fe200078e00ff */
[----:B------:R-:W0:Y:S01]  /*0320*/  F2I.FTZ.U32.TRUNC.NTZ R21, R21 ;  /* 0x0000001500157305 */ /* 0x000e22000021f000 */
[----:B-1----:R-:W-:-:S07]  /*0330*/  IADD3 R15, R15, 0xffffffe, RZ ;  /* 0x0ffffffe0f0f7810 */ /* 0x002fce0007ffe0ff */
[----:B------:R1:W3:Y:S01]  /*0340*/  MUFU.RCP R20, R16 ;  /* 0x0000001000147308 */ /* 0x0002e20000001000 */
[----:B--2---:R-:W-:-:S04]  /*0350*/  IMAD.MOV R22, RZ, RZ, -R17 ;  /* 0x000000ffff167224 */ /* 0x004fc800078e0a11 */
[----:B------:R-:W-:-:S03]  /*0360*/  IMAD R19, R22, R9, RZ ;  /* 0x0000000916137224 */ /* 0x000fc600078e02ff */
[----:B------:R-:W2:Y:S01]  /*0370*/  F2I.FTZ.U32.TRUNC.NTZ R15, R15 ;  /* 0x0000000f000f7305 */ /* 0x000ea2000021f000 */
[----:B-1----:R-:W-:Y:S02]  /*0380*/  IMAD.MOV.U32 R16, RZ, RZ, RZ ;  /* 0x000000ffff107224 */ /* 0x002fe400078e00ff */
[----:B0-----:R-:W-:Y:S02]  /*0390*/  IMAD.MOV R27, RZ, RZ, -R21 ;  /* 0x000000ffff1b7224 */ /* 0x001fe400078e0a15 */
[----:B------:R-:W-:Y:S01]  /*03a0*/  IMAD.HI.U32 R19, R17, R19, R16 ;  /* 0x0000001311137227 */ /* 0x000fe200078e0010 */
[----:B---3--:R-:W-:-:S03]  /*03b0*/  IADD3 R16, R20, 0xffffffe, RZ ;  /* 0x0ffffffe14107810 */ /* 0x008fc60007ffe0ff */
[----:B------:R-:W-:Y:S01]  /*03c0*/  IMAD R17, R27, R10, RZ ;  /* 0x0000000a1b117224 */ /* 0x000fe200078e02ff */
[----:B------:R-:W-:Y:S01]  /*03d0*/  IABS R27, R26 ;  /* 0x0000001a001b7213 */ /* 0x000fe20000000000 */
[----:B------:R-:W-:Y:S02]  /*03e0*/  IMAD.MOV.U32 R20, RZ, RZ, RZ ;  /* 0x000000ffff147224 */ /* 0x000fe400078e00ff */
[----:B------:R-:W-:-:S04]  /*03f0*/  IMAD.HI.U32 R19, R19, R24, RZ ;  /* 0x0000001813137227 */ /* 0x000fc800078e00ff */
[----:B------:R-:W-:Y:S02]  /*0400*/  IMAD.HI.U32 R20, R21, R17, R20 ;  /* 0x0000001115147227 */ /* 0x000fe400078e0014 */
[----:B------:R0:W1:Y:S02]  /*0410*/  F2I.FTZ.U32.TRUNC.NTZ R17, R16 ;  /* 0x0000001000117305 */ /* 0x000064000021f000 */
[----:B--2---:R-:W-:-:S04]  /*0420*/  IMAD.MOV R21, RZ, RZ, -R15 ;  /* 0x000000ffff157224 */ /* 0x004fc800078e0a0f */
[----:B------:R-:W-:Y:S02]  /*0430*/  IMAD R21, R21, R12, RZ ;  /* 0x0000000c15157224 */ /* 0x000fe400078e02ff */
[----:B0-----:R-:W-:Y:S02]  /*0440*/  IMAD.MOV.U32 R16, RZ, RZ, RZ ;  /* 0x000000ffff107224 */ /* 0x001fe400078e00ff */
[----:B------:R-:W-:Y:S01]  /*0450*/  IMAD.HI.U32 R21, R15, R21, R14 ;  /* 0x000000150f157227 */ /* 0x000fe200078e000e */
[----:B------:R-:W-:-:S03]  /*0460*/  IABS R14, R5 ;  /* 0x00000005000e7213 */ /* 0x000fc60000000000 */
[--C-:B-1----:R-:W-:Y:S02]  /*0470*/  IMAD.MOV R15, RZ, RZ, -R17.reuse ;  /* 0x000000ffff0f7224 */ /* 0x102fe400078e0a11 */
[----:B------:R-:W-:Y:S01]  /*0480*/  IMAD.MOV R22, RZ, RZ, -R14 ;  /* 0x000000ffff167224 */ /* 0x000fe200078e0a0e */
[C---:B------:R-:W-:Y:S01]  /*0490*/  PRMT R14, R0.reuse, 0x7770, RZ ;  /* 0x00007770000e7816 */ /* 0x040fe200000000ff */
[----:B------:R-:W-:Y:S01]  /*04a0*/  IMAD R15, R15, R18, RZ ;  /* 0x000000120f0f7224 */ /* 0x000fe200078e02ff */
[----:B------:R-:W-:Y:S01]  /*04b0*/  PRMT R0, R0, 0x7771, RZ ;  /* 0x0000777100007816 */ /* 0x000fe200000000ff */
[----:B------:R-:W-:Y:S02]  /*04c0*/  IMAD R22, R25, R22, R24 ;  /* 0x0000001619167224 */ /* 0x000fe400078e0218 */
[----:B------:R-:W-:Y:S01]  /*04d0*/  IMAD.HI.U32 R25, R17, R15, R16 ;  /* 0x0000000f11197227 */ /* 0x000fe200078e0010 */
[----:B------:R-:W-:Y:S01]  /*04e0*/  IADD3 R16, P1, R28, c[0x0][0x168], RZ ;  /* 0x00005a001c107a10 */ /* 0x000fe20007f3e0ff */
[----:B------:R-:W0:Y:S01]  /*04f0*/  I2F.RP R15, R27 ;  /* 0x0000001b000f7306 */ /* 0x000e220000209400 */
[----:B------:R-:W-:Y:S01]  /*0500*/  ISETP.GT.U32.AND P3, PT, R7, R22, PT ;  /* 0x000000160700720c */ /* 0x000fe20003f64070 */
[----:B------:R-:W-:Y:S01]  /*0510*/  IMAD.HI.U32 R21, R21, R24, RZ ;  /* 0x0000001815157227 */ /* 0x000fe200078e00ff */
[----:B------:R-:W-:-:S02]  /*0520*/  ISETP.NE.AND P2, PT, R0, RZ, PT ;  /* 0x000000ff0000720c */ /* 0x000fc40003f45270 */
[----:B------:R-:W-:Y:S01]  /*0530*/  IABS R0, R6 ;  /* 0x0000000600007213 */ /* 0x000fe20000000000 */
[----:B------:R-:W-:Y:S01]  /*0540*/  IMAD.X R17, RZ, RZ, c[0x0][0x16c], P1 ;  /* 0x00005b00ff117624 */ /* 0x000fe200008e06ff */
[----:B------:R-:W-:Y:S01]  /*0550*/  ISETP.NE.AND P1, PT, R14, RZ, PT ;  /* 0x000000ff0e00720c */ /* 0x000fe20003f25270 */
[----:B------:R-:W-:-:S04]  /*0560*/  IMAD.HI.U32 R25, R25, R24, RZ ;  /* 0x0000001819197227 */ /* 0x000fc800078e00ff */
[----:B------:R-:W-:Y:S02]  /*0570*/  IMAD.MOV R0, RZ, RZ, -R0 ;  /* 0x000000ffff007224 */ /* 0x000fe400078e0a00 */
[----:B------:R-:W-:Y:S01]  /*0580*/  @!P3 IMAD.IADD R22, R22, 0x1, -R7 ;  /* 0x000000011616b824 */ /* 0x000fe200078e0a07 */
[----:B0-----:R-:W0:Y:S01]  /*0590*/  MUFU.RCP R15, R15 ;  /* 0x0000000f000f7308 */ /* 0x001e220000001000 */
[----:B------:R-:W-:-:S03]  /*05a0*/  IMAD R0, R19, R0, R24 ;  /* 0x0000000013007224 */ /* 0x000fc600078e0218 */
[----:B------:R-:W-:Y:S01]  /*05b0*/  ISETP.GT.U32.AND P3, PT, R7, R22, PT ;  /* 0x000000160700720c */ /* 0x000fe20003f64070 */
[----:B------:R-:W-:Y:S01]  /*05c0*/  IMAD.WIDE R16, R23, 0x2, R16 ;  /* 0x0000000217107825 */ /* 0x000fe200078e0210 */
[----:B0-----:R-:W-:-:S11]  /*05d0*/  IADD3 R28, R15, 0xffffffe, RZ ;  /* 0x0ffffffe0f1c7810 */ /* 0x001fd60007ffe0ff */
[----:B------:R-:W-:Y:S01]  /*05e0*/  @!P3 IMAD.IADD R22, R22, 0x1, -R7 ;  /* 0x000000011616b824 */ /* 0x000fe200078e0a07 */
[----:B------:R-:W-:Y:S01]  /*05f0*/  ISETP.GT.U32.AND P3, PT, R9, R0, PT ;  /* 0x000000000900720c */ /* 0x000fe20003f64070 */
[----:B------:R-:W0:Y:S02]  /*0600*/  F2I.FTZ.U32.TRUNC.NTZ R15, R28 ;  /* 0x0000001c000f7305 */ /* 0x000e24000021f000 */
[----:B------:R-:W-:Y:S01]  /*0610*/  @!P0 IMAD.MOV R22, RZ, RZ, -R22 ;  /* 0x000000ffff168224 */ /* 0x000fe200078e0a16 */
[----:B------:R-:W-:Y:S02]  /*0620*/  @!P1 LOP3.LUT R22, RZ, R5, RZ, 0x33, !PT ;  /* 0x00000005ff169212 */ /* 0x000fe400078e33ff */
[----:B------:R-:W-:-:S05]  /*0630*/  IABS R5, R8 ;  /* 0x0000000800057213 */ /* 0x000fca0000000000 */
[----:B------:R-:W-:Y:S02]  /*0640*/  IMAD.MOV R5, RZ, RZ, -R5 ;  /* 0x000000ffff057224 */ /* 0x000fe400078e0a05 */
[----:B------:R-:W-:Y:S02]  /*0650*/  @!P3 IMAD.IADD R0, R0, 0x1, -R9 ;  /* 0x000000010000b824 */ /* 0x000fe400078e0a09 */
[----:B0-----:R-:W-:-:S03]  /*0660*/  IMAD.MOV R14, RZ, RZ, -R15 ;  /* 0x000000ffff0e7224 */ /* 0x001fc600078e0a0f */
[----:B------:R-:W-:Y:S01]  /*0670*/  ISETP.GT.U32.AND P3, PT, R9, R0, PT ;  /* 0x000000000900720c */ /* 0x000fe20003f64070 */
[----:B------:R-:W-:Y:S02]  /*0680*/  IMAD R19, R14, R27, RZ ;  /* 0x0000001b0e137224 */ /* 0x000fe400078e02ff */
[----:B------:R-:W-:-:S04]  /*0690*/  IMAD.MOV.U32 R14, RZ, RZ, RZ ;  /* 0x000000ffff0e7224 */ /* 0x000fc800078e00ff */
[----:B------:R-:W-:Y:S01]  /*06a0*/  IMAD.HI.U32 R15, R15, R19, R14 ;  /* 0x000000130f0f7227 */ /* 0x000fe200078e000e */
[----:B-----5:R-:W-:-:S05]  /*06b0*/  PRMT R14, R4, 0x8880, RZ ;  /* 0x00008880040e7816 */ /* 0x020fca00000000ff */
[----:B------:R-:W-:Y:S01]  /*06c0*/  @!P3 IMAD.IADD R0, R0, 0x1, -R9 ;  /* 0x000000010000b824 */ /* 0x000fe200078e0a09 */
[----:B------:R-:W-:Y:S01]  /*06d0*/  IABS R19, R14 ;  /* 0x0000000e00137213 */ /* 0x000fe20000000000 */
[----:B------:R-:W-:Y:S01]  /*06e0*/  IMAD.HI.U32 R15, R15, R24, RZ ;  /* 0x000000180f0f7227 */ /* 0x000fe200078e00ff */
[----:B------:R-:W-:Y:S02]  /*06f0*/  IABS R9, R11 ;  /* 0x0000000b00097213 */ /* 0x000fe40000000000 */
[----:B------:R-:W0:Y:S01]  /*0700*/  I2F.RP R23, R19 ;  /* 0x0000001300177306 */ /* 0x000e220000209400 */
[----:B------:R-:W-:Y:S01]  /*0710*/  @!P0 IMAD.MOV R0, RZ, RZ, -R0 ;  /* 0x000000ffff008224 */ /* 0x000fe200078e0a00 */
[----:B------:R-:W-:Y:S01]  /*0720*/  @!P2 LOP3.LUT R0, RZ, R6, RZ, 0x33, !PT ;  /* 0x00000006ff00a212 */ /* 0x000fe200078e33ff */
[----:B------:R-:W-:Y:S02]  /*0730*/  IMAD.MOV.U32 R6, RZ, RZ, R5 ;  /* 0x000000ffff067224 */ /* 0x000fe400078e0005 */
[----:B------:R-:W-:Y:S01]  /*0740*/  IMAD.HI.U32 R5, R20, R24, RZ ;  /* 0x0000001814057227 */ /* 0x000fe200078e00ff */
[----:B------:R-:W-:-:S02]  /*0750*/  PRMT R20, R2, 0x7770, RZ ;  /* 0x0000777002147816 */ /* 0x000fc400000000ff */
[----:B------:R-:W-:Y:S01]  /*0760*/  PRMT R2, R2, 0x7771, RZ ;  /* 0x0000777102027816 */ /* 0x000fe200000000ff */
[----:B------:R-:W-:Y:S01]  /*0770*/  IMAD.MOV R9, RZ, RZ, -R9 ;  /* 0x000000ffff097224 */ /* 0x000fe200078e0a09 */
[----:B------:R-:W-:Y:S01]  /*0780*/  ISETP.NE.AND P1, PT, R20, RZ, PT ;  /* 0x000000ff1400720c */ /* 0x000fe20003f25270 */
[--C-:B------:R-:W-:Y:S01]  /*0790*/  IMAD R5, R5, R6, R24.reuse ;  /* 0x0000000605057224 */ /* 0x100fe200078e0218 */
[----:B------:R-:W-:Y:S01]  /*07a0*/  PRMT R20, R4, 0x9991, RZ ;  /* 0x0000999104147816 */ /* 0x000fe200000000ff */
[----:B------:R-:W-:Y:S01]  /*07b0*/  IMAD R9, R21, R9, R24 ;  /* 0x0000000915097224 */ /* 0x000fe200078e0218 */
[----:B------:R-:W-:Y:S01]  /*07c0*/  ISETP.NE.AND P3, PT, R2, RZ, PT ;  /* 0x000000ff0200720c */ /* 0x000fe20003f65270 */
[----:B0-----:R-:W0:Y:S01]  /*07d0*/  MUFU.RCP R23, R23 ;  /* 0x0000001700177308 */ /* 0x001e220000001000 */
[----:B------:R-:W-:Y:S02]  /*07e0*/  ISETP.GT.U32.AND P2, PT, R10, R5, PT ;  /* 0x000000050a00720c */ /* 0x000fe40003f44070 */
[----:B------:R-:W-:-:S11]  /*07f0*/  ISETP.GT.U32.AND P4, PT, R12, R9, PT ;  /* 0x000000090c00720c */ /* 0x000fd60003f84070 */
[----:B------:R-:W-:Y:S01]  /*0800*/  @!P2 IMAD.IADD R5, R5, 0x1, -R10 ;  /* 0x000000010505a824 */ /* 0x000fe200078e0a0a */
[----:B0-----:R-:W-:Y:S01]  /*0810*/  IADD3 R7, R23, 0xffffffe, RZ ;  /* 0x0ffffffe17077810 */ /* 0x001fe20007ffe0ff */
[----:B------:R-:W-:Y:S01]  /*0820*/  @!P4 IMAD.IADD R9, R9, 0x1, -R12 ;  /* 0x000000010909c824 */ /* 0x000fe200078e0a0c */
[----:B------:R-:W-:Y:S02]  /*0830*/  IABS R23, R20 ;  /* 0x0000001400177213 */ /* 0x000fe40000000000 */
[----:B------:R-:W-:Y:S02]  /*0840*/  ISETP.GT.U32.AND P2, PT, R10, R5, PT ;  /* 0x000000050a00720c */ /* 0x000fe40003f44070 */
[----:B------:R-:W0:Y:S01]  /*0850*/  I2F.RP R28, R23 ;  /* 0x00000017001c7306 */ /* 0x000e220000209400 */
[----:B------:R-:W-:-:S07]  /*0860*/  ISETP.GT.U32.AND P4, PT, R12, R9, PT ;  /* 0x000000090c00720c */ /* 0x000fce0003f84070 */
[----:B------:R-:W1:Y:S03]  /*0870*/  F2I.FTZ.U32.TRUNC.NTZ R7, R7 ;  /* 0x0000000700077305 */ /* 0x000e66000021f000 */
[----:B------:R-:W-:-:S03]  /*0880*/  @!P2 IMAD.IADD R5, R5, 0x1, -R10 ;  /* 0x000000010505a824 */ /* 0x000fc600078e0a0a */
[----:B------:R-:W-:Y:S02]  /*0890*/  @!P4 IMAD.IADD R9, R9, 0x1, -R12 ;  /* 0x000000010909c824 */ /* 0x000fe400078e0a0c */
[----:B0-----:R-:W0:Y:S01]  /*08a0*/  MUFU.RCP R28, R28 ;  /* 0x0000001c001c7308 */ /* 0x001e220000001000 */
[----:B------:R-:W-:Y:S01]  /*08b0*/  @!P0 IMAD.MOV R5, RZ, RZ, -R5 ;  /* 0x000000ffff058224 */ /* 0x000fe200078e0a05 */
[----:B------:R-:W-:Y:S01]  /*08c0*/  @!P1 LOP3.LUT R5, RZ, R8, RZ, 0x33, !PT ;  /* 0x00000008ff059212 */ /* 0x000fe200078e33ff */
[----:B------:R-:W-:Y:S01]  /*08d0*/  @!P0 IMAD.MOV R9, RZ, RZ, -R9 ;  /* 0x000000ffff098224 */ /* 0x000fe200078e0a09 */
[----:B------:R-:W-:Y:S02]  /*08e0*/  IABS R8, R20 ;  /* 0x0000001400087213 */ /* 0x000fe40000000000 */
[----:B------:R-:W-:Y:S01]  /*08f0*/  @!P3 LOP3.LUT R9, RZ, R11, RZ, 0x33, !PT ;  /* 0x0000000bff09b212 */ /* 0x000fe200078e33ff */
[----:B-1----:R-:W-:Y:S02]  /*0900*/  IMAD.MOV R6, RZ, RZ, -R7 ;  /* 0x000000ffff067224 */ /* 0x002fe400078e0a07 */
[----:B------:R-:W-:Y:S01]  /*0910*/  IMAD.MOV R8, RZ, RZ, -R8 ;  /* 0x000000ffff087224 */ /* 0x000fe200078e0a08 */
[----:B------:R-:W-:Y:S01]  /*0920*/  PRMT R5, R9, 0x7604, R5 ;  /* 0x0000760409057816 */ /* 0x000fe20000000005 */
[----:B------:R-:W-:-:S02]  /*0930*/  IMAD R21, R6, R19, RZ ;  /* 0x0000001306157224 */ /* 0x000fc400078e02ff */
[----:B------:R-:W-:Y:S02]  /*0940*/  IMAD.MOV.U32 R6, RZ, RZ, RZ ;  /* 0x000000ffff067224 */ /* 0x000fe400078e00ff */
[----:B------:R-:W-:Y:S02]  /*0950*/  STG.E.U16 [R16.64+0x100], R5 ;  /* 0x0001000510007986 */ /* 0x000fe4000c101504 */
[----:B------:R-:W-:Y:S01]  /*0960*/  IMAD.HI.U32 R21, R7, R21, R6 ;  /* 0x0000001507157227 */ /* 0x000fe200078e0006 */
[----:B0-----:R-:W-:-:S04]  /*0970*/  IADD3 R6, R28, 0xffffffe, RZ ;  /* 0x0ffffffe1c067810 */ /* 0x001fc80007ffe0ff */
[----:B------:R0:W1:Y:S01]  /*0980*/  F2I.FTZ.U32.TRUNC.NTZ R7, R6 ;  /* 0x0000000600077305 */ /* 0x000062000021f000 */
[----:B------:R-:W-:-:S04]  /*0990*/  IMAD.HI.U32 R21, R21, R24, RZ ;  /* 0x0000001815157227 */ /* 0x000fc800078e00ff */
[----:B0-----:R-:W-:Y:S02]  /*09a0*/  IMAD.MOV.U32 R6, RZ, RZ, RZ ;  /* 0x000000ffff067224 */ /* 0x001fe400078e00ff */
[----:B-1----:R-:W-:-:S04]  /*09b0*/  IMAD.MOV R2, RZ, RZ, -R7 ;  /* 0x000000ffff027224 */ /* 0x002fc800078e0a07 */
[----:B------:R-:W-:Y:S01]  /*09c0*/  IMAD R29, R2, R23, RZ ;  /* 0x00000017021d7224 */ /* 0x000fe200078e02ff */
[----:B------:R-:W-:-:S03]  /*09d0*/  IABS R2, R13 ;  /* 0x0000000d00027213 */ /* 0x000fc60000000000 */
[----:B------:R-:W-:Y:S01]  /*09e0*/  IMAD.HI.U32 R7, R7, R29, R6 ;  /* 0x0000001d07077227 */ /* 0x000fe200078e0006 */
[----:B------:R-:W-:-:S03]  /*09f0*/  IABS R6, R14 ;  /* 0x0000000e00067213 */ /* 0x000fc60000000000 */
[----:B------:R-:W-:Y:S02]  /*0a00*/  IMAD.MOV R2, RZ, RZ, -R2 ;  /* 0x000000ffff027224 */ /* 0x000fe400078e0a02 */
[----:B------:R-:W-:Y:S02]  /*0a10*/  IMAD.MOV R6, RZ, RZ, -R6 ;  /* 0x000000ffff067224 */ /* 0x000fe400078e0a06 */
[----:B------:R-:W-:Y:S01]  /*0a20*/  IMAD R25, R25, R2, R24 ;  /* 0x0000000219197224 */ /* 0x000fe200078e0218 */
[----:B------:R-:W-:Y:S01]  /*0a30*/  IABS R2, R26 ;  /* 0x0000001a00027213 */ /* 0x000fe20000000000 */
[----:B------:R-:W-:-:S03]  /*0a40*/  IMAD.HI.U32 R7, R7, R24, RZ ;  /* 0x0000001807077227 */ /* 0x000fc600078e00ff */
[----:B------:R-:W-:Y:S01]  /*0a50*/  ISETP.GT.U32.AND P1, PT, R18, R25, PT ;  /* 0x000000191200720c */ /* 0x000fe20003f24070 */
[----:B------:R-:W-:Y:S02]  /*0a60*/  IMAD.MOV R2, RZ, RZ, -R2 ;  /* 0x000000ffff027224 */ /* 0x000fe400078e0a02 */
[--C-:B------:R-:W-:Y:S02]  /*0a70*/  IMAD R6, R21, R6, R24.reuse ;  /* 0x0000000615067224 */ /* 0x100fe400078e0218 */
[--C-:B------:R-:W-:Y:S02]  /*0a80*/  IMAD R2, R15, R2, R24.reuse ;  /* 0x000000020f027224 */ /* 0x100fe400078e0218 */
[----:B------:R-:W-:Y:S01]  /*0a90*/  IMAD R24, R7, R8, R24 ;  /* 0x0000000807187224 */ /* 0x000fe200078e0218 */
[----:B------:R-:W-:Y:S02]  /*0aa0*/  ISETP.GT.U32.AND P4, PT, R19, R6, PT ;  /* 0x000000061300720c */ /* 0x000fe40003f84070 */
[----:B------:R-:W-:-:S02]  /*0ab0*/  ISETP.GT.U32.AND P2, PT, R27, R2, PT ;  /* 0x000000021b00720c */ /* 0x000fc40003f44070 */
[----:B------:R-:W-:Y:S01]  /*0ac0*/  ISETP.GT.U32.AND P5, PT, R23, R24, PT ;  /* 0x000000181700720c */ /* 0x000fe20003fa4070 */
[----:B------:R-:W-:Y:S01]  /*0ad0*/  @!P1 IMAD.IADD R25, R25, 0x1, -R18 ;  /* 0x0000000119199824 */ /* 0x000fe200078e0a12 */
[C---:B------:R-:W-:Y:S02]  /*0ae0*/  PRMT R7, R3.reuse, 0x7770, RZ ;  /* 0x0000777003077816 */ /* 0x040fe400000000ff */
[----:B------:R-:W-:Y:S02]  /*0af0*/  PRMT R3, R3, 0x7771, RZ ;  /* 0x0000777103037816 */ /* 0x000fe400000000ff */
[----:B------:R-:W-:-:S03]  /*0b00*/  ISETP.GT.U32.AND P1, PT, R18, R25, PT ;  /* 0x000000191200720c */ /* 0x000fc60003f24070 */
[----:B------:R-:W-:Y:S01]  /*0b10*/  @!P4 IMAD.IADD R6, R6, 0x1, -R19 ;  /* 0x000000010606c824 */ /* 0x000fe200078e0a13 */
[----:B------:R-:W-:Y:S01]  /*0b20*/  ISETP.NE.AND P4, PT, R3, RZ, PT ;  /* 0x000000ff0300720c */ /* 0x000fe20003f85270 */
[----:B------:R-:W-:Y:S01]  /*0b30*/  @!P2 IMAD.IADD R2, R2, 0x1, -R27 ;  /* 0x000000010202a824 */ /* 0x000fe200078e0a1b */
[----:B------:R-:W-:Y:S01]  /*0b40*/  PRMT R3, R4, 0x7770, RZ ;  /* 0x0000777004037816 */ /* 0x000fe200000000ff */
[----:B------:R-:W-:Y:S01]  /*0b50*/  @!P5 IMAD.IADD R24, R24, 0x1, -R23 ;  /* 0x000000011818d824 */ /* 0x000fe200078e0a17 */
[----:B------:R-:W-:Y:S02]  /*0b60*/  ISETP.GT.U32.AND P3, PT, R19, R6, PT ;  /* 0x000000061300720c */ /* 0x000fe40003f64070 */
[----:B------:R-:W-:Y:S02]  /*0b70*/  ISETP.GT.U32.AND P2, PT, R27, R2, PT ;  /* 0x000000021b00720c */ /* 0x000fe40003f44070 */
[----:B------:R-:W-:Y:S01]  /*0b80*/  ISETP.GT.U32.AND P6, PT, R23, R24, PT ;  /* 0x000000181700720c */ /* 0x000fe20003fc4070 */
[----:B------:R-:W-:Y:S01]  /*0b90*/  @!P1 IMAD.IADD R25, R25, 0x1, -R18 ;  /* 0x0000000119199824 */ /* 0x000fe200078e0a12 */
[----:B------:R-:W-:-:S02]  /*0ba0*/  PRMT R4, R4, 0x7771, RZ ;  /* 0x0000777104047816 */ /* 0x000fc400000000ff */
[----:B------:R-:W-:Y:S01]  /*0bb0*/  ISETP.NE.AND P5, PT, R7, RZ, PT ;  /* 0x000000ff0700720c */ /* 0x000fe20003fa5270 */
[----:B------:R-:W-:Y:S01]  /*0bc0*/  @!P0 IMAD.MOV R25, RZ, RZ, -R25 ;  /* 0x000000ffff198224 */ /* 0x000fe200078e0a19 */
[----:B------:R-:W-:Y:S02]  /*0bd0*/  ISETP.NE.AND P1, PT, R3, RZ, PT ;  /* 0x000000ff0300720c */ /* 0x000fe40003f25270 */
[----:B------:R-:W-:Y:S01]  /*0be0*/  PRMT R3, R0, 0x7604, R22 ;  /* 0x0000760400037816 */ /* 0x000fe20000000016 */
[----:B------:R-:W-:Y:S02]  /*0bf0*/  @!P3 IMAD.IADD R6, R6, 0x1, -R19 ;  /* 0x000000010606b824 */ /* 0x000fe400078e0a13 */
[----:B------:R-:W-:Y:S01]  /*0c00*/  @!P2 IMAD.IADD R2, R2, 0x1, -R27 ;  /* 0x000000010202a824 */ /* 0x000fe200078e0a1b */
[----:B------:R-:W-:Y:S01]  /*0c10*/  ISETP.NE.AND P2, PT, R4, RZ, PT ;  /* 0x000000ff0400720c */ /* 0x000fe20003f45270 */
[----:B------:R-:W-:Y:S01]  /*0c20*/  @!P6 IMAD.IADD R24, R24, 0x1, -R23 ;  /* 0x000000011818e824 */ /* 0x000fe200078e0a17 */
[----:B------:R-:W-:Y:S01]  /*0c30*/  STG.E.U16 [R16.64], R3 ;  /* 0x0000000310007986 */ /* 0x000fe2000c101504 */
[----:B------:R-:W-:Y:S01]  /*0c40*/  @!P0 IMAD.MOV R2, RZ, RZ, -R2 ;  /* 0x000000ffff028224 */ /* 0x000fe200078e0a02 */
[----:B------:R-:W-:Y:S01]  /*0c50*/  @!P4 LOP3.LUT R2, RZ, R26, RZ, 0x33, !PT ;  /* 0x0000001aff02c212 */ /* 0x000fe200078e33ff */
[----:B------:R-:W-:Y:S01]  /*0c60*/  @!P0 IMAD.MOV R6, RZ, RZ, -R6 ;  /* 0x000000ffff068224 */ /* 0x000fe200078e0a06 */
[----:B------:R-:W-:Y:S01]  /*0c70*/  @!P5 LOP3.LUT R25, RZ, R13, RZ, 0x33, !PT ;  /* 0x0000000dff19d212 */ /* 0x000fe200078e33ff */
[----:B------:R-:W-:Y:S01]  /*0c80*/  @!P0 IMAD.MOV R24, RZ, RZ, -R24 ;  /* 0x000000ffff188224 */ /* 0x000fe200078e0a18 */
[----:B------:R-:W-:-:S02]  /*0c90*/  @!P1 LOP3.LUT R6, RZ, R14, RZ, 0x33, !PT ;  /* 0x0000000eff069212 */ /* 0x000fc400078e33ff */
[----:B------:R-:W-:-:S03]  /*0ca0*/  PRMT R7, R2, 0x7604, R25 ;  /* 0x0000760402077816 */ /* 0x000fc60000000019 */
[----:B------:R-:W-:Y:S02]  /*0cb0*/  @!P2 LOP3.LUT R24, RZ, R20, RZ, 0x33, !PT ;  /* 0x00000014ff18a212 */ /* 0x000fe400078e33ff */
[----:B------:R-:W-:Y:S02]  /*0cc0*/  STG.E.U16 [R16.64+0x200], R7 ;  /* 0x0002000710007986 */ /* 0x000fe4000c101504 */
[----:B------:R-:W-:-:S05]  /*0cd0*/  PRMT R9, R24, 0x7604, R6 ;  /* 0x0000760418097816 */ /* 0x000fca0000000006 */
[----:B------:R-:W-:Y:S01]  /*0ce0*/  STG.E.U16 [R16.64+0x300], R9 ;  /* 0x0003000910007986 */ /* 0x000fe2000c101504 */
[----:B------:R-:W-:Y:S05]  /*0cf0*/  EXIT ;  /* 0x000000000000794d */ /* 0x000fea0003800000 */
.L_x_22847:
        /* <DEDUP_REMOVED lines=22> */
[----:B------:R-:W-:-:S05]  /*0e60*/  @!P6 IADD3 R4, P5, R4, c[0x0][0x170], RZ ;  /* 0x00005c000404ea10 */ /* 0x000fca0007fbe0ff */
[----:B------:R-:W-:-:S06]  /*0e70*/  @!P6 IMAD.X R5, RZ, RZ, c[0x0][0x174], P5 ;  /* 0x00005d00ff05e624 */ /* 0x000fcc00028e06ff */
[----:B------:R-:W-:Y:S01]  /*0e80*/  @!P2 IMAD.IADD R10, R28, 0x1, R23 ;  /* 0x000000011c0aa824 */ /* 0x000fe200078e0217 */
[----:B------:R-:W-:Y:S01]  /*0e90*/  @!P2 IADD3 R23, R23, 0x80, RZ ;  /* 0x000000801717a810 */ /* 0x000fe20007ffe0ff */
[----:B------:R-:W-:Y:S01]  /*0ea0*/  CS2R R12, SRZ ;  /* 0x00000000000c7805 */ /* 0x000fe2000001ff00 */
[----:B------:R-:W-:Y:S01]  /*0eb0*/  @!P4 IADD3 R20, P5, R20, c[0x0][0x170], RZ ;  /* 0x00005c001414ca10 */ /* 0x000fe20007fbe0ff */
[----:B------:R-:W-:Y:S01]  /*0ec0*/  CS2R R8, SRZ ;  /* 0x0000000000087805 */ /* 0x000fe2000001ff00 */
[----:B------:R-:W-:Y:S01]  /*0ed0*/  ISETP.GE.AND P1, PT, R23, R6, PT ;  /* 0x000000061700720c */ /* 0x000fe20003f26270 */
[----:B------:R1:W5:Y:S02]  /*0ee0*/  @!P6 LDG.E.S8 R16, [R4.64] ;  /* 0x000000040410e981 */ /* 0x000364000c1e1300 */
[----:B------:R-:W-:-:S05]  /*0ef0*/  @!P4 IMAD.X R21, RZ, RZ, c[0x0][0x174], P5 ;  /* 0x00005d00ff15c624 */ /* 0x000fca00028e06ff */
[----:B------:R2:W5:Y:S01]  /*0f00*/  @!P4 LDG.E.S8 R13, [R20.64] ;  /* 0x00000004140dc981 */ /* 0x000562000c1e1300 */
[----:B------:R-:W-:-:S04]  /*0f10*/  @!P2 IADD3 R10, P4, R10, c[0x0][0x170], RZ ;  /* 0x00005c000a0aaa10 */ /* 0x000fc80007f9e0ff */
[----:B------:R-:W-:Y:S02]  /*0f20*/  @!P1 IMAD.IADD R0, R28, 0x1, R23 ;  /* 0x000000011c009824 */ /* 0x000fe400078e0217 */
[----:B------:R-:W-:-:S03]  /*0f30*/  @!P2 IMAD.X R11, RZ, RZ, c[0x0][0x174], P4 ;  /* 0x00005d00ff0ba624 */ /* 0x000fc600020e06ff */
[----:B0-----:R-:W-:Y:S02]  /*0f40*/  @!P1 IADD3 R2, P4, R0, c[0x0][0x170], RZ ;  /* 0x00005c0000029a10 */ /* 0x001fe40007f9e0ff */
[----:B------:R-:W-:Y:S01]  /*0f50*/  @!P1 IADD3 R23, R23, 0x80, RZ ;  /* 0x0000008017179810 */ /* 0x000fe20007ffe0ff */
[----:B------:R0:W5:Y:S02]  /*0f60*/  @!P2 LDG.E.S8 R9, [R10.64] ;  /* 0x000000040a09a981 */ /* 0x000164000c1e1300 */
[----:B------:R-:W-:-:S05]  /*0f70*/  @!P1 IMAD.X R3, RZ, RZ, c[0x0][0x174], P4 ;  /* 0x00005d00ff039624 */ /* 0x000fca00020e06ff */
[----:B------:R3:W5:Y:S01]  /*0f80*/  @!P1 LDG.E.S8 R8, [R2.64] ;  /* 0x0000000402089981 */ /* 0x000762000c1e1300 */
[----:B--2---:R-:W-:Y:S02]  /*0f90*/  @!P0 IADD3 R20, P1, R15, c[0x0][0x170], RZ ;  /* 0x00005c000f148a10 */ /* 0x004fe40007f3e0ff */
[----:B------:R-:W-:-:S03]  /*0fa0*/  PRMT R15, RZ, 0x7610, R15 ;  /* 0x00007610ff0f7816 */ /* 0x000fc6000000000f */
[----:B------:R-:W-:-:S05]  /*0fb0*/  @!P0 IMAD.X R21, RZ, RZ, c[0x0][0x174], P1 ;  /* 0x00005d00ff158624 */ /* 0x000fca00008e06ff */
[----:B------:R3:W5:Y:S01]  /*0fc0*/  @!P0 LDG.E.U8 R15, [R20.64] ;  /* 0x00000004140f8981 */ /* 0x000762000c1e1100 */
[----:B------:R-:W-:Y:S02]  /*0fd0*/  ISETP.GE.AND P5, PT, R23, R6, PT ;  /* 0x000000061700720c */ /* 0x000fe40003fa6270 */
[----:B------:R-:W-:-:S05]  /*0fe0*/  @!P3 IADD3 R18, P6, R18, c[0x0][0x170], RZ ;  /* 0x00005c001212ba10 */ /* 0x000fca0007fde0ff */
[----:B------:R-:W-:-:S05]  /*0ff0*/  @!P3 IMAD.X R19, RZ, RZ, c[0x0][0x174], P6 ;  /* 0x00005d00ff13b624 */ /* 0x000fca00030e06ff */
[----:B------:R2:W5:Y:S01]  /*1000*/  @!P3 LDG.E.S8 R12, [R18.64] ;  /* 0x00000004120cb981 */ /* 0x000562000c1e1300 */
[----:B-1----:R-:W-:-:S05]  /*1010*/  @!P5 IMAD.IADD R4, R28, 0x1, R23 ;  /* 0x000000011c04d824 */ /* 0x002fca00078e0217 */
[----:B------:R-:W-:Y:S01]  /*1020*/  @!P5 IADD3 R4, P3, R4, c[0x0][0x170], RZ ;  /* 0x00005c000404da10 */ /* 0x000fe20007f7e0ff */
[----:B------:R-:W-:Y:S01]  /*1030*/  IMAD.MOV.U32 R0, RZ, RZ, RZ ;  /* 0x000000ffff007224 */ /* 0x000fe200078e00ff */
[----:B0-----:R-:W-:-:S03]  /*1040*/  IADD3 R11, R7, 0x80, RZ ;  /* 0x00000080070b7810 */ /* 0x001fc60007ffe0ff */
[----:B------:R-:W-:Y:S01]  /*1050*/  @!P5 IMAD.X R5, RZ, RZ, c[0x0][0x174], P3 ;  /* 0x00005d00ff05d624 */ /* 0x000fe200018e06ff */
[C---:B--2---:R-:W-:Y:S01]  /*1060*/  IADD3 R19, R7.reuse, 0x100, RZ ;  /* 0x0000010007137810 */ /* 0x044fe20007ffe0ff */
[----:B------:R-:W-:Y:S01]  /*1070*/  BSSY B0, `(.L_x_22848) ;  /* 0x0000025000007945 */ /* 0x000fe20003800000 */
[C---:B------:R-:W-:Y:S02]  /*1080*/  IADD3 R23, R7.reuse, 0x180, RZ ;  /* 0x0000018007177810 */ /* 0x040fe40007ffe0ff */
[----:B------:R-:W-:Y:S01]  /*1090*/  IADD3 R25, R7, 0x200, RZ ;  /* 0x0000020007197810 */ /* 0x000fe20007ffe0ff */
[----:B------:R0:W5:Y:S01]  /*10a0*/  @!P5 LDG.E.S8 R0, [R4.64] ;  /* 0x000000040400d981 */ /* 0x000162000c1e1300 */
[-C--:B------:R-:W-:Y:S02]  /*10b0*/  ISETP.GE.AND P4, PT, R11, R6.reuse, PT ;  /* 0x000000060b00720c */ /* 0x080fe40003f86270 */
[-C--:B------:R-:W-:Y:S02]  /*10c0*/  ISETP.GE.AND P1, PT, R19, R6.reuse, PT ;  /* 0x000000061300720c */ /* 0x080fe40003f26270 */
[----:B------:R-:W-:-:S02]  /*10d0*/  ISETP.GE.AND P2, PT, R23, R6, PT ;  /* 0x000000061700720c */ /* 0x000fc40003f46270 */
[----:B------:R-:W-:Y:S02]  /*10e0*/  ISETP.GE.AND P3, PT, R25, R6, PT ;  /* 0x000000061900720c */ /* 0x000fe40003f66270 */
[----:B------:R-:W-:Y:S01]  /*10f0*/  PRMT R10, R14, 0x8880, RZ ;  /* 0x000088800e0a7816 */ /* 0x000fe200000000ff */
[----:B0-----:R-:W-:Y:S01]  /*1100*/  @!P0 IMAD.IADD R4, R28, 0x1, R7 ;  /* 0x000000011c048824 */ /* 0x001fe200078e0207 */
[----:B------:R-:W-:Y:S05]  /*1110*/  @P0 BRA `(.L_x_22849) ;  /* 0x000001a000000947 */ /* 0x000fea0003800000 */
[----:B---3-5:R-:W-:Y:S02]  /*1120*/  LOP3.LUT R15, R15, 0xffff, RZ, 0xc0, !PT ;  /* 0x0000ffff0f0f7812 */ /* 0x028fe400078ec0ff */
[----:B------:R-:W-:Y:S02]  /*1130*/  IABS R19, R10 ;  /* 0x0000000a00137213 */ /* 0x000fe40000000000 */
        /* <DEDUP_REMOVED lines=24> */
.L_x_22849:
[----:B---3--:R-:W-:Y:S05]  /*12c0*/  BSYNC B0 ;  /* 0x0000000000007941 */ /* 0x008fea0003800000 */
.L_x_22848:
        /* <DEDUP_REMOVED lines=24> */
.L_x_22851:
[----:B------:R-:W-:Y:S05]  /*1450*/  BSYNC B0 ;  /* 0x0000000000007941 */ /* 0x000fea0003800000 */
.L_x_22850:
[C---:B------:R-:W-:Y:S01]  /*1460*/  IADD3 R3, R7.reuse, 0x280, RZ ;  /* 0x0000028007037810 */ /* 0x040fe20007ffe0ff */
[----:B------:R-:W-:Y:S01]  /*1470*/  BSSY B0, `(.L_x_22852) ;  /* 0x0000020000007945 */ /* 0x000fe20003800000 */
[----:B------:R-:W-:Y:S02]  /*1480*/  @!P0 IADD3 R2, P6, R4, c[0x0][0x168], RZ ;  /* 0x00005a0004028a10 */ /* 0x000fe40007fde0ff */
[C---:B------:R-:W-:Y:S02]  /*1490*/  IADD3 R5, R7.reuse, 0x300, RZ ;  /* 0x0000030007057810 */ /* 0x040fe40007ffe0ff */
[----:B-----5:R-:W-:Y:S02]  /*14a0*/  IADD3 R15, R7, 0x380, RZ ;  /* 0x00000380070f7810 */ /* 0x020fe40007ffe0ff */
[-C--:B------:R-:W-:Y:S01]  /*14b0*/  ISETP.GE.AND P4, PT, R3, R6.reuse, PT ;  /* 0x000000060300720c */ /* 0x080fe20003f86270 */
[----:B------:R-:W-:Y:S01]  /*14c0*/  @!P0 IMAD.X R3, RZ, RZ, c[0x0][0x16c], P6 ;  /* 0x00005b00ff038624 */ /* 0x000fe200030e06ff */
[----:B------:R-:W-:-:S02]  /*14d0*/  ISETP.GE.AND P5, PT, R5, R6, PT ;  /* 0x000000060500720c */ /* 0x000fc40003fa6270 */
[----:B------:R-:W-:Y:S01]  /*14e0*/  ISETP.GE.AND P6, PT, R15, R6, PT ;  /* 0x000000060f00720c */ /* 0x000fe20003fc6270 */
[----:B------:R-:W-:Y:S07]  /*14f0*/  @P1 BRA `(.L_x_22853) ;  /* 0x0000017000001947 */ /* 0x000fee0003800000 */
[-C--:B------:R-:W-:Y:S02]  /*1500*/  IABS R15, R16.reuse ;  /* 0x00000010000f7213 */ /* 0x080fe40000000000 */
[----:B------:R-:W-:Y:S02]  /*1510*/  IABS R21, R16 ;  /* 0x0000001000157213 */ /* 0x000fe40000000000 */
[----:B------:R-:W0:Y:S01]  /*1520*/  I2F.RP R17, R15 ;  /* 0x0000000f00117306 */ /* 0x000e220000209400 */
[----:B------:R-:W-:-:S07]  /*1530*/  IABS R20, R10 ;  /* 0x0000000a00147213 */ /* 0x000fce0000000000 */
[----:B0-----:R-:W0:Y:S02]  /*1540*/  MUFU.RCP R17, R17 ;  /* 0x0000001100117308 */ /* 0x001e240000001000 */
[----:B0-----:R-:W-:-:S06]  /*1550*/  IADD3 R4, R17, 0xffffffe, RZ ;  /* 0x0ffffffe11047810 */ /* 0x001fcc0007ffe0ff */
        /* <DEDUP_REMOVED lines=17> */
.L_x_22853:
[----:B------:R-:W-:Y:S05]  /*1670*/  BSYNC B0 ;  /* 0x0000000000007941 */ /* 0x000fea0003800000 */
.L_x_22852:
[----:B------:R-:W-:Y:S01]  /*1680*/  BSSY B0, `(.L_x_22854) ;  /* 0x0000019000007945 */ /* 0x000fe20003800000 */
[----:B------:R-:W-:Y:S05]  /*1690*/  @P2 BRA `(.L_x_22855) ;  /* 0x0000017000002947 */ /* 0x000fea0003800000 */
[-C--:B------:R-:W-:Y:S02]  /*16a0*/  IABS R16, R13.reuse ;  /* 0x0000000d00107213 */ /* 0x080fe40000000000 */
[----:B------:R-:W-:Y:S02]  /*16b0*/  IABS R18, R13 ;  /* 0x0000000d00127213 */ /* 0x000fe40000000000 */
[----:B------:R-:W0:Y:S01]  /*16c0*/  I2F.RP R17, R16 ;  /* 0x0000001000117306 */ /* 0x000e220000209400 */
[----:B------:R-:W-:Y:S02]  /*16d0*/  IABS R20, R10 ;  /* 0x0000000a00147213 */ /* 0x000fe40000000000 */
        /* <DEDUP_REMOVED lines=19> */
.L_x_22855:
[----:B------:R-:W-:Y:S05]  /*1810*/  BSYNC B0 ;  /* 0x0000000000007941 */ /* 0x000fea0003800000 */
.L_x_22854:
        /* <DEDUP_REMOVED lines=25> */
.L_x_22857:
[----:B------:R-:W-:Y:S05]  /*19b0*/  BSYNC B0 ;  /* 0x0000000000007941 */ /* 0x000fea0003800000 */
.L_x_22856:
[----:B------:R-:W-:Y:S01]  /*19c0*/  BSSY B0, `(.L_x_22858) ;  /* 0x0000019000007945 */ /* 0x000fe20003800000 */
[----:B------:R-:W-:Y:S05]  /*19d0*/  @P4 BRA `(.L_x_22859) ;  /* 0x0000017000004947 */ /* 0x000fea0003800000 */
[-C--:B------:R-:W-:Y:S02]  /*19e0*/  IABS R12, R9.reuse ;  /* 0x00000009000c7213 */ /* 0x080fe40000000000 */
        /* <DEDUP_REMOVED lines=22> */
.L_x_22859:
[----:B------:R-:W-:Y:S05]  /*1b50*/  BSYNC B0 ;  /* 0x0000000000007941 */ /* 0x000fea0003800000 */
.L_x_22858:
        /* <DEDUP_REMOVED lines=25> */
.L_x_22861:
[----:B------:R-:W-:Y:S05]  /*1cf0*/  BSYNC B0 ;  /* 0x0000000000007941 */ /* 0x000fea0003800000 */
.L_x_22860:
        /* <DEDUP_REMOVED lines=24> */
.L_x_22863:
[----:B------:R-:W-:Y:S05]  /*1e80*/  BSYNC B0 ;  /* 0x0000000000007941 */ /* 0x000fea0003800000 */
.L_x_22862:
[----:B------:R-:W-:Y:S01]  /*1e90*/  @!P0 IADD3 R7, R7, 0x80, RZ ;  /* 0x0000008007078810 */ /* 0x000fe20007ffe0ff */
[----:B------:R0:W-:Y:S01]  /*1ea0*/  @!P0 STG.E.U8 [R2.64], R11 ;  /* 0x0000000b02008986 */ /* 0x0001e2000c101104 */
        /* <DEDUP_REMOVED lines=16> */
.L_x_22866:
[----:B0-----:R-:W-:-:S13]  /*1fb0*/  ISETP.GE.AND P0, PT, R7, R6, PT ;  /* 0x000000060700720c */ /* 0x001fda0003f06270 */
[----:B------:R-:W-:Y:S05]  /*1fc0*/  @P0 BRA `(.L_x_22868) ;  /* 0x000000c000000947 */ /* 0x000fea0003800000 */
[----:B------:R-:W-:Y:S01]  /*1fd0*/  IMAD.IADD R2, R28, 0x1, R7 ;  /* 0x000000011c027824 */ /* 0x000fe200078e0207 */
[----:B------:R-:W-:-:S04]  /*1fe0*/  IADD3 R7, R7, 0x80, RZ ;  /* 0x0000008007077810 */ /* 0x000fc80007ffe0ff */
[----:B------:R-:W-:-:S05]  /*1ff0*/  IADD3 R2, P0, R2, c[0x0][0x168], RZ ;  /* 0x00005a0002027a10 */ /* 0x000fca0007f1e0ff */
[----:B------:R-:W-:-:S05]  /*2000*/  IMAD.X R3, RZ, RZ, c[0x0][0x16c], P0 ;  /* 0x00005b00ff037624 */ /* 0x000fca00000e06ff */
[----:B------:R0:W-:Y:S03]  /*2010*/  STG.E.U8 [R2.64], R16 ;  /* 0x0000001002007986 */ /* 0x0001e6000c101104 */
.L_x_22867:
[----:B------:R-:W-:-:S13]  /*2020*/  ISETP.GE.AND P0, PT, R7, R6, PT ;  /* 0x000000060700720c */ /* 0x000fda0003f06270 */
[----:B------:R-:W-:Y:S05]  /*2030*/  @P0 BRA `(.L_x_22869) ;  /* 0x000000d000000947 */ /* 0x000fea0003800000 */
[----:B0-----:R-:W-:Y:S01]  /*2040*/  IMAD.IADD R2, R28, 0x1, R7 ;  /* 0x000000011c027824 */ /* 0x001fe200078e0207 */
[----:B------:R-:W-:-:S04]  /*2050*/  IADD3 R7, R7, 0x80, RZ ;  /* 0x0000008007077810 */ /* 0x000fc80007ffe0ff */
[----:B------:R-:W-:-:S05]  /*2060*/  IADD3 R2, P0, R2, c[0x0][0x168], RZ ;  /* 0x00005a0002027a10 */ /* 0x000fca0007f1e0ff */
[----:B------:R-:W-:-:S05]  /*2070*/  IMAD.X R3, RZ, RZ, c[0x0][0x16c], P0 ;  /* 0x00005b00ff037624 */ /* 0x000fca00000e06ff */
[----:B------:R0:W-:Y:S03]  /*2080*/  STG.E.U8 [R2.64], R13 ;  /* 0x0000000d02007986 */ /* 0x0001e6000c101104 */
.L_x_22868:
        /* <DEDUP_REMOVED lines=8> */
.L_x_22869:
[----:B------:R-:W-:Y:S05]  /*2110*/  BSYNC B1 ;  /* 0x0000000000017941 */ /* 0x000fea0003800000 */
.L_x_22865:
[----:B------:R-:W-:-:S13]  /*2120*/  ISETP.GE.AND P0, PT, R7, R6, PT ;  /* 0x000000060700720c */ /* 0x000fda0003f06270 */
[----:B0-----:R-:W-:Y:S01]  /*2130*/  @!P0 IMAD.IADD R2, R28, 0x1, R7 ;  /* 0x000000011c028824 */ /* 0x001fe200078e0207 */
[----:B------:R-:W-:-:S04]  /*2140*/  @!P0 IADD3 R7, R7, 0x80, RZ ;  /* 0x0000008007078810 */ /* 0x000fc80007ffe0ff */
[----:B------:R-:W-:-:S05]  /*2150*/  @!P0 IADD3 R2, P1, R2, c[0x0][0x168], RZ ;  /* 0x00005a0002028a10 */ /* 0x000fca0007f3e0ff */
[----:B------:R-:W-:-:S05]  /*2160*/  @!P0 IMAD.X R3, RZ, RZ, c[0x0][0x16c], P1 ;  /* 0x00005b00ff038624 */ /* 0x000fca00008e06ff */
[----:B------:R0:W-:Y:S03]  /*2170*/  @!P0 STG.E.U8 [R2.64], R9 ;  /* 0x0000000902008986 */ /* 0x0001e6000c101104 */
.L_x_22870:
[----:B------:R-:W-:Y:S05]  /*2180*/  BSYNC B0 ;  /* 0x0000000000007941 */ /* 0x000fea0003800000 */
.L_x_22864:
        /* <DEDUP_REMOVED lines=8> */
.L_x_22871:
        /* <DEDUP_REMOVED lines=15> */
.L_x_50682:


//--------------------- .text._ZN2at6native29vectorized_elementwise_kernelILi4ENS0_13AUnaryFunctorIaaaZZZNS0_16fmod_kernel_cudaERNS_18TensorIteratorBaseEENKUlvE_clEvENKUlvE0_clEvEUlaaE_EESt5arrayIPcLm2EEEEviT0_T1_ --------------------------
	.section	.text._ZN2at6native29vectorized_elementwise_kernelILi4ENS0_13AUnaryFunctorIaaaZZZNS0_16fmod_kernel_cudaERNS_18TensorIteratorBaseEENKUlvE_clEvENKUlvE0_clEvEUlaaE_EESt5arrayIPcLm2EEEEviT0_T1_,"ax",@progbits
	.sectioninfo	@"SHI_REGISTERS=31"
	.align	128
        .global         _ZN2at6native29vectorized_elementwise_kernelILi4ENS0_13AUnaryFunctorIaaaZZZNS0_16fmod_kernel_cudaERNS_18TensorIteratorBaseEENKUlvE_clEvENKUlvE0_clEvEUlaaE_EESt5arrayIPcLm2EEEEviT0_T1_
        .type           _ZN2at6native29vectorized_elementwise_kernelILi4ENS0_13AUnaryFunctorIaaaZZZNS0_16fmod_kernel_cudaERNS_18TensorIteratorBaseEENKUlvE_clEvENKUlvE0_clEvEUlaaE_EESt5arrayIPcLm2EEEEviT0_T1_,@function
        .size           _ZN2at6native29vectorized_elementwise_kernelILi4ENS0_13AUnaryFunctorIaaaZZZNS0_16fmod_kernel_cudaERNS_18TensorIteratorBaseEENKUlvE_clEvENKUlvE0_clEvEUlaaE_EESt5arrayIPcLm2EEEEviT0_T1_,(.L_x_50683 - _ZN2at6native29vectorized_elementwise_kernelILi4ENS0_13AUnaryFunctorIaaaZZZNS0_16fmod_kernel_cudaERNS_18TensorIteratorBaseEENKUlvE_clEvENKUlvE0_clEvEUlaaE_EESt5arrayIPcLm2EEEEviT0_T1_)
        .other          _ZN2at6native29vectorized_elementwise_kernelILi4ENS0_13AUnaryFunctorIaaaZZZNS0_16fmod_kernel_cudaERNS_18TensorIteratorBaseEENKUlvE_clEvENKUlvE0_clEvEUlaaE_EESt5arrayIPcLm2EEEEviT0_T1_,@"STO_CUDA_ENTRY STV_DEFAULT"
_ZN2at6native29vectorized_elementwise_kernelILi4ENS0_13AUnaryFunctorIaaaZZZNS0_16fmod_kernel_cudaERNS_18TensorIteratorBaseEENKUlvE_clEvENKUlvE0_clEvEUlaaE_EESt5arrayIPcLm2EEEEviT0_T1_:
.text._ZN2at6native29vectorized_elementwise_kernelILi4ENS0_13AUnaryFunctorIaaaZZZNS0_16fmod_kernel_cudaERNS_18TensorIteratorBaseEENKUlvE_clEvENKUlvE0_clEvEUlaaE_EESt5arrayIPcLm2EEEEviT0_T1_:
        /* <DEDUP_REMOVED lines=12> */
[----:B------:R-:W2:Y:S04]  /*00c0*/  LDG.E R19, [R2.64] ;  /* 0x0000000402137981 */ /* 0x000ea8000c1e1900 */
[----:B------:R-:W3:Y:S01]  /*00d0*/  LDG.E R7, [R2.64+0x200] ;  /* 0x0002000402077981 */ /* 0x000ee2000c1e1900 */
[C---:B--2---:R-:W-:Y:S02]  /*00e0*/  PRMT R8, R19.reuse, 0x8880, RZ ;  /* 0x0000888013087816 */ /* 0x044fe400000000ff */
[----:B------:R-:W-:Y:S02]  /*00f0*/  PRMT R10, R19, 0x9991, RZ ;  /* 0x00009991130a7816 */ /* 0x000fe400000000ff */
[----:B------:R-:W-:Y:S02]  /*0100*/  IABS R9, R8 ;  /* 0x0000000800097213 */ /* 0x000fe40000000000 */
[----:B------:R-:W-:-:S02]  /*0110*/  IABS R11, R10 ;  /* 0x0000000a000b7213 */ /* 0x000fc40000000000 */
[----:B------:R-:W0:Y:S01]  /*0120*/  I2F.RP R15, R9 ;  /* 0x00000009000f7306 */ /* 0x000e220000209400 */
[C---:B------:R-:W-:Y:S02]  /*0130*/  PRMT R12, R19.reuse, 0xaaa2, RZ ;  /* 0x0000aaa2130c7816 */ /* 0x040fe400000000ff */
[----:B------:R-:W-:Y:S02]  /*0140*/  PRMT R14, R19, 0xbbb3, RZ ;  /* 0x0000bbb3130e7816 */ /* 0x000fe400000000ff */
[----:B------:R-:W-:Y:S02]  /*0150*/  IABS R13, R12 ;  /* 0x0000000c000d7213 */ /* 0x000fe40000000000 */
[----:B------:R-:W-:Y:S01]  /*0160*/  IABS R16, R14 ;  /* 0x0000000e00107213 */ /* 0x000fe20000000000 */
[----:B------:R-:W1:Y:S08]  /*0170*/  I2F.RP R18, R11 ;  /* 0x0000000b00127306 */ /* 0x000e700000209400 */
[----:B0-----:R-:W0:Y:S08]  /*0180*/  MUFU.RCP R15, R15 ;  /* 0x0000000f000f7308 */ /* 0x001e300000001000 */
[----:B------:R-:W-:Y:S08]  /*0190*/  I2F.RP R21, R13 ;  /* 0x0000000d00157306 */ /* 0x000ff00000209400 */
[----:B-1----:R-:W1:Y:S01]  /*01a0*/  MUFU.RCP R18, R18 ;  /* 0x0000001200127308 */ /* 0x002e620000001000 */
[----:B0-----:R-:W-:-:S02]  /*01b0*/  IADD3 R4, R15, 0xffffffe, RZ ;  /* 0x0ffffffe0f047810 */ /* 0x001fc40007ffe0ff */
[----:B---3--:R-:W-:-:S04]  /*01c0*/  PRMT R15, R7, 0x8880, RZ ;  /* 0x00008880070f7816 */ /* 0x008fc800000000ff */
[----:B------:R-:W-:Y:S01]  /*01d0*/  IABS R17, R15 ;  /* 0x0000000f00117213 */ /* 0x000fe20000000000 */
[----:B------:R-:W0:Y:S08]  /*01e0*/  F2I.FTZ.U32.TRUNC.NTZ R5, R4 ;  /* 0x0000000400057305 */ /* 0x000e30000021f000 */
[----:B------:R-:W-:Y:S01]  /*01f0*/  I2F.RP R24, R16 ;  /* 0x0000001000187306 */ /* 0x000fe20000209400 */
[----:B-1----:R-:W-:-:S02]  /*0200*/  IADD3 R3, R18, 0xffffffe, RZ ;  /* 0x0ffffffe12037810 */ /* 0x002fc40007ffe0ff */
[----:B------:R-:W-:-:S05]  /*0210*/  PRMT R18, R7, 0x9991, RZ ;  /* 0x0000999107127816 */ /* 0x000fca00000000ff */
[----:B------:R1:W2:Y:S01]  /*0220*/  MUFU.RCP R2, R21 ;  /* 0x0000001500027308 */ /* 0x0002a20000001000 */
[----:B0-----:R-:W-:-:S04]  /*0230*/  IMAD.MOV R4, RZ, RZ, -R5 ;  /* 0x000000ffff047224 */ /* 0x001fc800078e0a05 */
[----:B------:R-:W-:Y:S02]  /*0240*/  IMAD R23, R4, R9, RZ ;  /* 0x0000000904177224 */ /* 0x000fe400078e02ff */
[----:B------:R-:W-:Y:S01]  /*0250*/  IMAD.MOV.U32 R4, RZ, RZ, RZ ;  /* 0x000000ffff047224 */ /* 0x000fe200078e00ff */
[----:B------:R-:W0:Y:S01]  /*0260*/  F2I.FTZ.U32.TRUNC.NTZ R3, R3 ;  /* 0x0000000300037305 */ /* 0x000e22000021f000 */
[----:B-1----:R-:W-:Y:S02]  /*0270*/  IABS R21, R18 ;  /* 0x0000001200157213 */ /* 0x002fe40000000000 */
[----:B------:R-:W-:-:S05]  /*0280*/  IMAD.HI.U32 R22, R5, R23, R4 ;  /* 0x0000001705167227 */ /* 0x000fca00078e0004 */
[----:B------:R-:W-:Y:S01]  /*0290*/  I2F.RP R27, R17 ;  /* 0x00000011001b7306 */ /* 0x000fe20000209400 */
[----:B--2---:R-:W-:-:S07]  /*02a0*/  IADD3 R2, R2, 0xffffffe, RZ ;  /* 0x0ffffffe02027810 */ /* 0x004fce0007ffe0ff */
[----:B------:R-:W1:Y:S01]  /*02b0*/  MUFU.RCP R24, R24 ;  /* 0x0000001800187308 */ /* 0x000e620000001000 */
[----:B0-----:R-:W-:-:S04]  /*02c0*/  IMAD.MOV R4, RZ, RZ, -R3 ;  /* 0x000000ffff047224 */ /* 0x001fc800078e0a03 */
[----:B------:R-:W-:Y:S02]  /*02d0*/  IMAD R23, R4, R11, RZ ;  /* 0x0000000b04177224 */ /* 0x000fe400078e02ff */
[----:B------:R-:W-:Y:S01]  /*02e0*/  IMAD.MOV.U32 R4, RZ, RZ, RZ ;  /* 0x000000ffff047224 */ /* 0x000fe200078e00ff */
[----:B------:R0:W2:Y:S08]  /*02f0*/  F2I.FTZ.U32.TRUNC.NTZ R5, R2 ;  /* 0x0000000200057305 */ /* 0x0000b0000021f000 */
[----:B------:R-:W3:Y:S01]  /*0300*/  I2F.RP R26, R21 ;  /* 0x00000015001a7306 */ /* 0x000ee20000209400 */
[----:B0-----:R-:W-:Y:S01]  /*0310*/  IMAD.MOV.U32 R2, RZ, RZ, RZ ;  /* 0x000000ffff027224 */ /* 0x001fe200078e00ff */
[----:B-1----:R-:W-:-:S03]  /*0320*/  IADD3 R24, R24, 0xffffffe, RZ ;  /* 0x0ffffffe18187810 */ /* 0x002fc60007ffe0ff */
[----:B------:R-:W-:-:S03]  /*0330*/  IMAD.HI.U32 R23, R3, R23, R2 ;  /* 0x0000001703177227 */ /* 0x000fc600078e0002 */
[----:B------:R-:W0:Y:S01]  /*0340*/  MUFU.RCP R27, R27 ;  /* 0x0000001b001b7308 */ /* 0x000e220000001000 */
[----:B--2---:R-:W-:-:S04]  /*0350*/  IMAD.MOV R2, RZ, RZ, -R5 ;  /* 0x000000ffff027224 */ /* 0x004fc800078e0a05 */
[----:B------:R-:W-:Y:S02]  /*0360*/  IMAD R25, R2, R13, RZ ;  /* 0x0000000d02197224 */ /* 0x000fe400078e02ff */
[----:B------:R-:W-:Y:S01]  /*0370*/  IMAD.MOV.U32 R2, RZ, RZ, RZ ;  /* 0x000000ffff027224 */ /* 0x000fe200078e00ff */
[----:B------:R-:W1:Y:S01]  /*0380*/  F2I.FTZ.U32.TRUNC.NTZ R3, R24 ;  /* 0x0000001800037305 */ /* 0x000e62000021f000 */
[----:B------:R-:W-:-:S07]  /*0390*/  IMAD.HI.U32 R25, R5, R25, R4 ;  /* 0x0000001905197227 */ /* 0x000fce00078e0004 */
[----:B---3--:R-:W2:Y:S01]  /*03a0*/  MUFU.RCP R26, R26 ;  /* 0x0000001a001a7308 */ /* 0x008ea20000001000 */
[----:B0-----:R-:W-:-:S07]  /*03b0*/  IADD3 R4, R27, 0xffffffe, RZ ;  /* 0x0ffffffe1b047810 */ /* 0x001fce0007ffe0ff */
[----:B------:R0:W3:Y:S01]  /*03c0*/  F2I.FTZ.U32.TRUNC.NTZ R5, R4 ;  /* 0x0000000400057305 */ /* 0x0000e2000021f000 */
[----:B-1----:R-:W-:-:S04]  /*03d0*/  IMAD.MOV R27, RZ, RZ, -R3 ;  /* 0x000000ffff1b7224 */ /* 0x002fc800078e0a03 */
[----:B------:R-:W-:-:S04]  /*03e0*/  IMAD R27, R27, R16, RZ ;  /* 0x000000101b1b7224 */ /* 0x000fc800078e02ff */
[----:B------:R-:W-:Y:S01]  /*03f0*/  IMAD.HI.U32 R24, R3, R27, R2 ;  /* 0x0000001b03187227 */ /* 0x000fe200078e0002 */
[----:B--2---:R-:W-:-:S03]  /*0400*/  IADD3 R3, R26, 0xffffffe, RZ ;  /* 0x0ffffffe1a037810 */ /* 0x004fc60007ffe0ff */
[----:B0-----:R-:W-:Y:S02]  /*0410*/  IMAD.MOV.U32 R4, RZ, RZ, RZ ;  /* 0x000000ffff047224 */ /* 0x001fe400078e00ff */
[----:B---3--:R-:W-:Y:S01]  /*0420*/  IMAD.MOV R2, RZ, RZ, -R5 ;  /* 0x000000ffff027224 */ /* 0x008fe200078e0a05 */
[----:B------:R-:W0:Y:S03]  /*0430*/  F2I.FTZ.U32.TRUNC.NTZ R3, R3 ;  /* 0x0000000300037305 */ /* 0x000e26000021f000 */
[----:B------:R-:W-:Y:S01]  /*0440*/  IMAD R27, R2, R17, RZ ;  /* 0x00000011021b7224 */ /* 0x000fe200078e02ff */
[----:B------:R-:W-:-:S03]  /*0450*/  PRMT R2, R19, 0x7770, RZ ;  /* 0x0000777013027816 */ /* 0x000fc600000000ff */
[----:B------:R-:W-:Y:S01]  /*0460*/  IMAD.HI.U32 R4, R5, R27, R4 ;  /* 0x0000001b05047227 */ /* 0x000fe200078e0004 */
[----:B------:R-:W-:Y:S02]  /*0470*/  ISETP.NE.AND P4, PT, R2, RZ, PT ;  /* 0x000000ff0200720c */ /* 0x000fe40003f85270 */
[----:B------:R-:W-:-:S04]  /*0480*/  PRMT R2, R19, 0x7771, RZ ;  /* 0x0000777113027816 */ /* 0x000fc800000000ff */
[----:B------:R-:W-:Y:S02]  /*0490*/  ISETP.NE.AND P3, PT, R2, RZ, PT ;  /* 0x000000ff0200720c */ /* 0x000fe40003f65270 */
[C---:B------:R-:W-:Y:S01]  /*04a0*/  PRMT R2, R19.reuse, 0x7772, RZ ;  /* 0x0000777213027816 */ /* 0x040fe200000000ff */
[----:B0-----:R-:W-:Y:S01]  /*04b0*/  IMAD.MOV R26, RZ, RZ, -R3 ;  /* 0x000000ffff1a7224 */ /* 0x001fe200078e0a03 */
[----:B------:R-:W-:Y:S02]  /*04c0*/  PRMT R19, R19, 0x7773, RZ ;  /* 0x0000777313137816 */ /* 0x000fe400000000ff */
[----:B------:R-:W-:Y:S01]  /*04d0*/  ISETP.NE.AND P0, PT, R2, RZ, PT ;  /* 0x000000ff0200720c */ /* 0x000fe20003f05270 */
[----:B------:R-:W-:Y:S01]  /*04e0*/  IMAD R5, R26, R21, RZ ;  /* 0x000000151a057224 */ /* 0x000fe200078e02ff */
[----:B------:R-:W-:Y:S01]  /*04f0*/  ISETP.NE.AND P1, PT, R19, RZ, PT ;  /* 0x000000ff1300720c */ /* 0x000fe20003f25270 */
[----:B------:R-:W-:-:S04]  /*0500*/  IMAD.MOV.U32 R2, RZ, RZ, RZ ;  /* 0x000000ffff027224 */ /* 0x000fc800078e00ff */
[----:B------:R-:W-:Y:S01]  /*0510*/  IMAD.HI.U32 R5, R3, R5, R2 ;  /* 0x0000000503057227 */ /* 0x000fe200078e0002 */
[----:B------:R-:W-:Y:S02]  /*0520*/  PRMT R2, R20, 0x8880, RZ ;  /* 0x0000888014027816 */ /* 0x000fe400000000ff */
[----:B------:R-:W-:Y:S02]  /*0530*/  PRMT R20, R7, 0xaaa2, RZ ;  /* 0x0000aaa207147816 */ /* 0x000fe400000000ff */
[----:B------:R-:W-:Y:S02]  /*0540*/  ISETP.GE.AND P2, PT, R2, RZ, PT ;  /* 0x000000ff0200720c */ /* 0x000fe40003f46270 */
[----:B------:R-:W-:Y:S02]  /*0550*/  IABS R19, R2 ;  /* 0x0000000200137213 */ /* 0x000fe40000000000 */
[----:B------:R-:W-:Y:S02]  /*0560*/  IABS R2, R8 ;  /* 0x0000000800027213 */ /* 0x000fe40000000000 */
[----:B------:R-:W-:Y:S01]  /*0570*/  IABS R26, R20 ;  /* 0x00000014001a7213 */ /* 0x000fe20000000000 */
[----:B------:R-:W-:-:S03]  /*0580*/  IMAD.HI.U32 R22, R22, R19, RZ ;  /* 0x0000001316167227 */ /* 0x000fc600078e00ff */
[----:B------:R-:W0:Y:S01]  /*0590*/  I2F.RP R27, R26 ;  /* 0x0000001a001b7306 */ /* 0x000e220000209400 */
[----:B------:R-:W-:Y:S02]  /*05a0*/  IMAD.MOV R2, RZ, RZ, -R2 ;  /* 0x000000ffff027224 */ /* 0x000fe400078e0a02 */
[----:B------:R-:W-:-:S04]  /*05b0*/  IMAD.HI.U32 R28, R23, R19, RZ ;  /* 0x00000013171c7227 */ /* 0x000fc800078e00ff */
[----:B------:R-:W-:Y:S01]  /*05c0*/  IMAD R22, R22, R2, R19 ;  /* 0x0000000216167224 */ /* 0x000fe200078e0213 */
[----:B------:R-:W-:Y:S01]  /*05d0*/  IABS R2, R10 ;  /* 0x0000000a00027213 */ /* 0x000fe20000000000 */
[----:B------:R-:W-:-:S03]  /*05e0*/  IMAD.HI.U32 R24, R24, R19, RZ ;  /* 0x0000001318187227 */ /* 0x000fc600078e00ff */
[----:B------:R-:W-:Y:S01]  /*05f0*/  ISETP.GT.U32.AND P5, PT, R9, R22, PT ;  /* 0x000000160900720c */ /* 0x000fe20003fa4070 */
[----:B------:R-:W-:Y:S02]  /*0600*/  IMAD.MOV R2, RZ, RZ, -R2 ;  /* 0x000000ffff027224 */ /* 0x000fe400078e0a02 */
[----:B------:R-:W-:Y:S01]  /*0610*/  IMAD.HI.U32 R4, R4, R19, RZ ;  /* 0x0000001304047227 */ /* 0x000fe200078e00ff */
[----:B0-----:R-:W0:Y:S03]  /*0620*/  MUFU.RCP R27, R27 ;  /* 0x0000001b001b7308 */ /* 0x001e260000001000 */
[----:B------:R-:W-:Y:S01]  /*0630*/  IMAD R28, R28, R2, R19 ;  /* 0x000000021c1c7224 */ /* 0x000fe200078e0213 */
[----:B------:R-:W-:-:S04]  /*0640*/  IABS R2, R12 ;  /* 0x0000000c00027213 */ /* 0x000fc80000000000 */
[----:B------:R-:W-:Y:S01]  /*0650*/  ISETP.GT.U32.AND P6, PT, R11, R28, PT ;  /* 0x0000001c0b00720c */ /* 0x000fe20003fc4070 */
[----:B------:R-:W-:Y:S02]  /*0660*/  IMAD.MOV R23, RZ, RZ, -R2 ;  /* 0x000000ffff177224 */ /* 0x000fe400078e0a02 */
[----:B------:R-:W-:-:S04]  /*0670*/  IMAD.HI.U32 R2, R25, R19, RZ ;  /* 0x0000001319027227 */ /* 0x000fc800078e00ff */
[----:B------:R-:W-:Y:S01]  /*0680*/  IMAD R23, R2, R23, R19 ;  /* 0x0000001702177224 */ /* 0x000fe200078e0213 */
[----:B------:R-:W-:Y:S01]  /*0690*/  IABS R2, R14 ;  /* 0x0000000e00027213 */ /* 0x000fe20000000000 */
[----:B------:R-:W-:-:S04]  /*06a0*/  @!P5 IMAD.IADD R22, R22, 0x1, -R9 ;  /* 0x000000011616d824 */ /* 0x000fc800078e0a09 */
[----:B------:R-:W-:Y:S01]  /*06b0*/  IMAD.MOV R25, RZ, RZ, -R2 ;  /* 0x000000ffff197224 */ /* 0x000fe200078e0a02 */
[----:B0-----:R-:W-:Y:S01]  /*06c0*/  IADD3 R2, R27, 0xffffffe, RZ ;  /* 0x0ffffffe1b027810 */ /* 0x001fe20007ffe0ff */
[----:B------:R-:W-:Y:S01]  /*06d0*/  @!P6 IMAD.IADD R28, R28, 0x1, -R11 ;  /* 0x000000011c1ce824 */ /* 0x000fe200078e0a0b */
[----:B------:R-:W-:Y:S01]  /*06e0*/  ISETP.GT.U32.AND P5, PT, R9, R22, PT ;  /* 0x000000160900720c */ /* 0x000fe20003fa4070 */
[----:B------:R-:W-:Y:S01]  /*06f0*/  IMAD R25, R24, R25, R19 ;  /* 0x0000001918197224 */ /* 0x000fe200078e0213 */
[----:B------:R0:W1:Y:S02]  /*0700*/  F2I.FTZ.U32.TRUNC.NTZ R3, R2 ;  /* 0x0000000200037305 */ /* 0x000064000021f000 */
[----:B------:R-:W-:Y:S01]  /*0710*/  ISETP.GT.U32.AND P6, PT, R11, R28, PT ;  /* 0x0000001c0b00720c */ /* 0x000fe20003fc4070 */
[----:B0-----:R-:W-:-:S08]  /*0720*/  IMAD.MOV.U32 R2, RZ, RZ, RZ ;  /* 0x000000ffff027224 */ /* 0x001fd000078e00ff */
[----:B------:R-:W-:Y:S01]  /*0730*/  @!P5 IMAD.IADD R22, R22, 0x1, -R9 ;  /* 0x000000011616d824 */ /* 0x000fe200078e0a09 */
[----:B------:R-:W-:-:S03]  /*0740*/  ISETP.GT.U32.AND P5, PT, R13, R23, PT ;  /* 0x000000170d00720c */ /* 0x000fc60003fa4070 */
[----:B------:R-:W-:Y:S01]  /*0750*/  @!P6 IMAD.IADD R28, R28, 0x1, -R11 ;  /* 0x000000011c1ce824 */ /* 0x000fe200078e0a0b */
[----:B------:R-:W-:Y:S01]  /*0760*/  ISETP.GT.U32.AND P6, PT, R16, R25, PT ;  /* 0x000000191000720c */ /* 0x000fe20003fc4070 */
[----:B-1----:R-:W-:Y:S02]  /*0770*/  IMAD.MOV R27, RZ, RZ, -R3 ;  /* 0x000000ffff1b7224 */ /* 0x002fe400078e0a03 */
[----:B------:R-:W-:Y:S01]  /*0780*/  @!P2 IMAD.MOV R22, RZ, RZ, -R22 ;  /* 0x000000ffff16a224 */ /* 0x000fe200078e0a16 */
[----:B------:R-:W-:Y:S01]  /*0790*/  @!P4 LOP3.LUT R22, RZ, R8, RZ, 0x33, !PT ;  /* 0x00000008ff16c212 */ /* 0x000fe200078e33ff */
[----:B------:R-:W-:Y:S02]  /*07a0*/  IMAD R9, R27, R26, RZ ;  /* 0x0000001a1b097224 */ /* 0x000fe400078e02ff */
[----:B------:R-:W-:-:S04]  /*07b0*/  IMAD.HI.U32 R8, R5, R19, RZ ;  /* 0x0000001305087227 */ /* 0x000fc800078e00ff */
[----:B------:R-:W-:Y:S01]  /*07c0*/  IMAD.HI.U32 R24, R3, R9, R2 ;  /* 0x0000000903187227 */ /* 0x000fe200078e0002 */
[----:B------:R-:W-:-:S03]  /*07d0*/  PRMT R9, R7, 0xbbb3, RZ ;  /* 0x0000bbb307097816 */ /* 0x000fc600000000ff */
[----:B------:R-:W-:Y:S01]  /*07e0*/  @!P6 IMAD.IADD R25, R25, 0x1, -R16 ;  /* 0x000000011919e824 */ /* 0x000fe200078e0a10 */
[-C--:B------:R-:W-:Y:S01]  /*07f0*/  IABS R11, R9.reuse ;  /* 0x00000009000b7213 */ /* 0x080fe20000000000 */
[----:B------:R-:W-:Y:S01]  /*0800*/  @!P5 IMAD.IADD R23, R23, 0x1, -R13 ;  /* 0x000000011717d824 */ /* 0x000fe200078e0a0d */
[----:B------:R-:W-:Y:S01]  /*0810*/  IABS R5, R9 ;  /* 0x0000000900057213 */ /* 0x000fe20000000000 */
[----:B------:R-:W-:Y:S01]  /*0820*/  IMAD.HI.U32 R24, R24, R19, RZ ;  /* 0x0000001318187227 */ /* 0x000fe200078e00ff */
[----:B------:R-:W0:Y:S01]  /*0830*/  I2F.RP R27, R11 ;  /* 0x0000000b001b7306 */ /* 0x000e220000209400 */
[----:B------:R-:W-:Y:S02]  /*0840*/  ISETP.GT.U32.AND P6, PT, R16, R25, PT ;  /* 0x000000191000720c */ /* 0x000fe40003fc4070 */
[----:B------:R-:W-:Y:S01]  /*0850*/  ISETP.GT.U32.AND P5, PT, R13, R23, PT ;  /* 0x000000170d00720c */ /* 0x000fe20003fa4070 */
[----:B------:R-:W-:Y:S02]  /*0860*/  IMAD.MOV R5, RZ, RZ, -R5 ;  /* 0x000000ffff057224 */ /* 0x000fe400078e0a05 */
[----:B------:R-:W-:Y:S01]  /*0870*/  @!P2 IMAD.MOV R28, RZ, RZ, -R28 ;  /* 0x000000ffff1ca224 */ /* 0x000fe200078e0a1c */
[----:B------:R-:W-:-:S02]  /*0880*/  @!P3 LOP3.LUT R28, RZ, R10, RZ, 0x33, !PT ;  /* 0x0000000aff1cb212 */ /* 0x000fc400078e33ff */
[----:B------:R-:W-:Y:S02]  /*0890*/  PRMT R10, R7, 0x7772, RZ ;  /* 0x00007772070a7816 */ /* 0x000fe400000000ff */
[----:B------:R-:W-:-:S03]  /*08a0*/  PRMT R22, R28, 0x7604, R22 ;  /* 0x000076041c167816 */ /* 0x000fc60000000016 */
[----:B------:R-:W-:Y:S01]  /*08b0*/  @!P6 IMAD.IADD R25, R25, 0x1, -R16 ;  /* 0x000000011919e824 */ /* 0x000fe200078e0a10 */
[----:B0-----:R-:W0:Y:S01]  /*08c0*/  MUFU.RCP R27, R27 ;  /* 0x0000001b001b7308 */ /* 0x001e220000001000 */
[----:B------:R-:W-:Y:S02]  /*08d0*/  @!P5 IMAD.IADD R23, R23, 0x1, -R13 ;  /* 0x000000011717d824 */ /* 0x000fe400078e0a0d */
[----:B------:R-:W-:Y:S01]  /*08e0*/  @!P2 IMAD.MOV R25, RZ, RZ, -R25 ;  /* 0x000000ffff19a224 */ /* 0x000fe200078e0a19 */
[----:B------:R-:W-:Y:S01]  /*08f0*/  @!P1 LOP3.LUT R25, RZ, R14, RZ, 0x33, !PT ;  /* 0x0000000eff199212 */ /* 0x000fe200078e33ff */
[----:B------:R-:W-:Y:S01]  /*0900*/  @!P2 IMAD.MOV R23, RZ, RZ, -R23 ;  /* 0x000000ffff17a224 */ /* 0x000fe200078e0a17 */
[----:B------:R-:W-:-:S04]  /*0910*/  @!P0 LOP3.LUT R23, RZ, R12, RZ, 0x33, !PT ;  /* 0x0000000cff178212 */ /* 0x000fc800078e33ff */
[----:B------:R-:W-:Y:S02]  /*0920*/  PRMT R22, R23, 0x7054, R22 ;  /* 0x0000705417167816 */ /* 0x000fe40000000016 */
[----:B0-----:R-:W-:-:S04]  /*0930*/  IADD3 R2, R27, 0xffffffe, RZ ;  /* 0x0ffffffe1b027810 */ /* 0x001fc80007ffe0ff */
        /* <DEDUP_REMOVED lines=8> */
[--C-:B------:R-:W-:Y:S01]  /*09c0*/  IMAD R4, R4, R3, R19.reuse ;  /* 0x0000000304047224 */ /* 0x100fe200078e0213 */
[----:B------:R-:W-:Y:S01]  /*09d0*/  IABS R3, R18 ;  /* 0x0000001200037213 */ /* 0x000fe20000000000 */
[----:B------:R-:W-:Y:S01]  /*09e0*/  IMAD R2, R2, R5, R19 ;  /* 0x0000000502027224 */ /* 0x000fe200078e0213 */
[----:B------:R-:W-:Y:S02]  /*09f0*/  PRMT R5, R7, 0x7770, RZ ;  /* 0x0000777007057816 */ /* 0x000fe400000000ff */
[----:B------:R-:W-:Y:S01]  /*0a00*/  ISETP.GT.U32.AND P5, PT, R17, R4, PT ;  /* 0x000000041100720c */ /* 0x000fe20003fa4070 */
[----:B------:R-:W-:Y:S01]  /*0a10*/  IMAD.MOV R3, RZ, RZ, -R3 ;  /* 0x000000ffff037224 */ /* 0x000fe200078e0a03 */
[----:B------:R-:W-:-:S03]  /*0a20*/  ISETP.GT.U32.AND P4, PT, R11, R2, PT ;  /* 0x000000020b00720c */ /* 0x000fc60003f84070 */
[----:B------:R-:W-:Y:S01]  /*0a30*/  IMAD R8, R8, R3, R19 ;  /* 0x0000000308087224 */ /* 0x000fe200078e0213 */
[----:B------:R-:W-:-:S04]  /*0a40*/  IABS R3, R20 ;  /* 0x0000001400037213 */ /* 0x000fc80000000000 */
[----:B------:R-:W-:Y:S01]  /*0a50*/  ISETP.GT.U32.AND P6, PT, R21, R8, PT ;  /* 0x000000081500720c */ /* 0x000fe20003fc4070 */
[----:B------:R-:W-:Y:S02]  /*0a60*/  IMAD.MOV R3, RZ, RZ, -R3 ;  /* 0x000000ffff037224 */ /* 0x000fe400078e0a03 */
[----:B------:R-:W-:Y:S02]  /*0a70*/  @!P5 IMAD.IADD R4, R4, 0x1, -R17 ;  /* 0x000000010404d824 */ /* 0x000fe400078e0a11 */
[----:B------:R-:W-:Y:S02]  /*0a80*/  IMAD R3, R24, R3, R19 ;  /* 0x0000000318037224 */ /* 0x000fe400078e0213 */
[----:B------:R-:W-:Y:S01]  /*0a90*/  @!P4 IMAD.IADD R2, R2, 0x1, -R11 ;  /* 0x000000010202c824 */ /* 0x000fe200078e0a0b */
[----:B------:R-:W-:Y:S02]  /*0aa0*/  ISETP.NE.AND P4, PT, R5, RZ, PT ;  /* 0x000000ff0500720c */ /* 0x000fe40003f85270 */
[----:B------:R-:W-:-:S02]  /*0ab0*/  ISETP.GT.U32.AND P3, PT, R26, R3, PT ;  /* 0x000000031a00720c */ /* 0x000fc40003f64070 */
[----:B------:R-:W-:Y:S01]  /*0ac0*/  PRMT R5, R7, 0x7771, RZ ;  /* 0x0000777107057816 */ /* 0x000fe200000000ff */
[----:B------:R-:W-:Y:S01]  /*0ad0*/  @!P6 IMAD.IADD R8, R8, 0x1, -R21 ;  /* 0x000000010808e824 */ /* 0x000fe200078e0a15 */
[----:B------:R-:W-:Y:S02]  /*0ae0*/  ISETP.GT.U32.AND P6, PT, R17, R4, PT ;  /* 0x000000041100720c */ /* 0x000fe40003fc4070 */
[----:B------:R-:W-:Y:S02]  /*0af0*/  ISETP.GT.U32.AND P0, PT, R11, R2, PT ;  /* 0x000000020b00720c */ /* 0x000fe40003f04070 */
[----:B------:R-:W-:Y:S02]  /*0b00*/  ISETP.GT.U32.AND P5, PT, R21, R8, PT ;  /* 0x000000081500720c */ /* 0x000fe40003fa4070 */
[----:B------:R-:W-:-:S03]  /*0b10*/  PRMT R7, R7, 0x7773, RZ ;  /* 0x0000777307077816 */ /* 0x000fc600000000ff */
[----:B------:R-:W-:-:S04]  /*0b20*/  @!P3 IMAD.IADD R3, R3, 0x1, -R26 ;  /* 0x000000010303b824 */ /* 0x000fc800078e0a1a */
[----:B------:R-:W-:Y:S01]  /*0b30*/  @!P6 IMAD.IADD R4, R4, 0x1, -R17 ;  /* 0x000000010404e824 */ /* 0x000fe200078e0a11 */
[----:B------:R-:W-:Y:S01]  /*0b40*/  ISETP.GT.U32.AND P3, PT, R26, R3, PT ;  /* 0x000000031a00720c */ /* 0x000fe20003f64070 */
[----:B------:R-:W-:Y:S01]  /*0b50*/  @!P0 IMAD.IADD R2, R2, 0x1, -R11 ;  /* 0x0000000102028824 */ /* 0x000fe200078e0a0b */
[----:B------:R-:W-:Y:S01]  /*0b60*/  ISETP.NE.AND P6, PT, R5, RZ, PT ;  /* 0x000000ff0500720c */ /* 0x000fe20003fc5270 */
[----:B------:R-:W-:Y:S01]  /*0b70*/  @!P5 IMAD.IADD R8, R8, 0x1, -R21 ;  /* 0x000000010808d824 */ /* 0x000fe200078e0a15 */
[----:B------:R-:W-:Y:S01]  /*0b80*/  ISETP.NE.AND P5, PT, R10, RZ, PT ;  /* 0x000000ff0a00720c */ /* 0x000fe20003fa5270 */
[----:B------:R-:W-:Y:S02]  /*0b90*/  IMAD.MOV.U32 R5, RZ, RZ, R4 ;  /* 0x000000ffff057224 */ /* 0x000fe400078e0004 */
[----:B------:R-:W-:Y:S02]  /*0ba0*/  @!P2 IMAD.MOV R8, RZ, RZ, -R8 ;  /* 0x000000ffff08a224 */ /* 0x000fe400078e0a08 */
[----:B------:R-:W-:Y:S01]  /*0bb0*/  @!P2 IMAD.MOV R5, RZ, RZ, -R5 ;  /* 0x000000ffff05a224 */ /* 0x000fe200078e0a05 */
[----:B------:R-:W-:Y:S01]  /*0bc0*/  @!P4 LOP3.LUT R5, RZ, R15, RZ, 0x33, !PT ;  /* 0x0000000fff05c212 */ /* 0x000fe200078e33ff */
[----:B------:R-:W-:Y:S01]  /*0bd0*/  IMAD.MOV.U32 R4, RZ, RZ, R2 ;  /* 0x000000ffff047224 */ /* 0x000fe200078e0002 */
[----:B------:R-:W-:Y:S01]  /*0be0*/  IADD3 R2, P0, R0, c[0x0][0x168], RZ ;  /* 0x00005a0000027a10 */ /* 0x000fe20007f1e0ff */
[----:B------:R-:W-:Y:S01]  /*0bf0*/  @!P3 IMAD.IADD R3, R3, 0x1, -R26 ;  /* 0x000000010303b824 */ /* 0x000fe200078e0a1a */
[----:B------:R-:W-:Y:S01]  /*0c00*/  ISETP.NE.AND P3, PT, R7, RZ, PT ;  /* 0x000000ff0700720c */ /* 0x000fe20003f65270 */
[----:B------:R-:W-:Y:S01]  /*0c10*/  @!P2 IMAD.MOV R4, RZ, RZ, -R4 ;  /* 0x000000ffff04a224 */ /* 0x000fe200078e0a04 */
[----:B------:R-:W-:Y:S01]  /*0c20*/  @!P6 LOP3.LUT R8, RZ, R18, RZ, 0x33, !PT ;  /* 0x00000012ff08e212 */ /* 0x000fe200078e33ff */
[----:B------:R-:W-:-:S02]  /*0c30*/  IMAD.MOV.U32 R7, RZ, RZ, R3 ;  /* 0x000000ffff077224 */ /* 0x000fc400078e0003 */
[----:B------:R-:W-:Y:S01]  /*0c40*/  IMAD.X R3, RZ, RZ, c[0x0][0x16c], P0 ;  /* 0x00005b00ff037624 */ /* 0x000fe200000e06ff */
[----:B------:R-:W-:Y:S01]  /*0c50*/  PRMT R0, R8, 0x7604, R5 ;  /* 0x0000760408007816 */ /* 0x000fe20000000005 */
[----:B------:R-:W-:Y:S01]  /*0c60*/  @!P2 IMAD.MOV R7, RZ, RZ, -R7 ;  /* 0x000000ffff07a224 */ /* 0x000fe200078e0a07 */
[----:B------:R-:W-:-:S04]  /*0c70*/  @!P5 LOP3.LUT R7, RZ, R20, RZ, 0x33, !PT ;  /* 0x00000014ff07d212 */ /* 0x000fc800078e33ff */
[----:B------:R-:W-:Y:S01]  /*0c80*/  PRMT R5, R7, 0x7054, R0 ;  /* 0x0000705407057816 */ /* 0x000fe20000000000 */
[----:B------:R-:W-:Y:S01]  /*0c90*/  IMAD.WIDE R6, R6, 0x4, R2 ;  /* 0x0000000406067825 */ /* 0x000fe200078e0202 */
[----:B------:R-:W-:Y:S02]  /*0ca0*/  @!P3 LOP3.LUT R4, RZ, R9, RZ, 0x33, !PT ;  /* 0x00000009ff04b212 */ /* 0x000fe400078e33ff */
[----:B------:R-:W-:Y:S02]  /*0cb0*/  PRMT R3, R25, 0x654, R22 ;  /* 0x0000065419037816 */ /* 0x000fe40000000016 */
[----:B------:R-:W-:-:S03]  /*0cc0*/  PRMT R5, R4, 0x654, R5 ;  /* 0x0000065404057816 */ /* 0x000fc60000000005 */
[----:B------:R-:W-:Y:S04]  /*0cd0*/  STG.E [R6.64], R3 ;  /* 0x0000000306007986 */ /* 0x000fe8000c101904 */
[----:B------:R-:W-:Y:S01]  /*0ce0*/  STG.E [R6.64+0x200], R5 ;  /* 0x0002000506007986 */ /* 0x000fe2000c101904 */
[----:B------:R-:W-:Y:S05]  /*0cf0*/  EXIT ;  /* 0x000000000000794d */ /* 0x000fea0003800000 */
.L_x_22872:
        /* <DEDUP_REMOVED lines=35> */
[----:B------:R-:W-:-:S05]  /*0f30*/  @!P2 IADD3 R18, P4, R18, c[0x0][0x170], RZ ;  /* 0x00005c001212aa10 */ /* 0x000fca0007f9e0ff */
[----:B------:R-:W-:Y:S01]  /*0f40*/  @!P2 IMAD.X R19, RZ, RZ, c[0x0][0x174], P4 ;  /* 0x00005d00ff13a624 */ /* 0x000fe200020e06ff */
[----:B0-----:R-:W-:-:S05]  /*0f50*/  @!P1 IADD3 R2, P4, R6, c[0x0][0x170], RZ ;  /* 0x00005c0006029a10 */ /* 0x001fca0007f9e0ff */
[----:B-1----:R-:W-:Y:S02]  /*0f60*/  @!P5 IMAD.IADD R4, R0, 0x1, R9 ;  /* 0x000000010004d824 */ /* 0x002fe400078e0209 */
[----:B------:R-:W-:Y:S02]  /*0f70*/  IMAD.MOV.U32 R9, RZ, RZ, RZ ;  /* 0x000000ffff097224 */ /* 0x000fe400078e00ff */
[----:B------:R-:W-:-:S05]  /*0f80*/  @!P1 IMAD.X R3, RZ, RZ, c[0x0][0x174], P4 ;  /* 0x00005d00ff039624 */ /* 0x000fca00020e06ff */
[----:B------:R0:W5:Y:S01]  /*0f90*/  @!P1 LDG.E.S8 R9, [R2.64] ;  /* 0x0000000402099981 */ /* 0x000162000c1e1300 */
[----:B--2---:R-:W-:Y:S02]  /*0fa0*/  @!P0 IADD3 R24, P1, R11, c[0x0][0x170], RZ ;  /* 0x00005c000b188a10 */ /* 0x004fe40007f3e0ff */
[----:B------:R-:W-:-:S03]  /*0fb0*/  PRMT R13, RZ, 0x7610, R13 ;  /* 0x00007610ff0d7816 */ /* 0x000fc6000000000d */
[----:B------:R-:W-:-:S05]  /*0fc0*/  @!P0 IMAD.X R25, RZ, RZ, c[0x0][0x174], P1 ;  /* 0x00005d00ff198624 */ /* 0x000fca00008e06ff */
[----:B------:R0:W5:Y:S01]  /*0fd0*/  @!P0 LDG.E.U8 R13, [R24.64] ;  /* 0x00000004180d8981 */ /* 0x000162000c1e1100 */
[----:B------:R-:W-:Y:S01]  /*0fe0*/  @!P3 IADD3 R22, P6, R22, c[0x0][0x170], RZ ;  /* 0x00005c001616ba10 */ /* 0x000fe20007fde0ff */
[----:B------:R-:W-:-:S04]  /*0ff0*/  IMAD.MOV.U32 R12, RZ, RZ, RZ ;  /* 0x000000ffff0c7224 */ /* 0x000fc800078e00ff */
[----:B------:R-:W-:Y:S02]  /*1000*/  @!P3 IMAD.X R23, RZ, RZ, c[0x0][0x174], P6 ;  /* 0x00005d00ff17b624 */ /* 0x000fe400030e06ff */
[----:B------:R-:W-:-:S03]  /*1010*/  IMAD.MOV.U32 R10, RZ, RZ, RZ ;  /* 0x000000ffff0a7224 */ /* 0x000fc600078e00ff */
[----:B------:R1:W5:Y:S01]  /*1020*/  @!P3 LDG.E.S8 R12, [R22.64] ;  /* 0x00000004160cb981 */ /* 0x000362000c1e1300 */
[----:B------:R-:W-:Y:S01]  /*1030*/  @!P5 IADD3 R4, P3, R4, c[0x0][0x170], RZ ;  /* 0x00005c000404da10 */ /* 0x000fe20007f7e0ff */
[----:B------:R-:W-:Y:S01]  /*1040*/  IMAD.MOV.U32 R6, RZ, RZ, RZ ;  /* 0x000000ffff067224 */ /* 0x000fe200078e00ff */
[C---:B------:R-:W-:Y:S01]  /*1050*/  IADD3 R26, R8.reuse, 0x180, RZ ;  /* 0x00000180081a7810 */ /* 0x040fe20007ffe0ff */
[----:B------:R2:W5:Y:S02]  /*1060*/  @!P2 LDG.E.S8 R10, [R18.64] ;  /* 0x00000004120aa981 */ /* 0x000564000c1e1300 */
[----:B------:R-:W-:Y:S01]  /*1070*/  @!P5 IMAD.X R5, RZ, RZ, c[0x0][0x174], P3 ;  /* 0x00005d00ff05d624 */ /* 0x000fe200018e06ff */
[C---:B------:R-:W-:Y:S01]  /*1080*/  IADD3 R28, R8.reuse, 0x200, RZ ;  /* 0x00000200081c7810 */ /* 0x040fe20007ffe0ff */
[----:B------:R-:W-:Y:S01]  /*1090*/  BSSY B0, `(.L_x_22873) ;  /* 0x0000024000007945 */ /* 0x000fe20003800000 */
[C---:B-1----:R-:W-:Y:S02]  /*10a0*/  IADD3 R22, R8.reuse, 0x100, RZ ;  /* 0x0000010008167810 */ /* 0x042fe40007ffe0ff */
[----:B------:R1:W5:Y:S01]  /*10b0*/  @!P5 LDG.E.S8 R6, [R4.64] ;  /* 0x000000040406d981 */ /* 0x000362000c1e1300 */
[----:B--2---:R-:W-:-:S02]  /*10c0*/  IADD3 R18, R8, 0x80, RZ ;  /* 0x0000008008127810 */ /* 0x004fc40007ffe0ff */
[-C--:B------:R-:W-:Y:S02]  /*10d0*/  ISETP.GE.AND P1, PT, R22, R7.reuse, PT ;  /* 0x000000071600720c */ /* 0x080fe40003f26270 */
[-C--:B------:R-:W-:Y:S02]  /*10e0*/  ISETP.GE.AND P4, PT, R18, R7.reuse, PT ;  /* 0x000000071200720c */ /* 0x080fe40003f86270 */
[-C--:B------:R-:W-:Y:S01]  /*10f0*/  ISETP.GE.AND P2, PT, R26, R7.reuse, PT ;  /* 0x000000071a00720c */ /* 0x080fe20003f46270 */
[----:B-1----:R-:W-:Y:S01]  /*1100*/  @!P0 IMAD.IADD R4, R0, 0x1, R8 ;  /* 0x0000000100048824 */ /* 0x002fe200078e0208 */
[----:B------:R-:W-:Y:S02]  /*1110*/  ISETP.GE.AND P3, PT, R28, R7, PT ;  /* 0x000000071c00720c */ /* 0x000fe40003f66270 */
[----:B------:R-:W-:Y:S01]  /*1120*/  PRMT R11, R20, 0x8880, RZ ;  /* 0x00008880140b7816 */ /* 0x000fe200000000ff */
[----:B------:R-:W-:Y:S05]  /*1130*/  @P0 BRA `(.L_x_22874) ;  /* 0x0000019000000947 */ /* 0x000fea0003800000 */
[----:B0----5:R-:W-:Y:S02]  /*1140*/  LOP3.LUT R13, R13, 0xffff, RZ, 0xc0, !PT ;  /* 0x0000ffff0d0d7812 */ /* 0x021fe400078ec0ff */
[----:B------:R-:W-:-:S02]  /*1150*/  IABS R20, R11 ;  /* 0x0000000b00147213 */ /* 0x000fc40000000000 */
[----:B------:R-:W-:-:S04]  /*1160*/  PRMT R5, R13, 0x8880, RZ ;  /* 0x000088800d057816 */ /* 0x000fc800000000ff */
        /* <DEDUP_REMOVED lines=22> */
.L_x_22874:
[----:B0-----:R-:W-:Y:S05]  /*12d0*/  BSYNC B0 ;  /* 0x0000000000007941 */ /* 0x001fea0003800000 */
.L_x_22873:
        /* <DEDUP_REMOVED lines=24> */
.L_x_22876:
[----:B------:R-:W-:Y:S05]  /*1460*/  BSYNC B0 ;  /* 0x0000000000007941 */ /* 0x000fea0003800000 */
.L_x_22875:
[----:B------:R-:W-:Y:S01]  /*1470*/  @!P0 IADD3 R2, P6, R4, c[0x0][0x168], RZ ;  /* 0x00005a0004028a10 */ /* 0x000fe20007fde0ff */
[----:B------:R-:W-:Y:S01]  /*1480*/  BSSY B0, `(.L_x_22877) ;  /* 0x0000020000007945 */ /* 0x000fe20003800000 */
[C---:B-----5:R-:W-:Y:S02]  /*1490*/  IADD3 R16, R8.reuse, 0x280, RZ ;  /* 0x0000028008107810 */ /* 0x060fe40007ffe0ff */
        /* <DEDUP_REMOVED lines=30> */
.L_x_22878:
[----:B------:R-:W-:Y:S05]  /*1680*/  BSYNC B0 ;  /* 0x0000000000007941 */ /* 0x000fea0003800000 */
.L_x_22877:
[----:B------:R-:W-:Y:S01]  /*1690*/  BSSY B0, `(.L_x_22879) ;  /* 0x0000019000007945 */ /* 0x000fe20003800000 */
[----:B------:R-:W-:Y:S05]  /*16a0*/  @P2 BRA `(.L_x_22880) ;  /* 0x0000017000002947 */ /* 0x000fea0003800000 */
        /* <DEDUP_REMOVED lines=23> */
.L_x_22880:
[----:B------:R-:W-:Y:S05]  /*1820*/  BSYNC B0 ;  /* 0x0000000000007941 */ /* 0x000fea0003800000 */
.L_x_22879:
        /* <DEDUP_REMOVED lines=25> */
.L_x_22882:
[----:B------:R-:W-:Y:S05]  /*19c0*/  BSYNC B0 ;  /* 0x0000000000007941 */ /* 0x000fea0003800000 */
.L_x_22881:
        /* <DEDUP_REMOVED lines=25> */
.L_x_22884:
[----:B------:R-:W-:Y:S05]  /*1b60*/  BSYNC B0 ;  /* 0x0000000000007941 */ /* 0x000fea0003800000 */
.L_x_22883:
        /* <DEDUP_REMOVED lines=25> */
.L_x_22886:
[----:B------:R-:W-:Y:S05]  /*1d00*/  BSYNC B0 ;  /* 0x0000000000007941 */ /* 0x000fea0003800000 */
.L_x_22885:
        /* <DEDUP_REMOVED lines=24> */
.L_x_22888:
[----:B------:R-:W-:Y:S05]  /*1e90*/  BSYNC B0 ;  /* 0x0000000000007941 */ /* 0x000fea0003800000 */
.L_x_22887:
        /* <DEDUP_REMOVED lines=18> */
.L_x_22891:
[----:B0-----:R-:W-:-:S13]  /*1fc0*/  ISETP.GE.AND P0, PT, R8, R7, PT ;  /* 0x000000070800720c */ /* 0x001fda0003f06270 */
[----:B------:R-:W-:Y:S05]  /*1fd0*/  @P0 BRA `(.L_x_22893) ;  /* 0x000000c000000947 */ /* 0x000fea0003800000 */
[----:B------:R-:W-:Y:S01]  /*1fe0*/  IMAD.IADD R2, R0, 0x1, R8 ;  /* 0x0000000100027824 */ /* 0x000fe200078e0208 */
[----:B------:R-:W-:-:S04]  /*1ff0*/  IADD3 R8, R8, 0x80, RZ ;  /* 0x0000008008087810 */ /* 0x000fc80007ffe0ff */
[----:B------:R-:W-:-:S05]  /*2000*/  IADD3 R2, P0, R2, c[0x0][0x168], RZ ;  /* 0x00005a0002027a10 */ /* 0x000fca0007f1e0ff */
[----:B------:R-:W-:-:S05]  /*2010*/  IMAD.X R3, RZ, RZ, c[0x0][0x16c], P0 ;  /* 0x00005b00ff037624 */ /* 0x000fca00000e06ff */
[----:B------:R0:W-:Y:S03]  /*2020*/  STG.E.U8 [R2.64], R17 ;  /* 0x0000001102007986 */ /* 0x0001e6000c101104 */
.L_x_22892:
[----:B------:R-:W-:-:S13]  /*2030*/  ISETP.GE.AND P0, PT, R8, R7, PT ;  /* 0x000000070800720c */ /* 0x000fda0003f06270 */
[----:B------:R-:W-:Y:S05]  /*2040*/  @P0 BRA `(.L_x_22894) ;  /* 0x000000d000000947 */ /* 0x000fea0003800000 */
[----:B0-----:R-:W-:Y:S01]  /*2050*/  IMAD.IADD R2, R0, 0x1, R8 ;  /* 0x0000000100027824 */ /* 0x001fe200078e0208 */
[----:B------:R-:W-:-:S04]  /*2060*/  IADD3 R8, R8, 0x80, RZ ;  /* 0x0000008008087810 */ /* 0x000fc80007ffe0ff */
[----:B------:R-:W-:-:S05]  /*2070*/  IADD3 R2, P0, R2, c[0x0][0x168], RZ ;  /* 0x00005a0002027a10 */ /* 0x000fca0007f1e0ff */
[----:B------:R-:W-:-:S05]  /*2080*/  IMAD.X R3, RZ, RZ, c[0x0][0x16c], P0 ;  /* 0x00005b00ff037624 */ /* 0x000fca00000e06ff */
[----:B------:R0:W-:Y:S03]  /*2090*/  STG.E.U8 [R2.64], R14 ;  /* 0x0000000e02007986 */ /* 0x0001e6000c101104 */
.L_x_22893:
        /* <DEDUP_REMOVED lines=8> */
.L_x_22894:
[----:B------:R-:W-:Y:S05]  /*2120*/  BSYNC B1 ;  /* 0x0000000000017941 */ /* 0x000fea0003800000 */
.L_x_22890:
[----:B------:R-:W-:-:S13]  /*2130*/  ISETP.GE.AND P0, PT, R8, R7, PT ;  /* 0x000000070800720c */ /* 0x000fda0003f06270 */
[----:B0-----:R-:W-:Y:S01]  /*2140*/  @!P0 IMAD.IADD R2, R0, 0x1, R8 ;  /* 0x0000000100028824 */ /* 0x001fe200078e0208 */
[----:B------:R-:W-:-:S04]  /*2150*/  @!P0 IADD3 R8, R8, 0x80, RZ ;  /* 0x0000008008088810 */ /* 0x000fc80007ffe0ff */
[----:B------:R-:W-:-:S05]  /*2160*/  @!P0 IADD3 R2, P1, R2, c[0x0][0x168], RZ ;  /* 0x00005a0002028a10 */ /* 0x000fca0007f3e0ff */
[----:B------:R-:W-:-:S05]  /*2170*/  @!P0 IMAD.X R3, RZ, RZ, c[0x0][0x16c], P1 ;  /* 0x00005b00ff038624 */ /* 0x000fca00008e06ff */
[----:B------:R0:W-:Y:S03]  /*2180*/  @!P0 STG.E.U8 [R2.64], R10 ;  /* 0x0000000a02008986 */ /* 0x0001e6000c101104 */
.L_x_22895:
[----:B------:R-:W-:Y:S05]  /*2190*/  BSYNC B0 ;  /* 0x0000000000007941 */ /* 0x000fea0003800000 */
.L_x_22889:
        /* <DEDUP_REMOVED lines=8> */
.L_x_22896:
        /* <DEDUP_REMOVED lines=14> */
.L_x_50683:


//--------------------- .text._ZN2at6native29vectorized_elementwise_kernelILi8ENS0_13AUnaryFunctorIaaaZZZNS0_16fmod_kernel_cudaERNS_18TensorIteratorBaseEENKUlvE_clEvENKUlvE0_clEvEUlaaE_EESt5arrayIPcLm2EEEEviT0_T1_ --------------------------
	.section	.text._ZN2at6native29vectorized_elementwise_kernelILi8ENS0_13AUnaryFunctorIaaaZZZNS0_16fmod_kernel_cudaERNS_18TensorIteratorBaseEENKUlvE_clEvENKUlvE0_clEvEUlaaE_EESt5arrayIPcLm2EEEEviT0_T1_,"ax",@progbits
	.sectioninfo	@"SHI_REGISTERS=4"
	.align	128
        .global         _ZN2at6native29vectorized_elementwise_kernelILi8ENS0_13AUnaryFunctorIaaaZZZNS0_16fmod_kernel_cudaERNS_18TensorIteratorBaseEENKUlvE_clEvENKUlvE0_clEvEUlaaE_EESt5arrayIPcLm2EEEEviT0_T1_
        .type           _ZN2at6native29vectorized_elementwise_kernelILi8ENS0_13AUnaryFunctorIaaaZZZNS0_16fmod_kernel_cudaERNS_18TensorIteratorBaseEENKUlvE_clEvENKUlvE0_clEvEUlaaE_EESt5arrayIPcLm2EEEEviT0_T1_,@function
        .size           _ZN2at6native29vectorized_elementwise_kernelILi8ENS0_13AUnaryFunctorIaaaZZZNS0_16fmod_kernel_cudaERNS_18TensorIteratorBaseEENKUlvE_clEvENKUlvE0_clEvEUlaaE_EESt5arrayIPcLm2EEEEviT0_T1_,(.L_x_50684 - _ZN2at6native29vectorized_elementwise_kernelILi8ENS0_13AUnaryFunctorIaaaZZZNS0_16fmod_kernel_cudaERNS_18TensorIteratorBaseEENKUlvE_clEvENKUlvE0_clEvEUlaaE_EESt5arrayIPcLm2EEEEviT0_T1_)
        .other          _ZN2at6native29vectorized_elementwise_kernelILi8ENS0_13AUnaryFunctorIaaaZZZNS0_16fmod_kernel_cudaERNS_18TensorIteratorBaseEENKUlvE_clEvENKUlvE0_clEvEUlaaE_EESt5arrayIPcLm2EEEEviT0_T1_,@"STO_CUDA_ENTRY STV_DEFAULT"
_ZN2at6native29vectorized_elementwise_kernelILi8ENS0_13AUnaryFunctorIaaaZZZNS0_16fmod_kernel_cudaERNS_18TensorIteratorBaseEENKUlvE_clEvENKUlvE0_clEvEUlaaE_EESt5arrayIPcLm2EEEEviT0_T1_:
.text._ZN2at6native29vectorized_elementwise_kernelILi8ENS0_13AUnaryFunctorIaaaZZZNS0_16fmod_kernel_cudaERNS_18TensorIteratorBaseEENKUlvE_clEvENKUlvE0_clEvEUlaaE_EESt5arrayIPcLm2EEEEviT0_T1_:
[----:B------:R-:W-:Y:S02]  /*0000*/  MOV R1, c[0x0][0x28] ;  /* 0x00000a0000017a02 */ /* 0x000fe40000000f00 */
[----:B------:R-:W-:Y:S05]  /*0010*/  EXIT ;  /* 0x000000000000794d */ /* 0x000fea0003800000 */
.L_x_22897:
        /* <DEDUP_REMOVED lines=14> */
.L_x_50684:


//--------------------- .text._ZN2at6native18elementwise_kernelILi128ELi4EZNS0_15gpu_kernel_implINS0_13BinaryFunctorIhhhZZZNS0_16fmod_kernel_cudaERNS_18TensorIteratorBaseEENKUlvE_clEvENKUlvE_clEvEUlhhE_EEEEvS5_RKT_EUliE_EEviT1_ --------------------------
	.section	.text._ZN2at6native18elementwise_kernelILi128ELi4EZNS0_15gpu_kernel_implINS0_13BinaryFunctorIhhhZZZNS0_16fmod_kernel_cudaERNS_18TensorIteratorBaseEENKUlvE_clEvENKUlvE_clEvEUlhhE_EEEEvS5_RKT_EUliE_EEviT1_,"ax",@progbits
	.sectioninfo	@"SHI_REGISTERS=26"
	.align	128
        .global         _ZN2at6native18elementwise_kernelILi128ELi4EZNS0_15gpu_kernel_implINS0_13BinaryFunctorIhhhZZZNS0_16fmod_kernel_cudaERNS_18TensorIteratorBaseEENKUlvE_clEvENKUlvE_clEvEUlhhE_EEEEvS5_RKT_EUliE_EEviT1_
        .type           _ZN2at6native18elementwise_kernelILi128ELi4EZNS0_15gpu_kernel_implINS0_13BinaryFunctorIhhhZZZNS0_16fmod_kernel_cudaERNS_18TensorIteratorBaseEENKUlvE_clEvENKUlvE_clEvEUlhhE_EEEEvS5_RKT_EUliE_EEviT1_,@function
        .size           _ZN2at6native18elementwise_kernelILi128ELi4EZNS0_15gpu_kernel_implINS0_13BinaryFunctorIhhhZZZNS0_16fmod_kernel_cudaERNS_18TensorIteratorBaseEENKUlvE_clEvENKUlvE_clEvEUlhhE_EEEEvS5_RKT_EUliE_EEviT1_,(.L_x_50463 - _ZN2at6native18elementwise_kernelILi128ELi4EZNS0_15gpu_kernel_implINS0_13BinaryFunctorIhhhZZZNS0_16fmod_kernel_cudaERNS_18TensorIteratorBaseEENKUlvE_clEvENKUlvE_clEvEUlhhE_EEEEvS5_RKT_EUliE_EEviT1_)
        .other          _ZN2at6native18elementwise_kernelILi128ELi4EZNS0_15gpu_kernel_implINS0_13BinaryFunctorIhhhZZZNS0_16fmod_kernel_cudaERNS_18TensorIteratorBaseEENKUlvE_clEvENKUlvE_clEvEUlhhE_EEEEvS5_RKT_EUliE_EEviT1_,@"STO_CUDA_ENTRY STV_DEFAULT"
_ZN2at6native18elementwise_kernelILi128ELi4EZNS0_15gpu_kernel_implINS0_13BinaryFunctorIhhhZZZNS0_16fmod_kernel_cudaERNS_18TensorIteratorBaseEENKUlvE_clEvENKUlvE_clEvEUlhhE_EEEEvS5_RKT_EUliE_EEviT1_:
.text._ZN2at6native18elementwise_kernelILi128ELi4EZNS0_15gpu_kernel_implINS0_13BinaryFunctorIhhhZZZNS0_16fmod_kernel_cudaERNS_18TensorIteratorBaseEENKUlvE_clEvENKUlvE_clEvEUlhhE_EEEEvS5_RKT_EUliE_EEviT1_:
        /* <DEDUP_REMOVED lines=263> */
.L_x_22900:
        /* <DEDUP_REMOVED lines=18> */
.L_x_22904:
[----:B------:R0:W5:Y:S01]  /*1190*/  LDG.E.U8 R23, [R4.64] ;  /* 0x0000002404177981 */ /* 0x000162000c1e1100 */
[----:B------:R-:W-:Y:S05]  /*11a0*/  BRA `(.L_x_22906) ;  /* 0x00000dc000007947 */ /* 0x000fea0003800000 */
.L_x_22903:
        /* <DEDUP_REMOVED lines=8> */
.L_x_22908:
[----:B------:R0:W5:Y:S01]  /*1230*/  LDG.E.U8 R23, [R4.64] ;  /* 0x0000002404177981 */ /* 0x000162000c1e1100 */
[----:B------:R-:W-:Y:S05]  /*1240*/  BRA `(.L_x_22906) ;  /* 0x00000d2000007947 */ /* 0x000fea0003800000 */
.L_x_22907:
[----:B------:R0:W5:Y:S01]  /*1250*/  LDG.E.U16 R23, [R4.64] ;  /* 0x0000002404177981 */ /* 0x000162000c1e1500 */
[----:B------:R-:W-:Y:S05]  /*1260*/  BRA `(.L_x_22906) ;  /* 0x00000d0000007947 */ /* 0x000fea0003800000 */
.L_x_22902:
[----:B------:R-:W-:-:S13]  /*1270*/  ISETP.GT.AND P0, PT, R2, 0x6, PT ;  /* 0x000000060200780c */ /* 0x000fda0003f04270 */
[----:B------:R-:W-:Y:S05]  /*1280*/  @P0 BRA `(.L_x_22909) ;  /* 0x000000d000000947 */ /* 0x000fea0003800000 */
[----:B------:R-:W-:-:S13]  /*1290*/  ISETP.NE.AND P0, PT, R2, 0x5, PT ;  /* 0x000000050200780c */ /* 0x000fda0003f05270 */
[----:B------:R-:W-:Y:S05]  /*12a0*/  @!P0 BRA `(.L_x_22910) ;  /* 0x0000006000008947 */ /* 0x000fea0003800000 */
[----:B------:R-:W-:-:S13]  /*12b0*/  ISETP.NE.AND P0, PT, R2, 0x6, PT ;  /* 0x000000060200780c */ /* 0x000fda0003f05270 */
[----:B------:R-:W-:Y:S05]  /*12c0*/  @P0 BRA `(.L_x_22905) ;  /* 0x00000b2000000947 */ /* 0x000fea0003800000 */
[----:B------:R-:W2:Y:S02]  /*12d0*/  LDG.E R2, [R4.64] ;  /* 0x0000002404027981 */ /* 0x000ea4000c1e1900 */
[----:B--2---:R-:W0:Y:S02]  /*12e0*/  F2I.S64.TRUNC R2, R2 ;  /* 0x0000000200027311 */ /* 0x004e24000020d900 */
[----:B0-----:R-:W-:Y:S01]  /*12f0*/  PRMT R23, R2, 0x7610, R23 ;  /* 0x0000761002177816 */ /* 0x001fe20000000017 */
[----:B------:R-:W-:Y:S05]  /*1300*/  BRA `(.L_x_22906) ;  /* 0x00000c6000007947 */ /* 0x000fea0003800000 */
.L_x_22910:
[----:B------:R-:W2:Y:S02]  /*1310*/  LDG.E.U16 R2, [R4.64] ;  /* 0x0000002404027981 */ /* 0x000ea4000c1e1500 */
[----:B--2---:R-:W-:-:S06]  /*1320*/  HADD2.F32 R2, -RZ, R2.H0_H0 ;  /* 0x20000002ff027230 */ /* 0x004fcc0000004100 */
[----:B------:R-:W0:Y:S02]  /*1330*/  F2I.S64.TRUNC R2, R2 ;  /* 0x0000000200027311 */ /* 0x000e24000020d900 */
[----:B0-----:R-:W-:Y:S01]  /*1340*/  PRMT R23, R2, 0x7610, R23 ;  /* 0x0000761002177816 */ /* 0x001fe20000000017 */
[----:B------:R-:W-:Y:S05]  /*1350*/  BRA `(.L_x_22906) ;  /* 0x00000c1000007947 */ /* 0x000fea0003800000 */
.L_x_22909:
[----:B------:R-:W-:-:S13]  /*1360*/  ISETP.NE.AND P0, PT, R2, 0x7, PT ;  /* 0x000000070200780c */ /* 0x000fda0003f05270 */
[----:B------:R-:W-:Y:S05]  /*1370*/  @!P0 BRA `(.L_x_22911) ;  /* 0x000000d000008947 */ /* 0x000fea0003800000 */
        /* <DEDUP_REMOVED lines=8> */
.L_x_22912:
[----:B------:R-:W2:Y:S02]  /*1400*/  LDG.E.U16 R4, [R4.64] ;  /* 0x0000002404047981 */ /* 0x000ea4000c1e1500 */
[----:B--2---:R-:W-:-:S06]  /*1410*/  HADD2.F32 R2, -RZ, R4.H0_H0 ;  /* 0x20000004ff027230 */ /* 0x004fcc0000004100 */
[----:B------:R-:W0:Y:S02]  /*1420*/  F2I.S64.TRUNC R2, R2 ;  /* 0x0000000200027311 */ /* 0x000e24000020d900 */
[----:B0-----:R-:W-:Y:S01]  /*1430*/  PRMT R23, R2, 0x7610, R23 ;  /* 0x0000761002177816 */ /* 0x001fe20000000017 */
[----:B------:R-:W-:Y:S05]  /*1440*/  BRA `(.L_x_22906) ;  /* 0x00000b2000007947 */ /* 0x000fea0003800000 */
.L_x_22911:
[----:B------:R-:W2:Y:S02]  /*1450*/  LDG.E.64 R2, [R4.64] ;  /* 0x0000002404027981 */ /* 0x000ea4000c1e1b00 */
[----:B--2---:R-:W0:Y:S02]  /*1460*/  F2I.S64.F64.TRUNC R2, R2 ;  /* 0x0000000200027311 */ /* 0x004e24000030d900 */
[----:B0-----:R-:W-:Y:S01]  /*1470*/  PRMT R23, R2, 0x7610, R23 ;  /* 0x0000761002177816 */ /* 0x001fe20000000017 */
[----:B------:R-:W-:Y:S05]  /*1480*/  BRA `(.L_x_22906) ;  /* 0x00000ae000007947 */ /* 0x000fea0003800000 */
.L_x_22901:
        /* <DEDUP_REMOVED lines=12> */
.L_x_22915:
[----:B------:R-:W2:Y:S02]  /*1550*/  LDG.E.64 R4, [R4.64] ;  /* 0x0000002404047981 */ /* 0x000ea4000c1e1b00 */
[----:B--2---:R-:W0:Y:S02]  /*1560*/  F2I.S64.F64.TRUNC R2, R4 ;  /* 0x0000000400027311 */ /* 0x004e24000030d900 */
[----:B0-----:R-:W-:Y:S01]  /*1570*/  PRMT R23, R2, 0x7610, R23 ;  /* 0x0000761002177816 */ /* 0x001fe20000000017 */
[----:B------:R-:W-:Y:S05]  /*1580*/  BRA `(.L_x_22906) ;  /* 0x000009e000007947 */ /* 0x000fea0003800000 */
.L_x_22914:
        /* <DEDUP_REMOVED lines=25> */
[----:B------:R-:W0:Y:S02]  /*1720*/  F2I.S64.TRUNC R2, R3 ;  /* 0x0000000300027311 */ /* 0x000e24000020d900 */
[----:B0-----:R-:W-:Y:S01]  /*1730*/  PRMT R23, R2, 0x7610, R23 ;  /* 0x0000761002177816 */ /* 0x001fe20000000017 */
[----:B------:R-:W-:Y:S05]  /*1740*/  BRA `(.L_x_22906) ;  /* 0x0000082000007947 */ /* 0x000fea0003800000 */
.L_x_22917:
        /* <DEDUP_REMOVED lines=12> */
[----:B------:R-:W0:Y:S02]  /*1810*/  F2I.S64.TRUNC R2, R2 ;  /* 0x0000000200027311 */ /* 0x000e24000020d900 */
[----:B0-----:R-:W-:Y:S01]  /*1820*/  PRMT R23, R2, 0x7610, R23 ;  /* 0x0000761002177816 */ /* 0x001fe20000000017 */
[----:B------:R-:W-:Y:S05]  /*1830*/  BRA `(.L_x_22906) ;  /* 0x0000073000007947 */ /* 0x000fea0003800000 */
.L_x_22916:
[----:B------:R-:W2:Y:S02]  /*1840*/  LDG.E.U16 R2, [R4.64] ;  /* 0x0000002404027981 */ /* 0x000ea4000c1e1500 */
[----:B--2---:R-:W-:-:S06]  /*1850*/  PRMT R2, RZ, 0x5410, R2 ;  /* 0x00005410ff027816 */ /* 0x004fcc0000000002 */
[----:B------:R-:W0:Y:S02]  /*1860*/  F2I.S64.TRUNC R2, R2 ;  /* 0x0000000200027311 */ /* 0x000e24000020d900 */
[----:B0-----:R-:W-:Y:S01]  /*1870*/  PRMT R23, R2, 0x7610, R23 ;  /* 0x0000761002177816 */ /* 0x001fe20000000017 */
[----:B------:R-:W-:Y:S05]  /*1880*/  BRA `(.L_x_22906) ;  /* 0x000006e000007947 */ /* 0x000fea0003800000 */
.L_x_22913:
        /* <DEDUP_REMOVED lines=10> */
.L_x_22920:
        /* <DEDUP_REMOVED lines=21> */
.L_x_22924:
[----:B------:R-:W-:Y:S05]  /*1a80*/  BSYNC B1 ;  /* 0x0000000000017941 */ /* 0x000fea0003800000 */
.L_x_22923:
[----:B------:R-:W-:Y:S01]  /*1a90*/  IMAD.SHL.U32 R2, R2, 0x100000, RZ ;  /* 0x0010000002027824 */ /* 0x000fe200078e00ff */
[----:B------:R-:W-:-:S04]  /*1aa0*/  LEA R3, R0, 0x3b800000, 0x17 ;  /* 0x3b80000000037811 */ /* 0x000fc800078eb8ff */
[----:B------:R-:W-:Y:S02]  /*1ab0*/  LOP3.LUT R2, R3, R2, R4, 0xfe, !PT ;  /* 0x0000000203027212 */ /* 0x000fe400078efe04 */
.L_x_22922:
[----:B------:R-:W-:Y:S05]  /*1ac0*/  BSYNC B0 ;  /* 0x0000000000007941 */ /* 0x000fea0003800000 */
.L_x_22921:
[----:B------:R-:W0:Y:S02]  /*1ad0*/  F2I.S64.TRUNC R2, R2 ;  /* 0x0000000200027311 */ /* 0x000e24000020d900 */
[----:B0-----:R-:W-:Y:S01]  /*1ae0*/  PRMT R23, R2, 0x7610, R23 ;  /* 0x0000761002177816 */ /* 0x001fe20000000017 */
[----:B------:R-:W-:Y:S05]  /*1af0*/  BRA `(.L_x_22906) ;  /* 0x0000047000007947 */ /* 0x000fea0003800000 */
.L_x_22919:
        /* <DEDUP_REMOVED lines=21> */
.L_x_22928:
[----:B------:R-:W-:Y:S05]  /*1c50*/  BSYNC B1 ;  /* 0x0000000000017941 */ /* 0x000fea0003800000 */
.L_x_22927:
[----:B------:R-:W-:Y:S01]  /*1c60*/  IMAD.SHL.U32 R2, R2, 0x200000, RZ ;  /* 0x0020000002027824 */ /* 0x000fe200078e00ff */
[----:B------:R-:W-:-:S04]  /*1c70*/  LEA R3, R0, 0x37800000, 0x17 ;  /* 0x3780000000037811 */ /* 0x000fc800078eb8ff */
[----:B------:R-:W-:Y:S02]  /*1c80*/  LOP3.LUT R2, R3, R2, R4, 0xfe, !PT ;  /* 0x0000000203027212 */ /* 0x000fe400078efe04 */
.L_x_22926:
[----:B------:R-:W-:Y:S05]  /*1c90*/  BSYNC B0 ;  /* 0x0000000000007941 */ /* 0x000fea0003800000 */
.L_x_22925:
[----:B------:R-:W0:Y:S02]  /*1ca0*/  F2I.S64.TRUNC R2, R2 ;  /* 0x0000000200027311 */ /* 0x000e24000020d900 */
[----:B0-----:R-:W-:Y:S01]  /*1cb0*/  PRMT R23, R2, 0x7610, R23 ;  /* 0x0000761002177816 */ /* 0x001fe20000000017 */
[----:B------:R-:W-:Y:S05]  /*1cc0*/  BRA `(.L_x_22906) ;  /* 0x000002a000007947 */ /* 0x000fea0003800000 */
.L_x_22918:
        /* <DEDUP_REMOVED lines=14> */
.L_x_22932:
[----:B------:R-:W-:Y:S05]  /*1db0*/  BSYNC B0 ;  /* 0x0000000000007941 */ /* 0x000fea0003800000 */
.L_x_22931:
[----:B------:R-:W0:Y:S02]  /*1dc0*/  F2I.S64.TRUNC R2, R2 ;  /* 0x0000000200027311 */ /* 0x000e24000020d900 */
[----:B0-----:R-:W-:Y:S01]  /*1dd0*/  PRMT R23, R2, 0x7610, R23 ;  /* 0x0000761002177816 */ /* 0x001fe20000000017 */
[----:B------:R-:W-:Y:S05]  /*1de0*/  BRA `(.L_x_22906) ;  /* 0x0000018000007947 */ /* 0x000fea0003800000 */
.L_x_22905:
        /* <DEDUP_REMOVED lines=21> */
.L_x_22930:
[----:B------:R0:W5:Y:S01]  /*1f40*/  LDG.E.U8 R23, [R4.64] ;  /* 0x0000002404177981 */ /* 0x000162000c1e1100 */
[----:B------:R-:W-:Y:S05]  /*1f50*/  BRA `(.L_x_22906) ;  /* 0x0000001000007947 */ /* 0x000fea0003800000 */
.L_x_22929:
[----:B------:R0:W5:Y:S02]  /*1f60*/  LDG.E.U8 R23, [R4.64] ;  /* 0x0000002404177981 */ /* 0x000164000c1e1100 */
.L_x_22906:
        /* <DEDUP_REMOVED lines=16> */
.L_x_22936:
[----:B------:R0:W5:Y:S01]  /*2070*/  LDG.E.U8 R0, [R4.64] ;  /* 0x0000002404007981 */ /* 0x000162000c1e1100 */
[----:B------:R-:W-:Y:S05]  /*2080*/  BRA `(.L_x_22938) ;  /* 0x00000dc000007947 */ /* 0x000fea0003800000 */
.L_x_22935:
        /* <DEDUP_REMOVED lines=8> */
.L_x_22940:
[----:B------:R0:W5:Y:S01]  /*2110*/  LDG.E.U8 R0, [R4.64] ;  /* 0x0000002404007981 */ /* 0x000162000c1e1100 */
[----:B------:R-:W-:Y:S05]  /*2120*/  BRA `(.L_x_22938) ;  /* 0x00000d2000007947 */ /* 0x000fea0003800000 */
.L_x_22939:
[----:B------:R0:W5:Y:S01]  /*2130*/  LDG.E.U16 R0, [R4.64] ;  /* 0x0000002404007981 */ /* 0x000162000c1e1500 */
[----:B------:R-:W-:Y:S05]  /*2140*/  BRA `(.L_x_22938) ;  /* 0x00000d0000007947 */ /* 0x000fea0003800000 */
.L_x_22934:
        /* <DEDUP_REMOVED lines=10> */
.L_x_22942:
[----:B------:R-:W2:Y:S02]  /*21f0*/  LDG.E.U16 R2, [R4.64] ;  /* 0x0000002404027981 */ /* 0x000ea4000c1e1500 */
[----:B--2---:R-:W-:-:S06]  /*2200*/  HADD2.F32 R2, -RZ, R2.H0_H0 ;  /* 0x20000002ff027230 */ /* 0x004fcc0000004100 */
[----:B------:R-:W0:Y:S02]  /*2210*/  F2I.S64.TRUNC R2, R2 ;  /* 0x0000000200027311 */ /* 0x000e24000020d900 */
[----:B0-----:R-:W-:Y:S01]  /*2220*/  PRMT R0, R2, 0x7610, R0 ;  /* 0x0000761002007816 */ /* 0x001fe20000000000 */
[----:B------:R-:W-:Y:S05]  /*2230*/  BRA `(.L_x_22938) ;  /* 0x00000c1000007947 */ /* 0x000fea0003800000 */
.L_x_22941:
        /* <DEDUP_REMOVED lines=10> */
.L_x_22944:
[----:B------:R-:W2:Y:S02]  /*22e0*/  LDG.E.U16 R4, [R4.64] ;  /* 0x0000002404047981 */ /* 0x000ea4000c1e1500 */
[----:B--2---:R-:W-:-:S06]  /*22f0*/  HADD2.F32 R2, -RZ, R4.H0_H0 ;  /* 0x20000004ff027230 */ /* 0x004fcc0000004100 */
[----:B------:R-:W0:Y:S02]  /*2300*/  F2I.S64.TRUNC R2, R2 ;  /* 0x0000000200027311 */ /* 0x000e24000020d900 */
[----:B0-----:R-:W-:Y:S01]  /*2310*/  PRMT R0, R2, 0x7610, R0 ;  /* 0x0000761002007816 */ /* 0x001fe20000000000 */
[----:B------:R-:W-:Y:S05]  /*2320*/  BRA `(.L_x_22938) ;  /* 0x00000b2000007947 */ /* 0x000fea0003800000 */
.L_x_22943:
[----:B------:R-:W2:Y:S02]  /*2330*/  LDG.E.64 R2, [R4.64] ;  /* 0x0000002404027981 */ /* 0x000ea4000c1e1b00 */
[----:B--2---:R-:W0:Y:S02]  /*2340*/  F2I.S64.F64.TRUNC R2, R2 ;  /* 0x0000000200027311 */ /* 0x004e24000030d900 */
[----:B0-----:R-:W-:Y:S01]  /*2350*/  PRMT R0, R2, 0x7610, R0 ;  /* 0x0000761002007816 */ /* 0x001fe20000000000 */
[----:B------:R-:W-:Y:S05]  /*2360*/  BRA `(.L_x_22938) ;  /* 0x00000ae000007947 */ /* 0x000fea0003800000 */
.L_x_22933:
        /* <DEDUP_REMOVED lines=12> */
.L_x_22947:
[----:B------:R-:W2:Y:S02]  /*2430*/  LDG.E.64 R4, [R4.64] ;  /* 0x0000002404047981 */ /* 0x000ea4000c1e1b00 */
[----:B--2---:R-:W0:Y:S02]  /*2440*/  F2I.S64.F64.TRUNC R2, R4 ;  /* 0x0000000400027311 */ /* 0x004e24000030d900 */
[----:B0-----:R-:W-:Y:S01]  /*2450*/  PRMT R0, R2, 0x7610, R0 ;  /* 0x0000761002007816 */ /* 0x001fe20000000000 */
[----:B------:R-:W-:Y:S05]  /*2460*/  BRA `(.L_x_22938) ;  /* 0x000009e000007947 */ /* 0x000fea0003800000 */
.L_x_22946:
        /* <DEDUP_REMOVED lines=28> */
.L_x_22949:
        /* <DEDUP_REMOVED lines=15> */
.L_x_22948:
[----:B------:R-:W2:Y:S02]  /*2720*/  LDG.E.U16 R2, [R4.64] ;  /* 0x0000002404027981 */ /* 0x000ea4000c1e1500 */
[----:B--2---:R-:W-:-:S06]  /*2730*/  PRMT R2, RZ, 0x5410, R2 ;  /* 0x00005410ff027816 */ /* 0x004fcc0000000002 */
[----:B------:R-:W0:Y:S02]  /*2740*/  F2I.S64.TRUNC R2, R2 ;  /* 0x0000000200027311 */ /* 0x000e24000020d900 */
[----:B0-----:R-:W-:Y:S01]  /*2750*/  PRMT R0, R2, 0x7610, R0 ;  /* 0x0000761002007816 */ /* 0x001fe20000000000 */
[----:B------:R-:W-:Y:S05]  /*2760*/  BRA `(.L_x_22938) ;  /* 0x000006e000007947 */ /* 0x000fea0003800000 */
.L_x_22945:
        /* <DEDUP_REMOVED lines=10> */
.L_x_22952:
        /* <DEDUP_REMOVED lines=21> */
.L_x_22956:
[----:B------:R-:W-:Y:S05]  /*2960*/  BSYNC B1 ;  /* 0x0000000000017941 */ /* 0x000fea0003800000 */
.L_x_22955:
[----:B------:R-:W-:Y:S01]  /*2970*/  IMAD.SHL.U32 R2, R2, 0x100000, RZ ;  /* 0x0010000002027824 */ /* 0x000fe200078e00ff */
[----:B------:R-:W-:-:S04]  /*2980*/  LEA R3, R0, 0x3b800000, 0x17 ;  /* 0x3b80000000037811 */ /* 0x000fc800078eb8ff */
[----:B------:R-:W-:Y:S02]  /*2990*/  LOP3.LUT R2, R3, R2, R4, 0xfe, !PT ;  /* 0x0000000203027212 */ /* 0x000fe400078efe04 */
.L_x_22954:
[----:B------:R-:W-:Y:S05]  /*29a0*/  BSYNC B0 ;  /* 0x0000000000007941 */ /* 0x000fea0003800000 */
.L_x_22953:
[----:B------:R-:W0:Y:S02]  /*29b0*/  F2I.S64.TRUNC R2, R2 ;  /* 0x0000000200027311 */ /* 0x000e24000020d900 */
[----:B0-----:R-:W-:Y:S01]  /*29c0*/  PRMT R0, R2, 0x7610, R0 ;  /* 0x0000761002007816 */ /* 0x001fe20000000000 */
[----:B------:R-:W-:Y:S05]  /*29d0*/  BRA `(.L_x_22938) ;  /* 0x0000047000007947 */ /* 0x000fea0003800000 */
.L_x_22951:
        /* <DEDUP_REMOVED lines=21> */
.L_x_22960:
[----:B------:R-:W-:Y:S05]  /*2b30*/  BSYNC B1 ;  /* 0x0000000000017941 */ /* 0x000fea0003800000 */
.L_x_22959:
[----:B------:R-:W-:Y:S01]  /*2b40*/  IMAD.SHL.U32 R2, R2, 0x200000, RZ ;  /* 0x0020000002027824 */ /* 0x000fe200078e00ff */
[----:B------:R-:W-:-:S04]  /*2b50*/  LEA R3, R0, 0x37800000, 0x17 ;  /* 0x3780000000037811 */ /* 0x000fc800078eb8ff */
[----:B------:R-:W-:Y:S02]  /*2b60*/  LOP3.LUT R2, R3, R2, R4, 0xfe, !PT ;  /* 0x0000000203027212 */ /* 0x000fe400078efe04 */
.L_x_22958:
[----:B------:R-:W-:Y:S05]  /*2b70*/  BSYNC B0 ;  /* 0x0000000000007941 */ /* 0x000fea0003800000 */
.L_x_22957:
[----:B------:R-:W0:Y:S02]  /*2b80*/  F2I.S64.TRUNC R2, R2 ;  /* 0x0000000200027311 */ /* 0x000e24000020d900 */
[----:B0-----:R-:W-:Y:S01]  /*2b90*/  PRMT R0, R2, 0x7610, R0 ;  /* 0x0000761002007816 */ /* 0x001fe20000000000 */
[----:B------:R-:W-:Y:S05]  /*2ba0*/  BRA `(.L_x_22938) ;  /* 0x000002a000007947 */ /* 0x000fea0003800000 */
.L_x_22950:
        /* <DEDUP_REMOVED lines=14> */
.L_x_22964:
[----:B------:R-:W-:Y:S05]  /*2c90*/  BSYNC B0 ;  /* 0x0000000000007941 */ /* 0x000fea0003800000 */
.L_x_22963:
[----:B------:R-:W0:Y:S02]  /*2ca0*/  F2I.S64.TRUNC R2, R2 ;  /* 0x0000000200027311 */ /* 0x000e24000020d900 */
[----:B0-----:R-:W-:Y:S01]  /*2cb0*/  PRMT R0, R2, 0x7610, R0 ;  /* 0x0000761002007816 */ /* 0x001fe20000000000 */
[----:B------:R-:W-:Y:S05]  /*2cc0*/  BRA `(.L_x_22938) ;  /* 0x0000018000007947 */ /* 0x000fea0003800000 */
.L_x_22937:
        /* <DEDUP_REMOVED lines=21> */
.L_x_22962:
[----:B------:R0:W5:Y:S01]  /*2e20*/  LDG.E.U8 R0, [R4.64] ;  /* 0x0000002404007981 */ /* 0x000162000c1e1100 */
[----:B------:R-:W-:Y:S05]  /*2e30*/  BRA `(.L_x_22938) ;  /* 0x0000001000007947 */ /* 0x000fea0003800000 */
.L_x_22961:
[----:B------:R0:W5:Y:S02]  /*2e40*/  LDG.E.U8 R0, [R4.64] ;  /* 0x0000002404007981 */ /* 0x000164000c1e1100 */
.L_x_22938:
[----:B-----5:R-:W-:Y:S02]  /*2e50*/  LOP3.LUT R0, R0, 0xff, RZ, 0xc0, !PT ;  /* 0x000000ff00007812 */ /* 0x020fe400078ec0ff */
[----:B------:R-:W-:Y:S02]  /*2e60*/  LOP3.LUT R7, R23, 0xff, RZ, 0xc0, !PT ;  /* 0x000000ff17077812 */ /* 0x000fe400078ec0ff */
[----:B------:R-:W-:Y:S02]  /*2e70*/  MOV R6, 0x2e90 ;  /* 0x00002e9000067802 */ /* 0x000fe40000000f00 */
[----:B0-----:R-:W-:Y:S05]  /*2e80*/  CALL.REL.NOINC `($__internal_18_$__cuda_sm20_rem_u16) ;  /* 0x0000c61000007944 */ /* 0x001fea0003c00000 */
        /* <DEDUP_REMOVED lines=14> */
.L_x_22968:
[----:B------:R0:W-:Y:S01]  /*2f70*/  STG.E.U8 [R16.64], R9 ;  /* 0x0000000910007986 */ /* 0x0001e2000c101124 */
[----:B------:R-:W-:Y:S05]  /*2f80*/  BRA `(.L_x_22970) ;  /* 0x00000dc000007947 */ /* 0x000fea0003800000 */
.L_x_22967:
[----:B------:R-:W-:-:S13]  /*2f90*/  ISETP.NE.AND P0, PT, R0, 0x2, PT ;  /* 0x000000020000780c */ /* 0x000fda0003f05270 */
[----:B------:R-:W-:Y:S05]  /*2fa0*/  @!P0 BRA `(.L_x_22971) ;  /* 0x000000b000008947 */ /* 0x000fea0003800000 */
[----:B------:R-:W-:-:S13]  /*2fb0*/  ISETP.NE.AND P0, PT, R0, 0x3, PT ;  /* 0x000000030000780c */ /* 0x000fda0003f05270 */
[----:B------:R-:W-:Y:S05]  /*2fc0*/  @!P0 BRA `(.L_x_22972) ;  /* 0x0000006000008947 */ /* 0x000fea0003800000 */
[----:B------:R-:W-:-:S13]  /*2fd0*/  ISETP.NE.AND P0, PT, R0, 0x4, PT ;  /* 0x000000040000780c */ /* 0x000fda0003f05270 */
[----:B------:R-:W-:Y:S05]  /*2fe0*/  @P0 BRA `(.L_x_22969) ;  /* 0x00000bc000000947 */ /* 0x000fea0003800000 */
[----:B------:R-:W-:Y:S01]  /*2ff0*/  LOP3.LUT R2, R9, 0xffff, RZ, 0xc0, !PT ;  /* 0x0000ffff09027812 */ /* 0x000fe200078ec0ff */
[----:B------:R-:W-:-:S05]  /*3000*/  IMAD.MOV.U32 R3, RZ, RZ, RZ ;  /* 0x000000ffff037224 */ /* 0x000fca00078e00ff */
[----:B------:R0:W-:Y:S01]  /*3010*/  STG.E.64 [R16.64], R2 ;  /* 0x0000000210007986 */ /* 0x0001e2000c101b24 */
[----:B------:R-:W-:Y:S05]  /*3020*/  BRA `(.L_x_22970) ;  /* 0x00000d2000007947 */ /* 0x000fea0003800000 */
.L_x_22972:
[----:B------:R-:W-:-:S05]  /*3030*/  LOP3.LUT R9, R9, 0xffff, RZ, 0xc0, !PT ;  /* 0x0000ffff09097812 */ /* 0x000fca00078ec0ff */
[----:B------:R0:W-:Y:S01]  /*3040*/  STG.E [R16.64], R9 ;  /* 0x0000000910007986 */ /* 0x0001e2000c101924 */
[----:B------:R-:W-:Y:S05]  /*3050*/  BRA `(.L_x_22970) ;  /* 0x00000cf000007947 */ /* 0x000fea0003800000 */
.L_x_22971:
[----:B------:R0:W-:Y:S01]  /*3060*/  STG.E.U16 [R16.64], R9 ;  /* 0x0000000910007986 */ /* 0x0001e2000c101524 */
[----:B------:R-:W-:Y:S05]  /*3070*/  BRA `(.L_x_22970) ;  /* 0x00000cd000007947 */ /* 0x000fea0003800000 */
.L_x_22966:
[----:B------:R-:W-:-:S13]  /*3080*/  ISETP.GT.AND P0, PT, R0, 0x6, PT ;  /* 0x000000060000780c */ /* 0x000fda0003f04270 */
[----:B------:R-:W-:Y:S05]  /*3090*/  @P0 BRA `(.L_x_22973) ;  /* 0x000000b000000947 */ /* 0x000fea0003800000 */
[----:B------:R-:W-:-:S13]  /*30a0*/  ISETP.NE.AND P0, PT, R0, 0x5, PT ;  /* 0x000000050000780c */ /* 0x000fda0003f05270 */
[----:B------:R-:W-:Y:S05]  /*30b0*/  @!P0 BRA `(.L_x_22974) ;  /* 0x0000005000008947 */ /* 0x000fea0003800000 */
[----:B------:R-:W-:-:S13]  /*30c0*/  ISETP.NE.AND P0, PT, R0, 0x6, PT ;  /* 0x000000060000780c */ /* 0x000fda0003f05270 */
[----:B------:R-:W-:Y:S05]  /*30d0*/  @P0 BRA `(.L_x_22969) ;  /* 0x00000ad000000947 */ /* 0x000fea0003800000 */
[----:B------:R-:W0:Y:S02]  /*30e0*/  I2F.U16 R3, R9 ;  /* 0x0000000900037306 */ /* 0x000e240000101000 */
[----:B0-----:R0:W-:Y:S01]  /*30f0*/  STG.E [R16.64], R3 ;  /* 0x0000000310007986 */ /* 0x0011e2000c101924 */
[----:B------:R-:W-:Y:S05]  /*3100*/  BRA `(.L_x_22970) ;  /* 0x00000c4000007947 */ /* 0x000fea0003800000 */
.L_x_22974:
[----:B------:R-:W0:Y:S02]  /*3110*/  I2F.U16 R0, R9 ;  /* 0x0000000900007306 */ /* 0x000e240000101000 */
[----:B0-----:R-:W-:-:S05]  /*3120*/  F2FP.PACK_AB R0, RZ, R0 ;  /* 0x00000000ff00723e */ /* 0x001fca00000000ff */
[----:B------:R0:W-:Y:S01]  /*3130*/  STG.E.U16 [R16.64], R0 ;  /* 0x0000000010007986 */ /* 0x0001e2000c101524 */
[----:B------:R-:W-:Y:S05]  /*3140*/  BRA `(.L_x_22970) ;  /* 0x00000c0000007947 */ /* 0x000fea0003800000 */
.L_x_22973:
[----:B------:R-:W-:-:S13]  /*3150*/  ISETP.NE.AND P0, PT, R0, 0x7, PT ;  /* 0x000000070000780c */ /* 0x000fda0003f05270 */
[----:B------:R-:W-:Y:S05]  /*3160*/  @!P0 BRA `(.L_x_22975) ;  /* 0x000000d000008947 */ /* 0x000fea0003800000 */
[----:B------:R-:W-:-:S13]  /*3170*/  ISETP.NE.AND P0, PT, R0, 0x8, PT ;  /* 0x000000080000780c */ /* 0x000fda0003f05270 */
[----:B------:R-:W-:Y:S05]  /*3180*/  @!P0 BRA `(.L_x_22976) ;  /* 0x0000006000008947 */ /* 0x000fea0003800000 */
[----:B------:R-:W-:-:S13]  /*3190*/  ISETP.NE.AND P0, PT, R0, 0x9, PT ;  /* 0x000000090000780c */ /* 0x000fda0003f05270 */
[----:B------:R-:W-:Y:S05]  /*31a0*/  @P0 BRA `(.L_x_22969) ;  /* 0x00000a0000000947 */ /* 0x000fea0003800000 */
[----:B------:R-:W0:Y:S01]  /*31b0*/  I2F.U16 R2, R9 ;  /* 0x0000000900027306 */ /* 0x000e220000101000 */
[----:B------:R-:W-:-:S05]  /*31c0*/  IMAD.MOV.U32 R3, RZ, RZ, RZ ;  /* 0x000000ffff037224 */ /* 0x000fca00078e00ff */
[----:B0-----:R0:W-:Y:S01]  /*31d0*/  STG.E.64 [R16.64], R2 ;  /* 0x0000000210007986 */ /* 0x0011e2000c101b24 */
[----:B------:R-:W-:Y:S05]  /*31e0*/  BRA `(.L_x_22970) ;  /* 0x00000b6000007947 */ /* 0x000fea0003800000 */
.L_x_22976:
[----:B------:R-:W0:Y:S02]  /*31f0*/  I2F.U16 R9, R9 ;  /* 0x0000000900097306 */ /* 0x000e240000101000 */
[----:B0-----:R-:W-:-:S04]  /*3200*/  F2FP.PACK_AB R3, RZ, R9 ;  /* 0x00000009ff03723e */ /* 0x001fc800000000ff */
[----:B------:R-:W-:-:S05]  /*3210*/  PRMT R3, R3, 0x5410, RZ ;  /* 0x0000541003037816 */ /* 0x000fca00000000ff */
[----:B------:R0:W-:Y:S01]  /*3220*/  STG.E [R16.64], R3 ;  /* 0x0000000310007986 */ /* 0x0001e2000c101924 */
[----:B------:R-:W-:Y:S05]  /*3230*/  BRA `(.L_x_22970) ;  /* 0x00000b1000007947 */ /* 0x000fea0003800000 */
.L_x_22975:
[----:B------:R-:W0:Y:S02]  /*3240*/  I2F.F64.U16 R2, R9 ;  /* 0x0000000900027312 */ /* 0x000e240000101800 */
[----:B0-----:R0:W-:Y:S01]  /*3250*/  STG.E.64 [R16.64], R2 ;  /* 0x0000000210007986 */ /* 0x0011e2000c101b24 */
[----:B------:R-:W-:Y:S05]  /*3260*/  BRA `(.L_x_22970) ;  /* 0x00000ae000007947 */ /* 0x000fea0003800000 */
.L_x_22965:
        /* <DEDUP_REMOVED lines=13> */
.L_x_22979:
[----:B------:R-:W0:Y:S01]  /*3340*/  I2F.F64.U16 R4, R9 ;  /* 0x0000000900047312 */ /* 0x000e220000101800 */
[----:B------:R-:W-:-:S05]  /*3350*/  CS2R R6, SRZ ;  /* 0x0000000000067805 */ /* 0x000fca000001ff00 */
[----:B0-----:R0:W-:Y:S01]  /*3360*/  STG.E.128 [R16.64], R4 ;  /* 0x0000000410007986 */ /* 0x0011e2000c101d24 */
[----:B------:R-:W-:Y:S05]  /*3370*/  BRA `(.L_x_22970) ;  /* 0x000009d000007947 */ /* 0x000fea0003800000 */
.L_x_22978:
[----:B------:R-:W-:-:S13]  /*3380*/  ISETP.NE.AND P0, PT, R0, 0xf, PT ;  /* 0x0000000f0000780c */ /* 0x000fda0003f05270 */
[----:B------:R-:W-:Y:S05]  /*3390*/  @!P0 BRA `(.L_x_22980) ;  /* 0x000002d000008947 */ /* 0x000fea0003800000 */
[----:B------:R-:W-:-:S13]  /*33a0*/  ISETP.NE.AND P0, PT, R0, 0x17, PT ;  /* 0x000000170000780c */ /* 0x000fda0003f05270 */
[----:B------:R-:W-:Y:S05]  /*33b0*/  @!P0 BRA `(.L_x_22981) ;  /* 0x0000015000008947 */ /* 0x000fea0003800000 */
[----:B------:R-:W-:-:S13]  /*33c0*/  ISETP.NE.AND P0, PT, R0, 0x18, PT ;  /* 0x000000180000780c */ /* 0x000fda0003f05270 */
[----:B------:R-:W-:Y:S05]  /*33d0*/  @P0 BRA `(.L_x_22969) ;  /* 0x000007d000000947 */ /* 0x000fea0003800000 */
[----:B------:R-:W0:Y:S01]  /*33e0*/  I2F.U16 R9, R9 ;  /* 0x0000000900097306 */ /* 0x000e220000101000 */
        /* <DEDUP_REMOVED lines=14> */
.L_x_22983:
[----:B------:R-:W-:Y:S05]  /*34d0*/  BSYNC B0 ;  /* 0x0000000000007941 */ /* 0x000fea0003800000 */
.L_x_22982:
[----:B------:R-:W-:-:S05]  /*34e0*/  LOP3.LUT R3, R0, R3, RZ, 0xfc, !PT ;  /* 0x0000000300037212 */ /* 0x000fca00078efcff */
[----:B------:R0:W-:Y:S01]  /*34f0*/  STG.E.U8 [R16.64], R3 ;  /* 0x0000000310007986 */ /* 0x0001e2000c101124 */
[----:B------:R-:W-:Y:S05]  /*3500*/  BRA `(.L_x_22970) ;  /* 0x0000084000007947 */ /* 0x000fea0003800000 */
.L_x_22981:
[----:B------:R-:W0:Y:S01]  /*3510*/  I2F.U16 R9, R9 ;  /* 0x0000000900097306 */ /* 0x000e220000101000 */
        /* <DEDUP_REMOVED lines=12> */
.L_x_22985:
[----:B------:R-:W-:Y:S01]  /*35e0*/  IMAD.MOV.U32 R0, RZ, RZ, 0x7f ;  /* 0x0000007fff007424 */ /* 0x000fe200078e00ff */
[----:B------:R-:W-:-:S04]  /*35f0*/  ISETP.GT.U32.AND P0, PT, R2, 0x7f800000, PT ;  /* 0x7f8000000200780c */ /* 0x000fc80003f04070 */
[----:B------:R-:W-:-:S04]  /*3600*/  SEL R0, R0, 0x7c, P0 ;  /* 0x0000007c00007807 */ /* 0x000fc80000000000 */
.L_x_22986:
[----:B------:R-:W-:Y:S05]  /*3610*/  BSYNC B0 ;  /* 0x0000000000007941 */ /* 0x000fea0003800000 */
.L_x_22984:
[----:B------:R-:W-:-:S04]  /*3620*/  LOP3.LUT R2, R9, 0x80000000, RZ, 0xc0, !PT ;  /* 0x8000000009027812 */ /* 0x000fc800078ec0ff */
[----:B------:R-:W-:-:S04]  /*3630*/  SHF.R.U32.HI R3, RZ, 0x18, R2 ;  /* 0x00000018ff037819 */ /* 0x000fc80000011602 */
[----:B------:R-:W-:-:S05]  /*3640*/  LOP3.LUT R3, R0, R3, RZ, 0xfc, !PT ;  /* 0x0000000300037212 */ /* 0x000fca00078efcff */
[----:B------:R0:W-:Y:S01]  /*3650*/  STG.E.U8 [R16.64], R3 ;  /* 0x0000000310007986 */ /* 0x0001e2000c101124 */
[----:B------:R-:W-:Y:S05]  /*3660*/  BRA `(.L_x_22970) ;  /* 0x000006e000007947 */ /* 0x000fea0003800000 */
.L_x_22980:
[----:B------:R-:W0:Y:S02]  /*3670*/  I2F.U16 R0, R9 ;  /* 0x0000000900007306 */ /* 0x000e240000101000 */
[----:B0-----:R-:W-:-:S05]  /*3680*/  F2FP.BF16.PACK_AB R0, RZ, R0 ;  /* 0x00000000ff00723e */ /* 0x001fca00000010ff */
[----:B------:R0:W-:Y:S01]  /*3690*/  STG.E.U16 [R16.64], R0 ;  /* 0x0000000010007986 */ /* 0x0001e2000c101524 */
[----:B------:R-:W-:Y:S05]  /*36a0*/  BRA `(.L_x_22970) ;  /* 0x000006a000007947 */ /* 0x000fea0003800000 */
.L_x_22977:
        /* <DEDUP_REMOVED lines=10> */
.L_x_22989:
[----:B------:R-:W0:Y:S01]  /*3750*/  I2F.U16 R9, R9 ;  /* 0x0000000900097306 */ /* 0x000e220000101000 */
        /* <DEDUP_REMOVED lines=16> */
.L_x_22992:
[----:B------:R-:W-:-:S04]  /*3860*/  LOP3.LUT R2, R9, 0x80000000, RZ, 0xc0, !PT ;  /* 0x8000000009027812 */ /* 0x000fc800078ec0ff */
[----:B------:R-:W-:-:S04]  /*3870*/  SHF.R.U32.HI R3, RZ, 0x18, R2 ;  /* 0x00000018ff037819 */ /* 0x000fc80000011602 */
[----:B------:R-:W-:-:S04]  /*3880*/  LOP3.LUT R0, R0, R3, RZ, 0xfc, !PT ;  /* 0x0000000300007212 */ /* 0x000fc800078efcff */
[----:B------:R-:W-:Y:S02]  /*3890*/  PRMT R8, R0, 0x7610, R8 ;  /* 0x0000761000087816 */ /* 0x000fe40000000008 */
.L_x_22991:
[----:B------:R-:W-:Y:S05]  /*38a0*/  BSYNC B0 ;  /* 0x0000000000007941 */ /* 0x000fea0003800000 */
.L_x_22990:
[----:B------:R0:W-:Y:S01]  /*38b0*/  STG.E.U8 [R16.64], R8 ;  /* 0x0000000810007986 */ /* 0x0001e2000c101124 */
[----:B------:R-:W-:Y:S05]  /*38c0*/  BRA `(.L_x_22970) ;  /* 0x0000048000007947 */ /* 0x000fea0003800000 */
.L_x_22988:
        /* <DEDUP_REMOVED lines=17> */
.L_x_22995:
[----:B------:R-:W-:-:S04]  /*39e0*/  LOP3.LUT R2, R9, 0x80000000, RZ, 0xc0, !PT ;  /* 0x8000000009027812 */ /* 0x000fc800078ec0ff */
[----:B------:R-:W-:-:S04]  /*39f0*/  SHF.R.U32.HI R3, RZ, 0x18, R2 ;  /* 0x00000018ff037819 */ /* 0x000fc80000011602 */
[----:B------:R-:W-:-:S04]  /*3a00*/  LOP3.LUT R0, R0, R3, RZ, 0xfc, !PT ;  /* 0x0000000300007212 */ /* 0x000fc800078efcff */
[----:B------:R-:W-:Y:S02]  /*3a10*/  PRMT R8, R0, 0x7610, R8 ;  /* 0x0000761000087816 */ /* 0x000fe40000000008 */
.L_x_22994:
[----:B------:R-:W-:Y:S05]  /*3a20*/  BSYNC B0 ;  /* 0x0000000000007941 */ /* 0x000fea0003800000 */
.L_x_22993:
[----:B------:R0:W-:Y:S01]  /*3a30*/  STG.E.U8 [R16.64], R8 ;  /* 0x0000000810007986 */ /* 0x0001e2000c101124 */
[----:B------:R-:W-:Y:S05]  /*3a40*/  BRA `(.L_x_22970) ;  /* 0x0000030000007947 */ /* 0x000fea0003800000 */
.L_x_22987:
[----:B------:R-:W-:-:S13]  /*3a50*/  ISETP.NE.AND P0, PT, R0, 0x1c, PT ;  /* 0x0000001c0000780c */ /* 0x000fda0003f05270 */
[----:B------:R-:W-:Y:S05]  /*3a60*/  @!P0 BRA `(.L_x_22996) ;  /* 0x000002c000008947 */ /* 0x000fea0003800000 */
[----:B------:R-:W-:-:S13]  /*3a70*/  ISETP.NE.AND P0, PT, R0, 0x1d, PT ;  /* 0x0000001d0000780c */ /* 0x000fda0003f05270 */
[----:B------:R-:W-:Y:S05]  /*3a80*/  @!P0 BRA `(.L_x_22997) ;  /* 0x0000026000008947 */ /* 0x000fea0003800000 */
[----:B------:R-:W-:-:S13]  /*3a90*/  ISETP.NE.AND P0, PT, R0, 0x2c, PT ;  /* 0x0000002c0000780c */ /* 0x000fda0003f05270 */
[----:B------:R-:W-:Y:S05]  /*3aa0*/  @P0 BRA `(.L_x_22969) ;  /* 0x0000010000000947 */ /* 0x000fea0003800000 */
[----:B------:R-:W0:Y:S01]  /*3ab0*/  I2F.U16 R4, R9 ;  /* 0x0000000900047306 */ /* 0x000e220000101000 */
        /* <DEDUP_REMOVED lines=15> */
.L_x_22969:
        /* <DEDUP_REMOVED lines=20> */
.L_x_22997:
[----:B------:R-:W-:Y:S01]  /*3cf0*/  LOP3.LUT R2, R9, 0xffff, RZ, 0xc0, !PT ;  /* 0x0000ffff09027812 */ /* 0x000fe200078ec0ff */
[----:B------:R-:W-:-:S05]  /*3d00*/  IMAD.MOV.U32 R3, RZ, RZ, RZ ;  /* 0x000000ffff037224 */ /* 0x000fca00078e00ff */
[----:B------:R0:W-:Y:S01]  /*3d10*/  STG.E.64 [R16.64], R2 ;  /* 0x0000000210007986 */ /* 0x0001e2000c101b24 */
[----:B------:R-:W-:Y:S05]  /*3d20*/  BRA `(.L_x_22970) ;  /* 0x0000002000007947 */ /* 0x000fea0003800000 */
.L_x_22996:
[----:B------:R-:W-:-:S05]  /*3d30*/  LOP3.LUT R9, R9, 0xffff, RZ, 0xc0, !PT ;  /* 0x0000ffff09097812 */ /* 0x000fca00078ec0ff */
[----:B------:R0:W-:Y:S02]  /*3d40*/  STG.E [R16.64], R9 ;  /* 0x0000000910007986 */ /* 0x0001e4000c101924 */
.L_x_22970:
[----:B------:R-:W-:-:S05]  /*3d50*/  IMAD R18, R19, 0x200, R18 ;  /* 0x0000020013127824 */ /* 0x000fca00078e0212 */
[----:B------:R-:W-:Y:S02]  /*3d60*/  IADD3 R23, R18, 0x80, RZ ;  /* 0x0000008012177810 */ /* 0x000fe40007ffe0ff */
.L_x_22899:
[----:B------:R-:W-:Y:S05]  /*3d70*/  BSYNC B6 ;  /* 0x0000000000067941 */ /* 0x000fea0003800000 */
.L_x_22898:
        /* <DEDUP_REMOVED lines=258> */
.L_x_23000:
        /* <DEDUP_REMOVED lines=18> */
.L_x_23004:
[----:B------:R0:W5:Y:S01]  /*4ec0*/  LDG.E.U8 R19, [R4.64] ;  /* 0x0000002404137981 */ /* 0x000162000c1e1100 */
[----:B------:R-:W-:Y:S05]  /*4ed0*/  BRA `(.L_x_23006) ;  /* 0x00000dc000007947 */ /* 0x000fea0003800000 */
.L_x_23003:
        /* <DEDUP_REMOVED lines=8> */
.L_x_23008:
[----:B------:R0:W5:Y:S01]  /*4f60*/  LDG.E.U8 R19, [R4.64] ;  /* 0x0000002404137981 */ /* 0x000162000c1e1100 */
[----:B------:R-:W-:Y:S05]  /*4f70*/  BRA `(.L_x_23006) ;  /* 0x00000d2000007947 */ /* 0x000fea0003800000 */
.L_x_23007:
[----:B------:R0:W5:Y:S01]  /*4f80*/  LDG.E.U16 R19, [R4.64] ;  /* 0x0000002404137981 */ /* 0x000162000c1e1500 */
[----:B------:R-:W-:Y:S05]  /*4f90*/  BRA `(.L_x_23006) ;  /* 0x00000d0000007947 */ /* 0x000fea0003800000 */
.L_x_23002:
        /* <DEDUP_REMOVED lines=10> */
.L_x_23010:
[----:B------:R-:W2:Y:S02]  /*5040*/  LDG.E.U16 R2, [R4.64] ;  /* 0x0000002404027981 */ /* 0x000ea4000c1e1500 */
[----:B--2---:R-:W-:-:S06]  /*5050*/  HADD2.F32 R2, -RZ, R2.H0_H0 ;  /* 0x20000002ff027230 */ /* 0x004fcc0000004100 */
[----:B------:R-:W0:Y:S02]  /*5060*/  F2I.S64.TRUNC R2, R2 ;  /* 0x0000000200027311 */ /* 0x000e24000020d900 */
[----:B0-----:R-:W-:Y:S01]  /*5070*/  PRMT R19, R2, 0x7610, R19 ;  /* 0x0000761002137816 */ /* 0x001fe20000000013 */
[----:B------:R-:W-:Y:S05]  /*5080*/  BRA `(.L_x_23006) ;  /* 0x00000c1000007947 */ /* 0x000fea0003800000 */
.L_x_23009:
        /* <DEDUP_REMOVED lines=10> */
.L_x_23012:
[----:B------:R-:W2:Y:S02]  /*5130*/  LDG.E.U16 R4, [R4.64] ;  /* 0x0000002404047981 */ /* 0x000ea4000c1e1500 */
[----:B--2---:R-:W-:-:S06]  /*5140*/  HADD2.F32 R2, -RZ, R4.H0_H0 ;  /* 0x20000004ff027230 */ /* 0x004fcc0000004100 */
[----:B------:R-:W0:Y:S02]  /*5150*/  F2I.S64.TRUNC R2, R2 ;  /* 0x0000000200027311 */ /* 0x000e24000020d900 */
[----:B0-----:R-:W-:Y:S01]  /*5160*/  PRMT R19, R2, 0x7610, R19 ;  /* 0x0000761002137816 */ /* 0x001fe20000000013 */
[----:B------:R-:W-:Y:S05]  /*5170*/  BRA `(.L_x_23006) ;  /* 0x00000b2000007947 */ /* 0x000fea0003800000 */
.L_x_23011:
[----:B------:R-:W2:Y:S02]  /*5180*/  LDG.E.64 R2, [R4.64] ;  /* 0x0000002404027981 */ /* 0x000ea4000c1e1b00 */
[----:B--2---:R-:W0:Y:S02]  /*5190*/  F2I.S64.F64.TRUNC R2, R2 ;  /* 0x0000000200027311 */ /* 0x004e24000030d900 */
[----:B0-----:R-:W-:Y:S01]  /*51a0*/  PRMT R19, R2, 0x7610, R19 ;  /* 0x0000761002137816 */ /* 0x001fe20000000013 */
[----:B------:R-:W-:Y:S05]  /*51b0*/  BRA `(.L_x_23006) ;  /* 0x00000ae000007947 */ /* 0x000fea0003800000 */
.L_x_23001:
        /* <DEDUP_REMOVED lines=12> */
.L_x_23015:
[----:B------:R-:W2:Y:S02]  /*5280*/  LDG.E.64 R4, [R4.64] ;  /* 0x0000002404047981 */ /* 0x000ea4000c1e1b00 */
[----:B--2---:R-:W0:Y:S02]  /*5290*/  F2I.S64.F64.TRUNC R2, R4 ;  /* 0x0000000400027311 */ /* 0x004e24000030d900 */
[----:B0-----:R-:W-:Y:S01]  /*52a0*/  PRMT R19, R2, 0x7610, R19 ;  /* 0x0000761002137816 */ /* 0x001fe20000000013 */
[----:B------:R-:W-:Y:S05]  /*52b0*/  BRA `(.L_x_23006) ;  /* 0x000009e000007947 */ /* 0x000fea0003800000 */
.L_x_23014:
        /* <DEDUP_REMOVED lines=28> */
.L_x_23017:
        /* <DEDUP_REMOVED lines=15> */
.L_x_23016:
[----:B------:R-:W2:Y:S02]  /*5570*/  LDG.E.U16 R2, [R4.64] ;  /* 0x0000002404027981 */ /* 0x000ea4000c1e1500 */
[----:B--2---:R-:W-:-:S06]  /*5580*/  PRMT R2, RZ, 0x5410, R2 ;  /* 0x00005410ff027816 */ /* 0x004fcc0000000002 */
[----:B------:R-:W0:Y:S02]  /*5590*/  F2I.S64.TRUNC R2, R2 ;  /* 0x0000000200027311 */ /* 0x000e24000020d900 */
[----:B0-----:R-:W-:Y:S01]  /*55a0*/  PRMT R19, R2, 0x7610, R19 ;  /* 0x0000761002137816 */ /* 0x001fe20000000013 */
[----:B------:R-:W-:Y:S05]  /*55b0*/  BRA `(.L_x_23006) ;  /* 0x000006e000007947 */ /* 0x000fea0003800000 */
.L_x_23013:
        /* <DEDUP_REMOVED lines=10> */
.L_x_23020:
        /* <DEDUP_REMOVED lines=21> */
.L_x_23024:
[----:B------:R-:W-:Y:S05]  /*57b0*/  BSYNC B1 ;  /* 0x0000000000017941 */ /* 0x000fea0003800000 */
.L_x_23023:
[----:B------:R-:W-:Y:S01]  /*57c0*/  IMAD.SHL.U32 R2, R2, 0x100000, RZ ;  /* 0x0010000002027824 */ /* 0x000fe200078e00ff */
[----:B------:R-:W-:-:S04]  /*57d0*/  LEA R3, R0, 0x3b800000, 0x17 ;  /* 0x3b80000000037811 */ /* 0x000fc800078eb8ff */
[----:B------:R-:W-:Y:S02]  /*57e0*/  LOP3.LUT R2, R3, R2, R4, 0xfe, !PT ;  /* 0x0000000203027212 */ /* 0x000fe400078efe04 */
.L_x_23022:
[----:B------:R-:W-:Y:S05]  /*57f0*/  BSYNC B0 ;  /* 0x0000000000007941 */ /* 0x000fea0003800000 */
.L_x_23021:
[----:B------:R-:W0:Y:S02]  /*5800*/  F2I.S64.TRUNC R2, R2 ;  /* 0x0000000200027311 */ /* 0x000e24000020d900 */
[----:B0-----:R-:W-:Y:S01]  /*5810*/  PRMT R19, R2, 0x7610, R19 ;  /* 0x0000761002137816 */ /* 0x001fe20000000013 */
[----:B------:R-:W-:Y:S05]  /*5820*/  BRA `(.L_x_23006) ;  /* 0x0000047000007947 */ /* 0x000fea0003800000 */
.L_x_23019:
        /* <DEDUP_REMOVED lines=21> */
.L_x_23028:
[----:B------:R-:W-:Y:S05]  /*5980*/  BSYNC B1 ;  /* 0x0000000000017941 */ /* 0x000fea0003800000 */
.L_x_23027:
[----:B------:R-:W-:Y:S01]  /*5990*/  IMAD.SHL.U32 R2, R2, 0x200000, RZ ;  /* 0x0020000002027824 */ /* 0x000fe200078e00ff */
[----:B------:R-:W-:-:S04]  /*59a0*/  LEA R3, R0, 0x37800000, 0x17 ;  /* 0x3780000000037811 */ /* 0x000fc800078eb8ff */
[----:B------:R-:W-:Y:S02]  /*59b0*/  LOP3.LUT R2, R3, R2, R4, 0xfe, !PT ;  /* 0x0000000203027212 */ /* 0x000fe400078efe04 */
.L_x_23026:
[----:B------:R-:W-:Y:S05]  /*59c0*/  BSYNC B0 ;  /* 0x0000000000007941 */ /* 0x000fea0003800000 */
.L_x_23025:
[----:B------:R-:W0:Y:S02]  /*59d0*/  F2I.S64.TRUNC R2, R2 ;  /* 0x0000000200027311 */ /* 0x000e24000020d900 */
[----:B0-----:R-:W-:Y:S01]  /*59e0*/  PRMT R19, R2, 0x7610, R19 ;  /* 0x0000761002137816 */ /* 0x001fe20000000013 */
[----:B------:R-:W-:Y:S05]  /*59f0*/  BRA `(.L_x_23006) ;  /* 0x000002a000007947 */ /* 0x000fea0003800000 */
.L_x_23018:
        /* <DEDUP_REMOVED lines=14> */
.L_x_23032:
[----:B------:R-:W-:Y:S05]  /*5ae0*/  BSYNC B0 ;  /* 0x0000000000007941 */ /* 0x000fea0003800000 */
.L_x_23031:
[----:B------:R-:W0:Y:S02]  /*5af0*/  F2I.S64.TRUNC R2, R2 ;  /* 0x0000000200027311 */ /* 0x000e24000020d900 */
[----:B0-----:R-:W-:Y:S01]  /*5b00*/  PRMT R19, R2, 0x7610, R19 ;  /* 0x0000761002137816 */ /* 0x001fe20000000013 */
[----:B------:R-:W-:Y:S05]  /*5b10*/  BRA `(.L_x_23006) ;  /* 0x0000018000007947 */ /* 0x000fea0003800000 */
.L_x_23005:
        /* <DEDUP_REMOVED lines=21> */
.L_x_23030:
[----:B------:R0:W5:Y:S01]  /*5c70*/  LDG.E.U8 R19, [R4.64] ;  /* 0x0000002404137981 */ /* 0x000162000c1e1100 */
[----:B------:R-:W-:Y:S05]  /*5c80*/  BRA `(.L_x_23006) ;  /* 0x0000001000007947 */ /* 0x000fea0003800000 */
.L_x_23029:
[----:B------:R0:W5:Y:S02]  /*5c90*/  LDG.E.U8 R19, [R4.64] ;  /* 0x0000002404137981 */ /* 0x000164000c1e1100 */
.L_x_23006:
        /* <DEDUP_REMOVED lines=16> */
.L_x_23036:
[----:B------:R0:W5:Y:S01]  /*5da0*/  LDG.E.U8 R0, [R4.64] ;  /* 0x0000002404007981 */ /* 0x000162000c1e1100 */
[----:B------:R-:W-:Y:S05]  /*5db0*/  BRA `(.L_x_23038) ;  /* 0x00000dc000007947 */ /* 0x000fea0003800000 */
.L_x_23035:
        /* <DEDUP_REMOVED lines=8> */
.L_x_23040:
[----:B------:R0:W5:Y:S01]  /*5e40*/  LDG.E.U8 R0, [R4.64] ;  /* 0x0000002404007981 */ /* 0x000162000c1e1100 */
[----:B------:R-:W-:Y:S05]  /*5e50*/  BRA `(.L_x_23038) ;  /* 0x00000d2000007947 */ /* 0x000fea0003800000 */
.L_x_23039:
[----:B------:R0:W5:Y:S01]  /*5e60*/  LDG.E.U16 R0, [R4.64] ;  /* 0x0000002404007981 */ /* 0x000162000c1e1500 */
[----:B------:R-:W-:Y:S05]  /*5e70*/  BRA `(.L_x_23038) ;  /* 0x00000d0000007947 */ /* 0x000fea0003800000 */
.L_x_23034:
        /* <DEDUP_REMOVED lines=10> */
.L_x_23042:
[----:B------:R-:W2:Y:S02]  /*5f20*/  LDG.E.U16 R2, [R4.64] ;  /* 0x0000002404027981 */ /* 0x000ea4000c1e1500 */
[----:B--2---:R-:W-:-:S06]  /*5f30*/  HADD2.F32 R2, -RZ, R2.H0_H0 ;  /* 0x20000002ff027230 */ /* 0x004fcc0000004100 */
[----:B------:R-:W0:Y:S02]  /*5f40*/  F2I.S64.TRUNC R2, R2 ;  /* 0x0000000200027311 */ /* 0x000e24000020d900 */
[----:B0-----:R-:W-:Y:S01]  /*5f50*/  PRMT R0, R2, 0x7610, R0 ;  /* 0x0000761002007816 */ /* 0x001fe20000000000 */
[----:B------:R-:W-:Y:S05]  /*5f60*/  BRA `(.L_x_23038) ;  /* 0x00000c1000007947 */ /* 0x000fea0003800000 */
.L_x_23041:
        /* <DEDUP_REMOVED lines=10> */
.L_x_23044:
[----:B------:R-:W2:Y:S02]  /*6010*/  LDG.E.U16 R4, [R4.64] ;  /* 0x0000002404047981 */ /* 0x000ea4000c1e1500 */
[----:B--2---:R-:W-:-:S06]  /*6020*/  HADD2.F32 R2, -RZ, R4.H0_H0 ;  /* 0x20000004ff027230 */ /* 0x004fcc0000004100 */
[----:B------:R-:W0:Y:S02]  /*6030*/  F2I.S64.TRUNC R2, R2 ;  /* 0x0000000200027311 */ /* 0x000e24000020d900 */
[----:B0-----:R-:W-:Y:S01]  /*6040*/  PRMT R0, R2, 0x7610, R0 ;  /* 0x0000761002007816 */ /* 0x001fe20000000000 */
[----:B------:R-:W-:Y:S05]  /*6050*/  BRA `(.L_x_23038) ;  /* 0x00000b2000007947 */ /* 0x000fea0003800000 */
.L_x_23043:
[----:B------:R-:W2:Y:S02]  /*6060*/  LDG.E.64 R2, [R4.64] ;  /* 0x0000002404027981 */ /* 0x000ea4000c1e1b00 */
[----:B--2---:R-:W0:Y:S02]  /*6070*/  F2I.S64.F64.TRUNC R2, R2 ;  /* 0x0000000200027311 */ /* 0x004e24000030d900 */
[----:B0-----:R-:W-:Y:S01]  /*6080*/  PRMT R0, R2, 0x7610, R0 ;  /* 0x0000761002007816 */ /* 0x001fe20000000000 */
[----:B------:R-:W-:Y:S05]  /*6090*/  BRA `(.L_x_23038) ;  /* 0x00000ae000007947 */ /* 0x000fea0003800000 */
.L_x_23033:
        /* <DEDUP_REMOVED lines=12> */
.L_x_23047:
[----:B------:R-:W2:Y:S02]  /*6160*/  LDG.E.64 R4, [R4.64] ;  /* 0x0000002404047981 */ /* 0x000ea4000c1e1b00 */
[----:B--2---:R-:W0:Y:S02]  /*6170*/  F2I.S64.F64.TRUNC R2, R4 ;  /* 0x0000000400027311 */ /* 0x004e24000030d900 */
[----:B0-----:R-:W-:Y:S01]  /*6180*/  PRMT R0, R2, 0x7610, R0 ;  /* 0x0000761002007816 */ /* 0x001fe20000000000 */
[----:B------:R-:W-:Y:S05]  /*6190*/  BRA `(.L_x_23038) ;  /* 0x000009e000007947 */ /* 0x000fea0003800000 */
.L_x_23046:
        /* <DEDUP_REMOVED lines=28> */
.L_x_23049:
        /* <DEDUP_REMOVED lines=15> */
.L_x_23048:
[----:B------:R-:W2:Y:S02]  /*6450*/  LDG.E.U16 R2, [R4.64] ;  /* 0x0000002404027981 */ /* 0x000ea4000c1e1500 */
[----:B--2---:R-:W-:-:S06]  /*6460*/  PRMT R2, RZ, 0x5410, R2 ;  /* 0x00005410ff027816 */ /* 0x004fcc0000000002 */
[----:B------:R-:W0:Y:S02]  /*6470*/  F2I.S64.TRUNC R2, R2 ;  /* 0x0000000200027311 */ /* 0x000e24000020d900 */
[----:B0-----:R-:W-:Y:S01]  /*6480*/  PRMT R0, R2, 0x7610, R0 ;  /* 0x0000761002007816 */ /* 0x001fe20000000000 */
[----:B------:R-:W-:Y:S05]  /*6490*/  BRA `(.L_x_23038) ;  /* 0x000006e000007947 */ /* 0x000fea0003800000 */
.L_x_23045:
        /* <DEDUP_REMOVED lines=10> */
.L_x_23052:
        /* <DEDUP_REMOVED lines=21> */
.L_x_23056:
[----:B------:R-:W-:Y:S05]  /*6690*/  BSYNC B1 ;  /* 0x0000000000017941 */ /* 0x000fea0003800000 */
.L_x_23055:
[----:B------:R-:W-:Y:S01]  /*66a0*/  IMAD.SHL.U32 R2, R2, 0x100000, RZ ;  /* 0x0010000002027824 */ /* 0x000fe200078e00ff */
[----:B------:R-:W-:-:S04]  /*66b0*/  LEA R3, R0, 0x3b800000, 0x17 ;  /* 0x3b80000000037811 */ /* 0x000fc800078eb8ff */
[----:B------:R-:W-:Y:S02]  /*66c0*/  LOP3.LUT R2, R3, R2, R4, 0xfe, !PT ;  /* 0x0000000203027212 */ /* 0x000fe400078efe04 */
.L_x_23054:
[----:B------:R-:W-:Y:S05]  /*66d0*/  BSYNC B0 ;  /* 0x0000000000007941 */ /* 0x000fea0003800000 */
.L_x_23053:
[----:B------:R-:W0:Y:S02]  /*66e0*/  F2I.S64.TRUNC R2, R2 ;  /* 0x0000000200027311 */ /* 0x000e24000020d900 */
[----:B0-----:R-:W-:Y:S01]  /*66f0*/  PRMT R0, R2, 0x7610, R0 ;  /* 0x0000761002007816 */ /* 0x001fe20000000000 */
[----:B------:R-:W-:Y:S05]  /*6700*/  BRA `(.L_x_23038) ;  /* 0x0000047000007947 */ /* 0x000fea0003800000 */
.L_x_23051:
        /* <DEDUP_REMOVED lines=21> */
.L_x_23060:
[----:B------:R-:W-:Y:S05]  /*6860*/  BSYNC B1 ;  /* 0x0000000000017941 */ /* 0x000fea0003800000 */
.L_x_23059:
[----:B------:R-:W-:Y:S01]  /*6870*/  IMAD.SHL.U32 R2, R2, 0x200000, RZ ;  /* 0x0020000002027824 */ /* 0x000fe200078e00ff */
[----:B------:R-:W-:-:S04]  /*6880*/  LEA R3, R0, 0x37800000, 0x17 ;  /* 0x3780000000037811 */ /* 0x000fc800078eb8ff */
[----:B------:R-:W-:Y:S02]  /*6890*/  LOP3.LUT R2, R3, R2, R4, 0xfe, !PT ;  /* 0x0000000203027212 */ /* 0x000fe400078efe04 */
.L_x_23058:
[----:B------:R-:W-:Y:S05]  /*68a0*/  BSYNC B0 ;  /* 0x0000000000007941 */ /* 0x000fea0003800000 */
.L_x_23057:
[----:B------:R-:W0:Y:S02]  /*68b0*/  F2I.S64.TRUNC R2, R2 ;  /* 0x0000000200027311 */ /* 0x000e24000020d900 */
[----:B0-----:R-:W-:Y:S01]  /*68c0*/  PRMT R0, R2, 0x7610, R0 ;  /* 0x0000761002007816 */ /* 0x001fe20000000000 */
[----:B------:R-:W-:Y:S05]  /*68d0*/  BRA `(.L_x_23038) ;  /* 0x000002a000007947 */ /* 0x000fea0003800000 */
.L_x_23050:
        /* <DEDUP_REMOVED lines=14> */
.L_x_23064:
[----:B------:R-:W-:Y:S05]  /*69c0*/  BSYNC B0 ;  /* 0x0000000000007941 */ /* 0x000fea0003800000 */
.L_x_23063:
[----:B------:R-:W0:Y:S02]  /*69d0*/  F2I.S64.TRUNC R2, R2 ;  /* 0x0000000200027311 */ /* 0x000e24000020d900 */
[----:B0-----:R-:W-:Y:S01]  /*69e0*/  PRMT R0, R2, 0x7610, R0 ;  /* 0x0000761002007816 */ /* 0x001fe20000000000 */
[----:B------:R-:W-:Y:S05]  /*69f0*/  BRA `(.L_x_23038) ;  /* 0x0000018000007947 */ /* 0x000fea0003800000 */
.L_x_23037:
        /* <DEDUP_REMOVED lines=21> */
.L_x_23062:
[----:B------:R0:W5:Y:S01]  /*6b50*/  LDG.E.U8 R0, [R4.64] ;  /* 0x0000002404007981 */ /* 0x000162000c1e1100 */
[----:B------:R-:W-:Y:S05]  /*6b60*/  BRA `(.L_x_23038) ;  /* 0x0000001000007947 */ /* 0x000fea0003800000 */
.L_x_23061:
[----:B------:R0:W5:Y:S02]  /*6b70*/  LDG.E.U8 R0, [R4.64] ;  /* 0x0000002404007981 */ /* 0x000164000c1e1100 */
.L_x_23038:
        /* <DEDUP_REMOVED lines=18> */
.L_x_23068:
[----:B------:R0:W-:Y:S01]  /*6ca0*/  STG.E.U8 [R16.64], R9 ;  /* 0x0000000910007986 */ /* 0x0001e2000c101124 */
[----:B------:R-:W-:Y:S05]  /*6cb0*/  BRA `(.L_x_23070) ;  /* 0x00000dc000007947 */ /* 0x000fea0003800000 */
.L_x_23067:
        /* <DEDUP_REMOVED lines=10> */
.L_x_23072:
[----:B------:R-:W-:-:S05]  /*6d60*/  LOP3.LUT R9, R9, 0xffff, RZ, 0xc0, !PT ;  /* 0x0000ffff09097812 */ /* 0x000fca00078ec0ff */
[----:B------:R0:W-:Y:S01]  /*6d70*/  STG.E [R16.64], R9 ;  /* 0x0000000910007986 */ /* 0x0001e2000c101924 */
[----:B------:R-:W-:Y:S05]  /*6d80*/  BRA `(.L_x_23070) ;  /* 0x00000cf000007947 */ /* 0x000fea0003800000 */
.L_x_23071:
[----:B------:R0:W-:Y:S01]  /*6d90*/  STG.E.U16 [R16.64], R9 ;  /* 0x0000000910007986 */ /* 0x0001e2000c101524 */
[----:B------:R-:W-:Y:S05]  /*6da0*/  BRA `(.L_x_23070) ;  /* 0x00000cd000007947 */ /* 0x000fea0003800000 */
.L_x_23066:
        /* <DEDUP_REMOVED lines=9> */
.L_x_23074:
[----:B------:R-:W0:Y:S02]  /*6e40*/  I2F.U16 R0, R9 ;  /* 0x0000000900007306 */ /* 0x000e240000101000 */
[----:B0-----:R-:W-:-:S05]  /*6e50*/  F2FP.PACK_AB R0, RZ, R0 ;  /* 0x00000000ff00723e */ /* 0x001fca00000000ff */
[----:B------:R0:W-:Y:S01]  /*6e60*/  STG.E.U16 [R16.64], R0 ;  /* 0x0000000010007986 */ /* 0x0001e2000c101524 */
[----:B------:R-:W-:Y:S05]  /*6e70*/  BRA `(.L_x_23070) ;  /* 0x00000c0000007947 */ /* 0x000fea0003800000 */
.L_x_23073:
        /* <DEDUP_REMOVED lines=10> */
.L_x_23076:
[----:B------:R-:W0:Y:S02]  /*6f20*/  I2F.U16 R9, R9 ;  /* 0x0000000900097306 */ /* 0x000e240000101000 */
[----:B0-----:R-:W-:-:S04]  /*6f30*/  F2FP.PACK_AB R3, RZ, R9 ;  /* 0x00000009ff03723e */ /* 0x001fc800000000ff */
[----:B------:R-:W-:-:S05]  /*6f40*/  PRMT R3, R3, 0x5410, RZ ;  /* 0x0000541003037816 */ /* 0x000fca00000000ff */
[----:B------:R0:W-:Y:S01]  /*6f50*/  STG.E [R16.64], R3 ;  /* 0x0000000310007986 */ /* 0x0001e2000c101924 */
[----:B------:R-:W-:Y:S05]  /*6f60*/  BRA `(.L_x_23070) ;  /* 0x00000b1000007947 */ /* 0x000fea0003800000 */
.L_x_23075:
[----:B------:R-:W0:Y:S02]  /*6f70*/  I2F.F64.U16 R2, R9 ;  /* 0x0000000900027312 */ /* 0x000e240000101800 */
[----:B0-----:R0:W-:Y:S01]  /*6f80*/  STG.E.64 [R16.64], R2 ;  /* 0x0000000210007986 */ /* 0x0011e2000c101b24 */
[----:B------:R-:W-:Y:S05]  /*6f90*/  BRA `(.L_x_23070) ;  /* 0x00000ae000007947 */ /* 0x000fea0003800000 */
.L_x_23065:
        /* <DEDUP_REMOVED lines=13> */
.L_x_23079:
[----:B------:R-:W0:Y:S01]  /*7070*/  I2F.F64.U16 R4, R9 ;  /* 0x0000000900047312 */ /* 0x000e220000101800 */
[----:B------:R-:W-:-:S05]  /*7080*/  CS2R R6, SRZ ;  /* 0x0000000000067805 */ /* 0x000fca000001ff00 */
[----:B0-----:R0:W-:Y:S01]  /*7090*/  STG.E.128 [R16.64], R4 ;  /* 0x0000000410007986 */ /* 0x0011e2000c101d24 */
[----:B------:R-:W-:Y:S05]  /*70a0*/  BRA `(.L_x_23070) ;  /* 0x000009d000007947 */ /* 0x000fea0003800000 */
.L_x_23078:
        /* <DEDUP_REMOVED lines=21> */
.L_x_23083:
[----:B------:R-:W-:Y:S05]  /*7200*/  BSYNC B0 ;  /* 0x0000000000007941 */ /* 0x000fea0003800000 */
.L_x_23082:
[----:B------:R-:W-:-:S05]  /*7210*/  LOP3.LUT R3, R0, R3, RZ, 0xfc, !PT ;  /* 0x0000000300037212 */ /* 0x000fca00078efcff */
[----:B------:R0:W-:Y:S01]  /*7220*/  STG.E.U8 [R16.64], R3 ;  /* 0x0000000310007986 */ /* 0x0001e2000c101124 */
[----:B------:R-:W-:Y:S05]  /*7230*/  BRA `(.L_x_23070) ;  /* 0x0000084000007947 */ /* 0x000fea0003800000 */
.L_x_23081:
        /* <DEDUP_REMOVED lines=13> */
.L_x_23085:
[----:B------:R-:W-:Y:S01]  /*7310*/  IMAD.MOV.U32 R0, RZ, RZ, 0x7f ;  /* 0x0000007fff007424 */ /* 0x000fe200078e00ff */
[----:B------:R-:W-:-:S04]  /*7320*/  ISETP.GT.U32.AND P0, PT, R2, 0x7f800000, PT ;  /* 0x7f8000000200780c */ /* 0x000fc80003f04070 */
[----:B------:R-:W-:-:S04]  /*7330*/  SEL R0, R0, 0x7c, P0 ;  /* 0x0000007c00007807 */ /* 0x000fc80000000000 */
.L_x_23086:
[----:B------:R-:W-:Y:S05]  /*7340*/  BSYNC B0 ;  /* 0x0000000000007941 */ /* 0x000fea0003800000 */
.L_x_23084:
[----:B------:R-:W-:-:S04]  /*7350*/  LOP3.LUT R2, R9, 0x80000000, RZ, 0xc0, !PT ;  /* 0x8000000009027812 */ /* 0x000fc800078ec0ff */
[----:B------:R-:W-:-:S04]  /*7360*/  SHF.R.U32.HI R3, RZ, 0x18, R2 ;  /* 0x00000018ff037819 */ /* 0x000fc80000011602 */
[----:B------:R-:W-:-:S05]  /*7370*/  LOP3.LUT R3, R0, R3, RZ, 0xfc, !PT ;  /* 0x0000000300037212 */ /* 0x000fca00078efcff */
[----:B------:R0:W-:Y:S01]  /*7380*/  STG.E.U8 [R16.64], R3 ;  /* 0x0000000310007986 */ /* 0x0001e2000c101124 */
[----:B------:R-:W-:Y:S05]  /*7390*/  BRA `(.L_x_23070) ;  /* 0x000006e000007947 */ /* 0x000fea0003800000 */
.L_x_23080:
[----:B------:R-:W0:Y:S02]  /*73a0*/  I2F.U16 R0, R9 ;  /* 0x0000000900007306 */ /* 0x000e240000101000 */
[----:B0-----:R-:W-:-:S05]  /*73b0*/  F2FP.BF16.PACK_AB R0, RZ, R0 ;  /* 0x00000000ff00723e */ /* 0x001fca00000010ff */
[----:B------:R0:W-:Y:S01]  /*73c0*/  STG.E.U16 [R16.64], R0 ;  /* 0x0000000010007986 */ /* 0x0001e2000c101524 */
[----:B------:R-:W-:Y:S05]  /*73d0*/  BRA `(.L_x_23070) ;  /* 0x000006a000007947 */ /* 0x000fea0003800000 */
.L_x_23077:
        /* <DEDUP_REMOVED lines=10> */
.L_x_23089:
        /* <DEDUP_REMOVED lines=17> */
.L_x_23092:
[----:B------:R-:W-:-:S04]  /*7590*/  LOP3.LUT R2, R9, 0x80000000, RZ, 0xc0, !PT ;  /* 0x8000000009027812 */ /* 0x000fc800078ec0ff */
[----:B------:R-:W-:-:S04]  /*75a0*/  SHF.R.U32.HI R3, RZ, 0x18, R2 ;  /* 0x00000018ff037819 */ /* 0x000fc80000011602 */
[----:B------:R-:W-:-:S04]  /*75b0*/  LOP3.LUT R0, R0, R3, RZ, 0xfc, !PT ;  /* 0x0000000300007212 */ /* 0x000fc800078efcff */
[----:B------:R-:W-:Y:S02]  /*75c0*/  PRMT R8, R0, 0x7610, R8 ;  /* 0x0000761000087816 */ /* 0x000fe40000000008 */
.L_x_23091:
[----:B------:R-:W-:Y:S05]  /*75d0*/  BSYNC B0 ;  /* 0x0000000000007941 */ /* 0x000fea0003800000 */
.L_x_23090:
[----:B------:R0:W-:Y:S01]  /*75e0*/  STG.E.U8 [R16.64], R8 ;  /* 0x0000000810007986 */ /* 0x0001e2000c101124 */
[----:B------:R-:W-:Y:S05]  /*75f0*/  BRA `(.L_x_23070) ;  /* 0x0000048000007947 */ /* 0x000fea0003800000 */
.L_x_23088:
        /* <DEDUP_REMOVED lines=17> */
.L_x_23095:
[----:B------:R-:W-:-:S04]  /*7710*/  LOP3.LUT R2, R9, 0x80000000, RZ, 0xc0, !PT ;  /* 0x8000000009027812 */ /* 0x000fc800078ec0ff */
[----:B------:R-:W-:-:S04]  /*7720*/  SHF.R.U32.HI R3, RZ, 0x18, R2 ;  /* 0x00000018ff037819 */ /* 0x000fc80000011602 */
[----:B------:R-:W-:-:S04]  /*7730*/  LOP3.LUT R0, R0, R3, RZ, 0xfc, !PT ;  /* 0x0000000300007212 */ /* 0x000fc800078efcff */
[----:B------:R-:W-:Y:S02]  /*7740*/  PRMT R8, R0, 0x7610, R8 ;  /* 0x0000761000087816 */ /* 0x000fe40000000008 */
.L_x_23094:
[----:B------:R-:W-:Y:S05]  /*7750*/  BSYNC B0 ;  /* 0x0000000000007941 */ /* 0x000fea0003800000 */
.L_x_23093:
[----:B------:R0:W-:Y:S01]  /*7760*/  STG.E.U8 [R16.64], R8 ;  /* 0x0000000810007986 */ /* 0x0001e2000c101124 */
[----:B------:R-:W-:Y:S05]  /*7770*/  BRA `(.L_x_23070) ;  /* 0x0000030000007947 */ /* 0x000fea0003800000 */
.L_x_23087:
        /* <DEDUP_REMOVED lines=22> */
.L_x_23069:
        /* <DEDUP_REMOVED lines=20> */
.L_x_23097:
[----:B------:R-:W-:Y:S01]  /*7a20*/  LOP3.LUT R2, R9, 0xffff, RZ, 0xc0, !PT ;  /* 0x0000ffff09027812 */ /* 0x000fe200078ec0ff */
[----:B------:R-:W-:-:S05]  /*7a30*/  IMAD.MOV.U32 R3, RZ, RZ, RZ ;  /* 0x000000ffff037224 */ /* 0x000fca00078e00ff */
[----:B------:R0:W-:Y:S01]  /*7a40*/  STG.E.64 [R16.64], R2 ;  /* 0x0000000210007986 */ /* 0x0001e2000c101b24 */
[----:B------:R-:W-:Y:S05]  /*7a50*/  BRA `(.L_x_23070) ;  /* 0x0000002000007947 */ /* 0x000fea0003800000 */
.L_x_23096:
[----:B------:R-:W-:-:S05]  /*7a60*/  LOP3.LUT R9, R9, 0xffff, RZ, 0xc0, !PT ;  /* 0x0000ffff09097812 */ /* 0x000fca00078ec0ff */
[----:B------:R0:W-:Y:S02]  /*7a70*/  STG.E [R16.64], R9 ;  /* 0x0000000910007986 */ /* 0x0001e4000c101924 */
.L_x_23070:
        /* <DEDUP_REMOVED lines=258> */
.L_x_23098:
        /* <DEDUP_REMOVED lines=18> */
.L_x_23102:
[----:B------:R0:W5:Y:S01]  /*8bc0*/  LDG.E.U8 R19, [R4.64] ;  /* 0x0000002404137981 */ /* 0x000162000c1e1100 */
[----:B------:R-:W-:Y:S05]  /*8bd0*/  BRA `(.L_x_23104) ;  /* 0x00000dc000007947 */ /* 0x000fea0003800000 */
.L_x_23101:
        /* <DEDUP_REMOVED lines=8> */
.L_x_23106:
[----:B------:R0:W5:Y:S01]  /*8c60*/  LDG.E.U8 R19, [R4.64] ;  /* 0x0000002404137981 */ /* 0x000162000c1e1100 */
[----:B------:R-:W-:Y:S05]  /*8c70*/  BRA `(.L_x_23104) ;  /* 0x00000d2000007947 */ /* 0x000fea0003800000 */
.L_x_23105:
[----:B------:R0:W5:Y:S01]  /*8c80*/  LDG.E.U16 R19, [R4.64] ;  /* 0x0000002404137981 */ /* 0x000162000c1e1500 */
[----:B------:R-:W-:Y:S05]  /*8c90*/  BRA `(.L_x_23104) ;  /* 0x00000d0000007947 */ /* 0x000fea0003800000 */
.L_x_23100:
        /* <DEDUP_REMOVED lines=10> */
.L_x_23108:
[----:B------:R-:W2:Y:S02]  /*8d40*/  LDG.E.U16 R2, [R4.64] ;  /* 0x0000002404027981 */ /* 0x000ea4000c1e1500 */
[----:B--2---:R-:W-:-:S06]  /*8d50*/  HADD2.F32 R2, -RZ, R2.H0_H0 ;  /* 0x20000002ff027230 */ /* 0x004fcc0000004100 */
[----:B------:R-:W0:Y:S02]  /*8d60*/  F2I.S64.TRUNC R2, R2 ;  /* 0x0000000200027311 */ /* 0x000e24000020d900 */
[----:B0-----:R-:W-:Y:S01]  /*8d70*/  PRMT R19, R2, 0x7610, R19 ;  /* 0x0000761002137816 */ /* 0x001fe20000000013 */
[----:B------:R-:W-:Y:S05]  /*8d80*/  BRA `(.L_x_23104) ;  /* 0x00000c1000007947 */ /* 0x000fea0003800000 */
.L_x_23107:
        /* <DEDUP_REMOVED lines=10> */
.L_x_23110:
[----:B------:R-:W2:Y:S02]  /*8e30*/  LDG.E.U16 R4, [R4.64] ;  /* 0x0000002404047981 */ /* 0x000ea4000c1e1500 */
[----:B--2---:R-:W-:-:S06]  /*8e40*/  HADD2.F32 R2, -RZ, R4.H0_H0 ;  /* 0x20000004ff027230 */ /* 0x004fcc0000004100 */
[----:B------:R-:W0:Y:S02]  /*8e50*/  F2I.S64.TRUNC R2, R2 ;  /* 0x0000000200027311 */ /* 0x000e24000020d900 */
[----:B0-----:R-:W-:Y:S01]  /*8e60*/  PRMT R19, R2, 0x7610, R19 ;  /* 0x0000761002137816 */ /* 0x001fe20000000013 */
[----:B------:R-:W-:Y:S05]  /*8e70*/  BRA `(.L_x_23104) ;  /* 0x00000b2000007947 */ /* 0x000fea0003800000 */
.L_x_23109:
[----:B------:R-:W2:Y:S02]  /*8e80*/  LDG.E.64 R2, [R4.64] ;  /* 0x0000002404027981 */ /* 0x000ea4000c1e1b00 */
[----:B--2---:R-:W0:Y:S02]  /*8e90*/  F2I.S64.F64.TRUNC R2, R2 ;  /* 0x0000000200027311 */ /* 0x004e24000030d900 */
[----:B0-----:R-:W-:Y:S01]  /*8ea0*/  PRMT R19, R2, 0x7610, R19 ;  /* 0x0000761002137816 */ /* 0x001fe20000000013 */
[----:B------:R-:W-:Y:S05]  /*8eb0*/  BRA `(.L_x_23104) ;  /* 0x00000ae000007947 */ /* 0x000fea0003800000 */
.L_x_23099:
        /* <DEDUP_REMOVED lines=12> */
.L_x_23113:
[----:B------:R-:W2:Y:S02]  /*8f80*/  LDG.E.64 R4, [R4.64] ;  /* 0x0000002404047981 */ /* 0x000ea4000c1e1b00 */
[----:B--2---:R-:W0:Y:S02]  /*8f90*/  F2I.S64.F64.TRUNC R2, R4 ;  /* 0x0000000400027311 */ /* 0x004e24000030d900 */
[----:B0-----:R-:W-:Y:S01]  /*8fa0*/  PRMT R19, R2, 0x7610, R19 ;  /* 0x0000761002137816 */ /* 0x001fe20000000013 */
[----:B------:R-:W-:Y:S05]  /*8fb0*/  BRA `(.L_x_23104) ;  /* 0x000009e000007947 */ /* 0x000fea0003800000 */
.L_x_23112:
        /* <DEDUP_REMOVED lines=28> */
.L_x_23115:
        /* <DEDUP_REMOVED lines=15> */
.L_x_23114:
[----:B------:R-:W2:Y:S02]  /*9270*/  LDG.E.U16 R2, [R4.64] ;  /* 0x0000002404027981 */ /* 0x000ea4000c1e1500 */
[----:B--2---:R-:W-:-:S06]  /*9280*/  PRMT R2, RZ, 0x5410, R2 ;  /* 0x00005410ff027816 */ /* 0x004fcc0000000002 */
[----:B------:R-:W0:Y:S02]  /*9290*/  F2I.S64.TRUNC R2, R2 ;  /* 0x0000000200027311 */ /* 0x000e24000020d900 */
[----:B0-----:R-:W-:Y:S01]  /*92a0*/  PRMT R19, R2, 0x7610, R19 ;  /* 0x0000761002137816 */ /* 0x001fe20000000013 */
[----:B------:R-:W-:Y:S05]  /*92b0*/  BRA `(.L_x_23104) ;  /* 0x000006e000007947 */ /* 0x000fea0003800000 */
.L_x_23111:
        /* <DEDUP_REMOVED lines=10> */
.L_x_23118:
        /* <DEDUP_REMOVED lines=21> */
.L_x_23122:
[----:B------:R-:W-:Y:S05]  /*94b0*/  BSYNC B1 ;  /* 0x0000000000017941 */ /* 0x000fea0003800000 */
.L_x_23121:
[----:B------:R-:W-:Y:S01]  /*94c0*/  IMAD.SHL.U32 R2, R2, 0x100000, RZ ;  /* 0x0010000002027824 */ /* 0x000fe200078e00ff */
[----:B------:R-:W-:-:S04]  /*94d0*/  LEA R3, R0, 0x3b800000, 0x17 ;  /* 0x3b80000000037811 */ /* 0x000fc800078eb8ff */
[----:B------:R-:W-:Y:S02]  /*94e0*/  LOP3.LUT R2, R3, R2, R4, 0xfe, !PT ;  /* 0x0000000203027212 */ /* 0x000fe400078efe04 */
.L_x_23120:
[----:B------:R-:W-:Y:S05]  /*94f0*/  BSYNC B0 ;  /* 0x0000000000007941 */ /* 0x000fea0003800000 */
.L_x_23119:
[----:B------:R-:W0:Y:S02]  /*9500*/  F2I.S64.TRUNC R2, R2 ;  /* 0x0000000200027311 */ /* 0x000e24000020d900 */
[----:B0-----:R-:W-:Y:S01]  /*9510*/  PRMT R19, R2, 0x7610, R19 ;  /* 0x0000761002137816 */ /* 0x001fe20000000013 */
[----:B------:R-:W-:Y:S05]  /*9520*/  BRA `(.L_x_23104) ;  /* 0x0000047000007947 */ /* 0x000fea0003800000 */
.L_x_23117:
        /* <DEDUP_REMOVED lines=21> */
.L_x_23126:
[----:B------:R-:W-:Y:S05]  /*9680*/  BSYNC B1 ;  /* 0x0000000000017941 */ /* 0x000fea0003800000 */
.L_x_23125:
[----:B------:R-:W-:Y:S01]  /*9690*/  IMAD.SHL.U32 R2, R2, 0x200000, RZ ;  /* 0x0020000002027824 */ /* 0x000fe200078e00ff */
[----:B------:R-:W-:-:S04]  /*96a0*/  LEA R3, R0, 0x37800000, 0x17 ;  /* 0x3780000000037811 */ /* 0x000fc800078eb8ff */
[----:B------:R-:W-:Y:S02]  /*96b0*/  LOP3.LUT R2, R3, R2, R4, 0xfe, !PT ;  /* 0x0000000203027212 */ /* 0x000fe400078efe04 */
.L_x_23124:
[----:B------:R-:W-:Y:S05]  /*96c0*/  BSYNC B0 ;  /* 0x0000000000007941 */ /* 0x000fea0003800000 */
.L_x_23123:
[----:B------:R-:W0:Y:S02]  /*96d0*/  F2I.S64.TRUNC R2, R2 ;  /* 0x0000000200027311 */ /* 0x000e24000020d900 */
[----:B0-----:R-:W-:Y:S01]  /*96e0*/  PRMT R19, R2, 0x7610, R19 ;  /* 0x0000761002137816 */ /* 0x001fe20000000013 */
[----:B------:R-:W-:Y:S05]  /*96f0*/  BRA `(.L_x_23104) ;  /* 0x000002a000007947 */ /* 0x000fea0003800000 */
.L_x_23116:
        /* <DEDUP_REMOVED lines=14> */
.L_x_23130:
[----:B------:R-:W-:Y:S05]  /*97e0*/  BSYNC B0 ;  /* 0x0000000000007941 */ /* 0x000fea0003800000 */
.L_x_23129:
[----:B------:R-:W0:Y:S02]  /*97f0*/  F2I.S64.TRUNC R2, R2 ;  /* 0x0000000200027311 */ /* 0x000e24000020d900 */
[----:B0-----:R-:W-:Y:S01]  /*9800*/  PRMT R19, R2, 0x7610, R19 ;  /* 0x0000761002137816 */ /* 0x001fe20000000013 */
[----:B------:R-:W-:Y:S05]  /*9810*/  BRA `(.L_x_23104) ;  /* 0x0000018000007947 */ /* 0x000fea0003800000 */
.L_x_23103:
        /* <DEDUP_REMOVED lines=21> */
.L_x_23128:
[----:B------:R0:W5:Y:S01]  /*9970*/  LDG.E.U8 R19, [R4.64] ;  /* 0x0000002404137981 */ /* 0x000162000c1e1100 */
[----:B------:R-:W-:Y:S05]  /*9980*/  BRA `(.L_x_23104) ;  /* 0x0000001000007947 */ /* 0x000fea0003800000 */
.L_x_23127:
[----:B------:R0:W5:Y:S02]  /*9990*/  LDG.E.U8 R19, [R4.64] ;  /* 0x0000002404137981 */ /* 0x000164000c1e1100 */
.L_x_23104:
        /* <DEDUP_REMOVED lines=16> */
.L_x_23134:
[----:B------:R0:W5:Y:S01]  /*9aa0*/  LDG.E.U8 R0, [R4.64] ;  /* 0x0000002404007981 */ /* 0x000162000c1e1100 */
[----:B------:R-:W-:Y:S05]  /*9ab0*/  BRA `(.L_x_23136) ;  /* 0x00000dc000007947 */ /* 0x000fea0003800000 */
.L_x_23133:
        /* <DEDUP_REMOVED lines=8> */
.L_x_23138:
[----:B------:R0:W5:Y:S01]  /*9b40*/  LDG.E.U8 R0, [R4.64] ;  /* 0x0000002404007981 */ /* 0x000162000c1e1100 */
[----:B------:R-:W-:Y:S05]  /*9b50*/  BRA `(.L_x_23136) ;  /* 0x00000d2000007947 */ /* 0x000fea0003800000 */
.L_x_23137:
[----:B------:R0:W5:Y:S01]  /*9b60*/  LDG.E.U16 R0, [R4.64] ;  /* 0x0000002404007981 */ /* 0x000162000c1e1500 */
[----:B------:R-:W-:Y:S05]  /*9b70*/  BRA `(.L_x_23136) ;  /* 0x00000d0000007947 */ /* 0x000fea0003800000 */
.L_x_23132:
        /* <DEDUP_REMOVED lines=10> */
.L_x_23140:
[----:B------:R-:W2:Y:S02]  /*9c20*/  LDG.E.U16 R2, [R4.64] ;  /* 0x0000002404027981 */ /* 0x000ea4000c1e1500 */
[----:B--2---:R-:W-:-:S06]  /*9c30*/  HADD2.F32 R2, -RZ, R2.H0_H0 ;  /* 0x20000002ff027230 */ /* 0x004fcc0000004100 */
[----:B------:R-:W0:Y:S02]  /*9c40*/  F2I.S64.TRUNC R2, R2 ;  /* 0x0000000200027311 */ /* 0x000e24000020d900 */
[----:B0-----:R-:W-:Y:S01]  /*9c50*/  PRMT R0, R2, 0x7610, R0 ;  /* 0x0000761002007816 */ /* 0x001fe20000000000 */
[----:B------:R-:W-:Y:S05]  /*9c60*/  BRA `(.L_x_23136) ;  /* 0x00000c1000007947 */ /* 0x000fea0003800000 */
.L_x_23139:
        /* <DEDUP_REMOVED lines=10> */
.L_x_23142:
[----:B------:R-:W2:Y:S02]  /*9d10*/  LDG.E.U16 R4, [R4.64] ;  /* 0x0000002404047981 */ /* 0x000ea4000c1e1500 */
[----:B--2---:R-:W-:-:S06]  /*9d20*/  HADD2.F32 R2, -RZ, R4.H0_H0 ;  /* 0x20000004ff027230 */ /* 0x004fcc0000004100 */
[----:B------:R-:W0:Y:S02]  /*9d30*/  F2I.S64.TRUNC R2, R2 ;  /* 0x0000000200027311 */ /* 0x000e24000020d900 */
[----:B0-----:R-:W-:Y:S01]  /*9d40*/  PRMT R0, R2, 0x7610, R0 ;  /* 0x0000761002007816 */ /* 0x001fe20000000000 */
[----:B------:R-:W-:Y:S05]  /*9d50*/  BRA `(.L_x_23136) ;  /* 0x00000b2000007947 */ /* 0x000fea0003800000 */
.L_x_23141:
[----:B------:R-:W2:Y:S02]  /*9d60*/  LDG.E.64 R2, [R4.64] ;  /* 0x0000002404027981 */ /* 0x000ea4000c1e1b00 */
[----:B--2---:R-:W0:Y:S02]  /*9d70*/  F2I.S64.F64.TRUNC R2, R2 ;  /* 0x0000000200027311 */ /* 0x004e24000030d900 */
[----:B0-----:R-:W-:Y:S01]  /*9d80*/  PRMT R0, R2, 0x7610, R0 ;  /* 0x0000761002007816 */ /* 0x001fe20000000000 */
[----:B------:R-:W-:Y:S05]  /*9d90*/  BRA `(.L_x_23136) ;  /* 0x00000ae000007947 */ /* 0x000fea0003800000 */
.L_x_23131:
        /* <DEDUP_REMOVED lines=12> */
.L_x_23145:
[----:B------:R-:W2:Y:S02]  /*9e60*/  LDG.E.64 R4, [R4.64] ;  /* 0x0000002404047981 */ /* 0x000ea4000c1e1b00 */
[----:B--2---:R-:W0:Y:S02]  /*9e70*/  F2I.S64.F64.TRUNC R2, R4 ;  /* 0x0000000400027311 */ /* 0x004e24000030d900 */
[----:B0-----:R-:W-:Y:S01]  /*9e80*/  PRMT R0, R2, 0x7610, R0 ;  /* 0x0000761002007816 */ /* 0x001fe20000000000 */
[----:B------:R-:W-:Y:S05]  /*9e90*/  BRA `(.L_x_23136) ;  /* 0x000009e000007947 */ /* 0x000fea0003800000 */
.L_x_23144:
        /* <DEDUP_REMOVED lines=28> */
.L_x_23147:
        /* <DEDUP_REMOVED lines=15> */
.L_x_23146:
[----:B------:R-:W2:Y:S02]  /*a150*/  LDG.E.U16 R2, [R4.64] ;  /* 0x0000002404027981 */ /* 0x000ea4000c1e1500 */
[----:B--2---:R-:W-:-:S06]  /*a160*/  PRMT R2, RZ, 0x5410, R2 ;  /* 0x00005410ff027816 */ /* 0x004fcc0000000002 */
[----:B------:R-:W0:Y:S02]  /*a170*/  F2I.S64.TRUNC R2, R2 ;  /* 0x0000000200027311 */ /* 0x000e24000020d900 */
[----:B0-----:R-:W-:Y:S01]  /*a180*/  PRMT R0, R2, 0x7610, R0 ;  /* 0x0000761002007816 */ /* 0x001fe20000000000 */
[----:B------:R-:W-:Y:S05]  /*a190*/  BRA `(.L_x_23136) ;  /* 0x000006e000007947 */ /* 0x000fea0003800000 */
.L_x_23143:
        /* <DEDUP_REMOVED lines=10> */
.L_x_23150:
        /* <DEDUP_REMOVED lines=21> */
.L_x_23154:
[----:B------:R-:W-:Y:S05]  /*a390*/  BSYNC B1 ;  /* 0x0000000000017941 */ /* 0x000fea0003800000 */
.L_x_23153:
[----:B------:R-:W-:Y:S01]  /*a3a0*/  IMAD.SHL.U32 R2, R2, 0x100000, RZ ;  /* 0x0010000002027824 */ /* 0x000fe200078e00ff */
[----:B------:R-:W-:-:S04]  /*a3b0*/  LEA R3, R0, 0x3b800000, 0x17 ;  /* 0x3b80000000037811 */ /* 0x000fc800078eb8ff */
[----:B------:R-:W-:Y:S02]  /*a3c0*/  LOP3.LUT R2, R3, R2, R4, 0xfe, !PT ;  /* 0x0000000203027212 */ /* 0x000fe400078efe04 */
.L_x_23152:
[----:B------:R-:W-:Y:S05]  /*a3d0*/  BSYNC B0 ;  /* 0x0000000000007941 */ /* 0x000fea0003800000 */
.L_x_23151:
[----:B------:R-:W0:Y:S02]  /*a3e0*/  F2I.S64.TRUNC R2, R2 ;  /* 0x0000000200027311 */ /* 0x000e24000020d900 */
[----:B0-----:R-:W-:Y:S01]  /*a3f0*/  PRMT R0, R2, 0x7610, R0 ;  /* 0x0000761002007816 */ /* 0x001fe20000000000 */
[----:B------:R-:W-:Y:S05]  /*a400*/  BRA `(.L_x_23136) ;  /* 0x0000047000007947 */ /* 0x000fea0003800000 */
.L_x_23149:
        /* <DEDUP_REMOVED lines=21> */
.L_x_23158:
[----:B------:R-:W-:Y:S05]  /*a560*/  BSYNC B1 ;  /* 0x0000000000017941 */ /* 0x000fea0003800000 */
.L_x_23157:
[----:B------:R-:W-:Y:S01]  /*a570*/  IMAD.SHL.U32 R2, R2, 0x200000, RZ ;  /* 0x0020000002027824 */ /* 0x000fe200078e00ff */
[----:B------:R-:W-:-:S04]  /*a580*/  LEA R3, R0, 0x37800000, 0x17 ;  /* 0x3780000000037811 */ /* 0x000fc800078eb8ff */
[----:B------:R-:W-:Y:S02]  /*a590*/  LOP3.LUT R2, R3, R2, R4, 0xfe, !PT ;  /* 0x0000000203027212 */ /* 0x000fe400078efe04 */
.L_x_23156:
[----:B------:R-:W-:Y:S05]  /*a5a0*/  BSYNC B0 ;  /* 0x0000000000007941 */ /* 0x000fea0003800000 */
.L_x_23155:
[----:B------:R-:W0:Y:S02]  /*a5b0*/  F2I.S64.TRUNC R2, R2 ;  /* 0x0000000200027311 */ /* 0x000e24000020d900 */
[----:B0-----:R-:W-:Y:S01]  /*a5c0*/  PRMT R0, R2, 0x7610, R0 ;  /* 0x0000761002007816 */ /* 0x001fe20000000000 */
[----:B------:R-:W-:Y:S05]  /*a5d0*/  BRA `(.L_x_23136) ;  /* 0x000002a000007947 */ /* 0x000fea0003800000 */
.L_x_23148:
        /* <DEDUP_REMOVED lines=14> */
.L_x_23162:
[----:B------:R-:W-:Y:S05]  /*a6c0*/  BSYNC B0 ;  /* 0x0000000000007941 */ /* 0x000fea0003800000 */
.L_x_23161:
[----:B------:R-:W0:Y:S02]  /*a6d0*/  F2I.S64.TRUNC R2, R2 ;  /* 0x0000000200027311 */ /* 0x000e24000020d900 */
[----:B0-----:R-:W-:Y:S01]  /*a6e0*/  PRMT R0, R2, 0x7610, R0 ;  /* 0x0000761002007816 */ /* 0x001fe20000000000 */
[----:B------:R-:W-:Y:S05]  /*a6f0*/  BRA `(.L_x_23136) ;  /* 0x0000018000007947 */ /* 0x000fea0003800000 */
.L_x_23135:
        /* <DEDUP_REMOVED lines=21> */
.L_x_23160:
[----:B------:R0:W5:Y:S01]  /*a850*/  LDG.E.U8 R0, [R4.64] ;  /* 0x0000002404007981 */ /* 0x000162000c1e1100 */
[----:B------:R-:W-:Y:S05]  /*a860*/  BRA `(.L_x_23136) ;  /* 0x0000001000007947 */ /* 0x000fea0003800000 */
.L_x_23159:
[----:B------:R0:W5:Y:S02]  /*a870*/  LDG.E.U8 R0, [R4.64] ;  /* 0x0000002404007981 */ /* 0x000164000c1e1100 */
.L_x_23136:
        /* <DEDUP_REMOVED lines=18> */
.L_x_23166:
[----:B------:R0:W-:Y:S01]  /*a9a0*/  STG.E.U8 [R16.64], R9 ;  /* 0x0000000910007986 */ /* 0x0001e2000c101124 */
[----:B------:R-:W-:Y:S05]  /*a9b0*/  BRA `(.L_x_23168) ;  /* 0x00000dc000007947 */ /* 0x000fea0003800000 */
.L_x_23165:
        /* <DEDUP_REMOVED lines=10> */
.L_x_23170:
[----:B------:R-:W-:-:S05]  /*aa60*/  LOP3.LUT R9, R9, 0xffff, RZ, 0xc0, !PT ;  /* 0x0000ffff09097812 */ /* 0x000fca00078ec0ff */
[----:B------:R0:W-:Y:S01]  /*aa70*/  STG.E [R16.64], R9 ;  /* 0x0000000910007986 */ /* 0x0001e2000c101924 */
[----:B------:R-:W-:Y:S05]  /*aa80*/  BRA `(.L_x_23168) ;  /* 0x00000cf000007947 */ /* 0x000fea0003800000 */
.L_x_23169:
[----:B------:R0:W-:Y:S01]  /*aa90*/  STG.E.U16 [R16.64], R9 ;  /* 0x0000000910007986 */ /* 0x0001e2000c101524 */
[----:B------:R-:W-:Y:S05]  /*aaa0*/  BRA `(.L_x_23168) ;  /* 0x00000cd000007947 */ /* 0x000fea0003800000 */
.L_x_23164:
        /* <DEDUP_REMOVED lines=9> */
.L_x_23172:
[----:B------:R-:W0:Y:S02]  /*ab40*/  I2F.U16 R0, R9 ;  /* 0x0000000900007306 */ /* 0x000e240000101000 */
[----:B0-----:R-:W-:-:S05]  /*ab50*/  F2FP.PACK_AB R0, RZ, R0 ;  /* 0x00000000ff00723e */ /* 0x001fca00000000ff */
[----:B------:R0:W-:Y:S01]  /*ab60*/  STG.E.U16 [R16.64], R0 ;  /* 0x0000000010007986 */ /* 0x0001e2000c101524 */
[----:B------:R-:W-:Y:S05]  /*ab70*/  BRA `(.L_x_23168) ;  /* 0x00000c0000007947 */ /* 0x000fea0003800000 */
.L_x_23171:
        /* <DEDUP_REMOVED lines=10> */
.L_x_23174:
[----:B------:R-:W0:Y:S02]  /*ac20*/  I2F.U16 R9, R9 ;  /* 0x0000000900097306 */ /* 0x000e240000101000 */
[----:B0-----:R-:W-:-:S04]  /*ac30*/  F2FP.PACK_AB R3, RZ, R9 ;  /* 0x00000009ff03723e */ /* 0x001fc800000000ff */
[----:B------:R-:W-:-:S05]  /*ac40*/  PRMT R3, R3, 0x5410, RZ ;  /* 0x0000541003037816 */ /* 0x000fca00000000ff */
[----:B------:R0:W-:Y:S01]  /*ac50*/  STG.E [R16.64], R3 ;  /* 0x0000000310007986 */ /* 0x0001e2000c101924 */
[----:B------:R-:W-:Y:S05]  /*ac60*/  BRA `(.L_x_23168) ;  /* 0x00000b1000007947 */ /* 0x000fea0003800000 */
.L_x_23173:
[----:B------:R-:W0:Y:S02]  /*ac70*/  I2F.F64.U16 R2, R9 ;  /* 0x0000000900027312 */ /* 0x000e240000101800 */
[----:B0-----:R0:W-:Y:S01]  /*ac80*/  STG.E.64 [R16.64], R2 ;  /* 0x0000000210007986 */ /* 0x0011e2000c101b24 */
[----:B------:R-:W-:Y:S05]  /*ac90*/  BRA `(.L_x_23168) ;  /* 0x00000ae000007947 */ /* 0x000fea0003800000 */
.L_x_23163:
        /* <DEDUP_REMOVED lines=13> */
.L_x_23177:
[----:B------:R-:W0:Y:S01]  /*ad70*/  I2F.F64.U16 R4, R9 ;  /* 0x0000000900047312 */ /* 0x000e220000101800 */
[----:B------:R-:W-:-:S05]  /*ad80*/  CS2R R6, SRZ ;  /* 0x0000000000067805 */ /* 0x000fca000001ff00 */
[----:B0-----:R0:W-:Y:S01]  /*ad90*/  STG.E.128 [R16.64], R4 ;  /* 0x0000000410007986 */ /* 0x0011e2000c101d24 */
[----:B------:R-:W-:Y:S05]  /*ada0*/  BRA `(.L_x_23168) ;  /* 0x000009d000007947 */ /* 0x000fea0003800000 */
.L_x_23176:
        /* <DEDUP_REMOVED lines=21> */
.L_x_23181:
[----:B------:R-:W-:Y:S05]  /*af00*/  BSYNC B0 ;  /* 0x0000000000007941 */ /* 0x000fea0003800000 */
.L_x_23180:
[----:B------:R-:W-:-:S05]  /*af10*/  LOP3.LUT R3, R0, R3, RZ, 0xfc, !PT ;  /* 0x0000000300037212 */ /* 0x000fca00078efcff */
[----:B------:R0:W-:Y:S01]  /*af20*/  STG.E.U8 [R16.64], R3 ;  /* 0x0000000310007986 */ /* 0x0001e2000c101124 */
[----:B------:R-:W-:Y:S05]  /*af30*/  BRA `(.L_x_23168) ;  /* 0x0000084000007947 */ /* 0x000fea0003800000 */
.L_x_23179:
        /* <DEDUP_REMOVED lines=13> */
.L_x_23183:
[----:B------:R-:W-:Y:S01]  /*b010*/  IMAD.MOV.U32 R0, RZ, RZ, 0x7f ;  /* 0x0000007fff007424 */ /* 0x000fe200078e00ff */
[----:B------:R-:W-:-:S04]  /*b020*/  ISETP.GT.U32.AND P0, PT, R2, 0x7f800000, PT ;  /* 0x7f8000000200780c */ /* 0x000fc80003f04070 */
[----:B------:R-:W-:-:S04]  /*b030*/  SEL R0, R0, 0x7c, P0 ;  /* 0x0000007c00007807 */ /* 0x000fc80000000000 */
.L_x_23184:
[----:B------:R-:W-:Y:S05]  /*b040*/  BSYNC B0 ;  /* 0x0000000000007941 */ /* 0x000fea0003800000 */
.L_x_23182:
[----:B------:R-:W-:-:S04]  /*b050*/  LOP3.LUT R2, R9, 0x80000000, RZ, 0xc0, !PT ;  /* 0x8000000009027812 */ /* 0x000fc800078ec0ff */
[----:B------:R-:W-:-:S04]  /*b060*/  SHF.R.U32.HI R3, RZ, 0x18, R2 ;  /* 0x00000018ff037819 */ /* 0x000fc80000011602 */
[----:B------:R-:W-:-:S05]  /*b070*/  LOP3.LUT R3, R0, R3, RZ, 0xfc, !PT ;  /* 0x0000000300037212 */ /* 0x000fca00078efcff */
[----:B------:R0:W-:Y:S01]  /*b080*/  STG.E.U8 [R16.64], R3 ;  /* 0x0000000310007986 */ /* 0x0001e2000c101124 */
[----:B------:R-:W-:Y:S05]  /*b090*/  BRA `(.L_x_23168) ;  /* 0x000006e000007947 */ /* 0x000fea0003800000 */
.L_x_23178:
[----:B------:R-:W0:Y:S02]  /*b0a0*/  I2F.U16 R0, R9 ;  /* 0x0000000900007306 */ /* 0x000e240000101000 */
[----:B0-----:R-:W-:-:S05]  /*b0b0*/  F2FP.BF16.PACK_AB R0, RZ, R0 ;  /* 0x00000000ff00723e */ /* 0x001fca00000010ff */
[----:B------:R0:W-:Y:S01]  /*b0c0*/  STG.E.U16 [R16.64], R0 ;  /* 0x0000000010007986 */ /* 0x0001e2000c101524 */
[----:B------:R-:W-:Y:S05]  /*b0d0*/  BRA `(.L_x_23168) ;  /* 0x000006a000007947 */ /* 0x000fea0003800000 */
.L_x_23175:
        /* <DEDUP_REMOVED lines=10> */
.L_x_23187:
        /* <DEDUP_REMOVED lines=17> */
.L_x_23190:
[----:B------:R-:W-:-:S04]  /*b290*/  LOP3.LUT R2, R9, 0x80000000, RZ, 0xc0, !PT ;  /* 0x8000000009027812 */ /* 0x000fc800078ec0ff */
[----:B------:R-:W-:-:S04]  /*b2a0*/  SHF.R.U32.HI R3, RZ, 0x18, R2 ;  /* 0x00000018ff037819 */ /* 0x000fc80000011602 */
[----:B------:R-:W-:-:S04]  /*b2b0*/  LOP3.LUT R0, R0, R3, RZ, 0xfc, !PT ;  /* 0x0000000300007212 */ /* 0x000fc800078efcff */
[----:B------:R-:W-:Y:S02]  /*b2c0*/  PRMT R8, R0, 0x7610, R8 ;  /* 0x0000761000087816 */ /* 0x000fe40000000008 */
.L_x_23189:
[----:B------:R-:W-:Y:S05]  /*b2d0*/  BSYNC B0 ;  /* 0x0000000000007941 */ /* 0x000fea0003800000 */
.L_x_23188:
[----:B------:R0:W-:Y:S01]  /*b2e0*/  STG.E.U8 [R16.64], R8 ;  /* 0x0000000810007986 */ /* 0x0001e2000c101124 */
[----:B------:R-:W-:Y:S05]  /*b2f0*/  BRA `(.L_x_23168) ;  /* 0x0000048000007947 */ /* 0x000fea0003800000 */
.L_x_23186:
        /* <DEDUP_REMOVED lines=17> */
.L_x_23193:
[----:B------:R-:W-:-:S04]  /*b410*/  LOP3.LUT R2, R9, 0x80000000, RZ, 0xc0, !PT ;  /* 0x8000000009027812 */ /* 0x000fc800078ec0ff */
[----:B------:R-:W-:-:S04]  /*b420*/  SHF.R.U32.HI R3, RZ, 0x18, R2 ;  /* 0x00000018ff037819 */ /* 0x000fc80000011602 */
[----:B------:R-:W-:-:S04]  /*b430*/  LOP3.LUT R0, R0, R3, RZ, 0xfc, !PT ;  /* 0x0000000300007212 */ /* 0x000fc800078efcff */
[----:B------:R-:W-:Y:S02]  /*b440*/  PRMT R8, R0, 0x7610, R8 ;  /* 0x0000761000087816 */ /* 0x000fe40000000008 */
.L_x_23192:
[----:B------:R-:W-:Y:S05]  /*b450*/  BSYNC B0 ;  /* 0x0000000000007941 */ /* 0x000fea0003800000 */
.L_x_23191:
[----:B------:R0:W-:Y:S01]  /*b460*/  STG.E.U8 [R16.64], R8 ;  /* 0x0000000810007986 */ /* 0x0001e2000c101124 */
[----:B------:R-:W-:Y:S05]  /*b470*/  BRA `(.L_x_23168) ;  /* 0x0000030000007947 */ /* 0x000fea0003800000 */
.L_x_23185:
        /* <DEDUP_REMOVED lines=22> */
.L_x_23167:
        /* <DEDUP_REMOVED lines=20> */
.L_x_23195:
[----:B------:R-:W-:Y:S01]  /*b720*/  LOP3.LUT R2, R9, 0xffff, RZ, 0xc0, !PT ;  /* 0x0000ffff09027812 */ /* 0x000fe200078ec0ff */
[----:B------:R-:W-:-:S05]  /*b730*/  IMAD.MOV.U32 R3, RZ, RZ, RZ ;  /* 0x000000ffff037224 */ /* 0x000fca00078e00ff */
[----:B------:R0:W-:Y:S01]  /*b740*/  STG.E.64 [R16.64], R2 ;  /* 0x0000000210007986 */ /* 0x0001e2000c101b24 */
[----:B------:R-:W-:Y:S05]  /*b750*/  BRA `(.L_x_23168) ;  /* 0x0000002000007947 */ /* 0x000fea0003800000 */
.L_x_23194:
[----:B------:R-:W-:-:S05]  /*b760*/  LOP3.LUT R9, R9, 0xffff, RZ, 0xc0, !PT ;  /* 0x0000ffff09097812 */ /* 0x000fca00078ec0ff */
[----:B------:R0:W-:Y:S02]  /*b770*/  STG.E [R16.64], R9 ;  /* 0x0000000910007986 */ /* 0x0001e4000c101924 */
.L_x_23168:
[----:B------:R-:W-:Y:S02]  /*b780*/  IADD3 R23, R23, 0x80, RZ ;  /* 0x0000008017177810 */ /* 0x000fe40007ffe0ff */
.L_x_22999:
[----:B------:R-:W-:Y:S05]  /*b790*/  BSYNC B6 ;  /* 0x0000000000067941 */ /* 0x000fea0003800000 */
.L_x_22998:
        /* <DEDUP_REMOVED lines=257> */
.L_x_23196:
        /* <DEDUP_REMOVED lines=18> */
.L_x_23200:
[----:B------:R0:W5:Y:S01]  /*c8d0*/  LDG.E.U8 R19, [R4.64] ;  /* 0x0000002404137981 */ /* 0x000162000c1e1100 */
[----:B------:R-:W-:Y:S05]  /*c8e0*/  BRA `(.L_x_23202) ;  /* 0x00000dc000007947 */ /* 0x000fea0003800000 */
.L_x_23199:
        /* <DEDUP_REMOVED lines=8> */
.L_x_23204:
[----:B------:R0:W5:Y:S01]  /*c970*/  LDG.E.U8 R19, [R4.64] ;  /* 0x0000002404137981 */ /* 0x000162000c1e1100 */
[----:B------:R-:W-:Y:S05]  /*c980*/  BRA `(.L_x_23202) ;  /* 0x00000d2000007947 */ /* 0x000fea0003800000 */
.L_x_23203:
[----:B------:R0:W5:Y:S01]  /*c990*/  LDG.E.U16 R19, [R4.64] ;  /* 0x0000002404137981 */ /* 0x000162000c1e1500 */
[----:B------:R-:W-:Y:S05]  /*c9a0*/  BRA `(.L_x_23202) ;  /* 0x00000d0000007947 */ /* 0x000fea0003800000 */
.L_x_23198:
        /* <DEDUP_REMOVED lines=10> */
.L_x_23206:
[----:B------:R-:W2:Y:S02]  /*ca50*/  LDG.E.U16 R2, [R4.64] ;  /* 0x0000002404027981 */ /* 0x000ea4000c1e1500 */
[----:B--2---:R-:W-:-:S06]  /*ca60*/  HADD2.F32 R2, -RZ, R2.H0_H0 ;  /* 0x20000002ff027230 */ /* 0x004fcc0000004100 */
[----:B------:R-:W0:Y:S02]  /*ca70*/  F2I.S64.TRUNC R2, R2 ;  /* 0x0000000200027311 */ /* 0x000e24000020d900 */
[----:B0-----:R-:W-:Y:S01]  /*ca80*/  PRMT R19, R2, 0x7610, R19 ;  /* 0x0000761002137816 */ /* 0x001fe20000000013 */
[----:B------:R-:W-:Y:S05]  /*ca90*/  BRA `(.L_x_23202) ;  /* 0x00000c1000007947 */ /* 0x000fea0003800000 */
.L_x_23205:
        /* <DEDUP_REMOVED lines=10> */
.L_x_23208:
[----:B------:R-:W2:Y:S02]  /*cb40*/  LDG.E.U16 R4, [R4.64] ;  /* 0x0000002404047981 */ /* 0x000ea4000c1e1500 */
[----:B--2---:R-:W-:-:S06]  /*cb50*/  HADD2.F32 R2, -RZ, R4.H0_H0 ;  /* 0x20000004ff027230 */ /* 0x004fcc0000004100 */
[----:B------:R-:W0:Y:S02]  /*cb60*/  F2I.S64.TRUNC R2, R2 ;  /* 0x0000000200027311 */ /* 0x000e24000020d900 */
[----:B0-----:R-:W-:Y:S01]  /*cb70*/  PRMT R19, R2, 0x7610, R19 ;  /* 0x0000761002137816 */ /* 0x001fe20000000013 */
[----:B------:R-:W-:Y:S05]  /*cb80*/  BRA `(.L_x_23202) ;  /* 0x00000b2000007947 */ /* 0x000fea0003800000 */
.L_x_23207:
[----:B------:R-:W2:Y:S02]  /*cb90*/  LDG.E.64 R2, [R4.64] ;  /* 0x0000002404027981 */ /* 0x000ea4000c1e1b00 */
[----:B--2---:R-:W0:Y:S02]  /*cba0*/  F2I.S64.F64.TRUNC R2, R2 ;  /* 0x0000000200027311 */ /* 0x004e24000030d900 */
[----:B0-----:R-:W-:Y:S01]  /*cbb0*/  PRMT R19, R2, 0x7610, R19 ;  /* 0x0000761002137816 */ /* 0x001fe20000000013 */
[----:B------:R-:W-:Y:S05]  /*cbc0*/  BRA `(.L_x_23202) ;  /* 0x00000ae000007947 */ /* 0x000fea0003800000 */
.L_x_23197:
        /* <DEDUP_REMOVED lines=12> */
.L_x_23211:
[----:B------:R-:W2:Y:S02]  /*cc90*/  LDG.E.64 R4, [R4.64] ;  /* 0x0000002404047981 */ /* 0x000ea4000c1e1b00 */
[----:B--2---:R-:W0:Y:S02]  /*cca0*/  F2I.S64.F64.TRUNC R2, R4 ;  /* 0x0000000400027311 */ /* 0x004e24000030d900 */
[----:B0-----:R-:W-:Y:S01]  /*ccb0*/  PRMT R19, R2, 0x7610, R19 ;  /* 0x0000761002137816 */ /* 0x001fe20000000013 */
[----:B------:R-:W-:Y:S05]  /*ccc0*/  BRA `(.L_x_23202) ;  /* 0x000009e000007947 */ /* 0x000fea0003800000 */
.L_x_23210:
        /* <DEDUP_REMOVED lines=28> */
.L_x_23213:
        /* <DEDUP_REMOVED lines=15> */
.L_x_23212:
[----:B------:R-:W2:Y:S02]  /*cf80*/  LDG.E.U16 R2, [R4.64] ;  /* 0x0000002404027981 */ /* 0x000ea4000c1e1500 */
[----:B--2---:R-:W-:-:S06]  /*cf90*/  PRMT R2, RZ, 0x5410, R2 ;  /* 0x00005410ff027816 */ /* 0x004fcc0000000002 */
[----:B------:R-:W0:Y:S02]  /*cfa0*/  F2I.S64.TRUNC R2, R2 ;  /* 0x0000000200027311 */ /* 0x000e24000020d900 */
[----:B0-----:R-:W-:Y:S01]  /*cfb0*/  PRMT R19, R2, 0x7610, R19 ;  /* 0x0000761002137816 */ /* 0x001fe20000000013 */
[----:B------:R-:W-:Y:S05]  /*cfc0*/  BRA `(.L_x_23202) ;  /* 0x000006e000007947 */ /* 0x000fea0003800000 */
.L_x_23209:
        /* <DEDUP_REMOVED lines=10> */
.L_x_23216:
        /* <DEDUP_REMOVED lines=21> */
.L_x_23220:
[----:B------:R-:W-:Y:S05]  /*d1c0*/  BSYNC B1 ;  /* 0x0000000000017941 */ /* 0x000fea0003800000 */
.L_x_23219:
[----:B------:R-:W-:Y:S01]  /*d1d0*/  IMAD.SHL.U32 R2, R2, 0x100000, RZ ;  /* 0x0010000002027824 */ /* 0x000fe200078e00ff */
[----:B------:R-:W-:-:S04]  /*d1e0*/  LEA R3, R0, 0x3b800000, 0x17 ;  /* 0x3b80000000037811 */ /* 0x000fc800078eb8ff */
[----:B------:R-:W-:Y:S02]  /*d1f0*/  LOP3.LUT R2, R3, R2, R4, 0xfe, !PT ;  /* 0x0000000203027212 */ /* 0x000fe400078efe04 */
.L_x_23218:
[----:B------:R-:W-:Y:S05]  /*d200*/  BSYNC B0 ;  /* 0x0000000000007941 */ /* 0x000fea0003800000 */
.L_x_23217:
[----:B------:R-:W0:Y:S02]  /*d210*/  F2I.S64.TRUNC R2, R2 ;  /* 0x0000000200027311 */ /* 0x000e24000020d900 */
[----:B0-----:R-:W-:Y:S01]  /*d220*/  PRMT R19, R2, 0x7610, R19 ;  /* 0x0000761002137816 */ /* 0x001fe20000000013 */
[----:B------:R-:W-:Y:S05]  /*d230*/  BRA `(.L_x_23202) ;  /* 0x0000047000007947 */ /* 0x000fea0003800000 */
.L_x_23215:
        /* <DEDUP_REMOVED lines=21> */
.L_x_23224:
[----:B------:R-:W-:Y:S05]  /*d390*/  BSYNC B1 ;  /* 0x0000000000017941 */ /* 0x000fea0003800000 */
.L_x_23223:
[----:B------:R-:W-:Y:S01]  /*d3a0*/  IMAD.SHL.U32 R2, R2, 0x200000, RZ ;  /* 0x0020000002027824 */ /* 0x000fe200078e00ff */
[----:B------:R-:W-:-:S04]  /*d3b0*/  LEA R3, R0, 0x37800000, 0x17 ;  /* 0x3780000000037811 */ /* 0x000fc800078eb8ff */
[----:B------:R-:W-:Y:S02]  /*d3c0*/  LOP3.LUT R2, R3, R2, R4, 0xfe, !PT ;  /* 0x0000000203027212 */ /* 0x000fe400078efe04 */
.L_x_23222:
[----:B------:R-:W-:Y:S05]  /*d3d0*/  BSYNC B0 ;  /* 0x0000000000007941 */ /* 0x000fea0003800000 */
.L_x_23221:
[----:B------:R-:W0:Y:S02]  /*d3e0*/  F2I.S64.TRUNC R2, R2 ;  /* 0x0000000200027311 */ /* 0x000e24000020d900 */
[----:B0-----:R-:W-:Y:S01]  /*d3f0*/  PRMT R19, R2, 0x7610, R19 ;  /* 0x0000761002137816 */ /* 0x001fe20000000013 */
[----:B------:R-:W-:Y:S05]  /*d400*/  BRA `(.L_x_23202) ;  /* 0x000002a000007947 */ /* 0x000fea0003800000 */
.L_x_23214:
        /* <DEDUP_REMOVED lines=14> */
.L_x_23228:
[----:B------:R-:W-:Y:S05]  /*d4f0*/  BSYNC B0 ;  /* 0x0000000000007941 */ /* 0x000fea0003800000 */
.L_x_23227:
[----:B------:R-:W0:Y:S02]  /*d500*/  F2I.S64.TRUNC R2, R2 ;  /* 0x0000000200027311 */ /* 0x000e24000020d900 */
[----:B0-----:R-:W-:Y:S01]  /*d510*/  PRMT R19, R2, 0x7610, R19 ;  /* 0x0000761002137816 */ /* 0x001fe20000000013 */
[----:B------:R-:W-:Y:S05]  /*d520*/  BRA `(.L_x_23202) ;  /* 0x0000018000007947 */ /* 0x000fea0003800000 */
.L_x_23201:
        /* <DEDUP_REMOVED lines=21> */
.L_x_23226:
[----:B------:R0:W5:Y:S01]  /*d680*/  LDG.E.U8 R19, [R4.64] ;  /* 0x0000002404137981 */ /* 0x000162000c1e1100 */
[----:B------:R-:W-:Y:S05]  /*d690*/  BRA `(.L_x_23202) ;  /* 0x0000001000007947 */ /* 0x000fea0003800000 */
.L_x_23225:
[----:B------:R0:W5:Y:S02]  /*d6a0*/  LDG.E.U8 R19, [R4.64] ;  /* 0x0000002404137981 */ /* 0x000164000c1e1100 */
.L_x_23202:
        /* <DEDUP_REMOVED lines=16> */
.L_x_23232:
[----:B------:R0:W5:Y:S01]  /*d7b0*/  LDG.E.U8 R0, [R4.64] ;  /* 0x0000002404007981 */ /* 0x000162000c1e1100 */
[----:B------:R-:W-:Y:S05]  /*d7c0*/  BRA `(.L_x_23234) ;  /* 0x00000dc000007947 */ /* 0x000fea0003800000 */
.L_x_23231:
        /* <DEDUP_REMOVED lines=8> */
.L_x_23236:
[----:B------:R0:W5:Y:S01]  /*d850*/  LDG.E.U8 R0, [R4.64] ;  /* 0x0000002404007981 */ /* 0x000162000c1e1100 */
[----:B------:R-:W-:Y:S05]  /*d860*/  BRA `(.L_x_23234) ;  /* 0x00000d2000007947 */ /* 0x000fea0003800000 */
.L_x_23235:
[----:B------:R0:W5:Y:S01]  /*d870*/  LDG.E.U16 R0, [R4.64] ;  /* 0x0000002404007981 */ /* 0x000162000c1e1500 */
[----:B------:R-:W-:Y:S05]  /*d880*/  BRA `(.L_x_23234) ;  /* 0x00000d0000007947 */ /* 0x000fea0003800000 */
.L_x_23230:
        /* <DEDUP_REMOVED lines=10> */
.L_x_23238:
[----:B------:R-:W2:Y:S02]  /*d930*/  LDG.E.U16 R2, [R4.64] ;  /* 0x0000002404027981 */ /* 0x000ea4000c1e1500 */
[----:B--2---:R-:W-:-:S06]  /*d940*/  HADD2.F32 R2, -RZ, R2.H0_H0 ;  /* 0x20000002ff027230 */ /* 0x004fcc0000004100 */
[----:B------:R-:W0:Y:S02]  /*d950*/  F2I.S64.TRUNC R2, R2 ;  /* 0x0000000200027311 */ /* 0x000e24000020d900 */
[----:B0-----:R-:W-:Y:S01]  /*d960*/  PRMT R0, R2, 0x7610, R0 ;  /* 0x0000761002007816 */ /* 0x001fe20000000000 */
[----:B------:R-:W-:Y:S05]  /*d970*/  BRA `(.L_x_23234) ;  /* 0x00000c1000007947 */ /* 0x000fea0003800000 */
.L_x_23237:
        /* <DEDUP_REMOVED lines=10> */
.L_x_23240:
[----:B------:R-:W2:Y:S02]  /*da20*/  LDG.E.U16 R4, [R4.64] ;  /* 0x0000002404047981 */ /* 0x000ea4000c1e1500 */
[----:B--2---:R-:W-:-:S06]  /*da30*/  HADD2.F32 R2, -RZ, R4.H0_H0 ;  /* 0x20000004ff027230 */ /* 0x004fcc0000004100 */
[----:B------:R-:W0:Y:S02]  /*da40*/  F2I.S64.TRUNC R2, R2 ;  /* 0x0000000200027311 */ /* 0x000e24000020d900 */
[----:B0-----:R-:W-:Y:S01]  /*da50*/  PRMT R0, R2, 0x7610, R0 ;  /* 0x0000761002007816 */ /* 0x001fe20000000000 */
[----:B------:R-:W-:Y:S05]  /*da60*/  BRA `(.L_x_23234) ;  /* 0x00000b2000007947 */ /* 0x000fea0003800000 */
.L_x_23239:
[----:B------:R-:W2:Y:S02]  /*da70*/  LDG.E.64 R2, [R4.64] ;  /* 0x0000002404027981 */ /* 0x000ea4000c1e1b00 */
[----:B--2---:R-:W0:Y:S02]  /*da80*/  F2I.S64.F64.TRUNC R2, R2 ;  /* 0x0000000200027311 */ /* 0x004e24000030d900 */
[----:B0-----:R-:W-:Y:S01]  /*da90*/  PRMT R0, R2, 0x7610, R0 ;  /* 0x0000761002007816 */ /* 0x001fe20000000000 */
[----:B------:R-:W-:Y:S05]  /*daa0*/  BRA `(.L_x_23234) ;  /* 0x00000ae000007947 */ /* 0x000fea0003800000 */
.L_x_23229:
        /* <DEDUP_REMOVED lines=12> */
.L_x_23243:
[----:B------:R-:W2:Y:S02]  /*db70*/  LDG.E.64 R4, [R4.64] ;  /* 0x0000002404047981 */ /* 0x000ea4000c1e1b00 */
[----:B--2---:R-:W0:Y:S02]  /*db80*/  F2I.S64.F64.TRUNC R2, R4 ;  /* 0x0000000400027311 */ /* 0x004e24000030d900 */
[----:B0-----:R-:W-:Y:S01]  /*db90*/  PRMT R0, R2, 0x7610, R0 ;  /* 0x0000761002007816 */ /* 0x001fe20000000000 */
[----:B------:R-:W-:Y:S05]  /*dba0*/  BRA `(.L_x_23234) ;  /* 0x000009e000007947 */ /* 0x000fea0003800000 */
.L_x_23242:
        /* <DEDUP_REMOVED lines=28> */
.L_x_23245:
        /* <DEDUP_REMOVED lines=15> */
.L_x_23244:
[----:B------:R-:W2:Y:S02]  /*de60*/  LDG.E.U16 R2, [R4.64] ;  /* 0x0000002404027981 */ /* 0x000ea4000c1e1500 */
[----:B--2---:R-:W-:-:S06]  /*de70*/  PRMT R2, RZ, 0x5410, R2 ;  /* 0x00005410ff027816 */ /* 0x004fcc0000000002 */
[----:B------:R-:W0:Y:S02]  /*de80*/  F2I.S64.TRUNC R2, R2 ;  /* 0x0000000200027311 */ /* 0x000e24000020d900 */
[----:B0-----:R-:W-:Y:S01]  /*de90*/  PRMT R0, R2, 0x7610, R0 ;  /* 0x0000761002007816 */ /* 0x001fe20000000000 */
[----:B------:R-:W-:Y:S05]  /*dea0*/  BRA `(.L_x_23234) ;  /* 0x000006e000007947 */ /* 0x000fea0003800000 */
.L_x_23241:
        /* <DEDUP_REMOVED lines=10> */
.L_x_23248:
        /* <DEDUP_REMOVED lines=21> */
.L_x_23252:
[----:B------:R-:W-:Y:S05]  /*e0a0*/  BSYNC B1 ;  /* 0x0000000000017941 */ /* 0x000fea0003800000 */
.L_x_23251:
[----:B------:R-:W-:Y:S01]  /*e0b0*/  IMAD.SHL.U32 R2, R2, 0x100000, RZ ;  /* 0x0010000002027824 */ /* 0x000fe200078e00ff */
[----:B------:R-:W-:-:S04]  /*e0c0*/  LEA R3, R0, 0x3b800000, 0x17 ;  /* 0x3b80000000037811 */ /* 0x000fc800078eb8ff */
[----:B------:R-:W-:Y:S02]  /*e0d0*/  LOP3.LUT R2, R3, R2, R4, 0xfe, !PT ;  /* 0x0000000203027212 */ /* 0x000fe400078efe04 */
.L_x_23250:
[----:B------:R-:W-:Y:S05]  /*e0e0*/  BSYNC B0 ;  /* 0x0000000000007941 */ /* 0x000fea0003800000 */
.L_x_23249:
[----:B------:R-:W0:Y:S02]  /*e0f0*/  F2I.S64.TRUNC R2, R2 ;  /* 0x0000000200027311 */ /* 0x000e24000020d900 */
[----:B0-----:R-:W-:Y:S01]  /*e100*/  PRMT R0, R2, 0x7610, R0 ;  /* 0x0000761002007816 */ /* 0x001fe20000000000 */
[----:B------:R-:W-:Y:S05]  /*e110*/  BRA `(.L_x_23234) ;  /* 0x0000047000007947 */ /* 0x000fea0003800000 */
.L_x_23247:
        /* <DEDUP_REMOVED lines=21> */
.L_x_23256:
[----:B------:R-:W-:Y:S05]  /*e270*/  BSYNC B1 ;  /* 0x0000000000017941 */ /* 0x000fea0003800000 */
.L_x_23255:
[----:B------:R-:W-:Y:S01]  /*e280*/  IMAD.SHL.U32 R2, R2, 0x200000, RZ ;  /* 0x0020000002027824 */ /* 0x000fe200078e00ff */
[----:B------:R-:W-:-:S04]  /*e290*/  LEA R3, R0, 0x37800000, 0x17 ;  /* 0x3780000000037811 */ /* 0x000fc800078eb8ff */
[----:B------:R-:W-:Y:S02]  /*e2a0*/  LOP3.LUT R2, R3, R2, R4, 0xfe, !PT ;  /* 0x0000000203027212 */ /* 0x000fe400078efe04 */
.L_x_23254:
[----:B------:R-:W-:Y:S05]  /*e2b0*/  BSYNC B0 ;  /* 0x0000000000007941 */ /* 0x000fea0003800000 */
.L_x_23253:
[----:B------:R-:W0:Y:S02]  /*e2c0*/  F2I.S64.TRUNC R2, R2 ;  /* 0x0000000200027311 */ /* 0x000e24000020d900 */
[----:B0-----:R-:W-:Y:S01]  /*e2d0*/  PRMT R0, R2, 0x7610, R0 ;  /* 0x0000761002007816 */ /* 0x001fe20000000000 */
[----:B------:R-:W-:Y:S05]  /*e2e0*/  BRA `(.L_x_23234) ;  /* 0x000002a000007947 */ /* 0x000fea0003800000 */
.L_x_23246:
        /* <DEDUP_REMOVED lines=14> */
.L_x_23260:
[----:B------:R-:W-:Y:S05]  /*e3d0*/  BSYNC B0 ;  /* 0x0000000000007941 */ /* 0x000fea0003800000 */
.L_x_23259:
[----:B------:R-:W0:Y:S02]  /*e3e0*/  F2I.S64.TRUNC R2, R2 ;  /* 0x0000000200027311 */ /* 0x000e24000020d900 */
[----:B0-----:R-:W-:Y:S01]  /*e3f0*/  PRMT R0, R2, 0x7610, R0 ;  /* 0x0000761002007816 */ /* 0x001fe20000000000 */
[----:B------:R-:W-:Y:S05]  /*e400*/  BRA `(.L_x_23234) ;  /* 0x0000018000007947 */ /* 0x000fea0003800000 */
.L_x_23233:
        /* <DEDUP_REMOVED lines=21> */
.L_x_23258:
[----:B------:R0:W5:Y:S01]  /*e560*/  LDG.E.U8 R0, [R4.64] ;  /* 0x0000002404007981 */ /* 0x000162000c1e1100 */
[----:B------:R-:W-:Y:S05]  /*e570*/  BRA `(.L_x_23234) ;  /* 0x0000001000007947 */ /* 0x000fea0003800000 */
.L_x_23257:
[----:B------:R0:W5:Y:S02]  /*e580*/  LDG.E.U8 R0, [R4.64] ;  /* 0x0000002404007981 */ /* 0x000164000c1e1100 */
.L_x_23234:
        /* <DEDUP_REMOVED lines=18> */
.L_x_23264:
[----:B------:R-:W-:Y:S01]  /*e6b0*/  STG.E.U8 [R16.64], R9 ;  /* 0x0000000910007986 */ /* 0x000fe2000c101124 */
[----:B------:R-:W-:Y:S05]  /*e6c0*/  EXIT ;  /* 0x000000000000794d */ /* 0x000fea0003800000 */
.L_x_23263:
        /* <DEDUP_REMOVED lines=8> */
[----:B------:R-:W-:Y:S01]  /*e750*/  STG.E.64 [R16.64], R2 ;  /* 0x0000000210007986 */ /* 0x000fe2000c101b24 */
[----:B------:R-:W-:Y:S05]  /*e760*/  EXIT ;  /* 0x000000000000794d */ /* 0x000fea0003800000 */
.L_x_23267:
[----:B------:R-:W-:-:S05]  /*e770*/  LOP3.LUT R9, R9, 0xffff, RZ, 0xc0, !PT ;  /* 0x0000ffff09097812 */ /* 0x000fca00078ec0ff */
[----:B------:R-:W-:Y:S01]  /*e780*/  STG.E [R16.64], R9 ;  /* 0x0000000910007986 */ /* 0x000fe2000c101924 */
[----:B------:R-:W-:Y:S05]  /*e790*/  EXIT ;  /* 0x000000000000794d */ /* 0x000fea0003800000 */
.L_x_23266:
[----:B------:R-:W-:Y:S01]  /*e7a0*/  STG.E.U16 [R16.64], R9 ;  /* 0x0000000910007986 */ /* 0x000fe2000c101524 */
[----:B------:R-:W-:Y:S05]  /*e7b0*/  EXIT ;  /* 0x000000000000794d */ /* 0x000fea0003800000 */
.L_x_23262:
[----:B------:R-:W-:-:S13]  /*e7c0*/  ISETP.GT.AND P0, PT, R0, 0x6, PT ;  /* 0x000000060000780c */ /* 0x000fda0003f04270 */
[----:B------:R-:W-:Y:S05]  /*e7d0*/  @P0 BRA `(.L_x_23268) ;  /* 0x000000b000000947 */ /* 0x000fea0003800000 */
[----:B------:R-:W-:-:S13]  /*e7e0*/  ISETP.NE.AND P0, PT, R0, 0x5, PT ;  /* 0x000000050000780c */ /* 0x000fda0003f05270 */
[----:B------:R-:W-:Y:S05]  /*e7f0*/  @!P0 BRA `(.L_x_23269) ;  /* 0x0000005000008947 */ /* 0x000fea0003800000 */
[----:B------:R-:W-:-:S13]  /*e800*/  ISETP.NE.AND P0, PT, R0, 0x6, PT ;  /* 0x000000060000780c */ /* 0x000fda0003f05270 */
[----:B------:R-:W-:Y:S05]  /*e810*/  @P0 BRA `(.L_x_23265) ;  /* 0x00000ad000000947 */ /* 0x000fea0003800000 */
[----:B------:R-:W0:Y:S02]  /*e820*/  I2F.U16 R3, R9 ;  /* 0x0000000900037306 */ /* 0x000e240000101000 */
[----:B0-----:R-:W-:Y:S01]  /*e830*/  STG.E [R16.64], R3 ;  /* 0x0000000310007986 */ /* 0x001fe2000c101924 */
[----:B------:R-:W-:Y:S05]  /*e840*/  EXIT ;  /* 0x000000000000794d */ /* 0x000fea0003800000 */
.L_x_23269:
[----:B------:R-:W0:Y:S02]  /*e850*/  I2F.U16 R0, R9 ;  /* 0x0000000900007306 */ /* 0x000e240000101000 */
[----:B0-----:R-:W-:-:S05]  /*e860*/  F2FP.PACK_AB R0, RZ, R0 ;  /* 0x00000000ff00723e */ /* 0x001fca00000000ff */
[----:B------:R-:W-:Y:S01]  /*e870*/  STG.E.U16 [R16.64], R0 ;  /* 0x0000000010007986 */ /* 0x000fe2000c101524 */
[----:B------:R-:W-:Y:S05]  /*e880*/  EXIT ;  /* 0x000000000000794d */ /* 0x000fea0003800000 */
.L_x_23268:
        /* <DEDUP_REMOVED lines=8> */
[----:B0-----:R-:W-:Y:S01]  /*e910*/  STG.E.64 [R16.64], R2 ;  /* 0x0000000210007986 */ /* 0x001fe2000c101b24 */
[----:B------:R-:W-:Y:S05]  /*e920*/  EXIT ;  /* 0x000000000000794d */ /* 0x000fea0003800000 */
.L_x_23271:
[----:B------:R-:W0:Y:S02]  /*e930*/  I2F.U16 R9, R9 ;  /* 0x0000000900097306 */ /* 0x000e240000101000 */
[----:B0-----:R-:W-:-:S04]  /*e940*/  F2FP.PACK_AB R3, RZ, R9 ;  /* 0x00000009ff03723e */ /* 0x001fc800000000ff */
[----:B------:R-:W-:-:S05]  /*e950*/  PRMT R3, R3, 0x5410, RZ ;  /* 0x0000541003037816 */ /* 0x000fca00000000ff */
[----:B------:R-:W-:Y:S01]  /*e960*/  STG.E [R16.64], R3 ;  /* 0x0000000310007986 */ /* 0x000fe2000c101924 */
[----:B------:R-:W-:Y:S05]  /*e970*/  EXIT ;  /* 0x000000000000794d */ /* 0x000fea0003800000 */
.L_x_23270:
[----:B------:R-:W0:Y:S02]  /*e980*/  I2F.F64.U16 R2, R9 ;  /* 0x0000000900027312 */ /* 0x000e240000101800 */
[----:B0-----:R-:W-:Y:S01]  /*e990*/  STG.E.64 [R16.64], R2 ;  /* 0x0000000210007986 */ /* 0x001fe2000c101b24 */
[----:B------:R-:W-:Y:S05]  /*e9a0*/  EXIT ;  /* 0x000000000000794d */ /* 0x000fea0003800000 */
.L_x_23261:
        /* <DEDUP_REMOVED lines=13> */
.L_x_23274:
[----:B------:R-:W0:Y:S01]  /*ea80*/  I2F.F64.U16 R4, R9 ;  /* 0x0000000900047312 */ /* 0x000e220000101800 */
[----:B------:R-:W-:-:S05]  /*ea90*/  CS2R R6, SRZ ;  /* 0x0000000000067805 */ /* 0x000fca000001ff00 */
[----:B0-----:R-:W-:Y:S01]  /*eaa0*/  STG.E.128 [R16.64], R4 ;  /* 0x0000000410007986 */ /* 0x001fe2000c101d24 */
[----:B------:R-:W-:Y:S05]  /*eab0*/  EXIT ;  /* 0x000000000000794d */ /* 0x000fea0003800000 */
.L_x_23273:
        /* <DEDUP_REMOVED lines=21> */
.L_x_23278:
[----:B------:R-:W-:Y:S05]  /*ec10*/  BSYNC B0 ;  /* 0x0000000000007941 */ /* 0x000fea0003800000 */
.L_x_23277:
[----:B------:R-:W-:-:S05]  /*ec20*/  LOP3.LUT R3, R0, R3, RZ, 0xfc, !PT ;  /* 0x0000000300037212 */ /* 0x000fca00078efcff */
[----:B------:R-:W-:Y:S01]  /*ec30*/  STG.E.U8 [R16.64], R3 ;  /* 0x0000000310007986 */ /* 0x000fe2000c101124 */
[----:B------:R-:W-:Y:S05]  /*ec40*/  EXIT ;  /* 0x000000000000794d */ /* 0x000fea0003800000 */
.L_x_23276:
        /* <DEDUP_REMOVED lines=13> */
.L_x_23280:
[----:B------:R-:W-:Y:S01]  /*ed20*/  IMAD.MOV.U32 R0, RZ, RZ, 0x7f ;  /* 0x0000007fff007424 */ /* 0x000fe200078e00ff */
[----:B------:R-:W-:-:S04]  /*ed30*/  ISETP.GT.U32.AND P0, PT, R2, 0x7f800000, PT ;  /* 0x7f8000000200780c */ /* 0x000fc80003f04070 */
[----:B------:R-:W-:-:S04]  /*ed40*/  SEL R0, R0, 0x7c, P0 ;  /* 0x0000007c00007807 */ /* 0x000fc80000000000 */
.L_x_23281:
[----:B------:R-:W-:Y:S05]  /*ed50*/  BSYNC B0 ;  /* 0x0000000000007941 */ /* 0x000fea0003800000 */
.L_x_23279:
[----:B------:R-:W-:-:S04]  /*ed60*/  LOP3.LUT R2, R9, 0x80000000, RZ, 0xc0, !PT ;  /* 0x8000000009027812 */ /* 0x000fc800078ec0ff */
[----:B------:R-:W-:-:S04]  /*ed70*/  SHF.R.U32.HI R3, RZ, 0x18, R2 ;  /* 0x00000018ff037819 */ /* 0x000fc80000011602 */
[----:B------:R-:W-:-:S05]  /*ed80*/  LOP3.LUT R3, R0, R3, RZ, 0xfc, !PT ;  /* 0x0000000300037212 */ /* 0x000fca00078efcff */
[----:B------:R-:W-:Y:S01]  /*ed90*/  STG.E.U8 [R16.64], R3 ;  /* 0x0000000310007986 */ /* 0x000fe2000c101124 */
[----:B------:R-:W-:Y:S05]  /*eda0*/  EXIT ;  /* 0x000000000000794d */ /* 0x000fea0003800000 */
.L_x_23275:
[----:B------:R-:W0:Y:S02]  /*edb0*/  I2F.U16 R0, R9 ;  /* 0x0000000900007306 */ /* 0x000e240000101000 */
[----:B0-----:R-:W-:-:S05]  /*edc0*/  F2FP.BF16.PACK_AB R0, RZ, R0 ;  /* 0x00000000ff00723e */ /* 0x001fca00000010ff */
[----:B------:R-:W-:Y:S01]  /*edd0*/  STG.E.U16 [R16.64], R0 ;  /* 0x0000000010007986 */ /* 0x000fe2000c101524 */
[----:B------:R-:W-:Y:S05]  /*ede0*/  EXIT ;  /* 0x000000000000794d */ /* 0x000fea0003800000 */
.L_x_23272:
        /* <DEDUP_REMOVED lines=10> */
.L_x_23284:
        /* <DEDUP_REMOVED lines=17> */
.L_x_23287:
[----:B------:R-:W-:-:S04]  /*efa0*/  LOP3.LUT R2, R9, 0x80000000, RZ, 0xc0, !PT ;  /* 0x8000000009027812 */ /* 0x000fc800078ec0ff */
[----:B------:R-:W-:-:S04]  /*efb0*/  SHF.R.U32.HI R3, RZ, 0x18, R2 ;  /* 0x00000018ff037819 */ /* 0x000fc80000011602 */
[----:B------:R-:W-:-:S04]  /*efc0*/  LOP3.LUT R0, R0, R3, RZ, 0xfc, !PT ;  /* 0x0000000300007212 */ /* 0x000fc800078efcff */
[----:B------:R-:W-:Y:S02]  /*efd0*/  PRMT R8, R0, 0x7610, R8 ;  /* 0x0000761000087816 */ /* 0x000fe40000000008 */
.L_x_23286:
[----:B------:R-:W-:Y:S05]  /*efe0*/  BSYNC B0 ;  /* 0x0000000000007941 */ /* 0x000fea0003800000 */
.L_x_23285:
[----:B------:R-:W-:Y:S01]  /*eff0*/  STG.E.U8 [R16.64], R8 ;  /* 0x0000000810007986 */ /* 0x000fe2000c101124 */
[----:B------:R-:W-:Y:S05]  /*f000*/  EXIT ;  /* 0x000000000000794d */ /* 0x000fea0003800000 */
.L_x_23283:
        /* <DEDUP_REMOVED lines=17> */
.L_x_23290:
[----:B------:R-:W-:-:S04]  /*f120*/  LOP3.LUT R2, R9, 0x80000000, RZ, 0xc0, !PT ;  /* 0x8000000009027812 */ /* 0x000fc800078ec0ff */
[----:B------:R-:W-:-:S04]  /*f130*/  SHF.R.U32.HI R3, RZ, 0x18, R2 ;  /* 0x00000018ff037819 */ /* 0x000fc80000011602 */
[----:B------:R-:W-:-:S04]  /*f140*/  LOP3.LUT R0, R0, R3, RZ, 0xfc, !PT ;  /* 0x0000000300007212 */ /* 0x000fc800078efcff */
[----:B------:R-:W-:Y:S02]  /*f150*/  PRMT R8, R0, 0x7610, R8 ;  /* 0x0000761000087816 */ /* 0x000fe40000000008 */
.L_x_23289:
[----:B------:R-:W-:Y:S05]  /*f160*/  BSYNC B0 ;  /* 0x0000000000007941 */ /* 0x000fea0003800000 */
.L_x_23288:
[----:B------:R-:W-:Y:S01]  /*f170*/  STG.E.U8 [R16.64], R8 ;  /* 0x0000000810007986 */ /* 0x000fe2000c101124 */
[----:B------:R-:W-:Y:S05]  /*f180*/  EXIT ;  /* 0x000000000000794d */ /* 0x000fea0003800000 */
.L_x_23282:
        /* <DEDUP_REMOVED lines=22> */
.L_x_23265:
        /* <DEDUP_REMOVED lines=20> */
.L_x_23292:
[----:B------:R-:W-:Y:S01]  /*f430*/  LOP3.LUT R2, R9, 0xffff, RZ, 0xc0, !PT ;  /* 0x0000ffff09027812 */ /* 0x000fe200078ec0ff */
[----:B------:R-:W-:-:S05]  /*f440*/  IMAD.MOV.U32 R3, RZ, RZ, RZ ;  /* 0x000000ffff037224 */ /* 0x000fca00078e00ff */
[----:B------:R-:W-:Y:S01]  /*f450*/  STG.E.64 [R16.64], R2 ;  /* 0x0000000210007986 */ /* 0x000fe2000c101b24 */
[----:B------:R-:W-:Y:S05]  /*f460*/  EXIT ;  /* 0x000000000000794d */ /* 0x000fea0003800000 */
.L_x_23291:
[----:B------:R-:W-:-:S05]  /*f470*/  LOP3.LUT R9, R9, 0xffff, RZ, 0xc0, !PT ;  /* 0x0000ffff09097812 */ /* 0x000fca00078ec0ff */
[----:B------:R-:W-:Y:S01]  /*f480*/  STG.E [R16.64], R9 ;  /* 0x0000000910007986 */ /* 0x000fe2000c101924 */
[----:B------:R-:W-:Y:S05]  /*f490*/  EXIT ;  /* 0x000000000000794d */ /* 0x000fea0003800000 */
        .weak           $__internal_18_$__cuda_sm20_rem_u16
        .type           $__internal_18_$__cuda_sm20_rem_u16,@function
        .size           $__internal_18_$__cuda_sm20_rem_u16,(.L_x_50463 - $__internal_18_$__cuda_sm20_rem_u16)
$__internal_18_$__cuda_sm20_rem_u16:
[----:B------:R-:W0:Y:S01]  /*f4a0*/  I2F.U16 R2, R0 ;  /* 0x0000000000027306 */ /* 0x000e220000101000 */
[----:B------:R-:W-:Y:S01]  /*f4b0*/  IMAD.MOV.U32 R3, RZ, RZ, 0x4b800000 ;  /* 0x4b800000ff037424 */ /* 0x000fe200078e00ff */
[C---:B0-----:R-:W-:Y:S02]  /*f4c0*/  FSETP.GEU.AND P1, PT, |R2|.reuse, 1.175494350822287508e-38, PT ;  /* 0x008000000200780b */ /* 0x041fe40003f2e200 */
[----:B------:R-:W-:Y:S02]  /*f4d0*/  FSETP.GT.AND P0, PT, |R2|, 8.50705917302346158658e+37, PT ;  /* 0x7e8000000200780b */ /* 0x000fe40003f04200 */
[----:B------:R-:W-:-:S04]  /*f4e0*/  FSEL R3, R3, 1, !P1 ;  /* 0x3f80000003037808 */ /* 0x000fc80004800000 */
[----:B------:R-:W-:Y:S02]  /*f4f0*/  FSEL R3, R3, 0.25, !P0 ;  /* 0x3e80000003037808 */ /* 0x000fe40004000000 */
[----:B------:R-:W-:-:S03]  /*f500*/  ISETP.NE.U32.AND P0, PT, R0, RZ, PT ;  /* 0x000000ff0000720c */ /* 0x000fc60003f05070 */
[----:B------:R-:W-:Y:S02]  /*f510*/  FMUL R4, R2, R3 ;  /* 0x0000000302047220 */ /* 0x000fe40000400000 */
[----:B------:R-:W-:Y:S08]  /*f520*/  I2F.U16.RZ R2, R7 ;  /* 0x0000000700027306 */ /* 0x000ff0000010d000 */
[----:B------:R-:W0:Y:S02]  /*f530*/  MUFU.RCP R4, R4 ;  /* 0x0000000400047308 */ /* 0x000e240000001000 */
[----:B0-----:R-:W-:-:S05]  /*f540*/  FMUL R3, R3, R4 ;  /* 0x0000000403037220 */ /* 0x001fca0000400000 */
[----:B------:R-:W-:-:S05]  /*f550*/  IADD3 R3, R3, 0x2, RZ ;  /* 0x0000000203037810 */ /* 0x000fca0007ffe0ff */
[----:B------:R-:W-:Y:S02]  /*f560*/  FMUL.RZ R5, R2, R3 ;  /* 0x0000000302057220 */ /* 0x000fe4000040c000 */
[----:B------:R-:W-:-:S04]  /*f570*/  IMAD.MOV.U32 R3, RZ, RZ, 0x0 ;  /* 0x00000000ff037424 */ /* 0x000fc800078e00ff */
[----:B------:R-:W0:Y:S02]  /*f580*/  F2I.U32.TRUNC.NTZ R5, R5 ;  /* 0x0000000500057305 */ /* 0x000e24000020f000 */
[----:B0-----:R-:W-:-:S05]  /*f590*/  LOP3.LUT R2, R5, 0xffff, RZ, 0xc0, !PT ;  /* 0x0000ffff05027812 */ /* 0x001fca00078ec0ff */
[----:B------:R-:W-:-:S04]  /*f5a0*/  IMAD.MOV R2, RZ, RZ, -R2 ;  /* 0x000000ffff027224 */ /* 0x000fc800078e0a02 */
[----:B------:R-:W-:Y:S02]  /*f5b0*/  IMAD R9, R0, R2, R7 ;  /* 0x0000000200097224 */ /* 0x000fe400078e0207 */
[----:B------:R-:W-:Y:S02]  /*f5c0*/  IMAD.MOV.U32 R2, RZ, RZ, R6 ;  /* 0x000000ffff027224 */ /* 0x000fe400078e0006 */
[----:B------:R-:W-:Y:S02]  /*f5d0*/  @!P0 IMAD.MOV.U32 R9, RZ, RZ, -0x1 ;  /* 0xffffffffff098424 */ /* 0x000fe400078e00ff */
[----:B------:R-:W-:Y:S05]  /*f5e0*/  RET.REL.NODEC R2 `(_ZN2at6native18elementwise_kernelILi128ELi4EZNS0_15gpu_kernel_implINS0_13BinaryFunctorIhhhZZZNS0_16fmod_kernel_cudaERNS_18TensorIteratorBaseEENKUlvE_clEvENKUlvE_clEvEUlhhE_EEEEvS5_RKT_EUliE_EEviT1_) ;  /* 0xffff0a1002007950 */ /* 0x000fea0003c3ffff */
.L_x_23293:
        /* <DEDUP_REMOVED lines=9> */
.L_x_50463:


//--------------------- .text._ZN2at6native27unrolled_elementwise_kernelINS0_13BinaryFunctorIhhhZZZNS0_16fmod_kernel_cudaERNS_18TensorIteratorBaseEENKUlvE_clEvENKUlvE_clEvEUlhhE_EESt5arrayIPcLm3EELi4E23TrivialOffsetCalculatorILi2EjESC_ILi1EjENS0_6memory12LoadWithCastILi2EEENSF_13StoreWithCastILi1EEEEEviT_T0_T2_T3_T4_T5_ --------------------------
	.section	.text._ZN2at6native27unrolled_elementwise_kernelINS0_13BinaryFunctorIhhhZZZNS0_16fmod_kernel_cudaERNS_18TensorIteratorBaseEENKUlvE_clEvENKUlvE_clEvEUlhhE_EESt5arrayIPcLm3EELi4E23TrivialOffsetCalculatorILi2EjESC_ILi1EjENS0_6memory12LoadWithCastILi2EEENSF_13StoreWithCastILi1EEEEEviT_T0_T2_T3_T4_T5_,"ax",@progbits
	.sectioninfo	@"SHI_REGISTERS=32"
	.align	128
        .global         _ZN2at6native27unrolled_elementwise_kernelINS0_13BinaryFunctorIhhhZZZNS0_16fmod_kernel_cudaERNS_18TensorIteratorBaseEENKUlvE_clEvENKUlvE_clEvEUlhhE_EESt5arrayIPcLm3EELi4E23TrivialOffsetCalculatorILi2EjESC_ILi1EjENS0_6memory12LoadWithCastILi2EEENSF_13StoreWithCastILi1EEEEEviT_T0_T2_T3_T4_T5_
        .type           _ZN2at6native27unrolled_elementwise_kernelINS0_13BinaryFunctorIhhhZZZNS0_16fmod_kernel_cudaERNS_18TensorIteratorBaseEENKUlvE_clEvENKUlvE_clEvEUlhhE_EESt5arrayIPcLm3EELi4E23TrivialOffsetCalculatorILi2EjESC_ILi1EjENS0_6memory12LoadWithCastILi2EEENSF_13StoreWithCastILi1EEEEEviT_T0_T2_T3_T4_T5_,@function
        .size           _ZN2at6native27unrolled_elementwise_kernelINS0_13BinaryFunctorIhhhZZZNS0_16fmod_kernel_cudaERNS_18TensorIteratorBaseEENKUlvE_clEvENKUlvE_clEvEUlhhE_EESt5arrayIPcLm3EELi4E23TrivialOffsetCalculatorILi2EjESC_ILi1EjENS0_6memory12LoadWithCastILi2EEENSF_13StoreWithCastILi1EEEEEviT_T0_T2_T3_T4_T5_,(.L_x_50464 - _ZN2at6native27unrolled_elementwise_kernelINS0_13BinaryFunctorIhhhZZZNS0_16fmod_kernel_cudaERNS_18TensorIteratorBaseEENKUlvE_clEvENKUlvE_clEvEUlhhE_EESt5arrayIPcLm3EELi4E23TrivialOffsetCalculatorILi2EjESC_ILi1EjENS0_6memory12LoadWithCastILi2EEENSF_13StoreWithCastILi1EEEEEviT_T0_T2_T3_T4_T5_)
        .other          _ZN2at6native27unrolled_elementwise_kernelINS0_13BinaryFunctorIhhhZZZNS0_16fmod_kernel_cudaERNS_18TensorIteratorBaseEENKUlvE_clEvENKUlvE_clEvEUlhhE_EESt5arrayIPcLm3EELi4E23TrivialOffsetCalculatorILi2EjESC_ILi1EjENS0_6memory12LoadWithCastILi2EEENSF_13StoreWithCastILi1EEEEEviT_T0_T2_T3_T4_T5_,@"STO_CUDA_ENTRY STV_DEFAULT"
_ZN2at6native27unrolled_elementwise_kernelINS0_13BinaryFunctorIhhhZZZNS0_16fmod_kernel_cudaERNS_18TensorIteratorBaseEENKUlvE_clEvENKUlvE_clEvEUlhhE_EESt5arrayIPcLm3EELi4E23TrivialOffsetCalculatorILi2EjESC_ILi1EjENS0_6memory12LoadWithCastILi2EEENSF_13StoreWithCastILi1EEEEEviT_T0_T2_T3_T4_T5_:
.text._ZN2at6native27unrolled_elementwise_kernelINS0_13BinaryFunctorIhhhZZZNS0_16fmod_kernel_cudaERNS_18TensorIteratorBaseEENKUlvE_clEvENKUlvE_clEvEUlhhE_EESt5arrayIPcLm3EELi4E23TrivialOffsetCalculatorILi2EjESC_ILi1EjENS0_6memory12LoadWithCastILi2EEENSF_13StoreWithCastILi1EEEEEviT_T0_T2_T3_T4_T5_:
        /* <DEDUP_REMOVED lines=31> */
.L_x_23299:
[----:B------:R0:W5:Y:S01]  /*01f0*/  LDG.E.U8 R27, [R6.64] ;  /* 0x00000024061b7981 */ /* 0x000162000c1e1100 */
[----:B------:R-:W-:Y:S05]  /*0200*/  BRA `(.L_x_23301) ;  /* 0x00000dd000007947 */ /* 0x000fea0003800000 */
.L_x_23298:
        /* <DEDUP_REMOVED lines=8> */
.L_x_23303:
[----:B------:R0:W5:Y:S01]  /*0290*/  LDG.E.U8 R27, [R6.64] ;  /* 0x00000024061b7981 */ /* 0x000162000c1e1100 */
[----:B------:R-:W-:Y:S05]  /*02a0*/  BRA `(.L_x_23301) ;  /* 0x00000d3000007947 */ /* 0x000fea0003800000 */
.L_x_23302:
[----:B------:R0:W5:Y:S01]  /*02b0*/  LDG.E.U16 R27, [R6.64] ;  /* 0x00000024061b7981 */ /* 0x000162000c1e1500 */
[----:B------:R-:W-:Y:S05]  /*02c0*/  BRA `(.L_x_23301) ;  /* 0x00000d1000007947 */ /* 0x000fea0003800000 */
.L_x_23297:
        /* <DEDUP_REMOVED lines=10> */
.L_x_23305:
[----:B------:R-:W2:Y:S02]  /*0370*/  LDG.E.U16 R4, [R6.64] ;  /* 0x0000002406047981 */ /* 0x000ea4000c1e1500 */
[----:B--2---:R-:W-:-:S06]  /*0380*/  HADD2.F32 R4, -RZ, R4.H0_H0 ;  /* 0x20000004ff047230 */ /* 0x004fcc0000004100 */
[----:B------:R-:W0:Y:S02]  /*0390*/  F2I.S64.TRUNC R4, R4 ;  /* 0x0000000400047311 */ /* 0x000e24000020d900 */
[----:B0-----:R-:W-:Y:S01]  /*03a0*/  PRMT R27, R4, 0x7610, R27 ;  /* 0x00007610041b7816 */ /* 0x001fe2000000001b */
[----:B------:R-:W-:Y:S05]  /*03b0*/  BRA `(.L_x_23301) ;  /* 0x00000c2000007947 */ /* 0x000fea0003800000 */
.L_x_23304:
        /* <DEDUP_REMOVED lines=10> */
.L_x_23307:
[----:B------:R-:W2:Y:S02]  /*0460*/  LDG.E.U16 R6, [R6.64] ;  /* 0x0000002406067981 */ /* 0x000ea4000c1e1500 */
[----:B--2---:R-:W-:-:S06]  /*0470*/  HADD2.F32 R4, -RZ, R6.H0_H0 ;  /* 0x20000006ff047230 */ /* 0x004fcc0000004100 */
[----:B------:R-:W0:Y:S02]  /*0480*/  F2I.S64.TRUNC R4, R4 ;  /* 0x0000000400047311 */ /* 0x000e24000020d900 */
[----:B0-----:R-:W-:Y:S01]  /*0490*/  PRMT R27, R4, 0x7610, R27 ;  /* 0x00007610041b7816 */ /* 0x001fe2000000001b */
[----:B------:R-:W-:Y:S05]  /*04a0*/  BRA `(.L_x_23301) ;  /* 0x00000b3000007947 */ /* 0x000fea0003800000 */
.L_x_23306:
[----:B------:R-:W2:Y:S02]  /*04b0*/  LDG.E.64 R4, [R6.64] ;  /* 0x0000002406047981 */ /* 0x000ea4000c1e1b00 */
[----:B--2---:R-:W0:Y:S02]  /*04c0*/  F2I.S64.F64.TRUNC R4, R4 ;  /* 0x0000000400047311 */ /* 0x004e24000030d900 */
[----:B0-----:R-:W-:Y:S01]  /*04d0*/  PRMT R27, R4, 0x7610, R27 ;  /* 0x00007610041b7816 */ /* 0x001fe2000000001b */
[----:B------:R-:W-:Y:S05]  /*04e0*/  BRA `(.L_x_23301) ;  /* 0x00000af000007947 */ /* 0x000fea0003800000 */
.L_x_23296:
        /* <DEDUP_REMOVED lines=12> */
.L_x_23310:
[----:B------:R-:W2:Y:S02]  /*05b0*/  LDG.E.64 R6, [R6.64] ;  /* 0x0000002406067981 */ /* 0x000ea4000c1e1b00 */
[----:B--2---:R-:W0:Y:S02]  /*05c0*/  F2I.S64.F64.TRUNC R4, R6 ;  /* 0x0000000600047311 */ /* 0x004e24000030d900 */
[----:B0-----:R-:W-:Y:S01]  /*05d0*/  PRMT R27, R4, 0x7610, R27 ;  /* 0x00007610041b7816 */ /* 0x001fe2000000001b */
[----:B------:R-:W-:Y:S05]  /*05e0*/  BRA `(.L_x_23301) ;  /* 0x000009f000007947 */ /* 0x000fea0003800000 */
.L_x_23309:
        /* <DEDUP_REMOVED lines=28> */
.L_x_23312:
        /* <DEDUP_REMOVED lines=13> */
[----:B------:R-:W0:Y:S02]  /*0880*/  F2I.S64.TRUNC R4, R0 ;  /* 0x0000000000047311 */ /* 0x000e24000020d900 */
[----:B0-----:R-:W-:Y:S01]  /*0890*/  PRMT R27, R4, 0x7610, R27 ;  /* 0x00007610041b7816 */ /* 0x001fe2000000001b */
[----:B------:R-:W-:Y:S05]  /*08a0*/  BRA `(.L_x_23301) ;  /* 0x0000073000007947 */ /* 0x000fea0003800000 */
.L_x_23311:
[----:B------:R-:W2:Y:S02]  /*08b0*/  LDG.E.U16 R4, [R6.64] ;  /* 0x0000002406047981 */ /* 0x000ea4000c1e1500 */
[----:B--2---:R-:W-:-:S06]  /*08c0*/  PRMT R4, RZ, 0x5410, R4 ;  /* 0x00005410ff047816 */ /* 0x004fcc0000000004 */
[----:B------:R-:W0:Y:S02]  /*08d0*/  F2I.S64.TRUNC R4, R4 ;  /* 0x0000000400047311 */ /* 0x000e24000020d900 */
[----:B0-----:R-:W-:Y:S01]  /*08e0*/  PRMT R27, R4, 0x7610, R27 ;  /* 0x00007610041b7816 */ /* 0x001fe2000000001b */
[----:B------:R-:W-:Y:S05]  /*08f0*/  BRA `(.L_x_23301) ;  /* 0x000006e000007947 */ /* 0x000fea0003800000 */
.L_x_23308:
        /* <DEDUP_REMOVED lines=10> */
.L_x_23315:
        /* <DEDUP_REMOVED lines=21> */
.L_x_23319:
[----:B------:R-:W-:Y:S05]  /*0af0*/  BSYNC B1 ;  /* 0x0000000000017941 */ /* 0x000fea0003800000 */
.L_x_23318:
[----:B------:R-:W-:Y:S01]  /*0b00*/  IMAD.SHL.U32 R3, R3, 0x100000, RZ ;  /* 0x0010000003037824 */ /* 0x000fe200078e00ff */
[----:B------:R-:W-:-:S04]  /*0b10*/  LEA R5, R0, 0x3b800000, 0x17 ;  /* 0x3b80000000057811 */ /* 0x000fc800078eb8ff */
[----:B------:R-:W-:Y:S02]  /*0b20*/  LOP3.LUT R4, R5, R3, R6, 0xfe, !PT ;  /* 0x0000000305047212 */ /* 0x000fe400078efe06 */
.L_x_23317:
[----:B------:R-:W-:Y:S05]  /*0b30*/  BSYNC B0 ;  /* 0x0000000000007941 */ /* 0x000fea0003800000 */
.L_x_23316:
[----:B------:R-:W0:Y:S02]  /*0b40*/  F2I.S64.TRUNC R4, R4 ;  /* 0x0000000400047311 */ /* 0x000e24000020d900 */
[----:B0-----:R-:W-:Y:S01]  /*0b50*/  PRMT R27, R4, 0x7610, R27 ;  /* 0x00007610041b7816 */ /* 0x001fe2000000001b */
[----:B------:R-:W-:Y:S05]  /*0b60*/  BRA `(.L_x_23301) ;  /* 0x0000047000007947 */ /* 0x000fea0003800000 */
.L_x_23314:
        /* <DEDUP_REMOVED lines=21> */
.L_x_23323:
[----:B------:R-:W-:Y:S05]  /*0cc0*/  BSYNC B1 ;  /* 0x0000000000017941 */ /* 0x000fea0003800000 */
.L_x_23322:
[----:B------:R-:W-:Y:S01]  /*0cd0*/  IMAD.SHL.U32 R3, R3, 0x200000, RZ ;  /* 0x0020000003037824 */ /* 0x000fe200078e00ff */
[----:B------:R-:W-:-:S04]  /*0ce0*/  LEA R5, R0, 0x37800000, 0x17 ;  /* 0x3780000000057811 */ /* 0x000fc800078eb8ff */
[----:B------:R-:W-:Y:S02]  /*0cf0*/  LOP3.LUT R4, R5, R3, R6, 0xfe, !PT ;  /* 0x0000000305047212 */ /* 0x000fe400078efe06 */
.L_x_23321:
[----:B------:R-:W-:Y:S05]  /*0d00*/  BSYNC B0 ;  /* 0x0000000000007941 */ /* 0x000fea0003800000 */
.L_x_23320:
[----:B------:R-:W0:Y:S02]  /*0d10*/  F2I.S64.TRUNC R4, R4 ;  /* 0x0000000400047311 */ /* 0x000e24000020d900 */
[----:B0-----:R-:W-:Y:S01]  /*0d20*/  PRMT R27, R4, 0x7610, R27 ;  /* 0x00007610041b7816 */ /* 0x001fe2000000001b */
[----:B------:R-:W-:Y:S05]  /*0d30*/  BRA `(.L_x_23301) ;  /* 0x000002a000007947 */ /* 0x000fea0003800000 */
.L_x_23313:
        /* <DEDUP_REMOVED lines=14> */
.L_x_23327:
[----:B------:R-:W-:Y:S05]  /*0e20*/  BSYNC B0 ;  /* 0x0000000000007941 */ /* 0x000fea0003800000 */
.L_x_23326:
[----:B------:R-:W0:Y:S02]  /*0e30*/  F2I.S64.TRUNC R4, R4 ;  /* 0x0000000400047311 */ /* 0x000e24000020d900 */
[----:B0-----:R-:W-:Y:S01]  /*0e40*/  PRMT R27, R4, 0x7610, R27 ;  /* 0x00007610041b7816 */ /* 0x001fe2000000001b */
[----:B------:R-:W-:Y:S05]  /*0e50*/  BRA `(.L_x_23301) ;  /* 0x0000018000007947 */ /* 0x000fea0003800000 */
.L_x_23300:
        /* <DEDUP_REMOVED lines=21> */
.L_x_23325:
[----:B------:R0:W5:Y:S01]  /*0fb0*/  LDG.E.U8 R27, [R6.64] ;  /* 0x00000024061b7981 */ /* 0x000162000c1e1100 */
[----:B------:R-:W-:Y:S05]  /*0fc0*/  BRA `(.L_x_23301) ;  /* 0x0000001000007947 */ /* 0x000fea0003800000 */
.L_x_23324:
[----:B------:R0:W5:Y:S02]  /*0fd0*/  LDG.E.U8 R27, [R6.64] ;  /* 0x00000024061b7981 */ /* 0x000164000c1e1100 */
.L_x_23301:
        /* <DEDUP_REMOVED lines=16> */
.L_x_23331:
[----:B------:R0:W5:Y:S01]  /*10e0*/  LDG.E.U8 R25, [R6.64] ;  /* 0x0000002406197981 */ /* 0x000162000c1e1100 */
[----:B------:R-:W-:Y:S05]  /*10f0*/  BRA `(.L_x_23333) ;  /* 0x00000dc000007947 */ /* 0x000fea0003800000 */
.L_x_23330:
        /* <DEDUP_REMOVED lines=8> */
.L_x_23335:
[----:B------:R0:W5:Y:S01]  /*1180*/  LDG.E.U8 R25, [R6.64] ;  /* 0x0000002406197981 */ /* 0x000162000c1e1100 */
[----:B------:R-:W-:Y:S05]  /*1190*/  BRA `(.L_x_23333) ;  /* 0x00000d2000007947 */ /* 0x000fea0003800000 */
.L_x_23334:
[----:B------:R0:W5:Y:S01]  /*11a0*/  LDG.E.U16 R25, [R6.64] ;  /* 0x0000002406197981 */ /* 0x000162000c1e1500 */
[----:B------:R-:W-:Y:S05]  /*11b0*/  BRA `(.L_x_23333) ;  /* 0x00000d0000007947 */ /* 0x000fea0003800000 */
.L_x_23329:
        /* <DEDUP_REMOVED lines=10> */
.L_x_23337:
[----:B------:R-:W2:Y:S02]  /*1260*/  LDG.E.U16 R4, [R6.64] ;  /* 0x0000002406047981 */ /* 0x000ea4000c1e1500 */
[----:B--2---:R-:W-:-:S06]  /*1270*/  HADD2.F32 R4, -RZ, R4.H0_H0 ;  /* 0x20000004ff047230 */ /* 0x004fcc0000004100 */
[----:B------:R-:W0:Y:S02]  /*1280*/  F2I.S64.TRUNC R4, R4 ;  /* 0x0000000400047311 */ /* 0x000e24000020d900 */
[----:B0-----:R-:W-:Y:S01]  /*1290*/  PRMT R25, R4, 0x7610, R25 ;  /* 0x0000761004197816 */ /* 0x001fe20000000019 */
[----:B------:R-:W-:Y:S05]  /*12a0*/  BRA `(.L_x_23333) ;  /* 0x00000c1000007947 */ /* 0x000fea0003800000 */
.L_x_23336:
        /* <DEDUP_REMOVED lines=10> */
.L_x_23339:
[----:B------:R-:W2:Y:S02]  /*1350*/  LDG.E.U16 R6, [R6.64] ;  /* 0x0000002406067981 */ /* 0x000ea4000c1e1500 */
[----:B--2---:R-:W-:-:S06]  /*1360*/  HADD2.F32 R4, -RZ, R6.H0_H0 ;  /* 0x20000006ff047230 */ /* 0x004fcc0000004100 */
[----:B------:R-:W0:Y:S02]  /*1370*/  F2I.S64.TRUNC R4, R4 ;  /* 0x0000000400047311 */ /* 0x000e24000020d900 */
[----:B0-----:R-:W-:Y:S01]  /*1380*/  PRMT R25, R4, 0x7610, R25 ;  /* 0x0000761004197816 */ /* 0x001fe20000000019 */
[----:B------:R-:W-:Y:S05]  /*1390*/  BRA `(.L_x_23333) ;  /* 0x00000b2000007947 */ /* 0x000fea0003800000 */
.L_x_23338:
[----:B------:R-:W2:Y:S02]  /*13a0*/  LDG.E.64 R4, [R6.64] ;  /* 0x0000002406047981 */ /* 0x000ea4000c1e1b00 */
[----:B--2---:R-:W0:Y:S02]  /*13b0*/  F2I.S64.F64.TRUNC R4, R4 ;  /* 0x0000000400047311 */ /* 0x004e24000030d900 */
[----:B0-----:R-:W-:Y:S01]  /*13c0*/  PRMT R25, R4, 0x7610, R25 ;  /* 0x0000761004197816 */ /* 0x001fe20000000019 */
[----:B------:R-:W-:Y:S05]  /*13d0*/  BRA `(.L_x_23333) ;  /* 0x00000ae000007947 */ /* 0x000fea0003800000 */
.L_x_23328:
        /* <DEDUP_REMOVED lines=12> */
.L_x_23342:
[----:B------:R-:W2:Y:S02]  /*14a0*/  LDG.E.64 R6, [R6.64] ;  /* 0x0000002406067981 */ /* 0x000ea4000c1e1b00 */
[----:B--2---:R-:W0:Y:S02]  /*14b0*/  F2I.S64.F64.TRUNC R4, R6 ;  /* 0x0000000600047311 */ /* 0x004e24000030d900 */
[----:B0-----:R-:W-:Y:S01]  /*14c0*/  PRMT R25, R4, 0x7610, R25 ;  /* 0x0000761004197816 */ /* 0x001fe20000000019 */
[----:B------:R-:W-:Y:S05]  /*14d0*/  BRA `(.L_x_23333) ;  /* 0x000009e000007947 */ /* 0x000fea0003800000 */
.L_x_23341:
        /* <DEDUP_REMOVED lines=28> */
.L_x_23344:
        /* <DEDUP_REMOVED lines=15> */
.L_x_23343:
[----:B------:R-:W2:Y:S02]  /*1790*/  LDG.E.U16 R4, [R6.64] ;  /* 0x0000002406047981 */ /* 0x000ea4000c1e1500 */
[----:B--2---:R-:W-:-:S06]  /*17a0*/  PRMT R4, RZ, 0x5410, R4 ;  /* 0x00005410ff047816 */ /* 0x004fcc0000000004 */
[----:B------:R-:W0:Y:S02]  /*17b0*/  F2I.S64.TRUNC R4, R4 ;  /* 0x0000000400047311 */ /* 0x000e24000020d900 */
[----:B0-----:R-:W-:Y:S01]  /*17c0*/  PRMT R25, R4, 0x7610, R25 ;  /* 0x0000761004197816 */ /* 0x001fe20000000019 */
[----:B------:R-:W-:Y:S05]  /*17d0*/  BRA `(.L_x_23333) ;  /* 0x000006e000007947 */ /* 0x000fea0003800000 */
.L_x_23340:
        /* <DEDUP_REMOVED lines=10> */
.L_x_23347:
        /* <DEDUP_REMOVED lines=21> */
.L_x_23351:
[----:B------:R-:W-:Y:S05]  /*19d0*/  BSYNC B1 ;  /* 0x0000000000017941 */ /* 0x000fea0003800000 */
.L_x_23350:
[----:B------:R-:W-:Y:S01]  /*19e0*/  IMAD.SHL.U32 R3, R3, 0x100000, RZ ;  /* 0x0010000003037824 */ /* 0x000fe200078e00ff */
[----:B------:R-:W-:-:S04]  /*19f0*/  LEA R5, R0, 0x3b800000, 0x17 ;  /* 0x3b80000000057811 */ /* 0x000fc800078eb8ff */
[----:B------:R-:W-:Y:S02]  /*1a00*/  LOP3.LUT R4, R5, R3, R6, 0xfe, !PT ;  /* 0x0000000305047212 */ /* 0x000fe400078efe06 */
.L_x_23349:
[----:B------:R-:W-:Y:S05]  /*1a10*/  BSYNC B0 ;  /* 0x0000000000007941 */ /* 0x000fea0003800000 */
.L_x_23348:
[----:B------:R-:W0:Y:S02]  /*1a20*/  F2I.S64.TRUNC R4, R4 ;  /* 0x0000000400047311 */ /* 0x000e24000020d900 */
[----:B0-----:R-:W-:Y:S01]  /*1a30*/  PRMT R25, R4, 0x7610, R25 ;  /* 0x0000761004197816 */ /* 0x001fe20000000019 */
[----:B------:R-:W-:Y:S05]  /*1a40*/  BRA `(.L_x_23333) ;  /* 0x0000047000007947 */ /* 0x000fea0003800000 */
.L_x_23346:
        /* <DEDUP_REMOVED lines=21> */
.L_x_23355:
[----:B------:R-:W-:Y:S05]  /*1ba0*/  BSYNC B1 ;  /* 0x0000000000017941 */ /* 0x000fea0003800000 */
.L_x_23354:
[----:B------:R-:W-:Y:S01]  /*1bb0*/  IMAD.SHL.U32 R3, R3, 0x200000, RZ ;  /* 0x0020000003037824 */ /* 0x000fe200078e00ff */
[----:B------:R-:W-:-:S04]  /*1bc0*/  LEA R5, R0, 0x37800000, 0x17 ;  /* 0x3780000000057811 */ /* 0x000fc800078eb8ff */
[----:B------:R-:W-:Y:S02]  /*1bd0*/  LOP3.LUT R4, R5, R3, R6, 0xfe, !PT ;  /* 0x0000000305047212 */ /* 0x000fe400078efe06 */
.L_x_23353:
[----:B------:R-:W-:Y:S05]  /*1be0*/  BSYNC B0 ;  /* 0x0000000000007941 */ /* 0x000fea0003800000 */
.L_x_23352:
[----:B------:R-:W0:Y:S02]  /*1bf0*/  F2I.S64.TRUNC R4, R4 ;  /* 0x0000000400047311 */ /* 0x000e24000020d900 */
[----:B0-----:R-:W-:Y:S01]  /*1c00*/  PRMT R25, R4, 0x7610, R25 ;  /* 0x0000761004197816 */ /* 0x001fe20000000019 */
[----:B------:R-:W-:Y:S05]  /*1c10*/  BRA `(.L_x_23333) ;  /* 0x000002a000007947 */ /* 0x000fea0003800000 */
.L_x_23345:
        /* <DEDUP_REMOVED lines=14> */
.L_x_23359:
[----:B------:R-:W-:Y:S05]  /*1d00*/  BSYNC B0 ;  /* 0x0000000000007941 */ /* 0x000fea0003800000 */
.L_x_23358:
[----:B------:R-:W0:Y:S02]  /*1d10*/  F2I.S64.TRUNC R4, R4 ;  /* 0x0000000400047311 */ /* 0x000e24000020d900 */
[----:B0-----:R-:W-:Y:S01]  /*1d20*/  PRMT R25, R4, 0x7610, R25 ;  /* 0x0000761004197816 */ /* 0x001fe20000000019 */
[----:B------:R-:W-:Y:S05]  /*1d30*/  BRA `(.L_x_23333) ;  /* 0x0000018000007947 */ /* 0x000fea0003800000 */
.L_x_23332:
        /* <DEDUP_REMOVED lines=21> */
.L_x_23357:
[----:B------:R0:W5:Y:S01]  /*1e90*/  LDG.E.U8 R25, [R6.64] ;  /* 0x0000002406197981 */ /* 0x000162000c1e1100 */
[----:B------:R-:W-:Y:S05]  /*1ea0*/  BRA `(.L_x_23333) ;  /* 0x0000001000007947 */ /* 0x000fea0003800000 */
.L_x_23356:
[----:B------:R0:W5:Y:S02]  /*1eb0*/  LDG.E.U8 R25, [R6.64] ;  /* 0x0000002406197981 */ /* 0x000164000c1e1100 */
.L_x_23333:
[----:B------:R-:W1:Y:S02]  /*1ec0*/  S2R R23, SR_TID.X ;  /* 0x0000000000177919 */ /* 0x000e640000002100 */
[----:B-1----:R-:W-:Y:S02]  /*1ed0*/  IADD3 R23, R23, 0x80, RZ ;  /* 0x0000008017177810 */ /* 0x002fe40007ffe0ff */
.L_x_23295:
[----:B-1-3--:R-:W-:Y:S05]  /*1ee0*/  BSYNC B6 ;  /* 0x0000000000067941 */ /* 0x00afea0003800000 */
.L_x_23294:
        /* <DEDUP_REMOVED lines=21> */
.L_x_23365:
[----:B------:R0:W5:Y:S01]  /*2040*/  LDG.E.U8 R22, [R6.64] ;  /* 0x0000002406167981 */ /* 0x000162000c1e1100 */
[----:B------:R-:W-:Y:S05]  /*2050*/  BRA `(.L_x_23367) ;  /* 0x00000dc000007947 */ /* 0x000fea0003800000 */
.L_x_23364:
        /* <DEDUP_REMOVED lines=8> */
.L_x_23369:
[----:B------:R0:W5:Y:S01]  /*20e0*/  LDG.E.U8 R22, [R6.64] ;  /* 0x0000002406167981 */ /* 0x000162000c1e1100 */
[----:B------:R-:W-:Y:S05]  /*20f0*/  BRA `(.L_x_23367) ;  /* 0x00000d2000007947 */ /* 0x000fea0003800000 */
.L_x_23368:
[----:B------:R0:W5:Y:S01]  /*2100*/  LDG.E.U16 R22, [R6.64] ;  /* 0x0000002406167981 */ /* 0x000162000c1e1500 */
[----:B------:R-:W-:Y:S05]  /*2110*/  BRA `(.L_x_23367) ;  /* 0x00000d0000007947 */ /* 0x000fea0003800000 */
.L_x_23363:
        /* <DEDUP_REMOVED lines=10> */
.L_x_23371:
[----:B------:R-:W2:Y:S02]  /*21c0*/  LDG.E.U16 R4, [R6.64] ;  /* 0x0000002406047981 */ /* 0x000ea4000c1e1500 */
[----:B--2---:R-:W-:-:S06]  /*21d0*/  HADD2.F32 R4, -RZ, R4.H0_H0 ;  /* 0x20000004ff047230 */ /* 0x004fcc0000004100 */
[----:B------:R-:W0:Y:S02]  /*21e0*/  F2I.S64.TRUNC R4, R4 ;  /* 0x0000000400047311 */ /* 0x000e24000020d900 */
[----:B0-----:R-:W-:Y:S01]  /*21f0*/  PRMT R22, R4, 0x7610, R22 ;  /* 0x0000761004167816 */ /* 0x001fe20000000016 */
[----:B------:R-:W-:Y:S05]  /*2200*/  BRA `(.L_x_23367) ;  /* 0x00000c1000007947 */ /* 0x000fea0003800000 */
.L_x_23370:
        /* <DEDUP_REMOVED lines=10> */
.L_x_23373:
[----:B------:R-:W2:Y:S02]  /*22b0*/  LDG.E.U16 R6, [R6.64] ;  /* 0x0000002406067981 */ /* 0x000ea4000c1e1500 */
[----:B--2---:R-:W-:-:S06]  /*22c0*/  HADD2.F32 R4, -RZ, R6.H0_H0 ;  /* 0x20000006ff047230 */ /* 0x004fcc0000004100 */
[----:B------:R-:W0:Y:S02]  /*22d0*/  F2I.S64.TRUNC R4, R4 ;  /* 0x0000000400047311 */ /* 0x000e24000020d900 */
[----:B0-----:R-:W-:Y:S01]  /*22e0*/  PRMT R22, R4, 0x7610, R22 ;  /* 0x0000761004167816 */ /* 0x001fe20000000016 */
[----:B------:R-:W-:Y:S05]  /*22f0*/  BRA `(.L_x_23367) ;  /* 0x00000b2000007947 */ /* 0x000fea0003800000 */
.L_x_23372:
[----:B------:R-:W2:Y:S02]  /*2300*/  LDG.E.64 R4, [R6.64] ;  /* 0x0000002406047981 */ /* 0x000ea4000c1e1b00 */
[----:B--2---:R-:W0:Y:S02]  /*2310*/  F2I.S64.F64.TRUNC R4, R4 ;  /* 0x0000000400047311 */ /* 0x004e24000030d900 */
[----:B0-----:R-:W-:Y:S01]  /*2320*/  PRMT R22, R4, 0x7610, R22 ;  /* 0x0000761004167816 */ /* 0x001fe20000000016 */
[----:B------:R-:W-:Y:S05]  /*2330*/  BRA `(.L_x_23367) ;  /* 0x00000ae000007947 */ /* 0x000fea0003800000 */
.L_x_23362:
        /* <DEDUP_REMOVED lines=12> */
.L_x_23376:
[----:B------:R-:W2:Y:S02]  /*2400*/  LDG.E.64 R6, [R6.64] ;  /* 0x0000002406067981 */ /* 0x000ea4000c1e1b00 */
[----:B--2---:R-:W0:Y:S02]  /*2410*/  F2I.S64.F64.TRUNC R4, R6 ;  /* 0x0000000600047311 */ /* 0x004e24000030d900 */
[----:B0-----:R-:W-:Y:S01]  /*2420*/  PRMT R22, R4, 0x7610, R22 ;  /* 0x0000761004167816 */ /* 0x001fe20000000016 */
[----:B------:R-:W-:Y:S05]  /*2430*/  BRA `(.L_x_23367) ;  /* 0x000009e000007947 */ /* 0x000fea0003800000 */
.L_x_23375:
        /* <DEDUP_REMOVED lines=28> */
.L_x_23378:
        /* <DEDUP_REMOVED lines=15> */
.L_x_23377:
[----:B------:R-:W2:Y:S02]  /*26f0*/  LDG.E.U16 R4, [R6.64] ;  /* 0x0000002406047981 */ /* 0x000ea4000c1e1500 */
[----:B--2---:R-:W-:-:S06]  /*2700*/  PRMT R4, RZ, 0x5410, R4 ;  /* 0x00005410ff047816 */ /* 0x004fcc0000000004 */
[----:B------:R-:W0:Y:S02]  /*2710*/  F2I.S64.TRUNC R4, R4 ;  /* 0x0000000400047311 */ /* 0x000e24000020d900 */
[----:B0-----:R-:W-:Y:S01]  /*2720*/  PRMT R22, R4, 0x7610, R22 ;  /* 0x0000761004167816 */ /* 0x001fe20000000016 */
[----:B------:R-:W-:Y:S05]  /*2730*/  BRA `(.L_x_23367) ;  /* 0x000006e000007947 */ /* 0x000fea0003800000 */
.L_x_23374:
        /* <DEDUP_REMOVED lines=10> */
.L_x_23381:
        /* <DEDUP_REMOVED lines=21> */
.L_x_23385:
[----:B------:R-:W-:Y:S05]  /*2930*/  BSYNC B1 ;  /* 0x0000000000017941 */ /* 0x000fea0003800000 */
.L_x_23384:
[----:B------:R-:W-:Y:S01]  /*2940*/  IMAD.SHL.U32 R3, R3, 0x100000, RZ ;  /* 0x0010000003037824 */ /* 0x000fe200078e00ff */
[----:B------:R-:W-:-:S04]  /*2950*/  LEA R5, R0, 0x3b800000, 0x17 ;  /* 0x3b80000000057811 */ /* 0x000fc800078eb8ff */
[----:B------:R-:W-:Y:S02]  /*2960*/  LOP3.LUT R4, R5, R3, R6, 0xfe, !PT ;  /* 0x0000000305047212 */ /* 0x000fe400078efe06 */
.L_x_23383:
[----:B------:R-:W-:Y:S05]  /*2970*/  BSYNC B0 ;  /* 0x0000000000007941 */ /* 0x000fea0003800000 */
.L_x_23382:
[----:B------:R-:W0:Y:S02]  /*2980*/  F2I.S64.TRUNC R4, R4 ;  /* 0x0000000400047311 */ /* 0x000e24000020d900 */
[----:B0-----:R-:W-:Y:S01]  /*2990*/  PRMT R22, R4, 0x7610, R22 ;  /* 0x0000761004167816 */ /* 0x001fe20000000016 */
[----:B------:R-:W-:Y:S05]  /*29a0*/  BRA `(.L_x_23367) ;  /* 0x0000047000007947 */ /* 0x000fea0003800000 */
.L_x_23380:
        /* <DEDUP_REMOVED lines=21> */
.L_x_23389:
[----:B------:R-:W-:Y:S05]  /*2b00*/  BSYNC B1 ;  /* 0x0000000000017941 */ /* 0x000fea0003800000 */
.L_x_23388:
[----:B------:R-:W-:Y:S01]  /*2b10*/  IMAD.SHL.U32 R3, R3, 0x200000, RZ ;  /* 0x0020000003037824 */ /* 0x000fe200078e00ff */
[----:B------:R-:W-:-:S04]  /*2b20*/  LEA R5, R0, 0x37800000, 0x17 ;  /* 0x3780000000057811 */ /* 0x000fc800078eb8ff */
[----:B------:R-:W-:Y:S02]  /*2b30*/  LOP3.LUT R4, R5, R3, R6, 0xfe, !PT ;  /* 0x0000000305047212 */ /* 0x000fe400078efe06 */
.L_x_23387:
[----:B------:R-:W-:Y:S05]  /*2b40*/  BSYNC B0 ;  /* 0x0000000000007941 */ /* 0x000fea0003800000 */
.L_x_23386:
[----:B------:R-:W0:Y:S02]  /*2b50*/  F2I.S64.TRUNC R4, R4 ;  /* 0x0000000400047311 */ /* 0x000e24000020d900 */
[----:B0-----:R-:W-:Y:S01]  /*2b60*/  PRMT R22, R4, 0x7610, R22 ;  /* 0x0000761004167816 */ /* 0x001fe20000000016 */
[----:B------:R-:W-:Y:S05]  /*2b70*/  BRA `(.L_x_23367) ;  /* 0x000002a000007947 */ /* 0x000fea0003800000 */
.L_x_23379:
        /* <DEDUP_REMOVED lines=14> */
.L_x_23393:
[----:B------:R-:W-:Y:S05]  /*2c60*/  BSYNC B0 ;  /* 0x0000000000007941 */ /* 0x000fea0003800000 */
.L_x_23392:
[----:B------:R-:W0:Y:S02]  /*2c70*/  F2I.S64.TRUNC R4, R4 ;  /* 0x0000000400047311 */ /* 0x000e24000020d900 */
[----:B0-----:R-:W-:Y:S01]  /*2c80*/  PRMT R22, R4, 0x7610, R22 ;  /* 0x0000761004167816 */ /* 0x001fe20000000016 */
[----:B------:R-:W-:Y:S05]  /*2c90*/  BRA `(.L_x_23367) ;  /* 0x0000018000007947 */ /* 0x000fea0003800000 */
.L_x_23366:
        /* <DEDUP_REMOVED lines=21> */
.L_x_23391:
[----:B------:R0:W5:Y:S01]  /*2df0*/  LDG.E.U8 R22, [R6.64] ;  /* 0x0000002406167981 */ /* 0x000162000c1e1100 */
[----:B------:R-:W-:Y:S05]  /*2e00*/  BRA `(.L_x_23367) ;  /* 0x0000001000007947 */ /* 0x000fea0003800000 */
.L_x_23390:
[----:B------:R0:W5:Y:S02]  /*2e10*/  LDG.E.U8 R22, [R6.64] ;  /* 0x0000002406167981 */ /* 0x000164000c1e1100 */
.L_x_23367:
        /* <DEDUP_REMOVED lines=16> */
.L_x_23397:
[----:B------:R0:W5:Y:S01]  /*2f20*/  LDG.E.U8 R26, [R6.64] ;  /* 0x00000024061a7981 */ /* 0x000162000c1e1100 */
[----:B------:R-:W-:Y:S05]  /*2f30*/  BRA `(.L_x_23399) ;  /* 0x00000dc000007947 */ /* 0x000fea0003800000 */
.L_x_23396:
        /* <DEDUP_REMOVED lines=8> */
.L_x_23401:
[----:B------:R0:W5:Y:S01]  /*2fc0*/  LDG.E.U8 R26, [R6.64] ;  /* 0x00000024061a7981 */ /* 0x000162000c1e1100 */
[----:B------:R-:W-:Y:S05]  /*2fd0*/  BRA `(.L_x_23399) ;  /* 0x00000d2000007947 */ /* 0x000fea0003800000 */
.L_x_23400:
[----:B------:R0:W5:Y:S01]  /*2fe0*/  LDG.E.U16 R26, [R6.64] ;  /* 0x00000024061a7981 */ /* 0x000162000c1e1500 */
[----:B------:R-:W-:Y:S05]  /*2ff0*/  BRA `(.L_x_23399) ;  /* 0x00000d0000007947 */ /* 0x000fea0003800000 */
.L_x_23395:
        /* <DEDUP_REMOVED lines=10> */
.L_x_23403:
[----:B------:R-:W2:Y:S02]  /*30a0*/  LDG.E.U16 R4, [R6.64] ;  /* 0x0000002406047981 */ /* 0x000ea4000c1e1500 */
[----:B--2---:R-:W-:-:S06]  /*30b0*/  HADD2.F32 R4, -RZ, R4.H0_H0 ;  /* 0x20000004ff047230 */ /* 0x004fcc0000004100 */
[----:B------:R-:W0:Y:S02]  /*30c0*/  F2I.S64.TRUNC R4, R4 ;  /* 0x0000000400047311 */ /* 0x000e24000020d900 */
[----:B0-----:R-:W-:Y:S01]  /*30d0*/  PRMT R26, R4, 0x7610, R26 ;  /* 0x00007610041a7816 */ /* 0x001fe2000000001a */
[----:B------:R-:W-:Y:S05]  /*30e0*/  BRA `(.L_x_23399) ;  /* 0x00000c1000007947 */ /* 0x000fea0003800000 */
.L_x_23402:
        /* <DEDUP_REMOVED lines=10> */
.L_x_23405:
[----:B------:R-:W2:Y:S02]  /*3190*/  LDG.E.U16 R6, [R6.64] ;  /* 0x0000002406067981 */ /* 0x000ea4000c1e1500 */
[----:B--2---:R-:W-:-:S06]  /*31a0*/  HADD2.F32 R4, -RZ, R6.H0_H0 ;  /* 0x20000006ff047230 */ /* 0x004fcc0000004100 */
[----:B------:R-:W0:Y:S02]  /*31b0*/  F2I.S64.TRUNC R4, R4 ;  /* 0x0000000400047311 */ /* 0x000e24000020d900 */
[----:B0-----:R-:W-:Y:S01]  /*31c0*/  PRMT R26, R4, 0x7610, R26 ;  /* 0x00007610041a7816 */ /* 0x001fe2000000001a */
[----:B------:R-:W-:Y:S05]  /*31d0*/  BRA `(.L_x_23399) ;  /* 0x00000b2000007947 */ /* 0x000fea0003800000 */
.L_x_23404:
[----:B------:R-:W2:Y:S02]  /*31e0*/  LDG.E.64 R4, [R6.64] ;  /* 0x0000002406047981 */ /* 0x000ea4000c1e1b00 */
[----:B--2---:R-:W0:Y:S02]  /*31f0*/  F2I.S64.F64.TRUNC R4, R4 ;  /* 0x0000000400047311 */ /* 0x004e24000030d900 */
[----:B0-----:R-:W-:Y:S01]  /*3200*/  PRMT R26, R4, 0x7610, R26 ;  /* 0x00007610041a7816 */ /* 0x001fe2000000001a */
[----:B------:R-:W-:Y:S05]  /*3210*/  BRA `(.L_x_23399) ;  /* 0x00000ae000007947 */ /* 0x000fea0003800000 */
.L_x_23394:
        /* <DEDUP_REMOVED lines=12> */
.L_x_23408:
[----:B------:R-:W2:Y:S02]  /*32e0*/  LDG.E.64 R6, [R6.64] ;  /* 0x0000002406067981 */ /* 0x000ea4000c1e1b00 */
[----:B--2---:R-:W0:Y:S02]  /*32f0*/  F2I.S64.F64.TRUNC R4, R6 ;  /* 0x0000000600047311 */ /* 0x004e24000030d900 */
[----:B0-----:R-:W-:Y:S01]  /*3300*/  PRMT R26, R4, 0x7610, R26 ;  /* 0x00007610041a7816 */ /* 0x001fe2000000001a */
[----:B------:R-:W-:Y:S05]  /*3310*/  BRA `(.L_x_23399) ;  /* 0x000009e000007947 */ /* 0x000fea0003800000 */
.L_x_23407:
        /* <DEDUP_REMOVED lines=28> */
.L_x_23410:
        /* <DEDUP_REMOVED lines=15> */
.L_x_23409:
[----:B------:R-:W2:Y:S02]  /*35d0*/  LDG.E.U16 R4, [R6.64] ;  /* 0x0000002406047981 */ /* 0x000ea4000c1e1500 */
[----:B--2---:R-:W-:-:S06]  /*35e0*/  PRMT R4, RZ, 0x5410, R4 ;  /* 0x00005410ff047816 */ /* 0x004fcc0000000004 */
[----:B------:R-:W0:Y:S02]  /*35f0*/  F2I.S64.TRUNC R4, R4 ;  /* 0x0000000400047311 */ /* 0x000e24000020d900 */
[----:B0-----:R-:W-:Y:S01]  /*3600*/  PRMT R26, R4, 0x7610, R26 ;  /* 0x00007610041a7816 */ /* 0x001fe2000000001a */
[----:B------:R-:W-:Y:S05]  /*3610*/  BRA `(.L_x_23399) ;  /* 0x000006e000007947 */ /* 0x000fea0003800000 */
.L_x_23406:
        /* <DEDUP_REMOVED lines=10> */
.L_x_23413:
        /* <DEDUP_REMOVED lines=21> */
.L_x_23417:
[----:B------:R-:W-:Y:S05]  /*3810*/  BSYNC B1 ;  /* 0x0000000000017941 */ /* 0x000fea0003800000 */
.L_x_23416:
[----:B------:R-:W-:Y:S01]  /*3820*/  IMAD.SHL.U32 R3, R3, 0x100000, RZ ;  /* 0x0010000003037824 */ /* 0x000fe200078e00ff */
[----:B------:R-:W-:-:S04]  /*3830*/  LEA R5, R0, 0x3b800000, 0x17 ;  /* 0x3b80000000057811 */ /* 0x000fc800078eb8ff */
[----:B------:R-:W-:Y:S02]  /*3840*/  LOP3.LUT R4, R5, R3, R6, 0xfe, !PT ;  /* 0x0000000305047212 */ /* 0x000fe400078efe06 */
.L_x_23415:
[----:B------:R-:W-:Y:S05]  /*3850*/  BSYNC B0 ;  /* 0x0000000000007941 */ /* 0x000fea0003800000 */
.L_x_23414:
[----:B------:R-:W0:Y:S02]  /*3860*/  F2I.S64.TRUNC R4, R4 ;  /* 0x0000000400047311 */ /* 0x000e24000020d900 */
[----:B0-----:R-:W-:Y:S01]  /*3870*/  PRMT R26, R4, 0x7610, R26 ;  /* 0x00007610041a7816 */ /* 0x001fe2000000001a */
[----:B------:R-:W-:Y:S05]  /*3880*/  BRA `(.L_x_23399) ;  /* 0x0000047000007947 */ /* 0x000fea0003800000 */
.L_x_23412:
        /* <DEDUP_REMOVED lines=21> */
.L_x_23421:
[----:B------:R-:W-:Y:S05]  /*39e0*/  BSYNC B1 ;  /* 0x0000000000017941 */ /* 0x000fea0003800000 */
.L_x_23420:
[----:B------:R-:W-:Y:S01]  /*39f0*/  IMAD.SHL.U32 R3, R3, 0x200000, RZ ;  /* 0x0020000003037824 */ /* 0x000fe200078e00ff */
[----:B------:R-:W-:-:S04]  /*3a00*/  LEA R5, R0, 0x37800000, 0x17 ;  /* 0x3780000000057811 */ /* 0x000fc800078eb8ff */
[----:B------:R-:W-:Y:S02]  /*3a10*/  LOP3.LUT R4, R5, R3, R6, 0xfe, !PT ;  /* 0x0000000305047212 */ /* 0x000fe400078efe06 */
.L_x_23419:
[----:B------:R-:W-:Y:S05]  /*3a20*/  BSYNC B0 ;  /* 0x0000000000007941 */ /* 0x000fea0003800000 */
.L_x_23418:
[----:B------:R-:W0:Y:S02]  /*3a30*/  F2I.S64.TRUNC R4, R4 ;  /* 0x0000000400047311 */ /* 0x000e24000020d900 */
[----:B0-----:R-:W-:Y:S01]  /*3a40*/  PRMT R26, R4, 0x7610, R26 ;  /* 0x00007610041a7816 */ /* 0x001fe2000000001a */
[----:B------:R-:W-:Y:S05]  /*3a50*/  BRA `(.L_x_23399) ;  /* 0x000002a000007947 */ /* 0x000fea0003800000 */
.L_x_23411:
        /* <DEDUP_REMOVED lines=14> */
.L_x_23425:
[----:B------:R-:W-:Y:S05]  /*3b40*/  BSYNC B0 ;  /* 0x0000000000007941 */ /* 0x000fea0003800000 */
.L_x_23424:
[----:B------:R-:W0:Y:S02]  /*3b50*/  F2I.S64.TRUNC R4, R4 ;  /* 0x0000000400047311 */ /* 0x000e24000020d900 */
[----:B0-----:R-:W-:Y:S01]  /*3b60*/  PRMT R26, R4, 0x7610, R26 ;  /* 0x00007610041a7816 */ /* 0x001fe2000000001a */
[----:B------:R-:W-:Y:S05]  /*3b70*/  BRA `(.L_x_23399) ;  /* 0x0000018000007947 */ /* 0x000fea0003800000 */
.L_x_23398:
        /* <DEDUP_REMOVED lines=21> */
.L_x_23423:
[----:B------:R0:W5:Y:S01]  /*3cd0*/  LDG.E.U8 R26, [R6.64] ;  /* 0x00000024061a7981 */ /* 0x000162000c1e1100 */
[----:B------:R-:W-:Y:S05]  /*3ce0*/  BRA `(.L_x_23399) ;  /* 0x0000001000007947 */ /* 0x000fea0003800000 */
.L_x_23422:
[----:B------:R0:W5:Y:S02]  /*3cf0*/  LDG.E.U8 R26, [R6.64] ;  /* 0x00000024061a7981 */ /* 0x000164000c1e1100 */
.L_x_23399:
[----:B------:R-:W-:-:S03]  /*3d00*/  IADD3 R23, R23, 0x80, RZ ;  /* 0x0000008017177810 */ /* 0x000fc60007ffe0ff */
.L_x_23361:
[----:B------:R-:W-:Y:S05]  /*3d10*/  BSYNC B6 ;  /* 0x0000000000067941 */ /* 0x000fea0003800000 */
.L_x_23360:
        /* <DEDUP_REMOVED lines=23> */
.L_x_23431:
[----:B------:R0:W5:Y:S01]  /*3e90*/  LDG.E.U8 R24, [R6.64] ;  /* 0x0000002406187981 */ /* 0x000162000c1e1100 */
[----:B------:R-:W-:Y:S05]  /*3ea0*/  BRA `(.L_x_23433) ;  /* 0x00000dc000007947 */ /* 0x000fea0003800000 */
.L_x_23430:
        /* <DEDUP_REMOVED lines=8> */
.L_x_23435:
[----:B------:R0:W5:Y:S01]  /*3f30*/  LDG.E.U8 R24, [R6.64] ;  /* 0x0000002406187981 */ /* 0x000162000c1e1100 */
[----:B------:R-:W-:Y:S05]  /*3f40*/  BRA `(.L_x_23433) ;  /* 0x00000d2000007947 */ /* 0x000fea0003800000 */
.L_x_23434:
[----:B------:R0:W5:Y:S01]  /*3f50*/  LDG.E.U16 R24, [R6.64] ;  /* 0x0000002406187981 */ /* 0x000162000c1e1500 */
[----:B------:R-:W-:Y:S05]  /*3f60*/  BRA `(.L_x_23433) ;  /* 0x00000d0000007947 */ /* 0x000fea0003800000 */
.L_x_23429:
        /* <DEDUP_REMOVED lines=10> */
.L_x_23437:
[----:B------:R-:W2:Y:S02]  /*4010*/  LDG.E.U16 R4, [R6.64] ;  /* 0x0000002406047981 */ /* 0x000ea4000c1e1500 */
[----:B--2---:R-:W-:-:S06]  /*4020*/  HADD2.F32 R4, -RZ, R4.H0_H0 ;  /* 0x20000004ff047230 */ /* 0x004fcc0000004100 */
[----:B------:R-:W0:Y:S02]  /*4030*/  F2I.S64.TRUNC R4, R4 ;  /* 0x0000000400047311 */ /* 0x000e24000020d900 */
[----:B0-----:R-:W-:Y:S01]  /*4040*/  PRMT R24, R4, 0x7610, R24 ;  /* 0x0000761004187816 */ /* 0x001fe20000000018 */
[----:B------:R-:W-:Y:S05]  /*4050*/  BRA `(.L_x_23433) ;  /* 0x00000c1000007947 */ /* 0x000fea0003800000 */
.L_x_23436:
        /* <DEDUP_REMOVED lines=10> */
.L_x_23439:
[----:B------:R-:W2:Y:S02]  /*4100*/  LDG.E.U16 R6, [R6.64] ;  /* 0x0000002406067981 */ /* 0x000ea4000c1e1500 */
[----:B--2---:R-:W-:-:S06]  /*4110*/  HADD2.F32 R4, -RZ, R6.H0_H0 ;  /* 0x20000006ff047230 */ /* 0x004fcc0000004100 */
[----:B------:R-:W0:Y:S02]  /*4120*/  F2I.S64.TRUNC R4, R4 ;  /* 0x0000000400047311 */ /* 0x000e24000020d900 */
[----:B0-----:R-:W-:Y:S01]  /*4130*/  PRMT R24, R4, 0x7610, R24 ;  /* 0x0000761004187816 */ /* 0x001fe20000000018 */
[----:B------:R-:W-:Y:S05]  /*4140*/  BRA `(.L_x_23433) ;  /* 0x00000b2000007947 */ /* 0x000fea0003800000 */
.L_x_23438:
[----:B------:R-:W2:Y:S02]  /*4150*/  LDG.E.64 R4, [R6.64] ;  /* 0x0000002406047981 */ /* 0x000ea4000c1e1b00 */
[----:B--2---:R-:W0:Y:S02]  /*4160*/  F2I.S64.F64.TRUNC R4, R4 ;  /* 0x0000000400047311 */ /* 0x004e24000030d900 */
[----:B0-----:R-:W-:Y:S01]  /*4170*/  PRMT R24, R4, 0x7610, R24 ;  /* 0x0000761004187816 */ /* 0x001fe20000000018 */
[----:B------:R-:W-:Y:S05]  /*4180*/  BRA `(.L_x_23433) ;  /* 0x00000ae000007947 */ /* 0x000fea0003800000 */
.L_x_23428:
        /* <DEDUP_REMOVED lines=12> */
.L_x_23442:
[----:B------:R-:W2:Y:S02]  /*4250*/  LDG.E.64 R6, [R6.64] ;  /* 0x0000002406067981 */ /* 0x000ea4000c1e1b00 */
[----:B--2---:R-:W0:Y:S02]  /*4260*/  F2I.S64.F64.TRUNC R4, R6 ;  /* 0x0000000600047311 */ /* 0x004e24000030d900 */
[----:B0-----:R-:W-:Y:S01]  /*4270*/  PRMT R24, R4, 0x7610, R24 ;  /* 0x0000761004187816 */ /* 0x001fe20000000018 */
[----:B------:R-:W-:Y:S05]  /*4280*/  BRA `(.L_x_23433) ;  /* 0x000009e000007947 */ /* 0x000fea0003800000 */
.L_x_23441:
        /* <DEDUP_REMOVED lines=28> */
.L_x_23444:
        /* <DEDUP_REMOVED lines=15> */
.L_x_23443:
[----:B------:R-:W2:Y:S02]  /*4540*/  LDG.E.U16 R4, [R6.64] ;  /* 0x0000002406047981 */ /* 0x000ea4000c1e1500 */
[----:B--2---:R-:W-:-:S06]  /*4550*/  PRMT R4, RZ, 0x5410, R4 ;  /* 0x00005410ff047816 */ /* 0x004fcc0000000004 */
[----:B------:R-:W0:Y:S02]  /*4560*/  F2I.S64.TRUNC R4, R4 ;  /* 0x0000000400047311 */ /* 0x000e24000020d900 */
[----:B0-----:R-:W-:Y:S01]  /*4570*/  PRMT R24, R4, 0x7610, R24 ;  /* 0x0000761004187816 */ /* 0x001fe20000000018 */
[----:B------:R-:W-:Y:S05]  /*4580*/  BRA `(.L_x_23433) ;  /* 0x000006e000007947 */ /* 0x000fea0003800000 */
.L_x_23440:
        /* <DEDUP_REMOVED lines=10> */
.L_x_23447:
        /* <DEDUP_REMOVED lines=21> */
.L_x_23451:
[----:B------:R-:W-:Y:S05]  /*4780*/  BSYNC B1 ;  /* 0x0000000000017941 */ /* 0x000fea0003800000 */
.L_x_23450:
[----:B------:R-:W-:Y:S01]  /*4790*/  IMAD.SHL.U32 R3, R3, 0x100000, RZ ;  /* 0x0010000003037824 */ /* 0x000fe200078e00ff */
[----:B------:R-:W-:-:S04]  /*47a0*/  LEA R5, R0, 0x3b800000, 0x17 ;  /* 0x3b80000000057811 */ /* 0x000fc800078eb8ff */
[----:B------:R-:W-:Y:S02]  /*47b0*/  LOP3.LUT R4, R5, R3, R6, 0xfe, !PT ;  /* 0x0000000305047212 */ /* 0x000fe400078efe06 */
.L_x_23449:
[----:B------:R-:W-:Y:S05]  /*47c0*/  BSYNC B0 ;  /* 0x0000000000007941 */ /* 0x000fea0003800000 */
.L_x_23448:
[----:B------:R-:W0:Y:S02]  /*47d0*/  F2I.S64.TRUNC R4, R4 ;  /* 0x0000000400047311 */ /* 0x000e24000020d900 */
[----:B0-----:R-:W-:Y:S01]  /*47e0*/  PRMT R24, R4, 0x7610, R24 ;  /* 0x0000761004187816 */ /* 0x001fe20000000018 */
[----:B------:R-:W-:Y:S05]  /*47f0*/  BRA `(.L_x_23433) ;  /* 0x0000047000007947 */ /* 0x000fea0003800000 */
.L_x_23446:
        /* <DEDUP_REMOVED lines=21> */
.L_x_23455:
[----:B------:R-:W-:Y:S05]  /*4950*/  BSYNC B1 ;  /* 0x0000000000017941 */ /* 0x000fea0003800000 */
.L_x_23454:
[----:B------:R-:W-:Y:S01]  /*4960*/  IMAD.SHL.U32 R3, R3, 0x200000, RZ ;  /* 0x0020000003037824 */ /* 0x000fe200078e00ff */
[----:B------:R-:W-:-:S04]  /*4970*/  LEA R5, R0, 0x37800000, 0x17 ;  /* 0x3780000000057811 */ /* 0x000fc800078eb8ff */
[----:B------:R-:W-:Y:S02]  /*4980*/  LOP3.LUT R4, R5, R3, R6, 0xfe, !PT ;  /* 0x0000000305047212 */ /* 0x000fe400078efe06 */
.L_x_23453:
[----:B------:R-:W-:Y:S05]  /*4990*/  BSYNC B0 ;  /* 0x0000000000007941 */ /* 0x000fea0003800000 */
.L_x_23452:
[----:B------:R-:W0:Y:S02]  /*49a0*/  F2I.S64.TRUNC R4, R4 ;  /* 0x0000000400047311 */ /* 0x000e24000020d900 */
[----:B0-----:R-:W-:Y:S01]  /*49b0*/  PRMT R24, R4, 0x7610, R24 ;  /* 0x0000761004187816 */ /* 0x001fe20000000018 */
[----:B------:R-:W-:Y:S05]  /*49c0*/  BRA `(.L_x_23433) ;  /* 0x000002a000007947 */ /* 0x000fea0003800000 */
.L_x_23445:
        /* <DEDUP_REMOVED lines=14> */
.L_x_23459:
[----:B------:R-:W-:Y:S05]  /*4ab0*/  BSYNC B0 ;  /* 0x0000000000007941 */ /* 0x000fea0003800000 */
.L_x_23458:
[----:B------:R-:W0:Y:S02]  /*4ac0*/  F2I.S64.TRUNC R4, R4 ;  /* 0x0000000400047311 */ /* 0x000e24000020d900 */
[----:B0-----:R-:W-:Y:S01]  /*4ad0*/  PRMT R24, R4, 0x7610, R24 ;  /* 0x0000761004187816 */ /* 0x001fe20000000018 */
[----:B------:R-:W-:Y:S05]  /*4ae0*/  BRA `(.L_x_23433) ;  /* 0x0000018000007947 */ /* 0x000fea0003800000 */
.L_x_23432:
        /* <DEDUP_REMOVED lines=21> */
.L_x_23457:
[----:B------:R0:W5:Y:S01]  /*4c40*/  LDG.E.U8 R24, [R6.64] ;  /* 0x0000002406187981 */ /* 0x000162000c1e1100 */
[----:B------:R-:W-:Y:S05]  /*4c50*/  BRA `(.L_x_23433) ;  /* 0x0000001000007947 */ /* 0x000fea0003800000 */
.L_x_23456:
[----:B------:R0:W5:Y:S02]  /*4c60*/  LDG.E.U8 R24, [R6.64] ;  /* 0x0000002406187981 */ /* 0x000164000c1e1100 */
.L_x_23433:
        /* <DEDUP_REMOVED lines=16> */
.L_x_23463:
[----:B------:R0:W5:Y:S01]  /*4d70*/  LDG.E.U8 R18, [R6.64] ;  /* 0x0000002406127981 */ /* 0x000162000c1e1100 */
[----:B------:R-:W-:Y:S05]  /*4d80*/  BRA `(.L_x_23465) ;  /* 0x00000dc000007947 */ /* 0x000fea0003800000 */
.L_x_23462:
        /* <DEDUP_REMOVED lines=8> */
.L_x_23467:
[----:B------:R0:W5:Y:S01]  /*4e10*/  LDG.E.U8 R18, [R6.64] ;  /* 0x0000002406127981 */ /* 0x000162000c1e1100 */
[----:B------:R-:W-:Y:S05]  /*4e20*/  BRA `(.L_x_23465) ;  /* 0x00000d2000007947 */ /* 0x000fea0003800000 */
.L_x_23466:
[----:B------:R0:W5:Y:S01]  /*4e30*/  LDG.E.U16 R18, [R6.64] ;  /* 0x0000002406127981 */ /* 0x000162000c1e1500 */
[----:B------:R-:W-:Y:S05]  /*4e40*/  BRA `(.L_x_23465) ;  /* 0x00000d0000007947 */ /* 0x000fea0003800000 */
.L_x_23461:
        /* <DEDUP_REMOVED lines=10> */
.L_x_23469:
[----:B------:R-:W2:Y:S02]  /*4ef0*/  LDG.E.U16 R4, [R6.64] ;  /* 0x0000002406047981 */ /* 0x000ea4000c1e1500 */
[----:B--2---:R-:W-:-:S06]  /*4f00*/  HADD2.F32 R4, -RZ, R4.H0_H0 ;  /* 0x20000004ff047230 */ /* 0x004fcc0000004100 */
[----:B------:R-:W0:Y:S02]  /*4f10*/  F2I.S64.TRUNC R4, R4 ;  /* 0x0000000400047311 */ /* 0x000e24000020d900 */
[----:B0-----:R-:W-:Y:S01]  /*4f20*/  PRMT R18, R4, 0x7610, R18 ;  /* 0x0000761004127816 */ /* 0x001fe20000000012 */
[----:B------:R-:W-:Y:S05]  /*4f30*/  BRA `(.L_x_23465) ;  /* 0x00000c1000007947 */ /* 0x000fea0003800000 */
.L_x_23468:
        /* <DEDUP_REMOVED lines=10> */
.L_x_23471:
[----:B------:R-:W2:Y:S02]  /*4fe0*/  LDG.E.U16 R6, [R6.64] ;  /* 0x0000002406067981 */ /* 0x000ea4000c1e1500 */
[----:B--2---:R-:W-:-:S06]  /*4ff0*/  HADD2.F32 R4, -RZ, R6.H0_H0 ;  /* 0x20000006ff047230 */ /* 0x004fcc0000004100 */
[----:B------:R-:W0:Y:S02]  /*5000*/  F2I.S64.TRUNC R4, R4 ;  /* 0x0000000400047311 */ /* 0x000e24000020d900 */
[----:B0-----:R-:W-:Y:S01]  /*5010*/  PRMT R18, R4, 0x7610, R18 ;  /* 0x0000761004127816 */ /* 0x001fe20000000012 */
[----:B------:R-:W-:Y:S05]  /*5020*/  BRA `(.L_x_23465) ;  /* 0x00000b2000007947 */ /* 0x000fea0003800000 */
.L_x_23470:
[----:B------:R-:W2:Y:S02]  /*5030*/  LDG.E.64 R4, [R6.64] ;  /* 0x0000002406047981 */ /* 0x000ea4000c1e1b00 */
[----:B--2---:R-:W0:Y:S02]  /*5040*/  F2I.S64.F64.TRUNC R4, R4 ;  /* 0x0000000400047311 */ /* 0x004e24000030d900 */
[----:B0-----:R-:W-:Y:S01]  /*5050*/  PRMT R18, R4, 0x7610, R18 ;  /* 0x0000761004127816 */ /* 0x001fe20000000012 */
[----:B------:R-:W-:Y:S05]  /*5060*/  BRA `(.L_x_23465) ;  /* 0x00000ae000007947 */ /* 0x000fea0003800000 */
.L_x_23460:
        /* <DEDUP_REMOVED lines=12> */
.L_x_23474:
[----:B------:R-:W2:Y:S02]  /*5130*/  LDG.E.64 R6, [R6.64] ;  /* 0x0000002406067981 */ /* 0x000ea4000c1e1b00 */
[----:B--2---:R-:W0:Y:S02]  /*5140*/  F2I.S64.F64.TRUNC R4, R6 ;  /* 0x0000000600047311 */ /* 0x004e24000030d900 */
[----:B0-----:R-:W-:Y:S01]  /*5150*/  PRMT R18, R4, 0x7610, R18 ;  /* 0x0000761004127816 */ /* 0x001fe20000000012 */
[----:B------:R-:W-:Y:S05]  /*5160*/  BRA `(.L_x_23465) ;  /* 0x000009e000007947 */ /* 0x000fea0003800000 */
.L_x_23473:
        /* <DEDUP_REMOVED lines=28> */
.L_x_23476:
        /* <DEDUP_REMOVED lines=15> */
.L_x_23475:
[----:B------:R-:W2:Y:S02]  /*5420*/  LDG.E.U16 R4, [R6.64] ;  /* 0x0000002406047981 */ /* 0x000ea4000c1e1500 */
[----:B--2---:R-:W-:-:S06]  /*5430*/  PRMT R4, RZ, 0x5410, R4 ;  /* 0x00005410ff047816 */ /* 0x004fcc0000000004 */
[----:B------:R-:W0:Y:S02]  /*5440*/  F2I.S64.TRUNC R4, R4 ;  /* 0x0000000400047311 */ /* 0x000e24000020d900 */
[----:B0-----:R-:W-:Y:S01]  /*5450*/  PRMT R18, R4, 0x7610, R18 ;  /* 0x0000761004127816 */ /* 0x001fe20000000012 */
[----:B------:R-:W-:Y:S05]  /*5460*/  BRA `(.L_x_23465) ;  /* 0x000006e000007947 */ /* 0x000fea0003800000 */
.L_x_23472:
        /* <DEDUP_REMOVED lines=10> */
.L_x_23479:
        /* <DEDUP_REMOVED lines=21> */
.L_x_23483:
[----:B------:R-:W-:Y:S05]  /*5660*/  BSYNC B1 ;  /* 0x0000000000017941 */ /* 0x000fea0003800000 */
.L_x_23482:
[----:B------:R-:W-:Y:S01]  /*5670*/  IMAD.SHL.U32 R3, R3, 0x100000, RZ ;  /* 0x0010000003037824 */ /* 0x000fe200078e00ff */
[----:B------:R-:W-:-:S04]  /*5680*/  LEA R5, R0, 0x3b800000, 0x17 ;  /* 0x3b80000000057811 */ /* 0x000fc800078eb8ff */
[----:B------:R-:W-:Y:S02]  /*5690*/  LOP3.LUT R4, R5, R3, R6, 0xfe, !PT ;  /* 0x0000000305047212 */ /* 0x000fe400078efe06 */
.L_x_23481:
[----:B------:R-:W-:Y:S05]  /*56a0*/  BSYNC B0 ;  /* 0x0000000000007941 */ /* 0x000fea0003800000 */
.L_x_23480:
[----:B------:R-:W0:Y:S02]  /*56b0*/  F2I.S64.TRUNC R4, R4 ;  /* 0x0000000400047311 */ /* 0x000e24000020d900 */
[----:B0-----:R-:W-:Y:S01]  /*56c0*/  PRMT R18, R4, 0x7610, R18 ;  /* 0x0000761004127816 */ /* 0x001fe20000000012 */
[----:B------:R-:W-:Y:S05]  /*56d0*/  BRA `(.L_x_23465) ;  /* 0x0000047000007947 */ /* 0x000fea0003800000 */
.L_x_23478:
        /* <DEDUP_REMOVED lines=21> */
.L_x_23487:
[----:B------:R-:W-:Y:S05]  /*5830*/  BSYNC B1 ;  /* 0x0000000000017941 */ /* 0x000fea0003800000 */
.L_x_23486:
[----:B------:R-:W-:Y:S01]  /*5840*/  IMAD.SHL.U32 R3, R3, 0x200000, RZ ;  /* 0x0020000003037824 */ /* 0x000fe200078e00ff */
[----:B------:R-:W-:-:S04]  /*5850*/  LEA R5, R0, 0x37800000, 0x17 ;  /* 0x3780000000057811 */ /* 0x000fc800078eb8ff */
[----:B------:R-:W-:Y:S02]  /*5860*/  LOP3.LUT R4, R5, R3, R6, 0xfe, !PT ;  /* 0x0000000305047212 */ /* 0x000fe400078efe06 */
.L_x_23485:
[----:B------:R-:W-:Y:S05]  /*5870*/  BSYNC B0 ;  /* 0x0000000000007941 */ /* 0x000fea0003800000 */
.L_x_23484:
[----:B------:R-:W0:Y:S02]  /*5880*/  F2I.S64.TRUNC R4, R4 ;  /* 0x0000000400047311 */ /* 0x000e24000020d900 */
[----:B0-----:R-:W-:Y:S01]  /*5890*/  PRMT R18, R4, 0x7610, R18 ;  /* 0x0000761004127816 */ /* 0x001fe20000000012 */
[----:B------:R-:W-:Y:S05]  /*58a0*/  BRA `(.L_x_23465) ;  /* 0x000002a000007947 */ /* 0x000fea0003800000 */
.L_x_23477:
        /* <DEDUP_REMOVED lines=14> */
.L_x_23491:
[----:B------:R-:W-:Y:S05]  /*5990*/  BSYNC B0 ;  /* 0x0000000000007941 */ /* 0x000fea0003800000 */
.L_x_23490:
[----:B------:R-:W0:Y:S02]  /*59a0*/  F2I.S64.TRUNC R4, R4 ;  /* 0x0000000400047311 */ /* 0x000e24000020d900 */
[----:B0-----:R-:W-:Y:S01]  /*59b0*/  PRMT R18, R4, 0x7610, R18 ;  /* 0x0000761004127816 */ /* 0x001fe20000000012 */
[----:B------:R-:W-:Y:S05]  /*59c0*/  BRA `(.L_x_23465) ;  /* 0x0000018000007947 */ /* 0x000fea0003800000 */
.L_x_23464:
        /* <DEDUP_REMOVED lines=21> */
.L_x_23489:
[----:B------:R0:W5:Y:S01]  /*5b20*/  LDG.E.U8 R18, [R6.64] ;  /* 0x0000002406127981 */ /* 0x000162000c1e1100 */
[----:B------:R-:W-:Y:S05]  /*5b30*/  BRA `(.L_x_23465) ;  /* 0x0000001000007947 */ /* 0x000fea0003800000 */
.L_x_23488:
[----:B------:R0:W5:Y:S02]  /*5b40*/  LDG.E.U8 R18, [R6.64] ;  /* 0x0000002406127981 */ /* 0x000164000c1e1100 */
.L_x_23465:
[----:B------:R-:W-:-:S03]  /*5b50*/  IADD3 R23, R23, 0x80, RZ ;  /* 0x0000008017177810 */ /* 0x000fc60007ffe0ff */
.L_x_23427:
[----:B------:R-:W-:Y:S05]  /*5b60*/  BSYNC B6 ;  /* 0x0000000000067941 */ /* 0x000fea0003800000 */
.L_x_23426:
        /* <DEDUP_REMOVED lines=21> */
.L_x_23497:
[----:B------:R0:W5:Y:S01]  /*5cc0*/  LDG.E.U8 R19, [R6.64] ;  /* 0x0000002406137981 */ /* 0x000162000c1e1100 */
[----:B------:R-:W-:Y:S05]  /*5cd0*/  BRA `(.L_x_23499) ;  /* 0x00000dc000007947 */ /* 0x000fea0003800000 */
.L_x_23496:
        /* <DEDUP_REMOVED lines=8> */
.L_x_23501:
[----:B------:R0:W5:Y:S01]  /*5d60*/  LDG.E.U8 R19, [R6.64] ;  /* 0x0000002406137981 */ /* 0x000162000c1e1100 */
[----:B------:R-:W-:Y:S05]  /*5d70*/  BRA `(.L_x_23499) ;  /* 0x00000d2000007947 */ /* 0x000fea0003800000 */
.L_x_23500:
[----:B------:R0:W5:Y:S01]  /*5d80*/  LDG.E.U16 R19, [R6.64] ;  /* 0x0000002406137981 */ /* 0x000162000c1e1500 */
[----:B------:R-:W-:Y:S05]  /*5d90*/  BRA `(.L_x_23499) ;  /* 0x00000d0000007947 */ /* 0x000fea0003800000 */
.L_x_23495:
        /* <DEDUP_REMOVED lines=10> */
.L_x_23503:
[----:B------:R-:W2:Y:S02]  /*5e40*/  LDG.E.U16 R4, [R6.64] ;  /* 0x0000002406047981 */ /* 0x000ea4000c1e1500 */
[----:B--2---:R-:W-:-:S06]  /*5e50*/  HADD2.F32 R4, -RZ, R4.H0_H0 ;  /* 0x20000004ff047230 */ /* 0x004fcc0000004100 */
[----:B------:R-:W0:Y:S02]  /*5e60*/  F2I.S64.TRUNC R4, R4 ;  /* 0x0000000400047311 */ /* 0x000e24000020d900 */
[----:B0-----:R-:W-:Y:S01]  /*5e70*/  PRMT R19, R4, 0x7610, R19 ;  /* 0x0000761004137816 */ /* 0x001fe20000000013 */
[----:B------:R-:W-:Y:S05]  /*5e80*/  BRA `(.L_x_23499) ;  /* 0x00000c1000007947 */ /* 0x000fea0003800000 */
.L_x_23502:
        /* <DEDUP_REMOVED lines=10> */
.L_x_23505:
[----:B------:R-:W2:Y:S02]  /*5f30*/  LDG.E.U16 R6, [R6.64] ;  /* 0x0000002406067981 */ /* 0x000ea4000c1e1500 */
[----:B--2---:R-:W-:-:S06]  /*5f40*/  HADD2.F32 R4, -RZ, R6.H0_H0 ;  /* 0x20000006ff047230 */ /* 0x004fcc0000004100 */
[----:B------:R-:W0:Y:S02]  /*5f50*/  F2I.S64.TRUNC R4, R4 ;  /* 0x0000000400047311 */ /* 0x000e24000020d900 */
[----:B0-----:R-:W-:Y:S01]  /*5f60*/  PRMT R19, R4, 0x7610, R19 ;  /* 0x0000761004137816 */ /* 0x001fe20000000013 */
[----:B------:R-:W-:Y:S05]  /*5f70*/  BRA `(.L_x_23499) ;  /* 0x00000b2000007947 */ /* 0x000fea0003800000 */
.L_x_23504:
[----:B------:R-:W2:Y:S02]  /*5f80*/  LDG.E.64 R4, [R6.64] ;  /* 0x0000002406047981 */ /* 0x000ea4000c1e1b00 */
[----:B--2---:R-:W0:Y:S02]  /*5f90*/  F2I.S64.F64.TRUNC R4, R4 ;  /* 0x0000000400047311 */ /* 0x004e24000030d900 */
[----:B0-----:R-:W-:Y:S01]  /*5fa0*/  PRMT R19, R4, 0x7610, R19 ;  /* 0x0000761004137816 */ /* 0x001fe20000000013 */
[----:B------:R-:W-:Y:S05]  /*5fb0*/  BRA `(.L_x_23499) ;  /* 0x00000ae000007947 */ /* 0x000fea0003800000 */
.L_x_23494:
        /* <DEDUP_REMOVED lines=12> */
.L_x_23508:
[----:B------:R-:W2:Y:S02]  /*6080*/  LDG.E.64 R6, [R6.64] ;  /* 0x0000002406067981 */ /* 0x000ea4000c1e1b00 */
[----:B--2---:R-:W0:Y:S02]  /*6090*/  F2I.S64.F64.TRUNC R4, R6 ;  /* 0x0000000600047311 */ /* 0x004e24000030d900 */
[----:B0-----:R-:W-:Y:S01]  /*60a0*/  PRMT R19, R4, 0x7610, R19 ;  /* 0x0000761004137816 */ /* 0x001fe20000000013 */
[----:B------:R-:W-:Y:S05]  /*60b0*/  BRA `(.L_x_23499) ;  /* 0x000009e000007947 */ /* 0x000fea0003800000 */
.L_x_23507:
        /* <DEDUP_REMOVED lines=28> */
.L_x_23510:
        /* <DEDUP_REMOVED lines=15> */
.L_x_23509:
[----:B------:R-:W2:Y:S02]  /*6370*/  LDG.E.U16 R4, [R6.64] ;  /* 0x0000002406047981 */ /* 0x000ea4000c1e1500 */
[----:B--2---:R-:W-:-:S06]  /*6380*/  PRMT R4, RZ, 0x5410, R4 ;  /* 0x00005410ff047816 */ /* 0x004fcc0000000004 */
[----:B------:R-:W0:Y:S02]  /*6390*/  F2I.S64.TRUNC R4, R4 ;  /* 0x0000000400047311 */ /* 0x000e24000020d900 */
[----:B0-----:R-:W-:Y:S01]  /*63a0*/  PRMT R19, R4, 0x7610, R19 ;  /* 0x0000761004137816 */ /* 0x001fe20000000013 */
[----:B------:R-:W-:Y:S05]  /*63b0*/  BRA `(.L_x_23499) ;  /* 0x000006e000007947 */ /* 0x000fea0003800000 */
.L_x_23506:
        /* <DEDUP_REMOVED lines=10> */
.L_x_23513:
        /* <DEDUP_REMOVED lines=21> */
.L_x_23517:
[----:B------:R-:W-:Y:S05]  /*65b0*/  BSYNC B1 ;  /* 0x0000000000017941 */ /* 0x000fea0003800000 */
.L_x_23516:
[----:B------:R-:W-:Y:S01]  /*65c0*/  IMAD.SHL.U32 R3, R3, 0x100000, RZ ;  /* 0x0010000003037824 */ /* 0x000fe200078e00ff */
[----:B------:R-:W-:-:S04]  /*65d0*/  LEA R5, R0, 0x3b800000, 0x17 ;  /* 0x3b80000000057811 */ /* 0x000fc800078eb8ff */
[----:B------:R-:W-:Y:S02]  /*65e0*/  LOP3.LUT R4, R5, R3, R6, 0xfe, !PT ;  /* 0x0000000305047212 */ /* 0x000fe400078efe06 */
.L_x_23515:
[----:B------:R-:W-:Y:S05]  /*65f0*/  BSYNC B0 ;  /* 0x0000000000007941 */ /* 0x000fea0003800000 */
.L_x_23514:
[----:B------:R-:W0:Y:S02]  /*6600*/  F2I.S64.TRUNC R4, R4 ;  /* 0x0000000400047311 */ /* 0x000e24000020d900 */
[----:B0-----:R-:W-:Y:S01]  /*6610*/  PRMT R19, R4, 0x7610, R19 ;  /* 0x0000761004137816 */ /* 0x001fe20000000013 */
[----:B------:R-:W-:Y:S05]  /*6620*/  BRA `(.L_x_23499) ;  /* 0x0000047000007947 */ /* 0x000fea0003800000 */
.L_x_23512:
        /* <DEDUP_REMOVED lines=21> */
.L_x_23521:
[----:B------:R-:W-:Y:S05]  /*6780*/  BSYNC B1 ;  /* 0x0000000000017941 */ /* 0x000fea0003800000 */
.L_x_23520:
[----:B------:R-:W-:Y:S01]  /*6790*/  IMAD.SHL.U32 R3, R3, 0x200000, RZ ;  /* 0x0020000003037824 */ /* 0x000fe200078e00ff */
[----:B------:R-:W-:-:S04]  /*67a0*/  LEA R5, R0, 0x37800000, 0x17 ;  /* 0x3780000000057811 */ /* 0x000fc800078eb8ff */
[----:B------:R-:W-:Y:S02]  /*67b0*/  LOP3.LUT R4, R5, R3, R6, 0xfe, !PT ;  /* 0x0000000305047212 */ /* 0x000fe400078efe06 */
.L_x_23519:
[----:B------:R-:W-:Y:S05]  /*67c0*/  BSYNC B0 ;  /* 0x0000000000007941 */ /* 0x000fea0003800000 */
.L_x_23518:
[----:B------:R-:W0:Y:S02]  /*67d0*/  F2I.S64.TRUNC R4, R4 ;  /* 0x0000000400047311 */ /* 0x000e24000020d900 */
[----:B0-----:R-:W-:Y:S01]  /*67e0*/  PRMT R19, R4, 0x7610, R19 ;  /* 0x0000761004137816 */ /* 0x001fe20000000013 */
[----:B------:R-:W-:Y:S05]  /*67f0*/  BRA `(.L_x_23499) ;  /* 0x000002a000007947 */ /* 0x000fea0003800000 */
.L_x_23511:
        /* <DEDUP_REMOVED lines=14> */
.L_x_23525:
[----:B------:R-:W-:Y:S05]  /*68e0*/  BSYNC B0 ;  /* 0x0000000000007941 */ /* 0x000fea0003800000 */
.L_x_23524:
[----:B------:R-:W0:Y:S02]  /*68f0*/  F2I.S64.TRUNC R4, R4 ;  /* 0x0000000400047311 */ /* 0x000e24000020d900 */
[----:B0-----:R-:W-:Y:S01]  /*6900*/  PRMT R19, R4, 0x7610, R19 ;  /* 0x0000761004137816 */ /* 0x001fe20000000013 */
[----:B------:R-:W-:Y:S05]  /*6910*/  BRA `(.L_x_23499) ;  /* 0x0000018000007947 */ /* 0x000fea0003800000 */
.L_x_23498:
        /* <DEDUP_REMOVED lines=21> */
.L_x_23523:
[----:B------:R0:W5:Y:S01]  /*6a70*/  LDG.E.U8 R19, [R6.64] ;  /* 0x0000002406137981 */ /* 0x000162000c1e1100 */
[----:B------:R-:W-:Y:S05]  /*6a80*/  BRA `(.L_x_23499) ;  /* 0x0000001000007947 */ /* 0x000fea0003800000 */
.L_x_23522:
[----:B------:R0:W5:Y:S02]  /*6a90*/  LDG.E.U8 R19, [R6.64] ;  /* 0x0000002406137981 */ /* 0x000164000c1e1100 */
.L_x_23499:
        /* <DEDUP_REMOVED lines=16> */
.L_x_23529:
[----:B------:R0:W5:Y:S01]  /*6ba0*/  LDG.E.U8 R17, [R6.64] ;  /* 0x0000002406117981 */ /* 0x000162000c1e1100 */
[----:B------:R-:W-:Y:S05]  /*6bb0*/  BRA `(.L_x_23493) ;  /* 0x00000db000007947 */ /* 0x000fea0003800000 */
.L_x_23528:
        /* <DEDUP_REMOVED lines=8> */
.L_x_23532:
[----:B------:R0:W5:Y:S01]  /*6c40*/  LDG.E.U8 R17, [R6.64] ;  /* 0x0000002406117981 */ /* 0x000162000c1e1100 */
[----:B------:R-:W-:Y:S05]  /*6c50*/  BRA `(.L_x_23493) ;  /* 0x00000d1000007947 */ /* 0x000fea0003800000 */
.L_x_23531:
[----:B------:R0:W5:Y:S01]  /*6c60*/  LDG.E.U16 R17, [R6.64] ;  /* 0x0000002406117981 */ /* 0x000162000c1e1500 */
[----:B------:R-:W-:Y:S05]  /*6c70*/  BRA `(.L_x_23493) ;  /* 0x00000cf000007947 */ /* 0x000fea0003800000 */
.L_x_23527:
        /* <DEDUP_REMOVED lines=10> */
.L_x_23534:
[----:B------:R-:W2:Y:S02]  /*6d20*/  LDG.E.U16 R4, [R6.64] ;  /* 0x0000002406047981 */ /* 0x000ea4000c1e1500 */
[----:B--2---:R-:W-:-:S06]  /*6d30*/  HADD2.F32 R4, -RZ, R4.H0_H0 ;  /* 0x20000004ff047230 */ /* 0x004fcc0000004100 */
[----:B------:R-:W0:Y:S02]  /*6d40*/  F2I.S64.TRUNC R4, R4 ;  /* 0x0000000400047311 */ /* 0x000e24000020d900 */
[----:B0-----:R-:W-:Y:S01]  /*6d50*/  PRMT R17, R4, 0x7610, R17 ;  /* 0x0000761004117816 */ /* 0x001fe20000000011 */
[----:B------:R-:W-:Y:S05]  /*6d60*/  BRA `(.L_x_23493) ;  /* 0x00000c0000007947 */ /* 0x000fea0003800000 */
.L_x_23533:
        /* <DEDUP_REMOVED lines=10> */
.L_x_23536:
[----:B------:R-:W2:Y:S02]  /*6e10*/  LDG.E.U16 R6, [R6.64] ;  /* 0x0000002406067981 */ /* 0x000ea4000c1e1500 */
[----:B--2---:R-:W-:-:S06]  /*6e20*/  HADD2.F32 R4, -RZ, R6.H0_H0 ;  /* 0x20000006ff047230 */ /* 0x004fcc0000004100 */
[----:B------:R-:W0:Y:S02]  /*6e30*/  F2I.S64.TRUNC R4, R4 ;  /* 0x0000000400047311 */ /* 0x000e24000020d900 */
[----:B0-----:R-:W-:Y:S01]  /*6e40*/  PRMT R17, R4, 0x7610, R17 ;  /* 0x0000761004117816 */ /* 0x001fe20000000011 */
[----:B------:R-:W-:Y:S05]  /*6e50*/  BRA `(.L_x_23493) ;  /* 0x00000b1000007947 */ /* 0x000fea0003800000 */
.L_x_23535:
[----:B------:R-:W2:Y:S02]  /*6e60*/  LDG.E.64 R4, [R6.64] ;  /* 0x0000002406047981 */ /* 0x000ea4000c1e1b00 */
[----:B--2---:R-:W0:Y:S02]  /*6e70*/  F2I.S64.F64.TRUNC R4, R4 ;  /* 0x0000000400047311 */ /* 0x004e24000030d900 */
[----:B0-----:R-:W-:Y:S01]  /*6e80*/  PRMT R17, R4, 0x7610, R17 ;  /* 0x0000761004117816 */ /* 0x001fe20000000011 */
[----:B------:R-:W-:Y:S05]  /*6e90*/  BRA `(.L_x_23493) ;  /* 0x00000ad000007947 */ /* 0x000fea0003800000 */
.L_x_23526:
        /* <DEDUP_REMOVED lines=12> */
.L_x_23539:
[----:B------:R-:W2:Y:S02]  /*6f60*/  LDG.E.64 R6, [R6.64] ;  /* 0x0000002406067981 */ /* 0x000ea4000c1e1b00 */
[----:B--2---:R-:W0:Y:S02]  /*6f70*/  F2I.S64.F64.TRUNC R4, R6 ;  /* 0x0000000600047311 */ /* 0x004e24000030d900 */
[----:B0-----:R-:W-:Y:S01]  /*6f80*/  PRMT R17, R4, 0x7610, R17 ;  /* 0x0000761004117816 */ /* 0x001fe20000000011 */
[----:B------:R-:W-:Y:S05]  /*6f90*/  BRA `(.L_x_23493) ;  /* 0x000009d000007947 */ /* 0x000fea0003800000 */
.L_x_23538:
        /* <DEDUP_REMOVED lines=28> */
.L_x_23541:
        /* <DEDUP_REMOVED lines=15> */
.L_x_23540:
[----:B------:R-:W2:Y:S02]  /*7250*/  LDG.E.U16 R4, [R6.64] ;  /* 0x0000002406047981 */ /* 0x000ea4000c1e1500 */
[----:B--2---:R-:W-:-:S06]  /*7260*/  PRMT R4, RZ, 0x5410, R4 ;  /* 0x00005410ff047816 */ /* 0x004fcc0000000004 */
[----:B------:R-:W0:Y:S02]  /*7270*/  F2I.S64.TRUNC R4, R4 ;  /* 0x0000000400047311 */ /* 0x000e24000020d900 */
[----:B0-----:R-:W-:Y:S01]  /*7280*/  PRMT R17, R4, 0x7610, R17 ;  /* 0x0000761004117816 */ /* 0x001fe20000000011 */
[----:B------:R-:W-:Y:S05]  /*7290*/  BRA `(.L_x_23493) ;  /* 0x000006d000007947 */ /* 0x000fea0003800000 */
.L_x_23537:
        /* <DEDUP_REMOVED lines=10> */
.L_x_23544:
        /* <DEDUP_REMOVED lines=21> */
.L_x_23548:
[----:B------:R-:W-:Y:S05]  /*7490*/  BSYNC B1 ;  /* 0x0000000000017941 */ /* 0x000fea0003800000 */
.L_x_23547:
[----:B------:R-:W-:Y:S01]  /*74a0*/  IMAD.SHL.U32 R3, R3, 0x100000, RZ ;  /* 0x0010000003037824 */ /* 0x000fe200078e00ff */
[----:B------:R-:W-:-:S04]  /*74b0*/  LEA R5, R0, 0x3b800000, 0x17 ;  /* 0x3b80000000057811 */ /* 0x000fc800078eb8ff */
[----:B------:R-:W-:Y:S02]  /*74c0*/  LOP3.LUT R4, R5, R3, R6, 0xfe, !PT ;  /* 0x0000000305047212 */ /* 0x000fe400078efe06 */
.L_x_23546:
[----:B------:R-:W-:Y:S05]  /*74d0*/  BSYNC B0 ;  /* 0x0000000000007941 */ /* 0x000fea0003800000 */
.L_x_23545:
[----:B------:R-:W0:Y:S02]  /*74e0*/  F2I.S64.TRUNC R4, R4 ;  /* 0x0000000400047311 */ /* 0x000e24000020d900 */
[----:B0-----:R-:W-:Y:S01]  /*74f0*/  PRMT R17, R4, 0x7610, R17 ;  /* 0x0000761004117816 */ /* 0x001fe20000000011 */
[----:B------:R-:W-:Y:S05]  /*7500*/  BRA `(.L_x_23493) ;  /* 0x0000046000007947 */ /* 0x000fea0003800000 */
.L_x_23543:
        /* <DEDUP_REMOVED lines=21> */
.L_x_23552:
[----:B------:R-:W-:Y:S05]  /*7660*/  BSYNC B1 ;  /* 0x0000000000017941 */ /* 0x000fea0003800000 */
.L_x_23551:
[----:B------:R-:W-:Y:S01]  /*7670*/  IMAD.SHL.U32 R3, R3, 0x200000, RZ ;  /* 0x0020000003037824 */ /* 0x000fe200078e00ff */
[----:B------:R-:W-:-:S04]  /*7680*/  LEA R5, R0, 0x37800000, 0x17 ;  /* 0x3780000000057811 */ /* 0x000fc800078eb8ff */
[----:B------:R-:W-:Y:S02]  /*7690*/  LOP3.LUT R4, R5, R3, R6, 0xfe, !PT ;  /* 0x0000000305047212 */ /* 0x000fe400078efe06 */
.L_x_23550:
[----:B------:R-:W-:Y:S05]  /*76a0*/  BSYNC B0 ;  /* 0x0000000000007941 */ /* 0x000fea0003800000 */
.L_x_23549:
[----:B------:R-:W0:Y:S02]  /*76b0*/  F2I.S64.TRUNC R4, R4 ;  /* 0x0000000400047311 */ /* 0x000e24000020d900 */
[----:B0-----:R-:W-:Y:S01]  /*76c0*/  PRMT R17, R4, 0x7610, R17 ;  /* 0x0000761004117816 */ /* 0x001fe20000000011 */
[----:B------:R-:W-:Y:S05]  /*76d0*/  BRA `(.L_x_23493) ;  /* 0x0000029000007947 */ /* 0x000fea0003800000 */
.L_x_23542:
        /* <DEDUP_REMOVED lines=14> */
.L_x_23556:
[----:B------:R-:W-:Y:S05]  /*77c0*/  BSYNC B0 ;  /* 0x0000000000007941 */ /* 0x000fea0003800000 */
.L_x_23555:
[----:B------:R-:W0:Y:S02]  /*77d0*/  F2I.S64.TRUNC R4, R4 ;  /* 0x0000000400047311 */ /* 0x000e24000020d900 */
[----:B0-----:R-:W-:Y:S01]  /*77e0*/  PRMT R17, R4, 0x7610, R17 ;  /* 0x0000761004117816 */ /* 0x001fe20000000011 */
[----:B------:R-:W-:Y:S05]  /*77f0*/  BRA `(.L_x_23493) ;  /* 0x0000017000007947 */ /* 0x000fea0003800000 */
.L_x_23530:
        /* <DEDUP_REMOVED lines=19> */
[----:B------:R-:W-:Y:S05]  /*7930*/  BRA `(.L_x_23493) ;  /* 0x0000003000007947 */ /* 0x000fea0003800000 */
.L_x_23554:
[----:B------:R0:W5:Y:S01]  /*7940*/  LDG.E.U8 R17, [R6.64] ;  /* 0x0000002406117981 */ /* 0x000162000c1e1100 */
[----:B------:R-:W-:Y:S05]  /*7950*/  BRA `(.L_x_23493) ;  /* 0x0000001000007947 */ /* 0x000fea0003800000 */
.L_x_23553:
[----:B------:R0:W5:Y:S02]  /*7960*/  LDG.E.U8 R17, [R6.64] ;  /* 0x0000002406117981 */ /* 0x000164000c1e1100 */
.L_x_23493:
[----:B------:R-:W-:Y:S05]  /*7970*/  BSYNC B6 ;  /* 0x0000000000067941 */ /* 0x000fea0003800000 */
.L_x_23492:
[----:B------:R-:W1:Y:S01]  /*7980*/  S2R R23, SR_TID.X ;  /* 0x0000000000177919 */ /* 0x000e620000002100 */
[----:B------:R-:W-:Y:S01]  /*7990*/  BSSY B0, `(.L_x_23557) ;  /* 0x0000008000007945 */ /* 0x000fe20003800000 */
[----:B-1----:R-:W-:-:S13]  /*79a0*/  ISETP.GE.AND P0, PT, R23, R16, PT ;  /* 0x000000101700720c */ /* 0x002fda0003f06270 */
[----:B------:R-:W-:Y:S05]  /*79b0*/  @P0 BRA `(.L_x_23558) ;  /* 0x0000005000000947 */ /* 0x000fea0003800000 */
[----:B-----5:R-:W-:Y:S02]  /*79c0*/  LOP3.LUT R0, R25, 0xff, RZ, 0xc0, !PT ;  /* 0x000000ff19007812 */ /* 0x020fe400078ec0ff */
[----:B------:R-:W-:Y:S02]  /*79d0*/  LOP3.LUT R27, R27, 0xff, RZ, 0xc0, !PT ;  /* 0x000000ff1b1b7812 */ /* 0x000fe400078ec0ff */
[----:B------:R-:W-:Y:S02]  /*79e0*/  MOV R4, 0x7a00 ;  /* 0x00007a0000047802 */ /* 0x000fe40000000f00 */
[----:B0-----:R-:W-:Y:S05]  /*79f0*/  CALL.REL.NOINC `($__internal_19_$__cuda_sm20_rem_u16) ;  /* 0x0000439000007944 */ /* 0x001fea0003c00000 */
[----:B------:R-:W-:Y:S02]  /*7a00*/  IMAD.MOV.U32 R3, RZ, RZ, R0 ;  /* 0x000000ffff037224 */ /* 0x000fe400078e0000 */
.L_x_23558:
[----:B------:R-:W-:Y:S05]  /*7a10*/  BSYNC B0 ;  /* 0x0000000000007941 */ /* 0x000fea0003800000 */
.L_x_23557:
[----:B-----5:R-:W-:Y:S01]  /*7a20*/  IADD3 R25, R23, 0x80, RZ ;  /* 0x0000008017197810 */ /* 0x020fe20007ffe0ff */
[----:B------:R-:W-:Y:S03]  /*7a30*/  BSSY B0, `(.L_x_23559) ;  /* 0x0000008000007945 */ /* 0x000fe60003800000 */
[----:B------:R-:W-:-:S13]  /*7a40*/  ISETP.GE.AND P1, PT, R25, R16, PT ;  /* 0x000000101900720c */ /* 0x000fda0003f26270 */
[----:B------:R-:W-:Y:S05]  /*7a50*/  @P1 BRA `(.L_x_23560) ;  /* 0x0000005000001947 */ /* 0x000fea0003800000 */
[----:B------:R-:W-:Y:S02]  /*7a60*/  LOP3.LUT R0, R26, 0xff, RZ, 0xc0, !PT ;  /* 0x000000ff1a007812 */ /* 0x000fe400078ec0ff */
[----:B------:R-:W-:Y:S02]  /*7a70*/  LOP3.LUT R27, R22, 0xff, RZ, 0xc0, !PT ;  /* 0x000000ff161b7812 */ /* 0x000fe400078ec0ff */
[----:B------:R-:W-:Y:S02]  /*7a80*/  MOV R4, 0x7aa0 ;  /* 0x00007aa000047802 */ /* 0x000fe40000000f00 */
[----:B0-----:R-:W-:Y:S05]  /*7a90*/  CALL.REL.NOINC `($__internal_19_$__cuda_sm20_rem_u16) ;  /* 0x000042f000007944 */ /* 0x001fea0003c00000 */
[----:B------:R-:W-:Y:S02]  /*7aa0*/  IMAD.MOV.U32 R22, RZ, RZ, R0 ;  /* 0x000000ffff167224 */ /* 0x000fe400078e0000 */
.L_x_23560:
[----:B------:R-:W-:Y:S05]  /*7ab0*/  BSYNC B0 ;  /* 0x0000000000007941 */ /* 0x000fea0003800000 */
.L_x_23559:
[----:B------:R-:W-:Y:S01]  /*7ac0*/  IADD3 R5, R23, 0x100, RZ ;  /* 0x0000010017057810 */ /* 0x000fe20007ffe0ff */
        /* <DEDUP_REMOVED lines=8> */
.L_x_23562:
[----:B------:R-:W-:Y:S05]  /*7b50*/  BSYNC B0 ;  /* 0x0000000000007941 */ /* 0x000fea0003800000 */
.L_x_23561:
        /* <DEDUP_REMOVED lines=9> */
.L_x_23564:
[----:B------:R-:W-:Y:S05]  /*7bf0*/  BSYNC B0 ;  /* 0x0000000000007941 */ /* 0x000fea0003800000 */
.L_x_23563:
[----:B------:R-:W1:Y:S01]  /*7c00*/  LDC.U8 R17, c[0x0][0x190] ;  /* 0x00006400ff117b82 */ /* 0x000e620000000000 */
[----:B------:R-:W-:Y:S01]  /*7c10*/  BSSY B6, `(.L_x_23565) ;  /* 0x0000116000067945 */ /* 0x000fe20003800000 */
[----:B------:R-:W-:Y:S05]  /*7c20*/  @P0 BRA `(.L_x_23566) ;  /* 0x0000114000000947 */ /* 0x000fea0003800000 */
[----:B------:R-:W2:Y:S01]  /*7c30*/  S2R R5, SR_TID.X ;  /* 0x0000000000057919 */ /* 0x000ea20000002100 */
[----:B-1----:R-:W-:Y:S01]  /*7c40*/  PRMT R4, R17, 0x9910, RZ ;  /* 0x0000991011047816 */ /* 0x002fe200000000ff */
        /* <DEDUP_REMOVED lines=18> */
.L_x_23570:
[----:B------:R1:W-:Y:S01]  /*7d70*/  STG.E.U8 [R8.64], R3 ;  /* 0x0000000308007986 */ /* 0x0003e2000c101124 */
[----:B------:R-:W-:Y:S01]  /*7d80*/  IMAD.MOV.U32 R23, RZ, RZ, R25 ;  /* 0x000000ffff177224 */ /* 0x000fe200078e0019 */
[----:B------:R-:W-:Y:S05]  /*7d90*/  BRA `(.L_x_23566) ;  /* 0x00000fd000007947 */ /* 0x000fea0003800000 */
.L_x_23569:
[----:B------:R-:W-:-:S13]  /*7da0*/  ISETP.NE.AND P0, PT, R0, 0x2, PT ;  /* 0x000000020000780c */ /* 0x000fda0003f05270 */
[----:B------:R-:W-:Y:S05]  /*7db0*/  @!P0 BRA `(.L_x_23572) ;  /* 0x000000d000008947 */ /* 0x000fea0003800000 */
[----:B------:R-:W-:-:S13]  /*7dc0*/  ISETP.NE.AND P0, PT, R0, 0x3, PT ;  /* 0x000000030000780c */ /* 0x000fda0003f05270 */
[----:B------:R-:W-:Y:S05]  /*7dd0*/  @!P0 BRA `(.L_x_23573) ;  /* 0x0000007000008947 */ /* 0x000fea0003800000 */
[----:B------:R-:W-:-:S13]  /*7de0*/  ISETP.NE.AND P0, PT, R0, 0x4, PT ;  /* 0x000000040000780c */ /* 0x000fda0003f05270 */
[----:B------:R-:W-:Y:S05]  /*7df0*/  @P0 BRA `(.L_x_23571) ;  /* 0x00000da000000947 */ /* 0x000fea0003800000 */
[----:B------:R-:W-:Y:S01]  /*7e00*/  LOP3.LUT R4, R3, 0xff, RZ, 0xc0, !PT ;  /* 0x000000ff03047812 */ /* 0x000fe200078ec0ff */
[----:B------:R-:W-:Y:S02]  /*7e10*/  IMAD.MOV.U32 R5, RZ, RZ, RZ ;  /* 0x000000ffff057224 */ /* 0x000fe400078e00ff */
[----:B------:R-:W-:-:S03]  /*7e20*/  IMAD.MOV.U32 R23, RZ, RZ, R25 ;  /* 0x000000ffff177224 */ /* 0x000fc600078e0019 */
[----:B------:R1:W-:Y:S01]  /*7e30*/  STG.E.64 [R8.64], R4 ;  /* 0x0000000408007986 */ /* 0x0003e2000c101b24 */
[----:B------:R-:W-:Y:S05]  /*7e40*/  BRA `(.L_x_23566) ;  /* 0x00000f2000007947 */ /* 0x000fea0003800000 */
.L_x_23573:
[----:B------:R-:W-:Y:S01]  /*7e50*/  LOP3.LUT R3, R3, 0xff, RZ, 0xc0, !PT ;  /* 0x000000ff03037812 */ /* 0x000fe200078ec0ff */
[----:B------:R-:W-:-:S04]  /*7e60*/  IMAD.MOV.U32 R23, RZ, RZ, R25 ;  /* 0x000000ffff177224 */ /* 0x000fc800078e0019 */
[----:B------:R1:W-:Y:S01]  /*7e70*/  STG.E [R8.64], R3 ;  /* 0x0000000308007986 */ /* 0x0003e2000c101924 */
[----:B------:R-:W-:Y:S05]  /*7e80*/  BRA `(.L_x_23566) ;  /* 0x00000ee000007947 */ /* 0x000fea0003800000 */
.L_x_23572:
[----:B------:R-:W-:Y:S01]  /*7e90*/  LOP3.LUT R3, R3, 0xff, RZ, 0xc0, !PT ;  /* 0x000000ff03037812 */ /* 0x000fe200078ec0ff */
[----:B------:R-:W-:-:S04]  /*7ea0*/  IMAD.MOV.U32 R23, RZ, RZ, R25 ;  /* 0x000000ffff177224 */ /* 0x000fc800078e0019 */
[----:B------:R1:W-:Y:S01]  /*7eb0*/  STG.E.U16 [R8.64], R3 ;  /* 0x0000000308007986 */ /* 0x0003e2000c101524 */
[----:B------:R-:W-:Y:S05]  /*7ec0*/  BRA `(.L_x_23566) ;  /* 0x00000ea000007947 */ /* 0x000fea0003800000 */
.L_x_23568:
[----:B------:R-:W-:-:S13]  /*7ed0*/  ISETP.GT.AND P0, PT, R0, 0x6, PT ;  /* 0x000000060000780c */ /* 0x000fda0003f04270 */
[----:B------:R-:W-:Y:S05]  /*7ee0*/  @P0 BRA `(.L_x_23574) ;  /* 0x000000f000000947 */ /* 0x000fea0003800000 */
[----:B------:R-:W-:-:S13]  /*7ef0*/  ISETP.NE.AND P0, PT, R0, 0x5, PT ;  /* 0x000000050000780c */ /* 0x000fda0003f05270 */
[----:B------:R-:W-:Y:S05]  /*7f00*/  @!P0 BRA `(.L_x_23575) ;  /* 0x0000007000008947 */ /* 0x000fea0003800000 */
[----:B------:R-:W-:-:S13]  /*7f10*/  ISETP.NE.AND P0, PT, R0, 0x6, PT ;  /* 0x000000060000780c */ /* 0x000fda0003f05270 */
[----:B------:R-:W-:Y:S05]  /*7f20*/  @P0 BRA `(.L_x_23571) ;  /* 0x00000c7000000947 */ /* 0x000fea0003800000 */
[----:B------:R-:W-:Y:S01]  /*7f30*/  LOP3.LUT R3, R3, 0xff, RZ, 0xc0, !PT ;  /* 0x000000ff03037812 */ /* 0x000fe200078ec0ff */
[----:B------:R-:W-:-:S05]  /*7f40*/  IMAD.MOV.U32 R23, RZ, RZ, R25 ;  /* 0x000000ffff177224 */ /* 0x000fca00078e0019 */
[----:B------:R-:W1:Y:S02]  /*7f50*/  I2F.U16 R3, R3 ;  /* 0x0000000300037306 */ /* 0x000e640000101000 */
[----:B-1----:R1:W-:Y:S01]  /*7f60*/  STG.E [R8.64], R3 ;  /* 0x0000000308007986 */ /* 0x0023e2000c101924 */
[----:B------:R-:W-:Y:S05]  /*7f70*/  BRA `(.L_x_23566) ;  /* 0x00000df000007947 */ /* 0x000fea0003800000 */
.L_x_23575:
[----:B------:R-:W-:Y:S01]  /*7f80*/  LOP3.LUT R3, R3, 0xff, RZ, 0xc0, !PT ;  /* 0x000000ff03037812 */ /* 0x000fe200078ec0ff */
[----:B------:R-:W-:-:S03]  /*7f90*/  IMAD.MOV.U32 R23, RZ, RZ, R25 ;  /* 0x000000ffff177224 */ /* 0x000fc600078e0019 */
[----:B------:R-:W1:Y:S02]  /*7fa0*/  I2F.U16 R0, R3 ;  /* 0x0000000300007306 */ /* 0x000e640000101000 */
[----:B-1----:R-:W-:-:S05]  /*7fb0*/  F2FP.PACK_AB R0, RZ, R0 ;  /* 0x00000000ff00723e */ /* 0x002fca00000000ff */
[----:B------:R1:W-:Y:S01]  /*7fc0*/  STG.E.U16 [R8.64], R0 ;  /* 0x0000000008007986 */ /* 0x0003e2000c101524 */
[----:B------:R-:W-:Y:S05]  /*7fd0*/  BRA `(.L_x_23566) ;  /* 0x00000d9000007947 */ /* 0x000fea0003800000 */
.L_x_23574:
        /* <DEDUP_REMOVED lines=8> */
[----:B------:R-:W-:Y:S01]  /*8060*/  IMAD.MOV.U32 R23, RZ, RZ, R25 ;  /* 0x000000ffff177224 */ /* 0x000fe200078e0019 */
[----:B------:R-:W1:Y:S02]  /*8070*/  I2F.U16 R4, R3 ;  /* 0x0000000300047306 */ /* 0x000e640000101000 */
[----:B-1----:R1:W-:Y:S01]  /*8080*/  STG.E.64 [R8.64], R4 ;  /* 0x0000000408007986 */ /* 0x0023e2000c101b24 */
[----:B------:R-:W-:Y:S05]  /*8090*/  BRA `(.L_x_23566) ;  /* 0x00000cd000007947 */ /* 0x000fea0003800000 */
.L_x_23577:
[----:B------:R-:W-:Y:S01]  /*80a0*/  LOP3.LUT R3, R3, 0xff, RZ, 0xc0, !PT ;  /* 0x000000ff03037812 */ /* 0x000fe200078ec0ff */
[----:B------:R-:W-:-:S05]  /*80b0*/  IMAD.MOV.U32 R23, RZ, RZ, R25 ;  /* 0x000000ffff177224 */ /* 0x000fca00078e0019 */
[----:B------:R-:W1:Y:S02]  /*80c0*/  I2F.U16 R3, R3 ;  /* 0x0000000300037306 */ /* 0x000e640000101000 */
[----:B-1----:R-:W-:-:S04]  /*80d0*/  F2FP.PACK_AB R3, RZ, R3 ;  /* 0x00000003ff03723e */ /* 0x002fc800000000ff */
[----:B------:R-:W-:-:S05]  /*80e0*/  PRMT R3, R3, 0x5410, RZ ;  /* 0x0000541003037816 */ /* 0x000fca00000000ff */
[----:B------:R1:W-:Y:S01]  /*80f0*/  STG.E [R8.64], R3 ;  /* 0x0000000308007986 */ /* 0x0003e2000c101924 */
[----:B------:R-:W-:Y:S05]  /*8100*/  BRA `(.L_x_23566) ;  /* 0x00000c6000007947 */ /* 0x000fea0003800000 */
.L_x_23576:
[----:B------:R-:W-:Y:S01]  /*8110*/  LOP3.LUT R4, R3, 0xff, RZ, 0xc0, !PT ;  /* 0x000000ff03047812 */ /* 0x000fe200078ec0ff */
[----:B------:R-:W-:-:S05]  /*8120*/  IMAD.MOV.U32 R23, RZ, RZ, R25 ;  /* 0x000000ffff177224 */ /* 0x000fca00078e0019 */
[----:B------:R-:W1:Y:S02]  /*8130*/  I2F.F64.U16 R4, R4 ;  /* 0x0000000400047312 */ /* 0x000e640000101800 */
[----:B-1----:R1:W-:Y:S01]  /*8140*/  STG.E.64 [R8.64], R4 ;  /* 0x0000000408007986 */ /* 0x0023e2000c101b24 */
[----:B------:R-:W-:Y:S05]  /*8150*/  BRA `(.L_x_23566) ;  /* 0x00000c1000007947 */ /* 0x000fea0003800000 */
.L_x_23567:
        /* <DEDUP_REMOVED lines=13> */
.L_x_23580:
[----:B------:R-:W-:Y:S01]  /*8230*/  LOP3.LUT R4, R3, 0xff, RZ, 0xc0, !PT ;  /* 0x000000ff03047812 */ /* 0x000fe200078ec0ff */
[----:B0-----:R-:W-:Y:S01]  /*8240*/  CS2R R6, SRZ ;  /* 0x0000000000067805 */ /* 0x001fe2000001ff00 */
[----:B------:R-:W-:-:S04]  /*8250*/  IMAD.MOV.U32 R23, RZ, RZ, R25 ;  /* 0x000000ffff177224 */ /* 0x000fc800078e0019 */
[----:B------:R-:W0:Y:S02]  /*8260*/  I2F.F64.U16 R4, R4 ;  /* 0x0000000400047312 */ /* 0x000e240000101800 */
[----:B0-----:R0:W-:Y:S01]  /*8270*/  STG.E.128 [R8.64], R4 ;  /* 0x0000000408007986 */ /* 0x0011e2000c101d24 */
[----:B------:R-:W-:Y:S05]  /*8280*/  BRA `(.L_x_23566) ;  /* 0x00000ae000007947 */ /* 0x000fea0003800000 */
.L_x_23579:
[----:B------:R-:W-:-:S13]  /*8290*/  ISETP.NE.AND P0, PT, R0, 0xf, PT ;  /* 0x0000000f0000780c */ /* 0x000fda0003f05270 */
[----:B------:R-:W-:Y:S05]  /*82a0*/  @!P0 BRA `(.L_x_23581) ;  /* 0x0000031000008947 */ /* 0x000fea0003800000 */
[----:B------:R-:W-:-:S13]  /*82b0*/  ISETP.NE.AND P0, PT, R0, 0x17, PT ;  /* 0x000000170000780c */ /* 0x000fda0003f05270 */
[----:B------:R-:W-:Y:S05]  /*82c0*/  @!P0 BRA `(.L_x_23582) ;  /* 0x0000017000008947 */ /* 0x000fea0003800000 */
[----:B------:R-:W-:-:S13]  /*82d0*/  ISETP.NE.AND P0, PT, R0, 0x18, PT ;  /* 0x000000180000780c */ /* 0x000fda0003f05270 */
[----:B------:R-:W-:Y:S05]  /*82e0*/  @P0 BRA `(.L_x_23571) ;  /* 0x000008b000000947 */ /* 0x000fea0003800000 */
[----:B------:R-:W-:Y:S01]  /*82f0*/  LOP3.LUT R4, R3, 0xff, RZ, 0xc0, !PT ;  /* 0x000000ff03047812 */ /* 0x000fe200078ec0ff */
[----:B------:R-:W-:Y:S03]  /*8300*/  BSSY B0, `(.L_x_23583) ;  /* 0x000000f000007945 */ /* 0x000fe60003800000 */
[----:B0-----:R-:W0:Y:S02]  /*8310*/  I2F.U16 R7, R4 ;  /* 0x0000000400077306 */ /* 0x001e240000101000 */
[C---:B0-----:R-:W-:Y:S02]  /*8320*/  LOP3.LUT R3, R7.reuse, 0x7fffffff, RZ, 0xc0, !PT ;  /* 0x7fffffff07037812 */ /* 0x041fe400078ec0ff */
[----:B------:R-:W-:Y:S02]  /*8330*/  LOP3.LUT R0, R7, 0x80000000, RZ, 0xc0, !PT ;  /* 0x8000000007007812 */ /* 0x000fe400078ec0ff */
[----:B------:R-:W-:-:S02]  /*8340*/  ISETP.GT.U32.AND P0, PT, R3, 0x43efffff, PT ;  /* 0x43efffff0300780c */ /* 0x000fc40003f04070 */
        /* <DEDUP_REMOVED lines=10> */
.L_x_23584:
[----:B------:R-:W-:Y:S05]  /*83f0*/  BSYNC B0 ;  /* 0x0000000000007941 */ /* 0x000fea0003800000 */
.L_x_23583:
[----:B------:R-:W-:Y:S01]  /*8400*/  LOP3.LUT R5, R0, R5, RZ, 0xfc, !PT ;  /* 0x0000000500057212 */ /* 0x000fe200078efcff */
[----:B------:R-:W-:-:S04]  /*8410*/  IMAD.MOV.U32 R23, RZ, RZ, R25 ;  /* 0x000000ffff177224 */ /* 0x000fc800078e0019 */
[----:B------:R0:W-:Y:S01]  /*8420*/  STG.E.U8 [R8.64], R5 ;  /* 0x0000000508007986 */ /* 0x0001e2000c101124 */
[----:B------:R-:W-:Y:S05]  /*8430*/  BRA `(.L_x_23566) ;  /* 0x0000093000007947 */ /* 0x000fea0003800000 */
.L_x_23582:
[----:B------:R-:W-:Y:S01]  /*8440*/  LOP3.LUT R0, R3, 0xff, RZ, 0xc0, !PT ;  /* 0x000000ff03007812 */ /* 0x000fe200078ec0ff */
[----:B------:R-:W-:Y:S03]  /*8450*/  BSSY B0, `(.L_x_23585) ;  /* 0x0000010000007945 */ /* 0x000fe60003800000 */
[----:B------:R-:W1:Y:S02]  /*8460*/  I2F.U16 R5, R0 ;  /* 0x0000000000057306 */ /* 0x000e640000101000 */
[----:B-1----:R-:W-:-:S04]  /*8470*/  LOP3.LUT R3, R5, 0x7fffffff, RZ, 0xc0, !PT ;  /* 0x7fffffff05037812 */ /* 0x002fc800078ec0ff */
        /* <DEDUP_REMOVED lines=10> */
.L_x_23586:
[----:B------:R-:W-:Y:S01]  /*8520*/  IMAD.MOV.U32 R0, RZ, RZ, 0x7f ;  /* 0x0000007fff007424 */ /* 0x000fe200078e00ff */
[----:B------:R-:W-:-:S04]  /*8530*/  ISETP.GT.U32.AND P0, PT, R3, 0x7f800000, PT ;  /* 0x7f8000000300780c */ /* 0x000fc80003f04070 */
[----:B------:R-:W-:-:S04]  /*8540*/  SEL R0, R0, 0x7c, P0 ;  /* 0x0000007c00007807 */ /* 0x000fc80000000000 */
.L_x_23587:
[----:B------:R-:W-:Y:S05]  /*8550*/  BSYNC B0 ;  /* 0x0000000000007941 */ /* 0x000fea0003800000 */
.L_x_23585:
[----:B------:R-:W-:Y:S01]  /*8560*/  LOP3.LUT R3, R5, 0x80000000, RZ, 0xc0, !PT ;  /* 0x8000000005037812 */ /* 0x000fe200078ec0ff */
[----:B------:R-:W-:-:S03]  /*8570*/  IMAD.MOV.U32 R23, RZ, RZ, R25 ;  /* 0x000000ffff177224 */ /* 0x000fc600078e0019 */
[----:B------:R-:W-:-:S04]  /*8580*/  SHF.R.U32.HI R3, RZ, 0x18, R3 ;  /* 0x00000018ff037819 */ /* 0x000fc80000011603 */
[----:B------:R-:W-:-:S05]  /*8590*/  LOP3.LUT R3, R0, R3, RZ, 0xfc, !PT ;  /* 0x0000000300037212 */ /* 0x000fca00078efcff */
[----:B------:R1:W-:Y:S01]  /*85a0*/  STG.E.U8 [R8.64], R3 ;  /* 0x0000000308007986 */ /* 0x0003e2000c101124 */
[----:B------:R-:W-:Y:S05]  /*85b0*/  BRA `(.L_x_23566) ;  /* 0x000007b000007947 */ /* 0x000fea0003800000 */
.L_x_23581:
[----:B------:R-:W-:Y:S01]  /*85c0*/  LOP3.LUT R3, R3, 0xff, RZ, 0xc0, !PT ;  /* 0x000000ff03037812 */ /* 0x000fe200078ec0ff */
[----:B------:R-:W-:-:S03]  /*85d0*/  IMAD.MOV.U32 R23, RZ, RZ, R25 ;  /* 0x000000ffff177224 */ /* 0x000fc600078e0019 */
[----:B------:R-:W1:Y:S02]  /*85e0*/  I2F.U16 R0, R3 ;  /* 0x0000000300007306 */ /* 0x000e640000101000 */
[----:B-1----:R-:W-:-:S05]  /*85f0*/  F2FP.BF16.PACK_AB R0, RZ, R0 ;  /* 0x00000000ff00723e */ /* 0x002fca00000010ff */
[----:B------:R1:W-:Y:S01]  /*8600*/  STG.E.U16 [R8.64], R0 ;  /* 0x0000000008007986 */ /* 0x0003e2000c101524 */
[----:B------:R-:W-:Y:S05]  /*8610*/  BRA `(.L_x_23566) ;  /* 0x0000075000007947 */ /* 0x000fea0003800000 */
.L_x_23578:
        /* <DEDUP_REMOVED lines=8> */
[----:B------:R-:W-:Y:S01]  /*86a0*/  LOP3.LUT R3, R3, 0xff, RZ, 0xc0, !PT ;  /* 0x000000ff03037812 */ /* 0x000fe200078ec0ff */
[----:B------:R-:W-:-:S04]  /*86b0*/  IMAD.MOV.U32 R23, RZ, RZ, R25 ;  /* 0x000000ffff177224 */ /* 0x000fc800078e0019 */
[----:B------:R1:W-:Y:S01]  /*86c0*/  STG.E.U16 [R8.64], R3 ;  /* 0x0000000308007986 */ /* 0x0003e2000c101524 */
[----:B------:R-:W-:Y:S05]  /*86d0*/  BRA `(.L_x_23566) ;  /* 0x0000069000007947 */ /* 0x000fea0003800000 */
.L_x_23590:
[----:B------:R-:W-:Y:S01]  /*86e0*/  LOP3.LUT R0, R3, 0xff, RZ, 0xc0, !PT ;  /* 0x000000ff03007812 */ /* 0x000fe200078ec0ff */
[----:B------:R-:W-:Y:S01]  /*86f0*/  BSSY B0, `(.L_x_23591) ;  /* 0x0000015000007945 */ /* 0x000fe20003800000 */
[----:B------:R-:W-:Y:S02]  /*8700*/  IMAD.MOV.U32 R4, RZ, RZ, 0x80 ;  /* 0x00000080ff047424 */ /* 0x000fe400078e00ff */
[----:B------:R-:W1:Y:S02]  /*8710*/  I2F.U16 R5, R0 ;  /* 0x0000000000057306 */ /* 0x000e640000101000 */
[----:B-1----:R-:W-:-:S04]  /*8720*/  LOP3.LUT R3, R5, 0x7fffffff, RZ, 0xc0, !PT ;  /* 0x7fffffff05037812 */ /* 0x002fc800078ec0ff */
        /* <DEDUP_REMOVED lines=13> */
.L_x_23593:
[----:B------:R-:W-:-:S04]  /*8800*/  LOP3.LUT R3, R5, 0x80000000, RZ, 0xc0, !PT ;  /* 0x8000000005037812 */ /* 0x000fc800078ec0ff */
[----:B------:R-:W-:-:S04]  /*8810*/  SHF.R.U32.HI R3, RZ, 0x18, R3 ;  /* 0x00000018ff037819 */ /* 0x000fc80000011603 */
[----:B------:R-:W-:-:S04]  /*8820*/  LOP3.LUT R0, R0, R3, RZ, 0xfc, !PT ;  /* 0x0000000300007212 */ /* 0x000fc800078efcff */
[----:B------:R-:W-:Y:S02]  /*8830*/  PRMT R4, R0, 0x7610, R4 ;  /* 0x0000761000047816 */ /* 0x000fe40000000004 */
.L_x_23592:
[----:B------:R-:W-:Y:S05]  /*8840*/  BSYNC B0 ;  /* 0x0000000000007941 */ /* 0x000fea0003800000 */
.L_x_23591:
[----:B------:R1:W-:Y:S01]  /*8850*/  STG.E.U8 [R8.64], R4 ;  /* 0x0000000408007986 */ /* 0x0003e2000c101124 */
[----:B------:R-:W-:Y:S01]  /*8860*/  IMAD.MOV.U32 R23, RZ, RZ, R25 ;  /* 0x000000ffff177224 */ /* 0x000fe200078e0019 */
[----:B------:R-:W-:Y:S05]  /*8870*/  BRA `(.L_x_23566) ;  /* 0x000004f000007947 */ /* 0x000fea0003800000 */
.L_x_23589:
        /* <DEDUP_REMOVED lines=18> */
.L_x_23596:
[----:B------:R-:W-:-:S04]  /*89a0*/  LOP3.LUT R3, R5, 0x80000000, RZ, 0xc0, !PT ;  /* 0x8000000005037812 */ /* 0x000fc800078ec0ff */
[----:B------:R-:W-:-:S04]  /*89b0*/  SHF.R.U32.HI R3, RZ, 0x18, R3 ;  /* 0x00000018ff037819 */ /* 0x000fc80000011603 */
[----:B------:R-:W-:-:S04]  /*89c0*/  LOP3.LUT R0, R0, R3, RZ, 0xfc, !PT ;  /* 0x0000000300007212 */ /* 0x000fc800078efcff */
[----:B------:R-:W-:Y:S02]  /*89d0*/  PRMT R4, R0, 0x7610, R4 ;  /* 0x0000761000047816 */ /* 0x000fe40000000004 */
.L_x_23595:
[----:B------:R-:W-:Y:S05]  /*89e0*/  BSYNC B0 ;  /* 0x0000000000007941 */ /* 0x000fea0003800000 */
.L_x_23594:
[----:B------:R1:W-:Y:S01]  /*89f0*/  STG.E.U8 [R8.64], R4 ;  /* 0x0000000408007986 */ /* 0x0003e2000c101124 */
[----:B------:R-:W-:Y:S01]  /*8a00*/  IMAD.MOV.U32 R23, RZ, RZ, R25 ;  /* 0x000000ffff177224 */ /* 0x000fe200078e0019 */
[----:B------:R-:W-:Y:S05]  /*8a10*/  BRA `(.L_x_23566) ;  /* 0x0000035000007947 */ /* 0x000fea0003800000 */
.L_x_23588:
[----:B------:R-:W-:-:S13]  /*8a20*/  ISETP.NE.AND P0, PT, R0, 0x1c, PT ;  /* 0x0000001c0000780c */ /* 0x000fda0003f05270 */
[----:B------:R-:W-:Y:S05]  /*8a30*/  @!P0 BRA `(.L_x_23597) ;  /* 0x0000030000008947 */ /* 0x000fea0003800000 */
[----:B------:R-:W-:-:S13]  /*8a40*/  ISETP.NE.AND P0, PT, R0, 0x1d, PT ;  /* 0x0000001d0000780c */ /* 0x000fda0003f05270 */
[----:B------:R-:W-:Y:S05]  /*8a50*/  @!P0 BRA `(.L_x_23598) ;  /* 0x0000029000008947 */ /* 0x000fea0003800000 */
[----:B------:R-:W-:-:S13]  /*8a60*/  ISETP.NE.AND P0, PT, R0, 0x2c, PT ;  /* 0x0000002c0000780c */ /* 0x000fda0003f05270 */
[----:B------:R-:W-:Y:S05]  /*8a70*/  @P0 BRA `(.L_x_23571) ;  /* 0x0000012000000947 */ /* 0x000fea0003800000 */
[----:B------:R-:W-:Y:S01]  /*8a80*/  LOP3.LUT R5, R3, 0xff, RZ, 0xc0, !PT ;  /* 0x000000ff03057812 */ /* 0x000fe200078ec0ff */
[----:B------:R-:W-:Y:S01]  /*8a90*/  IMAD.MOV.U32 R23, RZ, RZ, R25 ;  /* 0x000000ffff177224 */ /* 0x000fe200078e0019 */
[----:B------:R-:W-:Y:S02]  /*8aa0*/  PLOP3.LUT P0, PT, PT, PT, PT, 0x80, 0x0 ;  /* 0x000000000000781c */ /* 0x000fe40003f0f070 */
[----:B0-----:R-:W0:Y:S02]  /*8ab0*/  I2F.U16 R6, R5 ;  /* 0x0000000500067306 */ /* 0x001e240000101000 */
        /* <DEDUP_REMOVED lines=14> */
.L_x_23571:
[----:B------:R-:W-:Y:S01]  /*8ba0*/  MOV R14, 0x0 ;  /* 0x00000000000e7802 */ /* 0x000fe20000000f00 */
[----:B------:R-:W-:Y:S02]  /*8bb0*/  IMAD.MOV.U32 R4, RZ, RZ, c[0x4][0x178] ;  /* 0x01005e00ff047624 */ /* 0x000fe400078e00ff */
[----:B------:R-:W-:Y:S02]  /*8bc0*/  IMAD.MOV.U32 R5, RZ, RZ, c[0x4][0x17c] ;  /* 0x01005f00ff057624 */ /* 0x000fe400078e00ff */
[----:B0-----:R-:W-:Y:S01]  /*8bd0*/  IMAD.MOV.U32 R6, RZ, RZ, c[0x4][0x180] ;  /* 0x01006000ff067624 */ /* 0x001fe200078e00ff */
        /* <DEDUP_REMOVED lines=17> */
.L_x_23598:
[----:B------:R-:W-:Y:S01]  /*8cf0*/  LOP3.LUT R4, R3, 0xff, RZ, 0xc0, !PT ;  /* 0x000000ff03047812 */ /* 0x000fe200078ec0ff */
[----:B------:R-:W-:Y:S02]  /*8d00*/  IMAD.MOV.U32 R5, RZ, RZ, RZ ;  /* 0x000000ffff057224 */ /* 0x000fe400078e00ff */
[----:B------:R-:W-:-:S03]  /*8d10*/  IMAD.MOV.U32 R23, RZ, RZ, R25 ;  /* 0x000000ffff177224 */ /* 0x000fc600078e0019 */
[----:B------:R1:W-:Y:S01]  /*8d20*/  STG.E.64 [R8.64], R4 ;  /* 0x0000000408007986 */ /* 0x0003e2000c101b24 */
[----:B------:R-:W-:Y:S05]  /*8d30*/  BRA `(.L_x_23566) ;  /* 0x0000003000007947 */ /* 0x000fea0003800000 */
.L_x_23597:
[----:B------:R-:W-:Y:S01]  /*8d40*/  LOP3.LUT R3, R3, 0xff, RZ, 0xc0, !PT ;  /* 0x000000ff03037812 */ /* 0x000fe200078ec0ff */
[----:B------:R-:W-:-:S04]  /*8d50*/  IMAD.MOV.U32 R23, RZ, RZ, R25 ;  /* 0x000000ffff177224 */ /* 0x000fc800078e0019 */
[----:B------:R1:W-:Y:S03]  /*8d60*/  STG.E [R8.64], R3 ;  /* 0x0000000308007986 */ /* 0x0003e6000c101924 */
.L_x_23566:
[----:B------:R-:W-:Y:S05]  /*8d70*/  BSYNC B6 ;  /* 0x0000000000067941 */ /* 0x000fea0003800000 */
.L_x_23565:
[----:B------:R-:W-:Y:S01]  /*8d80*/  ISETP.GE.AND P0, PT, R23, R16, PT ;  /* 0x000000101700720c */ /* 0x000fe20003f06270 */
[----:B------:R-:W-:-:S12]  /*8d90*/  BSSY B6, `(.L_x_23599) ;  /* 0x0000200000067945 */ /* 0x000fd80003800000 */
[----:B------:R-:W-:Y:S05]  /*8da0*/  @P0 BRA `(.L_x_23600) ;  /* 0x00001fe000000947 */ /* 0x000fea0003800000 */
[----:B-1----:R-:W-:Y:S01]  /*8db0*/  IMAD R0, R2, 0x200, R23 ;  /* 0x0000020002007824 */ /* 0x002fe200078e0217 */
        /* <DEDUP_REMOVED lines=17> */
.L_x_23604:
[----:B------:R0:W-:Y:S01]  /*8ed0*/  STG.E.U8 [R8.64], R22 ;  /* 0x0000001608007986 */ /* 0x0001e2000c101124 */
[----:B------:R-:W-:Y:S05]  /*8ee0*/  BRA `(.L_x_23606) ;  /* 0x00000e9000007947 */ /* 0x000fea0003800000 */
.L_x_23603:
        /* <DEDUP_REMOVED lines=10> */
.L_x_23608:
[----:B------:R-:W-:-:S05]  /*8f90*/  LOP3.LUT R3, R22, 0xff, RZ, 0xc0, !PT ;  /* 0x000000ff16037812 */ /* 0x000fca00078ec0ff */
[----:B------:R0:W-:Y:S01]  /*8fa0*/  STG.E [R8.64], R3 ;  /* 0x0000000308007986 */ /* 0x0001e2000c101924 */
[----:B------:R-:W-:Y:S05]  /*8fb0*/  BRA `(.L_x_23606) ;  /* 0x00000dc000007947 */ /* 0x000fea0003800000 */
.L_x_23607:
[----:B------:R-:W-:-:S05]  /*8fc0*/  LOP3.LUT R3, R22, 0xff, RZ, 0xc0, !PT ;  /* 0x000000ff16037812 */ /* 0x000fca00078ec0ff */
[----:B------:R0:W-:Y:S01]  /*8fd0*/  STG.E.U16 [R8.64], R3 ;  /* 0x0000000308007986 */ /* 0x0001e2000c101524 */
[----:B------:R-:W-:Y:S05]  /*8fe0*/  BRA `(.L_x_23606) ;  /* 0x00000d9000007947 */ /* 0x000fea0003800000 */
.L_x_23602:
[----:B------:R-:W-:-:S13]  /*8ff0*/  ISETP.GT.AND P0, PT, R0, 0x6, PT ;  /* 0x000000060000780c */ /* 0x000fda0003f04270 */
[----:B------:R-:W-:Y:S05]  /*9000*/  @P0 BRA `(.L_x_23609) ;  /* 0x000000d000000947 */ /* 0x000fea0003800000 */
[----:B------:R-:W-:-:S13]  /*9010*/  ISETP.NE.AND P0, PT, R0, 0x5, PT ;  /* 0x000000050000780c */ /* 0x000fda0003f05270 */
[----:B------:R-:W-:Y:S05]  /*9020*/  @!P0 BRA `(.L_x_23610) ;  /* 0x0000006000008947 */ /* 0x000fea0003800000 */
[----:B------:R-:W-:-:S13]  /*9030*/  ISETP.NE.AND P0, PT, R0, 0x6, PT ;  /* 0x000000060000780c */ /* 0x000fda0003f05270 */
[----:B------:R-:W-:Y:S05]  /*9040*/  @P0 BRA `(.L_x_23605) ;  /* 0x00000b9000000947 */ /* 0x000fea0003800000 */
[----:B------:R-:W-:-:S06]  /*9050*/  LOP3.LUT R3, R22, 0xff, RZ, 0xc0, !PT ;  /* 0x000000ff16037812 */ /* 0x000fcc00078ec0ff */
[----:B------:R-:W0:Y:S02]  /*9060*/  I2F.U16 R3, R3 ;  /* 0x0000000300037306 */ /* 0x000e240000101000 */
[----:B0-----:R0:W-:Y:S01]  /*9070*/  STG.E [R8.64], R3 ;  /* 0x0000000308007986 */ /* 0x0011e2000c101924 */
[----:B------:R-:W-:Y:S05]  /*9080*/  BRA `(.L_x_23606) ;  /* 0x00000cf000007947 */ /* 0x000fea0003800000 */
.L_x_23610:
[----:B------:R-:W-:-:S04]  /*9090*/  LOP3.LUT R22, R22, 0xff, RZ, 0xc0, !PT ;  /* 0x000000ff16167812 */ /* 0x000fc800078ec0ff */
[----:B------:R-:W0:Y:S02]  /*90a0*/  I2F.U16 R0, R22 ;  /* 0x0000001600007306 */ /* 0x000e240000101000 */
[----:B0-----:R-:W-:-:S05]  /*90b0*/  F2FP.PACK_AB R0, RZ, R0 ;  /* 0x00000000ff00723e */ /* 0x001fca00000000ff */
[----:B------:R0:W-:Y:S01]  /*90c0*/  STG.E.U16 [R8.64], R0 ;  /* 0x0000000008007986 */ /* 0x0001e2000c101524 */
[----:B------:R-:W-:Y:S05]  /*90d0*/  BRA `(.L_x_23606) ;  /* 0x00000ca000007947 */ /* 0x000fea0003800000 */
.L_x_23609:
[----:B------:R-:W-:-:S13]  /*90e0*/  ISETP.NE.AND P0, PT, R0, 0x7, PT ;  /* 0x000000070000780c */ /* 0x000fda0003f05270 */
[----:B------:R-:W-:Y:S05]  /*90f0*/  @!P0 BRA `(.L_x_23611) ;  /* 0x000000f000008947 */ /* 0x000fea0003800000 */
[----:B------:R-:W-:-:S13]  /*9100*/  ISETP.NE.AND P0, PT, R0, 0x8, PT ;  /* 0x000000080000780c */ /* 0x000fda0003f05270 */
[----:B------:R-:W-:Y:S05]  /*9110*/  @!P0 BRA `(.L_x_23612) ;  /* 0x0000007000008947 */ /* 0x000fea0003800000 */
[----:B------:R-:W-:-:S13]  /*9120*/  ISETP.NE.AND P0, PT, R0, 0x9, PT ;  /* 0x000000090000780c */ /* 0x000fda0003f05270 */
[----:B------:R-:W-:Y:S05]  /*9130*/  @P0 BRA `(.L_x_23605) ;  /* 0x00000aa000000947 */ /* 0x000fea0003800000 */
[----:B------:R-:W-:Y:S01]  /*9140*/  LOP3.LUT R22, R22, 0xff, RZ, 0xc0, !PT ;  /* 0x000000ff16167812 */ /* 0x000fe200078ec0ff */
[----:B------:R-:W-:-:S03]  /*9150*/  IMAD.MOV.U32 R5, RZ, RZ, RZ ;  /* 0x000000ffff057224 */ /* 0x000fc600078e00ff */
[----:B------:R-:W0:Y:S02]  /*9160*/  I2F.U16 R4, R22 ;  /* 0x0000001600047306 */ /* 0x000e240000101000 */
[----:B0-----:R0:W-:Y:S01]  /*9170*/  STG.E.64 [R8.64], R4 ;  /* 0x0000000408007986 */ /* 0x0011e2000c101b24 */
[----:B------:R-:W-:Y:S05]  /*9180*/  BRA `(.L_x_23606) ;  /* 0x00000bf000007947 */ /* 0x000fea0003800000 */
.L_x_23612:
[----:B------:R-:W-:-:S06]  /*9190*/  LOP3.LUT R22, R22, 0xff, RZ, 0xc0, !PT ;  /* 0x000000ff16167812 */ /* 0x000fcc00078ec0ff */
[----:B------:R-:W0:Y:S02]  /*91a0*/  I2F.U16 R22, R22 ;  /* 0x0000001600167306 */ /* 0x000e240000101000 */
[----:B0-----:R-:W-:-:S04]  /*91b0*/  F2FP.PACK_AB R3, RZ, R22 ;  /* 0x00000016ff03723e */ /* 0x001fc800000000ff */
[----:B------:R-:W-:-:S05]  /*91c0*/  PRMT R3, R3, 0x5410, RZ ;  /* 0x0000541003037816 */ /* 0x000fca00000000ff */
[----:B------:R0:W-:Y:S01]  /*91d0*/  STG.E [R8.64], R3 ;  /* 0x0000000308007986 */ /* 0x0001e2000c101924 */
[----:B------:R-:W-:Y:S05]  /*91e0*/  BRA `(.L_x_23606) ;  /* 0x00000b9000007947 */ /* 0x000fea0003800000 */
.L_x_23611:
[----:B------:R-:W-:-:S06]  /*91f0*/  LOP3.LUT R4, R22, 0xff, RZ, 0xc0, !PT ;  /* 0x000000ff16047812 */ /* 0x000fcc00078ec0ff */
[----:B------:R-:W0:Y:S02]  /*9200*/  I2F.F64.U16 R4, R4 ;  /* 0x0000000400047312 */ /* 0x000e240000101800 */
[----:B0-----:R0:W-:Y:S01]  /*9210*/  STG.E.64 [R8.64], R4 ;  /* 0x0000000408007986 */ /* 0x0011e2000c101b24 */
[----:B------:R-:W-:Y:S05]  /*9220*/  BRA `(.L_x_23606) ;  /* 0x00000b5000007947 */ /* 0x000fea0003800000 */
.L_x_23601:
        /* <DEDUP_REMOVED lines=12> */
.L_x_23615:
[----:B------:R-:W-:Y:S01]  /*92f0*/  LOP3.LUT R4, R22, 0xff, RZ, 0xc0, !PT ;  /* 0x000000ff16047812 */ /* 0x000fe200078ec0ff */
[----:B------:R-:W-:-:S05]  /*9300*/  CS2R R6, SRZ ;  /* 0x0000000000067805 */ /* 0x000fca000001ff00 */
[----:B------:R-:W0:Y:S02]  /*9310*/  I2F.F64.U16 R4, R4 ;  /* 0x0000000400047312 */ /* 0x000e240000101800 */
[----:B0-----:R0:W-:Y:S01]  /*9320*/  STG.E.128 [R8.64], R4 ;  /* 0x0000000408007986 */ /* 0x0011e2000c101d24 */
[----:B------:R-:W-:Y:S05]  /*9330*/  BRA `(.L_x_23606) ;  /* 0x00000a4000007947 */ /* 0x000fea0003800000 */
.L_x_23614:
        /* <DEDUP_REMOVED lines=8> */
[----:B------:R-:W0:Y:S02]  /*93c0*/  I2F.U16 R7, R22 ;  /* 0x0000001600077306 */ /* 0x000e240000101000 */
        /* <DEDUP_REMOVED lines=13> */
.L_x_23619:
[----:B------:R-:W-:Y:S05]  /*94a0*/  BSYNC B0 ;  /* 0x0000000000007941 */ /* 0x000fea0003800000 */
.L_x_23618:
[----:B------:R-:W-:-:S05]  /*94b0*/  LOP3.LUT R5, R0, R5, RZ, 0xfc, !PT ;  /* 0x0000000500057212 */ /* 0x000fca00078efcff */
[----:B------:R0:W-:Y:S01]  /*94c0*/  STG.E.U8 [R8.64], R5 ;  /* 0x0000000508007986 */ /* 0x0001e2000c101124 */
[----:B------:R-:W-:Y:S05]  /*94d0*/  BRA `(.L_x_23606) ;  /* 0x000008a000007947 */ /* 0x000fea0003800000 */
.L_x_23617:
[----:B------:R-:W-:Y:S01]  /*94e0*/  LOP3.LUT R22, R22, 0xff, RZ, 0xc0, !PT ;  /* 0x000000ff16167812 */ /* 0x000fe200078ec0ff */
[----:B------:R-:W-:Y:S03]  /*94f0*/  BSSY B0, `(.L_x_23620) ;  /* 0x0000010000007945 */ /* 0x000fe60003800000 */
[----:B------:R-:W0:Y:S02]  /*9500*/  I2F.U16 R5, R22 ;  /* 0x0000001600057306 */ /* 0x000e240000101000 */
        /* <DEDUP_REMOVED lines=11> */
.L_x_23621:
[----:B------:R-:W-:Y:S01]  /*95c0*/  IMAD.MOV.U32 R0, RZ, RZ, 0x7f ;  /* 0x0000007fff007424 */ /* 0x000fe200078e00ff */
[----:B------:R-:W-:-:S04]  /*95d0*/  ISETP.GT.U32.AND P0, PT, R3, 0x7f800000, PT ;  /* 0x7f8000000300780c */ /* 0x000fc80003f04070 */
[----:B------:R-:W-:-:S04]  /*95e0*/  SEL R0, R0, 0x7c, P0 ;  /* 0x0000007c00007807 */ /* 0x000fc80000000000 */
.L_x_23622:
[----:B------:R-:W-:Y:S05]  /*95f0*/  BSYNC B0 ;  /* 0x0000000000007941 */ /* 0x000fea0003800000 */
.L_x_23620:
[----:B------:R-:W-:-:S04]  /*9600*/  LOP3.LUT R3, R5, 0x80000000, RZ, 0xc0, !PT ;  /* 0x8000000005037812 */ /* 0x000fc800078ec0ff */
[----:B------:R-:W-:-:S04]  /*9610*/  SHF.R.U32.HI R3, RZ, 0x18, R3 ;  /* 0x00000018ff037819 */ /* 0x000fc80000011603 */
[----:B------:R-:W-:-:S05]  /*9620*/  LOP3.LUT R3, R0, R3, RZ, 0xfc, !PT ;  /* 0x0000000300037212 */ /* 0x000fca00078efcff */
[----:B------:R0:W-:Y:S01]  /*9630*/  STG.E.U8 [R8.64], R3 ;  /* 0x0000000308007986 */ /* 0x0001e2000c101124 */
[----:B------:R-:W-:Y:S05]  /*9640*/  BRA `(.L_x_23606) ;  /* 0x0000073000007947 */ /* 0x000fea0003800000 */
.L_x_23616:
[----:B------:R-:W-:-:S04]  /*9650*/  LOP3.LUT R22, R22, 0xff, RZ, 0xc0, !PT ;  /* 0x000000ff16167812 */ /* 0x000fc800078ec0ff */
[----:B------:R-:W0:Y:S02]  /*9660*/  I2F.U16 R0, R22 ;  /* 0x0000001600007306 */ /* 0x000e240000101000 */
[----:B0-----:R-:W-:-:S05]  /*9670*/  F2FP.BF16.PACK_AB R0, RZ, R0 ;  /* 0x00000000ff00723e */ /* 0x001fca00000010ff */
[----:B------:R0:W-:Y:S01]  /*9680*/  STG.E.U16 [R8.64], R0 ;  /* 0x0000000008007986 */ /* 0x0001e2000c101524 */
[----:B------:R-:W-:Y:S05]  /*9690*/  BRA `(.L_x_23606) ;  /* 0x000006e000007947 */ /* 0x000fea0003800000 */
.L_x_23613:
        /* <DEDUP_REMOVED lines=8> */
[----:B------:R-:W-:-:S05]  /*9720*/  LOP3.LUT R3, R22, 0xff, RZ, 0xc0, !PT ;  /* 0x000000ff16037812 */ /* 0x000fca00078ec0ff */
[----:B------:R0:W-:Y:S01]  /*9730*/  STG.E.U16 [R8.64], R3 ;  /* 0x0000000308007986 */ /* 0x0001e2000c101524 */
[----:B------:R-:W-:Y:S05]  /*9740*/  BRA `(.L_x_23606) ;  /* 0x0000063000007947 */ /* 0x000fea0003800000 */
.L_x_23625:
[----:B------:R-:W-:Y:S01]  /*9750*/  LOP3.LUT R22, R22, 0xff, RZ, 0xc0, !PT ;  /* 0x000000ff16167812 */ /* 0x000fe200078ec0ff */
[----:B------:R-:W-:Y:S01]  /*9760*/  BSSY B0, `(.L_x_23626) ;  /* 0x0000015000007945 */ /* 0x000fe20003800000 */
[----:B------:R-:W-:Y:S02]  /*9770*/  IMAD.MOV.U32 R4, RZ, RZ, 0x80 ;  /* 0x00000080ff047424 */ /* 0x000fe400078e00ff */
[----:B------:R-:W0:Y:S02]  /*9780*/  I2F.U16 R5, R22 ;  /* 0x0000001600057306 */ /* 0x000e240000101000 */
        /* <DEDUP_REMOVED lines=14> */
.L_x_23628:
[----:B------:R-:W-:-:S04]  /*9870*/  LOP3.LUT R3, R5, 0x80000000, RZ, 0xc0, !PT ;  /* 0x8000000005037812 */ /* 0x000fc800078ec0ff */
[----:B------:R-:W-:-:S04]  /*9880*/  SHF.R.U32.HI R3, RZ, 0x18, R3 ;  /* 0x00000018ff037819 */ /* 0x000fc80000011603 */
[----:B------:R-:W-:-:S04]  /*9890*/  LOP3.LUT R0, R0, R3, RZ, 0xfc, !PT ;  /* 0x0000000300007212 */ /* 0x000fc800078efcff */
[----:B------:R-:W-:Y:S02]  /*98a0*/  PRMT R4, R0, 0x7610, R4 ;  /* 0x0000761000047816 */ /* 0x000fe40000000004 */
.L_x_23627:
[----:B------:R-:W-:Y:S05]  /*98b0*/  BSYNC B0 ;  /* 0x0000000000007941 */ /* 0x000fea0003800000 */
.L_x_23626:
[----:B------:R0:W-:Y:S01]  /*98c0*/  STG.E.U8 [R8.64], R4 ;  /* 0x0000000408007986 */ /* 0x0001e2000c101124 */
[----:B------:R-:W-:Y:S05]  /*98d0*/  BRA `(.L_x_23606) ;  /* 0x000004a000007947 */ /* 0x000fea0003800000 */
.L_x_23624:
        /* <DEDUP_REMOVED lines=18> */
.L_x_23631:
[----:B------:R-:W-:-:S04]  /*9a00*/  LOP3.LUT R3, R5, 0x80000000, RZ, 0xc0, !PT ;  /* 0x8000000005037812 */ /* 0x000fc800078ec0ff */
[----:B------:R-:W-:-:S04]  /*9a10*/  SHF.R.U32.HI R3, RZ, 0x18, R3 ;  /* 0x00000018ff037819 */ /* 0x000fc80000011603 */
[----:B------:R-:W-:-:S04]  /*9a20*/  LOP3.LUT R0, R0, R3, RZ, 0xfc, !PT ;  /* 0x0000000300007212 */ /* 0x000fc800078efcff */
[----:B------:R-:W-:Y:S02]  /*9a30*/  PRMT R4, R0, 0x7610, R4 ;  /* 0x0000761000047816 */ /* 0x000fe40000000004 */
.L_x_23630:
[----:B------:R-:W-:Y:S05]  /*9a40*/  BSYNC B0 ;  /* 0x0000000000007941 */ /* 0x000fea0003800000 */
.L_x_23629:
[----:B------:R0:W-:Y:S01]  /*9a50*/  STG.E.U8 [R8.64], R4 ;  /* 0x0000000408007986 */ /* 0x0001e2000c101124 */
[----:B------:R-:W-:Y:S05]  /*9a60*/  BRA `(.L_x_23606) ;  /* 0x0000031000007947 */ /* 0x000fea0003800000 */
.L_x_23623:
[----:B------:R-:W-:-:S13]  /*9a70*/  ISETP.NE.AND P0, PT, R0, 0x1c, PT ;  /* 0x0000001c0000780c */ /* 0x000fda0003f05270 */
[----:B------:R-:W-:Y:S05]  /*9a80*/  @!P0 BRA `(.L_x_23632) ;  /* 0x000002d000008947 */ /* 0x000fea0003800000 */
[----:B------:R-:W-:-:S13]  /*9a90*/  ISETP.NE.AND P0, PT, R0, 0x1d, PT ;  /* 0x0000001d0000780c */ /* 0x000fda0003f05270 */
[----:B------:R-:W-:Y:S05]  /*9aa0*/  @!P0 BRA `(.L_x_23633) ;  /* 0x0000027000008947 */ /* 0x000fea0003800000 */
[----:B------:R-:W-:-:S13]  /*9ab0*/  ISETP.NE.AND P0, PT, R0, 0x2c, PT ;  /* 0x0000002c0000780c */ /* 0x000fda0003f05270 */
[----:B------:R-:W-:Y:S05]  /*9ac0*/  @P0 BRA `(.L_x_23605) ;  /* 0x0000011000000947 */ /* 0x000fea0003800000 */
[----:B------:R-:W-:Y:S02]  /*9ad0*/  LOP3.LUT R22, R22, 0xff, RZ, 0xc0, !PT ;  /* 0x000000ff16167812 */ /* 0x000fe400078ec0ff */
[----:B------:R-:W-:-:S04]  /*9ae0*/  PLOP3.LUT P0, PT, PT, PT, PT, 0x80, 0x0 ;  /* 0x000000000000781c */ /* 0x000fc80003f0f070 */
[----:B------:R-:W0:Y:S02]  /*9af0*/  I2F.U16 R22, R22 ;  /* 0x0000001600167306 */ /* 0x000e240000101000 */
        /* <DEDUP_REMOVED lines=14> */
.L_x_23605:
        /* <DEDUP_REMOVED lines=20> */
.L_x_23633:
[----:B------:R-:W-:Y:S01]  /*9d20*/  LOP3.LUT R4, R22, 0xff, RZ, 0xc0, !PT ;  /* 0x000000ff16047812 */ /* 0x000fe200078ec0ff */
[----:B------:R-:W-:-:S05]  /*9d30*/  IMAD.MOV.U32 R5, RZ, RZ, RZ ;  /* 0x000000ffff057224 */ /* 0x000fca00078e00ff */
[----:B------:R0:W-:Y:S01]  /*9d40*/  STG.E.64 [R8.64], R4 ;  /* 0x0000000408007986 */ /* 0x0001e2000c101b24 */
[----:B------:R-:W-:Y:S05]  /*9d50*/  BRA `(.L_x_23606) ;  /* 0x0000002000007947 */ /* 0x000fea0003800000 */
.L_x_23632:
[----:B------:R-:W-:-:S05]  /*9d60*/  LOP3.LUT R3, R22, 0xff, RZ, 0xc0, !PT ;  /* 0x000000ff16037812 */ /* 0x000fca00078ec0ff */
[----:B------:R0:W-:Y:S02]  /*9d70*/  STG.E [R8.64], R3 ;  /* 0x0000000308007986 */ /* 0x0001e4000c101924 */
.L_x_23606:
        /* <DEDUP_REMOVED lines=21> */
.L_x_23637:
[----:B------:R0:W-:Y:S01]  /*9ed0*/  STG.E.U8 [R8.64], R18 ;  /* 0x0000001208007986 */ /* 0x0001e2000c101124 */
[----:B------:R-:W-:Y:S05]  /*9ee0*/  BRA `(.L_x_23639) ;  /* 0x00000e9000007947 */ /* 0x000fea0003800000 */
.L_x_23636:
        /* <DEDUP_REMOVED lines=10> */
.L_x_23641:
[----:B------:R-:W-:-:S05]  /*9f90*/  LOP3.LUT R3, R18, 0xff, RZ, 0xc0, !PT ;  /* 0x000000ff12037812 */ /* 0x000fca00078ec0ff */
[----:B------:R0:W-:Y:S01]  /*9fa0*/  STG.E [R8.64], R3 ;  /* 0x0000000308007986 */ /* 0x0001e2000c101924 */
[----:B------:R-:W-:Y:S05]  /*9fb0*/  BRA `(.L_x_23639) ;  /* 0x00000dc000007947 */ /* 0x000fea0003800000 */
.L_x_23640:
[----:B------:R-:W-:-:S05]  /*9fc0*/  LOP3.LUT R3, R18, 0xff, RZ, 0xc0, !PT ;  /* 0x000000ff12037812 */ /* 0x000fca00078ec0ff */
[----:B------:R0:W-:Y:S01]  /*9fd0*/  STG.E.U16 [R8.64], R3 ;  /* 0x0000000308007986 */ /* 0x0001e2000c101524 */
[----:B------:R-:W-:Y:S05]  /*9fe0*/  BRA `(.L_x_23639) ;  /* 0x00000d9000007947 */ /* 0x000fea0003800000 */
.L_x_23635:
        /* <DEDUP_REMOVED lines=10> */
.L_x_23643:
[----:B------:R-:W-:-:S04]  /*a090*/  LOP3.LUT R18, R18, 0xff, RZ, 0xc0, !PT ;  /* 0x000000ff12127812 */ /* 0x000fc800078ec0ff */
[----:B------:R-:W0:Y:S02]  /*a0a0*/  I2F.U16 R0, R18 ;  /* 0x0000001200007306 */ /* 0x000e240000101000 */
[----:B0-----:R-:W-:-:S05]  /*a0b0*/  F2FP.PACK_AB R0, RZ, R0 ;  /* 0x00000000ff00723e */ /* 0x001fca00000000ff */
[----:B------:R0:W-:Y:S01]  /*a0c0*/  STG.E.U16 [R8.64], R0 ;  /* 0x0000000008007986 */ /* 0x0001e2000c101524 */
[----:B------:R-:W-:Y:S05]  /*a0d0*/  BRA `(.L_x_23639) ;  /* 0x00000ca000007947 */ /* 0x000fea0003800000 */
.L_x_23642:
        /* <DEDUP_REMOVED lines=11> */
.L_x_23645:
[----:B------:R-:W-:-:S06]  /*a190*/  LOP3.LUT R18, R18, 0xff, RZ, 0xc0, !PT ;  /* 0x000000ff12127812 */ /* 0x000fcc00078ec0ff */
[----:B------:R-:W0:Y:S02]  /*a1a0*/  I2F.U16 R18, R18 ;  /* 0x0000001200127306 */ /* 0x000e240000101000 */
[----:B0-----:R-:W-:-:S04]  /*a1b0*/  F2FP.PACK_AB R3, RZ, R18 ;  /* 0x00000012ff03723e */ /* 0x001fc800000000ff */
[----:B------:R-:W-:-:S05]  /*a1c0*/  PRMT R3, R3, 0x5410, RZ ;  /* 0x0000541003037816 */ /* 0x000fca00000000ff */
[----:B------:R0:W-:Y:S01]  /*a1d0*/  STG.E [R8.64], R3 ;  /* 0x0000000308007986 */ /* 0x0001e2000c101924 */
[----:B------:R-:W-:Y:S05]  /*a1e0*/  BRA `(.L_x_23639) ;  /* 0x00000b9000007947 */ /* 0x000fea0003800000 */
.L_x_23644:
[----:B------:R-:W-:-:S06]  /*a1f0*/  LOP3.LUT R4, R18, 0xff, RZ, 0xc0, !PT ;  /* 0x000000ff12047812 */ /* 0x000fcc00078ec0ff */
[----:B------:R-:W0:Y:S02]  /*a200*/  I2F.F64.U16 R4, R4 ;  /* 0x0000000400047312 */ /* 0x000e240000101800 */
[----:B0-----:R0:W-:Y:S01]  /*a210*/  STG.E.64 [R8.64], R4 ;  /* 0x0000000408007986 */ /* 0x0011e2000c101b24 */
[----:B------:R-:W-:Y:S05]  /*a220*/  BRA `(.L_x_23639) ;  /* 0x00000b5000007947 */ /* 0x000fea0003800000 */
.L_x_23634:
        /* <DEDUP_REMOVED lines=12> */
.L_x_23648:
[----:B------:R-:W-:Y:S01]  /*a2f0*/  LOP3.LUT R4, R18, 0xff, RZ, 0xc0, !PT ;  /* 0x000000ff12047812 */ /* 0x000fe200078ec0ff */
[----:B------:R-:W-:-:S05]  /*a300*/  CS2R R6, SRZ ;  /* 0x0000000000067805 */ /* 0x000fca000001ff00 */
[----:B------:R-:W0:Y:S02]  /*a310*/  I2F.F64.U16 R4, R4 ;  /* 0x0000000400047312 */ /* 0x000e240000101800 */
[----:B0-----:R0:W-:Y:S01]  /*a320*/  STG.E.128 [R8.64], R4 ;  /* 0x0000000408007986 */ /* 0x0011e2000c101d24 */
[----:B------:R-:W-:Y:S05]  /*a330*/  BRA `(.L_x_23639) ;  /* 0x00000a4000007947 */ /* 0x000fea0003800000 */
.L_x_23647:
        /* <DEDUP_REMOVED lines=22> */
.L_x_23652:
[----:B------:R-:W-:Y:S05]  /*a4a0*/  BSYNC B0 ;  /* 0x0000000000007941 */ /* 0x000fea0003800000 */
.L_x_23651:
[----:B------:R-:W-:-:S05]  /*a4b0*/  LOP3.LUT R5, R0, R5, RZ, 0xfc, !PT ;  /* 0x0000000500057212 */ /* 0x000fca00078efcff */
[----:B------:R0:W-:Y:S01]  /*a4c0*/  STG.E.U8 [R8.64], R5 ;  /* 0x0000000508007986 */ /* 0x0001e2000c101124 */
[----:B------:R-:W-:Y:S05]  /*a4d0*/  BRA `(.L_x_23639) ;  /* 0x000008a000007947 */ /* 0x000fea0003800000 */
.L_x_23650:
        /* <DEDUP_REMOVED lines=14> */
.L_x_23654:
[----:B------:R-:W-:Y:S01]  /*a5c0*/  IMAD.MOV.U32 R0, RZ, RZ, 0x7f ;  /* 0x0000007fff007424 */ /* 0x000fe200078e00ff */
[----:B------:R-:W-:-:S04]  /*a5d0*/  ISETP.GT.U32.AND P0, PT, R3, 0x7f800000, PT ;  /* 0x7f8000000300780c */ /* 0x000fc80003f04070 */
[----:B------:R-:W-:-:S04]  /*a5e0*/  SEL R0, R0, 0x7c, P0 ;  /* 0x0000007c00007807 */ /* 0x000fc80000000000 */
.L_x_23655:
[----:B------:R-:W-:Y:S05]  /*a5f0*/  BSYNC B0 ;  /* 0x0000000000007941 */ /* 0x000fea0003800000 */
.L_x_23653:
[----:B------:R-:W-:-:S04]  /*a600*/  LOP3.LUT R3, R5, 0x80000000, RZ, 0xc0, !PT ;  /* 0x8000000005037812 */ /* 0x000fc800078ec0ff */
[----:B------:R-:W-:-:S04]  /*a610*/  SHF.R.U32.HI R3, RZ, 0x18, R3 ;  /* 0x00000018ff037819 */ /* 0x000fc80000011603 */
[----:B------:R-:W-:-:S05]  /*a620*/  LOP3.LUT R3, R0, R3, RZ, 0xfc, !PT ;  /* 0x0000000300037212 */ /* 0x000fca00078efcff */
[----:B------:R0:W-:Y:S01]  /*a630*/  STG.E.U8 [R8.64], R3 ;  /* 0x0000000308007986 */ /* 0x0001e2000c101124 */
[----:B------:R-:W-:Y:S05]  /*a640*/  BRA `(.L_x_23639) ;  /* 0x0000073000007947 */ /* 0x000fea0003800000 */
.L_x_23649:
[----:B------:R-:W-:-:S04]  /*a650*/  LOP3.LUT R18, R18, 0xff, RZ, 0xc0, !PT ;  /* 0x000000ff12127812 */ /* 0x000fc800078ec0ff */
[----:B------:R-:W0:Y:S02]  /*a660*/  I2F.U16 R0, R18 ;  /* 0x0000001200007306 */ /* 0x000e240000101000 */
[----:B0-----:R-:W-:-:S05]  /*a670*/  F2FP.BF16.PACK_AB R0, RZ, R0 ;  /* 0x00000000ff00723e */ /* 0x001fca00000010ff */
[----:B------:R0:W-:Y:S01]  /*a680*/  STG.E.U16 [R8.64], R0 ;  /* 0x0000000008007986 */ /* 0x0001e2000c101524 */
[----:B------:R-:W-:Y:S05]  /*a690*/  BRA `(.L_x_23639) ;  /* 0x000006e000007947 */ /* 0x000fea0003800000 */
.L_x_23646:
        /* <DEDUP_REMOVED lines=11> */
.L_x_23658:
        /* <DEDUP_REMOVED lines=18> */
.L_x_23661:
[----:B------:R-:W-:-:S04]  /*a870*/  LOP3.LUT R3, R5, 0x80000000, RZ, 0xc0, !PT ;  /* 0x8000000005037812 */ /* 0x000fc800078ec0ff */
[----:B------:R-:W-:-:S04]  /*a880*/  SHF.R.U32.HI R3, RZ, 0x18, R3 ;  /* 0x00000018ff037819 */ /* 0x000fc80000011603 */
[----:B------:R-:W-:-:S04]  /*a890*/  LOP3.LUT R0, R0, R3, RZ, 0xfc, !PT ;  /* 0x0000000300007212 */ /* 0x000fc800078efcff */
[----:B------:R-:W-:Y:S02]  /*a8a0*/  PRMT R4, R0, 0x7610, R4 ;  /* 0x0000761000047816 */ /* 0x000fe40000000004 */
.L_x_23660:
[----:B------:R-:W-:Y:S05]  /*a8b0*/  BSYNC B0 ;  /* 0x0000000000007941 */ /* 0x000fea0003800000 */
.L_x_23659:
[----:B------:R0:W-:Y:S01]  /*a8c0*/  STG.E.U8 [R8.64], R4 ;  /* 0x0000000408007986 */ /* 0x0001e2000c101124 */
[----:B------:R-:W-:Y:S05]  /*a8d0*/  BRA `(.L_x_23639) ;  /* 0x000004a000007947 */ /* 0x000fea0003800000 */
.L_x_23657:
        /* <DEDUP_REMOVED lines=18> */
.L_x_23664:
[----:B------:R-:W-:-:S04]  /*aa00*/  LOP3.LUT R3, R5, 0x80000000, RZ, 0xc0, !PT ;  /* 0x8000000005037812 */ /* 0x000fc800078ec0ff */
[----:B------:R-:W-:-:S04]  /*aa10*/  SHF.R.U32.HI R3, RZ, 0x18, R3 ;  /* 0x00000018ff037819 */ /* 0x000fc80000011603 */
[----:B------:R-:W-:-:S04]  /*aa20*/  LOP3.LUT R0, R0, R3, RZ, 0xfc, !PT ;  /* 0x0000000300007212 */ /* 0x000fc800078efcff */
[----:B------:R-:W-:Y:S02]  /*aa30*/  PRMT R4, R0, 0x7610, R4 ;  /* 0x0000761000047816 */ /* 0x000fe40000000004 */
.L_x_23663:
[----:B------:R-:W-:Y:S05]  /*aa40*/  BSYNC B0 ;  /* 0x0000000000007941 */ /* 0x000fea0003800000 */
.L_x_23662:
[----:B------:R0:W-:Y:S01]  /*aa50*/  STG.E.U8 [R8.64], R4 ;  /* 0x0000000408007986 */ /* 0x0001e2000c101124 */
[----:B------:R-:W-:Y:S05]  /*aa60*/  BRA `(.L_x_23639) ;  /* 0x0000031000007947 */ /* 0x000fea0003800000 */
.L_x_23656:
        /* <DEDUP_REMOVED lines=23> */
.L_x_23638:
        /* <DEDUP_REMOVED lines=20> */
.L_x_23666:
[----:B------:R-:W-:Y:S01]  /*ad20*/  LOP3.LUT R4, R18, 0xff, RZ, 0xc0, !PT ;  /* 0x000000ff12047812 */ /* 0x000fe200078ec0ff */
[----:B------:R-:W-:-:S05]  /*ad30*/  IMAD.MOV.U32 R5, RZ, RZ, RZ ;  /* 0x000000ffff057224 */ /* 0x000fca00078e00ff */
[----:B------:R0:W-:Y:S01]  /*ad40*/  STG.E.64 [R8.64], R4 ;  /* 0x0000000408007986 */ /* 0x0001e2000c101b24 */
[----:B------:R-:W-:Y:S05]  /*ad50*/  BRA `(.L_x_23639) ;  /* 0x0000002000007947 */ /* 0x000fea0003800000 */
.L_x_23665:
[----:B------:R-:W-:-:S05]  /*ad60*/  LOP3.LUT R3, R18, 0xff, RZ, 0xc0, !PT ;  /* 0x000000ff12037812 */ /* 0x000fca00078ec0ff */
[----:B------:R0:W-:Y:S02]  /*ad70*/  STG.E [R8.64], R3 ;  /* 0x0000000308007986 */ /* 0x0001e4000c101924 */
.L_x_23639:
[----:B------:R-:W-:Y:S02]  /*ad80*/  IADD3 R23, R23, 0x80, RZ ;  /* 0x0000008017177810 */ /* 0x000fe40007ffe0ff */
.L_x_23600:
[----:B------:R-:W-:Y:S05]  /*ad90*/  BSYNC B6 ;  /* 0x0000000000067941 */ /* 0x000fea0003800000 */
.L_x_23599:
[----:B------:R-:W-:-:S13]  /*ada0*/  ISETP.GE.AND P0, PT, R23, R16, PT ;  /* 0x000000101700720c */ /* 0x000fda0003f06270 */
[----:B------:R-:W-:Y:S05]  /*adb0*/  @P0 EXIT ;  /* 0x000000000000094d */ /* 0x000fea0003800000 */
[----:B01----:R-:W-:Y:S01]  /*adc0*/  PRMT R0, R17, 0x9910, RZ ;  /* 0x0000991011007816 */ /* 0x003fe200000000ff */
        /* <DEDUP_REMOVED lines=16> */
.L_x_23670:
[----:B------:R-:W-:Y:S01]  /*aed0*/  STG.E.U8 [R2.64], R19 ;  /* 0x0000001302007986 */ /* 0x000fe2000c101124 */
[----:B------:R-:W-:Y:S05]  /*aee0*/  EXIT ;  /* 0x000000000000794d */ /* 0x000fea0003800000 */
.L_x_23669:
        /* <DEDUP_REMOVED lines=10> */
.L_x_23673:
[----:B------:R-:W-:-:S05]  /*af90*/  LOP3.LUT R19, R19, 0xff, RZ, 0xc0, !PT ;  /* 0x000000ff13137812 */ /* 0x000fca00078ec0ff */
[----:B------:R-:W-:Y:S01]  /*afa0*/  STG.E [R2.64], R19 ;  /* 0x0000001302007986 */ /* 0x000fe2000c101924 */
[----:B------:R-:W-:Y:S05]  /*afb0*/  EXIT ;  /* 0x000000000000794d */ /* 0x000fea0003800000 */
.L_x_23672:
[----:B------:R-:W-:-:S05]  /*afc0*/  LOP3.LUT R19, R19, 0xff, RZ, 0xc0, !PT ;  /* 0x000000ff13137812 */ /* 0x000fca00078ec0ff */
[----:B------:R-:W-:Y:S01]  /*afd0*/  STG.E.U16 [R2.64], R19 ;  /* 0x0000001302007986 */ /* 0x000fe2000c101524 */
[----:B------:R-:W-:Y:S05]  /*afe0*/  EXIT ;  /* 0x000000000000794d */ /* 0x000fea0003800000 */
.L_x_23668:
        /* <DEDUP_REMOVED lines=8> */
[----:B0-----:R-:W-:Y:S01]  /*b070*/  STG.E [R2.64], R5 ;  /* 0x0000000502007986 */ /* 0x001fe2000c101924 */
[----:B------:R-:W-:Y:S05]  /*b080*/  EXIT ;  /* 0x000000000000794d */ /* 0x000fea0003800000 */
.L_x_23675:
[----:B------:R-:W-:-:S04]  /*b090*/  LOP3.LUT R19, R19, 0xff, RZ, 0xc0, !PT ;  /* 0x000000ff13137812 */ /* 0x000fc800078ec0ff */
[----:B------:R-:W0:Y:S02]  /*b0a0*/  I2F.U16 R0, R19 ;  /* 0x0000001300007306 */ /* 0x000e240000101000 */
[----:B0-----:R-:W-:-:S05]  /*b0b0*/  F2FP.PACK_AB R0, RZ, R0 ;  /* 0x00000000ff00723e */ /* 0x001fca00000000ff */
[----:B------:R-:W-:Y:S01]  /*b0c0*/  STG.E.U16 [R2.64], R0 ;  /* 0x0000000002007986 */ /* 0x000fe2000c101524 */
[----:B------:R-:W-:Y:S05]  /*b0d0*/  EXIT ;  /* 0x000000000000794d */ /* 0x000fea0003800000 */
.L_x_23674:
        /* <DEDUP_REMOVED lines=9> */
[----:B0-----:R-:W-:Y:S01]  /*b170*/  STG.E.64 [R2.64], R4 ;  /* 0x0000000402007986 */ /* 0x001fe2000c101b24 */
[----:B------:R-:W-:Y:S05]  /*b180*/  EXIT ;  /* 0x000000000000794d */ /* 0x000fea0003800000 */
.L_x_23677:
[----:B------:R-:W-:-:S06]  /*b190*/  LOP3.LUT R19, R19, 0xff, RZ, 0xc0, !PT ;  /* 0x000000ff13137812 */ /* 0x000fcc00078ec0ff */
[----:B------:R-:W0:Y:S02]  /*b1a0*/  I2F.U16 R19, R19 ;  /* 0x0000001300137306 */ /* 0x000e240000101000 */
[----:B0-----:R-:W-:-:S04]  /*b1b0*/  F2FP.PACK_AB R5, RZ, R19 ;  /* 0x00000013ff05723e */ /* 0x001fc800000000ff */
[----:B------:R-:W-:-:S05]  /*b1c0*/  PRMT R5, R5, 0x5410, RZ ;  /* 0x0000541005057816 */ /* 0x000fca00000000ff */
[----:B------:R-:W-:Y:S01]  /*b1d0*/  STG.E [R2.64], R5 ;  /* 0x0000000502007986 */ /* 0x000fe2000c101924 */
[----:B------:R-:W-:Y:S05]  /*b1e0*/  EXIT ;  /* 0x000000000000794d */ /* 0x000fea0003800000 */
.L_x_23676:
[----:B------:R-:W-:-:S06]  /*b1f0*/  LOP3.LUT R4, R19, 0xff, RZ, 0xc0, !PT ;  /* 0x000000ff13047812 */ /* 0x000fcc00078ec0ff */
[----:B------:R-:W0:Y:S02]  /*b200*/  I2F.F64.U16 R4, R4 ;  /* 0x0000000400047312 */ /* 0x000e240000101800 */
[----:B0-----:R-:W-:Y:S01]  /*b210*/  STG.E.64 [R2.64], R4 ;  /* 0x0000000402007986 */ /* 0x001fe2000c101b24 */
[----:B------:R-:W-:Y:S05]  /*b220*/  EXIT ;  /* 0x000000000000794d */ /* 0x000fea0003800000 */
.L_x_23667:
        /* <DEDUP_REMOVED lines=12> */
.L_x_23680:
[----:B------:R-:W-:Y:S01]  /*b2f0*/  LOP3.LUT R4, R19, 0xff, RZ, 0xc0, !PT ;  /* 0x000000ff13047812 */ /* 0x000fe200078ec0ff */
[----:B------:R-:W-:-:S05]  /*b300*/  CS2R R6, SRZ ;  /* 0x0000000000067805 */ /* 0x000fca000001ff00 */
[----:B------:R-:W0:Y:S02]  /*b310*/  I2F.F64.U16 R4, R4 ;  /* 0x0000000400047312 */ /* 0x000e240000101800 */
[----:B0-----:R-:W-:Y:S01]  /*b320*/  STG.E.128 [R2.64], R4 ;  /* 0x0000000402007986 */ /* 0x001fe2000c101d24 */
[----:B------:R-:W-:Y:S05]  /*b330*/  EXIT ;  /* 0x000000000000794d */ /* 0x000fea0003800000 */
.L_x_23679:
[----:B------:R-:W-:-:S13]  /*b340*/  ISETP.NE.AND P0, PT, R0, 0xf, PT ;  /* 0x0000000f0000780c */ /* 0x000fda0003f05270 */
[----:B------:R-:W-:Y:S05]  /*b350*/  @!P0 BRA `(.L_x_23681) ;  /* 0x000002f000008947 */ /* 0x000fea0003800000 */
[----:B------:R-:W-:-:S13]  /*b360*/  ISETP.NE.AND P0, PT, R0, 0x17, PT ;  /* 0x000000170000780c */ /* 0x000fda0003f05270 */
[----:B------:R-:W-:Y:S05]  /*b370*/  @!P0 BRA `(.L_x_23682) ;  /* 0x0000016000008947 */ /* 0x000fea0003800000 */
[----:B------:R-:W-:-:S13]  /*b380*/  ISETP.NE.AND P0, PT, R0, 0x18, PT ;  /* 0x000000180000780c */ /* 0x000fda0003f05270 */
[----:B------:R-:W-:Y:S05]  /*b390*/  @P0 BRA `(.L_x_23671) ;  /* 0x0000084000000947 */ /* 0x000fea0003800000 */
[----:B------:R-:W-:Y:S01]  /*b3a0*/  LOP3.LUT R19, R19, 0xff, RZ, 0xc0, !PT ;  /* 0x000000ff13137812 */ /* 0x000fe200078ec0ff */
[----:B------:R-:W-:Y:S05]  /*b3b0*/  BSSY B0, `(.L_x_23683) ;  /* 0x000000f000007945 */ /* 0x000fea0003800000 */
[----:B------:R-:W0:Y:S02]  /*b3c0*/  I2F.U16 R19, R19 ;  /* 0x0000001300137306 */ /* 0x000e240000101000 */
[C---:B0-----:R-:W-:Y:S02]  /*b3d0*/  LOP3.LUT R4, R19.reuse, 0x7fffffff, RZ, 0xc0, !PT ;  /* 0x7fffffff13047812 */ /* 0x041fe400078ec0ff */
[----:B------:R-:W-:-:S02]  /*b3e0*/  LOP3.LUT R0, R19, 0x80000000, RZ, 0xc0, !PT ;  /* 0x8000000013007812 */ /* 0x000fc400078ec0ff */
        /* <DEDUP_REMOVED lines=11> */
.L_x_23684:
[----:B------:R-:W-:Y:S05]  /*b4a0*/  BSYNC B0 ;  /* 0x0000000000007941 */ /* 0x000fea0003800000 */
.L_x_23683:
[----:B------:R-:W-:-:S05]  /*b4b0*/  LOP3.LUT R5, R0, R5, RZ, 0xfc, !PT ;  /* 0x0000000500057212 */ /* 0x000fca00078efcff */
[----:B------:R-:W-:Y:S01]  /*b4c0*/  STG.E.U8 [R2.64], R5 ;  /* 0x0000000502007986 */ /* 0x000fe2000c101124 */
[----:B------:R-:W-:Y:S05]  /*b4d0*/  EXIT ;  /* 0x000000000000794d */ /* 0x000fea0003800000 */
.L_x_23682:
[----:B------:R-:W-:Y:S01]  /*b4e0*/  LOP3.LUT R19, R19, 0xff, RZ, 0xc0, !PT ;  /* 0x000000ff13137812 */ /* 0x000fe200078ec0ff */
[----:B------:R-:W-:Y:S05]  /*b4f0*/  BSSY B0, `(.L_x_23685) ;  /* 0x0000010000007945 */ /* 0x000fea0003800000 */
        /* <DEDUP_REMOVED lines=12> */
.L_x_23686:
[----:B------:R-:W-:Y:S01]  /*b5c0*/  IMAD.MOV.U32 R0, RZ, RZ, 0x7f ;  /* 0x0000007fff007424 */ /* 0x000fe200078e00ff */
[----:B------:R-:W-:-:S04]  /*b5d0*/  ISETP.GT.U32.AND P0, PT, R4, 0x7f800000, PT ;  /* 0x7f8000000400780c */ /* 0x000fc80003f04070 */
[----:B------:R-:W-:-:S04]  /*b5e0*/  SEL R0, R0, 0x7c, P0 ;  /* 0x0000007c00007807 */ /* 0x000fc80000000000 */
.L_x_23687:
[----:B------:R-:W-:Y:S05]  /*b5f0*/  BSYNC B0 ;  /* 0x0000000000007941 */ /* 0x000fea0003800000 */
.L_x_23685:
[----:B------:R-:W-:-:S04]  /*b600*/  LOP3.LUT R4, R19, 0x80000000, RZ, 0xc0, !PT ;  /* 0x8000000013047812 */ /* 0x000fc800078ec0ff */
[----:B------:R-:W-:-:S04]  /*b610*/  SHF.R.U32.HI R5, RZ, 0x18, R4 ;  /* 0x00000018ff057819 */ /* 0x000fc80000011604 */
[----:B------:R-:W-:-:S05]  /*b620*/  LOP3.LUT R5, R0, R5, RZ, 0xfc, !PT ;  /* 0x0000000500057212 */ /* 0x000fca00078efcff */
[----:B------:R-:W-:Y:S01]  /*b630*/  STG.E.U8 [R2.64], R5 ;  /* 0x0000000502007986 */ /* 0x000fe2000c101124 */
[----:B------:R-:W-:Y:S05]  /*b640*/  EXIT ;  /* 0x000000000000794d */ /* 0x000fea0003800000 */
.L_x_23681:
[----:B------:R-:W-:-:S04]  /*b650*/  LOP3.LUT R19, R19, 0xff, RZ, 0xc0, !PT ;  /* 0x000000ff13137812 */ /* 0x000fc800078ec0ff */
[----:B------:R-:W0:Y:S02]  /*b660*/  I2F.U16 R0, R19 ;  /* 0x0000001300007306 */ /* 0x000e240000101000 */
[----:B0-----:R-:W-:-:S05]  /*b670*/  F2FP.BF16.PACK_AB R0, RZ, R0 ;  /* 0x00000000ff00723e */ /* 0x001fca00000010ff */
[----:B------:R-:W-:Y:S01]  /*b680*/  STG.E.U16 [R2.64], R0 ;  /* 0x0000000002007986 */ /* 0x000fe2000c101524 */
[----:B------:R-:W-:Y:S05]  /*b690*/  EXIT ;  /* 0x000000000000794d */ /* 0x000fea0003800000 */
.L_x_23678:
        /* <DEDUP_REMOVED lines=9> */
[----:B------:R-:W-:Y:S01]  /*b730*/  STG.E.U16 [R2.64], R19 ;  /* 0x0000001302007986 */ /* 0x000fe2000c101524 */
[----:B------:R-:W-:Y:S05]  /*b740*/  EXIT ;  /* 0x000000000000794d */ /* 0x000fea0003800000 */
.L_x_23690:
[----:B------:R-:W-:Y:S01]  /*b750*/  LOP3.LUT R19, R19, 0xff, RZ, 0xc0, !PT ;  /* 0x000000ff13137812 */ /* 0x000fe200078ec0ff */
[----:B------:R-:W-:Y:S01]  /*b760*/  BSSY B0, `(.L_x_23691) ;  /* 0x0000015000007945 */ /* 0x000fe20003800000 */
[----:B------:R-:W-:-:S04]  /*b770*/  IMAD.MOV.U32 R0, RZ, RZ, 0x80 ;  /* 0x00000080ff007424 */ /* 0x000fc800078e00ff */
        /* <DEDUP_REMOVED lines=15> */
.L_x_23693:
[----:B------:R-:W-:-:S04]  /*b870*/  LOP3.LUT R0, R19, 0x80000000, RZ, 0xc0, !PT ;  /* 0x8000000013007812 */ /* 0x000fc800078ec0ff */
[----:B------:R-:W-:-:S04]  /*b880*/  SHF.R.U32.HI R5, RZ, 0x18, R0 ;  /* 0x00000018ff057819 */ /* 0x000fc80000011600 */
[----:B------:R-:W-:-:S04]  /*b890*/  LOP3.LUT R4, R4, R5, RZ, 0xfc, !PT ;  /* 0x0000000504047212 */ /* 0x000fc800078efcff */
[----:B------:R-:W-:Y:S02]  /*b8a0*/  PRMT R0, R4, 0x7610, R0 ;  /* 0x0000761004007816 */ /* 0x000fe40000000000 */
.L_x_23692:
[----:B------:R-:W-:Y:S05]  /*b8b0*/  BSYNC B0 ;  /* 0x0000000000007941 */ /* 0x000fea0003800000 */
.L_x_23691:
[----:B------:R-:W-:Y:S01]  /*b8c0*/  STG.E.U8 [R2.64], R0 ;  /* 0x0000000002007986 */ /* 0x000fe2000c101124 */
[----:B------:R-:W-:Y:S05]  /*b8d0*/  EXIT ;  /* 0x000000000000794d */ /* 0x000fea0003800000 */
.L_x_23689:
        /* <DEDUP_REMOVED lines=18> */
.L_x_23696:
[----:B------:R-:W-:-:S04]  /*ba00*/  LOP3.LUT R0, R19, 0x80000000, RZ, 0xc0, !PT ;  /* 0x8000000013007812 */ /* 0x000fc800078ec0ff */
[----:B------:R-:W-:-:S04]  /*ba10*/  SHF.R.U32.HI R5, RZ, 0x18, R0 ;  /* 0x00000018ff057819 */ /* 0x000fc80000011600 */
[----:B------:R-:W-:-:S04]  /*ba20*/  LOP3.LUT R4, R4, R5, RZ, 0xfc, !PT ;  /* 0x0000000504047212 */ /* 0x000fc800078efcff */
[----:B------:R-:W-:Y:S02]  /*ba30*/  PRMT R0, R4, 0x7610, R0 ;  /* 0x0000761004007816 */ /* 0x000fe40000000000 */
.L_x_23695:
[----:B------:R-:W-:Y:S05]  /*ba40*/  BSYNC B0 ;  /* 0x0000000000007941 */ /* 0x000fea0003800000 */
.L_x_23694:
[----:B------:R-:W-:Y:S01]  /*ba50*/  STG.E.U8 [R2.64], R0 ;  /* 0x0000000002007986 */ /* 0x000fe2000c101124 */
[----:B------:R-:W-:Y:S05]  /*ba60*/  EXIT ;  /* 0x000000000000794d */ /* 0x000fea0003800000 */
.L_x_23688:
[----:B------:R-:W-:-:S13]  /*ba70*/  ISETP.NE.AND P0, PT, R0, 0x1c, PT ;  /* 0x0000001c0000780c */ /* 0x000fda0003f05270 */
[----:B------:R-:W-:Y:S05]  /*ba80*/  @!P0 BRA `(.L_x_23697) ;  /* 0x000002d000008947 */ /* 0x000fea0003800000 */
[----:B------:R-:W-:-:S13]  /*ba90*/  ISETP.NE.AND P0, PT, R0, 0x1d, PT ;  /* 0x0000001d0000780c */ /* 0x000fda0003f05270 */
[----:B------:R-:W-:Y:S05]  /*baa0*/  @!P0 BRA `(.L_x_23698) ;  /* 0x0000027000008947 */ /* 0x000fea0003800000 */
[----:B------:R-:W-:-:S13]  /*bab0*/  ISETP.NE.AND P0, PT, R0, 0x2c, PT ;  /* 0x0000002c0000780c */ /* 0x000fda0003f05270 */
[----:B------:R-:W-:Y:S05]  /*bac0*/  @P0 BRA `(.L_x_23671) ;  /* 0x0000011000000947 */ /* 0x000fea0003800000 */
[----:B------:R-:W-:Y:S02]  /*bad0*/  LOP3.LUT R19, R19, 0xff, RZ, 0xc0, !PT ;  /* 0x000000ff13137812 */ /* 0x000fe400078ec0ff */
[----:B------:R-:W-:Y:S02]  /*bae0*/  PLOP3.LUT P0, PT, PT, PT, PT, 0x80, 0x0 ;  /* 0x000000000000781c */ /* 0x000fe40003f0f070 */
        /* <DEDUP_REMOVED lines=15> */
.L_x_23671:
        /* <DEDUP_REMOVED lines=20> */
.L_x_23698:
[----:B------:R-:W-:Y:S01]  /*bd20*/  LOP3.LUT R4, R19, 0xff, RZ, 0xc0, !PT ;  /* 0x000000ff13047812 */ /* 0x000fe200078ec0ff */
[----:B------:R-:W-:-:S05]  /*bd30*/  IMAD.MOV.U32 R5, RZ, RZ, RZ ;  /* 0x000000ffff057224 */ /* 0x000fca00078e00ff */
[----:B------:R-:W-:Y:S01]  /*bd40*/  STG.E.64 [R2.64], R4 ;  /* 0x0000000402007986 */ /* 0x000fe2000c101b24 */
[----:B------:R-:W-:Y:S05]  /*bd50*/  EXIT ;  /* 0x000000000000794d */ /* 0x000fea0003800000 */
.L_x_23697:
[----:B------:R-:W-:-:S05]  /*bd60*/  LOP3.LUT R19, R19, 0xff, RZ, 0xc0, !PT ;  /* 0x000000ff13137812 */ /* 0x000fca00078ec0ff */
[----:B------:R-:W-:Y:S01]  /*bd70*/  STG.E [R2.64], R19 ;  /* 0x0000001302007986 */ /* 0x000fe2000c101924 */
[----:B------:R-:W-:Y:S05]  /*bd80*/  EXIT ;  /* 0x000000000000794d */ /* 0x000fea0003800000 */
        .weak           $__internal_19_$__cuda_sm20_rem_u16
        .type           $__internal_19_$__cuda_sm20_rem_u16,@function
        .size           $__internal_19_$__cuda_sm20_rem_u16,(.L_x_50464 - $__internal_19_$__cuda_sm20_rem_u16)
$__internal_19_$__cuda_sm20_rem_u16:
        /* <DEDUP_REMOVED lines=12> */
[----:B------:R-:W-:-:S06]  /*be50*/  FMUL.RZ R6, R5, R6 ;  /* 0x0000000605067220 */ /* 0x000fcc000040c000 */
[----:B------:R-:W0:Y:S02]  /*be60*/  F2I.U32.TRUNC.NTZ R6, R6 ;  /* 0x0000000600067305 */ /* 0x000e24000020f000 */
[----:B0-----:R-:W-:-:S05]  /*be70*/  LOP3.LUT R5, R6, 0xffff, RZ, 0xc0, !PT ;  /* 0x0000ffff06057812 */ /* 0x001fca00078ec0ff */
[----:B------:R-:W-:-:S04]  /*be80*/  IMAD.MOV R5, RZ, RZ, -R5 ;  /* 0x000000ffff057224 */ /* 0x000fc800078e0a05 */
[----:B------:R-:W-:Y:S02]  /*be90*/  IMAD R0, R0, R5, R27 ;  /* 0x0000000500007224 */ /* 0x000fe400078e021b */
[----:B------:R-:W-:Y:S02]  /*bea0*/  IMAD.MOV.U32 R5, RZ, RZ, 0x0 ;  /* 0x00000000ff057424 */ /* 0x000fe400078e00ff */
[----:B------:R-:W-:Y:S02]  /*beb0*/  @!P1 IMAD.MOV.U32 R0, RZ, RZ, -0x1 ;  /* 0xffffffffff009424 */ /* 0x000fe400078e00ff */
[----:B------:R-:W-:Y:S05]  /*bec0*/  RET.REL.NODEC R4 `(_ZN2at6native27unrolled_elementwise_kernelINS0_13BinaryFunctorIhhhZZZNS0_16fmod_kernel_cudaERNS_18TensorIteratorBaseEENKUlvE_clEvENKUlvE_clEvEUlhhE_EESt5arrayIPcLm3EELi4E23TrivialOffsetCalculatorILi2EjESC_ILi1EjENS0_6memory12LoadWithCastILi2EEENSF_13StoreWithCastILi1EEEEEviT_T0_T2_T3_T4_T5_) ;  /* 0xffff413004007950 */ /* 0x000fea0003c3ffff */
.L_x_23699:
        /* <DEDUP_REMOVED lines=11> */
.L_x_50464:


//--------------------- .text._ZN2at6native18elementwise_kernelILi128ELi4EZNS0_22gpu_kernel_impl_nocastINS0_13BinaryFunctorIhhhZZZNS0_16fmod_kernel_cudaERNS_18TensorIteratorBaseEENKUlvE_clEvENKUlvE_clEvEUlhhE_EEEEvS5_RKT_EUliE_EEviT1_ --------------------------
	.section	.text._ZN2at6native18elementwise_kernelILi128ELi4EZNS0_22gpu_kernel_impl_nocastINS0_13BinaryFunctorIhhhZZZNS0_16fmod_kernel_cudaERNS_18TensorIteratorBaseEENKUlvE_clEvENKUlvE_clEvEUlhhE_EEEEvS5_RKT_EUliE_EEviT1_,"ax",@progbits
	.sectioninfo	@"SHI_REGISTERS=16"
	.align	128
        .global         _ZN2at6native18elementwise_kernelILi128ELi4EZNS0_22gpu_kernel_impl_nocastINS0_13BinaryFunctorIhhhZZZNS0_16fmod_kernel_cudaERNS_18TensorIteratorBaseEENKUlvE_clEvENKUlvE_clEvEUlhhE_EEEEvS5_RKT_EUliE_EEviT1_
        .type           _ZN2at6native18elementwise_kernelILi128ELi4EZNS0_22gpu_kernel_impl_nocastINS0_13BinaryFunctorIhhhZZZNS0_16fmod_kernel_cudaERNS_18TensorIteratorBaseEENKUlvE_clEvENKUlvE_clEvEUlhhE_EEEEvS5_RKT_EUliE_EEviT1_,@function
        .size           _ZN2at6native18elementwise_kernelILi128ELi4EZNS0_22gpu_kernel_impl_nocastINS0_13BinaryFunctorIhhhZZZNS0_16fmod_kernel_cudaERNS_18TensorIteratorBaseEENKUlvE_clEvENKUlvE_clEvEUlhhE_EEEEvS5_RKT_EUliE_EEviT1_,(.L_x_50465 - _ZN2at6native18elementwise_kernelILi128ELi4EZNS0_22gpu_kernel_impl_nocastINS0_13BinaryFunctorIhhhZZZNS0_16fmod_kernel_cudaERNS_18TensorIteratorBaseEENKUlvE_clEvENKUlvE_clEvEUlhhE_EEEEvS5_RKT_EUliE_EEviT1_)
        .other          _ZN2at6native18elementwise_kernelILi128ELi4EZNS0_22gpu_kernel_impl_nocastINS0_13BinaryFunctorIhhhZZZNS0_16fmod_kernel_cudaERNS_18TensorIteratorBaseEENKUlvE_clEvENKUlvE_clEvEUlhhE_EEEEvS5_RKT_EUliE_EEviT1_,@"STO_CUDA_ENTRY STV_DEFAULT"
_ZN2at6native18elementwise_kernelILi128ELi4EZNS0_22gpu_kernel_impl_nocastINS0_13BinaryFunctorIhhhZZZNS0_16fmod_kernel_cudaERNS_18TensorIteratorBaseEENKUlvE_clEvENKUlvE_clEvEUlhhE_EEEEvS5_RKT_EUliE_EEviT1_:
.text._ZN2at6native18elementwise_kernelILi128ELi4EZNS0_22gpu_kernel_impl_nocastINS0_13BinaryFunctorIhhhZZZNS0_16fmod_kernel_cudaERNS_18TensorIteratorBaseEENKUlvE_clEvENKUlvE_clEvEUlhhE_EEEEvS5_RKT_EUliE_EEviT1_:
        /* <DEDUP_REMOVED lines=261> */
.L_x_23702:
[----:B------:R-:W-:Y:S02]  /*1050*/  IADD3 R8, P0, R4, c[0x0][0x3d0], RZ ;  /* 0x0000f40004087a10 */ /* 0x000fe40007f1e0ff */
[----:B------:R-:W-:Y:S02]  /*1060*/  IADD3 R10, P1, R6, c[0x0][0x3d8], RZ ;  /* 0x0000f600060a7a10 */ /* 0x000fe40007f3e0ff */
[----:B------:R-:W-:Y:S02]  /*1070*/  IADD3.X R9, RZ, c[0x0][0x3d4], RZ, P0, !PT ;  /* 0x0000f500ff097a10 */ /* 0x000fe400007fe4ff */
[----:B------:R-:W-:-:S04]  /*1080*/  IADD3.X R11, RZ, c[0x0][0x3dc], RZ, P1, !PT ;  /* 0x0000f700ff0b7a10 */ /* 0x000fc80000ffe4ff */
[----:B------:R0:W5:Y:S04]  /*1090*/  LDG.E.U8 R9, [R8.64] ;  /* 0x0000000408097981 */ /* 0x000168000c1e1100 */
[----:B------:R0:W5:Y:S01]  /*10a0*/  LDG.E.U8 R4, [R10.64] ;  /* 0x000000040a047981 */ /* 0x000162000c1e1100 */
[----:B------:R-:W-:Y:S02]  /*10b0*/  IADD3 R6, P0, R2, c[0x0][0x3c8], RZ ;  /* 0x0000f20002067a10 */ /* 0x000fe40007f1e0ff */
[----:B------:R-:W-:Y:S02]  /*10c0*/  MOV R12, 0x10f0 ;  /* 0x000010f0000c7802 */ /* 0x000fe40000000f00 */
[----:B------:R-:W-:-:S04]  /*10d0*/  IADD3.X R7, RZ, c[0x0][0x3cc], RZ, P0, !PT ;  /* 0x0000f300ff077a10 */ /* 0x000fc800007fe4ff */
[----:B0----5:R-:W-:Y:S05]  /*10e0*/  CALL.REL.NOINC `($__internal_20_$__cuda_sm20_rem_u16) ;  /* 0x0000327000007944 */ /* 0x021fea0003c00000 */
[----:B------:R0:W-:Y:S01]  /*10f0*/  STG.E.U8 [R6.64], R13 ;  /* 0x0000000d06007986 */ /* 0x0001e2000c101104 */
[----:B------:R-:W-:-:S04]  /*1100*/  LEA R0, R5, R0, 0x9 ;  /* 0x0000000005007211 */ /* 0x000fc800078e48ff */
[----:B------:R-:W-:Y:S02]  /*1110*/  IADD3 R3, R0, 0x80, RZ ;  /* 0x0000008000037810 */ /* 0x000fe40007ffe0ff */
.L_x_23701:
[----:B------:R-:W-:Y:S05]  /*1120*/  BSYNC B0 ;  /* 0x0000000000007941 */ /* 0x000fea0003800000 */
.L_x_23700:
[----:B------:R-:W-:Y:S01]  /*1130*/  ISETP.GE.AND P0, PT, R3, c[0x0][0x160], PT ;  /* 0x0000580003007a0c */ /* 0x000fe20003f06270 */
[----:B------:R-:W-:-:S12]  /*1140*/  BSSY B0, `(.L_x_23703) ;  /* 0x0000216000007945 */ /* 0x000fd80003800000 */
        /* <DEDUP_REMOVED lines=8> */
[----:B0-----:R-:W-:Y:S01]  /*11d0*/  IMAD.HI.U32 R6, R3, c[0x0][0x170], R2 ;  /* 0x00005c0003067a27 */ /* 0x001fe200078e0002 */
        /* <DEDUP_REMOVED lines=245> */
.L_x_23705:
[----:B------:R-:W-:Y:S02]  /*2130*/  IADD3 R8, P0, R2, c[0x0][0x3d0], RZ ;  /* 0x0000f40002087a10 */ /* 0x000fe40007f1e0ff */
[----:B------:R-:W-:Y:S02]  /*2140*/  IADD3 R4, P1, R4, c[0x0][0x3d8], RZ ;  /* 0x0000f60004047a10 */ /* 0x000fe40007f3e0ff */
[----:B------:R-:W-:Y:S02]  /*2150*/  IADD3.X R9, RZ, c[0x0][0x3d4], RZ, P0, !PT ;  /* 0x0000f500ff097a10 */ /* 0x000fe400007fe4ff */
[----:B------:R-:W-:-:S04]  /*2160*/  IADD3.X R5, RZ, c[0x0][0x3dc], RZ, P1, !PT ;  /* 0x0000f700ff057a10 */ /* 0x000fc80000ffe4ff */
[----:B------:R1:W5:Y:S04]  /*2170*/  LDG.E.U8 R9, [R8.64] ;  /* 0x0000000408097981 */ /* 0x000368000c1e1100 */
[----:B------:R1:W5:Y:S01]  /*2180*/  LDG.E.U8 R4, [R4.64] ;  /* 0x0000000404047981 */ /* 0x000362000c1e1100 */
[----:B0-----:R-:W-:Y:S02]  /*2190*/  IADD3 R6, P0, R0, c[0x0][0x3c8], RZ ;  /* 0x0000f20000067a10 */ /* 0x001fe40007f1e0ff */
[----:B------:R-:W-:Y:S02]  /*21a0*/  MOV R12, 0x21d0 ;  /* 0x000021d0000c7802 */ /* 0x000fe40000000f00 */
[----:B------:R-:W-:-:S04]  /*21b0*/  IADD3.X R7, RZ, c[0x0][0x3cc], RZ, P0, !PT ;  /* 0x0000f300ff077a10 */ /* 0x000fc800007fe4ff */
[----:B-1---5:R-:W-:Y:S05]  /*21c0*/  CALL.REL.NOINC `($__internal_20_$__cuda_sm20_rem_u16) ;  /* 0x0000219000007944 */ /* 0x022fea0003c00000 */
[----:B------:R0:W-:Y:S01]  /*21d0*/  STG.E.U8 [R6.64], R13 ;  /* 0x0000000d06007986 */ /* 0x0001e2000c101104 */
[----:B------:R-:W-:-:S04]  /*21e0*/  IADD3 R3, R3, 0x80, RZ ;  /* 0x0000008003037810 */ /* 0x000fc80007ffe0ff */
[----:B------:R-:W-:-:S13]  /*21f0*/  ISETP.GE.AND P0, PT, R3, c[0x0][0x160], PT ;  /* 0x0000580003007a0c */ /* 0x000fda0003f06270 */
[----:B------:R-:W-:Y:S05]  /*2200*/  @P0 BRA `(.L_x_23704) ;  /* 0x0000109000000947 */ /* 0x000fea0003800000 */
[----:B0-----:R-:W-:Y:S01]  /*2210*/  ISETP.NE.AND P0, PT, RZ, c[0x0][0x168], PT ;  /* 0x00005a00ff007a0c */ /* 0x001fe20003f05270 */
        /* <DEDUP_REMOVED lines=252> */
.L_x_23706:
        /* <DEDUP_REMOVED lines=11> */
[----:B------:R-:W-:-:S03]  /*3290*/  IADD3 R3, R3, 0x80, RZ ;  /* 0x0000008003037810 */ /* 0x000fc60007ffe0ff */
.L_x_23704:
[----:B0-----:R-:W-:Y:S05]  /*32a0*/  BSYNC B0 ;  /* 0x0000000000007941 */ /* 0x001fea0003800000 */
.L_x_23703:
[----:B------:R-:W-:-:S13]  /*32b0*/  ISETP.GE.AND P0, PT, R3, c[0x0][0x160], PT ;  /* 0x0000580003007a0c */ /* 0x000fda0003f06270 */
[----:B------:R-:W-:Y:S05]  /*32c0*/  @P0 EXIT ;  /* 0x000000000000094d */ /* 0x000fea0003800000 */
        /* <DEDUP_REMOVED lines=253> */
.L_x_23707:
[----:B------:R-:W-:Y:S02]  /*42a0*/  IADD3 R4, P1, R4, c[0x0][0x3d8], RZ ;  /* 0x0000f60004047a10 */ /* 0x000fe40007f3e0ff */
[----:B------:R-:W-:Y:S02]  /*42b0*/  IADD3 R6, P0, R2, c[0x0][0x3d0], RZ ;  /* 0x0000f40002067a10 */ /* 0x000fe40007f1e0ff */
[----:B------:R-:W-:Y:S02]  /*42c0*/  IADD3.X R5, RZ, c[0x0][0x3dc], RZ, P1, !PT ;  /* 0x0000f700ff057a10 */ /* 0x000fe40000ffe4ff */
[----:B------:R-:W-:-:S03]  /*42d0*/  IADD3.X R7, RZ, c[0x0][0x3d4], RZ, P0, !PT ;  /* 0x0000f500ff077a10 */ /* 0x000fc600007fe4ff */
[----:B------:R0:W5:Y:S04]  /*42e0*/  LDG.E.U8 R4, [R4.64] ;  /* 0x0000000404047981 */ /* 0x000168000c1e1100 */
[----:B------:R0:W5:Y:S01]  /*42f0*/  LDG.E.U8 R9, [R6.64] ;  /* 0x0000000406097981 */ /* 0x000162000c1e1100 */
[----:B------:R-:W-:Y:S02]  /*4300*/  IADD3 R2, P0, R0, c[0x0][0x3c8], RZ ;  /* 0x0000f20000027a10 */ /* 0x000fe40007f1e0ff */
[----:B------:R-:W-:Y:S02]  /*4310*/  MOV R12, 0x4340 ;  /* 0x00004340000c7802 */ /* 0x000fe40000000f00 */
[----:B------:R-:W-:-:S04]  /*4320*/  IADD3.X R3, RZ, c[0x0][0x3cc], RZ, P0, !PT ;  /* 0x0000f300ff037a10 */ /* 0x000fc800007fe4ff */
[----:B0----5:R-:W-:Y:S05]  /*4330*/  CALL.REL.NOINC `($__internal_20_$__cuda_sm20_rem_u16) ;  /* 0x0000002000007944 */ /* 0x021fea0003c00000 */
[----:B------:R-:W-:Y:S01]  /*4340*/  STG.E.U8 [R2.64], R13 ;  /* 0x0000000d02007986 */ /* 0x000fe2000c101104 */
[----:B------:R-:W-:Y:S05]  /*4350*/  EXIT ;  /* 0x000000000000794d */ /* 0x000fea0003800000 */
        .weak           $__internal_20_$__cuda_sm20_rem_u16
        .type           $__internal_20_$__cuda_sm20_rem_u16,@function
        .size           $__internal_20_$__cuda_sm20_rem_u16,(.L_x_50465 - $__internal_20_$__cuda_sm20_rem_u16)
$__internal_20_$__cuda_sm20_rem_u16:
[----:B------:R-:W0:Y:S01]  /*4360*/  I2F.U16 R8, R4 ;  /* 0x0000000400087306 */ /* 0x000e220000101000 */
[----:B------:R-:W-:Y:S01]  /*4370*/  HFMA2.MMA R10, -RZ, RZ, 15, 0 ;  /* 0x4b800000ff0a7435 */ /* 0x000fe200000001ff */
[----:B0-----:R-:W-:-:S02]  /*4380*/  FSETP.GEU.AND P1, PT, |R8|, 1.175494350822287508e-38, PT ;  /* 0x008000000800780b */ /* 0x001fc40003f2e200 */
[----:B------:R-:W-:-:S07]  /*4390*/  FSETP.GT.AND P0, PT, |R8|, 8.50705917302346158658e+37, PT ;  /* 0x7e8000000800780b */ /* 0x000fce0003f04200 */
[----:B------:R-:W-:-:S04]  /*43a0*/  FSEL R10, R10, 1, !P1 ;  /* 0x3f8000000a0a7808 */ /* 0x000fc80004800000 */
[----:B------:R-:W-:Y:S02]  /*43b0*/  FSEL R11, R10, 0.25, !P0 ;  /* 0x3e8000000a0b7808 */ /* 0x000fe40004000000 */
[----:B------:R-:W-:-:S03]  /*43c0*/  ISETP.NE.U32.AND P0, PT, R4, RZ, PT ;  /* 0x000000ff0400720c */ /* 0x000fc60003f05070 */
[----:B------:R-:W-:Y:S02]  /*43d0*/  FMUL R10, R8, R11 ;  /* 0x0000000b080a7220 */ /* 0x000fe40000400000 */
[----:B------:R-:W-:Y:S08]  /*43e0*/  I2F.U16.RZ R8, R9 ;  /* 0x0000000900087306 */ /* 0x000ff0000010d000 */
[----:B------:R-:W0:Y:S02]  /*43f0*/  MUFU.RCP R10, R10 ;  /* 0x0000000a000a7308 */ /* 0x000e240000001000 */
[----:B0-----:R-:W-:Y:S01]  /*4400*/  FMUL R11, R11, R10 ;  /* 0x0000000a0b0b7220 */ /* 0x001fe20000400000 */
[----:B------:R-:W-:-:S04]  /*4410*/  MOV R10, R12 ;  /* 0x0000000c000a7202 */ /* 0x000fc80000000f00 */
[----:B------:R-:W-:-:S05]  /*4420*/  IADD3 R11, R11, 0x2, RZ ;  /* 0x000000020b0b7810 */ /* 0x000fca0007ffe0ff */
[----:B------:R-:W-:-:S06]  /*4430*/  FMUL.RZ R8, R8, R11 ;  /* 0x0000000b08087220 */ /* 0x000fcc000040c000 */
[----:B------:R-:W0:Y:S02]  /*4440*/  F2I.U32.TRUNC.NTZ R8, R8 ;  /* 0x0000000800087305 */ /* 0x000e24000020f000 */
[----:B0-----:R-:W-:-:S04]  /*4450*/  LOP3.LUT R11, R8, 0xffff, RZ, 0xc0, !PT ;  /* 0x0000ffff080b7812 */ /* 0x001fc800078ec0ff */
[----:B------:R-:W-:-:S05]  /*4460*/  IADD3 R11, -R11, RZ, RZ ;  /* 0x000000ff0b0b7210 */ /* 0x000fca0007ffe1ff */
[----:B------:R-:W-:Y:S01]  /*4470*/  IMAD R13, R4, R11, R9 ;  /* 0x0000000b040d7224 */ /* 0x000fe200078e0209 */
[----:B------:R-:W-:Y:S01]  /*4480*/  HFMA2.MMA R11, -RZ, RZ, 0, 0 ;  /* 0x00000000ff0b7435 */ /* 0x000fe200000001ff */
[----:B------:R-:W-:-:S05]  /*4490*/  @!P0 MOV R13, 0xffffffff ;  /* 0xffffffff000d8802 */ /* 0x000fca0000000f00 */
[----:B------:R-:W-:Y:S05]  /*44a0*/  RET.REL.NODEC R10 `(_ZN2at6native18elementwise_kernelILi128ELi4EZNS0_22gpu_kernel_impl_nocastINS0_13BinaryFunctorIhhhZZZNS0_16fmod_kernel_cudaERNS_18TensorIteratorBaseEENKUlvE_clEvENKUlvE_clEvEUlhhE_EEEEvS5_RKT_EUliE_EEviT1_) ;  /* 0xffffbb500a007950 */ /* 0x000fea0003c3ffff */
.L_x_23708:
        /* <DEDUP_REMOVED lines=13> */
.L_x_50465:


//--------------------- .text._ZN2at6native27unrolled_elementwise_kernelINS0_13BinaryFunctorIhhhZZZNS0_16fmod_kernel_cudaERNS_18TensorIteratorBaseEENKUlvE_clEvENKUlvE_clEvEUlhhE_EESt5arrayIPcLm3EELi4E23TrivialOffsetCalculatorILi2EjESC_ILi1EjENS0_6memory15LoadWithoutCastENSF_16StoreWithoutCastEEEviT_T0_T2_T3_T4_T5_ --------------------------
	.section	.text._ZN2at6native27unrolled_elementwise_kernelINS0_13BinaryFunctorIhhhZZZNS0_16fmod_kernel_cudaERNS_18TensorIteratorBaseEENKUlvE_clEvENKUlvE_clEvEUlhhE_EESt5arrayIPcLm3EELi4E23TrivialOffsetCalculatorILi2EjESC_ILi1EjENS0_6memory15LoadWithoutCastENSF_16StoreWithoutCastEEEviT_T0_T2_T3_T4_T5_,"ax",@progbits
	.sectioninfo	@"SHI_REGISTERS=25"
	.align	128
        .global         _ZN2at6native27unrolled_elementwise_kernelINS0_13BinaryFunctorIhhhZZZNS0_16fmod_kernel_cudaERNS_18TensorIteratorBaseEENKUlvE_clEvENKUlvE_clEvEUlhhE_EESt5arrayIPcLm3EELi4E23TrivialOffsetCalculatorILi2EjESC_ILi1EjENS0_6memory15LoadWithoutCastENSF_16StoreWithoutCastEEEviT_T0_T2_T3_T4_T5_
        .type           _ZN2at6native27unrolled_elementwise_kernelINS0_13BinaryFunctorIhhhZZZNS0_16fmod_kernel_cudaERNS_18TensorIteratorBaseEENKUlvE_clEvENKUlvE_clEvEUlhhE_EESt5arrayIPcLm3EELi4E23TrivialOffsetCalculatorILi2EjESC_ILi1EjENS0_6memory15LoadWithoutCastENSF_16StoreWithoutCastEEEviT_T0_T2_T3_T4_T5_,@function
        .size           _ZN2at6native27unrolled_elementwise_kernelINS0_13BinaryFunctorIhhhZZZNS0_16fmod_kernel_cudaERNS_18TensorIteratorBaseEENKUlvE_clEvENKUlvE_clEvEUlhhE_EESt5arrayIPcLm3EELi4E23TrivialOffsetCalculatorILi2EjESC_ILi1EjENS0_6memory15LoadWithoutCastENSF_16StoreWithoutCastEEEviT_T0_T2_T3_T4_T5_,(.L_x_50466 - _ZN2at6native27unrolled_elementwise_kernelINS0_13BinaryFunctorIhhhZZZNS0_16fmod_kernel_cudaERNS_18TensorIteratorBaseEENKUlvE_clEvENKUlvE_clEvEUlhhE_EESt5arrayIPcLm3EELi4E23TrivialOffsetCalculatorILi2EjESC_ILi1EjENS0_6memory15LoadWithoutCastENSF_16StoreWithoutCastEEEviT_T0_T2_T3_T4_T5_)
        .other          _ZN2at6native27unrolled_elementwise_kernelINS0_13BinaryFunctorIhhhZZZNS0_16fmod_kernel_cudaERNS_18TensorIteratorBaseEENKUlvE_clEvENKUlvE_clEvEUlhhE_EESt5arrayIPcLm3EELi4E23TrivialOffsetCalculatorILi2EjESC_ILi1EjENS0_6memory15LoadWithoutCastENSF_16StoreWithoutCastEEEviT_T0_T2_T3_T4_T5_,@"STO_CUDA_ENTRY STV_DEFAULT"
_ZN2at6native27unrolled_elementwise_kernelINS0_13BinaryFunctorIhhhZZZNS0_16fmod_kernel_cudaERNS_18TensorIteratorBaseEENKUlvE_clEvENKUlvE_clEvEUlhhE_EESt5arrayIPcLm3EELi4E23TrivialOffsetCalculatorILi2EjESC_ILi1EjENS0_6memory15LoadWithoutCastENSF_16StoreWithoutCastEEEviT_T0_T2_T3_T4_T5_:
.text._ZN2at6native27unrolled_elementwise_kernelINS0_13BinaryFunctorIhhhZZZNS0_16fmod_kernel_cudaERNS_18TensorIteratorBaseEENKUlvE_clEvENKUlvE_clEvEUlhhE_EESt5arrayIPcLm3EELi4E23TrivialOffsetCalculatorILi2EjESC_ILi1EjENS0_6memory15LoadWithoutCastENSF_16StoreWithoutCastEEEviT_T0_T2_T3_T4_T5_:
[----:B------:R-:W-:Y:S02]  /*0000*/  IMAD.MOV.U32 R1, RZ, RZ, c[0x0][0x28] ;  /* 0x00000a00ff017624 */ /* 0x000fe400078e00ff */
[----:B------:R-:W0:Y:S01]  /*0010*/  S2R R0, SR_CTAID.X ;  /* 0x0000000000007919 */ /* 0x000e220000002500 */
[----:B------:R-:W-:Y:S01]  /*0020*/  IMAD.MOV.U32 R5, RZ, RZ, -0x200 ;  /* 0xfffffe00ff057424 */ /* 0x000fe200078e00ff */
[----:B------:R-:W-:Y:S01]  /*0030*/  PRMT R9, RZ, 0x7610, R9 ;  /* 0x00007610ff097816 */ /* 0x000fe20000000009 */
[----:B------:R-:W-:Y:S01]  /*0040*/  ULDC.64 UR4, c[0x0][0x118] ;  /* 0x0000460000047ab9 */ /* 0x000fe20000000a00 */
[----:B------:R-:W1:Y:S01]  /*0050*/  S2R R3, SR_TID.X ;  /* 0x0000000000037919 */ /* 0x000e620000002100 */
[----:B0-----:R-:W-:Y:S02]  /*0060*/  IMAD R2, R0, R5, c[0x0][0x160] ;  /* 0x0000580000027624 */ /* 0x001fe400078e0205 */
[----:B-1----:R-:W-:-:S03]  /*0070*/  IMAD.MOV.U32 R15, RZ, RZ, R3 ;  /* 0x000000ffff0f7224 */ /* 0x002fc600078e0003 */
[----:B------:R-:W-:-:S13]  /*0080*/  ISETP.GE.AND P0, PT, R3, R2, PT ;  /* 0x000000020300720c */ /* 0x000fda0003f06270 */
[----:B------:R-:W-:Y:S01]  /*0090*/  @!P0 IMAD R10, R0, 0x200, R15 ;  /* 0x00000200000a8824 */ /* 0x000fe200078e020f */
[----:B------:R-:W-:-:S04]  /*00a0*/  @!P0 IADD3 R15, R15, 0x80, RZ ;  /* 0x000000800f0f8810 */ /* 0x000fc80007ffe0ff */
[----:B------:R-:W-:Y:S02]  /*00b0*/  ISETP.GE.AND P2, PT, R15, R2, PT ;  /* 0x000000020f00720c */ /* 0x000fe40003f46270 */
[C---:B------:R-:W-:Y:S02]  /*00c0*/  @!P0 IADD3 R4, P3, R10.reuse, c[0x0][0x170], RZ ;  /* 0x00005c000a048a10 */ /* 0x040fe40007f7e0ff */
[----:B------:R-:W-:-:S03]  /*00d0*/  @!P0 IADD3 R10, P4, R10, c[0x0][0x178], RZ ;  /* 0x00005e000a0a8a10 */ /* 0x000fc60007f9e0ff */
[----:B------:R-:W-:Y:S02]  /*00e0*/  @!P0 IMAD.X R5, RZ, RZ, c[0x0][0x174], P3 ;  /* 0x00005d00ff058624 */ /* 0x000fe400018e06ff */
[----:B------:R-:W-:Y:S01]  /*00f0*/  @!P0 IMAD.X R11, RZ, RZ, c[0x0][0x17c], P4 ;  /* 0x00005f00ff0b8624 */ /* 0x000fe200020e06ff */
[----:B------:R-:W-:Y:S02]  /*0100*/  PRMT R22, RZ, 0x7610, R22 ;  /* 0x00007610ff167816 */ /* 0x000fe40000000016 */
[----:B------:R-:W-:Y:S01]  /*0110*/  PRMT R6, RZ, 0x7610, R6 ;  /* 0x00007610ff067816 */ /* 0x000fe20000000006 */
[----:B------:R-:W-:Y:S01]  /*0120*/  @!P2 IMAD R20, R0, 0x200, R15 ;  /* 0x000002000014a824 */ /* 0x000fe200078e020f */
[----:B------:R-:W-:Y:S01]  /*0130*/  @!P2 IADD3 R15, R15, 0x80, RZ ;  /* 0x000000800f0fa810 */ /* 0x000fe20007ffe0ff */
[----:B------:R0:W5:Y:S03]  /*0140*/  @!P0 LDG.E.U8 R9, [R4.64] ;  /* 0x0000000404098981 */ /* 0x000166000c1e1100 */
[----:B------:R-:W-:Y:S01]  /*0150*/  ISETP.GE.AND P1, PT, R15, R2, PT ;  /* 0x000000020f00720c */ /* 0x000fe20003f26270 */
[----:B------:R1:W5:Y:S01]  /*0160*/  @!P0 LDG.E.U8 R22, [R10.64] ;  /* 0x000000040a168981 */ /* 0x000362000c1e1100 */
[----:B------:R-:W-:-:S11]  /*0170*/  @!P2 IADD3 R12, P4, R20, c[0x0][0x170], RZ ;  /* 0x00005c00140caa10 */ /* 0x000fd60007f9e0ff */
[----:B------:R-:W-:Y:S01]  /*0180*/  @!P1 IMAD R14, R0, 0x200, R15 ;  /* 0x00000200000e9824 */ /* 0x000fe200078e020f */
[----:B------:R-:W-:-:S04]  /*0190*/  @!P1 IADD3 R15, R15, 0x80, RZ ;  /* 0x000000800f0f9810 */ /* 0x000fc80007ffe0ff */
[----:B------:R-:W-:Y:S01]  /*01a0*/  ISETP.GE.AND P3, PT, R15, R2, PT ;  /* 0x000000020f00720c */ /* 0x000fe20003f66270 */
[----:B------:R-:W-:Y:S01]  /*01b0*/  @!P2 IMAD.X R13, RZ, RZ, c[0x0][0x174], P4 ;  /* 0x00005d00ff0da624 */ /* 0x000fe200020e06ff */
[----:B------:R-:W-:Y:S02]  /*01c0*/  @!P2 IADD3 R20, P5, R20, c[0x0][0x178], RZ ;  /* 0x00005e001414aa10 */ /* 0x000fe40007fbe0ff */
[C---:B------:R-:W-:Y:S02]  /*01d0*/  @!P1 IADD3 R16, P4, R14.reuse, c[0x0][0x170], RZ ;  /* 0x00005c000e109a10 */ /* 0x040fe40007f9e0ff */
[----:B------:R-:W-:Y:S01]  /*01e0*/  PRMT R7, RZ, 0x7610, R7 ;  /* 0x00007610ff077816 */ /* 0x000fe20000000007 */
[----:B------:R-:W-:Y:S01]  /*01f0*/  @!P2 IMAD.X R21, RZ, RZ, c[0x0][0x17c], P5 ;  /* 0x00005f00ff15a624 */ /* 0x000fe200028e06ff */
[----:B------:R2:W5:Y:S01]  /*0200*/  @!P2 LDG.E.U8 R6, [R12.64] ;  /* 0x000000040c06a981 */ /* 0x000562000c1e1100 */
[----:B------:R-:W-:Y:S01]  /*0210*/  @!P1 IMAD.X R17, RZ, RZ, c[0x0][0x174], P4 ;  /* 0x00005d00ff119624 */ /* 0x000fe200020e06ff */
[----:B0-----:R-:W-:-:S02]  /*0220*/  @!P1 IADD3 R4, P4, R14, c[0x0][0x178], RZ ;  /* 0x00005e000e049a10 */ /* 0x001fc40007f9e0ff */
[----:B------:R0:W5:Y:S01]  /*0230*/  @!P2 LDG.E.U8 R7, [R20.64] ;  /* 0x000000041407a981 */ /* 0x000162000c1e1100 */
[----:B------:R-:W-:Y:S02]  /*0240*/  @!P3 IMAD R18, R0, 0x200, R15 ;  /* 0x000002000012b824 */ /* 0x000fe400078e020f */
[----:B------:R-:W-:-:S03]  /*0250*/  @!P1 IMAD.X R5, RZ, RZ, c[0x0][0x17c], P4 ;  /* 0x00005f00ff059624 */ /* 0x000fc600020e06ff */
[C---:B-1----:R-:W-:Y:S02]  /*0260*/  @!P3 IADD3 R10, P2, R18.reuse, c[0x0][0x170], RZ ;  /* 0x00005c00120aba10 */ /* 0x042fe40007f5e0ff */
[----:B------:R-:W-:Y:S02]  /*0270*/  @!P3 IADD3 R18, P4, R18, c[0x0][0x178], RZ ;  /* 0x00005e001212ba10 */ /* 0x000fe40007f9e0ff */
[----:B------:R-:W-:Y:S01]  /*0280*/  PRMT R8, RZ, 0x7610, R8 ;  /* 0x00007610ff087816 */ /* 0x000fe20000000008 */
[----:B------:R-:W-:Y:S01]  /*0290*/  @!P3 IMAD.X R11, RZ, RZ, c[0x0][0x174], P2 ;  /* 0x00005d00ff0bb624 */ /* 0x000fe200010e06ff */
[----:B------:R-:W-:Y:S01]  /*02a0*/  PRMT R14, RZ, 0x7610, R14 ;  /* 0x00007610ff0e7816 */ /* 0x000fe2000000000e */
[----:B------:R-:W-:Y:S01]  /*02b0*/  @!P3 IMAD.X R19, RZ, RZ, c[0x0][0x17c], P4 ;  /* 0x00005f00ff13b624 */ /* 0x000fe200020e06ff */
[----:B--2---:R-:W-:Y:S02]  /*02c0*/  PRMT R12, RZ, 0x7610, R12 ;  /* 0x00007610ff0c7816 */ /* 0x004fe4000000000c */
[----:B------:R-:W-:Y:S01]  /*02d0*/  PRMT R13, RZ, 0x7610, R13 ;  /* 0x00007610ff0d7816 */ /* 0x000fe2000000000d */
[----:B------:R0:W5:Y:S04]  /*02e0*/  @!P1 LDG.E.U8 R8, [R16.64] ;  /* 0x0000000410089981 */ /* 0x000168000c1e1100 */
[----:B------:R0:W5:Y:S04]  /*02f0*/  @!P1 LDG.E.U8 R14, [R4.64] ;  /* 0x00000004040e9981 */ /* 0x000168000c1e1100 */
[----:B------:R0:W5:Y:S04]  /*0300*/  @!P3 LDG.E.U8 R12, [R10.64] ;  /* 0x000000040a0cb981 */ /* 0x000168000c1e1100 */
[----:B------:R0:W5:Y:S01]  /*0310*/  @!P3 LDG.E.U8 R13, [R18.64] ;  /* 0x00000004120db981 */ /* 0x000162000c1e1100 */
[----:B------:R-:W-:Y:S01]  /*0320*/  BSSY B0, `(.L_x_23709) ;  /* 0x0000007000007945 */ /* 0x000fe20003800000 */
[----:B------:R-:W-:Y:S05]  /*0330*/  @P0 BRA `(.L_x_23710) ;  /* 0x0000005000000947 */ /* 0x000fea0003800000 */
[----:B0----5:R-:W-:Y:S02]  /*0340*/  LOP3.LUT R11, R22, 0xff, RZ, 0xc0, !PT ;  /* 0x000000ff160b7812 */ /* 0x021fe400078ec0ff */
[----:B------:R-:W-:-:S02]  /*0350*/  LOP3.LUT R18, R9, 0xff, RZ, 0xc0, !PT ;  /* 0x000000ff09127812 */ /* 0x000fc400078ec0ff */
[----:B------:R-:W-:Y:S02]  /*0360*/  MOV R10, 0x380 ;  /* 0x00000380000a7802 */ /* 0x000fe40000000f00 */
[----:B------:R-:W-:Y:S05]  /*0370*/  CALL.REL.NOINC `($__internal_21_$__cuda_sm20_rem_u16) ;  /* 0x000003c000007944 */ /* 0x000fea0003c00000 */
[----:B------:R-:W-:Y:S02]  /*0380*/  IMAD.MOV.U32 R5, RZ, RZ, R16 ;  /* 0x000000ffff057224 */ /* 0x000fe400078e0010 */
.L_x_23710:
[----:B------:R-:W-:Y:S05]  /*0390*/  BSYNC B0 ;  /* 0x0000000000007941 */ /* 0x000fea0003800000 */
.L_x_23709:
[----:B-----5:R-:W-:Y:S01]  /*03a0*/  IADD3 R9, R3, 0x80, RZ ;  /* 0x0000008003097810 */ /* 0x020fe20007ffe0ff */
[----:B------:R-:W-:Y:S03]  /*03b0*/  BSSY B0, `(.L_x_23711) ;  /* 0x0000008000007945 */ /* 0x000fe60003800000 */
[----:B------:R-:W-:-:S13]  /*03c0*/  ISETP.GE.AND P1, PT, R9, R2, PT ;  /* 0x000000020900720c */ /* 0x000fda0003f26270 */
[----:B------:R-:W-:Y:S05]  /*03d0*/  @P1 BRA `(.L_x_23712) ;  /* 0x0000005000001947 */ /* 0x000fea0003800000 */
[----:B0-----:R-:W-:Y:S02]  /*03e0*/  LOP3.LUT R11, R7, 0xff, RZ, 0xc0, !PT ;  /* 0x000000ff070b7812 */ /* 0x001fe400078ec0ff */
[----:B------:R-:W-:Y:S02]  /*03f0*/  LOP3.LUT R18, R6, 0xff, RZ, 0xc0, !PT ;  /* 0x000000ff06127812 */ /* 0x000fe400078ec0ff */
[----:B------:R-:W-:Y:S02]  /*0400*/  MOV R10, 0x420 ;  /* 0x00000420000a7802 */ /* 0x000fe40000000f00 */
[----:B------:R-:W-:Y:S05]  /*0410*/  CALL.REL.NOINC `($__internal_21_$__cuda_sm20_rem_u16) ;  /* 0x0000032000007944 */ /* 0x000fea0003c00000 */
[----:B------:R-:W-:Y:S02]  /*0420*/  IMAD.MOV.U32 R4, RZ, RZ, R16 ;  /* 0x000000ffff047224 */ /* 0x000fe400078e0010 */
.L_x_23712:
[----:B------:R-:W-:Y:S05]  /*0430*/  BSYNC B0 ;  /* 0x0000000000007941 */ /* 0x000fea0003800000 */
.L_x_23711:
[----:B------:R-:W-:Y:S01]  /*0440*/  IADD3 R7, R3, 0x100, RZ ;  /* 0x0000010003077810 */ /* 0x000fe20007ffe0ff */
        /* <DEDUP_REMOVED lines=8> */
.L_x_23714:
[----:B------:R-:W-:Y:S05]  /*04d0*/  BSYNC B0 ;  /* 0x0000000000007941 */ /* 0x000fea0003800000 */
.L_x_23713:
        /* <DEDUP_REMOVED lines=9> */
.L_x_23716:
[----:B------:R-:W-:Y:S05]  /*0570*/  BSYNC B0 ;  /* 0x0000000000007941 */ /* 0x000fea0003800000 */
.L_x_23715:
[----:B0-----:R-:W0:Y:S01]  /*0580*/  @!P0 S2R R11, SR_TID.X ;  /* 0x00000000000b8919 */ /* 0x001e220000002100 */
[----:B------:R-:W-:Y:S01]  /*0590*/  @!P0 IMAD.MOV.U32 R3, RZ, RZ, R9 ;  /* 0x000000ffff038224 */ /* 0x000fe200078e0009 */
[----:B------:R-:W-:Y:S04]  /*05a0*/  BSSY B0, `(.L_x_23717) ;  /* 0x0000012000007945 */ /* 0x000fe80003800000 */
[----:B------:R-:W-:Y:S01]  /*05b0*/  ISETP.GE.AND P1, PT, R3, R2, PT ;  /* 0x000000020300720c */ /* 0x000fe20003f26270 */
[----:B0-----:R-:W-:-:S05]  /*05c0*/  @!P0 IMAD R8, R0, 0x200, R11 ;  /* 0x0000020000088824 */ /* 0x001fca00078e020b */
[----:B------:R-:W-:-:S05]  /*05d0*/  @!P0 IADD3 R8, P2, R8, c[0x0][0x168], RZ ;  /* 0x00005a0008088a10 */ /* 0x000fca0007f5e0ff */
[----:B------:R-:W-:-:S05]  /*05e0*/  @!P0 IMAD.X R9, RZ, RZ, c[0x0][0x16c], P2 ;  /* 0x00005b00ff098624 */ /* 0x000fca00010e06ff */
[----:B------:R0:W-:Y:S01]  /*05f0*/  @!P0 STG.E.U8 [R8.64], R5 ;  /* 0x0000000508008986 */ /* 0x0001e2000c101104 */
        /* <DEDUP_REMOVED lines=12> */
.L_x_23718:
[----:B------:R-:W-:Y:S05]  /*06c0*/  BSYNC B0 ;  /* 0x0000000000007941 */ /* 0x000fea0003800000 */
.L_x_23717:
[----:B------:R-:W-:-:S13]  /*06d0*/  ISETP.GE.AND P0, PT, R3, R2, PT ;  /* 0x000000020300720c */ /* 0x000fda0003f06270 */
[----:B------:R-:W-:Y:S05]  /*06e0*/  @P0 EXIT ;  /* 0x000000000000094d */ /* 0x000fea0003800000 */
[----:B------:R-:W-:-:S05]  /*06f0*/  IMAD R3, R0, 0x200, R3 ;  /* 0x0000020000037824 */ /* 0x000fca00078e0203 */
[----:B------:R-:W-:-:S05]  /*0700*/  IADD3 R2, P0, R3, c[0x0][0x168], RZ ;  /* 0x00005a0003027a10 */ /* 0x000fca0007f1e0ff */
[----:B------:R-:W-:-:S05]  /*0710*/  IMAD.X R3, RZ, RZ, c[0x0][0x16c], P0 ;  /* 0x00005b00ff037624 */ /* 0x000fca00000e06ff */
[----:B------:R-:W-:Y:S01]  /*0720*/  STG.E.U8 [R2.64], R7 ;  /* 0x0000000702007986 */ /* 0x000fe2000c101104 */
[----:B------:R-:W-:Y:S05]  /*0730*/  EXIT ;  /* 0x000000000000794d */ /* 0x000fea0003800000 */
        .weak           $__internal_21_$__cuda_sm20_rem_u16
        .type           $__internal_21_$__cuda_sm20_rem_u16,@function
        .size           $__internal_21_$__cuda_sm20_rem_u16,(.L_x_50466 - $__internal_21_$__cuda_sm20_rem_u16)
$__internal_21_$__cuda_sm20_rem_u16:
        /* <DEDUP_REMOVED lines=19> */
[----:B------:R-:W-:Y:S05]  /*0870*/  RET.REL.NODEC R10 `(_ZN2at6native27unrolled_elementwise_kernelINS0_13BinaryFunctorIhhhZZZNS0_16fmod_kernel_cudaERNS_18TensorIteratorBaseEENKUlvE_clEvENKUlvE_clEvEUlhhE_EESt5arrayIPcLm3EELi4E23TrivialOffsetCalculatorILi2EjESC_ILi1EjENS0_6memory15LoadWithoutCastENSF_16StoreWithoutCastEEEviT_T0_T2_T3_T4_T5_) ;  /* 0xfffff7800a007950 */ /* 0x000fea0003c3ffff */
.L_x_23719:
        /* <DEDUP_REMOVED lines=16> */
.L_x_50466:


//--------------------- .text._ZN2at6native29vectorized_elementwise_kernelILi2ENS0_13BinaryFunctorIhhhZZZNS0_16fmod_kernel_cudaERNS_18TensorIteratorBaseEENKUlvE_clEvENKUlvE_clEvEUlhhE_EESt5arrayIPcLm3EEEEviT0_T1_ --------------------------
	.section	.text._ZN2at6native29vectorized_elementwise_kernelILi2ENS0_13BinaryFunctorIhhhZZZNS0_16fmod_kernel_cudaERNS_18TensorIteratorBaseEENKUlvE_clEvENKUlvE_clEvEUlhhE_EESt5arrayIPcLm3EEEEviT0_T1_,"ax",@progbits
	.sectioninfo	@"SHI_REGISTERS=32"
	.align	128
        .global         _ZN2at6native29vectorized_elementwise_kernelILi2ENS0_13BinaryFunctorIhhhZZZNS0_16fmod_kernel_cudaERNS_18TensorIteratorBaseEENKUlvE_clEvENKUlvE_clEvEUlhhE_EESt5arrayIPcLm3EEEEviT0_T1_
        .type           _ZN2at6native29vectorized_elementwise_kernelILi2ENS0_13BinaryFunctorIhhhZZZNS0_16fmod_kernel_cudaERNS_18TensorIteratorBaseEENKUlvE_clEvENKUlvE_clEvEUlhhE_EESt5arrayIPcLm3EEEEviT0_T1_,@function
        .size           _ZN2at6native29vectorized_elementwise_kernelILi2ENS0_13BinaryFunctorIhhhZZZNS0_16fmod_kernel_cudaERNS_18TensorIteratorBaseEENKUlvE_clEvENKUlvE_clEvEUlhhE_EESt5arrayIPcLm3EEEEviT0_T1_,(.L_x_50467 - _ZN2at6native29vectorized_elementwise_kernelILi2ENS0_13BinaryFunctorIhhhZZZNS0_16fmod_kernel_cudaERNS_18TensorIteratorBaseEENKUlvE_clEvENKUlvE_clEvEUlhhE_EESt5arrayIPcLm3EEEEviT0_T1_)
        .other          _ZN2at6native29vectorized_elementwise_kernelILi2ENS0_13BinaryFunctorIhhhZZZNS0_16fmod_kernel_cudaERNS_18TensorIteratorBaseEENKUlvE_clEvENKUlvE_clEvEUlhhE_EESt5arrayIPcLm3EEEEviT0_T1_,@"STO_CUDA_ENTRY STV_DEFAULT"
_ZN2at6native29vectorized_elementwise_kernelILi2ENS0_13BinaryFunctorIhhhZZZNS0_16fmod_kernel_cudaERNS_18TensorIteratorBaseEENKUlvE_clEvENKUlvE_clEvEUlhhE_EESt5arrayIPcLm3EEEEviT0_T1_:
.text._ZN2at6native29vectorized_elementwise_kernelILi2ENS0_13BinaryFunctorIhhhZZZNS0_16fmod_kernel_cudaERNS_18TensorIteratorBaseEENKUlvE_clEvENKUlvE_clEvEUlhhE_EESt5arrayIPcLm3EEEEviT0_T1_:
        /* <DEDUP_REMOVED lines=10> */
[----:B------:R-:W-:Y:S02]  /*00a0*/  IADD3.X R3, R5, c[0x0][0x174], RZ, P0, !PT ;  /* 0x00005d0005037a10 */ /* 0x000fe400007fe4ff */
[----:B------:R-:W-:-:S04]  /*00b0*/  IADD3 R4, P0, R0, c[0x0][0x178], RZ ;  /* 0x00005e0000047a10 */ /* 0x000fc80007f1e0ff */
[----:B------:R-:W-:Y:S01]  /*00c0*/  IADD3.X R5, R5, c[0x0][0x17c], RZ, P0, !PT ;  /* 0x00005f0005057a10 */ /* 0x000fe200007fe4ff */
[----:B0-----:R-:W-:-:S04]  /*00d0*/  IMAD.WIDE.U32 R2, R17, 0x2, R2 ;  /* 0x0000000211027825 */ /* 0x001fc800078e0002 */
[----:B------:R-:W-:Y:S01]  /*00e0*/  IMAD.WIDE.U32 R4, R17, 0x2, R4 ;  /* 0x0000000211047825 */ /* 0x000fe200078e0004 */
[----:B------:R-:W2:Y:S04]  /*00f0*/  LDG.E.U16 R24, [R2.64] ;  /* 0x0000000402187981 */ /* 0x000ea8000c1e1500 */
[----:B------:R-:W3:Y:S04]  /*0100*/  LDG.E.U16 R13, [R2.64+0x100] ;  /* 0x00010004020d7981 */ /* 0x000ee8000c1e1500 */
[----:B------:R-:W4:Y:S04]  /*0110*/  LDG.E.U16 R11, [R2.64+0x200] ;  /* 0x00020004020b7981 */ /* 0x000f28000c1e1500 */
[----:B------:R-:W5:Y:S04]  /*0120*/  LDG.E.U16 R8, [R2.64+0x300] ;  /* 0x0003000402087981 */ /* 0x000f68000c1e1500 */
[----:B------:R-:W5:Y:S04]  /*0130*/  LDG.E.U16 R15, [R4.64] ;  /* 0x00000004040f7981 */ /* 0x000f68000c1e1500 */
[----:B------:R-:W5:Y:S04]  /*0140*/  LDG.E.U16 R6, [R4.64+0x100] ;  /* 0x0001000404067981 */ /* 0x000f68000c1e1500 */
[----:B------:R-:W5:Y:S04]  /*0150*/  LDG.E.U16 R7, [R4.64+0x200] ;  /* 0x0002000404077981 */ /* 0x000f68000c1e1500 */
[----:B------:R0:W5:Y:S01]  /*0160*/  LDG.E.U16 R9, [R4.64+0x300] ;  /* 0x0003000404097981 */ /* 0x000162000c1e1500 */
[----:B------:R-:W-:-:S02]  /*0170*/  IADD3 R18, P0, R0, c[0x0][0x168], RZ ;  /* 0x00005a0000127a10 */ /* 0x000fc40007f1e0ff */
[----:B------:R-:W-:-:S03]  /*0180*/  MOV R14, 0x2c0 ;  /* 0x000002c0000e7802 */ /* 0x000fc60000000f00 */
[----:B------:R-:W-:-:S04]  /*0190*/  IMAD.X R19, RZ, RZ, c[0x0][0x16c], P0 ;  /* 0x00005b00ff137624 */ /* 0x000fc800000e06ff */
[----:B------:R-:W-:Y:S01]  /*01a0*/  IMAD.WIDE R18, R17, 0x2, R18 ;  /* 0x0000000211127825 */ /* 0x000fe200078e0212 */
[C---:B--2---:R-:W-:Y:S02]  /*01b0*/  PRMT R17, R24.reuse, 0x7770, RZ ;  /* 0x0000777018117816 */ /* 0x044fe400000000ff */
[----:B------:R-:W-:Y:S02]  /*01c0*/  PRMT R24, R24, 0x7771, RZ ;  /* 0x0000777118187816 */ /* 0x000fe400000000ff */
[C---:B---3--:R-:W-:Y:S02]  /*01d0*/  PRMT R16, R13.reuse, 0x7770, RZ ;  /* 0x000077700d107816 */ /* 0x048fe400000000ff */
[----:B------:R-:W-:Y:S02]  /*01e0*/  PRMT R13, R13, 0x7771, RZ ;  /* 0x000077710d0d7816 */ /* 0x000fe400000000ff */
[C---:B----4-:R-:W-:Y:S02]  /*01f0*/  PRMT R12, R11.reuse, 0x7770, RZ ;  /* 0x000077700b0c7816 */ /* 0x050fe400000000ff */
[----:B------:R-:W-:-:S02]  /*0200*/  PRMT R11, R11, 0x7771, RZ ;  /* 0x000077710b0b7816 */ /* 0x000fc400000000ff */
[C---:B-----5:R-:W-:Y:S02]  /*0210*/  PRMT R10, R8.reuse, 0x7770, RZ ;  /* 0x00007770080a7816 */ /* 0x060fe400000000ff */
[----:B------:R-:W-:Y:S02]  /*0220*/  PRMT R8, R8, 0x7771, RZ ;  /* 0x0000777108087816 */ /* 0x000fe400000000ff */
[C---:B------:R-:W-:Y:S02]  /*0230*/  PRMT R0, R15.reuse, 0x7770, RZ ;  /* 0x000077700f007816 */ /* 0x040fe400000000ff */
[----:B------:R-:W-:Y:S02]  /*0240*/  PRMT R15, R15, 0x7771, RZ ;  /* 0x000077710f0f7816 */ /* 0x000fe400000000ff */
[C---:B------:R-:W-:Y:S02]  /*0250*/  PRMT R2, R6.reuse, 0x7770, RZ ;  /* 0x0000777006027816 */ /* 0x040fe400000000ff */
[----:B------:R-:W-:-:S02]  /*0260*/  PRMT R3, R6, 0x7771, RZ ;  /* 0x0000777106037816 */ /* 0x000fc400000000ff */
[C---:B0-----:R-:W-:Y:S02]  /*0270*/  PRMT R4, R7.reuse, 0x7770, RZ ;  /* 0x0000777007047816 */ /* 0x041fe400000000ff */
[----:B------:R-:W-:Y:S02]  /*0280*/  PRMT R5, R7, 0x7771, RZ ;  /* 0x0000777107057816 */ /* 0x000fe400000000ff */
[C---:B------:R-:W-:Y:S02]  /*0290*/  PRMT R6, R9.reuse, 0x7770, RZ ;  /* 0x0000777009067816 */ /* 0x040fe400000000ff */
[----:B------:R-:W-:Y:S02]  /*02a0*/  PRMT R7, R9, 0x7771, RZ ;  /* 0x0000777109077816 */ /* 0x000fe400000000ff */
[----:B------:R-:W-:Y:S05]  /*02b0*/  CALL.REL.NOINC `($__internal_22_$__cuda_sm20_rem_u16) ;  /* 0x000010b000007944 */ /* 0x000fea0003c00000 */
[----:B------:R-:W-:Y:S01]  /*02c0*/  IMAD.MOV.U32 R9, RZ, RZ, R22 ;  /* 0x000000ffff097224 */ /* 0x000fe200078e0016 */
[----:B------:R-:W-:Y:S01]  /*02d0*/  MOV R14, 0x310 ;  /* 0x00000310000e7802 */ /* 0x000fe20000000f00 */
[----:B------:R-:W-:Y:S02]  /*02e0*/  IMAD.MOV.U32 R24, RZ, RZ, R17 ;  /* 0x000000ffff187224 */ /* 0x000fe400078e0011 */
[----:B------:R-:W-:-:S02]  /*02f0*/  IMAD.MOV.U32 R15, RZ, RZ, R0 ;  /* 0x000000ffff0f7224 */ /* 0x000fc400078e0000 */
[----:B------:R-:W-:Y:S05]  /*0300*/  CALL.REL.NOINC `($__internal_22_$__cuda_sm20_rem_u16) ;  /* 0x0000106000007944 */ /* 0x000fea0003c00000 */
[----:B------:R-:W-:Y:S01]  /*0310*/  PRMT R9, R9, 0x7604, R22 ;  /* 0x0000760409097816 */ /* 0x000fe20000000016 */
[----:B------:R-:W-:Y:S01]  /*0320*/  IMAD.MOV.U32 R24, RZ, RZ, R13 ;  /* 0x000000ffff187224 */ /* 0x000fe200078e000d */
[----:B------:R-:W-:Y:S01]  /*0330*/  MOV R14, 0x370 ;  /* 0x00000370000e7802 */ /* 0x000fe20000000f00 */
[----:B------:R-:W-:-:S02]  /*0340*/  IMAD.MOV.U32 R15, RZ, RZ, R3 ;  /* 0x000000ffff0f7224 */ /* 0x000fc400078e0003 */
[----:B------:R0:W-:Y:S04]  /*0350*/  STG.E.U16 [R18.64], R9 ;  /* 0x0000000912007986 */ /* 0x0001e8000c101504 */
[----:B0-----:R-:W-:Y:S05]  /*0360*/  CALL.REL.NOINC `($__internal_22_$__cuda_sm20_rem_u16) ;  /* 0x0000100000007944 */ /* 0x001fea0003c00000 */
[----:B------:R-:W-:Y:S01]  /*0370*/  IMAD.MOV.U32 R3, RZ, RZ, R22 ;  /* 0x000000ffff037224 */ /* 0x000fe200078e0016 */
[----:B------:R-:W-:Y:S01]  /*0380*/  MOV R14, 0x3c0 ;  /* 0x000003c0000e7802 */ /* 0x000fe20000000f00 */
[----:B------:R-:W-:Y:S02]  /*0390*/  IMAD.MOV.U32 R24, RZ, RZ, R16 ;  /* 0x000000ffff187224 */ /* 0x000fe400078e0010 */
[----:B------:R-:W-:Y:S02]  /*03a0*/  IMAD.MOV.U32 R15, RZ, RZ, R2 ;  /* 0x000000ffff0f7224 */ /* 0x000fe400078e0002 */
[----:B------:R-:W-:Y:S05]  /*03b0*/  CALL.REL.NOINC `($__internal_22_$__cuda_sm20_rem_u16) ;  /* 0x00000fb000007944 */ /* 0x000fea0003c00000 */
[----:B------:R-:W-:Y:S01]  /*03c0*/  PRMT R3, R3, 0x7604, R22 ;  /* 0x0000760403037816 */ /* 0x000fe20000000016 */
[----:B------:R-:W-:Y:S01]  /*03d0*/  IMAD.MOV.U32 R24, RZ, RZ, R11 ;  /* 0x000000ffff187224 */ /* 0x000fe200078e000b */
[----:B------:R-:W-:Y:S01]  /*03e0*/  MOV R14, 0x420 ;  /* 0x00000420000e7802 */ /* 0x000fe20000000f00 */
[----:B------:R-:W-:Y:S02]  /*03f0*/  IMAD.MOV.U32 R15, RZ, RZ, R5 ;  /* 0x000000ffff0f7224 */ /* 0x000fe400078e0005 */
[----:B------:R0:W-:Y:S04]  /*0400*/  STG.E.U16 [R18.64+0x100], R3 ;  /* 0x0001000312007986 */ /* 0x0001e8000c101504 */
[----:B0-----:R-:W-:Y:S05]  /*0410*/  CALL.REL.NOINC `($__internal_22_$__cuda_sm20_rem_u16) ;  /* 0x00000f5000007944 */ /* 0x001fea0003c00000 */
[----:B------:R-:W-:Y:S01]  /*0420*/  IMAD.MOV.U32 R3, RZ, RZ, R22 ;  /* 0x000000ffff037224 */ /* 0x000fe200078e0016 */
[----:B------:R-:W-:Y:S01]  /*0430*/  MOV R14, 0x470 ;  /* 0x00000470000e7802 */ /* 0x000fe20000000f00 */
[----:B------:R-:W-:-:S02]  /*0440*/  IMAD.MOV.U32 R24, RZ, RZ, R12 ;  /* 0x000000ffff187224 */ /* 0x000fc400078e000c */
        /* <DEDUP_REMOVED lines=10> */
[----:B------:R-:W-:Y:S02]  /*04f0*/  IMAD.MOV.U32 R24, RZ, RZ, R10 ;  /* 0x000000ffff187224 */ /* 0x000fe400078e000a */
[----:B------:R-:W-:Y:S02]  /*0500*/  IMAD.MOV.U32 R15, RZ, RZ, R6 ;  /* 0x000000ffff0f7224 */ /* 0x000fe400078e0006 */
[----:B------:R-:W-:Y:S05]  /*0510*/  CALL.REL.NOINC `($__internal_22_$__cuda_sm20_rem_u16) ;  /* 0x00000e5000007944 */ /* 0x000fea0003c00000 */
[----:B------:R-:W-:-:S05]  /*0520*/  PRMT R3, R3, 0x7604, R22 ;  /* 0x0000760403037816 */ /* 0x000fca0000000016 */
[----:B------:R-:W-:Y:S01]  /*0530*/  STG.E.U16 [R18.64+0x300], R3 ;  /* 0x0003000312007986 */ /* 0x000fe2000c101504 */
[----:B------:R-:W-:Y:S05]  /*0540*/  EXIT ;  /* 0x000000000000794d */ /* 0x000fea0003800000 */
.L_x_23720:
[----:B------:R-:W0:Y:S01]  /*0550*/  S2R R3, SR_TID.X ;  /* 0x0000000000037919 */ /* 0x000e220000002100 */
[----:B------:R-:W-:Y:S02]  /*0560*/  PRMT R26, RZ, 0x7610, R26 ;  /* 0x00007610ff1a7816 */ /* 0x000fe4000000001a */
[----:B------:R-:W-:Y:S02]  /*0570*/  PRMT R27, RZ, 0x7610, R27 ;  /* 0x00007610ff1b7816 */ /* 0x000fe4000000001b */
[----:B0-----:R-:W-:Y:S01]  /*0580*/  ISETP.GE.AND P0, PT, R3, R2, PT ;  /* 0x000000020300720c */ /* 0x001fe20003f06270 */
[----:B------:R-:W-:-:S12]  /*0590*/  IMAD.MOV.U32 R29, RZ, RZ, R3 ;  /* 0x000000ffff1d7224 */ /* 0x000fd800078e0003 */
[----:B------:R-:W-:Y:S01]  /*05a0*/  @!P0 IMAD.IADD R10, R0, 0x1, R29 ;  /* 0x00000001000a8824 */ /* 0x000fe200078e021d */
        /* <DEDUP_REMOVED lines=8> */
[----:B------:R-:W-:Y:S01]  /*0630*/  @!P5 IMAD.IADD R6, R0, 0x1, R29 ;  /* 0x000000010006d824 */ /* 0x000fe200078e021d */
[----:B------:R-:W-:Y:S01]  /*0640*/  @!P5 IADD3 R29, R29, 0x80, RZ ;  /* 0x000000801d1dd810 */ /* 0x000fe20007ffe0ff */
[----:B------:R0:W5:Y:S03]  /*0650*/  @!P0 LDG.E.U8 R26, [R4.64] ;  /* 0x00000004041a8981 */ /* 0x000166000c1e1100 */
[----:B------:R-:W-:Y:S01]  /*0660*/  ISETP.GE.AND P4, PT, R29, R2, PT ;  /* 0x000000021d00720c */ /* 0x000fe20003f86270 */
[----:B------:R1:W5:Y:S01]  /*0670*/  @!P0 LDG.E.U8 R27, [R10.64] ;  /* 0x000000040a1b8981 */ /* 0x000362000c1e1100 */
[----:B------:R-:W-:-:S11]  /*0680*/  @!P5 IADD3 R12, P3, R6, c[0x0][0x170], RZ ;  /* 0x00005c00060cda10 */ /* 0x000fd60007f7e0ff */
[----:B------:R-:W-:Y:S01]  /*0690*/  @!P4 IMAD.IADD R14, R0, 0x1, R29 ;  /* 0x00000001000ec824 */ /* 0x000fe200078e021d */
[----:B------:R-:W-:-:S04]  /*06a0*/  @!P4 IADD3 R29, R29, 0x80, RZ ;  /* 0x000000801d1dc810 */ /* 0x000fc80007ffe0ff */
[----:B------:R-:W-:Y:S01]  /*06b0*/  ISETP.GE.AND P2, PT, R29, R2, PT ;  /* 0x000000021d00720c */ /* 0x000fe20003f46270 */
[----:B------:R-:W-:Y:S01]  /*06c0*/  @!P5 IMAD.X R13, RZ, RZ, c[0x0][0x174], P3 ;  /* 0x00005d00ff0dd624 */ /* 0x000fe200018e06ff */
[----:B------:R-:W-:Y:S02]  /*06d0*/  @!P5 IADD3 R6, P3, R6, c[0x0][0x178], RZ ;  /* 0x00005e000606da10 */ /* 0x000fe40007f7e0ff */
[----:B------:R-:W-:Y:S02]  /*06e0*/  PRMT R19, RZ, 0x7610, R19 ;  /* 0x00007610ff137816 */ /* 0x000fe40000000013 */
[----:B------:R-:W-:-:S07]  /*06f0*/  PRMT R21, RZ, 0x7610, R21 ;  /* 0x00007610ff157816 */ /* 0x000fce0000000015 */
[----:B------:R-:W-:Y:S01]  /*0700*/  @!P2 IMAD.IADD R22, R0, 0x1, R29 ;  /* 0x000000010016a824 */ /* 0x000fe200078e021d */
[----:B------:R-:W-:Y:S01]  /*0710*/  @!P2 IADD3 R29, R29, 0x80, RZ ;  /* 0x000000801d1da810 */ /* 0x000fe20007ffe0ff */
[----:B------:R2:W5:Y:S03]  /*0720*/  @!P5 LDG.E.U8 R20, [R12.64] ;  /* 0x000000040c14d981 */ /* 0x000566000c1e1100 */
[----:B------:R-:W-:Y:S01]  /*0730*/  ISETP.GE.AND P1, PT, R29, R2, PT ;  /* 0x000000021d00720c */ /* 0x000fe20003f26270 */
[----:B------:R-:W-:Y:S01]  /*0740*/  @!P5 IMAD.X R7, RZ, RZ, c[0x0][0x17c], P3 ;  /* 0x00005f00ff07d624 */ /* 0x000fe200018e06ff */
[C---:B------:R-:W-:Y:S02]  /*0750*/  @!P4 IADD3 R8, P3, R14.reuse, c[0x0][0x170], RZ ;  /* 0x00005c000e08ca10 */ /* 0x040fe40007f7e0ff */
[----:B------:R-:W-:Y:S02]  /*0760*/  @!P4 IADD3 R14, P6, R14, c[0x0][0x178], RZ ;  /* 0x00005e000e0eca10 */ /* 0x000fe40007fde0ff */
[----:B------:R3:W5:Y:S01]  /*0770*/  @!P5 LDG.E.U8 R21, [R6.64] ;  /* 0x000000040615d981 */ /* 0x000762000c1e1100 */
[----:B------:R-:W-:-:S06]  /*0780*/  @!P4 IMAD.X R9, RZ, RZ, c[0x0][0x174], P3 ;  /* 0x00005d00ff09c624 */ /* 0x000fcc00018e06ff */
[----:B------:R-:W-:Y:S01]  /*0790*/  @!P1 IMAD.IADD R16, R0, 0x1, R29 ;  /* 0x0000000100109824 */ /* 0x000fe200078e021d */
[----:B------:R-:W-:Y:S01]  /*07a0*/  @!P1 IADD3 R29, R29, 0x80, RZ ;  /* 0x000000801d1d9810 */ /* 0x000fe20007ffe0ff */
[----:B------:R-:W-:Y:S01]  /*07b0*/  @!P4 IMAD.X R15, RZ, RZ, c[0x0][0x17c], P6 ;  /* 0x00005f00ff0fc624 */ /* 0x000fe200030e06ff */
[----:B------:R4:W5:Y:S02]  /*07c0*/  @!P4 LDG.E.U8 R18, [R8.64] ;  /* 0x000000040812c981 */ /* 0x000964000c1e1100 */
[----:B------:R-:W-:Y:S02]  /*07d0*/  ISETP.GE.AND P3, PT, R29, R2, PT ;  /* 0x000000021d00720c */ /* 0x000fe40003f66270 */
[----:B------:R1:W5:Y:S01]  /*07e0*/  @!P4 LDG.E.U8 R19, [R14.64] ;  /* 0x000000040e13c981 */ /* 0x000362000c1e1100 */
[C---:B--2---:R-:W-:Y:S02]  /*07f0*/  @!P2 IADD3 R12, P4, R22.reuse, c[0x0][0x170], RZ ;  /* 0x00005c00160caa10 */ /* 0x044fe40007f9e0ff */
[----:B------:R-:W-:-:S02]  /*0800*/  @!P2 IADD3 R22, P5, R22, c[0x0][0x178], RZ ;  /* 0x00005e001616aa10 */ /* 0x000fc40007fbe0ff */
[----:B0-----:R-:W-:Y:S01]  /*0810*/  PRMT R4, RZ, 0x7610, R4 ;  /* 0x00007610ff047816 */ /* 0x001fe20000000004 */
[----:B------:R-:W-:Y:S01]  /*0820*/  @!P2 IMAD.X R13, RZ, RZ, c[0x0][0x174], P4 ;  /* 0x00005d00ff0da624 */ /* 0x000fe200020e06ff */
[----:B------:R-:W-:-:S04]  /*0830*/  PRMT R5, RZ, 0x7610, R5 ;  /* 0x00007610ff057816 */ /* 0x000fc80000000005 */
[----:B------:R-:W-:Y:S01]  /*0840*/  @!P3 IMAD.IADD R24, R0, 0x1, R29 ;  /* 0x000000010018b824 */ /* 0x000fe200078e021d */
[----:B------:R-:W-:Y:S01]  /*0850*/  @!P3 IADD3 R29, R29, 0x80, RZ ;  /* 0x000000801d1db810 */ /* 0x000fe20007ffe0ff */
[----:B------:R-:W-:Y:S01]  /*0860*/  @!P2 IMAD.X R23, RZ, RZ, c[0x0][0x17c], P5 ;  /* 0x00005f00ff17a624 */ /* 0x000fe200028e06ff */
[----:B------:R0:W5:Y:S02]  /*0870*/  @!P2 LDG.E.U8 R4, [R12.64] ;  /* 0x000000040c04a981 */ /* 0x000164000c1e1100 */
[----:B------:R-:W-:Y:S02]  /*0880*/  ISETP.GE.AND P4, PT, R29, R2, PT ;  /* 0x000000021d00720c */ /* 0x000fe40003f86270 */
[C---:B-1----:R-:W-:Y:S01]  /*0890*/  @!P1 IADD3 R10, P5, R16.reuse, c[0x0][0x170], RZ ;  /* 0x00005c00100a9a10 */ /* 0x042fe20007fbe0ff */
[----:B------:R1:W5:Y:S01]  /*08a0*/  @!P2 LDG.E.U8 R5, [R22.64] ;  /* 0x000000041605a981 */ /* 0x000362000c1e1100 */
[----:B------:R-:W-:-:S05]  /*08b0*/  @!P1 IADD3 R16, P2, R16, c[0x0][0x178], RZ ;  /* 0x00005e0010109a10 */ /* 0x000fca0007f5e0ff */
[----:B------:R-:W-:Y:S01]  /*08c0*/  @!P1 IMAD.X R17, RZ, RZ, c[0x0][0x17c], P2 ;  /* 0x00005f00ff119624 */ /* 0x000fe200010e06ff */
[----:B------:R-:W-:-:S03]  /*08d0*/  @!P3 IADD3 R14, P2, R24, c[0x0][0x170], RZ ;  /* 0x00005c00180eba10 */ /* 0x000fc60007f5e0ff */
[----:B------:R-:W-:Y:S01]  /*08e0*/  @!P4 IMAD.IADD R25, R0, 0x1, R29 ;  /* 0x000000010019c824 */ /* 0x000fe200078e021d */
[----:B------:R-:W-:Y:S01]  /*08f0*/  @!P4 IADD3 R29, R29, 0x80, RZ ;  /* 0x000000801d1dc810 */ /* 0x000fe20007ffe0ff */
[----:B------:R-:W-:-:S03]  /*0900*/  @!P3 IMAD.X R15, RZ, RZ, c[0x0][0x174], P2 ;  /* 0x00005d00ff0fb624 */ /* 0x000fc600010e06ff */
[----:B------:R-:W-:Y:S01]  /*0910*/  ISETP.GE.AND P2, PT, R29, R2, PT ;  /* 0x000000021d00720c */ /* 0x000fe20003f46270 */
[----:B------:R-:W-:Y:S01]  /*0920*/  @!P1 IMAD.X R11, RZ, RZ, c[0x0][0x174], P5 ;  /* 0x00005d00ff0b9624 */ /* 0x000fe200028e06ff */
[----:B---3--:R-:W-:Y:S02]  /*0930*/  PRMT R6, RZ, 0x7610, R6 ;  /* 0x00007610ff067816 */ /* 0x008fe40000000006 */
[----:B------:R-:W-:Y:S02]  /*0940*/  PRMT R7, RZ, 0x7610, R7 ;  /* 0x00007610ff077816 */ /* 0x000fe40000000007 */
[----:B0-----:R-:W-:Y:S02]  /*0950*/  @!P3 IADD3 R12, P5, R24, c[0x0][0x178], RZ ;  /* 0x00005e00180cba10 */ /* 0x001fe40007fbe0ff */
[----:B------:R0:W5:Y:S01]  /*0960*/  @!P1 LDG.E.U8 R6, [R10.64] ;  /* 0x000000040a069981 */ /* 0x000162000c1e1100 */
[----:B----4-:R-:W-:Y:S02]  /*0970*/  PRMT R8, RZ, 0x7610, R8 ;  /* 0x00007610ff087816 */ /* 0x010fe40000000008 */
[----:B------:R-:W-:Y:S01]  /*0980*/  PRMT R9, RZ, 0x7610, R9 ;  /* 0x00007610ff097816 */ /* 0x000fe20000000009 */
[----:B------:R2:W5:Y:S01]  /*0990*/  @!P1 LDG.E.U8 R7, [R16.64] ;  /* 0x0000000410079981 */ /* 0x000562000c1e1100 */
[----:B------:R-:W-:Y:S01]  /*09a0*/  @!P3 IMAD.X R13, RZ, RZ, c[0x0][0x17c], P5 ;  /* 0x00005f00ff0db624 */ /* 0x000fe200028e06ff */
[C---:B------:R-:W-:Y:S01]  /*09b0*/  @!P4 IADD3 R24, P1, R25.reuse, c[0x0][0x170], RZ ;  /* 0x00005c001918ca10 */ /* 0x040fe20007f3e0ff */
[----:B------:R-:W-:Y:S01]  /*09c0*/  @!P2 IMAD.IADD R28, R0, 0x1, R29 ;  /* 0x00000001001ca824 */ /* 0x000fe200078e021d */
[----:B-1----:R-:W-:Y:S01]  /*09d0*/  @!P4 IADD3 R22, P5, R25, c[0x0][0x178], RZ ;  /* 0x00005e001916ca10 */ /* 0x002fe20007fbe0ff */
[----:B------:R1:W5:Y:S02]  /*09e0*/  @!P3 LDG.E.U8 R8, [R14.64] ;  /* 0x000000040e08b981 */ /* 0x000364000c1e1100 */
[----:B------:R-:W-:-:S02]  /*09f0*/  @!P4 IMAD.X R25, RZ, RZ, c[0x0][0x174], P1 ;  /* 0x00005d00ff19c624 */ /* 0x000fc400008e06ff */
[----:B------:R3:W5:Y:S01]  /*0a00*/  @!P3 LDG.E.U8 R9, [R12.64] ;  /* 0x000000040c09b981 */ /* 0x000762000c1e1100 */
[C---:B--2---:R-:W-:Y:S02]  /*0a10*/  @!P2 IADD3 R16, P1, R28.reuse, c[0x0][0x170], RZ ;  /* 0x00005c001c10aa10 */ /* 0x044fe40007f3e0ff */
[----:B-1----:R-:W-:Y:S01]  /*0a20*/  @!P2 IADD3 R14, P3, R28, c[0x0][0x178], RZ ;  /* 0x00005e001c0eaa10 */ /* 0x002fe20007f7e0ff */
[----:B------:R-:W-:Y:S01]  /*0a30*/  @!P4 IMAD.X R23, RZ, RZ, c[0x0][0x17c], P5 ;  /* 0x00005f00ff17c624 */ /* 0x000fe200028e06ff */
[----:B0-----:R-:W-:Y:S01]  /*0a40*/  PRMT R10, RZ, 0x7610, R10 ;  /* 0x00007610ff0a7816 */ /* 0x001fe2000000000a */
[----:B------:R-:W-:Y:S01]  /*0a50*/  @!P2 IMAD.X R17, RZ, RZ, c[0x0][0x174], P1 ;  /* 0x00005d00ff11a624 */ /* 0x000fe200008e06ff */
[----:B------:R-:W-:Y:S01]  /*0a60*/  PRMT R11, RZ, 0x7610, R11 ;  /* 0x00007610ff0b7816 */ /* 0x000fe2000000000b */
[----:B------:R-:W-:Y:S01]  /*0a70*/  @!P2 IMAD.X R15, RZ, RZ, c[0x0][0x17c], P3 ;  /* 0x00005f00ff0fa624 */ /* 0x000fe200018e06ff */
[----:B---3--:R-:W-:Y:S02]  /*0a80*/  PRMT R12, RZ, 0x7610, R12 ;  /* 0x00007610ff0c7816 */ /* 0x008fe4000000000c */
        /* <DEDUP_REMOVED lines=10> */
[----:B------:R-:W-:Y:S05]  /*0b30*/  CALL.REL.NOINC `($__internal_22_$__cuda_sm20_rem_u16) ;  /* 0x0000083000007944 */ /* 0x000fea0003c00000 */
[----:B------:R-:W-:Y:S02]  /*0b40*/  IMAD.MOV.U32 R16, RZ, RZ, R22 ;  /* 0x000000ffff107224 */ /* 0x000fe400078e0016 */
.L_x_23722:
[----:B------:R-:W-:Y:S05]  /*0b50*/  BSYNC B0 ;  /* 0x0000000000007941 */ /* 0x000fea0003800000 */
.L_x_23721:
[----:B0-----:R-:W-:Y:S01]  /*0b60*/  IADD3 R17, R3, 0x80, RZ ;  /* 0x0000008003117810 */ /* 0x001fe20007ffe0ff */
[----:B------:R-:W-:Y:S03]  /*0b70*/  BSSY B0, `(.L_x_23723) ;  /* 0x0000008000007945 */ /* 0x000fe60003800000 */
[----:B------:R-:W-:-:S13]  /*0b80*/  ISETP.GE.AND P1, PT, R17, R2, PT ;  /* 0x000000021100720c */ /* 0x000fda0003f26270 */
[----:B------:R-:W-:Y:S05]  /*0b90*/  @P1 BRA `(.L_x_23724) ;  /* 0x0000005000001947 */ /* 0x000fea0003800000 */
[----:B-----5:R-:W-:Y:S02]  /*0ba0*/  LOP3.LUT R15, R21, 0xff, RZ, 0xc0, !PT ;  /* 0x000000ff150f7812 */ /* 0x020fe400078ec0ff */
[----:B------:R-:W-:Y:S02]  /*0bb0*/  LOP3.LUT R24, R20, 0xff, RZ, 0xc0, !PT ;  /* 0x000000ff14187812 */ /* 0x000fe400078ec0ff */
[----:B------:R-:W-:Y:S02]  /*0bc0*/  MOV R14, 0xbe0 ;  /* 0x00000be0000e7802 */ /* 0x000fe40000000f00 */
[----:B------:R-:W-:Y:S05]  /*0bd0*/  CALL.REL.NOINC `($__internal_22_$__cuda_sm20_rem_u16) ;  /* 0x0000079000007944 */ /* 0x000fea0003c00000 */
[----:B------:R-:W-:Y:S02]  /*0be0*/  IMAD.MOV.U32 R20, RZ, RZ, R22 ;  /* 0x000000ffff147224 */ /* 0x000fe400078e0016 */
.L_x_23724:
[----:B------:R-:W-:Y:S05]  /*0bf0*/  BSYNC B0 ;  /* 0x0000000000007941 */ /* 0x000fea0003800000 */
.L_x_23723:
[----:B------:R-:W-:Y:S01]  /*0c00*/  IADD3 R15, R3, 0x100, RZ ;  /* 0x00000100030f7810 */ /* 0x000fe20007ffe0ff */
        /* <DEDUP_REMOVED lines=8> */
.L_x_23726:
[----:B------:R-:W-:Y:S05]  /*0c90*/  BSYNC B0 ;  /* 0x0000000000007941 */ /* 0x000fea0003800000 */
.L_x_23725:
        /* <DEDUP_REMOVED lines=9> */
.L_x_23728:
[----:B------:R-:W-:Y:S05]  /*0d30*/  BSYNC B0 ;  /* 0x0000000000007941 */ /* 0x000fea0003800000 */
.L_x_23727:
[----:B-----5:R-:W-:Y:S01]  /*0d40*/  IADD3 R5, R3, 0x200, RZ ;  /* 0x0000020003057810 */ /* 0x020fe20007ffe0ff */
[----:B------:R-:W-:Y:S03]  /*0d50*/  BSSY B0, `(.L_x_23729) ;  /* 0x0000008000007945 */ /* 0x000fe60003800000 */
[----:B------:R-:W-:-:S13]  /*0d60*/  ISETP.GE.AND P1, PT, R5, R2, PT ;  /* 0x000000020500720c */ /* 0x000fda0003f26270 */
[----:B------:R-:W-:Y:S05]  /*0d70*/  @P1 BRA `(.L_x_23730) ;  /* 0x0000005000001947 */ /* 0x000fea0003800000 */
[----:B------:R-:W-:Y:S02]  /*0d80*/  LOP3.LUT R15, R7, 0xff, RZ, 0xc0, !PT ;  /* 0x000000ff070f7812 */ /* 0x000fe400078ec0ff */
[----:B------:R-:W-:Y:S02]  /*0d90*/  LOP3.LUT R24, R6, 0xff, RZ, 0xc0, !PT ;  /* 0x000000ff06187812 */ /* 0x000fe400078ec0ff */
[----:B------:R-:W-:Y:S02]  /*0da0*/  MOV R14, 0xdc0 ;  /* 0x00000dc0000e7802 */ /* 0x000fe40000000f00 */
[----:B------:R-:W-:Y:S05]  /*0db0*/  CALL.REL.NOINC `($__internal_22_$__cuda_sm20_rem_u16) ;  /* 0x000005b000007944 */ /* 0x000fea0003c00000 */
[----:B------:R-:W-:Y:S02]  /*0dc0*/  IMAD.MOV.U32 R5, RZ, RZ, R22 ;  /* 0x000000ffff057224 */ /* 0x000fe400078e0016 */
.L_x_23730:
[----:B------:R-:W-:Y:S05]  /*0dd0*/  BSYNC B0 ;  /* 0x0000000000007941 */ /* 0x000fea0003800000 */
.L_x_23729:
[----:B------:R-:W-:Y:S01]  /*0de0*/  IADD3 R7, R3, 0x280, RZ ;  /* 0x0000028003077810 */ /* 0x000fe20007ffe0ff */
        /* <DEDUP_REMOVED lines=8> */
.L_x_23732:
[----:B------:R-:W-:Y:S05]  /*0e70*/  BSYNC B0 ;  /* 0x0000000000007941 */ /* 0x000fea0003800000 */
.L_x_23731:
        /* <DEDUP_REMOVED lines=9> */
.L_x_23734:
[----:B------:R-:W-:Y:S05]  /*0f10*/  BSYNC B0 ;  /* 0x0000000000007941 */ /* 0x000fea0003800000 */
.L_x_23733:
        /* <DEDUP_REMOVED lines=8> */
.L_x_23736:
[----:B------:R-:W-:Y:S05]  /*0fa0*/  BSYNC B0 ;  /* 0x0000000000007941 */ /* 0x000fea0003800000 */
.L_x_23735:
[----:B------:R-:W0:Y:S01]  /*0fb0*/  @!P0 S2R R9, SR_TID.X ;  /* 0x0000000000098919 */ /* 0x000e220000002100 */
[----:B------:R-:W-:Y:S01]  /*0fc0*/  @!P0 IMAD.MOV.U32 R3, RZ, RZ, R17 ;  /* 0x000000ffff038224 */ /* 0x000fe200078e0011 */
[----:B------:R-:W-:Y:S01]  /*0fd0*/  BSSY B0, `(.L_x_23737) ;  /* 0x0000031000007945 */ /* 0x000fe20003800000 */
[----:B------:R-:W-:Y:S01]  /*0fe0*/  BSSY B1, `(.L_x_23738) ;  /* 0x0000029000017945 */ /* 0x000fe20003800000 */
[----:B0-----:R-:W-:-:S05]  /*0ff0*/  @!P0 IMAD.IADD R8, R0, 0x1, R9 ;  /* 0x0000000100088824 */ /* 0x001fca00078e0209 */
[----:B------:R-:W-:-:S05]  /*1000*/  @!P0 IADD3 R8, P1, R8, c[0x0][0x168], RZ ;  /* 0x00005a0008088a10 */ /* 0x000fca0007f3e0ff */
[----:B------:R-:W-:-:S05]  /*1010*/  @!P0 IMAD.X R9, RZ, RZ, c[0x0][0x16c], P1 ;  /* 0x00005b00ff098624 */ /* 0x000fca00008e06ff */
[----:B------:R0:W-:Y:S01]  /*1020*/  @!P0 STG.E.U8 [R8.64], R16 ;  /* 0x0000001008008986 */ /* 0x0001e2000c101104 */
        /* <DEDUP_REMOVED lines=14> */
.L_x_23739:
[----:B0-----:R-:W-:-:S13]  /*1110*/  ISETP.GE.AND P0, PT, R3, R2, PT ;  /* 0x000000020300720c */ /* 0x001fda0003f06270 */
[----:B------:R-:W-:Y:S05]  /*1120*/  @P0 BRA `(.L_x_23741) ;  /* 0x000000c000000947 */ /* 0x000fea0003800000 */
[----:B------:R-:W-:Y:S01]  /*1130*/  IMAD.IADD R8, R0, 0x1, R3 ;  /* 0x0000000100087824 */ /* 0x000fe200078e0203 */
[----:B------:R-:W-:-:S04]  /*1140*/  IADD3 R3, R3, 0x80, RZ ;  /* 0x0000008003037810 */ /* 0x000fc80007ffe0ff */
[----:B------:R-:W-:-:S05]  /*1150*/  IADD3 R8, P0, R8, c[0x0][0x168], RZ ;  /* 0x00005a0008087a10 */ /* 0x000fca0007f1e0ff */
[----:B------:R-:W-:-:S05]  /*1160*/  IMAD.X R9, RZ, RZ, c[0x0][0x16c], P0 ;  /* 0x00005b00ff097624 */ /* 0x000fca00000e06ff */
[----:B------:R0:W-:Y:S03]  /*1170*/  STG.E.U8 [R8.64], R4 ;  /* 0x0000000408007986 */ /* 0x0001e6000c101104 */
.L_x_23740:
[----:B------:R-:W-:-:S13]  /*1180*/  ISETP.GE.AND P0, PT, R3, R2, PT ;  /* 0x000000020300720c */ /* 0x000fda0003f06270 */
[----:B------:R-:W-:Y:S05]  /*1190*/  @P0 BRA `(.L_x_23742) ;  /* 0x000000d000000947 */ /* 0x000fea0003800000 */
[----:B0-----:R-:W-:Y:S01]  /*11a0*/  IMAD.IADD R8, R0, 0x1, R3 ;  /* 0x0000000100087824 */ /* 0x001fe200078e0203 */
[----:B------:R-:W-:-:S04]  /*11b0*/  IADD3 R3, R3, 0x80, RZ ;  /* 0x0000008003037810 */ /* 0x000fc80007ffe0ff */
[----:B------:R-:W-:-:S05]  /*11c0*/  IADD3 R8, P0, R8, c[0x0][0x168], RZ ;  /* 0x00005a0008087a10 */ /* 0x000fca0007f1e0ff */
[----:B------:R-:W-:-:S05]  /*11d0*/  IMAD.X R9, RZ, RZ, c[0x0][0x16c], P0 ;  /* 0x00005b00ff097624 */ /* 0x000fca00000e06ff */
[----:B------:R0:W-:Y:S03]  /*11e0*/  STG.E.U8 [R8.64], R5 ;  /* 0x0000000508007986 */ /* 0x0001e6000c101104 */
.L_x_23741:
[----:B------:R-:W-:-:S13]  /*11f0*/  ISETP.GE.AND P0, PT, R3, R2, PT ;  /* 0x000000020300720c */ /* 0x000fda0003f06270 */
[----:B------:R-:W-:Y:S01]  /*1200*/  @P0 BREAK B1 ;  /* 0x0000000000010942 */ /* 0x000fe20003800000 */
[----:B------:R-:W-:Y:S05]  /*1210*/  @P0 BRA `(.L_x_23743) ;  /* 0x000000c000000947 */ /* 0x000fea0003800000 */
[----:B------:R-:W-:Y:S01]  /*1220*/  IMAD.IADD R4, R0, 0x1, R3 ;  /* 0x0000000100047824 */ /* 0x000fe200078e0203 */
[----:B------:R-:W-:-:S04]  /*1230*/  IADD3 R3, R3, 0x80, RZ ;  /* 0x0000008003037810 */ /* 0x000fc80007ffe0ff */
[----:B------:R-:W-:-:S05]  /*1240*/  IADD3 R4, P0, R4, c[0x0][0x168], RZ ;  /* 0x00005a0004047a10 */ /* 0x000fca0007f1e0ff */
[----:B0-----:R-:W-:-:S05]  /*1250*/  IMAD.X R5, RZ, RZ, c[0x0][0x16c], P0 ;  /* 0x00005b00ff057624 */ /* 0x001fca00000e06ff */
[----:B------:R0:W-:Y:S03]  /*1260*/  STG.E.U8 [R4.64], R6 ;  /* 0x0000000604007986 */ /* 0x0001e6000c101104 */
.L_x_23742:
[----:B------:R-:W-:Y:S05]  /*1270*/  BSYNC B1 ;  /* 0x0000000000017941 */ /* 0x000fea0003800000 */
.L_x_23738:
[----:B------:R-:W-:-:S13]  /*1280*/  ISETP.GE.AND P0, PT, R3, R2, PT ;  /* 0x000000020300720c */ /* 0x000fda0003f06270 */
[----:B0-----:R-:W-:Y:S01]  /*1290*/  @!P0 IMAD.IADD R4, R0, 0x1, R3 ;  /* 0x0000000100048824 */ /* 0x001fe200078e0203 */
[----:B------:R-:W-:-:S04]  /*12a0*/  @!P0 IADD3 R3, R3, 0x80, RZ ;  /* 0x0000008003038810 */ /* 0x000fc80007ffe0ff */
[----:B------:R-:W-:-:S05]  /*12b0*/  @!P0 IADD3 R4, P1, R4, c[0x0][0x168], RZ ;  /* 0x00005a0004048a10 */ /* 0x000fca0007f3e0ff */
[----:B------:R-:W-:-:S05]  /*12c0*/  @!P0 IMAD.X R5, RZ, RZ, c[0x0][0x16c], P1 ;  /* 0x00005b00ff058624 */ /* 0x000fca00008e06ff */
[----:B------:R0:W-:Y:S03]  /*12d0*/  @!P0 STG.E.U8 [R4.64], R7 ;  /* 0x0000000704008986 */ /* 0x0001e6000c101104 */
.L_x_23743:
[----:B------:R-:W-:Y:S05]  /*12e0*/  BSYNC B0 ;  /* 0x0000000000007941 */ /* 0x000fea0003800000 */
.L_x_23737:
        /* <DEDUP_REMOVED lines=8> */
        .weak           $__internal_22_$__cuda_sm20_rem_u16
        .type           $__internal_22_$__cuda_sm20_rem_u16,@function
        .size           $__internal_22_$__cuda_sm20_rem_u16,(.L_x_50467 - $__internal_22_$__cuda_sm20_rem_u16)
$__internal_22_$__cuda_sm20_rem_u16:
[----:B------:R-:W0:Y:S01]  /*1370*/  I2F.U16 R22, R15 ;  /* 0x0000000f00167306 */ /* 0x000e220000101000 */
[----:B------:R-:W-:Y:S01]  /*1380*/  IMAD.MOV.U32 R23, RZ, RZ, 0x4b800000 ;  /* 0x4b800000ff177424 */ /* 0x000fe200078e00ff */
[C---:B0-----:R-:W-:Y:S02]  /*1390*/  FSETP.GEU.AND P2, PT, |R22|.reuse, 1.175494350822287508e-38, PT ;  /* 0x008000001600780b */ /* 0x041fe40003f4e200 */
[----:B------:R-:W-:Y:S02]  /*13a0*/  FSETP.GT.AND P1, PT, |R22|, 8.50705917302346158658e+37, PT ;  /* 0x7e8000001600780b */ /* 0x000fe40003f24200 */
[----:B------:R-:W-:-:S04]  /*13b0*/  FSEL R23, R23, 1, !P2 ;  /* 0x3f80000017177808 */ /* 0x000fc80005000000 */
[----:B------:R-:W-:Y:S02]  /*13c0*/  FSEL R23, R23, 0.25, !P1 ;  /* 0x3e80000017177808 */ /* 0x000fe40004800000 */
[----:B------:R-:W-:-:S03]  /*13d0*/  ISETP.NE.U32.AND P1, PT, R15, RZ, PT ;  /* 0x000000ff0f00720c */ /* 0x000fc60003f25070 */
[----:B------:R-:W-:-:S04]  /*13e0*/  FMUL R25, R22, R23 ;  /* 0x0000001716197220 */ /* 0x000fc80000400000 */
[----:B------:R-:W0:Y:S02]  /*13f0*/  MUFU.RCP R22, R25 ;  /* 0x0000001900167308 */ /* 0x000e240000001000 */
[----:B0-----:R-:W-:-:S06]  /*1400*/  FMUL R23, R23, R22 ;  /* 0x0000001617177220 */ /* 0x001fcc0000400000 */
[----:B------:R-:W0:Y:S01]  /*1410*/  I2F.U16.RZ R22, R24 ;  /* 0x0000001800167306 */ /* 0x000e22000010d000 */
[----:B------:R-:W-:-:S05]  /*1420*/  IADD3 R23, R23, 0x2, RZ ;  /* 0x0000000217177810 */ /* 0x000fca0007ffe0ff */
[----:B0-----:R-:W-:-:S06]  /*1430*/  FMUL.RZ R23, R22, R23 ;  /* 0x0000001716177220 */ /* 0x001fcc000040c000 */
[----:B------:R-:W0:Y:S02]  /*1440*/  F2I.U32.TRUNC.NTZ R23, R23 ;  /* 0x0000001700177305 */ /* 0x000e24000020f000 */
[----:B0-----:R-:W-:-:S05]  /*1450*/  LOP3.LUT R22, R23, 0xffff, RZ, 0xc0, !PT ;  /* 0x0000ffff17167812 */ /* 0x001fca00078ec0ff */
[----:B------:R-:W-:-:S04]  /*1460*/  IMAD.MOV R22, RZ, RZ, -R22 ;  /* 0x000000ffff167224 */ /* 0x000fc800078e0a16 */
[----:B------:R-:W-:Y:S02]  /*1470*/  IMAD R22, R15, R22, R24 ;  /* 0x000000160f167224 */ /* 0x000fe400078e0218 */
[----:B------:R-:W-:Y:S02]  /*1480*/  IMAD.MOV.U32 R15, RZ, RZ, 0x0 ;  /* 0x00000000ff0f7424 */ /* 0x000fe400078e00ff */
[----:B------:R-:W-:Y:S02]  /*1490*/  @!P1 IMAD.MOV.U32 R22, RZ, RZ, -0x1 ;  /* 0xffffffffff169424 */ /* 0x000fe400078e00ff */
[----:B------:R-:W-:Y:S05]  /*14a0*/  RET.REL.NODEC R14 `(_ZN2at6native29vectorized_elementwise_kernelILi2ENS0_13BinaryFunctorIhhhZZZNS0_16fmod_kernel_cudaERNS_18TensorIteratorBaseEENKUlvE_clEvENKUlvE_clEvEUlhhE_EESt5arrayIPcLm3EEEEviT0_T1_) ;  /* 0xffffeb500e007950 */ /* 0x000fea0003c3ffff */
.L_x_23744:
        /* <DEDUP_REMOVED lines=13> */
.L_x_50467:


//--------------------- .text._ZN2at6native29vectorized_elementwise_kernelILi4ENS0_13BinaryFunctorIhhhZZZNS0_16fmod_kernel_cudaERNS_18TensorIteratorBaseEENKUlvE_clEvENKUlvE_clEvEUlhhE_EESt5arrayIPcLm3EEEEviT0_T1_ --------------------------
	.section	.text._ZN2at6native29vectorized_elementwise_kernelILi4ENS0_13BinaryFunctorIhhhZZZNS0_16fmod_kernel_cudaERNS_18TensorIteratorBaseEENKUlvE_clEvENKUlvE_clEvEUlhhE_EESt5arrayIPcLm3EEEEviT0_T1_,"ax",@progbits
	.sectioninfo	@"SHI_REGISTERS=32"
	.align	128
        .global         _ZN2at6native29vectorized_elementwise_kernelILi4ENS0_13BinaryFunctorIhhhZZZNS0_16fmod_kernel_cudaERNS_18TensorIteratorBaseEENKUlvE_clEvENKUlvE_clEvEUlhhE_EESt5arrayIPcLm3EEEEviT0_T1_
        .type           _ZN2at6native29vectorized_elementwise_kernelILi4ENS0_13BinaryFunctorIhhhZZZNS0_16fmod_kernel_cudaERNS_18TensorIteratorBaseEENKUlvE_clEvENKUlvE_clEvEUlhhE_EESt5arrayIPcLm3EEEEviT0_T1_,@function
        .size           _ZN2at6native29vectorized_elementwise_kernelILi4ENS0_13BinaryFunctorIhhhZZZNS0_16fmod_kernel_cudaERNS_18TensorIteratorBaseEENKUlvE_clEvENKUlvE_clEvEUlhhE_EESt5arrayIPcLm3EEEEviT0_T1_,(.L_x_50468 - _ZN2at6native29vectorized_elementwise_kernelILi4ENS0_13BinaryFunctorIhhhZZZNS0_16fmod_kernel_cudaERNS_18TensorIteratorBaseEENKUlvE_clEvENKUlvE_clEvEUlhhE_EESt5arrayIPcLm3EEEEviT0_T1_)
        .other          _ZN2at6native29vectorized_elementwise_kernelILi4ENS0_13BinaryFunctorIhhhZZZNS0_16fmod_kernel_cudaERNS_18TensorIteratorBaseEENKUlvE_clEvENKUlvE_clEvEUlhhE_EESt5arrayIPcLm3EEEEviT0_T1_,@"STO_CUDA_ENTRY STV_DEFAULT"
_ZN2at6native29vectorized_elementwise_kernelILi4ENS0_13BinaryFunctorIhhhZZZNS0_16fmod_kernel_cudaERNS_18TensorIteratorBaseEENKUlvE_clEvENKUlvE_clEvEUlhhE_EESt5arrayIPcLm3EEEEviT0_T1_:
.text._ZN2at6native29vectorized_elementwise_kernelILi4ENS0_13BinaryFunctorIhhhZZZNS0_16fmod_kernel_cudaERNS_18TensorIteratorBaseEENKUlvE_clEvENKUlvE_clEvEUlhhE_EESt5arrayIPcLm3EEEEviT0_T1_:
        /* <DEDUP_REMOVED lines=15> */
[----:B------:R-:W2:Y:S04]  /*00f0*/  LDG.E R24, [R2.64] ;  /* 0x0000000402187981 */ /* 0x000ea8000c1e1900 */
[----:B------:R-:W3:Y:S04]  /*0100*/  LDG.E R9, [R2.64+0x200] ;  /* 0x0002000402097981 */ /* 0x000ee8000c1e1900 */
[----:B------:R-:W4:Y:S04]  /*0110*/  LDG.E R15, [R4.64] ;  /* 0x00000004040f7981 */ /* 0x000f28000c1e1900 */
[----:B------:R-:W5:Y:S01]  /*0120*/  LDG.E R7, [R4.64+0x200] ;  /* 0x0002000404077981 */ /* 0x000f62000c1e1900 */
[----:B------:R-:W-:-:S02]  /*0130*/  IADD3 R18, P0, R0, c[0x0][0x168], RZ ;  /* 0x00005a0000127a10 */ /* 0x000fc40007f1e0ff */
[----:B------:R-:W-:-:S03]  /*0140*/  MOV R14, 0x280 ;  /* 0x00000280000e7802 */ /* 0x000fc60000000f00 */
[----:B------:R-:W-:-:S04]  /*0150*/  IMAD.X R19, RZ, RZ, c[0x0][0x16c], P0 ;  /* 0x00005b00ff137624 */ /* 0x000fc800000e06ff */
[----:B------:R-:W-:Y:S01]  /*0160*/  IMAD.WIDE R18, R11, 0x4, R18 ;  /* 0x000000040b127825 */ /* 0x000fe200078e0212 */
[C---:B--2---:R-:W-:Y:S02]  /*0170*/  PRMT R17, R24.reuse, 0x7770, RZ ;  /* 0x0000777018117816 */ /* 0x044fe400000000ff */
[C---:B------:R-:W-:Y:S02]  /*0180*/  PRMT R16, R24.reuse, 0x7771, RZ ;  /* 0x0000777118107816 */ /* 0x040fe400000000ff */
[----:B------:R-:W-:Y:S02]  /*0190*/  PRMT R13, R24, 0x7772, RZ ;  /* 0x00007772180d7816 */ /* 0x000fe400000000ff */
[C---:B---3--:R-:W-:Y:S02]  /*01a0*/  PRMT R12, R9.reuse, 0x7770, RZ ;  /* 0x00007770090c7816 */ /* 0x048fe400000000ff */
[C---:B------:R-:W-:Y:S02]  /*01b0*/  PRMT R11, R9.reuse, 0x7771, RZ ;  /* 0x00007771090b7816 */ /* 0x040fe400000000ff */
[----:B------:R-:W-:-:S02]  /*01c0*/  PRMT R10, R9, 0x7772, RZ ;  /* 0x00007772090a7816 */ /* 0x000fc400000000ff */
[C---:B----4-:R-:W-:Y:S02]  /*01d0*/  PRMT R0, R15.reuse, 0x7770, RZ ;  /* 0x000077700f007816 */ /* 0x050fe400000000ff */
[C---:B------:R-:W-:Y:S02]  /*01e0*/  PRMT R2, R15.reuse, 0x7771, RZ ;  /* 0x000077710f027816 */ /* 0x040fe400000000ff */
[----:B------:R-:W-:Y:S02]  /*01f0*/  PRMT R3, R15, 0x7772, RZ ;  /* 0x000077720f037816 */ /* 0x000fe400000000ff */
[C---:B-----5:R-:W-:Y:S02]  /*0200*/  PRMT R4, R7.reuse, 0x7770, RZ ;  /* 0x0000777007047816 */ /* 0x060fe400000000ff */
[C---:B------:R-:W-:Y:S02]  /*0210*/  PRMT R5, R7.reuse, 0x7771, RZ ;  /* 0x0000777107057816 */ /* 0x040fe400000000ff */
[----:B------:R-:W-:-:S02]  /*0220*/  PRMT R6, R7, 0x7772, RZ ;  /* 0x0000777207067816 */ /* 0x000fc400000000ff */
[----:B------:R-:W-:Y:S02]  /*0230*/  PRMT R24, R24, 0x7773, RZ ;  /* 0x0000777318187816 */ /* 0x000fe400000000ff */
[----:B------:R-:W-:Y:S02]  /*0240*/  PRMT R9, R9, 0x7773, RZ ;  /* 0x0000777309097816 */ /* 0x000fe400000000ff */
[----:B------:R-:W-:Y:S02]  /*0250*/  PRMT R15, R15, 0x7773, RZ ;  /* 0x000077730f0f7816 */ /* 0x000fe400000000ff */
[----:B------:R-:W-:Y:S02]  /*0260*/  PRMT R7, R7, 0x7773, RZ ;  /* 0x0000777307077816 */ /* 0x000fe400000000ff */
[----:B------:R-:W-:Y:S05]  /*0270*/  CALL.REL.NOINC `($__internal_23_$__cuda_sm20_rem_u16) ;  /* 0x000010d000007944 */ /* 0x000fea0003c00000 */
[----:B------:R-:W-:Y:S01]  /*0280*/  IMAD.MOV.U32 R8, RZ, RZ, R22 ;  /* 0x000000ffff087224 */ /* 0x000fe200078e0016 */
[----:B------:R-:W-:Y:S01]  /*0290*/  MOV R14, 0x2d0 ;  /* 0x000002d0000e7802 */ /* 0x000fe20000000f00 */
[----:B------:R-:W-:Y:S02]  /*02a0*/  IMAD.MOV.U32 R24, RZ, RZ, R13 ;  /* 0x000000ffff187224 */ /* 0x000fe400078e000d */
[----:B------:R-:W-:-:S02]  /*02b0*/  IMAD.MOV.U32 R15, RZ, RZ, R3 ;  /* 0x000000ffff0f7224 */ /* 0x000fc400078e0003 */
[----:B------:R-:W-:Y:S05]  /*02c0*/  CALL.REL.NOINC `($__internal_23_$__cuda_sm20_rem_u16) ;  /* 0x0000108000007944 */ /* 0x000fea0003c00000 */
[----:B------:R-:W-:Y:S01]  /*02d0*/  IMAD.MOV.U32 R3, RZ, RZ, R22 ;  /* 0x000000ffff037224 */ /* 0x000fe200078e0016 */
[----:B------:R-:W-:Y:S01]  /*02e0*/  MOV R14, 0x320 ;  /* 0x00000320000e7802 */ /* 0x000fe20000000f00 */
[----:B------:R-:W-:-:S02]  /*02f0*/  IMAD.MOV.U32 R24, RZ, RZ, R16 ;  /* 0x000000ffff187224 */ /* 0x000fc400078e0010 */
[----:B------:R-:W-:Y:S02]  /*0300*/  IMAD.MOV.U32 R15, RZ, RZ, R2 ;  /* 0x000000ffff0f7224 */ /* 0x000fe400078e0002 */
[----:B------:R-:W-:Y:S05]  /*0310*/  CALL.REL.NOINC `($__internal_23_$__cuda_sm20_rem_u16) ;  /* 0x0000103000007944 */ /* 0x000fea0003c00000 */
[----:B------:R-:W-:Y:S01]  /*0320*/  IMAD.MOV.U32 R13, RZ, RZ, R22 ;  /* 0x000000ffff0d7224 */ /* 0x000fe200078e0016 */
[----:B------:R-:W-:Y:S01]  /*0330*/  MOV R14, 0x370 ;  /* 0x00000370000e7802 */ /* 0x000fe20000000f00 */
[----:B------:R-:W-:Y:S02]  /*0340*/  IMAD.MOV.U32 R24, RZ, RZ, R17 ;  /* 0x000000ffff187224 */ /* 0x000fe400078e0011 */
[----:B------:R-:W-:Y:S02]  /*0350*/  IMAD.MOV.U32 R15, RZ, RZ, R0 ;  /* 0x000000ffff0f7224 */ /* 0x000fe400078e0000 */
[----:B------:R-:W-:Y:S05]  /*0360*/  CALL.REL.NOINC `($__internal_23_$__cuda_sm20_rem_u16) ;  /* 0x00000fe000007944 */ /* 0x000fea0003c00000 */
[----:B------:R-:W-:Y:S01]  /*0370*/  PRMT R0, R13, 0x7604, R22 ;  /* 0x000076040d007816 */ /* 0x000fe20000000016 */
[----:B------:R-:W-:Y:S01]  /*0380*/  IMAD.MOV.U32 R24, RZ, RZ, R9 ;  /* 0x000000ffff187224 */ /* 0x000fe200078e0009 */
[----:B------:R-:W-:Y:S01]  /*0390*/  MOV R14, 0x3f0 ;  /* 0x000003f0000e7802 */ /* 0x000fe20000000f00 */
[----:B------:R-:W-:Y:S01]  /*03a0*/  IMAD.MOV.U32 R15, RZ, RZ, R7 ;  /* 0x000000ffff0f7224 */ /* 0x000fe200078e0007 */
[----:B------:R-:W-:-:S04]  /*03b0*/  PRMT R3, R3, 0x7054, R0 ;  /* 0x0000705403037816 */ /* 0x000fc80000000000 */
[----:B------:R-:W-:-:S05]  /*03c0*/  PRMT R3, R8, 0x654, R3 ;  /* 0x0000065408037816 */ /* 0x000fca0000000003 */
[----:B------:R0:W-:Y:S02]  /*03d0*/  STG.E [R18.64], R3 ;  /* 0x0000000312007986 */ /* 0x0001e4000c101904 */
[----:B0-----:R-:W-:Y:S05]  /*03e0*/  CALL.REL.NOINC `($__internal_23_$__cuda_sm20_rem_u16) ;  /* 0x00000f6000007944 */ /* 0x001fea0003c00000 */
[----:B------:R-:W-:Y:S01]  /*03f0*/  IMAD.MOV.U32 R0, RZ, RZ, R22 ;  /* 0x000000ffff007224 */ /* 0x000fe200078e0016 */
[----:B------:R-:W-:Y:S01]  /*0400*/  MOV R14, 0x440 ;  /* 0x00000440000e7802 */ /* 0x000fe20000000f00 */
[----:B------:R-:W-:Y:S02]  /*0410*/  IMAD.MOV.U32 R24, RZ, RZ, R10 ;  /* 0x000000ffff187224 */ /* 0x000fe400078e000a */
[----:B------:R-:W-:Y:S02]  /*0420*/  IMAD.MOV.U32 R15, RZ, RZ, R6 ;  /* 0x000000ffff0f7224 */ /* 0x000fe400078e0006 */
[----:B------:R-:W-:Y:S05]  /*0430*/  CALL.REL.NOINC `($__internal_23_$__cuda_sm20_rem_u16) ;  /* 0x00000f1000007944 */ /* 0x000fea0003c00000 */
[----:B------:R-:W-:Y:S01]  /*0440*/  IMAD.MOV.U32 R2, RZ, RZ, R22 ;  /* 0x000000ffff027224 */ /* 0x000fe200078e0016 */
[----:B------:R-:W-:Y:S01]  /*0450*/  MOV R14, 0x490 ;  /* 0x00000490000e7802 */ /* 0x000fe20000000f00 */
[----:B------:R-:W-:Y:S02]  /*0460*/  IMAD.MOV.U32 R24, RZ, RZ, R11 ;  /* 0x000000ffff187224 */ /* 0x000fe400078e000b */
[----:B------:R-:W-:Y:S02]  /*0470*/  IMAD.MOV.U32 R15, RZ, RZ, R5 ;  /* 0x000000ffff0f7224 */ /* 0x000fe400078e0005 */
[----:B------:R-:W-:Y:S05]  /*0480*/  CALL.REL.NOINC `($__internal_23_$__cuda_sm20_rem_u16) ;  /* 0x00000ec000007944 */ /* 0x000fea0003c00000 */
[----:B------:R-:W-:Y:S01]  /*0490*/  IMAD.MOV.U32 R3, RZ, RZ, R22 ;  /* 0x000000ffff037224 */ /* 0x000fe200078e0016 */
[----:B------:R-:W-:Y:S01]  /*04a0*/  MOV R14, 0x4e0 ;  /* 0x000004e0000e7802 */ /* 0x000fe20000000f00 */
[----:B------:R-:W-:-:S02]  /*04b0*/  IMAD.MOV.U32 R24, RZ, RZ, R12 ;  /* 0x000000ffff187224 */ /* 0x000fc400078e000c */
[----:B------:R-:W-:Y:S02]  /*04c0*/  IMAD.MOV.U32 R15, RZ, RZ, R4 ;  /* 0x000000ffff0f7224 */ /* 0x000fe400078e0004 */
[----:B------:R-:W-:Y:S05]  /*04d0*/  CALL.REL.NOINC `($__internal_23_$__cuda_sm20_rem_u16) ;  /* 0x00000e7000007944 */ /* 0x000fea0003c00000 */
[----:B------:R-:W-:-:S04]  /*04e0*/  PRMT R3, R3, 0x7604, R22 ;  /* 0x0000760403037816 */ /* 0x000fc80000000016 */
[----:B------:R-:W-:-:S04]  /*04f0*/  PRMT R3, R2, 0x7054, R3 ;  /* 0x0000705402037816 */ /* 0x000fc80000000003 */
[----:B------:R-:W-:-:S05]  /*0500*/  PRMT R3, R0, 0x654, R3 ;  /* 0x0000065400037816 */ /* 0x000fca0000000003 */
[----:B------:R-:W-:Y:S01]  /*0510*/  STG.E [R18.64+0x200], R3 ;  /* 0x0002000312007986 */ /* 0x000fe2000c101904 */
[----:B------:R-:W-:Y:S05]  /*0520*/  EXIT ;  /* 0x000000000000794d */ /* 0x000fea0003800000 */
.L_x_23745:
        /* <DEDUP_REMOVED lines=94> */
[----:B------:R-:W-:Y:S05]  /*0b10*/  CALL.REL.NOINC `($__internal_23_$__cuda_sm20_rem_u16) ;  /* 0x0000083000007944 */ /* 0x000fea0003c00000 */
[----:B------:R-:W-:Y:S02]  /*0b20*/  IMAD.MOV.U32 R16, RZ, RZ, R22 ;  /* 0x000000ffff107224 */ /* 0x000fe400078e0016 */
.L_x_23747:
[----:B------:R-:W-:Y:S05]  /*0b30*/  BSYNC B0 ;  /* 0x0000000000007941 */ /* 0x000fea0003800000 */
.L_x_23746:
[----:B0-----:R-:W-:Y:S01]  /*0b40*/  IADD3 R17, R3, 0x80, RZ ;  /* 0x0000008003117810 */ /* 0x001fe20007ffe0ff */
[----:B------:R-:W-:Y:S03]  /*0b50*/  BSSY B0, `(.L_x_23748) ;  /* 0x0000008000007945 */ /* 0x000fe60003800000 */
[----:B------:R-:W-:-:S13]  /*0b60*/  ISETP.GE.AND P1, PT, R17, R2, PT ;  /* 0x000000021100720c */ /* 0x000fda0003f26270 */
[----:B------:R-:W-:Y:S05]  /*0b70*/  @P1 BRA `(.L_x_23749) ;  /* 0x0000005000001947 */ /* 0x000fea0003800000 */
[----:B-----5:R-:W-:Y:S02]  /*0b80*/  LOP3.LUT R15, R21, 0xff, RZ, 0xc0, !PT ;  /* 0x000000ff150f7812 */ /* 0x020fe400078ec0ff */
[----:B------:R-:W-:Y:S02]  /*0b90*/  LOP3.LUT R24, R20, 0xff, RZ, 0xc0, !PT ;  /* 0x000000ff14187812 */ /* 0x000fe400078ec0ff */
[----:B------:R-:W-:Y:S02]  /*0ba0*/  MOV R14, 0xbc0 ;  /* 0x00000bc0000e7802 */ /* 0x000fe40000000f00 */
[----:B------:R-:W-:Y:S05]  /*0bb0*/  CALL.REL.NOINC `($__internal_23_$__cuda_sm20_rem_u16) ;  /* 0x0000079000007944 */ /* 0x000fea0003c00000 */
[----:B------:R-:W-:Y:S02]  /*0bc0*/  IMAD.MOV.U32 R20, RZ, RZ, R22 ;  /* 0x000000ffff147224 */ /* 0x000fe400078e0016 */
.L_x_23749:
[----:B------:R-:W-:Y:S05]  /*0bd0*/  BSYNC B0 ;  /* 0x0000000000007941 */ /* 0x000fea0003800000 */
.L_x_23748:
[----:B------:R-:W-:Y:S01]  /*0be0*/  IADD3 R15, R3, 0x100, RZ ;  /* 0x00000100030f7810 */ /* 0x000fe20007ffe0ff */
        /* <DEDUP_REMOVED lines=8> */
.L_x_23751:
[----:B------:R-:W-:Y:S05]  /*0c70*/  BSYNC B0 ;  /* 0x0000000000007941 */ /* 0x000fea0003800000 */
.L_x_23750:
        /* <DEDUP_REMOVED lines=9> */
.L_x_23753:
[----:B------:R-:W-:Y:S05]  /*0d10*/  BSYNC B0 ;  /* 0x0000000000007941 */ /* 0x000fea0003800000 */
.L_x_23752:
[----:B-----5:R-:W-:Y:S01]  /*0d20*/  IADD3 R5, R3, 0x200, RZ ;  /* 0x0000020003057810 */ /* 0x020fe20007ffe0ff */
[----:B------:R-:W-:Y:S03]  /*0d30*/  BSSY B0, `(.L_x_23754) ;  /* 0x0000008000007945 */ /* 0x000fe60003800000 */
[----:B------:R-:W-:-:S13]  /*0d40*/  ISETP.GE.AND P1, PT, R5, R2, PT ;  /* 0x000000020500720c */ /* 0x000fda0003f26270 */
[----:B------:R-:W-:Y:S05]  /*0d50*/  @P1 BRA `(.L_x_23755) ;  /* 0x0000005000001947 */ /* 0x000fea0003800000 */
[----:B------:R-:W-:Y:S02]  /*0d60*/  LOP3.LUT R15, R7, 0xff, RZ, 0xc0, !PT ;  /* 0x000000ff070f7812 */ /* 0x000fe400078ec0ff */
[----:B------:R-:W-:Y:S02]  /*0d70*/  LOP3.LUT R24, R6, 0xff, RZ, 0xc0, !PT ;  /* 0x000000ff06187812 */ /* 0x000fe400078ec0ff */
[----:B------:R-:W-:Y:S02]  /*0d80*/  MOV R14, 0xda0 ;  /* 0x00000da0000e7802 */ /* 0x000fe40000000f00 */
[----:B------:R-:W-:Y:S05]  /*0d90*/  CALL.REL.NOINC `($__internal_23_$__cuda_sm20_rem_u16) ;  /* 0x000005b000007944 */ /* 0x000fea0003c00000 */
[----:B------:R-:W-:Y:S02]  /*0da0*/  IMAD.MOV.U32 R5, RZ, RZ, R22 ;  /* 0x000000ffff057224 */ /* 0x000fe400078e0016 */
.L_x_23755:
[----:B------:R-:W-:Y:S05]  /*0db0*/  BSYNC B0 ;  /* 0x0000000000007941 */ /* 0x000fea0003800000 */
.L_x_23754:
[----:B------:R-:W-:Y:S01]  /*0dc0*/  IADD3 R7, R3, 0x280, RZ ;  /* 0x0000028003077810 */ /* 0x000fe20007ffe0ff */
        /* <DEDUP_REMOVED lines=8> */
.L_x_23757:
[----:B------:R-:W-:Y:S05]  /*0e50*/  BSYNC B0 ;  /* 0x0000000000007941 */ /* 0x000fea0003800000 */
.L_x_23756:
        /* <DEDUP_REMOVED lines=9> */
.L_x_23759:
[----:B------:R-:W-:Y:S05]  /*0ef0*/  BSYNC B0 ;  /* 0x0000000000007941 */ /* 0x000fea0003800000 */
.L_x_23758:
        /* <DEDUP_REMOVED lines=8> */
.L_x_23761:
[----:B------:R-:W-:Y:S05]  /*0f80*/  BSYNC B0 ;  /* 0x0000000000007941 */ /* 0x000fea0003800000 */
.L_x_23760:
        /* <DEDUP_REMOVED lines=22> */
.L_x_23764:
[----:B0-----:R-:W-:-:S13]  /*10f0*/  ISETP.GE.AND P0, PT, R3, R2, PT ;  /* 0x000000020300720c */ /* 0x001fda0003f06270 */
[----:B------:R-:W-:Y:S05]  /*1100*/  @P0 BRA `(.L_x_23766) ;  /* 0x000000c000000947 */ /* 0x000fea0003800000 */
[----:B------:R-:W-:Y:S01]  /*1110*/  IMAD.IADD R8, R0, 0x1, R3 ;  /* 0x0000000100087824 */ /* 0x000fe200078e0203 */
[----:B------:R-:W-:-:S04]  /*1120*/  IADD3 R3, R3, 0x80, RZ ;  /* 0x0000008003037810 */ /* 0x000fc80007ffe0ff */
[----:B------:R-:W-:-:S05]  /*1130*/  IADD3 R8, P0, R8, c[0x0][0x168], RZ ;  /* 0x00005a0008087a10 */ /* 0x000fca0007f1e0ff */
[----:B------:R-:W-:-:S05]  /*1140*/  IMAD.X R9, RZ, RZ, c[0x0][0x16c], P0 ;  /* 0x00005b00ff097624 */ /* 0x000fca00000e06ff */
[----:B------:R0:W-:Y:S03]  /*1150*/  STG.E.U8 [R8.64], R4 ;  /* 0x0000000408007986 */ /* 0x0001e6000c101104 */
.L_x_23765:
[----:B------:R-:W-:-:S13]  /*1160*/  ISETP.GE.AND P0, PT, R3, R2, PT ;  /* 0x000000020300720c */ /* 0x000fda0003f06270 */
[----:B------:R-:W-:Y:S05]  /*1170*/  @P0 BRA `(.L_x_23767) ;  /* 0x000000d000000947 */ /* 0x000fea0003800000 */
[----:B0-----:R-:W-:Y:S01]  /*1180*/  IMAD.IADD R8, R0, 0x1, R3 ;  /* 0x0000000100087824 */ /* 0x001fe200078e0203 */
[----:B------:R-:W-:-:S04]  /*1190*/  IADD3 R3, R3, 0x80, RZ ;  /* 0x0000008003037810 */ /* 0x000fc80007ffe0ff */
[----:B------:R-:W-:-:S05]  /*11a0*/  IADD3 R8, P0, R8, c[0x0][0x168], RZ ;  /* 0x00005a0008087a10 */ /* 0x000fca0007f1e0ff */
[----:B------:R-:W-:-:S05]  /*11b0*/  IMAD.X R9, RZ, RZ, c[0x0][0x16c], P0 ;  /* 0x00005b00ff097624 */ /* 0x000fca00000e06ff */
[----:B------:R0:W-:Y:S03]  /*11c0*/  STG.E.U8 [R8.64], R5 ;  /* 0x0000000508007986 */ /* 0x0001e6000c101104 */
.L_x_23766:
        /* <DEDUP_REMOVED lines=8> */
.L_x_23767:
[----:B------:R-:W-:Y:S05]  /*1250*/  BSYNC B1 ;  /* 0x0000000000017941 */ /* 0x000fea0003800000 */
.L_x_23763:
[----:B------:R-:W-:-:S13]  /*1260*/  ISETP.GE.AND P0, PT, R3, R2, PT ;  /* 0x000000020300720c */ /* 0x000fda0003f06270 */
[----:B0-----:R-:W-:Y:S01]  /*1270*/  @!P0 IMAD.IADD R4, R0, 0x1, R3 ;  /* 0x0000000100048824 */ /* 0x001fe200078e0203 */
[----:B------:R-:W-:-:S04]  /*1280*/  @!P0 IADD3 R3, R3, 0x80, RZ ;  /* 0x0000008003038810 */ /* 0x000fc80007ffe0ff */
[----:B------:R-:W-:-:S05]  /*1290*/  @!P0 IADD3 R4, P1, R4, c[0x0][0x168], RZ ;  /* 0x00005a0004048a10 */ /* 0x000fca0007f3e0ff */
[----:B------:R-:W-:-:S05]  /*12a0*/  @!P0 IMAD.X R5, RZ, RZ, c[0x0][0x16c], P1 ;  /* 0x00005b00ff058624 */ /* 0x000fca00008e06ff */
[----:B------:R0:W-:Y:S03]  /*12b0*/  @!P0 STG.E.U8 [R4.64], R7 ;  /* 0x0000000704008986 */ /* 0x0001e6000c101104 */
.L_x_23768:
[----:B------:R-:W-:Y:S05]  /*12c0*/  BSYNC B0 ;  /* 0x0000000000007941 */ /* 0x000fea0003800000 */
.L_x_23762:
        /* <DEDUP_REMOVED lines=8> */
        .weak           $__internal_23_$__cuda_sm20_rem_u16
        .type           $__internal_23_$__cuda_sm20_rem_u16,@function
        .size           $__internal_23_$__cuda_sm20_rem_u16,(.L_x_50468 - $__internal_23_$__cuda_sm20_rem_u16)
$__internal_23_$__cuda_sm20_rem_u16:
        /* <DEDUP_REMOVED lines=19> */
[----:B------:R-:W-:Y:S05]  /*1480*/  RET.REL.NODEC R14 `(_ZN2at6native29vectorized_elementwise_kernelILi4ENS0_13BinaryFunctorIhhhZZZNS0_16fmod_kernel_cudaERNS_18TensorIteratorBaseEENKUlvE_clEvENKUlvE_clEvEUlhhE_EESt5arrayIPcLm3EEEEviT0_T1_) ;  /* 0xffffeb700e007950 */ /* 0x000fea0003c3ffff */
.L_x_23769:
        /* <DEDUP_REMOVED lines=15> */
.L_x_50468:


//--------------------- .text._ZN2at6native29vectorized_elementwise_kernelILi8ENS0_13BinaryFunctorIhhhZZZNS0_16fmod_kernel_cudaERNS_18TensorIteratorBaseEENKUlvE_clEvENKUlvE_clEvEUlhhE_EESt5arrayIPcLm3EEEEviT0_T1_ --------------------------
	.section	.text._ZN2at6native29vectorized_elementwise_kernelILi8ENS0_13BinaryFunctorIhhhZZZNS0_16fmod_kernel_cudaERNS_18TensorIteratorBaseEENKUlvE_clEvENKUlvE_clEvEUlhhE_EESt5arrayIPcLm3EEEEviT0_T1_,"ax",@progbits
	.sectioninfo	@"SHI_REGISTERS=4"
	.align	128
        .global         _ZN2at6native29vectorized_elementwise_kernelILi8ENS0_13BinaryFunctorIhhhZZZNS0_16fmod_kernel_cudaERNS_18TensorIteratorBaseEENKUlvE_clEvENKUlvE_clEvEUlhhE_EESt5arrayIPcLm3EEEEviT0_T1_
        .type           _ZN2at6native29vectorized_elementwise_kernelILi8ENS0_13BinaryFunctorIhhhZZZNS0_16fmod_kernel_cudaERNS_18TensorIteratorBaseEENKUlvE_clEvENKUlvE_clEvEUlhhE_EESt5arrayIPcLm3EEEEviT0_T1_,@function
        .size           _ZN2at6native29vectorized_elementwise_kernelILi8ENS0_13BinaryFunctorIhhhZZZNS0_16fmod_kernel_cudaERNS_18TensorIteratorBaseEENKUlvE_clEvENKUlvE_clEvEUlhhE_EESt5arrayIPcLm3EEEEviT0_T1_,(.L_x_50691 - _ZN2at6native29vectorized_elementwise_kernelILi8ENS0_13BinaryFunctorIhhhZZZNS0_16fmod_kernel_cudaERNS_18TensorIteratorBaseEENKUlvE_clEvENKUlvE_clEvEUlhhE_EESt5arrayIPcLm3EEEEviT0_T1_)
        .other          _ZN2at6native29vectorized_elementwise_kernelILi8ENS0_13BinaryFunctorIhhhZZZNS0_16fmod_kernel_cudaERNS_18TensorIteratorBaseEENKUlvE_clEvENKUlvE_clEvEUlhhE_EESt5arrayIPcLm3EEEEviT0_T1_,@"STO_CUDA_ENTRY STV_DEFAULT"
_ZN2at6native29vectorized_elementwise_kernelILi8ENS0_13BinaryFunctorIhhhZZZNS0_16fmod_kernel_cudaERNS_18TensorIteratorBaseEENKUlvE_clEvENKUlvE_clEvEUlhhE_EESt5arrayIPcLm3EEEEviT0_T1_:
.text._ZN2at6native29vectorized_elementwise_kernelILi8ENS0_13BinaryFunctorIhhhZZZNS0_16fmod_kernel_cudaERNS_18TensorIteratorBaseEENKUlvE_clEvENKUlvE_clEvEUlhhE_EESt5arrayIPcLm3EEEEviT0_T1_:
[----:B------:R-:W-:Y:S02]  /*0000*/  MOV R1, c[0x0][0x28] ;  /* 0x00000a0000017a02 */ /* 0x000fe40000000f00 */
[----:B------:R-:W-:Y:S05]  /*0010*/  EXIT ;  /* 0x000000000000794d */ /* 0x000fea0003800000 */
.L_x_23770:
        /* <DEDUP_REMOVED lines=14> */
.L_x_50691:


//--------------------- .text._ZN2at6native18elementwise_kernelILi128ELi4EZNS0_15gpu_kernel_implINS0_13BUnaryFunctorIhhhZZZNS0_16fmod_kernel_cudaERNS_18TensorIteratorBaseEENKUlvE_clEvENKUlvE_clEvEUlhhE_EEEEvS5_RKT_EUliE_EEviT1_ --------------------------
	.section	.text._ZN2at6native18elementwise_kernelILi128ELi4EZNS0_15gpu_kernel_implINS0_13BUnaryFunctorIhhhZZZNS0_16fmod_kernel_cudaERNS_18TensorIteratorBaseEENKUlvE_clEvENKUlvE_clEvEUlhhE_EEEEvS5_RKT_EUliE_EEviT1_,"ax",@progbits
	.sectioninfo	@"SHI_REGISTERS=26"
	.align	128
        .global         _ZN2at6native18elementwise_kernelILi128ELi4EZNS0_15gpu_kernel_implINS0_13BUnaryFunctorIhhhZZZNS0_16fmod_kernel_cudaERNS_18TensorIteratorBaseEENKUlvE_clEvENKUlvE_clEvEUlhhE_EEEEvS5_RKT_EUliE_EEviT1_
        .type           _ZN2at6native18elementwise_kernelILi128ELi4EZNS0_15gpu_kernel_implINS0_13BUnaryFunctorIhhhZZZNS0_16fmod_kernel_cudaERNS_18TensorIteratorBaseEENKUlvE_clEvENKUlvE_clEvEUlhhE_EEEEvS5_RKT_EUliE_EEviT1_,@function
        .size           _ZN2at6native18elementwise_kernelILi128ELi4EZNS0_15gpu_kernel_implINS0_13BUnaryFunctorIhhhZZZNS0_16fmod_kernel_cudaERNS_18TensorIteratorBaseEENKUlvE_clEvENKUlvE_clEvEUlhhE_EEEEvS5_RKT_EUliE_EEviT1_,(.L_x_50469 - _ZN2at6native18elementwise_kernelILi128ELi4EZNS0_15gpu_kernel_implINS0_13BUnaryFunctorIhhhZZZNS0_16fmod_kernel_cudaERNS_18TensorIteratorBaseEENKUlvE_clEvENKUlvE_clEvEUlhhE_EEEEvS5_RKT_EUliE_EEviT1_)
        .other          _ZN2at6native18elementwise_kernelILi128ELi4EZNS0_15gpu_kernel_implINS0_13BUnaryFunctorIhhhZZZNS0_16fmod_kernel_cudaERNS_18TensorIteratorBaseEENKUlvE_clEvENKUlvE_clEvEUlhhE_EEEEvS5_RKT_EUliE_EEviT1_,@"STO_CUDA_ENTRY STV_DEFAULT"
_ZN2at6native18elementwise_kernelILi128ELi4EZNS0_15gpu_kernel_implINS0_13BUnaryFunctorIhhhZZZNS0_16fmod_kernel_cudaERNS_18TensorIteratorBaseEENKUlvE_clEvENKUlvE_clEvEUlhhE_EEEEvS5_RKT_EUliE_EEviT1_:
.text._ZN2at6native18elementwise_kernelILi128ELi4EZNS0_15gpu_kernel_implINS0_13BUnaryFunctorIhhhZZZNS0_16fmod_kernel_cudaERNS_18TensorIteratorBaseEENKUlvE_clEvENKUlvE_clEvEUlhhE_EEEEvS5_RKT_EUliE_EEviT1_:
        /* <DEDUP_REMOVED lines=237> */
.L_x_23773:
        /* <DEDUP_REMOVED lines=18> */
.L_x_23777:
[----:B------:R0:W5:Y:S01]  /*0ff0*/  LDG.E.U8 R0, [R4.64] ;  /* 0x0000002404007981 */ /* 0x000162000c1e1100 */
[----:B------:R-:W-:Y:S05]  /*1000*/  BRA `(.L_x_23779) ;  /* 0x00000dc000007947 */ /* 0x000fea0003800000 */
.L_x_23776:
        /* <DEDUP_REMOVED lines=8> */
.L_x_23781:
[----:B------:R0:W5:Y:S01]  /*1090*/  LDG.E.U8 R0, [R4.64] ;  /* 0x0000002404007981 */ /* 0x000162000c1e1100 */
[----:B------:R-:W-:Y:S05]  /*10a0*/  BRA `(.L_x_23779) ;  /* 0x00000d2000007947 */ /* 0x000fea0003800000 */
.L_x_23780:
[----:B------:R0:W5:Y:S01]  /*10b0*/  LDG.E.U16 R0, [R4.64] ;  /* 0x0000002404007981 */ /* 0x000162000c1e1500 */
[----:B------:R-:W-:Y:S05]  /*10c0*/  BRA `(.L_x_23779) ;  /* 0x00000d0000007947 */ /* 0x000fea0003800000 */
.L_x_23775:
        /* <DEDUP_REMOVED lines=10> */
.L_x_23783:
[----:B------:R-:W2:Y:S02]  /*1170*/  LDG.E.U16 R2, [R4.64] ;  /* 0x0000002404027981 */ /* 0x000ea4000c1e1500 */
[----:B--2---:R-:W-:-:S06]  /*1180*/  HADD2.F32 R2, -RZ, R2.H0_H0 ;  /* 0x20000002ff027230 */ /* 0x004fcc0000004100 */
[----:B------:R-:W0:Y:S02]  /*1190*/  F2I.S64.TRUNC R2, R2 ;  /* 0x0000000200027311 */ /* 0x000e24000020d900 */
[----:B0-----:R-:W-:Y:S01]  /*11a0*/  PRMT R0, R2, 0x7610, R0 ;  /* 0x0000761002007816 */ /* 0x001fe20000000000 */
[----:B------:R-:W-:Y:S05]  /*11b0*/  BRA `(.L_x_23779) ;  /* 0x00000c1000007947 */ /* 0x000fea0003800000 */
.L_x_23782:
        /* <DEDUP_REMOVED lines=10> */
.L_x_23785:
[----:B------:R-:W2:Y:S02]  /*1260*/  LDG.E.U16 R4, [R4.64] ;  /* 0x0000002404047981 */ /* 0x000ea4000c1e1500 */
[----:B--2---:R-:W-:-:S06]  /*1270*/  HADD2.F32 R2, -RZ, R4.H0_H0 ;  /* 0x20000004ff027230 */ /* 0x004fcc0000004100 */
[----:B------:R-:W0:Y:S02]  /*1280*/  F2I.S64.TRUNC R2, R2 ;  /* 0x0000000200027311 */ /* 0x000e24000020d900 */
[----:B0-----:R-:W-:Y:S01]  /*1290*/  PRMT R0, R2, 0x7610, R0 ;  /* 0x0000761002007816 */ /* 0x001fe20000000000 */
[----:B------:R-:W-:Y:S05]  /*12a0*/  BRA `(.L_x_23779) ;  /* 0x00000b2000007947 */ /* 0x000fea0003800000 */
.L_x_23784:
[----:B------:R-:W2:Y:S02]  /*12b0*/  LDG.E.64 R2, [R4.64] ;  /* 0x0000002404027981 */ /* 0x000ea4000c1e1b00 */
[----:B--2---:R-:W0:Y:S02]  /*12c0*/  F2I.S64.F64.TRUNC R2, R2 ;  /* 0x0000000200027311 */ /* 0x004e24000030d900 */
[----:B0-----:R-:W-:Y:S01]  /*12d0*/  PRMT R0, R2, 0x7610, R0 ;  /* 0x0000761002007816 */ /* 0x001fe20000000000 */
[----:B------:R-:W-:Y:S05]  /*12e0*/  BRA `(.L_x_23779) ;  /* 0x00000ae000007947 */ /* 0x000fea0003800000 */
.L_x_23774:
        /* <DEDUP_REMOVED lines=12> */
.L_x_23788:
[----:B------:R-:W2:Y:S02]  /*13b0*/  LDG.E.64 R4, [R4.64] ;  /* 0x0000002404047981 */ /* 0x000ea4000c1e1b00 */
[----:B--2---:R-:W0:Y:S02]  /*13c0*/  F2I.S64.F64.TRUNC R2, R4 ;  /* 0x0000000400027311 */ /* 0x004e24000030d900 */
[----:B0-----:R-:W-:Y:S01]  /*13d0*/  PRMT R0, R2, 0x7610, R0 ;  /* 0x0000761002007816 */ /* 0x001fe20000000000 */
[----:B------:R-:W-:Y:S05]  /*13e0*/  BRA `(.L_x_23779) ;  /* 0x000009e000007947 */ /* 0x000fea0003800000 */
.L_x_23787:
        /* <DEDUP_REMOVED lines=28> */
.L_x_23790:
        /* <DEDUP_REMOVED lines=15> */
.L_x_23789:
[----:B------:R-:W2:Y:S02]  /*16a0*/  LDG.E.U16 R2, [R4.64] ;  /* 0x0000002404027981 */ /* 0x000ea4000c1e1500 */
[----:B--2---:R-:W-:-:S06]  /*16b0*/  PRMT R2, RZ, 0x5410, R2 ;  /* 0x00005410ff027816 */ /* 0x004fcc0000000002 */
[----:B------:R-:W0:Y:S02]  /*16c0*/  F2I.S64.TRUNC R2, R2 ;  /* 0x0000000200027311 */ /* 0x000e24000020d900 */
[----:B0-----:R-:W-:Y:S01]  /*16d0*/  PRMT R0, R2, 0x7610, R0 ;  /* 0x0000761002007816 */ /* 0x001fe20000000000 */
[----:B------:R-:W-:Y:S05]  /*16e0*/  BRA `(.L_x_23779) ;  /* 0x000006e000007947 */ /* 0x000fea0003800000 */
.L_x_23786:
        /* <DEDUP_REMOVED lines=10> */
.L_x_23793:
        /* <DEDUP_REMOVED lines=21> */
.L_x_23797:
[----:B------:R-:W-:Y:S05]  /*18e0*/  BSYNC B1 ;  /* 0x0000000000017941 */ /* 0x000fea0003800000 */
.L_x_23796:
[----:B------:R-:W-:Y:S01]  /*18f0*/  IMAD.SHL.U32 R2, R2, 0x100000, RZ ;  /* 0x0010000002027824 */ /* 0x000fe200078e00ff */
[----:B------:R-:W-:-:S04]  /*1900*/  LEA R3, R0, 0x3b800000, 0x17 ;  /* 0x3b80000000037811 */ /* 0x000fc800078eb8ff */
[----:B------:R-:W-:Y:S02]  /*1910*/  LOP3.LUT R2, R3, R2, R4, 0xfe, !PT ;  /* 0x0000000203027212 */ /* 0x000fe400078efe04 */
.L_x_23795:
[----:B------:R-:W-:Y:S05]  /*1920*/  BSYNC B0 ;  /* 0x0000000000007941 */ /* 0x000fea0003800000 */
.L_x_23794:
[----:B------:R-:W0:Y:S02]  /*1930*/  F2I.S64.TRUNC R2, R2 ;  /* 0x0000000200027311 */ /* 0x000e24000020d900 */
[----:B0-----:R-:W-:Y:S01]  /*1940*/  PRMT R0, R2, 0x7610, R0 ;  /* 0x0000761002007816 */ /* 0x001fe20000000000 */
[----:B------:R-:W-:Y:S05]  /*1950*/  BRA `(.L_x_23779) ;  /* 0x0000047000007947 */ /* 0x000fea0003800000 */
.L_x_23792:
        /* <DEDUP_REMOVED lines=21> */
.L_x_23801:
[----:B------:R-:W-:Y:S05]  /*1ab0*/  BSYNC B1 ;  /* 0x0000000000017941 */ /* 0x000fea0003800000 */
.L_x_23800:
[----:B------:R-:W-:Y:S01]  /*1ac0*/  IMAD.SHL.U32 R2, R2, 0x200000, RZ ;  /* 0x0020000002027824 */ /* 0x000fe200078e00ff */
[----:B------:R-:W-:-:S04]  /*1ad0*/  LEA R3, R0, 0x37800000, 0x17 ;  /* 0x3780000000037811 */ /* 0x000fc800078eb8ff */
[----:B------:R-:W-:Y:S02]  /*1ae0*/  LOP3.LUT R2, R3, R2, R4, 0xfe, !PT ;  /* 0x0000000203027212 */ /* 0x000fe400078efe04 */
.L_x_23799:
[----:B------:R-:W-:Y:S05]  /*1af0*/  BSYNC B0 ;  /* 0x0000000000007941 */ /* 0x000fea0003800000 */
.L_x_23798:
[----:B------:R-:W0:Y:S02]  /*1b00*/  F2I.S64.TRUNC R2, R2 ;  /* 0x0000000200027311 */ /* 0x000e24000020d900 */
[----:B0-----:R-:W-:Y:S01]  /*1b10*/  PRMT R0, R2, 0x7610, R0 ;  /* 0x0000761002007816 */ /* 0x001fe20000000000 */
[----:B------:R-:W-:Y:S05]  /*1b20*/  BRA `(.L_x_23779) ;  /* 0x000002a000007947 */ /* 0x000fea0003800000 */
.L_x_23791:
        /* <DEDUP_REMOVED lines=14> */
.L_x_23805:
[----:B------:R-:W-:Y:S05]  /*1c10*/  BSYNC B0 ;  /* 0x0000000000007941 */ /* 0x000fea0003800000 */
.L_x_23804:
[----:B------:R-:W0:Y:S02]  /*1c20*/  F2I.S64.TRUNC R2, R2 ;  /* 0x0000000200027311 */ /* 0x000e24000020d900 */
[----:B0-----:R-:W-:Y:S01]  /*1c30*/  PRMT R0, R2, 0x7610, R0 ;  /* 0x0000761002007816 */ /* 0x001fe20000000000 */
[----:B------:R-:W-:Y:S05]  /*1c40*/  BRA `(.L_x_23779) ;  /* 0x0000018000007947 */ /* 0x000fea0003800000 */
.L_x_23778:
        /* <DEDUP_REMOVED lines=21> */
.L_x_23803:
[----:B------:R0:W5:Y:S01]  /*1da0*/  LDG.E.U8 R0, [R4.64] ;  /* 0x0000002404007981 */ /* 0x000162000c1e1100 */
[----:B------:R-:W-:Y:S05]  /*1db0*/  BRA `(.L_x_23779) ;  /* 0x0000001000007947 */ /* 0x000fea0003800000 */
.L_x_23802:
[----:B------:R0:W5:Y:S02]  /*1dc0*/  LDG.E.U8 R0, [R4.64] ;  /* 0x0000002404007981 */ /* 0x000164000c1e1100 */
.L_x_23779:
[----:B------:R-:W-:Y:S01]  /*1dd0*/  ULDC.U8 UR4, c[0x0][0x371] ;  /* 0x0000dc4000047ab9 */ /* 0x000fe20000000000 */
[----:B0----5:R-:W-:Y:S01]  /*1de0*/  LOP3.LUT R4, R0, 0xff, RZ, 0xc0, !PT ;  /* 0x000000ff00047812 */ /* 0x021fe200078ec0ff */
[----:B------:R-:W-:Y:S01]  /*1df0*/  IMAD.U32 R5, RZ, RZ, UR4 ;  /* 0x00000004ff057e24 */ /* 0x000fe2000f8e00ff */
[----:B------:R-:W-:Y:S02]  /*1e00*/  MOV R6, 0x1e20 ;  /* 0x00001e2000067802 */ /* 0x000fe40000000f00 */
[----:B------:R-:W-:Y:S05]  /*1e10*/  CALL.REL.NOINC `($__internal_24_$__cuda_sm20_rem_u16) ;  /* 0x0000949000007944 */ /* 0x000fea0003c00000 */
        /* <DEDUP_REMOVED lines=14> */
.L_x_23809:
[----:B------:R0:W-:Y:S01]  /*1f00*/  STG.E.U8 [R16.64], R5 ;  /* 0x0000000510007986 */ /* 0x0001e2000c101124 */
[----:B------:R-:W-:Y:S05]  /*1f10*/  BRA `(.L_x_23811) ;  /* 0x00000dc000007947 */ /* 0x000fea0003800000 */
.L_x_23808:
        /* <DEDUP_REMOVED lines=10> */
.L_x_23813:
[----:B------:R-:W-:-:S05]  /*1fc0*/  LOP3.LUT R5, R5, 0xffff, RZ, 0xc0, !PT ;  /* 0x0000ffff05057812 */ /* 0x000fca00078ec0ff */
[----:B------:R0:W-:Y:S01]  /*1fd0*/  STG.E [R16.64], R5 ;  /* 0x0000000510007986 */ /* 0x0001e2000c101924 */
[----:B------:R-:W-:Y:S05]  /*1fe0*/  BRA `(.L_x_23811) ;  /* 0x00000cf000007947 */ /* 0x000fea0003800000 */
.L_x_23812:
[----:B------:R0:W-:Y:S01]  /*1ff0*/  STG.E.U16 [R16.64], R5 ;  /* 0x0000000510007986 */ /* 0x0001e2000c101524 */
[----:B------:R-:W-:Y:S05]  /*2000*/  BRA `(.L_x_23811) ;  /* 0x00000cd000007947 */ /* 0x000fea0003800000 */
.L_x_23807:
        /* <DEDUP_REMOVED lines=9> */
.L_x_23815:
[----:B------:R-:W0:Y:S02]  /*20a0*/  I2F.U16 R0, R5 ;  /* 0x0000000500007306 */ /* 0x000e240000101000 */
[----:B0-----:R-:W-:-:S05]  /*20b0*/  F2FP.PACK_AB R0, RZ, R0 ;  /* 0x00000000ff00723e */ /* 0x001fca00000000ff */
[----:B------:R0:W-:Y:S01]  /*20c0*/  STG.E.U16 [R16.64], R0 ;  /* 0x0000000010007986 */ /* 0x0001e2000c101524 */
[----:B------:R-:W-:Y:S05]  /*20d0*/  BRA `(.L_x_23811) ;  /* 0x00000c0000007947 */ /* 0x000fea0003800000 */
.L_x_23814:
        /* <DEDUP_REMOVED lines=10> */
.L_x_23817:
[----:B------:R-:W0:Y:S02]  /*2180*/  I2F.U16 R5, R5 ;  /* 0x0000000500057306 */ /* 0x000e240000101000 */
[----:B0-----:R-:W-:-:S04]  /*2190*/  F2FP.PACK_AB R3, RZ, R5 ;  /* 0x00000005ff03723e */ /* 0x001fc800000000ff */
[----:B------:R-:W-:-:S05]  /*21a0*/  PRMT R3, R3, 0x5410, RZ ;  /* 0x0000541003037816 */ /* 0x000fca00000000ff */
[----:B------:R0:W-:Y:S01]  /*21b0*/  STG.E [R16.64], R3 ;  /* 0x0000000310007986 */ /* 0x0001e2000c101924 */
[----:B------:R-:W-:Y:S05]  /*21c0*/  BRA `(.L_x_23811) ;  /* 0x00000b1000007947 */ /* 0x000fea0003800000 */
.L_x_23816:
[----:B------:R-:W0:Y:S02]  /*21d0*/  I2F.F64.U16 R2, R5 ;  /* 0x0000000500027312 */ /* 0x000e240000101800 */
[----:B0-----:R0:W-:Y:S01]  /*21e0*/  STG.E.64 [R16.64], R2 ;  /* 0x0000000210007986 */ /* 0x0011e2000c101b24 */
[----:B------:R-:W-:Y:S05]  /*21f0*/  BRA `(.L_x_23811) ;  /* 0x00000ae000007947 */ /* 0x000fea0003800000 */
.L_x_23806:
        /* <DEDUP_REMOVED lines=13> */
.L_x_23820:
[----:B------:R-:W0:Y:S01]  /*22d0*/  I2F.F64.U16 R4, R5 ;  /* 0x0000000500047312 */ /* 0x000e220000101800 */
[----:B------:R-:W-:-:S05]  /*22e0*/  CS2R R6, SRZ ;  /* 0x0000000000067805 */ /* 0x000fca000001ff00 */
[----:B0-----:R0:W-:Y:S01]  /*22f0*/  STG.E.128 [R16.64], R4 ;  /* 0x0000000410007986 */ /* 0x0011e2000c101d24 */
[----:B------:R-:W-:Y:S05]  /*2300*/  BRA `(.L_x_23811) ;  /* 0x000009d000007947 */ /* 0x000fea0003800000 */
.L_x_23819:
        /* <DEDUP_REMOVED lines=21> */
.L_x_23824:
[----:B------:R-:W-:Y:S05]  /*2460*/  BSYNC B0 ;  /* 0x0000000000007941 */ /* 0x000fea0003800000 */
.L_x_23823:
[----:B------:R-:W-:-:S05]  /*2470*/  LOP3.LUT R3, R0, R3, RZ, 0xfc, !PT ;  /* 0x0000000300037212 */ /* 0x000fca00078efcff */
[----:B------:R0:W-:Y:S01]  /*2480*/  STG.E.U8 [R16.64], R3 ;  /* 0x0000000310007986 */ /* 0x0001e2000c101124 */
[----:B------:R-:W-:Y:S05]  /*2490*/  BRA `(.L_x_23811) ;  /* 0x0000084000007947 */ /* 0x000fea0003800000 */
.L_x_23822:
        /* <DEDUP_REMOVED lines=13> */
.L_x_23826:
[----:B------:R-:W-:Y:S01]  /*2570*/  IMAD.MOV.U32 R0, RZ, RZ, 0x7f ;  /* 0x0000007fff007424 */ /* 0x000fe200078e00ff */
[----:B------:R-:W-:-:S04]  /*2580*/  ISETP.GT.U32.AND P0, PT, R2, 0x7f800000, PT ;  /* 0x7f8000000200780c */ /* 0x000fc80003f04070 */
[----:B------:R-:W-:-:S04]  /*2590*/  SEL R0, R0, 0x7c, P0 ;  /* 0x0000007c00007807 */ /* 0x000fc80000000000 */
.L_x_23827:
[----:B------:R-:W-:Y:S05]  /*25a0*/  BSYNC B0 ;  /* 0x0000000000007941 */ /* 0x000fea0003800000 */
.L_x_23825:
[----:B------:R-:W-:-:S04]  /*25b0*/  LOP3.LUT R2, R5, 0x80000000, RZ, 0xc0, !PT ;  /* 0x8000000005027812 */ /* 0x000fc800078ec0ff */
[----:B------:R-:W-:-:S04]  /*25c0*/  SHF.R.U32.HI R3, RZ, 0x18, R2 ;  /* 0x00000018ff037819 */ /* 0x000fc80000011602 */
[----:B------:R-:W-:-:S05]  /*25d0*/  LOP3.LUT R3, R0, R3, RZ, 0xfc, !PT ;  /* 0x0000000300037212 */ /* 0x000fca00078efcff */
[----:B------:R0:W-:Y:S01]  /*25e0*/  STG.E.U8 [R16.64], R3 ;  /* 0x0000000310007986 */ /* 0x0001e2000c101124 */
[----:B------:R-:W-:Y:S05]  /*25f0*/  BRA `(.L_x_23811) ;  /* 0x000006e000007947 */ /* 0x000fea0003800000 */
.L_x_23821:
[----:B------:R-:W0:Y:S02]  /*2600*/  I2F.U16 R0, R5 ;  /* 0x0000000500007306 */ /* 0x000e240000101000 */
[----:B0-----:R-:W-:-:S05]  /*2610*/  F2FP.BF16.PACK_AB R0, RZ, R0 ;  /* 0x00000000ff00723e */ /* 0x001fca00000010ff */
[----:B------:R0:W-:Y:S01]  /*2620*/  STG.E.U16 [R16.64], R0 ;  /* 0x0000000010007986 */ /* 0x0001e2000c101524 */
[----:B------:R-:W-:Y:S05]  /*2630*/  BRA `(.L_x_23811) ;  /* 0x000006a000007947 */ /* 0x000fea0003800000 */
.L_x_23818:
        /* <DEDUP_REMOVED lines=10> */
.L_x_23830:
        /* <DEDUP_REMOVED lines=17> */
.L_x_23833:
[----:B------:R-:W-:-:S04]  /*27f0*/  LOP3.LUT R2, R5, 0x80000000, RZ, 0xc0, !PT ;  /* 0x8000000005027812 */ /* 0x000fc800078ec0ff */
[----:B------:R-:W-:-:S04]  /*2800*/  SHF.R.U32.HI R3, RZ, 0x18, R2 ;  /* 0x00000018ff037819 */ /* 0x000fc80000011602 */
[----:B------:R-:W-:-:S04]  /*2810*/  LOP3.LUT R0, R0, R3, RZ, 0xfc, !PT ;  /* 0x0000000300007212 */ /* 0x000fc800078efcff */
[----:B------:R-:W-:Y:S02]  /*2820*/  PRMT R8, R0, 0x7610, R8 ;  /* 0x0000761000087816 */ /* 0x000fe40000000008 */
.L_x_23832:
[----:B------:R-:W-:Y:S05]  /*2830*/  BSYNC B0 ;  /* 0x0000000000007941 */ /* 0x000fea0003800000 */
.L_x_23831:
[----:B------:R0:W-:Y:S01]  /*2840*/  STG.E.U8 [R16.64], R8 ;  /* 0x0000000810007986 */ /* 0x0001e2000c101124 */
[----:B------:R-:W-:Y:S05]  /*2850*/  BRA `(.L_x_23811) ;  /* 0x0000048000007947 */ /* 0x000fea0003800000 */
.L_x_23829:
        /* <DEDUP_REMOVED lines=17> */
.L_x_23836:
[----:B------:R-:W-:-:S04]  /*2970*/  LOP3.LUT R2, R5, 0x80000000, RZ, 0xc0, !PT ;  /* 0x8000000005027812 */ /* 0x000fc800078ec0ff */
[----:B------:R-:W-:-:S04]  /*2980*/  SHF.R.U32.HI R3, RZ, 0x18, R2 ;  /* 0x00000018ff037819 */ /* 0x000fc80000011602 */
[----:B------:R-:W-:-:S04]  /*2990*/  LOP3.LUT R0, R0, R3, RZ, 0xfc, !PT ;  /* 0x0000000300007212 */ /* 0x000fc800078efcff */
[----:B------:R-:W-:Y:S02]  /*29a0*/  PRMT R8, R0, 0x7610, R8 ;  /* 0x0000761000087816 */ /* 0x000fe40000000008 */
.L_x_23835:
[----:B------:R-:W-:Y:S05]  /*29b0*/  BSYNC B0 ;  /* 0x0000000000007941 */ /* 0x000fea0003800000 */
.L_x_23834:
[----:B------:R0:W-:Y:S01]  /*29c0*/  STG.E.U8 [R16.64], R8 ;  /* 0x0000000810007986 */ /* 0x0001e2000c101124 */
[----:B------:R-:W-:Y:S05]  /*29d0*/  BRA `(.L_x_23811) ;  /* 0x0000030000007947 */ /* 0x000fea0003800000 */
.L_x_23828:
        /* <DEDUP_REMOVED lines=22> */
.L_x_23810:
        /* <DEDUP_REMOVED lines=20> */
.L_x_23838:
[----:B------:R-:W-:Y:S01]  /*2c80*/  LOP3.LUT R2, R5, 0xffff, RZ, 0xc0, !PT ;  /* 0x0000ffff05027812 */ /* 0x000fe200078ec0ff */
[----:B------:R-:W-:-:S05]  /*2c90*/  IMAD.MOV.U32 R3, RZ, RZ, RZ ;  /* 0x000000ffff037224 */ /* 0x000fca00078e00ff */
[----:B------:R0:W-:Y:S01]  /*2ca0*/  STG.E.64 [R16.64], R2 ;  /* 0x0000000210007986 */ /* 0x0001e2000c101b24 */
[----:B------:R-:W-:Y:S05]  /*2cb0*/  BRA `(.L_x_23811) ;  /* 0x0000002000007947 */ /* 0x000fea0003800000 */
.L_x_23837:
[----:B------:R-:W-:-:S05]  /*2cc0*/  LOP3.LUT R5, R5, 0xffff, RZ, 0xc0, !PT ;  /* 0x0000ffff05057812 */ /* 0x000fca00078ec0ff */
[----:B------:R0:W-:Y:S02]  /*2cd0*/  STG.E [R16.64], R5 ;  /* 0x0000000510007986 */ /* 0x0001e4000c101924 */
.L_x_23811:
[----:B------:R-:W-:-:S05]  /*2ce0*/  IMAD R18, R18, 0x200, R23 ;  /* 0x0000020012127824 */ /* 0x000fca00078e0217 */
[----:B------:R-:W-:Y:S02]  /*2cf0*/  IADD3 R19, R18, 0x80, RZ ;  /* 0x0000008012137810 */ /* 0x000fe40007ffe0ff */
.L_x_23772:
[----:B------:R-:W-:Y:S05]  /*2d00*/  BSYNC B6 ;  /* 0x0000000000067941 */ /* 0x000fea0003800000 */
.L_x_23771:
        /* <DEDUP_REMOVED lines=231> */
.L_x_23841:
        /* <DEDUP_REMOVED lines=18> */
.L_x_23845:
[----:B------:R0:W5:Y:S01]  /*3ca0*/  LDG.E.U8 R0, [R4.64] ;  /* 0x0000002404007981 */ /* 0x000162000c1e1100 */
[----:B------:R-:W-:Y:S05]  /*3cb0*/  BRA `(.L_x_23847) ;  /* 0x00000dc000007947 */ /* 0x000fea0003800000 */
.L_x_23844:
        /* <DEDUP_REMOVED lines=8> */
.L_x_23849:
[----:B------:R0:W5:Y:S01]  /*3d40*/  LDG.E.U8 R0, [R4.64] ;  /* 0x0000002404007981 */ /* 0x000162000c1e1100 */
[----:B------:R-:W-:Y:S05]  /*3d50*/  BRA `(.L_x_23847) ;  /* 0x00000d2000007947 */ /* 0x000fea0003800000 */
.L_x_23848:
[----:B------:R0:W5:Y:S01]  /*3d60*/  LDG.E.U16 R0, [R4.64] ;  /* 0x0000002404007981 */ /* 0x000162000c1e1500 */
[----:B------:R-:W-:Y:S05]  /*3d70*/  BRA `(.L_x_23847) ;  /* 0x00000d0000007947 */ /* 0x000fea0003800000 */
.L_x_23843:
        /* <DEDUP_REMOVED lines=10> */
.L_x_23851:
[----:B------:R-:W2:Y:S02]  /*3e20*/  LDG.E.U16 R2, [R4.64] ;  /* 0x0000002404027981 */ /* 0x000ea4000c1e1500 */
[----:B--2---:R-:W-:-:S06]  /*3e30*/  HADD2.F32 R2, -RZ, R2.H0_H0 ;  /* 0x20000002ff027230 */ /* 0x004fcc0000004100 */
[----:B------:R-:W0:Y:S02]  /*3e40*/  F2I.S64.TRUNC R2, R2 ;  /* 0x0000000200027311 */ /* 0x000e24000020d900 */
[----:B0-----:R-:W-:Y:S01]  /*3e50*/  PRMT R0, R2, 0x7610, R0 ;  /* 0x0000761002007816 */ /* 0x001fe20000000000 */
[----:B------:R-:W-:Y:S05]  /*3e60*/  BRA `(.L_x_23847) ;  /* 0x00000c1000007947 */ /* 0x000fea0003800000 */
.L_x_23850:
        /* <DEDUP_REMOVED lines=10> */
.L_x_23853:
[----:B------:R-:W2:Y:S02]  /*3f10*/  LDG.E.U16 R4, [R4.64] ;  /* 0x0000002404047981 */ /* 0x000ea4000c1e1500 */
[----:B--2---:R-:W-:-:S06]  /*3f20*/  HADD2.F32 R2, -RZ, R4.H0_H0 ;  /* 0x20000004ff027230 */ /* 0x004fcc0000004100 */
[----:B------:R-:W0:Y:S02]  /*3f30*/  F2I.S64.TRUNC R2, R2 ;  /* 0x0000000200027311 */ /* 0x000e24000020d900 */
[----:B0-----:R-:W-:Y:S01]  /*3f40*/  PRMT R0, R2, 0x7610, R0 ;  /* 0x0000761002007816 */ /* 0x001fe20000000000 */
[----:B------:R-:W-:Y:S05]  /*3f50*/  BRA `(.L_x_23847) ;  /* 0x00000b2000007947 */ /* 0x000fea0003800000 */
.L_x_23852:
[----:B------:R-:W2:Y:S02]  /*3f60*/  LDG.E.64 R2, [R4.64] ;  /* 0x0000002404027981 */ /* 0x000ea4000c1e1b00 */
[----:B--2---:R-:W0:Y:S02]  /*3f70*/  F2I.S64.F64.TRUNC R2, R2 ;  /* 0x0000000200027311 */ /* 0x004e24000030d900 */
[----:B0-----:R-:W-:Y:S01]  /*3f80*/  PRMT R0, R2, 0x7610, R0 ;  /* 0x0000761002007816 */ /* 0x001fe20000000000 */
[----:B------:R-:W-:Y:S05]  /*3f90*/  BRA `(.L_x_23847) ;  /* 0x00000ae000007947 */ /* 0x000fea0003800000 */
.L_x_23842:
        /* <DEDUP_REMOVED lines=12> */
.L_x_23856:
[----:B------:R-:W2:Y:S02]  /*4060*/  LDG.E.64 R4, [R4.64] ;  /* 0x0000002404047981 */ /* 0x000ea4000c1e1b00 */
[----:B--2---:R-:W0:Y:S02]  /*4070*/  F2I.S64.F64.TRUNC R2, R4 ;  /* 0x0000000400027311 */ /* 0x004e24000030d900 */
[----:B0-----:R-:W-:Y:S01]  /*4080*/  PRMT R0, R2, 0x7610, R0 ;  /* 0x0000761002007816 */ /* 0x001fe20000000000 */
[----:B------:R-:W-:Y:S05]  /*4090*/  BRA `(.L_x_23847) ;  /* 0x000009e000007947 */ /* 0x000fea0003800000 */
.L_x_23855:
        /* <DEDUP_REMOVED lines=28> */
.L_x_23858:
        /* <DEDUP_REMOVED lines=15> */
.L_x_23857:
[----:B------:R-:W2:Y:S02]  /*4350*/  LDG.E.U16 R2, [R4.64] ;  /* 0x0000002404027981 */ /* 0x000ea4000c1e1500 */
[----:B--2---:R-:W-:-:S06]  /*4360*/  PRMT R2, RZ, 0x5410, R2 ;  /* 0x00005410ff027816 */ /* 0x004fcc0000000002 */
[----:B------:R-:W0:Y:S02]  /*4370*/  F2I.S64.TRUNC R2, R2 ;  /* 0x0000000200027311 */ /* 0x000e24000020d900 */
[----:B0-----:R-:W-:Y:S01]  /*4380*/  PRMT R0, R2, 0x7610, R0 ;  /* 0x0000761002007816 */ /* 0x001fe20000000000 */
[----:B------:R-:W-:Y:S05]  /*4390*/  BRA `(.L_x_23847) ;  /* 0x000006e000007947 */ /* 0x000fea0003800000 */
.L_x_23854:
        /* <DEDUP_REMOVED lines=10> */
.L_x_23861:
        /* <DEDUP_REMOVED lines=21> */
.L_x_23865:
[----:B------:R-:W-:Y:S05]  /*4590*/  BSYNC B1 ;  /* 0x0000000000017941 */ /* 0x000fea0003800000 */
.L_x_23864:
[----:B------:R-:W-:Y:S01]  /*45a0*/  IMAD.SHL.U32 R2, R2, 0x100000, RZ ;  /* 0x0010000002027824 */ /* 0x000fe200078e00ff */
[----:B------:R-:W-:-:S04]  /*45b0*/  LEA R3, R0, 0x3b800000, 0x17 ;  /* 0x3b80000000037811 */ /* 0x000fc800078eb8ff */
[----:B------:R-:W-:Y:S02]  /*45c0*/  LOP3.LUT R2, R3, R2, R4, 0xfe, !PT ;  /* 0x0000000203027212 */ /* 0x000fe400078efe04 */
.L_x_23863:
[----:B------:R-:W-:Y:S05]  /*45d0*/  BSYNC B0 ;  /* 0x0000000000007941 */ /* 0x000fea0003800000 */
.L_x_23862:
[----:B------:R-:W0:Y:S02]  /*45e0*/  F2I.S64.TRUNC R2, R2 ;  /* 0x0000000200027311 */ /* 0x000e24000020d900 */
[----:B0-----:R-:W-:Y:S01]  /*45f0*/  PRMT R0, R2, 0x7610, R0 ;  /* 0x0000761002007816 */ /* 0x001fe20000000000 */
[----:B------:R-:W-:Y:S05]  /*4600*/  BRA `(.L_x_23847) ;  /* 0x0000047000007947 */ /* 0x000fea0003800000 */
.L_x_23860:
        /* <DEDUP_REMOVED lines=21> */
.L_x_23869:
[----:B------:R-:W-:Y:S05]  /*4760*/  BSYNC B1 ;  /* 0x0000000000017941 */ /* 0x000fea0003800000 */
.L_x_23868:
[----:B------:R-:W-:Y:S01]  /*4770*/  IMAD.SHL.U32 R2, R2, 0x200000, RZ ;  /* 0x0020000002027824 */ /* 0x000fe200078e00ff */
[----:B------:R-:W-:-:S04]  /*4780*/  LEA R3, R0, 0x37800000, 0x17 ;  /* 0x3780000000037811 */ /* 0x000fc800078eb8ff */
[----:B------:R-:W-:Y:S02]  /*4790*/  LOP3.LUT R2, R3, R2, R4, 0xfe, !PT ;  /* 0x0000000203027212 */ /* 0x000fe400078efe04 */
.L_x_23867:
[----:B------:R-:W-:Y:S05]  /*47a0*/  BSYNC B0 ;  /* 0x0000000000007941 */ /* 0x000fea0003800000 */
.L_x_23866:
[----:B------:R-:W0:Y:S02]  /*47b0*/  F2I.S64.TRUNC R2, R2 ;  /* 0x0000000200027311 */ /* 0x000e24000020d900 */
[----:B0-----:R-:W-:Y:S01]  /*47c0*/  PRMT R0, R2, 0x7610, R0 ;  /* 0x0000761002007816 */ /* 0x001fe20000000000 */
[----:B------:R-:W-:Y:S05]  /*47d0*/  BRA `(.L_x_23847) ;  /* 0x000002a000007947 */ /* 0x000fea0003800000 */
.L_x_23859:
        /* <DEDUP_REMOVED lines=14> */
.L_x_23873:
[----:B------:R-:W-:Y:S05]  /*48c0*/  BSYNC B0 ;  /* 0x0000000000007941 */ /* 0x000fea0003800000 */
.L_x_23872:
[----:B------:R-:W0:Y:S02]  /*48d0*/  F2I.S64.TRUNC R2, R2 ;  /* 0x0000000200027311 */ /* 0x000e24000020d900 */
[----:B0-----:R-:W-:Y:S01]  /*48e0*/  PRMT R0, R2, 0x7610, R0 ;  /* 0x0000761002007816 */ /* 0x001fe20000000000 */
[----:B------:R-:W-:Y:S05]  /*48f0*/  BRA `(.L_x_23847) ;  /* 0x0000018000007947 */ /* 0x000fea0003800000 */
.L_x_23846:
        /* <DEDUP_REMOVED lines=21> */
.L_x_23871:
[----:B------:R0:W5:Y:S01]  /*4a50*/  LDG.E.U8 R0, [R4.64] ;  /* 0x0000002404007981 */ /* 0x000162000c1e1100 */
[----:B------:R-:W-:Y:S05]  /*4a60*/  BRA `(.L_x_23847) ;  /* 0x0000001000007947 */ /* 0x000fea0003800000 */
.L_x_23870:
[----:B------:R0:W5:Y:S02]  /*4a70*/  LDG.E.U8 R0, [R4.64] ;  /* 0x0000002404007981 */ /* 0x000164000c1e1100 */
.L_x_23847:
        /* <DEDUP_REMOVED lines=19> */
.L_x_23877:
[----:B------:R0:W-:Y:S01]  /*4bb0*/  STG.E.U8 [R16.64], R5 ;  /* 0x0000000510007986 */ /* 0x0001e2000c101124 */
[----:B------:R-:W-:Y:S05]  /*4bc0*/  BRA `(.L_x_23879) ;  /* 0x00000dc000007947 */ /* 0x000fea0003800000 */
.L_x_23876:
        /* <DEDUP_REMOVED lines=10> */
.L_x_23881:
[----:B------:R-:W-:-:S05]  /*4c70*/  LOP3.LUT R5, R5, 0xffff, RZ, 0xc0, !PT ;  /* 0x0000ffff05057812 */ /* 0x000fca00078ec0ff */
[----:B------:R0:W-:Y:S01]  /*4c80*/  STG.E [R16.64], R5 ;  /* 0x0000000510007986 */ /* 0x0001e2000c101924 */
[----:B------:R-:W-:Y:S05]  /*4c90*/  BRA `(.L_x_23879) ;  /* 0x00000cf000007947 */ /* 0x000fea0003800000 */
.L_x_23880:
[----:B------:R0:W-:Y:S01]  /*4ca0*/  STG.E.U16 [R16.64], R5 ;  /* 0x0000000510007986 */ /* 0x0001e2000c101524 */
[----:B------:R-:W-:Y:S05]  /*4cb0*/  BRA `(.L_x_23879) ;  /* 0x00000cd000007947 */ /* 0x000fea0003800000 */
.L_x_23875:
        /* <DEDUP_REMOVED lines=9> */
.L_x_23883:
[----:B------:R-:W0:Y:S02]  /*4d50*/  I2F.U16 R0, R5 ;  /* 0x0000000500007306 */ /* 0x000e240000101000 */
[----:B0-----:R-:W-:-:S05]  /*4d60*/  F2FP.PACK_AB R0, RZ, R0 ;  /* 0x00000000ff00723e */ /* 0x001fca00000000ff */
[----:B------:R0:W-:Y:S01]  /*4d70*/  STG.E.U16 [R16.64], R0 ;  /* 0x0000000010007986 */ /* 0x0001e2000c101524 */
[----:B------:R-:W-:Y:S05]  /*4d80*/  BRA `(.L_x_23879) ;  /* 0x00000c0000007947 */ /* 0x000fea0003800000 */
.L_x_23882:
        /* <DEDUP_REMOVED lines=10> */
.L_x_23885:
[----:B------:R-:W0:Y:S02]  /*4e30*/  I2F.U16 R5, R5 ;  /* 0x0000000500057306 */ /* 0x000e240000101000 */
[----:B0-----:R-:W-:-:S04]  /*4e40*/  F2FP.PACK_AB R3, RZ, R5 ;  /* 0x00000005ff03723e */ /* 0x001fc800000000ff */
[----:B------:R-:W-:-:S05]  /*4e50*/  PRMT R3, R3, 0x5410, RZ ;  /* 0x0000541003037816 */ /* 0x000fca00000000ff */
[----:B------:R0:W-:Y:S01]  /*4e60*/  STG.E [R16.64], R3 ;  /* 0x0000000310007986 */ /* 0x0001e2000c101924 */
[----:B------:R-:W-:Y:S05]  /*4e70*/  BRA `(.L_x_23879) ;  /* 0x00000b1000007947 */ /* 0x000fea0003800000 */
.L_x_23884:
[----:B------:R-:W0:Y:S02]  /*4e80*/  I2F.F64.U16 R2, R5 ;  /* 0x0000000500027312 */ /* 0x000e240000101800 */
[----:B0-----:R0:W-:Y:S01]  /*4e90*/  STG.E.64 [R16.64], R2 ;  /* 0x0000000210007986 */ /* 0x0011e2000c101b24 */
[----:B------:R-:W-:Y:S05]  /*4ea0*/  BRA `(.L_x_23879) ;  /* 0x00000ae000007947 */ /* 0x000fea0003800000 */
.L_x_23874:
        /* <DEDUP_REMOVED lines=13> */
.L_x_23888:
[----:B------:R-:W0:Y:S01]  /*4f80*/  I2F.F64.U16 R4, R5 ;  /* 0x0000000500047312 */ /* 0x000e220000101800 */
[----:B------:R-:W-:-:S05]  /*4f90*/  CS2R R6, SRZ ;  /* 0x0000000000067805 */ /* 0x000fca000001ff00 */
[----:B0-----:R0:W-:Y:S01]  /*4fa0*/  STG.E.128 [R16.64], R4 ;  /* 0x0000000410007986 */ /* 0x0011e2000c101d24 */
[----:B------:R-:W-:Y:S05]  /*4fb0*/  BRA `(.L_x_23879) ;  /* 0x000009d000007947 */ /* 0x000fea0003800000 */
.L_x_23887:
        /* <DEDUP_REMOVED lines=21> */
.L_x_23892:
[----:B------:R-:W-:Y:S05]  /*5110*/  BSYNC B0 ;  /* 0x0000000000007941 */ /* 0x000fea0003800000 */
.L_x_23891:
[----:B------:R-:W-:-:S05]  /*5120*/  LOP3.LUT R3, R0, R3, RZ, 0xfc, !PT ;  /* 0x0000000300037212 */ /* 0x000fca00078efcff */
[----:B------:R0:W-:Y:S01]  /*5130*/  STG.E.U8 [R16.64], R3 ;  /* 0x0000000310007986 */ /* 0x0001e2000c101124 */
[----:B------:R-:W-:Y:S05]  /*5140*/  BRA `(.L_x_23879) ;  /* 0x0000084000007947 */ /* 0x000fea0003800000 */
.L_x_23890:
        /* <DEDUP_REMOVED lines=13> */
.L_x_23894:
[----:B------:R-:W-:Y:S01]  /*5220*/  IMAD.MOV.U32 R0, RZ, RZ, 0x7f ;  /* 0x0000007fff007424 */ /* 0x000fe200078e00ff */
[----:B------:R-:W-:-:S04]  /*5230*/  ISETP.GT.U32.AND P0, PT, R2, 0x7f800000, PT ;  /* 0x7f8000000200780c */ /* 0x000fc80003f04070 */
[----:B------:R-:W-:-:S04]  /*5240*/  SEL R0, R0, 0x7c, P0 ;  /* 0x0000007c00007807 */ /* 0x000fc80000000000 */
.L_x_23895:
[----:B------:R-:W-:Y:S05]  /*5250*/  BSYNC B0 ;  /* 0x0000000000007941 */ /* 0x000fea0003800000 */
.L_x_23893:
[----:B------:R-:W-:-:S04]  /*5260*/  LOP3.LUT R2, R5, 0x80000000, RZ, 0xc0, !PT ;  /* 0x8000000005027812 */ /* 0x000fc800078ec0ff */
[----:B------:R-:W-:-:S04]  /*5270*/  SHF.R.U32.HI R3, RZ, 0x18, R2 ;  /* 0x00000018ff037819 */ /* 0x000fc80000011602 */
[----:B------:R-:W-:-:S05]  /*5280*/  LOP3.LUT R3, R0, R3, RZ, 0xfc, !PT ;  /* 0x0000000300037212 */ /* 0x000fca00078efcff */
[----:B------:R0:W-:Y:S01]  /*5290*/  STG.E.U8 [R16.64], R3 ;  /* 0x0000000310007986 */ /* 0x0001e2000c101124 */
[----:B------:R-:W-:Y:S05]  /*52a0*/  BRA `(.L_x_23879) ;  /* 0x000006e000007947 */ /* 0x000fea0003800000 */
.L_x_23889:
[----:B------:R-:W0:Y:S02]  /*52b0*/  I2F.U16 R0, R5 ;  /* 0x0000000500007306 */ /* 0x000e240000101000 */
[----:B0-----:R-:W-:-:S05]  /*52c0*/  F2FP.BF16.PACK_AB R0, RZ, R0 ;  /* 0x00000000ff00723e */ /* 0x001fca00000010ff */
[----:B------:R0:W-:Y:S01]  /*52d0*/  STG.E.U16 [R16.64], R0 ;  /* 0x0000000010007986 */ /* 0x0001e2000c101524 */
[----:B------:R-:W-:Y:S05]  /*52e0*/  BRA `(.L_x_23879) ;  /* 0x000006a000007947 */ /* 0x000fea0003800000 */
.L_x_23886:
        /* <DEDUP_REMOVED lines=10> */
.L_x_23898:
        /* <DEDUP_REMOVED lines=17> */
.L_x_23901:
[----:B------:R-:W-:-:S04]  /*54a0*/  LOP3.LUT R2, R5, 0x80000000, RZ, 0xc0, !PT ;  /* 0x8000000005027812 */ /* 0x000fc800078ec0ff */
[----:B------:R-:W-:-:S04]  /*54b0*/  SHF.R.U32.HI R3, RZ, 0x18, R2 ;  /* 0x00000018ff037819 */ /* 0x000fc80000011602 */
[----:B------:R-:W-:-:S04]  /*54c0*/  LOP3.LUT R0, R0, R3, RZ, 0xfc, !PT ;  /* 0x0000000300007212 */ /* 0x000fc800078efcff */
[----:B------:R-:W-:Y:S02]  /*54d0*/  PRMT R8, R0, 0x7610, R8 ;  /* 0x0000761000087816 */ /* 0x000fe40000000008 */
.L_x_23900:
[----:B------:R-:W-:Y:S05]  /*54e0*/  BSYNC B0 ;  /* 0x0000000000007941 */ /* 0x000fea0003800000 */
.L_x_23899:
[----:B------:R0:W-:Y:S01]  /*54f0*/  STG.E.U8 [R16.64], R8 ;  /* 0x0000000810007986 */ /* 0x0001e2000c101124 */
[----:B------:R-:W-:Y:S05]  /*5500*/  BRA `(.L_x_23879) ;  /* 0x0000048000007947 */ /* 0x000fea0003800000 */
.L_x_23897:
        /* <DEDUP_REMOVED lines=17> */
.L_x_23904:
[----:B------:R-:W-:-:S04]  /*5620*/  LOP3.LUT R2, R5, 0x80000000, RZ, 0xc0, !PT ;  /* 0x8000000005027812 */ /* 0x000fc800078ec0ff */
[----:B------:R-:W-:-:S04]  /*5630*/  SHF.R.U32.HI R3, RZ, 0x18, R2 ;  /* 0x00000018ff037819 */ /* 0x000fc80000011602 */
[----:B------:R-:W-:-:S04]  /*5640*/  LOP3.LUT R0, R0, R3, RZ, 0xfc, !PT ;  /* 0x0000000300007212 */ /* 0x000fc800078efcff */
[----:B------:R-:W-:Y:S02]  /*5650*/  PRMT R8, R0, 0x7610, R8 ;  /* 0x0000761000087816 */ /* 0x000fe40000000008 */
.L_x_23903:
[----:B------:R-:W-:Y:S05]  /*5660*/  BSYNC B0 ;  /* 0x0000000000007941 */ /* 0x000fea0003800000 */
.L_x_23902:
[----:B------:R0:W-:Y:S01]  /*5670*/  STG.E.U8 [R16.64], R8 ;  /* 0x0000000810007986 */ /* 0x0001e2000c101124 */
[----:B------:R-:W-:Y:S05]  /*5680*/  BRA `(.L_x_23879) ;  /* 0x0000030000007947 */ /* 0x000fea0003800000 */
.L_x_23896:
        /* <DEDUP_REMOVED lines=22> */
.L_x_23878:
        /* <DEDUP_REMOVED lines=20> */
.L_x_23906:
[----:B------:R-:W-:Y:S01]  /*5930*/  LOP3.LUT R2, R5, 0xffff, RZ, 0xc0, !PT ;  /* 0x0000ffff05027812 */ /* 0x000fe200078ec0ff */
[----:B------:R-:W-:-:S05]  /*5940*/  IMAD.MOV.U32 R3, RZ, RZ, RZ ;  /* 0x000000ffff037224 */ /* 0x000fca00078e00ff */
[----:B------:R0:W-:Y:S01]  /*5950*/  STG.E.64 [R16.64], R2 ;  /* 0x0000000210007986 */ /* 0x0001e2000c101b24 */
[----:B------:R-:W-:Y:S05]  /*5960*/  BRA `(.L_x_23879) ;  /* 0x0000002000007947 */ /* 0x000fea0003800000 */
.L_x_23905:
[----:B------:R-:W-:-:S05]  /*5970*/  LOP3.LUT R5, R5, 0xffff, RZ, 0xc0, !PT ;  /* 0x0000ffff05057812 */ /* 0x000fca00078ec0ff */
[----:B------:R0:W-:Y:S02]  /*5980*/  STG.E [R16.64], R5 ;  /* 0x0000000510007986 */ /* 0x0001e4000c101924 */
.L_x_23879:
        /* <DEDUP_REMOVED lines=231> */
.L_x_23907:
        /* <DEDUP_REMOVED lines=18> */
.L_x_23911:
[----:B------:R0:W5:Y:S01]  /*6920*/  LDG.E.U8 R0, [R4.64] ;  /* 0x0000002404007981 */ /* 0x000162000c1e1100 */
[----:B------:R-:W-:Y:S05]  /*6930*/  BRA `(.L_x_23913) ;  /* 0x00000dc000007947 */ /* 0x000fea0003800000 */
.L_x_23910:
        /* <DEDUP_REMOVED lines=8> */
.L_x_23915:
[----:B------:R0:W5:Y:S01]  /*69c0*/  LDG.E.U8 R0, [R4.64] ;  /* 0x0000002404007981 */ /* 0x000162000c1e1100 */
[----:B------:R-:W-:Y:S05]  /*69d0*/  BRA `(.L_x_23913) ;  /* 0x00000d2000007947 */ /* 0x000fea0003800000 */
.L_x_23914:
[----:B------:R0:W5:Y:S01]  /*69e0*/  LDG.E.U16 R0, [R4.64] ;  /* 0x0000002404007981 */ /* 0x000162000c1e1500 */
[----:B------:R-:W-:Y:S05]  /*69f0*/  BRA `(.L_x_23913) ;  /* 0x00000d0000007947 */ /* 0x000fea0003800000 */
.L_x_23909:
        /* <DEDUP_REMOVED lines=10> */
.L_x_23917:
[----:B------:R-:W2:Y:S02]  /*6aa0*/  LDG.E.U16 R2, [R4.64] ;  /* 0x0000002404027981 */ /* 0x000ea4000c1e1500 */
[----:B--2---:R-:W-:-:S06]  /*6ab0*/  HADD2.F32 R2, -RZ, R2.H0_H0 ;  /* 0x20000002ff027230 */ /* 0x004fcc0000004100 */
[----:B------:R-:W0:Y:S02]  /*6ac0*/  F2I.S64.TRUNC R2, R2 ;  /* 0x0000000200027311 */ /* 0x000e24000020d900 */
[----:B0-----:R-:W-:Y:S01]  /*6ad0*/  PRMT R0, R2, 0x7610, R0 ;  /* 0x0000761002007816 */ /* 0x001fe20000000000 */
[----:B------:R-:W-:Y:S05]  /*6ae0*/  BRA `(.L_x_23913) ;  /* 0x00000c1000007947 */ /* 0x000fea0003800000 */
.L_x_23916:
        /* <DEDUP_REMOVED lines=10> */
.L_x_23919:
[----:B------:R-:W2:Y:S02]  /*6b90*/  LDG.E.U16 R4, [R4.64] ;  /* 0x0000002404047981 */ /* 0x000ea4000c1e1500 */
[----:B--2---:R-:W-:-:S06]  /*6ba0*/  HADD2.F32 R2, -RZ, R4.H0_H0 ;  /* 0x20000004ff027230 */ /* 0x004fcc0000004100 */
[----:B------:R-:W0:Y:S02]  /*6bb0*/  F2I.S64.TRUNC R2, R2 ;  /* 0x0000000200027311 */ /* 0x000e24000020d900 */
[----:B0-----:R-:W-:Y:S01]  /*6bc0*/  PRMT R0, R2, 0x7610, R0 ;  /* 0x0000761002007816 */ /* 0x001fe20000000000 */
[----:B------:R-:W-:Y:S05]  /*6bd0*/  BRA `(.L_x_23913) ;  /* 0x00000b2000007947 */ /* 0x000fea0003800000 */
.L_x_23918:
[----:B------:R-:W2:Y:S02]  /*6be0*/  LDG.E.64 R2, [R4.64] ;  /* 0x0000002404027981 */ /* 0x000ea4000c1e1b00 */
[----:B--2---:R-:W0:Y:S02]  /*6bf0*/  F2I.S64.F64.TRUNC R2, R2 ;  /* 0x0000000200027311 */ /* 0x004e24000030d900 */
[----:B0-----:R-:W-:Y:S01]  /*6c00*/  PRMT R0, R2, 0x7610, R0 ;  /* 0x0000761002007816 */ /* 0x001fe20000000000 */
[----:B------:R-:W-:Y:S05]  /*6c10*/  BRA `(.L_x_23913) ;  /* 0x00000ae000007947 */ /* 0x000fea0003800000 */
.L_x_23908:
        /* <DEDUP_REMOVED lines=12> */
.L_x_23922:
[----:B------:R-:W2:Y:S02]  /*6ce0*/  LDG.E.64 R4, [R4.64] ;  /* 0x0000002404047981 */ /* 0x000ea4000c1e1b00 */
[----:B--2---:R-:W0:Y:S02]  /*6cf0*/  F2I.S64.F64.TRUNC R2, R4 ;  /* 0x0000000400027311 */ /* 0x004e24000030d900 */
[----:B0-----:R-:W-:Y:S01]  /*6d00*/  PRMT R0, R2, 0x7610, R0 ;  /* 0x0000761002007816 */ /* 0x001fe20000000000 */
[----:B------:R-:W-:Y:S05]  /*6d10*/  BRA `(.L_x_23913) ;  /* 0x000009e000007947 */ /* 0x000fea0003800000 */
.L_x_23921:
        /* <DEDUP_REMOVED lines=28> */
.L_x_23924:
        /* <DEDUP_REMOVED lines=15> */
.L_x_23923:
[----:B------:R-:W2:Y:S02]  /*6fd0*/  LDG.E.U16 R2, [R4.64] ;  /* 0x0000002404027981 */ /* 0x000ea4000c1e1500 */
[----:B--2---:R-:W-:-:S06]  /*6fe0*/  PRMT R2, RZ, 0x5410, R2 ;  /* 0x00005410ff027816 */ /* 0x004fcc0000000002 */
[----:B------:R-:W0:Y:S02]  /*6ff0*/  F2I.S64.TRUNC R2, R2 ;  /* 0x0000000200027311 */ /* 0x000e24000020d900 */
[----:B0-----:R-:W-:Y:S01]  /*7000*/  PRMT R0, R2, 0x7610, R0 ;  /* 0x0000761002007816 */ /* 0x001fe20000000000 */
[----:B------:R-:W-:Y:S05]  /*7010*/  BRA `(.L_x_23913) ;  /* 0x000006e000007947 */ /* 0x000fea0003800000 */
.L_x_23920:
        /* <DEDUP_REMOVED lines=10> */
.L_x_23927:
        /* <DEDUP_REMOVED lines=21> */
.L_x_23931:
[----:B------:R-:W-:Y:S05]  /*7210*/  BSYNC B1 ;  /* 0x0000000000017941 */ /* 0x000fea0003800000 */
.L_x_23930:
[----:B------:R-:W-:Y:S01]  /*7220*/  IMAD.SHL.U32 R2, R2, 0x100000, RZ ;  /* 0x0010000002027824 */ /* 0x000fe200078e00ff */
[----:B------:R-:W-:-:S04]  /*7230*/  LEA R3, R0, 0x3b800000, 0x17 ;  /* 0x3b80000000037811 */ /* 0x000fc800078eb8ff */
[----:B------:R-:W-:Y:S02]  /*7240*/  LOP3.LUT R2, R3, R2, R4, 0xfe, !PT ;  /* 0x0000000203027212 */ /* 0x000fe400078efe04 */
.L_x_23929:
[----:B------:R-:W-:Y:S05]  /*7250*/  BSYNC B0 ;  /* 0x0000000000007941 */ /* 0x000fea0003800000 */
.L_x_23928:
[----:B------:R-:W0:Y:S02]  /*7260*/  F2I.S64.TRUNC R2, R2 ;  /* 0x0000000200027311 */ /* 0x000e24000020d900 */
[----:B0-----:R-:W-:Y:S01]  /*7270*/  PRMT R0, R2, 0x7610, R0 ;  /* 0x0000761002007816 */ /* 0x001fe20000000000 */
[----:B------:R-:W-:Y:S05]  /*7280*/  BRA `(.L_x_23913) ;  /* 0x0000047000007947 */ /* 0x000fea0003800000 */
.L_x_23926:
        /* <DEDUP_REMOVED lines=21> */
.L_x_23935:
[----:B------:R-:W-:Y:S05]  /*73e0*/  BSYNC B1 ;  /* 0x0000000000017941 */ /* 0x000fea0003800000 */
.L_x_23934:
[----:B------:R-:W-:Y:S01]  /*73f0*/  IMAD.SHL.U32 R2, R2, 0x200000, RZ ;  /* 0x0020000002027824 */ /* 0x000fe200078e00ff */
[----:B------:R-:W-:-:S04]  /*7400*/  LEA R3, R0, 0x37800000, 0x17 ;  /* 0x3780000000037811 */ /* 0x000fc800078eb8ff */
[----:B------:R-:W-:Y:S02]  /*7410*/  LOP3.LUT R2, R3, R2, R4, 0xfe, !PT ;  /* 0x0000000203027212 */ /* 0x000fe400078efe04 */
.L_x_23933:
[----:B------:R-:W-:Y:S05]  /*7420*/  BSYNC B0 ;  /* 0x0000000000007941 */ /* 0x000fea0003800000 */
.L_x_23932:
[----:B------:R-:W0:Y:S02]  /*7430*/  F2I.S64.TRUNC R2, R2 ;  /* 0x0000000200027311 */ /* 0x000e24000020d900 */
[----:B0-----:R-:W-:Y:S01]  /*7440*/  PRMT R0, R2, 0x7610, R0 ;  /* 0x0000761002007816 */ /* 0x001fe20000000000 */
[----:B------:R-:W-:Y:S05]  /*7450*/  BRA `(.L_x_23913) ;  /* 0x000002a000007947 */ /* 0x000fea0003800000 */
.L_x_23925:
        /* <DEDUP_REMOVED lines=14> */
.L_x_23939:
[----:B------:R-:W-:Y:S05]  /*7540*/  BSYNC B0 ;  /* 0x0000000000007941 */ /* 0x000fea0003800000 */
.L_x_23938:
[----:B------:R-:W0:Y:S02]  /*7550*/  F2I.S64.TRUNC R2, R2 ;  /* 0x0000000200027311 */ /* 0x000e24000020d900 */
[----:B0-----:R-:W-:Y:S01]  /*7560*/  PRMT R0, R2, 0x7610, R0 ;  /* 0x0000761002007816 */ /* 0x001fe20000000000 */
[----:B------:R-:W-:Y:S05]  /*7570*/  BRA `(.L_x_23913) ;  /* 0x0000018000007947 */ /* 0x000fea0003800000 */
.L_x_23912:
        /* <DEDUP_REMOVED lines=21> */
.L_x_23937:
[----:B------:R0:W5:Y:S01]  /*76d0*/  LDG.E.U8 R0, [R4.64] ;  /* 0x0000002404007981 */ /* 0x000162000c1e1100 */
[----:B------:R-:W-:Y:S05]  /*76e0*/  BRA `(.L_x_23913) ;  /* 0x0000001000007947 */ /* 0x000fea0003800000 */
.L_x_23936:
[----:B------:R0:W5:Y:S02]  /*76f0*/  LDG.E.U8 R0, [R4.64] ;  /* 0x0000002404007981 */ /* 0x000164000c1e1100 */
.L_x_23913:
        /* <DEDUP_REMOVED lines=19> */
.L_x_23943:
[----:B------:R0:W-:Y:S01]  /*7830*/  STG.E.U8 [R16.64], R5 ;  /* 0x0000000510007986 */ /* 0x0001e2000c101124 */
[----:B------:R-:W-:Y:S05]  /*7840*/  BRA `(.L_x_23945) ;  /* 0x00000dc000007947 */ /* 0x000fea0003800000 */
.L_x_23942:
        /* <DEDUP_REMOVED lines=10> */
.L_x_23947:
[----:B------:R-:W-:-:S05]  /*78f0*/  LOP3.LUT R5, R5, 0xffff, RZ, 0xc0, !PT ;  /* 0x0000ffff05057812 */ /* 0x000fca00078ec0ff */
[----:B------:R0:W-:Y:S01]  /*7900*/  STG.E [R16.64], R5 ;  /* 0x0000000510007986 */ /* 0x0001e2000c101924 */
[----:B------:R-:W-:Y:S05]  /*7910*/  BRA `(.L_x_23945) ;  /* 0x00000cf000007947 */ /* 0x000fea0003800000 */
.L_x_23946:
[----:B------:R0:W-:Y:S01]  /*7920*/  STG.E.U16 [R16.64], R5 ;  /* 0x0000000510007986 */ /* 0x0001e2000c101524 */
[----:B------:R-:W-:Y:S05]  /*7930*/  BRA `(.L_x_23945) ;  /* 0x00000cd000007947 */ /* 0x000fea0003800000 */
.L_x_23941:
        /* <DEDUP_REMOVED lines=9> */
.L_x_23949:
[----:B------:R-:W0:Y:S02]  /*79d0*/  I2F.U16 R0, R5 ;  /* 0x0000000500007306 */ /* 0x000e240000101000 */
[----:B0-----:R-:W-:-:S05]  /*79e0*/  F2FP.PACK_AB R0, RZ, R0 ;  /* 0x00000000ff00723e */ /* 0x001fca00000000ff */
[----:B------:R0:W-:Y:S01]  /*79f0*/  STG.E.U16 [R16.64], R0 ;  /* 0x0000000010007986 */ /* 0x0001e2000c101524 */
[----:B------:R-:W-:Y:S05]  /*7a00*/  BRA `(.L_x_23945) ;  /* 0x00000c0000007947 */ /* 0x000fea0003800000 */
.L_x_23948:
        /* <DEDUP_REMOVED lines=10> */
.L_x_23951:
[----:B------:R-:W0:Y:S02]  /*7ab0*/  I2F.U16 R5, R5 ;  /* 0x0000000500057306 */ /* 0x000e240000101000 */
[----:B0-----:R-:W-:-:S04]  /*7ac0*/  F2FP.PACK_AB R3, RZ, R5 ;  /* 0x00000005ff03723e */ /* 0x001fc800000000ff */
[----:B------:R-:W-:-:S05]  /*7ad0*/  PRMT R3, R3, 0x5410, RZ ;  /* 0x0000541003037816 */ /* 0x000fca00000000ff */
[----:B------:R0:W-:Y:S01]  /*7ae0*/  STG.E [R16.64], R3 ;  /* 0x0000000310007986 */ /* 0x0001e2000c101924 */
[----:B------:R-:W-:Y:S05]  /*7af0*/  BRA `(.L_x_23945) ;  /* 0x00000b1000007947 */ /* 0x000fea0003800000 */
.L_x_23950:
[----:B------:R-:W0:Y:S02]  /*7b00*/  I2F.F64.U16 R2, R5 ;  /* 0x0000000500027312 */ /* 0x000e240000101800 */
[----:B0-----:R0:W-:Y:S01]  /*7b10*/  STG.E.64 [R16.64], R2 ;  /* 0x0000000210007986 */ /* 0x0011e2000c101b24 */
[----:B------:R-:W-:Y:S05]  /*7b20*/  BRA `(.L_x_23945) ;  /* 0x00000ae000007947 */ /* 0x000fea0003800000 */
.L_x_23940:
        /* <DEDUP_REMOVED lines=13> */
.L_x_23954:
[----:B------:R-:W0:Y:S01]  /*7c00*/  I2F.F64.U16 R4, R5 ;  /* 0x0000000500047312 */ /* 0x000e220000101800 */
[----:B------:R-:W-:-:S05]  /*7c10*/  CS2R R6, SRZ ;  /* 0x0000000000067805 */ /* 0x000fca000001ff00 */
[----:B0-----:R0:W-:Y:S01]  /*7c20*/  STG.E.128 [R16.64], R4 ;  /* 0x0000000410007986 */ /* 0x0011e2000c101d24 */
[----:B------:R-:W-:Y:S05]  /*7c30*/  BRA `(.L_x_23945) ;  /* 0x000009d000007947 */ /* 0x000fea0003800000 */
.L_x_23953:
        /* <DEDUP_REMOVED lines=21> */
.L_x_23958:
[----:B------:R-:W-:Y:S05]  /*7d90*/  BSYNC B0 ;  /* 0x0000000000007941 */ /* 0x000fea0003800000 */
.L_x_23957:
[----:B------:R-:W-:-:S05]  /*7da0*/  LOP3.LUT R3, R0, R3, RZ, 0xfc, !PT ;  /* 0x0000000300037212 */ /* 0x000fca00078efcff */
[----:B------:R0:W-:Y:S01]  /*7db0*/  STG.E.U8 [R16.64], R3 ;  /* 0x0000000310007986 */ /* 0x0001e2000c101124 */
[----:B------:R-:W-:Y:S05]  /*7dc0*/  BRA `(.L_x_23945) ;  /* 0x0000084000007947 */ /* 0x000fea0003800000 */
.L_x_23956:
        /* <DEDUP_REMOVED lines=13> */
.L_x_23960:
[----:B------:R-:W-:Y:S01]  /*7ea0*/  IMAD.MOV.U32 R0, RZ, RZ, 0x7f ;  /* 0x0000007fff007424 */ /* 0x000fe200078e00ff */
[----:B------:R-:W-:-:S04]  /*7eb0*/  ISETP.GT.U32.AND P0, PT, R2, 0x7f800000, PT ;  /* 0x7f8000000200780c */ /* 0x000fc80003f04070 */
[----:B------:R-:W-:-:S04]  /*7ec0*/  SEL R0, R0, 0x7c, P0 ;  /* 0x0000007c00007807 */ /* 0x000fc80000000000 */
.L_x_23961:
[----:B------:R-:W-:Y:S05]  /*7ed0*/  BSYNC B0 ;  /* 0x0000000000007941 */ /* 0x000fea0003800000 */
.L_x_23959:
[----:B------:R-:W-:-:S04]  /*7ee0*/  LOP3.LUT R2, R5, 0x80000000, RZ, 0xc0, !PT ;  /* 0x8000000005027812 */ /* 0x000fc800078ec0ff */
[----:B------:R-:W-:-:S04]  /*7ef0*/  SHF.R.U32.HI R3, RZ, 0x18, R2 ;  /* 0x00000018ff037819 */ /* 0x000fc80000011602 */
[----:B------:R-:W-:-:S05]  /*7f00*/  LOP3.LUT R3, R0, R3, RZ, 0xfc, !PT ;  /* 0x0000000300037212 */ /* 0x000fca00078efcff */
[----:B------:R0:W-:Y:S01]  /*7f10*/  STG.E.U8 [R16.64], R3 ;  /* 0x0000000310007986 */ /* 0x0001e2000c101124 */
[----:B------:R-:W-:Y:S05]  /*7f20*/  BRA `(.L_x_23945) ;  /* 0x000006e000007947 */ /* 0x000fea0003800000 */
.L_x_23955:
[----:B------:R-:W0:Y:S02]  /*7f30*/  I2F.U16 R0, R5 ;  /* 0x0000000500007306 */ /* 0x000e240000101000 */
[----:B0-----:R-:W-:-:S05]  /*7f40*/  F2FP.BF16.PACK_AB R0, RZ, R0 ;  /* 0x00000000ff00723e */ /* 0x001fca00000010ff */
[----:B------:R0:W-:Y:S01]  /*7f50*/  STG.E.U16 [R16.64], R0 ;  /* 0x0000000010007986 */ /* 0x0001e2000c101524 */
[----:B------:R-:W-:Y:S05]  /*7f60*/  BRA `(.L_x_23945) ;  /* 0x000006a000007947 */ /* 0x000fea0003800000 */
.L_x_23952:
        /* <DEDUP_REMOVED lines=10> */
.L_x_23964:
        /* <DEDUP_REMOVED lines=17> */
.L_x_23967:
[----:B------:R-:W-:-:S04]  /*8120*/  LOP3.LUT R2, R5, 0x80000000, RZ, 0xc0, !PT ;  /* 0x8000000005027812 */ /* 0x000fc800078ec0ff */
[----:B------:R-:W-:-:S04]  /*8130*/  SHF.R.U32.HI R3, RZ, 0x18, R2 ;  /* 0x00000018ff037819 */ /* 0x000fc80000011602 */
[----:B------:R-:W-:-:S04]  /*8140*/  LOP3.LUT R0, R0, R3, RZ, 0xfc, !PT ;  /* 0x0000000300007212 */ /* 0x000fc800078efcff */
[----:B------:R-:W-:Y:S02]  /*8150*/  PRMT R8, R0, 0x7610, R8 ;  /* 0x0000761000087816 */ /* 0x000fe40000000008 */
.L_x_23966:
[----:B------:R-:W-:Y:S05]  /*8160*/  BSYNC B0 ;  /* 0x0000000000007941 */ /* 0x000fea0003800000 */
.L_x_23965:
[----:B------:R0:W-:Y:S01]  /*8170*/  STG.E.U8 [R16.64], R8 ;  /* 0x0000000810007986 */ /* 0x0001e2000c101124 */
[----:B------:R-:W-:Y:S05]  /*8180*/  BRA `(.L_x_23945) ;  /* 0x0000048000007947 */ /* 0x000fea0003800000 */
.L_x_23963:
        /* <DEDUP_REMOVED lines=17> */
.L_x_23970:
[----:B------:R-:W-:-:S04]  /*82a0*/  LOP3.LUT R2, R5, 0x80000000, RZ, 0xc0, !PT ;  /* 0x8000000005027812 */ /* 0x000fc800078ec0ff */
[----:B------:R-:W-:-:S04]  /*82b0*/  SHF.R.U32.HI R3, RZ, 0x18, R2 ;  /* 0x00000018ff037819 */ /* 0x000fc80000011602 */
[----:B------:R-:W-:-:S04]  /*82c0*/  LOP3.LUT R0, R0, R3, RZ, 0xfc, !PT ;  /* 0x0000000300007212 */ /* 0x000fc800078efcff */
[----:B------:R-:W-:Y:S02]  /*82d0*/  PRMT R8, R0, 0x7610, R8 ;  /* 0x0000761000087816 */ /* 0x000fe40000000008 */
.L_x_23969:
[----:B------:R-:W-:Y:S05]  /*82e0*/  BSYNC B0 ;  /* 0x0000000000007941 */ /* 0x000fea0003800000 */
.L_x_23968:
[----:B------:R0:W-:Y:S01]  /*82f0*/  STG.E.U8 [R16.64], R8 ;  /* 0x0000000810007986 */ /* 0x0001e2000c101124 */
[----:B------:R-:W-:Y:S05]  /*8300*/  BRA `(.L_x_23945) ;  /* 0x0000030000007947 */ /* 0x000fea0003800000 */
.L_x_23962:
        /* <DEDUP_REMOVED lines=22> */
.L_x_23944:
        /* <DEDUP_REMOVED lines=20> */
.L_x_23972:
[----:B------:R-:W-:Y:S01]  /*85b0*/  LOP3.LUT R2, R5, 0xffff, RZ, 0xc0, !PT ;  /* 0x0000ffff05027812 */ /* 0x000fe200078ec0ff */
[----:B------:R-:W-:-:S05]  /*85c0*/  IMAD.MOV.U32 R3, RZ, RZ, RZ ;  /* 0x000000ffff037224 */ /* 0x000fca00078e00ff */
[----:B------:R0:W-:Y:S01]  /*85d0*/  STG.E.64 [R16.64], R2 ;  /* 0x0000000210007986 */ /* 0x0001e2000c101b24 */
[----:B------:R-:W-:Y:S05]  /*85e0*/  BRA `(.L_x_23945) ;  /* 0x0000002000007947 */ /* 0x000fea0003800000 */
.L_x_23971:
[----:B------:R-:W-:-:S05]  /*85f0*/  LOP3.LUT R5, R5, 0xffff, RZ, 0xc0, !PT ;  /* 0x0000ffff05057812 */ /* 0x000fca00078ec0ff */
[----:B------:R0:W-:Y:S02]  /*8600*/  STG.E [R16.64], R5 ;  /* 0x0000000510007986 */ /* 0x0001e4000c101924 */
.L_x_23945:
[----:B------:R-:W-:Y:S02]  /*8610*/  IADD3 R19, R19, 0x80, RZ ;  /* 0x0000008013137810 */ /* 0x000fe40007ffe0ff */
.L_x_23840:
[----:B------:R-:W-:Y:S05]  /*8620*/  BSYNC B6 ;  /* 0x0000000000067941 */ /* 0x000fea0003800000 */
.L_x_23839:
        /* <DEDUP_REMOVED lines=230> */
.L_x_23973:
        /* <DEDUP_REMOVED lines=18> */
.L_x_23977:
[----:B------:R0:W5:Y:S01]  /*95b0*/  LDG.E.U8 R0, [R4.64] ;  /* 0x0000002404007981 */ /* 0x000162000c1e1100 */
[----:B------:R-:W-:Y:S05]  /*95c0*/  BRA `(.L_x_23979) ;  /* 0x00000dc000007947 */ /* 0x000fea0003800000 */
.L_x_23976:
        /* <DEDUP_REMOVED lines=8> */
.L_x_23981:
[----:B------:R0:W5:Y:S01]  /*9650*/  LDG.E.U8 R0, [R4.64] ;  /* 0x0000002404007981 */ /* 0x000162000c1e1100 */
[----:B------:R-:W-:Y:S05]  /*9660*/  BRA `(.L_x_23979) ;  /* 0x00000d2000007947 */ /* 0x000fea0003800000 */
.L_x_23980:
[----:B------:R0:W5:Y:S01]  /*9670*/  LDG.E.U16 R0, [R4.64] ;  /* 0x0000002404007981 */ /* 0x000162000c1e1500 */
[----:B------:R-:W-:Y:S05]  /*9680*/  BRA `(.L_x_23979) ;  /* 0x00000d0000007947 */ /* 0x000fea0003800000 */
.L_x_23975:
        /* <DEDUP_REMOVED lines=10> */
.L_x_23983:
[----:B------:R-:W2:Y:S02]  /*9730*/  LDG.E.U16 R2, [R4.64] ;  /* 0x0000002404027981 */ /* 0x000ea4000c1e1500 */
[----:B--2---:R-:W-:-:S06]  /*9740*/  HADD2.F32 R2, -RZ, R2.H0_H0 ;  /* 0x20000002ff027230 */ /* 0x004fcc0000004100 */
[----:B------:R-:W0:Y:S02]  /*9750*/  F2I.S64.TRUNC R2, R2 ;  /* 0x0000000200027311 */ /* 0x000e24000020d900 */
[----:B0-----:R-:W-:Y:S01]  /*9760*/  PRMT R0, R2, 0x7610, R0 ;  /* 0x0000761002007816 */ /* 0x001fe20000000000 */
[----:B------:R-:W-:Y:S05]  /*9770*/  BRA `(.L_x_23979) ;  /* 0x00000c1000007947 */ /* 0x000fea0003800000 */
.L_x_23982:
        /* <DEDUP_REMOVED lines=10> */
.L_x_23985:
[----:B------:R-:W2:Y:S02]  /*9820*/  LDG.E.U16 R4, [R4.64] ;  /* 0x0000002404047981 */ /* 0x000ea4000c1e1500 */
[----:B--2---:R-:W-:-:S06]  /*9830*/  HADD2.F32 R2, -RZ, R4.H0_H0 ;  /* 0x20000004ff027230 */ /* 0x004fcc0000004100 */
[----:B------:R-:W0:Y:S02]  /*9840*/  F2I.S64.TRUNC R2, R2 ;  /* 0x0000000200027311 */ /* 0x000e24000020d900 */
[----:B0-----:R-:W-:Y:S01]  /*9850*/  PRMT R0, R2, 0x7610, R0 ;  /* 0x0000761002007816 */ /* 0x001fe20000000000 */
[----:B------:R-:W-:Y:S05]  /*9860*/  BRA `(.L_x_23979) ;  /* 0x00000b2000007947 */ /* 0x000fea0003800000 */
.L_x_23984:
[----:B------:R-:W2:Y:S02]  /*9870*/  LDG.E.64 R2, [R4.64] ;  /* 0x0000002404027981 */ /* 0x000ea4000c1e1b00 */
[----:B--2---:R-:W0:Y:S02]  /*9880*/  F2I.S64.F64.TRUNC R2, R2 ;  /* 0x0000000200027311 */ /* 0x004e24000030d900 */
[----:B0-----:R-:W-:Y:S01]  /*9890*/  PRMT R0, R2, 0x7610, R0 ;  /* 0x0000761002007816 */ /* 0x001fe20000000000 */
[----:B------:R-:W-:Y:S05]  /*98a0*/  BRA `(.L_x_23979) ;  /* 0x00000ae000007947 */ /* 0x000fea0003800000 */
.L_x_23974:
        /* <DEDUP_REMOVED lines=12> */
.L_x_23988:
[----:B------:R-:W2:Y:S02]  /*9970*/  LDG.E.64 R4, [R4.64] ;  /* 0x0000002404047981 */ /* 0x000ea4000c1e1b00 */
[----:B--2---:R-:W0:Y:S02]  /*9980*/  F2I.S64.F64.TRUNC R2, R4 ;  /* 0x0000000400027311 */ /* 0x004e24000030d900 */
[----:B0-----:R-:W-:Y:S01]  /*9990*/  PRMT R0, R2, 0x7610, R0 ;  /* 0x0000761002007816 */ /* 0x001fe20000000000 */
[----:B------:R-:W-:Y:S05]  /*99a0*/  BRA `(.L_x_23979) ;  /* 0x000009e000007947 */ /* 0x000fea0003800000 */
.L_x_23987:
        /* <DEDUP_REMOVED lines=28> */
.L_x_23990:
        /* <DEDUP_REMOVED lines=15> */
.L_x_23989:
[----:B------:R-:W2:Y:S02]  /*9c60*/  LDG.E.U16 R2, [R4.64] ;  /* 0x0000002404027981 */ /* 0x000ea4000c1e1500 */
[----:B--2---:R-:W-:-:S06]  /*9c70*/  PRMT R2, RZ, 0x5410, R2 ;  /* 0x00005410ff027816 */ /* 0x004fcc0000000002 */
[----:B------:R-:W0:Y:S02]  /*9c80*/  F2I.S64.TRUNC R2, R2 ;  /* 0x0000000200027311 */ /* 0x000e24000020d900 */
[----:B0-----:R-:W-:Y:S01]  /*9c90*/  PRMT R0, R2, 0x7610, R0 ;  /* 0x0000761002007816 */ /* 0x001fe20000000000 */
[----:B------:R-:W-:Y:S05]  /*9ca0*/  BRA `(.L_x_23979) ;  /* 0x000006e000007947 */ /* 0x000fea0003800000 */
.L_x_23986:
        /* <DEDUP_REMOVED lines=10> */
.L_x_23993:
        /* <DEDUP_REMOVED lines=21> */
.L_x_23997:
[----:B------:R-:W-:Y:S05]  /*9ea0*/  BSYNC B1 ;  /* 0x0000000000017941 */ /* 0x000fea0003800000 */
.L_x_23996:
[----:B------:R-:W-:Y:S01]  /*9eb0*/  IMAD.SHL.U32 R2, R2, 0x100000, RZ ;  /* 0x0010000002027824 */ /* 0x000fe200078e00ff */
[----:B------:R-:W-:-:S04]  /*9ec0*/  LEA R3, R0, 0x3b800000, 0x17 ;  /* 0x3b80000000037811 */ /* 0x000fc800078eb8ff */
[----:B------:R-:W-:Y:S02]  /*9ed0*/  LOP3.LUT R2, R3, R2, R4, 0xfe, !PT ;  /* 0x0000000203027212 */ /* 0x000fe400078efe04 */
.L_x_23995:
[----:B------:R-:W-:Y:S05]  /*9ee0*/  BSYNC B0 ;  /* 0x0000000000007941 */ /* 0x000fea0003800000 */
.L_x_23994:
[----:B------:R-:W0:Y:S02]  /*9ef0*/  F2I.S64.TRUNC R2, R2 ;  /* 0x0000000200027311 */ /* 0x000e24000020d900 */
[----:B0-----:R-:W-:Y:S01]  /*9f00*/  PRMT R0, R2, 0x7610, R0 ;  /* 0x0000761002007816 */ /* 0x001fe20000000000 */
[----:B------:R-:W-:Y:S05]  /*9f10*/  BRA `(.L_x_23979) ;  /* 0x0000047000007947 */ /* 0x000fea0003800000 */
.L_x_23992:
        /* <DEDUP_REMOVED lines=21> */
.L_x_24001:
[----:B------:R-:W-:Y:S05]  /*a070*/  BSYNC B1 ;  /* 0x0000000000017941 */ /* 0x000fea0003800000 */
.L_x_24000:
[----:B------:R-:W-:Y:S01]  /*a080*/  IMAD.SHL.U32 R2, R2, 0x200000, RZ ;  /* 0x0020000002027824 */ /* 0x000fe200078e00ff */
[----:B------:R-:W-:-:S04]  /*a090*/  LEA R3, R0, 0x37800000, 0x17 ;  /* 0x3780000000037811 */ /* 0x000fc800078eb8ff */
[----:B------:R-:W-:Y:S02]  /*a0a0*/  LOP3.LUT R2, R3, R2, R4, 0xfe, !PT ;  /* 0x0000000203027212 */ /* 0x000fe400078efe04 */
.L_x_23999:
[----:B------:R-:W-:Y:S05]  /*a0b0*/  BSYNC B0 ;  /* 0x0000000000007941 */ /* 0x000fea0003800000 */
.L_x_23998:
[----:B------:R-:W0:Y:S02]  /*a0c0*/  F2I.S64.TRUNC R2, R2 ;  /* 0x0000000200027311 */ /* 0x000e24000020d900 */
[----:B0-----:R-:W-:Y:S01]  /*a0d0*/  PRMT R0, R2, 0x7610, R0 ;  /* 0x0000761002007816 */ /* 0x001fe20000000000 */
[----:B------:R-:W-:Y:S05]  /*a0e0*/  BRA `(.L_x_23979) ;  /* 0x000002a000007947 */ /* 0x000fea0003800000 */
.L_x_23991:
        /* <DEDUP_REMOVED lines=14> */
.L_x_24005:
[----:B------:R-:W-:Y:S05]  /*a1d0*/  BSYNC B0 ;  /* 0x0000000000007941 */ /* 0x000fea0003800000 */
.L_x_24004:
[----:B------:R-:W0:Y:S02]  /*a1e0*/  F2I.S64.TRUNC R2, R2 ;  /* 0x0000000200027311 */ /* 0x000e24000020d900 */
[----:B0-----:R-:W-:Y:S01]  /*a1f0*/  PRMT R0, R2, 0x7610, R0 ;  /* 0x0000761002007816 */ /* 0x001fe20000000000 */
[----:B------:R-:W-:Y:S05]  /*a200*/  BRA `(.L_x_23979) ;  /* 0x0000018000007947 */ /* 0x000fea0003800000 */
.L_x_23978:
        /* <DEDUP_REMOVED lines=21> */
.L_x_24003:
[----:B------:R0:W5:Y:S01]  /*a360*/  LDG.E.U8 R0, [R4.64] ;  /* 0x0000002404007981 */ /* 0x000162000c1e1100 */
[----:B------:R-:W-:Y:S05]  /*a370*/  BRA `(.L_x_23979) ;  /* 0x0000001000007947 */ /* 0x000fea0003800000 */
.L_x_24002:
[----:B------:R0:W5:Y:S02]  /*a380*/  LDG.E.U8 R0, [R4.64] ;  /* 0x0000002404007981 */ /* 0x000164000c1e1100 */
.L_x_23979:
        /* <DEDUP_REMOVED lines=19> */
.L_x_24009:
[----:B------:R-:W-:Y:S01]  /*a4c0*/  STG.E.U8 [R16.64], R5 ;  /* 0x0000000510007986 */ /* 0x000fe2000c101124 */
[----:B------:R-:W-:Y:S05]  /*a4d0*/  EXIT ;  /* 0x000000000000794d */ /* 0x000fea0003800000 */
.L_x_24008:
        /* <DEDUP_REMOVED lines=10> */
.L_x_24012:
[----:B------:R-:W-:-:S05]  /*a580*/  LOP3.LUT R5, R5, 0xffff, RZ, 0xc0, !PT ;  /* 0x0000ffff05057812 */ /* 0x000fca00078ec0ff */
[----:B------:R-:W-:Y:S01]  /*a590*/  STG.E [R16.64], R5 ;  /* 0x0000000510007986 */ /* 0x000fe2000c101924 */
[----:B------:R-:W-:Y:S05]  /*a5a0*/  EXIT ;  /* 0x000000000000794d */ /* 0x000fea0003800000 */
.L_x_24011:
[----:B------:R-:W-:Y:S01]  /*a5b0*/  STG.E.U16 [R16.64], R5 ;  /* 0x0000000510007986 */ /* 0x000fe2000c101524 */
[----:B------:R-:W-:Y:S05]  /*a5c0*/  EXIT ;  /* 0x000000000000794d */ /* 0x000fea0003800000 */
.L_x_24007:
        /* <DEDUP_REMOVED lines=9> */
.L_x_24014:
[----:B------:R-:W0:Y:S02]  /*a660*/  I2F.U16 R0, R5 ;  /* 0x0000000500007306 */ /* 0x000e240000101000 */
[----:B0-----:R-:W-:-:S05]  /*a670*/  F2FP.PACK_AB R0, RZ, R0 ;  /* 0x00000000ff00723e */ /* 0x001fca00000000ff */
[----:B------:R-:W-:Y:S01]  /*a680*/  STG.E.U16 [R16.64], R0 ;  /* 0x0000000010007986 */ /* 0x000fe2000c101524 */
[----:B------:R-:W-:Y:S05]  /*a690*/  EXIT ;  /* 0x000000000000794d */ /* 0x000fea0003800000 */
.L_x_24013:
        /* <DEDUP_REMOVED lines=10> */
.L_x_24016:
[----:B------:R-:W0:Y:S02]  /*a740*/  I2F.U16 R5, R5 ;  /* 0x0000000500057306 */ /* 0x000e240000101000 */
[----:B0-----:R-:W-:-:S04]  /*a750*/  F2FP.PACK_AB R3, RZ, R5 ;  /* 0x00000005ff03723e */ /* 0x001fc800000000ff */
[----:B------:R-:W-:-:S05]  /*a760*/  PRMT R3, R3, 0x5410, RZ ;  /* 0x0000541003037816 */ /* 0x000fca00000000ff */
[----:B------:R-:W-:Y:S01]  /*a770*/  STG.E [R16.64], R3 ;  /* 0x0000000310007986 */ /* 0x000fe2000c101924 */
[----:B------:R-:W-:Y:S05]  /*a780*/  EXIT ;  /* 0x000000000000794d */ /* 0x000fea0003800000 */
.L_x_24015:
[----:B------:R-:W0:Y:S02]  /*a790*/  I2F.F64.U16 R2, R5 ;  /* 0x0000000500027312 */ /* 0x000e240000101800 */
[----:B0-----:R-:W-:Y:S01]  /*a7a0*/  STG.E.64 [R16.64], R2 ;  /* 0x0000000210007986 */ /* 0x001fe2000c101b24 */
[----:B------:R-:W-:Y:S05]  /*a7b0*/  EXIT ;  /* 0x000000000000794d */ /* 0x000fea0003800000 */
.L_x_24006:
        /* <DEDUP_REMOVED lines=13> */
.L_x_24019:
[----:B------:R-:W0:Y:S01]  /*a890*/  I2F.F64.U16 R4, R5 ;  /* 0x0000000500047312 */ /* 0x000e220000101800 */
[----:B------:R-:W-:-:S05]  /*a8a0*/  CS2R R6, SRZ ;  /* 0x0000000000067805 */ /* 0x000fca000001ff00 */
[----:B0-----:R-:W-:Y:S01]  /*a8b0*/  STG.E.128 [R16.64], R4 ;  /* 0x0000000410007986 */ /* 0x001fe2000c101d24 */
[----:B------:R-:W-:Y:S05]  /*a8c0*/  EXIT ;  /* 0x000000000000794d */ /* 0x000fea0003800000 */
.L_x_24018:
        /* <DEDUP_REMOVED lines=21> */
.L_x_24023:
[----:B------:R-:W-:Y:S05]  /*aa20*/  BSYNC B0 ;  /* 0x0000000000007941 */ /* 0x000fea0003800000 */
.L_x_24022:
[----:B------:R-:W-:-:S05]  /*aa30*/  LOP3.LUT R3, R0, R3, RZ, 0xfc, !PT ;  /* 0x0000000300037212 */ /* 0x000fca00078efcff */
[----:B------:R-:W-:Y:S01]  /*aa40*/  STG.E.U8 [R16.64], R3 ;  /* 0x0000000310007986 */ /* 0x000fe2000c101124 */
[----:B------:R-:W-:Y:S05]  /*aa50*/  EXIT ;  /* 0x000000000000794d */ /* 0x000fea0003800000 */
.L_x_24021:
        /* <DEDUP_REMOVED lines=13> */
.L_x_24025:
[----:B------:R-:W-:Y:S01]  /*ab30*/  IMAD.MOV.U32 R0, RZ, RZ, 0x7f ;  /* 0x0000007fff007424 */ /* 0x000fe200078e00ff */
[----:B------:R-:W-:-:S04]  /*ab40*/  ISETP.GT.U32.AND P0, PT, R2, 0x7f800000, PT ;  /* 0x7f8000000200780c */ /* 0x000fc80003f04070 */
[----:B------:R-:W-:-:S04]  /*ab50*/  SEL R0, R0, 0x7c, P0 ;  /* 0x0000007c00007807 */ /* 0x000fc80000000000 */
.L_x_24026:
[----:B------:R-:W-:Y:S05]  /*ab60*/  BSYNC B0 ;  /* 0x0000000000007941 */ /* 0x000fea0003800000 */
.L_x_24024:
[----:B------:R-:W-:-:S04]  /*ab70*/  LOP3.LUT R2, R5, 0x80000000, RZ, 0xc0, !PT ;  /* 0x8000000005027812 */ /* 0x000fc800078ec0ff */
[----:B------:R-:W-:-:S04]  /*ab80*/  SHF.R.U32.HI R3, RZ, 0x18, R2 ;  /* 0x00000018ff037819 */ /* 0x000fc80000011602 */
[----:B------:R-:W-:-:S05]  /*ab90*/  LOP3.LUT R3, R0, R3, RZ, 0xfc, !PT ;  /* 0x0000000300037212 */ /* 0x000fca00078efcff */
[----:B------:R-:W-:Y:S01]  /*aba0*/  STG.E.U8 [R16.64], R3 ;  /* 0x0000000310007986 */ /* 0x000fe2000c101124 */
[----:B------:R-:W-:Y:S05]  /*abb0*/  EXIT ;  /* 0x000000000000794d */ /* 0x000fea0003800000 */
.L_x_24020:
[----:B------:R-:W0:Y:S02]  /*abc0*/  I2F.U16 R0, R5 ;  /* 0x0000000500007306 */ /* 0x000e240000101000 */
[----:B0-----:R-:W-:-:S05]  /*abd0*/  F2FP.BF16.PACK_AB R0, RZ, R0 ;  /* 0x00000000ff00723e */ /* 0x001fca00000010ff */
[----:B------:R-:W-:Y:S01]  /*abe0*/  STG.E.U16 [R16.64], R0 ;  /* 0x0000000010007986 */ /* 0x000fe2000c101524 */
[----:B------:R-:W-:Y:S05]  /*abf0*/  EXIT ;  /* 0x000000000000794d */ /* 0x000fea0003800000 */
.L_x_24017:
        /* <DEDUP_REMOVED lines=10> */
.L_x_24029:
        /* <DEDUP_REMOVED lines=17> */
.L_x_24032:
[----:B------:R-:W-:-:S04]  /*adb0*/  LOP3.LUT R2, R5, 0x80000000, RZ, 0xc0, !PT ;  /* 0x8000000005027812 */ /* 0x000fc800078ec0ff */
[----:B------:R-:W-:-:S04]  /*adc0*/  SHF.R.U32.HI R3, RZ, 0x18, R2 ;  /* 0x00000018ff037819 */ /* 0x000fc80000011602 */
[----:B------:R-:W-:-:S04]  /*add0*/  LOP3.LUT R0, R0, R3, RZ, 0xfc, !PT ;  /* 0x0000000300007212 */ /* 0x000fc800078efcff */
[----:B------:R-:W-:Y:S02]  /*ade0*/  PRMT R8, R0, 0x7610, R8 ;  /* 0x0000761000087816 */ /* 0x000fe40000000008 */
.L_x_24031:
[----:B------:R-:W-:Y:S05]  /*adf0*/  BSYNC B0 ;  /* 0x0000000000007941 */ /* 0x000fea0003800000 */
.L_x_24030:
[----:B------:R-:W-:Y:S01]  /*ae00*/  STG.E.U8 [R16.64], R8 ;  /* 0x0000000810007986 */ /* 0x000fe2000c101124 */
[----:B------:R-:W-:Y:S05]  /*ae10*/  EXIT ;  /* 0x000000000000794d */ /* 0x000fea0003800000 */
.L_x_24028:
        /* <DEDUP_REMOVED lines=17> */
.L_x_24035:
[----:B------:R-:W-:-:S04]  /*af30*/  LOP3.LUT R2, R5, 0x80000000, RZ, 0xc0, !PT ;  /* 0x8000000005027812 */ /* 0x000fc800078ec0ff */
[----:B------:R-:W-:-:S04]  /*af40*/  SHF.R.U32.HI R3, RZ, 0x18, R2 ;  /* 0x00000018ff037819 */ /* 0x000fc80000011602 */
[----:B------:R-:W-:-:S04]  /*af50*/  LOP3.LUT R0, R0, R3, RZ, 0xfc, !PT ;  /* 0x0000000300007212 */ /* 0x000fc800078efcff */
[----:B------:R-:W-:Y:S02]  /*af60*/  PRMT R8, R0, 0x7610, R8 ;  /* 0x0000761000087816 */ /* 0x000fe40000000008 */
.L_x_24034:
[----:B------:R-:W-:Y:S05]  /*af70*/  BSYNC B0 ;  /* 0x0000000000007941 */ /* 0x000fea0003800000 */
.L_x_24033:
[----:B------:R-:W-:Y:S01]  /*af80*/  STG.E.U8 [R16.64], R8 ;  /* 0x0000000810007986 */ /* 0x000fe2000c101124 */
[----:B------:R-:W-:Y:S05]  /*af90*/  EXIT ;  /* 0x000000000000794d */ /* 0x000fea0003800000 */
.L_x_24027:
        /* <DEDUP_REMOVED lines=22> */
.L_x_24010:
        /* <DEDUP_REMOVED lines=20> */
.L_x_24037:
[----:B------:R-:W-:Y:S01]  /*b240*/  LOP3.LUT R2, R5, 0xffff, RZ, 0xc0, !PT ;  /* 0x0000ffff05027812 */ /* 0x000fe200078ec0ff */
[----:B------:R-:W-:-:S05]  /*b250*/  IMAD.MOV.U32 R3, RZ, RZ, RZ ;  /* 0x000000ffff037224 */ /* 0x000fca00078e00ff */
[----:B------:R-:W-:Y:S01]  /*b260*/  STG.E.64 [R16.64], R2 ;  /* 0x0000000210007986 */ /* 0x000fe2000c101b24 */
[----:B------:R-:W-:Y:S05]  /*b270*/  EXIT ;  /* 0x000000000000794d */ /* 0x000fea0003800000 */
.L_x_24036:
[----:B------:R-:W-:-:S05]  /*b280*/  LOP3.LUT R5, R5, 0xffff, RZ, 0xc0, !PT ;  /* 0x0000ffff05057812 */ /* 0x000fca00078ec0ff */
[----:B------:R-:W-:Y:S01]  /*b290*/  STG.E [R16.64], R5 ;  /* 0x0000000510007986 */ /* 0x000fe2000c101924 */
[----:B------:R-:W-:Y:S05]  /*b2a0*/  EXIT ;  /* 0x000000000000794d */ /* 0x000fea0003800000 */
        .weak           $__internal_24_$__cuda_sm20_rem_u16
        .type           $__internal_24_$__cuda_sm20_rem_u16,@function
        .size           $__internal_24_$__cuda_sm20_rem_u16,(.L_x_50469 - $__internal_24_$__cuda_sm20_rem_u16)
$__internal_24_$__cuda_sm20_rem_u16:
        /* <DEDUP_REMOVED lines=10> */
[----:B0-----:R-:W-:-:S02]  /*b350*/  FMUL R3, R3, R2 ;  /* 0x0000000203037220 */ /* 0x001fc40000400000 */
[----:B------:R-:W-:-:S03]  /*b360*/  IMAD.MOV.U32 R2, RZ, RZ, R6 ;  /* 0x000000ffff027224 */ /* 0x000fc600078e0006 */
        /* <DEDUP_REMOVED lines=8> */
[----:B------:R-:W-:Y:S05]  /*b3f0*/  RET.REL.NODEC R2 `(_ZN2at6native18elementwise_kernelILi128ELi4EZNS0_15gpu_kernel_implINS0_13BUnaryFunctorIhhhZZZNS0_16fmod_kernel_cudaERNS_18TensorIteratorBaseEENKUlvE_clEvENKUlvE_clEvEUlhhE_EEEEvS5_RKT_EUliE_EEviT1_) ;  /* 0xffff4c0002007950 */ /* 0x000fea0003c3ffff */
.L_x_24038:
        /* <DEDUP_REMOVED lines=16> */
.L_x_50469:


//--------------------- .text._ZN2at6native27unrolled_elementwise_kernelINS0_13BUnaryFunctorIhhhZZZNS0_16fmod_kernel_cudaERNS_18TensorIteratorBaseEENKUlvE_clEvENKUlvE_clEvEUlhhE_EESt5arrayIPcLm2EELi4E23TrivialOffsetCalculatorILi1EjESD_NS0_6memory12LoadWithCastILi1EEENSE_13StoreWithCastILi1EEEEEviT_T0_T2_T3_T4_T5_ --------------------------
	.section	.text._ZN2at6native27unrolled_elementwise_kernelINS0_13BUnaryFunctorIhhhZZZNS0_16fmod_kernel_cudaERNS_18TensorIteratorBaseEENKUlvE_clEvENKUlvE_clEvEUlhhE_EESt5arrayIPcLm2EELi4E23TrivialOffsetCalculatorILi1EjESD_NS0_6memory12LoadWithCastILi1EEENSE_13StoreWithCastILi1EEEEEviT_T0_T2_T3_T4_T5_,"ax",@progbits
	.sectioninfo	@"SHI_REGISTERS=28"
	.align	128
        .global         _ZN2at6native27unrolled_elementwise_kernelINS0_13BUnaryFunctorIhhhZZZNS0_16fmod_kernel_cudaERNS_18TensorIteratorBaseEENKUlvE_clEvENKUlvE_clEvEUlhhE_EESt5arrayIPcLm2EELi4E23TrivialOffsetCalculatorILi1EjESD_NS0_6memory12LoadWithCastILi1EEENSE_13StoreWithCastILi1EEEEEviT_T0_T2_T3_T4_T5_
        .type           _ZN2at6native27unrolled_elementwise_kernelINS0_13BUnaryFunctorIhhhZZZNS0_16fmod_kernel_cudaERNS_18TensorIteratorBaseEENKUlvE_clEvENKUlvE_clEvEUlhhE_EESt5arrayIPcLm2EELi4E23TrivialOffsetCalculatorILi1EjESD_NS0_6memory12LoadWithCastILi1EEENSE_13StoreWithCastILi1EEEEEviT_T0_T2_T3_T4_T5_,@function
        .size           _ZN2at6native27unrolled_elementwise_kernelINS0_13BUnaryFunctorIhhhZZZNS0_16fmod_kernel_cudaERNS_18TensorIteratorBaseEENKUlvE_clEvENKUlvE_clEvEUlhhE_EESt5arrayIPcLm2EELi4E23TrivialOffsetCalculatorILi1EjESD_NS0_6memory12LoadWithCastILi1EEENSE_13StoreWithCastILi1EEEEEviT_T0_T2_T3_T4_T5_,(.L_x_50470 - _ZN2at6native27unrolled_elementwise_kernelINS0_13BUnaryFunctorIhhhZZZNS0_16fmod_kernel_cudaERNS_18TensorIteratorBaseEENKUlvE_clEvENKUlvE_clEvEUlhhE_EESt5arrayIPcLm2EELi4E23TrivialOffsetCalculatorILi1EjESD_NS0_6memory12LoadWithCastILi1EEENSE_13StoreWithCastILi1EEEEEviT_T0_T2_T3_T4_T5_)
        .other          _ZN2at6native27unrolled_elementwise_kernelINS0_13BUnaryFunctorIhhhZZZNS0_16fmod_kernel_cudaERNS_18TensorIteratorBaseEENKUlvE_clEvENKUlvE_clEvEUlhhE_EESt5arrayIPcLm2EELi4E23TrivialOffsetCalculatorILi1EjESD_NS0_6memory12LoadWithCastILi1EEENSE_13StoreWithCastILi1EEEEEviT_T0_T2_T3_T4_T5_,@"STO_CUDA_ENTRY STV_DEFAULT"
_ZN2at6native27unrolled_elementwise_kernelINS0_13BUnaryFunctorIhhhZZZNS0_16fmod_kernel_cudaERNS_18TensorIteratorBaseEENKUlvE_clEvENKUlvE_clEvEUlhhE_EESt5arrayIPcLm2EELi4E23TrivialOffsetCalculatorILi1EjESD_NS0_6memory12LoadWithCastILi1EEENSE_13StoreWithCastILi1EEEEEviT_T0_T2_T3_T4_T5_:
.text._ZN2at6native27unrolled_elementwise_kernelINS0_13BUnaryFunctorIhhhZZZNS0_16fmod_kernel_cudaERNS_18TensorIteratorBaseEENKUlvE_clEvENKUlvE_clEvEUlhhE_EESt5arrayIPcLm2EELi4E23TrivialOffsetCalculatorILi1EjESD_NS0_6memory12LoadWithCastILi1EEENSE_13StoreWithCastILi1EEEEEviT_T0_T2_T3_T4_T5_:
        /* <DEDUP_REMOVED lines=29> */
.L_x_24044:
[----:B------:R0:W5:Y:S01]  /*01d0*/  LDG.E.U8 R18, [R4.64] ;  /* 0x0000002404127981 */ /* 0x000162000c1e1100 */
[----:B------:R-:W-:Y:S05]  /*01e0*/  BRA `(.L_x_24046) ;  /* 0x00000dd000007947 */ /* 0x000fea0003800000 */
.L_x_24043:
        /* <DEDUP_REMOVED lines=8> */
.L_x_24048:
[----:B------:R0:W5:Y:S01]  /*0270*/  LDG.E.U8 R18, [R4.64] ;  /* 0x0000002404127981 */ /* 0x000162000c1e1100 */
[----:B------:R-:W-:Y:S05]  /*0280*/  BRA `(.L_x_24046) ;  /* 0x00000d3000007947 */ /* 0x000fea0003800000 */
.L_x_24047:
[----:B------:R0:W5:Y:S01]  /*0290*/  LDG.E.U16 R18, [R4.64] ;  /* 0x0000002404127981 */ /* 0x000162000c1e1500 */
[----:B------:R-:W-:Y:S05]  /*02a0*/  BRA `(.L_x_24046) ;  /* 0x00000d1000007947 */ /* 0x000fea0003800000 */
.L_x_24042:
        /* <DEDUP_REMOVED lines=10> */
.L_x_24050:
[----:B------:R-:W2:Y:S02]  /*0350*/  LDG.E.U16 R2, [R4.64] ;  /* 0x0000002404027981 */ /* 0x000ea4000c1e1500 */
[----:B--2---:R-:W-:-:S06]  /*0360*/  HADD2.F32 R2, -RZ, R2.H0_H0 ;  /* 0x20000002ff027230 */ /* 0x004fcc0000004100 */
[----:B------:R-:W0:Y:S02]  /*0370*/  F2I.S64.TRUNC R2, R2 ;  /* 0x0000000200027311 */ /* 0x000e24000020d900 */
[----:B0-----:R-:W-:Y:S01]  /*0380*/  PRMT R18, R2, 0x7610, R18 ;  /* 0x0000761002127816 */ /* 0x001fe20000000012 */
[----:B------:R-:W-:Y:S05]  /*0390*/  BRA `(.L_x_24046) ;  /* 0x00000c2000007947 */ /* 0x000fea0003800000 */
.L_x_24049:
        /* <DEDUP_REMOVED lines=10> */
.L_x_24052:
[----:B------:R-:W2:Y:S02]  /*0440*/  LDG.E.U16 R4, [R4.64] ;  /* 0x0000002404047981 */ /* 0x000ea4000c1e1500 */
[----:B--2---:R-:W-:-:S06]  /*0450*/  HADD2.F32 R2, -RZ, R4.H0_H0 ;  /* 0x20000004ff027230 */ /* 0x004fcc0000004100 */
[----:B------:R-:W0:Y:S02]  /*0460*/  F2I.S64.TRUNC R2, R2 ;  /* 0x0000000200027311 */ /* 0x000e24000020d900 */
[----:B0-----:R-:W-:Y:S01]  /*0470*/  PRMT R18, R2, 0x7610, R18 ;  /* 0x0000761002127816 */ /* 0x001fe20000000012 */
[----:B------:R-:W-:Y:S05]  /*0480*/  BRA `(.L_x_24046) ;  /* 0x00000b3000007947 */ /* 0x000fea0003800000 */
.L_x_24051:
[----:B------:R-:W2:Y:S02]  /*0490*/  LDG.E.64 R2, [R4.64] ;  /* 0x0000002404027981 */ /* 0x000ea4000c1e1b00 */
[----:B--2---:R-:W0:Y:S02]  /*04a0*/  F2I.S64.F64.TRUNC R2, R2 ;  /* 0x0000000200027311 */ /* 0x004e24000030d900 */
[----:B0-----:R-:W-:Y:S01]  /*04b0*/  PRMT R18, R2, 0x7610, R18 ;  /* 0x0000761002127816 */ /* 0x001fe20000000012 */
[----:B------:R-:W-:Y:S05]  /*04c0*/  BRA `(.L_x_24046) ;  /* 0x00000af000007947 */ /* 0x000fea0003800000 */
.L_x_24041:
        /* <DEDUP_REMOVED lines=12> */
.L_x_24055:
[----:B------:R-:W2:Y:S02]  /*0590*/  LDG.E.64 R4, [R4.64] ;  /* 0x0000002404047981 */ /* 0x000ea4000c1e1b00 */
[----:B--2---:R-:W0:Y:S02]  /*05a0*/  F2I.S64.F64.TRUNC R2, R4 ;  /* 0x0000000400027311 */ /* 0x004e24000030d900 */
[----:B0-----:R-:W-:Y:S01]  /*05b0*/  PRMT R18, R2, 0x7610, R18 ;  /* 0x0000761002127816 */ /* 0x001fe20000000012 */
[----:B------:R-:W-:Y:S05]  /*05c0*/  BRA `(.L_x_24046) ;  /* 0x000009f000007947 */ /* 0x000fea0003800000 */
.L_x_24054:
        /* <DEDUP_REMOVED lines=28> */
.L_x_24057:
        /* <DEDUP_REMOVED lines=16> */
.L_x_24056:
[----:B------:R-:W2:Y:S02]  /*0890*/  LDG.E.U16 R2, [R4.64] ;  /* 0x0000002404027981 */ /* 0x000ea4000c1e1500 */
[----:B--2---:R-:W-:-:S06]  /*08a0*/  PRMT R2, RZ, 0x5410, R2 ;  /* 0x00005410ff027816 */ /* 0x004fcc0000000002 */
[----:B------:R-:W0:Y:S02]  /*08b0*/  F2I.S64.TRUNC R2, R2 ;  /* 0x0000000200027311 */ /* 0x000e24000020d900 */
[----:B0-----:R-:W-:Y:S01]  /*08c0*/  PRMT R18, R2, 0x7610, R18 ;  /* 0x0000761002127816 */ /* 0x001fe20000000012 */
[----:B------:R-:W-:Y:S05]  /*08d0*/  BRA `(.L_x_24046) ;  /* 0x000006e000007947 */ /* 0x000fea0003800000 */
.L_x_24053:
        /* <DEDUP_REMOVED lines=10> */
.L_x_24060:
        /* <DEDUP_REMOVED lines=21> */
.L_x_24064:
[----:B------:R-:W-:Y:S05]  /*0ad0*/  BSYNC B1 ;  /* 0x0000000000017941 */ /* 0x000fea0003800000 */
.L_x_24063:
[----:B------:R-:W-:Y:S01]  /*0ae0*/  IMAD.SHL.U32 R2, R2, 0x100000, RZ ;  /* 0x0010000002027824 */ /* 0x000fe200078e00ff */
[----:B------:R-:W-:-:S04]  /*0af0*/  LEA R3, R0, 0x3b800000, 0x17 ;  /* 0x3b80000000037811 */ /* 0x000fc800078eb8ff */
[----:B------:R-:W-:Y:S02]  /*0b00*/  LOP3.LUT R2, R3, R2, R4, 0xfe, !PT ;  /* 0x0000000203027212 */ /* 0x000fe400078efe04 */
.L_x_24062:
[----:B------:R-:W-:Y:S05]  /*0b10*/  BSYNC B0 ;  /* 0x0000000000007941 */ /* 0x000fea0003800000 */
.L_x_24061:
[----:B------:R-:W0:Y:S02]  /*0b20*/  F2I.S64.TRUNC R2, R2 ;  /* 0x0000000200027311 */ /* 0x000e24000020d900 */
[----:B0-----:R-:W-:Y:S01]  /*0b30*/  PRMT R18, R2, 0x7610, R18 ;  /* 0x0000761002127816 */ /* 0x001fe20000000012 */
[----:B------:R-:W-:Y:S05]  /*0b40*/  BRA `(.L_x_24046) ;  /* 0x0000047000007947 */ /* 0x000fea0003800000 */
.L_x_24059:
        /* <DEDUP_REMOVED lines=21> */
.L_x_24068:
[----:B------:R-:W-:Y:S05]  /*0ca0*/  BSYNC B1 ;  /* 0x0000000000017941 */ /* 0x000fea0003800000 */
.L_x_24067:
[----:B------:R-:W-:Y:S01]  /*0cb0*/  IMAD.SHL.U32 R2, R2, 0x200000, RZ ;  /* 0x0020000002027824 */ /* 0x000fe200078e00ff */
[----:B------:R-:W-:-:S04]  /*0cc0*/  LEA R3, R0, 0x37800000, 0x17 ;  /* 0x3780000000037811 */ /* 0x000fc800078eb8ff */
[----:B------:R-:W-:Y:S02]  /*0cd0*/  LOP3.LUT R2, R3, R2, R4, 0xfe, !PT ;  /* 0x0000000203027212 */ /* 0x000fe400078efe04 */
.L_x_24066:
[----:B------:R-:W-:Y:S05]  /*0ce0*/  BSYNC B0 ;  /* 0x0000000000007941 */ /* 0x000fea0003800000 */
.L_x_24065:
[----:B------:R-:W0:Y:S02]  /*0cf0*/  F2I.S64.TRUNC R2, R2 ;  /* 0x0000000200027311 */ /* 0x000e24000020d900 */
[----:B0-----:R-:W-:Y:S01]  /*0d00*/  PRMT R18, R2, 0x7610, R18 ;  /* 0x0000761002127816 */ /* 0x001fe20000000012 */
[----:B------:R-:W-:Y:S05]  /*0d10*/  BRA `(.L_x_24046) ;  /* 0x000002a000007947 */ /* 0x000fea0003800000 */
.L_x_24058:
        /* <DEDUP_REMOVED lines=14> */
.L_x_24072:
[----:B------:R-:W-:Y:S05]  /*0e00*/  BSYNC B0 ;  /* 0x0000000000007941 */ /* 0x000fea0003800000 */
.L_x_24071:
[----:B------:R-:W0:Y:S02]  /*0e10*/  F2I.S64.TRUNC R2, R2 ;  /* 0x0000000200027311 */ /* 0x000e24000020d900 */
[----:B0-----:R-:W-:Y:S01]  /*0e20*/  PRMT R18, R2, 0x7610, R18 ;  /* 0x0000761002127816 */ /* 0x001fe20000000012 */
[----:B------:R-:W-:Y:S05]  /*0e30*/  BRA `(.L_x_24046) ;  /* 0x0000018000007947 */ /* 0x000fea0003800000 */
.L_x_24045:
        /* <DEDUP_REMOVED lines=21> */
.L_x_24070:
[----:B------:R0:W5:Y:S01]  /*0f90*/  LDG.E.U8 R18, [R4.64] ;  /* 0x0000002404127981 */ /* 0x000162000c1e1100 */
[----:B------:R-:W-:Y:S05]  /*0fa0*/  BRA `(.L_x_24046) ;  /* 0x0000001000007947 */ /* 0x000fea0003800000 */
.L_x_24069:
[----:B------:R0:W5:Y:S02]  /*0fb0*/  LDG.E.U8 R18, [R4.64] ;  /* 0x0000002404127981 */ /* 0x000164000c1e1100 */
.L_x_24046:
[----:B------:R-:W1:Y:S02]  /*0fc0*/  S2R R24, SR_TID.X ;  /* 0x0000000000187919 */ /* 0x000e640000002100 */
[----:B-1----:R-:W-:Y:S02]  /*0fd0*/  IADD3 R24, R24, 0x80, RZ ;  /* 0x0000008018187810 */ /* 0x002fe40007ffe0ff */
.L_x_24040:
[----:B-1----:R-:W-:Y:S05]  /*0fe0*/  BSYNC B6 ;  /* 0x0000000000067941 */ /* 0x002fea0003800000 */
.L_x_24039:
[----:B------:R-:W-:Y:S01]  /*0ff0*/  ISETP.GE.AND P0, PT, R24, R17, PT ;  /* 0x000000111800720c */ /* 0x000fe20003f06270 */
[----:B------:R-:W-:-:S12]  /*1000*/  BSSY B6, `(.L_x_24073) ;  /* 0x00000f3000067945 */ /* 0x000fd80003800000 */
[----:B------:R-:W-:Y:S05]  /*1010*/  @P0 BRA `(.L_x_24074) ;  /* 0x00000f1000000947 */ /* 0x000fea0003800000 */
[----:B------:R-:W-:Y:S01]  /*1020*/  IMAD R0, R16, 0x200, R24 ;  /* 0x0000020010007824 */ /* 0x000fe200078e0218 */
[----:B------:R-:W-:-:S03]  /*1030*/  PRMT R2, R22, 0x9910, RZ ;  /* 0x0000991016027816 */ /* 0x000fc600000000ff */
        /* <DEDUP_REMOVED lines=16> */
.L_x_24078:
[----:B------:R0:W5:Y:S01]  /*1140*/  LDG.E.U8 R19, [R4.64] ;  /* 0x0000002404137981 */ /* 0x000162000c1e1100 */
[----:B------:R-:W-:Y:S05]  /*1150*/  BRA `(.L_x_24080) ;  /* 0x00000dc000007947 */ /* 0x000fea0003800000 */
.L_x_24077:
        /* <DEDUP_REMOVED lines=8> */
.L_x_24082:
[----:B------:R0:W5:Y:S01]  /*11e0*/  LDG.E.U8 R19, [R4.64] ;  /* 0x0000002404137981 */ /* 0x000162000c1e1100 */
[----:B------:R-:W-:Y:S05]  /*11f0*/  BRA `(.L_x_24080) ;  /* 0x00000d2000007947 */ /* 0x000fea0003800000 */
.L_x_24081:
[----:B------:R0:W5:Y:S01]  /*1200*/  LDG.E.U16 R19, [R4.64] ;  /* 0x0000002404137981 */ /* 0x000162000c1e1500 */
[----:B------:R-:W-:Y:S05]  /*1210*/  BRA `(.L_x_24080) ;  /* 0x00000d0000007947 */ /* 0x000fea0003800000 */
.L_x_24076:
        /* <DEDUP_REMOVED lines=10> */
.L_x_24084:
[----:B------:R-:W2:Y:S02]  /*12c0*/  LDG.E.U16 R2, [R4.64] ;  /* 0x0000002404027981 */ /* 0x000ea4000c1e1500 */
[----:B--2---:R-:W-:-:S06]  /*12d0*/  HADD2.F32 R2, -RZ, R2.H0_H0 ;  /* 0x20000002ff027230 */ /* 0x004fcc0000004100 */
[----:B------:R-:W0:Y:S02]  /*12e0*/  F2I.S64.TRUNC R2, R2 ;  /* 0x0000000200027311 */ /* 0x000e24000020d900 */
[----:B0-----:R-:W-:Y:S01]  /*12f0*/  PRMT R19, R2, 0x7610, R19 ;  /* 0x0000761002137816 */ /* 0x001fe20000000013 */
[----:B------:R-:W-:Y:S05]  /*1300*/  BRA `(.L_x_24080) ;  /* 0x00000c1000007947 */ /* 0x000fea0003800000 */
.L_x_24083:
        /* <DEDUP_REMOVED lines=10> */
.L_x_24086:
[----:B------:R-:W2:Y:S02]  /*13b0*/  LDG.E.U16 R4, [R4.64] ;  /* 0x0000002404047981 */ /* 0x000ea4000c1e1500 */
[----:B--2---:R-:W-:-:S06]  /*13c0*/  HADD2.F32 R2, -RZ, R4.H0_H0 ;  /* 0x20000004ff027230 */ /* 0x004fcc0000004100 */
[----:B------:R-:W0:Y:S02]  /*13d0*/  F2I.S64.TRUNC R2, R2 ;  /* 0x0000000200027311 */ /* 0x000e24000020d900 */
[----:B0-----:R-:W-:Y:S01]  /*13e0*/  PRMT R19, R2, 0x7610, R19 ;  /* 0x0000761002137816 */ /* 0x001fe20000000013 */
[----:B------:R-:W-:Y:S05]  /*13f0*/  BRA `(.L_x_24080) ;  /* 0x00000b2000007947 */ /* 0x000fea0003800000 */
.L_x_24085:
[----:B------:R-:W2:Y:S02]  /*1400*/  LDG.E.64 R2, [R4.64] ;  /* 0x0000002404027981 */ /* 0x000ea4000c1e1b00 */
[----:B--2---:R-:W0:Y:S02]  /*1410*/  F2I.S64.F64.TRUNC R2, R2 ;  /* 0x0000000200027311 */ /* 0x004e24000030d900 */
[----:B0-----:R-:W-:Y:S01]  /*1420*/  PRMT R19, R2, 0x7610, R19 ;  /* 0x0000761002137816 */ /* 0x001fe20000000013 */
[----:B------:R-:W-:Y:S05]  /*1430*/  BRA `(.L_x_24080) ;  /* 0x00000ae000007947 */ /* 0x000fea0003800000 */
.L_x_24075:
        /* <DEDUP_REMOVED lines=12> */
.L_x_24089:
[----:B------:R-:W2:Y:S02]  /*1500*/  LDG.E.64 R4, [R4.64] ;  /* 0x0000002404047981 */ /* 0x000ea4000c1e1b00 */
[----:B--2---:R-:W0:Y:S02]  /*1510*/  F2I.S64.F64.TRUNC R2, R4 ;  /* 0x0000000400027311 */ /* 0x004e24000030d900 */
[----:B0-----:R-:W-:Y:S01]  /*1520*/  PRMT R19, R2, 0x7610, R19 ;  /* 0x0000761002137816 */ /* 0x001fe20000000013 */
[----:B------:R-:W-:Y:S05]  /*1530*/  BRA `(.L_x_24080) ;  /* 0x000009e000007947 */ /* 0x000fea0003800000 */
.L_x_24088:
        /* <DEDUP_REMOVED lines=28> */
.L_x_24091:
        /* <DEDUP_REMOVED lines=15> */
.L_x_24090:
[----:B------:R-:W2:Y:S02]  /*17f0*/  LDG.E.U16 R2, [R4.64] ;  /* 0x0000002404027981 */ /* 0x000ea4000c1e1500 */
[----:B--2---:R-:W-:-:S06]  /*1800*/  PRMT R2, RZ, 0x5410, R2 ;  /* 0x00005410ff027816 */ /* 0x004fcc0000000002 */
[----:B------:R-:W0:Y:S02]  /*1810*/  F2I.S64.TRUNC R2, R2 ;  /* 0x0000000200027311 */ /* 0x000e24000020d900 */
[----:B0-----:R-:W-:Y:S01]  /*1820*/  PRMT R19, R2, 0x7610, R19 ;  /* 0x0000761002137816 */ /* 0x001fe20000000013 */
[----:B------:R-:W-:Y:S05]  /*1830*/  BRA `(.L_x_24080) ;  /* 0x000006e000007947 */ /* 0x000fea0003800000 */
.L_x_24087:
        /* <DEDUP_REMOVED lines=10> */
.L_x_24094:
        /* <DEDUP_REMOVED lines=21> */
.L_x_24098:
[----:B------:R-:W-:Y:S05]  /*1a30*/  BSYNC B1 ;  /* 0x0000000000017941 */ /* 0x000fea0003800000 */
.L_x_24097:
[----:B------:R-:W-:Y:S01]  /*1a40*/  IMAD.SHL.U32 R2, R2, 0x100000, RZ ;  /* 0x0010000002027824 */ /* 0x000fe200078e00ff */
[----:B------:R-:W-:-:S04]  /*1a50*/  LEA R3, R0, 0x3b800000, 0x17 ;  /* 0x3b80000000037811 */ /* 0x000fc800078eb8ff */
[----:B------:R-:W-:Y:S02]  /*1a60*/  LOP3.LUT R2, R3, R2, R4, 0xfe, !PT ;  /* 0x0000000203027212 */ /* 0x000fe400078efe04 */
.L_x_24096:
[----:B------:R-:W-:Y:S05]  /*1a70*/  BSYNC B0 ;  /* 0x0000000000007941 */ /* 0x000fea0003800000 */
.L_x_24095:
[----:B------:R-:W0:Y:S02]  /*1a80*/  F2I.S64.TRUNC R2, R2 ;  /* 0x0000000200027311 */ /* 0x000e24000020d900 */
[----:B0-----:R-:W-:Y:S01]  /*1a90*/  PRMT R19, R2, 0x7610, R19 ;  /* 0x0000761002137816 */ /* 0x001fe20000000013 */
[----:B------:R-:W-:Y:S05]  /*1aa0*/  BRA `(.L_x_24080) ;  /* 0x0000047000007947 */ /* 0x000fea0003800000 */
.L_x_24093:
        /* <DEDUP_REMOVED lines=21> */
.L_x_24102:
[----:B------:R-:W-:Y:S05]  /*1c00*/  BSYNC B1 ;  /* 0x0000000000017941 */ /* 0x000fea0003800000 */
.L_x_24101:
[----:B------:R-:W-:Y:S01]  /*1c10*/  IMAD.SHL.U32 R2, R2, 0x200000, RZ ;  /* 0x0020000002027824 */ /* 0x000fe200078e00ff */
[----:B------:R-:W-:-:S04]  /*1c20*/  LEA R3, R0, 0x37800000, 0x17 ;  /* 0x3780000000037811 */ /* 0x000fc800078eb8ff */
[----:B------:R-:W-:Y:S02]  /*1c30*/  LOP3.LUT R2, R3, R2, R4, 0xfe, !PT ;  /* 0x0000000203027212 */ /* 0x000fe400078efe04 */
.L_x_24100:
[----:B------:R-:W-:Y:S05]  /*1c40*/  BSYNC B0 ;  /* 0x0000000000007941 */ /* 0x000fea0003800000 */
.L_x_24099:
[----:B------:R-:W0:Y:S02]  /*1c50*/  F2I.S64.TRUNC R2, R2 ;  /* 0x0000000200027311 */ /* 0x000e24000020d900 */
[----:B0-----:R-:W-:Y:S01]  /*1c60*/  PRMT R19, R2, 0x7610, R19 ;  /* 0x0000761002137816 */ /* 0x001fe20000000013 */
[----:B------:R-:W-:Y:S05]  /*1c70*/  BRA `(.L_x_24080) ;  /* 0x000002a000007947 */ /* 0x000fea0003800000 */
.L_x_24092:
        /* <DEDUP_REMOVED lines=14> */
.L_x_24106:
[----:B------:R-:W-:Y:S05]  /*1d60*/  BSYNC B0 ;  /* 0x0000000000007941 */ /* 0x000fea0003800000 */
.L_x_24105:
[----:B------:R-:W0:Y:S02]  /*1d70*/  F2I.S64.TRUNC R2, R2 ;  /* 0x0000000200027311 */ /* 0x000e24000020d900 */
[----:B0-----:R-:W-:Y:S01]  /*1d80*/  PRMT R19, R2, 0x7610, R19 ;  /* 0x0000761002137816 */ /* 0x001fe20000000013 */
[----:B------:R-:W-:Y:S05]  /*1d90*/  BRA `(.L_x_24080) ;  /* 0x0000018000007947 */ /* 0x000fea0003800000 */
.L_x_24079:
        /* <DEDUP_REMOVED lines=21> */
.L_x_24104:
[----:B------:R0:W5:Y:S01]  /*1ef0*/  LDG.E.U8 R19, [R4.64] ;  /* 0x0000002404137981 */ /* 0x000162000c1e1100 */
[----:B------:R-:W-:Y:S05]  /*1f00*/  BRA `(.L_x_24080) ;  /* 0x0000001000007947 */ /* 0x000fea0003800000 */
.L_x_24103:
[----:B------:R0:W5:Y:S02]  /*1f10*/  LDG.E.U8 R19, [R4.64] ;  /* 0x0000002404137981 */ /* 0x000164000c1e1100 */
.L_x_24080:
[----:B------:R-:W-:-:S03]  /*1f20*/  IADD3 R24, R24, 0x80, RZ ;  /* 0x0000008018187810 */ /* 0x000fc60007ffe0ff */
.L_x_24074:
[----:B------:R-:W-:Y:S05]  /*1f30*/  BSYNC B6 ;  /* 0x0000000000067941 */ /* 0x000fea0003800000 */
.L_x_24073:
[----:B------:R-:W-:Y:S01]  /*1f40*/  ISETP.GE.AND P0, PT, R24, R17, PT ;  /* 0x000000111800720c */ /* 0x000fe20003f06270 */
[----:B------:R-:W-:Y:S01]  /*1f50*/  BSSY B6, `(.L_x_24107) ;  /* 0x00000f5000067945 */ /* 0x000fe20003800000 */
[----:B------:R-:W-:Y:S02]  /*1f60*/  PRMT R23, RZ, 0x7610, R23 ;  /* 0x00007610ff177816 */ /* 0x000fe40000000017 */
[----:B------:R-:W-:-:S09]  /*1f70*/  PRMT R25, RZ, 0x7610, R25 ;  /* 0x00007610ff197816 */ /* 0x000fd20000000019 */
        /* <DEDUP_REMOVED lines=19> */
.L_x_24112:
[----:B------:R0:W5:Y:S01]  /*20b0*/  LDG.E.U8 R25, [R4.64] ;  /* 0x0000002404197981 */ /* 0x000162000c1e1100 */
[----:B------:R-:W-:Y:S05]  /*20c0*/  BRA `(.L_x_24114) ;  /* 0x00000dc000007947 */ /* 0x000fea0003800000 */
.L_x_24111:
        /* <DEDUP_REMOVED lines=8> */
.L_x_24116:
[----:B------:R0:W5:Y:S01]  /*2150*/  LDG.E.U8 R25, [R4.64] ;  /* 0x0000002404197981 */ /* 0x000162000c1e1100 */
[----:B------:R-:W-:Y:S05]  /*2160*/  BRA `(.L_x_24114) ;  /* 0x00000d2000007947 */ /* 0x000fea0003800000 */
.L_x_24115:
[----:B------:R0:W5:Y:S01]  /*2170*/  LDG.E.U16 R25, [R4.64] ;  /* 0x0000002404197981 */ /* 0x000162000c1e1500 */
[----:B------:R-:W-:Y:S05]  /*2180*/  BRA `(.L_x_24114) ;  /* 0x00000d0000007947 */ /* 0x000fea0003800000 */
.L_x_24110:
        /* <DEDUP_REMOVED lines=10> */
.L_x_24118:
[----:B------:R-:W2:Y:S02]  /*2230*/  LDG.E.U16 R2, [R4.64] ;  /* 0x0000002404027981 */ /* 0x000ea4000c1e1500 */
[----:B--2---:R-:W-:-:S06]  /*2240*/  HADD2.F32 R2, -RZ, R2.H0_H0 ;  /* 0x20000002ff027230 */ /* 0x004fcc0000004100 */
[----:B------:R-:W0:Y:S02]  /*2250*/  F2I.S64.TRUNC R2, R2 ;  /* 0x0000000200027311 */ /* 0x000e24000020d900 */
[----:B0-----:R-:W-:Y:S01]  /*2260*/  PRMT R25, R2, 0x7610, R25 ;  /* 0x0000761002197816 */ /* 0x001fe20000000019 */
[----:B------:R-:W-:Y:S05]  /*2270*/  BRA `(.L_x_24114) ;  /* 0x00000c1000007947 */ /* 0x000fea0003800000 */
.L_x_24117:
        /* <DEDUP_REMOVED lines=10> */
.L_x_24120:
[----:B------:R-:W2:Y:S02]  /*2320*/  LDG.E.U16 R4, [R4.64] ;  /* 0x0000002404047981 */ /* 0x000ea4000c1e1500 */
[----:B--2---:R-:W-:-:S06]  /*2330*/  HADD2.F32 R2, -RZ, R4.H0_H0 ;  /* 0x20000004ff027230 */ /* 0x004fcc0000004100 */
[----:B------:R-:W0:Y:S02]  /*2340*/  F2I.S64.TRUNC R2, R2 ;  /* 0x0000000200027311 */ /* 0x000e24000020d900 */
[----:B0-----:R-:W-:Y:S01]  /*2350*/  PRMT R25, R2, 0x7610, R25 ;  /* 0x0000761002197816 */ /* 0x001fe20000000019 */
[----:B------:R-:W-:Y:S05]  /*2360*/  BRA `(.L_x_24114) ;  /* 0x00000b2000007947 */ /* 0x000fea0003800000 */
.L_x_24119:
[----:B------:R-:W2:Y:S02]  /*2370*/  LDG.E.64 R2, [R4.64] ;  /* 0x0000002404027981 */ /* 0x000ea4000c1e1b00 */
[----:B--2---:R-:W0:Y:S02]  /*2380*/  F2I.S64.F64.TRUNC R2, R2 ;  /* 0x0000000200027311 */ /* 0x004e24000030d900 */
[----:B0-----:R-:W-:Y:S01]  /*2390*/  PRMT R25, R2, 0x7610, R25 ;  /* 0x0000761002197816 */ /* 0x001fe20000000019 */
[----:B------:R-:W-:Y:S05]  /*23a0*/  BRA `(.L_x_24114) ;  /* 0x00000ae000007947 */ /* 0x000fea0003800000 */
.L_x_24109:
        /* <DEDUP_REMOVED lines=12> */
.L_x_24123:
[----:B------:R-:W2:Y:S02]  /*2470*/  LDG.E.64 R4, [R4.64] ;  /* 0x0000002404047981 */ /* 0x000ea4000c1e1b00 */
[----:B--2---:R-:W0:Y:S02]  /*2480*/  F2I.S64.F64.TRUNC R2, R4 ;  /* 0x0000000400027311 */ /* 0x004e24000030d900 */
[----:B0-----:R-:W-:Y:S01]  /*2490*/  PRMT R25, R2, 0x7610, R25 ;  /* 0x0000761002197816 */ /* 0x001fe20000000019 */
[----:B------:R-:W-:Y:S05]  /*24a0*/  BRA `(.L_x_24114) ;  /* 0x000009e000007947 */ /* 0x000fea0003800000 */
.L_x_24122:
        /* <DEDUP_REMOVED lines=28> */
.L_x_24125:
        /* <DEDUP_REMOVED lines=15> */
.L_x_24124:
[----:B------:R-:W2:Y:S02]  /*2760*/  LDG.E.U16 R2, [R4.64] ;  /* 0x0000002404027981 */ /* 0x000ea4000c1e1500 */
[----:B--2---:R-:W-:-:S06]  /*2770*/  PRMT R2, RZ, 0x5410, R2 ;  /* 0x00005410ff027816 */ /* 0x004fcc0000000002 */
[----:B------:R-:W0:Y:S02]  /*2780*/  F2I.S64.TRUNC R2, R2 ;  /* 0x0000000200027311 */ /* 0x000e24000020d900 */
[----:B0-----:R-:W-:Y:S01]  /*2790*/  PRMT R25, R2, 0x7610, R25 ;  /* 0x0000761002197816 */ /* 0x001fe20000000019 */
[----:B------:R-:W-:Y:S05]  /*27a0*/  BRA `(.L_x_24114) ;  /* 0x000006e000007947 */ /* 0x000fea0003800000 */
.L_x_24121:
        /* <DEDUP_REMOVED lines=10> */
.L_x_24128:
        /* <DEDUP_REMOVED lines=21> */
.L_x_24132:
[----:B------:R-:W-:Y:S05]  /*29a0*/  BSYNC B1 ;  /* 0x0000000000017941 */ /* 0x000fea0003800000 */
.L_x_24131:
[----:B------:R-:W-:Y:S01]  /*29b0*/  IMAD.SHL.U32 R2, R2, 0x100000, RZ ;  /* 0x0010000002027824 */ /* 0x000fe200078e00ff */
[----:B------:R-:W-:-:S04]  /*29c0*/  LEA R3, R0, 0x3b800000, 0x17 ;  /* 0x3b80000000037811 */ /* 0x000fc800078eb8ff */
[----:B------:R-:W-:Y:S02]  /*29d0*/  LOP3.LUT R2, R3, R2, R4, 0xfe, !PT ;  /* 0x0000000203027212 */ /* 0x000fe400078efe04 */
.L_x_24130:
[----:B------:R-:W-:Y:S05]  /*29e0*/  BSYNC B0 ;  /* 0x0000000000007941 */ /* 0x000fea0003800000 */
.L_x_24129:
[----:B------:R-:W0:Y:S02]  /*29f0*/  F2I.S64.TRUNC R2, R2 ;  /* 0x0000000200027311 */ /* 0x000e24000020d900 */
[----:B0-----:R-:W-:Y:S01]  /*2a00*/  PRMT R25, R2, 0x7610, R25 ;  /* 0x0000761002197816 */ /* 0x001fe20000000019 */
[----:B------:R-:W-:Y:S05]  /*2a10*/  BRA `(.L_x_24114) ;  /* 0x0000047000007947 */ /* 0x000fea0003800000 */
.L_x_24127:
        /* <DEDUP_REMOVED lines=21> */
.L_x_24136:
[----:B------:R-:W-:Y:S05]  /*2b70*/  BSYNC B1 ;  /* 0x0000000000017941 */ /* 0x000fea0003800000 */
.L_x_24135:
[----:B------:R-:W-:Y:S01]  /*2b80*/  IMAD.SHL.U32 R2, R2, 0x200000, RZ ;  /* 0x0020000002027824 */ /* 0x000fe200078e00ff */
[----:B------:R-:W-:-:S04]  /*2b90*/  LEA R3, R0, 0x37800000, 0x17 ;  /* 0x3780000000037811 */ /* 0x000fc800078eb8ff */
[----:B------:R-:W-:Y:S02]  /*2ba0*/  LOP3.LUT R2, R3, R2, R4, 0xfe, !PT ;  /* 0x0000000203027212 */ /* 0x000fe400078efe04 */
.L_x_24134:
[----:B------:R-:W-:Y:S05]  /*2bb0*/  BSYNC B0 ;  /* 0x0000000000007941 */ /* 0x000fea0003800000 */
.L_x_24133:
[----:B------:R-:W0:Y:S02]  /*2bc0*/  F2I.S64.TRUNC R2, R2 ;  /* 0x0000000200027311 */ /* 0x000e24000020d900 */
[----:B0-----:R-:W-:Y:S01]  /*2bd0*/  PRMT R25, R2, 0x7610, R25 ;  /* 0x0000761002197816 */ /* 0x001fe20000000019 */
[----:B------:R-:W-:Y:S05]  /*2be0*/  BRA `(.L_x_24114) ;  /* 0x000002a000007947 */ /* 0x000fea0003800000 */
.L_x_24126:
        /* <DEDUP_REMOVED lines=14> */
.L_x_24140:
[----:B------:R-:W-:Y:S05]  /*2cd0*/  BSYNC B0 ;  /* 0x0000000000007941 */ /* 0x000fea0003800000 */
.L_x_24139:
[----:B------:R-:W0:Y:S02]  /*2ce0*/  F2I.S64.TRUNC R2, R2 ;  /* 0x0000000200027311 */ /* 0x000e24000020d900 */
[----:B0-----:R-:W-:Y:S01]  /*2cf0*/  PRMT R25, R2, 0x7610, R25 ;  /* 0x0000761002197816 */ /* 0x001fe20000000019 */
[----:B------:R-:W-:Y:S05]  /*2d00*/  BRA `(.L_x_24114) ;  /* 0x0000018000007947 */ /* 0x000fea0003800000 */
.L_x_24113:
        /* <DEDUP_REMOVED lines=21> */
.L_x_24138:
[----:B------:R0:W5:Y:S01]  /*2e60*/  LDG.E.U8 R25, [R4.64] ;  /* 0x0000002404197981 */ /* 0x000162000c1e1100 */
[----:B------:R-:W-:Y:S05]  /*2e70*/  BRA `(.L_x_24114) ;  /* 0x0000001000007947 */ /* 0x000fea0003800000 */
.L_x_24137:
[----:B------:R0:W5:Y:S02]  /*2e80*/  LDG.E.U8 R25, [R4.64] ;  /* 0x0000002404197981 */ /* 0x000164000c1e1100 */
.L_x_24114:
[----:B------:R-:W-:-:S03]  /*2e90*/  IADD3 R24, R24, 0x80, RZ ;  /* 0x0000008018187810 */ /* 0x000fc60007ffe0ff */
.L_x_24108:
[----:B------:R-:W-:Y:S05]  /*2ea0*/  BSYNC B6 ;  /* 0x0000000000067941 */ /* 0x000fea0003800000 */
.L_x_24107:
        /* <DEDUP_REMOVED lines=20> */
.L_x_24146:
[----:B------:R0:W5:Y:S01]  /*2ff0*/  LDG.E.U8 R23, [R4.64] ;  /* 0x0000002404177981 */ /* 0x000162000c1e1100 */
[----:B------:R-:W-:Y:S05]  /*3000*/  BRA `(.L_x_24142) ;  /* 0x00000db000007947 */ /* 0x000fea0003800000 */
.L_x_24145:
        /* <DEDUP_REMOVED lines=8> */
.L_x_24149:
[----:B------:R0:W5:Y:S01]  /*3090*/  LDG.E.U8 R23, [R4.64] ;  /* 0x0000002404177981 */ /* 0x000162000c1e1100 */
[----:B------:R-:W-:Y:S05]  /*30a0*/  BRA `(.L_x_24142) ;  /* 0x00000d1000007947 */ /* 0x000fea0003800000 */
.L_x_24148:
[----:B------:R0:W5:Y:S01]  /*30b0*/  LDG.E.U16 R23, [R4.64] ;  /* 0x0000002404177981 */ /* 0x000162000c1e1500 */
[----:B------:R-:W-:Y:S05]  /*30c0*/  BRA `(.L_x_24142) ;  /* 0x00000cf000007947 */ /* 0x000fea0003800000 */
.L_x_24144:
        /* <DEDUP_REMOVED lines=10> */
.L_x_24151:
[----:B------:R-:W2:Y:S02]  /*3170*/  LDG.E.U16 R2, [R4.64] ;  /* 0x0000002404027981 */ /* 0x000ea4000c1e1500 */
[----:B--2---:R-:W-:-:S06]  /*3180*/  HADD2.F32 R2, -RZ, R2.H0_H0 ;  /* 0x20000002ff027230 */ /* 0x004fcc0000004100 */
[----:B------:R-:W0:Y:S02]  /*3190*/  F2I.S64.TRUNC R2, R2 ;  /* 0x0000000200027311 */ /* 0x000e24000020d900 */
[----:B0-----:R-:W-:Y:S01]  /*31a0*/  PRMT R23, R2, 0x7610, R23 ;  /* 0x0000761002177816 */ /* 0x001fe20000000017 */
[----:B------:R-:W-:Y:S05]  /*31b0*/  BRA `(.L_x_24142) ;  /* 0x00000c0000007947 */ /* 0x000fea0003800000 */
.L_x_24150:
        /* <DEDUP_REMOVED lines=10> */
.L_x_24153:
[----:B------:R-:W2:Y:S02]  /*3260*/  LDG.E.U16 R4, [R4.64] ;  /* 0x0000002404047981 */ /* 0x000ea4000c1e1500 */
[----:B--2---:R-:W-:-:S06]  /*3270*/  HADD2.F32 R2, -RZ, R4.H0_H0 ;  /* 0x20000004ff027230 */ /* 0x004fcc0000004100 */
[----:B------:R-:W0:Y:S02]  /*3280*/  F2I.S64.TRUNC R2, R2 ;  /* 0x0000000200027311 */ /* 0x000e24000020d900 */
[----:B0-----:R-:W-:Y:S01]  /*3290*/  PRMT R23, R2, 0x7610, R23 ;  /* 0x0000761002177816 */ /* 0x001fe20000000017 */
[----:B------:R-:W-:Y:S05]  /*32a0*/  BRA `(.L_x_24142) ;  /* 0x00000b1000007947 */ /* 0x000fea0003800000 */
.L_x_24152:
[----:B------:R-:W2:Y:S02]  /*32b0*/  LDG.E.64 R2, [R4.64] ;  /* 0x0000002404027981 */ /* 0x000ea4000c1e1b00 */
[----:B--2---:R-:W0:Y:S02]  /*32c0*/  F2I.S64.F64.TRUNC R2, R2 ;  /* 0x0000000200027311 */ /* 0x004e24000030d900 */
[----:B0-----:R-:W-:Y:S01]  /*32d0*/  PRMT R23, R2, 0x7610, R23 ;  /* 0x0000761002177816 */ /* 0x001fe20000000017 */
[----:B------:R-:W-:Y:S05]  /*32e0*/  BRA `(.L_x_24142) ;  /* 0x00000ad000007947 */ /* 0x000fea0003800000 */
.L_x_24143:
        /* <DEDUP_REMOVED lines=12> */
.L_x_24156:
[----:B------:R-:W2:Y:S02]  /*33b0*/  LDG.E.64 R4, [R4.64] ;  /* 0x0000002404047981 */ /* 0x000ea4000c1e1b00 */
[----:B--2---:R-:W0:Y:S02]  /*33c0*/  F2I.S64.F64.TRUNC R2, R4 ;  /* 0x0000000400027311 */ /* 0x004e24000030d900 */
[----:B0-----:R-:W-:Y:S01]  /*33d0*/  PRMT R23, R2, 0x7610, R23 ;  /* 0x0000761002177816 */ /* 0x001fe20000000017 */
[----:B------:R-:W-:Y:S05]  /*33e0*/  BRA `(.L_x_24142) ;  /* 0x000009d000007947 */ /* 0x000fea0003800000 */
.L_x_24155:
        /* <DEDUP_REMOVED lines=28> */
.L_x_24158:
        /* <DEDUP_REMOVED lines=15> */
.L_x_24157:
[----:B------:R-:W2:Y:S02]  /*36a0*/  LDG.E.U16 R2, [R4.64] ;  /* 0x0000002404027981 */ /* 0x000ea4000c1e1500 */
[----:B--2---:R-:W-:-:S06]  /*36b0*/  PRMT R2, RZ, 0x5410, R2 ;  /* 0x00005410ff027816 */ /* 0x004fcc0000000002 */
[----:B------:R-:W0:Y:S02]  /*36c0*/  F2I.S64.TRUNC R2, R2 ;  /* 0x0000000200027311 */ /* 0x000e24000020d900 */
[----:B0-----:R-:W-:Y:S01]  /*36d0*/  PRMT R23, R2, 0x7610, R23 ;  /* 0x0000761002177816 */ /* 0x001fe20000000017 */
[----:B------:R-:W-:Y:S05]  /*36e0*/  BRA `(.L_x_24142) ;  /* 0x000006d000007947 */ /* 0x000fea0003800000 */
.L_x_24154:
        /* <DEDUP_REMOVED lines=10> */
.L_x_24161:
        /* <DEDUP_REMOVED lines=21> */
.L_x_24165:
[----:B------:R-:W-:Y:S05]  /*38e0*/  BSYNC B1 ;  /* 0x0000000000017941 */ /* 0x000fea0003800000 */
.L_x_24164:
[----:B------:R-:W-:Y:S01]  /*38f0*/  IMAD.SHL.U32 R2, R2, 0x100000, RZ ;  /* 0x0010000002027824 */ /* 0x000fe200078e00ff */
[----:B------:R-:W-:-:S04]  /*3900*/  LEA R3, R0, 0x3b800000, 0x17 ;  /* 0x3b80000000037811 */ /* 0x000fc800078eb8ff */
[----:B------:R-:W-:Y:S02]  /*3910*/  LOP3.LUT R2, R3, R2, R4, 0xfe, !PT ;  /* 0x0000000203027212 */ /* 0x000fe400078efe04 */
.L_x_24163:
[----:B------:R-:W-:Y:S05]  /*3920*/  BSYNC B0 ;  /* 0x0000000000007941 */ /* 0x000fea0003800000 */
.L_x_24162:
[----:B------:R-:W0:Y:S02]  /*3930*/  F2I.S64.TRUNC R2, R2 ;  /* 0x0000000200027311 */ /* 0x000e24000020d900 */
[----:B0-----:R-:W-:Y:S01]  /*3940*/  PRMT R23, R2, 0x7610, R23 ;  /* 0x0000761002177816 */ /* 0x001fe20000000017 */
[----:B------:R-:W-:Y:S05]  /*3950*/  BRA `(.L_x_24142) ;  /* 0x0000046000007947 */ /* 0x000fea0003800000 */
.L_x_24160:
        /* <DEDUP_REMOVED lines=21> */
.L_x_24169:
[----:B------:R-:W-:Y:S05]  /*3ab0*/  BSYNC B1 ;  /* 0x0000000000017941 */ /* 0x000fea0003800000 */
.L_x_24168:
[----:B------:R-:W-:Y:S01]  /*3ac0*/  IMAD.SHL.U32 R2, R2, 0x200000, RZ ;  /* 0x0020000002027824 */ /* 0x000fe200078e00ff */
[----:B------:R-:W-:-:S04]  /*3ad0*/  LEA R3, R0, 0x37800000, 0x17 ;  /* 0x3780000000037811 */ /* 0x000fc800078eb8ff */
[----:B------:R-:W-:Y:S02]  /*3ae0*/  LOP3.LUT R2, R3, R2, R4, 0xfe, !PT ;  /* 0x0000000203027212 */ /* 0x000fe400078efe04 */
.L_x_24167:
[----:B------:R-:W-:Y:S05]  /*3af0*/  BSYNC B0 ;  /* 0x0000000000007941 */ /* 0x000fea0003800000 */
.L_x_24166:
[----:B------:R-:W0:Y:S02]  /*3b00*/  F2I.S64.TRUNC R2, R2 ;  /* 0x0000000200027311 */ /* 0x000e24000020d900 */
[----:B0-----:R-:W-:Y:S01]  /*3b10*/  PRMT R23, R2, 0x7610, R23 ;  /* 0x0000761002177816 */ /* 0x001fe20000000017 */
[----:B------:R-:W-:Y:S05]  /*3b20*/  BRA `(.L_x_24142) ;  /* 0x0000029000007947 */ /* 0x000fea0003800000 */
.L_x_24159:
        /* <DEDUP_REMOVED lines=14> */
.L_x_24173:
[----:B------:R-:W-:Y:S05]  /*3c10*/  BSYNC B0 ;  /* 0x0000000000007941 */ /* 0x000fea0003800000 */
.L_x_24172:
[----:B------:R-:W0:Y:S02]  /*3c20*/  F2I.S64.TRUNC R2, R2 ;  /* 0x0000000200027311 */ /* 0x000e24000020d900 */
[----:B0-----:R-:W-:Y:S01]  /*3c30*/  PRMT R23, R2, 0x7610, R23 ;  /* 0x0000761002177816 */ /* 0x001fe20000000017 */
[----:B------:R-:W-:Y:S05]  /*3c40*/  BRA `(.L_x_24142) ;  /* 0x0000017000007947 */ /* 0x000fea0003800000 */
.L_x_24147:
        /* <DEDUP_REMOVED lines=20> */
.L_x_24171:
[----:B------:R0:W5:Y:S01]  /*3d90*/  LDG.E.U8 R23, [R4.64] ;  /* 0x0000002404177981 */ /* 0x000162000c1e1100 */
[----:B------:R-:W-:Y:S05]  /*3da0*/  BRA `(.L_x_24142) ;  /* 0x0000001000007947 */ /* 0x000fea0003800000 */
.L_x_24170:
[----:B------:R0:W5:Y:S02]  /*3db0*/  LDG.E.U8 R23, [R4.64] ;  /* 0x0000002404177981 */ /* 0x000164000c1e1100 */
.L_x_24142:
[----:B------:R-:W-:Y:S05]  /*3dc0*/  BSYNC B6 ;  /* 0x0000000000067941 */ /* 0x000fea0003800000 */
.L_x_24141:
[----:B------:R-:W1:Y:S01]  /*3dd0*/  S2R R2, SR_TID.X ;  /* 0x0000000000027919 */ /* 0x000e620000002100 */
[----:B------:R-:W2:Y:S01]  /*3de0*/  LDC.U8 R0, c[0x0][0x165] ;  /* 0x00005940ff007b82 */ /* 0x000ea20000000000 */
[----:B------:R-:W-:Y:S01]  /*3df0*/  BSSY B0, `(.L_x_24174) ;  /* 0x0000007000007945 */ /* 0x000fe20003800000 */
[----:B-1----:R-:W-:-:S13]  /*3e00*/  ISETP.GE.AND P0, PT, R2, R17, PT ;  /* 0x000000110200720c */ /* 0x002fda0003f06270 */
[----:B------:R-:W-:Y:S05]  /*3e10*/  @P0 BRA `(.L_x_24175) ;  /* 0x0000004000000947 */ /* 0x000fea0003800000 */
[----:B--2--5:R-:W-:Y:S02]  /*3e20*/  LOP3.LUT R8, R18, 0xff, RZ, 0xc0, !PT ;  /* 0x000000ff12087812 */ /* 0x024fe400078ec0ff */
[----:B------:R-:W-:Y:S02]  /*3e30*/  MOV R10, 0x3e50 ;  /* 0x00003e50000a7802 */ /* 0x000fe40000000f00 */
[----:B0-----:R-:W-:Y:S05]  /*3e40*/  CALL.REL.NOINC `($__internal_25_$__cuda_sm20_rem_u16) ;  /* 0x0000436000007944 */ /* 0x001fea0003c00000 */
[----:B------:R-:W-:Y:S02]  /*3e50*/  IMAD.MOV.U32 R3, RZ, RZ, R9 ;  /* 0x000000ffff037224 */ /* 0x000fe400078e0009 */
.L_x_24175:
[----:B--2---:R-:W-:Y:S05]  /*3e60*/  BSYNC B0 ;  /* 0x0000000000007941 */ /* 0x004fea0003800000 */
.L_x_24174:
[----:B-----5:R-:W-:Y:S01]  /*3e70*/  IADD3 R18, R2, 0x80, RZ ;  /* 0x0000008002127810 */ /* 0x020fe20007ffe0ff */
[----:B------:R-:W-:Y:S03]  /*3e80*/  BSSY B0, `(.L_x_24176) ;  /* 0x0000007000007945 */ /* 0x000fe60003800000 */
[----:B------:R-:W-:-:S13]  /*3e90*/  ISETP.GE.AND P1, PT, R18, R17, PT ;  /* 0x000000111200720c */ /* 0x000fda0003f26270 */
[----:B------:R-:W-:Y:S05]  /*3ea0*/  @P1 BRA `(.L_x_24177) ;  /* 0x0000004000001947 */ /* 0x000fea0003800000 */
[----:B------:R-:W-:Y:S02]  /*3eb0*/  LOP3.LUT R8, R19, 0xff, RZ, 0xc0, !PT ;  /* 0x000000ff13087812 */ /* 0x000fe400078ec0ff */
[----:B------:R-:W-:Y:S02]  /*3ec0*/  MOV R10, 0x3ee0 ;  /* 0x00003ee0000a7802 */ /* 0x000fe40000000f00 */
[----:B0-----:R-:W-:Y:S05]  /*3ed0*/  CALL.REL.NOINC `($__internal_25_$__cuda_sm20_rem_u16) ;  /* 0x000042d000007944 */ /* 0x001fea0003c00000 */
[----:B------:R-:W-:Y:S02]  /*3ee0*/  IMAD.MOV.U32 R19, RZ, RZ, R9 ;  /* 0x000000ffff137224 */ /* 0x000fe400078e0009 */
.L_x_24177:
[----:B------:R-:W-:Y:S05]  /*3ef0*/  BSYNC B0 ;  /* 0x0000000000007941 */ /* 0x000fea0003800000 */
.L_x_24176:
[----:B0-----:R-:W-:Y:S01]  /*3f00*/  IADD3 R4, R2, 0x100, RZ ;  /* 0x0000010002047810 */ /* 0x001fe20007ffe0ff */
[----:B------:R-:W-:Y:S03]  /*3f10*/  BSSY B0, `(.L_x_24178) ;  /* 0x0000007000007945 */ /* 0x000fe60003800000 */
[----:B------:R-:W-:-:S13]  /*3f20*/  ISETP.GE.AND P1, PT, R4, R17, PT ;  /* 0x000000110400720c */ /* 0x000fda0003f26270 */
[----:B------:R-:W-:Y:S05]  /*3f30*/  @P1 BRA `(.L_x_24179) ;  /* 0x0000004000001947 */ /* 0x000fea0003800000 */
[----:B------:R-:W-:Y:S02]  /*3f40*/  LOP3.LUT R8, R25, 0xff, RZ, 0xc0, !PT ;  /* 0x000000ff19087812 */ /* 0x000fe400078ec0ff */
[----:B------:R-:W-:Y:S02]  /*3f50*/  MOV R10, 0x3f70 ;  /* 0x00003f70000a7802 */ /* 0x000fe40000000f00 */
[----:B------:R-:W-:Y:S05]  /*3f60*/  CALL.REL.NOINC `($__internal_25_$__cuda_sm20_rem_u16) ;  /* 0x0000424000007944 */ /* 0x000fea0003c00000 */
[----:B------:R-:W-:Y:S02]  /*3f70*/  IMAD.MOV.U32 R22, RZ, RZ, R9 ;  /* 0x000000ffff167224 */ /* 0x000fe400078e0009 */
.L_x_24179:
[----:B------:R-:W-:Y:S05]  /*3f80*/  BSYNC B0 ;  /* 0x0000000000007941 */ /* 0x000fea0003800000 */
.L_x_24178:
[----:B------:R-:W-:Y:S01]  /*3f90*/  IADD3 R4, R2, 0x180, RZ ;  /* 0x0000018002047810 */ /* 0x000fe20007ffe0ff */
[----:B------:R-:W-:Y:S03]  /*3fa0*/  BSSY B0, `(.L_x_24180) ;  /* 0x0000007000007945 */ /* 0x000fe60003800000 */
[----:B------:R-:W-:-:S13]  /*3fb0*/  ISETP.GE.AND P1, PT, R4, R17, PT ;  /* 0x000000110400720c */ /* 0x000fda0003f26270 */
[----:B------:R-:W-:Y:S05]  /*3fc0*/  @P1 BRA `(.L_x_24181) ;  /* 0x0000004000001947 */ /* 0x000fea0003800000 */
[----:B------:R-:W-:Y:S02]  /*3fd0*/  LOP3.LUT R8, R23, 0xff, RZ, 0xc0, !PT ;  /* 0x000000ff17087812 */ /* 0x000fe400078ec0ff */
[----:B------:R-:W-:Y:S02]  /*3fe0*/  MOV R10, 0x4000 ;  /* 0x00004000000a7802 */ /* 0x000fe40000000f00 */
[----:B------:R-:W-:Y:S05]  /*3ff0*/  CALL.REL.NOINC `($__internal_25_$__cuda_sm20_rem_u16) ;  /* 0x000041b000007944 */ /* 0x000fea0003c00000 */
[----:B------:R-:W-:Y:S02]  /*4000*/  IMAD.MOV.U32 R23, RZ, RZ, R9 ;  /* 0x000000ffff177224 */ /* 0x000fe400078e0009 */
.L_x_24181:
[----:B------:R-:W-:Y:S05]  /*4010*/  BSYNC B0 ;  /* 0x0000000000007941 */ /* 0x000fea0003800000 */
.L_x_24180:
[----:B------:R-:W0:Y:S01]  /*4020*/  LDC.U8 R24, c[0x0][0x184] ;  /* 0x00006100ff187b82 */ /* 0x000e220000000000 */
[----:B------:R-:W-:Y:S01]  /*4030*/  BSSY B6, `(.L_x_24182) ;  /* 0x0000116000067945 */ /* 0x000fe20003800000 */
[----:B------:R-:W-:Y:S05]  /*4040*/  @P0 BRA `(.L_x_24183) ;  /* 0x0000114000000947 */ /* 0x000fea0003800000 */
[----:B------:R-:W1:Y:S01]  /*4050*/  S2R R5, SR_TID.X ;  /* 0x0000000000057919 */ /* 0x000e620000002100 */
[----:B0-----:R-:W-:Y:S01]  /*4060*/  PRMT R2, R24, 0x9910, RZ ;  /* 0x0000991018027816 */ /* 0x001fe200000000ff */
[----:B-1----:R-:W-:-:S04]  /*4070*/  IMAD R0, R16, 0x200, R5 ;  /* 0x0000020010007824 */ /* 0x002fc800078e0205 */
        /* <DEDUP_REMOVED lines=17> */
.L_x_24187:
[----:B------:R0:W-:Y:S01]  /*4190*/  STG.E.U8 [R8.64], R3 ;  /* 0x0000000308007986 */ /* 0x0001e2000c101124 */
[----:B------:R-:W-:Y:S01]  /*41a0*/  IMAD.MOV.U32 R2, RZ, RZ, R18 ;  /* 0x000000ffff027224 */ /* 0x000fe200078e0012 */
[----:B------:R-:W-:Y:S05]  /*41b0*/  BRA `(.L_x_24183) ;  /* 0x00000fd000007947 */ /* 0x000fea0003800000 */
.L_x_24186:
        /* <DEDUP_REMOVED lines=11> */
.L_x_24190:
[----:B------:R-:W-:Y:S01]  /*4270*/  LOP3.LUT R3, R3, 0xff, RZ, 0xc0, !PT ;  /* 0x000000ff03037812 */ /* 0x000fe200078ec0ff */
[----:B------:R-:W-:-:S04]  /*4280*/  IMAD.MOV.U32 R2, RZ, RZ, R18 ;  /* 0x000000ffff027224 */ /* 0x000fc800078e0012 */
[----:B------:R0:W-:Y:S01]  /*4290*/  STG.E [R8.64], R3 ;  /* 0x0000000308007986 */ /* 0x0001e2000c101924 */
[----:B------:R-:W-:Y:S05]  /*42a0*/  BRA `(.L_x_24183) ;  /* 0x00000ee000007947 */ /* 0x000fea0003800000 */
.L_x_24189:
[----:B------:R-:W-:Y:S01]  /*42b0*/  LOP3.LUT R3, R3, 0xff, RZ, 0xc0, !PT ;  /* 0x000000ff03037812 */ /* 0x000fe200078ec0ff */
[----:B------:R-:W-:-:S04]  /*42c0*/  IMAD.MOV.U32 R2, RZ, RZ, R18 ;  /* 0x000000ffff027224 */ /* 0x000fc800078e0012 */
[----:B------:R0:W-:Y:S01]  /*42d0*/  STG.E.U16 [R8.64], R3 ;  /* 0x0000000308007986 */ /* 0x0001e2000c101524 */
[----:B------:R-:W-:Y:S05]  /*42e0*/  BRA `(.L_x_24183) ;  /* 0x00000ea000007947 */ /* 0x000fea0003800000 */
.L_x_24185:
        /* <DEDUP_REMOVED lines=8> */
[----:B------:R-:W0:Y:S02]  /*4370*/  I2F.U16 R3, R3 ;  /* 0x0000000300037306 */ /* 0x000e240000101000 */
[----:B0-----:R0:W-:Y:S01]  /*4380*/  STG.E [R8.64], R3 ;  /* 0x0000000308007986 */ /* 0x0011e2000c101924 */
[----:B------:R-:W-:Y:S05]  /*4390*/  BRA `(.L_x_24183) ;  /* 0x00000df000007947 */ /* 0x000fea0003800000 */
.L_x_24192:
[----:B------:R-:W-:Y:S01]  /*43a0*/  LOP3.LUT R3, R3, 0xff, RZ, 0xc0, !PT ;  /* 0x000000ff03037812 */ /* 0x000fe200078ec0ff */
[----:B------:R-:W-:-:S03]  /*43b0*/  IMAD.MOV.U32 R2, RZ, RZ, R18 ;  /* 0x000000ffff027224 */ /* 0x000fc600078e0012 */
[----:B------:R-:W0:Y:S02]  /*43c0*/  I2F.U16 R0, R3 ;  /* 0x0000000300007306 */ /* 0x000e240000101000 */
[----:B0-----:R-:W-:-:S05]  /*43d0*/  F2FP.PACK_AB R0, RZ, R0 ;  /* 0x00000000ff00723e */ /* 0x001fca00000000ff */
[----:B------:R0:W-:Y:S01]  /*43e0*/  STG.E.U16 [R8.64], R0 ;  /* 0x0000000008007986 */ /* 0x0001e2000c101524 */
[----:B------:R-:W-:Y:S05]  /*43f0*/  BRA `(.L_x_24183) ;  /* 0x00000d9000007947 */ /* 0x000fea0003800000 */
.L_x_24191:
        /* <DEDUP_REMOVED lines=9> */
[----:B------:R-:W0:Y:S02]  /*4490*/  I2F.U16 R4, R3 ;  /* 0x0000000300047306 */ /* 0x000e240000101000 */
[----:B0-----:R0:W-:Y:S01]  /*44a0*/  STG.E.64 [R8.64], R4 ;  /* 0x0000000408007986 */ /* 0x0011e2000c101b24 */
[----:B------:R-:W-:Y:S05]  /*44b0*/  BRA `(.L_x_24183) ;  /* 0x00000cd000007947 */ /* 0x000fea0003800000 */
.L_x_24194:
[----:B------:R-:W-:Y:S01]  /*44c0*/  LOP3.LUT R3, R3, 0xff, RZ, 0xc0, !PT ;  /* 0x000000ff03037812 */ /* 0x000fe200078ec0ff */
[----:B------:R-:W-:-:S05]  /*44d0*/  IMAD.MOV.U32 R2, RZ, RZ, R18 ;  /* 0x000000ffff027224 */ /* 0x000fca00078e0012 */
[----:B------:R-:W0:Y:S02]  /*44e0*/  I2F.U16 R3, R3 ;  /* 0x0000000300037306 */ /* 0x000e240000101000 */
[----:B0-----:R-:W-:-:S04]  /*44f0*/  F2FP.PACK_AB R3, RZ, R3 ;  /* 0x00000003ff03723e */ /* 0x001fc800000000ff */
[----:B------:R-:W-:-:S05]  /*4500*/  PRMT R3, R3, 0x5410, RZ ;  /* 0x0000541003037816 */ /* 0x000fca00000000ff */
[----:B------:R0:W-:Y:S01]  /*4510*/  STG.E [R8.64], R3 ;  /* 0x0000000308007986 */ /* 0x0001e2000c101924 */
[----:B------:R-:W-:Y:S05]  /*4520*/  BRA `(.L_x_24183) ;  /* 0x00000c6000007947 */ /* 0x000fea0003800000 */
.L_x_24193:
[----:B------:R-:W-:Y:S01]  /*4530*/  LOP3.LUT R4, R3, 0xff, RZ, 0xc0, !PT ;  /* 0x000000ff03047812 */ /* 0x000fe200078ec0ff */
[----:B------:R-:W-:-:S05]  /*4540*/  IMAD.MOV.U32 R2, RZ, RZ, R18 ;  /* 0x000000ffff027224 */ /* 0x000fca00078e0012 */
[----:B------:R-:W0:Y:S02]  /*4550*/  I2F.F64.U16 R4, R4 ;  /* 0x0000000400047312 */ /* 0x000e240000101800 */
[----:B0-----:R0:W-:Y:S01]  /*4560*/  STG.E.64 [R8.64], R4 ;  /* 0x0000000408007986 */ /* 0x0011e2000c101b24 */
[----:B------:R-:W-:Y:S05]  /*4570*/  BRA `(.L_x_24183) ;  /* 0x00000c1000007947 */ /* 0x000fea0003800000 */
.L_x_24184:
        /* <DEDUP_REMOVED lines=13> */
.L_x_24197:
[----:B------:R-:W-:Y:S01]  /*4650*/  LOP3.LUT R4, R3, 0xff, RZ, 0xc0, !PT ;  /* 0x000000ff03047812 */ /* 0x000fe200078ec0ff */
[----:B------:R-:W-:Y:S01]  /*4660*/  CS2R R6, SRZ ;  /* 0x0000000000067805 */ /* 0x000fe2000001ff00 */
[----:B------:R-:W-:-:S04]  /*4670*/  IMAD.MOV.U32 R2, RZ, RZ, R18 ;  /* 0x000000ffff027224 */ /* 0x000fc800078e0012 */
[----:B------:R-:W0:Y:S02]  /*4680*/  I2F.F64.U16 R4, R4 ;  /* 0x0000000400047312 */ /* 0x000e240000101800 */
[----:B0-----:R0:W-:Y:S01]  /*4690*/  STG.E.128 [R8.64], R4 ;  /* 0x0000000408007986 */ /* 0x0011e2000c101d24 */
[----:B------:R-:W-:Y:S05]  /*46a0*/  BRA `(.L_x_24183) ;  /* 0x00000ae000007947 */ /* 0x000fea0003800000 */
.L_x_24196:
        /* <DEDUP_REMOVED lines=22> */
.L_x_24201:
[----:B------:R-:W-:Y:S05]  /*4810*/  BSYNC B0 ;  /* 0x0000000000007941 */ /* 0x000fea0003800000 */
.L_x_24200:
[----:B------:R-:W-:Y:S01]  /*4820*/  LOP3.LUT R3, R0, R3, RZ, 0xfc, !PT ;  /* 0x0000000300037212 */ /* 0x000fe200078efcff */
[----:B------:R-:W-:-:S04]  /*4830*/  IMAD.MOV.U32 R2, RZ, RZ, R18 ;  /* 0x000000ffff027224 */ /* 0x000fc800078e0012 */
[----:B------:R0:W-:Y:S01]  /*4840*/  STG.E.U8 [R8.64], R3 ;  /* 0x0000000308007986 */ /* 0x0001e2000c101124 */
[----:B------:R-:W-:Y:S05]  /*4850*/  BRA `(.L_x_24183) ;  /* 0x0000093000007947 */ /* 0x000fea0003800000 */
.L_x_24199:
        /* <DEDUP_REMOVED lines=14> */
.L_x_24203:
[----:B------:R-:W-:Y:S01]  /*4940*/  IMAD.MOV.U32 R0, RZ, RZ, 0x7f ;  /* 0x0000007fff007424 */ /* 0x000fe200078e00ff */
[----:B------:R-:W-:-:S04]  /*4950*/  ISETP.GT.U32.AND P0, PT, R2, 0x7f800000, PT ;  /* 0x7f8000000200780c */ /* 0x000fc80003f04070 */
[----:B------:R-:W-:-:S04]  /*4960*/  SEL R0, R0, 0x7c, P0 ;  /* 0x0000007c00007807 */ /* 0x000fc80000000000 */
.L_x_24204:
[----:B------:R-:W-:Y:S05]  /*4970*/  BSYNC B0 ;  /* 0x0000000000007941 */ /* 0x000fea0003800000 */
.L_x_24202:
[----:B------:R-:W-:-:S04]  /*4980*/  LOP3.LUT R2, R3, 0x80000000, RZ, 0xc0, !PT ;  /* 0x8000000003027812 */ /* 0x000fc800078ec0ff */
[----:B------:R-:W-:Y:S01]  /*4990*/  SHF.R.U32.HI R3, RZ, 0x18, R2 ;  /* 0x00000018ff037819 */ /* 0x000fe20000011602 */
[----:B------:R-:W-:-:S03]  /*49a0*/  IMAD.MOV.U32 R2, RZ, RZ, R18 ;  /* 0x000000ffff027224 */ /* 0x000fc600078e0012 */
[----:B------:R-:W-:-:S05]  /*49b0*/  LOP3.LUT R3, R0, R3, RZ, 0xfc, !PT ;  /* 0x0000000300037212 */ /* 0x000fca00078efcff */
[----:B------:R0:W-:Y:S01]  /*49c0*/  STG.E.U8 [R8.64], R3 ;  /* 0x0000000308007986 */ /* 0x0001e2000c101124 */
[----:B------:R-:W-:Y:S05]  /*49d0*/  BRA `(.L_x_24183) ;  /* 0x000007b000007947 */ /* 0x000fea0003800000 */
.L_x_24198:
[----:B------:R-:W-:Y:S01]  /*49e0*/  LOP3.LUT R3, R3, 0xff, RZ, 0xc0, !PT ;  /* 0x000000ff03037812 */ /* 0x000fe200078ec0ff */
[----:B------:R-:W-:-:S03]  /*49f0*/  IMAD.MOV.U32 R2, RZ, RZ, R18 ;  /* 0x000000ffff027224 */ /* 0x000fc600078e0012 */
[----:B------:R-:W0:Y:S02]  /*4a00*/  I2F.U16 R0, R3 ;  /* 0x0000000300007306 */ /* 0x000e240000101000 */
[----:B0-----:R-:W-:-:S05]  /*4a10*/  F2FP.BF16.PACK_AB R0, RZ, R0 ;  /* 0x00000000ff00723e */ /* 0x001fca00000010ff */
[----:B------:R0:W-:Y:S01]  /*4a20*/  STG.E.U16 [R8.64], R0 ;  /* 0x0000000008007986 */ /* 0x0001e2000c101524 */
[----:B------:R-:W-:Y:S05]  /*4a30*/  BRA `(.L_x_24183) ;  /* 0x0000075000007947 */ /* 0x000fea0003800000 */
.L_x_24195:
        /* <DEDUP_REMOVED lines=12> */
.L_x_24207:
        /* <DEDUP_REMOVED lines=18> */
.L_x_24210:
[----:B------:R-:W-:-:S04]  /*4c20*/  LOP3.LUT R2, R3, 0x80000000, RZ, 0xc0, !PT ;  /* 0x8000000003027812 */ /* 0x000fc800078ec0ff */
[----:B------:R-:W-:-:S04]  /*4c30*/  SHF.R.U32.HI R3, RZ, 0x18, R2 ;  /* 0x00000018ff037819 */ /* 0x000fc80000011602 */
[----:B------:R-:W-:-:S04]  /*4c40*/  LOP3.LUT R0, R0, R3, RZ, 0xfc, !PT ;  /* 0x0000000300007212 */ /* 0x000fc800078efcff */
[----:B------:R-:W-:Y:S02]  /*4c50*/  PRMT R4, R0, 0x7610, R4 ;  /* 0x0000761000047816 */ /* 0x000fe40000000004 */
.L_x_24209:
[----:B------:R-:W-:Y:S05]  /*4c60*/  BSYNC B0 ;  /* 0x0000000000007941 */ /* 0x000fea0003800000 */
.L_x_24208:
[----:B------:R0:W-:Y:S01]  /*4c70*/  STG.E.U8 [R8.64], R4 ;  /* 0x0000000408007986 */ /* 0x0001e2000c101124 */
[----:B------:R-:W-:Y:S01]  /*4c80*/  IMAD.MOV.U32 R2, RZ, RZ, R18 ;  /* 0x000000ffff027224 */ /* 0x000fe200078e0012 */
[----:B------:R-:W-:Y:S05]  /*4c90*/  BRA `(.L_x_24183) ;  /* 0x000004f000007947 */ /* 0x000fea0003800000 */
.L_x_24206:
        /* <DEDUP_REMOVED lines=18> */
.L_x_24213:
[----:B------:R-:W-:-:S04]  /*4dc0*/  LOP3.LUT R2, R3, 0x80000000, RZ, 0xc0, !PT ;  /* 0x8000000003027812 */ /* 0x000fc800078ec0ff */
[----:B------:R-:W-:-:S04]  /*4dd0*/  SHF.R.U32.HI R3, RZ, 0x18, R2 ;  /* 0x00000018ff037819 */ /* 0x000fc80000011602 */
[----:B------:R-:W-:-:S04]  /*4de0*/  LOP3.LUT R0, R0, R3, RZ, 0xfc, !PT ;  /* 0x0000000300007212 */ /* 0x000fc800078efcff */
[----:B------:R-:W-:Y:S02]  /*4df0*/  PRMT R4, R0, 0x7610, R4 ;  /* 0x0000761000047816 */ /* 0x000fe40000000004 */
.L_x_24212:
[----:B------:R-:W-:Y:S05]  /*4e00*/  BSYNC B0 ;  /* 0x0000000000007941 */ /* 0x000fea0003800000 */
.L_x_24211:
[----:B------:R0:W-:Y:S01]  /*4e10*/  STG.E.U8 [R8.64], R4 ;  /* 0x0000000408007986 */ /* 0x0001e2000c101124 */
[----:B------:R-:W-:Y:S01]  /*4e20*/  IMAD.MOV.U32 R2, RZ, RZ, R18 ;  /* 0x000000ffff027224 */ /* 0x000fe200078e0012 */
[----:B------:R-:W-:Y:S05]  /*4e30*/  BRA `(.L_x_24183) ;  /* 0x0000035000007947 */ /* 0x000fea0003800000 */
.L_x_24205:
        /* <DEDUP_REMOVED lines=24> */
.L_x_24188:
        /* <DEDUP_REMOVED lines=21> */
.L_x_24215:
[----:B------:R-:W-:Y:S01]  /*5110*/  LOP3.LUT R4, R3, 0xff, RZ, 0xc0, !PT ;  /* 0x000000ff03047812 */ /* 0x000fe200078ec0ff */
[----:B------:R-:W-:Y:S02]  /*5120*/  IMAD.MOV.U32 R5, RZ, RZ, RZ ;  /* 0x000000ffff057224 */ /* 0x000fe400078e00ff */
[----:B------:R-:W-:-:S03]  /*5130*/  IMAD.MOV.U32 R2, RZ, RZ, R18 ;  /* 0x000000ffff027224 */ /* 0x000fc600078e0012 */
[----:B------:R0:W-:Y:S01]  /*5140*/  STG.E.64 [R8.64], R4 ;  /* 0x0000000408007986 */ /* 0x0001e2000c101b24 */
[----:B------:R-:W-:Y:S05]  /*5150*/  BRA `(.L_x_24183) ;  /* 0x0000003000007947 */ /* 0x000fea0003800000 */
.L_x_24214:
[----:B------:R-:W-:Y:S01]  /*5160*/  LOP3.LUT R3, R3, 0xff, RZ, 0xc0, !PT ;  /* 0x000000ff03037812 */ /* 0x000fe200078ec0ff */
[----:B------:R-:W-:-:S04]  /*5170*/  IMAD.MOV.U32 R2, RZ, RZ, R18 ;  /* 0x000000ffff027224 */ /* 0x000fc800078e0012 */
[----:B------:R0:W-:Y:S03]  /*5180*/  STG.E [R8.64], R3 ;  /* 0x0000000308007986 */ /* 0x0001e6000c101924 */
.L_x_24183:
[----:B------:R-:W-:Y:S05]  /*5190*/  BSYNC B6 ;  /* 0x0000000000067941 */ /* 0x000fea0003800000 */
.L_x_24182:
        /* <DEDUP_REMOVED lines=21> */
.L_x_24221:
[----:B------:R0:W-:Y:S01]  /*52f0*/  STG.E.U8 [R8.64], R19 ;  /* 0x0000001308007986 */ /* 0x0001e2000c101124 */
[----:B------:R-:W-:Y:S05]  /*5300*/  BRA `(.L_x_24223) ;  /* 0x00000e9000007947 */ /* 0x000fea0003800000 */
.L_x_24220:
        /* <DEDUP_REMOVED lines=10> */
.L_x_24225:
[----:B------:R-:W-:-:S05]  /*53b0*/  LOP3.LUT R19, R19, 0xff, RZ, 0xc0, !PT ;  /* 0x000000ff13137812 */ /* 0x000fca00078ec0ff */
[----:B------:R0:W-:Y:S01]  /*53c0*/  STG.E [R8.64], R19 ;  /* 0x0000001308007986 */ /* 0x0001e2000c101924 */
[----:B------:R-:W-:Y:S05]  /*53d0*/  BRA `(.L_x_24223) ;  /* 0x00000dc000007947 */ /* 0x000fea0003800000 */
.L_x_24224:
[----:B------:R-:W-:-:S05]  /*53e0*/  LOP3.LUT R19, R19, 0xff, RZ, 0xc0, !PT ;  /* 0x000000ff13137812 */ /* 0x000fca00078ec0ff */
[----:B------:R0:W-:Y:S01]  /*53f0*/  STG.E.U16 [R8.64], R19 ;  /* 0x0000001308007986 */ /* 0x0001e2000c101524 */
[----:B------:R-:W-:Y:S05]  /*5400*/  BRA `(.L_x_24223) ;  /* 0x00000d9000007947 */ /* 0x000fea0003800000 */
.L_x_24219:
        /* <DEDUP_REMOVED lines=10> */
.L_x_24227:
[----:B------:R-:W-:-:S04]  /*54b0*/  LOP3.LUT R19, R19, 0xff, RZ, 0xc0, !PT ;  /* 0x000000ff13137812 */ /* 0x000fc800078ec0ff */
[----:B------:R-:W0:Y:S02]  /*54c0*/  I2F.U16 R0, R19 ;  /* 0x0000001300007306 */ /* 0x000e240000101000 */
[----:B0-----:R-:W-:-:S05]  /*54d0*/  F2FP.PACK_AB R0, RZ, R0 ;  /* 0x00000000ff00723e */ /* 0x001fca00000000ff */
[----:B------:R0:W-:Y:S01]  /*54e0*/  STG.E.U16 [R8.64], R0 ;  /* 0x0000000008007986 */ /* 0x0001e2000c101524 */
[----:B------:R-:W-:Y:S05]  /*54f0*/  BRA `(.L_x_24223) ;  /* 0x00000ca000007947 */ /* 0x000fea0003800000 */
.L_x_24226:
        /* <DEDUP_REMOVED lines=11> */
.L_x_24229:
[----:B------:R-:W-:-:S06]  /*55b0*/  LOP3.LUT R19, R19, 0xff, RZ, 0xc0, !PT ;  /* 0x000000ff13137812 */ /* 0x000fcc00078ec0ff */
[----:B------:R-:W0:Y:S02]  /*55c0*/  I2F.U16 R19, R19 ;  /* 0x0000001300137306 */ /* 0x000e240000101000 */
[----:B0-----:R-:W-:-:S04]  /*55d0*/  F2FP.PACK_AB R3, RZ, R19 ;  /* 0x00000013ff03723e */ /* 0x001fc800000000ff */
[----:B------:R-:W-:-:S05]  /*55e0*/  PRMT R3, R3, 0x5410, RZ ;  /* 0x0000541003037816 */ /* 0x000fca00000000ff */
[----:B------:R0:W-:Y:S01]  /*55f0*/  STG.E [R8.64], R3 ;  /* 0x0000000308007986 */ /* 0x0001e2000c101924 */
[----:B------:R-:W-:Y:S05]  /*5600*/  BRA `(.L_x_24223) ;  /* 0x00000b9000007947 */ /* 0x000fea0003800000 */
.L_x_24228:
[----:B------:R-:W-:-:S06]  /*5610*/  LOP3.LUT R4, R19, 0xff, RZ, 0xc0, !PT ;  /* 0x000000ff13047812 */ /* 0x000fcc00078ec0ff */
[----:B------:R-:W0:Y:S02]  /*5620*/  I2F.F64.U16 R4, R4 ;  /* 0x0000000400047312 */ /* 0x000e240000101800 */
[----:B0-----:R0:W-:Y:S01]  /*5630*/  STG.E.64 [R8.64], R4 ;  /* 0x0000000408007986 */ /* 0x0011e2000c101b24 */
[----:B------:R-:W-:Y:S05]  /*5640*/  BRA `(.L_x_24223) ;  /* 0x00000b5000007947 */ /* 0x000fea0003800000 */
.L_x_24218:
        /* <DEDUP_REMOVED lines=12> */
.L_x_24232:
[----:B------:R-:W-:Y:S01]  /*5710*/  LOP3.LUT R4, R19, 0xff, RZ, 0xc0, !PT ;  /* 0x000000ff13047812 */ /* 0x000fe200078ec0ff */
[----:B------:R-:W-:-:S05]  /*5720*/  CS2R R6, SRZ ;  /* 0x0000000000067805 */ /* 0x000fca000001ff00 */
[----:B------:R-:W0:Y:S02]  /*5730*/  I2F.F64.U16 R4, R4 ;  /* 0x0000000400047312 */ /* 0x000e240000101800 */
[----:B0-----:R0:W-:Y:S01]  /*5740*/  STG.E.128 [R8.64], R4 ;  /* 0x0000000408007986 */ /* 0x0011e2000c101d24 */
[----:B------:R-:W-:Y:S05]  /*5750*/  BRA `(.L_x_24223) ;  /* 0x00000a4000007947 */ /* 0x000fea0003800000 */
.L_x_24231:
        /* <DEDUP_REMOVED lines=22> */
.L_x_24236:
[----:B------:R-:W-:Y:S05]  /*58c0*/  BSYNC B0 ;  /* 0x0000000000007941 */ /* 0x000fea0003800000 */
.L_x_24235:
[----:B------:R-:W-:-:S05]  /*58d0*/  LOP3.LUT R5, R0, R5, RZ, 0xfc, !PT ;  /* 0x0000000500057212 */ /* 0x000fca00078efcff */
[----:B------:R0:W-:Y:S01]  /*58e0*/  STG.E.U8 [R8.64], R5 ;  /* 0x0000000508007986 */ /* 0x0001e2000c101124 */
[----:B------:R-:W-:Y:S05]  /*58f0*/  BRA `(.L_x_24223) ;  /* 0x000008a000007947 */ /* 0x000fea0003800000 */
.L_x_24234:
        /* <DEDUP_REMOVED lines=14> */
.L_x_24238:
[----:B------:R-:W-:Y:S01]  /*59e0*/  IMAD.MOV.U32 R0, RZ, RZ, 0x7f ;  /* 0x0000007fff007424 */ /* 0x000fe200078e00ff */
[----:B------:R-:W-:-:S04]  /*59f0*/  ISETP.GT.U32.AND P0, PT, R3, 0x7f800000, PT ;  /* 0x7f8000000300780c */ /* 0x000fc80003f04070 */
[----:B------:R-:W-:-:S04]  /*5a00*/  SEL R0, R0, 0x7c, P0 ;  /* 0x0000007c00007807 */ /* 0x000fc80000000000 */
.L_x_24239:
[----:B------:R-:W-:Y:S05]  /*5a10*/  BSYNC B0 ;  /* 0x0000000000007941 */ /* 0x000fea0003800000 */
.L_x_24237:
[----:B------:R-:W-:-:S04]  /*5a20*/  LOP3.LUT R3, R19, 0x80000000, RZ, 0xc0, !PT ;  /* 0x8000000013037812 */ /* 0x000fc800078ec0ff */
[----:B------:R-:W-:-:S04]  /*5a30*/  SHF.R.U32.HI R3, RZ, 0x18, R3 ;  /* 0x00000018ff037819 */ /* 0x000fc80000011603 */
[----:B------:R-:W-:-:S05]  /*5a40*/  LOP3.LUT R3, R0, R3, RZ, 0xfc, !PT ;  /* 0x0000000300037212 */ /* 0x000fca00078efcff */
[----:B------:R0:W-:Y:S01]  /*5a50*/  STG.E.U8 [R8.64], R3 ;  /* 0x0000000308007986 */ /* 0x0001e2000c101124 */
[----:B------:R-:W-:Y:S05]  /*5a60*/  BRA `(.L_x_24223) ;  /* 0x0000073000007947 */ /* 0x000fea0003800000 */
.L_x_24233:
[----:B------:R-:W-:-:S04]  /*5a70*/  LOP3.LUT R19, R19, 0xff, RZ, 0xc0, !PT ;  /* 0x000000ff13137812 */ /* 0x000fc800078ec0ff */
[----:B------:R-:W0:Y:S02]  /*5a80*/  I2F.U16 R0, R19 ;  /* 0x0000001300007306 */ /* 0x000e240000101000 */
[----:B0-----:R-:W-:-:S05]  /*5a90*/  F2FP.BF16.PACK_AB R0, RZ, R0 ;  /* 0x00000000ff00723e */ /* 0x001fca00000010ff */
[----:B------:R0:W-:Y:S01]  /*5aa0*/  STG.E.U16 [R8.64], R0 ;  /* 0x0000000008007986 */ /* 0x0001e2000c101524 */
[----:B------:R-:W-:Y:S05]  /*5ab0*/  BRA `(.L_x_24223) ;  /* 0x000006e000007947 */ /* 0x000fea0003800000 */
.L_x_24230:
        /* <DEDUP_REMOVED lines=11> */
.L_x_24242:
        /* <DEDUP_REMOVED lines=18> */
.L_x_24245:
[----:B------:R-:W-:-:S04]  /*5c90*/  LOP3.LUT R3, R19, 0x80000000, RZ, 0xc0, !PT ;  /* 0x8000000013037812 */ /* 0x000fc800078ec0ff */
[----:B------:R-:W-:-:S04]  /*5ca0*/  SHF.R.U32.HI R3, RZ, 0x18, R3 ;  /* 0x00000018ff037819 */ /* 0x000fc80000011603 */
[----:B------:R-:W-:-:S04]  /*5cb0*/  LOP3.LUT R0, R0, R3, RZ, 0xfc, !PT ;  /* 0x0000000300007212 */ /* 0x000fc800078efcff */
[----:B------:R-:W-:Y:S02]  /*5cc0*/  PRMT R4, R0, 0x7610, R4 ;  /* 0x0000761000047816 */ /* 0x000fe40000000004 */
.L_x_24244:
[----:B------:R-:W-:Y:S05]  /*5cd0*/  BSYNC B0 ;  /* 0x0000000000007941 */ /* 0x000fea0003800000 */
.L_x_24243:
[----:B------:R0:W-:Y:S01]  /*5ce0*/  STG.E.U8 [R8.64], R4 ;  /* 0x0000000408007986 */ /* 0x0001e2000c101124 */
[----:B------:R-:W-:Y:S05]  /*5cf0*/  BRA `(.L_x_24223) ;  /* 0x000004a000007947 */ /* 0x000fea0003800000 */
.L_x_24241:
        /* <DEDUP_REMOVED lines=18> */
.L_x_24248:
[----:B------:R-:W-:-:S04]  /*5e20*/  LOP3.LUT R3, R19, 0x80000000, RZ, 0xc0, !PT ;  /* 0x8000000013037812 */ /* 0x000fc800078ec0ff */
[----:B------:R-:W-:-:S04]  /*5e30*/  SHF.R.U32.HI R3, RZ, 0x18, R3 ;  /* 0x00000018ff037819 */ /* 0x000fc80000011603 */
[----:B------:R-:W-:-:S04]  /*5e40*/  LOP3.LUT R0, R0, R3, RZ, 0xfc, !PT ;  /* 0x0000000300007212 */ /* 0x000fc800078efcff */
[----:B------:R-:W-:Y:S02]  /*5e50*/  PRMT R4, R0, 0x7610, R4 ;  /* 0x0000761000047816 */ /* 0x000fe40000000004 */
.L_x_24247:
[----:B------:R-:W-:Y:S05]  /*5e60*/  BSYNC B0 ;  /* 0x0000000000007941 */ /* 0x000fea0003800000 */
.L_x_24246:
[----:B------:R0:W-:Y:S01]  /*5e70*/  STG.E.U8 [R8.64], R4 ;  /* 0x0000000408007986 */ /* 0x0001e2000c101124 */
[----:B------:R-:W-:Y:S05]  /*5e80*/  BRA `(.L_x_24223) ;  /* 0x0000031000007947 */ /* 0x000fea0003800000 */
.L_x_24240:
        /* <DEDUP_REMOVED lines=23> */
.L_x_24222:
        /* <DEDUP_REMOVED lines=20> */
.L_x_24250:
[----:B------:R-:W-:Y:S01]  /*6140*/  LOP3.LUT R4, R19, 0xff, RZ, 0xc0, !PT ;  /* 0x000000ff13047812 */ /* 0x000fe200078ec0ff */
[----:B------:R-:W-:-:S05]  /*6150*/  IMAD.MOV.U32 R5, RZ, RZ, RZ ;  /* 0x000000ffff057224 */ /* 0x000fca00078e00ff */
[----:B------:R0:W-:Y:S01]  /*6160*/  STG.E.64 [R8.64], R4 ;  /* 0x0000000408007986 */ /* 0x0001e2000c101b24 */
[----:B------:R-:W-:Y:S05]  /*6170*/  BRA `(.L_x_24223) ;  /* 0x0000002000007947 */ /* 0x000fea0003800000 */
.L_x_24249:
[----:B------:R-:W-:-:S05]  /*6180*/  LOP3.LUT R19, R19, 0xff, RZ, 0xc0, !PT ;  /* 0x000000ff13137812 */ /* 0x000fca00078ec0ff */
[----:B------:R0:W-:Y:S02]  /*6190*/  STG.E [R8.64], R19 ;  /* 0x0000001308007986 */ /* 0x0001e4000c101924 */
.L_x_24223:
        /* <DEDUP_REMOVED lines=21> */
.L_x_24254:
[----:B------:R0:W-:Y:S01]  /*62f0*/  STG.E.U8 [R8.64], R22 ;  /* 0x0000001608007986 */ /* 0x0001e2000c101124 */
[----:B------:R-:W-:Y:S05]  /*6300*/  BRA `(.L_x_24256) ;  /* 0x00000e9000007947 */ /* 0x000fea0003800000 */
.L_x_24253:
        /* <DEDUP_REMOVED lines=10> */
.L_x_24258:
[----:B------:R-:W-:-:S05]  /*63b0*/  LOP3.LUT R3, R22, 0xff, RZ, 0xc0, !PT ;  /* 0x000000ff16037812 */ /* 0x000fca00078ec0ff */
[----:B------:R0:W-:Y:S01]  /*63c0*/  STG.E [R8.64], R3 ;  /* 0x0000000308007986 */ /* 0x0001e2000c101924 */
[----:B------:R-:W-:Y:S05]  /*63d0*/  BRA `(.L_x_24256) ;  /* 0x00000dc000007947 */ /* 0x000fea0003800000 */
.L_x_24257:
[----:B------:R-:W-:-:S05]  /*63e0*/  LOP3.LUT R3, R22, 0xff, RZ, 0xc0, !PT ;  /* 0x000000ff16037812 */ /* 0x000fca00078ec0ff */
[----:B------:R0:W-:Y:S01]  /*63f0*/  STG.E.U16 [R8.64], R3 ;  /* 0x0000000308007986 */ /* 0x0001e2000c101524 */
[----:B------:R-:W-:Y:S05]  /*6400*/  BRA `(.L_x_24256) ;  /* 0x00000d9000007947 */ /* 0x000fea0003800000 */
.L_x_24252:
        /* <DEDUP_REMOVED lines=10> */
.L_x_24260:
[----:B------:R-:W-:-:S04]  /*64b0*/  LOP3.LUT R22, R22, 0xff, RZ, 0xc0, !PT ;  /* 0x000000ff16167812 */ /* 0x000fc800078ec0ff */
[----:B------:R-:W0:Y:S02]  /*64c0*/  I2F.U16 R0, R22 ;  /* 0x0000001600007306 */ /* 0x000e240000101000 */
[----:B0-----:R-:W-:-:S05]  /*64d0*/  F2FP.PACK_AB R0, RZ, R0 ;  /* 0x00000000ff00723e */ /* 0x001fca00000000ff */
[----:B------:R0:W-:Y:S01]  /*64e0*/  STG.E.U16 [R8.64], R0 ;  /* 0x0000000008007986 */ /* 0x0001e2000c101524 */
[----:B------:R-:W-:Y:S05]  /*64f0*/  BRA `(.L_x_24256) ;  /* 0x00000ca000007947 */ /* 0x000fea0003800000 */
.L_x_24259:
        /* <DEDUP_REMOVED lines=11> */
.L_x_24262:
[----:B------:R-:W-:-:S06]  /*65b0*/  LOP3.LUT R22, R22, 0xff, RZ, 0xc0, !PT ;  /* 0x000000ff16167812 */ /* 0x000fcc00078ec0ff */
[----:B------:R-:W0:Y:S02]  /*65c0*/  I2F.U16 R22, R22 ;  /* 0x0000001600167306 */ /* 0x000e240000101000 */
[----:B0-----:R-:W-:-:S04]  /*65d0*/  F2FP.PACK_AB R3, RZ, R22 ;  /* 0x00000016ff03723e */ /* 0x001fc800000000ff */
[----:B------:R-:W-:-:S05]  /*65e0*/  PRMT R3, R3, 0x5410, RZ ;  /* 0x0000541003037816 */ /* 0x000fca00000000ff */
[----:B------:R0:W-:Y:S01]  /*65f0*/  STG.E [R8.64], R3 ;  /* 0x0000000308007986 */ /* 0x0001e2000c101924 */
[----:B------:R-:W-:Y:S05]  /*6600*/  BRA `(.L_x_24256) ;  /* 0x00000b9000007947 */ /* 0x000fea0003800000 */
.L_x_24261:
[----:B------:R-:W-:-:S06]  /*6610*/  LOP3.LUT R4, R22, 0xff, RZ, 0xc0, !PT ;  /* 0x000000ff16047812 */ /* 0x000fcc00078ec0ff */
[----:B------:R-:W0:Y:S02]  /*6620*/  I2F.F64.U16 R4, R4 ;  /* 0x0000000400047312 */ /* 0x000e240000101800 */
[----:B0-----:R0:W-:Y:S01]  /*6630*/  STG.E.64 [R8.64], R4 ;  /* 0x0000000408007986 */ /* 0x0011e2000c101b24 */
[----:B------:R-:W-:Y:S05]  /*6640*/  BRA `(.L_x_24256) ;  /* 0x00000b5000007947 */ /* 0x000fea0003800000 */
.L_x_24251:
        /* <DEDUP_REMOVED lines=12> */
.L_x_24265:
[----:B------:R-:W-:Y:S01]  /*6710*/  LOP3.LUT R4, R22, 0xff, RZ, 0xc0, !PT ;  /* 0x000000ff16047812 */ /* 0x000fe200078ec0ff */
[----:B------:R-:W-:-:S05]  /*6720*/  CS2R R6, SRZ ;  /* 0x0000000000067805 */ /* 0x000fca000001ff00 */
[----:B------:R-:W0:Y:S02]  /*6730*/  I2F.F64.U16 R4, R4 ;  /* 0x0000000400047312 */ /* 0x000e240000101800 */
[----:B0-----:R0:W-:Y:S01]  /*6740*/  STG.E.128 [R8.64], R4 ;  /* 0x0000000408007986 */ /* 0x0011e2000c101d24 */
[----:B------:R-:W-:Y:S05]  /*6750*/  BRA `(.L_x_24256) ;  /* 0x00000a4000007947 */ /* 0x000fea0003800000 */
.L_x_24264:
        /* <DEDUP_REMOVED lines=22> */
.L_x_24269:
[----:B------:R-:W-:Y:S05]  /*68c0*/  BSYNC B0 ;  /* 0x0000000000007941 */ /* 0x000fea0003800000 */
.L_x_24268:
[----:B------:R-:W-:-:S05]  /*68d0*/  LOP3.LUT R5, R0, R5, RZ, 0xfc, !PT ;  /* 0x0000000500057212 */ /* 0x000fca00078efcff */
[----:B------:R0:W-:Y:S01]  /*68e0*/  STG.E.U8 [R8.64], R5 ;  /* 0x0000000508007986 */ /* 0x0001e2000c101124 */
[----:B------:R-:W-:Y:S05]  /*68f0*/  BRA `(.L_x_24256) ;  /* 0x000008a000007947 */ /* 0x000fea0003800000 */
.L_x_24267:
        /* <DEDUP_REMOVED lines=14> */
.L_x_24271:
[----:B------:R-:W-:Y:S01]  /*69e0*/  IMAD.MOV.U32 R0, RZ, RZ, 0x7f ;  /* 0x0000007fff007424 */ /* 0x000fe200078e00ff */
[----:B------:R-:W-:-:S04]  /*69f0*/  ISETP.GT.U32.AND P0, PT, R3, 0x7f800000, PT ;  /* 0x7f8000000300780c */ /* 0x000fc80003f04070 */
[----:B------:R-:W-:-:S04]  /*6a00*/  SEL R0, R0, 0x7c, P0 ;  /* 0x0000007c00007807 */ /* 0x000fc80000000000 */
.L_x_24272:
[----:B------:R-:W-:Y:S05]  /*6a10*/  BSYNC B0 ;  /* 0x0000000000007941 */ /* 0x000fea0003800000 */
.L_x_24270:
[----:B------:R-:W-:-:S04]  /*6a20*/  LOP3.LUT R3, R5, 0x80000000, RZ, 0xc0, !PT ;  /* 0x8000000005037812 */ /* 0x000fc800078ec0ff */
[----:B------:R-:W-:-:S04]  /*6a30*/  SHF.R.U32.HI R3, RZ, 0x18, R3 ;  /* 0x00000018ff037819 */ /* 0x000fc80000011603 */
[----:B------:R-:W-:-:S05]  /*6a40*/  LOP3.LUT R3, R0, R3, RZ, 0xfc, !PT ;  /* 0x0000000300037212 */ /* 0x000fca00078efcff */
[----:B------:R0:W-:Y:S01]  /*6a50*/  STG.E.U8 [R8.64], R3 ;  /* 0x0000000308007986 */ /* 0x0001e2000c101124 */
[----:B------:R-:W-:Y:S05]  /*6a60*/  BRA `(.L_x_24256) ;  /* 0x0000073000007947 */ /* 0x000fea0003800000 */
.L_x_24266:
[----:B------:R-:W-:-:S04]  /*6a70*/  LOP3.LUT R22, R22, 0xff, RZ, 0xc0, !PT ;  /* 0x000000ff16167812 */ /* 0x000fc800078ec0ff */
[----:B------:R-:W0:Y:S02]  /*6a80*/  I2F.U16 R0, R22 ;  /* 0x0000001600007306 */ /* 0x000e240000101000 */
[----:B0-----:R-:W-:-:S05]  /*6a90*/  F2FP.BF16.PACK_AB R0, RZ, R0 ;  /* 0x00000000ff00723e */ /* 0x001fca00000010ff */
[----:B------:R0:W-:Y:S01]  /*6aa0*/  STG.E.U16 [R8.64], R0 ;  /* 0x0000000008007986 */ /* 0x0001e2000c101524 */
[----:B------:R-:W-:Y:S05]  /*6ab0*/  BRA `(.L_x_24256) ;  /* 0x000006e000007947 */ /* 0x000fea0003800000 */
.L_x_24263:
        /* <DEDUP_REMOVED lines=11> */
.L_x_24275:
        /* <DEDUP_REMOVED lines=18> */
.L_x_24278:
[----:B------:R-:W-:-:S04]  /*6c90*/  LOP3.LUT R3, R5, 0x80000000, RZ, 0xc0, !PT ;  /* 0x8000000005037812 */ /* 0x000fc800078ec0ff */
[----:B------:R-:W-:-:S04]  /*6ca0*/  SHF.R.U32.HI R3, RZ, 0x18, R3 ;  /* 0x00000018ff037819 */ /* 0x000fc80000011603 */
[----:B------:R-:W-:-:S04]  /*6cb0*/  LOP3.LUT R0, R0, R3, RZ, 0xfc, !PT ;  /* 0x0000000300007212 */ /* 0x000fc800078efcff */
[----:B------:R-:W-:Y:S02]  /*6cc0*/  PRMT R4, R0, 0x7610, R4 ;  /* 0x0000761000047816 */ /* 0x000fe40000000004 */
.L_x_24277:
[----:B------:R-:W-:Y:S05]  /*6cd0*/  BSYNC B0 ;  /* 0x0000000000007941 */ /* 0x000fea0003800000 */
.L_x_24276:
[----:B------:R0:W-:Y:S01]  /*6ce0*/  STG.E.U8 [R8.64], R4 ;  /* 0x0000000408007986 */ /* 0x0001e2000c101124 */
[----:B------:R-:W-:Y:S05]  /*6cf0*/  BRA `(.L_x_24256) ;  /* 0x000004a000007947 */ /* 0x000fea0003800000 */
.L_x_24274:
        /* <DEDUP_REMOVED lines=18> */
.L_x_24281:
[----:B------:R-:W-:-:S04]  /*6e20*/  LOP3.LUT R3, R5, 0x80000000, RZ, 0xc0, !PT ;  /* 0x8000000005037812 */ /* 0x000fc800078ec0ff */
[----:B------:R-:W-:-:S04]  /*6e30*/  SHF.R.U32.HI R3, RZ, 0x18, R3 ;  /* 0x00000018ff037819 */ /* 0x000fc80000011603 */
[----:B------:R-:W-:-:S04]  /*6e40*/  LOP3.LUT R0, R0, R3, RZ, 0xfc, !PT ;  /* 0x0000000300007212 */ /* 0x000fc800078efcff */
[----:B------:R-:W-:Y:S02]  /*6e50*/  PRMT R4, R0, 0x7610, R4 ;  /* 0x0000761000047816 */ /* 0x000fe40000000004 */
.L_x_24280:
[----:B------:R-:W-:Y:S05]  /*6e60*/  BSYNC B0 ;  /* 0x0000000000007941 */ /* 0x000fea0003800000 */
.L_x_24279:
[----:B------:R0:W-:Y:S01]  /*6e70*/  STG.E.U8 [R8.64], R4 ;  /* 0x0000000408007986 */ /* 0x0001e2000c101124 */
[----:B------:R-:W-:Y:S05]  /*6e80*/  BRA `(.L_x_24256) ;  /* 0x0000031000007947 */ /* 0x000fea0003800000 */
.L_x_24273:
        /* <DEDUP_REMOVED lines=23> */
.L_x_24255:
        /* <DEDUP_REMOVED lines=20> */
.L_x_24283:
[----:B------:R-:W-:Y:S01]  /*7140*/  LOP3.LUT R4, R22, 0xff, RZ, 0xc0, !PT ;  /* 0x000000ff16047812 */ /* 0x000fe200078ec0ff */
[----:B------:R-:W-:-:S05]  /*7150*/  IMAD.MOV.U32 R5, RZ, RZ, RZ ;  /* 0x000000ffff057224 */ /* 0x000fca00078e00ff */
[----:B------:R0:W-:Y:S01]  /*7160*/  STG.E.64 [R8.64], R4 ;  /* 0x0000000408007986 */ /* 0x0001e2000c101b24 */
[----:B------:R-:W-:Y:S05]  /*7170*/  BRA `(.L_x_24256) ;  /* 0x0000002000007947 */ /* 0x000fea0003800000 */
.L_x_24282:
[----:B------:R-:W-:-:S05]  /*7180*/  LOP3.LUT R3, R22, 0xff, RZ, 0xc0, !PT ;  /* 0x000000ff16037812 */ /* 0x000fca00078ec0ff */
[----:B------:R0:W-:Y:S02]  /*7190*/  STG.E [R8.64], R3 ;  /* 0x0000000308007986 */ /* 0x0001e4000c101924 */
.L_x_24256:
[----:B------:R-:W-:Y:S02]  /*71a0*/  IADD3 R2, R2, 0x80, RZ ;  /* 0x0000008002027810 */ /* 0x000fe40007ffe0ff */
.L_x_24217:
[----:B------:R-:W-:Y:S05]  /*71b0*/  BSYNC B6 ;  /* 0x0000000000067941 */ /* 0x000fea0003800000 */
.L_x_24216:
        /* <DEDUP_REMOVED lines=19> */
.L_x_24287:
[----:B------:R-:W-:Y:S01]  /*72f0*/  STG.E.U8 [R2.64], R23 ;  /* 0x0000001702007986 */ /* 0x000fe2000c101124 */
[----:B------:R-:W-:Y:S05]  /*7300*/  EXIT ;  /* 0x000000000000794d */ /* 0x000fea0003800000 */
.L_x_24286:
        /* <DEDUP_REMOVED lines=10> */
.L_x_24290:
[----:B------:R-:W-:-:S05]  /*73b0*/  LOP3.LUT R23, R23, 0xff, RZ, 0xc0, !PT ;  /* 0x000000ff17177812 */ /* 0x000fca00078ec0ff */
[----:B------:R-:W-:Y:S01]  /*73c0*/  STG.E [R2.64], R23 ;  /* 0x0000001702007986 */ /* 0x000fe2000c101924 */
[----:B------:R-:W-:Y:S05]  /*73d0*/  EXIT ;  /* 0x000000000000794d */ /* 0x000fea0003800000 */
.L_x_24289:
[----:B------:R-:W-:-:S05]  /*73e0*/  LOP3.LUT R23, R23, 0xff, RZ, 0xc0, !PT ;  /* 0x000000ff17177812 */ /* 0x000fca00078ec0ff */
[----:B------:R-:W-:Y:S01]  /*73f0*/  STG.E.U16 [R2.64], R23 ;  /* 0x0000001702007986 */ /* 0x000fe2000c101524 */
[----:B------:R-:W-:Y:S05]  /*7400*/  EXIT ;  /* 0x000000000000794d */ /* 0x000fea0003800000 */
.L_x_24285:
        /* <DEDUP_REMOVED lines=10> */
.L_x_24292:
[----:B------:R-:W-:-:S04]  /*74b0*/  LOP3.LUT R23, R23, 0xff, RZ, 0xc0, !PT ;  /* 0x000000ff17177812 */ /* 0x000fc800078ec0ff */
[----:B------:R-:W0:Y:S02]  /*74c0*/  I2F.U16 R0, R23 ;  /* 0x0000001700007306 */ /* 0x000e240000101000 */
[----:B0-----:R-:W-:-:S05]  /*74d0*/  F2FP.PACK_AB R0, RZ, R0 ;  /* 0x00000000ff00723e */ /* 0x001fca00000000ff */
[----:B------:R-:W-:Y:S01]  /*74e0*/  STG.E.U16 [R2.64], R0 ;  /* 0x0000000002007986 */ /* 0x000fe2000c101524 */
[----:B------:R-:W-:Y:S05]  /*74f0*/  EXIT ;  /* 0x000000000000794d */ /* 0x000fea0003800000 */
.L_x_24291:
        /* <DEDUP_REMOVED lines=11> */
.L_x_24294:
[----:B------:R-:W-:-:S06]  /*75b0*/  LOP3.LUT R23, R23, 0xff, RZ, 0xc0, !PT ;  /* 0x000000ff17177812 */ /* 0x000fcc00078ec0ff */
[----:B------:R-:W0:Y:S02]  /*75c0*/  I2F.U16 R23, R23 ;  /* 0x0000001700177306 */ /* 0x000e240000101000 */
[----:B0-----:R-:W-:-:S04]  /*75d0*/  F2FP.PACK_AB R5, RZ, R23 ;  /* 0x00000017ff05723e */ /* 0x001fc800000000ff */
[----:B------:R-:W-:-:S05]  /*75e0*/  PRMT R5, R5, 0x5410, RZ ;  /* 0x0000541005057816 */ /* 0x000fca00000000ff */
[----:B------:R-:W-:Y:S01]  /*75f0*/  STG.E [R2.64], R5 ;  /* 0x0000000502007986 */ /* 0x000fe2000c101924 */
[----:B------:R-:W-:Y:S05]  /*7600*/  EXIT ;  /* 0x000000000000794d */ /* 0x000fea0003800000 */
.L_x_24293:
[----:B------:R-:W-:-:S06]  /*7610*/  LOP3.LUT R4, R23, 0xff, RZ, 0xc0, !PT ;  /* 0x000000ff17047812 */ /* 0x000fcc00078ec0ff */
[----:B------:R-:W0:Y:S02]  /*7620*/  I2F.F64.U16 R4, R4 ;  /* 0x0000000400047312 */ /* 0x000e240000101800 */
[----:B0-----:R-:W-:Y:S01]  /*7630*/  STG.E.64 [R2.64], R4 ;  /* 0x0000000402007986 */ /* 0x001fe2000c101b24 */
[----:B------:R-:W-:Y:S05]  /*7640*/  EXIT ;  /* 0x000000000000794d */ /* 0x000fea0003800000 */
.L_x_24284:
        /* <DEDUP_REMOVED lines=12> */
.L_x_24297:
[----:B------:R-:W-:Y:S01]  /*7710*/  LOP3.LUT R4, R23, 0xff, RZ, 0xc0, !PT ;  /* 0x000000ff17047812 */ /* 0x000fe200078ec0ff */
[----:B------:R-:W-:-:S05]  /*7720*/  CS2R R6, SRZ ;  /* 0x0000000000067805 */ /* 0x000fca000001ff00 */
[----:B------:R-:W0:Y:S02]  /*7730*/  I2F.F64.U16 R4, R4 ;  /* 0x0000000400047312 */ /* 0x000e240000101800 */
[----:B0-----:R-:W-:Y:S01]  /*7740*/  STG.E.128 [R2.64], R4 ;  /* 0x0000000402007986 */ /* 0x001fe2000c101d24 */
[----:B------:R-:W-:Y:S05]  /*7750*/  EXIT ;  /* 0x000000000000794d */ /* 0x000fea0003800000 */
.L_x_24296:
        /* <DEDUP_REMOVED lines=22> */
.L_x_24301:
[----:B------:R-:W-:Y:S05]  /*78c0*/  BSYNC B0 ;  /* 0x0000000000007941 */ /* 0x000fea0003800000 */
.L_x_24300:
[----:B------:R-:W-:-:S05]  /*78d0*/  LOP3.LUT R5, R0, R5, RZ, 0xfc, !PT ;  /* 0x0000000500057212 */ /* 0x000fca00078efcff */
[----:B------:R-:W-:Y:S01]  /*78e0*/  STG.E.U8 [R2.64], R5 ;  /* 0x0000000502007986 */ /* 0x000fe2000c101124 */
[----:B------:R-:W-:Y:S05]  /*78f0*/  EXIT ;  /* 0x000000000000794d */ /* 0x000fea0003800000 */
.L_x_24299:
        /* <DEDUP_REMOVED lines=14> */
.L_x_24303:
[----:B------:R-:W-:Y:S01]  /*79e0*/  IMAD.MOV.U32 R0, RZ, RZ, 0x7f ;  /* 0x0000007fff007424 */ /* 0x000fe200078e00ff */
[----:B------:R-:W-:-:S04]  /*79f0*/  ISETP.GT.U32.AND P0, PT, R4, 0x7f800000, PT ;  /* 0x7f8000000400780c */ /* 0x000fc80003f04070 */
[----:B------:R-:W-:-:S04]  /*7a00*/  SEL R0, R0, 0x7c, P0 ;  /* 0x0000007c00007807 */ /* 0x000fc80000000000 */
.L_x_24304:
[----:B------:R-:W-:Y:S05]  /*7a10*/  BSYNC B0 ;  /* 0x0000000000007941 */ /* 0x000fea0003800000 */
.L_x_24302:
[----:B------:R-:W-:-:S04]  /*7a20*/  LOP3.LUT R4, R23, 0x80000000, RZ, 0xc0, !PT ;  /* 0x8000000017047812 */ /* 0x000fc800078ec0ff */
[----:B------:R-:W-:-:S04]  /*7a30*/  SHF.R.U32.HI R5, RZ, 0x18, R4 ;  /* 0x00000018ff057819 */ /* 0x000fc80000011604 */
[----:B------:R-:W-:-:S05]  /*7a40*/  LOP3.LUT R5, R0, R5, RZ, 0xfc, !PT ;  /* 0x0000000500057212 */ /* 0x000fca00078efcff */
[----:B------:R-:W-:Y:S01]  /*7a50*/  STG.E.U8 [R2.64], R5 ;  /* 0x0000000502007986 */ /* 0x000fe2000c101124 */
[----:B------:R-:W-:Y:S05]  /*7a60*/  EXIT ;  /* 0x000000000000794d */ /* 0x000fea0003800000 */
.L_x_24298:
[----:B------:R-:W-:-:S04]  /*7a70*/  LOP3.LUT R23, R23, 0xff, RZ, 0xc0, !PT ;  /* 0x000000ff17177812 */ /* 0x000fc800078ec0ff */
[----:B------:R-:W0:Y:S02]  /*7a80*/  I2F.U16 R0, R23 ;  /* 0x0000001700007306 */ /* 0x000e240000101000 */
[----:B0-----:R-:W-:-:S05]  /*7a90*/  F2FP.BF16.PACK_AB R0, RZ, R0 ;  /* 0x00000000ff00723e */ /* 0x001fca00000010ff */
[----:B------:R-:W-:Y:S01]  /*7aa0*/  STG.E.U16 [R2.64], R0 ;  /* 0x0000000002007986 */ /* 0x000fe2000c101524 */
[----:B------:R-:W-:Y:S05]  /*7ab0*/  EXIT ;  /* 0x000000000000794d */ /* 0x000fea0003800000 */
.L_x_24295:
        /* <DEDUP_REMOVED lines=11> */
.L_x_24307:
        /* <DEDUP_REMOVED lines=18> */
.L_x_24310:
[----:B------:R-:W-:-:S04]  /*7c90*/  LOP3.LUT R0, R23, 0x80000000, RZ, 0xc0, !PT ;  /* 0x8000000017007812 */ /* 0x000fc800078ec0ff */
[----:B------:R-:W-:-:S04]  /*7ca0*/  SHF.R.U32.HI R5, RZ, 0x18, R0 ;  /* 0x00000018ff057819 */ /* 0x000fc80000011600 */
[----:B------:R-:W-:-:S04]  /*7cb0*/  LOP3.LUT R4, R4, R5, RZ, 0xfc, !PT ;  /* 0x0000000504047212 */ /* 0x000fc800078efcff */
[----:B------:R-:W-:Y:S02]  /*7cc0*/  PRMT R0, R4, 0x7610, R0 ;  /* 0x0000761004007816 */ /* 0x000fe40000000000 */
.L_x_24309:
[----:B------:R-:W-:Y:S05]  /*7cd0*/  BSYNC B0 ;  /* 0x0000000000007941 */ /* 0x000fea0003800000 */
.L_x_24308:
[----:B------:R-:W-:Y:S01]  /*7ce0*/  STG.E.U8 [R2.64], R0 ;  /* 0x0000000002007986 */ /* 0x000fe2000c101124 */
[----:B------:R-:W-:Y:S05]  /*7cf0*/  EXIT ;  /* 0x000000000000794d */ /* 0x000fea0003800000 */
.L_x_24306:
        /* <DEDUP_REMOVED lines=18> */
.L_x_24313:
[----:B------:R-:W-:-:S04]  /*7e20*/  LOP3.LUT R0, R23, 0x80000000, RZ, 0xc0, !PT ;  /* 0x8000000017007812 */ /* 0x000fc800078ec0ff */
[----:B------:R-:W-:-:S04]  /*7e30*/  SHF.R.U32.HI R5, RZ, 0x18, R0 ;  /* 0x00000018ff057819 */ /* 0x000fc80000011600 */
[----:B------:R-:W-:-:S04]  /*7e40*/  LOP3.LUT R4, R4, R5, RZ, 0xfc, !PT ;  /* 0x0000000504047212 */ /* 0x000fc800078efcff */
[----:B------:R-:W-:Y:S02]  /*7e50*/  PRMT R0, R4, 0x7610, R0 ;  /* 0x0000761004007816 */ /* 0x000fe40000000000 */
.L_x_24312:
[----:B------:R-:W-:Y:S05]  /*7e60*/  BSYNC B0 ;  /* 0x0000000000007941 */ /* 0x000fea0003800000 */
.L_x_24311:
[----:B------:R-:W-:Y:S01]  /*7e70*/  STG.E.U8 [R2.64], R0 ;  /* 0x0000000002007986 */ /* 0x000fe2000c101124 */
[----:B------:R-:W-:Y:S05]  /*7e80*/  EXIT ;  /* 0x000000000000794d */ /* 0x000fea0003800000 */
.L_x_24305:
        /* <DEDUP_REMOVED lines=23> */
.L_x_24288:
        /* <DEDUP_REMOVED lines=20> */
.L_x_24315:
[----:B------:R-:W-:Y:S01]  /*8140*/  LOP3.LUT R4, R23, 0xff, RZ, 0xc0, !PT ;  /* 0x000000ff17047812 */ /* 0x000fe200078ec0ff */
[----:B------:R-:W-:-:S05]  /*8150*/  IMAD.MOV.U32 R5, RZ, RZ, RZ ;  /* 0x000000ffff057224 */ /* 0x000fca00078e00ff */
[----:B------:R-:W-:Y:S01]  /*8160*/  STG.E.64 [R2.64], R4 ;  /* 0x0000000402007986 */ /* 0x000fe2000c101b24 */
[----:B------:R-:W-:Y:S05]  /*8170*/  EXIT ;  /* 0x000000000000794d */ /* 0x000fea0003800000 */
.L_x_24314:
[----:B------:R-:W-:-:S05]  /*8180*/  LOP3.LUT R23, R23, 0xff, RZ, 0xc0, !PT ;  /* 0x000000ff17177812 */ /* 0x000fca00078ec0ff */
[----:B------:R-:W-:Y:S01]  /*8190*/  STG.E [R2.64], R23 ;  /* 0x0000001702007986 */ /* 0x000fe2000c101924 */
[----:B------:R-:W-:Y:S05]  /*81a0*/  EXIT ;  /* 0x000000000000794d */ /* 0x000fea0003800000 */
        .weak           $__internal_25_$__cuda_sm20_rem_u16
        .type           $__internal_25_$__cuda_sm20_rem_u16,@function
        .size           $__internal_25_$__cuda_sm20_rem_u16,(.L_x_50470 - $__internal_25_$__cuda_sm20_rem_u16)
$__internal_25_$__cuda_sm20_rem_u16:
        /* <DEDUP_REMOVED lines=16> */
[----:B------:R-:W-:Y:S02]  /*82b0*/  IMAD.MOV R9, RZ, RZ, -R4 ;  /* 0x000000ffff097224 */ /* 0x000fe400078e0a04 */
[----:B------:R-:W-:Y:S02]  /*82c0*/  IMAD.MOV.U32 R4, RZ, RZ, R10 ;  /* 0x000000ffff047224 */ /* 0x000fe400078e000a */
[----:B------:R-:W-:Y:S02]  /*82d0*/  IMAD R9, R0, R9, R8 ;  /* 0x0000000900097224 */ /* 0x000fe400078e0208 */
[----:B------:R-:W-:Y:S01]  /*82e0*/  @!P1 IMAD.MOV.U32 R9, RZ, RZ, -0x1 ;  /* 0xffffffffff099424 */ /* 0x000fe200078e00ff */
[----:B------:R-:W-:Y:S06]  /*82f0*/  RET.REL.NODEC R4 `(_ZN2at6native27unrolled_elementwise_kernelINS0_13BUnaryFunctorIhhhZZZNS0_16fmod_kernel_cudaERNS_18TensorIteratorBaseEENKUlvE_clEvENKUlvE_clEvEUlhhE_EESt5arrayIPcLm2EELi4E23TrivialOffsetCalculatorILi1EjESD_NS0_6memory12LoadWithCastILi1EEENSE_13StoreWithCastILi1EEEEEviT_T0_T2_T3_T4_T5_) ;  /* 0xffff7d0004007950 */ /* 0x000fec0003c3ffff */
.L_x_24316:
        /* <DEDUP_REMOVED lines=16> */
.L_x_50470:


//--------------------- .text._ZN2at6native18elementwise_kernelILi128ELi4EZNS0_22gpu_kernel_impl_nocastINS0_13BUnaryFunctorIhhhZZZNS0_16fmod_kernel_cudaERNS_18TensorIteratorBaseEENKUlvE_clEvENKUlvE_clEvEUlhhE_EEEEvS5_RKT_EUliE_EEviT1_ --------------------------
	.section	.text._ZN2at6native18elementwise_kernelILi128ELi4EZNS0_22gpu_kernel_impl_nocastINS0_13BUnaryFunctorIhhhZZZNS0_16fmod_kernel_cudaERNS_18TensorIteratorBaseEENKUlvE_clEvENKUlvE_clEvEUlhhE_EEEEvS5_RKT_EUliE_EEviT1_,"ax",@progbits
	.sectioninfo	@"SHI_REGISTERS=16"
	.align	128
        .global         _ZN2at6native18elementwise_kernelILi128ELi4EZNS0_22gpu_kernel_impl_nocastINS0_13BUnaryFunctorIhhhZZZNS0_16fmod_kernel_cudaERNS_18TensorIteratorBaseEENKUlvE_clEvENKUlvE_clEvEUlhhE_EEEEvS5_RKT_EUliE_EEviT1_
        .type           _ZN2at6native18elementwise_kernelILi128ELi4EZNS0_22gpu_kernel_impl_nocastINS0_13BUnaryFunctorIhhhZZZNS0_16fmod_kernel_cudaERNS_18TensorIteratorBaseEENKUlvE_clEvENKUlvE_clEvEUlhhE_EEEEvS5_RKT_EUliE_EEviT1_,@function
        .size           _ZN2at6native18elementwise_kernelILi128ELi4EZNS0_22gpu_kernel_impl_nocastINS0_13BUnaryFunctorIhhhZZZNS0_16fmod_kernel_cudaERNS_18TensorIteratorBaseEENKUlvE_clEvENKUlvE_clEvEUlhhE_EEEEvS5_RKT_EUliE_EEviT1_,(.L_x_50471 - _ZN2at6native18elementwise_kernelILi128ELi4EZNS0_22gpu_kernel_impl_nocastINS0_13BUnaryFunctorIhhhZZZNS0_16fmod_kernel_cudaERNS_18TensorIteratorBaseEENKUlvE_clEvENKUlvE_clEvEUlhhE_EEEEvS5_RKT_EUliE_EEviT1_)
        .other          _ZN2at6native18elementwise_kernelILi128ELi4EZNS0_22gpu_kernel_impl_nocastINS0_13BUnaryFunctorIhhhZZZNS0_16fmod_kernel_cudaERNS_18TensorIteratorBaseEENKUlvE_clEvENKUlvE_clEvEUlhhE_EEEEvS5_RKT_EUliE_EEviT1_,@"STO_CUDA_ENTRY STV_DEFAULT"
_ZN2at6native18elementwise_kernelILi128ELi4EZNS0_22gpu_kernel_impl_nocastINS0_13BUnaryFunctorIhhhZZZNS0_16fmod_kernel_cudaERNS_18TensorIteratorBaseEENKUlvE_clEvENKUlvE_clEvEUlhhE_EEEEvS5_RKT_EUliE_EEviT1_:
.text._ZN2at6native18elementwise_kernelILi128ELi4EZNS0_22gpu_kernel_impl_nocastINS0_13BUnaryFunctorIhhhZZZNS0_16fmod_kernel_cudaERNS_18TensorIteratorBaseEENKUlvE_clEvENKUlvE_clEvEUlhhE_EEEEvS5_RKT_EUliE_EEviT1_:
[----:B------:R-:W-:Y:S02]  /*0000*/  MOV R1, c[0x0][0x28] ;  /* 0x00000a0000017a02 */ /* 0x000fe40000000f00 */
[----:B------:R-:W0:Y:S01]  /*0010*/  S2R R3, SR_CTAID.X ;  /* 0x0000000000037919 */ /* 0x000e220000002500 */
[----:B------:R-:W-:Y:S01]  /*0020*/  ULDC.64 UR4, c[0x0][0x118] ;  /* 0x0000460000047ab9 */ /* 0x000fe20000000a00 */
[----:B------:R-:W-:Y:S01]  /*0030*/  BSSY B0, `(.L_x_24317) ;  /* 0x00000f4000007945 */ /* 0x000fe20003800000 */
[----:B------:R-:W-:Y:S01]  /*0040*/  ULDC.U8 UR6, c[0x0][0x371] ;  /* 0x0000dc4000067ab9 */ /* 0x000fe20000000000 */
[----:B------:R-:W0:Y:S02]  /*0050*/  S2R R0, SR_TID.X ;  /* 0x0000000000007919 */ /* 0x000e240000002100 */
[----:B0-----:R-:W-:-:S04]  /*0060*/  LEA R5, R3, R0, 0x9 ;  /* 0x0000000003057211 */ /* 0x001fc800078e48ff */
[----:B------:R-:W-:-:S13]  /*0070*/  ISETP.GE.AND P0, PT, R5, c[0x0][0x160], PT ;  /* 0x0000580005007a0c */ /* 0x000fda0003f06270 */
[----:B------:R-:W-:Y:S05]  /*0080*/  @P0 BRA `(.L_x_24318) ;  /* 0x00000ee000000947 */ /* 0x000fea0003800000 */
[----:B------:R-:W-:Y:S01]  /*0090*/  ISETP.NE.AND P0, PT, RZ, c[0x0][0x168], PT ;  /* 0x00005a00ff007a0c */ /* 0x000fe20003f05270 */
[----:B------:R-:W-:Y:S01]  /*00a0*/  HFMA2.MMA R4, -RZ, RZ, 0, 0 ;  /* 0x00000000ff047435 */ /* 0x000fe200000001ff */
[----:B------:R-:W-:-:S11]  /*00b0*/  MOV R2, RZ ;  /* 0x000000ff00027202 */ /* 0x000fd60000000f00 */
        /* <DEDUP_REMOVED lines=224> */
.L_x_24319:
[----:B------:R-:W-:-:S05]  /*0ec0*/  IADD3 R4, P0, R4, c[0x0][0x368], RZ ;  /* 0x0000da0004047a10 */ /* 0x000fca0007f1e0ff */
[----:B------:R-:W-:-:S05]  /*0ed0*/  IMAD.X R5, RZ, RZ, c[0x0][0x36c], P0 ;  /* 0x0000db00ff057624 */ /* 0x000fca00000e06ff */
[----:B------:R0:W5:Y:S01]  /*0ee0*/  LDG.E.U8 R4, [R4.64] ;  /* 0x0000000404047981 */ /* 0x000162000c1e1100 */
[----:B------:R-:W-:Y:S02]  /*0ef0*/  IADD3 R6, P0, R2, c[0x0][0x360], RZ ;  /* 0x0000d80002067a10 */ /* 0x000fe40007f1e0ff */
[----:B------:R-:W-:Y:S02]  /*0f00*/  MOV R13, UR6 ;  /* 0x00000006000d7c02 */ /* 0x000fe40008000f00 */
[----:B------:R-:W-:Y:S02]  /*0f10*/  IADD3.X R7, RZ, c[0x0][0x364], RZ, P0, !PT ;  /* 0x0000d900ff077a10 */ /* 0x000fe400007fe4ff */
[----:B------:R-:W-:Y:S02]  /*0f20*/  MOV R12, 0xf40 ;  /* 0x00000f40000c7802 */ /* 0x000fe40000000f00 */
[----:B0----5:R-:W-:Y:S05]  /*0f30*/  CALL.REL.NOINC `($__internal_26_$__cuda_sm20_rem_u16) ;  /* 0x00002d3000007944 */ /* 0x021fea0003c00000 */
[----:B------:R0:W-:Y:S01]  /*0f40*/  STG.E.U8 [R6.64], R13 ;  /* 0x0000000d06007986 */ /* 0x0001e2000c101104 */
[----:B------:R-:W-:-:S04]  /*0f50*/  LEA R0, R3, R0, 0x9 ;  /* 0x0000000003007211 */ /* 0x000fc800078e48ff */
[----:B------:R-:W-:Y:S02]  /*0f60*/  IADD3 R5, R0, 0x80, RZ ;  /* 0x0000008000057810 */ /* 0x000fe40007ffe0ff */
.L_x_24318:
[----:B------:R-:W-:Y:S05]  /*0f70*/  BSYNC B0 ;  /* 0x0000000000007941 */ /* 0x000fea0003800000 */
.L_x_24317:
[----:B------:R-:W-:Y:S01]  /*0f80*/  ISETP.GE.AND P0, PT, R5, c[0x0][0x160], PT ;  /* 0x0000580005007a0c */ /* 0x000fe20003f06270 */
[----:B------:R-:W-:-:S12]  /*0f90*/  BSSY B0, `(.L_x_24320) ;  /* 0x00001de000007945 */ /* 0x000fd80003800000 */
[----:B------:R-:W-:Y:S05]  /*0fa0*/  @P0 BRA `(.L_x_24321) ;  /* 0x00001dc000000947 */ /* 0x000fea0003800000 */
[----:B------:R-:W-:Y:S01]  /*0fb0*/  ISETP.NE.AND P0, PT, RZ, c[0x0][0x168], PT ;  /* 0x00005a00ff007a0c */ /* 0x000fe20003f05270 */
[----:B------:R-:W-:Y:S01]  /*0fc0*/  HFMA2.MMA R0, -RZ, RZ, 0, 0 ;  /* 0x00000000ff007435 */ /* 0x000fe200000001ff */
[----:B------:R-:W-:-:S11]  /*0fd0*/  MOV R2, RZ ;  /* 0x000000ff00027202 */ /* 0x000fd60000000f00 */
[----:B------:R-:W-:Y:S05]  /*0fe0*/  @!P0 BRA `(.L_x_24322) ;  /* 0x00000df000008947 */ /* 0x000fea0003800000 */
[----:B------:R-:W-:Y:S02]  /*0ff0*/  MOV R4, RZ ;  /* 0x000000ff00047202 */ /* 0x000fe40000000f00 */
[----:B------:R-:W-:-:S03]  /*1000*/  MOV R3, c[0x0][0x168] ;  /* 0x00005a0000037a02 */ /* 0x000fc60000000f00 */
[----:B0-----:R-:W-:Y:S01]  /*1010*/  IMAD.HI.U32 R6, R5, c[0x0][0x170], R4 ;  /* 0x00005c0005067a27 */ /* 0x001fe200078e0004 */
[----:B------:R-:W-:-:S04]  /*1020*/  ISETP.NE.AND P0, PT, R3, 0x1, PT ;  /* 0x000000010300780c */ /* 0x000fc80003f05270 */
        /* <DEDUP_REMOVED lines=219> */
.L_x_24322:
[----:B0-----:R-:W-:-:S04]  /*1de0*/  IADD3 R6, P0, R2, c[0x0][0x368], RZ ;  /* 0x0000da0002067a10 */ /* 0x001fc80007f1e0ff */
[----:B------:R-:W-:-:S05]  /*1df0*/  IADD3.X R7, RZ, c[0x0][0x36c], RZ, P0, !PT ;  /* 0x0000db00ff077a10 */ /* 0x000fca00007fe4ff */
[----:B------:R0:W5:Y:S01]  /*1e00*/  LDG.E.U8 R4, [R6.64] ;  /* 0x0000000406047981 */ /* 0x000162000c1e1100 */
[----:B------:R-:W-:Y:S02]  /*1e10*/  IADD3 R2, P0, R0, c[0x0][0x360], RZ ;  /* 0x0000d80000027a10 */ /* 0x000fe40007f1e0ff */
[----:B------:R-:W-:Y:S02]  /*1e20*/  MOV R13, UR6 ;  /* 0x00000006000d7c02 */ /* 0x000fe40008000f00 */
[----:B------:R-:W-:Y:S02]  /*1e30*/  IADD3.X R3, RZ, c[0x0][0x364], RZ, P0, !PT ;  /* 0x0000d900ff037a10 */ /* 0x000fe400007fe4ff */
[----:B------:R-:W-:Y:S02]  /*1e40*/  MOV R12, 0x1e60 ;  /* 0x00001e60000c7802 */ /* 0x000fe40000000f00 */
[----:B0----5:R-:W-:Y:S05]  /*1e50*/  CALL.REL.NOINC `($__internal_26_$__cuda_sm20_rem_u16) ;  /* 0x00001e1000007944 */ /* 0x021fea0003c00000 */
[----:B------:R0:W-:Y:S01]  /*1e60*/  STG.E.U8 [R2.64], R13 ;  /* 0x0000000d02007986 */ /* 0x0001e2000c101104 */
[----:B------:R-:W-:-:S04]  /*1e70*/  IADD3 R5, R5, 0x80, RZ ;  /* 0x0000008005057810 */ /* 0x000fc80007ffe0ff */
[----:B------:R-:W-:-:S13]  /*1e80*/  ISETP.GE.AND P0, PT, R5, c[0x0][0x160], PT ;  /* 0x0000580005007a0c */ /* 0x000fda0003f06270 */
[----:B------:R-:W-:Y:S05]  /*1e90*/  @P0 BRA `(.L_x_24321) ;  /* 0x00000ed000000947 */ /* 0x000fea0003800000 */
[----:B0-----:R-:W-:Y:S01]  /*1ea0*/  ISETP.NE.AND P0, PT, RZ, c[0x0][0x168], PT ;  /* 0x00005a00ff007a0c */ /* 0x001fe20003f05270 */
[----:B------:R-:W-:Y:S01]  /*1eb0*/  HFMA2.MMA R2, -RZ, RZ, 0, 0 ;  /* 0x00000000ff027435 */ /* 0x000fe200000001ff */
[----:B------:R-:W-:-:S11]  /*1ec0*/  MOV R0, RZ ;  /* 0x000000ff00007202 */ /* 0x000fd60000000f00 */
[----:B------:R-:W-:Y:S05]  /*1ed0*/  @!P0 BRA `(.L_x_24323) ;  /* 0x00000df000008947 */ /* 0x000fea0003800000 */
[----:B------:R-:W-:Y:S02]  /*1ee0*/  MOV R4, RZ ;  /* 0x000000ff00047202 */ /* 0x000fe40000000f00 */
        /* <DEDUP_REMOVED lines=222> */
.L_x_24323:
[----:B------:R-:W-:-:S04]  /*2cd0*/  IADD3 R6, P0, R2, c[0x0][0x368], RZ ;  /* 0x0000da0002067a10 */ /* 0x000fc80007f1e0ff */
[----:B------:R-:W-:-:S05]  /*2ce0*/  IADD3.X R7, RZ, c[0x0][0x36c], RZ, P0, !PT ;  /* 0x0000db00ff077a10 */ /* 0x000fca00007fe4ff */
[----:B------:R0:W5:Y:S01]  /*2cf0*/  LDG.E.U8 R4, [R6.64] ;  /* 0x0000000406047981 */ /* 0x000162000c1e1100 */
[----:B------:R-:W-:Y:S01]  /*2d00*/  IADD3 R2, P0, R0, c[0x0][0x360], RZ ;  /* 0x0000d80000027a10 */ /* 0x000fe20007f1e0ff */
[----:B------:R-:W-:Y:S01]  /*2d10*/  IMAD.U32 R13, RZ, RZ, UR6 ;  /* 0x00000006ff0d7e24 */ /* 0x000fe2000f8e00ff */
[----:B------:R-:W-:Y:S02]  /*2d20*/  MOV R12, 0x2d50 ;  /* 0x00002d50000c7802 */ /* 0x000fe40000000f00 */
[----:B------:R-:W-:-:S04]  /*2d30*/  IADD3.X R3, RZ, c[0x0][0x364], RZ, P0, !PT ;  /* 0x0000d900ff037a10 */ /* 0x000fc800007fe4ff */
[----:B0----5:R-:W-:Y:S05]  /*2d40*/  CALL.REL.NOINC `($__internal_26_$__cuda_sm20_rem_u16) ;  /* 0x00000f2000007944 */ /* 0x021fea0003c00000 */
[----:B------:R0:W-:Y:S01]  /*2d50*/  STG.E.U8 [R2.64], R13 ;  /* 0x0000000d02007986 */ /* 0x0001e2000c101104 */
[----:B------:R-:W-:-:S03]  /*2d60*/  IADD3 R5, R5, 0x80, RZ ;  /* 0x0000008005057810 */ /* 0x000fc60007ffe0ff */
.L_x_24321:
[----:B0-----:R-:W-:Y:S05]  /*2d70*/  BSYNC B0 ;  /* 0x0000000000007941 */ /* 0x001fea0003800000 */
.L_x_24320:
[----:B------:R-:W-:-:S13]  /*2d80*/  ISETP.GE.AND P0, PT, R5, c[0x0][0x160], PT ;  /* 0x0000580005007a0c */ /* 0x000fda0003f06270 */
[----:B------:R-:W-:Y:S05]  /*2d90*/  @P0 EXIT ;  /* 0x000000000000094d */ /* 0x000fea0003800000 */
        /* <DEDUP_REMOVED lines=227> */
.L_x_24324:
[----:B------:R-:W-:-:S04]  /*3bd0*/  IADD3 R4, P0, R2, c[0x0][0x368], RZ ;  /* 0x0000da0002047a10 */ /* 0x000fc80007f1e0ff */
[----:B------:R-:W-:-:S05]  /*3be0*/  IADD3.X R5, RZ, c[0x0][0x36c], RZ, P0, !PT ;  /* 0x0000db00ff057a10 */ /* 0x000fca00007fe4ff */
[----:B------:R0:W5:Y:S01]  /*3bf0*/  LDG.E.U8 R4, [R4.64] ;  /* 0x0000000404047981 */ /* 0x000162000c1e1100 */
[----:B------:R-:W-:Y:S02]  /*3c00*/  IADD3 R2, P0, R0, c[0x0][0x360], RZ ;  /* 0x0000d80000027a10 */ /* 0x000fe40007f1e0ff */
[----:B------:R-:W-:Y:S02]  /*3c10*/  MOV R13, UR6 ;  /* 0x00000006000d7c02 */ /* 0x000fe40008000f00 */
[----:B------:R-:W-:Y:S02]  /*3c20*/  IADD3.X R3, RZ, c[0x0][0x364], RZ, P0, !PT ;  /* 0x0000d900ff037a10 */ /* 0x000fe400007fe4ff */
[----:B------:R-:W-:Y:S02]  /*3c30*/  MOV R12, 0x3c50 ;  /* 0x00003c50000c7802 */ /* 0x000fe40000000f00 */
[----:B0----5:R-:W-:Y:S05]  /*3c40*/  CALL.REL.NOINC `($__internal_26_$__cuda_sm20_rem_u16) ;  /* 0x0000002000007944 */ /* 0x021fea0003c00000 */
[----:B------:R-:W-:Y:S01]  /*3c50*/  STG.E.U8 [R2.64], R13 ;  /* 0x0000000d02007986 */ /* 0x000fe2000c101104 */
[----:B------:R-:W-:Y:S05]  /*3c60*/  EXIT ;  /* 0x000000000000794d */ /* 0x000fea0003800000 */
        .weak           $__internal_26_$__cuda_sm20_rem_u16
        .type           $__internal_26_$__cuda_sm20_rem_u16,@function
        .size           $__internal_26_$__cuda_sm20_rem_u16,(.L_x_50471 - $__internal_26_$__cuda_sm20_rem_u16)
$__internal_26_$__cuda_sm20_rem_u16:
[----:B------:R-:W0:Y:S01]  /*3c70*/  I2F.U16 R8, R13 ;  /* 0x0000000d00087306 */ /* 0x000e220000101000 */
[----:B------:R-:W-:Y:S02]  /*3c80*/  MOV R9, 0x4b800000 ;  /* 0x4b80000000097802 */ /* 0x000fe40000000f00 */
[----:B0-----:R-:W-:-:S02]  /*3c90*/  FSETP.GEU.AND P1, PT, |R8|, 1.175494350822287508e-38, PT ;  /* 0x008000000800780b */ /* 0x001fc40003f2e200 */
        /* <DEDUP_REMOVED lines=9> */
[----:B------:R-:W-:Y:S01]  /*3d30*/  FMUL.RZ R11, R8, R9 ;  /* 0x00000009080b7220 */ /* 0x000fe2000040c000 */
[----:B------:R-:W-:-:S05]  /*3d40*/  HFMA2.MMA R9, -RZ, RZ, 0, 0 ;  /* 0x00000000ff097435 */ /* 0x000fca00000001ff */
[----:B------:R-:W0:Y:S02]  /*3d50*/  F2I.U32.TRUNC.NTZ R11, R11 ;  /* 0x0000000b000b7305 */ /* 0x000e24000020f000 */
[----:B0-----:R-:W-:-:S04]  /*3d60*/  LOP3.LUT R8, R11, 0xffff, RZ, 0xc0, !PT ;  /* 0x0000ffff0b087812 */ /* 0x001fc800078ec0ff */
[----:B------:R-:W-:-:S05]  /*3d70*/  IADD3 R8, -R8, RZ, RZ ;  /* 0x000000ff08087210 */ /* 0x000fca0007ffe1ff */
[----:B------:R-:W-:Y:S01]  /*3d80*/  IMAD R13, R13, R8, R4 ;  /* 0x000000080d0d7224 */ /* 0x000fe200078e0204 */
[----:B------:R-:W-:Y:S02]  /*3d90*/  MOV R8, R12 ;  /* 0x0000000c00087202 */ /* 0x000fe40000000f00 */
[----:B------:R-:W-:Y:S02]  /*3da0*/  @!P0 MOV R13, 0xffffffff ;  /* 0xffffffff000d8802 */ /* 0x000fe40000000f00 */
[----:B------:R-:W-:Y:S05]  /*3db0*/  RET.REL.NODEC R8 `(_ZN2at6native18elementwise_kernelILi128ELi4EZNS0_22gpu_kernel_impl_nocastINS0_13BUnaryFunctorIhhhZZZNS0_16fmod_kernel_cudaERNS_18TensorIteratorBaseEENKUlvE_clEvENKUlvE_clEvEUlhhE_EEEEvS5_RKT_EUliE_EEviT1_) ;  /* 0xffffc24008007950 */ /* 0x000fea0003c3ffff */
.L_x_24325:
        /* <DEDUP_REMOVED lines=12> */
.L_x_50471:


//--------------------- .text._ZN2at6native27unrolled_elementwise_kernelINS0_13BUnaryFunctorIhhhZZZNS0_16fmod_kernel_cudaERNS_18TensorIteratorBaseEENKUlvE_clEvENKUlvE_clEvEUlhhE_EESt5arrayIPcLm2EELi4E23TrivialOffsetCalculatorILi1EjESD_NS0_6memory15LoadWithoutCastENSE_16StoreWithoutCastEEEviT_T0_T2_T3_T4_T5_ --------------------------
	.section	.text._ZN2at6native27unrolled_elementwise_kernelINS0_13BUnaryFunctorIhhhZZZNS0_16fmod_kernel_cudaERNS_18TensorIteratorBaseEENKUlvE_clEvENKUlvE_clEvEUlhhE_EESt5arrayIPcLm2EELi4E23TrivialOffsetCalculatorILi1EjESD_NS0_6memory15LoadWithoutCastENSE_16StoreWithoutCastEEEviT_T0_T2_T3_T4_T5_,"ax",@progbits
	.sectioninfo	@"SHI_REGISTERS=18"
	.align	128
        .global         _ZN2at6native27unrolled_elementwise_kernelINS0_13BUnaryFunctorIhhhZZZNS0_16fmod_kernel_cudaERNS_18TensorIteratorBaseEENKUlvE_clEvENKUlvE_clEvEUlhhE_EESt5arrayIPcLm2EELi4E23TrivialOffsetCalculatorILi1EjESD_NS0_6memory15LoadWithoutCastENSE_16StoreWithoutCastEEEviT_T0_T2_T3_T4_T5_
        .type           _ZN2at6native27unrolled_elementwise_kernelINS0_13BUnaryFunctorIhhhZZZNS0_16fmod_kernel_cudaERNS_18TensorIteratorBaseEENKUlvE_clEvENKUlvE_clEvEUlhhE_EESt5arrayIPcLm2EELi4E23TrivialOffsetCalculatorILi1EjESD_NS0_6memory15LoadWithoutCastENSE_16StoreWithoutCastEEEviT_T0_T2_T3_T4_T5_,@function
        .size           _ZN2at6native27unrolled_elementwise_kernelINS0_13BUnaryFunctorIhhhZZZNS0_16fmod_kernel_cudaERNS_18TensorIteratorBaseEENKUlvE_clEvENKUlvE_clEvEUlhhE_EESt5arrayIPcLm2EELi4E23TrivialOffsetCalculatorILi1EjESD_NS0_6memory15LoadWithoutCastENSE_16StoreWithoutCastEEEviT_T0_T2_T3_T4_T5_,(.L_x_50472 - _ZN2at6native27unrolled_elementwise_kernelINS0_13BUnaryFunctorIhhhZZZNS0_16fmod_kernel_cudaERNS_18TensorIteratorBaseEENKUlvE_clEvENKUlvE_clEvEUlhhE_EESt5arrayIPcLm2EELi4E23TrivialOffsetCalculatorILi1EjESD_NS0_6memory15LoadWithoutCastENSE_16StoreWithoutCastEEEviT_T0_T2_T3_T4_T5_)
        .other          _ZN2at6native27unrolled_elementwise_kernelINS0_13BUnaryFunctorIhhhZZZNS0_16fmod_kernel_cudaERNS_18TensorIteratorBaseEENKUlvE_clEvENKUlvE_clEvEUlhhE_EESt5arrayIPcLm2EELi4E23TrivialOffsetCalculatorILi1EjESD_NS0_6memory15LoadWithoutCastENSE_16StoreWithoutCastEEEviT_T0_T2_T3_T4_T5_,@"STO_CUDA_ENTRY STV_DEFAULT"
_ZN2at6native27unrolled_elementwise_kernelINS0_13BUnaryFunctorIhhhZZZNS0_16fmod_kernel_cudaERNS_18TensorIteratorBaseEENKUlvE_clEvENKUlvE_clEvEUlhhE_EESt5arrayIPcLm2EELi4E23TrivialOffsetCalculatorILi1EjESD_NS0_6memory15LoadWithoutCastENSE_16StoreWithoutCastEEEviT_T0_T2_T3_T4_T5_:
.text._ZN2at6native27unrolled_elementwise_kernelINS0_13BUnaryFunctorIhhhZZZNS0_16fmod_kernel_cudaERNS_18TensorIteratorBaseEENKUlvE_clEvENKUlvE_clEvEUlhhE_EESt5arrayIPcLm2EELi4E23TrivialOffsetCalculatorILi1EjESD_NS0_6memory15LoadWithoutCastENSE_16StoreWithoutCastEEEviT_T0_T2_T3_T4_T5_:
        /* <DEDUP_REMOVED lines=12> */
[----:B------:R-:W-:-:S05]  /*00c0*/  @!P0 IADD3 R8, P4, R8, c[0x0][0x170], RZ ;  /* 0x00005c0008088a10 */ /* 0x000fca0007f9e0ff */
[----:B------:R-:W-:Y:S01]  /*00d0*/  @!P0 IMAD.X R9, RZ, RZ, c[0x0][0x174], P4 ;  /* 0x00005d00ff098624 */ /* 0x000fe200020e06ff */
[----:B------:R-:W-:Y:S02]  /*00e0*/  PRMT R6, RZ, 0x7610, R6 ;  /* 0x00007610ff067816 */ /* 0x000fe40000000006 */
[----:B------:R-:W-:Y:S02]  /*00f0*/  PRMT R4, RZ, 0x7610, R4 ;  /* 0x00007610ff047816 */ /* 0x000fe40000000004 */
[----:B------:R0:W5:Y:S01]  /*0100*/  @!P0 LDG.E.U8 R7, [R8.64] ;  /* 0x0000000408078981 */ /* 0x000162000c1e1100 */
[----:B------:R-:W-:Y:S01]  /*0110*/  @!P3 IMAD R12, R0, 0x200, R5 ;  /* 0x00000200000cb824 */ /* 0x000fe200078e0205 */
[----:B------:R-:W-:-:S04]  /*0120*/  @!P3 IADD3 R5, R5, 0x80, RZ ;  /* 0x000000800505b810 */ /* 0x000fc80007ffe0ff */
[----:B------:R-:W-:-:S13]  /*0130*/  ISETP.GE.AND P2, PT, R5, R2, PT ;  /* 0x000000020500720c */ /* 0x000fda0003f46270 */
[----:B------:R-:W-:Y:S01]  /*0140*/  @!P2 IMAD R14, R0, 0x200, R5 ;  /* 0x00000200000ea824 */ /* 0x000fe200078e0205 */
[----:B------:R-:W-:-:S04]  /*0150*/  @!P2 IADD3 R5, R5, 0x80, RZ ;  /* 0x000000800505a810 */ /* 0x000fc80007ffe0ff */
[----:B------:R-:W-:Y:S02]  /*0160*/  ISETP.GE.AND P1, PT, R5, R2, PT ;  /* 0x000000020500720c */ /* 0x000fe40003f26270 */
[----:B------:R-:W-:Y:S02]  /*0170*/  @!P3 IADD3 R12, P5, R12, c[0x0][0x170], RZ ;  /* 0x00005c000c0cba10 */ /* 0x000fe40007fbe0ff */
[----:B------:R-:W-:-:S03]  /*0180*/  @!P2 IADD3 R14, P4, R14, c[0x0][0x170], RZ ;  /* 0x00005c000e0eaa10 */ /* 0x000fc60007f9e0ff */
[----:B------:R-:W-:-:S06]  /*0190*/  @!P3 IMAD.X R13, RZ, RZ, c[0x0][0x174], P5 ;  /* 0x00005d00ff0db624 */ /* 0x000fcc00028e06ff */
[--C-:B------:R-:W-:Y:S01]  /*01a0*/  @!P1 IMAD R10, R0, 0x200, R5.reuse ;  /* 0x00000200000a9824 */ /* 0x100fe200078e0205 */
[----:B------:R-:W-:-:S04]  /*01b0*/  PRMT R5, RZ, 0x7610, R5 ;  /* 0x00007610ff057816 */ /* 0x000fc80000000005 */
[----:B------:R-:W-:Y:S01]  /*01c0*/  @!P1 IADD3 R10, P5, R10, c[0x0][0x170], RZ ;  /* 0x00005c000a0a9a10 */ /* 0x000fe20007fbe0ff */
[----:B------:R-:W-:Y:S01]  /*01d0*/  @!P2 IMAD.X R15, RZ, RZ, c[0x0][0x174], P4 ;  /* 0x00005d00ff0fa624 */ /* 0x000fe200020e06ff */
[----:B------:R0:W5:Y:S03]  /*01e0*/  @!P3 LDG.E.U8 R5, [R12.64] ;  /* 0x000000040c05b981 */ /* 0x000166000c1e1100 */
[----:B------:R-:W-:Y:S01]  /*01f0*/  @!P1 IMAD.X R11, RZ, RZ, c[0x0][0x174], P5 ;  /* 0x00005d00ff0b9624 */ /* 0x000fe200028e06ff */
[----:B------:R0:W5:Y:S04]  /*0200*/  @!P2 LDG.E.U8 R6, [R14.64] ;  /* 0x000000040e06a981 */ /* 0x000168000c1e1100 */
[----:B------:R0:W5:Y:S01]  /*0210*/  @!P1 LDG.E.U8 R4, [R10.64] ;  /* 0x000000040a049981 */ /* 0x000162000c1e1100 */
[----:B------:R-:W-:Y:S01]  /*0220*/  ULDC.U8 UR6, c[0x0][0x165] ;  /* 0x0000594000067ab9 */ /* 0x000fe20000000000 */
[----:B------:R-:W-:Y:S01]  /*0230*/  BSSY B0, `(.L_x_24326) ;  /* 0x0000007000007945 */ /* 0x000fe20003800000 */
[----:B------:R-:W-:Y:S05]  /*0240*/  @P0 BRA `(.L_x_24327) ;  /* 0x0000005000000947 */ /* 0x000fea0003800000 */
[----:B0----5:R-:W-:Y:S01]  /*0250*/  LOP3.LUT R12, R7, 0xff, RZ, 0xc0, !PT ;  /* 0x000000ff070c7812 */ /* 0x021fe200078ec0ff */
[----:B------:R-:W-:Y:S01]  /*0260*/  IMAD.U32 R13, RZ, RZ, UR6 ;  /* 0x00000006ff0d7e24 */ /* 0x000fe2000f8e00ff */
[----:B------:R-:W-:-:S02]  /*0270*/  MOV R14, 0x290 ;  /* 0x00000290000e7802 */ /* 0x000fc40000000f00 */
[----:B------:R-:W-:Y:S05]  /*0280*/  CALL.REL.NOINC `($__internal_27_$__cuda_sm20_rem_u16) ;  /* 0x000003b000007944 */ /* 0x000fea0003c00000 */
[----:B------:R-:W-:Y:S02]  /*0290*/  IMAD.MOV.U32 R7, RZ, RZ, R13 ;  /* 0x000000ffff077224 */ /* 0x000fe400078e000d */
.L_x_24327:
[----:B------:R-:W-:Y:S05]  /*02a0*/  BSYNC B0 ;  /* 0x0000000000007941 */ /* 0x000fea0003800000 */
.L_x_24326:
[----:B0-----:R-:W-:Y:S01]  /*02b0*/  IADD3 R9, R3, 0x80, RZ ;  /* 0x0000008003097810 */ /* 0x001fe20007ffe0ff */
[----:B------:R-:W-:Y:S03]  /*02c0*/  BSSY B0, `(.L_x_24328) ;  /* 0x0000008000007945 */ /* 0x000fe60003800000 */
[----:B------:R-:W-:-:S13]  /*02d0*/  ISETP.GE.AND P1, PT, R9, R2, PT ;  /* 0x000000020900720c */ /* 0x000fda0003f26270 */
[----:B------:R-:W-:Y:S05]  /*02e0*/  @P1 BRA `(.L_x_24329) ;  /* 0x0000005000001947 */ /* 0x000fea0003800000 */
[----:B-----5:R-:W-:Y:S01]  /*02f0*/  LOP3.LUT R12, R5, 0xff, RZ, 0xc0, !PT ;  /* 0x000000ff050c7812 */ /* 0x020fe200078ec0ff */
[----:B------:R-:W-:Y:S01]  /*0300*/  IMAD.U32 R13, RZ, RZ, UR6 ;  /* 0x00000006ff0d7e24 */ /* 0x000fe2000f8e00ff */
[----:B------:R-:W-:Y:S02]  /*0310*/  MOV R14, 0x330 ;  /* 0x00000330000e7802 */ /* 0x000fe40000000f00 */
[----:B------:R-:W-:Y:S05]  /*0320*/  CALL.REL.NOINC `($__internal_27_$__cuda_sm20_rem_u16) ;  /* 0x0000031000007944 */ /* 0x000fea0003c00000 */
[----:B------:R-:W-:Y:S02]  /*0330*/  IMAD.MOV.U32 R5, RZ, RZ, R13 ;  /* 0x000000ffff057224 */ /* 0x000fe400078e000d */
.L_x_24329:
[----:B------:R-:W-:Y:S05]  /*0340*/  BSYNC B0 ;  /* 0x0000000000007941 */ /* 0x000fea0003800000 */
.L_x_24328:
[----:B------:R-:W-:Y:S01]  /*0350*/  IADD3 R9, R3, 0x100, RZ ;  /* 0x0000010003097810 */ /* 0x000fe20007ffe0ff */
        /* <DEDUP_REMOVED lines=8> */
.L_x_24331:
[----:B------:R-:W-:Y:S05]  /*03e0*/  BSYNC B0 ;  /* 0x0000000000007941 */ /* 0x000fea0003800000 */
.L_x_24330:
        /* <DEDUP_REMOVED lines=8> */
.L_x_24333:
[----:B------:R-:W-:Y:S05]  /*0470*/  BSYNC B0 ;  /* 0x0000000000007941 */ /* 0x000fea0003800000 */
.L_x_24332:
[----:B------:R-:W0:Y:S01]  /*0480*/  @!P0 S2R R9, SR_TID.X ;  /* 0x0000000000098919 */ /* 0x000e220000002100 */
[----:B------:R-:W-:Y:S01]  /*0490*/  BSSY B0, `(.L_x_24334) ;  /* 0x0000013000007945 */ /* 0x000fe20003800000 */
[----:B0-----:R-:W-:Y:S01]  /*04a0*/  @!P0 IMAD R8, R0, 0x200, R9 ;  /* 0x0000020000088824 */ /* 0x001fe200078e0209 */
[----:B------:R-:W-:-:S04]  /*04b0*/  @!P0 IADD3 R3, R9, 0x80, RZ ;  /* 0x0000008009038810 */ /* 0x000fc80007ffe0ff */
[----:B------:R-:W-:Y:S02]  /*04c0*/  @!P0 IADD3 R8, P2, R8, c[0x0][0x168], RZ ;  /* 0x00005a0008088a10 */ /* 0x000fe40007f5e0ff */
[----:B------:R-:W-:-:S03]  /*04d0*/  ISETP.GE.AND P1, PT, R3, R2, PT ;  /* 0x000000020300720c */ /* 0x000fc60003f26270 */
[----:B------:R-:W-:-:S05]  /*04e0*/  @!P0 IMAD.X R9, RZ, RZ, c[0x0][0x16c], P2 ;  /* 0x00005b00ff098624 */ /* 0x000fca00010e06ff */
[----:B-----5:R0:W-:Y:S05]  /*04f0*/  @!P0 STG.E.U8 [R8.64], R7 ;  /* 0x0000000708008986 */ /* 0x0201ea000c101104 */
        /* <DEDUP_REMOVED lines=12> */
.L_x_24335:
[----:B------:R-:W-:Y:S05]  /*05c0*/  BSYNC B0 ;  /* 0x0000000000007941 */ /* 0x000fea0003800000 */
.L_x_24334:
[----:B------:R-:W-:-:S13]  /*05d0*/  ISETP.GE.AND P0, PT, R3, R2, PT ;  /* 0x000000020300720c */ /* 0x000fda0003f06270 */
[----:B------:R-:W-:Y:S05]  /*05e0*/  @P0 EXIT ;  /* 0x000000000000094d */ /* 0x000fea0003800000 */
[----:B------:R-:W-:-:S05]  /*05f0*/  IMAD R3, R0, 0x200, R3 ;  /* 0x0000020000037824 */ /* 0x000fca00078e0203 */
[----:B------:R-:W-:-:S05]  /*0600*/  IADD3 R2, P0, R3, c[0x0][0x168], RZ ;  /* 0x00005a0003027a10 */ /* 0x000fca0007f1e0ff */
[----:B------:R-:W-:-:S05]  /*0610*/  IMAD.X R3, RZ, RZ, c[0x0][0x16c], P0 ;  /* 0x00005b00ff037624 */ /* 0x000fca00000e06ff */
[----:B------:R-:W-:Y:S01]  /*0620*/  STG.E.U8 [R2.64], R13 ;  /* 0x0000000d02007986 */ /* 0x000fe2000c101104 */
[----:B------:R-:W-:Y:S05]  /*0630*/  EXIT ;  /* 0x000000000000794d */ /* 0x000fea0003800000 */
        .weak           $__internal_27_$__cuda_sm20_rem_u16
        .type           $__internal_27_$__cuda_sm20_rem_u16,@function
        .size           $__internal_27_$__cuda_sm20_rem_u16,(.L_x_50472 - $__internal_27_$__cuda_sm20_rem_u16)
$__internal_27_$__cuda_sm20_rem_u16:
        /* <DEDUP_REMOVED lines=20> */
[----:B------:R-:W-:Y:S05]  /*0780*/  RET.REL.NODEC R8 `(_ZN2at6native27unrolled_elementwise_kernelINS0_13BUnaryFunctorIhhhZZZNS0_16fmod_kernel_cudaERNS_18TensorIteratorBaseEENKUlvE_clEvENKUlvE_clEvEUlhhE_EESt5arrayIPcLm2EELi4E23TrivialOffsetCalculatorILi1EjESD_NS0_6memory15LoadWithoutCastENSE_16StoreWithoutCastEEEviT_T0_T2_T3_T4_T5_) ;  /* 0xfffff87008007950 */ /* 0x000fea0003c3ffff */
.L_x_24336:
        /* <DEDUP_REMOVED lines=15> */
.L_x_50472:


//--------------------- .text._ZN2at6native29vectorized_elementwise_kernelILi2ENS0_13BUnaryFunctorIhhhZZZNS0_16fmod_kernel_cudaERNS_18TensorIteratorBaseEENKUlvE_clEvENKUlvE_clEvEUlhhE_EESt5arrayIPcLm2EEEEviT0_T1_ --------------------------
	.section	.text._ZN2at6native29vectorized_elementwise_kernelILi2ENS0_13BUnaryFunctorIhhhZZZNS0_16fmod_kernel_cudaERNS_18TensorIteratorBaseEENKUlvE_clEvENKUlvE_clEvEUlhhE_EESt5arrayIPcLm2EEEEviT0_T1_,"ax",@progbits
	.sectioninfo	@"SHI_REGISTERS=28"
	.align	128
        .global         _ZN2at6native29vectorized_elementwise_kernelILi2ENS0_13BUnaryFunctorIhhhZZZNS0_16fmod_kernel_cudaERNS_18TensorIteratorBaseEENKUlvE_clEvENKUlvE_clEvEUlhhE_EESt5arrayIPcLm2EEEEviT0_T1_
        .type           _ZN2at6native29vectorized_elementwise_kernelILi2ENS0_13BUnaryFunctorIhhhZZZNS0_16fmod_kernel_cudaERNS_18TensorIteratorBaseEENKUlvE_clEvENKUlvE_clEvEUlhhE_EESt5arrayIPcLm2EEEEviT0_T1_,@function
        .size           _ZN2at6native29vectorized_elementwise_kernelILi2ENS0_13BUnaryFunctorIhhhZZZNS0_16fmod_kernel_cudaERNS_18TensorIteratorBaseEENKUlvE_clEvENKUlvE_clEvEUlhhE_EESt5arrayIPcLm2EEEEviT0_T1_,(.L_x_50473 - _ZN2at6native29vectorized_elementwise_kernelILi2ENS0_13BUnaryFunctorIhhhZZZNS0_16fmod_kernel_cudaERNS_18TensorIteratorBaseEENKUlvE_clEvENKUlvE_clEvEUlhhE_EESt5arrayIPcLm2EEEEviT0_T1_)
        .other          _ZN2at6native29vectorized_elementwise_kernelILi2ENS0_13BUnaryFunctorIhhhZZZNS0_16fmod_kernel_cudaERNS_18TensorIteratorBaseEENKUlvE_clEvENKUlvE_clEvEUlhhE_EESt5arrayIPcLm2EEEEviT0_T1_,@"STO_CUDA_ENTRY STV_DEFAULT"
_ZN2at6native29vectorized_elementwise_kernelILi2ENS0_13BUnaryFunctorIhhhZZZNS0_16fmod_kernel_cudaERNS_18TensorIteratorBaseEENKUlvE_clEvENKUlvE_clEvEUlhhE_EESt5arrayIPcLm2EEEEviT0_T1_:
.text._ZN2at6native29vectorized_elementwise_kernelILi2ENS0_13BUnaryFunctorIhhhZZZNS0_16fmod_kernel_cudaERNS_18TensorIteratorBaseEENKUlvE_clEvENKUlvE_clEvEUlhhE_EESt5arrayIPcLm2EEEEviT0_T1_:
[----:B------:R-:W-:Y:S02]  /*0000*/  IMAD.MOV.U32 R1, RZ, RZ, c[0x0][0x28] ;  /* 0x00000a00ff017624 */ /* 0x000fe400078e00ff */
[----:B------:R-:W0:Y:S01]  /*0010*/  S2R R5, SR_CTAID.X ;  /* 0x0000000000057919 */ /* 0x000e220000002500 */
[----:B------:R-:W-:Y:S02]  /*0020*/  ULDC.64 UR4, c[0x0][0x118] ;  /* 0x0000460000047ab9 */ /* 0x000fe40000000a00 */
[----:B------:R-:W-:Y:S01]  /*0030*/  ULDC.U8 UR6, c[0x0][0x165] ;  /* 0x0000594000067ab9 */ /* 0x000fe20000000000 */
[----:B0-----:R-:W-:-:S05]  /*0040*/  IMAD.SHL.U32 R5, R5, 0x400, RZ ;  /* 0x0000040005057824 */ /* 0x001fca00078e00ff */
[----:B------:R-:W-:-:S04]  /*0050*/  IADD3 R3, -R5, c[0x0][0x160], RZ ;  /* 0x0000580005037a10 */ /* 0x000fc80007ffe1ff */
[----:B------:R-:W-:-:S13]  /*0060*/  ISETP.GE.U32.AND P0, PT, R3, 0x400, PT ;  /* 0x000004000300780c */ /* 0x000fda0003f06070 */
[----:B------:R-:W-:Y:S05]  /*0070*/  @!P0 BRA `(.L_x_24337) ;  /* 0x000003f000008947 */ /* 0x000fea0003800000 */
[----:B------:R-:W0:Y:S01]  /*0080*/  S2R R11, SR_TID.X ;  /* 0x00000000000b7919 */ /* 0x000e220000002100 */
[----:B------:R-:W-:-:S04]  /*0090*/  IADD3 R12, P0, R5, c[0x0][0x170], RZ ;  /* 0x00005c00050c7a10 */ /* 0x000fc80007f1e0ff */
[----:B------:R-:W-:-:S05]  /*00a0*/  LEA.HI.X.SX32 R13, R5, c[0x0][0x174], 0x1, P0 ;  /* 0x00005d00050d7a11 */ /* 0x000fca00000f0eff */
[----:B0-----:R-:W-:-:S05]  /*00b0*/  IMAD.WIDE.U32 R12, R11, 0x2, R12 ;  /* 0x000000020b0c7825 */ /* 0x001fca00078e000c */
[----:B------:R0:W2:Y:S04]  /*00c0*/  LDG.E.U16 R6, [R12.64+0x200] ;  /* 0x000200040c067981 */ /* 0x0000a8000c1e1500 */
[----:B------:R0:W3:Y:S04]  /*00d0*/  LDG.E.U16 R7, [R12.64] ;  /* 0x000000040c077981 */ /* 0x0000e8000c1e1500 */
[----:B------:R0:W4:Y:S04]  /*00e0*/  LDG.E.U16 R3, [R12.64+0x100] ;  /* 0x000100040c037981 */ /* 0x000128000c1e1500 */
[----:B------:R0:W5:Y:S01]  /*00f0*/  LDG.E.U16 R15, [R12.64+0x300] ;  /* 0x000300040c0f7981 */ /* 0x000162000c1e1500 */
[----:B------:R-:W-:Y:S01]  /*0100*/  IADD3 R8, P0, R5, c[0x0][0x168], RZ ;  /* 0x00005a0005087a10 */ /* 0x000fe20007f1e0ff */
[----:B------:R-:W-:-:S04]  /*0110*/  IMAD.U32 R10, RZ, RZ, UR6 ;  /* 0x00000006ff0a7e24 */ /* 0x000fc8000f8e00ff */
[----:B------:R-:W-:-:S04]  /*0120*/  IMAD.X R9, RZ, RZ, c[0x0][0x16c], P0 ;  /* 0x00005b00ff097624 */ /* 0x000fc800000e06ff */
[----:B------:R-:W-:Y:S01]  /*0130*/  IMAD.WIDE R8, R11, 0x2, R8 ;  /* 0x000000020b087825 */ /* 0x000fe200078e0208 */
[----:B0-----:R-:W-:Y:S02]  /*0140*/  MOV R12, 0x1e0 ;  /* 0x000001e0000c7802 */ /* 0x001fe40000000f00 */
[C---:B--2---:R-:W-:Y:S02]  /*0150*/  PRMT R4, R6.reuse, 0x7770, RZ ;  /* 0x0000777006047816 */ /* 0x044fe400000000ff */
[----:B------:R-:W-:Y:S02]  /*0160*/  PRMT R5, R6, 0x7771, RZ ;  /* 0x0000777106057816 */ /* 0x000fe400000000ff */
[C---:B---3--:R-:W-:Y:S02]  /*0170*/  PRMT R0, R7.reuse, 0x7770, RZ ;  /* 0x0000777007007816 */ /* 0x048fe400000000ff */
[----:B------:R-:W-:Y:S02]  /*0180*/  PRMT R7, R7, 0x7771, RZ ;  /* 0x0000777107077816 */ /* 0x000fe400000000ff */
[----:B----4-:R-:W-:-:S02]  /*0190*/  PRMT R2, R3, 0x7770, RZ ;  /* 0x0000777003027816 */ /* 0x010fc400000000ff */
[----:B------:R-:W-:Y:S02]  /*01a0*/  PRMT R3, R3, 0x7771, RZ ;  /* 0x0000777103037816 */ /* 0x000fe400000000ff */
[C---:B-----5:R-:W-:Y:S02]  /*01b0*/  PRMT R6, R15.reuse, 0x7770, RZ ;  /* 0x000077700f067816 */ /* 0x060fe400000000ff */
[----:B------:R-:W-:Y:S02]  /*01c0*/  PRMT R15, R15, 0x7771, RZ ;  /* 0x000077710f0f7816 */ /* 0x000fe400000000ff */
[----:B------:R-:W-:Y:S05]  /*01d0*/  CALL.REL.NOINC `($__internal_28_$__cuda_sm20_rem_u16) ;  /* 0x00000eb000007944 */ /* 0x000fea0003c00000 */
[----:B------:R-:W-:Y:S01]  /*01e0*/  IMAD.MOV.U32 R18, RZ, RZ, R13 ;  /* 0x000000ffff127224 */ /* 0x000fe200078e000d */
[----:B------:R-:W-:Y:S01]  /*01f0*/  MOV R12, 0x230 ;  /* 0x00000230000c7802 */ /* 0x000fe20000000f00 */
[----:B------:R-:W-:Y:S02]  /*0200*/  IMAD.MOV.U32 R7, RZ, RZ, R0 ;  /* 0x000000ffff077224 */ /* 0x000fe400078e0000 */
[----:B------:R-:W-:Y:S02]  /*0210*/  IMAD.U32 R10, RZ, RZ, UR6 ;  /* 0x00000006ff0a7e24 */ /* 0x000fe4000f8e00ff */
[----:B------:R-:W-:Y:S05]  /*0220*/  CALL.REL.NOINC `($__internal_28_$__cuda_sm20_rem_u16) ;  /* 0x00000e6000007944 */ /* 0x000fea0003c00000 */
[----:B------:R-:W-:Y:S01]  /*0230*/  PRMT R11, R18, 0x7604, R13 ;  /* 0x00007604120b7816 */ /* 0x000fe2000000000d */
[----:B------:R-:W-:Y:S01]  /*0240*/  IMAD.MOV.U32 R7, RZ, RZ, R3 ;  /* 0x000000ffff077224 */ /* 0x000fe200078e0003 */
[----:B------:R-:W-:Y:S01]  /*0250*/  MOV R12, 0x290 ;  /* 0x00000290000c7802 */ /* 0x000fe20000000f00 */
[----:B------:R-:W-:-:S02]  /*0260*/  IMAD.U32 R10, RZ, RZ, UR6 ;  /* 0x00000006ff0a7e24 */ /* 0x000fc4000f8e00ff */
[----:B------:R0:W-:Y:S04]  /*0270*/  STG.E.U16 [R8.64], R11 ;  /* 0x0000000b08007986 */ /* 0x0001e8000c101504 */
[----:B0-----:R-:W-:Y:S05]  /*0280*/  CALL.REL.NOINC `($__internal_28_$__cuda_sm20_rem_u16) ;  /* 0x00000e0000007944 */ /* 0x001fea0003c00000 */
        /* <DEDUP_REMOVED lines=8> */
[----:B------:R-:W-:Y:S02]  /*0310*/  IMAD.U32 R10, RZ, RZ, UR6 ;  /* 0x00000006ff0a7e24 */ /* 0x000fe4000f8e00ff */
[----:B------:R0:W-:Y:S04]  /*0320*/  STG.E.U16 [R8.64+0x100], R3 ;  /* 0x0001000308007986 */ /* 0x0001e8000c101504 */
[----:B0-----:R-:W-:Y:S05]  /*0330*/  CALL.REL.NOINC `($__internal_28_$__cuda_sm20_rem_u16) ;  /* 0x00000d5000007944 */ /* 0x001fea0003c00000 */
[----:B------:R-:W-:Y:S01]  /*0340*/  IMAD.MOV.U32 R0, RZ, RZ, R13 ;  /* 0x000000ffff007224 */ /* 0x000fe200078e000d */
[----:B------:R-:W-:Y:S01]  /*0350*/  MOV R12, 0x390 ;  /* 0x00000390000c7802 */ /* 0x000fe20000000f00 */
[----:B------:R-:W-:-:S02]  /*0360*/  IMAD.MOV.U32 R7, RZ, RZ, R4 ;  /* 0x000000ffff077224 */ /* 0x000fc400078e0004 */
        /* <DEDUP_REMOVED lines=10> */
[----:B------:R-:W-:Y:S02]  /*0410*/  IMAD.MOV.U32 R7, RZ, RZ, R6 ;  /* 0x000000ffff077224 */ /* 0x000fe400078e0006 */
[----:B------:R-:W-:Y:S02]  /*0420*/  IMAD.U32 R10, RZ, RZ, UR6 ;  /* 0x00000006ff0a7e24 */ /* 0x000fe4000f8e00ff */
[----:B------:R-:W-:Y:S05]  /*0430*/  CALL.REL.NOINC `($__internal_28_$__cuda_sm20_rem_u16) ;  /* 0x00000c5000007944 */ /* 0x000fea0003c00000 */
[----:B------:R-:W-:-:S05]  /*0440*/  PRMT R3, R0, 0x7604, R13 ;  /* 0x0000760400037816 */ /* 0x000fca000000000d */
[----:B------:R-:W-:Y:S01]  /*0450*/  STG.E.U16 [R8.64+0x300], R3 ;  /* 0x0003000308007986 */ /* 0x000fe2000c101504 */
[----:B------:R-:W-:Y:S05]  /*0460*/  EXIT ;  /* 0x000000000000794d */ /* 0x000fea0003800000 */
.L_x_24337:
        /* <DEDUP_REMOVED lines=8> */
[----:B------:R-:W-:-:S06]  /*04f0*/  @!P0 IMAD.X R13, RZ, RZ, c[0x0][0x174], P1 ;  /* 0x00005d00ff0d8624 */ /* 0x000fcc00008e06ff */
[----:B------:R-:W-:Y:S01]  /*0500*/  @!P5 IMAD.IADD R6, R5, 0x1, R2 ;  /* 0x000000010506d824 */ /* 0x000fe200078e0202 */
[----:B------:R-:W-:-:S04]  /*0510*/  @!P5 IADD3 R2, R2, 0x80, RZ ;  /* 0x000000800202d810 */ /* 0x000fc80007ffe0ff */
[----:B------:R-:W-:Y:S02]  /*0520*/  ISETP.GE.AND P6, PT, R2, R3, PT ;  /* 0x000000030200720c */ /* 0x000fe40003fc6270 */
[----:B------:R-:W-:-:S05]  /*0530*/  @!P5 IADD3 R6, P1, R6, c[0x0][0x170], RZ ;  /* 0x00005c000606da10 */ /* 0x000fca0007f3e0ff */
[----:B------:R-:W-:-:S05]  /*0540*/  @!P5 IMAD.X R7, RZ, RZ, c[0x0][0x174], P1 ;  /* 0x00005d00ff07d624 */ /* 0x000fca00008e06ff */
[----:B------:R0:W5:Y:S01]  /*0550*/  @!P5 LDG.E.U8 R8, [R6.64] ;  /* 0x000000040608d981 */ /* 0x000162000c1e1100 */
        /* <DEDUP_REMOVED lines=14> */
[----:B------:R-:W-:Y:S02]  /*0640*/  PRMT R15, RZ, 0x7610, R15 ;  /* 0x00007610ff0f7816 */ /* 0x000fe4000000000f */
[----:B------:R-:W-:-:S04]  /*0650*/  @!P4 IADD3 R20, P5, R20, c[0x0][0x170], RZ ;  /* 0x00005c001414ca10 */ /* 0x000fc80007fbe0ff */
[----:B------:R1:W5:Y:S01]  /*0660*/  @!P6 LDG.E.U8 R15, [R10.64] ;  /* 0x000000040a0fe981 */ /* 0x000362000c1e1100 */
[----:B------:R-:W-:-:S04]  /*0670*/  @!P4 IMAD.X R21, RZ, RZ, c[0x0][0x174], P5 ;  /* 0x00005d00ff15c624 */ /* 0x000fc800028e06ff */
[----:B------:R-:W-:Y:S01]  /*0680*/  @!P1 IMAD.IADD R16, R5, 0x1, R2 ;  /* 0x0000000105109824 */ /* 0x000fe200078e0202 */
[----:B------:R-:W-:Y:S02]  /*0690*/  @!P1 IADD3 R2, R2, 0x80, RZ ;  /* 0x0000008002029810 */ /* 0x000fe40007ffe0ff */
[----:B------:R-:W-:Y:S02]  /*06a0*/  @!P3 IADD3 R24, P6, R24, c[0x0][0x170], RZ ;  /* 0x00005c001818ba10 */ /* 0x000fe40007fde0ff */
[----:B------:R-:W-:Y:S02]  /*06b0*/  ISETP.GE.AND P5, PT, R2, R3, PT ;  /* 0x000000030200720c */ /* 0x000fe40003fa6270 */
[----:B------:R-:W-:Y:S01]  /*06c0*/  PRMT R17, RZ, 0x7610, R17 ;  /* 0x00007610ff117816 */ /* 0x000fe20000000011 */
[----:B------:R-:W-:Y:S01]  /*06d0*/  @!P3 IMAD.X R25, RZ, RZ, c[0x0][0x174], P6 ;  /* 0x00005d00ff19b624 */ /* 0x000fe200030e06ff */
[----:B------:R-:W-:-:S04]  /*06e0*/  PRMT R18, RZ, 0x7610, R18 ;  /* 0x00007610ff127816 */ /* 0x000fc80000000012 */
[----:B------:R2:W5:Y:S01]  /*06f0*/  @!P3 LDG.E.U8 R17, [R24.64] ;  /* 0x000000041811b981 */ /* 0x000562000c1e1100 */
[----:B0-----:R-:W-:-:S03]  /*0700*/  @!P2 IADD3 R6, P3, R4, c[0x0][0x170], RZ ;  /* 0x00005c000406aa10 */ /* 0x001fc60007f7e0ff */
[----:B------:R2:W5:Y:S01]  /*0710*/  @!P4 LDG.E.U8 R18, [R20.64] ;  /* 0x000000041412c981 */ /* 0x000562000c1e1100 */
[----:B------:R-:W-:Y:S01]  /*0720*/  @!P5 IMAD.IADD R22, R5, 0x1, R2 ;  /* 0x000000010516d824 */ /* 0x000fe200078e0202 */
[----:B-1----:R-:W-:Y:S01]  /*0730*/  @!P1 IADD3 R10, P4, R16, c[0x0][0x170], RZ ;  /* 0x00005c00100a9a10 */ /* 0x002fe20007f9e0ff */
[----:B------:R-:W-:-:S03]  /*0740*/  @!P2 IMAD.X R7, RZ, RZ, c[0x0][0x174], P3 ;  /* 0x00005d00ff07a624 */ /* 0x000fc600018e06ff */
[----:B------:R-:W-:Y:S01]  /*0750*/  @!P5 IADD3 R22, P3, R22, c[0x0][0x170], RZ ;  /* 0x00005c001616da10 */ /* 0x000fe20007f7e0ff */
[----:B------:R-:W-:Y:S01]  /*0760*/  @!P1 IMAD.X R11, RZ, RZ, c[0x0][0x174], P4 ;  /* 0x00005d00ff0b9624 */ /* 0x000fe200020e06ff */
[----:B------:R-:W-:Y:S02]  /*0770*/  PRMT R14, RZ, 0x7610, R14 ;  /* 0x00007610ff0e7816 */ /* 0x000fe4000000000e */
[----:B------:R-:W-:Y:S01]  /*0780*/  PRMT R9, RZ, 0x7610, R9 ;  /* 0x00007610ff097816 */ /* 0x000fe20000000009 */
[----:B------:R-:W-:Y:S01]  /*0790*/  @!P5 IMAD.X R23, RZ, RZ, c[0x0][0x174], P3 ;  /* 0x00005d00ff17d624 */ /* 0x000fe200018e06ff */
[----:B------:R-:W-:Y:S02]  /*07a0*/  PRMT R2, RZ, 0x7610, R2 ;  /* 0x00007610ff027816 */ /* 0x000fe40000000002 */
[----:B------:R-:W-:Y:S01]  /*07b0*/  PRMT R4, RZ, 0x7610, R4 ;  /* 0x00007610ff047816 */ /* 0x000fe20000000004 */
[----:B------:R2:W5:Y:S04]  /*07c0*/  @!P0 LDG.E.U8 R14, [R12.64] ;  /* 0x000000040c0e8981 */ /* 0x000568000c1e1100 */
[----:B------:R2:W5:Y:S04]  /*07d0*/  @!P2 LDG.E.U8 R9, [R6.64] ;  /* 0x000000040609a981 */ /* 0x000568000c1e1100 */
[----:B------:R2:W5:Y:S04]  /*07e0*/  @!P1 LDG.E.U8 R2, [R10.64] ;  /* 0x000000040a029981 */ /* 0x000568000c1e1100 */
[----:B------:R2:W5:Y:S01]  /*07f0*/  @!P5 LDG.E.U8 R4, [R22.64] ;  /* 0x000000041604d981 */ /* 0x000562000c1e1100 */
[----:B------:R-:W-:Y:S01]  /*0800*/  BSSY B0, `(.L_x_24338) ;  /* 0x0000007000007945 */ /* 0x000fe20003800000 */
[----:B------:R-:W-:Y:S05]  /*0810*/  @P0 BRA `(.L_x_24339) ;  /* 0x0000005000000947 */ /* 0x000fea0003800000 */
[----:B--2--5:R-:W-:Y:S01]  /*0820*/  LOP3.LUT R7, R14, 0xff, RZ, 0xc0, !PT ;  /* 0x000000ff0e077812 */ /* 0x024fe200078ec0ff */
[----:B------:R-:W-:Y:S01]  /*0830*/  IMAD.U32 R10, RZ, RZ, UR6 ;  /* 0x00000006ff0a7e24 */ /* 0x000fe2000f8e00ff */
[----:B------:R-:W-:-:S02]  /*0840*/  MOV R12, 0x860 ;  /* 0x00000860000c7802 */ /* 0x000fc40000000f00 */
[----:B------:R-:W-:Y:S05]  /*0850*/  CALL.REL.NOINC `($__internal_28_$__cuda_sm20_rem_u16) ;  /* 0x0000083000007944 */ /* 0x000fea0003c00000 */
[----:B------:R-:W-:Y:S02]  /*0860*/  IMAD.MOV.U32 R6, RZ, RZ, R13 ;  /* 0x000000ffff067224 */ /* 0x000fe400078e000d */
.L_x_24339:
[----:B------:R-:W-:Y:S05]  /*0870*/  BSYNC B0 ;  /* 0x0000000000007941 */ /* 0x000fea0003800000 */
.L_x_24338:
[----:B--2---:R-:W-:Y:S01]  /*0880*/  IADD3 R10, R0, 0x80, RZ ;  /* 0x00000080000a7810 */ /* 0x004fe20007ffe0ff */
[----:B------:R-:W-:Y:S03]  /*0890*/  BSSY B0, `(.L_x_24340) ;  /* 0x0000008000007945 */ /* 0x000fe60003800000 */
[----:B------:R-:W-:-:S13]  /*08a0*/  ISETP.GE.AND P1, PT, R10, R3, PT ;  /* 0x000000030a00720c */ /* 0x000fda0003f26270 */
[----:B------:R-:W-:Y:S05]  /*08b0*/  @P1 BRA `(.L_x_24341) ;  /* 0x0000005000001947 */ /* 0x000fea0003800000 */
[----:B-----5:R-:W-:Y:S01]  /*08c0*/  LOP3.LUT R7, R8, 0xff, RZ, 0xc0, !PT ;  /* 0x000000ff08077812 */ /* 0x020fe200078ec0ff */
[----:B------:R-:W-:Y:S01]  /*08d0*/  IMAD.U32 R10, RZ, RZ, UR6 ;  /* 0x00000006ff0a7e24 */ /* 0x000fe2000f8e00ff */
[----:B------:R-:W-:Y:S02]  /*08e0*/  MOV R12, 0x900 ;  /* 0x00000900000c7802 */ /* 0x000fe40000000f00 */
[----:B------:R-:W-:Y:S05]  /*08f0*/  CALL.REL.NOINC `($__internal_28_$__cuda_sm20_rem_u16) ;  /* 0x0000079000007944 */ /* 0x000fea0003c00000 */
[----:B------:R-:W-:Y:S02]  /*0900*/  IMAD.MOV.U32 R8, RZ, RZ, R13 ;  /* 0x000000ffff087224 */ /* 0x000fe400078e000d */
.L_x_24341:
[----:B------:R-:W-:Y:S05]  /*0910*/  BSYNC B0 ;  /* 0x0000000000007941 */ /* 0x000fea0003800000 */
.L_x_24340:
[----:B------:R-:W-:Y:S01]  /*0920*/  IADD3 R10, R0, 0x100, RZ ;  /* 0x00000100000a7810 */ /* 0x000fe20007ffe0ff */
        /* <DEDUP_REMOVED lines=8> */
.L_x_24343:
[----:B------:R-:W-:Y:S05]  /*09b0*/  BSYNC B0 ;  /* 0x0000000000007941 */ /* 0x000fea0003800000 */
.L_x_24342:
        /* <DEDUP_REMOVED lines=9> */
.L_x_24345:
[----:B------:R-:W-:Y:S05]  /*0a50*/  BSYNC B0 ;  /* 0x0000000000007941 */ /* 0x000fea0003800000 */
.L_x_24344:
        /* <DEDUP_REMOVED lines=9> */
.L_x_24347:
[----:B------:R-:W-:Y:S05]  /*0af0*/  BSYNC B0 ;  /* 0x0000000000007941 */ /* 0x000fea0003800000 */
.L_x_24346:
        /* <DEDUP_REMOVED lines=9> */
.L_x_24349:
[----:B------:R-:W-:Y:S05]  /*0b90*/  BSYNC B0 ;  /* 0x0000000000007941 */ /* 0x000fea0003800000 */
.L_x_24348:
        /* <DEDUP_REMOVED lines=9> */
.L_x_24351:
[----:B------:R-:W-:Y:S05]  /*0c30*/  BSYNC B0 ;  /* 0x0000000000007941 */ /* 0x000fea0003800000 */
.L_x_24350:
        /* <DEDUP_REMOVED lines=8> */
.L_x_24353:
[----:B------:R-:W-:Y:S05]  /*0cc0*/  BSYNC B0 ;  /* 0x0000000000007941 */ /* 0x000fea0003800000 */
.L_x_24352:
[----:B-----5:R-:W0:Y:S01]  /*0cd0*/  @!P0 S2R R4, SR_TID.X ;  /* 0x0000000000048919 */ /* 0x020e220000002100 */
[----:B------:R-:W-:Y:S01]  /*0ce0*/  BSSY B0, `(.L_x_24354) ;  /* 0x0000032000007945 */ /* 0x000fe20003800000 */
[----:B------:R-:W-:Y:S01]  /*0cf0*/  BSSY B1, `(.L_x_24355) ;  /* 0x000002a000017945 */ /* 0x000fe20003800000 */
[----:B0-----:R-:W-:Y:S01]  /*0d00*/  @!P0 IMAD.IADD R10, R5, 0x1, R4 ;  /* 0x00000001050a8824 */ /* 0x001fe200078e0204 */
[----:B------:R-:W-:-:S04]  /*0d10*/  @!P0 IADD3 R0, R4, 0x80, RZ ;  /* 0x0000008004008810 */ /* 0x000fc80007ffe0ff */
        /* <DEDUP_REMOVED lines=17> */
.L_x_24356:
[----:B0-----:R-:W-:-:S13]  /*0e30*/  ISETP.GE.AND P0, PT, R0, R3, PT ;  /* 0x000000030000720c */ /* 0x001fda0003f06270 */
[----:B------:R-:W-:Y:S05]  /*0e40*/  @P0 BRA `(.L_x_24358) ;  /* 0x000000c000000947 */ /* 0x000fea0003800000 */
[----:B------:R-:W-:Y:S01]  /*0e50*/  IMAD.IADD R6, R5, 0x1, R0 ;  /* 0x0000000105067824 */ /* 0x000fe200078e0200 */
[----:B------:R-:W-:-:S04]  /*0e60*/  IADD3 R0, R0, 0x80, RZ ;  /* 0x0000008000007810 */ /* 0x000fc80007ffe0ff */
[----:B------:R-:W-:-:S05]  /*0e70*/  IADD3 R6, P0, R6, c[0x0][0x168], RZ ;  /* 0x00005a0006067a10 */ /* 0x000fca0007f1e0ff */
[----:B------:R-:W-:-:S05]  /*0e80*/  IMAD.X R7, RZ, RZ, c[0x0][0x16c], P0 ;  /* 0x00005b00ff077624 */ /* 0x000fca00000e06ff */
[----:B------:R0:W-:Y:S03]  /*0e90*/  STG.E.U8 [R6.64], R18 ;  /* 0x0000001206007986 */ /* 0x0001e6000c101104 */
.L_x_24357:
[----:B------:R-:W-:-:S13]  /*0ea0*/  ISETP.GE.AND P0, PT, R0, R3, PT ;  /* 0x000000030000720c */ /* 0x000fda0003f06270 */
[----:B------:R-:W-:Y:S05]  /*0eb0*/  @P0 BRA `(.L_x_24359) ;  /* 0x000000d000000947 */ /* 0x000fea0003800000 */
[----:B0-----:R-:W-:Y:S01]  /*0ec0*/  IMAD.IADD R6, R5, 0x1, R0 ;  /* 0x0000000105067824 */ /* 0x001fe200078e0200 */
[----:B------:R-:W-:-:S04]  /*0ed0*/  IADD3 R0, R0, 0x80, RZ ;  /* 0x0000008000007810 */ /* 0x000fc80007ffe0ff */
[----:B------:R-:W-:-:S05]  /*0ee0*/  IADD3 R6, P0, R6, c[0x0][0x168], RZ ;  /* 0x00005a0006067a10 */ /* 0x000fca0007f1e0ff */
[----:B------:R-:W-:-:S05]  /*0ef0*/  IMAD.X R7, RZ, RZ, c[0x0][0x16c], P0 ;  /* 0x00005b00ff077624 */ /* 0x000fca00000e06ff */
[----:B------:R0:W-:Y:S03]  /*0f00*/  STG.E.U8 [R6.64], R17 ;  /* 0x0000001106007986 */ /* 0x0001e6000c101104 */
.L_x_24358:
        /* <DEDUP_REMOVED lines=8> */
.L_x_24359:
[----:B------:R-:W-:Y:S05]  /*0f90*/  BSYNC B1 ;  /* 0x0000000000017941 */ /* 0x000fea0003800000 */
.L_x_24355:
[----:B------:R-:W-:-:S13]  /*0fa0*/  ISETP.GE.AND P0, PT, R0, R3, PT ;  /* 0x000000030000720c */ /* 0x000fda0003f06270 */
[----:B0-----:R-:W-:Y:S01]  /*0fb0*/  @!P0 IMAD.IADD R6, R5, 0x1, R0 ;  /* 0x0000000105068824 */ /* 0x001fe200078e0200 */
[----:B------:R-:W-:-:S04]  /*0fc0*/  @!P0 IADD3 R0, R0, 0x80, RZ ;  /* 0x0000008000008810 */ /* 0x000fc80007ffe0ff */
[----:B------:R-:W-:-:S05]  /*0fd0*/  @!P0 IADD3 R6, P1, R6, c[0x0][0x168], RZ ;  /* 0x00005a0006068a10 */ /* 0x000fca0007f3e0ff */
[----:B------:R-:W-:-:S05]  /*0fe0*/  @!P0 IMAD.X R7, RZ, RZ, c[0x0][0x16c], P1 ;  /* 0x00005b00ff078624 */ /* 0x000fca00008e06ff */
[----:B------:R0:W-:Y:S03]  /*0ff0*/  @!P0 STG.E.U8 [R6.64], R2 ;  /* 0x0000000206008986 */ /* 0x0001e6000c101104 */
.L_x_24360:
[----:B------:R-:W-:Y:S05]  /*1000*/  BSYNC B0 ;  /* 0x0000000000007941 */ /* 0x000fea0003800000 */
.L_x_24354:
        /* <DEDUP_REMOVED lines=8> */
        .weak           $__internal_28_$__cuda_sm20_rem_u16
        .type           $__internal_28_$__cuda_sm20_rem_u16,@function
        .size           $__internal_28_$__cuda_sm20_rem_u16,(.L_x_50473 - $__internal_28_$__cuda_sm20_rem_u16)
$__internal_28_$__cuda_sm20_rem_u16:
[----:B------:R-:W0:Y:S01]  /*1090*/  I2F.U16 R14, R10 ;  /* 0x0000000a000e7306 */ /* 0x000e220000101000 */
[----:B------:R-:W-:-:S07]  /*10a0*/  IMAD.MOV.U32 R11, RZ, RZ, 0x4b800000 ;  /* 0x4b800000ff0b7424 */ /* 0x000fce00078e00ff */
[----:B------:R-:W-:Y:S01]  /*10b0*/  I2F.U16.RZ R13, R7 ;  /* 0x00000007000d7306 */ /* 0x000fe2000010d000 */
[C---:B0-----:R-:W-:Y:S02]  /*10c0*/  FSETP.GEU.AND P2, PT, |R14|.reuse, 1.175494350822287508e-38, PT ;  /* 0x008000000e00780b */ /* 0x041fe40003f4e200 */
[----:B------:R-:W-:Y:S02]  /*10d0*/  FSETP.GT.AND P1, PT, |R14|, 8.50705917302346158658e+37, PT ;  /* 0x7e8000000e00780b */ /* 0x000fe40003f24200 */
[----:B------:R-:W-:-:S04]  /*10e0*/  FSEL R11, R11, 1, !P2 ;  /* 0x3f8000000b0b7808 */ /* 0x000fc80005000000 */
[----:B------:R-:W-:Y:S02]  /*10f0*/  FSEL R11, R11, 0.25, !P1 ;  /* 0x3e8000000b0b7808 */ /* 0x000fe40004800000 */
[----:B------:R-:W-:-:S03]  /*1100*/  ISETP.NE.U32.AND P1, PT, R10, RZ, PT ;  /* 0x000000ff0a00720c */ /* 0x000fc60003f25070 */
[----:B------:R-:W-:-:S06]  /*1110*/  FMUL R14, R14, R11 ;  /* 0x0000000b0e0e7220 */ /* 0x000fcc0000400000 */
        /* <DEDUP_REMOVED lines=8> */
[----:B------:R-:W-:Y:S02]  /*11a0*/  IMAD.MOV.U32 R10, RZ, RZ, R12 ;  /* 0x000000ffff0a7224 */ /* 0x000fe400078e000c */
[----:B------:R-:W-:Y:S02]  /*11b0*/  IMAD.MOV.U32 R11, RZ, RZ, 0x0 ;  /* 0x00000000ff0b7424 */ /* 0x000fe400078e00ff */
[----:B------:R-:W-:Y:S02]  /*11c0*/  @!P1 IMAD.MOV.U32 R13, RZ, RZ, -0x1 ;  /* 0xffffffffff0d9424 */ /* 0x000fe400078e00ff */
[----:B------:R-:W-:Y:S05]  /*11d0*/  RET.REL.NODEC R10 `(_ZN2at6native29vectorized_elementwise_kernelILi2ENS0_13BUnaryFunctorIhhhZZZNS0_16fmod_kernel_cudaERNS_18TensorIteratorBaseEENKUlvE_clEvENKUlvE_clEvEUlhhE_EESt5arrayIPcLm2EEEEviT0_T1_) ;  /* 0xffffee200a007950 */ /* 0x000fea0003c3ffff */
.L_x_24361:
        /* <DEDUP_REMOVED lines=10> */
.L_x_50473:


//--------------------- .text._ZN2at6native29vectorized_elementwise_kernelILi4ENS0_13BUnaryFunctorIhhhZZZNS0_16fmod_kernel_cudaERNS_18TensorIteratorBaseEENKUlvE_clEvENKUlvE_clEvEUlhhE_EESt5arrayIPcLm2EEEEviT0_T1_ --------------------------
	.section	.text._ZN2at6native29vectorized_elementwise_kernelILi4ENS0_13BUnaryFunctorIhhhZZZNS0_16fmod_kernel_cudaERNS_18TensorIteratorBaseEENKUlvE_clEvENKUlvE_clEvEUlhhE_EESt5arrayIPcLm2EEEEviT0_T1_,"ax",@progbits
	.sectioninfo	@"SHI_REGISTERS=28"
	.align	128
        .global         _ZN2at6native29vectorized_elementwise_kernelILi4ENS0_13BUnaryFunctorIhhhZZZNS0_16fmod_kernel_cudaERNS_18TensorIteratorBaseEENKUlvE_clEvENKUlvE_clEvEUlhhE_EESt5arrayIPcLm2EEEEviT0_T1_
        .type           _ZN2at6native29vectorized_elementwise_kernelILi4ENS0_13BUnaryFunctorIhhhZZZNS0_16fmod_kernel_cudaERNS_18TensorIteratorBaseEENKUlvE_clEvENKUlvE_clEvEUlhhE_EESt5arrayIPcLm2EEEEviT0_T1_,@function
        .size           _ZN2at6native29vectorized_elementwise_kernelILi4ENS0_13BUnaryFunctorIhhhZZZNS0_16fmod_kernel_cudaERNS_18TensorIteratorBaseEENKUlvE_clEvENKUlvE_clEvEUlhhE_EESt5arrayIPcLm2EEEEviT0_T1_,(.L_x_50474 - _ZN2at6native29vectorized_elementwise_kernelILi4ENS0_13BUnaryFunctorIhhhZZZNS0_16fmod_kernel_cudaERNS_18TensorIteratorBaseEENKUlvE_clEvENKUlvE_clEvEUlhhE_EESt5arrayIPcLm2EEEEviT0_T1_)
        .other          _ZN2at6native29vectorized_elementwise_kernelILi4ENS0_13BUnaryFunctorIhhhZZZNS0_16fmod_kernel_cudaERNS_18TensorIteratorBaseEENKUlvE_clEvENKUlvE_clEvEUlhhE_EESt5arrayIPcLm2EEEEviT0_T1_,@"STO_CUDA_ENTRY STV_DEFAULT"
_ZN2at6native29vectorized_elementwise_kernelILi4ENS0_13BUnaryFunctorIhhhZZZNS0_16fmod_kernel_cudaERNS_18TensorIteratorBaseEENKUlvE_clEvENKUlvE_clEvEUlhhE_EESt5arrayIPcLm2EEEEviT0_T1_:
.text._ZN2at6native29vectorized_elementwise_kernelILi4ENS0_13BUnaryFunctorIhhhZZZNS0_16fmod_kernel_cudaERNS_18TensorIteratorBaseEENKUlvE_clEvENKUlvE_clEvEUlhhE_EESt5arrayIPcLm2EEEEviT0_T1_:
        /* <DEDUP_REMOVED lines=12> */
[----:B------:R-:W2:Y:S04]  /*00c0*/  LDG.E R4, [R8.64] ;  /* 0x0000000408047981 */ /* 0x000ea8000c1e1900 */
[----:B------:R-:W3:Y:S01]  /*00d0*/  LDG.E R2, [R8.64+0x200] ;  /* 0x0002000408027981 */ /* 0x000ee2000c1e1900 */
[----:B------:R-:W-:-:S05]  /*00e0*/  IADD3 R6, P0, R0, c[0x0][0x168], RZ ;  /* 0x00005a0000067a10 */ /* 0x000fca0007f1e0ff */
[----:B------:R-:W-:-:S04]  /*00f0*/  IMAD.X R7, RZ, RZ, c[0x0][0x16c], P0 ;  /* 0x00005b00ff077624 */ /* 0x000fc800000e06ff */
[----:B------:R-:W-:-:S04]  /*0100*/  IMAD.WIDE R6, R3, 0x4, R6 ;  /* 0x0000000403067825 */ /* 0x000fc800078e0206 */
[----:B------:R-:W-:Y:S01]  /*0110*/  IMAD.U32 R3, RZ, RZ, UR6 ;  /* 0x00000006ff037e24 */ /* 0x000fe2000f8e00ff */
[C---:B--2---:R-:W-:Y:S02]  /*0120*/  PRMT R13, R4.reuse, 0x7770, RZ ;  /* 0x00007770040d7816 */ /* 0x044fe400000000ff */
[C---:B------:R-:W-:Y:S02]  /*0130*/  PRMT R12, R4.reuse, 0x7771, RZ ;  /* 0x00007771040c7816 */ /* 0x040fe400000000ff */
[----:B------:R-:W-:Y:S02]  /*0140*/  PRMT R0, R4, 0x7772, RZ ;  /* 0x0000777204007816 */ /* 0x000fe400000000ff */
[C---:B---3--:R-:W-:Y:S02]  /*0150*/  PRMT R11, R2.reuse, 0x7770, RZ ;  /* 0x00007770020b7816 */ /* 0x048fe400000000ff */
[C---:B------:R-:W-:Y:S02]  /*0160*/  PRMT R10, R2.reuse, 0x7771, RZ ;  /* 0x00007771020a7816 */ /* 0x040fe400000000ff */
[----:B------:R-:W-:-:S02]  /*0170*/  PRMT R9, R2, 0x7772, RZ ;  /* 0x0000777202097816 */ /* 0x000fc400000000ff */
[----:B------:R-:W-:Y:S02]  /*0180*/  PRMT R8, R2, 0x7773, RZ ;  /* 0x0000777302087816 */ /* 0x000fe400000000ff */
[----:B------:R-:W-:Y:S02]  /*0190*/  PRMT R4, R4, 0x7773, RZ ;  /* 0x0000777304047816 */ /* 0x000fe400000000ff */
[----:B------:R-:W-:Y:S02]  /*01a0*/  MOV R2, 0x1c0 ;  /* 0x000001c000027802 */ /* 0x000fe40000000f00 */
[----:B------:R-:W-:Y:S05]  /*01b0*/  CALL.REL.NOINC `($__internal_29_$__cuda_sm20_rem_u16) ;  /* 0x00000ed000007944 */ /* 0x000fea0003c00000 */
[----:B------:R-:W-:Y:S01]  /*01c0*/  IMAD.MOV.U32 R5, RZ, RZ, R15 ;  /* 0x000000ffff057224 */ /* 0x000fe200078e000f */
[----:B------:R-:W-:Y:S01]  /*01d0*/  MOV R2, 0x210 ;  /* 0x0000021000027802 */ /* 0x000fe20000000f00 */
[----:B------:R-:W-:Y:S02]  /*01e0*/  IMAD.MOV.U32 R4, RZ, RZ, R0 ;  /* 0x000000ffff047224 */ /* 0x000fe400078e0000 */
[----:B------:R-:W-:Y:S02]  /*01f0*/  IMAD.U32 R3, RZ, RZ, UR6 ;  /* 0x00000006ff037e24 */ /* 0x000fe4000f8e00ff */
[----:B------:R-:W-:Y:S05]  /*0200*/  CALL.REL.NOINC `($__internal_29_$__cuda_sm20_rem_u16) ;  /* 0x00000e8000007944 */ /* 0x000fea0003c00000 */
[----:B------:R-:W-:Y:S01]  /*0210*/  IMAD.MOV.U32 R0, RZ, RZ, R15 ;  /* 0x000000ffff007224 */ /* 0x000fe200078e000f */
[----:B------:R-:W-:Y:S01]  /*0220*/  MOV R2, 0x260 ;  /* 0x0000026000027802 */ /* 0x000fe20000000f00 */
[----:B------:R-:W-:-:S02]  /*0230*/  IMAD.MOV.U32 R4, RZ, RZ, R12 ;  /* 0x000000ffff047224 */ /* 0x000fc400078e000c */
[----:B------:R-:W-:Y:S02]  /*0240*/  IMAD.U32 R3, RZ, RZ, UR6 ;  /* 0x00000006ff037e24 */ /* 0x000fe4000f8e00ff */
[----:B------:R-:W-:Y:S05]  /*0250*/  CALL.REL.NOINC `($__internal_29_$__cuda_sm20_rem_u16) ;  /* 0x00000e3000007944 */ /* 0x000fea0003c00000 */
[----:B------:R-:W-:Y:S01]  /*0260*/  IMAD.MOV.U32 R12, RZ, RZ, R15 ;  /* 0x000000ffff0c7224 */ /* 0x000fe200078e000f */
[----:B------:R-:W-:Y:S01]  /*0270*/  MOV R2, 0x2b0 ;  /* 0x000002b000027802 */ /* 0x000fe20000000f00 */
[----:B------:R-:W-:Y:S02]  /*0280*/  IMAD.MOV.U32 R4, RZ, RZ, R13 ;  /* 0x000000ffff047224 */ /* 0x000fe400078e000d */
[----:B------:R-:W-:Y:S02]  /*0290*/  IMAD.U32 R3, RZ, RZ, UR6 ;  /* 0x00000006ff037e24 */ /* 0x000fe4000f8e00ff */
[----:B------:R-:W-:Y:S05]  /*02a0*/  CALL.REL.NOINC `($__internal_29_$__cuda_sm20_rem_u16) ;  /* 0x00000de000007944 */ /* 0x000fea0003c00000 */
[----:B------:R-:W-:Y:S01]  /*02b0*/  PRMT R3, R12, 0x7604, R15 ;  /* 0x000076040c037816 */ /* 0x000fe2000000000f */
[----:B------:R-:W-:Y:S01]  /*02c0*/  IMAD.MOV.U32 R4, RZ, RZ, R8 ;  /* 0x000000ffff047224 */ /* 0x000fe200078e0008 */
[----:B------:R-:W-:Y:S02]  /*02d0*/  MOV R2, 0x330 ;  /* 0x0000033000027802 */ /* 0x000fe40000000f00 */
[----:B------:R-:W-:Y:S01]  /*02e0*/  PRMT R0, R0, 0x7054, R3 ;  /* 0x0000705400007816 */ /* 0x000fe20000000003 */
[----:B------:R-:W-:-:S03]  /*02f0*/  IMAD.U32 R3, RZ, RZ, UR6 ;  /* 0x00000006ff037e24 */ /* 0x000fc6000f8e00ff */
[----:B------:R-:W-:-:S05]  /*0300*/  PRMT R5, R5, 0x654, R0 ;  /* 0x0000065405057816 */ /* 0x000fca0000000000 */
[----:B------:R0:W-:Y:S02]  /*0310*/  STG.E [R6.64], R5 ;  /* 0x0000000506007986 */ /* 0x0001e4000c101904 */
[----:B0-----:R-:W-:Y:S05]  /*0320*/  CALL.REL.NOINC `($__internal_29_$__cuda_sm20_rem_u16) ;  /* 0x00000d6000007944 */ /* 0x001fea0003c00000 */
[----:B------:R-:W-:Y:S01]  /*0330*/  IMAD.MOV.U32 R0, RZ, RZ, R15 ;  /* 0x000000ffff007224 */ /* 0x000fe200078e000f */
[----:B------:R-:W-:Y:S01]  /*0340*/  MOV R2, 0x380 ;  /* 0x0000038000027802 */ /* 0x000fe20000000f00 */
[----:B------:R-:W-:Y:S02]  /*0350*/  IMAD.MOV.U32 R4, RZ, RZ, R9 ;  /* 0x000000ffff047224 */ /* 0x000fe400078e0009 */
[----:B------:R-:W-:Y:S02]  /*0360*/  IMAD.U32 R3, RZ, RZ, UR6 ;  /* 0x00000006ff037e24 */ /* 0x000fe4000f8e00ff */
        /* <DEDUP_REMOVED lines=11> */
[----:B------:R-:W-:-:S04]  /*0420*/  PRMT R8, R8, 0x7604, R15 ;  /* 0x0000760408087816 */ /* 0x000fc8000000000f */
[----:B------:R-:W-:-:S04]  /*0430*/  PRMT R5, R5, 0x7054, R8 ;  /* 0x0000705405057816 */ /* 0x000fc80000000008 */
[----:B------:R-:W-:-:S05]  /*0440*/  PRMT R5, R0, 0x654, R5 ;  /* 0x0000065400057816 */ /* 0x000fca0000000005 */
[----:B------:R-:W-:Y:S01]  /*0450*/  STG.E [R6.64+0x200], R5 ;  /* 0x0002000506007986 */ /* 0x000fe2000c101904 */
[----:B------:R-:W-:Y:S05]  /*0460*/  EXIT ;  /* 0x000000000000794d */ /* 0x000fea0003800000 */
.L_x_24362:
        /* <DEDUP_REMOVED lines=44> */
[----:B------:R-:W-:Y:S01]  /*0730*/  @!P1 IADD3 R16, P4, R16, c[0x0][0x170], RZ ;  /* 0x00005c0010109a10 */ /* 0x000fe20007f9e0ff */
[----:B------:R-:W-:-:S03]  /*0740*/  @!P2 IMAD.X R3, RZ, RZ, c[0x0][0x174], P3 ;  /* 0x00005d00ff03a624 */ /* 0x000fc600018e06ff */
[----:B------:R-:W-:Y:S01]  /*0750*/  @!P5 IADD3 R22, P3, R22, c[0x0][0x170], RZ ;  /* 0x00005c001616da10 */ /* 0x000fe20007f7e0ff */
[----:B------:R-:W-:Y:S01]  /*0760*/  @!P1 IMAD.X R17, RZ, RZ, c[0x0][0x174], P4 ;  /* 0x00005d00ff119624 */ /* 0x000fe200020e06ff */
[----:B------:R-:W-:Y:S02]  /*0770*/  PRMT R4, RZ, 0x7610, R4 ;  /* 0x00007610ff047816 */ /* 0x000fe40000000004 */
[----:B------:R-:W-:Y:S01]  /*0780*/  PRMT R11, RZ, 0x7610, R11 ;  /* 0x00007610ff0b7816 */ /* 0x000fe2000000000b */
[----:B------:R-:W-:Y:S01]  /*0790*/  @!P5 IMAD.X R23, RZ, RZ, c[0x0][0x174], P3 ;  /* 0x00005d00ff17d624 */ /* 0x000fe200018e06ff */
[----:B-1----:R-:W-:Y:S02]  /*07a0*/  PRMT R9, RZ, 0x7610, R9 ;  /* 0x00007610ff097816 */ /* 0x002fe40000000009 */
[----:B------:R-:W-:Y:S01]  /*07b0*/  PRMT R7, RZ, 0x7610, R7 ;  /* 0x00007610ff077816 */ /* 0x000fe20000000007 */
[----:B------:R2:W5:Y:S04]  /*07c0*/  @!P0 LDG.E.U8 R4, [R18.64] ;  /* 0x0000000412048981 */ /* 0x000568000c1e1100 */
[----:B------:R2:W5:Y:S04]  /*07d0*/  @!P2 LDG.E.U8 R11, [R2.64] ;  /* 0x00000004020ba981 */ /* 0x000568000c1e1100 */
[----:B------:R2:W5:Y:S04]  /*07e0*/  @!P1 LDG.E.U8 R9, [R16.64] ;  /* 0x0000000410099981 */ /* 0x000568000c1e1100 */
[----:B------:R2:W5:Y:S01]  /*07f0*/  @!P5 LDG.E.U8 R7, [R22.64] ;  /* 0x000000041607d981 */ /* 0x000562000c1e1100 */
[----:B------:R-:W-:Y:S01]  /*0800*/  BSSY B0, `(.L_x_24363) ;  /* 0x0000007000007945 */ /* 0x000fe20003800000 */
[----:B------:R-:W-:Y:S05]  /*0810*/  @P0 BRA `(.L_x_24364) ;  /* 0x0000005000000947 */ /* 0x000fea0003800000 */
[----:B-----5:R-:W-:Y:S01]  /*0820*/  LOP3.LUT R4, R4, 0xff, RZ, 0xc0, !PT ;  /* 0x000000ff04047812 */ /* 0x020fe200078ec0ff */
[----:B--2---:R-:W-:Y:S01]  /*0830*/  IMAD.U32 R3, RZ, RZ, UR6 ;  /* 0x00000006ff037e24 */ /* 0x004fe2000f8e00ff */
[----:B------:R-:W-:-:S02]  /*0840*/  MOV R2, 0x860 ;  /* 0x0000086000027802 */ /* 0x000fc40000000f00 */
[----:B------:R-:W-:Y:S05]  /*0850*/  CALL.REL.NOINC `($__internal_29_$__cuda_sm20_rem_u16) ;  /* 0x0000083000007944 */ /* 0x000fea0003c00000 */
[----:B------:R-:W-:Y:S02]  /*0860*/  IMAD.MOV.U32 R8, RZ, RZ, R15 ;  /* 0x000000ffff087224 */ /* 0x000fe400078e000f */
.L_x_24364:
[----:B------:R-:W-:Y:S05]  /*0870*/  BSYNC B0 ;  /* 0x0000000000007941 */ /* 0x000fea0003800000 */
.L_x_24363:
[----:B--2---:R-:W-:Y:S01]  /*0880*/  IADD3 R2, R6, 0x80, RZ ;  /* 0x0000008006027810 */ /* 0x004fe20007ffe0ff */
[----:B------:R-:W-:Y:S03]  /*0890*/  BSSY B0, `(.L_x_24365) ;  /* 0x0000008000007945 */ /* 0x000fe60003800000 */
[----:B------:R-:W-:-:S13]  /*08a0*/  ISETP.GE.AND P1, PT, R2, R5, PT ;  /* 0x000000050200720c */ /* 0x000fda0003f26270 */
[----:B------:R-:W-:Y:S05]  /*08b0*/  @P1 BRA `(.L_x_24366) ;  /* 0x0000005000001947 */ /* 0x000fea0003800000 */
[----:B-----5:R-:W-:Y:S01]  /*08c0*/  LOP3.LUT R4, R10, 0xff, RZ, 0xc0, !PT ;  /* 0x000000ff0a047812 */ /* 0x020fe200078ec0ff */
[----:B------:R-:W-:Y:S01]  /*08d0*/  IMAD.U32 R3, RZ, RZ, UR6 ;  /* 0x00000006ff037e24 */ /* 0x000fe2000f8e00ff */
[----:B------:R-:W-:Y:S02]  /*08e0*/  MOV R2, 0x900 ;  /* 0x0000090000027802 */ /* 0x000fe40000000f00 */
[----:B------:R-:W-:Y:S05]  /*08f0*/  CALL.REL.NOINC `($__internal_29_$__cuda_sm20_rem_u16) ;  /* 0x0000079000007944 */ /* 0x000fea0003c00000 */
[----:B------:R-:W-:Y:S02]  /*0900*/  IMAD.MOV.U32 R10, RZ, RZ, R15 ;  /* 0x000000ffff0a7224 */ /* 0x000fe400078e000f */
.L_x_24366:
[----:B------:R-:W-:Y:S05]  /*0910*/  BSYNC B0 ;  /* 0x0000000000007941 */ /* 0x000fea0003800000 */
.L_x_24365:
[----:B------:R-:W-:Y:S01]  /*0920*/  IADD3 R2, R6, 0x100, RZ ;  /* 0x0000010006027810 */ /* 0x000fe20007ffe0ff */
        /* <DEDUP_REMOVED lines=8> */
.L_x_24368:
[----:B------:R-:W-:Y:S05]  /*09b0*/  BSYNC B0 ;  /* 0x0000000000007941 */ /* 0x000fea0003800000 */
.L_x_24367:
        /* <DEDUP_REMOVED lines=9> */
.L_x_24370:
[----:B------:R-:W-:Y:S05]  /*0a50*/  BSYNC B0 ;  /* 0x0000000000007941 */ /* 0x000fea0003800000 */
.L_x_24369:
        /* <DEDUP_REMOVED lines=9> */
.L_x_24372:
[----:B------:R-:W-:Y:S05]  /*0af0*/  BSYNC B0 ;  /* 0x0000000000007941 */ /* 0x000fea0003800000 */
.L_x_24371:
        /* <DEDUP_REMOVED lines=9> */
.L_x_24374:
[----:B------:R-:W-:Y:S05]  /*0b90*/  BSYNC B0 ;  /* 0x0000000000007941 */ /* 0x000fea0003800000 */
.L_x_24373:
        /* <DEDUP_REMOVED lines=9> */
.L_x_24376:
[----:B------:R-:W-:Y:S05]  /*0c30*/  BSYNC B0 ;  /* 0x0000000000007941 */ /* 0x000fea0003800000 */
.L_x_24375:
        /* <DEDUP_REMOVED lines=8> */
.L_x_24378:
[----:B------:R-:W-:Y:S05]  /*0cc0*/  BSYNC B0 ;  /* 0x0000000000007941 */ /* 0x000fea0003800000 */
.L_x_24377:
        /* <DEDUP_REMOVED lines=22> */
.L_x_24381:
[----:B0-----:R-:W-:-:S13]  /*0e30*/  ISETP.GE.AND P0, PT, R6, R5, PT ;  /* 0x000000050600720c */ /* 0x001fda0003f06270 */
[----:B------:R-:W-:Y:S05]  /*0e40*/  @P0 BRA `(.L_x_24383) ;  /* 0x000000c000000947 */ /* 0x000fea0003800000 */
[----:B------:R-:W-:Y:S01]  /*0e50*/  IMAD.IADD R2, R0, 0x1, R6 ;  /* 0x0000000100027824 */ /* 0x000fe200078e0206 */
[----:B------:R-:W-:-:S04]  /*0e60*/  IADD3 R6, R6, 0x80, RZ ;  /* 0x0000008006067810 */ /* 0x000fc80007ffe0ff */
[----:B------:R-:W-:-:S05]  /*0e70*/  IADD3 R2, P0, R2, c[0x0][0x168], RZ ;  /* 0x00005a0002027a10 */ /* 0x000fca0007f1e0ff */
[----:B------:R-:W-:-:S05]  /*0e80*/  IMAD.X R3, RZ, RZ, c[0x0][0x16c], P0 ;  /* 0x00005b00ff037624 */ /* 0x000fca00000e06ff */
[----:B------:R0:W-:Y:S03]  /*0e90*/  STG.E.U8 [R2.64], R14 ;  /* 0x0000000e02007986 */ /* 0x0001e6000c101104 */
.L_x_24382:
[----:B------:R-:W-:-:S13]  /*0ea0*/  ISETP.GE.AND P0, PT, R6, R5, PT ;  /* 0x000000050600720c */ /* 0x000fda0003f06270 */
[----:B------:R-:W-:Y:S05]  /*0eb0*/  @P0 BRA `(.L_x_24384) ;  /* 0x000000d000000947 */ /* 0x000fea0003800000 */
[----:B0-----:R-:W-:Y:S01]  /*0ec0*/  IMAD.IADD R2, R0, 0x1, R6 ;  /* 0x0000000100027824 */ /* 0x001fe200078e0206 */
[----:B------:R-:W-:-:S04]  /*0ed0*/  IADD3 R6, R6, 0x80, RZ ;  /* 0x0000008006067810 */ /* 0x000fc80007ffe0ff */
[----:B------:R-:W-:-:S05]  /*0ee0*/  IADD3 R2, P0, R2, c[0x0][0x168], RZ ;  /* 0x00005a0002027a10 */ /* 0x000fca0007f1e0ff */
[----:B------:R-:W-:-:S05]  /*0ef0*/  IMAD.X R3, RZ, RZ, c[0x0][0x16c], P0 ;  /* 0x00005b00ff037624 */ /* 0x000fca00000e06ff */
[----:B------:R0:W-:Y:S03]  /*0f00*/  STG.E.U8 [R2.64], R13 ;  /* 0x0000000d02007986 */ /* 0x0001e6000c101104 */
.L_x_24383:
        /* <DEDUP_REMOVED lines=8> */
.L_x_24384:
[----:B------:R-:W-:Y:S05]  /*0f90*/  BSYNC B1 ;  /* 0x0000000000017941 */ /* 0x000fea0003800000 */
.L_x_24380:
[----:B------:R-:W-:-:S13]  /*0fa0*/  ISETP.GE.AND P0, PT, R6, R5, PT ;  /* 0x000000050600720c */ /* 0x000fda0003f06270 */
[----:B0-----:R-:W-:Y:S01]  /*0fb0*/  @!P0 IMAD.IADD R2, R0, 0x1, R6 ;  /* 0x0000000100028824 */ /* 0x001fe200078e0206 */
[----:B------:R-:W-:-:S04]  /*0fc0*/  @!P0 IADD3 R6, R6, 0x80, RZ ;  /* 0x0000008006068810 */ /* 0x000fc80007ffe0ff */
[----:B------:R-:W-:-:S05]  /*0fd0*/  @!P0 IADD3 R2, P1, R2, c[0x0][0x168], RZ ;  /* 0x00005a0002028a10 */ /* 0x000fca0007f3e0ff */
[----:B------:R-:W-:-:S05]  /*0fe0*/  @!P0 IMAD.X R3, RZ, RZ, c[0x0][0x16c], P1 ;  /* 0x00005b00ff038624 */ /* 0x000fca00008e06ff */
[----:B------:R0:W-:Y:S03]  /*0ff0*/  @!P0 STG.E.U8 [R2.64], R9 ;  /* 0x0000000902008986 */ /* 0x0001e6000c101104 */
.L_x_24385:
[----:B------:R-:W-:Y:S05]  /*1000*/  BSYNC B0 ;  /* 0x0000000000007941 */ /* 0x000fea0003800000 */
.L_x_24379:
        /* <DEDUP_REMOVED lines=8> */
        .weak           $__internal_29_$__cuda_sm20_rem_u16
        .type           $__internal_29_$__cuda_sm20_rem_u16,@function
        .size           $__internal_29_$__cuda_sm20_rem_u16,(.L_x_50474 - $__internal_29_$__cuda_sm20_rem_u16)
$__internal_29_$__cuda_sm20_rem_u16:
        /* <DEDUP_REMOVED lines=19> */
[----:B------:R-:W-:Y:S05]  /*11c0*/  RET.REL.NODEC R2 `(_ZN2at6native29vectorized_elementwise_kernelILi4ENS0_13BUnaryFunctorIhhhZZZNS0_16fmod_kernel_cudaERNS_18TensorIteratorBaseEENKUlvE_clEvENKUlvE_clEvEUlhhE_EESt5arrayIPcLm2EEEEviT0_T1_) ;  /* 0xffffee3002007950 */ /* 0x000fea0003c3ffff */
.L_x_24386:
        /* <DEDUP_REMOVED lines=11> */
.L_x_50474:


//--------------------- .text._ZN2at6native29vectorized_elementwise_kernelILi8ENS0_13BUnaryFunctorIhhhZZZNS0_16fmod_kernel_cudaERNS_18TensorIteratorBaseEENKUlvE_clEvENKUlvE_clEvEUlhhE_EESt5arrayIPcLm2EEEEviT0_T1_ --------------------------
	.section	.text._ZN2at6native29vectorized_elementwise_kernelILi8ENS0_13BUnaryFunctorIhhhZZZNS0_16fmod_kernel_cudaERNS_18TensorIteratorBaseEENKUlvE_clEvENKUlvE_clEvEUlhhE_EESt5arrayIPcLm2EEEEviT0_T1_,"ax",@progbits
	.sectioninfo	@"SHI_REGISTERS=4"
	.align	128
        .global         _ZN2at6native29vectorized_elementwise_kernelILi8ENS0_13BUnaryFunctorIhhhZZZNS0_16fmod_kernel_cudaERNS_18TensorIteratorBaseEENKUlvE_clEvENKUlvE_clEvEUlhhE_EESt5arrayIPcLm2EEEEviT0_T1_
        .type           _ZN2at6native29vectorized_elementwise_kernelILi8ENS0_13BUnaryFunctorIhhhZZZNS0_16fmod_kernel_cudaERNS_18TensorIteratorBaseEENKUlvE_clEvENKUlvE_clEvEUlhhE_EESt5arrayIPcLm2EEEEviT0_T1_,@function
        .size           _ZN2at6native29vectorized_elementwise_kernelILi8ENS0_13BUnaryFunctorIhhhZZZNS0_16fmod_kernel_cudaERNS_18TensorIteratorBaseEENKUlvE_clEvENKUlvE_clEvEUlhhE_EESt5arrayIPcLm2EEEEviT0_T1_,(.L_x_50698 - _ZN2at6native29vectorized_elementwise_kernelILi8ENS0_13BUnaryFunctorIhhhZZZNS0_16fmod_kernel_cudaERNS_18TensorIteratorBaseEENKUlvE_clEvENKUlvE_clEvEUlhhE_EESt5arrayIPcLm2EEEEviT0_T1_)
        .other          _ZN2at6native29vectorized_elementwise_kernelILi8ENS0_13BUnaryFunctorIhhhZZZNS0_16fmod_kernel_cudaERNS_18TensorIteratorBaseEENKUlvE_clEvENKUlvE_clEvEUlhhE_EESt5arrayIPcLm2EEEEviT0_T1_,@"STO_CUDA_ENTRY STV_DEFAULT"
_ZN2at6native29vectorized_elementwise_kernelILi8ENS0_13BUnaryFunctorIhhhZZZNS0_16fmod_kernel_cudaERNS_18TensorIteratorBaseEENKUlvE_clEvENKUlvE_clEvEUlhhE_EESt5arrayIPcLm2EEEEviT0_T1_:
.text._ZN2at6native29vectorized_elementwise_kernelILi8ENS0_13BUnaryFunctorIhhhZZZNS0_16fmod_kernel_cudaERNS_18TensorIteratorBaseEENKUlvE_clEvENKUlvE_clEvEUlhhE_EESt5arrayIPcLm2EEEEviT0_T1_:
[----:B------:R-:W-:Y:S02]  /*0000*/  MOV R1, c[0x0][0x28] ;  /* 0x00000a0000017a02 */ /* 0x000fe40000000f00 */
[----:B------:R-:W-:Y:S05]  /*0010*/  EXIT ;  /* 0x000000000000794d */ /* 0x000fea0003800000 */
.L_x_24387:
        /* <DEDUP_REMOVED lines=14> */
.L_x_50698:


//--------------------- .text._ZN2at6native18elementwise_kernelILi128ELi4EZNS0_15gpu_kernel_implINS0_13AUnaryFunctorIhhhZZZNS0_16fmod_kernel_cudaERNS_18TensorIteratorBaseEENKUlvE_clEvENKUlvE_clEvEUlhhE_EEEEvS5_RKT_EUliE_EEviT1_ --------------------------
	.section	.text._ZN2at6native18elementwise_kernelILi128ELi4EZNS0_15gpu_kernel_implINS0_13AUnaryFunctorIhhhZZZNS0_16fmod_kernel_cudaERNS_18TensorIteratorBaseEENKUlvE_clEvENKUlvE_clEvEUlhhE_EEEEvS5_RKT_EUliE_EEviT1_,"ax",@progbits
	.sectioninfo	@"SHI_REGISTERS=26"
	.align	128
        .global         _ZN2at6native18elementwise_kernelILi128ELi4EZNS0_15gpu_kernel_implINS0_13AUnaryFunctorIhhhZZZNS0_16fmod_kernel_cudaERNS_18TensorIteratorBaseEENKUlvE_clEvENKUlvE_clEvEUlhhE_EEEEvS5_RKT_EUliE_EEviT1_
        .type           _ZN2at6native18elementwise_kernelILi128ELi4EZNS0_15gpu_kernel_implINS0_13AUnaryFunctorIhhhZZZNS0_16fmod_kernel_cudaERNS_18TensorIteratorBaseEENKUlvE_clEvENKUlvE_clEvEUlhhE_EEEEvS5_RKT_EUliE_EEviT1_,@function
        .size           _ZN2at6native18elementwise_kernelILi128ELi4EZNS0_15gpu_kernel_implINS0_13AUnaryFunctorIhhhZZZNS0_16fmod_kernel_cudaERNS_18TensorIteratorBaseEENKUlvE_clEvENKUlvE_clEvEUlhhE_EEEEvS5_RKT_EUliE_EEviT1_,(.L_x_50475 - _ZN2at6native18elementwise_kernelILi128ELi4EZNS0_15gpu_kernel_implINS0_13AUnaryFunctorIhhhZZZNS0_16fmod_kernel_cudaERNS_18TensorIteratorBaseEENKUlvE_clEvENKUlvE_clEvEUlhhE_EEEEvS5_RKT_EUliE_EEviT1_)
        .other          _ZN2at6native18elementwise_kernelILi128ELi4EZNS0_15gpu_kernel_implINS0_13AUnaryFunctorIhhhZZZNS0_16fmod_kernel_cudaERNS_18TensorIteratorBaseEENKUlvE_clEvENKUlvE_clEvEUlhhE_EEEEvS5_RKT_EUliE_EEviT1_,@"STO_CUDA_ENTRY STV_DEFAULT"
_ZN2at6native18elementwise_kernelILi128ELi4EZNS0_15gpu_kernel_implINS0_13AUnaryFunctorIhhhZZZNS0_16fmod_kernel_cudaERNS_18TensorIteratorBaseEENKUlvE_clEvENKUlvE_clEvEUlhhE_EEEEvS5_RKT_EUliE_EEviT1_:
.text._ZN2at6native18elementwise_kernelILi128ELi4EZNS0_15gpu_kernel_implINS0_13AUnaryFunctorIhhhZZZNS0_16fmod_kernel_cudaERNS_18TensorIteratorBaseEENKUlvE_clEvENKUlvE_clEvEUlhhE_EEEEvS5_RKT_EUliE_EEviT1_:
        /* <DEDUP_REMOVED lines=237> */
.L_x_24390:
        /* <DEDUP_REMOVED lines=18> */
.L_x_24394:
[----:B------:R0:W5:Y:S01]  /*0ff0*/  LDG.E.U8 R0, [R4.64] ;  /* 0x0000002404007981 */ /* 0x000162000c1e1100 */
[----:B------:R-:W-:Y:S05]  /*1000*/  BRA `(.L_x_24396) ;  /* 0x00000dc000007947 */ /* 0x000fea0003800000 */
.L_x_24393:
        /* <DEDUP_REMOVED lines=8> */
.L_x_24398:
[----:B------:R0:W5:Y:S01]  /*1090*/  LDG.E.U8 R0, [R4.64] ;  /* 0x0000002404007981 */ /* 0x000162000c1e1100 */
[----:B------:R-:W-:Y:S05]  /*10a0*/  BRA `(.L_x_24396) ;  /* 0x00000d2000007947 */ /* 0x000fea0003800000 */
.L_x_24397:
[----:B------:R0:W5:Y:S01]  /*10b0*/  LDG.E.U16 R0, [R4.64] ;  /* 0x0000002404007981 */ /* 0x000162000c1e1500 */
[----:B------:R-:W-:Y:S05]  /*10c0*/  BRA `(.L_x_24396) ;  /* 0x00000d0000007947 */ /* 0x000fea0003800000 */
.L_x_24392:
        /* <DEDUP_REMOVED lines=10> */
.L_x_24400:
[----:B------:R-:W2:Y:S02]  /*1170*/  LDG.E.U16 R2, [R4.64] ;  /* 0x0000002404027981 */ /* 0x000ea4000c1e1500 */
[----:B--2---:R-:W-:-:S06]  /*1180*/  HADD2.F32 R2, -RZ, R2.H0_H0 ;  /* 0x20000002ff027230 */ /* 0x004fcc0000004100 */
[----:B------:R-:W0:Y:S02]  /*1190*/  F2I.S64.TRUNC R2, R2 ;  /* 0x0000000200027311 */ /* 0x000e24000020d900 */
[----:B0-----:R-:W-:Y:S01]  /*11a0*/  PRMT R0, R2, 0x7610, R0 ;  /* 0x0000761002007816 */ /* 0x001fe20000000000 */
[----:B------:R-:W-:Y:S05]  /*11b0*/  BRA `(.L_x_24396) ;  /* 0x00000c1000007947 */ /* 0x000fea0003800000 */
.L_x_24399:
        /* <DEDUP_REMOVED lines=10> */
.L_x_24402:
[----:B------:R-:W2:Y:S02]  /*1260*/  LDG.E.U16 R4, [R4.64] ;  /* 0x0000002404047981 */ /* 0x000ea4000c1e1500 */
[----:B--2---:R-:W-:-:S06]  /*1270*/  HADD2.F32 R2, -RZ, R4.H0_H0 ;  /* 0x20000004ff027230 */ /* 0x004fcc0000004100 */
[----:B------:R-:W0:Y:S02]  /*1280*/  F2I.S64.TRUNC R2, R2 ;  /* 0x0000000200027311 */ /* 0x000e24000020d900 */
[----:B0-----:R-:W-:Y:S01]  /*1290*/  PRMT R0, R2, 0x7610, R0 ;  /* 0x0000761002007816 */ /* 0x001fe20000000000 */
[----:B------:R-:W-:Y:S05]  /*12a0*/  BRA `(.L_x_24396) ;  /* 0x00000b2000007947 */ /* 0x000fea0003800000 */
.L_x_24401:
[----:B------:R-:W2:Y:S02]  /*12b0*/  LDG.E.64 R2, [R4.64] ;  /* 0x0000002404027981 */ /* 0x000ea4000c1e1b00 */
[----:B--2---:R-:W0:Y:S02]  /*12c0*/  F2I.S64.F64.TRUNC R2, R2 ;  /* 0x0000000200027311 */ /* 0x004e24000030d900 */
[----:B0-----:R-:W-:Y:S01]  /*12d0*/  PRMT R0, R2, 0x7610, R0 ;  /* 0x0000761002007816 */ /* 0x001fe20000000000 */
[----:B------:R-:W-:Y:S05]  /*12e0*/  BRA `(.L_x_24396) ;  /* 0x00000ae000007947 */ /* 0x000fea0003800000 */
.L_x_24391:
        /* <DEDUP_REMOVED lines=12> */
.L_x_24405:
[----:B------:R-:W2:Y:S02]  /*13b0*/  LDG.E.64 R4, [R4.64] ;  /* 0x0000002404047981 */ /* 0x000ea4000c1e1b00 */
[----:B--2---:R-:W0:Y:S02]  /*13c0*/  F2I.S64.F64.TRUNC R2, R4 ;  /* 0x0000000400027311 */ /* 0x004e24000030d900 */
[----:B0-----:R-:W-:Y:S01]  /*13d0*/  PRMT R0, R2, 0x7610, R0 ;  /* 0x0000761002007816 */ /* 0x001fe20000000000 */
[----:B------:R-:W-:Y:S05]  /*13e0*/  BRA `(.L_x_24396) ;  /* 0x000009e000007947 */ /* 0x000fea0003800000 */
.L_x_24404:
        /* <DEDUP_REMOVED lines=28> */
.L_x_24407:
        /* <DEDUP_REMOVED lines=15> */
.L_x_24406:
[----:B------:R-:W2:Y:S02]  /*16a0*/  LDG.E.U16 R2, [R4.64] ;  /* 0x0000002404027981 */ /* 0x000ea4000c1e1500 */
[----:B--2---:R-:W-:-:S06]  /*16b0*/  PRMT R2, RZ, 0x5410, R2 ;  /* 0x00005410ff027816 */ /* 0x004fcc0000000002 */
[----:B------:R-:W0:Y:S02]  /*16c0*/  F2I.S64.TRUNC R2, R2 ;  /* 0x0000000200027311 */ /* 0x000e24000020d900 */
[----:B0-----:R-:W-:Y:S01]  /*16d0*/  PRMT R0, R2, 0x7610, R0 ;  /* 0x0000761002007816 */ /* 0x001fe20000000000 */
[----:B------:R-:W-:Y:S05]  /*16e0*/  BRA `(.L_x_24396) ;  /* 0x000006e000007947 */ /* 0x000fea0003800000 */
.L_x_24403:
        /* <DEDUP_REMOVED lines=10> */
.L_x_24410:
        /* <DEDUP_REMOVED lines=21> */
.L_x_24414:
[----:B------:R-:W-:Y:S05]  /*18e0*/  BSYNC B1 ;  /* 0x0000000000017941 */ /* 0x000fea0003800000 */
.L_x_24413:
[----:B------:R-:W-:Y:S01]  /*18f0*/  IMAD.SHL.U32 R2, R2, 0x100000, RZ ;  /* 0x0010000002027824 */ /* 0x000fe200078e00ff */
[----:B------:R-:W-:-:S04]  /*1900*/  LEA R3, R0, 0x3b800000, 0x17 ;  /* 0x3b80000000037811 */ /* 0x000fc800078eb8ff */
[----:B------:R-:W-:Y:S02]  /*1910*/  LOP3.LUT R2, R3, R2, R4, 0xfe, !PT ;  /* 0x0000000203027212 */ /* 0x000fe400078efe04 */
.L_x_24412:
[----:B------:R-:W-:Y:S05]  /*1920*/  BSYNC B0 ;  /* 0x0000000000007941 */ /* 0x000fea0003800000 */
.L_x_24411:
[----:B------:R-:W0:Y:S02]  /*1930*/  F2I.S64.TRUNC R2, R2 ;  /* 0x0000000200027311 */ /* 0x000e24000020d900 */
[----:B0-----:R-:W-:Y:S01]  /*1940*/  PRMT R0, R2, 0x7610, R0 ;  /* 0x0000761002007816 */ /* 0x001fe20000000000 */
[----:B------:R-:W-:Y:S05]  /*1950*/  BRA `(.L_x_24396) ;  /* 0x0000047000007947 */ /* 0x000fea0003800000 */
.L_x_24409:
        /* <DEDUP_REMOVED lines=21> */
.L_x_24418:
[----:B------:R-:W-:Y:S05]  /*1ab0*/  BSYNC B1 ;  /* 0x0000000000017941 */ /* 0x000fea0003800000 */
.L_x_24417:
[----:B------:R-:W-:Y:S01]  /*1ac0*/  IMAD.SHL.U32 R2, R2, 0x200000, RZ ;  /* 0x0020000002027824 */ /* 0x000fe200078e00ff */
[----:B------:R-:W-:-:S04]  /*1ad0*/  LEA R3, R0, 0x37800000, 0x17 ;  /* 0x3780000000037811 */ /* 0x000fc800078eb8ff */
[----:B------:R-:W-:Y:S02]  /*1ae0*/  LOP3.LUT R2, R3, R2, R4, 0xfe, !PT ;  /* 0x0000000203027212 */ /* 0x000fe400078efe04 */
.L_x_24416:
[----:B------:R-:W-:Y:S05]  /*1af0*/  BSYNC B0 ;  /* 0x0000000000007941 */ /* 0x000fea0003800000 */
.L_x_24415:
[----:B------:R-:W0:Y:S02]  /*1b00*/  F2I.S64.TRUNC R2, R2 ;  /* 0x0000000200027311 */ /* 0x000e24000020d900 */
[----:B0-----:R-:W-:Y:S01]  /*1b10*/  PRMT R0, R2, 0x7610, R0 ;  /* 0x0000761002007816 */ /* 0x001fe20000000000 */
[----:B------:R-:W-:Y:S05]  /*1b20*/  BRA `(.L_x_24396) ;  /* 0x000002a000007947 */ /* 0x000fea0003800000 */
.L_x_24408:
        /* <DEDUP_REMOVED lines=14> */
.L_x_24422:
[----:B------:R-:W-:Y:S05]  /*1c10*/  BSYNC B0 ;  /* 0x0000000000007941 */ /* 0x000fea0003800000 */
.L_x_24421:
[----:B------:R-:W0:Y:S02]  /*1c20*/  F2I.S64.TRUNC R2, R2 ;  /* 0x0000000200027311 */ /* 0x000e24000020d900 */
[----:B0-----:R-:W-:Y:S01]  /*1c30*/  PRMT R0, R2, 0x7610, R0 ;  /* 0x0000761002007816 */ /* 0x001fe20000000000 */
[----:B------:R-:W-:Y:S05]  /*1c40*/  BRA `(.L_x_24396) ;  /* 0x0000018000007947 */ /* 0x000fea0003800000 */
.L_x_24395:
        /* <DEDUP_REMOVED lines=21> */
.L_x_24420:
[----:B------:R0:W5:Y:S01]  /*1da0*/  LDG.E.U8 R0, [R4.64] ;  /* 0x0000002404007981 */ /* 0x000162000c1e1100 */
[----:B------:R-:W-:Y:S05]  /*1db0*/  BRA `(.L_x_24396) ;  /* 0x0000001000007947 */ /* 0x000fea0003800000 */
.L_x_24419:
[----:B------:R0:W5:Y:S02]  /*1dc0*/  LDG.E.U8 R0, [R4.64] ;  /* 0x0000002404007981 */ /* 0x000164000c1e1100 */
.L_x_24396:
[----:B------:R-:W-:Y:S01]  /*1dd0*/  ULDC.U8 UR4, c[0x0][0x371] ;  /* 0x0000dc4000047ab9 */ /* 0x000fe20000000000 */
[----:B0----5:R-:W-:Y:S01]  /*1de0*/  LOP3.LUT R5, R0, 0xff, RZ, 0xc0, !PT ;  /* 0x000000ff00057812 */ /* 0x021fe200078ec0ff */
[----:B------:R-:W-:Y:S01]  /*1df0*/  IMAD.U32 R4, RZ, RZ, UR4 ;  /* 0x00000004ff047e24 */ /* 0x000fe2000f8e00ff */
[----:B------:R-:W-:Y:S02]  /*1e00*/  MOV R6, 0x1e20 ;  /* 0x00001e2000067802 */ /* 0x000fe40000000f00 */
[----:B------:R-:W-:Y:S05]  /*1e10*/  CALL.REL.NOINC `($__internal_30_$__cuda_sm20_rem_u16) ;  /* 0x0000949000007944 */ /* 0x000fea0003c00000 */
        /* <DEDUP_REMOVED lines=14> */
.L_x_24426:
[----:B------:R0:W-:Y:S01]  /*1f00*/  STG.E.U8 [R16.64], R5 ;  /* 0x0000000510007986 */ /* 0x0001e2000c101124 */
[----:B------:R-:W-:Y:S05]  /*1f10*/  BRA `(.L_x_24428) ;  /* 0x00000dc000007947 */ /* 0x000fea0003800000 */
.L_x_24425:
        /* <DEDUP_REMOVED lines=10> */
.L_x_24430:
[----:B------:R-:W-:-:S05]  /*1fc0*/  LOP3.LUT R5, R5, 0xffff, RZ, 0xc0, !PT ;  /* 0x0000ffff05057812 */ /* 0x000fca00078ec0ff */
[----:B------:R0:W-:Y:S01]  /*1fd0*/  STG.E [R16.64], R5 ;  /* 0x0000000510007986 */ /* 0x0001e2000c101924 */
[----:B------:R-:W-:Y:S05]  /*1fe0*/  BRA `(.L_x_24428) ;  /* 0x00000cf000007947 */ /* 0x000fea0003800000 */
.L_x_24429:
[----:B------:R0:W-:Y:S01]  /*1ff0*/  STG.E.U16 [R16.64], R5 ;  /* 0x0000000510007986 */ /* 0x0001e2000c101524 */
[----:B------:R-:W-:Y:S05]  /*2000*/  BRA `(.L_x_24428) ;  /* 0x00000cd000007947 */ /* 0x000fea0003800000 */
.L_x_24424:
        /* <DEDUP_REMOVED lines=9> */
.L_x_24432:
[----:B------:R-:W0:Y:S02]  /*20a0*/  I2F.U16 R0, R5 ;  /* 0x0000000500007306 */ /* 0x000e240000101000 */
[----:B0-----:R-:W-:-:S05]  /*20b0*/  F2FP.PACK_AB R0, RZ, R0 ;  /* 0x00000000ff00723e */ /* 0x001fca00000000ff */
[----:B------:R0:W-:Y:S01]  /*20c0*/  STG.E.U16 [R16.64], R0 ;  /* 0x0000000010007986 */ /* 0x0001e2000c101524 */
[----:B------:R-:W-:Y:S05]  /*20d0*/  BRA `(.L_x_24428) ;  /* 0x00000c0000007947 */ /* 0x000fea0003800000 */
.L_x_24431:
        /* <DEDUP_REMOVED lines=10> */
.L_x_24434:
[----:B------:R-:W0:Y:S02]  /*2180*/  I2F.U16 R5, R5 ;  /* 0x0000000500057306 */ /* 0x000e240000101000 */
[----:B0-----:R-:W-:-:S04]  /*2190*/  F2FP.PACK_AB R3, RZ, R5 ;  /* 0x00000005ff03723e */ /* 0x001fc800000000ff */
[----:B------:R-:W-:-:S05]  /*21a0*/  PRMT R3, R3, 0x5410, RZ ;  /* 0x0000541003037816 */ /* 0x000fca00000000ff */
[----:B------:R0:W-:Y:S01]  /*21b0*/  STG.E [R16.64], R3 ;  /* 0x0000000310007986 */ /* 0x0001e2000c101924 */
[----:B------:R-:W-:Y:S05]  /*21c0*/  BRA `(.L_x_24428) ;  /* 0x00000b1000007947 */ /* 0x000fea0003800000 */
.L_x_24433:
[----:B------:R-:W0:Y:S02]  /*21d0*/  I2F.F64.U16 R2, R5 ;  /* 0x0000000500027312 */ /* 0x000e240000101800 */
[----:B0-----:R0:W-:Y:S01]  /*21e0*/  STG.E.64 [R16.64], R2 ;  /* 0x0000000210007986 */ /* 0x0011e2000c101b24 */
[----:B------:R-:W-:Y:S05]  /*21f0*/  BRA `(.L_x_24428) ;  /* 0x00000ae000007947 */ /* 0x000fea0003800000 */
.L_x_24423:
        /* <DEDUP_REMOVED lines=13> */
.L_x_24437:
[----:B------:R-:W0:Y:S01]  /*22d0*/  I2F.F64.U16 R4, R5 ;  /* 0x0000000500047312 */ /* 0x000e220000101800 */
[----:B------:R-:W-:-:S05]  /*22e0*/  CS2R R6, SRZ ;  /* 0x0000000000067805 */ /* 0x000fca000001ff00 */
[----:B0-----:R0:W-:Y:S01]  /*22f0*/  STG.E.128 [R16.64], R4 ;  /* 0x0000000410007986 */ /* 0x0011e2000c101d24 */
[----:B------:R-:W-:Y:S05]  /*2300*/  BRA `(.L_x_24428) ;  /* 0x000009d000007947 */ /* 0x000fea0003800000 */
.L_x_24436:
        /* <DEDUP_REMOVED lines=21> */
.L_x_24441:
[----:B------:R-:W-:Y:S05]  /*2460*/  BSYNC B0 ;  /* 0x0000000000007941 */ /* 0x000fea0003800000 */
.L_x_24440:
[----:B------:R-:W-:-:S05]  /*2470*/  LOP3.LUT R3, R0, R3, RZ, 0xfc, !PT ;  /* 0x0000000300037212 */ /* 0x000fca00078efcff */
[----:B------:R0:W-:Y:S01]  /*2480*/  STG.E.U8 [R16.64], R3 ;  /* 0x0000000310007986 */ /* 0x0001e2000c101124 */
[----:B------:R-:W-:Y:S05]  /*2490*/  BRA `(.L_x_24428) ;  /* 0x0000084000007947 */ /* 0x000fea0003800000 */
.L_x_24439:
        /* <DEDUP_REMOVED lines=13> */
.L_x_24443:
[----:B------:R-:W-:Y:S01]  /*2570*/  IMAD.MOV.U32 R0, RZ, RZ, 0x7f ;  /* 0x0000007fff007424 */ /* 0x000fe200078e00ff */
[----:B------:R-:W-:-:S04]  /*2580*/  ISETP.GT.U32.AND P0, PT, R2, 0x7f800000, PT ;  /* 0x7f8000000200780c */ /* 0x000fc80003f04070 */
[----:B------:R-:W-:-:S04]  /*2590*/  SEL R0, R0, 0x7c, P0 ;  /* 0x0000007c00007807 */ /* 0x000fc80000000000 */
.L_x_24444:
[----:B------:R-:W-:Y:S05]  /*25a0*/  BSYNC B0 ;  /* 0x0000000000007941 */ /* 0x000fea0003800000 */
.L_x_24442:
[----:B------:R-:W-:-:S04]  /*25b0*/  LOP3.LUT R2, R5, 0x80000000, RZ, 0xc0, !PT ;  /* 0x8000000005027812 */ /* 0x000fc800078ec0ff */
[----:B------:R-:W-:-:S04]  /*25c0*/  SHF.R.U32.HI R3, RZ, 0x18, R2 ;  /* 0x00000018ff037819 */ /* 0x000fc80000011602 */
[----:B------:R-:W-:-:S05]  /*25d0*/  LOP3.LUT R3, R0, R3, RZ, 0xfc, !PT ;  /* 0x0000000300037212 */ /* 0x000fca00078efcff */
[----:B------:R0:W-:Y:S01]  /*25e0*/  STG.E.U8 [R16.64], R3 ;  /* 0x0000000310007986 */ /* 0x0001e2000c101124 */
[----:B------:R-:W-:Y:S05]  /*25f0*/  BRA `(.L_x_24428) ;  /* 0x000006e000007947 */ /* 0x000fea0003800000 */
.L_x_24438:
[----:B------:R-:W0:Y:S02]  /*2600*/  I2F.U16 R0, R5 ;  /* 0x0000000500007306 */ /* 0x000e240000101000 */
[----:B0-----:R-:W-:-:S05]  /*2610*/  F2FP.BF16.PACK_AB R0, RZ, R0 ;  /* 0x00000000ff00723e */ /* 0x001fca00000010ff */
[----:B------:R0:W-:Y:S01]  /*2620*/  STG.E.U16 [R16.64], R0 ;  /* 0x0000000010007986 */ /* 0x0001e2000c101524 */
[----:B------:R-:W-:Y:S05]  /*2630*/  BRA `(.L_x_24428) ;  /* 0x000006a000007947 */ /* 0x000fea0003800000 */
.L_x_24435:
        /* <DEDUP_REMOVED lines=10> */
.L_x_24447:
        /* <DEDUP_REMOVED lines=17> */
.L_x_24450:
[----:B------:R-:W-:-:S04]  /*27f0*/  LOP3.LUT R2, R5, 0x80000000, RZ, 0xc0, !PT ;  /* 0x8000000005027812 */ /* 0x000fc800078ec0ff */
[----:B------:R-:W-:-:S04]  /*2800*/  SHF.R.U32.HI R3, RZ, 0x18, R2 ;  /* 0x00000018ff037819 */ /* 0x000fc80000011602 */
[----:B------:R-:W-:-:S04]  /*2810*/  LOP3.LUT R0, R0, R3, RZ, 0xfc, !PT ;  /* 0x0000000300007212 */ /* 0x000fc800078efcff */
[----:B------:R-:W-:Y:S02]  /*2820*/  PRMT R8, R0, 0x7610, R8 ;  /* 0x0000761000087816 */ /* 0x000fe40000000008 */
.L_x_24449:
[----:B------:R-:W-:Y:S05]  /*2830*/  BSYNC B0 ;  /* 0x0000000000007941 */ /* 0x000fea0003800000 */
.L_x_24448:
[----:B------:R0:W-:Y:S01]  /*2840*/  STG.E.U8 [R16.64], R8 ;  /* 0x0000000810007986 */ /* 0x0001e2000c101124 */
[----:B------:R-:W-:Y:S05]  /*2850*/  BRA `(.L_x_24428) ;  /* 0x0000048000007947 */ /* 0x000fea0003800000 */
.L_x_24446:
        /* <DEDUP_REMOVED lines=17> */
.L_x_24453:
[----:B------:R-:W-:-:S04]  /*2970*/  LOP3.LUT R2, R5, 0x80000000, RZ, 0xc0, !PT ;  /* 0x8000000005027812 */ /* 0x000fc800078ec0ff */
[----:B------:R-:W-:-:S04]  /*2980*/  SHF.R.U32.HI R3, RZ, 0x18, R2 ;  /* 0x00000018ff037819 */ /* 0x000fc80000011602 */
[----:B------:R-:W-:-:S04]  /*2990*/  LOP3.LUT R0, R0, R3, RZ, 0xfc, !PT ;  /* 0x0000000300007212 */ /* 0x000fc800078efcff */
[----:B------:R-:W-:Y:S02]  /*29a0*/  PRMT R8, R0, 0x7610, R8 ;  /* 0x0000761000087816 */ /* 0x000fe40000000008 */
.L_x_24452:
[----:B------:R-:W-:Y:S05]  /*29b0*/  BSYNC B0 ;  /* 0x0000000000007941 */ /* 0x000fea0003800000 */
.L_x_24451:
[----:B------:R0:W-:Y:S01]  /*29c0*/  STG.E.U8 [R16.64], R8 ;  /* 0x0000000810007986 */ /* 0x0001e2000c101124 */
[----:B------:R-:W-:Y:S05]  /*29d0*/  BRA `(.L_x_24428) ;  /* 0x0000030000007947 */ /* 0x000fea0003800000 */
.L_x_24445:
        /* <DEDUP_REMOVED lines=22> */
.L_x_24427:
        /* <DEDUP_REMOVED lines=20> */
.L_x_24455:
[----:B------:R-:W-:Y:S01]  /*2c80*/  LOP3.LUT R2, R5, 0xffff, RZ, 0xc0, !PT ;  /* 0x0000ffff05027812 */ /* 0x000fe200078ec0ff */
[----:B------:R-:W-:-:S05]  /*2c90*/  IMAD.MOV.U32 R3, RZ, RZ, RZ ;  /* 0x000000ffff037224 */ /* 0x000fca00078e00ff */
[----:B------:R0:W-:Y:S01]  /*2ca0*/  STG.E.64 [R16.64], R2 ;  /* 0x0000000210007986 */ /* 0x0001e2000c101b24 */
[----:B------:R-:W-:Y:S05]  /*2cb0*/  BRA `(.L_x_24428) ;  /* 0x0000002000007947 */ /* 0x000fea0003800000 */
.L_x_24454:
[----:B------:R-:W-:-:S05]  /*2cc0*/  LOP3.LUT R5, R5, 0xffff, RZ, 0xc0, !PT ;  /* 0x0000ffff05057812 */ /* 0x000fca00078ec0ff */
[----:B------:R0:W-:Y:S02]  /*2cd0*/  STG.E [R16.64], R5 ;  /* 0x0000000510007986 */ /* 0x0001e4000c101924 */
.L_x_24428:
[----:B------:R-:W-:-:S05]  /*2ce0*/  IMAD R18, R18, 0x200, R23 ;  /* 0x0000020012127824 */ /* 0x000fca00078e0217 */
[----:B------:R-:W-:Y:S02]  /*2cf0*/  IADD3 R19, R18, 0x80, RZ ;  /* 0x0000008012137810 */ /* 0x000fe40007ffe0ff */
.L_x_24389:
[----:B------:R-:W-:Y:S05]  /*2d00*/  BSYNC B6 ;  /* 0x0000000000067941 */ /* 0x000fea0003800000 */
.L_x_24388:
        /* <DEDUP_REMOVED lines=231> */
.L_x_24458:
        /* <DEDUP_REMOVED lines=18> */
.L_x_24462:
[----:B------:R0:W5:Y:S01]  /*3ca0*/  LDG.E.U8 R0, [R4.64] ;  /* 0x0000002404007981 */ /* 0x000162000c1e1100 */
[----:B------:R-:W-:Y:S05]  /*3cb0*/  BRA `(.L_x_24464) ;  /* 0x00000dc000007947 */ /* 0x000fea0003800000 */
.L_x_24461:
        /* <DEDUP_REMOVED lines=8> */
.L_x_24466:
[----:B------:R0:W5:Y:S01]  /*3d40*/  LDG.E.U8 R0, [R4.64] ;  /* 0x0000002404007981 */ /* 0x000162000c1e1100 */
[----:B------:R-:W-:Y:S05]  /*3d50*/  BRA `(.L_x_24464) ;  /* 0x00000d2000007947 */ /* 0x000fea0003800000 */
.L_x_24465:
[----:B------:R0:W5:Y:S01]  /*3d60*/  LDG.E.U16 R0, [R4.64] ;  /* 0x0000002404007981 */ /* 0x000162000c1e1500 */
[----:B------:R-:W-:Y:S05]  /*3d70*/  BRA `(.L_x_24464) ;  /* 0x00000d0000007947 */ /* 0x000fea0003800000 */
.L_x_24460:
        /* <DEDUP_REMOVED lines=10> */
.L_x_24468:
[----:B------:R-:W2:Y:S02]  /*3e20*/  LDG.E.U16 R2, [R4.64] ;  /* 0x0000002404027981 */ /* 0x000ea4000c1e1500 */
[----:B--2---:R-:W-:-:S06]  /*3e30*/  HADD2.F32 R2, -RZ, R2.H0_H0 ;  /* 0x20000002ff027230 */ /* 0x004fcc0000004100 */
[----:B------:R-:W0:Y:S02]  /*3e40*/  F2I.S64.TRUNC R2, R2 ;  /* 0x0000000200027311 */ /* 0x000e24000020d900 */
[----:B0-----:R-:W-:Y:S01]  /*3e50*/  PRMT R0, R2, 0x7610, R0 ;  /* 0x0000761002007816 */ /* 0x001fe20000000000 */
[----:B------:R-:W-:Y:S05]  /*3e60*/  BRA `(.L_x_24464) ;  /* 0x00000c1000007947 */ /* 0x000fea0003800000 */
.L_x_24467:
        /* <DEDUP_REMOVED lines=10> */
.L_x_24470:
[----:B------:R-:W2:Y:S02]  /*3f10*/  LDG.E.U16 R4, [R4.64] ;  /* 0x0000002404047981 */ /* 0x000ea4000c1e1500 */
[----:B--2---:R-:W-:-:S06]  /*3f20*/  HADD2.F32 R2, -RZ, R4.H0_H0 ;  /* 0x20000004ff027230 */ /* 0x004fcc0000004100 */
[----:B------:R-:W0:Y:S02]  /*3f30*/  F2I.S64.TRUNC R2, R2 ;  /* 0x0000000200027311 */ /* 0x000e24000020d900 */
[----:B0-----:R-:W-:Y:S01]  /*3f40*/  PRMT R0, R2, 0x7610, R0 ;  /* 0x0000761002007816 */ /* 0x001fe20000000000 */
[----:B------:R-:W-:Y:S05]  /*3f50*/  BRA `(.L_x_24464) ;  /* 0x00000b2000007947 */ /* 0x000fea0003800000 */
.L_x_24469:
[----:B------:R-:W2:Y:S02]  /*3f60*/  LDG.E.64 R2, [R4.64] ;  /* 0x0000002404027981 */ /* 0x000ea4000c1e1b00 */
[----:B--2---:R-:W0:Y:S02]  /*3f70*/  F2I.S64.F64.TRUNC R2, R2 ;  /* 0x0000000200027311 */ /* 0x004e24000030d900 */
[----:B0-----:R-:W-:Y:S01]  /*3f80*/  PRMT R0, R2, 0x7610, R0 ;  /* 0x0000761002007816 */ /* 0x001fe20000000000 */
[----:B------:R-:W-:Y:S05]  /*3f90*/  BRA `(.L_x_24464) ;  /* 0x00000ae000007947 */ /* 0x000fea0003800000 */
.L_x_24459:
        /* <DEDUP_REMOVED lines=12> */
.L_x_24473:
[----:B------:R-:W2:Y:S02]  /*4060*/  LDG.E.64 R4, [R4.64] ;  /* 0x0000002404047981 */ /* 0x000ea4000c1e1b00 */
[----:B--2---:R-:W0:Y:S02]  /*4070*/  F2I.S64.F64.TRUNC R2, R4 ;  /* 0x0000000400027311 */ /* 0x004e24000030d900 */
[----:B0-----:R-:W-:Y:S01]  /*4080*/  PRMT R0, R2, 0x7610, R0 ;  /* 0x0000761002007816 */ /* 0x001fe20000000000 */
[----:B------:R-:W-:Y:S05]  /*4090*/  BRA `(.L_x_24464) ;  /* 0x000009e000007947 */ /* 0x000fea0003800000 */
.L_x_24472:
        /* <DEDUP_REMOVED lines=28> */
.L_x_24475:
        /* <DEDUP_REMOVED lines=15> */
.L_x_24474:
[----:B------:R-:W2:Y:S02]  /*4350*/  LDG.E.U16 R2, [R4.64] ;  /* 0x0000002404027981 */ /* 0x000ea4000c1e1500 */
[----:B--2---:R-:W-:-:S06]  /*4360*/  PRMT R2, RZ, 0x5410, R2 ;  /* 0x00005410ff027816 */ /* 0x004fcc0000000002 */
[----:B------:R-:W0:Y:S02]  /*4370*/  F2I.S64.TRUNC R2, R2 ;  /* 0x0000000200027311 */ /* 0x000e24000020d900 */
[----:B0-----:R-:W-:Y:S01]  /*4380*/  PRMT R0, R2, 0x7610, R0 ;  /* 0x0000761002007816 */ /* 0x001fe20000000000 */
[----:B------:R-:W-:Y:S05]  /*4390*/  BRA `(.L_x_24464) ;  /* 0x000006e000007947 */ /* 0x000fea0003800000 */
.L_x_24471:
        /* <DEDUP_REMOVED lines=10> */
.L_x_24478:
        /* <DEDUP_REMOVED lines=21> */
.L_x_24482:
[----:B------:R-:W-:Y:S05]  /*4590*/  BSYNC B1 ;  /* 0x0000000000017941 */ /* 0x000fea0003800000 */
.L_x_24481:
[----:B------:R-:W-:Y:S01]  /*45a0*/  IMAD.SHL.U32 R2, R2, 0x100000, RZ ;  /* 0x0010000002027824 */ /* 0x000fe200078e00ff */
[----:B------:R-:W-:-:S04]  /*45b0*/  LEA R3, R0, 0x3b800000, 0x17 ;  /* 0x3b80000000037811 */ /* 0x000fc800078eb8ff */
[----:B------:R-:W-:Y:S02]  /*45c0*/  LOP3.LUT R2, R3, R2, R4, 0xfe, !PT ;  /* 0x0000000203027212 */ /* 0x000fe400078efe04 */
.L_x_24480:
[----:B------:R-:W-:Y:S05]  /*45d0*/  BSYNC B0 ;  /* 0x0000000000007941 */ /* 0x000fea0003800000 */
.L_x_24479:
[----:B------:R-:W0:Y:S02]  /*45e0*/  F2I.S64.TRUNC R2, R2 ;  /* 0x0000000200027311 */ /* 0x000e24000020d900 */
[----:B0-----:R-:W-:Y:S01]  /*45f0*/  PRMT R0, R2, 0x7610, R0 ;  /* 0x0000761002007816 */ /* 0x001fe20000000000 */
[----:B------:R-:W-:Y:S05]  /*4600*/  BRA `(.L_x_24464) ;  /* 0x0000047000007947 */ /* 0x000fea0003800000 */
.L_x_24477:
        /* <DEDUP_REMOVED lines=21> */
.L_x_24486:
[----:B------:R-:W-:Y:S05]  /*4760*/  BSYNC B1 ;  /* 0x0000000000017941 */ /* 0x000fea0003800000 */
.L_x_24485:
[----:B------:R-:W-:Y:S01]  /*4770*/  IMAD.SHL.U32 R2, R2, 0x200000, RZ ;  /* 0x0020000002027824 */ /* 0x000fe200078e00ff */
[----:B------:R-:W-:-:S04]  /*4780*/  LEA R3, R0, 0x37800000, 0x17 ;  /* 0x3780000000037811 */ /* 0x000fc800078eb8ff */
[----:B------:R-:W-:Y:S02]  /*4790*/  LOP3.LUT R2, R3, R2, R4, 0xfe, !PT ;  /* 0x0000000203027212 */ /* 0x000fe400078efe04 */
.L_x_24484:
[----:B------:R-:W-:Y:S05]  /*47a0*/  BSYNC B0 ;  /* 0x0000000000007941 */ /* 0x000fea0003800000 */
.L_x_24483:
[----:B------:R-:W0:Y:S02]  /*47b0*/  F2I.S64.TRUNC R2, R2 ;  /* 0x0000000200027311 */ /* 0x000e24000020d900 */
[----:B0-----:R-:W-:Y:S01]  /*47c0*/  PRMT R0, R2, 0x7610, R0 ;  /* 0x0000761002007816 */ /* 0x001fe20000000000 */
[----:B------:R-:W-:Y:S05]  /*47d0*/  BRA `(.L_x_24464) ;  /* 0x000002a000007947 */ /* 0x000fea0003800000 */
.L_x_24476:
        /* <DEDUP_REMOVED lines=14> */
.L_x_24490:
[----:B------:R-:W-:Y:S05]  /*48c0*/  BSYNC B0 ;  /* 0x0000000000007941 */ /* 0x000fea0003800000 */
.L_x_24489:
[----:B------:R-:W0:Y:S02]  /*48d0*/  F2I.S64.TRUNC R2, R2 ;  /* 0x0000000200027311 */ /* 0x000e24000020d900 */
[----:B0-----:R-:W-:Y:S01]  /*48e0*/  PRMT R0, R2, 0x7610, R0 ;  /* 0x0000761002007816 */ /* 0x001fe20000000000 */
[----:B------:R-:W-:Y:S05]  /*48f0*/  BRA `(.L_x_24464) ;  /* 0x0000018000007947 */ /* 0x000fea0003800000 */
.L_x_24463:
        /* <DEDUP_REMOVED lines=21> */
.L_x_24488:
[----:B------:R0:W5:Y:S01]  /*4a50*/  LDG.E.U8 R0, [R4.64] ;  /* 0x0000002404007981 */ /* 0x000162000c1e1100 */
[----:B------:R-:W-:Y:S05]  /*4a60*/  BRA `(.L_x_24464) ;  /* 0x0000001000007947 */ /* 0x000fea0003800000 */
.L_x_24487:
[----:B------:R0:W5:Y:S02]  /*4a70*/  LDG.E.U8 R0, [R4.64] ;  /* 0x0000002404007981 */ /* 0x000164000c1e1100 */
.L_x_24464:
        /* <DEDUP_REMOVED lines=19> */
.L_x_24494:
[----:B------:R0:W-:Y:S01]  /*4bb0*/  STG.E.U8 [R16.64], R5 ;  /* 0x0000000510007986 */ /* 0x0001e2000c101124 */
[----:B------:R-:W-:Y:S05]  /*4bc0*/  BRA `(.L_x_24496) ;  /* 0x00000dc000007947 */ /* 0x000fea0003800000 */
.L_x_24493:
        /* <DEDUP_REMOVED lines=10> */
.L_x_24498:
[----:B------:R-:W-:-:S05]  /*4c70*/  LOP3.LUT R5, R5, 0xffff, RZ, 0xc0, !PT ;  /* 0x0000ffff05057812 */ /* 0x000fca00078ec0ff */
[----:B------:R0:W-:Y:S01]  /*4c80*/  STG.E [R16.64], R5 ;  /* 0x0000000510007986 */ /* 0x0001e2000c101924 */
[----:B------:R-:W-:Y:S05]  /*4c90*/  BRA `(.L_x_24496) ;  /* 0x00000cf000007947 */ /* 0x000fea0003800000 */
.L_x_24497:
[----:B------:R0:W-:Y:S01]  /*4ca0*/  STG.E.U16 [R16.64], R5 ;  /* 0x0000000510007986 */ /* 0x0001e2000c101524 */
[----:B------:R-:W-:Y:S05]  /*4cb0*/  BRA `(.L_x_24496) ;  /* 0x00000cd000007947 */ /* 0x000fea0003800000 */
.L_x_24492:
        /* <DEDUP_REMOVED lines=9> */
.L_x_24500:
[----:B------:R-:W0:Y:S02]  /*4d50*/  I2F.U16 R0, R5 ;  /* 0x0000000500007306 */ /* 0x000e240000101000 */
[----:B0-----:R-:W-:-:S05]  /*4d60*/  F2FP.PACK_AB R0, RZ, R0 ;  /* 0x00000000ff00723e */ /* 0x001fca00000000ff */
[----:B------:R0:W-:Y:S01]  /*4d70*/  STG.E.U16 [R16.64], R0 ;  /* 0x0000000010007986 */ /* 0x0001e2000c101524 */
[----:B------:R-:W-:Y:S05]  /*4d80*/  BRA `(.L_x_24496) ;  /* 0x00000c0000007947 */ /* 0x000fea0003800000 */
.L_x_24499:
        /* <DEDUP_REMOVED lines=10> */
.L_x_24502:
[----:B------:R-:W0:Y:S02]  /*4e30*/  I2F.U16 R5, R5 ;  /* 0x0000000500057306 */ /* 0x000e240000101000 */
[----:B0-----:R-:W-:-:S04]  /*4e40*/  F2FP.PACK_AB R3, RZ, R5 ;  /* 0x00000005ff03723e */ /* 0x001fc800000000ff */
[----:B------:R-:W-:-:S05]  /*4e50*/  PRMT R3, R3, 0x5410, RZ ;  /* 0x0000541003037816 */ /* 0x000fca00000000ff */
[----:B------:R0:W-:Y:S01]  /*4e60*/  STG.E [R16.64], R3 ;  /* 0x0000000310007986 */ /* 0x0001e2000c101924 */
[----:B------:R-:W-:Y:S05]  /*4e70*/  BRA `(.L_x_24496) ;  /* 0x00000b1000007947 */ /* 0x000fea0003800000 */
.L_x_24501:
[----:B------:R-:W0:Y:S02]  /*4e80*/  I2F.F64.U16 R2, R5 ;  /* 0x0000000500027312 */ /* 0x000e240000101800 */
[----:B0-----:R0:W-:Y:S01]  /*4e90*/  STG.E.64 [R16.64], R2 ;  /* 0x0000000210007986 */ /* 0x0011e2000c101b24 */
[----:B------:R-:W-:Y:S05]  /*4ea0*/  BRA `(.L_x_24496) ;  /* 0x00000ae000007947 */ /* 0x000fea0003800000 */
.L_x_24491:
        /* <DEDUP_REMOVED lines=13> */
.L_x_24505:
[----:B------:R-:W0:Y:S01]  /*4f80*/  I2F.F64.U16 R4, R5 ;  /* 0x0000000500047312 */ /* 0x000e220000101800 */
[----:B------:R-:W-:-:S05]  /*4f90*/  CS2R R6, SRZ ;  /* 0x0000000000067805 */ /* 0x000fca000001ff00 */
[----:B0-----:R0:W-:Y:S01]  /*4fa0*/  STG.E.128 [R16.64], R4 ;  /* 0x0000000410007986 */ /* 0x0011e2000c101d24 */
[----:B------:R-:W-:Y:S05]  /*4fb0*/  BRA `(.L_x_24496) ;  /* 0x000009d000007947 */ /* 0x000fea0003800000 */
.L_x_24504:
        /* <DEDUP_REMOVED lines=21> */
.L_x_24509:
[----:B------:R-:W-:Y:S05]  /*5110*/  BSYNC B0 ;  /* 0x0000000000007941 */ /* 0x000fea0003800000 */
.L_x_24508:
[----:B------:R-:W-:-:S05]  /*5120*/  LOP3.LUT R3, R0, R3, RZ, 0xfc, !PT ;  /* 0x0000000300037212 */ /* 0x000fca00078efcff */
[----:B------:R0:W-:Y:S01]  /*5130*/  STG.E.U8 [R16.64], R3 ;  /* 0x0000000310007986 */ /* 0x0001e2000c101124 */
[----:B------:R-:W-:Y:S05]  /*5140*/  BRA `(.L_x_24496) ;  /* 0x0000084000007947 */ /* 0x000fea0003800000 */
.L_x_24507:
        /* <DEDUP_REMOVED lines=13> */
.L_x_24511:
[----:B------:R-:W-:Y:S01]  /*5220*/  IMAD.MOV.U32 R0, RZ, RZ, 0x7f ;  /* 0x0000007fff007424 */ /* 0x000fe200078e00ff */
[----:B------:R-:W-:-:S04]  /*5230*/  ISETP.GT.U32.AND P0, PT, R2, 0x7f800000, PT ;  /* 0x7f8000000200780c */ /* 0x000fc80003f04070 */
[----:B------:R-:W-:-:S04]  /*5240*/  SEL R0, R0, 0x7c, P0 ;  /* 0x0000007c00007807 */ /* 0x000fc80000000000 */
.L_x_24512:
[----:B------:R-:W-:Y:S05]  /*5250*/  BSYNC B0 ;  /* 0x0000000000007941 */ /* 0x000fea0003800000 */
.L_x_24510:
[----:B------:R-:W-:-:S04]  /*5260*/  LOP3.LUT R2, R5, 0x80000000, RZ, 0xc0, !PT ;  /* 0x8000000005027812 */ /* 0x000fc800078ec0ff */
[----:B------:R-:W-:-:S04]  /*5270*/  SHF.R.U32.HI R3, RZ, 0x18, R2 ;  /* 0x00000018ff037819 */ /* 0x000fc80000011602 */
[----:B------:R-:W-:-:S05]  /*5280*/  LOP3.LUT R3, R0, R3, RZ, 0xfc, !PT ;  /* 0x0000000300037212 */ /* 0x000fca00078efcff */
[----:B------:R0:W-:Y:S01]  /*5290*/  STG.E.U8 [R16.64], R3 ;  /* 0x0000000310007986 */ /* 0x0001e2000c101124 */
[----:B------:R-:W-:Y:S05]  /*52a0*/  BRA `(.L_x_24496) ;  /* 0x000006e000007947 */ /* 0x000fea0003800000 */
.L_x_24506:
[----:B------:R-:W0:Y:S02]  /*52b0*/  I2F.U16 R0, R5 ;  /* 0x0000000500007306 */ /* 0x000e240000101000 */
[----:B0-----:R-:W-:-:S05]  /*52c0*/  F2FP.BF16.PACK_AB R0, RZ, R0 ;  /* 0x00000000ff00723e */ /* 0x001fca00000010ff */
[----:B------:R0:W-:Y:S01]  /*52d0*/  STG.E.U16 [R16.64], R0 ;  /* 0x0000000010007986 */ /* 0x0001e2000c101524 */
[----:B------:R-:W-:Y:S05]  /*52e0*/  BRA `(.L_x_24496) ;  /* 0x000006a000007947 */ /* 0x000fea0003800000 */
.L_x_24503:
        /* <DEDUP_REMOVED lines=10> */
.L_x_24515:
        /* <DEDUP_REMOVED lines=17> */
.L_x_24518:
[----:B------:R-:W-:-:S04]  /*54a0*/  LOP3.LUT R2, R5, 0x80000000, RZ, 0xc0, !PT ;  /* 0x8000000005027812 */ /* 0x000fc800078ec0ff */
[----:B------:R-:W-:-:S04]  /*54b0*/  SHF.R.U32.HI R3, RZ, 0x18, R2 ;  /* 0x00000018ff037819 */ /* 0x000fc80000011602 */
[----:B------:R-:W-:-:S04]  /*54c0*/  LOP3.LUT R0, R0, R3, RZ, 0xfc, !PT ;  /* 0x0000000300007212 */ /* 0x000fc800078efcff */
[----:B------:R-:W-:Y:S02]  /*54d0*/  PRMT R8, R0, 0x7610, R8 ;  /* 0x0000761000087816 */ /* 0x000fe40000000008 */
.L_x_24517:
[----:B------:R-:W-:Y:S05]  /*54e0*/  BSYNC B0 ;  /* 0x0000000000007941 */ /* 0x000fea0003800000 */
.L_x_24516:
[----:B------:R0:W-:Y:S01]  /*54f0*/  STG.E.U8 [R16.64], R8 ;  /* 0x0000000810007986 */ /* 0x0001e2000c101124 */
[----:B------:R-:W-:Y:S05]  /*5500*/  BRA `(.L_x_24496) ;  /* 0x0000048000007947 */ /* 0x000fea0003800000 */
.L_x_24514:
        /* <DEDUP_REMOVED lines=17> */
.L_x_24521:
[----:B------:R-:W-:-:S04]  /*5620*/  LOP3.LUT R2, R5, 0x80000000, RZ, 0xc0, !PT ;  /* 0x8000000005027812 */ /* 0x000fc800078ec0ff */
[----:B------:R-:W-:-:S04]  /*5630*/  SHF.R.U32.HI R3, RZ, 0x18, R2 ;  /* 0x00000018ff037819 */ /* 0x000fc80000011602 */
[----:B------:R-:W-:-:S04]  /*5640*/  LOP3.LUT R0, R0, R3, RZ, 0xfc, !PT ;  /* 0x0000000300007212 */ /* 0x000fc800078efcff */
[----:B------:R-:W-:Y:S02]  /*5650*/  PRMT R8, R0, 0x7610, R8 ;  /* 0x0000761000087816 */ /* 0x000fe40000000008 */
.L_x_24520:
[----:B------:R-:W-:Y:S05]  /*5660*/  BSYNC B0 ;  /* 0x0000000000007941 */ /* 0x000fea0003800000 */
.L_x_24519:
[----:B------:R0:W-:Y:S01]  /*5670*/  STG.E.U8 [R16.64], R8 ;  /* 0x0000000810007986 */ /* 0x0001e2000c101124 */
[----:B------:R-:W-:Y:S05]  /*5680*/  BRA `(.L_x_24496) ;  /* 0x0000030000007947 */ /* 0x000fea0003800000 */
.L_x_24513:
        /* <DEDUP_REMOVED lines=22> */
.L_x_24495:
        /* <DEDUP_REMOVED lines=20> */
.L_x_24523:
[----:B------:R-:W-:Y:S01]  /*5930*/  LOP3.LUT R2, R5, 0xffff, RZ, 0xc0, !PT ;  /* 0x0000ffff05027812 */ /* 0x000fe200078ec0ff */
[----:B------:R-:W-:-:S05]  /*5940*/  IMAD.MOV.U32 R3, RZ, RZ, RZ ;  /* 0x000000ffff037224 */ /* 0x000fca00078e00ff */
[----:B------:R0:W-:Y:S01]  /*5950*/  STG.E.64 [R16.64], R2 ;  /* 0x0000000210007986 */ /* 0x0001e2000c101b24 */
[----:B------:R-:W-:Y:S05]  /*5960*/  BRA `(.L_x_24496) ;  /* 0x0000002000007947 */ /* 0x000fea0003800000 */
.L_x_24522:
[----:B------:R-:W-:-:S05]  /*5970*/  LOP3.LUT R5, R5, 0xffff, RZ, 0xc0, !PT ;  /* 0x0000ffff05057812 */ /* 0x000fca00078ec0ff */
[----:B------:R0:W-:Y:S02]  /*5980*/  STG.E [R16.64], R5 ;  /* 0x0000000510007986 */ /* 0x0001e4000c101924 */
.L_x_24496:
        /* <DEDUP_REMOVED lines=231> */
.L_x_24524:
        /* <DEDUP_REMOVED lines=18> */
.L_x_24528:
[----:B------:R0:W5:Y:S01]  /*6920*/  LDG.E.U8 R0, [R4.64] ;  /* 0x0000002404007981 */ /* 0x000162000c1e1100 */
[----:B------:R-:W-:Y:S05]  /*6930*/  BRA `(.L_x_24530) ;  /* 0x00000dc000007947 */ /* 0x000fea0003800000 */
.L_x_24527:
        /* <DEDUP_REMOVED lines=8> */
.L_x_24532:
[----:B------:R0:W5:Y:S01]  /*69c0*/  LDG.E.U8 R0, [R4.64] ;  /* 0x0000002404007981 */ /* 0x000162000c1e1100 */
[----:B------:R-:W-:Y:S05]  /*69d0*/  BRA `(.L_x_24530) ;  /* 0x00000d2000007947 */ /* 0x000fea0003800000 */
.L_x_24531:
[----:B------:R0:W5:Y:S01]  /*69e0*/  LDG.E.U16 R0, [R4.64] ;  /* 0x0000002404007981 */ /* 0x000162000c1e1500 */
[----:B------:R-:W-:Y:S05]  /*69f0*/  BRA `(.L_x_24530) ;  /* 0x00000d0000007947 */ /* 0x000fea0003800000 */
.L_x_24526:
        /* <DEDUP_REMOVED lines=10> */
.L_x_24534:
[----:B------:R-:W2:Y:S02]  /*6aa0*/  LDG.E.U16 R2, [R4.64] ;  /* 0x0000002404027981 */ /* 0x000ea4000c1e1500 */
[----:B--2---:R-:W-:-:S06]  /*6ab0*/  HADD2.F32 R2, -RZ, R2.H0_H0 ;  /* 0x20000002ff027230 */ /* 0x004fcc0000004100 */
[----:B------:R-:W0:Y:S02]  /*6ac0*/  F2I.S64.TRUNC R2, R2 ;  /* 0x0000000200027311 */ /* 0x000e24000020d900 */
[----:B0-----:R-:W-:Y:S01]  /*6ad0*/  PRMT R0, R2, 0x7610, R0 ;  /* 0x0000761002007816 */ /* 0x001fe20000000000 */
[----:B------:R-:W-:Y:S05]  /*6ae0*/  BRA `(.L_x_24530) ;  /* 0x00000c1000007947 */ /* 0x000fea0003800000 */
.L_x_24533:
        /* <DEDUP_REMOVED lines=10> */
.L_x_24536:
[----:B------:R-:W2:Y:S02]  /*6b90*/  LDG.E.U16 R4, [R4.64] ;  /* 0x0000002404047981 */ /* 0x000ea4000c1e1500 */
[----:B--2---:R-:W-:-:S06]  /*6ba0*/  HADD2.F32 R2, -RZ, R4.H0_H0 ;  /* 0x20000004ff027230 */ /* 0x004fcc0000004100 */
[----:B------:R-:W0:Y:S02]  /*6bb0*/  F2I.S64.TRUNC R2, R2 ;  /* 0x0000000200027311 */ /* 0x000e24000020d900 */
[----:B0-----:R-:W-:Y:S01]  /*6bc0*/  PRMT R0, R2, 0x7610, R0 ;  /* 0x0000761002007816 */ /* 0x001fe20000000000 */
[----:B------:R-:W-:Y:S05]  /*6bd0*/  BRA `(.L_x_24530) ;  /* 0x00000b2000007947 */ /* 0x000fea0003800000 */
.L_x_24535:
[----:B------:R-:W2:Y:S02]  /*6be0*/  LDG.E.64 R2, [R4.64] ;  /* 0x0000002404027981 */ /* 0x000ea4000c1e1b00 */
[----:B--2---:R-:W0:Y:S02]  /*6bf0*/  F2I.S64.F64.TRUNC R2, R2 ;  /* 0x0000000200027311 */ /* 0x004e24000030d900 */
[----:B0-----:R-:W-:Y:S01]  /*6c00*/  PRMT R0, R2, 0x7610, R0 ;  /* 0x0000761002007816 */ /* 0x001fe20000000000 */
[----:B------:R-:W-:Y:S05]  /*6c10*/  BRA `(.L_x_24530) ;  /* 0x00000ae000007947 */ /* 0x000fea0003800000 */
.L_x_24525:
        /* <DEDUP_REMOVED lines=12> */
.L_x_24539:
[----:B------:R-:W2:Y:S02]  /*6ce0*/  LDG.E.64 R4, [R4.64] ;  /* 0x0000002404047981 */ /* 0x000ea4000c1e1b00 */
[----:B--2---:R-:W0:Y:S02]  /*6cf0*/  F2I.S64.F64.TRUNC R2, R4 ;  /* 0x0000000400027311 */ /* 0x004e24000030d900 */
[----:B0-----:R-:W-:Y:S01]  /*6d00*/  PRMT R0, R2, 0x7610, R0 ;  /* 0x0000761002007816 */ /* 0x001fe20000000000 */
[----:B------:R-:W-:Y:S05]  /*6d10*/  BRA `(.L_x_24530) ;  /* 0x000009e000007947 */ /* 0x000fea0003800000 */
.L_x_24538:
        /* <DEDUP_REMOVED lines=28> */
.L_x_24541:
        /* <DEDUP_REMOVED lines=15> */
.L_x_24540:
[----:B------:R-:W2:Y:S02]  /*6fd0*/  LDG.E.U16 R2, [R4.64] ;  /* 0x0000002404027981 */ /* 0x000ea4000c1e1500 */
[----:B--2---:R-:W-:-:S06]  /*6fe0*/  PRMT R2, RZ, 0x5410, R2 ;  /* 0x00005410ff027816 */ /* 0x004fcc0000000002 */
[----:B------:R-:W0:Y:S02]  /*6ff0*/  F2I.S64.TRUNC R2, R2 ;  /* 0x0000000200027311 */ /* 0x000e24000020d900 */
[----:B0-----:R-:W-:Y:S01]  /*7000*/  PRMT R0, R2, 0x7610, R0 ;  /* 0x0000761002007816 */ /* 0x001fe20000000000 */
[----:B------:R-:W-:Y:S05]  /*7010*/  BRA `(.L_x_24530) ;  /* 0x000006e000007947 */ /* 0x000fea0003800000 */
.L_x_24537:
        /* <DEDUP_REMOVED lines=10> */
.L_x_24544:
        /* <DEDUP_REMOVED lines=21> */
.L_x_24548:
[----:B------:R-:W-:Y:S05]  /*7210*/  BSYNC B1 ;  /* 0x0000000000017941 */ /* 0x000fea0003800000 */
.L_x_24547:
[----:B------:R-:W-:Y:S01]  /*7220*/  IMAD.SHL.U32 R2, R2, 0x100000, RZ ;  /* 0x0010000002027824 */ /* 0x000fe200078e00ff */
[----:B------:R-:W-:-:S04]  /*7230*/  LEA R3, R0, 0x3b800000, 0x17 ;  /* 0x3b80000000037811 */ /* 0x000fc800078eb8ff */
[----:B------:R-:W-:Y:S02]  /*7240*/  LOP3.LUT R2, R3, R2, R4, 0xfe, !PT ;  /* 0x0000000203027212 */ /* 0x000fe400078efe04 */
.L_x_24546:
[----:B------:R-:W-:Y:S05]  /*7250*/  BSYNC B0 ;  /* 0x0000000000007941 */ /* 0x000fea0003800000 */
.L_x_24545:
[----:B------:R-:W0:Y:S02]  /*7260*/  F2I.S64.TRUNC R2, R2 ;  /* 0x0000000200027311 */ /* 0x000e24000020d900 */
[----:B0-----:R-:W-:Y:S01]  /*7270*/  PRMT R0, R2, 0x7610, R0 ;  /* 0x0000761002007816 */ /* 0x001fe20000000000 */
[----:B------:R-:W-:Y:S05]  /*7280*/  BRA `(.L_x_24530) ;  /* 0x0000047000007947 */ /* 0x000fea0003800000 */
.L_x_24543:
        /* <DEDUP_REMOVED lines=21> */
.L_x_24552:
[----:B------:R-:W-:Y:S05]  /*73e0*/  BSYNC B1 ;  /* 0x0000000000017941 */ /* 0x000fea0003800000 */
.L_x_24551:
[----:B------:R-:W-:Y:S01]  /*73f0*/  IMAD.SHL.U32 R2, R2, 0x200000, RZ ;  /* 0x0020000002027824 */ /* 0x000fe200078e00ff */
[----:B------:R-:W-:-:S04]  /*7400*/  LEA R3, R0, 0x37800000, 0x17 ;  /* 0x3780000000037811 */ /* 0x000fc800078eb8ff */
[----:B------:R-:W-:Y:S02]  /*7410*/  LOP3.LUT R2, R3, R2, R4, 0xfe, !PT ;  /* 0x0000000203027212 */ /* 0x000fe400078efe04 */
.L_x_24550:
[----:B------:R-:W-:Y:S05]  /*7420*/  BSYNC B0 ;  /* 0x0000000000007941 */ /* 0x000fea0003800000 */
.L_x_24549:
[----:B------:R-:W0:Y:S02]  /*7430*/  F2I.S64.TRUNC R2, R2 ;  /* 0x0000000200027311 */ /* 0x000e24000020d900 */
[----:B0-----:R-:W-:Y:S01]  /*7440*/  PRMT R0, R2, 0x7610, R0 ;  /* 0x0000761002007816 */ /* 0x001fe20000000000 */
[----:B------:R-:W-:Y:S05]  /*7450*/  BRA `(.L_x_24530) ;  /* 0x000002a000007947 */ /* 0x000fea0003800000 */
.L_x_24542:
        /* <DEDUP_REMOVED lines=14> */
.L_x_24556:
[----:B------:R-:W-:Y:S05]  /*7540*/  BSYNC B0 ;  /* 0x0000000000007941 */ /* 0x000fea0003800000 */
.L_x_24555:
[----:B------:R-:W0:Y:S02]  /*7550*/  F2I.S64.TRUNC R2, R2 ;  /* 0x0000000200027311 */ /* 0x000e24000020d900 */
[----:B0-----:R-:W-:Y:S01]  /*7560*/  PRMT R0, R2, 0x7610, R0 ;  /* 0x0000761002007816 */ /* 0x001fe20000000000 */
[----:B------:R-:W-:Y:S05]  /*7570*/  BRA `(.L_x_24530) ;  /* 0x0000018000007947 */ /* 0x000fea0003800000 */
.L_x_24529:
        /* <DEDUP_REMOVED lines=21> */
.L_x_24554:
[----:B------:R0:W5:Y:S01]  /*76d0*/  LDG.E.U8 R0, [R4.64] ;  /* 0x0000002404007981 */ /* 0x000162000c1e1100 */
[----:B------:R-:W-:Y:S05]  /*76e0*/  BRA `(.L_x_24530) ;  /* 0x0000001000007947 */ /* 0x000fea0003800000 */
.L_x_24553:
[----:B------:R0:W5:Y:S02]  /*76f0*/  LDG.E.U8 R0, [R4.64] ;  /* 0x0000002404007981 */ /* 0x000164000c1e1100 */
.L_x_24530:
        /* <DEDUP_REMOVED lines=19> */
.L_x_24560:
[----:B------:R0:W-:Y:S01]  /*7830*/  STG.E.U8 [R16.64], R5 ;  /* 0x0000000510007986 */ /* 0x0001e2000c101124 */
[----:B------:R-:W-:Y:S05]  /*7840*/  BRA `(.L_x_24562) ;  /* 0x00000dc000007947 */ /* 0x000fea0003800000 */
.L_x_24559:
        /* <DEDUP_REMOVED lines=10> */
.L_x_24564:
[----:B------:R-:W-:-:S05]  /*78f0*/  LOP3.LUT R5, R5, 0xffff, RZ, 0xc0, !PT ;  /* 0x0000ffff05057812 */ /* 0x000fca00078ec0ff */
[----:B------:R0:W-:Y:S01]  /*7900*/  STG.E [R16.64], R5 ;  /* 0x0000000510007986 */ /* 0x0001e2000c101924 */
[----:B------:R-:W-:Y:S05]  /*7910*/  BRA `(.L_x_24562) ;  /* 0x00000cf000007947 */ /* 0x000fea0003800000 */
.L_x_24563:
[----:B------:R0:W-:Y:S01]  /*7920*/  STG.E.U16 [R16.64], R5 ;  /* 0x0000000510007986 */ /* 0x0001e2000c101524 */
[----:B------:R-:W-:Y:S05]  /*7930*/  BRA `(.L_x_24562) ;  /* 0x00000cd000007947 */ /* 0x000fea0003800000 */
.L_x_24558:
        /* <DEDUP_REMOVED lines=9> */
.L_x_24566:
[----:B------:R-:W0:Y:S02]  /*79d0*/  I2F.U16 R0, R5 ;  /* 0x0000000500007306 */ /* 0x000e240000101000 */
[----:B0-----:R-:W-:-:S05]  /*79e0*/  F2FP.PACK_AB R0, RZ, R0 ;  /* 0x00000000ff00723e */ /* 0x001fca00000000ff */
[----:B------:R0:W-:Y:S01]  /*79f0*/  STG.E.U16 [R16.64], R0 ;  /* 0x0000000010007986 */ /* 0x0001e2000c101524 */
[----:B------:R-:W-:Y:S05]  /*7a00*/  BRA `(.L_x_24562) ;  /* 0x00000c0000007947 */ /* 0x000fea0003800000 */
.L_x_24565:
        /* <DEDUP_REMOVED lines=10> */
.L_x_24568:
[----:B------:R-:W0:Y:S02]  /*7ab0*/  I2F.U16 R5, R5 ;  /* 0x0000000500057306 */ /* 0x000e240000101000 */
[----:B0-----:R-:W-:-:S04]  /*7ac0*/  F2FP.PACK_AB R3, RZ, R5 ;  /* 0x00000005ff03723e */ /* 0x001fc800000000ff */
[----:B------:R-:W-:-:S05]  /*7ad0*/  PRMT R3, R3, 0x5410, RZ ;  /* 0x0000541003037816 */ /* 0x000fca00000000ff */
[----:B------:R0:W-:Y:S01]  /*7ae0*/  STG.E [R16.64], R3 ;  /* 0x0000000310007986 */ /* 0x0001e2000c101924 */
[----:B------:R-:W-:Y:S05]  /*7af0*/  BRA `(.L_x_24562) ;  /* 0x00000b1000007947 */ /* 0x000fea0003800000 */
.L_x_24567:
[----:B------:R-:W0:Y:S02]  /*7b00*/  I2F.F64.U16 R2, R5 ;  /* 0x0000000500027312 */ /* 0x000e240000101800 */
[----:B0-----:R0:W-:Y:S01]  /*7b10*/  STG.E.64 [R16.64], R2 ;  /* 0x0000000210007986 */ /* 0x0011e2000c101b24 */
[----:B------:R-:W-:Y:S05]  /*7b20*/  BRA `(.L_x_24562) ;  /* 0x00000ae000007947 */ /* 0x000fea0003800000 */
.L_x_24557:
        /* <DEDUP_REMOVED lines=13> */
.L_x_24571:
[----:B------:R-:W0:Y:S01]  /*7c00*/  I2F.F64.U16 R4, R5 ;  /* 0x0000000500047312 */ /* 0x000e220000101800 */
[----:B------:R-:W-:-:S05]  /*7c10*/  CS2R R6, SRZ ;  /* 0x0000000000067805 */ /* 0x000fca000001ff00 */
[----:B0-----:R0:W-:Y:S01]  /*7c20*/  STG.E.128 [R16.64], R4 ;  /* 0x0000000410007986 */ /* 0x0011e2000c101d24 */
[----:B------:R-:W-:Y:S05]  /*7c30*/  BRA `(.L_x_24562) ;  /* 0x000009d000007947 */ /* 0x000fea0003800000 */
.L_x_24570:
        /* <DEDUP_REMOVED lines=21> */
.L_x_24575:
[----:B------:R-:W-:Y:S05]  /*7d90*/  BSYNC B0 ;  /* 0x0000000000007941 */ /* 0x000fea0003800000 */
.L_x_24574:
[----:B------:R-:W-:-:S05]  /*7da0*/  LOP3.LUT R3, R0, R3, RZ, 0xfc, !PT ;  /* 0x0000000300037212 */ /* 0x000fca00078efcff */
[----:B------:R0:W-:Y:S01]  /*7db0*/  STG.E.U8 [R16.64], R3 ;  /* 0x0000000310007986 */ /* 0x0001e2000c101124 */
[----:B------:R-:W-:Y:S05]  /*7dc0*/  BRA `(.L_x_24562) ;  /* 0x0000084000007947 */ /* 0x000fea0003800000 */
.L_x_24573:
        /* <DEDUP_REMOVED lines=13> */
.L_x_24577:
[----:B------:R-:W-:Y:S01]  /*7ea0*/  IMAD.MOV.U32 R0, RZ, RZ, 0x7f ;  /* 0x0000007fff007424 */ /* 0x000fe200078e00ff */
[----:B------:R-:W-:-:S04]  /*7eb0*/  ISETP.GT.U32.AND P0, PT, R2, 0x7f800000, PT ;  /* 0x7f8000000200780c */ /* 0x000fc80003f04070 */
[----:B------:R-:W-:-:S04]  /*7ec0*/  SEL R0, R0, 0x7c, P0 ;  /* 0x0000007c00007807 */ /* 0x000fc80000000000 */
.L_x_24578:
[----:B------:R-:W-:Y:S05]  /*7ed0*/  BSYNC B0 ;  /* 0x0000000000007941 */ /* 0x000fea0003800000 */
.L_x_24576:
[----:B------:R-:W-:-:S04]  /*7ee0*/  LOP3.LUT R2, R5, 0x80000000, RZ, 0xc0, !PT ;  /* 0x8000000005027812 */ /* 0x000fc800078ec0ff */
[----:B------:R-:W-:-:S04]  /*7ef0*/  SHF.R.U32.HI R3, RZ, 0x18, R2 ;  /* 0x00000018ff037819 */ /* 0x000fc80000011602 */
[----:B------:R-:W-:-:S05]  /*7f00*/  LOP3.LUT R3, R0, R3, RZ, 0xfc, !PT ;  /* 0x0000000300037212 */ /* 0x000fca00078efcff */
[----:B------:R0:W-:Y:S01]  /*7f10*/  STG.E.U8 [R16.64], R3 ;  /* 0x0000000310007986 */ /* 0x0001e2000c101124 */
[----:B------:R-:W-:Y:S05]  /*7f20*/  BRA `(.L_x_24562) ;  /* 0x000006e000007947 */ /* 0x000fea0003800000 */
.L_x_24572:
[----:B------:R-:W0:Y:S02]  /*7f30*/  I2F.U16 R0, R5 ;  /* 0x0000000500007306 */ /* 0x000e240000101000 */
[----:B0-----:R-:W-:-:S05]  /*7f40*/  F2FP.BF16.PACK_AB R0, RZ, R0 ;  /* 0x00000000ff00723e */ /* 0x001fca00000010ff */
[----:B------:R0:W-:Y:S01]  /*7f50*/  STG.E.U16 [R16.64], R0 ;  /* 0x0000000010007986 */ /* 0x0001e2000c101524 */
[----:B------:R-:W-:Y:S05]  /*7f60*/  BRA `(.L_x_24562) ;  /* 0x000006a000007947 */ /* 0x000fea0003800000 */
.L_x_24569:
        /* <DEDUP_REMOVED lines=10> */
.L_x_24581:
        /* <DEDUP_REMOVED lines=17> */
.L_x_24584:
[----:B------:R-:W-:-:S04]  /*8120*/  LOP3.LUT R2, R5, 0x80000000, RZ, 0xc0, !PT ;  /* 0x8000000005027812 */ /* 0x000fc800078ec0ff */
[----:B------:R-:W-:-:S04]  /*8130*/  SHF.R.U32.HI R3, RZ, 0x18, R2 ;  /* 0x00000018ff037819 */ /* 0x000fc80000011602 */
[----:B------:R-:W-:-:S04]  /*8140*/  LOP3.LUT R0, R0, R3, RZ, 0xfc, !PT ;  /* 0x0000000300007212 */ /* 0x000fc800078efcff */
[----:B------:R-:W-:Y:S02]  /*8150*/  PRMT R8, R0, 0x7610, R8 ;  /* 0x0000761000087816 */ /* 0x000fe40000000008 */
.L_x_24583:
[----:B------:R-:W-:Y:S05]  /*8160*/  BSYNC B0 ;  /* 0x0000000000007941 */ /* 0x000fea0003800000 */
.L_x_24582:
[----:B------:R0:W-:Y:S01]  /*8170*/  STG.E.U8 [R16.64], R8 ;  /* 0x0000000810007986 */ /* 0x0001e2000c101124 */
[----:B------:R-:W-:Y:S05]  /*8180*/  BRA `(.L_x_24562) ;  /* 0x0000048000007947 */ /* 0x000fea0003800000 */
.L_x_24580:
        /* <DEDUP_REMOVED lines=17> */
.L_x_24587:
[----:B------:R-:W-:-:S04]  /*82a0*/  LOP3.LUT R2, R5, 0x80000000, RZ, 0xc0, !PT ;  /* 0x8000000005027812 */ /* 0x000fc800078ec0ff */
[----:B------:R-:W-:-:S04]  /*82b0*/  SHF.R.U32.HI R3, RZ, 0x18, R2 ;  /* 0x00000018ff037819 */ /* 0x000fc80000011602 */
[----:B------:R-:W-:-:S04]  /*82c0*/  LOP3.LUT R0, R0, R3, RZ, 0xfc, !PT ;  /* 0x0000000300007212 */ /* 0x000fc800078efcff */
[----:B------:R-:W-:Y:S02]  /*82d0*/  PRMT R8, R0, 0x7610, R8 ;  /* 0x0000761000087816 */ /* 0x000fe40000000008 */
.L_x_24586:
[----:B------:R-:W-:Y:S05]  /*82e0*/  BSYNC B0 ;  /* 0x0000000000007941 */ /* 0x000fea0003800000 */
.L_x_24585:
[----:B------:R0:W-:Y:S01]  /*82f0*/  STG.E.U8 [R16.64], R8 ;  /* 0x0000000810007986 */ /* 0x0001e2000c101124 */
[----:B------:R-:W-:Y:S05]  /*8300*/  BRA `(.L_x_24562) ;  /* 0x0000030000007947 */ /* 0x000fea0003800000 */
.L_x_24579:
        /* <DEDUP_REMOVED lines=22> */
.L_x_24561:
        /* <DEDUP_REMOVED lines=20> */
.L_x_24589:
[----:B------:R-:W-:Y:S01]  /*85b0*/  LOP3.LUT R2, R5, 0xffff, RZ, 0xc0, !PT ;  /* 0x0000ffff05027812 */ /* 0x000fe200078ec0ff */
[----:B------:R-:W-:-:S05]  /*85c0*/  IMAD.MOV.U32 R3, RZ, RZ, RZ ;  /* 0x000000ffff037224 */ /* 0x000fca00078e00ff */
[----:B------:R0:W-:Y:S01]  /*85d0*/  STG.E.64 [R16.64], R2 ;  /* 0x0000000210007986 */ /* 0x0001e2000c101b24 */
[----:B------:R-:W-:Y:S05]  /*85e0*/  BRA `(.L_x_24562) ;  /* 0x0000002000007947 */ /* 0x000fea0003800000 */
.L_x_24588:
[----:B------:R-:W-:-:S05]  /*85f0*/  LOP3.LUT R5, R5, 0xffff, RZ, 0xc0, !PT ;  /* 0x0000ffff05057812 */ /* 0x000fca00078ec0ff */
[----:B------:R0:W-:Y:S02]  /*8600*/  STG.E [R16.64], R5 ;  /* 0x0000000510007986 */ /* 0x0001e4000c101924 */
.L_x_24562:
[----:B------:R-:W-:Y:S02]  /*8610*/  IADD3 R19, R19, 0x80, RZ ;  /* 0x0000008013137810 */ /* 0x000fe40007ffe0ff */
.L_x_24457:
[----:B------:R-:W-:Y:S05]  /*8620*/  BSYNC B6 ;  /* 0x0000000000067941 */ /* 0x000fea0003800000 */
.L_x_24456:
        /* <DEDUP_REMOVED lines=230> */
.L_x_24590:
        /* <DEDUP_REMOVED lines=18> */
.L_x_24594:
[----:B------:R0:W5:Y:S01]  /*95b0*/  LDG.E.U8 R0, [R4.64] ;  /* 0x0000002404007981 */ /* 0x000162000c1e1100 */
[----:B------:R-:W-:Y:S05]  /*95c0*/  BRA `(.L_x_24596) ;  /* 0x00000dc000007947 */ /* 0x000fea0003800000 */
.L_x_24593:
        /* <DEDUP_REMOVED lines=8> */
.L_x_24598:
[----:B------:R0:W5:Y:S01]  /*9650*/  LDG.E.U8 R0, [R4.64] ;  /* 0x0000002404007981 */ /* 0x000162000c1e1100 */
[----:B------:R-:W-:Y:S05]  /*9660*/  BRA `(.L_x_24596) ;  /* 0x00000d2000007947 */ /* 0x000fea0003800000 */
.L_x_24597:
[----:B------:R0:W5:Y:S01]  /*9670*/  LDG.E.U16 R0, [R4.64] ;  /* 0x0000002404007981 */ /* 0x000162000c1e1500 */
[----:B------:R-:W-:Y:S05]  /*9680*/  BRA `(.L_x_24596) ;  /* 0x00000d0000007947 */ /* 0x000fea0003800000 */
.L_x_24592:
        /* <DEDUP_REMOVED lines=10> */
.L_x_24600:
[----:B------:R-:W2:Y:S02]  /*9730*/  LDG.E.U16 R2, [R4.64] ;  /* 0x0000002404027981 */ /* 0x000ea4000c1e1500 */
[----:B--2---:R-:W-:-:S06]  /*9740*/  HADD2.F32 R2, -RZ, R2.H0_H0 ;  /* 0x20000002ff027230 */ /* 0x004fcc0000004100 */
[----:B------:R-:W0:Y:S02]  /*9750*/  F2I.S64.TRUNC R2, R2 ;  /* 0x0000000200027311 */ /* 0x000e24000020d900 */
[----:B0-----:R-:W-:Y:S01]  /*9760*/  PRMT R0, R2, 0x7610, R0 ;  /* 0x0000761002007816 */ /* 0x001fe20000000000 */
[----:B------:R-:W-:Y:S05]  /*9770*/  BRA `(.L_x_24596) ;  /* 0x00000c1000007947 */ /* 0x000fea0003800000 */
.L_x_24599:
        /* <DEDUP_REMOVED lines=10> */
.L_x_24602:
[----:B------:R-:W2:Y:S02]  /*9820*/  LDG.E.U16 R4, [R4.64] ;  /* 0x0000002404047981 */ /* 0x000ea4000c1e1500 */
[----:B--2---:R-:W-:-:S06]  /*9830*/  HADD2.F32 R2, -RZ, R4.H0_H0 ;  /* 0x20000004ff027230 */ /* 0x004fcc0000004100 */
[----:B------:R-:W0:Y:S02]  /*9840*/  F2I.S64.TRUNC R2, R2 ;  /* 0x0000000200027311 */ /* 0x000e24000020d900 */
[----:B0-----:R-:W-:Y:S01]  /*9850*/  PRMT R0, R2, 0x7610, R0 ;  /* 0x0000761002007816 */ /* 0x001fe20000000000 */
[----:B------:R-:W-:Y:S05]  /*9860*/  BRA `(.L_x_24596) ;  /* 0x00000b2000007947 */ /* 0x000fea0003800000 */
.L_x_24601:
[----:B------:R-:W2:Y:S02]  /*9870*/  LDG.E.64 R2, [R4.64] ;  /* 0x0000002404027981 */ /* 0x000ea4000c1e1b00 */
[----:B--2---:R-:W0:Y:S02]  /*9880*/  F2I.S64.F64.TRUNC R2, R2 ;  /* 0x0000000200027311 */ /* 0x004e24000030d900 */
[----:B0-----:R-:W-:Y:S01]  /*9890*/  PRMT R0, R2, 0x7610, R0 ;  /* 0x0000761002007816 */ /* 0x001fe20000000000 */
[----:B------:R-:W-:Y:S05]  /*98a0*/  BRA `(.L_x_24596) ;  /* 0x00000ae000007947 */ /* 0x000fea0003800000 */
.L_x_24591:
        /* <DEDUP_REMOVED lines=12> */
.L_x_24605:
[----:B------:R-:W2:Y:S02]  /*9970*/  LDG.E.64 R4, [R4.64] ;  /* 0x0000002404047981 */ /* 0x000ea4000c1e1b00 */
[----:B--2---:R-:W0:Y:S02]  /*9980*/  F2I.S64.F64.TRUNC R2, R4 ;  /* 0x0000000400027311 */ /* 0x004e24000030d900 */
[----:B0-----:R-:W-:Y:S01]  /*9990*/  PRMT R0, R2, 0x7610, R0 ;  /* 0x0000761002007816 */ /* 0x001fe20000000000 */
[----:B------:R-:W-:Y:S05]  /*99a0*/  BRA `(.L_x_24596) ;  /* 0x000009e000007947 */ /* 0x000fea0003800000 */
.L_x_24604:
        /* <DEDUP_REMOVED lines=28> */
.L_x_24607:
        /* <DEDUP_REMOVED lines=15> */
.L_x_24606:
[----:B------:R-:W2:Y:S02]  /*9c60*/  LDG.E.U16 R2, [R4.64] ;  /* 0x0000002404027981 */ /* 0x000ea4000c1e1500 */
[----:B--2---:R-:W-:-:S06]  /*9c70*/  PRMT R2, RZ, 0x5410, R2 ;  /* 0x00005410ff027816 */ /* 0x004fcc0000000002 */
[----:B------:R-:W0:Y:S02]  /*9c80*/  F2I.S64.TRUNC R2, R2 ;  /* 0x0000000200027311 */ /* 0x000e24000020d900 */
[----:B0-----:R-:W-:Y:S01]  /*9c90*/  PRMT R0, R2, 0x7610, R0 ;  /* 0x0000761002007816 */ /* 0x001fe20000000000 */
[----:B------:R-:W-:Y:S05]  /*9ca0*/  BRA `(.L_x_24596) ;  /* 0x000006e000007947 */ /* 0x000fea0003800000 */
.L_x_24603:
        /* <DEDUP_REMOVED lines=10> */
.L_x_24610:
        /* <DEDUP_REMOVED lines=21> */
.L_x_24614:
[----:B------:R-:W-:Y:S05]  /*9ea0*/  BSYNC B1 ;  /* 0x0000000000017941 */ /* 0x000fea0003800000 */
.L_x_24613:
[----:B------:R-:W-:Y:S01]  /*9eb0*/  IMAD.SHL.U32 R2, R2, 0x100000, RZ ;  /* 0x0010000002027824 */ /* 0x000fe200078e00ff */
[----:B------:R-:W-:-:S04]  /*9ec0*/  LEA R3, R0, 0x3b800000, 0x17 ;  /* 0x3b80000000037811 */ /* 0x000fc800078eb8ff */
[----:B------:R-:W-:Y:S02]  /*9ed0*/  LOP3.LUT R2, R3, R2, R4, 0xfe, !PT ;  /* 0x0000000203027212 */ /* 0x000fe400078efe04 */
.L_x_24612:
[----:B------:R-:W-:Y:S05]  /*9ee0*/  BSYNC B0 ;  /* 0x0000000000007941 */ /* 0x000fea0003800000 */
.L_x_24611:
[----:B------:R-:W0:Y:S02]  /*9ef0*/  F2I.S64.TRUNC R2, R2 ;  /* 0x0000000200027311 */ /* 0x000e24000020d900 */
[----:B0-----:R-:W-:Y:S01]  /*9f00*/  PRMT R0, R2, 0x7610, R0 ;  /* 0x0000761002007816 */ /* 0x001fe20000000000 */
[----:B------:R-:W-:Y:S05]  /*9f10*/  BRA `(.L_x_24596) ;  /* 0x0000047000007947 */ /* 0x000fea0003800000 */
.L_x_24609:
        /* <DEDUP_REMOVED lines=21> */
.L_x_24618:
[----:B------:R-:W-:Y:S05]  /*a070*/  BSYNC B1 ;  /* 0x0000000000017941 */ /* 0x000fea0003800000 */
.L_x_24617:
[----:B------:R-:W-:Y:S01]  /*a080*/  IMAD.SHL.U32 R2, R2, 0x200000, RZ ;  /* 0x0020000002027824 */ /* 0x000fe200078e00ff */
[----:B------:R-:W-:-:S04]  /*a090*/  LEA R3, R0, 0x37800000, 0x17 ;  /* 0x3780000000037811 */ /* 0x000fc800078eb8ff */
[----:B------:R-:W-:Y:S02]  /*a0a0*/  LOP3.LUT R2, R3, R2, R4, 0xfe, !PT ;  /* 0x0000000203027212 */ /* 0x000fe400078efe04 */
.L_x_24616:
[----:B------:R-:W-:Y:S05]  /*a0b0*/  BSYNC B0 ;  /* 0x0000000000007941 */ /* 0x000fea0003800000 */
.L_x_24615:
[----:B------:R-:W0:Y:S02]  /*a0c0*/  F2I.S64.TRUNC R2, R2 ;  /* 0x0000000200027311 */ /* 0x000e24000020d900 */
[----:B0-----:R-:W-:Y:S01]  /*a0d0*/  PRMT R0, R2, 0x7610, R0 ;  /* 0x0000761002007816 */ /* 0x001fe20000000000 */
[----:B------:R-:W-:Y:S05]  /*a0e0*/  BRA `(.L_x_24596) ;  /* 0x000002a000007947 */ /* 0x000fea0003800000 */
.L_x_24608:
        /* <DEDUP_REMOVED lines=14> */
.L_x_24622:
[----:B------:R-:W-:Y:S05]  /*a1d0*/  BSYNC B0 ;  /* 0x0000000000007941 */ /* 0x000fea0003800000 */
.L_x_24621:
[----:B------:R-:W0:Y:S02]  /*a1e0*/  F2I.S64.TRUNC R2, R2 ;  /* 0x0000000200027311 */ /* 0x000e24000020d900 */
[----:B0-----:R-:W-:Y:S01]  /*a1f0*/  PRMT R0, R2, 0x7610, R0 ;  /* 0x0000761002007816 */ /* 0x001fe20000000000 */
[----:B------:R-:W-:Y:S05]  /*a200*/  BRA `(.L_x_24596) ;  /* 0x0000018000007947 */ /* 0x000fea0003800000 */
.L_x_24595:
        /* <DEDUP_REMOVED lines=21> */
.L_x_24620:
[----:B------:R0:W5:Y:S01]  /*a360*/  LDG.E.U8 R0, [R4.64] ;  /* 0x0000002404007981 */ /* 0x000162000c1e1100 */
[----:B------:R-:W-:Y:S05]  /*a370*/  BRA `(.L_x_24596) ;  /* 0x0000001000007947 */ /* 0x000fea0003800000 */
.L_x_24619:
[----:B------:R0:W5:Y:S02]  /*a380*/  LDG.E.U8 R0, [R4.64] ;  /* 0x0000002404007981 */ /* 0x000164000c1e1100 */
.L_x_24596:
        /* <DEDUP_REMOVED lines=19> */
.L_x_24626:
[----:B------:R-:W-:Y:S01]  /*a4c0*/  STG.E.U8 [R16.64], R5 ;  /* 0x0000000510007986 */ /* 0x000fe2000c101124 */
[----:B------:R-:W-:Y:S05]  /*a4d0*/  EXIT ;  /* 0x000000000000794d */ /* 0x000fea0003800000 */
.L_x_24625:
        /* <DEDUP_REMOVED lines=10> */
.L_x_24629:
[----:B------:R-:W-:-:S05]  /*a580*/  LOP3.LUT R5, R5, 0xffff, RZ, 0xc0, !PT ;  /* 0x0000ffff05057812 */ /* 0x000fca00078ec0ff */
[----:B------:R-:W-:Y:S01]  /*a590*/  STG.E [R16.64], R5 ;  /* 0x0000000510007986 */ /* 0x000fe2000c101924 */
[----:B------:R-:W-:Y:S05]  /*a5a0*/  EXIT ;  /* 0x000000000000794d */ /* 0x000fea0003800000 */
.L_x_24628:
[----:B------:R-:W-:Y:S01]  /*a5b0*/  STG.E.U16 [R16.64], R5 ;  /* 0x0000000510007986 */ /* 0x000fe2000c101524 */
[----:B------:R-:W-:Y:S05]  /*a5c0*/  EXIT ;  /* 0x000000000000794d */ /* 0x000fea0003800000 */
.L_x_24624:
        /* <DEDUP_REMOVED lines=9> */
.L_x_24631:
[----:B------:R-:W0:Y:S02]  /*a660*/  I2F.U16 R0, R5 ;  /* 0x0000000500007306 */ /* 0x000e240000101000 */
[----:B0-----:R-:W-:-:S05]  /*a670*/  F2FP.PACK_AB R0, RZ, R0 ;  /* 0x00000000ff00723e */ /* 0x001fca00000000ff */
[----:B------:R-:W-:Y:S01]  /*a680*/  STG.E.U16 [R16.64], R0 ;  /* 0x0000000010007986 */ /* 0x000fe2000c101524 */
[----:B------:R-:W-:Y:S05]  /*a690*/  EXIT ;  /* 0x000000000000794d */ /* 0x000fea0003800000 */
.L_x_24630:
        /* <DEDUP_REMOVED lines=10> */
.L_x_24633:
[----:B------:R-:W0:Y:S02]  /*a740*/  I2F.U16 R5, R5 ;  /* 0x0000000500057306 */ /* 0x000e240000101000 */
[----:B0-----:R-:W-:-:S04]  /*a750*/  F2FP.PACK_AB R3, RZ, R5 ;  /* 0x00000005ff03723e */ /* 0x001fc800000000ff */
[----:B------:R-:W-:-:S05]  /*a760*/  PRMT R3, R3, 0x5410, RZ ;  /* 0x0000541003037816 */ /* 0x000fca00000000ff */
[----:B------:R-:W-:Y:S01]  /*a770*/  STG.E [R16.64], R3 ;  /* 0x0000000310007986 */ /* 0x000fe2000c101924 */
[----:B------:R-:W-:Y:S05]  /*a780*/  EXIT ;  /* 0x000000000000794d */ /* 0x000fea0003800000 */
.L_x_24632:
[----:B------:R-:W0:Y:S02]  /*a790*/  I2F.F64.U16 R2, R5 ;  /* 0x0000000500027312 */ /* 0x000e240000101800 */
[----:B0-----:R-:W-:Y:S01]  /*a7a0*/  STG.E.64 [R16.64], R2 ;  /* 0x0000000210007986 */ /* 0x001fe2000c101b24 */
[----:B------:R-:W-:Y:S05]  /*a7b0*/  EXIT ;  /* 0x000000000000794d */ /* 0x000fea0003800000 */
.L_x_24623:
        /* <DEDUP_REMOVED lines=13> */
.L_x_24636:
[----:B------:R-:W0:Y:S01]  /*a890*/  I2F.F64.U16 R4, R5 ;  /* 0x0000000500047312 */ /* 0x000e220000101800 */
[----:B------:R-:W-:-:S05]  /*a8a0*/  CS2R R6, SRZ ;  /* 0x0000000000067805 */ /* 0x000fca000001ff00 */
[----:B0-----:R-:W-:Y:S01]  /*a8b0*/  STG.E.128 [R16.64], R4 ;  /* 0x0000000410007986 */ /* 0x001fe2000c101d24 */
[----:B------:R-:W-:Y:S05]  /*a8c0*/  EXIT ;  /* 0x000000000000794d */ /* 0x000fea0003800000 */
.L_x_24635:
        /* <DEDUP_REMOVED lines=21> */
.L_x_24640:
[----:B------:R-:W-:Y:S05]  /*aa20*/  BSYNC B0 ;  /* 0x0000000000007941 */ /* 0x000fea0003800000 */
.L_x_24639:
[----:B------:R-:W-:-:S05]  /*aa30*/  LOP3.LUT R3, R0, R3, RZ, 0xfc, !PT ;  /* 0x0000000300037212 */ /* 0x000fca00078efcff */
[----:B------:R-:W-:Y:S01]  /*aa40*/  STG.E.U8 [R16.64], R3 ;  /* 0x0000000310007986 */ /* 0x000fe2000c101124 */
[----:B------:R-:W-:Y:S05]  /*aa50*/  EXIT ;  /* 0x000000000000794d */ /* 0x000fea0003800000 */
.L_x_24638:
        /* <DEDUP_REMOVED lines=13> */
.L_x_24642:
[----:B------:R-:W-:Y:S01]  /*ab30*/  IMAD.MOV.U32 R0, RZ, RZ, 0x7f ;  /* 0x0000007fff007424 */ /* 0x000fe200078e00ff */
[----:B------:R-:W-:-:S04]  /*ab40*/  ISETP.GT.U32.AND P0, PT, R2, 0x7f800000, PT ;  /* 0x7f8000000200780c */ /* 0x000fc80003f04070 */
[----:B------:R-:W-:-:S04]  /*ab50*/  SEL R0, R0, 0x7c, P0 ;  /* 0x0000007c00007807 */ /* 0x000fc80000000000 */
.L_x_24643:
[----:B------:R-:W-:Y:S05]  /*ab60*/  BSYNC B0 ;  /* 0x0000000000007941 */ /* 0x000fea0003800000 */
.L_x_24641:
[----:B------:R-:W-:-:S04]  /*ab70*/  LOP3.LUT R2, R5, 0x80000000, RZ, 0xc0, !PT ;  /* 0x8000000005027812 */ /* 0x000fc800078ec0ff */
[----:B------:R-:W-:-:S04]  /*ab80*/  SHF.R.U32.HI R3, RZ, 0x18, R2 ;  /* 0x00000018ff037819 */ /* 0x000fc80000011602 */
[----:B------:R-:W-:-:S05]  /*ab90*/  LOP3.LUT R3, R0, R3, RZ, 0xfc, !PT ;  /* 0x0000000300037212 */ /* 0x000fca00078efcff */
[----:B------:R-:W-:Y:S01]  /*aba0*/  STG.E.U8 [R16.64], R3 ;  /* 0x0000000310007986 */ /* 0x000fe2000c101124 */
[----:B------:R-:W-:Y:S05]  /*abb0*/  EXIT ;  /* 0x000000000000794d */ /* 0x000fea0003800000 */
.L_x_24637:
[----:B------:R-:W0:Y:S02]  /*abc0*/  I2F.U16 R0, R5 ;  /* 0x0000000500007306 */ /* 0x000e240000101000 */
[----:B0-----:R-:W-:-:S05]  /*abd0*/  F2FP.BF16.PACK_AB R0, RZ, R0 ;  /* 0x00000000ff00723e */ /* 0x001fca00000010ff */
[----:B------:R-:W-:Y:S01]  /*abe0*/  STG.E.U16 [R16.64], R0 ;  /* 0x0000000010007986 */ /* 0x000fe2000c101524 */
[----:B------:R-:W-:Y:S05]  /*abf0*/  EXIT ;  /* 0x000000000000794d */ /* 0x000fea0003800000 */
.L_x_24634:
        /* <DEDUP_REMOVED lines=10> */
.L_x_24646:
        /* <DEDUP_REMOVED lines=17> */
.L_x_24649:
[----:B------:R-:W-:-:S04]  /*adb0*/  LOP3.LUT R2, R5, 0x80000000, RZ, 0xc0, !PT ;  /* 0x8000000005027812 */ /* 0x000fc800078ec0ff */
[----:B------:R-:W-:-:S04]  /*adc0*/  SHF.R.U32.HI R3, RZ, 0x18, R2 ;  /* 0x00000018ff037819 */ /* 0x000fc80000011602 */
[----:B------:R-:W-:-:S04]  /*add0*/  LOP3.LUT R0, R0, R3, RZ, 0xfc, !PT ;  /* 0x0000000300007212 */ /* 0x000fc800078efcff */
[----:B------:R-:W-:Y:S02]  /*ade0*/  PRMT R8, R0, 0x7610, R8 ;  /* 0x0000761000087816 */ /* 0x000fe40000000008 */
.L_x_24648:
[----:B------:R-:W-:Y:S05]  /*adf0*/  BSYNC B0 ;  /* 0x0000000000007941 */ /* 0x000fea0003800000 */
.L_x_24647:
[----:B------:R-:W-:Y:S01]  /*ae00*/  STG.E.U8 [R16.64], R8 ;  /* 0x0000000810007986 */ /* 0x000fe2000c101124 */
[----:B------:R-:W-:Y:S05]  /*ae10*/  EXIT ;  /* 0x000000000000794d */ /* 0x000fea0003800000 */
.L_x_24645:
        /* <DEDUP_REMOVED lines=17> */
.L_x_24652:
[----:B------:R-:W-:-:S04]  /*af30*/  LOP3.LUT R2, R5, 0x80000000, RZ, 0xc0, !PT ;  /* 0x8000000005027812 */ /* 0x000fc800078ec0ff */
[----:B------:R-:W-:-:S04]  /*af40*/  SHF.R.U32.HI R3, RZ, 0x18, R2 ;  /* 0x00000018ff037819 */ /* 0x000fc80000011602 */
[----:B------:R-:W-:-:S04]  /*af50*/  LOP3.LUT R0, R0, R3, RZ, 0xfc, !PT ;  /* 0x0000000300007212 */ /* 0x000fc800078efcff */
[----:B------:R-:W-:Y:S02]  /*af60*/  PRMT R8, R0, 0x7610, R8 ;  /* 0x0000761000087816 */ /* 0x000fe40000000008 */
.L_x_24651:
[----:B------:R-:W-:Y:S05]  /*af70*/  BSYNC B0 ;  /* 0x0000000000007941 */ /* 0x000fea0003800000 */
.L_x_24650:
[----:B------:R-:W-:Y:S01]  /*af80*/  STG.E.U8 [R16.64], R8 ;  /* 0x0000000810007986 */ /* 0x000fe2000c101124 */
[----:B------:R-:W-:Y:S05]  /*af90*/  EXIT ;  /* 0x000000000000794d */ /* 0x000fea0003800000 */
.L_x_24644:
        /* <DEDUP_REMOVED lines=22> */
.L_x_24627:
        /* <DEDUP_REMOVED lines=20> */
.L_x_24654:
[----:B------:R-:W-:Y:S01]  /*b240*/  LOP3.LUT R2, R5, 0xffff, RZ, 0xc0, !PT ;  /* 0x0000ffff05027812 */ /* 0x000fe200078ec0ff */
[----:B------:R-:W-:-:S05]  /*b250*/  IMAD.MOV.U32 R3, RZ, RZ, RZ ;  /* 0x000000ffff037224 */ /* 0x000fca00078e00ff */
[----:B------:R-:W-:Y:S01]  /*b260*/  STG.E.64 [R16.64], R2 ;  /* 0x0000000210007986 */ /* 0x000fe2000c101b24 */
[----:B------:R-:W-:Y:S05]  /*b270*/  EXIT ;  /* 0x000000000000794d */ /* 0x000fea0003800000 */
.L_x_24653:
[----:B------:R-:W-:-:S05]  /*b280*/  LOP3.LUT R5, R5, 0xffff, RZ, 0xc0, !PT ;  /* 0x0000ffff05057812 */ /* 0x000fca00078ec0ff */
[----:B------:R-:W-:Y:S01]  /*b290*/  STG.E [R16.64], R5 ;  /* 0x0000000510007986 */ /* 0x000fe2000c101924 */
[----:B------:R-:W-:Y:S05]  /*b2a0*/  EXIT ;  /* 0x000000000000794d */ /* 0x000fea0003800000 */
        .weak           $__internal_30_$__cuda_sm20_rem_u16
        .type           $__internal_30_$__cuda_sm20_rem_u16,@function
        .size           $__internal_30_$__cuda_sm20_rem_u16,(.L_x_50475 - $__internal_30_$__cuda_sm20_rem_u16)
$__internal_30_$__cuda_sm20_rem_u16:
        /* <DEDUP_REMOVED lines=20> */
[----:B------:R-:W-:Y:S05]  /*b3f0*/  RET.REL.NODEC R2 `(_ZN2at6native18elementwise_kernelILi128ELi4EZNS0_15gpu_kernel_implINS0_13AUnaryFunctorIhhhZZZNS0_16fmod_kernel_cudaERNS_18TensorIteratorBaseEENKUlvE_clEvENKUlvE_clEvEUlhhE_EEEEvS5_RKT_EUliE_EEviT1_) ;  /* 0xffff4c0002007950 */ /* 0x000fea0003c3ffff */
.L_x_24655:
        /* <DEDUP_REMOVED lines=16> */
.L_x_50475:


//--------------------- .text._ZN2at6native27unrolled_elementwise_kernelINS0_13AUnaryFunctorIhhhZZZNS0_16fmod_kernel_cudaERNS_18TensorIteratorBaseEENKUlvE_clEvENKUlvE_clEvEUlhhE_EESt5arrayIPcLm2EELi4E23TrivialOffsetCalculatorILi1EjESD_NS0_6memory12LoadWithCastILi1EEENSE_13StoreWithCastILi1EEEEEviT_T0_T2_T3_T4_T5_ --------------------------
	.section	.text._ZN2at6native27unrolled_elementwise_kernelINS0_13AUnaryFunctorIhhhZZZNS0_16fmod_kernel_cudaERNS_18TensorIteratorBaseEENKUlvE_clEvENKUlvE_clEvEUlhhE_EESt5arrayIPcLm2EELi4E23TrivialOffsetCalculatorILi1EjESD_NS0_6memory12LoadWithCastILi1EEENSE_13StoreWithCastILi1EEEEEviT_T0_T2_T3_T4_T5_,"ax",@progbits
	.sectioninfo	@"SHI_REGISTERS=28"
	.align	128
        .global         _ZN2at6native27unrolled_elementwise_kernelINS0_13AUnaryFunctorIhhhZZZNS0_16fmod_kernel_cudaERNS_18TensorIteratorBaseEENKUlvE_clEvENKUlvE_clEvEUlhhE_EESt5arrayIPcLm2EELi4E23TrivialOffsetCalculatorILi1EjESD_NS0_6memory12LoadWithCastILi1EEENSE_13StoreWithCastILi1EEEEEviT_T0_T2_T3_T4_T5_
        .type           _ZN2at6native27unrolled_elementwise_kernelINS0_13AUnaryFunctorIhhhZZZNS0_16fmod_kernel_cudaERNS_18TensorIteratorBaseEENKUlvE_clEvENKUlvE_clEvEUlhhE_EESt5arrayIPcLm2EELi4E23TrivialOffsetCalculatorILi1EjESD_NS0_6memory12LoadWithCastILi1EEENSE_13StoreWithCastILi1EEEEEviT_T0_T2_T3_T4_T5_,@function
        .size           _ZN2at6native27unrolled_elementwise_kernelINS0_13AUnaryFunctorIhhhZZZNS0_16fmod_kernel_cudaERNS_18TensorIteratorBaseEENKUlvE_clEvENKUlvE_clEvEUlhhE_EESt5arrayIPcLm2EELi4E23TrivialOffsetCalculatorILi1EjESD_NS0_6memory12LoadWithCastILi1EEENSE_13StoreWithCastILi1EEEEEviT_T0_T2_T3_T4_T5_,(.L_x_50476 - _ZN2at6native27unrolled_elementwise_kernelINS0_13AUnaryFunctorIhhhZZZNS0_16fmod_kernel_cudaERNS_18TensorIteratorBaseEENKUlvE_clEvENKUlvE_clEvEUlhhE_EESt5arrayIPcLm2EELi4E23TrivialOffsetCalculatorILi1EjESD_NS0_6memory12LoadWithCastILi1EEENSE_13StoreWithCastILi1EEEEEviT_T0_T2_T3_T4_T5_)
        .other          _ZN2at6native27unrolled_elementwise_kernelINS0_13AUnaryFunctorIhhhZZZNS0_16fmod_kernel_cudaERNS_18TensorIteratorBaseEENKUlvE_clEvENKUlvE_clEvEUlhhE_EESt5arrayIPcLm2EELi4E23TrivialOffsetCalculatorILi1EjESD_NS0_6memory12LoadWithCastILi1EEENSE_13StoreWithCastILi1EEEEEviT_T0_T2_T3_T4_T5_,@"STO_CUDA_ENTRY STV_DEFAULT"
_ZN2at6native27unrolled_elementwise_kernelINS0_13AUnaryFunctorIhhhZZZNS0_16fmod_kernel_cudaERNS_18TensorIteratorBaseEENKUlvE_clEvENKUlvE_clEvEUlhhE_EESt5arrayIPcLm2EELi4E23TrivialOffsetCalculatorILi1EjESD_NS0_6memory12LoadWithCastILi1EEENSE_13StoreWithCastILi1EEEEEviT_T0_T2_T3_T4_T5_:
.text._ZN2at6native27unrolled_elementwise_kernelINS0_13AUnaryFunctorIhhhZZZNS0_16fmod_kernel_cudaERNS_18TensorIteratorBaseEENKUlvE_clEvENKUlvE_clEvEUlhhE_EESt5arrayIPcLm2EELi4E23TrivialOffsetCalculatorILi1EjESD_NS0_6memory12LoadWithCastILi1EEENSE_13StoreWithCastILi1EEEEEviT_T0_T2_T3_T4_T5_:
        /* <DEDUP_REMOVED lines=29> */
.L_x_24661:
[----:B------:R0:W5:Y:S01]  /*01d0*/  LDG.E.U8 R18, [R4.64] ;  /* 0x0000002404127981 */ /* 0x000162000c1e1100 */
[----:B------:R-:W-:Y:S05]  /*01e0*/  BRA `(.L_x_24663) ;  /* 0x00000dd000007947 */ /* 0x000fea0003800000 */
.L_x_24660:
        /* <DEDUP_REMOVED lines=8> */
.L_x_24665:
[----:B------:R0:W5:Y:S01]  /*0270*/  LDG.E.U8 R18, [R4.64] ;  /* 0x0000002404127981 */ /* 0x000162000c1e1100 */
[----:B------:R-:W-:Y:S05]  /*0280*/  BRA `(.L_x_24663) ;  /* 0x00000d3000007947 */ /* 0x000fea0003800000 */
.L_x_24664:
[----:B------:R0:W5:Y:S01]  /*0290*/  LDG.E.U16 R18, [R4.64] ;  /* 0x0000002404127981 */ /* 0x000162000c1e1500 */
[----:B------:R-:W-:Y:S05]  /*02a0*/  BRA `(.L_x_24663) ;  /* 0x00000d1000007947 */ /* 0x000fea0003800000 */
.L_x_24659:
        /* <DEDUP_REMOVED lines=10> */
.L_x_24667:
[----:B------:R-:W2:Y:S02]  /*0350*/  LDG.E.U16 R2, [R4.64] ;  /* 0x0000002404027981 */ /* 0x000ea4000c1e1500 */
[----:B--2---:R-:W-:-:S06]  /*0360*/  HADD2.F32 R2, -RZ, R2.H0_H0 ;  /* 0x20000002ff027230 */ /* 0x004fcc0000004100 */
[----:B------:R-:W0:Y:S02]  /*0370*/  F2I.S64.TRUNC R2, R2 ;  /* 0x0000000200027311 */ /* 0x000e24000020d900 */
[----:B0-----:R-:W-:Y:S01]  /*0380*/  PRMT R18, R2, 0x7610, R18 ;  /* 0x0000761002127816 */ /* 0x001fe20000000012 */
[----:B------:R-:W-:Y:S05]  /*0390*/  BRA `(.L_x_24663) ;  /* 0x00000c2000007947 */ /* 0x000fea0003800000 */
.L_x_24666:
        /* <DEDUP_REMOVED lines=10> */
.L_x_24669:
[----:B------:R-:W2:Y:S02]  /*0440*/  LDG.E.U16 R4, [R4.64] ;  /* 0x0000002404047981 */ /* 0x000ea4000c1e1500 */
[----:B--2---:R-:W-:-:S06]  /*0450*/  HADD2.F32 R2, -RZ, R4.H0_H0 ;  /* 0x20000004ff027230 */ /* 0x004fcc0000004100 */
[----:B------:R-:W0:Y:S02]  /*0460*/  F2I.S64.TRUNC R2, R2 ;  /* 0x0000000200027311 */ /* 0x000e24000020d900 */
[----:B0-----:R-:W-:Y:S01]  /*0470*/  PRMT R18, R2, 0x7610, R18 ;  /* 0x0000761002127816 */ /* 0x001fe20000000012 */
[----:B------:R-:W-:Y:S05]  /*0480*/  BRA `(.L_x_24663) ;  /* 0x00000b3000007947 */ /* 0x000fea0003800000 */
.L_x_24668:
[----:B------:R-:W2:Y:S02]  /*0490*/  LDG.E.64 R2, [R4.64] ;  /* 0x0000002404027981 */ /* 0x000ea4000c1e1b00 */
[----:B--2---:R-:W0:Y:S02]  /*04a0*/  F2I.S64.F64.TRUNC R2, R2 ;  /* 0x0000000200027311 */ /* 0x004e24000030d900 */
[----:B0-----:R-:W-:Y:S01]  /*04b0*/  PRMT R18, R2, 0x7610, R18 ;  /* 0x0000761002127816 */ /* 0x001fe20000000012 */
[----:B------:R-:W-:Y:S05]  /*04c0*/  BRA `(.L_x_24663) ;  /* 0x00000af000007947 */ /* 0x000fea0003800000 */
.L_x_24658:
        /* <DEDUP_REMOVED lines=12> */
.L_x_24672:
[----:B------:R-:W2:Y:S02]  /*0590*/  LDG.E.64 R4, [R4.64] ;  /* 0x0000002404047981 */ /* 0x000ea4000c1e1b00 */
[----:B--2---:R-:W0:Y:S02]  /*05a0*/  F2I.S64.F64.TRUNC R2, R4 ;  /* 0x0000000400027311 */ /* 0x004e24000030d900 */
[----:B0-----:R-:W-:Y:S01]  /*05b0*/  PRMT R18, R2, 0x7610, R18 ;  /* 0x0000761002127816 */ /* 0x001fe20000000012 */
[----:B------:R-:W-:Y:S05]  /*05c0*/  BRA `(.L_x_24663) ;  /* 0x000009f000007947 */ /* 0x000fea0003800000 */
.L_x_24671:
        /* <DEDUP_REMOVED lines=28> */
.L_x_24674:
        /* <DEDUP_REMOVED lines=16> */
.L_x_24673:
[----:B------:R-:W2:Y:S02]  /*0890*/  LDG.E.U16 R2, [R4.64] ;  /* 0x0000002404027981 */ /* 0x000ea4000c1e1500 */
[----:B--2---:R-:W-:-:S06]  /*08a0*/  PRMT R2, RZ, 0x5410, R2 ;  /* 0x00005410ff027816 */ /* 0x004fcc0000000002 */
[----:B------:R-:W0:Y:S02]  /*08b0*/  F2I.S64.TRUNC R2, R2 ;  /* 0x0000000200027311 */ /* 0x000e24000020d900 */
[----:B0-----:R-:W-:Y:S01]  /*08c0*/  PRMT R18, R2, 0x7610, R18 ;  /* 0x0000761002127816 */ /* 0x001fe20000000012 */
[----:B------:R-:W-:Y:S05]  /*08d0*/  BRA `(.L_x_24663) ;  /* 0x000006e000007947 */ /* 0x000fea0003800000 */
.L_x_24670:
        /* <DEDUP_REMOVED lines=10> */
.L_x_24677:
        /* <DEDUP_REMOVED lines=21> */
.L_x_24681:
[----:B------:R-:W-:Y:S05]  /*0ad0*/  BSYNC B1 ;  /* 0x0000000000017941 */ /* 0x000fea0003800000 */
.L_x_24680:
[----:B------:R-:W-:Y:S01]  /*0ae0*/  IMAD.SHL.U32 R2, R2, 0x100000, RZ ;  /* 0x0010000002027824 */ /* 0x000fe200078e00ff */
[----:B------:R-:W-:-:S04]  /*0af0*/  LEA R3, R0, 0x3b800000, 0x17 ;  /* 0x3b80000000037811 */ /* 0x000fc800078eb8ff */
[----:B------:R-:W-:Y:S02]  /*0b00*/  LOP3.LUT R2, R3, R2, R4, 0xfe, !PT ;  /* 0x0000000203027212 */ /* 0x000fe400078efe04 */
.L_x_24679:
[----:B------:R-:W-:Y:S05]  /*0b10*/  BSYNC B0 ;  /* 0x0000000000007941 */ /* 0x000fea0003800000 */
.L_x_24678:
[----:B------:R-:W0:Y:S02]  /*0b20*/  F2I.S64.TRUNC R2, R2 ;  /* 0x0000000200027311 */ /* 0x000e24000020d900 */
[----:B0-----:R-:W-:Y:S01]  /*0b30*/  PRMT R18, R2, 0x7610, R18 ;  /* 0x0000761002127816 */ /* 0x001fe20000000012 */
[----:B------:R-:W-:Y:S05]  /*0b40*/  BRA `(.L_x_24663) ;  /* 0x0000047000007947 */ /* 0x000fea0003800000 */
.L_x_24676:
        /* <DEDUP_REMOVED lines=21> */
.L_x_24685:
[----:B------:R-:W-:Y:S05]  /*0ca0*/  BSYNC B1 ;  /* 0x0000000000017941 */ /* 0x000fea0003800000 */
.L_x_24684:
[----:B------:R-:W-:Y:S01]  /*0cb0*/  IMAD.SHL.U32 R2, R2, 0x200000, RZ ;  /* 0x0020000002027824 */ /* 0x000fe200078e00ff */
[----:B------:R-:W-:-:S04]  /*0cc0*/  LEA R3, R0, 0x37800000, 0x17 ;  /* 0x3780000000037811 */ /* 0x000fc800078eb8ff */
[----:B------:R-:W-:Y:S02]  /*0cd0*/  LOP3.LUT R2, R3, R2, R4, 0xfe, !PT ;  /* 0x0000000203027212 */ /* 0x000fe400078efe04 */
.L_x_24683:
[----:B------:R-:W-:Y:S05]  /*0ce0*/  BSYNC B0 ;  /* 0x0000000000007941 */ /* 0x000fea0003800000 */
.L_x_24682:
[----:B------:R-:W0:Y:S02]  /*0cf0*/  F2I.S64.TRUNC R2, R2 ;  /* 0x0000000200027311 */ /* 0x000e24000020d900 */
[----:B0-----:R-:W-:Y:S01]  /*0d00*/  PRMT R18, R2, 0x7610, R18 ;  /* 0x0000761002127816 */ /* 0x001fe20000000012 */
[----:B------:R-:W-:Y:S05]  /*0d10*/  BRA `(.L_x_24663) ;  /* 0x000002a000007947 */ /* 0x000fea0003800000 */
.L_x_24675:
        /* <DEDUP_REMOVED lines=14> */
.L_x_24689:
[----:B------:R-:W-:Y:S05]  /*0e00*/  BSYNC B0 ;  /* 0x0000000000007941 */ /* 0x000fea0003800000 */
.L_x_24688:
[----:B------:R-:W0:Y:S02]  /*0e10*/  F2I.S64.TRUNC R2, R2 ;  /* 0x0000000200027311 */ /* 0x000e24000020d900 */
[----:B0-----:R-:W-:Y:S01]  /*0e20*/  PRMT R18, R2, 0x7610, R18 ;  /* 0x0000761002127816 */ /* 0x001fe20000000012 */
[----:B------:R-:W-:Y:S05]  /*0e30*/  BRA `(.L_x_24663) ;  /* 0x0000018000007947 */ /* 0x000fea0003800000 */
.L_x_24662:
        /* <DEDUP_REMOVED lines=21> */
.L_x_24687:
[----:B------:R0:W5:Y:S01]  /*0f90*/  LDG.E.U8 R18, [R4.64] ;  /* 0x0000002404127981 */ /* 0x000162000c1e1100 */
[----:B------:R-:W-:Y:S05]  /*0fa0*/  BRA `(.L_x_24663) ;  /* 0x0000001000007947 */ /* 0x000fea0003800000 */
.L_x_24686:
[----:B------:R0:W5:Y:S02]  /*0fb0*/  LDG.E.U8 R18, [R4.64] ;  /* 0x0000002404127981 */ /* 0x000164000c1e1100 */
.L_x_24663:
[----:B------:R-:W1:Y:S02]  /*0fc0*/  S2R R24, SR_TID.X ;  /* 0x0000000000187919 */ /* 0x000e640000002100 */
[----:B-1----:R-:W-:Y:S02]  /*0fd0*/  IADD3 R24, R24, 0x80, RZ ;  /* 0x0000008018187810 */ /* 0x002fe40007ffe0ff */
.L_x_24657:
[----:B-1----:R-:W-:Y:S05]  /*0fe0*/  BSYNC B6 ;  /* 0x0000000000067941 */ /* 0x002fea0003800000 */
.L_x_24656:
        /* <DEDUP_REMOVED lines=21> */
.L_x_24695:
[----:B------:R0:W5:Y:S01]  /*1140*/  LDG.E.U8 R19, [R4.64] ;  /* 0x0000002404137981 */ /* 0x000162000c1e1100 */
[----:B------:R-:W-:Y:S05]  /*1150*/  BRA `(.L_x_24697) ;  /* 0x00000dc000007947 */ /* 0x000fea0003800000 */
.L_x_24694:
        /* <DEDUP_REMOVED lines=8> */
.L_x_24699:
[----:B------:R0:W5:Y:S01]  /*11e0*/  LDG.E.U8 R19, [R4.64] ;  /* 0x0000002404137981 */ /* 0x000162000c1e1100 */
[----:B------:R-:W-:Y:S05]  /*11f0*/  BRA `(.L_x_24697) ;  /* 0x00000d2000007947 */ /* 0x000fea0003800000 */
.L_x_24698:
[----:B------:R0:W5:Y:S01]  /*1200*/  LDG.E.U16 R19, [R4.64] ;  /* 0x0000002404137981 */ /* 0x000162000c1e1500 */
[----:B------:R-:W-:Y:S05]  /*1210*/  BRA `(.L_x_24697) ;  /* 0x00000d0000007947 */ /* 0x000fea0003800000 */
.L_x_24693:
        /* <DEDUP_REMOVED lines=10> */
.L_x_24701:
[----:B------:R-:W2:Y:S02]  /*12c0*/  LDG.E.U16 R2, [R4.64] ;  /* 0x0000002404027981 */ /* 0x000ea4000c1e1500 */
[----:B--2---:R-:W-:-:S06]  /*12d0*/  HADD2.F32 R2, -RZ, R2.H0_H0 ;  /* 0x20000002ff027230 */ /* 0x004fcc0000004100 */
[----:B------:R-:W0:Y:S02]  /*12e0*/  F2I.S64.TRUNC R2, R2 ;  /* 0x0000000200027311 */ /* 0x000e24000020d900 */
[----:B0-----:R-:W-:Y:S01]  /*12f0*/  PRMT R19, R2, 0x7610, R19 ;  /* 0x0000761002137816 */ /* 0x001fe20000000013 */
[----:B------:R-:W-:Y:S05]  /*1300*/  BRA `(.L_x_24697) ;  /* 0x00000c1000007947 */ /* 0x000fea0003800000 */
.L_x_24700:
        /* <DEDUP_REMOVED lines=10> */
.L_x_24703:
[----:B------:R-:W2:Y:S02]  /*13b0*/  LDG.E.U16 R4, [R4.64] ;  /* 0x0000002404047981 */ /* 0x000ea4000c1e1500 */
[----:B--2---:R-:W-:-:S06]  /*13c0*/  HADD2.F32 R2, -RZ, R4.H0_H0 ;  /* 0x20000004ff027230 */ /* 0x004fcc0000004100 */
[----:B------:R-:W0:Y:S02]  /*13d0*/  F2I.S64.TRUNC R2, R2 ;  /* 0x0000000200027311 */ /* 0x000e24000020d900 */
[----:B0-----:R-:W-:Y:S01]  /*13e0*/  PRMT R19, R2, 0x7610, R19 ;  /* 0x0000761002137816 */ /* 0x001fe20000000013 */
[----:B------:R-:W-:Y:S05]  /*13f0*/  BRA `(.L_x_24697) ;  /* 0x00000b2000007947 */ /* 0x000fea0003800000 */
.L_x_24702:
[----:B------:R-:W2:Y:S02]  /*1400*/  LDG.E.64 R2, [R4.64] ;  /* 0x0000002404027981 */ /* 0x000ea4000c1e1b00 */
[----:B--2---:R-:W0:Y:S02]  /*1410*/  F2I.S64.F64.TRUNC R2, R2 ;  /* 0x0000000200027311 */ /* 0x004e24000030d900 */
[----:B0-----:R-:W-:Y:S01]  /*1420*/  PRMT R19, R2, 0x7610, R19 ;  /* 0x0000761002137816 */ /* 0x001fe20000000013 */
[----:B------:R-:W-:Y:S05]  /*1430*/  BRA `(.L_x_24697) ;  /* 0x00000ae000007947 */ /* 0x000fea0003800000 */
.L_x_24692:
        /* <DEDUP_REMOVED lines=12> */
.L_x_24706:
[----:B------:R-:W2:Y:S02]  /*1500*/  LDG.E.64 R4, [R4.64] ;  /* 0x0000002404047981 */ /* 0x000ea4000c1e1b00 */
[----:B--2---:R-:W0:Y:S02]  /*1510*/  F2I.S64.F64.TRUNC R2, R4 ;  /* 0x0000000400027311 */ /* 0x004e24000030d900 */
[----:B0-----:R-:W-:Y:S01]  /*1520*/  PRMT R19, R2, 0x7610, R19 ;  /* 0x0000761002137816 */ /* 0x001fe20000000013 */
[----:B------:R-:W-:Y:S05]  /*1530*/  BRA `(.L_x_24697) ;  /* 0x000009e000007947 */ /* 0x000fea0003800000 */
.L_x_24705:
        /* <DEDUP_REMOVED lines=28> */
.L_x_24708:
        /* <DEDUP_REMOVED lines=15> */
.L_x_24707:
[----:B------:R-:W2:Y:S02]  /*17f0*/  LDG.E.U16 R2, [R4.64] ;  /* 0x0000002404027981 */ /* 0x000ea4000c1e1500 */
[----:B--2---:R-:W-:-:S06]  /*1800*/  PRMT R2, RZ, 0x5410, R2 ;  /* 0x00005410ff027816 */ /* 0x004fcc0000000002 */
[----:B------:R-:W0:Y:S02]  /*1810*/  F2I.S64.TRUNC R2, R2 ;  /* 0x0000000200027311 */ /* 0x000e24000020d900 */
[----:B0-----:R-:W-:Y:S01]  /*1820*/  PRMT R19, R2, 0x7610, R19 ;  /* 0x0000761002137816 */ /* 0x001fe20000000013 */
[----:B------:R-:W-:Y:S05]  /*1830*/  BRA `(.L_x_24697) ;  /* 0x000006e000007947 */ /* 0x000fea0003800000 */
.L_x_24704:
        /* <DEDUP_REMOVED lines=10> */
.L_x_24711:
        /* <DEDUP_REMOVED lines=21> */
.L_x_24715:
[----:B------:R-:W-:Y:S05]  /*1a30*/  BSYNC B1 ;  /* 0x0000000000017941 */ /* 0x000fea0003800000 */
.L_x_24714:
[----:B------:R-:W-:Y:S01]  /*1a40*/  IMAD.SHL.U32 R2, R2, 0x100000, RZ ;  /* 0x0010000002027824 */ /* 0x000fe200078e00ff */
[----:B------:R-:W-:-:S04]  /*1a50*/  LEA R3, R0, 0x3b800000, 0x17 ;  /* 0x3b80000000037811 */ /* 0x000fc800078eb8ff */
[----:B------:R-:W-:Y:S02]  /*1a60*/  LOP3.LUT R2, R3, R2, R4, 0xfe, !PT ;  /* 0x0000000203027212 */ /* 0x000fe400078efe04 */
.L_x_24713:
[----:B------:R-:W-:Y:S05]  /*1a70*/  BSYNC B0 ;  /* 0x0000000000007941 */ /* 0x000fea0003800000 */
.L_x_24712:
[----:B------:R-:W0:Y:S02]  /*1a80*/  F2I.S64.TRUNC R2, R2 ;  /* 0x0000000200027311 */ /* 0x000e24000020d900 */
[----:B0-----:R-:W-:Y:S01]  /*1a90*/  PRMT R19, R2, 0x7610, R19 ;  /* 0x0000761002137816 */ /* 0x001fe20000000013 */
[----:B------:R-:W-:Y:S05]  /*1aa0*/  BRA `(.L_x_24697) ;  /* 0x0000047000007947 */ /* 0x000fea0003800000 */
.L_x_24710:
        /* <DEDUP_REMOVED lines=21> */
.L_x_24719:
[----:B------:R-:W-:Y:S05]  /*1c00*/  BSYNC B1 ;  /* 0x0000000000017941 */ /* 0x000fea0003800000 */
.L_x_24718:
[----:B------:R-:W-:Y:S01]  /*1c10*/  IMAD.SHL.U32 R2, R2, 0x200000, RZ ;  /* 0x0020000002027824 */ /* 0x000fe200078e00ff */
[----:B------:R-:W-:-:S04]  /*1c20*/  LEA R3, R0, 0x37800000, 0x17 ;  /* 0x3780000000037811 */ /* 0x000fc800078eb8ff */
[----:B------:R-:W-:Y:S02]  /*1c30*/  LOP3.LUT R2, R3, R2, R4, 0xfe, !PT ;  /* 0x0000000203027212 */ /* 0x000fe400078efe04 */
.L_x_24717:
[----:B------:R-:W-:Y:S05]  /*1c40*/  BSYNC B0 ;  /* 0x0000000000007941 */ /* 0x000fea0003800000 */
.L_x_24716:
[----:B------:R-:W0:Y:S02]  /*1c50*/  F2I.S64.TRUNC R2, R2 ;  /* 0x0000000200027311 */ /* 0x000e24000020d900 */
[----:B0-----:R-:W-:Y:S01]  /*1c60*/  PRMT R19, R2, 0x7610, R19 ;  /* 0x0000761002137816 */ /* 0x001fe20000000013 */
[----:B------:R-:W-:Y:S05]  /*1c70*/  BRA `(.L_x_24697) ;  /* 0x000002a000007947 */ /* 0x000fea0003800000 */
.L_x_24709:
        /* <DEDUP_REMOVED lines=14> */
.L_x_24723:
[----:B------:R-:W-:Y:S05]  /*1d60*/  BSYNC B0 ;  /* 0x0000000000007941 */ /* 0x000fea0003800000 */
.L_x_24722:
[----:B------:R-:W0:Y:S02]  /*1d70*/  F2I.S64.TRUNC R2, R2 ;  /* 0x0000000200027311 */ /* 0x000e24000020d900 */
[----:B0-----:R-:W-:Y:S01]  /*1d80*/  PRMT R19, R2, 0x7610, R19 ;  /* 0x0000761002137816 */ /* 0x001fe20000000013 */
[----:B------:R-:W-:Y:S05]  /*1d90*/  BRA `(.L_x_24697) ;  /* 0x0000018000007947 */ /* 0x000fea0003800000 */
.L_x_24696:
        /* <DEDUP_REMOVED lines=21> */
.L_x_24721:
[----:B------:R0:W5:Y:S01]  /*1ef0*/  LDG.E.U8 R19, [R4.64] ;  /* 0x0000002404137981 */ /* 0x000162000c1e1100 */
[----:B------:R-:W-:Y:S05]  /*1f00*/  BRA `(.L_x_24697) ;  /* 0x0000001000007947 */ /* 0x000fea0003800000 */
.L_x_24720:
[----:B------:R0:W5:Y:S02]  /*1f10*/  LDG.E.U8 R19, [R4.64] ;  /* 0x0000002404137981 */ /* 0x000164000c1e1100 */
.L_x_24697:
[----:B------:R-:W-:-:S03]  /*1f20*/  IADD3 R24, R24, 0x80, RZ ;  /* 0x0000008018187810 */ /* 0x000fc60007ffe0ff */
.L_x_24691:
[----:B------:R-:W-:Y:S05]  /*1f30*/  BSYNC B6 ;  /* 0x0000000000067941 */ /* 0x000fea0003800000 */
.L_x_24690:
        /* <DEDUP_REMOVED lines=23> */
.L_x_24729:
[----:B------:R0:W5:Y:S01]  /*20b0*/  LDG.E.U8 R25, [R4.64] ;  /* 0x0000002404197981 */ /* 0x000162000c1e1100 */
[----:B------:R-:W-:Y:S05]  /*20c0*/  BRA `(.L_x_24731) ;  /* 0x00000dc000007947 */ /* 0x000fea0003800000 */
.L_x_24728:
        /* <DEDUP_REMOVED lines=8> */
.L_x_24733:
[----:B------:R0:W5:Y:S01]  /*2150*/  LDG.E.U8 R25, [R4.64] ;  /* 0x0000002404197981 */ /* 0x000162000c1e1100 */
[----:B------:R-:W-:Y:S05]  /*2160*/  BRA `(.L_x_24731) ;  /* 0x00000d2000007947 */ /* 0x000fea0003800000 */
.L_x_24732:
[----:B------:R0:W5:Y:S01]  /*2170*/  LDG.E.U16 R25, [R4.64] ;  /* 0x0000002404197981 */ /* 0x000162000c1e1500 */
[----:B------:R-:W-:Y:S05]  /*2180*/  BRA `(.L_x_24731) ;  /* 0x00000d0000007947 */ /* 0x000fea0003800000 */
.L_x_24727:
        /* <DEDUP_REMOVED lines=10> */
.L_x_24735:
[----:B------:R-:W2:Y:S02]  /*2230*/  LDG.E.U16 R2, [R4.64] ;  /* 0x0000002404027981 */ /* 0x000ea4000c1e1500 */
[----:B--2---:R-:W-:-:S06]  /*2240*/  HADD2.F32 R2, -RZ, R2.H0_H0 ;  /* 0x20000002ff027230 */ /* 0x004fcc0000004100 */
[----:B------:R-:W0:Y:S02]  /*2250*/  F2I.S64.TRUNC R2, R2 ;  /* 0x0000000200027311 */ /* 0x000e24000020d900 */
[----:B0-----:R-:W-:Y:S01]  /*2260*/  PRMT R25, R2, 0x7610, R25 ;  /* 0x0000761002197816 */ /* 0x001fe20000000019 */
[----:B------:R-:W-:Y:S05]  /*2270*/  BRA `(.L_x_24731) ;  /* 0x00000c1000007947 */ /* 0x000fea0003800000 */
.L_x_24734:
        /* <DEDUP_REMOVED lines=10> */
.L_x_24737:
[----:B------:R-:W2:Y:S02]  /*2320*/  LDG.E.U16 R4, [R4.64] ;  /* 0x0000002404047981 */ /* 0x000ea4000c1e1500 */
[----:B--2---:R-:W-:-:S06]  /*2330*/  HADD2.F32 R2, -RZ, R4.H0_H0 ;  /* 0x20000004ff027230 */ /* 0x004fcc0000004100 */
[----:B------:R-:W0:Y:S02]  /*2340*/  F2I.S64.TRUNC R2, R2 ;  /* 0x0000000200027311 */ /* 0x000e24000020d900 */
[----:B0-----:R-:W-:Y:S01]  /*2350*/  PRMT R25, R2, 0x7610, R25 ;  /* 0x0000761002197816 */ /* 0x001fe20000000019 */
[----:B------:R-:W-:Y:S05]  /*2360*/  BRA `(.L_x_24731) ;  /* 0x00000b2000007947 */ /* 0x000fea0003800000 */
.L_x_24736:
[----:B------:R-:W2:Y:S02]  /*2370*/  LDG.E.64 R2, [R4.64] ;  /* 0x0000002404027981 */ /* 0x000ea4000c1e1b00 */
[----:B--2---:R-:W0:Y:S02]  /*2380*/  F2I.S64.F64.TRUNC R2, R2 ;  /* 0x0000000200027311 */ /* 0x004e24000030d900 */
[----:B0-----:R-:W-:Y:S01]  /*2390*/  PRMT R25, R2, 0x7610, R25 ;  /* 0x0000761002197816 */ /* 0x001fe20000000019 */
[----:B------:R-:W-:Y:S05]  /*23a0*/  BRA `(.L_x_24731) ;  /* 0x00000ae000007947 */ /* 0x000fea0003800000 */
.L_x_24726:
        /* <DEDUP_REMOVED lines=12> */
.L_x_24740:
[----:B------:R-:W2:Y:S02]  /*2470*/  LDG.E.64 R4, [R4.64] ;  /* 0x0000002404047981 */ /* 0x000ea4000c1e1b00 */
[----:B--2---:R-:W0:Y:S02]  /*2480*/  F2I.S64.F64.TRUNC R2, R4 ;  /* 0x0000000400027311 */ /* 0x004e24000030d900 */
[----:B0-----:R-:W-:Y:S01]  /*2490*/  PRMT R25, R2, 0x7610, R25 ;  /* 0x0000761002197816 */ /* 0x001fe20000000019 */
[----:B------:R-:W-:Y:S05]  /*24a0*/  BRA `(.L_x_24731) ;  /* 0x000009e000007947 */ /* 0x000fea0003800000 */
.L_x_24739:
        /* <DEDUP_REMOVED lines=28> */
.L_x_24742:
        /* <DEDUP_REMOVED lines=15> */
.L_x_24741:
[----:B------:R-:W2:Y:S02]  /*2760*/  LDG.E.U16 R2, [R4.64] ;  /* 0x0000002404027981 */ /* 0x000ea4000c1e1500 */
[----:B--2---:R-:W-:-:S06]  /*2770*/  PRMT R2, RZ, 0x5410, R2 ;  /* 0x00005410ff027816 */ /* 0x004fcc0000000002 */
[----:B------:R-:W0:Y:S02]  /*2780*/  F2I.S64.TRUNC R2, R2 ;  /* 0x0000000200027311 */ /* 0x000e24000020d900 */
[----:B0-----:R-:W-:Y:S01]  /*2790*/  PRMT R25, R2, 0x7610, R25 ;  /* 0x0000761002197816 */ /* 0x001fe20000000019 */
[----:B------:R-:W-:Y:S05]  /*27a0*/  BRA `(.L_x_24731) ;  /* 0x000006e000007947 */ /* 0x000fea0003800000 */
.L_x_24738:
        /* <DEDUP_REMOVED lines=10> */
.L_x_24745:
        /* <DEDUP_REMOVED lines=21> */
.L_x_24749:
[----:B------:R-:W-:Y:S05]  /*29a0*/  BSYNC B1 ;  /* 0x0000000000017941 */ /* 0x000fea0003800000 */
.L_x_24748:
[----:B------:R-:W-:Y:S01]  /*29b0*/  IMAD.SHL.U32 R2, R2, 0x100000, RZ ;  /* 0x0010000002027824 */ /* 0x000fe200078e00ff */
[----:B------:R-:W-:-:S04]  /*29c0*/  LEA R3, R0, 0x3b800000, 0x17 ;  /* 0x3b80000000037811 */ /* 0x000fc800078eb8ff */
[----:B------:R-:W-:Y:S02]  /*29d0*/  LOP3.LUT R2, R3, R2, R4, 0xfe, !PT ;  /* 0x0000000203027212 */ /* 0x000fe400078efe04 */
.L_x_24747:
[----:B------:R-:W-:Y:S05]  /*29e0*/  BSYNC B0 ;  /* 0x0000000000007941 */ /* 0x000fea0003800000 */
.L_x_24746:
[----:B------:R-:W0:Y:S02]  /*29f0*/  F2I.S64.TRUNC R2, R2 ;  /* 0x0000000200027311 */ /* 0x000e24000020d900 */
[----:B0-----:R-:W-:Y:S01]  /*2a00*/  PRMT R25, R2, 0x7610, R25 ;  /* 0x0000761002197816 */ /* 0x001fe20000000019 */
[----:B------:R-:W-:Y:S05]  /*2a10*/  BRA `(.L_x_24731) ;  /* 0x0000047000007947 */ /* 0x000fea0003800000 */
.L_x_24744:
        /* <DEDUP_REMOVED lines=21> */
.L_x_24753:
[----:B------:R-:W-:Y:S05]  /*2b70*/  BSYNC B1 ;  /* 0x0000000000017941 */ /* 0x000fea0003800000 */
.L_x_24752:
[----:B------:R-:W-:Y:S01]  /*2b80*/  IMAD.SHL.U32 R2, R2, 0x200000, RZ ;  /* 0x0020000002027824 */ /* 0x000fe200078e00ff */
[----:B------:R-:W-:-:S04]  /*2b90*/  LEA R3, R0, 0x37800000, 0x17 ;  /* 0x3780000000037811 */ /* 0x000fc800078eb8ff */
[----:B------:R-:W-:Y:S02]  /*2ba0*/  LOP3.LUT R2, R3, R2, R4, 0xfe, !PT ;  /* 0x0000000203027212 */ /* 0x000fe400078efe04 */
.L_x_24751:
[----:B------:R-:W-:Y:S05]  /*2bb0*/  BSYNC B0 ;  /* 0x0000000000007941 */ /* 0x000fea0003800000 */
.L_x_24750:
[----:B------:R-:W0:Y:S02]  /*2bc0*/  F2I.S64.TRUNC R2, R2 ;  /* 0x0000000200027311 */ /* 0x000e24000020d900 */
[----:B0-----:R-:W-:Y:S01]  /*2bd0*/  PRMT R25, R2, 0x7610, R25 ;  /* 0x0000761002197816 */ /* 0x001fe20000000019 */
[----:B------:R-:W-:Y:S05]  /*2be0*/  BRA `(.L_x_24731) ;  /* 0x000002a000007947 */ /* 0x000fea0003800000 */
.L_x_24743:
        /* <DEDUP_REMOVED lines=14> */
.L_x_24757:
[----:B------:R-:W-:Y:S05]  /*2cd0*/  BSYNC B0 ;  /* 0x0000000000007941 */ /* 0x000fea0003800000 */
.L_x_24756:
[----:B------:R-:W0:Y:S02]  /*2ce0*/  F2I.S64.TRUNC R2, R2 ;  /* 0x0000000200027311 */ /* 0x000e24000020d900 */
[----:B0-----:R-:W-:Y:S01]  /*2cf0*/  PRMT R25, R2, 0x7610, R25 ;  /* 0x0000761002197816 */ /* 0x001fe20000000019 */
[----:B------:R-:W-:Y:S05]  /*2d00*/  BRA `(.L_x_24731) ;  /* 0x0000018000007947 */ /* 0x000fea0003800000 */
.L_x_24730:
        /* <DEDUP_REMOVED lines=21> */
.L_x_24755:
[----:B------:R0:W5:Y:S01]  /*2e60*/  LDG.E.U8 R25, [R4.64] ;  /* 0x0000002404197981 */ /* 0x000162000c1e1100 */
[----:B------:R-:W-:Y:S05]  /*2e70*/  BRA `(.L_x_24731) ;  /* 0x0000001000007947 */ /* 0x000fea0003800000 */
.L_x_24754:
[----:B------:R0:W5:Y:S02]  /*2e80*/  LDG.E.U8 R25, [R4.64] ;  /* 0x0000002404197981 */ /* 0x000164000c1e1100 */
.L_x_24731:
[----:B------:R-:W-:-:S03]  /*2e90*/  IADD3 R24, R24, 0x80, RZ ;  /* 0x0000008018187810 */ /* 0x000fc60007ffe0ff */
.L_x_24725:
[----:B------:R-:W-:Y:S05]  /*2ea0*/  BSYNC B6 ;  /* 0x0000000000067941 */ /* 0x000fea0003800000 */
.L_x_24724:
        /* <DEDUP_REMOVED lines=20> */
.L_x_24763:
[----:B------:R0:W5:Y:S01]  /*2ff0*/  LDG.E.U8 R23, [R4.64] ;  /* 0x0000002404177981 */ /* 0x000162000c1e1100 */
[----:B------:R-:W-:Y:S05]  /*3000*/  BRA `(.L_x_24759) ;  /* 0x00000db000007947 */ /* 0x000fea0003800000 */
.L_x_24762:
        /* <DEDUP_REMOVED lines=8> */
.L_x_24766:
[----:B------:R0:W5:Y:S01]  /*3090*/  LDG.E.U8 R23, [R4.64] ;  /* 0x0000002404177981 */ /* 0x000162000c1e1100 */
[----:B------:R-:W-:Y:S05]  /*30a0*/  BRA `(.L_x_24759) ;  /* 0x00000d1000007947 */ /* 0x000fea0003800000 */
.L_x_24765:
[----:B------:R0:W5:Y:S01]  /*30b0*/  LDG.E.U16 R23, [R4.64] ;  /* 0x0000002404177981 */ /* 0x000162000c1e1500 */
[----:B------:R-:W-:Y:S05]  /*30c0*/  BRA `(.L_x_24759) ;  /* 0x00000cf000007947 */ /* 0x000fea0003800000 */
.L_x_24761:
        /* <DEDUP_REMOVED lines=10> */
.L_x_24768:
[----:B------:R-:W2:Y:S02]  /*3170*/  LDG.E.U16 R2, [R4.64] ;  /* 0x0000002404027981 */ /* 0x000ea4000c1e1500 */
[----:B--2---:R-:W-:-:S06]  /*3180*/  HADD2.F32 R2, -RZ, R2.H0_H0 ;  /* 0x20000002ff027230 */ /* 0x004fcc0000004100 */
[----:B------:R-:W0:Y:S02]  /*3190*/  F2I.S64.TRUNC R2, R2 ;  /* 0x0000000200027311 */ /* 0x000e24000020d900 */
[----:B0-----:R-:W-:Y:S01]  /*31a0*/  PRMT R23, R2, 0x7610, R23 ;  /* 0x0000761002177816 */ /* 0x001fe20000000017 */
[----:B------:R-:W-:Y:S05]  /*31b0*/  BRA `(.L_x_24759) ;  /* 0x00000c0000007947 */ /* 0x000fea0003800000 */
.L_x_24767:
        /* <DEDUP_REMOVED lines=10> */
.L_x_24770:
[----:B------:R-:W2:Y:S02]  /*3260*/  LDG.E.U16 R4, [R4.64] ;  /* 0x0000002404047981 */ /* 0x000ea4000c1e1500 */
[----:B--2---:R-:W-:-:S06]  /*3270*/  HADD2.F32 R2, -RZ, R4.H0_H0 ;  /* 0x20000004ff027230 */ /* 0x004fcc0000004100 */
[----:B------:R-:W0:Y:S02]  /*3280*/  F2I.S64.TRUNC R2, R2 ;  /* 0x0000000200027311 */ /* 0x000e24000020d900 */
[----:B0-----:R-:W-:Y:S01]  /*3290*/  PRMT R23, R2, 0x7610, R23 ;  /* 0x0000761002177816 */ /* 0x001fe20000000017 */
[----:B------:R-:W-:Y:S05]  /*32a0*/  BRA `(.L_x_24759) ;  /* 0x00000b1000007947 */ /* 0x000fea0003800000 */
.L_x_24769:
[----:B------:R-:W2:Y:S02]  /*32b0*/  LDG.E.64 R2, [R4.64] ;  /* 0x0000002404027981 */ /* 0x000ea4000c1e1b00 */
[----:B--2---:R-:W0:Y:S02]  /*32c0*/  F2I.S64.F64.TRUNC R2, R2 ;  /* 0x0000000200027311 */ /* 0x004e24000030d900 */
[----:B0-----:R-:W-:Y:S01]  /*32d0*/  PRMT R23, R2, 0x7610, R23 ;  /* 0x0000761002177816 */ /* 0x001fe20000000017 */
[----:B------:R-:W-:Y:S05]  /*32e0*/  BRA `(.L_x_24759) ;  /* 0x00000ad000007947 */ /* 0x000fea0003800000 */
.L_x_24760:
        /* <DEDUP_REMOVED lines=12> */
.L_x_24773:
[----:B------:R-:W2:Y:S02]  /*33b0*/  LDG.E.64 R4, [R4.64] ;  /* 0x0000002404047981 */ /* 0x000ea4000c1e1b00 */
[----:B--2---:R-:W0:Y:S02]  /*33c0*/  F2I.S64.F64.TRUNC R2, R4 ;  /* 0x0000000400027311 */ /* 0x004e24000030d900 */
[----:B0-----:R-:W-:Y:S01]  /*33d0*/  PRMT R23, R2, 0x7610, R23 ;  /* 0x0000761002177816 */ /* 0x001fe20000000017 */
[----:B------:R-:W-:Y:S05]  /*33e0*/  BRA `(.L_x_24759) ;  /* 0x000009d000007947 */ /* 0x000fea0003800000 */
.L_x_24772:
        /* <DEDUP_REMOVED lines=28> */
.L_x_24775:
        /* <DEDUP_REMOVED lines=15> */
.L_x_24774:
[----:B------:R-:W2:Y:S02]  /*36a0*/  LDG.E.U16 R2, [R4.64] ;  /* 0x0000002404027981 */ /* 0x000ea4000c1e1500 */
[----:B--2---:R-:W-:-:S06]  /*36b0*/  PRMT R2, RZ, 0x5410, R2 ;  /* 0x00005410ff027816 */ /* 0x004fcc0000000002 */
[----:B------:R-:W0:Y:S02]  /*36c0*/  F2I.S64.TRUNC R2, R2 ;  /* 0x0000000200027311 */ /* 0x000e24000020d900 */
[----:B0-----:R-:W-:Y:S01]  /*36d0*/  PRMT R23, R2, 0x7610, R23 ;  /* 0x0000761002177816 */ /* 0x001fe20000000017 */
[----:B------:R-:W-:Y:S05]  /*36e0*/  BRA `(.L_x_24759) ;  /* 0x000006d000007947 */ /* 0x000fea0003800000 */
.L_x_24771:
        /* <DEDUP_REMOVED lines=10> */
.L_x_24778:
        /* <DEDUP_REMOVED lines=21> */
.L_x_24782:
[----:B------:R-:W-:Y:S05]  /*38e0*/  BSYNC B1 ;  /* 0x0000000000017941 */ /* 0x000fea0003800000 */
.L_x_24781:
[----:B------:R-:W-:Y:S01]  /*38f0*/  IMAD.SHL.U32 R2, R2, 0x100000, RZ ;  /* 0x0010000002027824 */ /* 0x000fe200078e00ff */
[----:B------:R-:W-:-:S04]  /*3900*/  LEA R3, R0, 0x3b800000, 0x17 ;  /* 0x3b80000000037811 */ /* 0x000fc800078eb8ff */
[----:B------:R-:W-:Y:S02]  /*3910*/  LOP3.LUT R2, R3, R2, R4, 0xfe, !PT ;  /* 0x0000000203027212 */ /* 0x000fe400078efe04 */
.L_x_24780:
[----:B------:R-:W-:Y:S05]  /*3920*/  BSYNC B0 ;  /* 0x0000000000007941 */ /* 0x000fea0003800000 */
.L_x_24779:
[----:B------:R-:W0:Y:S02]  /*3930*/  F2I.S64.TRUNC R2, R2 ;  /* 0x0000000200027311 */ /* 0x000e24000020d900 */
[----:B0-----:R-:W-:Y:S01]  /*3940*/  PRMT R23, R2, 0x7610, R23 ;  /* 0x0000761002177816 */ /* 0x001fe20000000017 */
[----:B------:R-:W-:Y:S05]  /*3950*/  BRA `(.L_x_24759) ;  /* 0x0000046000007947 */ /* 0x000fea0003800000 */
.L_x_24777:
        /* <DEDUP_REMOVED lines=21> */
.L_x_24786:
[----:B------:R-:W-:Y:S05]  /*3ab0*/  BSYNC B1 ;  /* 0x0000000000017941 */ /* 0x000fea0003800000 */
.L_x_24785:
[----:B------:R-:W-:Y:S01]  /*3ac0*/  IMAD.SHL.U32 R2, R2, 0x200000, RZ ;  /* 0x0020000002027824 */ /* 0x000fe200078e00ff */
[----:B------:R-:W-:-:S04]  /*3ad0*/  LEA R3, R0, 0x37800000, 0x17 ;  /* 0x3780000000037811 */ /* 0x000fc800078eb8ff */
[----:B------:R-:W-:Y:S02]  /*3ae0*/  LOP3.LUT R2, R3, R2, R4, 0xfe, !PT ;  /* 0x0000000203027212 */ /* 0x000fe400078efe04 */
.L_x_24784:
[----:B------:R-:W-:Y:S05]  /*3af0*/  BSYNC B0 ;  /* 0x0000000000007941 */ /* 0x000fea0003800000 */
.L_x_24783:
[----:B------:R-:W0:Y:S02]  /*3b00*/  F2I.S64.TRUNC R2, R2 ;  /* 0x0000000200027311 */ /* 0x000e24000020d900 */
[----:B0-----:R-:W-:Y:S01]  /*3b10*/  PRMT R23, R2, 0x7610, R23 ;  /* 0x0000761002177816 */ /* 0x001fe20000000017 */
[----:B------:R-:W-:Y:S05]  /*3b20*/  BRA `(.L_x_24759) ;  /* 0x0000029000007947 */ /* 0x000fea0003800000 */
.L_x_24776:
        /* <DEDUP_REMOVED lines=14> */
.L_x_24790:
[----:B------:R-:W-:Y:S05]  /*3c10*/  BSYNC B0 ;  /* 0x0000000000007941 */ /* 0x000fea0003800000 */
.L_x_24789:
[----:B------:R-:W0:Y:S02]  /*3c20*/  F2I.S64.TRUNC R2, R2 ;  /* 0x0000000200027311 */ /* 0x000e24000020d900 */
[----:B0-----:R-:W-:Y:S01]  /*3c30*/  PRMT R23, R2, 0x7610, R23 ;  /* 0x0000761002177816 */ /* 0x001fe20000000017 */
[----:B------:R-:W-:Y:S05]  /*3c40*/  BRA `(.L_x_24759) ;  /* 0x0000017000007947 */ /* 0x000fea0003800000 */
.L_x_24764:
        /* <DEDUP_REMOVED lines=20> */
.L_x_24788:
[----:B------:R0:W5:Y:S01]  /*3d90*/  LDG.E.U8 R23, [R4.64] ;  /* 0x0000002404177981 */ /* 0x000162000c1e1100 */
[----:B------:R-:W-:Y:S05]  /*3da0*/  BRA `(.L_x_24759) ;  /* 0x0000001000007947 */ /* 0x000fea0003800000 */
.L_x_24787:
[----:B------:R0:W5:Y:S02]  /*3db0*/  LDG.E.U8 R23, [R4.64] ;  /* 0x0000002404177981 */ /* 0x000164000c1e1100 */
.L_x_24759:
[----:B------:R-:W-:Y:S05]  /*3dc0*/  BSYNC B6 ;  /* 0x0000000000067941 */ /* 0x000fea0003800000 */
.L_x_24758:
[----:B------:R-:W1:Y:S01]  /*3dd0*/  S2R R2, SR_TID.X ;  /* 0x0000000000027919 */ /* 0x000e620000002100 */
[----:B------:R-:W2:Y:S01]  /*3de0*/  LDC.U8 R0, c[0x0][0x165] ;  /* 0x00005940ff007b82 */ /* 0x000ea20000000000 */
[----:B------:R-:W-:Y:S01]  /*3df0*/  BSSY B0, `(.L_x_24791) ;  /* 0x0000007000007945 */ /* 0x000fe20003800000 */
[----:B-1----:R-:W-:-:S13]  /*3e00*/  ISETP.GE.AND P0, PT, R2, R17, PT ;  /* 0x000000110200720c */ /* 0x002fda0003f06270 */
[----:B------:R-:W-:Y:S05]  /*3e10*/  @P0 BRA `(.L_x_24792) ;  /* 0x0000004000000947 */ /* 0x000fea0003800000 */
[----:B--2--5:R-:W-:Y:S02]  /*3e20*/  LOP3.LUT R9, R18, 0xff, RZ, 0xc0, !PT ;  /* 0x000000ff12097812 */ /* 0x024fe400078ec0ff */
[----:B------:R-:W-:Y:S02]  /*3e30*/  MOV R8, 0x3e50 ;  /* 0x00003e5000087802 */ /* 0x000fe40000000f00 */
[----:B0-----:R-:W-:Y:S05]  /*3e40*/  CALL.REL.NOINC `($__internal_31_$__cuda_sm20_rem_u16) ;  /* 0x0000436000007944 */ /* 0x001fea0003c00000 */
[----:B------:R-:W-:Y:S02]  /*3e50*/  IMAD.MOV.U32 R3, RZ, RZ, R9 ;  /* 0x000000ffff037224 */ /* 0x000fe400078e0009 */
.L_x_24792:
[----:B--2---:R-:W-:Y:S05]  /*3e60*/  BSYNC B0 ;  /* 0x0000000000007941 */ /* 0x004fea0003800000 */
.L_x_24791:
[----:B-----5:R-:W-:Y:S01]  /*3e70*/  IADD3 R18, R2, 0x80, RZ ;  /* 0x0000008002127810 */ /* 0x020fe20007ffe0ff */
[----:B------:R-:W-:Y:S03]  /*3e80*/  BSSY B0, `(.L_x_24793) ;  /* 0x0000007000007945 */ /* 0x000fe60003800000 */
[----:B------:R-:W-:-:S13]  /*3e90*/  ISETP.GE.AND P1, PT, R18, R17, PT ;  /* 0x000000111200720c */ /* 0x000fda0003f26270 */
[----:B------:R-:W-:Y:S05]  /*3ea0*/  @P1 BRA `(.L_x_24794) ;  /* 0x0000004000001947 */ /* 0x000fea0003800000 */
[----:B------:R-:W-:Y:S02]  /*3eb0*/  LOP3.LUT R9, R19, 0xff, RZ, 0xc0, !PT ;  /* 0x000000ff13097812 */ /* 0x000fe400078ec0ff */
[----:B------:R-:W-:Y:S02]  /*3ec0*/  MOV R8, 0x3ee0 ;  /* 0x00003ee000087802 */ /* 0x000fe40000000f00 */
[----:B0-----:R-:W-:Y:S05]  /*3ed0*/  CALL.REL.NOINC `($__internal_31_$__cuda_sm20_rem_u16) ;  /* 0x000042d000007944 */ /* 0x001fea0003c00000 */
[----:B------:R-:W-:Y:S02]  /*3ee0*/  IMAD.MOV.U32 R19, RZ, RZ, R9 ;  /* 0x000000ffff137224 */ /* 0x000fe400078e0009 */
.L_x_24794:
[----:B------:R-:W-:Y:S05]  /*3ef0*/  BSYNC B0 ;  /* 0x0000000000007941 */ /* 0x000fea0003800000 */
.L_x_24793:
[----:B0-----:R-:W-:Y:S01]  /*3f00*/  IADD3 R4, R2, 0x100, RZ ;  /* 0x0000010002047810 */ /* 0x001fe20007ffe0ff */
[----:B------:R-:W-:Y:S03]  /*3f10*/  BSSY B0, `(.L_x_24795) ;  /* 0x0000007000007945 */ /* 0x000fe60003800000 */
[----:B------:R-:W-:-:S13]  /*3f20*/  ISETP.GE.AND P1, PT, R4, R17, PT ;  /* 0x000000110400720c */ /* 0x000fda0003f26270 */
[----:B------:R-:W-:Y:S05]  /*3f30*/  @P1 BRA `(.L_x_24796) ;  /* 0x0000004000001947 */ /* 0x000fea0003800000 */
[----:B------:R-:W-:Y:S02]  /*3f40*/  LOP3.LUT R9, R25, 0xff, RZ, 0xc0, !PT ;  /* 0x000000ff19097812 */ /* 0x000fe400078ec0ff */
[----:B------:R-:W-:Y:S02]  /*3f50*/  MOV R8, 0x3f70 ;  /* 0x00003f7000087802 */ /* 0x000fe40000000f00 */
[----:B------:R-:W-:Y:S05]  /*3f60*/  CALL.REL.NOINC `($__internal_31_$__cuda_sm20_rem_u16) ;  /* 0x0000424000007944 */ /* 0x000fea0003c00000 */
[----:B------:R-:W-:Y:S02]  /*3f70*/  IMAD.MOV.U32 R22, RZ, RZ, R9 ;  /* 0x000000ffff167224 */ /* 0x000fe400078e0009 */
.L_x_24796:
[----:B------:R-:W-:Y:S05]  /*3f80*/  BSYNC B0 ;  /* 0x0000000000007941 */ /* 0x000fea0003800000 */
.L_x_24795:
[----:B------:R-:W-:Y:S01]  /*3f90*/  IADD3 R4, R2, 0x180, RZ ;  /* 0x0000018002047810 */ /* 0x000fe20007ffe0ff */
[----:B------:R-:W-:Y:S03]  /*3fa0*/  BSSY B0, `(.L_x_24797) ;  /* 0x0000007000007945 */ /* 0x000fe60003800000 */
[----:B------:R-:W-:-:S13]  /*3fb0*/  ISETP.GE.AND P1, PT, R4, R17, PT ;  /* 0x000000110400720c */ /* 0x000fda0003f26270 */
[----:B------:R-:W-:Y:S05]  /*3fc0*/  @P1 BRA `(.L_x_24798) ;  /* 0x0000004000001947 */ /* 0x000fea0003800000 */
[----:B------:R-:W-:Y:S02]  /*3fd0*/  LOP3.LUT R9, R23, 0xff, RZ, 0xc0, !PT ;  /* 0x000000ff17097812 */ /* 0x000fe400078ec0ff */
[----:B------:R-:W-:Y:S02]  /*3fe0*/  MOV R8, 0x4000 ;  /* 0x0000400000087802 */ /* 0x000fe40000000f00 */
[----:B------:R-:W-:Y:S05]  /*3ff0*/  CALL.REL.NOINC `($__internal_31_$__cuda_sm20_rem_u16) ;  /* 0x000041b000007944 */ /* 0x000fea0003c00000 */
[----:B------:R-:W-:Y:S02]  /*4000*/  IMAD.MOV.U32 R23, RZ, RZ, R9 ;  /* 0x000000ffff177224 */ /* 0x000fe400078e0009 */
.L_x_24798:
[----:B------:R-:W-:Y:S05]  /*4010*/  BSYNC B0 ;  /* 0x0000000000007941 */ /* 0x000fea0003800000 */
.L_x_24797:
        /* <DEDUP_REMOVED lines=23> */
.L_x_24804:
[----:B------:R0:W-:Y:S01]  /*4190*/  STG.E.U8 [R8.64], R3 ;  /* 0x0000000308007986 */ /* 0x0001e2000c101124 */
[----:B------:R-:W-:Y:S01]  /*41a0*/  IMAD.MOV.U32 R2, RZ, RZ, R18 ;  /* 0x000000ffff027224 */ /* 0x000fe200078e0012 */
[----:B------:R-:W-:Y:S05]  /*41b0*/  BRA `(.L_x_24800) ;  /* 0x00000fd000007947 */ /* 0x000fea0003800000 */
.L_x_24803:
        /* <DEDUP_REMOVED lines=11> */
.L_x_24807:
[----:B------:R-:W-:Y:S01]  /*4270*/  LOP3.LUT R3, R3, 0xff, RZ, 0xc0, !PT ;  /* 0x000000ff03037812 */ /* 0x000fe200078ec0ff */
[----:B------:R-:W-:-:S04]  /*4280*/  IMAD.MOV.U32 R2, RZ, RZ, R18 ;  /* 0x000000ffff027224 */ /* 0x000fc800078e0012 */
[----:B------:R0:W-:Y:S01]  /*4290*/  STG.E [R8.64], R3 ;  /* 0x0000000308007986 */ /* 0x0001e2000c101924 */
[----:B------:R-:W-:Y:S05]  /*42a0*/  BRA `(.L_x_24800) ;  /* 0x00000ee000007947 */ /* 0x000fea0003800000 */
.L_x_24806:
[----:B------:R-:W-:Y:S01]  /*42b0*/  LOP3.LUT R3, R3, 0xff, RZ, 0xc0, !PT ;  /* 0x000000ff03037812 */ /* 0x000fe200078ec0ff */
[----:B------:R-:W-:-:S04]  /*42c0*/  IMAD.MOV.U32 R2, RZ, RZ, R18 ;  /* 0x000000ffff027224 */ /* 0x000fc800078e0012 */
[----:B------:R0:W-:Y:S01]  /*42d0*/  STG.E.U16 [R8.64], R3 ;  /* 0x0000000308007986 */ /* 0x0001e2000c101524 */
[----:B------:R-:W-:Y:S05]  /*42e0*/  BRA `(.L_x_24800) ;  /* 0x00000ea000007947 */ /* 0x000fea0003800000 */
.L_x_24802:
        /* <DEDUP_REMOVED lines=11> */
.L_x_24809:
[----:B------:R-:W-:Y:S01]  /*43a0*/  LOP3.LUT R3, R3, 0xff, RZ, 0xc0, !PT ;  /* 0x000000ff03037812 */ /* 0x000fe200078ec0ff */
[----:B------:R-:W-:-:S03]  /*43b0*/  IMAD.MOV.U32 R2, RZ, RZ, R18 ;  /* 0x000000ffff027224 */ /* 0x000fc600078e0012 */
[----:B------:R-:W0:Y:S02]  /*43c0*/  I2F.U16 R0, R3 ;  /* 0x0000000300007306 */ /* 0x000e240000101000 */
[----:B0-----:R-:W-:-:S05]  /*43d0*/  F2FP.PACK_AB R0, RZ, R0 ;  /* 0x00000000ff00723e */ /* 0x001fca00000000ff */
[----:B------:R0:W-:Y:S01]  /*43e0*/  STG.E.U16 [R8.64], R0 ;  /* 0x0000000008007986 */ /* 0x0001e2000c101524 */
[----:B------:R-:W-:Y:S05]  /*43f0*/  BRA `(.L_x_24800) ;  /* 0x00000d9000007947 */ /* 0x000fea0003800000 */
.L_x_24808:
        /* <DEDUP_REMOVED lines=12> */
.L_x_24811:
[----:B------:R-:W-:Y:S01]  /*44c0*/  LOP3.LUT R3, R3, 0xff, RZ, 0xc0, !PT ;  /* 0x000000ff03037812 */ /* 0x000fe200078ec0ff */
[----:B------:R-:W-:-:S05]  /*44d0*/  IMAD.MOV.U32 R2, RZ, RZ, R18 ;  /* 0x000000ffff027224 */ /* 0x000fca00078e0012 */
[----:B------:R-:W0:Y:S02]  /*44e0*/  I2F.U16 R3, R3 ;  /* 0x0000000300037306 */ /* 0x000e240000101000 */
[----:B0-----:R-:W-:-:S04]  /*44f0*/  F2FP.PACK_AB R3, RZ, R3 ;  /* 0x00000003ff03723e */ /* 0x001fc800000000ff */
[----:B------:R-:W-:-:S05]  /*4500*/  PRMT R3, R3, 0x5410, RZ ;  /* 0x0000541003037816 */ /* 0x000fca00000000ff */
[----:B------:R0:W-:Y:S01]  /*4510*/  STG.E [R8.64], R3 ;  /* 0x0000000308007986 */ /* 0x0001e2000c101924 */
[----:B------:R-:W-:Y:S05]  /*4520*/  BRA `(.L_x_24800) ;  /* 0x00000c6000007947 */ /* 0x000fea0003800000 */
.L_x_24810:
[----:B------:R-:W-:Y:S01]  /*4530*/  LOP3.LUT R4, R3, 0xff, RZ, 0xc0, !PT ;  /* 0x000000ff03047812 */ /* 0x000fe200078ec0ff */
[----:B------:R-:W-:-:S05]  /*4540*/  IMAD.MOV.U32 R2, RZ, RZ, R18 ;  /* 0x000000ffff027224 */ /* 0x000fca00078e0012 */
[----:B------:R-:W0:Y:S02]  /*4550*/  I2F.F64.U16 R4, R4 ;  /* 0x0000000400047312 */ /* 0x000e240000101800 */
[----:B0-----:R0:W-:Y:S01]  /*4560*/  STG.E.64 [R8.64], R4 ;  /* 0x0000000408007986 */ /* 0x0011e2000c101b24 */
[----:B------:R-:W-:Y:S05]  /*4570*/  BRA `(.L_x_24800) ;  /* 0x00000c1000007947 */ /* 0x000fea0003800000 */
.L_x_24801:
        /* <DEDUP_REMOVED lines=13> */
.L_x_24814:
[----:B------:R-:W-:Y:S01]  /*4650*/  LOP3.LUT R4, R3, 0xff, RZ, 0xc0, !PT ;  /* 0x000000ff03047812 */ /* 0x000fe200078ec0ff */
[----:B------:R-:W-:Y:S01]  /*4660*/  CS2R R6, SRZ ;  /* 0x0000000000067805 */ /* 0x000fe2000001ff00 */
[----:B------:R-:W-:-:S04]  /*4670*/  IMAD.MOV.U32 R2, RZ, RZ, R18 ;  /* 0x000000ffff027224 */ /* 0x000fc800078e0012 */
[----:B------:R-:W0:Y:S02]  /*4680*/  I2F.F64.U16 R4, R4 ;  /* 0x0000000400047312 */ /* 0x000e240000101800 */
[----:B0-----:R0:W-:Y:S01]  /*4690*/  STG.E.128 [R8.64], R4 ;  /* 0x0000000408007986 */ /* 0x0011e2000c101d24 */
[----:B------:R-:W-:Y:S05]  /*46a0*/  BRA `(.L_x_24800) ;  /* 0x00000ae000007947 */ /* 0x000fea0003800000 */
.L_x_24813:
        /* <DEDUP_REMOVED lines=22> */
.L_x_24818:
[----:B------:R-:W-:Y:S05]  /*4810*/  BSYNC B0 ;  /* 0x0000000000007941 */ /* 0x000fea0003800000 */
.L_x_24817:
[----:B------:R-:W-:Y:S01]  /*4820*/  LOP3.LUT R3, R0, R3, RZ, 0xfc, !PT ;  /* 0x0000000300037212 */ /* 0x000fe200078efcff */
[----:B------:R-:W-:-:S04]  /*4830*/  IMAD.MOV.U32 R2, RZ, RZ, R18 ;  /* 0x000000ffff027224 */ /* 0x000fc800078e0012 */
[----:B------:R0:W-:Y:S01]  /*4840*/  STG.E.U8 [R8.64], R3 ;  /* 0x0000000308007986 */ /* 0x0001e2000c101124 */
[----:B------:R-:W-:Y:S05]  /*4850*/  BRA `(.L_x_24800) ;  /* 0x0000093000007947 */ /* 0x000fea0003800000 */
.L_x_24816:
        /* <DEDUP_REMOVED lines=14> */
.L_x_24820:
[----:B------:R-:W-:Y:S01]  /*4940*/  IMAD.MOV.U32 R0, RZ, RZ, 0x7f ;  /* 0x0000007fff007424 */ /* 0x000fe200078e00ff */
[----:B------:R-:W-:-:S04]  /*4950*/  ISETP.GT.U32.AND P0, PT, R2, 0x7f800000, PT ;  /* 0x7f8000000200780c */ /* 0x000fc80003f04070 */
[----:B------:R-:W-:-:S04]  /*4960*/  SEL R0, R0, 0x7c, P0 ;  /* 0x0000007c00007807 */ /* 0x000fc80000000000 */
.L_x_24821:
[----:B------:R-:W-:Y:S05]  /*4970*/  BSYNC B0 ;  /* 0x0000000000007941 */ /* 0x000fea0003800000 */
.L_x_24819:
[----:B------:R-:W-:-:S04]  /*4980*/  LOP3.LUT R2, R3, 0x80000000, RZ, 0xc0, !PT ;  /* 0x8000000003027812 */ /* 0x000fc800078ec0ff */
[----:B------:R-:W-:Y:S01]  /*4990*/  SHF.R.U32.HI R3, RZ, 0x18, R2 ;  /* 0x00000018ff037819 */ /* 0x000fe20000011602 */
[----:B------:R-:W-:-:S03]  /*49a0*/  IMAD.MOV.U32 R2, RZ, RZ, R18 ;  /* 0x000000ffff027224 */ /* 0x000fc600078e0012 */
[----:B------:R-:W-:-:S05]  /*49b0*/  LOP3.LUT R3, R0, R3, RZ, 0xfc, !PT ;  /* 0x0000000300037212 */ /* 0x000fca00078efcff */
[----:B------:R0:W-:Y:S01]  /*49c0*/  STG.E.U8 [R8.64], R3 ;  /* 0x0000000308007986 */ /* 0x0001e2000c101124 */
[----:B------:R-:W-:Y:S05]  /*49d0*/  BRA `(.L_x_24800) ;  /* 0x000007b000007947 */ /* 0x000fea0003800000 */
.L_x_24815:
[----:B------:R-:W-:Y:S01]  /*49e0*/  LOP3.LUT R3, R3, 0xff, RZ, 0xc0, !PT ;  /* 0x000000ff03037812 */ /* 0x000fe200078ec0ff */
[----:B------:R-:W-:-:S03]  /*49f0*/  IMAD.MOV.U32 R2, RZ, RZ, R18 ;  /* 0x000000ffff027224 */ /* 0x000fc600078e0012 */
[----:B------:R-:W0:Y:S02]  /*4a00*/  I2F.U16 R0, R3 ;  /* 0x0000000300007306 */ /* 0x000e240000101000 */
[----:B0-----:R-:W-:-:S05]  /*4a10*/  F2FP.BF16.PACK_AB R0, RZ, R0 ;  /* 0x00000000ff00723e */ /* 0x001fca00000010ff */
[----:B------:R0:W-:Y:S01]  /*4a20*/  STG.E.U16 [R8.64], R0 ;  /* 0x0000000008007986 */ /* 0x0001e2000c101524 */
[----:B------:R-:W-:Y:S05]  /*4a30*/  BRA `(.L_x_24800) ;  /* 0x0000075000007947 */ /* 0x000fea0003800000 */
.L_x_24812:
        /* <DEDUP_REMOVED lines=12> */
.L_x_24824:
        /* <DEDUP_REMOVED lines=18> */
.L_x_24827:
[----:B------:R-:W-:-:S04]  /*4c20*/  LOP3.LUT R2, R3, 0x80000000, RZ, 0xc0, !PT ;  /* 0x8000000003027812 */ /* 0x000fc800078ec0ff */
[----:B------:R-:W-:-:S04]  /*4c30*/  SHF.R.U32.HI R3, RZ, 0x18, R2 ;  /* 0x00000018ff037819 */ /* 0x000fc80000011602 */
[----:B------:R-:W-:-:S04]  /*4c40*/  LOP3.LUT R0, R0, R3, RZ, 0xfc, !PT ;  /* 0x0000000300007212 */ /* 0x000fc800078efcff */
[----:B------:R-:W-:Y:S02]  /*4c50*/  PRMT R4, R0, 0x7610, R4 ;  /* 0x0000761000047816 */ /* 0x000fe40000000004 */
.L_x_24826:
[----:B------:R-:W-:Y:S05]  /*4c60*/  BSYNC B0 ;  /* 0x0000000000007941 */ /* 0x000fea0003800000 */
.L_x_24825:
[----:B------:R0:W-:Y:S01]  /*4c70*/  STG.E.U8 [R8.64], R4 ;  /* 0x0000000408007986 */ /* 0x0001e2000c101124 */
[----:B------:R-:W-:Y:S01]  /*4c80*/  IMAD.MOV.U32 R2, RZ, RZ, R18 ;  /* 0x000000ffff027224 */ /* 0x000fe200078e0012 */
[----:B------:R-:W-:Y:S05]  /*4c90*/  BRA `(.L_x_24800) ;  /* 0x000004f000007947 */ /* 0x000fea0003800000 */
.L_x_24823:
        /* <DEDUP_REMOVED lines=18> */
.L_x_24830:
[----:B------:R-:W-:-:S04]  /*4dc0*/  LOP3.LUT R2, R3, 0x80000000, RZ, 0xc0, !PT ;  /* 0x8000000003027812 */ /* 0x000fc800078ec0ff */
[----:B------:R-:W-:-:S04]  /*4dd0*/  SHF.R.U32.HI R3, RZ, 0x18, R2 ;  /* 0x00000018ff037819 */ /* 0x000fc80000011602 */
[----:B------:R-:W-:-:S04]  /*4de0*/  LOP3.LUT R0, R0, R3, RZ, 0xfc, !PT ;  /* 0x0000000300007212 */ /* 0x000fc800078efcff */
[----:B------:R-:W-:Y:S02]  /*4df0*/  PRMT R4, R0, 0x7610, R4 ;  /* 0x0000761000047816 */ /* 0x000fe40000000004 */
.L_x_24829:
[----:B------:R-:W-:Y:S05]  /*4e00*/  BSYNC B0 ;  /* 0x0000000000007941 */ /* 0x000fea0003800000 */
.L_x_24828:
[----:B------:R0:W-:Y:S01]  /*4e10*/  STG.E.U8 [R8.64], R4 ;  /* 0x0000000408007986 */ /* 0x0001e2000c101124 */
[----:B------:R-:W-:Y:S01]  /*4e20*/  IMAD.MOV.U32 R2, RZ, RZ, R18 ;  /* 0x000000ffff027224 */ /* 0x000fe200078e0012 */
[----:B------:R-:W-:Y:S05]  /*4e30*/  BRA `(.L_x_24800) ;  /* 0x0000035000007947 */ /* 0x000fea0003800000 */
.L_x_24822:
        /* <DEDUP_REMOVED lines=24> */
.L_x_24805:
        /* <DEDUP_REMOVED lines=21> */
.L_x_24832:
[----:B------:R-:W-:Y:S01]  /*5110*/  LOP3.LUT R4, R3, 0xff, RZ, 0xc0, !PT ;  /* 0x000000ff03047812 */ /* 0x000fe200078ec0ff */
[----:B------:R-:W-:Y:S02]  /*5120*/  IMAD.MOV.U32 R5, RZ, RZ, RZ ;  /* 0x000000ffff057224 */ /* 0x000fe400078e00ff */
[----:B------:R-:W-:-:S03]  /*5130*/  IMAD.MOV.U32 R2, RZ, RZ, R18 ;  /* 0x000000ffff027224 */ /* 0x000fc600078e0012 */
[----:B------:R0:W-:Y:S01]  /*5140*/  STG.E.64 [R8.64], R4 ;  /* 0x0000000408007986 */ /* 0x0001e2000c101b24 */
[----:B------:R-:W-:Y:S05]  /*5150*/  BRA `(.L_x_24800) ;  /* 0x0000003000007947 */ /* 0x000fea0003800000 */
.L_x_24831:
[----:B------:R-:W-:Y:S01]  /*5160*/  LOP3.LUT R3, R3, 0xff, RZ, 0xc0, !PT ;  /* 0x000000ff03037812 */ /* 0x000fe200078ec0ff */
[----:B------:R-:W-:-:S04]  /*5170*/  IMAD.MOV.U32 R2, RZ, RZ, R18 ;  /* 0x000000ffff027224 */ /* 0x000fc800078e0012 */
[----:B------:R0:W-:Y:S03]  /*5180*/  STG.E [R8.64], R3 ;  /* 0x0000000308007986 */ /* 0x0001e6000c101924 */
.L_x_24800:
[----:B------:R-:W-:Y:S05]  /*5190*/  BSYNC B6 ;  /* 0x0000000000067941 */ /* 0x000fea0003800000 */
.L_x_24799:
        /* <DEDUP_REMOVED lines=21> */
.L_x_24838:
[----:B------:R0:W-:Y:S01]  /*52f0*/  STG.E.U8 [R8.64], R19 ;  /* 0x0000001308007986 */ /* 0x0001e2000c101124 */
[----:B------:R-:W-:Y:S05]  /*5300*/  BRA `(.L_x_24840) ;  /* 0x00000e9000007947 */ /* 0x000fea0003800000 */
.L_x_24837:
        /* <DEDUP_REMOVED lines=10> */
.L_x_24842:
[----:B------:R-:W-:-:S05]  /*53b0*/  LOP3.LUT R19, R19, 0xff, RZ, 0xc0, !PT ;  /* 0x000000ff13137812 */ /* 0x000fca00078ec0ff */
[----:B------:R0:W-:Y:S01]  /*53c0*/  STG.E [R8.64], R19 ;  /* 0x0000001308007986 */ /* 0x0001e2000c101924 */
[----:B------:R-:W-:Y:S05]  /*53d0*/  BRA `(.L_x_24840) ;  /* 0x00000dc000007947 */ /* 0x000fea0003800000 */
.L_x_24841:
[----:B------:R-:W-:-:S05]  /*53e0*/  LOP3.LUT R19, R19, 0xff, RZ, 0xc0, !PT ;  /* 0x000000ff13137812 */ /* 0x000fca00078ec0ff */
[----:B------:R0:W-:Y:S01]  /*53f0*/  STG.E.U16 [R8.64], R19 ;  /* 0x0000001308007986 */ /* 0x0001e2000c101524 */
[----:B------:R-:W-:Y:S05]  /*5400*/  BRA `(.L_x_24840) ;  /* 0x00000d9000007947 */ /* 0x000fea0003800000 */
.L_x_24836:
        /* <DEDUP_REMOVED lines=10> */
.L_x_24844:
[----:B------:R-:W-:-:S04]  /*54b0*/  LOP3.LUT R19, R19, 0xff, RZ, 0xc0, !PT ;  /* 0x000000ff13137812 */ /* 0x000fc800078ec0ff */
[----:B------:R-:W0:Y:S02]  /*54c0*/  I2F.U16 R0, R19 ;  /* 0x0000001300007306 */ /* 0x000e240000101000 */
[----:B0-----:R-:W-:-:S05]  /*54d0*/  F2FP.PACK_AB R0, RZ, R0 ;  /* 0x00000000ff00723e */ /* 0x001fca00000000ff */
[----:B------:R0:W-:Y:S01]  /*54e0*/  STG.E.U16 [R8.64], R0 ;  /* 0x0000000008007986 */ /* 0x0001e2000c101524 */
[----:B------:R-:W-:Y:S05]  /*54f0*/  BRA `(.L_x_24840) ;  /* 0x00000ca000007947 */ /* 0x000fea0003800000 */
.L_x_24843:
        /* <DEDUP_REMOVED lines=11> */
.L_x_24846:
[----:B------:R-:W-:-:S06]  /*55b0*/  LOP3.LUT R19, R19, 0xff, RZ, 0xc0, !PT ;  /* 0x000000ff13137812 */ /* 0x000fcc00078ec0ff */
[----:B------:R-:W0:Y:S02]  /*55c0*/  I2F.U16 R19, R19 ;  /* 0x0000001300137306 */ /* 0x000e240000101000 */
[----:B0-----:R-:W-:-:S04]  /*55d0*/  F2FP.PACK_AB R3, RZ, R19 ;  /* 0x00000013ff03723e */ /* 0x001fc800000000ff */
[----:B------:R-:W-:-:S05]  /*55e0*/  PRMT R3, R3, 0x5410, RZ ;  /* 0x0000541003037816 */ /* 0x000fca00000000ff */
[----:B------:R0:W-:Y:S01]  /*55f0*/  STG.E [R8.64], R3 ;  /* 0x0000000308007986 */ /* 0x0001e2000c101924 */
[----:B------:R-:W-:Y:S05]  /*5600*/  BRA `(.L_x_24840) ;  /* 0x00000b9000007947 */ /* 0x000fea0003800000 */
.L_x_24845:
[----:B------:R-:W-:-:S06]  /*5610*/  LOP3.LUT R4, R19, 0xff, RZ, 0xc0, !PT ;  /* 0x000000ff13047812 */ /* 0x000fcc00078ec0ff */
[----:B------:R-:W0:Y:S02]  /*5620*/  I2F.F64.U16 R4, R4 ;  /* 0x0000000400047312 */ /* 0x000e240000101800 */
[----:B0-----:R0:W-:Y:S01]  /*5630*/  STG.E.64 [R8.64], R4 ;  /* 0x0000000408007986 */ /* 0x0011e2000c101b24 */
[----:B------:R-:W-:Y:S05]  /*5640*/  BRA `(.L_x_24840) ;  /* 0x00000b5000007947 */ /* 0x000fea0003800000 */
.L_x_24835:
        /* <DEDUP_REMOVED lines=12> */
.L_x_24849:
[----:B------:R-:W-:Y:S01]  /*5710*/  LOP3.LUT R4, R19, 0xff, RZ, 0xc0, !PT ;  /* 0x000000ff13047812 */ /* 0x000fe200078ec0ff */
[----:B------:R-:W-:-:S05]  /*5720*/  CS2R R6, SRZ ;  /* 0x0000000000067805 */ /* 0x000fca000001ff00 */
[----:B------:R-:W0:Y:S02]  /*5730*/  I2F.F64.U16 R4, R4 ;  /* 0x0000000400047312 */ /* 0x000e240000101800 */
[----:B0-----:R0:W-:Y:S01]  /*5740*/  STG.E.128 [R8.64], R4 ;  /* 0x0000000408007986 */ /* 0x0011e2000c101d24 */
[----:B------:R-:W-:Y:S05]  /*5750*/  BRA `(.L_x_24840) ;  /* 0x00000a4000007947 */ /* 0x000fea0003800000 */
.L_x_24848:
        /* <DEDUP_REMOVED lines=22> */
.L_x_24853:
[----:B------:R-:W-:Y:S05]  /*58c0*/  BSYNC B0 ;  /* 0x0000000000007941 */ /* 0x000fea0003800000 */
.L_x_24852:
[----:B------:R-:W-:-:S05]  /*58d0*/  LOP3.LUT R5, R0, R5, RZ, 0xfc, !PT ;  /* 0x0000000500057212 */ /* 0x000fca00078efcff */
[----:B------:R0:W-:Y:S01]  /*58e0*/  STG.E.U8 [R8.64], R5 ;  /* 0x0000000508007986 */ /* 0x0001e2000c101124 */
[----:B------:R-:W-:Y:S05]  /*58f0*/  BRA `(.L_x_24840) ;  /* 0x000008a000007947 */ /* 0x000fea0003800000 */
.L_x_24851:
        /* <DEDUP_REMOVED lines=14> */
.L_x_24855:
[----:B------:R-:W-:Y:S01]  /*59e0*/  IMAD.MOV.U32 R0, RZ, RZ, 0x7f ;  /* 0x0000007fff007424 */ /* 0x000fe200078e00ff */
[----:B------:R-:W-:-:S04]  /*59f0*/  ISETP.GT.U32.AND P0, PT, R3, 0x7f800000, PT ;  /* 0x7f8000000300780c */ /* 0x000fc80003f04070 */
[----:B------:R-:W-:-:S04]  /*5a00*/  SEL R0, R0, 0x7c, P0 ;  /* 0x0000007c00007807 */ /* 0x000fc80000000000 */
.L_x_24856:
[----:B------:R-:W-:Y:S05]  /*5a10*/  BSYNC B0 ;  /* 0x0000000000007941 */ /* 0x000fea0003800000 */
.L_x_24854:
[----:B------:R-:W-:-:S04]  /*5a20*/  LOP3.LUT R3, R19, 0x80000000, RZ, 0xc0, !PT ;  /* 0x8000000013037812 */ /* 0x000fc800078ec0ff */
[----:B------:R-:W-:-:S04]  /*5a30*/  SHF.R.U32.HI R3, RZ, 0x18, R3 ;  /* 0x00000018ff037819 */ /* 0x000fc80000011603 */
[----:B------:R-:W-:-:S05]  /*5a40*/  LOP3.LUT R3, R0, R3, RZ, 0xfc, !PT ;  /* 0x0000000300037212 */ /* 0x000fca00078efcff */
[----:B------:R0:W-:Y:S01]  /*5a50*/  STG.E.U8 [R8.64], R3 ;  /* 0x0000000308007986 */ /* 0x0001e2000c101124 */
[----:B------:R-:W-:Y:S05]  /*5a60*/  BRA `(.L_x_24840) ;  /* 0x0000073000007947 */ /* 0x000fea0003800000 */
.L_x_24850:
[----:B------:R-:W-:-:S04]  /*5a70*/  LOP3.LUT R19, R19, 0xff, RZ, 0xc0, !PT ;  /* 0x000000ff13137812 */ /* 0x000fc800078ec0ff */
[----:B------:R-:W0:Y:S02]  /*5a80*/  I2F.U16 R0, R19 ;  /* 0x0000001300007306 */ /* 0x000e240000101000 */
[----:B0-----:R-:W-:-:S05]  /*5a90*/  F2FP.BF16.PACK_AB R0, RZ, R0 ;  /* 0x00000000ff00723e */ /* 0x001fca00000010ff */
[----:B------:R0:W-:Y:S01]  /*5aa0*/  STG.E.U16 [R8.64], R0 ;  /* 0x0000000008007986 */ /* 0x0001e2000c101524 */
[----:B------:R-:W-:Y:S05]  /*5ab0*/  BRA `(.L_x_24840) ;  /* 0x000006e000007947 */ /* 0x000fea0003800000 */
.L_x_24847:
        /* <DEDUP_REMOVED lines=11> */
.L_x_24859:
        /* <DEDUP_REMOVED lines=18> */
.L_x_24862:
[----:B------:R-:W-:-:S04]  /*5c90*/  LOP3.LUT R3, R19, 0x80000000, RZ, 0xc0, !PT ;  /* 0x8000000013037812 */ /* 0x000fc800078ec0ff */
[----:B------:R-:W-:-:S04]  /*5ca0*/  SHF.R.U32.HI R3, RZ, 0x18, R3 ;  /* 0x00000018ff037819 */ /* 0x000fc80000011603 */
[----:B------:R-:W-:-:S04]  /*5cb0*/  LOP3.LUT R0, R0, R3, RZ, 0xfc, !PT ;  /* 0x0000000300007212 */ /* 0x000fc800078efcff */
[----:B------:R-:W-:Y:S02]  /*5cc0*/  PRMT R4, R0, 0x7610, R4 ;  /* 0x0000761000047816 */ /* 0x000fe40000000004 */
.L_x_24861:
[----:B------:R-:W-:Y:S05]  /*5cd0*/  BSYNC B0 ;  /* 0x0000000000007941 */ /* 0x000fea0003800000 */
.L_x_24860:
[----:B------:R0:W-:Y:S01]  /*5ce0*/  STG.E.U8 [R8.64], R4 ;  /* 0x0000000408007986 */ /* 0x0001e2000c101124 */
[----:B------:R-:W-:Y:S05]  /*5cf0*/  BRA `(.L_x_24840) ;  /* 0x000004a000007947 */ /* 0x000fea0003800000 */
.L_x_24858:
        /* <DEDUP_REMOVED lines=18> */
.L_x_24865:
[----:B------:R-:W-:-:S04]  /*5e20*/  LOP3.LUT R3, R19, 0x80000000, RZ, 0xc0, !PT ;  /* 0x8000000013037812 */ /* 0x000fc800078ec0ff */
[----:B------:R-:W-:-:S04]  /*5e30*/  SHF.R.U32.HI R3, RZ, 0x18, R3 ;  /* 0x00000018ff037819 */ /* 0x000fc80000011603 */
[----:B------:R-:W-:-:S04]  /*5e40*/  LOP3.LUT R0, R0, R3, RZ, 0xfc, !PT ;  /* 0x0000000300007212 */ /* 0x000fc800078efcff */
[----:B------:R-:W-:Y:S02]  /*5e50*/  PRMT R4, R0, 0x7610, R4 ;  /* 0x0000761000047816 */ /* 0x000fe40000000004 */
.L_x_24864:
[----:B------:R-:W-:Y:S05]  /*5e60*/  BSYNC B0 ;  /* 0x0000000000007941 */ /* 0x000fea0003800000 */
.L_x_24863:
[----:B------:R0:W-:Y:S01]  /*5e70*/  STG.E.U8 [R8.64], R4 ;  /* 0x0000000408007986 */ /* 0x0001e2000c101124 */
[----:B------:R-:W-:Y:S05]  /*5e80*/  BRA `(.L_x_24840) ;  /* 0x0000031000007947 */ /* 0x000fea0003800000 */
.L_x_24857:
        /* <DEDUP_REMOVED lines=23> */
.L_x_24839:
        /* <DEDUP_REMOVED lines=20> */
.L_x_24867:
[----:B------:R-:W-:Y:S01]  /*6140*/  LOP3.LUT R4, R19, 0xff, RZ, 0xc0, !PT ;  /* 0x000000ff13047812 */ /* 0x000fe200078ec0ff */
[----:B------:R-:W-:-:S05]  /*6150*/  IMAD.MOV.U32 R5, RZ, RZ, RZ ;  /* 0x000000ffff057224 */ /* 0x000fca00078e00ff */
[----:B------:R0:W-:Y:S01]  /*6160*/  STG.E.64 [R8.64], R4 ;  /* 0x0000000408007986 */ /* 0x0001e2000c101b24 */
[----:B------:R-:W-:Y:S05]  /*6170*/  BRA `(.L_x_24840) ;  /* 0x0000002000007947 */ /* 0x000fea0003800000 */
.L_x_24866:
[----:B------:R-:W-:-:S05]  /*6180*/  LOP3.LUT R19, R19, 0xff, RZ, 0xc0, !PT ;  /* 0x000000ff13137812 */ /* 0x000fca00078ec0ff */
[----:B------:R0:W-:Y:S02]  /*6190*/  STG.E [R8.64], R19 ;  /* 0x0000001308007986 */ /* 0x0001e4000c101924 */
.L_x_24840:
        /* <DEDUP_REMOVED lines=21> */
.L_x_24871:
[----:B------:R0:W-:Y:S01]  /*62f0*/  STG.E.U8 [R8.64], R22 ;  /* 0x0000001608007986 */ /* 0x0001e2000c101124 */
[----:B------:R-:W-:Y:S05]  /*6300*/  BRA `(.L_x_24873) ;  /* 0x00000e9000007947 */ /* 0x000fea0003800000 */
.L_x_24870:
        /* <DEDUP_REMOVED lines=10> */
.L_x_24875:
[----:B------:R-:W-:-:S05]  /*63b0*/  LOP3.LUT R3, R22, 0xff, RZ, 0xc0, !PT ;  /* 0x000000ff16037812 */ /* 0x000fca00078ec0ff */
[----:B------:R0:W-:Y:S01]  /*63c0*/  STG.E [R8.64], R3 ;  /* 0x0000000308007986 */ /* 0x0001e2000c101924 */
[----:B------:R-:W-:Y:S05]  /*63d0*/  BRA `(.L_x_24873) ;  /* 0x00000dc000007947 */ /* 0x000fea0003800000 */
.L_x_24874:
[----:B------:R-:W-:-:S05]  /*63e0*/  LOP3.LUT R3, R22, 0xff, RZ, 0xc0, !PT ;  /* 0x000000ff16037812 */ /* 0x000fca00078ec0ff */
[----:B------:R0:W-:Y:S01]  /*63f0*/  STG.E.U16 [R8.64], R3 ;  /* 0x0000000308007986 */ /* 0x0001e2000c101524 */
[----:B------:R-:W-:Y:S05]  /*6400*/  BRA `(.L_x_24873) ;  /* 0x00000d9000007947 */ /* 0x000fea0003800000 */
.L_x_24869:
        /* <DEDUP_REMOVED lines=10> */
.L_x_24877:
[----:B------:R-:W-:-:S04]  /*64b0*/  LOP3.LUT R22, R22, 0xff, RZ, 0xc0, !PT ;  /* 0x000000ff16167812 */ /* 0x000fc800078ec0ff */
[----:B------:R-:W0:Y:S02]  /*64c0*/  I2F.U16 R0, R22 ;  /* 0x0000001600007306 */ /* 0x000e240000101000 */
[----:B0-----:R-:W-:-:S05]  /*64d0*/  F2FP.PACK_AB R0, RZ, R0 ;  /* 0x00000000ff00723e */ /* 0x001fca00000000ff */
[----:B------:R0:W-:Y:S01]  /*64e0*/  STG.E.U16 [R8.64], R0 ;  /* 0x0000000008007986 */ /* 0x0001e2000c101524 */
[----:B------:R-:W-:Y:S05]  /*64f0*/  BRA `(.L_x_24873) ;  /* 0x00000ca000007947 */ /* 0x000fea0003800000 */
.L_x_24876:
        /* <DEDUP_REMOVED lines=11> */
.L_x_24879:
[----:B------:R-:W-:-:S06]  /*65b0*/  LOP3.LUT R22, R22, 0xff, RZ, 0xc0, !PT ;  /* 0x000000ff16167812 */ /* 0x000fcc00078ec0ff */
[----:B------:R-:W0:Y:S02]  /*65c0*/  I2F.U16 R22, R22 ;  /* 0x0000001600167306 */ /* 0x000e240000101000 */
[----:B0-----:R-:W-:-:S04]  /*65d0*/  F2FP.PACK_AB R3, RZ, R22 ;  /* 0x00000016ff03723e */ /* 0x001fc800000000ff */
[----:B------:R-:W-:-:S05]  /*65e0*/  PRMT R3, R3, 0x5410, RZ ;  /* 0x0000541003037816 */ /* 0x000fca00000000ff */
[----:B------:R0:W-:Y:S01]  /*65f0*/  STG.E [R8.64], R3 ;  /* 0x0000000308007986 */ /* 0x0001e2000c101924 */
[----:B------:R-:W-:Y:S05]  /*6600*/  BRA `(.L_x_24873) ;  /* 0x00000b9000007947 */ /* 0x000fea0003800000 */
.L_x_24878:
[----:B------:R-:W-:-:S06]  /*6610*/  LOP3.LUT R4, R22, 0xff, RZ, 0xc0, !PT ;  /* 0x000000ff16047812 */ /* 0x000fcc00078ec0ff */
[----:B------:R-:W0:Y:S02]  /*6620*/  I2F.F64.U16 R4, R4 ;  /* 0x0000000400047312 */ /* 0x000e240000101800 */
[----:B0-----:R0:W-:Y:S01]  /*6630*/  STG.E.64 [R8.64], R4 ;  /* 0x0000000408007986 */ /* 0x0011e2000c101b24 */
[----:B------:R-:W-:Y:S05]  /*6640*/  BRA `(.L_x_24873) ;  /* 0x00000b5000007947 */ /* 0x000fea0003800000 */
.L_x_24868:
        /* <DEDUP_REMOVED lines=12> */
.L_x_24882:
[----:B------:R-:W-:Y:S01]  /*6710*/  LOP3.LUT R4, R22, 0xff, RZ, 0xc0, !PT ;  /* 0x000000ff16047812 */ /* 0x000fe200078ec0ff */
[----:B------:R-:W-:-:S05]  /*6720*/  CS2R R6, SRZ ;  /* 0x0000000000067805 */ /* 0x000fca000001ff00 */
[----:B------:R-:W0:Y:S02]  /*6730*/  I2F.F64.U16 R4, R4 ;  /* 0x0000000400047312 */ /* 0x000e240000101800 */
[----:B0-----:R0:W-:Y:S01]  /*6740*/  STG.E.128 [R8.64], R4 ;  /* 0x0000000408007986 */ /* 0x0011e2000c101d24 */
[----:B------:R-:W-:Y:S05]  /*6750*/  BRA `(.L_x_24873) ;  /* 0x00000a4000007947 */ /* 0x000fea0003800000 */
.L_x_24881:
        /* <DEDUP_REMOVED lines=22> */
.L_x_24886:
[----:B------:R-:W-:Y:S05]  /*68c0*/  BSYNC B0 ;  /* 0x0000000000007941 */ /* 0x000fea0003800000 */
.L_x_24885:
[----:B------:R-:W-:-:S05]  /*68d0*/  LOP3.LUT R5, R0, R5, RZ, 0xfc, !PT ;  /* 0x0000000500057212 */ /* 0x000fca00078efcff */
[----:B------:R0:W-:Y:S01]  /*68e0*/  STG.E.U8 [R8.64], R5 ;  /* 0x0000000508007986 */ /* 0x0001e2000c101124 */
[----:B------:R-:W-:Y:S05]  /*68f0*/  BRA `(.L_x_24873) ;  /* 0x000008a000007947 */ /* 0x000fea0003800000 */
.L_x_24884:
        /* <DEDUP_REMOVED lines=14> */
.L_x_24888:
[----:B------:R-:W-:Y:S01]  /*69e0*/  IMAD.MOV.U32 R0, RZ, RZ, 0x7f ;  /* 0x0000007fff007424 */ /* 0x000fe200078e00ff */
[----:B------:R-:W-:-:S04]  /*69f0*/  ISETP.GT.U32.AND P0, PT, R3, 0x7f800000, PT ;  /* 0x7f8000000300780c */ /* 0x000fc80003f04070 */
[----:B------:R-:W-:-:S04]  /*6a00*/  SEL R0, R0, 0x7c, P0 ;  /* 0x0000007c00007807 */ /* 0x000fc80000000000 */
.L_x_24889:
[----:B------:R-:W-:Y:S05]  /*6a10*/  BSYNC B0 ;  /* 0x0000000000007941 */ /* 0x000fea0003800000 */
.L_x_24887:
[----:B------:R-:W-:-:S04]  /*6a20*/  LOP3.LUT R3, R5, 0x80000000, RZ, 0xc0, !PT ;  /* 0x8000000005037812 */ /* 0x000fc800078ec0ff */
[----:B------:R-:W-:-:S04]  /*6a30*/  SHF.R.U32.HI R3, RZ, 0x18, R3 ;  /* 0x00000018ff037819 */ /* 0x000fc80000011603 */
[----:B------:R-:W-:-:S05]  /*6a40*/  LOP3.LUT R3, R0, R3, RZ, 0xfc, !PT ;  /* 0x0000000300037212 */ /* 0x000fca00078efcff */
[----:B------:R0:W-:Y:S01]  /*6a50*/  STG.E.U8 [R8.64], R3 ;  /* 0x0000000308007986 */ /* 0x0001e2000c101124 */
[----:B------:R-:W-:Y:S05]  /*6a60*/  BRA `(.L_x_24873) ;  /* 0x0000073000007947 */ /* 0x000fea0003800000 */
.L_x_24883:
[----:B------:R-:W-:-:S04]  /*6a70*/  LOP3.LUT R22, R22, 0xff, RZ, 0xc0, !PT ;  /* 0x000000ff16167812 */ /* 0x000fc800078ec0ff */
[----:B------:R-:W0:Y:S02]  /*6a80*/  I2F.U16 R0, R22 ;  /* 0x0000001600007306 */ /* 0x000e240000101000 */
[----:B0-----:R-:W-:-:S05]  /*6a90*/  F2FP.BF16.PACK_AB R0, RZ, R0 ;  /* 0x00000000ff00723e */ /* 0x001fca00000010ff */
[----:B------:R0:W-:Y:S01]  /*6aa0*/  STG.E.U16 [R8.64], R0 ;  /* 0x0000000008007986 */ /* 0x0001e2000c101524 */
[----:B------:R-:W-:Y:S05]  /*6ab0*/  BRA `(.L_x_24873) ;  /* 0x000006e000007947 */ /* 0x000fea0003800000 */
.L_x_24880:
        /* <DEDUP_REMOVED lines=11> */
.L_x_24892:
        /* <DEDUP_REMOVED lines=18> */
.L_x_24895:
[----:B------:R-:W-:-:S04]  /*6c90*/  LOP3.LUT R3, R5, 0x80000000, RZ, 0xc0, !PT ;  /* 0x8000000005037812 */ /* 0x000fc800078ec0ff */
[----:B------:R-:W-:-:S04]  /*6ca0*/  SHF.R.U32.HI R3, RZ, 0x18, R3 ;  /* 0x00000018ff037819 */ /* 0x000fc80000011603 */
[----:B------:R-:W-:-:S04]  /*6cb0*/  LOP3.LUT R0, R0, R3, RZ, 0xfc, !PT ;  /* 0x0000000300007212 */ /* 0x000fc800078efcff */
[----:B------:R-:W-:Y:S02]  /*6cc0*/  PRMT R4, R0, 0x7610, R4 ;  /* 0x0000761000047816 */ /* 0x000fe40000000004 */
.L_x_24894:
[----:B------:R-:W-:Y:S05]  /*6cd0*/  BSYNC B0 ;  /* 0x0000000000007941 */ /* 0x000fea0003800000 */
.L_x_24893:
[----:B------:R0:W-:Y:S01]  /*6ce0*/  STG.E.U8 [R8.64], R4 ;  /* 0x0000000408007986 */ /* 0x0001e2000c101124 */
[----:B------:R-:W-:Y:S05]  /*6cf0*/  BRA `(.L_x_24873) ;  /* 0x000004a000007947 */ /* 0x000fea0003800000 */
.L_x_24891:
        /* <DEDUP_REMOVED lines=18> */
.L_x_24898:
[----:B------:R-:W-:-:S04]  /*6e20*/  LOP3.LUT R3, R5, 0x80000000, RZ, 0xc0, !PT ;  /* 0x8000000005037812 */ /* 0x000fc800078ec0ff */
[----:B------:R-:W-:-:S04]  /*6e30*/  SHF.R.U32.HI R3, RZ, 0x18, R3 ;  /* 0x00000018ff037819 */ /* 0x000fc80000011603 */
[----:B------:R-:W-:-:S04]  /*6e40*/  LOP3.LUT R0, R0, R3, RZ, 0xfc, !PT ;  /* 0x0000000300007212 */ /* 0x000fc800078efcff */
[----:B------:R-:W-:Y:S02]  /*6e50*/  PRMT R4, R0, 0x7610, R4 ;  /* 0x0000761000047816 */ /* 0x000fe40000000004 */
.L_x_24897:
[----:B------:R-:W-:Y:S05]  /*6e60*/  BSYNC B0 ;  /* 0x0000000000007941 */ /* 0x000fea0003800000 */
.L_x_24896:
[----:B------:R0:W-:Y:S01]  /*6e70*/  STG.E.U8 [R8.64], R4 ;  /* 0x0000000408007986 */ /* 0x0001e2000c101124 */
[----:B------:R-:W-:Y:S05]  /*6e80*/  BRA `(.L_x_24873) ;  /* 0x0000031000007947 */ /* 0x000fea0003800000 */
.L_x_24890:
        /* <DEDUP_REMOVED lines=23> */
.L_x_24872:
        /* <DEDUP_REMOVED lines=20> */
.L_x_24900:
[----:B------:R-:W-:Y:S01]  /*7140*/  LOP3.LUT R4, R22, 0xff, RZ, 0xc0, !PT ;  /* 0x000000ff16047812 */ /* 0x000fe200078ec0ff */
[----:B------:R-:W-:-:S05]  /*7150*/  IMAD.MOV.U32 R5, RZ, RZ, RZ ;  /* 0x000000ffff057224 */ /* 0x000fca00078e00ff */
[----:B------:R0:W-:Y:S01]  /*7160*/  STG.E.64 [R8.64], R4 ;  /* 0x0000000408007986 */ /* 0x0001e2000c101b24 */
[----:B------:R-:W-:Y:S05]  /*7170*/  BRA `(.L_x_24873) ;  /* 0x0000002000007947 */ /* 0x000fea0003800000 */
.L_x_24899:
[----:B------:R-:W-:-:S05]  /*7180*/  LOP3.LUT R3, R22, 0xff, RZ, 0xc0, !PT ;  /* 0x000000ff16037812 */ /* 0x000fca00078ec0ff */
[----:B------:R0:W-:Y:S02]  /*7190*/  STG.E [R8.64], R3 ;  /* 0x0000000308007986 */ /* 0x0001e4000c101924 */
.L_x_24873:
[----:B------:R-:W-:Y:S02]  /*71a0*/  IADD3 R2, R2, 0x80, RZ ;  /* 0x0000008002027810 */ /* 0x000fe40007ffe0ff */
.L_x_24834:
[----:B------:R-:W-:Y:S05]  /*71b0*/  BSYNC B6 ;  /* 0x0000000000067941 */ /* 0x000fea0003800000 */
.L_x_24833:
        /* <DEDUP_REMOVED lines=19> */
.L_x_24904:
[----:B------:R-:W-:Y:S01]  /*72f0*/  STG.E.U8 [R2.64], R23 ;  /* 0x0000001702007986 */ /* 0x000fe2000c101124 */
[----:B------:R-:W-:Y:S05]  /*7300*/  EXIT ;  /* 0x000000000000794d */ /* 0x000fea0003800000 */
.L_x_24903:
        /* <DEDUP_REMOVED lines=10> */
.L_x_24907:
[----:B------:R-:W-:-:S05]  /*73b0*/  LOP3.LUT R23, R23, 0xff, RZ, 0xc0, !PT ;  /* 0x000000ff17177812 */ /* 0x000fca00078ec0ff */
[----:B------:R-:W-:Y:S01]  /*73c0*/  STG.E [R2.64], R23 ;  /* 0x0000001702007986 */ /* 0x000fe2000c101924 */
[----:B------:R-:W-:Y:S05]  /*73d0*/  EXIT ;  /* 0x000000000000794d */ /* 0x000fea0003800000 */
.L_x_24906:
[----:B------:R-:W-:-:S05]  /*73e0*/  LOP3.LUT R23, R23, 0xff, RZ, 0xc0, !PT ;  /* 0x000000ff17177812 */ /* 0x000fca00078ec0ff */
[----:B------:R-:W-:Y:S01]  /*73f0*/  STG.E.U16 [R2.64], R23 ;  /* 0x0000001702007986 */ /* 0x000fe2000c101524 */
[----:B------:R-:W-:Y:S05]  /*7400*/  EXIT ;  /* 0x000000000000794d */ /* 0x000fea0003800000 */
.L_x_24902:
        /* <DEDUP_REMOVED lines=10> */
.L_x_24909:
[----:B------:R-:W-:-:S04]  /*74b0*/  LOP3.LUT R23, R23, 0xff, RZ, 0xc0, !PT ;  /* 0x000000ff17177812 */ /* 0x000fc800078ec0ff */
[----:B------:R-:W0:Y:S02]  /*74c0*/  I2F.U16 R0, R23 ;  /* 0x0000001700007306 */ /* 0x000e240000101000 */
[----:B0-----:R-:W-:-:S05]  /*74d0*/  F2FP.PACK_AB R0, RZ, R0 ;  /* 0x00000000ff00723e */ /* 0x001fca00000000ff */
[----:B------:R-:W-:Y:S01]  /*74e0*/  STG.E.U16 [R2.64], R0 ;  /* 0x0000000002007986 */ /* 0x000fe2000c101524 */
[----:B------:R-:W-:Y:S05]  /*74f0*/  EXIT ;  /* 0x000000000000794d */ /* 0x000fea0003800000 */
.L_x_24908:
        /* <DEDUP_REMOVED lines=11> */
.L_x_24911:
[----:B------:R-:W-:-:S06]  /*75b0*/  LOP3.LUT R23, R23, 0xff, RZ, 0xc0, !PT ;  /* 0x000000ff17177812 */ /* 0x000fcc00078ec0ff */
[----:B------:R-:W0:Y:S02]  /*75c0*/  I2F.U16 R23, R23 ;  /* 0x0000001700177306 */ /* 0x000e240000101000 */
[----:B0-----:R-:W-:-:S04]  /*75d0*/  F2FP.PACK_AB R5, RZ, R23 ;  /* 0x00000017ff05723e */ /* 0x001fc800000000ff */
[----:B------:R-:W-:-:S05]  /*75e0*/  PRMT R5, R5, 0x5410, RZ ;  /* 0x0000541005057816 */ /* 0x000fca00000000ff */
[----:B------:R-:W-:Y:S01]  /*75f0*/  STG.E [R2.64], R5 ;  /* 0x0000000502007986 */ /* 0x000fe2000c101924 */
[----:B------:R-:W-:Y:S05]  /*7600*/  EXIT ;  /* 0x000000000000794d */ /* 0x000fea0003800000 */
.L_x_24910:
[----:B------:R-:W-:-:S06]  /*7610*/  LOP3.LUT R4, R23, 0xff, RZ, 0xc0, !PT ;  /* 0x000000ff17047812 */ /* 0x000fcc00078ec0ff */
[----:B------:R-:W0:Y:S02]  /*7620*/  I2F.F64.U16 R4, R4 ;  /* 0x0000000400047312 */ /* 0x000e240000101800 */
[----:B0-----:R-:W-:Y:S01]  /*7630*/  STG.E.64 [R2.64], R4 ;  /* 0x0000000402007986 */ /* 0x001fe2000c101b24 */
[----:B------:R-:W-:Y:S05]  /*7640*/  EXIT ;  /* 0x000000000000794d */ /* 0x000fea0003800000 */
.L_x_24901:
        /* <DEDUP_REMOVED lines=12> */
.L_x_24914:
[----:B------:R-:W-:Y:S01]  /*7710*/  LOP3.LUT R4, R23, 0xff, RZ, 0xc0, !PT ;  /* 0x000000ff17047812 */ /* 0x000fe200078ec0ff */
[----:B------:R-:W-:-:S05]  /*7720*/  CS2R R6, SRZ ;  /* 0x0000000000067805 */ /* 0x000fca000001ff00 */
[----:B------:R-:W0:Y:S02]  /*7730*/  I2F.F64.U16 R4, R4 ;  /* 0x0000000400047312 */ /* 0x000e240000101800 */
[----:B0-----:R-:W-:Y:S01]  /*7740*/  STG.E.128 [R2.64], R4 ;  /* 0x0000000402007986 */ /* 0x001fe2000c101d24 */
[----:B------:R-:W-:Y:S05]  /*7750*/  EXIT ;  /* 0x000000000000794d */ /* 0x000fea0003800000 */
.L_x_24913:
        /* <DEDUP_REMOVED lines=22> */
.L_x_24918:
[----:B------:R-:W-:Y:S05]  /*78c0*/  BSYNC B0 ;  /* 0x0000000000007941 */ /* 0x000fea0003800000 */
.L_x_24917:
[----:B------:R-:W-:-:S05]  /*78d0*/  LOP3.LUT R5, R0, R5, RZ, 0xfc, !PT ;  /* 0x0000000500057212 */ /* 0x000fca00078efcff */
[----:B------:R-:W-:Y:S01]  /*78e0*/  STG.E.U8 [R2.64], R5 ;  /* 0x0000000502007986 */ /* 0x000fe2000c101124 */
[----:B------:R-:W-:Y:S05]  /*78f0*/  EXIT ;  /* 0x000000000000794d */ /* 0x000fea0003800000 */
.L_x_24916:
        /* <DEDUP_REMOVED lines=14> */
.L_x_24920:
[----:B------:R-:W-:Y:S01]  /*79e0*/  IMAD.MOV.U32 R0, RZ, RZ, 0x7f ;  /* 0x0000007fff007424 */ /* 0x000fe200078e00ff */
[----:B------:R-:W-:-:S04]  /*79f0*/  ISETP.GT.U32.AND P0, PT, R4, 0x7f800000, PT ;  /* 0x7f8000000400780c */ /* 0x000fc80003f04070 */
[----:B------:R-:W-:-:S04]  /*7a00*/  SEL R0, R0, 0x7c, P0 ;  /* 0x0000007c00007807 */ /* 0x000fc80000000000 */
.L_x_24921:
[----:B------:R-:W-:Y:S05]  /*7a10*/  BSYNC B0 ;  /* 0x0000000000007941 */ /* 0x000fea0003800000 */
.L_x_24919:
[----:B------:R-:W-:-:S04]  /*7a20*/  LOP3.LUT R4, R23, 0x80000000, RZ, 0xc0, !PT ;  /* 0x8000000017047812 */ /* 0x000fc800078ec0ff */
[----:B------:R-:W-:-:S04]  /*7a30*/  SHF.R.U32.HI R5, RZ, 0x18, R4 ;  /* 0x00000018ff057819 */ /* 0x000fc80000011604 */
[----:B------:R-:W-:-:S05]  /*7a40*/  LOP3.LUT R5, R0, R5, RZ, 0xfc, !PT ;  /* 0x0000000500057212 */ /* 0x000fca00078efcff */
[----:B------:R-:W-:Y:S01]  /*7a50*/  STG.E.U8 [R2.64], R5 ;  /* 0x0000000502007986 */ /* 0x000fe2000c101124 */
[----:B------:R-:W-:Y:S05]  /*7a60*/  EXIT ;  /* 0x000000000000794d */ /* 0x000fea0003800000 */
.L_x_24915:
[----:B------:R-:W-:-:S04]  /*7a70*/  LOP3.LUT R23, R23, 0xff, RZ, 0xc0, !PT ;  /* 0x000000ff17177812 */ /* 0x000fc800078ec0ff */
[----:B------:R-:W0:Y:S02]  /*7a80*/  I2F.U16 R0, R23 ;  /* 0x0000001700007306 */ /* 0x000e240000101000 */
[----:B0-----:R-:W-:-:S05]  /*7a90*/  F2FP.BF16.PACK_AB R0, RZ, R0 ;  /* 0x00000000ff00723e */ /* 0x001fca00000010ff */
[----:B------:R-:W-:Y:S01]  /*7aa0*/  STG.E.U16 [R2.64], R0 ;  /* 0x0000000002007986 */ /* 0x000fe2000c101524 */
[----:B------:R-:W-:Y:S05]  /*7ab0*/  EXIT ;  /* 0x000000000000794d */ /* 0x000fea0003800000 */
.L_x_24912:
        /* <DEDUP_REMOVED lines=11> */
.L_x_24924:
        /* <DEDUP_REMOVED lines=18> */
.L_x_24927:
[----:B------:R-:W-:-:S04]  /*7c90*/  LOP3.LUT R0, R23, 0x80000000, RZ, 0xc0, !PT ;  /* 0x8000000017007812 */ /* 0x000fc800078ec0ff */
[----:B------:R-:W-:-:S04]  /*7ca0*/  SHF.R.U32.HI R5, RZ, 0x18, R0 ;  /* 0x00000018ff057819 */ /* 0x000fc80000011600 */
[----:B------:R-:W-:-:S04]  /*7cb0*/  LOP3.LUT R4, R4, R5, RZ, 0xfc, !PT ;  /* 0x0000000504047212 */ /* 0x000fc800078efcff */
[----:B------:R-:W-:Y:S02]  /*7cc0*/  PRMT R0, R4, 0x7610, R0 ;  /* 0x0000761004007816 */ /* 0x000fe40000000000 */
.L_x_24926:
[----:B------:R-:W-:Y:S05]  /*7cd0*/  BSYNC B0 ;  /* 0x0000000000007941 */ /* 0x000fea0003800000 */
.L_x_24925:
[----:B------:R-:W-:Y:S01]  /*7ce0*/  STG.E.U8 [R2.64], R0 ;  /* 0x0000000002007986 */ /* 0x000fe2000c101124 */
[----:B------:R-:W-:Y:S05]  /*7cf0*/  EXIT ;  /* 0x000000000000794d */ /* 0x000fea0003800000 */
.L_x_24923:
        /* <DEDUP_REMOVED lines=18> */
.L_x_24930:
[----:B------:R-:W-:-:S04]  /*7e20*/  LOP3.LUT R0, R23, 0x80000000, RZ, 0xc0, !PT ;  /* 0x8000000017007812 */ /* 0x000fc800078ec0ff */
[----:B------:R-:W-:-:S04]  /*7e30*/  SHF.R.U32.HI R5, RZ, 0x18, R0 ;  /* 0x00000018ff057819 */ /* 0x000fc80000011600 */
[----:B------:R-:W-:-:S04]  /*7e40*/  LOP3.LUT R4, R4, R5, RZ, 0xfc, !PT ;  /* 0x0000000504047212 */ /* 0x000fc800078efcff */
[----:B------:R-:W-:Y:S02]  /*7e50*/  PRMT R0, R4, 0x7610, R0 ;  /* 0x0000761004007816 */ /* 0x000fe40000000000 */
.L_x_24929:
[----:B------:R-:W-:Y:S05]  /*7e60*/  BSYNC B0 ;  /* 0x0000000000007941 */ /* 0x000fea0003800000 */
.L_x_24928:
[----:B------:R-:W-:Y:S01]  /*7e70*/  STG.E.U8 [R2.64], R0 ;  /* 0x0000000002007986 */ /* 0x000fe2000c101124 */
[----:B------:R-:W-:Y:S05]  /*7e80*/  EXIT ;  /* 0x000000000000794d */ /* 0x000fea0003800000 */
.L_x_24922:
        /* <DEDUP_REMOVED lines=23> */
.L_x_24905:
        /* <DEDUP_REMOVED lines=20> */
.L_x_24932:
[----:B------:R-:W-:Y:S01]  /*8140*/  LOP3.LUT R4, R23, 0xff, RZ, 0xc0, !PT ;  /* 0x000000ff17047812 */ /* 0x000fe200078ec0ff */
[----:B------:R-:W-:-:S05]  /*8150*/  IMAD.MOV.U32 R5, RZ, RZ, RZ ;  /* 0x000000ffff057224 */ /* 0x000fca00078e00ff */
[----:B------:R-:W-:Y:S01]  /*8160*/  STG.E.64 [R2.64], R4 ;  /* 0x0000000402007986 */ /* 0x000fe2000c101b24 */
[----:B------:R-:W-:Y:S05]  /*8170*/  EXIT ;  /* 0x000000000000794d */ /* 0x000fea0003800000 */
.L_x_24931:
[----:B------:R-:W-:-:S05]  /*8180*/  LOP3.LUT R23, R23, 0xff, RZ, 0xc0, !PT ;  /* 0x000000ff17177812 */ /* 0x000fca00078ec0ff */
[----:B------:R-:W-:Y:S01]  /*8190*/  STG.E [R2.64], R23 ;  /* 0x0000001702007986 */ /* 0x000fe2000c101924 */
[----:B------:R-:W-:Y:S05]  /*81a0*/  EXIT ;  /* 0x000000000000794d */ /* 0x000fea0003800000 */
        .weak           $__internal_31_$__cuda_sm20_rem_u16
        .type           $__internal_31_$__cuda_sm20_rem_u16,@function
        .size           $__internal_31_$__cuda_sm20_rem_u16,(.L_x_50476 - $__internal_31_$__cuda_sm20_rem_u16)
$__internal_31_$__cuda_sm20_rem_u16:
        /* <DEDUP_REMOVED lines=20> */
[----:B------:R-:W-:Y:S05]  /*82f0*/  RET.REL.NODEC R4 `(_ZN2at6native27unrolled_elementwise_kernelINS0_13AUnaryFunctorIhhhZZZNS0_16fmod_kernel_cudaERNS_18TensorIteratorBaseEENKUlvE_clEvENKUlvE_clEvEUlhhE_EESt5arrayIPcLm2EELi4E23TrivialOffsetCalculatorILi1EjESD_NS0_6memory12LoadWithCastILi1EEENSE_13StoreWithCastILi1EEEEEviT_T0_T2_T3_T4_T5_) ;  /* 0xffff7d0004007950 */ /* 0x000fea0003c3ffff */
.L_x_24933:
        /* <DEDUP_REMOVED lines=16> */
.L_x_50476:


//--------------------- .text._ZN2at6native18elementwise_kernelILi128ELi4EZNS0_22gpu_kernel_impl_nocastINS0_13AUnaryFunctorIhhhZZZNS0_16fmod_kernel_cudaERNS_18TensorIteratorBaseEENKUlvE_clEvENKUlvE_clEvEUlhhE_EEEEvS5_RKT_EUliE_EEviT1_ --------------------------
	.section	.text._ZN2at6native18elementwise_kernelILi128ELi4EZNS0_22gpu_kernel_impl_nocastINS0_13AUnaryFunctorIhhhZZZNS0_16fmod_kernel_cudaERNS_18TensorIteratorBaseEENKUlvE_clEvENKUlvE_clEvEUlhhE_EEEEvS5_RKT_EUliE_EEviT1_,"ax",@progbits
	.sectioninfo	@"SHI_REGISTERS=18"
	.align	128
        .global         _ZN2at6native18elementwise_kernelILi128ELi4EZNS0_22gpu_kernel_impl_nocastINS0_13AUnaryFunctorIhhhZZZNS0_16fmod_kernel_cudaERNS_18TensorIteratorBaseEENKUlvE_clEvENKUlvE_clEvEUlhhE_EEEEvS5_RKT_EUliE_EEviT1_
        .type           _ZN2at6native18elementwise_kernelILi128ELi4EZNS0_22gpu_kernel_impl_nocastINS0_13AUnaryFunctorIhhhZZZNS0_16fmod_kernel_cudaERNS_18TensorIteratorBaseEENKUlvE_clEvENKUlvE_clEvEUlhhE_EEEEvS5_RKT_EUliE_EEviT1_,@function
        .size           _ZN2at6native18elementwise_kernelILi128ELi4EZNS0_22gpu_kernel_impl_nocastINS0_13AUnaryFunctorIhhhZZZNS0_16fmod_kernel_cudaERNS_18TensorIteratorBaseEENKUlvE_clEvENKUlvE_clEvEUlhhE_EEEEvS5_RKT_EUliE_EEviT1_,(.L_x_50477 - _ZN2at6native18elementwise_kernelILi128ELi4EZNS0_22gpu_kernel_impl_nocastINS0_13AUnaryFunctorIhhhZZZNS0_16fmod_kernel_cudaERNS_18TensorIteratorBaseEENKUlvE_clEvENKUlvE_clEvEUlhhE_EEEEvS5_RKT_EUliE_EEviT1_)
        .other          _ZN2at6native18elementwise_kernelILi128ELi4EZNS0_22gpu_kernel_impl_nocastINS0_13AUnaryFunctorIhhhZZZNS0_16fmod_kernel_cudaERNS_18TensorIteratorBaseEENKUlvE_clEvENKUlvE_clEvEUlhhE_EEEEvS5_RKT_EUliE_EEviT1_,@"STO_CUDA_ENTRY STV_DEFAULT"
_ZN2at6native18elementwise_kernelILi128ELi4EZNS0_22gpu_kernel_impl_nocastINS0_13AUnaryFunctorIhhhZZZNS0_16fmod_kernel_cudaERNS_18TensorIteratorBaseEENKUlvE_clEvENKUlvE_clEvEUlhhE_EEEEvS5_RKT_EUliE_EEviT1_:
.text._ZN2at6native18elementwise_kernelILi128ELi4EZNS0_22gpu_kernel_impl_nocastINS0_13AUnaryFunctorIhhhZZZNS0_16fmod_kernel_cudaERNS_18TensorIteratorBaseEENKUlvE_clEvENKUlvE_clEvEUlhhE_EEEEvS5_RKT_EUliE_EEviT1_:
        /* <DEDUP_REMOVED lines=236> */
.L_x_24936:
[----:B------:R-:W-:-:S05]  /*0ec0*/  IADD3 R4, P0, R4, c[0x0][0x368], RZ ;  /* 0x0000da0004047a10 */ /* 0x000fca0007f1e0ff */
[----:B------:R-:W-:-:S05]  /*0ed0*/  IMAD.X R5, RZ, RZ, c[0x0][0x36c], P0 ;  /* 0x0000db00ff057624 */ /* 0x000fca00000e06ff */
[----:B------:R0:W5:Y:S01]  /*0ee0*/  LDG.E.U8 R4, [R4.64] ;  /* 0x0000000404047981 */ /* 0x000162000c1e1100 */
[----:B------:R-:W-:Y:S02]  /*0ef0*/  IADD3 R6, P0, R2, c[0x0][0x360], RZ ;  /* 0x0000d80002067a10 */ /* 0x000fe40007f1e0ff */
[----:B------:R-:W-:Y:S02]  /*0f00*/  MOV R13, UR6 ;  /* 0x00000006000d7c02 */ /* 0x000fe40008000f00 */
[----:B------:R-:W-:Y:S02]  /*0f10*/  IADD3.X R7, RZ, c[0x0][0x364], RZ, P0, !PT ;  /* 0x0000d900ff077a10 */ /* 0x000fe400007fe4ff */
[----:B------:R-:W-:Y:S02]  /*0f20*/  MOV R12, 0xf40 ;  /* 0x00000f40000c7802 */ /* 0x000fe40000000f00 */
[----:B0----5:R-:W-:Y:S05]  /*0f30*/  CALL.REL.NOINC `($__internal_32_$__cuda_sm20_rem_u16) ;  /* 0x00002d3000007944 */ /* 0x021fea0003c00000 */
[----:B------:R0:W-:Y:S01]  /*0f40*/  STG.E.U8 [R6.64], R15 ;  /* 0x0000000f06007986 */ /* 0x0001e2000c101104 */
[----:B------:R-:W-:-:S04]  /*0f50*/  LEA R0, R3, R0, 0x9 ;  /* 0x0000000003007211 */ /* 0x000fc800078e48ff */
[----:B------:R-:W-:Y:S02]  /*0f60*/  IADD3 R5, R0, 0x80, RZ ;  /* 0x0000008000057810 */ /* 0x000fe40007ffe0ff */
.L_x_24935:
[----:B------:R-:W-:Y:S05]  /*0f70*/  BSYNC B0 ;  /* 0x0000000000007941 */ /* 0x000fea0003800000 */
.L_x_24934:
        /* <DEDUP_REMOVED lines=230> */
.L_x_24939:
[----:B0-----:R-:W-:-:S04]  /*1de0*/  IADD3 R6, P0, R2, c[0x0][0x368], RZ ;  /* 0x0000da0002067a10 */ /* 0x001fc80007f1e0ff */
[----:B------:R-:W-:-:S05]  /*1df0*/  IADD3.X R7, RZ, c[0x0][0x36c], RZ, P0, !PT ;  /* 0x0000db00ff077a10 */ /* 0x000fca00007fe4ff */
[----:B------:R0:W5:Y:S01]  /*1e00*/  LDG.E.U8 R4, [R6.64] ;  /* 0x0000000406047981 */ /* 0x000162000c1e1100 */
[----:B------:R-:W-:Y:S02]  /*1e10*/  IADD3 R2, P0, R0, c[0x0][0x360], RZ ;  /* 0x0000d80000027a10 */ /* 0x000fe40007f1e0ff */
[----:B------:R-:W-:Y:S02]  /*1e20*/  MOV R13, UR6 ;  /* 0x00000006000d7c02 */ /* 0x000fe40008000f00 */
[----:B------:R-:W-:Y:S02]  /*1e30*/  IADD3.X R3, RZ, c[0x0][0x364], RZ, P0, !PT ;  /* 0x0000d900ff037a10 */ /* 0x000fe400007fe4ff */
[----:B------:R-:W-:Y:S02]  /*1e40*/  MOV R12, 0x1e60 ;  /* 0x00001e60000c7802 */ /* 0x000fe40000000f00 */
[----:B0----5:R-:W-:Y:S05]  /*1e50*/  CALL.REL.NOINC `($__internal_32_$__cuda_sm20_rem_u16) ;  /* 0x00001e1000007944 */ /* 0x021fea0003c00000 */
        /* <DEDUP_REMOVED lines=231> */
.L_x_24940:
[----:B------:R-:W-:-:S04]  /*2cd0*/  IADD3 R6, P0, R2, c[0x0][0x368], RZ ;  /* 0x0000da0002067a10 */ /* 0x000fc80007f1e0ff */
[----:B------:R-:W-:-:S05]  /*2ce0*/  IADD3.X R7, RZ, c[0x0][0x36c], RZ, P0, !PT ;  /* 0x0000db00ff077a10 */ /* 0x000fca00007fe4ff */
[----:B------:R0:W5:Y:S01]  /*2cf0*/  LDG.E.U8 R4, [R6.64] ;  /* 0x0000000406047981 */ /* 0x000162000c1e1100 */
[----:B------:R-:W-:Y:S01]  /*2d00*/  IADD3 R2, P0, R0, c[0x0][0x360], RZ ;  /* 0x0000d80000027a10 */ /* 0x000fe20007f1e0ff */
[----:B------:R-:W-:Y:S01]  /*2d10*/  IMAD.U32 R13, RZ, RZ, UR6 ;  /* 0x00000006ff0d7e24 */ /* 0x000fe2000f8e00ff */
[----:B------:R-:W-:Y:S02]  /*2d20*/  MOV R12, 0x2d50 ;  /* 0x00002d50000c7802 */ /* 0x000fe40000000f00 */
[----:B------:R-:W-:-:S04]  /*2d30*/  IADD3.X R3, RZ, c[0x0][0x364], RZ, P0, !PT ;  /* 0x0000d900ff037a10 */ /* 0x000fc800007fe4ff */
[----:B0----5:R-:W-:Y:S05]  /*2d40*/  CALL.REL.NOINC `($__internal_32_$__cuda_sm20_rem_u16) ;  /* 0x00000f2000007944 */ /* 0x021fea0003c00000 */
[----:B------:R0:W-:Y:S01]  /*2d50*/  STG.E.U8 [R2.64], R15 ;  /* 0x0000000f02007986 */ /* 0x0001e2000c101104 */
[----:B------:R-:W-:-:S03]  /*2d60*/  IADD3 R5, R5, 0x80, RZ ;  /* 0x0000008005057810 */ /* 0x000fc60007ffe0ff */
.L_x_24938:
[----:B0-----:R-:W-:Y:S05]  /*2d70*/  BSYNC B0 ;  /* 0x0000000000007941 */ /* 0x001fea0003800000 */
.L_x_24937:
        /* <DEDUP_REMOVED lines=229> */
.L_x_24941:
[----:B------:R-:W-:-:S04]  /*3bd0*/  IADD3 R4, P0, R2, c[0x0][0x368], RZ ;  /* 0x0000da0002047a10 */ /* 0x000fc80007f1e0ff */
[----:B------:R-:W-:-:S05]  /*3be0*/  IADD3.X R5, RZ, c[0x0][0x36c], RZ, P0, !PT ;  /* 0x0000db00ff057a10 */ /* 0x000fca00007fe4ff */
[----:B------:R0:W5:Y:S01]  /*3bf0*/  LDG.E.U8 R4, [R4.64] ;  /* 0x0000000404047981 */ /* 0x000162000c1e1100 */
[----:B------:R-:W-:Y:S02]  /*3c00*/  IADD3 R2, P0, R0, c[0x0][0x360], RZ ;  /* 0x0000d80000027a10 */ /* 0x000fe40007f1e0ff */
[----:B------:R-:W-:Y:S02]  /*3c10*/  MOV R13, UR6 ;  /* 0x00000006000d7c02 */ /* 0x000fe40008000f00 */
[----:B------:R-:W-:Y:S02]  /*3c20*/  IADD3.X R3, RZ, c[0x0][0x364], RZ, P0, !PT ;  /* 0x0000d900ff037a10 */ /* 0x000fe400007fe4ff */
[----:B------:R-:W-:Y:S02]  /*3c30*/  MOV R12, 0x3c50 ;  /* 0x00003c50000c7802 */ /* 0x000fe40000000f00 */
[----:B0----5:R-:W-:Y:S05]  /*3c40*/  CALL.REL.NOINC `($__internal_32_$__cuda_sm20_rem_u16) ;  /* 0x0000002000007944 */ /* 0x021fea0003c00000 */
[----:B------:R-:W-:Y:S01]  /*3c50*/  STG.E.U8 [R2.64], R15 ;  /* 0x0000000f02007986 */ /* 0x000fe2000c101104 */
[----:B------:R-:W-:Y:S05]  /*3c60*/  EXIT ;  /* 0x000000000000794d */ /* 0x000fea0003800000 */
        .weak           $__internal_32_$__cuda_sm20_rem_u16
        .type           $__internal_32_$__cuda_sm20_rem_u16,@function
        .size           $__internal_32_$__cuda_sm20_rem_u16,(.L_x_50477 - $__internal_32_$__cuda_sm20_rem_u16)
$__internal_32_$__cuda_sm20_rem_u16:
        /* <DEDUP_REMOVED lines=20> */
[----:B------:R-:W-:Y:S05]  /*3db0*/  RET.REL.NODEC R8 `(_ZN2at6native18elementwise_kernelILi128ELi4EZNS0_22gpu_kernel_impl_nocastINS0_13AUnaryFunctorIhhhZZZNS0_16fmod_kernel_cudaERNS_18TensorIteratorBaseEENKUlvE_clEvENKUlvE_clEvEUlhhE_EEEEvS5_RKT_EUliE_EEviT1_) ;  /* 0xffffc24008007950 */ /* 0x000fea0003c3ffff */
.L_x_24942:
        /* <DEDUP_REMOVED lines=12> */
.L_x_50477:


//--------------------- .text._ZN2at6native27unrolled_elementwise_kernelINS0_13AUnaryFunctorIhhhZZZNS0_16fmod_kernel_cudaERNS_18TensorIteratorBaseEENKUlvE_clEvENKUlvE_clEvEUlhhE_EESt5arrayIPcLm2EELi4E23TrivialOffsetCalculatorILi1EjESD_NS0_6memory15LoadWithoutCastENSE_16StoreWithoutCastEEEviT_T0_T2_T3_T4_T5_ --------------------------
	.section	.text._ZN2at6native27unrolled_elementwise_kernelINS0_13AUnaryFunctorIhhhZZZNS0_16fmod_kernel_cudaERNS_18TensorIteratorBaseEENKUlvE_clEvENKUlvE_clEvEUlhhE_EESt5arrayIPcLm2EELi4E23TrivialOffsetCalculatorILi1EjESD_NS0_6memory15LoadWithoutCastENSE_16StoreWithoutCastEEEviT_T0_T2_T3_T4_T5_,"ax",@progbits
	.sectioninfo	@"SHI_REGISTERS=18"
	.align	128
        .global         _ZN2at6native27unrolled_elementwise_kernelINS0_13AUnaryFunctorIhhhZZZNS0_16fmod_kernel_cudaERNS_18TensorIteratorBaseEENKUlvE_clEvENKUlvE_clEvEUlhhE_EESt5arrayIPcLm2EELi4E23TrivialOffsetCalculatorILi1EjESD_NS0_6memory15LoadWithoutCastENSE_16StoreWithoutCastEEEviT_T0_T2_T3_T4_T5_
        .type           _ZN2at6native27unrolled_elementwise_kernelINS0_13AUnaryFunctorIhhhZZZNS0_16fmod_kernel_cudaERNS_18TensorIteratorBaseEENKUlvE_clEvENKUlvE_clEvEUlhhE_EESt5arrayIPcLm2EELi4E23TrivialOffsetCalculatorILi1EjESD_NS0_6memory15LoadWithoutCastENSE_16StoreWithoutCastEEEviT_T0_T2_T3_T4_T5_,@function
        .size           _ZN2at6native27unrolled_elementwise_kernelINS0_13AUnaryFunctorIhhhZZZNS0_16fmod_kernel_cudaERNS_18TensorIteratorBaseEENKUlvE_clEvENKUlvE_clEvEUlhhE_EESt5arrayIPcLm2EELi4E23TrivialOffsetCalculatorILi1EjESD_NS0_6memory15LoadWithoutCastENSE_16StoreWithoutCastEEEviT_T0_T2_T3_T4_T5_,(.L_x_50478 - _ZN2at6native27unrolled_elementwise_kernelINS0_13AUnaryFunctorIhhhZZZNS0_16fmod_kernel_cudaERNS_18TensorIteratorBaseEENKUlvE_clEvENKUlvE_clEvEUlhhE_EESt5arrayIPcLm2EELi4E23TrivialOffsetCalculatorILi1EjESD_NS0_6memory15LoadWithoutCastENSE_16StoreWithoutCastEEEviT_T0_T2_T3_T4_T5_)
        .other          _ZN2at6native27unrolled_elementwise_kernelINS0_13AUnaryFunctorIhhhZZZNS0_16fmod_kernel_cudaERNS_18TensorIteratorBaseEENKUlvE_clEvENKUlvE_clEvEUlhhE_EESt5arrayIPcLm2EELi4E23TrivialOffsetCalculatorILi1EjESD_NS0_6memory15LoadWithoutCastENSE_16StoreWithoutCastEEEviT_T0_T2_T3_T4_T5_,@"STO_CUDA_ENTRY STV_DEFAULT"
_ZN2at6native27unrolled_elementwise_kernelINS0_13AUnaryFunctorIhhhZZZNS0_16fmod_kernel_cudaERNS_18TensorIteratorBaseEENKUlvE_clEvENKUlvE_clEvEUlhhE_EESt5arrayIPcLm2EELi4E23TrivialOffsetCalculatorILi1EjESD_NS0_6memory15LoadWithoutCastENSE_16StoreWithoutCastEEEviT_T0_T2_T3_T4_T5_:
.text._ZN2at6native27unrolled_elementwise_kernelINS0_13AUnaryFunctorIhhhZZZNS0_16fmod_kernel_cudaERNS_18TensorIteratorBaseEENKUlvE_clEvENKUlvE_clEvEUlhhE_EESt5arrayIPcLm2EELi4E23TrivialOffsetCalculatorILi1EjESD_NS0_6memory15LoadWithoutCastENSE_16StoreWithoutCastEEEviT_T0_T2_T3_T4_T5_:
        /* <DEDUP_REMOVED lines=40> */
[----:B------:R-:W-:Y:S05]  /*0280*/  CALL.REL.NOINC `($__internal_33_$__cuda_sm20_rem_u16) ;  /* 0x000003b000007944 */ /* 0x000fea0003c00000 */
[----:B------:R-:W-:Y:S02]  /*0290*/  IMAD.MOV.U32 R7, RZ, RZ, R13 ;  /* 0x000000ffff077224 */ /* 0x000fe400078e000d */
.L_x_24944:
[----:B------:R-:W-:Y:S05]  /*02a0*/  BSYNC B0 ;  /* 0x0000000000007941 */ /* 0x000fea0003800000 */
.L_x_24943:
[----:B0-----:R-:W-:Y:S01]  /*02b0*/  IADD3 R9, R3, 0x80, RZ ;  /* 0x0000008003097810 */ /* 0x001fe20007ffe0ff */
[----:B------:R-:W-:Y:S03]  /*02c0*/  BSSY B0, `(.L_x_24945) ;  /* 0x0000008000007945 */ /* 0x000fe60003800000 */
[----:B------:R-:W-:-:S13]  /*02d0*/  ISETP.GE.AND P1, PT, R9, R2, PT ;  /* 0x000000020900720c */ /* 0x000fda0003f26270 */
[----:B------:R-:W-:Y:S05]  /*02e0*/  @P1 BRA `(.L_x_24946) ;  /* 0x0000005000001947 */ /* 0x000fea0003800000 */
[----:B-----5:R-:W-:Y:S01]  /*02f0*/  LOP3.LUT R13, R5, 0xff, RZ, 0xc0, !PT ;  /* 0x000000ff050d7812 */ /* 0x020fe200078ec0ff */
[----:B------:R-:W-:Y:S01]  /*0300*/  IMAD.U32 R12, RZ, RZ, UR6 ;  /* 0x00000006ff0c7e24 */ /* 0x000fe2000f8e00ff */
[----:B------:R-:W-:Y:S02]  /*0310*/  MOV R14, 0x330 ;  /* 0x00000330000e7802 */ /* 0x000fe40000000f00 */
[----:B------:R-:W-:Y:S05]  /*0320*/  CALL.REL.NOINC `($__internal_33_$__cuda_sm20_rem_u16) ;  /* 0x0000031000007944 */ /* 0x000fea0003c00000 */
[----:B------:R-:W-:Y:S02]  /*0330*/  IMAD.MOV.U32 R5, RZ, RZ, R13 ;  /* 0x000000ffff057224 */ /* 0x000fe400078e000d */
.L_x_24946:
[----:B------:R-:W-:Y:S05]  /*0340*/  BSYNC B0 ;  /* 0x0000000000007941 */ /* 0x000fea0003800000 */
.L_x_24945:
[----:B------:R-:W-:Y:S01]  /*0350*/  IADD3 R9, R3, 0x100, RZ ;  /* 0x0000010003097810 */ /* 0x000fe20007ffe0ff */
        /* <DEDUP_REMOVED lines=8> */
.L_x_24948:
[----:B------:R-:W-:Y:S05]  /*03e0*/  BSYNC B0 ;  /* 0x0000000000007941 */ /* 0x000fea0003800000 */
.L_x_24947:
        /* <DEDUP_REMOVED lines=8> */
.L_x_24950:
[----:B------:R-:W-:Y:S05]  /*0470*/  BSYNC B0 ;  /* 0x0000000000007941 */ /* 0x000fea0003800000 */
.L_x_24949:
        /* <DEDUP_REMOVED lines=20> */
.L_x_24952:
[----:B------:R-:W-:Y:S05]  /*05c0*/  BSYNC B0 ;  /* 0x0000000000007941 */ /* 0x000fea0003800000 */
.L_x_24951:
[----:B------:R-:W-:-:S13]  /*05d0*/  ISETP.GE.AND P0, PT, R3, R2, PT ;  /* 0x000000020300720c */ /* 0x000fda0003f06270 */
[----:B------:R-:W-:Y:S05]  /*05e0*/  @P0 EXIT ;  /* 0x000000000000094d */ /* 0x000fea0003800000 */
[----:B------:R-:W-:-:S05]  /*05f0*/  IMAD R3, R0, 0x200, R3 ;  /* 0x0000020000037824 */ /* 0x000fca00078e0203 */
[----:B------:R-:W-:-:S05]  /*0600*/  IADD3 R2, P0, R3, c[0x0][0x168], RZ ;  /* 0x00005a0003027a10 */ /* 0x000fca0007f1e0ff */
[----:B------:R-:W-:-:S05]  /*0610*/  IMAD.X R3, RZ, RZ, c[0x0][0x16c], P0 ;  /* 0x00005b00ff037624 */ /* 0x000fca00000e06ff */
[----:B------:R-:W-:Y:S01]  /*0620*/  STG.E.U8 [R2.64], R13 ;  /* 0x0000000d02007986 */ /* 0x000fe2000c101104 */
[----:B------:R-:W-:Y:S05]  /*0630*/  EXIT ;  /* 0x000000000000794d */ /* 0x000fea0003800000 */
        .weak           $__internal_33_$__cuda_sm20_rem_u16
        .type           $__internal_33_$__cuda_sm20_rem_u16,@function
        .size           $__internal_33_$__cuda_sm20_rem_u16,(.L_x_50478 - $__internal_33_$__cuda_sm20_rem_u16)
$__internal_33_$__cuda_sm20_rem_u16:
        /* <DEDUP_REMOVED lines=20> */
[----:B------:R-:W-:Y:S05]  /*0780*/  RET.REL.NODEC R8 `(_ZN2at6native27unrolled_elementwise_kernelINS0_13AUnaryFunctorIhhhZZZNS0_16fmod_kernel_cudaERNS_18TensorIteratorBaseEENKUlvE_clEvENKUlvE_clEvEUlhhE_EESt5arrayIPcLm2EELi4E23TrivialOffsetCalculatorILi1EjESD_NS0_6memory15LoadWithoutCastENSE_16StoreWithoutCastEEEviT_T0_T2_T3_T4_T5_) ;  /* 0xfffff87008007950 */ /* 0x000fea0003c3ffff */
.L_x_24953:
        /* <DEDUP_REMOVED lines=15> */
.L_x_50478:


//--------------------- .text._ZN2at6native29vectorized_elementwise_kernelILi2ENS0_13AUnaryFunctorIhhhZZZNS0_16fmod_kernel_cudaERNS_18TensorIteratorBaseEENKUlvE_clEvENKUlvE_clEvEUlhhE_EESt5arrayIPcLm2EEEEviT0_T1_ --------------------------
	.section	.text._ZN2at6native29vectorized_elementwise_kernelILi2ENS0_13AUnaryFunctorIhhhZZZNS0_16fmod_kernel_cudaERNS_18TensorIteratorBaseEENKUlvE_clEvENKUlvE_clEvEUlhhE_EESt5arrayIPcLm2EEEEviT0_T1_,"ax",@progbits
	.sectioninfo	@"SHI_REGISTERS=28"
	.align	128
        .global         _ZN2at6native29vectorized_elementwise_kernelILi2ENS0_13AUnaryFunctorIhhhZZZNS0_16fmod_kernel_cudaERNS_18TensorIteratorBaseEENKUlvE_clEvENKUlvE_clEvEUlhhE_EESt5arrayIPcLm2EEEEviT0_T1_
        .type           _ZN2at6native29vectorized_elementwise_kernelILi2ENS0_13AUnaryFunctorIhhhZZZNS0_16fmod_kernel_cudaERNS_18TensorIteratorBaseEENKUlvE_clEvENKUlvE_clEvEUlhhE_EESt5arrayIPcLm2EEEEviT0_T1_,@function
        .size           _ZN2at6native29vectorized_elementwise_kernelILi2ENS0_13AUnaryFunctorIhhhZZZNS0_16fmod_kernel_cudaERNS_18TensorIteratorBaseEENKUlvE_clEvENKUlvE_clEvEUlhhE_EESt5arrayIPcLm2EEEEviT0_T1_,(.L_x_50479 - _ZN2at6native29vectorized_elementwise_kernelILi2ENS0_13AUnaryFunctorIhhhZZZNS0_16fmod_kernel_cudaERNS_18TensorIteratorBaseEENKUlvE_clEvENKUlvE_clEvEUlhhE_EESt5arrayIPcLm2EEEEviT0_T1_)
        .other          _ZN2at6native29vectorized_elementwise_kernelILi2ENS0_13AUnaryFunctorIhhhZZZNS0_16fmod_kernel_cudaERNS_18TensorIteratorBaseEENKUlvE_clEvENKUlvE_clEvEUlhhE_EESt5arrayIPcLm2EEEEviT0_T1_,@"STO_CUDA_ENTRY STV_DEFAULT"
_ZN2at6native29vectorized_elementwise_kernelILi2ENS0_13AUnaryFunctorIhhhZZZNS0_16fmod_kernel_cudaERNS_18TensorIteratorBaseEENKUlvE_clEvENKUlvE_clEvEUlhhE_EESt5arrayIPcLm2EEEEviT0_T1_:
.text._ZN2at6native29vectorized_elementwise_kernelILi2ENS0_13AUnaryFunctorIhhhZZZNS0_16fmod_kernel_cudaERNS_18TensorIteratorBaseEENKUlvE_clEvENKUlvE_clEvEUlhhE_EESt5arrayIPcLm2EEEEviT0_T1_:
        /* <DEDUP_REMOVED lines=29> */
[----:B------:R-:W-:Y:S05]  /*01d0*/  CALL.REL.NOINC `($__internal_34_$__cuda_sm20_rem_u16) ;  /* 0x00000eb000007944 */ /* 0x000fea0003c00000 */
[----:B------:R-:W-:Y:S01]  /*01e0*/  IMAD.MOV.U32 R18, RZ, RZ, R7 ;  /* 0x000000ffff127224 */ /* 0x000fe200078e0007 */
[----:B------:R-:W-:Y:S01]  /*01f0*/  MOV R10, 0x230 ;  /* 0x00000230000a7802 */ /* 0x000fe20000000f00 */
[----:B------:R-:W-:Y:S02]  /*0200*/  IMAD.MOV.U32 R7, RZ, RZ, R0 ;  /* 0x000000ffff077224 */ /* 0x000fe400078e0000 */
[----:B------:R-:W-:Y:S02]  /*0210*/  IMAD.U32 R12, RZ, RZ, UR6 ;  /* 0x00000006ff0c7e24 */ /* 0x000fe4000f8e00ff */
[----:B------:R-:W-:Y:S05]  /*0220*/  CALL.REL.NOINC `($__internal_34_$__cuda_sm20_rem_u16) ;  /* 0x00000e6000007944 */ /* 0x000fea0003c00000 */
[----:B------:R-:W-:Y:S01]  /*0230*/  PRMT R11, R18, 0x7604, R7 ;  /* 0x00007604120b7816 */ /* 0x000fe20000000007 */
[----:B------:R-:W-:Y:S01]  /*0240*/  IMAD.MOV.U32 R7, RZ, RZ, R3 ;  /* 0x000000ffff077224 */ /* 0x000fe200078e0003 */
[----:B------:R-:W-:Y:S01]  /*0250*/  MOV R10, 0x290 ;  /* 0x00000290000a7802 */ /* 0x000fe20000000f00 */
[----:B------:R-:W-:-:S02]  /*0260*/  IMAD.U32 R12, RZ, RZ, UR6 ;  /* 0x00000006ff0c7e24 */ /* 0x000fc4000f8e00ff */
[----:B------:R0:W-:Y:S04]  /*0270*/  STG.E.U16 [R8.64], R11 ;  /* 0x0000000b08007986 */ /* 0x0001e8000c101504 */
[----:B0-----:R-:W-:Y:S05]  /*0280*/  CALL.REL.NOINC `($__internal_34_$__cuda_sm20_rem_u16) ;  /* 0x00000e0000007944 */ /* 0x001fea0003c00000 */
        /* <DEDUP_REMOVED lines=8> */
[----:B------:R-:W-:Y:S02]  /*0310*/  IMAD.U32 R12, RZ, RZ, UR6 ;  /* 0x00000006ff0c7e24 */ /* 0x000fe4000f8e00ff */
[----:B------:R0:W-:Y:S04]  /*0320*/  STG.E.U16 [R8.64+0x100], R3 ;  /* 0x0001000308007986 */ /* 0x0001e8000c101504 */
[----:B0-----:R-:W-:Y:S05]  /*0330*/  CALL.REL.NOINC `($__internal_34_$__cuda_sm20_rem_u16) ;  /* 0x00000d5000007944 */ /* 0x001fea0003c00000 */
[----:B------:R-:W-:Y:S01]  /*0340*/  IMAD.MOV.U32 R0, RZ, RZ, R7 ;  /* 0x000000ffff007224 */ /* 0x000fe200078e0007 */
[----:B------:R-:W-:Y:S01]  /*0350*/  MOV R10, 0x390 ;  /* 0x00000390000a7802 */ /* 0x000fe20000000f00 */
[----:B------:R-:W-:-:S02]  /*0360*/  IMAD.MOV.U32 R7, RZ, RZ, R4 ;  /* 0x000000ffff077224 */ /* 0x000fc400078e0004 */
        /* <DEDUP_REMOVED lines=10> */
[----:B------:R-:W-:Y:S02]  /*0410*/  IMAD.MOV.U32 R7, RZ, RZ, R6 ;  /* 0x000000ffff077224 */ /* 0x000fe400078e0006 */
[----:B------:R-:W-:Y:S02]  /*0420*/  IMAD.U32 R12, RZ, RZ, UR6 ;  /* 0x00000006ff0c7e24 */ /* 0x000fe4000f8e00ff */
[----:B------:R-:W-:Y:S05]  /*0430*/  CALL.REL.NOINC `($__internal_34_$__cuda_sm20_rem_u16) ;  /* 0x00000c5000007944 */ /* 0x000fea0003c00000 */
[----:B------:R-:W-:-:S05]  /*0440*/  PRMT R3, R0, 0x7604, R7 ;  /* 0x0000760400037816 */ /* 0x000fca0000000007 */
[----:B------:R-:W-:Y:S01]  /*0450*/  STG.E.U16 [R8.64+0x300], R3 ;  /* 0x0003000308007986 */ /* 0x000fe2000c101504 */
[----:B------:R-:W-:Y:S05]  /*0460*/  EXIT ;  /* 0x000000000000794d */ /* 0x000fea0003800000 */
.L_x_24954:
        /* <DEDUP_REMOVED lines=62> */
[----:B------:R-:W-:Y:S05]  /*0850*/  CALL.REL.NOINC `($__internal_34_$__cuda_sm20_rem_u16) ;  /* 0x0000083000007944 */ /* 0x000fea0003c00000 */
[----:B------:R-:W-:Y:S02]  /*0860*/  IMAD.MOV.U32 R6, RZ, RZ, R7 ;  /* 0x000000ffff067224 */ /* 0x000fe400078e0007 */
.L_x_24956:
[----:B------:R-:W-:Y:S05]  /*0870*/  BSYNC B0 ;  /* 0x0000000000007941 */ /* 0x000fea0003800000 */
.L_x_24955:
[----:B--2---:R-:W-:Y:S01]  /*0880*/  IADD3 R10, R0, 0x80, RZ ;  /* 0x00000080000a7810 */ /* 0x004fe20007ffe0ff */
[----:B------:R-:W-:Y:S03]  /*0890*/  BSSY B0, `(.L_x_24957) ;  /* 0x0000008000007945 */ /* 0x000fe60003800000 */
[----:B------:R-:W-:-:S13]  /*08a0*/  ISETP.GE.AND P1, PT, R10, R3, PT ;  /* 0x000000030a00720c */ /* 0x000fda0003f26270 */
[----:B------:R-:W-:Y:S05]  /*08b0*/  @P1 BRA `(.L_x_24958) ;  /* 0x0000005000001947 */ /* 0x000fea0003800000 */
[----:B-----5:R-:W-:Y:S01]  /*08c0*/  LOP3.LUT R7, R8, 0xff, RZ, 0xc0, !PT ;  /* 0x000000ff08077812 */ /* 0x020fe200078ec0ff */
[----:B------:R-:W-:Y:S01]  /*08d0*/  IMAD.U32 R12, RZ, RZ, UR6 ;  /* 0x00000006ff0c7e24 */ /* 0x000fe2000f8e00ff */
[----:B------:R-:W-:Y:S02]  /*08e0*/  MOV R10, 0x900 ;  /* 0x00000900000a7802 */ /* 0x000fe40000000f00 */
[----:B------:R-:W-:Y:S05]  /*08f0*/  CALL.REL.NOINC `($__internal_34_$__cuda_sm20_rem_u16) ;  /* 0x0000079000007944 */ /* 0x000fea0003c00000 */
[----:B------:R-:W-:Y:S02]  /*0900*/  IMAD.MOV.U32 R8, RZ, RZ, R7 ;  /* 0x000000ffff087224 */ /* 0x000fe400078e0007 */
.L_x_24958:
[----:B------:R-:W-:Y:S05]  /*0910*/  BSYNC B0 ;  /* 0x0000000000007941 */ /* 0x000fea0003800000 */
.L_x_24957:
[----:B------:R-:W-:Y:S01]  /*0920*/  IADD3 R10, R0, 0x100, RZ ;  /* 0x00000100000a7810 */ /* 0x000fe20007ffe0ff */
        /* <DEDUP_REMOVED lines=8> */
.L_x_24960:
[----:B------:R-:W-:Y:S05]  /*09b0*/  BSYNC B0 ;  /* 0x0000000000007941 */ /* 0x000fea0003800000 */
.L_x_24959:
        /* <DEDUP_REMOVED lines=9> */
.L_x_24962:
[----:B------:R-:W-:Y:S05]  /*0a50*/  BSYNC B0 ;  /* 0x0000000000007941 */ /* 0x000fea0003800000 */
.L_x_24961:
        /* <DEDUP_REMOVED lines=9> */
.L_x_24964:
[----:B------:R-:W-:Y:S05]  /*0af0*/  BSYNC B0 ;  /* 0x0000000000007941 */ /* 0x000fea0003800000 */
.L_x_24963:
        /* <DEDUP_REMOVED lines=9> */
.L_x_24966:
[----:B------:R-:W-:Y:S05]  /*0b90*/  BSYNC B0 ;  /* 0x0000000000007941 */ /* 0x000fea0003800000 */
.L_x_24965:
        /* <DEDUP_REMOVED lines=9> */
.L_x_24968:
[----:B------:R-:W-:Y:S05]  /*0c30*/  BSYNC B0 ;  /* 0x0000000000007941 */ /* 0x000fea0003800000 */
.L_x_24967:
        /* <DEDUP_REMOVED lines=8> */
.L_x_24970:
[----:B------:R-:W-:Y:S05]  /*0cc0*/  BSYNC B0 ;  /* 0x0000000000007941 */ /* 0x000fea0003800000 */
.L_x_24969:
        /* <DEDUP_REMOVED lines=22> */
.L_x_24973:
[----:B0-----:R-:W-:-:S13]  /*0e30*/  ISETP.GE.AND P0, PT, R0, R3, PT ;  /* 0x000000030000720c */ /* 0x001fda0003f06270 */
[----:B------:R-:W-:Y:S05]  /*0e40*/  @P0 BRA `(.L_x_24975) ;  /* 0x000000c000000947 */ /* 0x000fea0003800000 */
[----:B------:R-:W-:Y:S01]  /*0e50*/  IMAD.IADD R10, R5, 0x1, R0 ;  /* 0x00000001050a7824 */ /* 0x000fe200078e0200 */
[----:B------:R-:W-:-:S04]  /*0e60*/  IADD3 R0, R0, 0x80, RZ ;  /* 0x0000008000007810 */ /* 0x000fc80007ffe0ff */
[----:B------:R-:W-:-:S05]  /*0e70*/  IADD3 R10, P0, R10, c[0x0][0x168], RZ ;  /* 0x00005a000a0a7a10 */ /* 0x000fca0007f1e0ff */
[----:B------:R-:W-:-:S05]  /*0e80*/  IMAD.X R11, RZ, RZ, c[0x0][0x16c], P0 ;  /* 0x00005b00ff0b7624 */ /* 0x000fca00000e06ff */
[----:B------:R0:W-:Y:S03]  /*0e90*/  STG.E.U8 [R10.64], R18 ;  /* 0x000000120a007986 */ /* 0x0001e6000c101104 */
.L_x_24974:
[----:B------:R-:W-:-:S13]  /*0ea0*/  ISETP.GE.AND P0, PT, R0, R3, PT ;  /* 0x000000030000720c */ /* 0x000fda0003f06270 */
[----:B------:R-:W-:Y:S05]  /*0eb0*/  @P0 BRA `(.L_x_24976) ;  /* 0x000000d000000947 */ /* 0x000fea0003800000 */
[----:B0-----:R-:W-:Y:S01]  /*0ec0*/  IMAD.IADD R10, R5, 0x1, R0 ;  /* 0x00000001050a7824 */ /* 0x001fe200078e0200 */
[----:B------:R-:W-:-:S04]  /*0ed0*/  IADD3 R0, R0, 0x80, RZ ;  /* 0x0000008000007810 */ /* 0x000fc80007ffe0ff */
[----:B------:R-:W-:-:S05]  /*0ee0*/  IADD3 R10, P0, R10, c[0x0][0x168], RZ ;  /* 0x00005a000a0a7a10 */ /* 0x000fca0007f1e0ff */
[----:B------:R-:W-:-:S05]  /*0ef0*/  IMAD.X R11, RZ, RZ, c[0x0][0x16c], P0 ;  /* 0x00005b00ff0b7624 */ /* 0x000fca00000e06ff */
[----:B------:R0:W-:Y:S03]  /*0f00*/  STG.E.U8 [R10.64], R17 ;  /* 0x000000110a007986 */ /* 0x0001e6000c101104 */
.L_x_24975:
        /* <DEDUP_REMOVED lines=8> */
.L_x_24976:
[----:B------:R-:W-:Y:S05]  /*0f90*/  BSYNC B1 ;  /* 0x0000000000017941 */ /* 0x000fea0003800000 */
.L_x_24972:
[----:B------:R-:W-:-:S13]  /*0fa0*/  ISETP.GE.AND P0, PT, R0, R3, PT ;  /* 0x000000030000720c */ /* 0x000fda0003f06270 */
[----:B0-----:R-:W-:Y:S01]  /*0fb0*/  @!P0 IMAD.IADD R8, R5, 0x1, R0 ;  /* 0x0000000105088824 */ /* 0x001fe200078e0200 */
[----:B------:R-:W-:-:S04]  /*0fc0*/  @!P0 IADD3 R0, R0, 0x80, RZ ;  /* 0x0000008000008810 */ /* 0x000fc80007ffe0ff */
[----:B------:R-:W-:-:S05]  /*0fd0*/  @!P0 IADD3 R8, P1, R8, c[0x0][0x168], RZ ;  /* 0x00005a0008088a10 */ /* 0x000fca0007f3e0ff */
[----:B------:R-:W-:-:S05]  /*0fe0*/  @!P0 IMAD.X R9, RZ, RZ, c[0x0][0x16c], P1 ;  /* 0x00005b00ff098624 */ /* 0x000fca00008e06ff */
[----:B------:R0:W-:Y:S03]  /*0ff0*/  @!P0 STG.E.U8 [R8.64], R2 ;  /* 0x0000000208008986 */ /* 0x0001e6000c101104 */
.L_x_24977:
[----:B------:R-:W-:Y:S05]  /*1000*/  BSYNC B0 ;  /* 0x0000000000007941 */ /* 0x000fea0003800000 */
.L_x_24971:
        /* <DEDUP_REMOVED lines=8> */
        .weak           $__internal_34_$__cuda_sm20_rem_u16
        .type           $__internal_34_$__cuda_sm20_rem_u16,@function
        .size           $__internal_34_$__cuda_sm20_rem_u16,(.L_x_50479 - $__internal_34_$__cuda_sm20_rem_u16)
$__internal_34_$__cuda_sm20_rem_u16:
        /* <DEDUP_REMOVED lines=19> */
[----:B------:R-:W-:Y:S05]  /*11c0*/  RET.REL.NODEC R10 `(_ZN2at6native29vectorized_elementwise_kernelILi2ENS0_13AUnaryFunctorIhhhZZZNS0_16fmod_kernel_cudaERNS_18TensorIteratorBaseEENKUlvE_clEvENKUlvE_clEvEUlhhE_EESt5arrayIPcLm2EEEEviT0_T1_) ;  /* 0xffffee300a007950 */ /* 0x000fea0003c3ffff */
.L_x_24978:
        /* <DEDUP_REMOVED lines=11> */
.L_x_50479:


//--------------------- .text._ZN2at6native29vectorized_elementwise_kernelILi4ENS0_13AUnaryFunctorIhhhZZZNS0_16fmod_kernel_cudaERNS_18TensorIteratorBaseEENKUlvE_clEvENKUlvE_clEvEUlhhE_EESt5arrayIPcLm2EEEEviT0_T1_ --------------------------
	.section	.text._ZN2at6native29vectorized_elementwise_kernelILi4ENS0_13AUnaryFunctorIhhhZZZNS0_16fmod_kernel_cudaERNS_18TensorIteratorBaseEENKUlvE_clEvENKUlvE_clEvEUlhhE_EESt5arrayIPcLm2EEEEviT0_T1_,"ax",@progbits
	.sectioninfo	@"SHI_REGISTERS=28"
	.align	128
        .global         _ZN2at6native29vectorized_elementwise_kernelILi4ENS0_13AUnaryFunctorIhhhZZZNS0_16fmod_kernel_cudaERNS_18TensorIteratorBaseEENKUlvE_clEvENKUlvE_clEvEUlhhE_EESt5arrayIPcLm2EEEEviT0_T1_
        .type           _ZN2at6native29vectorized_elementwise_kernelILi4ENS0_13AUnaryFunctorIhhhZZZNS0_16fmod_kernel_cudaERNS_18TensorIteratorBaseEENKUlvE_clEvENKUlvE_clEvEUlhhE_EESt5arrayIPcLm2EEEEviT0_T1_,@function
        .size           _ZN2at6native29vectorized_elementwise_kernelILi4ENS0_13AUnaryFunctorIhhhZZZNS0_16fmod_kernel_cudaERNS_18TensorIteratorBaseEENKUlvE_clEvENKUlvE_clEvEUlhhE_EESt5arrayIPcLm2EEEEviT0_T1_,(.L_x_50480 - _ZN2at6native29vectorized_elementwise_kernelILi4ENS0_13AUnaryFunctorIhhhZZZNS0_16fmod_kernel_cudaERNS_18TensorIteratorBaseEENKUlvE_clEvENKUlvE_clEvEUlhhE_EESt5arrayIPcLm2EEEEviT0_T1_)
        .other          _ZN2at6native29vectorized_elementwise_kernelILi4ENS0_13AUnaryFunctorIhhhZZZNS0_16fmod_kernel_cudaERNS_18TensorIteratorBaseEENKUlvE_clEvENKUlvE_clEvEUlhhE_EESt5arrayIPcLm2EEEEviT0_T1_,@"STO_CUDA_ENTRY STV_DEFAULT"
_ZN2at6native29vectorized_elementwise_kernelILi4ENS0_13AUnaryFunctorIhhhZZZNS0_16fmod_kernel_cudaERNS_18TensorIteratorBaseEENKUlvE_clEvENKUlvE_clEvEUlhhE_EESt5arrayIPcLm2EEEEviT0_T1_:
.text._ZN2at6native29vectorized_elementwise_kernelILi4ENS0_13AUnaryFunctorIhhhZZZNS0_16fmod_kernel_cudaERNS_18TensorIteratorBaseEENKUlvE_clEvENKUlvE_clEvEUlhhE_EESt5arrayIPcLm2EEEEviT0_T1_:
        /* <DEDUP_REMOVED lines=14> */
[----:B------:R-:W-:Y:S01]  /*00e0*/  IADD3 R6, P0, R0, c[0x0][0x168], RZ ;  /* 0x00005a0000067a10 */ /* 0x000fe20007f1e0ff */
[----:B------:R-:W-:-:S04]  /*00f0*/  IMAD.U32 R4, RZ, RZ, UR6 ;  /* 0x00000006ff047e24 */ /* 0x000fc8000f8e00ff */
        /* <DEDUP_REMOVED lines=11> */
[----:B------:R-:W-:Y:S05]  /*01b0*/  CALL.REL.NOINC `($__internal_35_$__cuda_sm20_rem_u16) ;  /* 0x00000ed000007944 */ /* 0x000fea0003c00000 */
[----:B------:R-:W-:Y:S01]  /*01c0*/  IMAD.MOV.U32 R5, RZ, RZ, R15 ;  /* 0x000000ffff057224 */ /* 0x000fe200078e000f */
[----:B------:R-:W-:Y:S01]  /*01d0*/  MOV R2, 0x210 ;  /* 0x0000021000027802 */ /* 0x000fe20000000f00 */
[----:B------:R-:W-:Y:S02]  /*01e0*/  IMAD.MOV.U32 R3, RZ, RZ, R0 ;  /* 0x000000ffff037224 */ /* 0x000fe400078e0000 */
[----:B------:R-:W-:Y:S02]  /*01f0*/  IMAD.U32 R4, RZ, RZ, UR6 ;  /* 0x00000006ff047e24 */ /* 0x000fe4000f8e00ff */
[----:B------:R-:W-:Y:S05]  /*0200*/  CALL.REL.NOINC `($__internal_35_$__cuda_sm20_rem_u16) ;  /* 0x00000e8000007944 */ /* 0x000fea0003c00000 */
[----:B------:R-:W-:Y:S01]  /*0210*/  IMAD.MOV.U32 R0, RZ, RZ, R15 ;  /* 0x000000ffff007224 */ /* 0x000fe200078e000f */
[----:B------:R-:W-:Y:S01]  /*0220*/  MOV R2, 0x260 ;  /* 0x0000026000027802 */ /* 0x000fe20000000f00 */
[----:B------:R-:W-:-:S02]  /*0230*/  IMAD.MOV.U32 R3, RZ, RZ, R12 ;  /* 0x000000ffff037224 */ /* 0x000fc400078e000c */
[----:B------:R-:W-:Y:S02]  /*0240*/  IMAD.U32 R4, RZ, RZ, UR6 ;  /* 0x00000006ff047e24 */ /* 0x000fe4000f8e00ff */
[----:B------:R-:W-:Y:S05]  /*0250*/  CALL.REL.NOINC `($__internal_35_$__cuda_sm20_rem_u16) ;  /* 0x00000e3000007944 */ /* 0x000fea0003c00000 */
[----:B------:R-:W-:Y:S01]  /*0260*/  IMAD.MOV.U32 R12, RZ, RZ, R15 ;  /* 0x000000ffff0c7224 */ /* 0x000fe200078e000f */
[----:B------:R-:W-:Y:S01]  /*0270*/  MOV R2, 0x2b0 ;  /* 0x000002b000027802 */ /* 0x000fe20000000f00 */
[----:B------:R-:W-:Y:S02]  /*0280*/  IMAD.MOV.U32 R3, RZ, RZ, R13 ;  /* 0x000000ffff037224 */ /* 0x000fe400078e000d */
[----:B------:R-:W-:Y:S02]  /*0290*/  IMAD.U32 R4, RZ, RZ, UR6 ;  /* 0x00000006ff047e24 */ /* 0x000fe4000f8e00ff */
[----:B------:R-:W-:Y:S05]  /*02a0*/  CALL.REL.NOINC `($__internal_35_$__cuda_sm20_rem_u16) ;  /* 0x00000de000007944 */ /* 0x000fea0003c00000 */
[----:B------:R-:W-:Y:S01]  /*02b0*/  PRMT R3, R12, 0x7604, R15 ;  /* 0x000076040c037816 */ /* 0x000fe2000000000f */
[----:B------:R-:W-:Y:S01]  /*02c0*/  IMAD.U32 R4, RZ, RZ, UR6 ;  /* 0x00000006ff047e24 */ /* 0x000fe2000f8e00ff */
[----:B------:R-:W-:Y:S02]  /*02d0*/  MOV R2, 0x330 ;  /* 0x0000033000027802 */ /* 0x000fe40000000f00 */
[----:B------:R-:W-:Y:S01]  /*02e0*/  PRMT R0, R0, 0x7054, R3 ;  /* 0x0000705400007816 */ /* 0x000fe20000000003 */
[----:B------:R-:W-:-:S03]  /*02f0*/  IMAD.MOV.U32 R3, RZ, RZ, R8 ;  /* 0x000000ffff037224 */ /* 0x000fc600078e0008 */
[----:B------:R-:W-:-:S05]  /*0300*/  PRMT R5, R5, 0x654, R0 ;  /* 0x0000065405057816 */ /* 0x000fca0000000000 */
[----:B------:R0:W-:Y:S02]  /*0310*/  STG.E [R6.64], R5 ;  /* 0x0000000506007986 */ /* 0x0001e4000c101904 */
[----:B0-----:R-:W-:Y:S05]  /*0320*/  CALL.REL.NOINC `($__internal_35_$__cuda_sm20_rem_u16) ;  /* 0x00000d6000007944 */ /* 0x001fea0003c00000 */
[----:B------:R-:W-:Y:S01]  /*0330*/  IMAD.MOV.U32 R0, RZ, RZ, R15 ;  /* 0x000000ffff007224 */ /* 0x000fe200078e000f */
[----:B------:R-:W-:Y:S01]  /*0340*/  MOV R2, 0x380 ;  /* 0x0000038000027802 */ /* 0x000fe20000000f00 */
[----:B------:R-:W-:Y:S02]  /*0350*/  IMAD.MOV.U32 R3, RZ, RZ, R9 ;  /* 0x000000ffff037224 */ /* 0x000fe400078e0009 */
[----:B------:R-:W-:Y:S02]  /*0360*/  IMAD.U32 R4, RZ, RZ, UR6 ;  /* 0x00000006ff047e24 */ /* 0x000fe4000f8e00ff */
        /* <DEDUP_REMOVED lines=11> */
[----:B------:R-:W-:-:S04]  /*0420*/  PRMT R8, R8, 0x7604, R15 ;  /* 0x0000760408087816 */ /* 0x000fc8000000000f */
[----:B------:R-:W-:-:S04]  /*0430*/  PRMT R5, R5, 0x7054, R8 ;  /* 0x0000705405057816 */ /* 0x000fc80000000008 */
[----:B------:R-:W-:-:S05]  /*0440*/  PRMT R5, R0, 0x654, R5 ;  /* 0x0000065400057816 */ /* 0x000fca0000000005 */
[----:B------:R-:W-:Y:S01]  /*0450*/  STG.E [R6.64+0x200], R5 ;  /* 0x0002000506007986 */ /* 0x000fe2000c101904 */
[----:B------:R-:W-:Y:S05]  /*0460*/  EXIT ;  /* 0x000000000000794d */ /* 0x000fea0003800000 */
.L_x_24979:
        /* <DEDUP_REMOVED lines=62> */
[----:B------:R-:W-:Y:S05]  /*0850*/  CALL.REL.NOINC `($__internal_35_$__cuda_sm20_rem_u16) ;  /* 0x0000083000007944 */ /* 0x000fea0003c00000 */
[----:B------:R-:W-:Y:S02]  /*0860*/  IMAD.MOV.U32 R8, RZ, RZ, R15 ;  /* 0x000000ffff087224 */ /* 0x000fe400078e000f */
.L_x_24981:
[----:B------:R-:W-:Y:S05]  /*0870*/  BSYNC B0 ;  /* 0x0000000000007941 */ /* 0x000fea0003800000 */
.L_x_24980:
[----:B--2---:R-:W-:Y:S01]  /*0880*/  IADD3 R2, R6, 0x80, RZ ;  /* 0x0000008006027810 */ /* 0x004fe20007ffe0ff */
[----:B------:R-:W-:Y:S03]  /*0890*/  BSSY B0, `(.L_x_24982) ;  /* 0x0000008000007945 */ /* 0x000fe60003800000 */
[----:B------:R-:W-:-:S13]  /*08a0*/  ISETP.GE.AND P1, PT, R2, R5, PT ;  /* 0x000000050200720c */ /* 0x000fda0003f26270 */
[----:B------:R-:W-:Y:S05]  /*08b0*/  @P1 BRA `(.L_x_24983) ;  /* 0x0000005000001947 */ /* 0x000fea0003800000 */
[----:B-----5:R-:W-:Y:S01]  /*08c0*/  LOP3.LUT R3, R10, 0xff, RZ, 0xc0, !PT ;  /* 0x000000ff0a037812 */ /* 0x020fe200078ec0ff */
[----:B------:R-:W-:Y:S01]  /*08d0*/  IMAD.U32 R4, RZ, RZ, UR6 ;  /* 0x00000006ff047e24 */ /* 0x000fe2000f8e00ff */
[----:B------:R-:W-:Y:S02]  /*08e0*/  MOV R2, 0x900 ;  /* 0x0000090000027802 */ /* 0x000fe40000000f00 */
[----:B------:R-:W-:Y:S05]  /*08f0*/  CALL.REL.NOINC `($__internal_35_$__cuda_sm20_rem_u16) ;  /* 0x0000079000007944 */ /* 0x000fea0003c00000 */
[----:B------:R-:W-:Y:S02]  /*0900*/  IMAD.MOV.U32 R10, RZ, RZ, R15 ;  /* 0x000000ffff0a7224 */ /* 0x000fe400078e000f */
.L_x_24983:
[----:B------:R-:W-:Y:S05]  /*0910*/  BSYNC B0 ;  /* 0x0000000000007941 */ /* 0x000fea0003800000 */
.L_x_24982:
[----:B------:R-:W-:Y:S01]  /*0920*/  IADD3 R2, R6, 0x100, RZ ;  /* 0x0000010006027810 */ /* 0x000fe20007ffe0ff */
        /* <DEDUP_REMOVED lines=8> */
.L_x_24985:
[----:B------:R-:W-:Y:S05]  /*09b0*/  BSYNC B0 ;  /* 0x0000000000007941 */ /* 0x000fea0003800000 */
.L_x_24984:
        /* <DEDUP_REMOVED lines=9> */
.L_x_24987:
[----:B------:R-:W-:Y:S05]  /*0a50*/  BSYNC B0 ;  /* 0x0000000000007941 */ /* 0x000fea0003800000 */
.L_x_24986:
        /* <DEDUP_REMOVED lines=9> */
.L_x_24989:
[----:B------:R-:W-:Y:S05]  /*0af0*/  BSYNC B0 ;  /* 0x0000000000007941 */ /* 0x000fea0003800000 */
.L_x_24988:
        /* <DEDUP_REMOVED lines=9> */
.L_x_24991:
[----:B------:R-:W-:Y:S05]  /*0b90*/  BSYNC B0 ;  /* 0x0000000000007941 */ /* 0x000fea0003800000 */
.L_x_24990:
        /* <DEDUP_REMOVED lines=9> */
.L_x_24993:
[----:B------:R-:W-:Y:S05]  /*0c30*/  BSYNC B0 ;  /* 0x0000000000007941 */ /* 0x000fea0003800000 */
.L_x_24992:
        /* <DEDUP_REMOVED lines=8> */
.L_x_24995:
[----:B------:R-:W-:Y:S05]  /*0cc0*/  BSYNC B0 ;  /* 0x0000000000007941 */ /* 0x000fea0003800000 */
.L_x_24994:
        /* <DEDUP_REMOVED lines=22> */
.L_x_24998:
[----:B0-----:R-:W-:-:S13]  /*0e30*/  ISETP.GE.AND P0, PT, R6, R5, PT ;  /* 0x000000050600720c */ /* 0x001fda0003f06270 */
[----:B------:R-:W-:Y:S05]  /*0e40*/  @P0 BRA `(.L_x_25000) ;  /* 0x000000c000000947 */ /* 0x000fea0003800000 */
[----:B------:R-:W-:Y:S01]  /*0e50*/  IMAD.IADD R2, R0, 0x1, R6 ;  /* 0x0000000100027824 */ /* 0x000fe200078e0206 */
[----:B------:R-:W-:-:S04]  /*0e60*/  IADD3 R6, R6, 0x80, RZ ;  /* 0x0000008006067810 */ /* 0x000fc80007ffe0ff */
[----:B------:R-:W-:-:S05]  /*0e70*/  IADD3 R2, P0, R2, c[0x0][0x168], RZ ;  /* 0x00005a0002027a10 */ /* 0x000fca0007f1e0ff */
[----:B------:R-:W-:-:S05]  /*0e80*/  IMAD.X R3, RZ, RZ, c[0x0][0x16c], P0 ;  /* 0x00005b00ff037624 */ /* 0x000fca00000e06ff */
[----:B------:R0:W-:Y:S03]  /*0e90*/  STG.E.U8 [R2.64], R14 ;  /* 0x0000000e02007986 */ /* 0x0001e6000c101104 */
.L_x_24999:
[----:B------:R-:W-:-:S13]  /*0ea0*/  ISETP.GE.AND P0, PT, R6, R5, PT ;  /* 0x000000050600720c */ /* 0x000fda0003f06270 */
[----:B------:R-:W-:Y:S05]  /*0eb0*/  @P0 BRA `(.L_x_25001) ;  /* 0x000000d000000947 */ /* 0x000fea0003800000 */
[----:B0-----:R-:W-:Y:S01]  /*0ec0*/  IMAD.IADD R2, R0, 0x1, R6 ;  /* 0x0000000100027824 */ /* 0x001fe200078e0206 */
[----:B------:R-:W-:-:S04]  /*0ed0*/  IADD3 R6, R6, 0x80, RZ ;  /* 0x0000008006067810 */ /* 0x000fc80007ffe0ff */
[----:B------:R-:W-:-:S05]  /*0ee0*/  IADD3 R2, P0, R2, c[0x0][0x168], RZ ;  /* 0x00005a0002027a10 */ /* 0x000fca0007f1e0ff */
[----:B------:R-:W-:-:S05]  /*0ef0*/  IMAD.X R3, RZ, RZ, c[0x0][0x16c], P0 ;  /* 0x00005b00ff037624 */ /* 0x000fca00000e06ff */
[----:B------:R0:W-:Y:S03]  /*0f00*/  STG.E.U8 [R2.64], R13 ;  /* 0x0000000d02007986 */ /* 0x0001e6000c101104 */
.L_x_25000:
        /* <DEDUP_REMOVED lines=8> */
.L_x_25001:
[----:B------:R-:W-:Y:S05]  /*0f90*/  BSYNC B1 ;  /* 0x0000000000017941 */ /* 0x000fea0003800000 */
.L_x_24997:
[----:B------:R-:W-:-:S13]  /*0fa0*/  ISETP.GE.AND P0, PT, R6, R5, PT ;  /* 0x000000050600720c */ /* 0x000fda0003f06270 */
[----:B0-----:R-:W-:Y:S01]  /*0fb0*/  @!P0 IMAD.IADD R2, R0, 0x1, R6 ;  /* 0x0000000100028824 */ /* 0x001fe200078e0206 */
[----:B------:R-:W-:-:S04]  /*0fc0*/  @!P0 IADD3 R6, R6, 0x80, RZ ;  /* 0x0000008006068810 */ /* 0x000fc80007ffe0ff */
[----:B------:R-:W-:-:S05]  /*0fd0*/  @!P0 IADD3 R2, P1, R2, c[0x0][0x168], RZ ;  /* 0x00005a0002028a10 */ /* 0x000fca0007f3e0ff */
[----:B------:R-:W-:-:S05]  /*0fe0*/  @!P0 IMAD.X R3, RZ, RZ, c[0x0][0x16c], P1 ;  /* 0x00005b00ff038624 */ /* 0x000fca00008e06ff */
[----:B------:R0:W-:Y:S03]  /*0ff0*/  @!P0 STG.E.U8 [R2.64], R9 ;  /* 0x0000000902008986 */ /* 0x0001e6000c101104 */
.L_x_25002:
[----:B------:R-:W-:Y:S05]  /*1000*/  BSYNC B0 ;  /* 0x0000000000007941 */ /* 0x000fea0003800000 */
.L_x_24996:
        /* <DEDUP_REMOVED lines=8> */
        .weak           $__internal_35_$__cuda_sm20_rem_u16
        .type           $__internal_35_$__cuda_sm20_rem_u16,@function
        .size           $__internal_35_$__cuda_sm20_rem_u16,(.L_x_50480 - $__internal_35_$__cuda_sm20_rem_u16)
$__internal_35_$__cuda_sm20_rem_u16:
        /* <DEDUP_REMOVED lines=19> */
[----:B------:R-:W-:Y:S05]  /*11c0*/  RET.REL.NODEC R2 `(_ZN2at6native29vectorized_elementwise_kernelILi4ENS0_13AUnaryFunctorIhhhZZZNS0_16fmod_kernel_cudaERNS_18TensorIteratorBaseEENKUlvE_clEvENKUlvE_clEvEUlhhE_EESt5arrayIPcLm2EEEEviT0_T1_) ;  /* 0xffffee3002007950 */ /* 0x000fea0003c3ffff */
.L_x_25003:
        /* <DEDUP_REMOVED lines=11> */
.L_x_50480:


//--------------------- .text._ZN2at6native29vectorized_elementwise_kernelILi8ENS0_13AUnaryFunctorIhhhZZZNS0_16fmod_kernel_cudaERNS_18TensorIteratorBaseEENKUlvE_clEvENKUlvE_clEvEUlhhE_EESt5arrayIPcLm2EEEEviT0_T1_ --------------------------
	.section	.text._ZN2at6native29vectorized_elementwise_kernelILi8ENS0_13AUnaryFunctorIhhhZZZNS0_16fmod_kernel_cudaERNS_18TensorIteratorBaseEENKUlvE_clEvENKUlvE_clEvEUlhhE_EESt5arrayIPcLm2EEEEviT0_T1_,"ax",@progbits
	.sectioninfo	@"SHI_REGISTERS=4"
	.align	128
        .global         _ZN2at6native29vectorized_elementwise_kernelILi8ENS0_13AUnaryFunctorIhhhZZZNS0_16fmod_kernel_cudaERNS_18TensorIteratorBaseEENKUlvE_clEvENKUlvE_clEvEUlhhE_EESt5arrayIPcLm2EEEEviT0_T1_
        .type           _ZN2at6native29vectorized_elementwise_kernelILi8ENS0_13AUnaryFunctorIhhhZZZNS0_16fmod_kernel_cudaERNS_18TensorIteratorBaseEENKUlvE_clEvENKUlvE_clEvEUlhhE_EESt5arrayIPcLm2EEEEviT0_T1_,@function
        .size           _ZN2at6native29vectorized_elementwise_kernelILi8ENS0_13AUnaryFunctorIhhhZZZNS0_16fmod_kernel_cudaERNS_18TensorIteratorBaseEENKUlvE_clEvENKUlvE_clEvEUlhhE_EESt5arrayIPcLm2EEEEviT0_T1_,(.L_x_50705 - _ZN2at6native29vectorized_elementwise_kernelILi8ENS0_13AUnaryFunctorIhhhZZZNS0_16fmod_kernel_cudaERNS_18TensorIteratorBaseEENKUlvE_clEvENKUlvE_clEvEUlhhE_EESt5arrayIPcLm2EEEEviT0_T1_)
        .other          _ZN2at6native29vectorized_elementwise_kernelILi8ENS0_13AUnaryFunctorIhhhZZZNS0_16fmod_kernel_cudaERNS_18TensorIteratorBaseEENKUlvE_clEvENKUlvE_clEvEUlhhE_EESt5arrayIPcLm2EEEEviT0_T1_,@"STO_CUDA_ENTRY STV_DEFAULT"
_ZN2at6native29vectorized_elementwise_kernelILi8ENS0_13AUnaryFunctorIhhhZZZNS0_16fmod_kernel_cudaERNS_18TensorIteratorBaseEENKUlvE_clEvENKUlvE_clEvEUlhhE_EESt5arrayIPcLm2EEEEviT0_T1_:
.text._ZN2at6native29vectorized_elementwise_kernelILi8ENS0_13AUnaryFunctorIhhhZZZNS0_16fmod_kernel_cudaERNS_18TensorIteratorBaseEENKUlvE_clEvENKUlvE_clEvEUlhhE_EESt5arrayIPcLm2EEEEviT0_T1_:
[----:B------:R-:W-:Y:S02]  /*0000*/  MOV R1, c[0x0][0x28] ;  /* 0x00000a0000017a02 */ /* 0x000fe40000000f00 */
[----:B------:R-:W-:Y:S05]  /*0010*/  EXIT ;  /* 0x000000000000794d */ /* 0x000fea0003800000 */
.L_x_25004:
        /* <DEDUP_REMOVED lines=14> */
.L_x_50705:


//--------------------- .text._ZN2at6native18elementwise_kernelILi128ELi4EZNS0_15gpu_kernel_implINS0_13BinaryFunctorIN3c108BFloat16ES5_S5_ZZZNS0_21remainder_kernel_cudaERNS_18TensorIteratorBaseEENKUlvE0_clEvENKUlvE2_clEvEUlS5_S5_E_EEEEvS7_RKT_EUliE_EEviT1_ --------------------------
	.section	.text._ZN2at6native18elementwise_kernelILi128ELi4EZNS0_15gpu_kernel_implINS0_13BinaryFunctorIN3c108BFloat16ES5_S5_ZZZNS0_21remainder_kernel_cudaERNS_18TensorIteratorBaseEENKUlvE0_clEvENKUlvE2_clEvEUlS5_S5_E_EEEEvS7_RKT_EUliE_EEviT1_,"ax",@progbits
	.sectioninfo	@"SHI_REGISTERS=26"
	.align	128
        .global         _ZN2at6native18elementwise_kernelILi128ELi4EZNS0_15gpu_kernel_implINS0_13BinaryFunctorIN3c108BFloat16ES5_S5_ZZZNS0_21remainder_kernel_cudaERNS_18TensorIteratorBaseEENKUlvE0_clEvENKUlvE2_clEvEUlS5_S5_E_EEEEvS7_RKT_EUliE_EEviT1_
        .type           _ZN2at6native18elementwise_kernelILi128ELi4EZNS0_15gpu_kernel_implINS0_13BinaryFunctorIN3c108BFloat16ES5_S5_ZZZNS0_21remainder_kernel_cudaERNS_18TensorIteratorBaseEENKUlvE0_clEvENKUlvE2_clEvEUlS5_S5_E_EEEEvS7_RKT_EUliE_EEviT1_,@function
        .size           _ZN2at6native18elementwise_kernelILi128ELi4EZNS0_15gpu_kernel_implINS0_13BinaryFunctorIN3c108BFloat16ES5_S5_ZZZNS0_21remainder_kernel_cudaERNS_18TensorIteratorBaseEENKUlvE0_clEvENKUlvE2_clEvEUlS5_S5_E_EEEEvS7_RKT_EUliE_EEviT1_,(.L_x_50706 - _ZN2at6native18elementwise_kernelILi128ELi4EZNS0_15gpu_kernel_implINS0_13BinaryFunctorIN3c108BFloat16ES5_S5_ZZZNS0_21remainder_kernel_cudaERNS_18TensorIteratorBaseEENKUlvE0_clEvENKUlvE2_clEvEUlS5_S5_E_EEEEvS7_RKT_EUliE_EEviT1_)
        .other          _ZN2at6native18elementwise_kernelILi128ELi4EZNS0_15gpu_kernel_implINS0_13BinaryFunctorIN3c108BFloat16ES5_S5_ZZZNS0_21remainder_kernel_cudaERNS_18TensorIteratorBaseEENKUlvE0_clEvENKUlvE2_clEvEUlS5_S5_E_EEEEvS7_RKT_EUliE_EEviT1_,@"STO_CUDA_ENTRY STV_DEFAULT"
_ZN2at6native18elementwise_kernelILi128ELi4EZNS0_15gpu_kernel_implINS0_13BinaryFunctorIN3c108BFloat16ES5_S5_ZZZNS0_21remainder_kernel_cudaERNS_18TensorIteratorBaseEENKUlvE0_clEvENKUlvE2_clEvEUlS5_S5_E_EEEEvS7_RKT_EUliE_EEviT1_:
.text._ZN2at6native18elementwise_kernelILi128ELi4EZNS0_15gpu_kernel_implINS0_13BinaryFunctorIN3c108BFloat16ES5_S5_ZZZNS0_21remainder_kernel_cudaERNS_18TensorIteratorBaseEENKUlvE0_clEvENKUlvE2_clEvEUlS5_S5_E_EEEEvS7_RKT_EUliE_EEviT1_:
        /* <DEDUP_REMOVED lines=262> */
.L_x_25007:
        /* <DEDUP_REMOVED lines=21> */
.L_x_25011:
[----:B------:R-:W2:Y:S02]  /*11b0*/  LDG.E.U8 R2, [R2.64] ;  /* 0x0000002402027981 */ /* 0x000ea4000c1e1100 */
[----:B--2---:R-:W0:Y:S02]  /*11c0*/  I2F.U16 R0, R2 ;  /* 0x0000000200007306 */ /* 0x004e240000101000 */
[----:B0-----:R-:W-:-:S04]  /*11d0*/  F2FP.BF16.PACK_AB R0, RZ, R0 ;  /* 0x00000000ff00723e */ /* 0x001fc800000010ff */
[----:B------:R-:W-:Y:S01]  /*11e0*/  PRMT R22, R0, 0x7610, R22 ;  /* 0x0000761000167816 */ /* 0x000fe20000000016 */
[----:B------:R-:W-:Y:S05]  /*11f0*/  BRA `(.L_x_25013) ;  /* 0x00000f0000007947 */ /* 0x000fea0003800000 */
.L_x_25010:
        /* <DEDUP_REMOVED lines=11> */
.L_x_25015:
[----:B------:R-:W2:Y:S02]  /*12b0*/  LDG.E R2, [R2.64] ;  /* 0x0000002402027981 */ /* 0x000ea4000c1e1900 */
[----:B--2---:R-:W0:Y:S02]  /*12c0*/  I2F R0, R2 ;  /* 0x0000000200007306 */ /* 0x004e240000201400 */
[----:B0-----:R-:W-:-:S04]  /*12d0*/  F2FP.BF16.PACK_AB R0, RZ, R0 ;  /* 0x00000000ff00723e */ /* 0x001fc800000010ff */
[----:B------:R-:W-:Y:S01]  /*12e0*/  PRMT R22, R0, 0x7610, R22 ;  /* 0x0000761000167816 */ /* 0x000fe20000000016 */
[----:B------:R-:W-:Y:S05]  /*12f0*/  BRA `(.L_x_25013) ;  /* 0x00000e0000007947 */ /* 0x000fea0003800000 */
.L_x_25014:
[----:B------:R-:W2:Y:S02]  /*1300*/  LDG.E.U16 R2, [R2.64] ;  /* 0x0000002402027981 */ /* 0x000ea4000c1e1500 */
[----:B--2---:R-:W0:Y:S02]  /*1310*/  I2F.S16 R0, R2 ;  /* 0x0000000200007306 */ /* 0x004e240000101400 */
[----:B0-----:R-:W-:-:S04]  /*1320*/  F2FP.BF16.PACK_AB R0, RZ, R0 ;  /* 0x00000000ff00723e */ /* 0x001fc800000010ff */
[----:B------:R-:W-:Y:S01]  /*1330*/  PRMT R22, R0, 0x7610, R22 ;  /* 0x0000761000167816 */ /* 0x000fe20000000016 */
[----:B------:R-:W-:Y:S05]  /*1340*/  BRA `(.L_x_25013) ;  /* 0x00000db000007947 */ /* 0x000fea0003800000 */
.L_x_25009:
        /* <DEDUP_REMOVED lines=9> */
.L_x_25017:
[----:B------:R-:W2:Y:S02]  /*13e0*/  LDG.E.U16 R0, [R2.64] ;  /* 0x0000002402007981 */ /* 0x000ea4000c1e1500 */
[----:B--2---:R-:W-:-:S05]  /*13f0*/  HADD2.F32 R0, -RZ, R0.H0_H0 ;  /* 0x20000000ff007230 */ /* 0x004fca0000004100 */
[----:B------:R-:W-:-:S04]  /*1400*/  F2FP.BF16.PACK_AB R0, RZ, R0 ;  /* 0x00000000ff00723e */ /* 0x000fc800000010ff */
[----:B------:R-:W-:Y:S01]  /*1410*/  PRMT R22, R0, 0x7610, R22 ;  /* 0x0000761000167816 */ /* 0x000fe20000000016 */
[----:B------:R-:W-:Y:S05]  /*1420*/  BRA `(.L_x_25013) ;  /* 0x00000cd000007947 */ /* 0x000fea0003800000 */
.L_x_25016:
        /* <DEDUP_REMOVED lines=9> */
.L_x_25019:
[----:B------:R-:W2:Y:S02]  /*14c0*/  LDG.E.U16 R2, [R2.64] ;  /* 0x0000002402027981 */ /* 0x000ea4000c1e1500 */
[----:B--2---:R-:W-:-:S05]  /*14d0*/  HADD2.F32 R0, -RZ, R2.H0_H0 ;  /* 0x20000002ff007230 */ /* 0x004fca0000004100 */
[----:B------:R-:W-:-:S04]  /*14e0*/  F2FP.BF16.PACK_AB R0, RZ, R0 ;  /* 0x00000000ff00723e */ /* 0x000fc800000010ff */
[----:B------:R-:W-:Y:S01]  /*14f0*/  PRMT R22, R0, 0x7610, R22 ;  /* 0x0000761000167816 */ /* 0x000fe20000000016 */
[----:B------:R-:W-:Y:S05]  /*1500*/  BRA `(.L_x_25013) ;  /* 0x00000bf000007947 */ /* 0x000fea0003800000 */
.L_x_25018:
[----:B------:R-:W2:Y:S02]  /*1510*/  LDG.E.64 R2, [R2.64] ;  /* 0x0000002402027981 */ /* 0x000ea4000c1e1b00 */
[----:B--2---:R-:W0:Y:S01]  /*1520*/  F2F.F32.F64 R0, R2 ;  /* 0x0000000200007310 */ /* 0x004e220000301000 */
[----:B------:R-:W0:-:S14]  /*1530*/  DSETP.GEU.AND P0, PT, |R2|, c[0x2][0x0], PT ;  /* 0x008000000200762a */ /* 0x000e1c0003f0e200 */
[----:B0-----:R-:W-:-:S05]  /*1540*/  @!P0 FMUL R0, R0, 1.175494350822287508e-38 ;  /* 0x0080000000008820 */ /* 0x001fca0000400000 */
[----:B------:R-:W-:-:S04]  /*1550*/  F2FP.BF16.PACK_AB R0, RZ, R0 ;  /* 0x00000000ff00723e */ /* 0x000fc800000010ff */
[----:B------:R-:W-:Y:S01]  /*1560*/  PRMT R22, R0, 0x7610, R22 ;  /* 0x0000761000167816 */ /* 0x000fe20000000016 */
[----:B------:R-:W-:Y:S05]  /*1570*/  BRA `(.L_x_25013) ;  /* 0x00000b8000007947 */ /* 0x000fea0003800000 */
.L_x_25008:
        /* <DEDUP_REMOVED lines=14> */
.L_x_25022:
[----:B------:R-:W2:Y:S02]  /*1660*/  LDG.E.64 R2, [R2.64] ;  /* 0x0000002402027981 */ /* 0x000ea4000c1e1b00 */
[----:B--2---:R-:W0:Y:S01]  /*1670*/  F2F.F32.F64 R0, R2 ;  /* 0x0000000200007310 */ /* 0x004e220000301000 */
[----:B------:R-:W0:-:S14]  /*1680*/  DSETP.GEU.AND P0, PT, |R2|, c[0x2][0x0], PT ;  /* 0x008000000200762a */ /* 0x000e1c0003f0e200 */
[----:B0-----:R-:W-:-:S05]  /*1690*/  @!P0 FMUL R0, R0, 1.175494350822287508e-38 ;  /* 0x0080000000008820 */ /* 0x001fca0000400000 */
[----:B------:R-:W-:-:S04]  /*16a0*/  F2FP.BF16.PACK_AB R0, RZ, R0 ;  /* 0x00000000ff00723e */ /* 0x000fc800000010ff */
[----:B------:R-:W-:Y:S01]  /*16b0*/  PRMT R22, R0, 0x7610, R22 ;  /* 0x0000761000167816 */ /* 0x000fe20000000016 */
[----:B------:R-:W-:Y:S05]  /*16c0*/  BRA `(.L_x_25013) ;  /* 0x00000a3000007947 */ /* 0x000fea0003800000 */
.L_x_25021:
        /* <DEDUP_REMOVED lines=28> */
.L_x_25024:
        /* <DEDUP_REMOVED lines=15> */
.L_x_25023:
[----:B------:R0:W5:Y:S01]  /*1980*/  LDG.E.U16 R22, [R2.64] ;  /* 0x0000002402167981 */ /* 0x000162000c1e1500 */
[----:B------:R-:W-:Y:S05]  /*1990*/  BRA `(.L_x_25013) ;  /* 0x0000076000007947 */ /* 0x000fea0003800000 */
.L_x_25020:
        /* <DEDUP_REMOVED lines=12> */
.L_x_25027:
        /* <DEDUP_REMOVED lines=21> */
.L_x_25031:
[----:B------:R-:W-:Y:S05]  /*1bb0*/  BSYNC B1 ;  /* 0x0000000000017941 */ /* 0x000fea0003800000 */
.L_x_25030:
[----:B------:R-:W-:Y:S01]  /*1bc0*/  LEA R3, R0, 0x3b800000, 0x17 ;  /* 0x3b80000000037811 */ /* 0x000fe200078eb8ff */
[----:B------:R-:W-:-:S05]  /*1bd0*/  IMAD.SHL.U32 R0, R2, 0x100000, RZ ;  /* 0x0010000002007824 */ /* 0x000fca00078e00ff */
[----:B------:R-:W-:Y:S02]  /*1be0*/  LOP3.LUT R0, R3, R0, R4, 0xfe, !PT ;  /* 0x0000000003007212 */ /* 0x000fe400078efe04 */
.L_x_25029:
[----:B------:R-:W-:Y:S05]  /*1bf0*/  BSYNC B0 ;  /* 0x0000000000007941 */ /* 0x000fea0003800000 */
.L_x_25028:
[----:B------:R-:W-:-:S04]  /*1c00*/  F2FP.BF16.PACK_AB R0, RZ, R0 ;  /* 0x00000000ff00723e */ /* 0x000fc800000010ff */
[----:B------:R-:W-:Y:S01]  /*1c10*/  PRMT R22, R0, 0x7610, R22 ;  /* 0x0000761000167816 */ /* 0x000fe20000000016 */
[----:B------:R-:W-:Y:S05]  /*1c20*/  BRA `(.L_x_25013) ;  /* 0x000004d000007947 */ /* 0x000fea0003800000 */
.L_x_25026:
        /* <DEDUP_REMOVED lines=21> */
.L_x_25035:
[----:B------:R-:W-:Y:S05]  /*1d80*/  BSYNC B1 ;  /* 0x0000000000017941 */ /* 0x000fea0003800000 */
.L_x_25034:
[----:B------:R-:W-:Y:S01]  /*1d90*/  LEA R3, R0, 0x37800000, 0x17 ;  /* 0x3780000000037811 */ /* 0x000fe200078eb8ff */
[----:B------:R-:W-:-:S05]  /*1da0*/  IMAD.SHL.U32 R0, R2, 0x200000, RZ ;  /* 0x0020000002007824 */ /* 0x000fca00078e00ff */
[----:B------:R-:W-:Y:S02]  /*1db0*/  LOP3.LUT R0, R3, R0, R4, 0xfe, !PT ;  /* 0x0000000003007212 */ /* 0x000fe400078efe04 */
.L_x_25033:
[----:B------:R-:W-:Y:S05]  /*1dc0*/  BSYNC B0 ;  /* 0x0000000000007941 */ /* 0x000fea0003800000 */
.L_x_25032:
[----:B------:R-:W-:-:S04]  /*1dd0*/  F2FP.BF16.PACK_AB R0, RZ, R0 ;  /* 0x00000000ff00723e */ /* 0x000fc800000010ff */
[----:B------:R-:W-:Y:S01]  /*1de0*/  PRMT R22, R0, 0x7610, R22 ;  /* 0x0000761000167816 */ /* 0x000fe20000000016 */
[----:B------:R-:W-:Y:S05]  /*1df0*/  BRA `(.L_x_25013) ;  /* 0x0000030000007947 */ /* 0x000fea0003800000 */
.L_x_25025:
        /* <DEDUP_REMOVED lines=14> */
.L_x_25039:
[----:B------:R-:W-:Y:S05]  /*1ee0*/  BSYNC B0 ;  /* 0x0000000000007941 */ /* 0x000fea0003800000 */
.L_x_25038:
[----:B------:R-:W-:-:S04]  /*1ef0*/  F2FP.BF16.PACK_AB R0, RZ, R0 ;  /* 0x00000000ff00723e */ /* 0x000fc800000010ff */
[----:B------:R-:W-:Y:S01]  /*1f00*/  PRMT R22, R0, 0x7610, R22 ;  /* 0x0000761000167816 */ /* 0x000fe20000000016 */
[----:B------:R-:W-:Y:S05]  /*1f10*/  BRA `(.L_x_25013) ;  /* 0x000001e000007947 */ /* 0x000fea0003800000 */
.L_x_25012:
        /* <DEDUP_REMOVED lines=21> */
.L_x_25037:
[----:B------:R-:W2:Y:S02]  /*2070*/  LDG.E.64 R2, [R2.64] ;  /* 0x0000002402027981 */ /* 0x000ea4000c1e1b00 */
[----:B--2---:R-:W0:Y:S02]  /*2080*/  I2F.U64 R0, R2 ;  /* 0x0000000200007312 */ /* 0x004e240000301000 */
[----:B0-----:R-:W-:-:S04]  /*2090*/  F2FP.BF16.PACK_AB R0, RZ, R0 ;  /* 0x00000000ff00723e */ /* 0x001fc800000010ff */
[----:B------:R-:W-:Y:S01]  /*20a0*/  PRMT R22, R0, 0x7610, R22 ;  /* 0x0000761000167816 */ /* 0x000fe20000000016 */
[----:B------:R-:W-:Y:S05]  /*20b0*/  BRA `(.L_x_25013) ;  /* 0x0000004000007947 */ /* 0x000fea0003800000 */
.L_x_25036:
[----:B------:R-:W2:Y:S02]  /*20c0*/  LDG.E R2, [R2.64] ;  /* 0x0000002402027981 */ /* 0x000ea4000c1e1900 */
[----:B--2---:R-:W0:Y:S02]  /*20d0*/  I2F.U32 R0, R2 ;  /* 0x0000000200007306 */ /* 0x004e240000201000 */
[----:B0-----:R-:W-:-:S04]  /*20e0*/  F2FP.BF16.PACK_AB R0, RZ, R0 ;  /* 0x00000000ff00723e */ /* 0x001fc800000010ff */
[----:B------:R-:W-:Y:S02]  /*20f0*/  PRMT R22, R0, 0x7610, R22 ;  /* 0x0000761000167816 */ /* 0x000fe40000000016 */
.L_x_25013:
        /* <DEDUP_REMOVED lines=18> */
.L_x_25043:
[----:B------:R-:W2:Y:S02]  /*2220*/  LDG.E.U8 R2, [R2.64] ;  /* 0x0000002402027981 */ /* 0x000ea4000c1e1100 */
[----:B--2---:R-:W0:Y:S02]  /*2230*/  I2F.U16 R0, R2 ;  /* 0x0000000200007306 */ /* 0x004e240000101000 */
[----:B0-----:R-:W-:Y:S01]  /*2240*/  F2FP.BF16.PACK_AB R0, RZ, R0 ;  /* 0x00000000ff00723e */ /* 0x001fe200000010ff */
[----:B------:R-:W-:Y:S05]  /*2250*/  BRA `(.L_x_25045) ;  /* 0x00000e3000007947 */ /* 0x000fea0003800000 */
.L_x_25042:
        /* <DEDUP_REMOVED lines=10> */
.L_x_25047:
[----:B------:R-:W2:Y:S02]  /*2300*/  LDG.E R2, [R2.64] ;  /* 0x0000002402027981 */ /* 0x000ea4000c1e1900 */
[----:B--2---:R-:W0:Y:S02]  /*2310*/  I2F R0, R2 ;  /* 0x0000000200007306 */ /* 0x004e240000201400 */
[----:B0-----:R-:W-:Y:S01]  /*2320*/  F2FP.BF16.PACK_AB R0, RZ, R0 ;  /* 0x00000000ff00723e */ /* 0x001fe200000010ff */
[----:B------:R-:W-:Y:S05]  /*2330*/  BRA `(.L_x_25045) ;  /* 0x00000d5000007947 */ /* 0x000fea0003800000 */
.L_x_25046:
[----:B------:R-:W2:Y:S02]  /*2340*/  LDG.E.U16 R2, [R2.64] ;  /* 0x0000002402027981 */ /* 0x000ea4000c1e1500 */
[----:B--2---:R-:W0:Y:S02]  /*2350*/  I2F.S16 R0, R2 ;  /* 0x0000000200007306 */ /* 0x004e240000101400 */
[----:B0-----:R-:W-:Y:S01]  /*2360*/  F2FP.BF16.PACK_AB R0, RZ, R0 ;  /* 0x00000000ff00723e */ /* 0x001fe200000010ff */
[----:B------:R-:W-:Y:S05]  /*2370*/  BRA `(.L_x_25045) ;  /* 0x00000d1000007947 */ /* 0x000fea0003800000 */
.L_x_25041:
        /* <DEDUP_REMOVED lines=9> */
.L_x_25049:
[----:B------:R-:W2:Y:S02]  /*2410*/  LDG.E.U16 R0, [R2.64] ;  /* 0x0000002402007981 */ /* 0x000ea4000c1e1500 */
[----:B--2---:R-:W-:-:S05]  /*2420*/  HADD2.F32 R0, -RZ, R0.H0_H0 ;  /* 0x20000000ff007230 */ /* 0x004fca0000004100 */
[----:B------:R-:W-:Y:S01]  /*2430*/  F2FP.BF16.PACK_AB R0, RZ, R0 ;  /* 0x00000000ff00723e */ /* 0x000fe200000010ff */
[----:B------:R-:W-:Y:S05]  /*2440*/  BRA `(.L_x_25045) ;  /* 0x00000c4000007947 */ /* 0x000fea0003800000 */
.L_x_25048:
        /* <DEDUP_REMOVED lines=9> */
.L_x_25051:
[----:B------:R-:W2:Y:S02]  /*24e0*/  LDG.E.U16 R2, [R2.64] ;  /* 0x0000002402027981 */ /* 0x000ea4000c1e1500 */
[----:B--2---:R-:W-:-:S05]  /*24f0*/  HADD2.F32 R0, -RZ, R2.H0_H0 ;  /* 0x20000002ff007230 */ /* 0x004fca0000004100 */
[----:B------:R-:W-:Y:S01]  /*2500*/  F2FP.BF16.PACK_AB R0, RZ, R0 ;  /* 0x00000000ff00723e */ /* 0x000fe200000010ff */
[----:B------:R-:W-:Y:S05]  /*2510*/  BRA `(.L_x_25045) ;  /* 0x00000b7000007947 */ /* 0x000fea0003800000 */
.L_x_25050:
[----:B------:R-:W2:Y:S02]  /*2520*/  LDG.E.64 R2, [R2.64] ;  /* 0x0000002402027981 */ /* 0x000ea4000c1e1b00 */
[----:B--2---:R-:W0:Y:S01]  /*2530*/  F2F.F32.F64 R0, R2 ;  /* 0x0000000200007310 */ /* 0x004e220000301000 */
[----:B------:R-:W0:-:S14]  /*2540*/  DSETP.GEU.AND P0, PT, |R2|, c[0x2][0x0], PT ;  /* 0x008000000200762a */ /* 0x000e1c0003f0e200 */
[----:B0-----:R-:W-:-:S05]  /*2550*/  @!P0 FMUL R0, R0, 1.175494350822287508e-38 ;  /* 0x0080000000008820 */ /* 0x001fca0000400000 */
[----:B------:R-:W-:Y:S01]  /*2560*/  F2FP.BF16.PACK_AB R0, RZ, R0 ;  /* 0x00000000ff00723e */ /* 0x000fe200000010ff */
[----:B------:R-:W-:Y:S05]  /*2570*/  BRA `(.L_x_25045) ;  /* 0x00000b1000007947 */ /* 0x000fea0003800000 */
.L_x_25040:
        /* <DEDUP_REMOVED lines=13> */
.L_x_25054:
[----:B------:R-:W2:Y:S02]  /*2650*/  LDG.E.64 R2, [R2.64] ;  /* 0x0000002402027981 */ /* 0x000ea4000c1e1b00 */
[----:B--2---:R-:W0:Y:S01]  /*2660*/  F2F.F32.F64 R0, R2 ;  /* 0x0000000200007310 */ /* 0x004e220000301000 */
[----:B------:R-:W0:-:S14]  /*2670*/  DSETP.GEU.AND P0, PT, |R2|, c[0x2][0x0], PT ;  /* 0x008000000200762a */ /* 0x000e1c0003f0e200 */
[----:B0-----:R-:W-:-:S05]  /*2680*/  @!P0 FMUL R0, R0, 1.175494350822287508e-38 ;  /* 0x0080000000008820 */ /* 0x001fca0000400000 */
[----:B------:R-:W-:Y:S01]  /*2690*/  F2FP.BF16.PACK_AB R0, RZ, R0 ;  /* 0x00000000ff00723e */ /* 0x000fe200000010ff */
[----:B------:R-:W-:Y:S05]  /*26a0*/  BRA `(.L_x_25045) ;  /* 0x000009e000007947 */ /* 0x000fea0003800000 */
.L_x_25053:
        /* <DEDUP_REMOVED lines=28> */
.L_x_25056:
        /* <DEDUP_REMOVED lines=15> */
.L_x_25055:
[----:B------:R0:W5:Y:S01]  /*2960*/  LDG.E.U16 R0, [R2.64] ;  /* 0x0000002402007981 */ /* 0x000162000c1e1500 */
[----:B------:R-:W-:Y:S05]  /*2970*/  BRA `(.L_x_25045) ;  /* 0x0000071000007947 */ /* 0x000fea0003800000 */
.L_x_25052:
        /* <DEDUP_REMOVED lines=12> */
.L_x_25059:
        /* <DEDUP_REMOVED lines=21> */
.L_x_25063:
[----:B------:R-:W-:Y:S05]  /*2b90*/  BSYNC B1 ;  /* 0x0000000000017941 */ /* 0x000fea0003800000 */
.L_x_25062:
[----:B------:R-:W-:Y:S01]  /*2ba0*/  LEA R3, R0, 0x3b800000, 0x17 ;  /* 0x3b80000000037811 */ /* 0x000fe200078eb8ff */
[----:B------:R-:W-:-:S05]  /*2bb0*/  IMAD.SHL.U32 R0, R2, 0x100000, RZ ;  /* 0x0010000002007824 */ /* 0x000fca00078e00ff */
[----:B------:R-:W-:Y:S02]  /*2bc0*/  LOP3.LUT R0, R3, R0, R4, 0xfe, !PT ;  /* 0x0000000003007212 */ /* 0x000fe400078efe04 */
.L_x_25061:
[----:B------:R-:W-:Y:S05]  /*2bd0*/  BSYNC B0 ;  /* 0x0000000000007941 */ /* 0x000fea0003800000 */
.L_x_25060:
[----:B------:R-:W-:Y:S01]  /*2be0*/  F2FP.BF16.PACK_AB R0, RZ, R0 ;  /* 0x00000000ff00723e */ /* 0x000fe200000010ff */
[----:B------:R-:W-:Y:S05]  /*2bf0*/  BRA `(.L_x_25045) ;  /* 0x0000049000007947 */ /* 0x000fea0003800000 */
.L_x_25058:
        /* <DEDUP_REMOVED lines=21> */
.L_x_25067:
[----:B------:R-:W-:Y:S05]  /*2d50*/  BSYNC B1 ;  /* 0x0000000000017941 */ /* 0x000fea0003800000 */
.L_x_25066:
[----:B------:R-:W-:Y:S01]  /*2d60*/  LEA R3, R0, 0x37800000, 0x17 ;  /* 0x3780000000037811 */ /* 0x000fe200078eb8ff */
[----:B------:R-:W-:-:S05]  /*2d70*/  IMAD.SHL.U32 R0, R2, 0x200000, RZ ;  /* 0x0020000002007824 */ /* 0x000fca00078e00ff */
[----:B------:R-:W-:Y:S02]  /*2d80*/  LOP3.LUT R0, R3, R0, R4, 0xfe, !PT ;  /* 0x0000000003007212 */ /* 0x000fe400078efe04 */
.L_x_25065:
[----:B------:R-:W-:Y:S05]  /*2d90*/  BSYNC B0 ;  /* 0x0000000000007941 */ /* 0x000fea0003800000 */
.L_x_25064:
[----:B------:R-:W-:Y:S01]  /*2da0*/  F2FP.BF16.PACK_AB R0, RZ, R0 ;  /* 0x00000000ff00723e */ /* 0x000fe200000010ff */
[----:B------:R-:W-:Y:S05]  /*2db0*/  BRA `(.L_x_25045) ;  /* 0x000002d000007947 */ /* 0x000fea0003800000 */
.L_x_25057:
        /* <DEDUP_REMOVED lines=14> */
.L_x_25071:
[----:B------:R-:W-:Y:S05]  /*2ea0*/  BSYNC B0 ;  /* 0x0000000000007941 */ /* 0x000fea0003800000 */
.L_x_25070:
[----:B------:R-:W-:Y:S01]  /*2eb0*/  F2FP.BF16.PACK_AB R0, RZ, R0 ;  /* 0x00000000ff00723e */ /* 0x000fe200000010ff */
[----:B------:R-:W-:Y:S05]  /*2ec0*/  BRA `(.L_x_25045) ;  /* 0x000001c000007947 */ /* 0x000fea0003800000 */
.L_x_25044:
        /* <DEDUP_REMOVED lines=21> */
.L_x_25069:
[----:B------:R-:W2:Y:S02]  /*3020*/  LDG.E.64 R2, [R2.64] ;  /* 0x0000002402027981 */ /* 0x000ea4000c1e1b00 */
[----:B--2---:R-:W0:Y:S02]  /*3030*/  I2F.U64 R0, R2 ;  /* 0x0000000200007312 */ /* 0x004e240000301000 */
[----:B0-----:R-:W-:Y:S01]  /*3040*/  F2FP.BF16.PACK_AB R0, RZ, R0 ;  /* 0x00000000ff00723e */ /* 0x001fe200000010ff */
[----:B------:R-:W-:Y:S05]  /*3050*/  BRA `(.L_x_25045) ;  /* 0x0000003000007947 */ /* 0x000fea0003800000 */
.L_x_25068:
[----:B------:R-:W2:Y:S02]  /*3060*/  LDG.E R2, [R2.64] ;  /* 0x0000002402027981 */ /* 0x000ea4000c1e1900 */
[----:B--2---:R-:W0:Y:S02]  /*3070*/  I2F.U32 R0, R2 ;  /* 0x0000000200007306 */ /* 0x004e240000201000 */
[----:B0-----:R-:W-:-:S06]  /*3080*/  F2FP.BF16.PACK_AB R0, RZ, R0 ;  /* 0x00000000ff00723e */ /* 0x001fcc00000010ff */
.L_x_25045:
[----:B-----5:R-:W-:Y:S01]  /*3090*/  PRMT R22, RZ, 0x5410, R22 ;  /* 0x00005410ff167816 */ /* 0x020fe20000000016 */
[----:B------:R-:W-:Y:S01]  /*30a0*/  BSSY B0, `(.L_x_25072) ;  /* 0x0000041000007945 */ /* 0x000fe20003800000 */
[----:B------:R-:W-:-:S03]  /*30b0*/  PRMT R5, RZ, 0x5410, R0 ;  /* 0x00005410ff057816 */ /* 0x000fc60000000000 */
[C---:B0-----:R-:W-:Y:S01]  /*30c0*/  FADD.FTZ R3, |R22|.reuse, -RZ ;  /* 0x800000ff16037221 */ /* 0x041fe20000010200 */
        /* <DEDUP_REMOVED lines=25> */
.L_x_25077:
[----:B------:R-:W-:Y:S01]  /*3260*/  FSETP.GEU.FTZ.AND P0, PT, R7, -R6, PT ;  /* 0x800000060700720b */ /* 0x000fe20003f1e000 */
[----:B------:R-:W-:-:S12]  /*3270*/  FADD.FTZ R2, R2, -1 ;  /* 0xbf80000002027421 */ /* 0x000fd80000010000 */
[----:B------:R-:W-:Y:S02]  /*3280*/  @!P0 FADD.FTZ R2, R2, -1 ;  /* 0xbf80000002028421 */ /* 0x000fe40000010000 */
.L_x_25076:
[----:B------:R-:W-:Y:S05]  /*3290*/  BSYNC B1 ;  /* 0x0000000000017941 */ /* 0x000fea0003800000 */
.L_x_25075:
[----:B------:R-:W-:Y:S01]  /*32a0*/  FFMA.FTZ R3, -R6, R2, R3 ;  /* 0x0000000206037223 */ /* 0x000fe20000010103 */
[----:B------:R-:W-:Y:S05]  /*32b0*/  BRA `(.L_x_25073) ;  /* 0x000001f000007947 */ /* 0x000fea0003800000 */
.L_x_25074:
        /* <DEDUP_REMOVED lines=15> */
.L_x_25080:
        /* <DEDUP_REMOVED lines=13> */
.L_x_25079:
[----:B------:R-:W-:Y:S05]  /*3480*/  BSYNC B1 ;  /* 0x0000000000017941 */ /* 0x000fea0003800000 */
.L_x_25078:
[----:B------:R-:W-:-:S04]  /*3490*/  FMUL.FTZ R2, R2, 1.1920928955078125e-07 ;  /* 0x3400000002027820 */ /* 0x000fc80000410000 */
[----:B------:R-:W-:Y:S02]  /*34a0*/  FMUL.FTZ R3, R7, R2 ;  /* 0x0000000207037220 */ /* 0x000fe40000410000 */
.L_x_25073:
[----:B------:R-:W-:Y:S05]  /*34b0*/  BSYNC B0 ;  /* 0x0000000000007941 */ /* 0x000fea0003800000 */
.L_x_25072:
[----:B------:R-:W1:Y:S01]  /*34c0*/  LDC.U8 R2, c[0x0][0x3e1] ;  /* 0x0000f840ff027b82 */ /* 0x000e620000000000 */
[C---:B------:R-:W-:Y:S02]  /*34d0*/  FSETP.GTU.FTZ.AND P0, PT, |R3|.reuse, +INF , PT ;  /* 0x7f8000000300780b */ /* 0x040fe40003f1c200 */
[----:B------:R-:W-:-:S04]  /*34e0*/  LOP3.LUT R22, R3, 0x80000000, R22, 0xb8, !PT ;  /* 0x8000000003167812 */ /* 0x000fc800078eb816 */
[----:B------:R-:W-:Y:S02]  /*34f0*/  FSEL R22, R3, R22, P0 ;  /* 0x0000001603167208 */ /* 0x000fe40000000000 */
[----:B------:R-:W-:Y:S02]  /*3500*/  PRMT R3, RZ, 0x5410, R0 ;  /* 0x00005410ff037816 */ /* 0x000fe40000000000 */
[C---:B------:R-:W-:Y:S02]  /*3510*/  FSETP.NEU.FTZ.AND P0, PT, R22.reuse, RZ, PT ;  /* 0x000000ff1600720b */ /* 0x040fe40003f1d000 */
[----:B------:R-:W-:Y:S02]  /*3520*/  FSETP.GEU.FTZ.AND P1, PT, R3, RZ, PT ;  /* 0x000000ff0300720b */ /* 0x000fe40003f3e000 */
[----:B------:R-:W-:-:S04]  /*3530*/  FSETP.GEU.FTZ.AND P2, PT, R22, RZ, PT ;  /* 0x000000ff1600720b */ /* 0x000fc80003f5e000 */
[----:B------:R-:W-:Y:S02]  /*3540*/  PLOP3.LUT P0, PT, P0, P2, P1, 0x9f, 0x0 ;  /* 0x000000000000781c */ /* 0x000fe40000705317 */
[----:B-1----:R-:W-:-:S04]  /*3550*/  PRMT R0, R2, 0x9910, RZ ;  /* 0x0000991002007816 */ /* 0x002fc800000000ff */
[----:B------:R-:W-:-:S07]  /*3560*/  ISETP.GT.AND P1, PT, R0, 0x9, PT ;  /* 0x000000090000780c */ /* 0x000fce0003f24270 */
[----:B------:R-:W-:-:S05]  /*3570*/  @!P0 FADD.FTZ R22, R22, R3 ;  /* 0x0000000316168221 */ /* 0x000fca0000010000 */
[----:B------:R-:W-:Y:S01]  /*3580*/  F2FP.BF16.PACK_AB R22, RZ, R22 ;  /* 0x00000016ff16723e */ /* 0x000fe200000010ff */
        /* <DEDUP_REMOVED lines=13> */
.L_x_25084:
[----:B------:R-:W-:-:S06]  /*3660*/  PRMT R3, RZ, 0x5410, R22 ;  /* 0x00005410ff037816 */ /* 0x000fcc0000000016 */
[----:B------:R-:W1:Y:S02]  /*3670*/  F2I.S64.TRUNC R2, R3 ;  /* 0x0000000300027311 */ /* 0x000e64000020d900 */
[----:B-1----:R1:W-:Y:S01]  /*3680*/  STG.E.U8 [R16.64], R2 ;  /* 0x0000000210007986 */ /* 0x0023e2000c101124 */
[----:B------:R-:W-:Y:S05]  /*3690*/  BRA `(.L_x_25086) ;  /* 0x00000e4000007947 */ /* 0x000fea0003800000 */
.L_x_25083:
        /* <DEDUP_REMOVED lines=10> */
.L_x_25088:
[----:B------:R-:W-:-:S04]  /*3740*/  PRMT R22, RZ, 0x5410, R22 ;  /* 0x00005410ff167816 */ /* 0x000fc80000000016 */
[----:B------:R-:W1:Y:S02]  /*3750*/  F2I.FTZ.TRUNC.NTZ R3, R22 ;  /* 0x0000001600037305 */ /* 0x000e64000021f100 */
[----:B-1----:R1:W-:Y:S01]  /*3760*/  STG.E [R16.64], R3 ;  /* 0x0000000310007986 */ /* 0x0023e2000c101924 */
[----:B------:R-:W-:Y:S05]  /*3770*/  BRA `(.L_x_25086) ;  /* 0x00000d6000007947 */ /* 0x000fea0003800000 */
.L_x_25087:
[----:B------:R-:W-:-:S04]  /*3780*/  PRMT R22, RZ, 0x5410, R22 ;  /* 0x00005410ff167816 */ /* 0x000fc80000000016 */
[----:B------:R-:W1:Y:S02]  /*3790*/  F2I.FTZ.TRUNC.NTZ R3, R22 ;  /* 0x0000001600037305 */ /* 0x000e64000021f100 */
[----:B-1----:R1:W-:Y:S01]  /*37a0*/  STG.E.U16 [R16.64], R3 ;  /* 0x0000000310007986 */ /* 0x0023e2000c101524 */
[----:B------:R-:W-:Y:S05]  /*37b0*/  BRA `(.L_x_25086) ;  /* 0x00000d2000007947 */ /* 0x000fea0003800000 */
.L_x_25082:
        /* <DEDUP_REMOVED lines=9> */
.L_x_25090:
[----:B------:R-:W-:-:S04]  /*3850*/  PRMT R0, RZ, 0x5410, R22 ;  /* 0x00005410ff007816 */ /* 0x000fc80000000016 */
[----:B------:R-:W-:-:S05]  /*3860*/  F2FP.PACK_AB R0, RZ, R0 ;  /* 0x00000000ff00723e */ /* 0x000fca00000000ff */
[----:B------:R1:W-:Y:S01]  /*3870*/  STG.E.U16 [R16.64], R0 ;  /* 0x0000000010007986 */ /* 0x0003e2000c101524 */
[----:B------:R-:W-:Y:S05]  /*3880*/  BRA `(.L_x_25086) ;  /* 0x00000c5000007947 */ /* 0x000fea0003800000 */
.L_x_25089:
        /* <DEDUP_REMOVED lines=10> */
.L_x_25092:
[----:B------:R-:W-:-:S04]  /*3930*/  PRMT R22, RZ, 0x5410, R22 ;  /* 0x00005410ff167816 */ /* 0x000fc80000000016 */
[----:B------:R-:W-:-:S04]  /*3940*/  F2FP.PACK_AB R3, RZ, R22 ;  /* 0x00000016ff03723e */ /* 0x000fc800000000ff */
[----:B------:R-:W-:-:S05]  /*3950*/  PRMT R3, R3, 0x5410, RZ ;  /* 0x0000541003037816 */ /* 0x000fca00000000ff */
[----:B------:R1:W-:Y:S01]  /*3960*/  STG.E [R16.64], R3 ;  /* 0x0000000310007986 */ /* 0x0003e2000c101924 */
[----:B------:R-:W-:Y:S05]  /*3970*/  BRA `(.L_x_25086) ;  /* 0x00000b6000007947 */ /* 0x000fea0003800000 */
.L_x_25091:
[----:B------:R-:W-:-:S05]  /*3980*/  PRMT R2, RZ, 0x5410, R22 ;  /* 0x00005410ff027816 */ /* 0x000fca0000000016 */
[----:B------:R-:W-:-:S06]  /*3990*/  FMUL.FTZ R2, R2, 1 ;  /* 0x3f80000002027820 */ /* 0x000fcc0000410000 */
[----:B------:R-:W1:Y:S02]  /*39a0*/  F2F.F64.F32 R2, R2 ;  /* 0x0000000200027310 */ /* 0x000e640000201800 */
[----:B-1----:R1:W-:Y:S01]  /*39b0*/  STG.E.64 [R16.64], R2 ;  /* 0x0000000210007986 */ /* 0x0023e2000c101b24 */
[----:B------:R-:W-:Y:S05]  /*39c0*/  BRA `(.L_x_25086) ;  /* 0x00000b1000007947 */ /* 0x000fea0003800000 */
.L_x_25081:
        /* <DEDUP_REMOVED lines=13> */
.L_x_25095:
[----:B------:R-:W-:Y:S01]  /*3aa0*/  PRMT R22, RZ, 0x5410, R22 ;  /* 0x00005410ff167816 */ /* 0x000fe20000000016 */
[----:B------:R-:W-:-:S04]  /*3ab0*/  CS2R R6, SRZ ;  /* 0x0000000000067805 */ /* 0x000fc8000001ff00 */
[----:B------:R-:W-:-:S06]  /*3ac0*/  FMUL.FTZ R4, R22, 1 ;  /* 0x3f80000016047820 */ /* 0x000fcc0000410000 */
[----:B------:R-:W1:Y:S02]  /*3ad0*/  F2F.F64.F32 R4, R4 ;  /* 0x0000000400047310 */ /* 0x000e640000201800 */
[----:B-1----:R1:W-:Y:S01]  /*3ae0*/  STG.E.128 [R16.64], R4 ;  /* 0x0000000410007986 */ /* 0x0023e2000c101d24 */
[----:B------:R-:W-:Y:S05]  /*3af0*/  BRA `(.L_x_25086) ;  /* 0x000009e000007947 */ /* 0x000fea0003800000 */
.L_x_25094:
        /* <DEDUP_REMOVED lines=21> */
.L_x_25099:
[----:B------:R-:W-:Y:S05]  /*3c50*/  BSYNC B0 ;  /* 0x0000000000007941 */ /* 0x000fea0003800000 */
.L_x_25098:
[----:B------:R-:W-:-:S05]  /*3c60*/  LOP3.LUT R3, R0, R3, RZ, 0xfc, !PT ;  /* 0x0000000300037212 */ /* 0x000fca00078efcff */
[----:B------:R1:W-:Y:S01]  /*3c70*/  STG.E.U8 [R16.64], R3 ;  /* 0x0000000310007986 */ /* 0x0003e2000c101124 */
[----:B------:R-:W-:Y:S05]  /*3c80*/  BRA `(.L_x_25086) ;  /* 0x0000085000007947 */ /* 0x000fea0003800000 */
.L_x_25097:
        /* <DEDUP_REMOVED lines=13> */
.L_x_25101:
[----:B------:R-:W-:Y:S01]  /*3d60*/  IMAD.MOV.U32 R0, RZ, RZ, 0x7f ;  /* 0x0000007fff007424 */ /* 0x000fe200078e00ff */
[----:B------:R-:W-:-:S04]  /*3d70*/  ISETP.GT.U32.AND P0, PT, R2, 0x7f800000, PT ;  /* 0x7f8000000200780c */ /* 0x000fc80003f04070 */
[----:B------:R-:W-:-:S04]  /*3d80*/  SEL R0, R0, 0x7c, P0 ;  /* 0x0000007c00007807 */ /* 0x000fc80000000000 */
.L_x_25102:
[----:B------:R-:W-:Y:S05]  /*3d90*/  BSYNC B0 ;  /* 0x0000000000007941 */ /* 0x000fea0003800000 */
.L_x_25100:
[----:B------:R-:W-:-:S04]  /*3da0*/  LOP3.LUT R2, R3, 0x80000000, RZ, 0xc0, !PT ;  /* 0x8000000003027812 */ /* 0x000fc800078ec0ff */
[----:B------:R-:W-:-:S04]  /*3db0*/  SHF.R.U32.HI R3, RZ, 0x18, R2 ;  /* 0x00000018ff037819 */ /* 0x000fc80000011602 */
[----:B------:R-:W-:-:S05]  /*3dc0*/  LOP3.LUT R3, R0, R3, RZ, 0xfc, !PT ;  /* 0x0000000300037212 */ /* 0x000fca00078efcff */
[----:B------:R1:W-:Y:S01]  /*3dd0*/  STG.E.U8 [R16.64], R3 ;  /* 0x0000000310007986 */ /* 0x0003e2000c101124 */
[----:B------:R-:W-:Y:S05]  /*3de0*/  BRA `(.L_x_25086) ;  /* 0x000006f000007947 */ /* 0x000fea0003800000 */
.L_x_25096:
[----:B------:R1:W-:Y:S01]  /*3df0*/  STG.E.U16 [R16.64], R22 ;  /* 0x0000001610007986 */ /* 0x0003e2000c101524 */
[----:B------:R-:W-:Y:S05]  /*3e00*/  BRA `(.L_x_25086) ;  /* 0x000006d000007947 */ /* 0x000fea0003800000 */
.L_x_25093:
        /* <DEDUP_REMOVED lines=12> */
.L_x_25105:
        /* <DEDUP_REMOVED lines=17> */
.L_x_25108:
[----:B------:R-:W-:-:S04]  /*3fe0*/  LOP3.LUT R2, R3, 0x80000000, RZ, 0xc0, !PT ;  /* 0x8000000003027812 */ /* 0x000fc800078ec0ff */
[----:B------:R-:W-:-:S04]  /*3ff0*/  SHF.R.U32.HI R3, RZ, 0x18, R2 ;  /* 0x00000018ff037819 */ /* 0x000fc80000011602 */
[----:B------:R-:W-:-:S04]  /*4000*/  LOP3.LUT R0, R0, R3, RZ, 0xfc, !PT ;  /* 0x0000000300007212 */ /* 0x000fc800078efcff */
[----:B------:R-:W-:Y:S02]  /*4010*/  PRMT R8, R0, 0x7610, R8 ;  /* 0x0000761000087816 */ /* 0x000fe40000000008 */
.L_x_25107:
[----:B------:R-:W-:Y:S05]  /*4020*/  BSYNC B0 ;  /* 0x0000000000007941 */ /* 0x000fea0003800000 */
.L_x_25106:
[----:B------:R0:W-:Y:S01]  /*4030*/  STG.E.U8 [R16.64], R8 ;  /* 0x0000000810007986 */ /* 0x0001e2000c101124 */
[----:B------:R-:W-:Y:S05]  /*4040*/  BRA `(.L_x_25086) ;  /* 0x0000049000007947 */ /* 0x000fea0003800000 */
.L_x_25104:
        /* <DEDUP_REMOVED lines=17> */
.L_x_25111:
[----:B------:R-:W-:-:S04]  /*4160*/  LOP3.LUT R2, R3, 0x80000000, RZ, 0xc0, !PT ;  /* 0x8000000003027812 */ /* 0x000fc800078ec0ff */
[----:B------:R-:W-:-:S04]  /*4170*/  SHF.R.U32.HI R3, RZ, 0x18, R2 ;  /* 0x00000018ff037819 */ /* 0x000fc80000011602 */
[----:B------:R-:W-:-:S04]  /*4180*/  LOP3.LUT R0, R0, R3, RZ, 0xfc, !PT ;  /* 0x0000000300007212 */ /* 0x000fc800078efcff */
[----:B------:R-:W-:Y:S02]  /*4190*/  PRMT R8, R0, 0x7610, R8 ;  /* 0x0000761000087816 */ /* 0x000fe40000000008 */
.L_x_25110:
[----:B------:R-:W-:Y:S05]  /*41a0*/  BSYNC B0 ;  /* 0x0000000000007941 */ /* 0x000fea0003800000 */
.L_x_25109:
[----:B------:R0:W-:Y:S01]  /*41b0*/  STG.E.U8 [R16.64], R8 ;  /* 0x0000000810007986 */ /* 0x0001e2000c101124 */
[----:B------:R-:W-:Y:S05]  /*41c0*/  BRA `(.L_x_25086) ;  /* 0x0000031000007947 */ /* 0x000fea0003800000 */
.L_x_25103:
        /* <DEDUP_REMOVED lines=22> */
.L_x_25085:
        /* <DEDUP_REMOVED lines=20> */
.L_x_25113:
[----:B------:R-:W-:-:S06]  /*4470*/  PRMT R2, RZ, 0x5410, R22 ;  /* 0x00005410ff027816 */ /* 0x000fcc0000000016 */
[----:B------:R-:W1:Y:S02]  /*4480*/  F2I.U64.TRUNC R2, R2 ;  /* 0x0000000200027311 */ /* 0x000e64000020d800 */
[----:B-1----:R1:W-:Y:S01]  /*4490*/  STG.E.64 [R16.64], R2 ;  /* 0x0000000210007986 */ /* 0x0023e2000c101b24 */
[----:B------:R-:W-:Y:S05]  /*44a0*/  BRA `(.L_x_25086) ;  /* 0x0000003000007947 */ /* 0x000fea0003800000 */
.L_x_25112:
[----:B------:R-:W-:-:S04]  /*44b0*/  PRMT R22, RZ, 0x5410, R22 ;  /* 0x00005410ff167816 */ /* 0x000fc80000000016 */
[----:B------:R-:W1:Y:S02]  /*44c0*/  F2I.FTZ.U32.TRUNC.NTZ R3, R22 ;  /* 0x0000001600037305 */ /* 0x000e64000021f000 */
[----:B-1----:R1:W-:Y:S02]  /*44d0*/  STG.E [R16.64], R3 ;  /* 0x0000000310007986 */ /* 0x0023e4000c101924 */
.L_x_25086:
[----:B------:R-:W-:Y:S02]  /*44e0*/  IADD3 R19, R19, 0x80, RZ ;  /* 0x0000008013137810 */ /* 0x000fe40007ffe0ff */
.L_x_25006:
[----:B------:R-:W-:Y:S05]  /*44f0*/  BSYNC B6 ;  /* 0x0000000000067941 */ /* 0x000fea0003800000 */
.L_x_25005:
[----:B------:R-:W-:Y:S01]  /*4500*/  ISETP.GE.AND P0, PT, R19, c[0x0][0x160], PT ;  /* 0x0000580013007a0c */ /* 0x000fe20003f06270 */
[----:B------:R-:W-:-:S12]  /*4510*/  BSSY B6, `(.L_x_25114) ;  /* 0x0000894000067945 */ /* 0x000fd80003800000 */
[----:B------:R-:W-:Y:S05]  /*4520*/  @P0 BRA `(.L_x_25115) ;  /* 0x0000892000000947 */ /* 0x000fea0003800000 */
[----:B------:R-:W-:Y:S01]  /*4530*/  ISETP.NE.AND P0, PT, RZ, c[0x0][0x168], PT ;  /* 0x00005a00ff007a0c */ /* 0x000fe20003f05270 */
[----:B------:R-:W-:Y:S02]  /*4540*/  IMAD.MOV.U32 R18, RZ, RZ, RZ ;  /* 0x000000ffff127224 */ /* 0x000fe400078e00ff */
[----:B-1----:R-:W-:Y:S02]  /*4550*/  IMAD.MOV.U32 R0, RZ, RZ, RZ ;  /* 0x000000ffff007224 */ /* 0x002fe400078e00ff */
[----:B0-----:R-:W-:-:S08]  /*4560*/  IMAD.MOV.U32 R16, RZ, RZ, RZ ;  /* 0x000000ffff107224 */ /* 0x001fd000078e00ff */
        /* <DEDUP_REMOVED lines=251> */
.L_x_25116:
        /* <DEDUP_REMOVED lines=21> */
.L_x_25120:
[----:B------:R-:W2:Y:S02]  /*5670*/  LDG.E.U8 R2, [R2.64] ;  /* 0x0000002402027981 */ /* 0x000ea4000c1e1100 */
[----:B--2---:R-:W0:Y:S02]  /*5680*/  I2F.U16 R0, R2 ;  /* 0x0000000200007306 */ /* 0x004e240000101000 */
[----:B0-----:R-:W-:-:S04]  /*5690*/  F2FP.BF16.PACK_AB R0, RZ, R0 ;  /* 0x00000000ff00723e */ /* 0x001fc800000010ff */
[----:B------:R-:W-:Y:S01]  /*56a0*/  PRMT R22, R0, 0x7610, R22 ;  /* 0x0000761000167816 */ /* 0x000fe20000000016 */
[----:B------:R-:W-:Y:S05]  /*56b0*/  BRA `(.L_x_25122) ;  /* 0x00000f0000007947 */ /* 0x000fea0003800000 */
.L_x_25119:
        /* <DEDUP_REMOVED lines=11> */
.L_x_25124:
[----:B------:R-:W2:Y:S02]  /*5770*/  LDG.E R2, [R2.64] ;  /* 0x0000002402027981 */ /* 0x000ea4000c1e1900 */
[----:B--2---:R-:W0:Y:S02]  /*5780*/  I2F R0, R2 ;  /* 0x0000000200007306 */ /* 0x004e240000201400 */
[----:B0-----:R-:W-:-:S04]  /*5790*/  F2FP.BF16.PACK_AB R0, RZ, R0 ;  /* 0x00000000ff00723e */ /* 0x001fc800000010ff */
[----:B------:R-:W-:Y:S01]  /*57a0*/  PRMT R22, R0, 0x7610, R22 ;  /* 0x0000761000167816 */ /* 0x000fe20000000016 */
[----:B------:R-:W-:Y:S05]  /*57b0*/  BRA `(.L_x_25122) ;  /* 0x00000e0000007947 */ /* 0x000fea0003800000 */
.L_x_25123:
[----:B------:R-:W2:Y:S02]  /*57c0*/  LDG.E.U16 R2, [R2.64] ;  /* 0x0000002402027981 */ /* 0x000ea4000c1e1500 */
[----:B--2---:R-:W0:Y:S02]  /*57d0*/  I2F.S16 R0, R2 ;  /* 0x0000000200007306 */ /* 0x004e240000101400 */
[----:B0-----:R-:W-:-:S04]  /*57e0*/  F2FP.BF16.PACK_AB R0, RZ, R0 ;  /* 0x00000000ff00723e */ /* 0x001fc800000010ff */
[----:B------:R-:W-:Y:S01]  /*57f0*/  PRMT R22, R0, 0x7610, R22 ;  /* 0x0000761000167816 */ /* 0x000fe20000000016 */
[----:B------:R-:W-:Y:S05]  /*5800*/  BRA `(.L_x_25122) ;  /* 0x00000db000007947 */ /* 0x000fea0003800000 */
.L_x_25118:
        /* <DEDUP_REMOVED lines=9> */
.L_x_25126:
[----:B------:R-:W2:Y:S02]  /*58a0*/  LDG.E.U16 R0, [R2.64] ;  /* 0x0000002402007981 */ /* 0x000ea4000c1e1500 */
[----:B--2---:R-:W-:-:S05]  /*58b0*/  HADD2.F32 R0, -RZ, R0.H0_H0 ;  /* 0x20000000ff007230 */ /* 0x004fca0000004100 */
[----:B------:R-:W-:-:S04]  /*58c0*/  F2FP.BF16.PACK_AB R0, RZ, R0 ;  /* 0x00000000ff00723e */ /* 0x000fc800000010ff */
[----:B------:R-:W-:Y:S01]  /*58d0*/  PRMT R22, R0, 0x7610, R22 ;  /* 0x0000761000167816 */ /* 0x000fe20000000016 */
[----:B------:R-:W-:Y:S05]  /*58e0*/  BRA `(.L_x_25122) ;  /* 0x00000cd000007947 */ /* 0x000fea0003800000 */
.L_x_25125:
        /* <DEDUP_REMOVED lines=9> */
.L_x_25128:
[----:B------:R-:W2:Y:S02]  /*5980*/  LDG.E.U16 R2, [R2.64] ;  /* 0x0000002402027981 */ /* 0x000ea4000c1e1500 */
[----:B--2---:R-:W-:-:S05]  /*5990*/  HADD2.F32 R0, -RZ, R2.H0_H0 ;  /* 0x20000002ff007230 */ /* 0x004fca0000004100 */
[----:B------:R-:W-:-:S04]  /*59a0*/  F2FP.BF16.PACK_AB R0, RZ, R0 ;  /* 0x00000000ff00723e */ /* 0x000fc800000010ff */
[----:B------:R-:W-:Y:S01]  /*59b0*/  PRMT R22, R0, 0x7610, R22 ;  /* 0x0000761000167816 */ /* 0x000fe20000000016 */
[----:B------:R-:W-:Y:S05]  /*59c0*/  BRA `(.L_x_25122) ;  /* 0x00000bf000007947 */ /* 0x000fea0003800000 */
.L_x_25127:
[----:B------:R-:W2:Y:S02]  /*59d0*/  LDG.E.64 R2, [R2.64] ;  /* 0x0000002402027981 */ /* 0x000ea4000c1e1b00 */
[----:B--2---:R-:W0:Y:S01]  /*59e0*/  F2F.F32.F64 R0, R2 ;  /* 0x0000000200007310 */ /* 0x004e220000301000 */
[----:B------:R-:W0:-:S14]  /*59f0*/  DSETP.GEU.AND P0, PT, |R2|, c[0x2][0x0], PT ;  /* 0x008000000200762a */ /* 0x000e1c0003f0e200 */
[----:B0-----:R-:W-:-:S05]  /*5a00*/  @!P0 FMUL R0, R0, 1.175494350822287508e-38 ;  /* 0x0080000000008820 */ /* 0x001fca0000400000 */
[----:B------:R-:W-:-:S04]  /*5a10*/  F2FP.BF16.PACK_AB R0, RZ, R0 ;  /* 0x00000000ff00723e */ /* 0x000fc800000010ff */
[----:B------:R-:W-:Y:S01]  /*5a20*/  PRMT R22, R0, 0x7610, R22 ;  /* 0x0000761000167816 */ /* 0x000fe20000000016 */
[----:B------:R-:W-:Y:S05]  /*5a30*/  BRA `(.L_x_25122) ;  /* 0x00000b8000007947 */ /* 0x000fea0003800000 */
.L_x_25117:
        /* <DEDUP_REMOVED lines=14> */
.L_x_25131:
[----:B------:R-:W2:Y:S02]  /*5b20*/  LDG.E.64 R2, [R2.64] ;  /* 0x0000002402027981 */ /* 0x000ea4000c1e1b00 */
[----:B--2---:R-:W0:Y:S01]  /*5b30*/  F2F.F32.F64 R0, R2 ;  /* 0x0000000200007310 */ /* 0x004e220000301000 */
[----:B------:R-:W0:-:S14]  /*5b40*/  DSETP.GEU.AND P0, PT, |R2|, c[0x2][0x0], PT ;  /* 0x008000000200762a */ /* 0x000e1c0003f0e200 */
[----:B0-----:R-:W-:-:S05]  /*5b50*/  @!P0 FMUL R0, R0, 1.175494350822287508e-38 ;  /* 0x0080000000008820 */ /* 0x001fca0000400000 */
[----:B------:R-:W-:-:S04]  /*5b60*/  F2FP.BF16.PACK_AB R0, RZ, R0 ;  /* 0x00000000ff00723e */ /* 0x000fc800000010ff */
[----:B------:R-:W-:Y:S01]  /*5b70*/  PRMT R22, R0, 0x7610, R22 ;  /* 0x0000761000167816 */ /* 0x000fe20000000016 */
[----:B------:R-:W-:Y:S05]  /*5b80*/  BRA `(.L_x_25122) ;  /* 0x00000a3000007947 */ /* 0x000fea0003800000 */
.L_x_25130:
        /* <DEDUP_REMOVED lines=28> */
.L_x_25133:
        /* <DEDUP_REMOVED lines=15> */
.L_x_25132:
[----:B------:R0:W5:Y:S01]  /*5e40*/  LDG.E.U16 R22, [R2.64] ;  /* 0x0000002402167981 */ /* 0x000162000c1e1500 */
[----:B------:R-:W-:Y:S05]  /*5e50*/  BRA `(.L_x_25122) ;  /* 0x0000076000007947 */ /* 0x000fea0003800000 */
.L_x_25129:
        /* <DEDUP_REMOVED lines=12> */
.L_x_25136:
        /* <DEDUP_REMOVED lines=21> */
.L_x_25140:
[----:B------:R-:W-:Y:S05]  /*6070*/  BSYNC B1 ;  /* 0x0000000000017941 */ /* 0x000fea0003800000 */
.L_x_25139:
[----:B------:R-:W-:Y:S01]  /*6080*/  LEA R3, R0, 0x3b800000, 0x17 ;  /* 0x3b80000000037811 */ /* 0x000fe200078eb8ff */
[----:B------:R-:W-:-:S05]  /*6090*/  IMAD.SHL.U32 R0, R2, 0x100000, RZ ;  /* 0x0010000002007824 */ /* 0x000fca00078e00ff */
[----:B------:R-:W-:Y:S02]  /*60a0*/  LOP3.LUT R0, R3, R0, R4, 0xfe, !PT ;  /* 0x0000000003007212 */ /* 0x000fe400078efe04 */
.L_x_25138:
[----:B------:R-:W-:Y:S05]  /*60b0*/  BSYNC B0 ;  /* 0x0000000000007941 */ /* 0x000fea0003800000 */
.L_x_25137:
[----:B------:R-:W-:-:S04]  /*60c0*/  F2FP.BF16.PACK_AB R0, RZ, R0 ;  /* 0x00000000ff00723e */ /* 0x000fc800000010ff */
[----:B------:R-:W-:Y:S01]  /*60d0*/  PRMT R22, R0, 0x7610, R22 ;  /* 0x0000761000167816 */ /* 0x000fe20000000016 */
[----:B------:R-:W-:Y:S05]  /*60e0*/  BRA `(.L_x_25122) ;  /* 0x000004d000007947 */ /* 0x000fea0003800000 */
.L_x_25135:
        /* <DEDUP_REMOVED lines=21> */
.L_x_25144:
[----:B------:R-:W-:Y:S05]  /*6240*/  BSYNC B1 ;  /* 0x0000000000017941 */ /* 0x000fea0003800000 */
.L_x_25143:
[----:B------:R-:W-:Y:S01]  /*6250*/  LEA R3, R0, 0x37800000, 0x17 ;  /* 0x3780000000037811 */ /* 0x000fe200078eb8ff */
[----:B------:R-:W-:-:S05]  /*6260*/  IMAD.SHL.U32 R0, R2, 0x200000, RZ ;  /* 0x0020000002007824 */ /* 0x000fca00078e00ff */
[----:B------:R-:W-:Y:S02]  /*6270*/  LOP3.LUT R0, R3, R0, R4, 0xfe, !PT ;  /* 0x0000000003007212 */ /* 0x000fe400078efe04 */
.L_x_25142:
[----:B------:R-:W-:Y:S05]  /*6280*/  BSYNC B0 ;  /* 0x0000000000007941 */ /* 0x000fea0003800000 */
.L_x_25141:
[----:B------:R-:W-:-:S04]  /*6290*/  F2FP.BF16.PACK_AB R0, RZ, R0 ;  /* 0x00000000ff00723e */ /* 0x000fc800000010ff */
[----:B------:R-:W-:Y:S01]  /*62a0*/  PRMT R22, R0, 0x7610, R22 ;  /* 0x0000761000167816 */ /* 0x000fe20000000016 */
[----:B------:R-:W-:Y:S05]  /*62b0*/  BRA `(.L_x_25122) ;  /* 0x0000030000007947 */ /* 0x000fea0003800000 */
.L_x_25134:
        /* <DEDUP_REMOVED lines=14> */
.L_x_25148:
[----:B------:R-:W-:Y:S05]  /*63a0*/  BSYNC B0 ;  /* 0x0000000000007941 */ /* 0x000fea0003800000 */
.L_x_25147:
[----:B------:R-:W-:-:S04]  /*63b0*/  F2FP.BF16.PACK_AB R0, RZ, R0 ;  /* 0x00000000ff00723e */ /* 0x000fc800000010ff */
[----:B------:R-:W-:Y:S01]  /*63c0*/  PRMT R22, R0, 0x7610, R22 ;  /* 0x0000761000167816 */ /* 0x000fe20000000016 */
[----:B------:R-:W-:Y:S05]  /*63d0*/  BRA `(.L_x_25122) ;  /* 0x000001e000007947 */ /* 0x000fea0003800000 */
.L_x_25121:
        /* <DEDUP_REMOVED lines=21> */
.L_x_25146:
[----:B------:R-:W2:Y:S02]  /*6530*/  LDG.E.64 R2, [R2.64] ;  /* 0x0000002402027981 */ /* 0x000ea4000c1e1b00 */
[----:B--2---:R-:W0:Y:S02]  /*6540*/  I2F.U64 R0, R2 ;  /* 0x0000000200007312 */ /* 0x004e240000301000 */
[----:B0-----:R-:W-:-:S04]  /*6550*/  F2FP.BF16.PACK_AB R0, RZ, R0 ;  /* 0x00000000ff00723e */ /* 0x001fc800000010ff */
[----:B------:R-:W-:Y:S01]  /*6560*/  PRMT R22, R0, 0x7610, R22 ;  /* 0x0000761000167816 */ /* 0x000fe20000000016 */
[----:B------:R-:W-:Y:S05]  /*6570*/  BRA `(.L_x_25122) ;  /* 0x0000004000007947 */ /* 0x000fea0003800000 */
.L_x_25145:
[----:B------:R-:W2:Y:S02]  /*6580*/  LDG.E R2, [R2.64] ;  /* 0x0000002402027981 */ /* 0x000ea4000c1e1900 */
[----:B--2---:R-:W0:Y:S02]  /*6590*/  I2F.U32 R0, R2 ;  /* 0x0000000200007306 */ /* 0x004e240000201000 */
[----:B0-----:R-:W-:-:S04]  /*65a0*/  F2FP.BF16.PACK_AB R0, RZ, R0 ;  /* 0x00000000ff00723e */ /* 0x001fc800000010ff */
[----:B------:R-:W-:Y:S02]  /*65b0*/  PRMT R22, R0, 0x7610, R22 ;  /* 0x0000761000167816 */ /* 0x000fe40000000016 */
.L_x_25122:
        /* <DEDUP_REMOVED lines=18> */
.L_x_25152:
[----:B------:R-:W2:Y:S02]  /*66e0*/  LDG.E.U8 R2, [R2.64] ;  /* 0x0000002402027981 */ /* 0x000ea4000c1e1100 */
[----:B--2---:R-:W0:Y:S02]  /*66f0*/  I2F.U16 R0, R2 ;  /* 0x0000000200007306 */ /* 0x004e240000101000 */
[----:B0-----:R-:W-:Y:S01]  /*6700*/  F2FP.BF16.PACK_AB R0, RZ, R0 ;  /* 0x00000000ff00723e */ /* 0x001fe200000010ff */
[----:B------:R-:W-:Y:S05]  /*6710*/  BRA `(.L_x_25154) ;  /* 0x00000e3000007947 */ /* 0x000fea0003800000 */
.L_x_25151:
        /* <DEDUP_REMOVED lines=10> */
.L_x_25156:
[----:B------:R-:W2:Y:S02]  /*67c0*/  LDG.E R2, [R2.64] ;  /* 0x0000002402027981 */ /* 0x000ea4000c1e1900 */
[----:B--2---:R-:W0:Y:S02]  /*67d0*/  I2F R0, R2 ;  /* 0x0000000200007306 */ /* 0x004e240000201400 */
[----:B0-----:R-:W-:Y:S01]  /*67e0*/  F2FP.BF16.PACK_AB R0, RZ, R0 ;  /* 0x00000000ff00723e */ /* 0x001fe200000010ff */
[----:B------:R-:W-:Y:S05]  /*67f0*/  BRA `(.L_x_25154) ;  /* 0x00000d5000007947 */ /* 0x000fea0003800000 */
.L_x_25155:
[----:B------:R-:W2:Y:S02]  /*6800*/  LDG.E.U16 R2, [R2.64] ;  /* 0x0000002402027981 */ /* 0x000ea4000c1e1500 */
[----:B--2---:R-:W0:Y:S02]  /*6810*/  I2F.S16 R0, R2 ;  /* 0x0000000200007306 */ /* 0x004e240000101400 */
[----:B0-----:R-:W-:Y:S01]  /*6820*/  F2FP.BF16.PACK_AB R0, RZ, R0 ;  /* 0x00000000ff00723e */ /* 0x001fe200000010ff */
[----:B------:R-:W-:Y:S05]  /*6830*/  BRA `(.L_x_25154) ;  /* 0x00000d1000007947 */ /* 0x000fea0003800000 */
.L_x_25150:
        /* <DEDUP_REMOVED lines=9> */
.L_x_25158:
[----:B------:R-:W2:Y:S02]  /*68d0*/  LDG.E.U16 R0, [R2.64] ;  /* 0x0000002402007981 */ /* 0x000ea4000c1e1500 */
[----:B--2---:R-:W-:-:S05]  /*68e0*/  HADD2.F32 R0, -RZ, R0.H0_H0 ;  /* 0x20000000ff007230 */ /* 0x004fca0000004100 */
[----:B------:R-:W-:Y:S01]  /*68f0*/  F2FP.BF16.PACK_AB R0, RZ, R0 ;  /* 0x00000000ff00723e */ /* 0x000fe200000010ff */
[----:B------:R-:W-:Y:S05]  /*6900*/  BRA `(.L_x_25154) ;  /* 0x00000c4000007947 */ /* 0x000fea0003800000 */
.L_x_25157:
        /* <DEDUP_REMOVED lines=9> */
.L_x_25160:
[----:B------:R-:W2:Y:S02]  /*69a0*/  LDG.E.U16 R2, [R2.64] ;  /* 0x0000002402027981 */ /* 0x000ea4000c1e1500 */
[----:B--2---:R-:W-:-:S05]  /*69b0*/  HADD2.F32 R0, -RZ, R2.H0_H0 ;  /* 0x20000002ff007230 */ /* 0x004fca0000004100 */
[----:B------:R-:W-:Y:S01]  /*69c0*/  F2FP.BF16.PACK_AB R0, RZ, R0 ;  /* 0x00000000ff00723e */ /* 0x000fe200000010ff */
[----:B------:R-:W-:Y:S05]  /*69d0*/  BRA `(.L_x_25154) ;  /* 0x00000b7000007947 */ /* 0x000fea0003800000 */
.L_x_25159:
[----:B------:R-:W2:Y:S02]  /*69e0*/  LDG.E.64 R2, [R2.64] ;  /* 0x0000002402027981 */ /* 0x000ea4000c1e1b00 */
[----:B--2---:R-:W0:Y:S01]  /*69f0*/  F2F.F32.F64 R0, R2 ;  /* 0x0000000200007310 */ /* 0x004e220000301000 */
[----:B------:R-:W0:-:S14]  /*6a00*/  DSETP.GEU.AND P0, PT, |R2|, c[0x2][0x0], PT ;  /* 0x008000000200762a */ /* 0x000e1c0003f0e200 */
[----:B0-----:R-:W-:-:S05]  /*6a10*/  @!P0 FMUL R0, R0, 1.175494350822287508e-38 ;  /* 0x0080000000008820 */ /* 0x001fca0000400000 */
[----:B------:R-:W-:Y:S01]  /*6a20*/  F2FP.BF16.PACK_AB R0, RZ, R0 ;  /* 0x00000000ff00723e */ /* 0x000fe200000010ff */
[----:B------:R-:W-:Y:S05]  /*6a30*/  BRA `(.L_x_25154) ;  /* 0x00000b1000007947 */ /* 0x000fea0003800000 */
.L_x_25149:
        /* <DEDUP_REMOVED lines=13> */
.L_x_25163:
[----:B------:R-:W2:Y:S02]  /*6b10*/  LDG.E.64 R2, [R2.64] ;  /* 0x0000002402027981 */ /* 0x000ea4000c1e1b00 */
[----:B--2---:R-:W0:Y:S01]  /*6b20*/  F2F.F32.F64 R0, R2 ;  /* 0x0000000200007310 */ /* 0x004e220000301000 */
[----:B------:R-:W0:-:S14]  /*6b30*/  DSETP.GEU.AND P0, PT, |R2|, c[0x2][0x0], PT ;  /* 0x008000000200762a */ /* 0x000e1c0003f0e200 */
[----:B0-----:R-:W-:-:S05]  /*6b40*/  @!P0 FMUL R0, R0, 1.175494350822287508e-38 ;  /* 0x0080000000008820 */ /* 0x001fca0000400000 */
[----:B------:R-:W-:Y:S01]  /*6b50*/  F2FP.BF16.PACK_AB R0, RZ, R0 ;  /* 0x00000000ff00723e */ /* 0x000fe200000010ff */
[----:B------:R-:W-:Y:S05]  /*6b60*/  BRA `(.L_x_25154) ;  /* 0x000009e000007947 */ /* 0x000fea0003800000 */
.L_x_25162:
        /* <DEDUP_REMOVED lines=28> */
.L_x_25165:
        /* <DEDUP_REMOVED lines=15> */
.L_x_25164:
[----:B------:R0:W5:Y:S01]  /*6e20*/  LDG.E.U16 R0, [R2.64] ;  /* 0x0000002402007981 */ /* 0x000162000c1e1500 */
[----:B------:R-:W-:Y:S05]  /*6e30*/  BRA `(.L_x_25154) ;  /* 0x0000071000007947 */ /* 0x000fea0003800000 */
.L_x_25161:
        /* <DEDUP_REMOVED lines=12> */
.L_x_25168:
        /* <DEDUP_REMOVED lines=21> */
.L_x_25172:
[----:B------:R-:W-:Y:S05]  /*7050*/  BSYNC B1 ;  /* 0x0000000000017941 */ /* 0x000fea0003800000 */
.L_x_25171:
[----:B------:R-:W-:Y:S01]  /*7060*/  LEA R3, R0, 0x3b800000, 0x17 ;  /* 0x3b80000000037811 */ /* 0x000fe200078eb8ff */
[----:B------:R-:W-:-:S05]  /*7070*/  IMAD.SHL.U32 R0, R2, 0x100000, RZ ;  /* 0x0010000002007824 */ /* 0x000fca00078e00ff */
[----:B------:R-:W-:Y:S02]  /*7080*/  LOP3.LUT R0, R3, R0, R4, 0xfe, !PT ;  /* 0x0000000003007212 */ /* 0x000fe400078efe04 */
.L_x_25170:
[----:B------:R-:W-:Y:S05]  /*7090*/  BSYNC B0 ;  /* 0x0000000000007941 */ /* 0x000fea0003800000 */
.L_x_25169:
[----:B------:R-:W-:Y:S01]  /*70a0*/  F2FP.BF16.PACK_AB R0, RZ, R0 ;  /* 0x00000000ff00723e */ /* 0x000fe200000010ff */
[----:B------:R-:W-:Y:S05]  /*70b0*/  BRA `(.L_x_25154) ;  /* 0x0000049000007947 */ /* 0x000fea0003800000 */
.L_x_25167:
        /* <DEDUP_REMOVED lines=21> */
.L_x_25176:
[----:B------:R-:W-:Y:S05]  /*7210*/  BSYNC B1 ;  /* 0x0000000000017941 */ /* 0x000fea0003800000 */
.L_x_25175:
[----:B------:R-:W-:Y:S01]  /*7220*/  LEA R3, R0, 0x37800000, 0x17 ;  /* 0x3780000000037811 */ /* 0x000fe200078eb8ff */
[----:B------:R-:W-:-:S05]  /*7230*/  IMAD.SHL.U32 R0, R2, 0x200000, RZ ;  /* 0x0020000002007824 */ /* 0x000fca00078e00ff */
[----:B------:R-:W-:Y:S02]  /*7240*/  LOP3.LUT R0, R3, R0, R4, 0xfe, !PT ;  /* 0x0000000003007212 */ /* 0x000fe400078efe04 */
.L_x_25174:
[----:B------:R-:W-:Y:S05]  /*7250*/  BSYNC B0 ;  /* 0x0000000000007941 */ /* 0x000fea0003800000 */
.L_x_25173:
[----:B------:R-:W-:Y:S01]  /*7260*/  F2FP.BF16.PACK_AB R0, RZ, R0 ;  /* 0x00000000ff00723e */ /* 0x000fe200000010ff */
[----:B------:R-:W-:Y:S05]  /*7270*/  BRA `(.L_x_25154) ;  /* 0x000002d000007947 */ /* 0x000fea0003800000 */
.L_x_25166:
        /* <DEDUP_REMOVED lines=14> */
.L_x_25180:
[----:B------:R-:W-:Y:S05]  /*7360*/  BSYNC B0 ;  /* 0x0000000000007941 */ /* 0x000fea0003800000 */
.L_x_25179:
[----:B------:R-:W-:Y:S01]  /*7370*/  F2FP.BF16.PACK_AB R0, RZ, R0 ;  /* 0x00000000ff00723e */ /* 0x000fe200000010ff */
[----:B------:R-:W-:Y:S05]  /*7380*/  BRA `(.L_x_25154) ;  /* 0x000001c000007947 */ /* 0x000fea0003800000 */
.L_x_25153:
        /* <DEDUP_REMOVED lines=21> */
.L_x_25178:
[----:B------:R-:W2:Y:S02]  /*74e0*/  LDG.E.64 R2, [R2.64] ;  /* 0x0000002402027981 */ /* 0x000ea4000c1e1b00 */
[----:B--2---:R-:W0:Y:S02]  /*74f0*/  I2F.U64 R0, R2 ;  /* 0x0000000200007312 */ /* 0x004e240000301000 */
[----:B0-----:R-:W-:Y:S01]  /*7500*/  F2FP.BF16.PACK_AB R0, RZ, R0 ;  /* 0x00000000ff00723e */ /* 0x001fe200000010ff */
[----:B------:R-:W-:Y:S05]  /*7510*/  BRA `(.L_x_25154) ;  /* 0x0000003000007947 */ /* 0x000fea0003800000 */
.L_x_25177:
[----:B------:R-:W2:Y:S02]  /*7520*/  LDG.E R2, [R2.64] ;  /* 0x0000002402027981 */ /* 0x000ea4000c1e1900 */
[----:B--2---:R-:W0:Y:S02]  /*7530*/  I2F.U32 R0, R2 ;  /* 0x0000000200007306 */ /* 0x004e240000201000 */
[----:B0-----:R-:W-:-:S06]  /*7540*/  F2FP.BF16.PACK_AB R0, RZ, R0 ;  /* 0x00000000ff00723e */ /* 0x001fcc00000010ff */
.L_x_25154:
        /* <DEDUP_REMOVED lines=29> */
.L_x_25186:
[----:B------:R-:W-:Y:S01]  /*7720*/  FSETP.GEU.FTZ.AND P0, PT, R7, -R6, PT ;  /* 0x800000060700720b */ /* 0x000fe20003f1e000 */
[----:B------:R-:W-:-:S12]  /*7730*/  FADD.FTZ R2, R2, -1 ;  /* 0xbf80000002027421 */ /* 0x000fd80000010000 */
[----:B------:R-:W-:Y:S02]  /*7740*/  @!P0 FADD.FTZ R2, R2, -1 ;  /* 0xbf80000002028421 */ /* 0x000fe40000010000 */
.L_x_25185:
[----:B------:R-:W-:Y:S05]  /*7750*/  BSYNC B1 ;  /* 0x0000000000017941 */ /* 0x000fea0003800000 */
.L_x_25184:
[----:B------:R-:W-:Y:S01]  /*7760*/  FFMA.FTZ R3, -R6, R2, R3 ;  /* 0x0000000206037223 */ /* 0x000fe20000010103 */
[----:B------:R-:W-:Y:S05]  /*7770*/  BRA `(.L_x_25182) ;  /* 0x000001f000007947 */ /* 0x000fea0003800000 */
.L_x_25183:
        /* <DEDUP_REMOVED lines=15> */
.L_x_25189:
        /* <DEDUP_REMOVED lines=13> */
.L_x_25188:
[----:B------:R-:W-:Y:S05]  /*7940*/  BSYNC B1 ;  /* 0x0000000000017941 */ /* 0x000fea0003800000 */
.L_x_25187:
[----:B------:R-:W-:-:S04]  /*7950*/  FMUL.FTZ R2, R2, 1.1920928955078125e-07 ;  /* 0x3400000002027820 */ /* 0x000fc80000410000 */
[----:B------:R-:W-:Y:S02]  /*7960*/  FMUL.FTZ R3, R7, R2 ;  /* 0x0000000207037220 */ /* 0x000fe40000410000 */
.L_x_25182:
[----:B------:R-:W-:Y:S05]  /*7970*/  BSYNC B0 ;  /* 0x0000000000007941 */ /* 0x000fea0003800000 */
.L_x_25181:
        /* <DEDUP_REMOVED lines=26> */
.L_x_25193:
[----:B------:R-:W-:-:S06]  /*7b20*/  PRMT R3, RZ, 0x5410, R0 ;  /* 0x00005410ff037816 */ /* 0x000fcc0000000000 */
[----:B------:R-:W1:Y:S02]  /*7b30*/  F2I.S64.TRUNC R2, R3 ;  /* 0x0000000300027311 */ /* 0x000e64000020d900 */
[----:B-1----:R1:W-:Y:S01]  /*7b40*/  STG.E.U8 [R16.64], R2 ;  /* 0x0000000210007986 */ /* 0x0023e2000c101124 */
[----:B------:R-:W-:Y:S05]  /*7b50*/  BRA `(.L_x_25195) ;  /* 0x00000e4000007947 */ /* 0x000fea0003800000 */
.L_x_25192:
        /* <DEDUP_REMOVED lines=10> */
.L_x_25197:
[----:B------:R-:W-:-:S04]  /*7c00*/  PRMT R0, RZ, 0x5410, R0 ;  /* 0x00005410ff007816 */ /* 0x000fc80000000000 */
[----:B------:R-:W1:Y:S02]  /*7c10*/  F2I.FTZ.TRUNC.NTZ R3, R0 ;  /* 0x0000000000037305 */ /* 0x000e64000021f100 */
[----:B-1----:R1:W-:Y:S01]  /*7c20*/  STG.E [R16.64], R3 ;  /* 0x0000000310007986 */ /* 0x0023e2000c101924 */
[----:B------:R-:W-:Y:S05]  /*7c30*/  BRA `(.L_x_25195) ;  /* 0x00000d6000007947 */ /* 0x000fea0003800000 */
.L_x_25196:
[----:B------:R-:W-:-:S04]  /*7c40*/  PRMT R0, RZ, 0x5410, R0 ;  /* 0x00005410ff007816 */ /* 0x000fc80000000000 */
[----:B------:R-:W1:Y:S02]  /*7c50*/  F2I.FTZ.TRUNC.NTZ R3, R0 ;  /* 0x0000000000037305 */ /* 0x000e64000021f100 */
[----:B-1----:R1:W-:Y:S01]  /*7c60*/  STG.E.U16 [R16.64], R3 ;  /* 0x0000000310007986 */ /* 0x0023e2000c101524 */
[----:B------:R-:W-:Y:S05]  /*7c70*/  BRA `(.L_x_25195) ;  /* 0x00000d2000007947 */ /* 0x000fea0003800000 */
.L_x_25191:
        /* <DEDUP_REMOVED lines=9> */
.L_x_25199:
[----:B------:R-:W-:-:S04]  /*7d10*/  PRMT R0, RZ, 0x5410, R0 ;  /* 0x00005410ff007816 */ /* 0x000fc80000000000 */
[----:B------:R-:W-:-:S05]  /*7d20*/  F2FP.PACK_AB R0, RZ, R0 ;  /* 0x00000000ff00723e */ /* 0x000fca00000000ff */
[----:B------:R1:W-:Y:S01]  /*7d30*/  STG.E.U16 [R16.64], R0 ;  /* 0x0000000010007986 */ /* 0x0003e2000c101524 */
[----:B------:R-:W-:Y:S05]  /*7d40*/  BRA `(.L_x_25195) ;  /* 0x00000c5000007947 */ /* 0x000fea0003800000 */
.L_x_25198:
        /* <DEDUP_REMOVED lines=10> */
.L_x_25201:
[----:B------:R-:W-:-:S04]  /*7df0*/  PRMT R0, RZ, 0x5410, R0 ;  /* 0x00005410ff007816 */ /* 0x000fc80000000000 */
[----:B------:R-:W-:-:S04]  /*7e00*/  F2FP.PACK_AB R3, RZ, R0 ;  /* 0x00000000ff03723e */ /* 0x000fc800000000ff */
[----:B------:R-:W-:-:S05]  /*7e10*/  PRMT R3, R3, 0x5410, RZ ;  /* 0x0000541003037816 */ /* 0x000fca00000000ff */
[----:B------:R1:W-:Y:S01]  /*7e20*/  STG.E [R16.64], R3 ;  /* 0x0000000310007986 */ /* 0x0003e2000c101924 */
[----:B------:R-:W-:Y:S05]  /*7e30*/  BRA `(.L_x_25195) ;  /* 0x00000b6000007947 */ /* 0x000fea0003800000 */
.L_x_25200:
[----:B------:R-:W-:-:S05]  /*7e40*/  PRMT R2, RZ, 0x5410, R0 ;  /* 0x00005410ff027816 */ /* 0x000fca0000000000 */
[----:B------:R-:W-:-:S06]  /*7e50*/  FMUL.FTZ R2, R2, 1 ;  /* 0x3f80000002027820 */ /* 0x000fcc0000410000 */
[----:B------:R-:W1:Y:S02]  /*7e60*/  F2F.F64.F32 R2, R2 ;  /* 0x0000000200027310 */ /* 0x000e640000201800 */
[----:B-1----:R1:W-:Y:S01]  /*7e70*/  STG.E.64 [R16.64], R2 ;  /* 0x0000000210007986 */ /* 0x0023e2000c101b24 */
[----:B------:R-:W-:Y:S05]  /*7e80*/  BRA `(.L_x_25195) ;  /* 0x00000b1000007947 */ /* 0x000fea0003800000 */
.L_x_25190:
        /* <DEDUP_REMOVED lines=13> */
.L_x_25204:
[----:B------:R-:W-:Y:S01]  /*7f60*/  PRMT R0, RZ, 0x5410, R0 ;  /* 0x00005410ff007816 */ /* 0x000fe20000000000 */
[----:B------:R-:W-:-:S04]  /*7f70*/  CS2R R6, SRZ ;  /* 0x0000000000067805 */ /* 0x000fc8000001ff00 */
[----:B------:R-:W-:-:S04]  /*7f80*/  FMUL.FTZ R0, R0, 1 ;  /* 0x3f80000000007820 */ /* 0x000fc80000410000 */
[----:B------:R-:W1:Y:S02]  /*7f90*/  F2F.F64.F32 R4, R0 ;  /* 0x0000000000047310 */ /* 0x000e640000201800 */
[----:B-1----:R1:W-:Y:S01]  /*7fa0*/  STG.E.128 [R16.64], R4 ;  /* 0x0000000410007986 */ /* 0x0023e2000c101d24 */
[----:B------:R-:W-:Y:S05]  /*7fb0*/  BRA `(.L_x_25195) ;  /* 0x000009e000007947 */ /* 0x000fea0003800000 */
.L_x_25203:
        /* <DEDUP_REMOVED lines=21> */
.L_x_25208:
[----:B------:R-:W-:Y:S05]  /*8110*/  BSYNC B0 ;  /* 0x0000000000007941 */ /* 0x000fea0003800000 */
.L_x_25207:
[----:B------:R-:W-:-:S05]  /*8120*/  LOP3.LUT R3, R0, R3, RZ, 0xfc, !PT ;  /* 0x0000000300037212 */ /* 0x000fca00078efcff */
[----:B------:R1:W-:Y:S01]  /*8130*/  STG.E.U8 [R16.64], R3 ;  /* 0x0000000310007986 */ /* 0x0003e2000c101124 */
[----:B------:R-:W-:Y:S05]  /*8140*/  BRA `(.L_x_25195) ;  /* 0x0000085000007947 */ /* 0x000fea0003800000 */
.L_x_25206:
        /* <DEDUP_REMOVED lines=13> */
.L_x_25210:
[----:B------:R-:W-:Y:S01]  /*8220*/  IMAD.MOV.U32 R0, RZ, RZ, 0x7f ;  /* 0x0000007fff007424 */ /* 0x000fe200078e00ff */
[----:B------:R-:W-:-:S04]  /*8230*/  ISETP.GT.U32.AND P0, PT, R2, 0x7f800000, PT ;  /* 0x7f8000000200780c */ /* 0x000fc80003f04070 */
[----:B------:R-:W-:-:S04]  /*8240*/  SEL R0, R0, 0x7c, P0 ;  /* 0x0000007c00007807 */ /* 0x000fc80000000000 */
.L_x_25211:
[----:B------:R-:W-:Y:S05]  /*8250*/  BSYNC B0 ;  /* 0x0000000000007941 */ /* 0x000fea0003800000 */
.L_x_25209:
[----:B------:R-:W-:-:S04]  /*8260*/  LOP3.LUT R2, R3, 0x80000000, RZ, 0xc0, !PT ;  /* 0x8000000003027812 */ /* 0x000fc800078ec0ff */
[----:B------:R-:W-:-:S04]  /*8270*/  SHF.R.U32.HI R3, RZ, 0x18, R2 ;  /* 0x00000018ff037819 */ /* 0x000fc80000011602 */
[----:B------:R-:W-:-:S05]  /*8280*/  LOP3.LUT R3, R0, R3, RZ, 0xfc, !PT ;  /* 0x0000000300037212 */ /* 0x000fca00078efcff */
[----:B------:R1:W-:Y:S01]  /*8290*/  STG.E.U8 [R16.64], R3 ;  /* 0x0000000310007986 */ /* 0x0003e2000c101124 */
[----:B------:R-:W-:Y:S05]  /*82a0*/  BRA `(.L_x_25195) ;  /* 0x000006f000007947 */ /* 0x000fea0003800000 */
.L_x_25205:
[----:B------:R1:W-:Y:S01]  /*82b0*/  STG.E.U16 [R16.64], R0 ;  /* 0x0000000010007986 */ /* 0x0003e2000c101524 */
[----:B------:R-:W-:Y:S05]  /*82c0*/  BRA `(.L_x_25195) ;  /* 0x000006d000007947 */ /* 0x000fea0003800000 */
.L_x_25202:
        /* <DEDUP_REMOVED lines=12> */
.L_x_25214:
        /* <DEDUP_REMOVED lines=17> */
.L_x_25217:
[----:B------:R-:W-:-:S04]  /*84a0*/  LOP3.LUT R2, R3, 0x80000000, RZ, 0xc0, !PT ;  /* 0x8000000003027812 */ /* 0x000fc800078ec0ff */
[----:B------:R-:W-:-:S04]  /*84b0*/  SHF.R.U32.HI R3, RZ, 0x18, R2 ;  /* 0x00000018ff037819 */ /* 0x000fc80000011602 */
[----:B------:R-:W-:-:S04]  /*84c0*/  LOP3.LUT R0, R0, R3, RZ, 0xfc, !PT ;  /* 0x0000000300007212 */ /* 0x000fc800078efcff */
[----:B------:R-:W-:Y:S02]  /*84d0*/  PRMT R8, R0, 0x7610, R8 ;  /* 0x0000761000087816 */ /* 0x000fe40000000008 */
.L_x_25216:
[----:B------:R-:W-:Y:S05]  /*84e0*/  BSYNC B0 ;  /* 0x0000000000007941 */ /* 0x000fea0003800000 */
.L_x_25215:
[----:B------:R0:W-:Y:S01]  /*84f0*/  STG.E.U8 [R16.64], R8 ;  /* 0x0000000810007986 */ /* 0x0001e2000c101124 */
[----:B------:R-:W-:Y:S05]  /*8500*/  BRA `(.L_x_25195) ;  /* 0x0000049000007947 */ /* 0x000fea0003800000 */
.L_x_25213:
        /* <DEDUP_REMOVED lines=17> */
.L_x_25220:
[----:B------:R-:W-:-:S04]  /*8620*/  LOP3.LUT R2, R3, 0x80000000, RZ, 0xc0, !PT ;  /* 0x8000000003027812 */ /* 0x000fc800078ec0ff */
[----:B------:R-:W-:-:S04]  /*8630*/  SHF.R.U32.HI R3, RZ, 0x18, R2 ;  /* 0x00000018ff037819 */ /* 0x000fc80000011602 */
[----:B------:R-:W-:-:S04]  /*8640*/  LOP3.LUT R0, R0, R3, RZ, 0xfc, !PT ;  /* 0x0000000300007212 */ /* 0x000fc800078efcff */
[----:B------:R-:W-:Y:S02]  /*8650*/  PRMT R8, R0, 0x7610, R8 ;  /* 0x0000761000087816 */ /* 0x000fe40000000008 */
.L_x_25219:
[----:B------:R-:W-:Y:S05]  /*8660*/  BSYNC B0 ;  /* 0x0000000000007941 */ /* 0x000fea0003800000 */
.L_x_25218:
[----:B------:R0:W-:Y:S01]  /*8670*/  STG.E.U8 [R16.64], R8 ;  /* 0x0000000810007986 */ /* 0x0001e2000c101124 */
[----:B------:R-:W-:Y:S05]  /*8680*/  BRA `(.L_x_25195) ;  /* 0x0000031000007947 */ /* 0x000fea0003800000 */
.L_x_25212:
        /* <DEDUP_REMOVED lines=22> */
.L_x_25194:
        /* <DEDUP_REMOVED lines=20> */
.L_x_25222:
[----:B------:R-:W-:-:S06]  /*8930*/  PRMT R2, RZ, 0x5410, R0 ;  /* 0x00005410ff027816 */ /* 0x000fcc0000000000 */
[----:B------:R-:W1:Y:S02]  /*8940*/  F2I.U64.TRUNC R2, R2 ;  /* 0x0000000200027311 */ /* 0x000e64000020d800 */
[----:B-1----:R1:W-:Y:S01]  /*8950*/  STG.E.64 [R16.64], R2 ;  /* 0x0000000210007986 */ /* 0x0023e2000c101b24 */
[----:B------:R-:W-:Y:S05]  /*8960*/  BRA `(.L_x_25195) ;  /* 0x0000003000007947 */ /* 0x000fea0003800000 */
.L_x_25221:
[----:B------:R-:W-:-:S04]  /*8970*/  PRMT R0, RZ, 0x5410, R0 ;  /* 0x00005410ff007816 */ /* 0x000fc80000000000 */
[----:B------:R-:W1:Y:S02]  /*8980*/  F2I.FTZ.U32.TRUNC.NTZ R3, R0 ;  /* 0x0000000000037305 */ /* 0x000e64000021f000 */
[----:B-1----:R1:W-:Y:S02]  /*8990*/  STG.E [R16.64], R3 ;  /* 0x0000000310007986 */ /* 0x0023e4000c101924 */
.L_x_25195:
[----:B------:R-:W-:-:S04]  /*89a0*/  IADD3 R19, R19, 0x80, RZ ;  /* 0x0000008013137810 */ /* 0x000fc80007ffe0ff */
[----:B------:R-:W-:-:S13]  /*89b0*/  ISETP.GE.AND P0, PT, R19, c[0x0][0x160], PT ;  /* 0x0000580013007a0c */ /* 0x000fda0003f06270 */
        /* <DEDUP_REMOVED lines=256> */
.L_x_25223:
        /* <DEDUP_REMOVED lines=21> */
.L_x_25227:
[----:B------:R-:W2:Y:S02]  /*9b10*/  LDG.E.U8 R2, [R2.64] ;  /* 0x0000002402027981 */ /* 0x000ea4000c1e1100 */
[----:B--2---:R-:W0:Y:S02]  /*9b20*/  I2F.U16 R0, R2 ;  /* 0x0000000200007306 */ /* 0x004e240000101000 */
[----:B0-----:R-:W-:-:S04]  /*9b30*/  F2FP.BF16.PACK_AB R0, RZ, R0 ;  /* 0x00000000ff00723e */ /* 0x001fc800000010ff */
[----:B------:R-:W-:Y:S01]  /*9b40*/  PRMT R22, R0, 0x7610, R22 ;  /* 0x0000761000167816 */ /* 0x000fe20000000016 */
[----:B------:R-:W-:Y:S05]  /*9b50*/  BRA `(.L_x_25229) ;  /* 0x00000f0000007947 */ /* 0x000fea0003800000 */
.L_x_25226:
        /* <DEDUP_REMOVED lines=11> */
.L_x_25231:
[----:B------:R-:W2:Y:S02]  /*9c10*/  LDG.E R2, [R2.64] ;  /* 0x0000002402027981 */ /* 0x000ea4000c1e1900 */
[----:B--2---:R-:W0:Y:S02]  /*9c20*/  I2F R0, R2 ;  /* 0x0000000200007306 */ /* 0x004e240000201400 */
[----:B0-----:R-:W-:-:S04]  /*9c30*/  F2FP.BF16.PACK_AB R0, RZ, R0 ;  /* 0x00000000ff00723e */ /* 0x001fc800000010ff */
[----:B------:R-:W-:Y:S01]  /*9c40*/  PRMT R22, R0, 0x7610, R22 ;  /* 0x0000761000167816 */ /* 0x000fe20000000016 */
[----:B------:R-:W-:Y:S05]  /*9c50*/  BRA `(.L_x_25229) ;  /* 0x00000e0000007947 */ /* 0x000fea0003800000 */
.L_x_25230:
[----:B------:R-:W2:Y:S02]  /*9c60*/  LDG.E.U16 R2, [R2.64] ;  /* 0x0000002402027981 */ /* 0x000ea4000c1e1500 */
[----:B--2---:R-:W0:Y:S02]  /*9c70*/  I2F.S16 R0, R2 ;  /* 0x0000000200007306 */ /* 0x004e240000101400 */
[----:B0-----:R-:W-:-:S04]  /*9c80*/  F2FP.BF16.PACK_AB R0, RZ, R0 ;  /* 0x00000000ff00723e */ /* 0x001fc800000010ff */
[----:B------:R-:W-:Y:S01]  /*9c90*/  PRMT R22, R0, 0x7610, R22 ;  /* 0x0000761000167816 */ /* 0x000fe20000000016 */
[----:B------:R-:W-:Y:S05]  /*9ca0*/  BRA `(.L_x_25229) ;  /* 0x00000db000007947 */ /* 0x000fea0003800000 */
.L_x_25225:
        /* <DEDUP_REMOVED lines=9> */
.L_x_25233:
[----:B------:R-:W2:Y:S02]  /*9d40*/  LDG.E.U16 R0, [R2.64] ;  /* 0x0000002402007981 */ /* 0x000ea4000c1e1500 */
[----:B--2---:R-:W-:-:S05]  /*9d50*/  HADD2.F32 R0, -RZ, R0.H0_H0 ;  /* 0x20000000ff007230 */ /* 0x004fca0000004100 */
[----:B------:R-:W-:-:S04]  /*9d60*/  F2FP.BF16.PACK_AB R0, RZ, R0 ;  /* 0x00000000ff00723e */ /* 0x000fc800000010ff */
[----:B------:R-:W-:Y:S01]  /*9d70*/  PRMT R22, R0, 0x7610, R22 ;  /* 0x0000761000167816 */ /* 0x000fe20000000016 */
[----:B------:R-:W-:Y:S05]  /*9d80*/  BRA `(.L_x_25229) ;  /* 0x00000cd000007947 */ /* 0x000fea0003800000 */
.L_x_25232:
        /* <DEDUP_REMOVED lines=9> */
.L_x_25235:
[----:B------:R-:W2:Y:S02]  /*9e20*/  LDG.E.U16 R2, [R2.64] ;  /* 0x0000002402027981 */ /* 0x000ea4000c1e1500 */
[----:B--2---:R-:W-:-:S05]  /*9e30*/  HADD2.F32 R0, -RZ, R2.H0_H0 ;  /* 0x20000002ff007230 */ /* 0x004fca0000004100 */
[----:B------:R-:W-:-:S04]  /*9e40*/  F2FP.BF16.PACK_AB R0, RZ, R0 ;  /* 0x00000000ff00723e */ /* 0x000fc800000010ff */
[----:B------:R-:W-:Y:S01]  /*9e50*/  PRMT R22, R0, 0x7610, R22 ;  /* 0x0000761000167816 */ /* 0x000fe20000000016 */
[----:B------:R-:W-:Y:S05]  /*9e60*/  BRA `(.L_x_25229) ;  /* 0x00000bf000007947 */ /* 0x000fea0003800000 */
.L_x_25234:
[----:B------:R-:W2:Y:S02]  /*9e70*/  LDG.E.64 R2, [R2.64] ;  /* 0x0000002402027981 */ /* 0x000ea4000c1e1b00 */
[----:B--2---:R-:W0:Y:S01]  /*9e80*/  F2F.F32.F64 R0, R2 ;  /* 0x0000000200007310 */ /* 0x004e220000301000 */
[----:B------:R-:W0:-:S14]  /*9e90*/  DSETP.GEU.AND P0, PT, |R2|, c[0x2][0x0], PT ;  /* 0x008000000200762a */ /* 0x000e1c0003f0e200 */
[----:B0-----:R-:W-:-:S05]  /*9ea0*/  @!P0 FMUL R0, R0, 1.175494350822287508e-38 ;  /* 0x0080000000008820 */ /* 0x001fca0000400000 */
[----:B------:R-:W-:-:S04]  /*9eb0*/  F2FP.BF16.PACK_AB R0, RZ, R0 ;  /* 0x00000000ff00723e */ /* 0x000fc800000010ff */
[----:B------:R-:W-:Y:S01]  /*9ec0*/  PRMT R22, R0, 0x7610, R22 ;  /* 0x0000761000167816 */ /* 0x000fe20000000016 */
[----:B------:R-:W-:Y:S05]  /*9ed0*/  BRA `(.L_x_25229) ;  /* 0x00000b8000007947 */ /* 0x000fea0003800000 */
.L_x_25224:
        /* <DEDUP_REMOVED lines=14> */
.L_x_25238:
[----:B------:R-:W2:Y:S02]  /*9fc0*/  LDG.E.64 R2, [R2.64] ;  /* 0x0000002402027981 */ /* 0x000ea4000c1e1b00 */
[----:B--2---:R-:W0:Y:S01]  /*9fd0*/  F2F.F32.F64 R0, R2 ;  /* 0x0000000200007310 */ /* 0x004e220000301000 */
[----:B------:R-:W0:-:S14]  /*9fe0*/  DSETP.GEU.AND P0, PT, |R2|, c[0x2][0x0], PT ;  /* 0x008000000200762a */ /* 0x000e1c0003f0e200 */
[----:B0-----:R-:W-:-:S05]  /*9ff0*/  @!P0 FMUL R0, R0, 1.175494350822287508e-38 ;  /* 0x0080000000008820 */ /* 0x001fca0000400000 */
[----:B------:R-:W-:-:S04]  /*a000*/  F2FP.BF16.PACK_AB R0, RZ, R0 ;  /* 0x00000000ff00723e */ /* 0x000fc800000010ff */
[----:B------:R-:W-:Y:S01]  /*a010*/  PRMT R22, R0, 0x7610, R22 ;  /* 0x0000761000167816 */ /* 0x000fe20000000016 */
[----:B------:R-:W-:Y:S05]  /*a020*/  BRA `(.L_x_25229) ;  /* 0x00000a3000007947 */ /* 0x000fea0003800000 */
.L_x_25237:
        /* <DEDUP_REMOVED lines=28> */
.L_x_25240:
        /* <DEDUP_REMOVED lines=15> */
.L_x_25239:
[----:B------:R0:W5:Y:S01]  /*a2e0*/  LDG.E.U16 R22, [R2.64] ;  /* 0x0000002402167981 */ /* 0x000162000c1e1500 */
[----:B------:R-:W-:Y:S05]  /*a2f0*/  BRA `(.L_x_25229) ;  /* 0x0000076000007947 */ /* 0x000fea0003800000 */
.L_x_25236:
        /* <DEDUP_REMOVED lines=12> */
.L_x_25243:
        /* <DEDUP_REMOVED lines=21> */
.L_x_25247:
[----:B------:R-:W-:Y:S05]  /*a510*/  BSYNC B1 ;  /* 0x0000000000017941 */ /* 0x000fea0003800000 */
.L_x_25246:
[----:B------:R-:W-:Y:S01]  /*a520*/  LEA R3, R0, 0x3b800000, 0x17 ;  /* 0x3b80000000037811 */ /* 0x000fe200078eb8ff */
[----:B------:R-:W-:-:S05]  /*a530*/  IMAD.SHL.U32 R0, R2, 0x100000, RZ ;  /* 0x0010000002007824 */ /* 0x000fca00078e00ff */
[----:B------:R-:W-:Y:S02]  /*a540*/  LOP3.LUT R0, R3, R0, R4, 0xfe, !PT ;  /* 0x0000000003007212 */ /* 0x000fe400078efe04 */
.L_x_25245:
[----:B------:R-:W-:Y:S05]  /*a550*/  BSYNC B0 ;  /* 0x0000000000007941 */ /* 0x000fea0003800000 */
.L_x_25244:
[----:B------:R-:W-:-:S04]  /*a560*/  F2FP.BF16.PACK_AB R0, RZ, R0 ;  /* 0x00000000ff00723e */ /* 0x000fc800000010ff */
[----:B------:R-:W-:Y:S01]  /*a570*/  PRMT R22, R0, 0x7610, R22 ;  /* 0x0000761000167816 */ /* 0x000fe20000000016 */
[----:B------:R-:W-:Y:S05]  /*a580*/  BRA `(.L_x_25229) ;  /* 0x000004d000007947 */ /* 0x000fea0003800000 */
.L_x_25242:
        /* <DEDUP_REMOVED lines=21> */
.L_x_25251:
[----:B------:R-:W-:Y:S05]  /*a6e0*/  BSYNC B1 ;  /* 0x0000000000017941 */ /* 0x000fea0003800000 */
.L_x_25250:
[----:B------:R-:W-:Y:S01]  /*a6f0*/  LEA R3, R0, 0x37800000, 0x17 ;  /* 0x3780000000037811 */ /* 0x000fe200078eb8ff */
[----:B------:R-:W-:-:S05]  /*a700*/  IMAD.SHL.U32 R0, R2, 0x200000, RZ ;  /* 0x0020000002007824 */ /* 0x000fca00078e00ff */
[----:B------:R-:W-:Y:S02]  /*a710*/  LOP3.LUT R0, R3, R0, R4, 0xfe, !PT ;  /* 0x0000000003007212 */ /* 0x000fe400078efe04 */
.L_x_25249:
[----:B------:R-:W-:Y:S05]  /*a720*/  BSYNC B0 ;  /* 0x0000000000007941 */ /* 0x000fea0003800000 */
.L_x_25248:
[----:B------:R-:W-:-:S04]  /*a730*/  F2FP.BF16.PACK_AB R0, RZ, R0 ;  /* 0x00000000ff00723e */ /* 0x000fc800000010ff */
[----:B------:R-:W-:Y:S01]  /*a740*/  PRMT R22, R0, 0x7610, R22 ;  /* 0x0000761000167816 */ /* 0x000fe20000000016 */
[----:B------:R-:W-:Y:S05]  /*a750*/  BRA `(.L_x_25229) ;  /* 0x0000030000007947 */ /* 0x000fea0003800000 */
.L_x_25241:
        /* <DEDUP_REMOVED lines=14> */
.L_x_25255:
[----:B------:R-:W-:Y:S05]  /*a840*/  BSYNC B0 ;  /* 0x0000000000007941 */ /* 0x000fea0003800000 */
.L_x_25254:
[----:B------:R-:W-:-:S04]  /*a850*/  F2FP.BF16.PACK_AB R0, RZ, R0 ;  /* 0x00000000ff00723e */ /* 0x000fc800000010ff */
[----:B------:R-:W-:Y:S01]  /*a860*/  PRMT R22, R0, 0x7610, R22 ;  /* 0x0000761000167816 */ /* 0x000fe20000000016 */
[----:B------:R-:W-:Y:S05]  /*a870*/  BRA `(.L_x_25229) ;  /* 0x000001e000007947 */ /* 0x000fea0003800000 */
.L_x_25228:
        /* <DEDUP_REMOVED lines=21> */
.L_x_25253:
[----:B------:R-:W2:Y:S02]  /*a9d0*/  LDG.E.64 R2, [R2.64] ;  /* 0x0000002402027981 */ /* 0x000ea4000c1e1b00 */
[----:B--2---:R-:W0:Y:S02]  /*a9e0*/  I2F.U64 R0, R2 ;  /* 0x0000000200007312 */ /* 0x004e240000301000 */
[----:B0-----:R-:W-:-:S04]  /*a9f0*/  F2FP.BF16.PACK_AB R0, RZ, R0 ;  /* 0x00000000ff00723e */ /* 0x001fc800000010ff */
[----:B------:R-:W-:Y:S01]  /*aa00*/  PRMT R22, R0, 0x7610, R22 ;  /* 0x0000761000167816 */ /* 0x000fe20000000016 */
[----:B------:R-:W-:Y:S05]  /*aa10*/  BRA `(.L_x_25229) ;  /* 0x0000004000007947 */ /* 0x000fea0003800000 */
.L_x_25252:
[----:B------:R-:W2:Y:S02]  /*aa20*/  LDG.E R2, [R2.64] ;  /* 0x0000002402027981 */ /* 0x000ea4000c1e1900 */
[----:B--2---:R-:W0:Y:S02]  /*aa30*/  I2F.U32 R0, R2 ;  /* 0x0000000200007306 */ /* 0x004e240000201000 */
[----:B0-----:R-:W-:-:S04]  /*aa40*/  F2FP.BF16.PACK_AB R0, RZ, R0 ;  /* 0x00000000ff00723e */ /* 0x001fc800000010ff */
[----:B------:R-:W-:Y:S02]  /*aa50*/  PRMT R22, R0, 0x7610, R22 ;  /* 0x0000761000167816 */ /* 0x000fe40000000016 */
.L_x_25229:
        /* <DEDUP_REMOVED lines=18> */
.L_x_25259:
[----:B------:R-:W2:Y:S02]  /*ab80*/  LDG.E.U8 R2, [R2.64] ;  /* 0x0000002402027981 */ /* 0x000ea4000c1e1100 */
[----:B--2---:R-:W0:Y:S02]  /*ab90*/  I2F.U16 R0, R2 ;  /* 0x0000000200007306 */ /* 0x004e240000101000 */
[----:B0-----:R-:W-:Y:S01]  /*aba0*/  F2FP.BF16.PACK_AB R0, RZ, R0 ;  /* 0x00000000ff00723e */ /* 0x001fe200000010ff */
[----:B------:R-:W-:Y:S05]  /*abb0*/  BRA `(.L_x_25261) ;  /* 0x00000e3000007947 */ /* 0x000fea0003800000 */
.L_x_25258:
        /* <DEDUP_REMOVED lines=10> */
.L_x_25263:
[----:B------:R-:W2:Y:S02]  /*ac60*/  LDG.E R2, [R2.64] ;  /* 0x0000002402027981 */ /* 0x000ea4000c1e1900 */
[----:B--2---:R-:W0:Y:S02]  /*ac70*/  I2F R0, R2 ;  /* 0x0000000200007306 */ /* 0x004e240000201400 */
[----:B0-----:R-:W-:Y:S01]  /*ac80*/  F2FP.BF16.PACK_AB R0, RZ, R0 ;  /* 0x00000000ff00723e */ /* 0x001fe200000010ff */
[----:B------:R-:W-:Y:S05]  /*ac90*/  BRA `(.L_x_25261) ;  /* 0x00000d5000007947 */ /* 0x000fea0003800000 */
.L_x_25262:
[----:B------:R-:W2:Y:S02]  /*aca0*/  LDG.E.U16 R2, [R2.64] ;  /* 0x0000002402027981 */ /* 0x000ea4000c1e1500 */
[----:B--2---:R-:W0:Y:S02]  /*acb0*/  I2F.S16 R0, R2 ;  /* 0x0000000200007306 */ /* 0x004e240000101400 */
[----:B0-----:R-:W-:Y:S01]  /*acc0*/  F2FP.BF16.PACK_AB R0, RZ, R0 ;  /* 0x00000000ff00723e */ /* 0x001fe200000010ff */
[----:B------:R-:W-:Y:S05]  /*acd0*/  BRA `(.L_x_25261) ;  /* 0x00000d1000007947 */ /* 0x000fea0003800000 */
.L_x_25257:
        /* <DEDUP_REMOVED lines=9> */
.L_x_25265:
[----:B------:R-:W2:Y:S02]  /*ad70*/  LDG.E.U16 R0, [R2.64] ;  /* 0x0000002402007981 */ /* 0x000ea4000c1e1500 */
[----:B--2---:R-:W-:-:S05]  /*ad80*/  HADD2.F32 R0, -RZ, R0.H0_H0 ;  /* 0x20000000ff007230 */ /* 0x004fca0000004100 */
[----:B------:R-:W-:Y:S01]  /*ad90*/  F2FP.BF16.PACK_AB R0, RZ, R0 ;  /* 0x00000000ff00723e */ /* 0x000fe200000010ff */
[----:B------:R-:W-:Y:S05]  /*ada0*/  BRA `(.L_x_25261) ;  /* 0x00000c4000007947 */ /* 0x000fea0003800000 */
.L_x_25264:
        /* <DEDUP_REMOVED lines=9> */
.L_x_25267:
[----:B------:R-:W2:Y:S02]  /*ae40*/  LDG.E.U16 R2, [R2.64] ;  /* 0x0000002402027981 */ /* 0x000ea4000c1e1500 */
[----:B--2---:R-:W-:-:S05]  /*ae50*/  HADD2.F32 R0, -RZ, R2.H0_H0 ;  /* 0x20000002ff007230 */ /* 0x004fca0000004100 */
[----:B------:R-:W-:Y:S01]  /*ae60*/  F2FP.BF16.PACK_AB R0, RZ, R0 ;  /* 0x00000000ff00723e */ /* 0x000fe200000010ff */
[----:B------:R-:W-:Y:S05]  /*ae70*/  BRA `(.L_x_25261) ;  /* 0x00000b7000007947 */ /* 0x000fea0003800000 */
.L_x_25266:
[----:B------:R-:W2:Y:S02]  /*ae80*/  LDG.E.64 R2, [R2.64] ;  /* 0x0000002402027981 */ /* 0x000ea4000c1e1b00 */
[----:B--2---:R-:W0:Y:S01]  /*ae90*/  F2F.F32.F64 R0, R2 ;  /* 0x0000000200007310 */ /* 0x004e220000301000 */
[----:B------:R-:W0:-:S14]  /*aea0*/  DSETP.GEU.AND P0, PT, |R2|, c[0x2][0x0], PT ;  /* 0x008000000200762a */ /* 0x000e1c0003f0e200 */
[----:B0-----:R-:W-:-:S05]  /*aeb0*/  @!P0 FMUL R0, R0, 1.175494350822287508e-38 ;  /* 0x0080000000008820 */ /* 0x001fca0000400000 */
[----:B------:R-:W-:Y:S01]  /*aec0*/  F2FP.BF16.PACK_AB R0, RZ, R0 ;  /* 0x00000000ff00723e */ /* 0x000fe200000010ff */
[----:B------:R-:W-:Y:S05]  /*aed0*/  BRA `(.L_x_25261) ;  /* 0x00000b1000007947 */ /* 0x000fea0003800000 */
.L_x_25256:
        /* <DEDUP_REMOVED lines=13> */
.L_x_25270:
[----:B------:R-:W2:Y:S02]  /*afb0*/  LDG.E.64 R2, [R2.64] ;  /* 0x0000002402027981 */ /* 0x000ea4000c1e1b00 */
[----:B--2---:R-:W0:Y:S01]  /*afc0*/  F2F.F32.F64 R0, R2 ;  /* 0x0000000200007310 */ /* 0x004e220000301000 */
[----:B------:R-:W0:-:S14]  /*afd0*/  DSETP.GEU.AND P0, PT, |R2|, c[0x2][0x0], PT ;  /* 0x008000000200762a */ /* 0x000e1c0003f0e200 */
[----:B0-----:R-:W-:-:S05]  /*afe0*/  @!P0 FMUL R0, R0, 1.175494350822287508e-38 ;  /* 0x0080000000008820 */ /* 0x001fca0000400000 */
[----:B------:R-:W-:Y:S01]  /*aff0*/  F2FP.BF16.PACK_AB R0, RZ, R0 ;  /* 0x00000000ff00723e */ /* 0x000fe200000010ff */
[----:B------:R-:W-:Y:S05]  /*b000*/  BRA `(.L_x_25261) ;  /* 0x000009e000007947 */ /* 0x000fea0003800000 */
.L_x_25269:
        /* <DEDUP_REMOVED lines=28> */
.L_x_25272:
        /* <DEDUP_REMOVED lines=15> */
.L_x_25271:
[----:B------:R0:W5:Y:S01]  /*b2c0*/  LDG.E.U16 R0, [R2.64] ;  /* 0x0000002402007981 */ /* 0x000162000c1e1500 */
[----:B------:R-:W-:Y:S05]  /*b2d0*/  BRA `(.L_x_25261) ;  /* 0x0000071000007947 */ /* 0x000fea0003800000 */
.L_x_25268:
        /* <DEDUP_REMOVED lines=12> */
.L_x_25275:
        /* <DEDUP_REMOVED lines=21> */
.L_x_25279:
[----:B------:R-:W-:Y:S05]  /*b4f0*/  BSYNC B1 ;  /* 0x0000000000017941 */ /* 0x000fea0003800000 */
.L_x_25278:
[----:B------:R-:W-:Y:S01]  /*b500*/  LEA R3, R0, 0x3b800000, 0x17 ;  /* 0x3b80000000037811 */ /* 0x000fe200078eb8ff */
[----:B------:R-:W-:-:S05]  /*b510*/  IMAD.SHL.U32 R0, R2, 0x100000, RZ ;  /* 0x0010000002007824 */ /* 0x000fca00078e00ff */
[----:B------:R-:W-:Y:S02]  /*b520*/  LOP3.LUT R0, R3, R0, R4, 0xfe, !PT ;  /* 0x0000000003007212 */ /* 0x000fe400078efe04 */
.L_x_25277:
[----:B------:R-:W-:Y:S05]  /*b530*/  BSYNC B0 ;  /* 0x0000000000007941 */ /* 0x000fea0003800000 */
.L_x_25276:
[----:B------:R-:W-:Y:S01]  /*b540*/  F2FP.BF16.PACK_AB R0, RZ, R0 ;  /* 0x00000000ff00723e */ /* 0x000fe200000010ff */
[----:B------:R-:W-:Y:S05]  /*b550*/  BRA `(.L_x_25261) ;  /* 0x0000049000007947 */ /* 0x000fea0003800000 */
.L_x_25274:
        /* <DEDUP_REMOVED lines=21> */
.L_x_25283:
[----:B------:R-:W-:Y:S05]  /*b6b0*/  BSYNC B1 ;  /* 0x0000000000017941 */ /* 0x000fea0003800000 */
.L_x_25282:
[----:B------:R-:W-:Y:S01]  /*b6c0*/  LEA R3, R0, 0x37800000, 0x17 ;  /* 0x3780000000037811 */ /* 0x000fe200078eb8ff */
[----:B------:R-:W-:-:S05]  /*b6d0*/  IMAD.SHL.U32 R0, R2, 0x200000, RZ ;  /* 0x0020000002007824 */ /* 0x000fca00078e00ff */
[----:B------:R-:W-:Y:S02]  /*b6e0*/  LOP3.LUT R0, R3, R0, R4, 0xfe, !PT ;  /* 0x0000000003007212 */ /* 0x000fe400078efe04 */
.L_x_25281:
[----:B------:R-:W-:Y:S05]  /*b6f0*/  BSYNC B0 ;  /* 0x0000000000007941 */ /* 0x000fea0003800000 */
.L_x_25280:
[----:B------:R-:W-:Y:S01]  /*b700*/  F2FP.BF16.PACK_AB R0, RZ, R0 ;  /* 0x00000000ff00723e */ /* 0x000fe200000010ff */
[----:B------:R-:W-:Y:S05]  /*b710*/  BRA `(.L_x_25261) ;  /* 0x000002d000007947 */ /* 0x000fea0003800000 */
.L_x_25273:
        /* <DEDUP_REMOVED lines=14> */
.L_x_25287:
[----:B------:R-:W-:Y:S05]  /*b800*/  BSYNC B0 ;  /* 0x0000000000007941 */ /* 0x000fea0003800000 */
.L_x_25286:
[----:B------:R-:W-:Y:S01]  /*b810*/  F2FP.BF16.PACK_AB R0, RZ, R0 ;  /* 0x00000000ff00723e */ /* 0x000fe200000010ff */
[----:B------:R-:W-:Y:S05]  /*b820*/  BRA `(.L_x_25261) ;  /* 0x000001c000007947 */ /* 0x000fea0003800000 */
.L_x_25260:
        /* <DEDUP_REMOVED lines=21> */
.L_x_25285:
[----:B------:R-:W2:Y:S02]  /*b980*/  LDG.E.64 R2, [R2.64] ;  /* 0x0000002402027981 */ /* 0x000ea4000c1e1b00 */
[----:B--2---:R-:W0:Y:S02]  /*b990*/  I2F.U64 R0, R2 ;  /* 0x0000000200007312 */ /* 0x004e240000301000 */
[----:B0-----:R-:W-:Y:S01]  /*b9a0*/  F2FP.BF16.PACK_AB R0, RZ, R0 ;  /* 0x00000000ff00723e */ /* 0x001fe200000010ff */
[----:B------:R-:W-:Y:S05]  /*b9b0*/  BRA `(.L_x_25261) ;  /* 0x0000003000007947 */ /* 0x000fea0003800000 */
.L_x_25284:
[----:B------:R-:W2:Y:S02]  /*b9c0*/  LDG.E R2, [R2.64] ;  /* 0x0000002402027981 */ /* 0x000ea4000c1e1900 */
[----:B--2---:R-:W0:Y:S02]  /*b9d0*/  I2F.U32 R0, R2 ;  /* 0x0000000200007306 */ /* 0x004e240000201000 */
[----:B0-----:R-:W-:-:S06]  /*b9e0*/  F2FP.BF16.PACK_AB R0, RZ, R0 ;  /* 0x00000000ff00723e */ /* 0x001fcc00000010ff */
.L_x_25261:
        /* <DEDUP_REMOVED lines=29> */
.L_x_25293:
[----:B------:R-:W-:Y:S01]  /*bbc0*/  FSETP.GEU.FTZ.AND P0, PT, R7, -R6, PT ;  /* 0x800000060700720b */ /* 0x000fe20003f1e000 */
[----:B------:R-:W-:-:S12]  /*bbd0*/  FADD.FTZ R2, R2, -1 ;  /* 0xbf80000002027421 */ /* 0x000fd80000010000 */
[----:B------:R-:W-:Y:S02]  /*bbe0*/  @!P0 FADD.FTZ R2, R2, -1 ;  /* 0xbf80000002028421 */ /* 0x000fe40000010000 */
.L_x_25292:
[----:B------:R-:W-:Y:S05]  /*bbf0*/  BSYNC B1 ;  /* 0x0000000000017941 */ /* 0x000fea0003800000 */
.L_x_25291:
[----:B------:R-:W-:Y:S01]  /*bc00*/  FFMA.FTZ R3, -R6, R2, R3 ;  /* 0x0000000206037223 */ /* 0x000fe20000010103 */
[----:B------:R-:W-:Y:S05]  /*bc10*/  BRA `(.L_x_25289) ;  /* 0x000001f000007947 */ /* 0x000fea0003800000 */
.L_x_25290:
        /* <DEDUP_REMOVED lines=15> */
.L_x_25296:
        /* <DEDUP_REMOVED lines=13> */
.L_x_25295:
[----:B------:R-:W-:Y:S05]  /*bde0*/  BSYNC B1 ;  /* 0x0000000000017941 */ /* 0x000fea0003800000 */
.L_x_25294:
[----:B------:R-:W-:-:S04]  /*bdf0*/  FMUL.FTZ R2, R2, 1.1920928955078125e-07 ;  /* 0x3400000002027820 */ /* 0x000fc80000410000 */
[----:B------:R-:W-:Y:S02]  /*be00*/  FMUL.FTZ R3, R7, R2 ;  /* 0x0000000207037220 */ /* 0x000fe40000410000 */
.L_x_25289:
[----:B------:R-:W-:Y:S05]  /*be10*/  BSYNC B0 ;  /* 0x0000000000007941 */ /* 0x000fea0003800000 */
.L_x_25288:
        /* <DEDUP_REMOVED lines=26> */
.L_x_25300:
[----:B------:R-:W-:-:S06]  /*bfc0*/  PRMT R3, RZ, 0x5410, R0 ;  /* 0x00005410ff037816 */ /* 0x000fcc0000000000 */
[----:B------:R-:W1:Y:S02]  /*bfd0*/  F2I.S64.TRUNC R2, R3 ;  /* 0x0000000300027311 */ /* 0x000e64000020d900 */
[----:B-1----:R1:W-:Y:S01]  /*bfe0*/  STG.E.U8 [R16.64], R2 ;  /* 0x0000000210007986 */ /* 0x0023e2000c101124 */
[----:B------:R-:W-:Y:S05]  /*bff0*/  BRA `(.L_x_25302) ;  /* 0x00000e4000007947 */ /* 0x000fea0003800000 */
.L_x_25299:
        /* <DEDUP_REMOVED lines=10> */
.L_x_25304:
[----:B------:R-:W-:-:S04]  /*c0a0*/  PRMT R0, RZ, 0x5410, R0 ;  /* 0x00005410ff007816 */ /* 0x000fc80000000000 */
[----:B------:R-:W1:Y:S02]  /*c0b0*/  F2I.FTZ.TRUNC.NTZ R3, R0 ;  /* 0x0000000000037305 */ /* 0x000e64000021f100 */
[----:B-1----:R1:W-:Y:S01]  /*c0c0*/  STG.E [R16.64], R3 ;  /* 0x0000000310007986 */ /* 0x0023e2000c101924 */
[----:B------:R-:W-:Y:S05]  /*c0d0*/  BRA `(.L_x_25302) ;  /* 0x00000d6000007947 */ /* 0x000fea0003800000 */
.L_x_25303:
[----:B------:R-:W-:-:S04]  /*c0e0*/  PRMT R0, RZ, 0x5410, R0 ;  /* 0x00005410ff007816 */ /* 0x000fc80000000000 */
[----:B------:R-:W1:Y:S02]  /*c0f0*/  F2I.FTZ.TRUNC.NTZ R3, R0 ;  /* 0x0000000000037305 */ /* 0x000e64000021f100 */
[----:B-1----:R1:W-:Y:S01]  /*c100*/  STG.E.U16 [R16.64], R3 ;  /* 0x0000000310007986 */ /* 0x0023e2000c101524 */
[----:B------:R-:W-:Y:S05]  /*c110*/  BRA `(.L_x_25302) ;  /* 0x00000d2000007947 */ /* 0x000fea0003800000 */
.L_x_25298:
        /* <DEDUP_REMOVED lines=9> */
.L_x_25306:
[----:B------:R-:W-:-:S04]  /*c1b0*/  PRMT R0, RZ, 0x5410, R0 ;  /* 0x00005410ff007816 */ /* 0x000fc80000000000 */
[----:B------:R-:W-:-:S05]  /*c1c0*/  F2FP.PACK_AB R0, RZ, R0 ;  /* 0x00000000ff00723e */ /* 0x000fca00000000ff */
[----:B------:R1:W-:Y:S01]  /*c1d0*/  STG.E.U16 [R16.64], R0 ;  /* 0x0000000010007986 */ /* 0x0003e2000c101524 */
[----:B------:R-:W-:Y:S05]  /*c1e0*/  BRA `(.L_x_25302) ;  /* 0x00000c5000007947 */ /* 0x000fea0003800000 */
.L_x_25305:
        /* <DEDUP_REMOVED lines=10> */
.L_x_25308:
[----:B------:R-:W-:-:S04]  /*c290*/  PRMT R0, RZ, 0x5410, R0 ;  /* 0x00005410ff007816 */ /* 0x000fc80000000000 */
[----:B------:R-:W-:-:S04]  /*c2a0*/  F2FP.PACK_AB R3, RZ, R0 ;  /* 0x00000000ff03723e */ /* 0x000fc800000000ff */
[----:B------:R-:W-:-:S05]  /*c2b0*/  PRMT R3, R3, 0x5410, RZ ;  /* 0x0000541003037816 */ /* 0x000fca00000000ff */
[----:B------:R1:W-:Y:S01]  /*c2c0*/  STG.E [R16.64], R3 ;  /* 0x0000000310007986 */ /* 0x0003e2000c101924 */
[----:B------:R-:W-:Y:S05]  /*c2d0*/  BRA `(.L_x_25302) ;  /* 0x00000b6000007947 */ /* 0x000fea0003800000 */
.L_x_25307:
[----:B------:R-:W-:-:S05]  /*c2e0*/  PRMT R2, RZ, 0x5410, R0 ;  /* 0x00005410ff027816 */ /* 0x000fca0000000000 */
[----:B------:R-:W-:-:S06]  /*c2f0*/  FMUL.FTZ R2, R2, 1 ;  /* 0x3f80000002027820 */ /* 0x000fcc0000410000 */
[----:B------:R-:W1:Y:S02]  /*c300*/  F2F.F64.F32 R2, R2 ;  /* 0x0000000200027310 */ /* 0x000e640000201800 */
[----:B-1----:R1:W-:Y:S01]  /*c310*/  STG.E.64 [R16.64], R2 ;  /* 0x0000000210007986 */ /* 0x0023e2000c101b24 */
[----:B------:R-:W-:Y:S05]  /*c320*/  BRA `(.L_x_25302) ;  /* 0x00000b1000007947 */ /* 0x000fea0003800000 */
.L_x_25297:
        /* <DEDUP_REMOVED lines=13> */
.L_x_25311:
[----:B------:R-:W-:Y:S01]  /*c400*/  PRMT R0, RZ, 0x5410, R0 ;  /* 0x00005410ff007816 */ /* 0x000fe20000000000 */
[----:B------:R-:W-:-:S04]  /*c410*/  CS2R R6, SRZ ;  /* 0x0000000000067805 */ /* 0x000fc8000001ff00 */
[----:B------:R-:W-:-:S04]  /*c420*/  FMUL.FTZ R0, R0, 1 ;  /* 0x3f80000000007820 */ /* 0x000fc80000410000 */
[----:B------:R-:W1:Y:S02]  /*c430*/  F2F.F64.F32 R4, R0 ;  /* 0x0000000000047310 */ /* 0x000e640000201800 */
[----:B-1----:R1:W-:Y:S01]  /*c440*/  STG.E.128 [R16.64], R4 ;  /* 0x0000000410007986 */ /* 0x0023e2000c101d24 */
[----:B------:R-:W-:Y:S05]  /*c450*/  BRA `(.L_x_25302) ;  /* 0x000009e000007947 */ /* 0x000fea0003800000 */
.L_x_25310:
        /* <DEDUP_REMOVED lines=21> */
.L_x_25315:
[----:B------:R-:W-:Y:S05]  /*c5b0*/  BSYNC B0 ;  /* 0x0000000000007941 */ /* 0x000fea0003800000 */
.L_x_25314:
[----:B------:R-:W-:-:S05]  /*c5c0*/  LOP3.LUT R3, R0, R3, RZ, 0xfc, !PT ;  /* 0x0000000300037212 */ /* 0x000fca00078efcff */
[----:B------:R1:W-:Y:S01]  /*c5d0*/  STG.E.U8 [R16.64], R3 ;  /* 0x0000000310007986 */ /* 0x0003e2000c101124 */
[----:B------:R-:W-:Y:S05]  /*c5e0*/  BRA `(.L_x_25302) ;  /* 0x0000085000007947 */ /* 0x000fea0003800000 */
.L_x_25313:
        /* <DEDUP_REMOVED lines=13> */
.L_x_25317:
[----:B------:R-:W-:Y:S01]  /*c6c0*/  IMAD.MOV.U32 R0, RZ, RZ, 0x7f ;  /* 0x0000007fff007424 */ /* 0x000fe200078e00ff */
[----:B------:R-:W-:-:S04]  /*c6d0*/  ISETP.GT.U32.AND P0, PT, R2, 0x7f800000, PT ;  /* 0x7f8000000200780c */ /* 0x000fc80003f04070 */
[----:B------:R-:W-:-:S04]  /*c6e0*/  SEL R0, R0, 0x7c, P0 ;  /* 0x0000007c00007807 */ /* 0x000fc80000000000 */
.L_x_25318:
[----:B------:R-:W-:Y:S05]  /*c6f0*/  BSYNC B0 ;  /* 0x0000000000007941 */ /* 0x000fea0003800000 */
.L_x_25316:
[----:B------:R-:W-:-:S04]  /*c700*/  LOP3.LUT R2, R3, 0x80000000, RZ, 0xc0, !PT ;  /* 0x8000000003027812 */ /* 0x000fc800078ec0ff */
[----:B------:R-:W-:-:S04]  /*c710*/  SHF.R.U32.HI R3, RZ, 0x18, R2 ;  /* 0x00000018ff037819 */ /* 0x000fc80000011602 */
[----:B------:R-:W-:-:S05]  /*c720*/  LOP3.LUT R3, R0, R3, RZ, 0xfc, !PT ;  /* 0x0000000300037212 */ /* 0x000fca00078efcff */
[----:B------:R1:W-:Y:S01]  /*c730*/  STG.E.U8 [R16.64], R3 ;  /* 0x0000000310007986 */ /* 0x0003e2000c101124 */
[----:B------:R-:W-:Y:S05]  /*c740*/  BRA `(.L_x_25302) ;  /* 0x000006f000007947 */ /* 0x000fea0003800000 */
.L_x_25312:
[----:B------:R1:W-:Y:S01]  /*c750*/  STG.E.U16 [R16.64], R0 ;  /* 0x0000000010007986 */ /* 0x0003e2000c101524 */
[----:B------:R-:W-:Y:S05]  /*c760*/  BRA `(.L_x_25302) ;  /* 0x000006d000007947 */ /* 0x000fea0003800000 */
.L_x_25309:
        /* <DEDUP_REMOVED lines=12> */
.L_x_25321:
        /* <DEDUP_REMOVED lines=17> */
.L_x_25324:
[----:B------:R-:W-:-:S04]  /*c940*/  LOP3.LUT R2, R3, 0x80000000, RZ, 0xc0, !PT ;  /* 0x8000000003027812 */ /* 0x000fc800078ec0ff */
[----:B------:R-:W-:-:S04]  /*c950*/  SHF.R.U32.HI R3, RZ, 0x18, R2 ;  /* 0x00000018ff037819 */ /* 0x000fc80000011602 */
[----:B------:R-:W-:-:S04]  /*c960*/  LOP3.LUT R0, R0, R3, RZ, 0xfc, !PT ;  /* 0x0000000300007212 */ /* 0x000fc800078efcff */
[----:B------:R-:W-:Y:S02]  /*c970*/  PRMT R8, R0, 0x7610, R8 ;  /* 0x0000761000087816 */ /* 0x000fe40000000008 */
.L_x_25323:
[----:B------:R-:W-:Y:S05]  /*c980*/  BSYNC B0 ;  /* 0x0000000000007941 */ /* 0x000fea0003800000 */
.L_x_25322:
[----:B------:R0:W-:Y:S01]  /*c990*/  STG.E.U8 [R16.64], R8 ;  /* 0x0000000810007986 */ /* 0x0001e2000c101124 */
[----:B------:R-:W-:Y:S05]  /*c9a0*/  BRA `(.L_x_25302) ;  /* 0x0000049000007947 */ /* 0x000fea0003800000 */
.L_x_25320:
        /* <DEDUP_REMOVED lines=17> */
.L_x_25327:
[----:B------:R-:W-:-:S04]  /*cac0*/  LOP3.LUT R2, R3, 0x80000000, RZ, 0xc0, !PT ;  /* 0x8000000003027812 */ /* 0x000fc800078ec0ff */
[----:B------:R-:W-:-:S04]  /*cad0*/  SHF.R.U32.HI R3, RZ, 0x18, R2 ;  /* 0x00000018ff037819 */ /* 0x000fc80000011602 */
[----:B------:R-:W-:-:S04]  /*cae0*/  LOP3.LUT R0, R0, R3, RZ, 0xfc, !PT ;  /* 0x0000000300007212 */ /* 0x000fc800078efcff */
[----:B------:R-:W-:Y:S02]  /*caf0*/  PRMT R8, R0, 0x7610, R8 ;  /* 0x0000761000087816 */ /* 0x000fe40000000008 */
.L_x_25326:
[----:B------:R-:W-:Y:S05]  /*cb00*/  BSYNC B0 ;  /* 0x0000000000007941 */ /* 0x000fea0003800000 */
.L_x_25325:
[----:B------:R0:W-:Y:S01]  /*cb10*/  STG.E.U8 [R16.64], R8 ;  /* 0x0000000810007986 */ /* 0x0001e2000c101124 */
[----:B------:R-:W-:Y:S05]  /*cb20*/  BRA `(.L_x_25302) ;  /* 0x0000031000007947 */ /* 0x000fea0003800000 */
.L_x_25319:
        /* <DEDUP_REMOVED lines=22> */
.L_x_25301:
        /* <DEDUP_REMOVED lines=20> */
.L_x_25329:
[----:B------:R-:W-:-:S06]  /*cdd0*/  PRMT R2, RZ, 0x5410, R0 ;  /* 0x00005410ff027816 */ /* 0x000fcc0000000000 */
[----:B------:R-:W1:Y:S02]  /*cde0*/  F2I.U64.TRUNC R2, R2 ;  /* 0x0000000200027311 */ /* 0x000e64000020d800 */
[----:B-1----:R1:W-:Y:S01]  /*cdf0*/  STG.E.64 [R16.64], R2 ;  /* 0x0000000210007986 */ /* 0x0023e2000c101b24 */
[----:B------:R-:W-:Y:S05]  /*ce00*/  BRA `(.L_x_25302) ;  /* 0x0000003000007947 */ /* 0x000fea0003800000 */
.L_x_25328:
[----:B------:R-:W-:-:S04]  /*ce10*/  PRMT R0, RZ, 0x5410, R0 ;  /* 0x00005410ff007816 */ /* 0x000fc80000000000 */
[----:B------:R-:W1:Y:S02]  /*ce20*/  F2I.FTZ.U32.TRUNC.NTZ R3, R0 ;  /* 0x0000000000037305 */ /* 0x000e64000021f000 */
[----:B-1----:R1:W-:Y:S02]  /*ce30*/  STG.E [R16.64], R3 ;  /* 0x0000000310007986 */ /* 0x0023e4000c101924 */
.L_x_25302:
[----:B------:R-:W-:Y:S02]  /*ce40*/  IADD3 R19, R19, 0x80, RZ ;  /* 0x0000008013137810 */ /* 0x000fe40007ffe0ff */
.L_x_25115:
[----:B------:R-:W-:Y:S05]  /*ce50*/  BSYNC B6 ;  /* 0x0000000000067941 */ /* 0x000fea0003800000 */
.L_x_25114:
[----:B------:R-:W-:-:S13]  /*ce60*/  ISETP.GE.AND P0, PT, R19, c[0x0][0x160], PT ;  /* 0x0000580013007a0c */ /* 0x000fda0003f06270 */
[----:B------:R-:W-:Y:S05]  /*ce70*/  @P0 EXIT ;  /* 0x000000000000094d */ /* 0x000fea0003800000 */
        /* <DEDUP_REMOVED lines=255> */
.L_x_25330:
        /* <DEDUP_REMOVED lines=21> */
.L_x_25334:
[----:B------:R-:W2:Y:S02]  /*dfc0*/  LDG.E.U8 R2, [R2.64] ;  /* 0x0000002402027981 */ /* 0x000ea4000c1e1100 */
[----:B--2---:R-:W0:Y:S02]  /*dfd0*/  I2F.U16 R0, R2 ;  /* 0x0000000200007306 */ /* 0x004e240000101000 */
[----:B0-----:R-:W-:-:S04]  /*dfe0*/  F2FP.BF16.PACK_AB R0, RZ, R0 ;  /* 0x00000000ff00723e */ /* 0x001fc800000010ff */
[----:B------:R-:W-:Y:S01]  /*dff0*/  PRMT R19, R0, 0x7610, R19 ;  /* 0x0000761000137816 */ /* 0x000fe20000000013 */
[----:B------:R-:W-:Y:S05]  /*e000*/  BRA `(.L_x_25336) ;  /* 0x00000f0000007947 */ /* 0x000fea0003800000 */
.L_x_25333:
        /* <DEDUP_REMOVED lines=11> */
.L_x_25338:
[----:B------:R-:W2:Y:S02]  /*e0c0*/  LDG.E R2, [R2.64] ;  /* 0x0000002402027981 */ /* 0x000ea4000c1e1900 */
[----:B--2---:R-:W0:Y:S02]  /*e0d0*/  I2F R0, R2 ;  /* 0x0000000200007306 */ /* 0x004e240000201400 */
[----:B0-----:R-:W-:-:S04]  /*e0e0*/  F2FP.BF16.PACK_AB R0, RZ, R0 ;  /* 0x00000000ff00723e */ /* 0x001fc800000010ff */
[----:B------:R-:W-:Y:S01]  /*e0f0*/  PRMT R19, R0, 0x7610, R19 ;  /* 0x0000761000137816 */ /* 0x000fe20000000013 */
[----:B------:R-:W-:Y:S05]  /*e100*/  BRA `(.L_x_25336) ;  /* 0x00000e0000007947 */ /* 0x000fea0003800000 */
.L_x_25337:
[----:B------:R-:W2:Y:S02]  /*e110*/  LDG.E.U16 R2, [R2.64] ;  /* 0x0000002402027981 */ /* 0x000ea4000c1e1500 */
[----:B--2---:R-:W0:Y:S02]  /*e120*/  I2F.S16 R0, R2 ;  /* 0x0000000200007306 */ /* 0x004e240000101400 */
[----:B0-----:R-:W-:-:S04]  /*e130*/  F2FP.BF16.PACK_AB R0, RZ, R0 ;  /* 0x00000000ff00723e */ /* 0x001fc800000010ff */
[----:B------:R-:W-:Y:S01]  /*e140*/  PRMT R19, R0, 0x7610, R19 ;  /* 0x0000761000137816 */ /* 0x000fe20000000013 */
[----:B------:R-:W-:Y:S05]  /*e150*/  BRA `(.L_x_25336) ;  /* 0x00000db000007947 */ /* 0x000fea0003800000 */
.L_x_25332:
        /* <DEDUP_REMOVED lines=9> */
.L_x_25340:
[----:B------:R-:W2:Y:S02]  /*e1f0*/  LDG.E.U16 R0, [R2.64] ;  /* 0x0000002402007981 */ /* 0x000ea4000c1e1500 */
[----:B--2---:R-:W-:-:S05]  /*e200*/  HADD2.F32 R0, -RZ, R0.H0_H0 ;  /* 0x20000000ff007230 */ /* 0x004fca0000004100 */
[----:B------:R-:W-:-:S04]  /*e210*/  F2FP.BF16.PACK_AB R0, RZ, R0 ;  /* 0x00000000ff00723e */ /* 0x000fc800000010ff */
[----:B------:R-:W-:Y:S01]  /*e220*/  PRMT R19, R0, 0x7610, R19 ;  /* 0x0000761000137816 */ /* 0x000fe20000000013 */
[----:B------:R-:W-:Y:S05]  /*e230*/  BRA `(.L_x_25336) ;  /* 0x00000cd000007947 */ /* 0x000fea0003800000 */
.L_x_25339:
        /* <DEDUP_REMOVED lines=9> */
.L_x_25342:
[----:B------:R-:W2:Y:S02]  /*e2d0*/  LDG.E.U16 R2, [R2.64] ;  /* 0x0000002402027981 */ /* 0x000ea4000c1e1500 */
[----:B--2---:R-:W-:-:S05]  /*e2e0*/  HADD2.F32 R0, -RZ, R2.H0_H0 ;  /* 0x20000002ff007230 */ /* 0x004fca0000004100 */
[----:B------:R-:W-:-:S04]  /*e2f0*/  F2FP.BF16.PACK_AB R0, RZ, R0 ;  /* 0x00000000ff00723e */ /* 0x000fc800000010ff */
[----:B------:R-:W-:Y:S01]  /*e300*/  PRMT R19, R0, 0x7610, R19 ;  /* 0x0000761000137816 */ /* 0x000fe20000000013 */
[----:B------:R-:W-:Y:S05]  /*e310*/  BRA `(.L_x_25336) ;  /* 0x00000bf000007947 */ /* 0x000fea0003800000 */
.L_x_25341:
[----:B------:R-:W2:Y:S02]  /*e320*/  LDG.E.64 R2, [R2.64] ;  /* 0x0000002402027981 */ /* 0x000ea4000c1e1b00 */
[----:B--2---:R-:W0:Y:S01]  /*e330*/  F2F.F32.F64 R0, R2 ;  /* 0x0000000200007310 */ /* 0x004e220000301000 */
[----:B------:R-:W0:-:S14]  /*e340*/  DSETP.GEU.AND P0, PT, |R2|, c[0x2][0x0], PT ;  /* 0x008000000200762a */ /* 0x000e1c0003f0e200 */
[----:B0-----:R-:W-:-:S05]  /*e350*/  @!P0 FMUL R0, R0, 1.175494350822287508e-38 ;  /* 0x0080000000008820 */ /* 0x001fca0000400000 */
[----:B------:R-:W-:-:S04]  /*e360*/  F2FP.BF16.PACK_AB R0, RZ, R0 ;  /* 0x00000000ff00723e */ /* 0x000fc800000010ff */
[----:B------:R-:W-:Y:S01]  /*e370*/  PRMT R19, R0, 0x7610, R19 ;  /* 0x0000761000137816 */ /* 0x000fe20000000013 */
[----:B------:R-:W-:Y:S05]  /*e380*/  BRA `(.L_x_25336) ;  /* 0x00000b8000007947 */ /* 0x000fea0003800000 */
.L_x_25331:
        /* <DEDUP_REMOVED lines=14> */
.L_x_25345:
[----:B------:R-:W2:Y:S02]  /*e470*/  LDG.E.64 R2, [R2.64] ;  /* 0x0000002402027981 */ /* 0x000ea4000c1e1b00 */
[----:B--2---:R-:W0:Y:S01]  /*e480*/  F2F.F32.F64 R0, R2 ;  /* 0x0000000200007310 */ /* 0x004e220000301000 */
[----:B------:R-:W0:-:S14]  /*e490*/  DSETP.GEU.AND P0, PT, |R2|, c[0x2][0x0], PT ;  /* 0x008000000200762a */ /* 0x000e1c0003f0e200 */
[----:B0-----:R-:W-:-:S05]  /*e4a0*/  @!P0 FMUL R0, R0, 1.175494350822287508e-38 ;  /* 0x0080000000008820 */ /* 0x001fca0000400000 */
[----:B------:R-:W-:-:S04]  /*e4b0*/  F2FP.BF16.PACK_AB R0, RZ, R0 ;  /* 0x00000000ff00723e */ /* 0x000fc800000010ff */
[----:B------:R-:W-:Y:S01]  /*e4c0*/  PRMT R19, R0, 0x7610, R19 ;  /* 0x0000761000137816 */ /* 0x000fe20000000013 */
[----:B------:R-:W-:Y:S05]  /*e4d0*/  BRA `(.L_x_25336) ;  /* 0x00000a3000007947 */ /* 0x000fea0003800000 */
.L_x_25344:
        /* <DEDUP_REMOVED lines=28> */
.L_x_25347:
        /* <DEDUP_REMOVED lines=15> */
.L_x_25346:
[----:B------:R0:W5:Y:S01]  /*e790*/  LDG.E.U16 R19, [R2.64] ;  /* 0x0000002402137981 */ /* 0x000162000c1e1500 */
[----:B------:R-:W-:Y:S05]  /*e7a0*/  BRA `(.L_x_25336) ;  /* 0x0000076000007947 */ /* 0x000fea0003800000 */
.L_x_25343:
        /* <DEDUP_REMOVED lines=12> */
.L_x_25350:
        /* <DEDUP_REMOVED lines=21> */
.L_x_25354:
[----:B------:R-:W-:Y:S05]  /*e9c0*/  BSYNC B1 ;  /* 0x0000000000017941 */ /* 0x000fea0003800000 */
.L_x_25353:
[----:B------:R-:W-:Y:S01]  /*e9d0*/  LEA R3, R0, 0x3b800000, 0x17 ;  /* 0x3b80000000037811 */ /* 0x000fe200078eb8ff */
[----:B------:R-:W-:-:S05]  /*e9e0*/  IMAD.SHL.U32 R0, R2, 0x100000, RZ ;  /* 0x0010000002007824 */ /* 0x000fca00078e00ff */
[----:B------:R-:W-:Y:S02]  /*e9f0*/  LOP3.LUT R0, R3, R0, R4, 0xfe, !PT ;  /* 0x0000000003007212 */ /* 0x000fe400078efe04 */
.L_x_25352:
[----:B------:R-:W-:Y:S05]  /*ea00*/  BSYNC B0 ;  /* 0x0000000000007941 */ /* 0x000fea0003800000 */
.L_x_25351:
[----:B------:R-:W-:-:S04]  /*ea10*/  F2FP.BF16.PACK_AB R0, RZ, R0 ;  /* 0x00000000ff00723e */ /* 0x000fc800000010ff */
[----:B------:R-:W-:Y:S01]  /*ea20*/  PRMT R19, R0, 0x7610, R19 ;  /* 0x0000761000137816 */ /* 0x000fe20000000013 */
[----:B------:R-:W-:Y:S05]  /*ea30*/  BRA `(.L_x_25336) ;  /* 0x000004d000007947 */ /* 0x000fea0003800000 */
.L_x_25349:
        /* <DEDUP_REMOVED lines=21> */
.L_x_25358:
[----:B------:R-:W-:Y:S05]  /*eb90*/  BSYNC B1 ;  /* 0x0000000000017941 */ /* 0x000fea0003800000 */
.L_x_25357:
[----:B------:R-:W-:Y:S01]  /*eba0*/  LEA R3, R0, 0x37800000, 0x17 ;  /* 0x3780000000037811 */ /* 0x000fe200078eb8ff */
[----:B------:R-:W-:-:S05]  /*ebb0*/  IMAD.SHL.U32 R0, R2, 0x200000, RZ ;  /* 0x0020000002007824 */ /* 0x000fca00078e00ff */
[----:B------:R-:W-:Y:S02]  /*ebc0*/  LOP3.LUT R0, R3, R0, R4, 0xfe, !PT ;  /* 0x0000000003007212 */ /* 0x000fe400078efe04 */
.L_x_25356:
[----:B------:R-:W-:Y:S05]  /*ebd0*/  BSYNC B0 ;  /* 0x0000000000007941 */ /* 0x000fea0003800000 */
.L_x_25355:
[----:B------:R-:W-:-:S04]  /*ebe0*/  F2FP.BF16.PACK_AB R0, RZ, R0 ;  /* 0x00000000ff00723e */ /* 0x000fc800000010ff */
[----:B------:R-:W-:Y:S01]  /*ebf0*/  PRMT R19, R0, 0x7610, R19 ;  /* 0x0000761000137816 */ /* 0x000fe20000000013 */
[----:B------:R-:W-:Y:S05]  /*ec00*/  BRA `(.L_x_25336) ;  /* 0x0000030000007947 */ /* 0x000fea0003800000 */
.L_x_25348:
        /* <DEDUP_REMOVED lines=14> */
.L_x_25362:
[----:B------:R-:W-:Y:S05]  /*ecf0*/  BSYNC B0 ;  /* 0x0000000000007941 */ /* 0x000fea0003800000 */
.L_x_25361:
[----:B------:R-:W-:-:S04]  /*ed00*/  F2FP.BF16.PACK_AB R0, RZ, R0 ;  /* 0x00000000ff00723e */ /* 0x000fc800000010ff */
[----:B------:R-:W-:Y:S01]  /*ed10*/  PRMT R19, R0, 0x7610, R19 ;  /* 0x0000761000137816 */ /* 0x000fe20000000013 */
[----:B------:R-:W-:Y:S05]  /*ed20*/  BRA `(.L_x_25336) ;  /* 0x000001e000007947 */ /* 0x000fea0003800000 */
.L_x_25335:
        /* <DEDUP_REMOVED lines=21> */
.L_x_25360:
[----:B------:R-:W2:Y:S02]  /*ee80*/  LDG.E.64 R2, [R2.64] ;  /* 0x0000002402027981 */ /* 0x000ea4000c1e1b00 */
[----:B--2---:R-:W0:Y:S02]  /*ee90*/  I2F.U64 R0, R2 ;  /* 0x0000000200007312 */ /* 0x004e240000301000 */
[----:B0-----:R-:W-:-:S04]  /*eea0*/  F2FP.BF16.PACK_AB R0, RZ, R0 ;  /* 0x00000000ff00723e */ /* 0x001fc800000010ff */
[----:B------:R-:W-:Y:S01]  /*eeb0*/  PRMT R19, R0, 0x7610, R19 ;  /* 0x0000761000137816 */ /* 0x000fe20000000013 */
[----:B------:R-:W-:Y:S05]  /*eec0*/  BRA `(.L_x_25336) ;  /* 0x0000004000007947 */ /* 0x000fea0003800000 */
.L_x_25359:
[----:B------:R-:W2:Y:S02]  /*eed0*/  LDG.E R2, [R2.64] ;  /* 0x0000002402027981 */ /* 0x000ea4000c1e1900 */
[----:B--2---:R-:W0:Y:S02]  /*eee0*/  I2F.U32 R0, R2 ;  /* 0x0000000200007306 */ /* 0x004e240000201000 */
[----:B0-----:R-:W-:-:S04]  /*eef0*/  F2FP.BF16.PACK_AB R0, RZ, R0 ;  /* 0x00000000ff00723e */ /* 0x001fc800000010ff */
[----:B------:R-:W-:Y:S02]  /*ef00*/  PRMT R19, R0, 0x7610, R19 ;  /* 0x0000761000137816 */ /* 0x000fe40000000013 */
.L_x_25336:
        /* <DEDUP_REMOVED lines=18> */
.L_x_25366:
[----:B------:R-:W2:Y:S02]  /*f030*/  LDG.E.U8 R2, [R2.64] ;  /* 0x0000002402027981 */ /* 0x000ea4000c1e1100 */
[----:B--2---:R-:W0:Y:S02]  /*f040*/  I2F.U16 R0, R2 ;  /* 0x0000000200007306 */ /* 0x004e240000101000 */
[----:B0-----:R-:W-:Y:S01]  /*f050*/  F2FP.BF16.PACK_AB R0, RZ, R0 ;  /* 0x00000000ff00723e */ /* 0x001fe200000010ff */
[----:B------:R-:W-:Y:S05]  /*f060*/  BRA `(.L_x_25368) ;  /* 0x00000e3000007947 */ /* 0x000fea0003800000 */
.L_x_25365:
        /* <DEDUP_REMOVED lines=10> */
.L_x_25370:
[----:B------:R-:W2:Y:S02]  /*f110*/  LDG.E R2, [R2.64] ;  /* 0x0000002402027981 */ /* 0x000ea4000c1e1900 */
[----:B--2---:R-:W0:Y:S02]  /*f120*/  I2F R0, R2 ;  /* 0x0000000200007306 */ /* 0x004e240000201400 */
[----:B0-----:R-:W-:Y:S01]  /*f130*/  F2FP.BF16.PACK_AB R0, RZ, R0 ;  /* 0x00000000ff00723e */ /* 0x001fe200000010ff */
[----:B------:R-:W-:Y:S05]  /*f140*/  BRA `(.L_x_25368) ;  /* 0x00000d5000007947 */ /* 0x000fea0003800000 */
.L_x_25369:
[----:B------:R-:W2:Y:S02]  /*f150*/  LDG.E.U16 R2, [R2.64] ;  /* 0x0000002402027981 */ /* 0x000ea4000c1e1500 */
[----:B--2---:R-:W0:Y:S02]  /*f160*/  I2F.S16 R0, R2 ;  /* 0x0000000200007306 */ /* 0x004e240000101400 */
[----:B0-----:R-:W-:Y:S01]  /*f170*/  F2FP.BF16.PACK_AB R0, RZ, R0 ;  /* 0x00000000ff00723e */ /* 0x001fe200000010ff */
[----:B------:R-:W-:Y:S05]  /*f180*/  BRA `(.L_x_25368) ;  /* 0x00000d1000007947 */ /* 0x000fea0003800000 */
.L_x_25364:
        /* <DEDUP_REMOVED lines=9> */
.L_x_25372:
[----:B------:R-:W2:Y:S02]  /*f220*/  LDG.E.U16 R0, [R2.64] ;  /* 0x0000002402007981 */ /* 0x000ea4000c1e1500 */
[----:B--2---:R-:W-:-:S05]  /*f230*/  HADD2.F32 R0, -RZ, R0.H0_H0 ;  /* 0x20000000ff007230 */ /* 0x004fca0000004100 */
[----:B------:R-:W-:Y:S01]  /*f240*/  F2FP.BF16.PACK_AB R0, RZ, R0 ;  /* 0x00000000ff00723e */ /* 0x000fe200000010ff */
[----:B------:R-:W-:Y:S05]  /*f250*/  BRA `(.L_x_25368) ;  /* 0x00000c4000007947 */ /* 0x000fea0003800000 */
.L_x_25371:
        /* <DEDUP_REMOVED lines=9> */
.L_x_25374:
[----:B------:R-:W2:Y:S02]  /*f2f0*/  LDG.E.U16 R2, [R2.64] ;  /* 0x0000002402027981 */ /* 0x000ea4000c1e1500 */
[----:B--2---:R-:W-:-:S05]  /*f300*/  HADD2.F32 R0, -RZ, R2.H0_H0 ;  /* 0x20000002ff007230 */ /* 0x004fca0000004100 */
[----:B------:R-:W-:Y:S01]  /*f310*/  F2FP.BF16.PACK_AB R0, RZ, R0 ;  /* 0x00000000ff00723e */ /* 0x000fe200000010ff */
[----:B------:R-:W-:Y:S05]  /*f320*/  BRA `(.L_x_25368) ;  /* 0x00000b7000007947 */ /* 0x000fea0003800000 */
.L_x_25373:
[----:B------:R-:W2:Y:S02]  /*f330*/  LDG.E.64 R2, [R2.64] ;  /* 0x0000002402027981 */ /* 0x000ea4000c1e1b00 */
[----:B--2---:R-:W0:Y:S01]  /*f340*/  F2F.F32.F64 R0, R2 ;  /* 0x0000000200007310 */ /* 0x004e220000301000 */
[----:B------:R-:W0:-:S14]  /*f350*/  DSETP.GEU.AND P0, PT, |R2|, c[0x2][0x0], PT ;  /* 0x008000000200762a */ /* 0x000e1c0003f0e200 */
[----:B0-----:R-:W-:-:S05]  /*f360*/  @!P0 FMUL R0, R0, 1.175494350822287508e-38 ;  /* 0x0080000000008820 */ /* 0x001fca0000400000 */
[----:B------:R-:W-:Y:S01]  /*f370*/  F2FP.BF16.PACK_AB R0, RZ, R0 ;  /* 0x00000000ff00723e */ /* 0x000fe200000010ff */
[----:B------:R-:W-:Y:S05]  /*f380*/  BRA `(.L_x_25368) ;  /* 0x00000b1000007947 */ /* 0x000fea0003800000 */
.L_x_25363:
        /* <DEDUP_REMOVED lines=13> */
.L_x_25377:
[----:B------:R-:W2:Y:S02]  /*f460*/  LDG.E.64 R2, [R2.64] ;  /* 0x0000002402027981 */ /* 0x000ea4000c1e1b00 */
[----:B--2---:R-:W0:Y:S01]  /*f470*/  F2F.F32.F64 R0, R2 ;  /* 0x0000000200007310 */ /* 0x004e220000301000 */
[----:B------:R-:W0:-:S14]  /*f480*/  DSETP.GEU.AND P0, PT, |R2|, c[0x2][0x0], PT ;  /* 0x008000000200762a */ /* 0x000e1c0003f0e200 */
[----:B0-----:R-:W-:-:S05]  /*f490*/  @!P0 FMUL R0, R0, 1.175494350822287508e-38 ;  /* 0x0080000000008820 */ /* 0x001fca0000400000 */
[----:B------:R-:W-:Y:S01]  /*f4a0*/  F2FP.BF16.PACK_AB R0, RZ, R0 ;  /* 0x00000000ff00723e */ /* 0x000fe200000010ff */
[----:B------:R-:W-:Y:S05]  /*f4b0*/  BRA `(.L_x_25368) ;  /* 0x000009e000007947 */ /* 0x000fea0003800000 */
.L_x_25376:
        /* <DEDUP_REMOVED lines=28> */
.L_x_25379:
        /* <DEDUP_REMOVED lines=15> */
.L_x_25378:
[----:B------:R0:W5:Y:S01]  /*f770*/  LDG.E.U16 R0, [R2.64] ;  /* 0x0000002402007981 */ /* 0x000162000c1e1500 */
[----:B------:R-:W-:Y:S05]  /*f780*/  BRA `(.L_x_25368) ;  /* 0x0000071000007947 */ /* 0x000fea0003800000 */
.L_x_25375:
        /* <DEDUP_REMOVED lines=12> */
.L_x_25382:
        /* <DEDUP_REMOVED lines=21> */
.L_x_25386:
[----:B------:R-:W-:Y:S05]  /*f9a0*/  BSYNC B1 ;  /* 0x0000000000017941 */ /* 0x000fea0003800000 */
.L_x_25385:
[----:B------:R-:W-:Y:S01]  /*f9b0*/  LEA R3, R0, 0x3b800000, 0x17 ;  /* 0x3b80000000037811 */ /* 0x000fe200078eb8ff */
[----:B------:R-:W-:-:S05]  /*f9c0*/  IMAD.SHL.U32 R0, R2, 0x100000, RZ ;  /* 0x0010000002007824 */ /* 0x000fca00078e00ff */
[----:B------:R-:W-:Y:S02]  /*f9d0*/  LOP3.LUT R0, R3, R0, R4, 0xfe, !PT ;  /* 0x0000000003007212 */ /* 0x000fe400078efe04 */
.L_x_25384:
[----:B------:R-:W-:Y:S05]  /*f9e0*/  BSYNC B0 ;  /* 0x0000000000007941 */ /* 0x000fea0003800000 */
.L_x_25383:
[----:B------:R-:W-:Y:S01]  /*f9f0*/  F2FP.BF16.PACK_AB R0, RZ, R0 ;  /* 0x00000000ff00723e */ /* 0x000fe200000010ff */
[----:B------:R-:W-:Y:S05]  /*fa00*/  BRA `(.L_x_25368) ;  /* 0x0000049000007947 */ /* 0x000fea0003800000 */
.L_x_25381:
        /* <DEDUP_REMOVED lines=21> */
.L_x_25390:
[----:B------:R-:W-:Y:S05]  /*fb60*/  BSYNC B1 ;  /* 0x0000000000017941 */ /* 0x000fea0003800000 */
.L_x_25389:
[----:B------:R-:W-:Y:S01]  /*fb70*/  LEA R3, R0, 0x37800000, 0x17 ;  /* 0x3780000000037811 */ /* 0x000fe200078eb8ff */
[----:B------:R-:W-:-:S05]  /*fb80*/  IMAD.SHL.U32 R0, R2, 0x200000, RZ ;  /* 0x0020000002007824 */ /* 0x000fca00078e00ff */
[----:B------:R-:W-:Y:S02]  /*fb90*/  LOP3.LUT R0, R3, R0, R4, 0xfe, !PT ;  /* 0x0000000003007212 */ /* 0x000fe400078efe04 */
.L_x_25388:
[----:B------:R-:W-:Y:S05]  /*fba0*/  BSYNC B0 ;  /* 0x0000000000007941 */ /* 0x000fea0003800000 */
.L_x_25387:
[----:B------:R-:W-:Y:S01]  /*fbb0*/  F2FP.BF16.PACK_AB R0, RZ, R0 ;  /* 0x00000000ff00723e */ /* 0x000fe200000010ff */
[----:B------:R-:W-:Y:S05]  /*fbc0*/  BRA `(.L_x_25368) ;  /* 0x000002d000007947 */ /* 0x000fea0003800000 */
.L_x_25380:
        /* <DEDUP_REMOVED lines=14> */
.L_x_25394:
[----:B------:R-:W-:Y:S05]  /*fcb0*/  BSYNC B0 ;  /* 0x0000000000007941 */ /* 0x000fea0003800000 */
.L_x_25393:
[----:B------:R-:W-:Y:S01]  /*fcc0*/  F2FP.BF16.PACK_AB R0, RZ, R0 ;  /* 0x00000000ff00723e */ /* 0x000fe200000010ff */
[----:B------:R-:W-:Y:S05]  /*fcd0*/  BRA `(.L_x_25368) ;  /* 0x000001c000007947 */ /* 0x000fea0003800000 */
.L_x_25367:
        /* <DEDUP_REMOVED lines=21> */
.L_x_25392:
[----:B------:R-:W2:Y:S02]  /*fe30*/  LDG.E.64 R2, [R2.64] ;  /* 0x0000002402027981 */ /* 0x000ea4000c1e1b00 */
[----:B--2---:R-:W0:Y:S02]  /*fe40*/  I2F.U64 R0, R2 ;  /* 0x0000000200007312 */ /* 0x004e240000301000 */
[----:B0-----:R-:W-:Y:S01]  /*fe50*/  F2FP.BF16.PACK_AB R0, RZ, R0 ;  /* 0x00000000ff00723e */ /* 0x001fe200000010ff */
[----:B------:R-:W-:Y:S05]  /*fe60*/  BRA `(.L_x_25368) ;  /* 0x0000003000007947 */ /* 0x000fea0003800000 */
.L_x_25391:
[----:B------:R-:W2:Y:S02]  /*fe70*/  LDG.E R2, [R2.64] ;  /* 0x0000002402027981 */ /* 0x000ea4000c1e1900 */
[----:B--2---:R-:W0:Y:S02]  /*fe80*/  I2F.U32 R0, R2 ;  /* 0x0000000200007306 */ /* 0x004e240000201000 */
[----:B0-----:R-:W-:-:S06]  /*fe90*/  F2FP.BF16.PACK_AB R0, RZ, R0 ;  /* 0x00000000ff00723e */ /* 0x001fcc00000010ff */
.L_x_25368:
        /* <DEDUP_REMOVED lines=29> */
.L_x_25400:
[----:B------:R-:W-:Y:S01]  /*10070*/  FSETP.GEU.FTZ.AND P0, PT, R5, -R7, PT ;  /* 0x800000070500720b */ /* 0x000fe20003f1e000 */
[----:B------:R-:W-:-:S12]  /*10080*/  FADD.FTZ R3, R3, -1 ;  /* 0xbf80000003037421 */ /* 0x000fd80000010000 */
[----:B------:R-:W-:Y:S02]  /*10090*/  @!P0 FADD.FTZ R3, R3, -1 ;  /* 0xbf80000003038421 */ /* 0x000fe40000010000 */
.L_x_25399:
[----:B------:R-:W-:Y:S05]  /*100a0*/  BSYNC B1 ;  /* 0x0000000000017941 */ /* 0x000fea0003800000 */
.L_x_25398:
[----:B------:R-:W-:Y:S01]  /*100b0*/  FFMA.FTZ R2, -R7, R3, R2 ;  /* 0x0000000307027223 */ /* 0x000fe20000010102 */
[----:B------:R-:W-:Y:S05]  /*100c0*/  BRA `(.L_x_25396) ;  /* 0x000001f000007947 */ /* 0x000fea0003800000 */
.L_x_25397:
        /* <DEDUP_REMOVED lines=15> */
.L_x_25403:
        /* <DEDUP_REMOVED lines=13> */
.L_x_25402:
[----:B------:R-:W-:Y:S05]  /*10290*/  BSYNC B1 ;  /* 0x0000000000017941 */ /* 0x000fea0003800000 */
.L_x_25401:
[----:B------:R-:W-:-:S04]  /*102a0*/  FMUL.FTZ R2, R3, 1.1920928955078125e-07 ;  /* 0x3400000003027820 */ /* 0x000fc80000410000 */
[----:B------:R-:W-:Y:S02]  /*102b0*/  FMUL.FTZ R2, R7, R2 ;  /* 0x0000000207027220 */ /* 0x000fe40000410000 */
.L_x_25396:
[----:B------:R-:W-:Y:S05]  /*102c0*/  BSYNC B0 ;  /* 0x0000000000007941 */ /* 0x000fea0003800000 */
.L_x_25395:
[----:B------:R-:W1:Y:S01]  /*102d0*/  LDC.U8 R3, c[0x0][0x3e1] ;  /* 0x0000f840ff037b82 */ /* 0x000e620000000000 */
[C---:B------:R-:W-:Y:S02]  /*102e0*/  FSETP.GTU.FTZ.AND P0, PT, |R2|.reuse, +INF , PT ;  /* 0x7f8000000200780b */ /* 0x040fe40003f1c200 */
[C---:B------:R-:W-:Y:S02]  /*102f0*/  LOP3.LUT R19, R2.reuse, 0x80000000, R19, 0xb8, !PT ;  /* 0x8000000002137812 */ /* 0x040fe400078eb813 */
[----:B------:R-:W-:Y:S02]  /*10300*/  PRMT R0, RZ, 0x5410, R0 ;  /* 0x00005410ff007816 */ /* 0x000fe40000000000 */
[----:B------:R-:W-:Y:S02]  /*10310*/  FSEL R19, R2, R19, P0 ;  /* 0x0000001302137208 */ /* 0x000fe40000000000 */
[----:B------:R-:W-:Y:S02]  /*10320*/  FSETP.GEU.FTZ.AND P1, PT, R0, RZ, PT ;  /* 0x000000ff0000720b */ /* 0x000fe40003f3e000 */
[----:B------:R-:W-:-:S02]  /*10330*/  FSETP.NEU.FTZ.AND P0, PT, R19, RZ, PT ;  /* 0x000000ff1300720b */ /* 0x000fc40003f1d000 */
        /* <DEDUP_REMOVED lines=19> */
.L_x_25407:
[----:B------:R-:W-:-:S06]  /*10470*/  PRMT R3, RZ, 0x5410, R0 ;  /* 0x00005410ff037816 */ /* 0x000fcc0000000000 */
[----:B------:R-:W1:Y:S02]  /*10480*/  F2I.S64.TRUNC R2, R3 ;  /* 0x0000000300027311 */ /* 0x000e64000020d900 */
[----:B-1----:R-:W-:Y:S01]  /*10490*/  STG.E.U8 [R16.64], R2 ;  /* 0x0000000210007986 */ /* 0x002fe2000c101124 */
[----:B------:R-:W-:Y:S05]  /*104a0*/  EXIT ;  /* 0x000000000000794d */ /* 0x000fea0003800000 */
.L_x_25406:
        /* <DEDUP_REMOVED lines=10> */
.L_x_25410:
[----:B------:R-:W-:-:S04]  /*10550*/  PRMT R0, RZ, 0x5410, R0 ;  /* 0x00005410ff007816 */ /* 0x000fc80000000000 */
[----:B------:R-:W1:Y:S02]  /*10560*/  F2I.FTZ.TRUNC.NTZ R3, R0 ;  /* 0x0000000000037305 */ /* 0x000e64000021f100 */
[----:B-1----:R-:W-:Y:S01]  /*10570*/  STG.E [R16.64], R3 ;  /* 0x0000000310007986 */ /* 0x002fe2000c101924 */
[----:B------:R-:W-:Y:S05]  /*10580*/  EXIT ;  /* 0x000000000000794d */ /* 0x000fea0003800000 */
.L_x_25409:
[----:B------:R-:W-:-:S04]  /*10590*/  PRMT R0, RZ, 0x5410, R0 ;  /* 0x00005410ff007816 */ /* 0x000fc80000000000 */
[----:B------:R-:W1:Y:S02]  /*105a0*/  F2I.FTZ.TRUNC.NTZ R3, R0 ;  /* 0x0000000000037305 */ /* 0x000e64000021f100 */
[----:B-1----:R-:W-:Y:S01]  /*105b0*/  STG.E.U16 [R16.64], R3 ;  /* 0x0000000310007986 */ /* 0x002fe2000c101524 */
[----:B------:R-:W-:Y:S05]  /*105c0*/  EXIT ;  /* 0x000000000000794d */ /* 0x000fea0003800000 */
.L_x_25405:
        /* <DEDUP_REMOVED lines=9> */
.L_x_25412:
[----:B------:R-:W-:-:S04]  /*10660*/  PRMT R0, RZ, 0x5410, R0 ;  /* 0x00005410ff007816 */ /* 0x000fc80000000000 */
[----:B------:R-:W-:-:S05]  /*10670*/  F2FP.PACK_AB R0, RZ, R0 ;  /* 0x00000000ff00723e */ /* 0x000fca00000000ff */
[----:B------:R-:W-:Y:S01]  /*10680*/  STG.E.U16 [R16.64], R0 ;  /* 0x0000000010007986 */ /* 0x000fe2000c101524 */
[----:B------:R-:W-:Y:S05]  /*10690*/  EXIT ;  /* 0x000000000000794d */ /* 0x000fea0003800000 */
.L_x_25411:
        /* <DEDUP_REMOVED lines=10> */
.L_x_25414:
[----:B------:R-:W-:-:S04]  /*10740*/  PRMT R0, RZ, 0x5410, R0 ;  /* 0x00005410ff007816 */ /* 0x000fc80000000000 */
[----:B------:R-:W-:-:S04]  /*10750*/  F2FP.PACK_AB R3, RZ, R0 ;  /* 0x00000000ff03723e */ /* 0x000fc800000000ff */
[----:B------:R-:W-:-:S05]  /*10760*/  PRMT R3, R3, 0x5410, RZ ;  /* 0x0000541003037816 */ /* 0x000fca00000000ff */
[----:B------:R-:W-:Y:S01]  /*10770*/  STG.E [R16.64], R3 ;  /* 0x0000000310007986 */ /* 0x000fe2000c101924 */
[----:B------:R-:W-:Y:S05]  /*10780*/  EXIT ;  /* 0x000000000000794d */ /* 0x000fea0003800000 */
.L_x_25413:
[----:B------:R-:W-:-:S05]  /*10790*/  PRMT R2, RZ, 0x5410, R0 ;  /* 0x00005410ff027816 */ /* 0x000fca0000000000 */
[----:B------:R-:W-:-:S06]  /*107a0*/  FMUL.FTZ R2, R2, 1 ;  /* 0x3f80000002027820 */ /* 0x000fcc0000410000 */
[----:B------:R-:W1:Y:S02]  /*107b0*/  F2F.F64.F32 R2, R2 ;  /* 0x0000000200027310 */ /* 0x000e640000201800 */
[----:B-1----:R-:W-:Y:S01]  /*107c0*/  STG.E.64 [R16.64], R2 ;  /* 0x0000000210007986 */ /* 0x002fe2000c101b24 */
[----:B------:R-:W-:Y:S05]  /*107d0*/  EXIT ;  /* 0x000000000000794d */ /* 0x000fea0003800000 */
.L_x_25404:
        /* <DEDUP_REMOVED lines=13> */
.L_x_25417:
[----:B------:R-:W-:Y:S01]  /*108b0*/  PRMT R0, RZ, 0x5410, R0 ;  /* 0x00005410ff007816 */ /* 0x000fe20000000000 */
[----:B------:R-:W-:-:S04]  /*108c0*/  CS2R R6, SRZ ;  /* 0x0000000000067805 */ /* 0x000fc8000001ff00 */
[----:B------:R-:W-:-:S04]  /*108d0*/  FMUL.FTZ R0, R0, 1 ;  /* 0x3f80000000007820 */ /* 0x000fc80000410000 */
[----:B------:R-:W1:Y:S02]  /*108e0*/  F2F.F64.F32 R4, R0 ;  /* 0x0000000000047310 */ /* 0x000e640000201800 */
[----:B-1----:R-:W-:Y:S01]  /*108f0*/  STG.E.128 [R16.64], R4 ;  /* 0x0000000410007986 */ /* 0x002fe2000c101d24 */
[----:B------:R-:W-:Y:S05]  /*10900*/  EXIT ;  /* 0x000000000000794d */ /* 0x000fea0003800000 */
.L_x_25416:
        /* <DEDUP_REMOVED lines=21> */
.L_x_25421:
[----:B------:R-:W-:Y:S05]  /*10a60*/  BSYNC B0 ;  /* 0x0000000000007941 */ /* 0x000fea0003800000 */
.L_x_25420:
[----:B------:R-:W-:-:S05]  /*10a70*/  LOP3.LUT R3, R0, R3, RZ, 0xfc, !PT ;  /* 0x0000000300037212 */ /* 0x000fca00078efcff */
[----:B------:R-:W-:Y:S01]  /*10a80*/  STG.E.U8 [R16.64], R3 ;  /* 0x0000000310007986 */ /* 0x000fe2000c101124 */
[----:B------:R-:W-:Y:S05]  /*10a90*/  EXIT ;  /* 0x000000000000794d */ /* 0x000fea0003800000 */
.L_x_25419:
        /* <DEDUP_REMOVED lines=13> */
.L_x_25423:
[----:B------:R-:W-:Y:S01]  /*10b70*/  IMAD.MOV.U32 R0, RZ, RZ, 0x7f ;  /* 0x0000007fff007424 */ /* 0x000fe200078e00ff */
[----:B------:R-:W-:-:S04]  /*10b80*/  ISETP.GT.U32.AND P0, PT, R2, 0x7f800000, PT ;  /* 0x7f8000000200780c */ /* 0x000fc80003f04070 */
[----:B------:R-:W-:-:S04]  /*10b90*/  SEL R0, R0, 0x7c, P0 ;  /* 0x0000007c00007807 */ /* 0x000fc80000000000 */
.L_x_25424:
[----:B------:R-:W-:Y:S05]  /*10ba0*/  BSYNC B0 ;  /* 0x0000000000007941 */ /* 0x000fea0003800000 */
.L_x_25422:
[----:B------:R-:W-:-:S04]  /*10bb0*/  LOP3.LUT R2, R3, 0x80000000, RZ, 0xc0, !PT ;  /* 0x8000000003027812 */ /* 0x000fc800078ec0ff */
[----:B------:R-:W-:-:S04]  /*10bc0*/  SHF.R.U32.HI R3, RZ, 0x18, R2 ;  /* 0x00000018ff037819 */ /* 0x000fc80000011602 */
[----:B------:R-:W-:-:S05]  /*10bd0*/  LOP3.LUT R3, R0, R3, RZ, 0xfc, !PT ;  /* 0x0000000300037212 */ /* 0x000fca00078efcff */
[----:B------:R-:W-:Y:S01]  /*10be0*/  STG.E.U8 [R16.64], R3 ;  /* 0x0000000310007986 */ /* 0x000fe2000c101124 */
[----:B------:R-:W-:Y:S05]  /*10bf0*/  EXIT ;  /* 0x000000000000794d */ /* 0x000fea0003800000 */
.L_x_25418:
[----:B------:R-:W-:Y:S01]  /*10c00*/  STG.E.U16 [R16.64], R0 ;  /* 0x0000000010007986 */ /* 0x000fe2000c101524 */
[----:B------:R-:W-:Y:S05]  /*10c10*/  EXIT ;  /* 0x000000000000794d */ /* 0x000fea0003800000 */
.L_x_25415:
        /* <DEDUP_REMOVED lines=12> */
.L_x_25427:
        /* <DEDUP_REMOVED lines=17> */
.L_x_25430:
[----:B------:R-:W-:-:S04]  /*10df0*/  LOP3.LUT R2, R3, 0x80000000, RZ, 0xc0, !PT ;  /* 0x8000000003027812 */ /* 0x000fc800078ec0ff */
[----:B------:R-:W-:-:S04]  /*10e00*/  SHF.R.U32.HI R3, RZ, 0x18, R2 ;  /* 0x00000018ff037819 */ /* 0x000fc80000011602 */
[----:B------:R-:W-:-:S04]  /*10e10*/  LOP3.LUT R0, R0, R3, RZ, 0xfc, !PT ;  /* 0x0000000300007212 */ /* 0x000fc800078efcff */
[----:B------:R-:W-:Y:S02]  /*10e20*/  PRMT R8, R0, 0x7610, R8 ;  /* 0x0000761000087816 */ /* 0x000fe40000000008 */
.L_x_25429:
[----:B------:R-:W-:Y:S05]  /*10e30*/  BSYNC B0 ;  /* 0x0000000000007941 */ /* 0x000fea0003800000 */
.L_x_25428:
[----:B------:R-:W-:Y:S01]  /*10e40*/  STG.E.U8 [R16.64], R8 ;  /* 0x0000000810007986 */ /* 0x000fe2000c101124 */
[----:B------:R-:W-:Y:S05]  /*10e50*/  EXIT ;  /* 0x000000000000794d */ /* 0x000fea0003800000 */
.L_x_25426:
        /* <DEDUP_REMOVED lines=17> */
.L_x_25433:
[----:B------:R-:W-:-:S04]  /*10f70*/  LOP3.LUT R2, R3, 0x80000000, RZ, 0xc0, !PT ;  /* 0x8000000003027812 */ /* 0x000fc800078ec0ff */
[----:B------:R-:W-:-:S04]  /*10f80*/  SHF.R.U32.HI R3, RZ, 0x18, R2 ;  /* 0x00000018ff037819 */ /* 0x000fc80000011602 */
[----:B------:R-:W-:-:S04]  /*10f90*/  LOP3.LUT R0, R0, R3, RZ, 0xfc, !PT ;  /* 0x0000000300007212 */ /* 0x000fc800078efcff */
[----:B------:R-:W-:Y:S02]  /*10fa0*/  PRMT R8, R0, 0x7610, R8 ;  /* 0x0000761000087816 */ /* 0x000fe40000000008 */
.L_x_25432:
[----:B------:R-:W-:Y:S05]  /*10fb0*/  BSYNC B0 ;  /* 0x0000000000007941 */ /* 0x000fea0003800000 */
.L_x_25431:
[----:B------:R-:W-:Y:S01]  /*10fc0*/  STG.E.U8 [R16.64], R8 ;  /* 0x0000000810007986 */ /* 0x000fe2000c101124 */
[----:B------:R-:W-:Y:S05]  /*10fd0*/  EXIT ;  /* 0x000000000000794d */ /* 0x000fea0003800000 */
.L_x_25425:
        /* <DEDUP_REMOVED lines=22> */
.L_x_25408:
        /* <DEDUP_REMOVED lines=20> */
.L_x_25435:
[----:B------:R-:W-:-:S06]  /*11280*/  PRMT R2, RZ, 0x5410, R0 ;  /* 0x00005410ff027816 */ /* 0x000fcc0000000000 */
[----:B------:R-:W1:Y:S02]  /*11290*/  F2I.U64.TRUNC R2, R2 ;  /* 0x0000000200027311 */ /* 0x000e64000020d800 */
[----:B-1----:R-:W-:Y:S01]  /*112a0*/  STG.E.64 [R16.64], R2 ;  /* 0x0000000210007986 */ /* 0x002fe2000c101b24 */
[----:B------:R-:W-:Y:S05]  /*112b0*/  EXIT ;  /* 0x000000000000794d */ /* 0x000fea0003800000 */
.L_x_25434:
[----:B------:R-:W-:-:S04]  /*112c0*/  PRMT R0, RZ, 0x5410, R0 ;  /* 0x00005410ff007816 */ /* 0x000fc80000000000 */
[----:B------:R-:W1:Y:S02]  /*112d0*/  F2I.FTZ.U32.TRUNC.NTZ R3, R0 ;  /* 0x0000000000037305 */ /* 0x000e64000021f000 */
[----:B-1----:R-:W-:Y:S01]  /*112e0*/  STG.E [R16.64], R3 ;  /* 0x0000000310007986 */ /* 0x002fe2000c101924 */
[----:B------:R-:W-:Y:S05]  /*112f0*/  EXIT ;  /* 0x000000000000794d */ /* 0x000fea0003800000 */
.L_x_25436:
        /* <DEDUP_REMOVED lines=16> */
.L_x_50706:


//--------------------- .text._ZN2at6native27unrolled_elementwise_kernelINS0_13BinaryFunctorIN3c108BFloat16ES4_S4_ZZZNS0_21remainder_kernel_cudaERNS_18TensorIteratorBaseEENKUlvE0_clEvENKUlvE2_clEvEUlS4_S4_E_EESt5arrayIPcLm3EELi4E23TrivialOffsetCalculatorILi2EjESE_ILi1EjENS0_6memory12LoadWithCastILi2EEENSH_13StoreWithCastILi1EEEEEviT_T0_T2_T3_T4_T5_ --------------------------
	.section	.text._ZN2at6native27unrolled_elementwise_kernelINS0_13BinaryFunctorIN3c108BFloat16ES4_S4_ZZZNS0_21remainder_kernel_cudaERNS_18TensorIteratorBaseEENKUlvE0_clEvENKUlvE2_clEvEUlS4_S4_E_EESt5arrayIPcLm3EELi4E23TrivialOffsetCalculatorILi2EjESE_ILi1EjENS0_6memory12LoadWithCastILi2EEENSH_13StoreWithCastILi1EEEEEviT_T0_T2_T3_T4_T5_,"ax",@progbits
	.sectioninfo	@"SHI_REGISTERS=31"
	.align	128
        .global         _ZN2at6native27unrolled_elementwise_kernelINS0_13BinaryFunctorIN3c108BFloat16ES4_S4_ZZZNS0_21remainder_kernel_cudaERNS_18TensorIteratorBaseEENKUlvE0_clEvENKUlvE2_clEvEUlS4_S4_E_EESt5arrayIPcLm3EELi4E23TrivialOffsetCalculatorILi2EjESE_ILi1EjENS0_6memory12LoadWithCastILi2EEENSH_13StoreWithCastILi1EEEEEviT_T0_T2_T3_T4_T5_
        .type           _ZN2at6native27unrolled_elementwise_kernelINS0_13BinaryFunctorIN3c108BFloat16ES4_S4_ZZZNS0_21remainder_kernel_cudaERNS_18TensorIteratorBaseEENKUlvE0_clEvENKUlvE2_clEvEUlS4_S4_E_EESt5arrayIPcLm3EELi4E23TrivialOffsetCalculatorILi2EjESE_ILi1EjENS0_6memory12LoadWithCastILi2EEENSH_13StoreWithCastILi1EEEEEviT_T0_T2_T3_T4_T5_,@function
        .size           _ZN2at6native27unrolled_elementwise_kernelINS0_13BinaryFunctorIN3c108BFloat16ES4_S4_ZZZNS0_21remainder_kernel_cudaERNS_18TensorIteratorBaseEENKUlvE0_clEvENKUlvE2_clEvEUlS4_S4_E_EESt5arrayIPcLm3EELi4E23TrivialOffsetCalculatorILi2EjESE_ILi1EjENS0_6memory12LoadWithCastILi2EEENSH_13StoreWithCastILi1EEEEEviT_T0_T2_T3_T4_T5_,(.L_x_50707 - _ZN2at6native27unrolled_elementwise_kernelINS0_13BinaryFunctorIN3c108BFloat16ES4_S4_ZZZNS0_21remainder_kernel_cudaERNS_18TensorIteratorBaseEENKUlvE0_clEvENKUlvE2_clEvEUlS4_S4_E_EESt5arrayIPcLm3EELi4E23TrivialOffsetCalculatorILi2EjESE_ILi1EjENS0_6memory12LoadWithCastILi2EEENSH_13StoreWithCastILi1EEEEEviT_T0_T2_T3_T4_T5_)
        .other          _ZN2at6native27unrolled_elementwise_kernelINS0_13BinaryFunctorIN3c108BFloat16ES4_S4_ZZZNS0_21remainder_kernel_cudaERNS_18TensorIteratorBaseEENKUlvE0_clEvENKUlvE2_clEvEUlS4_S4_E_EESt5arrayIPcLm3EELi4E23TrivialOffsetCalculatorILi2EjESE_ILi1EjENS0_6memory12LoadWithCastILi2EEENSH_13StoreWithCastILi1EEEEEviT_T0_T2_T3_T4_T5_,@"STO_CUDA_ENTRY STV_DEFAULT"
_ZN2at6native27unrolled_elementwise_kernelINS0_13BinaryFunctorIN3c108BFloat16ES4_S4_ZZZNS0_21remainder_kernel_cudaERNS_18TensorIteratorBaseEENKUlvE0_clEvENKUlvE2_clEvEUlS4_S4_E_EESt5arrayIPcLm3EELi4E23TrivialOffsetCalculatorILi2EjESE_ILi1EjENS0_6memory12LoadWithCastILi2EEENSH_13StoreWithCastILi1EEEEEviT_T0_T2_T3_T4_T5_:
.text._ZN2at6native27unrolled_elementwise_kernelINS0_13BinaryFunctorIN3c108BFloat16ES4_S4_ZZZNS0_21remainder_kernel_cudaERNS_18TensorIteratorBaseEENKUlvE0_clEvENKUlvE2_clEvEUlS4_S4_E_EESt5arrayIPcLm3EELi4E23TrivialOffsetCalculatorILi2EjESE_ILi1EjENS0_6memory12LoadWithCastILi2EEENSH_13StoreWithCastILi1EEEEEviT_T0_T2_T3_T4_T5_:
        /* <DEDUP_REMOVED lines=34> */
.L_x_25442:
[----:B------:R-:W2:Y:S02]  /*0220*/  LDG.E.U8 R2, [R2.64] ;  /* 0x0000002402027981 */ /* 0x000ea4000c1e1100 */
[----:B--2---:R-:W0:Y:S02]  /*0230*/  I2F.U16 R0, R2 ;  /* 0x0000000200007306 */ /* 0x004e240000101000 */
[----:B0-----:R-:W-:-:S04]  /*0240*/  F2FP.BF16.PACK_AB R0, RZ, R0 ;  /* 0x00000000ff00723e */ /* 0x001fc800000010ff */
[----:B------:R-:W-:Y:S01]  /*0250*/  PRMT R24, R0, 0x7610, R24 ;  /* 0x0000761000187816 */ /* 0x000fe20000000018 */
[----:B------:R-:W-:Y:S05]  /*0260*/  BRA `(.L_x_25444) ;  /* 0x00000f0000007947 */ /* 0x000fea0003800000 */
.L_x_25441:
        /* <DEDUP_REMOVED lines=11> */
.L_x_25446:
[----:B------:R-:W2:Y:S02]  /*0320*/  LDG.E R2, [R2.64] ;  /* 0x0000002402027981 */ /* 0x000ea4000c1e1900 */
[----:B--2---:R-:W0:Y:S02]  /*0330*/  I2F R0, R2 ;  /* 0x0000000200007306 */ /* 0x004e240000201400 */
[----:B0-----:R-:W-:-:S04]  /*0340*/  F2FP.BF16.PACK_AB R0, RZ, R0 ;  /* 0x00000000ff00723e */ /* 0x001fc800000010ff */
[----:B------:R-:W-:Y:S01]  /*0350*/  PRMT R24, R0, 0x7610, R24 ;  /* 0x0000761000187816 */ /* 0x000fe20000000018 */
[----:B------:R-:W-:Y:S05]  /*0360*/  BRA `(.L_x_25444) ;  /* 0x00000e0000007947 */ /* 0x000fea0003800000 */
.L_x_25445:
[----:B------:R-:W2:Y:S02]  /*0370*/  LDG.E.U16 R2, [R2.64] ;  /* 0x0000002402027981 */ /* 0x000ea4000c1e1500 */
[----:B--2---:R-:W0:Y:S02]  /*0380*/  I2F.S16 R0, R2 ;  /* 0x0000000200007306 */ /* 0x004e240000101400 */
[----:B0-----:R-:W-:-:S04]  /*0390*/  F2FP.BF16.PACK_AB R0, RZ, R0 ;  /* 0x00000000ff00723e */ /* 0x001fc800000010ff */
[----:B------:R-:W-:Y:S01]  /*03a0*/  PRMT R24, R0, 0x7610, R24 ;  /* 0x0000761000187816 */ /* 0x000fe20000000018 */
[----:B------:R-:W-:Y:S05]  /*03b0*/  BRA `(.L_x_25444) ;  /* 0x00000db000007947 */ /* 0x000fea0003800000 */
.L_x_25440:
        /* <DEDUP_REMOVED lines=9> */
.L_x_25448:
[----:B------:R-:W2:Y:S02]  /*0450*/  LDG.E.U16 R0, [R2.64] ;  /* 0x0000002402007981 */ /* 0x000ea4000c1e1500 */
[----:B--2---:R-:W-:-:S05]  /*0460*/  HADD2.F32 R0, -RZ, R0.H0_H0 ;  /* 0x20000000ff007230 */ /* 0x004fca0000004100 */
[----:B------:R-:W-:-:S04]  /*0470*/  F2FP.BF16.PACK_AB R0, RZ, R0 ;  /* 0x00000000ff00723e */ /* 0x000fc800000010ff */
[----:B------:R-:W-:Y:S01]  /*0480*/  PRMT R24, R0, 0x7610, R24 ;  /* 0x0000761000187816 */ /* 0x000fe20000000018 */
[----:B------:R-:W-:Y:S05]  /*0490*/  BRA `(.L_x_25444) ;  /* 0x00000cd000007947 */ /* 0x000fea0003800000 */
.L_x_25447:
        /* <DEDUP_REMOVED lines=9> */
.L_x_25450:
[----:B------:R-:W2:Y:S02]  /*0530*/  LDG.E.U16 R2, [R2.64] ;  /* 0x0000002402027981 */ /* 0x000ea4000c1e1500 */
[----:B--2---:R-:W-:-:S05]  /*0540*/  HADD2.F32 R0, -RZ, R2.H0_H0 ;  /* 0x20000002ff007230 */ /* 0x004fca0000004100 */
[----:B------:R-:W-:-:S04]  /*0550*/  F2FP.BF16.PACK_AB R0, RZ, R0 ;  /* 0x00000000ff00723e */ /* 0x000fc800000010ff */
[----:B------:R-:W-:Y:S01]  /*0560*/  PRMT R24, R0, 0x7610, R24 ;  /* 0x0000761000187816 */ /* 0x000fe20000000018 */
[----:B------:R-:W-:Y:S05]  /*0570*/  BRA `(.L_x_25444) ;  /* 0x00000bf000007947 */ /* 0x000fea0003800000 */
.L_x_25449:
[----:B------:R-:W2:Y:S02]  /*0580*/  LDG.E.64 R2, [R2.64] ;  /* 0x0000002402027981 */ /* 0x000ea4000c1e1b00 */
[----:B--2---:R-:W0:Y:S01]  /*0590*/  F2F.F32.F64 R0, R2 ;  /* 0x0000000200007310 */ /* 0x004e220000301000 */
[----:B------:R-:W0:-:S14]  /*05a0*/  DSETP.GEU.AND P0, PT, |R2|, c[0x2][0x0], PT ;  /* 0x008000000200762a */ /* 0x000e1c0003f0e200 */
[----:B0-----:R-:W-:-:S05]  /*05b0*/  @!P0 FMUL R0, R0, 1.175494350822287508e-38 ;  /* 0x0080000000008820 */ /* 0x001fca0000400000 */
[----:B------:R-:W-:-:S04]  /*05c0*/  F2FP.BF16.PACK_AB R0, RZ, R0 ;  /* 0x00000000ff00723e */ /* 0x000fc800000010ff */
[----:B------:R-:W-:Y:S01]  /*05d0*/  PRMT R24, R0, 0x7610, R24 ;  /* 0x0000761000187816 */ /* 0x000fe20000000018 */
[----:B------:R-:W-:Y:S05]  /*05e0*/  BRA `(.L_x_25444) ;  /* 0x00000b8000007947 */ /* 0x000fea0003800000 */
.L_x_25439:
        /* <DEDUP_REMOVED lines=14> */
.L_x_25453:
[----:B------:R-:W2:Y:S02]  /*06d0*/  LDG.E.64 R2, [R2.64] ;  /* 0x0000002402027981 */ /* 0x000ea4000c1e1b00 */
[----:B--2---:R-:W0:Y:S01]  /*06e0*/  F2F.F32.F64 R0, R2 ;  /* 0x0000000200007310 */ /* 0x004e220000301000 */
[----:B------:R-:W0:-:S14]  /*06f0*/  DSETP.GEU.AND P0, PT, |R2|, c[0x2][0x0], PT ;  /* 0x008000000200762a */ /* 0x000e1c0003f0e200 */
[----:B0-----:R-:W-:-:S05]  /*0700*/  @!P0 FMUL R0, R0, 1.175494350822287508e-38 ;  /* 0x0080000000008820 */ /* 0x001fca0000400000 */
[----:B------:R-:W-:-:S04]  /*0710*/  F2FP.BF16.PACK_AB R0, RZ, R0 ;  /* 0x00000000ff00723e */ /* 0x000fc800000010ff */
[----:B------:R-:W-:Y:S01]  /*0720*/  PRMT R24, R0, 0x7610, R24 ;  /* 0x0000761000187816 */ /* 0x000fe20000000018 */
[----:B------:R-:W-:Y:S05]  /*0730*/  BRA `(.L_x_25444) ;  /* 0x00000a3000007947 */ /* 0x000fea0003800000 */
.L_x_25452:
        /* <DEDUP_REMOVED lines=28> */
.L_x_25455:
        /* <DEDUP_REMOVED lines=15> */
.L_x_25454:
[----:B------:R0:W5:Y:S01]  /*09f0*/  LDG.E.U16 R24, [R2.64] ;  /* 0x0000002402187981 */ /* 0x000162000c1e1500 */
[----:B------:R-:W-:Y:S05]  /*0a00*/  BRA `(.L_x_25444) ;  /* 0x0000076000007947 */ /* 0x000fea0003800000 */
.L_x_25451:
        /* <DEDUP_REMOVED lines=12> */
.L_x_25458:
        /* <DEDUP_REMOVED lines=21> */
.L_x_25462:
[----:B------:R-:W-:Y:S05]  /*0c20*/  BSYNC B1 ;  /* 0x0000000000017941 */ /* 0x000fea0003800000 */
.L_x_25461:
[----:B------:R-:W-:Y:S01]  /*0c30*/  LEA R3, R0, 0x3b800000, 0x17 ;  /* 0x3b80000000037811 */ /* 0x000fe200078eb8ff */
[----:B------:R-:W-:-:S05]  /*0c40*/  IMAD.SHL.U32 R0, R2, 0x100000, RZ ;  /* 0x0010000002007824 */ /* 0x000fca00078e00ff */
[----:B------:R-:W-:Y:S02]  /*0c50*/  LOP3.LUT R0, R3, R0, R4, 0xfe, !PT ;  /* 0x0000000003007212 */ /* 0x000fe400078efe04 */
.L_x_25460:
[----:B------:R-:W-:Y:S05]  /*0c60*/  BSYNC B0 ;  /* 0x0000000000007941 */ /* 0x000fea0003800000 */
.L_x_25459:
[----:B------:R-:W-:-:S04]  /*0c70*/  F2FP.BF16.PACK_AB R0, RZ, R0 ;  /* 0x00000000ff00723e */ /* 0x000fc800000010ff */
[----:B------:R-:W-:Y:S01]  /*0c80*/  PRMT R24, R0, 0x7610, R24 ;  /* 0x0000761000187816 */ /* 0x000fe20000000018 */
[----:B------:R-:W-:Y:S05]  /*0c90*/  BRA `(.L_x_25444) ;  /* 0x000004d000007947 */ /* 0x000fea0003800000 */
.L_x_25457:
        /* <DEDUP_REMOVED lines=21> */
.L_x_25466:
[----:B------:R-:W-:Y:S05]  /*0df0*/  BSYNC B1 ;  /* 0x0000000000017941 */ /* 0x000fea0003800000 */
.L_x_25465:
[----:B------:R-:W-:Y:S01]  /*0e00*/  LEA R3, R0, 0x37800000, 0x17 ;  /* 0x3780000000037811 */ /* 0x000fe200078eb8ff */
[----:B------:R-:W-:-:S05]  /*0e10*/  IMAD.SHL.U32 R0, R2, 0x200000, RZ ;  /* 0x0020000002007824 */ /* 0x000fca00078e00ff */
[----:B------:R-:W-:Y:S02]  /*0e20*/  LOP3.LUT R0, R3, R0, R4, 0xfe, !PT ;  /* 0x0000000003007212 */ /* 0x000fe400078efe04 */
.L_x_25464:
[----:B------:R-:W-:Y:S05]  /*0e30*/  BSYNC B0 ;  /* 0x0000000000007941 */ /* 0x000fea0003800000 */
.L_x_25463:
[----:B------:R-:W-:-:S04]  /*0e40*/  F2FP.BF16.PACK_AB R0, RZ, R0 ;  /* 0x00000000ff00723e */ /* 0x000fc800000010ff */
[----:B------:R-:W-:Y:S01]  /*0e50*/  PRMT R24, R0, 0x7610, R24 ;  /* 0x0000761000187816 */ /* 0x000fe20000000018 */
[----:B------:R-:W-:Y:S05]  /*0e60*/  BRA `(.L_x_25444) ;  /* 0x0000030000007947 */ /* 0x000fea0003800000 */
.L_x_25456:
        /* <DEDUP_REMOVED lines=14> */
.L_x_25470:
[----:B------:R-:W-:Y:S05]  /*0f50*/  BSYNC B0 ;  /* 0x0000000000007941 */ /* 0x000fea0003800000 */
.L_x_25469:
[----:B------:R-:W-:-:S04]  /*0f60*/  F2FP.BF16.PACK_AB R0, RZ, R0 ;  /* 0x00000000ff00723e */ /* 0x000fc800000010ff */
[----:B------:R-:W-:Y:S01]  /*0f70*/  PRMT R24, R0, 0x7610, R24 ;  /* 0x0000761000187816 */ /* 0x000fe20000000018 */
[----:B------:R-:W-:Y:S05]  /*0f80*/  BRA `(.L_x_25444) ;  /* 0x000001e000007947 */ /* 0x000fea0003800000 */
.L_x_25443:
        /* <DEDUP_REMOVED lines=21> */
.L_x_25468:
[----:B------:R-:W2:Y:S02]  /*10e0*/  LDG.E.64 R2, [R2.64] ;  /* 0x0000002402027981 */ /* 0x000ea4000c1e1b00 */
[----:B--2---:R-:W0:Y:S02]  /*10f0*/  I2F.U64 R0, R2 ;  /* 0x0000000200007312 */ /* 0x004e240000301000 */
[----:B0-----:R-:W-:-:S04]  /*1100*/  F2FP.BF16.PACK_AB R0, RZ, R0 ;  /* 0x00000000ff00723e */ /* 0x001fc800000010ff */
[----:B------:R-:W-:Y:S01]  /*1110*/  PRMT R24, R0, 0x7610, R24 ;  /* 0x0000761000187816 */ /* 0x000fe20000000018 */
[----:B------:R-:W-:Y:S05]  /*1120*/  BRA `(.L_x_25444) ;  /* 0x0000004000007947 */ /* 0x000fea0003800000 */
.L_x_25467:
[----:B------:R-:W2:Y:S02]  /*1130*/  LDG.E R2, [R2.64] ;  /* 0x0000002402027981 */ /* 0x000ea4000c1e1900 */
[----:B--2---:R-:W0:Y:S02]  /*1140*/  I2F.U32 R0, R2 ;  /* 0x0000000200007306 */ /* 0x004e240000201000 */
[----:B0-----:R-:W-:-:S04]  /*1150*/  F2FP.BF16.PACK_AB R0, RZ, R0 ;  /* 0x00000000ff00723e */ /* 0x001fc800000010ff */
[----:B------:R-:W-:Y:S02]  /*1160*/  PRMT R24, R0, 0x7610, R24 ;  /* 0x0000761000187816 */ /* 0x000fe40000000018 */
.L_x_25444:
        /* <DEDUP_REMOVED lines=19> */
.L_x_25474:
[----:B------:R-:W2:Y:S02]  /*12a0*/  LDG.E.U8 R2, [R2.64] ;  /* 0x0000002402027981 */ /* 0x000ea4000c1e1100 */
[----:B--2---:R-:W0:Y:S02]  /*12b0*/  I2F.U16 R0, R2 ;  /* 0x0000000200007306 */ /* 0x004e240000101000 */
[----:B0-----:R-:W-:-:S04]  /*12c0*/  F2FP.BF16.PACK_AB R0, RZ, R0 ;  /* 0x00000000ff00723e */ /* 0x001fc800000010ff */
[----:B------:R-:W-:Y:S01]  /*12d0*/  PRMT R25, R0, 0x7610, R25 ;  /* 0x0000761000197816 */ /* 0x000fe20000000019 */
[----:B------:R-:W-:Y:S05]  /*12e0*/  BRA `(.L_x_25476) ;  /* 0x00000f0000007947 */ /* 0x000fea0003800000 */
.L_x_25473:
        /* <DEDUP_REMOVED lines=11> */
.L_x_25478:
[----:B------:R-:W2:Y:S02]  /*13a0*/  LDG.E R2, [R2.64] ;  /* 0x0000002402027981 */ /* 0x000ea4000c1e1900 */
[----:B--2---:R-:W0:Y:S02]  /*13b0*/  I2F R0, R2 ;  /* 0x0000000200007306 */ /* 0x004e240000201400 */
[----:B0-----:R-:W-:-:S04]  /*13c0*/  F2FP.BF16.PACK_AB R0, RZ, R0 ;  /* 0x00000000ff00723e */ /* 0x001fc800000010ff */
[----:B------:R-:W-:Y:S01]  /*13d0*/  PRMT R25, R0, 0x7610, R25 ;  /* 0x0000761000197816 */ /* 0x000fe20000000019 */
[----:B------:R-:W-:Y:S05]  /*13e0*/  BRA `(.L_x_25476) ;  /* 0x00000e0000007947 */ /* 0x000fea0003800000 */
.L_x_25477:
[----:B------:R-:W2:Y:S02]  /*13f0*/  LDG.E.U16 R2, [R2.64] ;  /* 0x0000002402027981 */ /* 0x000ea4000c1e1500 */
[----:B--2---:R-:W0:Y:S02]  /*1400*/  I2F.S16 R0, R2 ;  /* 0x0000000200007306 */ /* 0x004e240000101400 */
[----:B0-----:R-:W-:-:S04]  /*1410*/  F2FP.BF16.PACK_AB R0, RZ, R0 ;  /* 0x00000000ff00723e */ /* 0x001fc800000010ff */
[----:B------:R-:W-:Y:S01]  /*1420*/  PRMT R25, R0, 0x7610, R25 ;  /* 0x0000761000197816 */ /* 0x000fe20000000019 */
[----:B------:R-:W-:Y:S05]  /*1430*/  BRA `(.L_x_25476) ;  /* 0x00000db000007947 */ /* 0x000fea0003800000 */
.L_x_25472:
        /* <DEDUP_REMOVED lines=9> */
.L_x_25480:
[----:B------:R-:W2:Y:S02]  /*14d0*/  LDG.E.U16 R0, [R2.64] ;  /* 0x0000002402007981 */ /* 0x000ea4000c1e1500 */
[----:B--2---:R-:W-:-:S05]  /*14e0*/  HADD2.F32 R0, -RZ, R0.H0_H0 ;  /* 0x20000000ff007230 */ /* 0x004fca0000004100 */
[----:B------:R-:W-:-:S04]  /*14f0*/  F2FP.BF16.PACK_AB R0, RZ, R0 ;  /* 0x00000000ff00723e */ /* 0x000fc800000010ff */
[----:B------:R-:W-:Y:S01]  /*1500*/  PRMT R25, R0, 0x7610, R25 ;  /* 0x0000761000197816 */ /* 0x000fe20000000019 */
[----:B------:R-:W-:Y:S05]  /*1510*/  BRA `(.L_x_25476) ;  /* 0x00000cd000007947 */ /* 0x000fea0003800000 */
.L_x_25479:
        /* <DEDUP_REMOVED lines=9> */
.L_x_25482:
[----:B------:R-:W2:Y:S02]  /*15b0*/  LDG.E.U16 R2, [R2.64] ;  /* 0x0000002402027981 */ /* 0x000ea4000c1e1500 */
[----:B--2---:R-:W-:-:S05]  /*15c0*/  HADD2.F32 R0, -RZ, R2.H0_H0 ;  /* 0x20000002ff007230 */ /* 0x004fca0000004100 */
[----:B------:R-:W-:-:S04]  /*15d0*/  F2FP.BF16.PACK_AB R0, RZ, R0 ;  /* 0x00000000ff00723e */ /* 0x000fc800000010ff */
[----:B------:R-:W-:Y:S01]  /*15e0*/  PRMT R25, R0, 0x7610, R25 ;  /* 0x0000761000197816 */ /* 0x000fe20000000019 */
[----:B------:R-:W-:Y:S05]  /*15f0*/  BRA `(.L_x_25476) ;  /* 0x00000bf000007947 */ /* 0x000fea0003800000 */
.L_x_25481:
[----:B------:R-:W2:Y:S02]  /*1600*/  LDG.E.64 R2, [R2.64] ;  /* 0x0000002402027981 */ /* 0x000ea4000c1e1b00 */
[----:B--2---:R-:W0:Y:S01]  /*1610*/  F2F.F32.F64 R0, R2 ;  /* 0x0000000200007310 */ /* 0x004e220000301000 */
[----:B------:R-:W0:-:S14]  /*1620*/  DSETP.GEU.AND P0, PT, |R2|, c[0x2][0x0], PT ;  /* 0x008000000200762a */ /* 0x000e1c0003f0e200 */
[----:B0-----:R-:W-:-:S05]  /*1630*/  @!P0 FMUL R0, R0, 1.175494350822287508e-38 ;  /* 0x0080000000008820 */ /* 0x001fca0000400000 */
[----:B------:R-:W-:-:S04]  /*1640*/  F2FP.BF16.PACK_AB R0, RZ, R0 ;  /* 0x00000000ff00723e */ /* 0x000fc800000010ff */
[----:B------:R-:W-:Y:S01]  /*1650*/  PRMT R25, R0, 0x7610, R25 ;  /* 0x0000761000197816 */ /* 0x000fe20000000019 */
[----:B------:R-:W-:Y:S05]  /*1660*/  BRA `(.L_x_25476) ;  /* 0x00000b8000007947 */ /* 0x000fea0003800000 */
.L_x_25471:
        /* <DEDUP_REMOVED lines=14> */
.L_x_25485:
[----:B------:R-:W2:Y:S02]  /*1750*/  LDG.E.64 R2, [R2.64] ;  /* 0x0000002402027981 */ /* 0x000ea4000c1e1b00 */
[----:B--2---:R-:W0:Y:S01]  /*1760*/  F2F.F32.F64 R0, R2 ;  /* 0x0000000200007310 */ /* 0x004e220000301000 */
[----:B------:R-:W0:-:S14]  /*1770*/  DSETP.GEU.AND P0, PT, |R2|, c[0x2][0x0], PT ;  /* 0x008000000200762a */ /* 0x000e1c0003f0e200 */
[----:B0-----:R-:W-:-:S05]  /*1780*/  @!P0 FMUL R0, R0, 1.175494350822287508e-38 ;  /* 0x0080000000008820 */ /* 0x001fca0000400000 */
[----:B------:R-:W-:-:S04]  /*1790*/  F2FP.BF16.PACK_AB R0, RZ, R0 ;  /* 0x00000000ff00723e */ /* 0x000fc800000010ff */
[----:B------:R-:W-:Y:S01]  /*17a0*/  PRMT R25, R0, 0x7610, R25 ;  /* 0x0000761000197816 */ /* 0x000fe20000000019 */
[----:B------:R-:W-:Y:S05]  /*17b0*/  BRA `(.L_x_25476) ;  /* 0x00000a3000007947 */ /* 0x000fea0003800000 */
.L_x_25484:
        /* <DEDUP_REMOVED lines=28> */
.L_x_25487:
        /* <DEDUP_REMOVED lines=15> */
.L_x_25486:
[----:B------:R0:W5:Y:S01]  /*1a70*/  LDG.E.U16 R25, [R2.64] ;  /* 0x0000002402197981 */ /* 0x000162000c1e1500 */
[----:B------:R-:W-:Y:S05]  /*1a80*/  BRA `(.L_x_25476) ;  /* 0x0000076000007947 */ /* 0x000fea0003800000 */
.L_x_25483:
        /* <DEDUP_REMOVED lines=12> */
.L_x_25490:
        /* <DEDUP_REMOVED lines=21> */
.L_x_25494:
[----:B------:R-:W-:Y:S05]  /*1ca0*/  BSYNC B1 ;  /* 0x0000000000017941 */ /* 0x000fea0003800000 */
.L_x_25493:
[----:B------:R-:W-:Y:S01]  /*1cb0*/  LEA R3, R0, 0x3b800000, 0x17 ;  /* 0x3b80000000037811 */ /* 0x000fe200078eb8ff */
[----:B------:R-:W-:-:S05]  /*1cc0*/  IMAD.SHL.U32 R0, R2, 0x100000, RZ ;  /* 0x0010000002007824 */ /* 0x000fca00078e00ff */
[----:B------:R-:W-:Y:S02]  /*1cd0*/  LOP3.LUT R0, R3, R0, R4, 0xfe, !PT ;  /* 0x0000000003007212 */ /* 0x000fe400078efe04 */
.L_x_25492:
[----:B------:R-:W-:Y:S05]  /*1ce0*/  BSYNC B0 ;  /* 0x0000000000007941 */ /* 0x000fea0003800000 */
.L_x_25491:
[----:B------:R-:W-:-:S04]  /*1cf0*/  F2FP.BF16.PACK_AB R0, RZ, R0 ;  /* 0x00000000ff00723e */ /* 0x000fc800000010ff */
[----:B------:R-:W-:Y:S01]  /*1d00*/  PRMT R25, R0, 0x7610, R25 ;  /* 0x0000761000197816 */ /* 0x000fe20000000019 */
[----:B------:R-:W-:Y:S05]  /*1d10*/  BRA `(.L_x_25476) ;  /* 0x000004d000007947 */ /* 0x000fea0003800000 */
.L_x_25489:
        /* <DEDUP_REMOVED lines=21> */
.L_x_25498:
[----:B------:R-:W-:Y:S05]  /*1e70*/  BSYNC B1 ;  /* 0x0000000000017941 */ /* 0x000fea0003800000 */
.L_x_25497:
[----:B------:R-:W-:Y:S01]  /*1e80*/  LEA R3, R0, 0x37800000, 0x17 ;  /* 0x3780000000037811 */ /* 0x000fe200078eb8ff */
[----:B------:R-:W-:-:S05]  /*1e90*/  IMAD.SHL.U32 R0, R2, 0x200000, RZ ;  /* 0x0020000002007824 */ /* 0x000fca00078e00ff */
[----:B------:R-:W-:Y:S02]  /*1ea0*/  LOP3.LUT R0, R3, R0, R4, 0xfe, !PT ;  /* 0x0000000003007212 */ /* 0x000fe400078efe04 */
.L_x_25496:
[----:B------:R-:W-:Y:S05]  /*1eb0*/  BSYNC B0 ;  /* 0x0000000000007941 */ /* 0x000fea0003800000 */
.L_x_25495:
[----:B------:R-:W-:-:S04]  /*1ec0*/  F2FP.BF16.PACK_AB R0, RZ, R0 ;  /* 0x00000000ff00723e */ /* 0x000fc800000010ff */
[----:B------:R-:W-:Y:S01]  /*1ed0*/  PRMT R25, R0, 0x7610, R25 ;  /* 0x0000761000197816 */ /* 0x000fe20000000019 */
[----:B------:R-:W-:Y:S05]  /*1ee0*/  BRA `(.L_x_25476) ;  /* 0x0000030000007947 */ /* 0x000fea0003800000 */
.L_x_25488:
        /* <DEDUP_REMOVED lines=14> */
.L_x_25502:
[----:B------:R-:W-:Y:S05]  /*1fd0*/  BSYNC B0 ;  /* 0x0000000000007941 */ /* 0x000fea0003800000 */
.L_x_25501:
[----:B------:R-:W-:-:S04]  /*1fe0*/  F2FP.BF16.PACK_AB R0, RZ, R0 ;  /* 0x00000000ff00723e */ /* 0x000fc800000010ff */
[----:B------:R-:W-:Y:S01]  /*1ff0*/  PRMT R25, R0, 0x7610, R25 ;  /* 0x0000761000197816 */ /* 0x000fe20000000019 */
[----:B------:R-:W-:Y:S05]  /*2000*/  BRA `(.L_x_25476) ;  /* 0x000001e000007947 */ /* 0x000fea0003800000 */
.L_x_25475:
        /* <DEDUP_REMOVED lines=21> */
.L_x_25500:
[----:B------:R-:W2:Y:S02]  /*2160*/  LDG.E.64 R2, [R2.64] ;  /* 0x0000002402027981 */ /* 0x000ea4000c1e1b00 */
[----:B--2---:R-:W0:Y:S02]  /*2170*/  I2F.U64 R0, R2 ;  /* 0x0000000200007312 */ /* 0x004e240000301000 */
[----:B0-----:R-:W-:-:S04]  /*2180*/  F2FP.BF16.PACK_AB R0, RZ, R0 ;  /* 0x00000000ff00723e */ /* 0x001fc800000010ff */
[----:B------:R-:W-:Y:S01]  /*2190*/  PRMT R25, R0, 0x7610, R25 ;  /* 0x0000761000197816 */ /* 0x000fe20000000019 */
[----:B------:R-:W-:Y:S05]  /*21a0*/  BRA `(.L_x_25476) ;  /* 0x0000004000007947 */ /* 0x000fea0003800000 */
.L_x_25499:
[----:B------:R-:W2:Y:S02]  /*21b0*/  LDG.E R2, [R2.64] ;  /* 0x0000002402027981 */ /* 0x000ea4000c1e1900 */
[----:B--2---:R-:W0:Y:S02]  /*21c0*/  I2F.U32 R0, R2 ;  /* 0x0000000200007306 */ /* 0x004e240000201000 */
[----:B0-----:R-:W-:-:S04]  /*21d0*/  F2FP.BF16.PACK_AB R0, RZ, R0 ;  /* 0x00000000ff00723e */ /* 0x001fc800000010ff */
[----:B------:R-:W-:Y:S02]  /*21e0*/  PRMT R25, R0, 0x7610, R25 ;  /* 0x0000761000197816 */ /* 0x000fe40000000019 */
.L_x_25476:
[----:B------:R-:W-:-:S05]  /*21f0*/  IADD3 R17, R17, 0x80, RZ ;  /* 0x0000008011117810 */ /* 0x000fca0007ffe0ff */
.L_x_25438:
[----:B-1-3--:R-:W-:Y:S05]  /*2200*/  BSYNC B6 ;  /* 0x0000000000067941 */ /* 0x00afea0003800000 */
.L_x_25437:
        /* <DEDUP_REMOVED lines=24> */
.L_x_25508:
[----:B------:R-:W2:Y:S02]  /*2390*/  LDG.E.U8 R2, [R2.64] ;  /* 0x0000002402027981 */ /* 0x000ea4000c1e1100 */
[----:B--2---:R-:W0:Y:S02]  /*23a0*/  I2F.U16 R0, R2 ;  /* 0x0000000200007306 */ /* 0x004e240000101000 */
[----:B0-----:R-:W-:-:S04]  /*23b0*/  F2FP.BF16.PACK_AB R0, RZ, R0 ;  /* 0x00000000ff00723e */ /* 0x001fc800000010ff */
[----:B------:R-:W-:Y:S01]  /*23c0*/  PRMT R23, R0, 0x7610, R23 ;  /* 0x0000761000177816 */ /* 0x000fe20000000017 */
[----:B------:R-:W-:Y:S05]  /*23d0*/  BRA `(.L_x_25510) ;  /* 0x00000f1000007947 */ /* 0x000fea0003800000 */
.L_x_25507:
        /* <DEDUP_REMOVED lines=11> */
.L_x_25512:
[----:B------:R-:W2:Y:S02]  /*2490*/  LDG.E R2, [R2.64] ;  /* 0x0000002402027981 */ /* 0x000ea4000c1e1900 */
[----:B--2---:R-:W0:Y:S02]  /*24a0*/  I2F R0, R2 ;  /* 0x0000000200007306 */ /* 0x004e240000201400 */
[----:B0-----:R-:W-:-:S04]  /*24b0*/  F2FP.BF16.PACK_AB R0, RZ, R0 ;  /* 0x00000000ff00723e */ /* 0x001fc800000010ff */
[----:B------:R-:W-:Y:S01]  /*24c0*/  PRMT R23, R0, 0x7610, R23 ;  /* 0x0000761000177816 */ /* 0x000fe20000000017 */
[----:B------:R-:W-:Y:S05]  /*24d0*/  BRA `(.L_x_25510) ;  /* 0x00000e1000007947 */ /* 0x000fea0003800000 */
.L_x_25511:
[----:B------:R-:W2:Y:S02]  /*24e0*/  LDG.E.U16 R2, [R2.64] ;  /* 0x0000002402027981 */ /* 0x000ea4000c1e1500 */
[----:B--2---:R-:W0:Y:S02]  /*24f0*/  I2F.S16 R0, R2 ;  /* 0x0000000200007306 */ /* 0x004e240000101400 */
[----:B0-----:R-:W-:-:S04]  /*2500*/  F2FP.BF16.PACK_AB R0, RZ, R0 ;  /* 0x00000000ff00723e */ /* 0x001fc800000010ff */
[----:B------:R-:W-:Y:S01]  /*2510*/  PRMT R23, R0, 0x7610, R23 ;  /* 0x0000761000177816 */ /* 0x000fe20000000017 */
[----:B------:R-:W-:Y:S05]  /*2520*/  BRA `(.L_x_25510) ;  /* 0x00000dc000007947 */ /* 0x000fea0003800000 */
.L_x_25506:
        /* <DEDUP_REMOVED lines=9> */
.L_x_25514:
[----:B------:R-:W2:Y:S02]  /*25c0*/  LDG.E.U16 R0, [R2.64] ;  /* 0x0000002402007981 */ /* 0x000ea4000c1e1500 */
[----:B--2---:R-:W-:-:S05]  /*25d0*/  HADD2.F32 R0, -RZ, R0.H0_H0 ;  /* 0x20000000ff007230 */ /* 0x004fca0000004100 */
[----:B------:R-:W-:-:S04]  /*25e0*/  F2FP.BF16.PACK_AB R0, RZ, R0 ;  /* 0x00000000ff00723e */ /* 0x000fc800000010ff */
[----:B------:R-:W-:Y:S01]  /*25f0*/  PRMT R23, R0, 0x7610, R23 ;  /* 0x0000761000177816 */ /* 0x000fe20000000017 */
[----:B------:R-:W-:Y:S05]  /*2600*/  BRA `(.L_x_25510) ;  /* 0x00000ce000007947 */ /* 0x000fea0003800000 */
.L_x_25513:
        /* <DEDUP_REMOVED lines=9> */
.L_x_25516:
[----:B------:R-:W2:Y:S02]  /*26a0*/  LDG.E.U16 R2, [R2.64] ;  /* 0x0000002402027981 */ /* 0x000ea4000c1e1500 */
[----:B--2---:R-:W-:-:S05]  /*26b0*/  HADD2.F32 R0, -RZ, R2.H0_H0 ;  /* 0x20000002ff007230 */ /* 0x004fca0000004100 */
[----:B------:R-:W-:-:S04]  /*26c0*/  F2FP.BF16.PACK_AB R0, RZ, R0 ;  /* 0x00000000ff00723e */ /* 0x000fc800000010ff */
[----:B------:R-:W-:Y:S01]  /*26d0*/  PRMT R23, R0, 0x7610, R23 ;  /* 0x0000761000177816 */ /* 0x000fe20000000017 */
[----:B------:R-:W-:Y:S05]  /*26e0*/  BRA `(.L_x_25510) ;  /* 0x00000c0000007947 */ /* 0x000fea0003800000 */
.L_x_25515:
[----:B------:R-:W2:Y:S02]  /*26f0*/  LDG.E.64 R2, [R2.64] ;  /* 0x0000002402027981 */ /* 0x000ea4000c1e1b00 */
[----:B--2---:R-:W0:Y:S01]  /*2700*/  F2F.F32.F64 R0, R2 ;  /* 0x0000000200007310 */ /* 0x004e220000301000 */
[----:B------:R-:W0:-:S14]  /*2710*/  DSETP.GEU.AND P0, PT, |R2|, c[0x2][0x0], PT ;  /* 0x008000000200762a */ /* 0x000e1c0003f0e200 */
[----:B0-----:R-:W-:-:S05]  /*2720*/  @!P0 FMUL R0, R0, 1.175494350822287508e-38 ;  /* 0x0080000000008820 */ /* 0x001fca0000400000 */
[----:B------:R-:W-:-:S04]  /*2730*/  F2FP.BF16.PACK_AB R0, RZ, R0 ;  /* 0x00000000ff00723e */ /* 0x000fc800000010ff */
[----:B------:R-:W-:Y:S01]  /*2740*/  PRMT R23, R0, 0x7610, R23 ;  /* 0x0000761000177816 */ /* 0x000fe20000000017 */
[----:B------:R-:W-:Y:S05]  /*2750*/  BRA `(.L_x_25510) ;  /* 0x00000b9000007947 */ /* 0x000fea0003800000 */
.L_x_25505:
        /* <DEDUP_REMOVED lines=14> */
.L_x_25519:
[----:B------:R-:W2:Y:S02]  /*2840*/  LDG.E.64 R2, [R2.64] ;  /* 0x0000002402027981 */ /* 0x000ea4000c1e1b00 */
[----:B--2---:R-:W0:Y:S01]  /*2850*/  F2F.F32.F64 R0, R2 ;  /* 0x0000000200007310 */ /* 0x004e220000301000 */
[----:B------:R-:W0:-:S14]  /*2860*/  DSETP.GEU.AND P0, PT, |R2|, c[0x2][0x0], PT ;  /* 0x008000000200762a */ /* 0x000e1c0003f0e200 */
[----:B0-----:R-:W-:-:S05]  /*2870*/  @!P0 FMUL R0, R0, 1.175494350822287508e-38 ;  /* 0x0080000000008820 */ /* 0x001fca0000400000 */
[----:B------:R-:W-:-:S04]  /*2880*/  F2FP.BF16.PACK_AB R0, RZ, R0 ;  /* 0x00000000ff00723e */ /* 0x000fc800000010ff */
[----:B------:R-:W-:Y:S01]  /*2890*/  PRMT R23, R0, 0x7610, R23 ;  /* 0x0000761000177816 */ /* 0x000fe20000000017 */
[----:B------:R-:W-:Y:S05]  /*28a0*/  BRA `(.L_x_25510) ;  /* 0x00000a4000007947 */ /* 0x000fea0003800000 */
.L_x_25518:
        /* <DEDUP_REMOVED lines=28> */
.L_x_25521:
        /* <DEDUP_REMOVED lines=16> */
.L_x_25520:
[----:B------:R0:W5:Y:S01]  /*2b70*/  LDG.E.U16 R23, [R2.64] ;  /* 0x0000002402177981 */ /* 0x000162000c1e1500 */
[----:B------:R-:W-:Y:S05]  /*2b80*/  BRA `(.L_x_25510) ;  /* 0x0000076000007947 */ /* 0x000fea0003800000 */
.L_x_25517:
        /* <DEDUP_REMOVED lines=12> */
.L_x_25524:
        /* <DEDUP_REMOVED lines=21> */
.L_x_25528:
[----:B------:R-:W-:Y:S05]  /*2da0*/  BSYNC B1 ;  /* 0x0000000000017941 */ /* 0x000fea0003800000 */
.L_x_25527:
[----:B------:R-:W-:Y:S01]  /*2db0*/  LEA R3, R0, 0x3b800000, 0x17 ;  /* 0x3b80000000037811 */ /* 0x000fe200078eb8ff */
[----:B------:R-:W-:-:S05]  /*2dc0*/  IMAD.SHL.U32 R0, R2, 0x100000, RZ ;  /* 0x0010000002007824 */ /* 0x000fca00078e00ff */
[----:B------:R-:W-:Y:S02]  /*2dd0*/  LOP3.LUT R0, R3, R0, R4, 0xfe, !PT ;  /* 0x0000000003007212 */ /* 0x000fe400078efe04 */
.L_x_25526:
[----:B------:R-:W-:Y:S05]  /*2de0*/  BSYNC B0 ;  /* 0x0000000000007941 */ /* 0x000fea0003800000 */
.L_x_25525:
[----:B------:R-:W-:-:S04]  /*2df0*/  F2FP.BF16.PACK_AB R0, RZ, R0 ;  /* 0x00000000ff00723e */ /* 0x000fc800000010ff */
[----:B------:R-:W-:Y:S01]  /*2e00*/  PRMT R23, R0, 0x7610, R23 ;  /* 0x0000761000177816 */ /* 0x000fe20000000017 */
[----:B------:R-:W-:Y:S05]  /*2e10*/  BRA `(.L_x_25510) ;  /* 0x000004d000007947 */ /* 0x000fea0003800000 */
.L_x_25523:
        /* <DEDUP_REMOVED lines=21> */
.L_x_25532:
[----:B------:R-:W-:Y:S05]  /*2f70*/  BSYNC B1 ;  /* 0x0000000000017941 */ /* 0x000fea0003800000 */
.L_x_25531:
[----:B------:R-:W-:Y:S01]  /*2f80*/  LEA R3, R0, 0x37800000, 0x17 ;  /* 0x3780000000037811 */ /* 0x000fe200078eb8ff */
[----:B------:R-:W-:-:S05]  /*2f90*/  IMAD.SHL.U32 R0, R2, 0x200000, RZ ;  /* 0x0020000002007824 */ /* 0x000fca00078e00ff */
[----:B------:R-:W-:Y:S02]  /*2fa0*/  LOP3.LUT R0, R3, R0, R4, 0xfe, !PT ;  /* 0x0000000003007212 */ /* 0x000fe400078efe04 */
.L_x_25530:
[----:B------:R-:W-:Y:S05]  /*2fb0*/  BSYNC B0 ;  /* 0x0000000000007941 */ /* 0x000fea0003800000 */
.L_x_25529:
[----:B------:R-:W-:-:S04]  /*2fc0*/  F2FP.BF16.PACK_AB R0, RZ, R0 ;  /* 0x00000000ff00723e */ /* 0x000fc800000010ff */
[----:B------:R-:W-:Y:S01]  /*2fd0*/  PRMT R23, R0, 0x7610, R23 ;  /* 0x0000761000177816 */ /* 0x000fe20000000017 */
[----:B------:R-:W-:Y:S05]  /*2fe0*/  BRA `(.L_x_25510) ;  /* 0x0000030000007947 */ /* 0x000fea0003800000 */
.L_x_25522:
        /* <DEDUP_REMOVED lines=14> */
.L_x_25536:
[----:B------:R-:W-:Y:S05]  /*30d0*/  BSYNC B0 ;  /* 0x0000000000007941 */ /* 0x000fea0003800000 */
.L_x_25535:
[----:B------:R-:W-:-:S04]  /*30e0*/  F2FP.BF16.PACK_AB R0, RZ, R0 ;  /* 0x00000000ff00723e */ /* 0x000fc800000010ff */
[----:B------:R-:W-:Y:S01]  /*30f0*/  PRMT R23, R0, 0x7610, R23 ;  /* 0x0000761000177816 */ /* 0x000fe20000000017 */
[----:B------:R-:W-:Y:S05]  /*3100*/  BRA `(.L_x_25510) ;  /* 0x000001e000007947 */ /* 0x000fea0003800000 */
.L_x_25509:
        /* <DEDUP_REMOVED lines=21> */
.L_x_25534:
[----:B------:R-:W2:Y:S02]  /*3260*/  LDG.E.64 R2, [R2.64] ;  /* 0x0000002402027981 */ /* 0x000ea4000c1e1b00 */
[----:B--2---:R-:W0:Y:S02]  /*3270*/  I2F.U64 R0, R2 ;  /* 0x0000000200007312 */ /* 0x004e240000301000 */
[----:B0-----:R-:W-:-:S04]  /*3280*/  F2FP.BF16.PACK_AB R0, RZ, R0 ;  /* 0x00000000ff00723e */ /* 0x001fc800000010ff */
[----:B------:R-:W-:Y:S01]  /*3290*/  PRMT R23, R0, 0x7610, R23 ;  /* 0x0000761000177816 */ /* 0x000fe20000000017 */
[----:B------:R-:W-:Y:S05]  /*32a0*/  BRA `(.L_x_25510) ;  /* 0x0000004000007947 */ /* 0x000fea0003800000 */
.L_x_25533:
[----:B------:R-:W2:Y:S02]  /*32b0*/  LDG.E R2, [R2.64] ;  /* 0x0000002402027981 */ /* 0x000ea4000c1e1900 */
[----:B--2---:R-:W0:Y:S02]  /*32c0*/  I2F.U32 R0, R2 ;  /* 0x0000000200007306 */ /* 0x004e240000201000 */
[----:B0-----:R-:W-:-:S04]  /*32d0*/  F2FP.BF16.PACK_AB R0, RZ, R0 ;  /* 0x00000000ff00723e */ /* 0x001fc800000010ff */
[----:B------:R-:W-:Y:S02]  /*32e0*/  PRMT R23, R0, 0x7610, R23 ;  /* 0x0000761000177816 */ /* 0x000fe40000000017 */
.L_x_25510:
        /* <DEDUP_REMOVED lines=19> */
.L_x_25540:
[----:B------:R-:W2:Y:S02]  /*3420*/  LDG.E.U8 R2, [R2.64] ;  /* 0x0000002402027981 */ /* 0x000ea4000c1e1100 */
[----:B--2---:R-:W0:Y:S02]  /*3430*/  I2F.U16 R0, R2 ;  /* 0x0000000200007306 */ /* 0x004e240000101000 */
[----:B0-----:R-:W-:-:S04]  /*3440*/  F2FP.BF16.PACK_AB R0, RZ, R0 ;  /* 0x00000000ff00723e */ /* 0x001fc800000010ff */
[----:B------:R-:W-:Y:S01]  /*3450*/  PRMT R26, R0, 0x7610, R26 ;  /* 0x00007610001a7816 */ /* 0x000fe2000000001a */
[----:B------:R-:W-:Y:S05]  /*3460*/  BRA `(.L_x_25542) ;  /* 0x00000f0000007947 */ /* 0x000fea0003800000 */
.L_x_25539:
        /* <DEDUP_REMOVED lines=11> */
.L_x_25544:
[----:B------:R-:W2:Y:S02]  /*3520*/  LDG.E R2, [R2.64] ;  /* 0x0000002402027981 */ /* 0x000ea4000c1e1900 */
[----:B--2---:R-:W0:Y:S02]  /*3530*/  I2F R0, R2 ;  /* 0x0000000200007306 */ /* 0x004e240000201400 */
[----:B0-----:R-:W-:-:S04]  /*3540*/  F2FP.BF16.PACK_AB R0, RZ, R0 ;  /* 0x00000000ff00723e */ /* 0x001fc800000010ff */
[----:B------:R-:W-:Y:S01]  /*3550*/  PRMT R26, R0, 0x7610, R26 ;  /* 0x00007610001a7816 */ /* 0x000fe2000000001a */
[----:B------:R-:W-:Y:S05]  /*3560*/  BRA `(.L_x_25542) ;  /* 0x00000e0000007947 */ /* 0x000fea0003800000 */
.L_x_25543:
[----:B------:R-:W2:Y:S02]  /*3570*/  LDG.E.U16 R2, [R2.64] ;  /* 0x0000002402027981 */ /* 0x000ea4000c1e1500 */
[----:B--2---:R-:W0:Y:S02]  /*3580*/  I2F.S16 R0, R2 ;  /* 0x0000000200007306 */ /* 0x004e240000101400 */
[----:B0-----:R-:W-:-:S04]  /*3590*/  F2FP.BF16.PACK_AB R0, RZ, R0 ;  /* 0x00000000ff00723e */ /* 0x001fc800000010ff */
[----:B------:R-:W-:Y:S01]  /*35a0*/  PRMT R26, R0, 0x7610, R26 ;  /* 0x00007610001a7816 */ /* 0x000fe2000000001a */
[----:B------:R-:W-:Y:S05]  /*35b0*/  BRA `(.L_x_25542) ;  /* 0x00000db000007947 */ /* 0x000fea0003800000 */
.L_x_25538:
        /* <DEDUP_REMOVED lines=9> */
.L_x_25546:
[----:B------:R-:W2:Y:S02]  /*3650*/  LDG.E.U16 R0, [R2.64] ;  /* 0x0000002402007981 */ /* 0x000ea4000c1e1500 */
[----:B--2---:R-:W-:-:S05]  /*3660*/  HADD2.F32 R0, -RZ, R0.H0_H0 ;  /* 0x20000000ff007230 */ /* 0x004fca0000004100 */
[----:B------:R-:W-:-:S04]  /*3670*/  F2FP.BF16.PACK_AB R0, RZ, R0 ;  /* 0x00000000ff00723e */ /* 0x000fc800000010ff */
[----:B------:R-:W-:Y:S01]  /*3680*/  PRMT R26, R0, 0x7610, R26 ;  /* 0x00007610001a7816 */ /* 0x000fe2000000001a */
[----:B------:R-:W-:Y:S05]  /*3690*/  BRA `(.L_x_25542) ;  /* 0x00000cd000007947 */ /* 0x000fea0003800000 */
.L_x_25545:
        /* <DEDUP_REMOVED lines=9> */
.L_x_25548:
[----:B------:R-:W2:Y:S02]  /*3730*/  LDG.E.U16 R2, [R2.64] ;  /* 0x0000002402027981 */ /* 0x000ea4000c1e1500 */
[----:B--2---:R-:W-:-:S05]  /*3740*/  HADD2.F32 R0, -RZ, R2.H0_H0 ;  /* 0x20000002ff007230 */ /* 0x004fca0000004100 */
[----:B------:R-:W-:-:S04]  /*3750*/  F2FP.BF16.PACK_AB R0, RZ, R0 ;  /* 0x00000000ff00723e */ /* 0x000fc800000010ff */
[----:B------:R-:W-:Y:S01]  /*3760*/  PRMT R26, R0, 0x7610, R26 ;  /* 0x00007610001a7816 */ /* 0x000fe2000000001a */
[----:B------:R-:W-:Y:S05]  /*3770*/  BRA `(.L_x_25542) ;  /* 0x00000bf000007947 */ /* 0x000fea0003800000 */
.L_x_25547:
[----:B------:R-:W2:Y:S02]  /*3780*/  LDG.E.64 R2, [R2.64] ;  /* 0x0000002402027981 */ /* 0x000ea4000c1e1b00 */
[----:B--2---:R-:W0:Y:S01]  /*3790*/  F2F.F32.F64 R0, R2 ;  /* 0x0000000200007310 */ /* 0x004e220000301000 */
[----:B------:R-:W0:-:S14]  /*37a0*/  DSETP.GEU.AND P0, PT, |R2|, c[0x2][0x0], PT ;  /* 0x008000000200762a */ /* 0x000e1c0003f0e200 */
[----:B0-----:R-:W-:-:S05]  /*37b0*/  @!P0 FMUL R0, R0, 1.175494350822287508e-38 ;  /* 0x0080000000008820 */ /* 0x001fca0000400000 */
[----:B------:R-:W-:-:S04]  /*37c0*/  F2FP.BF16.PACK_AB R0, RZ, R0 ;  /* 0x00000000ff00723e */ /* 0x000fc800000010ff */
[----:B------:R-:W-:Y:S01]  /*37d0*/  PRMT R26, R0, 0x7610, R26 ;  /* 0x00007610001a7816 */ /* 0x000fe2000000001a */
[----:B------:R-:W-:Y:S05]  /*37e0*/  BRA `(.L_x_25542) ;  /* 0x00000b8000007947 */ /* 0x000fea0003800000 */
.L_x_25537:
        /* <DEDUP_REMOVED lines=14> */
.L_x_25551:
[----:B------:R-:W2:Y:S02]  /*38d0*/  LDG.E.64 R2, [R2.64] ;  /* 0x0000002402027981 */ /* 0x000ea4000c1e1b00 */
[----:B--2---:R-:W0:Y:S01]  /*38e0*/  F2F.F32.F64 R0, R2 ;  /* 0x0000000200007310 */ /* 0x004e220000301000 */
[----:B------:R-:W0:-:S14]  /*38f0*/  DSETP.GEU.AND P0, PT, |R2|, c[0x2][0x0], PT ;  /* 0x008000000200762a */ /* 0x000e1c0003f0e200 */
[----:B0-----:R-:W-:-:S05]  /*3900*/  @!P0 FMUL R0, R0, 1.175494350822287508e-38 ;  /* 0x0080000000008820 */ /* 0x001fca0000400000 */
[----:B------:R-:W-:-:S04]  /*3910*/  F2FP.BF16.PACK_AB R0, RZ, R0 ;  /* 0x00000000ff00723e */ /* 0x000fc800000010ff */
[----:B------:R-:W-:Y:S01]  /*3920*/  PRMT R26, R0, 0x7610, R26 ;  /* 0x00007610001a7816 */ /* 0x000fe2000000001a */
[----:B------:R-:W-:Y:S05]  /*3930*/  BRA `(.L_x_25542) ;  /* 0x00000a3000007947 */ /* 0x000fea0003800000 */
.L_x_25550:
        /* <DEDUP_REMOVED lines=28> */
.L_x_25553:
        /* <DEDUP_REMOVED lines=15> */
.L_x_25552:
[----:B------:R0:W5:Y:S01]  /*3bf0*/  LDG.E.U16 R26, [R2.64] ;  /* 0x00000024021a7981 */ /* 0x000162000c1e1500 */
[----:B------:R-:W-:Y:S05]  /*3c00*/  BRA `(.L_x_25542) ;  /* 0x0000076000007947 */ /* 0x000fea0003800000 */
.L_x_25549:
        /* <DEDUP_REMOVED lines=12> */
.L_x_25556:
        /* <DEDUP_REMOVED lines=21> */
.L_x_25560:
[----:B------:R-:W-:Y:S05]  /*3e20*/  BSYNC B1 ;  /* 0x0000000000017941 */ /* 0x000fea0003800000 */
.L_x_25559:
[----:B------:R-:W-:Y:S01]  /*3e30*/  LEA R3, R0, 0x3b800000, 0x17 ;  /* 0x3b80000000037811 */ /* 0x000fe200078eb8ff */
[----:B------:R-:W-:-:S05]  /*3e40*/  IMAD.SHL.U32 R0, R2, 0x100000, RZ ;  /* 0x0010000002007824 */ /* 0x000fca00078e00ff */
[----:B------:R-:W-:Y:S02]  /*3e50*/  LOP3.LUT R0, R3, R0, R4, 0xfe, !PT ;  /* 0x0000000003007212 */ /* 0x000fe400078efe04 */
.L_x_25558:
[----:B------:R-:W-:Y:S05]  /*3e60*/  BSYNC B0 ;  /* 0x0000000000007941 */ /* 0x000fea0003800000 */
.L_x_25557:
[----:B------:R-:W-:-:S04]  /*3e70*/  F2FP.BF16.PACK_AB R0, RZ, R0 ;  /* 0x00000000ff00723e */ /* 0x000fc800000010ff */
[----:B------:R-:W-:Y:S01]  /*3e80*/  PRMT R26, R0, 0x7610, R26 ;  /* 0x00007610001a7816 */ /* 0x000fe2000000001a */
[----:B------:R-:W-:Y:S05]  /*3e90*/  BRA `(.L_x_25542) ;  /* 0x000004d000007947 */ /* 0x000fea0003800000 */
.L_x_25555:
        /* <DEDUP_REMOVED lines=21> */
.L_x_25564:
[----:B------:R-:W-:Y:S05]  /*3ff0*/  BSYNC B1 ;  /* 0x0000000000017941 */ /* 0x000fea0003800000 */
.L_x_25563:
[----:B------:R-:W-:Y:S01]  /*4000*/  LEA R3, R0, 0x37800000, 0x17 ;  /* 0x3780000000037811 */ /* 0x000fe200078eb8ff */
[----:B------:R-:W-:-:S05]  /*4010*/  IMAD.SHL.U32 R0, R2, 0x200000, RZ ;  /* 0x0020000002007824 */ /* 0x000fca00078e00ff */
[----:B------:R-:W-:Y:S02]  /*4020*/  LOP3.LUT R0, R3, R0, R4, 0xfe, !PT ;  /* 0x0000000003007212 */ /* 0x000fe400078efe04 */
.L_x_25562:
[----:B------:R-:W-:Y:S05]  /*4030*/  BSYNC B0 ;  /* 0x0000000000007941 */ /* 0x000fea0003800000 */
.L_x_25561:
[----:B------:R-:W-:-:S04]  /*4040*/  F2FP.BF16.PACK_AB R0, RZ, R0 ;  /* 0x00000000ff00723e */ /* 0x000fc800000010ff */
[----:B------:R-:W-:Y:S01]  /*4050*/  PRMT R26, R0, 0x7610, R26 ;  /* 0x00007610001a7816 */ /* 0x000fe2000000001a */
[----:B------:R-:W-:Y:S05]  /*4060*/  BRA `(.L_x_25542) ;  /* 0x0000030000007947 */ /* 0x000fea0003800000 */
.L_x_25554:
        /* <DEDUP_REMOVED lines=14> */
.L_x_25568:
[----:B------:R-:W-:Y:S05]  /*4150*/  BSYNC B0 ;  /* 0x0000000000007941 */ /* 0x000fea0003800000 */
.L_x_25567:
[----:B------:R-:W-:-:S04]  /*4160*/  F2FP.BF16.PACK_AB R0, RZ, R0 ;  /* 0x00000000ff00723e */ /* 0x000fc800000010ff */
[----:B------:R-:W-:Y:S01]  /*4170*/  PRMT R26, R0, 0x7610, R26 ;  /* 0x00007610001a7816 */ /* 0x000fe2000000001a */
[----:B------:R-:W-:Y:S05]  /*4180*/  BRA `(.L_x_25542) ;  /* 0x000001e000007947 */ /* 0x000fea0003800000 */
.L_x_25541:
        /* <DEDUP_REMOVED lines=21> */
.L_x_25566:
[----:B------:R-:W2:Y:S02]  /*42e0*/  LDG.E.64 R2, [R2.64] ;  /* 0x0000002402027981 */ /* 0x000ea4000c1e1b00 */
[----:B--2---:R-:W0:Y:S02]  /*42f0*/  I2F.U64 R0, R2 ;  /* 0x0000000200007312 */ /* 0x004e240000301000 */
[----:B0-----:R-:W-:-:S04]  /*4300*/  F2FP.BF16.PACK_AB R0, RZ, R0 ;  /* 0x00000000ff00723e */ /* 0x001fc800000010ff */
[----:B------:R-:W-:Y:S01]  /*4310*/  PRMT R26, R0, 0x7610, R26 ;  /* 0x00007610001a7816 */ /* 0x000fe2000000001a */
[----:B------:R-:W-:Y:S05]  /*4320*/  BRA `(.L_x_25542) ;  /* 0x0000004000007947 */ /* 0x000fea0003800000 */
.L_x_25565:
[----:B------:R-:W2:Y:S02]  /*4330*/  LDG.E R2, [R2.64] ;  /* 0x0000002402027981 */ /* 0x000ea4000c1e1900 */
[----:B--2---:R-:W0:Y:S02]  /*4340*/  I2F.U32 R0, R2 ;  /* 0x0000000200007306 */ /* 0x004e240000201000 */
[----:B0-----:R-:W-:-:S04]  /*4350*/  F2FP.BF16.PACK_AB R0, RZ, R0 ;  /* 0x00000000ff00723e */ /* 0x001fc800000010ff */
[----:B------:R-:W-:Y:S02]  /*4360*/  PRMT R26, R0, 0x7610, R26 ;  /* 0x00007610001a7816 */ /* 0x000fe4000000001a */
.L_x_25542:
[----:B------:R-:W-:-:S05]  /*4370*/  IADD3 R17, R17, 0x80, RZ ;  /* 0x0000008011117810 */ /* 0x000fca0007ffe0ff */
.L_x_25504:
[----:B------:R-:W-:Y:S05]  /*4380*/  BSYNC B6 ;  /* 0x0000000000067941 */ /* 0x000fea0003800000 */
.L_x_25503:
        /* <DEDUP_REMOVED lines=26> */
.L_x_25574:
[----:B------:R-:W2:Y:S02]  /*4530*/  LDG.E.U8 R4, [R4.64] ;  /* 0x0000002404047981 */ /* 0x000ea4000c1e1100 */
[----:B--2---:R-:W0:Y:S02]  /*4540*/  I2F.U16 R0, R4 ;  /* 0x0000000400007306 */ /* 0x004e240000101000 */
[----:B0-----:R-:W-:-:S04]  /*4550*/  F2FP.BF16.PACK_AB R0, RZ, R0 ;  /* 0x00000000ff00723e */ /* 0x001fc800000010ff */
[----:B------:R-:W-:Y:S01]  /*4560*/  PRMT R28, R0, 0x7610, R28 ;  /* 0x00007610001c7816 */ /* 0x000fe2000000001c */
[----:B------:R-:W-:Y:S05]  /*4570*/  BRA `(.L_x_25576) ;  /* 0x00000f0000007947 */ /* 0x000fea0003800000 */
.L_x_25573:
        /* <DEDUP_REMOVED lines=11> */
.L_x_25578:
[----:B------:R-:W2:Y:S02]  /*4630*/  LDG.E R4, [R4.64] ;  /* 0x0000002404047981 */ /* 0x000ea4000c1e1900 */
[----:B--2---:R-:W0:Y:S02]  /*4640*/  I2F R0, R4 ;  /* 0x0000000400007306 */ /* 0x004e240000201400 */
[----:B0-----:R-:W-:-:S04]  /*4650*/  F2FP.BF16.PACK_AB R0, RZ, R0 ;  /* 0x00000000ff00723e */ /* 0x001fc800000010ff */
[----:B------:R-:W-:Y:S01]  /*4660*/  PRMT R28, R0, 0x7610, R28 ;  /* 0x00007610001c7816 */ /* 0x000fe2000000001c */
[----:B------:R-:W-:Y:S05]  /*4670*/  BRA `(.L_x_25576) ;  /* 0x00000e0000007947 */ /* 0x000fea0003800000 */
.L_x_25577:
[----:B------:R-:W2:Y:S02]  /*4680*/  LDG.E.U16 R4, [R4.64] ;  /* 0x0000002404047981 */ /* 0x000ea4000c1e1500 */
[----:B--2---:R-:W0:Y:S02]  /*4690*/  I2F.S16 R0, R4 ;  /* 0x0000000400007306 */ /* 0x004e240000101400 */
[----:B0-----:R-:W-:-:S04]  /*46a0*/  F2FP.BF16.PACK_AB R0, RZ, R0 ;  /* 0x00000000ff00723e */ /* 0x001fc800000010ff */
[----:B------:R-:W-:Y:S01]  /*46b0*/  PRMT R28, R0, 0x7610, R28 ;  /* 0x00007610001c7816 */ /* 0x000fe2000000001c */
[----:B------:R-:W-:Y:S05]  /*46c0*/  BRA `(.L_x_25576) ;  /* 0x00000db000007947 */ /* 0x000fea0003800000 */
.L_x_25572:
        /* <DEDUP_REMOVED lines=9> */
.L_x_25580:
[----:B------:R-:W2:Y:S02]  /*4760*/  LDG.E.U16 R0, [R4.64] ;  /* 0x0000002404007981 */ /* 0x000ea4000c1e1500 */
[----:B--2---:R-:W-:-:S05]  /*4770*/  HADD2.F32 R0, -RZ, R0.H0_H0 ;  /* 0x20000000ff007230 */ /* 0x004fca0000004100 */
[----:B------:R-:W-:-:S04]  /*4780*/  F2FP.BF16.PACK_AB R0, RZ, R0 ;  /* 0x00000000ff00723e */ /* 0x000fc800000010ff */
[----:B------:R-:W-:Y:S01]  /*4790*/  PRMT R28, R0, 0x7610, R28 ;  /* 0x00007610001c7816 */ /* 0x000fe2000000001c */
[----:B------:R-:W-:Y:S05]  /*47a0*/  BRA `(.L_x_25576) ;  /* 0x00000cd000007947 */ /* 0x000fea0003800000 */
.L_x_25579:
        /* <DEDUP_REMOVED lines=9> */
.L_x_25582:
[----:B------:R-:W2:Y:S02]  /*4840*/  LDG.E.U16 R4, [R4.64] ;  /* 0x0000002404047981 */ /* 0x000ea4000c1e1500 */
[----:B--2---:R-:W-:-:S05]  /*4850*/  HADD2.F32 R0, -RZ, R4.H0_H0 ;  /* 0x20000004ff007230 */ /* 0x004fca0000004100 */
[----:B------:R-:W-:-:S04]  /*4860*/  F2FP.BF16.PACK_AB R0, RZ, R0 ;  /* 0x00000000ff00723e */ /* 0x000fc800000010ff */
[----:B------:R-:W-:Y:S01]  /*4870*/  PRMT R28, R0, 0x7610, R28 ;  /* 0x00007610001c7816 */ /* 0x000fe2000000001c */
[----:B------:R-:W-:Y:S05]  /*4880*/  BRA `(.L_x_25576) ;  /* 0x00000bf000007947 */ /* 0x000fea0003800000 */
.L_x_25581:
[----:B------:R-:W2:Y:S02]  /*4890*/  LDG.E.64 R4, [R4.64] ;  /* 0x0000002404047981 */ /* 0x000ea4000c1e1b00 */
[----:B--2---:R-:W0:Y:S01]  /*48a0*/  F2F.F32.F64 R0, R4 ;  /* 0x0000000400007310 */ /* 0x004e220000301000 */
[----:B------:R-:W0:-:S14]  /*48b0*/  DSETP.GEU.AND P0, PT, |R4|, c[0x2][0x0], PT ;  /* 0x008000000400762a */ /* 0x000e1c0003f0e200 */
[----:B0-----:R-:W-:-:S05]  /*48c0*/  @!P0 FMUL R0, R0, 1.175494350822287508e-38 ;  /* 0x0080000000008820 */ /* 0x001fca0000400000 */
[----:B------:R-:W-:-:S04]  /*48d0*/  F2FP.BF16.PACK_AB R0, RZ, R0 ;  /* 0x00000000ff00723e */ /* 0x000fc800000010ff */
[----:B------:R-:W-:Y:S01]  /*48e0*/  PRMT R28, R0, 0x7610, R28 ;  /* 0x00007610001c7816 */ /* 0x000fe2000000001c */
[----:B------:R-:W-:Y:S05]  /*48f0*/  BRA `(.L_x_25576) ;  /* 0x00000b8000007947 */ /* 0x000fea0003800000 */
.L_x_25571:
        /* <DEDUP_REMOVED lines=14> */
.L_x_25585:
[----:B------:R-:W2:Y:S02]  /*49e0*/  LDG.E.64 R4, [R4.64] ;  /* 0x0000002404047981 */ /* 0x000ea4000c1e1b00 */
[----:B--2---:R-:W0:Y:S01]  /*49f0*/  F2F.F32.F64 R0, R4 ;  /* 0x0000000400007310 */ /* 0x004e220000301000 */
[----:B------:R-:W0:-:S14]  /*4a00*/  DSETP.GEU.AND P0, PT, |R4|, c[0x2][0x0], PT ;  /* 0x008000000400762a */ /* 0x000e1c0003f0e200 */
[----:B0-----:R-:W-:-:S05]  /*4a10*/  @!P0 FMUL R0, R0, 1.175494350822287508e-38 ;  /* 0x0080000000008820 */ /* 0x001fca0000400000 */
[----:B------:R-:W-:-:S04]  /*4a20*/  F2FP.BF16.PACK_AB R0, RZ, R0 ;  /* 0x00000000ff00723e */ /* 0x000fc800000010ff */
[----:B------:R-:W-:Y:S01]  /*4a30*/  PRMT R28, R0, 0x7610, R28 ;  /* 0x00007610001c7816 */ /* 0x000fe2000000001c */
[----:B------:R-:W-:Y:S05]  /*4a40*/  BRA `(.L_x_25576) ;  /* 0x00000a3000007947 */ /* 0x000fea0003800000 */
.L_x_25584:
        /* <DEDUP_REMOVED lines=28> */
.L_x_25587:
        /* <DEDUP_REMOVED lines=15> */
.L_x_25586:
[----:B------:R0:W5:Y:S01]  /*4d00*/  LDG.E.U16 R28, [R4.64] ;  /* 0x00000024041c7981 */ /* 0x000162000c1e1500 */
[----:B------:R-:W-:Y:S05]  /*4d10*/  BRA `(.L_x_25576) ;  /* 0x0000076000007947 */ /* 0x000fea0003800000 */
.L_x_25583:
        /* <DEDUP_REMOVED lines=12> */
.L_x_25590:
        /* <DEDUP_REMOVED lines=21> */
.L_x_25594:
[----:B------:R-:W-:Y:S05]  /*4f30*/  BSYNC B1 ;  /* 0x0000000000017941 */ /* 0x000fea0003800000 */
.L_x_25593:
[----:B------:R-:W-:Y:S01]  /*4f40*/  LEA R5, R0, 0x3b800000, 0x17 ;  /* 0x3b80000000057811 */ /* 0x000fe200078eb8ff */
[----:B------:R-:W-:-:S05]  /*4f50*/  IMAD.SHL.U32 R0, R3, 0x100000, RZ ;  /* 0x0010000003007824 */ /* 0x000fca00078e00ff */
[----:B------:R-:W-:Y:S02]  /*4f60*/  LOP3.LUT R0, R5, R0, R6, 0xfe, !PT ;  /* 0x0000000005007212 */ /* 0x000fe400078efe06 */
.L_x_25592:
[----:B------:R-:W-:Y:S05]  /*4f70*/  BSYNC B0 ;  /* 0x0000000000007941 */ /* 0x000fea0003800000 */
.L_x_25591:
[----:B------:R-:W-:-:S04]  /*4f80*/  F2FP.BF16.PACK_AB R0, RZ, R0 ;  /* 0x00000000ff00723e */ /* 0x000fc800000010ff */
[----:B------:R-:W-:Y:S01]  /*4f90*/  PRMT R28, R0, 0x7610, R28 ;  /* 0x00007610001c7816 */ /* 0x000fe2000000001c */
[----:B------:R-:W-:Y:S05]  /*4fa0*/  BRA `(.L_x_25576) ;  /* 0x000004d000007947 */ /* 0x000fea0003800000 */
.L_x_25589:
        /* <DEDUP_REMOVED lines=21> */
.L_x_25598:
[----:B------:R-:W-:Y:S05]  /*5100*/  BSYNC B1 ;  /* 0x0000000000017941 */ /* 0x000fea0003800000 */
.L_x_25597:
[----:B------:R-:W-:Y:S01]  /*5110*/  LEA R5, R0, 0x37800000, 0x17 ;  /* 0x3780000000057811 */ /* 0x000fe200078eb8ff */
[----:B------:R-:W-:-:S05]  /*5120*/  IMAD.SHL.U32 R0, R3, 0x200000, RZ ;  /* 0x0020000003007824 */ /* 0x000fca00078e00ff */
[----:B------:R-:W-:Y:S02]  /*5130*/  LOP3.LUT R0, R5, R0, R6, 0xfe, !PT ;  /* 0x0000000005007212 */ /* 0x000fe400078efe06 */
.L_x_25596:
[----:B------:R-:W-:Y:S05]  /*5140*/  BSYNC B0 ;  /* 0x0000000000007941 */ /* 0x000fea0003800000 */
.L_x_25595:
[----:B------:R-:W-:-:S04]  /*5150*/  F2FP.BF16.PACK_AB R0, RZ, R0 ;  /* 0x00000000ff00723e */ /* 0x000fc800000010ff */
[----:B------:R-:W-:Y:S01]  /*5160*/  PRMT R28, R0, 0x7610, R28 ;  /* 0x00007610001c7816 */ /* 0x000fe2000000001c */
[----:B------:R-:W-:Y:S05]  /*5170*/  BRA `(.L_x_25576) ;  /* 0x0000030000007947 */ /* 0x000fea0003800000 */
.L_x_25588:
        /* <DEDUP_REMOVED lines=14> */
.L_x_25602:
[----:B------:R-:W-:Y:S05]  /*5260*/  BSYNC B0 ;  /* 0x0000000000007941 */ /* 0x000fea0003800000 */
.L_x_25601:
[----:B------:R-:W-:-:S04]  /*5270*/  F2FP.BF16.PACK_AB R0, RZ, R0 ;  /* 0x00000000ff00723e */ /* 0x000fc800000010ff */
[----:B------:R-:W-:Y:S01]  /*5280*/  PRMT R28, R0, 0x7610, R28 ;  /* 0x00007610001c7816 */ /* 0x000fe2000000001c */
[----:B------:R-:W-:Y:S05]  /*5290*/  BRA `(.L_x_25576) ;  /* 0x000001e000007947 */ /* 0x000fea0003800000 */
.L_x_25575:
        /* <DEDUP_REMOVED lines=21> */
.L_x_25600:
[----:B------:R-:W2:Y:S02]  /*53f0*/  LDG.E.64 R4, [R4.64] ;  /* 0x0000002404047981 */ /* 0x000ea4000c1e1b00 */
[----:B--2---:R-:W0:Y:S02]  /*5400*/  I2F.U64 R0, R4 ;  /* 0x0000000400007312 */ /* 0x004e240000301000 */
[----:B0-----:R-:W-:-:S04]  /*5410*/  F2FP.BF16.PACK_AB R0, RZ, R0 ;  /* 0x00000000ff00723e */ /* 0x001fc800000010ff */
[----:B------:R-:W-:Y:S01]  /*5420*/  PRMT R28, R0, 0x7610, R28 ;  /* 0x00007610001c7816 */ /* 0x000fe2000000001c */
[----:B------:R-:W-:Y:S05]  /*5430*/  BRA `(.L_x_25576) ;  /* 0x0000004000007947 */ /* 0x000fea0003800000 */
.L_x_25599:
[----:B------:R-:W2:Y:S02]  /*5440*/  LDG.E R4, [R4.64] ;  /* 0x0000002404047981 */ /* 0x000ea4000c1e1900 */
[----:B--2---:R-:W0:Y:S02]  /*5450*/  I2F.U32 R0, R4 ;  /* 0x0000000400007306 */ /* 0x004e240000201000 */
[----:B0-----:R-:W-:-:S04]  /*5460*/  F2FP.BF16.PACK_AB R0, RZ, R0 ;  /* 0x00000000ff00723e */ /* 0x001fc800000010ff */
[----:B------:R-:W-:Y:S02]  /*5470*/  PRMT R28, R0, 0x7610, R28 ;  /* 0x00007610001c7816 */ /* 0x000fe4000000001c */
.L_x_25576:
        /* <DEDUP_REMOVED lines=19> */
.L_x_25606:
[----:B------:R-:W2:Y:S02]  /*55b0*/  LDG.E.U8 R4, [R4.64] ;  /* 0x0000002404047981 */ /* 0x000ea4000c1e1100 */
[----:B--2---:R-:W0:Y:S02]  /*55c0*/  I2F.U16 R0, R4 ;  /* 0x0000000400007306 */ /* 0x004e240000101000 */
[----:B0-----:R-:W-:-:S04]  /*55d0*/  F2FP.BF16.PACK_AB R0, RZ, R0 ;  /* 0x00000000ff00723e */ /* 0x001fc800000010ff */
[----:B------:R-:W-:Y:S01]  /*55e0*/  PRMT R2, R0, 0x7610, R2 ;  /* 0x0000761000027816 */ /* 0x000fe20000000002 */
[----:B------:R-:W-:Y:S05]  /*55f0*/  BRA `(.L_x_25608) ;  /* 0x00000ef000007947 */ /* 0x000fea0003800000 */
.L_x_25605:
        /* <DEDUP_REMOVED lines=11> */
.L_x_25610:
[----:B------:R-:W2:Y:S02]  /*56b0*/  LDG.E R4, [R4.64] ;  /* 0x0000002404047981 */ /* 0x000ea4000c1e1900 */
[----:B--2---:R-:W0:Y:S02]  /*56c0*/  I2F R0, R4 ;  /* 0x0000000400007306 */ /* 0x004e240000201400 */
[----:B0-----:R-:W-:-:S04]  /*56d0*/  F2FP.BF16.PACK_AB R0, RZ, R0 ;  /* 0x00000000ff00723e */ /* 0x001fc800000010ff */
[----:B------:R-:W-:Y:S01]  /*56e0*/  PRMT R2, R0, 0x7610, R2 ;  /* 0x0000761000027816 */ /* 0x000fe20000000002 */
[----:B------:R-:W-:Y:S05]  /*56f0*/  BRA `(.L_x_25608) ;  /* 0x00000df000007947 */ /* 0x000fea0003800000 */
.L_x_25609:
[----:B------:R-:W2:Y:S02]  /*5700*/  LDG.E.U16 R4, [R4.64] ;  /* 0x0000002404047981 */ /* 0x000ea4000c1e1500 */
[----:B--2---:R-:W0:Y:S02]  /*5710*/  I2F.S16 R0, R4 ;  /* 0x0000000400007306 */ /* 0x004e240000101400 */
[----:B0-----:R-:W-:-:S04]  /*5720*/  F2FP.BF16.PACK_AB R0, RZ, R0 ;  /* 0x00000000ff00723e */ /* 0x001fc800000010ff */
[----:B------:R-:W-:Y:S01]  /*5730*/  PRMT R2, R0, 0x7610, R2 ;  /* 0x0000761000027816 */ /* 0x000fe20000000002 */
[----:B------:R-:W-:Y:S05]  /*5740*/  BRA `(.L_x_25608) ;  /* 0x00000da000007947 */ /* 0x000fea0003800000 */
.L_x_25604:
        /* <DEDUP_REMOVED lines=9> */
.L_x_25612:
[----:B------:R-:W2:Y:S02]  /*57e0*/  LDG.E.U16 R0, [R4.64] ;  /* 0x0000002404007981 */ /* 0x000ea4000c1e1500 */
[----:B--2---:R-:W-:-:S05]  /*57f0*/  HADD2.F32 R0, -RZ, R0.H0_H0 ;  /* 0x20000000ff007230 */ /* 0x004fca0000004100 */
[----:B------:R-:W-:-:S04]  /*5800*/  F2FP.BF16.PACK_AB R0, RZ, R0 ;  /* 0x00000000ff00723e */ /* 0x000fc800000010ff */
[----:B------:R-:W-:Y:S01]  /*5810*/  PRMT R2, R0, 0x7610, R2 ;  /* 0x0000761000027816 */ /* 0x000fe20000000002 */
[----:B------:R-:W-:Y:S05]  /*5820*/  BRA `(.L_x_25608) ;  /* 0x00000cc000007947 */ /* 0x000fea0003800000 */
.L_x_25611:
        /* <DEDUP_REMOVED lines=9> */
.L_x_25614:
[----:B------:R-:W2:Y:S02]  /*58c0*/  LDG.E.U16 R4, [R4.64] ;  /* 0x0000002404047981 */ /* 0x000ea4000c1e1500 */
[----:B--2---:R-:W-:-:S05]  /*58d0*/  HADD2.F32 R0, -RZ, R4.H0_H0 ;  /* 0x20000004ff007230 */ /* 0x004fca0000004100 */
[----:B------:R-:W-:-:S04]  /*58e0*/  F2FP.BF16.PACK_AB R0, RZ, R0 ;  /* 0x00000000ff00723e */ /* 0x000fc800000010ff */
[----:B------:R-:W-:Y:S01]  /*58f0*/  PRMT R2, R0, 0x7610, R2 ;  /* 0x0000761000027816 */ /* 0x000fe20000000002 */
[----:B------:R-:W-:Y:S05]  /*5900*/  BRA `(.L_x_25608) ;  /* 0x00000be000007947 */ /* 0x000fea0003800000 */
.L_x_25613:
[----:B------:R-:W2:Y:S02]  /*5910*/  LDG.E.64 R4, [R4.64] ;  /* 0x0000002404047981 */ /* 0x000ea4000c1e1b00 */
[----:B--2---:R-:W0:Y:S01]  /*5920*/  F2F.F32.F64 R0, R4 ;  /* 0x0000000400007310 */ /* 0x004e220000301000 */
[----:B------:R-:W0:-:S14]  /*5930*/  DSETP.GEU.AND P0, PT, |R4|, c[0x2][0x0], PT ;  /* 0x008000000400762a */ /* 0x000e1c0003f0e200 */
[----:B0-----:R-:W-:-:S05]  /*5940*/  @!P0 FMUL R0, R0, 1.175494350822287508e-38 ;  /* 0x0080000000008820 */ /* 0x001fca0000400000 */
[----:B------:R-:W-:-:S04]  /*5950*/  F2FP.BF16.PACK_AB R0, RZ, R0 ;  /* 0x00000000ff00723e */ /* 0x000fc800000010ff */
[----:B------:R-:W-:Y:S01]  /*5960*/  PRMT R2, R0, 0x7610, R2 ;  /* 0x0000761000027816 */ /* 0x000fe20000000002 */
[----:B------:R-:W-:Y:S05]  /*5970*/  BRA `(.L_x_25608) ;  /* 0x00000b7000007947 */ /* 0x000fea0003800000 */
.L_x_25603:
        /* <DEDUP_REMOVED lines=14> */
.L_x_25617:
[----:B------:R-:W2:Y:S02]  /*5a60*/  LDG.E.64 R4, [R4.64] ;  /* 0x0000002404047981 */ /* 0x000ea4000c1e1b00 */
[----:B--2---:R-:W0:Y:S01]  /*5a70*/  F2F.F32.F64 R0, R4 ;  /* 0x0000000400007310 */ /* 0x004e220000301000 */
[----:B------:R-:W0:-:S14]  /*5a80*/  DSETP.GEU.AND P0, PT, |R4|, c[0x2][0x0], PT ;  /* 0x008000000400762a */ /* 0x000e1c0003f0e200 */
[----:B0-----:R-:W-:-:S05]  /*5a90*/  @!P0 FMUL R0, R0, 1.175494350822287508e-38 ;  /* 0x0080000000008820 */ /* 0x001fca0000400000 */
[----:B------:R-:W-:-:S04]  /*5aa0*/  F2FP.BF16.PACK_AB R0, RZ, R0 ;  /* 0x00000000ff00723e */ /* 0x000fc800000010ff */
[----:B------:R-:W-:Y:S01]  /*5ab0*/  PRMT R2, R0, 0x7610, R2 ;  /* 0x0000761000027816 */ /* 0x000fe20000000002 */
[----:B------:R-:W-:Y:S05]  /*5ac0*/  BRA `(.L_x_25608) ;  /* 0x00000a2000007947 */ /* 0x000fea0003800000 */
.L_x_25616:
        /* <DEDUP_REMOVED lines=28> */
.L_x_25619:
        /* <DEDUP_REMOVED lines=14> */
.L_x_25618:
[----:B------:R0:W5:Y:S01]  /*5d70*/  LDG.E.U16 R2, [R4.64] ;  /* 0x0000002404027981 */ /* 0x000162000c1e1500 */
[----:B------:R-:W-:Y:S05]  /*5d80*/  BRA `(.L_x_25608) ;  /* 0x0000076000007947 */ /* 0x000fea0003800000 */
.L_x_25615:
        /* <DEDUP_REMOVED lines=12> */
.L_x_25622:
        /* <DEDUP_REMOVED lines=21> */
.L_x_25626:
[----:B------:R-:W-:Y:S05]  /*5fa0*/  BSYNC B1 ;  /* 0x0000000000017941 */ /* 0x000fea0003800000 */
.L_x_25625:
[----:B------:R-:W-:Y:S01]  /*5fb0*/  LEA R3, R0, 0x3b800000, 0x17 ;  /* 0x3b80000000037811 */ /* 0x000fe200078eb8ff */
[----:B------:R-:W-:-:S05]  /*5fc0*/  IMAD.SHL.U32 R0, R2, 0x100000, RZ ;  /* 0x0010000002007824 */ /* 0x000fca00078e00ff */
[----:B------:R-:W-:Y:S02]  /*5fd0*/  LOP3.LUT R0, R3, R0, R4, 0xfe, !PT ;  /* 0x0000000003007212 */ /* 0x000fe400078efe04 */
.L_x_25624:
[----:B------:R-:W-:Y:S05]  /*5fe0*/  BSYNC B0 ;  /* 0x0000000000007941 */ /* 0x000fea0003800000 */
.L_x_25623:
[----:B------:R-:W-:-:S04]  /*5ff0*/  F2FP.BF16.PACK_AB R0, RZ, R0 ;  /* 0x00000000ff00723e */ /* 0x000fc800000010ff */
[----:B------:R-:W-:Y:S01]  /*6000*/  PRMT R2, R0, 0x7610, R2 ;  /* 0x0000761000027816 */ /* 0x000fe20000000002 */
[----:B------:R-:W-:Y:S05]  /*6010*/  BRA `(.L_x_25608) ;  /* 0x000004d000007947 */ /* 0x000fea0003800000 */
.L_x_25621:
        /* <DEDUP_REMOVED lines=21> */
.L_x_25630:
[----:B------:R-:W-:Y:S05]  /*6170*/  BSYNC B1 ;  /* 0x0000000000017941 */ /* 0x000fea0003800000 */
.L_x_25629:
[----:B------:R-:W-:Y:S01]  /*6180*/  LEA R3, R0, 0x37800000, 0x17 ;  /* 0x3780000000037811 */ /* 0x000fe200078eb8ff */
[----:B------:R-:W-:-:S05]  /*6190*/  IMAD.SHL.U32 R0, R2, 0x200000, RZ ;  /* 0x0020000002007824 */ /* 0x000fca00078e00ff */
[----:B------:R-:W-:Y:S02]  /*61a0*/  LOP3.LUT R0, R3, R0, R4, 0xfe, !PT ;  /* 0x0000000003007212 */ /* 0x000fe400078efe04 */
.L_x_25628:
[----:B------:R-:W-:Y:S05]  /*61b0*/  BSYNC B0 ;  /* 0x0000000000007941 */ /* 0x000fea0003800000 */
.L_x_25627:
[----:B------:R-:W-:-:S04]  /*61c0*/  F2FP.BF16.PACK_AB R0, RZ, R0 ;  /* 0x00000000ff00723e */ /* 0x000fc800000010ff */
[----:B------:R-:W-:Y:S01]  /*61d0*/  PRMT R2, R0, 0x7610, R2 ;  /* 0x0000761000027816 */ /* 0x000fe20000000002 */
[----:B------:R-:W-:Y:S05]  /*61e0*/  BRA `(.L_x_25608) ;  /* 0x0000030000007947 */ /* 0x000fea0003800000 */
.L_x_25620:
        /* <DEDUP_REMOVED lines=14> */
.L_x_25634:
[----:B------:R-:W-:Y:S05]  /*62d0*/  BSYNC B0 ;  /* 0x0000000000007941 */ /* 0x000fea0003800000 */
.L_x_25633:
[----:B------:R-:W-:-:S04]  /*62e0*/  F2FP.BF16.PACK_AB R0, RZ, R0 ;  /* 0x00000000ff00723e */ /* 0x000fc800000010ff */
[----:B------:R-:W-:Y:S01]  /*62f0*/  PRMT R2, R0, 0x7610, R2 ;  /* 0x0000761000027816 */ /* 0x000fe20000000002 */
[----:B------:R-:W-:Y:S05]  /*6300*/  BRA `(.L_x_25608) ;  /* 0x000001e000007947 */ /* 0x000fea0003800000 */
.L_x_25607:
        /* <DEDUP_REMOVED lines=21> */
.L_x_25632:
[----:B------:R-:W2:Y:S02]  /*6460*/  LDG.E.64 R4, [R4.64] ;  /* 0x0000002404047981 */ /* 0x000ea4000c1e1b00 */
[----:B--2---:R-:W0:Y:S02]  /*6470*/  I2F.U64 R0, R4 ;  /* 0x0000000400007312 */ /* 0x004e240000301000 */
[----:B0-----:R-:W-:-:S04]  /*6480*/  F2FP.BF16.PACK_AB R0, RZ, R0 ;  /* 0x00000000ff00723e */ /* 0x001fc800000010ff */
[----:B------:R-:W-:Y:S01]  /*6490*/  PRMT R2, R0, 0x7610, R2 ;  /* 0x0000761000027816 */ /* 0x000fe20000000002 */
[----:B------:R-:W-:Y:S05]  /*64a0*/  BRA `(.L_x_25608) ;  /* 0x0000004000007947 */ /* 0x000fea0003800000 */
.L_x_25631:
[----:B------:R-:W2:Y:S02]  /*64b0*/  LDG.E R4, [R4.64] ;  /* 0x0000002404047981 */ /* 0x000ea4000c1e1900 */
[----:B--2---:R-:W0:Y:S02]  /*64c0*/  I2F.U32 R0, R4 ;  /* 0x0000000400007306 */ /* 0x004e240000201000 */
[----:B0-----:R-:W-:-:S04]  /*64d0*/  F2FP.BF16.PACK_AB R0, RZ, R0 ;  /* 0x00000000ff00723e */ /* 0x001fc800000010ff */
[----:B------:R-:W-:Y:S02]  /*64e0*/  PRMT R2, R0, 0x7610, R2 ;  /* 0x0000761000027816 */ /* 0x000fe40000000002 */
.L_x_25608:
[----:B------:R-:W-:-:S05]  /*64f0*/  IADD3 R17, R17, 0x80, RZ ;  /* 0x0000008011117810 */ /* 0x000fca0007ffe0ff */
.L_x_25570:
[----:B------:R-:W-:Y:S05]  /*6500*/  BSYNC B6 ;  /* 0x0000000000067941 */ /* 0x000fea0003800000 */
.L_x_25569:
        /* <DEDUP_REMOVED lines=24> */
.L_x_25640:
[----:B------:R-:W2:Y:S02]  /*6690*/  LDG.E.U8 R4, [R4.64] ;  /* 0x0000002404047981 */ /* 0x000ea4000c1e1100 */
[----:B--2---:R-:W0:Y:S02]  /*66a0*/  I2F.U16 R0, R4 ;  /* 0x0000000400007306 */ /* 0x004e240000101000 */
[----:B0-----:R-:W-:-:S04]  /*66b0*/  F2FP.BF16.PACK_AB R0, RZ, R0 ;  /* 0x00000000ff00723e */ /* 0x001fc800000010ff */
[----:B------:R-:W-:Y:S01]  /*66c0*/  PRMT R27, R0, 0x7610, R27 ;  /* 0x00007610001b7816 */ /* 0x000fe2000000001b */
[----:B------:R-:W-:Y:S05]  /*66d0*/  BRA `(.L_x_25642) ;  /* 0x00000f0000007947 */ /* 0x000fea0003800000 */
.L_x_25639:
        /* <DEDUP_REMOVED lines=11> */
.L_x_25644:
[----:B------:R-:W2:Y:S02]  /*6790*/  LDG.E R4, [R4.64] ;  /* 0x0000002404047981 */ /* 0x000ea4000c1e1900 */
[----:B--2---:R-:W0:Y:S02]  /*67a0*/  I2F R0, R4 ;  /* 0x0000000400007306 */ /* 0x004e240000201400 */
[----:B0-----:R-:W-:-:S04]  /*67b0*/  F2FP.BF16.PACK_AB R0, RZ, R0 ;  /* 0x00000000ff00723e */ /* 0x001fc800000010ff */
[----:B------:R-:W-:Y:S01]  /*67c0*/  PRMT R27, R0, 0x7610, R27 ;  /* 0x00007610001b7816 */ /* 0x000fe2000000001b */
[----:B------:R-:W-:Y:S05]  /*67d0*/  BRA `(.L_x_25642) ;  /* 0x00000e0000007947 */ /* 0x000fea0003800000 */
.L_x_25643:
[----:B------:R-:W2:Y:S02]  /*67e0*/  LDG.E.U16 R4, [R4.64] ;  /* 0x0000002404047981 */ /* 0x000ea4000c1e1500 */
[----:B--2---:R-:W0:Y:S02]  /*67f0*/  I2F.S16 R0, R4 ;  /* 0x0000000400007306 */ /* 0x004e240000101400 */
[----:B0-----:R-:W-:-:S04]  /*6800*/  F2FP.BF16.PACK_AB R0, RZ, R0 ;  /* 0x00000000ff00723e */ /* 0x001fc800000010ff */
[----:B------:R-:W-:Y:S01]  /*6810*/  PRMT R27, R0, 0x7610, R27 ;  /* 0x00007610001b7816 */ /* 0x000fe2000000001b */
[----:B------:R-:W-:Y:S05]  /*6820*/  BRA `(.L_x_25642) ;  /* 0x00000db000007947 */ /* 0x000fea0003800000 */
.L_x_25638:
        /* <DEDUP_REMOVED lines=9> */
.L_x_25646:
[----:B------:R-:W2:Y:S02]  /*68c0*/  LDG.E.U16 R0, [R4.64] ;  /* 0x0000002404007981 */ /* 0x000ea4000c1e1500 */
[----:B--2---:R-:W-:-:S05]  /*68d0*/  HADD2.F32 R0, -RZ, R0.H0_H0 ;  /* 0x20000000ff007230 */ /* 0x004fca0000004100 */
[----:B------:R-:W-:-:S04]  /*68e0*/  F2FP.BF16.PACK_AB R0, RZ, R0 ;  /* 0x00000000ff00723e */ /* 0x000fc800000010ff */
[----:B------:R-:W-:Y:S01]  /*68f0*/  PRMT R27, R0, 0x7610, R27 ;  /* 0x00007610001b7816 */ /* 0x000fe2000000001b */
[----:B------:R-:W-:Y:S05]  /*6900*/  BRA `(.L_x_25642) ;  /* 0x00000cd000007947 */ /* 0x000fea0003800000 */
.L_x_25645:
        /* <DEDUP_REMOVED lines=9> */
.L_x_25648:
[----:B------:R-:W2:Y:S02]  /*69a0*/  LDG.E.U16 R4, [R4.64] ;  /* 0x0000002404047981 */ /* 0x000ea4000c1e1500 */
[----:B--2---:R-:W-:-:S05]  /*69b0*/  HADD2.F32 R0, -RZ, R4.H0_H0 ;  /* 0x20000004ff007230 */ /* 0x004fca0000004100 */
[----:B------:R-:W-:-:S04]  /*69c0*/  F2FP.BF16.PACK_AB R0, RZ, R0 ;  /* 0x00000000ff00723e */ /* 0x000fc800000010ff */
[----:B------:R-:W-:Y:S01]  /*69d0*/  PRMT R27, R0, 0x7610, R27 ;  /* 0x00007610001b7816 */ /* 0x000fe2000000001b */
[----:B------:R-:W-:Y:S05]  /*69e0*/  BRA `(.L_x_25642) ;  /* 0x00000bf000007947 */ /* 0x000fea0003800000 */
.L_x_25647:
[----:B------:R-:W2:Y:S02]  /*69f0*/  LDG.E.64 R4, [R4.64] ;  /* 0x0000002404047981 */ /* 0x000ea4000c1e1b00 */
[----:B--2---:R-:W0:Y:S01]  /*6a00*/  F2F.F32.F64 R0, R4 ;  /* 0x0000000400007310 */ /* 0x004e220000301000 */
[----:B------:R-:W0:-:S14]  /*6a10*/  DSETP.GEU.AND P0, PT, |R4|, c[0x2][0x0], PT ;  /* 0x008000000400762a */ /* 0x000e1c0003f0e200 */
[----:B0-----:R-:W-:-:S05]  /*6a20*/  @!P0 FMUL R0, R0, 1.175494350822287508e-38 ;  /* 0x0080000000008820 */ /* 0x001fca0000400000 */
[----:B------:R-:W-:-:S04]  /*6a30*/  F2FP.BF16.PACK_AB R0, RZ, R0 ;  /* 0x00000000ff00723e */ /* 0x000fc800000010ff */
[----:B------:R-:W-:Y:S01]  /*6a40*/  PRMT R27, R0, 0x7610, R27 ;  /* 0x00007610001b7816 */ /* 0x000fe2000000001b */
[----:B------:R-:W-:Y:S05]  /*6a50*/  BRA `(.L_x_25642) ;  /* 0x00000b8000007947 */ /* 0x000fea0003800000 */
.L_x_25637:
        /* <DEDUP_REMOVED lines=14> */
.L_x_25651:
[----:B------:R-:W2:Y:S02]  /*6b40*/  LDG.E.64 R4, [R4.64] ;  /* 0x0000002404047981 */ /* 0x000ea4000c1e1b00 */
[----:B--2---:R-:W0:Y:S01]  /*6b50*/  F2F.F32.F64 R0, R4 ;  /* 0x0000000400007310 */ /* 0x004e220000301000 */
[----:B------:R-:W0:-:S14]  /*6b60*/  DSETP.GEU.AND P0, PT, |R4|, c[0x2][0x0], PT ;  /* 0x008000000400762a */ /* 0x000e1c0003f0e200 */
[----:B0-----:R-:W-:-:S05]  /*6b70*/  @!P0 FMUL R0, R0, 1.175494350822287508e-38 ;  /* 0x0080000000008820 */ /* 0x001fca0000400000 */
[----:B------:R-:W-:-:S04]  /*6b80*/  F2FP.BF16.PACK_AB R0, RZ, R0 ;  /* 0x00000000ff00723e */ /* 0x000fc800000010ff */
[----:B------:R-:W-:Y:S01]  /*6b90*/  PRMT R27, R0, 0x7610, R27 ;  /* 0x00007610001b7816 */ /* 0x000fe2000000001b */
[----:B------:R-:W-:Y:S05]  /*6ba0*/  BRA `(.L_x_25642) ;  /* 0x00000a3000007947 */ /* 0x000fea0003800000 */
.L_x_25650:
        /* <DEDUP_REMOVED lines=28> */
.L_x_25653:
        /* <DEDUP_REMOVED lines=15> */
.L_x_25652:
[----:B------:R0:W5:Y:S01]  /*6e60*/  LDG.E.U16 R27, [R4.64] ;  /* 0x00000024041b7981 */ /* 0x000162000c1e1500 */
[----:B------:R-:W-:Y:S05]  /*6e70*/  BRA `(.L_x_25642) ;  /* 0x0000076000007947 */ /* 0x000fea0003800000 */
.L_x_25649:
        /* <DEDUP_REMOVED lines=12> */
.L_x_25656:
        /* <DEDUP_REMOVED lines=21> */
.L_x_25660:
[----:B------:R-:W-:Y:S05]  /*7090*/  BSYNC B1 ;  /* 0x0000000000017941 */ /* 0x000fea0003800000 */
.L_x_25659:
[----:B------:R-:W-:Y:S01]  /*70a0*/  LEA R5, R0, 0x3b800000, 0x17 ;  /* 0x3b80000000057811 */ /* 0x000fe200078eb8ff */
[----:B------:R-:W-:-:S05]  /*70b0*/  IMAD.SHL.U32 R0, R3, 0x100000, RZ ;  /* 0x0010000003007824 */ /* 0x000fca00078e00ff */
[----:B------:R-:W-:Y:S02]  /*70c0*/  LOP3.LUT R0, R5, R0, R6, 0xfe, !PT ;  /* 0x0000000005007212 */ /* 0x000fe400078efe06 */
.L_x_25658:
[----:B------:R-:W-:Y:S05]  /*70d0*/  BSYNC B0 ;  /* 0x0000000000007941 */ /* 0x000fea0003800000 */
.L_x_25657:
[----:B------:R-:W-:-:S04]  /*70e0*/  F2FP.BF16.PACK_AB R0, RZ, R0 ;  /* 0x00000000ff00723e */ /* 0x000fc800000010ff */
[----:B------:R-:W-:Y:S01]  /*70f0*/  PRMT R27, R0, 0x7610, R27 ;  /* 0x00007610001b7816 */ /* 0x000fe2000000001b */
[----:B------:R-:W-:Y:S05]  /*7100*/  BRA `(.L_x_25642) ;  /* 0x000004d000007947 */ /* 0x000fea0003800000 */
.L_x_25655:
        /* <DEDUP_REMOVED lines=21> */
.L_x_25664:
[----:B------:R-:W-:Y:S05]  /*7260*/  BSYNC B1 ;  /* 0x0000000000017941 */ /* 0x000fea0003800000 */
.L_x_25663:
[----:B------:R-:W-:Y:S01]  /*7270*/  LEA R5, R0, 0x37800000, 0x17 ;  /* 0x3780000000057811 */ /* 0x000fe200078eb8ff */
[----:B------:R-:W-:-:S05]  /*7280*/  IMAD.SHL.U32 R0, R3, 0x200000, RZ ;  /* 0x0020000003007824 */ /* 0x000fca00078e00ff */
[----:B------:R-:W-:Y:S02]  /*7290*/  LOP3.LUT R0, R5, R0, R6, 0xfe, !PT ;  /* 0x0000000005007212 */ /* 0x000fe400078efe06 */
.L_x_25662:
[----:B------:R-:W-:Y:S05]  /*72a0*/  BSYNC B0 ;  /* 0x0000000000007941 */ /* 0x000fea0003800000 */
.L_x_25661:
[----:B------:R-:W-:-:S04]  /*72b0*/  F2FP.BF16.PACK_AB R0, RZ, R0 ;  /* 0x00000000ff00723e */ /* 0x000fc800000010ff */
[----:B------:R-:W-:Y:S01]  /*72c0*/  PRMT R27, R0, 0x7610, R27 ;  /* 0x00007610001b7816 */ /* 0x000fe2000000001b */
[----:B------:R-:W-:Y:S05]  /*72d0*/  BRA `(.L_x_25642) ;  /* 0x0000030000007947 */ /* 0x000fea0003800000 */
.L_x_25654:
        /* <DEDUP_REMOVED lines=14> */
.L_x_25668:
[----:B------:R-:W-:Y:S05]  /*73c0*/  BSYNC B0 ;  /* 0x0000000000007941 */ /* 0x000fea0003800000 */
.L_x_25667:
[----:B------:R-:W-:-:S04]  /*73d0*/  F2FP.BF16.PACK_AB R0, RZ, R0 ;  /* 0x00000000ff00723e */ /* 0x000fc800000010ff */
[----:B------:R-:W-:Y:S01]  /*73e0*/  PRMT R27, R0, 0x7610, R27 ;  /* 0x00007610001b7816 */ /* 0x000fe2000000001b */
[----:B------:R-:W-:Y:S05]  /*73f0*/  BRA `(.L_x_25642) ;  /* 0x000001e000007947 */ /* 0x000fea0003800000 */
.L_x_25641:
        /* <DEDUP_REMOVED lines=21> */
.L_x_25666:
[----:B------:R-:W2:Y:S02]  /*7550*/  LDG.E.64 R4, [R4.64] ;  /* 0x0000002404047981 */ /* 0x000ea4000c1e1b00 */
[----:B--2---:R-:W0:Y:S02]  /*7560*/  I2F.U64 R0, R4 ;  /* 0x0000000400007312 */ /* 0x004e240000301000 */
[----:B0-----:R-:W-:-:S04]  /*7570*/  F2FP.BF16.PACK_AB R0, RZ, R0 ;  /* 0x00000000ff00723e */ /* 0x001fc800000010ff */
[----:B------:R-:W-:Y:S01]  /*7580*/  PRMT R27, R0, 0x7610, R27 ;  /* 0x00007610001b7816 */ /* 0x000fe2000000001b */
[----:B------:R-:W-:Y:S05]  /*7590*/  BRA `(.L_x_25642) ;  /* 0x0000004000007947 */ /* 0x000fea0003800000 */
.L_x_25665:
[----:B------:R-:W2:Y:S02]  /*75a0*/  LDG.E R4, [R4.64] ;  /* 0x0000002404047981 */ /* 0x000ea4000c1e1900 */
[----:B--2---:R-:W0:Y:S02]  /*75b0*/  I2F.U32 R0, R4 ;  /* 0x0000000400007306 */ /* 0x004e240000201000 */
[----:B0-----:R-:W-:-:S04]  /*75c0*/  F2FP.BF16.PACK_AB R0, RZ, R0 ;  /* 0x00000000ff00723e */ /* 0x001fc800000010ff */
[----:B------:R-:W-:Y:S02]  /*75d0*/  PRMT R27, R0, 0x7610, R27 ;  /* 0x00007610001b7816 */ /* 0x000fe4000000001b */
.L_x_25642:
        /* <DEDUP_REMOVED lines=18> */
.L_x_25672:
[----:B------:R-:W2:Y:S02]  /*7700*/  LDG.E.U8 R4, [R4.64] ;  /* 0x0000002404047981 */ /* 0x000ea4000c1e1100 */
[----:B--2---:R-:W0:Y:S02]  /*7710*/  I2F.U16 R0, R4 ;  /* 0x0000000400007306 */ /* 0x004e240000101000 */
[----:B0-----:R-:W-:Y:S01]  /*7720*/  F2FP.BF16.PACK_AB R0, RZ, R0 ;  /* 0x00000000ff00723e */ /* 0x001fe200000010ff */
[----:B------:R-:W-:Y:S05]  /*7730*/  BRA `(.L_x_25636) ;  /* 0x00000e2000007947 */ /* 0x000fea0003800000 */
.L_x_25671:
        /* <DEDUP_REMOVED lines=10> */
.L_x_25675:
[----:B------:R-:W2:Y:S02]  /*77e0*/  LDG.E R4, [R4.64] ;  /* 0x0000002404047981 */ /* 0x000ea4000c1e1900 */
[----:B--2---:R-:W0:Y:S02]  /*77f0*/  I2F R0, R4 ;  /* 0x0000000400007306 */ /* 0x004e240000201400 */
[----:B0-----:R-:W-:Y:S01]  /*7800*/  F2FP.BF16.PACK_AB R0, RZ, R0 ;  /* 0x00000000ff00723e */ /* 0x001fe200000010ff */
[----:B------:R-:W-:Y:S05]  /*7810*/  BRA `(.L_x_25636) ;  /* 0x00000d4000007947 */ /* 0x000fea0003800000 */
.L_x_25674:
[----:B------:R-:W2:Y:S02]  /*7820*/  LDG.E.U16 R4, [R4.64] ;  /* 0x0000002404047981 */ /* 0x000ea4000c1e1500 */
[----:B--2---:R-:W0:Y:S02]  /*7830*/  I2F.S16 R0, R4 ;  /* 0x0000000400007306 */ /* 0x004e240000101400 */
[----:B0-----:R-:W-:Y:S01]  /*7840*/  F2FP.BF16.PACK_AB R0, RZ, R0 ;  /* 0x00000000ff00723e */ /* 0x001fe200000010ff */
[----:B------:R-:W-:Y:S05]  /*7850*/  BRA `(.L_x_25636) ;  /* 0x00000d0000007947 */ /* 0x000fea0003800000 */
.L_x_25670:
        /* <DEDUP_REMOVED lines=9> */
.L_x_25677:
[----:B------:R-:W2:Y:S02]  /*78f0*/  LDG.E.U16 R0, [R4.64] ;  /* 0x0000002404007981 */ /* 0x000ea4000c1e1500 */
[----:B--2---:R-:W-:-:S05]  /*7900*/  HADD2.F32 R0, -RZ, R0.H0_H0 ;  /* 0x20000000ff007230 */ /* 0x004fca0000004100 */
[----:B------:R-:W-:Y:S01]  /*7910*/  F2FP.BF16.PACK_AB R0, RZ, R0 ;  /* 0x00000000ff00723e */ /* 0x000fe200000010ff */
[----:B------:R-:W-:Y:S05]  /*7920*/  BRA `(.L_x_25636) ;  /* 0x00000c3000007947 */ /* 0x000fea0003800000 */
.L_x_25676:
        /* <DEDUP_REMOVED lines=9> */
.L_x_25679:
[----:B------:R-:W2:Y:S02]  /*79c0*/  LDG.E.U16 R4, [R4.64] ;  /* 0x0000002404047981 */ /* 0x000ea4000c1e1500 */
[----:B--2---:R-:W-:-:S05]  /*79d0*/  HADD2.F32 R0, -RZ, R4.H0_H0 ;  /* 0x20000004ff007230 */ /* 0x004fca0000004100 */
[----:B------:R-:W-:Y:S01]  /*79e0*/  F2FP.BF16.PACK_AB R0, RZ, R0 ;  /* 0x00000000ff00723e */ /* 0x000fe200000010ff */
[----:B------:R-:W-:Y:S05]  /*79f0*/  BRA `(.L_x_25636) ;  /* 0x00000b6000007947 */ /* 0x000fea0003800000 */
.L_x_25678:
[----:B------:R-:W2:Y:S02]  /*7a00*/  LDG.E.64 R4, [R4.64] ;  /* 0x0000002404047981 */ /* 0x000ea4000c1e1b00 */
[----:B--2---:R-:W0:Y:S01]  /*7a10*/  F2F.F32.F64 R0, R4 ;  /* 0x0000000400007310 */ /* 0x004e220000301000 */
[----:B------:R-:W0:-:S14]  /*7a20*/  DSETP.GEU.AND P0, PT, |R4|, c[0x2][0x0], PT ;  /* 0x008000000400762a */ /* 0x000e1c0003f0e200 */
[----:B0-----:R-:W-:-:S05]  /*7a30*/  @!P0 FMUL R0, R0, 1.175494350822287508e-38 ;  /* 0x0080000000008820 */ /* 0x001fca0000400000 */
[----:B------:R-:W-:Y:S01]  /*7a40*/  F2FP.BF16.PACK_AB R0, RZ, R0 ;  /* 0x00000000ff00723e */ /* 0x000fe200000010ff */
[----:B------:R-:W-:Y:S05]  /*7a50*/  BRA `(.L_x_25636) ;  /* 0x00000b0000007947 */ /* 0x000fea0003800000 */
.L_x_25669:
        /* <DEDUP_REMOVED lines=13> */
.L_x_25682:
[----:B------:R-:W2:Y:S02]  /*7b30*/  LDG.E.64 R4, [R4.64] ;  /* 0x0000002404047981 */ /* 0x000ea4000c1e1b00 */
[----:B--2---:R-:W0:Y:S01]  /*7b40*/  F2F.F32.F64 R0, R4 ;  /* 0x0000000400007310 */ /* 0x004e220000301000 */
[----:B------:R-:W0:-:S14]  /*7b50*/  DSETP.GEU.AND P0, PT, |R4|, c[0x2][0x0], PT ;  /* 0x008000000400762a */ /* 0x000e1c0003f0e200 */
[----:B0-----:R-:W-:-:S05]  /*7b60*/  @!P0 FMUL R0, R0, 1.175494350822287508e-38 ;  /* 0x0080000000008820 */ /* 0x001fca0000400000 */
[----:B------:R-:W-:Y:S01]  /*7b70*/  F2FP.BF16.PACK_AB R0, RZ, R0 ;  /* 0x00000000ff00723e */ /* 0x000fe200000010ff */
[----:B------:R-:W-:Y:S05]  /*7b80*/  BRA `(.L_x_25636) ;  /* 0x000009d000007947 */ /* 0x000fea0003800000 */
.L_x_25681:
        /* <DEDUP_REMOVED lines=28> */
.L_x_25684:
        /* <DEDUP_REMOVED lines=14> */
.L_x_25683:
[----:B------:R0:W5:Y:S01]  /*7e30*/  LDG.E.U16 R0, [R4.64] ;  /* 0x0000002404007981 */ /* 0x000162000c1e1500 */
[----:B------:R-:W-:Y:S05]  /*7e40*/  BRA `(.L_x_25636) ;  /* 0x0000071000007947 */ /* 0x000fea0003800000 */
.L_x_25680:
        /* <DEDUP_REMOVED lines=12> */
.L_x_25687:
        /* <DEDUP_REMOVED lines=21> */
.L_x_25691:
[----:B------:R-:W-:Y:S05]  /*8060*/  BSYNC B1 ;  /* 0x0000000000017941 */ /* 0x000fea0003800000 */
.L_x_25690:
[----:B------:R-:W-:Y:S01]  /*8070*/  LEA R5, R0, 0x3b800000, 0x17 ;  /* 0x3b80000000057811 */ /* 0x000fe200078eb8ff */
[----:B------:R-:W-:-:S05]  /*8080*/  IMAD.SHL.U32 R0, R3, 0x100000, RZ ;  /* 0x0010000003007824 */ /* 0x000fca00078e00ff */
[----:B------:R-:W-:Y:S02]  /*8090*/  LOP3.LUT R0, R5, R0, R6, 0xfe, !PT ;  /* 0x0000000005007212 */ /* 0x000fe400078efe06 */
.L_x_25689:
[----:B------:R-:W-:Y:S05]  /*80a0*/  BSYNC B0 ;  /* 0x0000000000007941 */ /* 0x000fea0003800000 */
.L_x_25688:
[----:B------:R-:W-:Y:S01]  /*80b0*/  F2FP.BF16.PACK_AB R0, RZ, R0 ;  /* 0x00000000ff00723e */ /* 0x000fe200000010ff */
[----:B------:R-:W-:Y:S05]  /*80c0*/  BRA `(.L_x_25636) ;  /* 0x0000049000007947 */ /* 0x000fea0003800000 */
.L_x_25686:
        /* <DEDUP_REMOVED lines=21> */
.L_x_25695:
[----:B------:R-:W-:Y:S05]  /*8220*/  BSYNC B1 ;  /* 0x0000000000017941 */ /* 0x000fea0003800000 */
.L_x_25694:
[----:B------:R-:W-:Y:S01]  /*8230*/  LEA R5, R0, 0x37800000, 0x17 ;  /* 0x3780000000057811 */ /* 0x000fe200078eb8ff */
[----:B------:R-:W-:-:S05]  /*8240*/  IMAD.SHL.U32 R0, R3, 0x200000, RZ ;  /* 0x0020000003007824 */ /* 0x000fca00078e00ff */
[----:B------:R-:W-:Y:S02]  /*8250*/  LOP3.LUT R0, R5, R0, R6, 0xfe, !PT ;  /* 0x0000000005007212 */ /* 0x000fe400078efe06 */
.L_x_25693:
[----:B------:R-:W-:Y:S05]  /*8260*/  BSYNC B0 ;  /* 0x0000000000007941 */ /* 0x000fea0003800000 */
.L_x_25692:
[----:B------:R-:W-:Y:S01]  /*8270*/  F2FP.BF16.PACK_AB R0, RZ, R0 ;  /* 0x00000000ff00723e */ /* 0x000fe200000010ff */
[----:B------:R-:W-:Y:S05]  /*8280*/  BRA `(.L_x_25636) ;  /* 0x000002d000007947 */ /* 0x000fea0003800000 */
.L_x_25685:
        /* <DEDUP_REMOVED lines=14> */
.L_x_25699:
[----:B------:R-:W-:Y:S05]  /*8370*/  BSYNC B0 ;  /* 0x0000000000007941 */ /* 0x000fea0003800000 */
.L_x_25698:
[----:B------:R-:W-:Y:S01]  /*8380*/  F2FP.BF16.PACK_AB R0, RZ, R0 ;  /* 0x00000000ff00723e */ /* 0x000fe200000010ff */
[----:B------:R-:W-:Y:S05]  /*8390*/  BRA `(.L_x_25636) ;  /* 0x000001c000007947 */ /* 0x000fea0003800000 */
.L_x_25673:
        /* <DEDUP_REMOVED lines=21> */
.L_x_25697:
[----:B------:R-:W2:Y:S02]  /*84f0*/  LDG.E.64 R4, [R4.64] ;  /* 0x0000002404047981 */ /* 0x000ea4000c1e1b00 */
[----:B--2---:R-:W0:Y:S02]  /*8500*/  I2F.U64 R0, R4 ;  /* 0x0000000400007312 */ /* 0x004e240000301000 */
[----:B0-----:R-:W-:Y:S01]  /*8510*/  F2FP.BF16.PACK_AB R0, RZ, R0 ;  /* 0x00000000ff00723e */ /* 0x001fe200000010ff */
[----:B------:R-:W-:Y:S05]  /*8520*/  BRA `(.L_x_25636) ;  /* 0x0000003000007947 */ /* 0x000fea0003800000 */
.L_x_25696:
[----:B------:R-:W2:Y:S02]  /*8530*/  LDG.E R4, [R4.64] ;  /* 0x0000002404047981 */ /* 0x000ea4000c1e1900 */
[----:B--2---:R-:W0:Y:S02]  /*8540*/  I2F.U32 R0, R4 ;  /* 0x0000000400007306 */ /* 0x004e240000201000 */
[----:B0-----:R-:W-:-:S06]  /*8550*/  F2FP.BF16.PACK_AB R0, RZ, R0 ;  /* 0x00000000ff00723e */ /* 0x001fcc00000010ff */
.L_x_25636:
[----:B------:R-:W-:Y:S05]  /*8560*/  BSYNC B6 ;  /* 0x0000000000067941 */ /* 0x000fea0003800000 */
.L_x_25635:
        /* <DEDUP_REMOVED lines=33> */
.L_x_25707:
[----:B------:R-:W-:Y:S01]  /*8780*/  FSETP.GEU.FTZ.AND P0, PT, R6, -R8, PT ;  /* 0x800000080600720b */ /* 0x000fe20003f1e000 */
[----:B------:R-:W-:-:S12]  /*8790*/  FADD.FTZ R4, R4, -1 ;  /* 0xbf80000004047421 */ /* 0x000fd80000010000 */
[----:B------:R-:W-:Y:S02]  /*87a0*/  @!P0 FADD.FTZ R4, R4, -1 ;  /* 0xbf80000004048421 */ /* 0x000fe40000010000 */
.L_x_25706:
[----:B------:R-:W-:Y:S05]  /*87b0*/  BSYNC B2 ;  /* 0x0000000000027941 */ /* 0x000fea0003800000 */
.L_x_25705:
[----:B------:R-:W-:Y:S01]  /*87c0*/  FFMA.FTZ R3, -R8, R4, R3 ;  /* 0x0000000408037223 */ /* 0x000fe20000010103 */
[----:B------:R-:W-:Y:S05]  /*87d0*/  BRA `(.L_x_25703) ;  /* 0x000001f000007947 */ /* 0x000fea0003800000 */
.L_x_25704:
        /* <DEDUP_REMOVED lines=15> */
.L_x_25710:
        /* <DEDUP_REMOVED lines=13> */
.L_x_25709:
[----:B------:R-:W-:Y:S05]  /*89a0*/  BSYNC B2 ;  /* 0x0000000000027941 */ /* 0x000fea0003800000 */
.L_x_25708:
[----:B------:R-:W-:-:S04]  /*89b0*/  FMUL.FTZ R4, R4, 1.1920928955078125e-07 ;  /* 0x3400000004047820 */ /* 0x000fc80000410000 */
[----:B------:R-:W-:Y:S02]  /*89c0*/  FMUL.FTZ R3, R3, R4 ;  /* 0x0000000403037220 */ /* 0x000fe40000410000 */
.L_x_25703:
[----:B------:R-:W-:Y:S05]  /*89d0*/  BSYNC B0 ;  /* 0x0000000000007941 */ /* 0x000fea0003800000 */
.L_x_25702:
[C---:B------:R-:W-:Y:S02]  /*89e0*/  FSETP.GTU.FTZ.AND P0, PT, |R3|.reuse, +INF , PT ;  /* 0x7f8000000300780b */ /* 0x040fe40003f1c200 */
[C---:B------:R-:W-:Y:S02]  /*89f0*/  LOP3.LUT R24, R3.reuse, 0x80000000, R24, 0xb8, !PT ;  /* 0x8000000003187812 */ /* 0x040fe400078eb818 */
[----:B------:R-:W-:Y:S02]  /*8a00*/  PRMT R25, RZ, 0x5410, R25 ;  /* 0x00005410ff197816 */ /* 0x000fe40000000019 */
[----:B------:R-:W-:Y:S02]  /*8a10*/  FSEL R24, R3, R24, P0 ;  /* 0x0000001803187208 */ /* 0x000fe40000000000 */
[----:B------:R-:W-:Y:S02]  /*8a20*/  FSETP.GEU.FTZ.AND P2, PT, R25, RZ, PT ;  /* 0x000000ff1900720b */ /* 0x000fe40003f5e000 */
[----:B------:R-:W-:-:S02]  /*8a30*/  FSETP.NEU.FTZ.AND P0, PT, R24, RZ, PT ;  /* 0x000000ff1800720b */ /* 0x000fc40003f1d000 */
[----:B------:R-:W-:-:S04]  /*8a40*/  FSETP.GEU.FTZ.AND P3, PT, R24, RZ, PT ;  /* 0x000000ff1800720b */ /* 0x000fc80003f7e000 */
[----:B------:R-:W-:-:S13]  /*8a50*/  PLOP3.LUT P0, PT, P0, P3, P2, 0x9f, 0x0 ;  /* 0x000000000000781c */ /* 0x000fda0000707327 */
[----:B------:R-:W-:-:S05]  /*8a60*/  @!P0 FADD.FTZ R24, R24, R25 ;  /* 0x0000001918188221 */ /* 0x000fca0000010000 */
[----:B0-----:R-:W-:Y:S02]  /*8a70*/  F2FP.BF16.PACK_AB R4, RZ, R24 ;  /* 0x00000018ff04723e */ /* 0x001fe400000010ff */
.L_x_25701:
[----:B------:R-:W-:Y:S05]  /*8a80*/  BSYNC B1 ;  /* 0x0000000000017941 */ /* 0x000fea0003800000 */
.L_x_25700:
        /* <DEDUP_REMOVED lines=33> */
.L_x_25718:
[----:B------:R-:W-:Y:S01]  /*8ca0*/  FSETP.GEU.FTZ.AND P0, PT, R10, -R7, PT ;  /* 0x800000070a00720b */ /* 0x000fe20003f1e000 */
[----:B------:R-:W-:-:S12]  /*8cb0*/  FADD.FTZ R3, R3, -1 ;  /* 0xbf80000003037421 */ /* 0x000fd80000010000 */
[----:B------:R-:W-:Y:S02]  /*8cc0*/  @!P0 FADD.FTZ R3, R3, -1 ;  /* 0xbf80000003038421 */ /* 0x000fe40000010000 */
.L_x_25717:
[----:B------:R-:W-:Y:S05]  /*8cd0*/  BSYNC B2 ;  /* 0x0000000000027941 */ /* 0x000fea0003800000 */
.L_x_25716:
[----:B------:R-:W-:Y:S01]  /*8ce0*/  FFMA.FTZ R6, -R7, R3, R6 ;  /* 0x0000000307067223 */ /* 0x000fe20000010106 */
[----:B------:R-:W-:Y:S05]  /*8cf0*/  BRA `(.L_x_25714) ;  /* 0x000001f000007947 */ /* 0x000fea0003800000 */
.L_x_25715:
        /* <DEDUP_REMOVED lines=15> */
.L_x_25721:
        /* <DEDUP_REMOVED lines=13> */
.L_x_25720:
[----:B------:R-:W-:Y:S05]  /*8ec0*/  BSYNC B2 ;  /* 0x0000000000027941 */ /* 0x000fea0003800000 */
.L_x_25719:
[----:B------:R-:W-:-:S04]  /*8ed0*/  FMUL.FTZ R6, R5, 1.1920928955078125e-07 ;  /* 0x3400000005067820 */ /* 0x000fc80000410000 */
[----:B------:R-:W-:Y:S02]  /*8ee0*/  FMUL.FTZ R6, R3, R6 ;  /* 0x0000000603067220 */ /* 0x000fe40000410000 */
.L_x_25714:
[----:B------:R-:W-:Y:S05]  /*8ef0*/  BSYNC B0 ;  /* 0x0000000000007941 */ /* 0x000fea0003800000 */
.L_x_25713:
        /* <DEDUP_REMOVED lines=9> */
[----:B------:R-:W-:Y:S02]  /*8f90*/  F2FP.BF16.PACK_AB R25, RZ, R23 ;  /* 0x00000017ff19723e */ /* 0x000fe400000010ff */
.L_x_25712:
[----:B------:R-:W-:Y:S05]  /*8fa0*/  BSYNC B1 ;  /* 0x0000000000017941 */ /* 0x000fea0003800000 */
.L_x_25711:
        /* <DEDUP_REMOVED lines=33> */
.L_x_25729:
[----:B------:R-:W-:Y:S01]  /*91c0*/  FSETP.GEU.FTZ.AND P0, PT, R6, -R9, PT ;  /* 0x800000090600720b */ /* 0x000fe20003f1e000 */
[----:B------:R-:W-:-:S12]  /*91d0*/  FADD.FTZ R8, R8, -1 ;  /* 0xbf80000008087421 */ /* 0x000fd80000010000 */
[----:B------:R-:W-:Y:S02]  /*91e0*/  @!P0 FADD.FTZ R8, R8, -1 ;  /* 0xbf80000008088421 */ /* 0x000fe40000010000 */
.L_x_25728:
[----:B------:R-:W-:Y:S05]  /*91f0*/  BSYNC B2 ;  /* 0x0000000000027941 */ /* 0x000fea0003800000 */
.L_x_25727:
[----:B------:R-:W-:Y:S01]  /*9200*/  FFMA.FTZ R3, -R9, R8, R3 ;  /* 0x0000000809037223 */ /* 0x000fe20000010103 */
[----:B------:R-:W-:Y:S05]  /*9210*/  BRA `(.L_x_25725) ;  /* 0x000001f000007947 */ /* 0x000fea0003800000 */
.L_x_25726:
        /* <DEDUP_REMOVED lines=15> */
.L_x_25732:
        /* <DEDUP_REMOVED lines=13> */
.L_x_25731:
[----:B------:R-:W-:Y:S05]  /*93e0*/  BSYNC B2 ;  /* 0x0000000000027941 */ /* 0x000fea0003800000 */
.L_x_25730:
[----:B------:R-:W-:-:S04]  /*93f0*/  FMUL.FTZ R6, R5, 1.1920928955078125e-07 ;  /* 0x3400000005067820 */ /* 0x000fc80000410000 */
[----:B------:R-:W-:Y:S02]  /*9400*/  FMUL.FTZ R3, R3, R6 ;  /* 0x0000000603037220 */ /* 0x000fe40000410000 */
.L_x_25725:
[----:B------:R-:W-:Y:S05]  /*9410*/  BSYNC B0 ;  /* 0x0000000000007941 */ /* 0x000fea0003800000 */
.L_x_25724:
[C---:B------:R-:W-:Y:S02]  /*9420*/  FSETP.GTU.FTZ.AND P0, PT, |R3|.reuse, +INF , PT ;  /* 0x7f8000000300780b */ /* 0x040fe40003f1c200 */
[----:B------:R-:W-:-:S04]  /*9430*/  LOP3.LUT R28, R3, 0x80000000, R28, 0xb8, !PT ;  /* 0x80000000031c7812 */ /* 0x000fc800078eb81c */
[----:B------:R-:W-:Y:S02]  /*9440*/  FSEL R28, R3, R28, P0 ;  /* 0x0000001c031c7208 */ /* 0x000fe40000000000 */
[----:B------:R-:W-:Y:S02]  /*9450*/  PRMT R3, RZ, 0x5410, R2 ;  /* 0x00005410ff037816 */ /* 0x000fe40000000002 */
[C---:B------:R-:W-:Y:S02]  /*9460*/  FSETP.NEU.FTZ.AND P0, PT, R28.reuse, RZ, PT ;  /* 0x000000ff1c00720b */ /* 0x040fe40003f1d000 */
[----:B------:R-:W-:Y:S02]  /*9470*/  FSETP.GEU.FTZ.AND P2, PT, R3, RZ, PT ;  /* 0x000000ff0300720b */ /* 0x000fe40003f5e000 */
[----:B------:R-:W-:-:S04]  /*9480*/  FSETP.GEU.FTZ.AND P3, PT, R28, RZ, PT ;  /* 0x000000ff1c00720b */ /* 0x000fc80003f7e000 */
[----:B------:R-:W-:-:S13]  /*9490*/  PLOP3.LUT P0, PT, P0, P3, P2, 0x9f, 0x0 ;  /* 0x000000000000781c */ /* 0x000fda0000707327 */
[----:B------:R-:W-:-:S05]  /*94a0*/  @!P0 FADD.FTZ R28, R28, R3 ;  /* 0x000000031c1c8221 */ /* 0x000fca0000010000 */
[----:B------:R-:W-:Y:S02]  /*94b0*/  F2FP.BF16.PACK_AB R23, RZ, R28 ;  /* 0x0000001cff17723e */ /* 0x000fe400000010ff */
.L_x_25723:
[----:B------:R-:W-:Y:S05]  /*94c0*/  BSYNC B1 ;  /* 0x0000000000017941 */ /* 0x000fea0003800000 */
.L_x_25722:
        /* <DEDUP_REMOVED lines=33> */
.L_x_25740:
[----:B------:R-:W-:Y:S01]  /*96e0*/  FSETP.GEU.FTZ.AND P0, PT, R8, -R7, PT ;  /* 0x800000070800720b */ /* 0x000fe20003f1e000 */
[----:B------:R-:W-:-:S12]  /*96f0*/  FADD.FTZ R3, R3, -1 ;  /* 0xbf80000003037421 */ /* 0x000fd80000010000 */
[----:B------:R-:W-:Y:S02]  /*9700*/  @!P0 FADD.FTZ R3, R3, -1 ;  /* 0xbf80000003038421 */ /* 0x000fe40000010000 */
.L_x_25739:
[----:B------:R-:W-:Y:S05]  /*9710*/  BSYNC B2 ;  /* 0x0000000000027941 */ /* 0x000fea0003800000 */
.L_x_25738:
[----:B------:R-:W-:Y:S01]  /*9720*/  FFMA.FTZ R2, -R7, R3, R2 ;  /* 0x0000000307027223 */ /* 0x000fe20000010102 */
[----:B------:R-:W-:Y:S05]  /*9730*/  BRA `(.L_x_25736) ;  /* 0x000001f000007947 */ /* 0x000fea0003800000 */
.L_x_25737:
        /* <DEDUP_REMOVED lines=15> */
.L_x_25743:
        /* <DEDUP_REMOVED lines=13> */
.L_x_25742:
[----:B------:R-:W-:Y:S05]  /*9900*/  BSYNC B2 ;  /* 0x0000000000027941 */ /* 0x000fea0003800000 */
.L_x_25741:
[----:B------:R-:W-:-:S04]  /*9910*/  FMUL.FTZ R3, R3, 1.1920928955078125e-07 ;  /* 0x3400000003037820 */ /* 0x000fc80000410000 */
[----:B------:R-:W-:Y:S02]  /*9920*/  FMUL.FTZ R2, R8, R3 ;  /* 0x0000000308027220 */ /* 0x000fe40000410000 */
.L_x_25736:
[----:B------:R-:W-:Y:S05]  /*9930*/  BSYNC B0 ;  /* 0x0000000000007941 */ /* 0x000fea0003800000 */
.L_x_25735:
        /* <DEDUP_REMOVED lines=10> */
.L_x_25734:
[----:B------:R-:W-:Y:S05]  /*99e0*/  BSYNC B1 ;  /* 0x0000000000017941 */ /* 0x000fea0003800000 */
.L_x_25733:
        /* <DEDUP_REMOVED lines=23> */
.L_x_25749:
[----:B0-----:R-:W-:Y:S01]  /*9b60*/  PRMT R5, RZ, 0x5410, R4 ;  /* 0x00005410ff057816 */ /* 0x001fe20000000004 */
[----:B------:R-:W-:-:S05]  /*9b70*/  IMAD.MOV.U32 R19, RZ, RZ, R17 ;  /* 0x000000ffff137224 */ /* 0x000fca00078e0011 */
[----:B------:R-:W0:Y:S02]  /*9b80*/  F2I.S64.TRUNC R4, R5 ;  /* 0x0000000500047311 */ /* 0x000e24000020d900 */
[----:B0-----:R0:W-:Y:S01]  /*9b90*/  STG.E.U8 [R2.64], R4 ;  /* 0x0000000402007986 */ /* 0x0011e2000c101124 */
[----:B------:R-:W-:Y:S05]  /*9ba0*/  BRA `(.L_x_25745) ;  /* 0x00000f8000007947 */ /* 0x000fea0003800000 */
.L_x_25748:
        /* <DEDUP_REMOVED lines=11> */
.L_x_25752:
[----:B0-----:R-:W-:Y:S01]  /*9c60*/  PRMT R4, RZ, 0x5410, R4 ;  /* 0x00005410ff047816 */ /* 0x001fe20000000004 */
[----:B------:R-:W-:-:S03]  /*9c70*/  IMAD.MOV.U32 R19, RZ, RZ, R17 ;  /* 0x000000ffff137224 */ /* 0x000fc600078e0011 */
[----:B------:R-:W0:Y:S02]  /*9c80*/  F2I.FTZ.TRUNC.NTZ R5, R4 ;  /* 0x0000000400057305 */ /* 0x000e24000021f100 */
[----:B0-----:R0:W-:Y:S01]  /*9c90*/  STG.E [R2.64], R5 ;  /* 0x0000000502007986 */ /* 0x0011e2000c101924 */
[----:B------:R-:W-:Y:S05]  /*9ca0*/  BRA `(.L_x_25745) ;  /* 0x00000e8000007947 */ /* 0x000fea0003800000 */
.L_x_25751:
[----:B0-----:R-:W-:Y:S01]  /*9cb0*/  PRMT R4, RZ, 0x5410, R4 ;  /* 0x00005410ff047816 */ /* 0x001fe20000000004 */
[----:B------:R-:W-:-:S03]  /*9cc0*/  IMAD.MOV.U32 R19, RZ, RZ, R17 ;  /* 0x000000ffff137224 */ /* 0x000fc600078e0011 */
[----:B------:R-:W0:Y:S02]  /*9cd0*/  F2I.FTZ.TRUNC.NTZ R5, R4 ;  /* 0x0000000400057305 */ /* 0x000e24000021f100 */
[----:B0-----:R0:W-:Y:S01]  /*9ce0*/  STG.E.U16 [R2.64], R5 ;  /* 0x0000000502007986 */ /* 0x0011e2000c101524 */
[----:B------:R-:W-:Y:S05]  /*9cf0*/  BRA `(.L_x_25745) ;  /* 0x00000e3000007947 */ /* 0x000fea0003800000 */
.L_x_25747:
        /* <DEDUP_REMOVED lines=10> */
.L_x_25754:
[----:B------:R-:W-:Y:S01]  /*9da0*/  PRMT R0, RZ, 0x5410, R4 ;  /* 0x00005410ff007816 */ /* 0x000fe20000000004 */
[----:B------:R-:W-:-:S03]  /*9db0*/  IMAD.MOV.U32 R19, RZ, RZ, R17 ;  /* 0x000000ffff137224 */ /* 0x000fc600078e0011 */
[----:B------:R-:W-:-:S05]  /*9dc0*/  F2FP.PACK_AB R0, RZ, R0 ;  /* 0x00000000ff00723e */ /* 0x000fca00000000ff */
[----:B------:R1:W-:Y:S01]  /*9dd0*/  STG.E.U16 [R2.64], R0 ;  /* 0x0000000002007986 */ /* 0x0003e2000c101524 */
[----:B------:R-:W-:Y:S05]  /*9de0*/  BRA `(.L_x_25745) ;  /* 0x00000d4000007947 */ /* 0x000fea0003800000 */
.L_x_25753:
        /* <DEDUP_REMOVED lines=11> */
.L_x_25756:
[----:B0-----:R-:W-:Y:S01]  /*9ea0*/  PRMT R4, RZ, 0x5410, R4 ;  /* 0x00005410ff047816 */ /* 0x001fe20000000004 */
[----:B------:R-:W-:-:S03]  /*9eb0*/  IMAD.MOV.U32 R19, RZ, RZ, R17 ;  /* 0x000000ffff137224 */ /* 0x000fc600078e0011 */
[----:B------:R-:W-:-:S04]  /*9ec0*/  F2FP.PACK_AB R5, RZ, R4 ;  /* 0x00000004ff05723e */ /* 0x000fc800000000ff */
[----:B------:R-:W-:-:S05]  /*9ed0*/  PRMT R5, R5, 0x5410, RZ ;  /* 0x0000541005057816 */ /* 0x000fca00000000ff */
[----:B------:R0:W-:Y:S01]  /*9ee0*/  STG.E [R2.64], R5 ;  /* 0x0000000502007986 */ /* 0x0001e2000c101924 */
[----:B------:R-:W-:Y:S05]  /*9ef0*/  BRA `(.L_x_25745) ;  /* 0x00000c3000007947 */ /* 0x000fea0003800000 */
.L_x_25755:
[----:B0-----:R-:W-:Y:S01]  /*9f00*/  PRMT R4, RZ, 0x5410, R4 ;  /* 0x00005410ff047816 */ /* 0x001fe20000000004 */
[----:B------:R-:W-:-:S04]  /*9f10*/  IMAD.MOV.U32 R19, RZ, RZ, R17 ;  /* 0x000000ffff137224 */ /* 0x000fc800078e0011 */
[----:B------:R-:W-:-:S06]  /*9f20*/  FMUL.FTZ R4, R4, 1 ;  /* 0x3f80000004047820 */ /* 0x000fcc0000410000 */
[----:B------:R-:W0:Y:S02]  /*9f30*/  F2F.F64.F32 R4, R4 ;  /* 0x0000000400047310 */ /* 0x000e240000201800 */
[----:B0-----:R0:W-:Y:S01]  /*9f40*/  STG.E.64 [R2.64], R4 ;  /* 0x0000000402007986 */ /* 0x0011e2000c101b24 */
[----:B------:R-:W-:Y:S05]  /*9f50*/  BRA `(.L_x_25745) ;  /* 0x00000bd000007947 */ /* 0x000fea0003800000 */
.L_x_25746:
        /* <DEDUP_REMOVED lines=14> */
.L_x_25759:
[----:B0-----:R-:W-:Y:S01]  /*a040*/  PRMT R4, RZ, 0x5410, R4 ;  /* 0x00005410ff047816 */ /* 0x001fe20000000004 */
[----:B------:R-:W-:Y:S01]  /*a050*/  CS2R R6, SRZ ;  /* 0x0000000000067805 */ /* 0x000fe2000001ff00 */
[----:B------:R-:W-:-:S03]  /*a060*/  IMAD.MOV.U32 R19, RZ, RZ, R17 ;  /* 0x000000ffff137224 */ /* 0x000fc600078e0011 */
[----:B------:R-:W-:-:S06]  /*a070*/  FMUL.FTZ R4, R4, 1 ;  /* 0x3f80000004047820 */ /* 0x000fcc0000410000 */
[----:B------:R-:W0:Y:S02]  /*a080*/  F2F.F64.F32 R4, R4 ;  /* 0x0000000400047310 */ /* 0x000e240000201800 */
[----:B0-----:R0:W-:Y:S01]  /*a090*/  STG.E.128 [R2.64], R4 ;  /* 0x0000000402007986 */ /* 0x0011e2000c101d24 */
[----:B------:R-:W-:Y:S05]  /*a0a0*/  BRA `(.L_x_25745) ;  /* 0x00000a8000007947 */ /* 0x000fea0003800000 */
.L_x_25758:
        /* <DEDUP_REMOVED lines=21> */
.L_x_25763:
[----:B------:R-:W-:Y:S05]  /*a200*/  BSYNC B0 ;  /* 0x0000000000007941 */ /* 0x000fea0003800000 */
.L_x_25762:
[----:B------:R-:W-:Y:S01]  /*a210*/  LOP3.LUT R5, R0, R5, RZ, 0xfc, !PT ;  /* 0x0000000500057212 */ /* 0x000fe200078efcff */
[----:B------:R-:W-:-:S04]  /*a220*/  IMAD.MOV.U32 R19, RZ, RZ, R17 ;  /* 0x000000ffff137224 */ /* 0x000fc800078e0011 */
[----:B------:R0:W-:Y:S01]  /*a230*/  STG.E.U8 [R2.64], R5 ;  /* 0x0000000502007986 */ /* 0x0001e2000c101124 */
[----:B------:R-:W-:Y:S05]  /*a240*/  BRA `(.L_x_25745) ;  /* 0x000008e000007947 */ /* 0x000fea0003800000 */
.L_x_25761:
        /* <DEDUP_REMOVED lines=13> */
.L_x_25765:
[----:B------:R-:W-:Y:S01]  /*a320*/  IMAD.MOV.U32 R0, RZ, RZ, 0x7f ;  /* 0x0000007fff007424 */ /* 0x000fe200078e00ff */
[----:B------:R-:W-:-:S04]  /*a330*/  ISETP.GT.U32.AND P0, PT, R4, 0x7f800000, PT ;  /* 0x7f8000000400780c */ /* 0x000fc80003f04070 */
[----:B------:R-:W-:-:S04]  /*a340*/  SEL R0, R0, 0x7c, P0 ;  /* 0x0000007c00007807 */ /* 0x000fc80000000000 */
.L_x_25766:
[----:B------:R-:W-:Y:S05]  /*a350*/  BSYNC B0 ;  /* 0x0000000000007941 */ /* 0x000fea0003800000 */
.L_x_25764:
[----:B------:R-:W-:Y:S01]  /*a360*/  LOP3.LUT R4, R5, 0x80000000, RZ, 0xc0, !PT ;  /* 0x8000000005047812 */ /* 0x000fe200078ec0ff */
[----:B------:R-:W-:-:S03]  /*a370*/  IMAD.MOV.U32 R19, RZ, RZ, R17 ;  /* 0x000000ffff137224 */ /* 0x000fc600078e0011 */
[----:B------:R-:W-:-:S04]  /*a380*/  SHF.R.U32.HI R5, RZ, 0x18, R4 ;  /* 0x00000018ff057819 */ /* 0x000fc80000011604 */
[----:B------:R-:W-:-:S05]  /*a390*/  LOP3.LUT R5, R0, R5, RZ, 0xfc, !PT ;  /* 0x0000000500057212 */ /* 0x000fca00078efcff */
[----:B------:R0:W-:Y:S01]  /*a3a0*/  STG.E.U8 [R2.64], R5 ;  /* 0x0000000502007986 */ /* 0x0001e2000c101124 */
[----:B------:R-:W-:Y:S05]  /*a3b0*/  BRA `(.L_x_25745) ;  /* 0x0000077000007947 */ /* 0x000fea0003800000 */
.L_x_25760:
[----:B------:R1:W-:Y:S01]  /*a3c0*/  STG.E.U16 [R2.64], R4 ;  /* 0x0000000402007986 */ /* 0x0003e2000c101524 */
[----:B------:R-:W-:Y:S01]  /*a3d0*/  IMAD.MOV.U32 R19, RZ, RZ, R17 ;  /* 0x000000ffff137224 */ /* 0x000fe200078e0011 */
[----:B------:R-:W-:Y:S05]  /*a3e0*/  BRA `(.L_x_25745) ;  /* 0x0000074000007947 */ /* 0x000fea0003800000 */
.L_x_25757:
        /* <DEDUP_REMOVED lines=13> */
.L_x_25769:
        /* <DEDUP_REMOVED lines=17> */
.L_x_25772:
[----:B------:R-:W-:-:S04]  /*a5d0*/  LOP3.LUT R0, R7, 0x80000000, RZ, 0xc0, !PT ;  /* 0x8000000007007812 */ /* 0x000fc800078ec0ff */
[----:B------:R-:W-:-:S04]  /*a5e0*/  SHF.R.U32.HI R5, RZ, 0x18, R0 ;  /* 0x00000018ff057819 */ /* 0x000fc80000011600 */
[----:B------:R-:W-:-:S04]  /*a5f0*/  LOP3.LUT R4, R4, R5, RZ, 0xfc, !PT ;  /* 0x0000000504047212 */ /* 0x000fc800078efcff */
[----:B------:R-:W-:Y:S02]  /*a600*/  PRMT R0, R4, 0x7610, R0 ;  /* 0x0000761004007816 */ /* 0x000fe40000000000 */
.L_x_25771:
[----:B------:R-:W-:Y:S05]  /*a610*/  BSYNC B0 ;  /* 0x0000000000007941 */ /* 0x000fea0003800000 */
.L_x_25770:
[----:B------:R0:W-:Y:S01]  /*a620*/  STG.E.U8 [R2.64], R0 ;  /* 0x0000000002007986 */ /* 0x0001e2000c101124 */
[----:B------:R-:W-:Y:S01]  /*a630*/  IMAD.MOV.U32 R19, RZ, RZ, R17 ;  /* 0x000000ffff137224 */ /* 0x000fe200078e0011 */
[----:B------:R-:W-:Y:S05]  /*a640*/  BRA `(.L_x_25745) ;  /* 0x000004e000007947 */ /* 0x000fea0003800000 */
.L_x_25768:
        /* <DEDUP_REMOVED lines=17> */
.L_x_25775:
[----:B------:R-:W-:-:S04]  /*a760*/  LOP3.LUT R0, R7, 0x80000000, RZ, 0xc0, !PT ;  /* 0x8000000007007812 */ /* 0x000fc800078ec0ff */
[----:B------:R-:W-:-:S04]  /*a770*/  SHF.R.U32.HI R5, RZ, 0x18, R0 ;  /* 0x00000018ff057819 */ /* 0x000fc80000011600 */
[----:B------:R-:W-:-:S04]  /*a780*/  LOP3.LUT R4, R4, R5, RZ, 0xfc, !PT ;  /* 0x0000000504047212 */ /* 0x000fc800078efcff */
[----:B------:R-:W-:Y:S02]  /*a790*/  PRMT R0, R4, 0x7610, R0 ;  /* 0x0000761004007816 */ /* 0x000fe40000000000 */
.L_x_25774:
[----:B------:R-:W-:Y:S05]  /*a7a0*/  BSYNC B0 ;  /* 0x0000000000007941 */ /* 0x000fea0003800000 */
.L_x_25773:
[----:B------:R0:W-:Y:S01]  /*a7b0*/  STG.E.U8 [R2.64], R0 ;  /* 0x0000000002007986 */ /* 0x0001e2000c101124 */
[----:B------:R-:W-:Y:S01]  /*a7c0*/  IMAD.MOV.U32 R19, RZ, RZ, R17 ;  /* 0x000000ffff137224 */ /* 0x000fe200078e0011 */
[----:B------:R-:W-:Y:S05]  /*a7d0*/  BRA `(.L_x_25745) ;  /* 0x0000035000007947 */ /* 0x000fea0003800000 */
.L_x_25767:
        /* <DEDUP_REMOVED lines=23> */
.L_x_25750:
        /* <DEDUP_REMOVED lines=21> */
.L_x_25777:
[----:B0-----:R-:W-:Y:S01]  /*aaa0*/  PRMT R4, RZ, 0x5410, R4 ;  /* 0x00005410ff047816 */ /* 0x001fe20000000004 */
[----:B------:R-:W-:-:S05]  /*aab0*/  IMAD.MOV.U32 R19, RZ, RZ, R17 ;  /* 0x000000ffff137224 */ /* 0x000fca00078e0011 */
[----:B------:R-:W0:Y:S02]  /*aac0*/  F2I.U64.TRUNC R4, R4 ;  /* 0x0000000400047311 */ /* 0x000e24000020d800 */
[----:B0-----:R0:W-:Y:S01]  /*aad0*/  STG.E.64 [R2.64], R4 ;  /* 0x0000000402007986 */ /* 0x0011e2000c101b24 */
[----:B------:R-:W-:Y:S05]  /*aae0*/  BRA `(.L_x_25745) ;  /* 0x0000004000007947 */ /* 0x000fea0003800000 */
.L_x_25776:
[----:B0-----:R-:W-:Y:S01]  /*aaf0*/  PRMT R4, RZ, 0x5410, R4 ;  /* 0x00005410ff047816 */ /* 0x001fe20000000004 */
[----:B------:R-:W-:-:S03]  /*ab00*/  IMAD.MOV.U32 R19, RZ, RZ, R17 ;  /* 0x000000ffff137224 */ /* 0x000fc600078e0011 */
[----:B------:R-:W0:Y:S02]  /*ab10*/  F2I.FTZ.U32.TRUNC.NTZ R5, R4 ;  /* 0x0000000400057305 */ /* 0x000e24000021f000 */
[----:B0-----:R0:W-:Y:S02]  /*ab20*/  STG.E [R2.64], R5 ;  /* 0x0000000502007986 */ /* 0x0011e4000c101924 */
.L_x_25745:
[----:B------:R-:W-:Y:S05]  /*ab30*/  BSYNC B6 ;  /* 0x0000000000067941 */ /* 0x000fea0003800000 */
.L_x_25744:
        /* <DEDUP_REMOVED lines=23> */
.L_x_25783:
[----:B------:R-:W-:-:S06]  /*acb0*/  PRMT R5, RZ, 0x5410, R25 ;  /* 0x00005410ff057816 */ /* 0x000fcc0000000019 */
[----:B------:R-:W0:Y:S02]  /*acc0*/  F2I.S64.TRUNC R4, R5 ;  /* 0x0000000500047311 */ /* 0x000e24000020d900 */
[----:B0-----:R0:W-:Y:S01]  /*acd0*/  STG.E.U8 [R2.64], R4 ;  /* 0x0000000402007986 */ /* 0x0011e2000c101124 */
[----:B------:R-:W-:Y:S05]  /*ace0*/  BRA `(.L_x_25785) ;  /* 0x00000e4000007947 */ /* 0x000fea0003800000 */
.L_x_25782:
        /* <DEDUP_REMOVED lines=10> */
.L_x_25787:
[----:B------:R-:W-:-:S06]  /*ad90*/  PRMT R25, RZ, 0x5410, R25 ;  /* 0x00005410ff197816 */ /* 0x000fcc0000000019 */
[----:B------:R-:W0:Y:S02]  /*ada0*/  F2I.FTZ.TRUNC.NTZ R25, R25 ;  /* 0x0000001900197305 */ /* 0x000e24000021f100 */
[----:B0-----:R0:W-:Y:S01]  /*adb0*/  STG.E [R2.64], R25 ;  /* 0x0000001902007986 */ /* 0x0011e2000c101924 */
[----:B------:R-:W-:Y:S05]  /*adc0*/  BRA `(.L_x_25785) ;  /* 0x00000d6000007947 */ /* 0x000fea0003800000 */
.L_x_25786:
[----:B------:R-:W-:-:S06]  /*add0*/  PRMT R25, RZ, 0x5410, R25 ;  /* 0x00005410ff197816 */ /* 0x000fcc0000000019 */
[----:B------:R-:W0:Y:S02]  /*ade0*/  F2I.FTZ.TRUNC.NTZ R25, R25 ;  /* 0x0000001900197305 */ /* 0x000e24000021f100 */
[----:B0-----:R0:W-:Y:S01]  /*adf0*/  STG.E.U16 [R2.64], R25 ;  /* 0x0000001902007986 */ /* 0x0011e2000c101524 */
[----:B------:R-:W-:Y:S05]  /*ae00*/  BRA `(.L_x_25785) ;  /* 0x00000d2000007947 */ /* 0x000fea0003800000 */
.L_x_25781:
        /* <DEDUP_REMOVED lines=9> */
.L_x_25789:
[----:B------:R-:W-:-:S04]  /*aea0*/  PRMT R0, RZ, 0x5410, R25 ;  /* 0x00005410ff007816 */ /* 0x000fc80000000019 */
[----:B------:R-:W-:-:S05]  /*aeb0*/  F2FP.PACK_AB R0, RZ, R0 ;  /* 0x00000000ff00723e */ /* 0x000fca00000000ff */
[----:B------:R0:W-:Y:S01]  /*aec0*/  STG.E.U16 [R2.64], R0 ;  /* 0x0000000002007986 */ /* 0x0001e2000c101524 */
[----:B------:R-:W-:Y:S05]  /*aed0*/  BRA `(.L_x_25785) ;  /* 0x00000c5000007947 */ /* 0x000fea0003800000 */
.L_x_25788:
        /* <DEDUP_REMOVED lines=10> */
.L_x_25791:
[----:B------:R-:W-:-:S04]  /*af80*/  PRMT R25, RZ, 0x5410, R25 ;  /* 0x00005410ff197816 */ /* 0x000fc80000000019 */
[----:B------:R-:W-:-:S04]  /*af90*/  F2FP.PACK_AB R5, RZ, R25 ;  /* 0x00000019ff05723e */ /* 0x000fc800000000ff */
[----:B------:R-:W-:-:S05]  /*afa0*/  PRMT R5, R5, 0x5410, RZ ;  /* 0x0000541005057816 */ /* 0x000fca00000000ff */
[----:B------:R0:W-:Y:S01]  /*afb0*/  STG.E [R2.64], R5 ;  /* 0x0000000502007986 */ /* 0x0001e2000c101924 */
[----:B------:R-:W-:Y:S05]  /*afc0*/  BRA `(.L_x_25785) ;  /* 0x00000b6000007947 */ /* 0x000fea0003800000 */
.L_x_25790:
[----:B------:R-:W-:-:S05]  /*afd0*/  PRMT R4, RZ, 0x5410, R25 ;  /* 0x00005410ff047816 */ /* 0x000fca0000000019 */
[----:B------:R-:W-:-:S06]  /*afe0*/  FMUL.FTZ R4, R4, 1 ;  /* 0x3f80000004047820 */ /* 0x000fcc0000410000 */
[----:B------:R-:W0:Y:S02]  /*aff0*/  F2F.F64.F32 R4, R4 ;  /* 0x0000000400047310 */ /* 0x000e240000201800 */
[----:B0-----:R0:W-:Y:S01]  /*b000*/  STG.E.64 [R2.64], R4 ;  /* 0x0000000402007986 */ /* 0x0011e2000c101b24 */
[----:B------:R-:W-:Y:S05]  /*b010*/  BRA `(.L_x_25785) ;  /* 0x00000b1000007947 */ /* 0x000fea0003800000 */
.L_x_25780:
        /* <DEDUP_REMOVED lines=13> */
.L_x_25794:
[----:B------:R-:W-:Y:S01]  /*b0f0*/  PRMT R25, RZ, 0x5410, R25 ;  /* 0x00005410ff197816 */ /* 0x000fe20000000019 */
[----:B------:R-:W-:-:S04]  /*b100*/  CS2R R6, SRZ ;  /* 0x0000000000067805 */ /* 0x000fc8000001ff00 */
[----:B------:R-:W-:-:S06]  /*b110*/  FMUL.FTZ R4, R25, 1 ;  /* 0x3f80000019047820 */ /* 0x000fcc0000410000 */
[----:B------:R-:W0:Y:S02]  /*b120*/  F2F.F64.F32 R4, R4 ;  /* 0x0000000400047310 */ /* 0x000e240000201800 */
[----:B0-----:R0:W-:Y:S01]  /*b130*/  STG.E.128 [R2.64], R4 ;  /* 0x0000000402007986 */ /* 0x0011e2000c101d24 */
[----:B------:R-:W-:Y:S05]  /*b140*/  BRA `(.L_x_25785) ;  /* 0x000009e000007947 */ /* 0x000fea0003800000 */
.L_x_25793:
        /* <DEDUP_REMOVED lines=21> */
.L_x_25798:
[----:B------:R-:W-:Y:S05]  /*b2a0*/  BSYNC B0 ;  /* 0x0000000000007941 */ /* 0x000fea0003800000 */
.L_x_25797:
[----:B------:R-:W-:-:S05]  /*b2b0*/  LOP3.LUT R5, R0, R5, RZ, 0xfc, !PT ;  /* 0x0000000500057212 */ /* 0x000fca00078efcff */
[----:B------:R0:W-:Y:S01]  /*b2c0*/  STG.E.U8 [R2.64], R5 ;  /* 0x0000000502007986 */ /* 0x0001e2000c101124 */
[----:B------:R-:W-:Y:S05]  /*b2d0*/  BRA `(.L_x_25785) ;  /* 0x0000085000007947 */ /* 0x000fea0003800000 */
.L_x_25796:
        /* <DEDUP_REMOVED lines=13> */
.L_x_25800:
[----:B------:R-:W-:Y:S01]  /*b3b0*/  IMAD.MOV.U32 R0, RZ, RZ, 0x7f ;  /* 0x0000007fff007424 */ /* 0x000fe200078e00ff */
[----:B------:R-:W-:-:S04]  /*b3c0*/  ISETP.GT.U32.AND P0, PT, R4, 0x7f800000, PT ;  /* 0x7f8000000400780c */ /* 0x000fc80003f04070 */
[----:B------:R-:W-:-:S04]  /*b3d0*/  SEL R0, R0, 0x7c, P0 ;  /* 0x0000007c00007807 */ /* 0x000fc80000000000 */
.L_x_25801:
[----:B------:R-:W-:Y:S05]  /*b3e0*/  BSYNC B0 ;  /* 0x0000000000007941 */ /* 0x000fea0003800000 */
.L_x_25799:
[----:B------:R-:W-:-:S04]  /*b3f0*/  LOP3.LUT R4, R25, 0x80000000, RZ, 0xc0, !PT ;  /* 0x8000000019047812 */ /* 0x000fc800078ec0ff */
[----:B------:R-:W-:-:S04]  /*b400*/  SHF.R.U32.HI R5, RZ, 0x18, R4 ;  /* 0x00000018ff057819 */ /* 0x000fc80000011604 */
[----:B------:R-:W-:-:S05]  /*b410*/  LOP3.LUT R5, R0, R5, RZ, 0xfc, !PT ;  /* 0x0000000500057212 */ /* 0x000fca00078efcff */
[----:B------:R0:W-:Y:S01]  /*b420*/  STG.E.U8 [R2.64], R5 ;  /* 0x0000000502007986 */ /* 0x0001e2000c101124 */
[----:B------:R-:W-:Y:S05]  /*b430*/  BRA `(.L_x_25785) ;  /* 0x000006f000007947 */ /* 0x000fea0003800000 */
.L_x_25795:
[----:B------:R0:W-:Y:S01]  /*b440*/  STG.E.U16 [R2.64], R25 ;  /* 0x0000001902007986 */ /* 0x0001e2000c101524 */
[----:B------:R-:W-:Y:S05]  /*b450*/  BRA `(.L_x_25785) ;  /* 0x000006d000007947 */ /* 0x000fea0003800000 */
.L_x_25792:
        /* <DEDUP_REMOVED lines=12> */
.L_x_25804:
        /* <DEDUP_REMOVED lines=17> */
.L_x_25807:
[----:B------:R-:W-:-:S04]  /*b630*/  LOP3.LUT R0, R25, 0x80000000, RZ, 0xc0, !PT ;  /* 0x8000000019007812 */ /* 0x000fc800078ec0ff */
[----:B------:R-:W-:-:S04]  /*b640*/  SHF.R.U32.HI R5, RZ, 0x18, R0 ;  /* 0x00000018ff057819 */ /* 0x000fc80000011600 */
[----:B------:R-:W-:-:S04]  /*b650*/  LOP3.LUT R4, R4, R5, RZ, 0xfc, !PT ;  /* 0x0000000504047212 */ /* 0x000fc800078efcff */
[----:B------:R-:W-:Y:S02]  /*b660*/  PRMT R0, R4, 0x7610, R0 ;  /* 0x0000761004007816 */ /* 0x000fe40000000000 */
.L_x_25806:
[----:B------:R-:W-:Y:S05]  /*b670*/  BSYNC B0 ;  /* 0x0000000000007941 */ /* 0x000fea0003800000 */
.L_x_25805:
[----:B------:R0:W-:Y:S01]  /*b680*/  STG.E.U8 [R2.64], R0 ;  /* 0x0000000002007986 */ /* 0x0001e2000c101124 */
[----:B------:R-:W-:Y:S05]  /*b690*/  BRA `(.L_x_25785) ;  /* 0x0000049000007947 */ /* 0x000fea0003800000 */
.L_x_25803:
        /* <DEDUP_REMOVED lines=17> */
.L_x_25810:
[----:B------:R-:W-:-:S04]  /*b7b0*/  LOP3.LUT R0, R25, 0x80000000, RZ, 0xc0, !PT ;  /* 0x8000000019007812 */ /* 0x000fc800078ec0ff */
[----:B------:R-:W-:-:S04]  /*b7c0*/  SHF.R.U32.HI R5, RZ, 0x18, R0 ;  /* 0x00000018ff057819 */ /* 0x000fc80000011600 */
[----:B------:R-:W-:-:S04]  /*b7d0*/  LOP3.LUT R4, R4, R5, RZ, 0xfc, !PT ;  /* 0x0000000504047212 */ /* 0x000fc800078efcff */
[----:B------:R-:W-:Y:S02]  /*b7e0*/  PRMT R0, R4, 0x7610, R0 ;  /* 0x0000761004007816 */ /* 0x000fe40000000000 */
.L_x_25809:
[----:B------:R-:W-:Y:S05]  /*b7f0*/  BSYNC B0 ;  /* 0x0000000000007941 */ /* 0x000fea0003800000 */
.L_x_25808:
[----:B------:R0:W-:Y:S01]  /*b800*/  STG.E.U8 [R2.64], R0 ;  /* 0x0000000002007986 */ /* 0x0001e2000c101124 */
[----:B------:R-:W-:Y:S05]  /*b810*/  BRA `(.L_x_25785) ;  /* 0x0000031000007947 */ /* 0x000fea0003800000 */
.L_x_25802:
        /* <DEDUP_REMOVED lines=22> */
.L_x_25784:
        /* <DEDUP_REMOVED lines=20> */
.L_x_25812:
[----:B------:R-:W-:-:S06]  /*bac0*/  PRMT R4, RZ, 0x5410, R25 ;  /* 0x00005410ff047816 */ /* 0x000fcc0000000019 */
[----:B------:R-:W0:Y:S02]  /*bad0*/  F2I.U64.TRUNC R4, R4 ;  /* 0x0000000400047311 */ /* 0x000e24000020d800 */
[----:B0-----:R0:W-:Y:S01]  /*bae0*/  STG.E.64 [R2.64], R4 ;  /* 0x0000000402007986 */ /* 0x0011e2000c101b24 */
[----:B------:R-:W-:Y:S05]  /*baf0*/  BRA `(.L_x_25785) ;  /* 0x0000003000007947 */ /* 0x000fea0003800000 */
.L_x_25811:
[----:B------:R-:W-:-:S06]  /*bb00*/  PRMT R25, RZ, 0x5410, R25 ;  /* 0x00005410ff197816 */ /* 0x000fcc0000000019 */
[----:B------:R-:W0:Y:S02]  /*bb10*/  F2I.FTZ.U32.TRUNC.NTZ R25, R25 ;  /* 0x0000001900197305 */ /* 0x000e24000021f000 */
[----:B0-----:R0:W-:Y:S02]  /*bb20*/  STG.E [R2.64], R25 ;  /* 0x0000001902007986 */ /* 0x0011e4000c101924 */
.L_x_25785:
        /* <DEDUP_REMOVED lines=23> */
.L_x_25816:
[----:B------:R-:W-:-:S06]  /*bca0*/  PRMT R5, RZ, 0x5410, R23 ;  /* 0x00005410ff057816 */ /* 0x000fcc0000000017 */
[----:B------:R-:W0:Y:S02]  /*bcb0*/  F2I.S64.TRUNC R4, R5 ;  /* 0x0000000500047311 */ /* 0x000e24000020d900 */
[----:B0-----:R0:W-:Y:S01]  /*bcc0*/  STG.E.U8 [R2.64], R4 ;  /* 0x0000000402007986 */ /* 0x0011e2000c101124 */
[----:B------:R-:W-:Y:S05]  /*bcd0*/  BRA `(.L_x_25818) ;  /* 0x00000e4000007947 */ /* 0x000fea0003800000 */
.L_x_25815:
        /* <DEDUP_REMOVED lines=10> */
.L_x_25820:
[----:B------:R-:W-:-:S06]  /*bd80*/  PRMT R23, RZ, 0x5410, R23 ;  /* 0x00005410ff177816 */ /* 0x000fcc0000000017 */
[----:B------:R-:W0:Y:S02]  /*bd90*/  F2I.FTZ.TRUNC.NTZ R23, R23 ;  /* 0x0000001700177305 */ /* 0x000e24000021f100 */
[----:B0-----:R0:W-:Y:S01]  /*bda0*/  STG.E [R2.64], R23 ;  /* 0x0000001702007986 */ /* 0x0011e2000c101924 */
[----:B------:R-:W-:Y:S05]  /*bdb0*/  BRA `(.L_x_25818) ;  /* 0x00000d6000007947 */ /* 0x000fea0003800000 */
.L_x_25819:
[----:B------:R-:W-:-:S06]  /*bdc0*/  PRMT R23, RZ, 0x5410, R23 ;  /* 0x00005410ff177816 */ /* 0x000fcc0000000017 */
[----:B------:R-:W0:Y:S02]  /*bdd0*/  F2I.FTZ.TRUNC.NTZ R23, R23 ;  /* 0x0000001700177305 */ /* 0x000e24000021f100 */
[----:B0-----:R0:W-:Y:S01]  /*bde0*/  STG.E.U16 [R2.64], R23 ;  /* 0x0000001702007986 */ /* 0x0011e2000c101524 */
[----:B------:R-:W-:Y:S05]  /*bdf0*/  BRA `(.L_x_25818) ;  /* 0x00000d2000007947 */ /* 0x000fea0003800000 */
.L_x_25814:
        /* <DEDUP_REMOVED lines=9> */
.L_x_25822:
[----:B------:R-:W-:-:S04]  /*be90*/  PRMT R0, RZ, 0x5410, R23 ;  /* 0x00005410ff007816 */ /* 0x000fc80000000017 */
[----:B------:R-:W-:-:S05]  /*bea0*/  F2FP.PACK_AB R0, RZ, R0 ;  /* 0x00000000ff00723e */ /* 0x000fca00000000ff */
[----:B------:R0:W-:Y:S01]  /*beb0*/  STG.E.U16 [R2.64], R0 ;  /* 0x0000000002007986 */ /* 0x0001e2000c101524 */
[----:B------:R-:W-:Y:S05]  /*bec0*/  BRA `(.L_x_25818) ;  /* 0x00000c5000007947 */ /* 0x000fea0003800000 */
.L_x_25821:
        /* <DEDUP_REMOVED lines=10> */
.L_x_25824:
[----:B------:R-:W-:-:S04]  /*bf70*/  PRMT R23, RZ, 0x5410, R23 ;  /* 0x00005410ff177816 */ /* 0x000fc80000000017 */
[----:B------:R-:W-:-:S04]  /*bf80*/  F2FP.PACK_AB R5, RZ, R23 ;  /* 0x00000017ff05723e */ /* 0x000fc800000000ff */
[----:B------:R-:W-:-:S05]  /*bf90*/  PRMT R5, R5, 0x5410, RZ ;  /* 0x0000541005057816 */ /* 0x000fca00000000ff */
[----:B------:R0:W-:Y:S01]  /*bfa0*/  STG.E [R2.64], R5 ;  /* 0x0000000502007986 */ /* 0x0001e2000c101924 */
[----:B------:R-:W-:Y:S05]  /*bfb0*/  BRA `(.L_x_25818) ;  /* 0x00000b6000007947 */ /* 0x000fea0003800000 */
.L_x_25823:
[----:B------:R-:W-:-:S05]  /*bfc0*/  PRMT R4, RZ, 0x5410, R23 ;  /* 0x00005410ff047816 */ /* 0x000fca0000000017 */
[----:B------:R-:W-:-:S06]  /*bfd0*/  FMUL.FTZ R4, R4, 1 ;  /* 0x3f80000004047820 */ /* 0x000fcc0000410000 */
[----:B------:R-:W0:Y:S02]  /*bfe0*/  F2F.F64.F32 R4, R4 ;  /* 0x0000000400047310 */ /* 0x000e240000201800 */
[----:B0-----:R0:W-:Y:S01]  /*bff0*/  STG.E.64 [R2.64], R4 ;  /* 0x0000000402007986 */ /* 0x0011e2000c101b24 */
[----:B------:R-:W-:Y:S05]  /*c000*/  BRA `(.L_x_25818) ;  /* 0x00000b1000007947 */ /* 0x000fea0003800000 */
.L_x_25813:
        /* <DEDUP_REMOVED lines=13> */
.L_x_25827:
[----:B------:R-:W-:Y:S01]  /*c0e0*/  PRMT R23, RZ, 0x5410, R23 ;  /* 0x00005410ff177816 */ /* 0x000fe20000000017 */
[----:B------:R-:W-:-:S04]  /*c0f0*/  CS2R R6, SRZ ;  /* 0x0000000000067805 */ /* 0x000fc8000001ff00 */
[----:B------:R-:W-:-:S06]  /*c100*/  FMUL.FTZ R4, R23, 1 ;  /* 0x3f80000017047820 */ /* 0x000fcc0000410000 */
[----:B------:R-:W0:Y:S02]  /*c110*/  F2F.F64.F32 R4, R4 ;  /* 0x0000000400047310 */ /* 0x000e240000201800 */
[----:B0-----:R0:W-:Y:S01]  /*c120*/  STG.E.128 [R2.64], R4 ;  /* 0x0000000402007986 */ /* 0x0011e2000c101d24 */
[----:B------:R-:W-:Y:S05]  /*c130*/  BRA `(.L_x_25818) ;  /* 0x000009e000007947 */ /* 0x000fea0003800000 */
.L_x_25826:
        /* <DEDUP_REMOVED lines=21> */
.L_x_25831:
[----:B------:R-:W-:Y:S05]  /*c290*/  BSYNC B0 ;  /* 0x0000000000007941 */ /* 0x000fea0003800000 */
.L_x_25830:
[----:B------:R-:W-:-:S05]  /*c2a0*/  LOP3.LUT R5, R0, R5, RZ, 0xfc, !PT ;  /* 0x0000000500057212 */ /* 0x000fca00078efcff */
[----:B------:R0:W-:Y:S01]  /*c2b0*/  STG.E.U8 [R2.64], R5 ;  /* 0x0000000502007986 */ /* 0x0001e2000c101124 */
[----:B------:R-:W-:Y:S05]  /*c2c0*/  BRA `(.L_x_25818) ;  /* 0x0000085000007947 */ /* 0x000fea0003800000 */
.L_x_25829:
        /* <DEDUP_REMOVED lines=13> */
.L_x_25833:
[----:B------:R-:W-:Y:S01]  /*c3a0*/  IMAD.MOV.U32 R0, RZ, RZ, 0x7f ;  /* 0x0000007fff007424 */ /* 0x000fe200078e00ff */
[----:B------:R-:W-:-:S04]  /*c3b0*/  ISETP.GT.U32.AND P0, PT, R4, 0x7f800000, PT ;  /* 0x7f8000000400780c */ /* 0x000fc80003f04070 */
[----:B------:R-:W-:-:S04]  /*c3c0*/  SEL R0, R0, 0x7c, P0 ;  /* 0x0000007c00007807 */ /* 0x000fc80000000000 */
.L_x_25834:
[----:B------:R-:W-:Y:S05]  /*c3d0*/  BSYNC B0 ;  /* 0x0000000000007941 */ /* 0x000fea0003800000 */
.L_x_25832:
[----:B------:R-:W-:-:S04]  /*c3e0*/  LOP3.LUT R4, R23, 0x80000000, RZ, 0xc0, !PT ;  /* 0x8000000017047812 */ /* 0x000fc800078ec0ff */
[----:B------:R-:W-:-:S04]  /*c3f0*/  SHF.R.U32.HI R5, RZ, 0x18, R4 ;  /* 0x00000018ff057819 */ /* 0x000fc80000011604 */
[----:B------:R-:W-:-:S05]  /*c400*/  LOP3.LUT R5, R0, R5, RZ, 0xfc, !PT ;  /* 0x0000000500057212 */ /* 0x000fca00078efcff */
[----:B------:R0:W-:Y:S01]  /*c410*/  STG.E.U8 [R2.64], R5 ;  /* 0x0000000502007986 */ /* 0x0001e2000c101124 */
[----:B------:R-:W-:Y:S05]  /*c420*/  BRA `(.L_x_25818) ;  /* 0x000006f000007947 */ /* 0x000fea0003800000 */
.L_x_25828:
[----:B------:R0:W-:Y:S01]  /*c430*/  STG.E.U16 [R2.64], R23 ;  /* 0x0000001702007986 */ /* 0x0001e2000c101524 */
[----:B------:R-:W-:Y:S05]  /*c440*/  BRA `(.L_x_25818) ;  /* 0x000006d000007947 */ /* 0x000fea0003800000 */
.L_x_25825:
        /* <DEDUP_REMOVED lines=12> */
.L_x_25837:
        /* <DEDUP_REMOVED lines=17> */
.L_x_25840:
[----:B------:R-:W-:-:S04]  /*c620*/  LOP3.LUT R0, R23, 0x80000000, RZ, 0xc0, !PT ;  /* 0x8000000017007812 */ /* 0x000fc800078ec0ff */
[----:B------:R-:W-:-:S04]  /*c630*/  SHF.R.U32.HI R5, RZ, 0x18, R0 ;  /* 0x00000018ff057819 */ /* 0x000fc80000011600 */
[----:B------:R-:W-:-:S04]  /*c640*/  LOP3.LUT R4, R4, R5, RZ, 0xfc, !PT ;  /* 0x0000000504047212 */ /* 0x000fc800078efcff */
[----:B------:R-:W-:Y:S02]  /*c650*/  PRMT R0, R4, 0x7610, R0 ;  /* 0x0000761004007816 */ /* 0x000fe40000000000 */
.L_x_25839:
[----:B------:R-:W-:Y:S05]  /*c660*/  BSYNC B0 ;  /* 0x0000000000007941 */ /* 0x000fea0003800000 */
.L_x_25838:
[----:B------:R0:W-:Y:S01]  /*c670*/  STG.E.U8 [R2.64], R0 ;  /* 0x0000000002007986 */ /* 0x0001e2000c101124 */
[----:B------:R-:W-:Y:S05]  /*c680*/  BRA `(.L_x_25818) ;  /* 0x0000049000007947 */ /* 0x000fea0003800000 */
.L_x_25836:
        /* <DEDUP_REMOVED lines=17> */
.L_x_25843:
[----:B------:R-:W-:-:S04]  /*c7a0*/  LOP3.LUT R0, R23, 0x80000000, RZ, 0xc0, !PT ;  /* 0x8000000017007812 */ /* 0x000fc800078ec0ff */
[----:B------:R-:W-:-:S04]  /*c7b0*/  SHF.R.U32.HI R5, RZ, 0x18, R0 ;  /* 0x00000018ff057819 */ /* 0x000fc80000011600 */
[----:B------:R-:W-:-:S04]  /*c7c0*/  LOP3.LUT R4, R4, R5, RZ, 0xfc, !PT ;  /* 0x0000000504047212 */ /* 0x000fc800078efcff */
[----:B------:R-:W-:Y:S02]  /*c7d0*/  PRMT R0, R4, 0x7610, R0 ;  /* 0x0000761004007816 */ /* 0x000fe40000000000 */
.L_x_25842:
[----:B------:R-:W-:Y:S05]  /*c7e0*/  BSYNC B0 ;  /* 0x0000000000007941 */ /* 0x000fea0003800000 */
.L_x_25841:
[----:B------:R0:W-:Y:S01]  /*c7f0*/  STG.E.U8 [R2.64], R0 ;  /* 0x0000000002007986 */ /* 0x0001e2000c101124 */
[----:B------:R-:W-:Y:S05]  /*c800*/  BRA `(.L_x_25818) ;  /* 0x0000031000007947 */ /* 0x000fea0003800000 */
.L_x_25835:
        /* <DEDUP_REMOVED lines=22> */
.L_x_25817:
        /* <DEDUP_REMOVED lines=20> */
.L_x_25845:
[----:B------:R-:W-:-:S06]  /*cab0*/  PRMT R4, RZ, 0x5410, R23 ;  /* 0x00005410ff047816 */ /* 0x000fcc0000000017 */
[----:B------:R-:W0:Y:S02]  /*cac0*/  F2I.U64.TRUNC R4, R4 ;  /* 0x0000000400047311 */ /* 0x000e24000020d800 */
[----:B0-----:R0:W-:Y:S01]  /*cad0*/  STG.E.64 [R2.64], R4 ;  /* 0x0000000402007986 */ /* 0x0011e2000c101b24 */
[----:B------:R-:W-:Y:S05]  /*cae0*/  BRA `(.L_x_25818) ;  /* 0x0000003000007947 */ /* 0x000fea0003800000 */
.L_x_25844:
[----:B------:R-:W-:-:S06]  /*caf0*/  PRMT R23, RZ, 0x5410, R23 ;  /* 0x00005410ff177816 */ /* 0x000fcc0000000017 */
[----:B------:R-:W0:Y:S02]  /*cb00*/  F2I.FTZ.U32.TRUNC.NTZ R23, R23 ;  /* 0x0000001700177305 */ /* 0x000e24000021f000 */
[----:B0-----:R0:W-:Y:S02]  /*cb10*/  STG.E [R2.64], R23 ;  /* 0x0000001702007986 */ /* 0x0011e4000c101924 */
.L_x_25818:
[----:B------:R-:W-:Y:S02]  /*cb20*/  IADD3 R19, R19, 0x80, RZ ;  /* 0x0000008013137810 */ /* 0x000fe40007ffe0ff */
.L_x_25779:
[----:B------:R-:W-:Y:S05]  /*cb30*/  BSYNC B6 ;  /* 0x0000000000067941 */ /* 0x000fea0003800000 */
.L_x_25778:
        /* <DEDUP_REMOVED lines=21> */
.L_x_25849:
[----:B------:R-:W-:-:S06]  /*cc90*/  PRMT R5, RZ, 0x5410, R24 ;  /* 0x00005410ff057816 */ /* 0x000fcc0000000018 */
[----:B------:R-:W0:Y:S02]  /*cca0*/  F2I.S64.TRUNC R4, R5 ;  /* 0x0000000500047311 */ /* 0x000e24000020d900 */
[----:B0-----:R-:W-:Y:S01]  /*ccb0*/  STG.E.U8 [R2.64], R4 ;  /* 0x0000000402007986 */ /* 0x001fe2000c101124 */
[----:B------:R-:W-:Y:S05]  /*ccc0*/  EXIT ;  /* 0x000000000000794d */ /* 0x000fea0003800000 */
.L_x_25848:
        /* <DEDUP_REMOVED lines=10> */
.L_x_25852:
[----:B------:R-:W-:-:S04]  /*cd70*/  PRMT R24, RZ, 0x5410, R24 ;  /* 0x00005410ff187816 */ /* 0x000fc80000000018 */
[----:B------:R-:W0:Y:S02]  /*cd80*/  F2I.FTZ.TRUNC.NTZ R5, R24 ;  /* 0x0000001800057305 */ /* 0x000e24000021f100 */
[----:B0-----:R-:W-:Y:S01]  /*cd90*/  STG.E [R2.64], R5 ;  /* 0x0000000502007986 */ /* 0x001fe2000c101924 */
[----:B------:R-:W-:Y:S05]  /*cda0*/  EXIT ;  /* 0x000000000000794d */ /* 0x000fea0003800000 */
.L_x_25851:
[----:B------:R-:W-:-:S04]  /*cdb0*/  PRMT R24, RZ, 0x5410, R24 ;  /* 0x00005410ff187816 */ /* 0x000fc80000000018 */
[----:B------:R-:W0:Y:S02]  /*cdc0*/  F2I.FTZ.TRUNC.NTZ R5, R24 ;  /* 0x0000001800057305 */ /* 0x000e24000021f100 */
[----:B0-----:R-:W-:Y:S01]  /*cdd0*/  STG.E.U16 [R2.64], R5 ;  /* 0x0000000502007986 */ /* 0x001fe2000c101524 */
[----:B------:R-:W-:Y:S05]  /*cde0*/  EXIT ;  /* 0x000000000000794d */ /* 0x000fea0003800000 */
.L_x_25847:
        /* <DEDUP_REMOVED lines=9> */
.L_x_25854:
[----:B------:R-:W-:-:S04]  /*ce80*/  PRMT R0, RZ, 0x5410, R24 ;  /* 0x00005410ff007816 */ /* 0x000fc80000000018 */
[----:B------:R-:W-:-:S05]  /*ce90*/  F2FP.PACK_AB R0, RZ, R0 ;  /* 0x00000000ff00723e */ /* 0x000fca00000000ff */
[----:B------:R-:W-:Y:S01]  /*cea0*/  STG.E.U16 [R2.64], R0 ;  /* 0x0000000002007986 */ /* 0x000fe2000c101524 */
[----:B------:R-:W-:Y:S05]  /*ceb0*/  EXIT ;  /* 0x000000000000794d */ /* 0x000fea0003800000 */
.L_x_25853:
        /* <DEDUP_REMOVED lines=10> */
.L_x_25856:
[----:B------:R-:W-:-:S04]  /*cf60*/  PRMT R24, RZ, 0x5410, R24 ;  /* 0x00005410ff187816 */ /* 0x000fc80000000018 */
[----:B------:R-:W-:-:S04]  /*cf70*/  F2FP.PACK_AB R5, RZ, R24 ;  /* 0x00000018ff05723e */ /* 0x000fc800000000ff */
[----:B------:R-:W-:-:S05]  /*cf80*/  PRMT R5, R5, 0x5410, RZ ;  /* 0x0000541005057816 */ /* 0x000fca00000000ff */
[----:B------:R-:W-:Y:S01]  /*cf90*/  STG.E [R2.64], R5 ;  /* 0x0000000502007986 */ /* 0x000fe2000c101924 */
[----:B------:R-:W-:Y:S05]  /*cfa0*/  EXIT ;  /* 0x000000000000794d */ /* 0x000fea0003800000 */
.L_x_25855:
[----:B------:R-:W-:-:S05]  /*cfb0*/  PRMT R4, RZ, 0x5410, R24 ;  /* 0x00005410ff047816 */ /* 0x000fca0000000018 */
[----:B------:R-:W-:-:S06]  /*cfc0*/  FMUL.FTZ R4, R4, 1 ;  /* 0x3f80000004047820 */ /* 0x000fcc0000410000 */
[----:B------:R-:W0:Y:S02]  /*cfd0*/  F2F.F64.F32 R4, R4 ;  /* 0x0000000400047310 */ /* 0x000e240000201800 */
[----:B0-----:R-:W-:Y:S01]  /*cfe0*/  STG.E.64 [R2.64], R4 ;  /* 0x0000000402007986 */ /* 0x001fe2000c101b24 */
[----:B------:R-:W-:Y:S05]  /*cff0*/  EXIT ;  /* 0x000000000000794d */ /* 0x000fea0003800000 */
.L_x_25846:
        /* <DEDUP_REMOVED lines=13> */
.L_x_25859:
[----:B------:R-:W-:Y:S01]  /*d0d0*/  PRMT R24, RZ, 0x5410, R24 ;  /* 0x00005410ff187816 */ /* 0x000fe20000000018 */
[----:B------:R-:W-:-:S04]  /*d0e0*/  CS2R R6, SRZ ;  /* 0x0000000000067805 */ /* 0x000fc8000001ff00 */
[----:B------:R-:W-:-:S06]  /*d0f0*/  FMUL.FTZ R4, R24, 1 ;  /* 0x3f80000018047820 */ /* 0x000fcc0000410000 */
[----:B------:R-:W0:Y:S02]  /*d100*/  F2F.F64.F32 R4, R4 ;  /* 0x0000000400047310 */ /* 0x000e240000201800 */
[----:B0-----:R-:W-:Y:S01]  /*d110*/  STG.E.128 [R2.64], R4 ;  /* 0x0000000402007986 */ /* 0x001fe2000c101d24 */
[----:B------:R-:W-:Y:S05]  /*d120*/  EXIT ;  /* 0x000000000000794d */ /* 0x000fea0003800000 */
.L_x_25858:
        /* <DEDUP_REMOVED lines=21> */
.L_x_25863:
[----:B------:R-:W-:Y:S05]  /*d280*/  BSYNC B0 ;  /* 0x0000000000007941 */ /* 0x000fea0003800000 */
.L_x_25862:
[----:B------:R-:W-:-:S05]  /*d290*/  LOP3.LUT R5, R0, R5, RZ, 0xfc, !PT ;  /* 0x0000000500057212 */ /* 0x000fca00078efcff */
[----:B------:R-:W-:Y:S01]  /*d2a0*/  STG.E.U8 [R2.64], R5 ;  /* 0x0000000502007986 */ /* 0x000fe2000c101124 */
[----:B------:R-:W-:Y:S05]  /*d2b0*/  EXIT ;  /* 0x000000000000794d */ /* 0x000fea0003800000 */
.L_x_25861:
        /* <DEDUP_REMOVED lines=13> */
.L_x_25865:
[----:B------:R-:W-:Y:S01]  /*d390*/  IMAD.MOV.U32 R0, RZ, RZ, 0x7f ;  /* 0x0000007fff007424 */ /* 0x000fe200078e00ff */
[----:B------:R-:W-:-:S04]  /*d3a0*/  ISETP.GT.U32.AND P0, PT, R4, 0x7f800000, PT ;  /* 0x7f8000000400780c */ /* 0x000fc80003f04070 */
[----:B------:R-:W-:-:S04]  /*d3b0*/  SEL R0, R0, 0x7c, P0 ;  /* 0x0000007c00007807 */ /* 0x000fc80000000000 */
.L_x_25866:
[----:B------:R-:W-:Y:S05]  /*d3c0*/  BSYNC B0 ;  /* 0x0000000000007941 */ /* 0x000fea0003800000 */
.L_x_25864:
[----:B------:R-:W-:-:S04]  /*d3d0*/  LOP3.LUT R4, R5, 0x80000000, RZ, 0xc0, !PT ;  /* 0x8000000005047812 */ /* 0x000fc800078ec0ff */
[----:B------:R-:W-:-:S04]  /*d3e0*/  SHF.R.U32.HI R5, RZ, 0x18, R4 ;  /* 0x00000018ff057819 */ /* 0x000fc80000011604 */
[----:B------:R-:W-:-:S05]  /*d3f0*/  LOP3.LUT R5, R0, R5, RZ, 0xfc, !PT ;  /* 0x0000000500057212 */ /* 0x000fca00078efcff */
[----:B------:R-:W-:Y:S01]  /*d400*/  STG.E.U8 [R2.64], R5 ;  /* 0x0000000502007986 */ /* 0x000fe2000c101124 */
[----:B------:R-:W-:Y:S05]  /*d410*/  EXIT ;  /* 0x000000000000794d */ /* 0x000fea0003800000 */
.L_x_25860:
[----:B------:R-:W-:Y:S01]  /*d420*/  STG.E.U16 [R2.64], R24 ;  /* 0x0000001802007986 */ /* 0x000fe2000c101524 */
[----:B------:R-:W-:Y:S05]  /*d430*/  EXIT ;  /* 0x000000000000794d */ /* 0x000fea0003800000 */
.L_x_25857:
        /* <DEDUP_REMOVED lines=12> */
.L_x_25869:
        /* <DEDUP_REMOVED lines=17> */
.L_x_25872:
[----:B------:R-:W-:-:S04]  /*d610*/  LOP3.LUT R0, R7, 0x80000000, RZ, 0xc0, !PT ;  /* 0x8000000007007812 */ /* 0x000fc800078ec0ff */
[----:B------:R-:W-:-:S04]  /*d620*/  SHF.R.U32.HI R5, RZ, 0x18, R0 ;  /* 0x00000018ff057819 */ /* 0x000fc80000011600 */
[----:B------:R-:W-:-:S04]  /*d630*/  LOP3.LUT R4, R4, R5, RZ, 0xfc, !PT ;  /* 0x0000000504047212 */ /* 0x000fc800078efcff */
[----:B------:R-:W-:Y:S02]  /*d640*/  PRMT R0, R4, 0x7610, R0 ;  /* 0x0000761004007816 */ /* 0x000fe40000000000 */
.L_x_25871:
[----:B------:R-:W-:Y:S05]  /*d650*/  BSYNC B0 ;  /* 0x0000000000007941 */ /* 0x000fea0003800000 */
.L_x_25870:
[----:B------:R-:W-:Y:S01]  /*d660*/  STG.E.U8 [R2.64], R0 ;  /* 0x0000000002007986 */ /* 0x000fe2000c101124 */
[----:B------:R-:W-:Y:S05]  /*d670*/  EXIT ;  /* 0x000000000000794d */ /* 0x000fea0003800000 */
.L_x_25868:
        /* <DEDUP_REMOVED lines=17> */
.L_x_25875:
[----:B------:R-:W-:-:S04]  /*d790*/  LOP3.LUT R0, R7, 0x80000000, RZ, 0xc0, !PT ;  /* 0x8000000007007812 */ /* 0x000fc800078ec0ff */
[----:B------:R-:W-:-:S04]  /*d7a0*/  SHF.R.U32.HI R5, RZ, 0x18, R0 ;  /* 0x00000018ff057819 */ /* 0x000fc80000011600 */
[----:B------:R-:W-:-:S04]  /*d7b0*/  LOP3.LUT R4, R4, R5, RZ, 0xfc, !PT ;  /* 0x0000000504047212 */ /* 0x000fc800078efcff */
[----:B------:R-:W-:Y:S02]  /*d7c0*/  PRMT R0, R4, 0x7610, R0 ;  /* 0x0000761004007816 */ /* 0x000fe40000000000 */
.L_x_25874:
[----:B------:R-:W-:Y:S05]  /*d7d0*/  BSYNC B0 ;  /* 0x0000000000007941 */ /* 0x000fea0003800000 */
.L_x_25873:
[----:B------:R-:W-:Y:S01]  /*d7e0*/  STG.E.U8 [R2.64], R0 ;  /* 0x0000000002007986 */ /* 0x000fe2000c101124 */
[----:B------:R-:W-:Y:S05]  /*d7f0*/  EXIT ;  /* 0x000000000000794d */ /* 0x000fea0003800000 */
.L_x_25867:
        /* <DEDUP_REMOVED lines=22> */
.L_x_25850:
        /* <DEDUP_REMOVED lines=20> */
.L_x_25877:
[----:B------:R-:W-:-:S06]  /*daa0*/  PRMT R4, RZ, 0x5410, R24 ;  /* 0x00005410ff047816 */ /* 0x000fcc0000000018 */
[----:B------:R-:W0:Y:S02]  /*dab0*/  F2I.U64.TRUNC R4, R4 ;  /* 0x0000000400047311 */ /* 0x000e24000020d800 */
[----:B0-----:R-:W-:Y:S01]  /*dac0*/  STG.E.64 [R2.64], R4 ;  /* 0x0000000402007986 */ /* 0x001fe2000c101b24 */
[----:B------:R-:W-:Y:S05]  /*dad0*/  EXIT ;  /* 0x000000000000794d */ /* 0x000fea0003800000 */
.L_x_25876:
[----:B------:R-:W-:-:S04]  /*dae0*/  PRMT R24, RZ, 0x5410, R24 ;  /* 0x00005410ff187816 */ /* 0x000fc80000000018 */
[----:B------:R-:W0:Y:S02]  /*daf0*/  F2I.FTZ.U32.TRUNC.NTZ R5, R24 ;  /* 0x0000001800057305 */ /* 0x000e24000021f000 */
[----:B0-----:R-:W-:Y:S01]  /*db00*/  STG.E [R2.64], R5 ;  /* 0x0000000502007986 */ /* 0x001fe2000c101924 */
[----:B------:R-:W-:Y:S05]  /*db10*/  EXIT ;  /* 0x000000000000794d */ /* 0x000fea0003800000 */
.L_x_25878:
        /* <DEDUP_REMOVED lines=14> */
.L_x_50707:


//--------------------- .text._ZN2at6native18elementwise_kernelILi128ELi4EZNS0_22gpu_kernel_impl_nocastINS0_13BinaryFunctorIN3c108BFloat16ES5_S5_ZZZNS0_21remainder_kernel_cudaERNS_18TensorIteratorBaseEENKUlvE0_clEvENKUlvE2_clEvEUlS5_S5_E_EEEEvS7_RKT_EUliE_EEviT1_ --------------------------
	.section	.text._ZN2at6native18elementwise_kernelILi128ELi4EZNS0_22gpu_kernel_impl_nocastINS0_13BinaryFunctorIN3c108BFloat16ES5_S5_ZZZNS0_21remainder_kernel_cudaERNS_18TensorIteratorBaseEENKUlvE0_clEvENKUlvE2_clEvEUlS5_S5_E_EEEEvS7_RKT_EUliE_EEviT1_,"ax",@progbits
	.sectioninfo	@"SHI_REGISTERS=16"
	.align	128
        .global         _ZN2at6native18elementwise_kernelILi128ELi4EZNS0_22gpu_kernel_impl_nocastINS0_13BinaryFunctorIN3c108BFloat16ES5_S5_ZZZNS0_21remainder_kernel_cudaERNS_18TensorIteratorBaseEENKUlvE0_clEvENKUlvE2_clEvEUlS5_S5_E_EEEEvS7_RKT_EUliE_EEviT1_
        .type           _ZN2at6native18elementwise_kernelILi128ELi4EZNS0_22gpu_kernel_impl_nocastINS0_13BinaryFunctorIN3c108BFloat16ES5_S5_ZZZNS0_21remainder_kernel_cudaERNS_18TensorIteratorBaseEENKUlvE0_clEvENKUlvE2_clEvEUlS5_S5_E_EEEEvS7_RKT_EUliE_EEviT1_,@function
        .size           _ZN2at6native18elementwise_kernelILi128ELi4EZNS0_22gpu_kernel_impl_nocastINS0_13BinaryFunctorIN3c108BFloat16ES5_S5_ZZZNS0_21remainder_kernel_cudaERNS_18TensorIteratorBaseEENKUlvE0_clEvENKUlvE2_clEvEUlS5_S5_E_EEEEvS7_RKT_EUliE_EEviT1_,(.L_x_50708 - _ZN2at6native18elementwise_kernelILi128ELi4EZNS0_22gpu_kernel_impl_nocastINS0_13BinaryFunctorIN3c108BFloat16ES5_S5_ZZZNS0_21remainder_kernel_cudaERNS_18TensorIteratorBaseEENKUlvE0_clEvENKUlvE2_clEvEUlS5_S5_E_EEEEvS7_RKT_EUliE_EEviT1_)
        .other          _ZN2at6native18elementwise_kernelILi128ELi4EZNS0_22gpu_kernel_impl_nocastINS0_13BinaryFunctorIN3c108BFloat16ES5_S5_ZZZNS0_21remainder_kernel_cudaERNS_18TensorIteratorBaseEENKUlvE0_clEvENKUlvE2_clEvEUlS5_S5_E_EEEEvS7_RKT_EUliE_EEviT1_,@"STO_CUDA_ENTRY STV_DEFAULT"
_ZN2at6native18elementwise_kernelILi128ELi4EZNS0_22gpu_kernel_impl_nocastINS0_13BinaryFunctorIN3c108BFloat16ES5_S5_ZZZNS0_21remainder_kernel_cudaERNS_18TensorIteratorBaseEENKUlvE0_clEvENKUlvE2_clEvEUlS5_S5_E_EEEEvS7_RKT_EUliE_EEviT1_:
.text._ZN2at6native18elementwise_kernelILi128ELi4EZNS0_22gpu_kernel_impl_nocastINS0_13BinaryFunctorIN3c108BFloat16ES5_S5_ZZZNS0_21remainder_kernel_cudaERNS_18TensorIteratorBaseEENKUlvE0_clEvENKUlvE2_clEvEUlS5_S5_E_EEEEvS7_RKT_EUliE_EEviT1_:
        /* <DEDUP_REMOVED lines=261> */
.L_x_25881:
        /* <DEDUP_REMOVED lines=37> */
.L_x_25887:
[----:B------:R-:W-:Y:S01]  /*12a0*/  FSETP.GEU.FTZ.AND P0, PT, R8, -R10, PT ;  /* 0x8000000a0800720b */ /* 0x000fe20003f1e000 */
[----:B------:R-:W-:-:S12]  /*12b0*/  FADD.FTZ R6, R6, -1 ;  /* 0xbf80000006067421 */ /* 0x000fd80000010000 */
[----:B------:R-:W-:Y:S02]  /*12c0*/  @!P0 FADD.FTZ R6, R6, -1 ;  /* 0xbf80000006068421 */ /* 0x000fe40000010000 */
.L_x_25886:
[----:B------:R-:W-:Y:S05]  /*12d0*/  BSYNC B2 ;  /* 0x0000000000027941 */ /* 0x000fea0003800000 */
.L_x_25885:
[----:B------:R-:W-:Y:S01]  /*12e0*/  FFMA.FTZ R11, -R10, R6, R11 ;  /* 0x000000060a0b7223 */ /* 0x000fe2000001010b */
[----:B------:R-:W-:Y:S05]  /*12f0*/  BRA `(.L_x_25883) ;  /* 0x000001f000007947 */ /* 0x000fea0003800000 */
.L_x_25884:
        /* <DEDUP_REMOVED lines=15> */
.L_x_25890:
        /* <DEDUP_REMOVED lines=13> */
.L_x_25889:
[----:B------:R-:W-:Y:S05]  /*14c0*/  BSYNC B2 ;  /* 0x0000000000027941 */ /* 0x000fea0003800000 */
.L_x_25888:
[----:B------:R-:W-:-:S04]  /*14d0*/  FMUL.FTZ R6, R6, 1.1920928955078125e-07 ;  /* 0x3400000006067820 */ /* 0x000fc80000410000 */
[----:B------:R-:W-:Y:S02]  /*14e0*/  FMUL.FTZ R11, R11, R6 ;  /* 0x000000060b0b7220 */ /* 0x000fe40000410000 */
.L_x_25883:
[----:B------:R-:W-:Y:S05]  /*14f0*/  BSYNC B0 ;  /* 0x0000000000007941 */ /* 0x000fea0003800000 */
.L_x_25882:
[C---:B------:R-:W-:Y:S02]  /*1500*/  FSETP.GTU.FTZ.AND P0, PT, |R11|.reuse, +INF , PT ;  /* 0x7f8000000b00780b */ /* 0x040fe40003f1c200 */
[C---:B------:R-:W-:Y:S02]  /*1510*/  LOP3.LUT R0, R11.reuse, 0x80000000, R0, 0xb8, !PT ;  /* 0x800000000b007812 */ /* 0x040fe400078eb800 */
[----:B------:R-:W-:Y:S02]  /*1520*/  PRMT R7, RZ, 0x5410, R2 ;  /* 0x00005410ff077816 */ /* 0x000fe40000000002 */
[----:B------:R-:W-:Y:S02]  /*1530*/  FSEL R0, R11, R0, P0 ;  /* 0x000000000b007208 */ /* 0x000fe40000000000 */
[----:B------:R-:W-:Y:S02]  /*1540*/  FSETP.GEU.FTZ.AND P1, PT, R7, RZ, PT ;  /* 0x000000ff0700720b */ /* 0x000fe40003f3e000 */
[----:B------:R-:W-:-:S02]  /*1550*/  FSETP.NEU.FTZ.AND P0, PT, R0, RZ, PT ;  /* 0x000000ff0000720b */ /* 0x000fc40003f1d000 */
[----:B------:R-:W-:Y:S02]  /*1560*/  FSETP.GEU.FTZ.AND P2, PT, R0, RZ, PT ;  /* 0x000000ff0000720b */ /* 0x000fe40003f5e000 */
[----:B------:R-:W-:Y:S02]  /*1570*/  IADD3 R3, R3, 0x80, RZ ;  /* 0x0000008003037810 */ /* 0x000fe40007ffe0ff */
[----:B------:R-:W-:-:S13]  /*1580*/  PLOP3.LUT P0, PT, P0, P2, P1, 0x9f, 0x0 ;  /* 0x000000000000781c */ /* 0x000fda0000705317 */
[----:B------:R-:W-:-:S05]  /*1590*/  @!P0 FADD.FTZ R0, R0, R7 ;  /* 0x0000000700008221 */ /* 0x000fca0000010000 */
[----:B------:R-:W-:-:S05]  /*15a0*/  F2FP.BF16.PACK_AB R0, RZ, R0 ;  /* 0x00000000ff00723e */ /* 0x000fca00000010ff */
[----:B------:R1:W-:Y:S02]  /*15b0*/  STG.E.U16 [R4.64], R0 ;  /* 0x0000000004007986 */ /* 0x0003e4000c101504 */
.L_x_25880:
[----:B------:R-:W-:Y:S05]  /*15c0*/  BSYNC B1 ;  /* 0x0000000000017941 */ /* 0x000fea0003800000 */
.L_x_25879:
        /* <DEDUP_REMOVED lines=256> */
.L_x_25893:
        /* <DEDUP_REMOVED lines=37> */
.L_x_25899:
[----:B------:R-:W-:Y:S01]  /*2820*/  FSETP.GEU.FTZ.AND P0, PT, R8, -R10, PT ;  /* 0x8000000a0800720b */ /* 0x000fe20003f1e000 */
[----:B------:R-:W-:-:S12]  /*2830*/  FADD.FTZ R6, R6, -1 ;  /* 0xbf80000006067421 */ /* 0x000fd80000010000 */
[----:B------:R-:W-:Y:S02]  /*2840*/  @!P0 FADD.FTZ R6, R6, -1 ;  /* 0xbf80000006068421 */ /* 0x000fe40000010000 */
.L_x_25898:
[----:B------:R-:W-:Y:S05]  /*2850*/  BSYNC B2 ;  /* 0x0000000000027941 */ /* 0x000fea0003800000 */
.L_x_25897:
[----:B------:R-:W-:Y:S01]  /*2860*/  FFMA.FTZ R11, -R10, R6, R11 ;  /* 0x000000060a0b7223 */ /* 0x000fe2000001010b */
[----:B------:R-:W-:Y:S05]  /*2870*/  BRA `(.L_x_25895) ;  /* 0x000001f000007947 */ /* 0x000fea0003800000 */
.L_x_25896:
        /* <DEDUP_REMOVED lines=15> */
.L_x_25902:
        /* <DEDUP_REMOVED lines=13> */
.L_x_25901:
[----:B------:R-:W-:Y:S05]  /*2a40*/  BSYNC B2 ;  /* 0x0000000000027941 */ /* 0x000fea0003800000 */
.L_x_25900:
[----:B------:R-:W-:-:S04]  /*2a50*/  FMUL.FTZ R6, R6, 1.1920928955078125e-07 ;  /* 0x3400000006067820 */ /* 0x000fc80000410000 */
[----:B------:R-:W-:Y:S02]  /*2a60*/  FMUL.FTZ R11, R11, R6 ;  /* 0x000000060b0b7220 */ /* 0x000fe40000410000 */
.L_x_25895:
[----:B------:R-:W-:Y:S05]  /*2a70*/  BSYNC B1 ;  /* 0x0000000000017941 */ /* 0x000fea0003800000 */
.L_x_25894:
        /* <DEDUP_REMOVED lines=9> */
[----:B------:R-:W-:Y:S01]  /*2b10*/  @!P0 FADD.FTZ R0, R0, R7 ;  /* 0x0000000700008221 */ /* 0x000fe20000010000 */
[----:B------:R-:W-:-:S04]  /*2b20*/  ISETP.GE.AND P0, PT, R3, c[0x0][0x160], PT ;  /* 0x0000580003007a0c */ /* 0x000fc80003f06270 */
[----:B------:R-:W-:-:S05]  /*2b30*/  F2FP.BF16.PACK_AB R0, RZ, R0 ;  /* 0x00000000ff00723e */ /* 0x000fca00000010ff */
[----:B------:R1:W-:Y:S04]  /*2b40*/  STG.E.U16 [R4.64], R0 ;  /* 0x0000000004007986 */ /* 0x0003e8000c101504 */
        /* <DEDUP_REMOVED lines=254> */
.L_x_25903:
        /* <DEDUP_REMOVED lines=37> */
.L_x_25909:
[----:B------:R-:W-:Y:S01]  /*3d80*/  FSETP.GEU.FTZ.AND P0, PT, R8, -R10, PT ;  /* 0x8000000a0800720b */ /* 0x000fe20003f1e000 */
[----:B------:R-:W-:-:S12]  /*3d90*/  FADD.FTZ R6, R6, -1 ;  /* 0xbf80000006067421 */ /* 0x000fd80000010000 */
[----:B------:R-:W-:Y:S02]  /*3da0*/  @!P0 FADD.FTZ R6, R6, -1 ;  /* 0xbf80000006068421 */ /* 0x000fe40000010000 */
.L_x_25908:
[----:B------:R-:W-:Y:S05]  /*3db0*/  BSYNC B2 ;  /* 0x0000000000027941 */ /* 0x000fea0003800000 */
.L_x_25907:
[----:B------:R-:W-:Y:S01]  /*3dc0*/  FFMA.FTZ R11, -R10, R6, R11 ;  /* 0x000000060a0b7223 */ /* 0x000fe2000001010b */
[----:B------:R-:W-:Y:S05]  /*3dd0*/  BRA `(.L_x_25905) ;  /* 0x000001f000007947 */ /* 0x000fea0003800000 */
.L_x_25906:
        /* <DEDUP_REMOVED lines=15> */
.L_x_25912:
        /* <DEDUP_REMOVED lines=13> */
.L_x_25911:
[----:B------:R-:W-:Y:S05]  /*3fa0*/  BSYNC B2 ;  /* 0x0000000000027941 */ /* 0x000fea0003800000 */
.L_x_25910:
[----:B------:R-:W-:-:S04]  /*3fb0*/  FMUL.FTZ R6, R6, 1.1920928955078125e-07 ;  /* 0x3400000006067820 */ /* 0x000fc80000410000 */
[----:B------:R-:W-:Y:S02]  /*3fc0*/  FMUL.FTZ R11, R11, R6 ;  /* 0x000000060b0b7220 */ /* 0x000fe40000410000 */
.L_x_25905:
[----:B------:R-:W-:Y:S05]  /*3fd0*/  BSYNC B1 ;  /* 0x0000000000017941 */ /* 0x000fea0003800000 */
.L_x_25904:
        /* <DEDUP_REMOVED lines=12> */
.L_x_25892:
[----:B------:R-:W-:Y:S05]  /*40a0*/  BSYNC B0 ;  /* 0x0000000000007941 */ /* 0x000fea0003800000 */
.L_x_25891:
        /* <DEDUP_REMOVED lines=255> */
.L_x_25913:
        /* <DEDUP_REMOVED lines=37> */
.L_x_25919:
[----:B------:R-:W-:Y:S01]  /*52f0*/  FSETP.GEU.FTZ.AND P0, PT, R6, -R10, PT ;  /* 0x8000000a0600720b */ /* 0x000fe20003f1e000 */
[----:B------:R-:W-:-:S12]  /*5300*/  FADD.FTZ R8, R8, -1 ;  /* 0xbf80000008087421 */ /* 0x000fd80000010000 */
[----:B------:R-:W-:Y:S02]  /*5310*/  @!P0 FADD.FTZ R8, R8, -1 ;  /* 0xbf80000008088421 */ /* 0x000fe40000010000 */
.L_x_25918:
[----:B------:R-:W-:Y:S05]  /*5320*/  BSYNC B1 ;  /* 0x0000000000017941 */ /* 0x000fea0003800000 */
.L_x_25917:
[----:B------:R-:W-:Y:S01]  /*5330*/  FFMA.FTZ R9, -R10, R8, R9 ;  /* 0x000000080a097223 */ /* 0x000fe20000010109 */
[----:B------:R-:W-:Y:S05]  /*5340*/  BRA `(.L_x_25915) ;  /* 0x000001f000007947 */ /* 0x000fea0003800000 */
.L_x_25916:
        /* <DEDUP_REMOVED lines=15> */
.L_x_25922:
        /* <DEDUP_REMOVED lines=13> */
.L_x_25921:
[----:B------:R-:W-:Y:S05]  /*5510*/  BSYNC B1 ;  /* 0x0000000000017941 */ /* 0x000fea0003800000 */
.L_x_25920:
[----:B------:R-:W-:-:S04]  /*5520*/  FMUL.FTZ R5, R5, 1.1920928955078125e-07 ;  /* 0x3400000005057820 */ /* 0x000fc80000410000 */
[----:B------:R-:W-:Y:S02]  /*5530*/  FMUL.FTZ R9, R10, R5 ;  /* 0x000000050a097220 */ /* 0x000fe40000410000 */
.L_x_25915:
[----:B------:R-:W-:Y:S05]  /*5540*/  BSYNC B0 ;  /* 0x0000000000007941 */ /* 0x000fea0003800000 */
.L_x_25914:
        /* <DEDUP_REMOVED lines=9> */
[----:B------:R-:W-:-:S05]  /*55e0*/  F2FP.BF16.PACK_AB R0, RZ, R0 ;  /* 0x00000000ff00723e */ /* 0x000fca00000010ff */
[----:B------:R-:W-:Y:S01]  /*55f0*/  STG.E.U16 [R2.64], R0 ;  /* 0x0000000002007986 */ /* 0x000fe2000c101504 */
[----:B------:R-:W-:Y:S05]  /*5600*/  EXIT ;  /* 0x000000000000794d */ /* 0x000fea0003800000 */
.L_x_25923:
        /* <DEDUP_REMOVED lines=15> */
.L_x_50708:


//--------------------- .text._ZN2at6native27unrolled_elementwise_kernelINS0_13BinaryFunctorIN3c108BFloat16ES4_S4_ZZZNS0_21remainder_kernel_cudaERNS_18TensorIteratorBaseEENKUlvE0_clEvENKUlvE2_clEvEUlS4_S4_E_EESt5arrayIPcLm3EELi4E23TrivialOffsetCalculatorILi2EjESE_ILi1EjENS0_6memory15LoadWithoutCastENSH_16StoreWithoutCastEEEviT_T0_T2_T3_T4_T5_ --------------------------
	.section	.text._ZN2at6native27unrolled_elementwise_kernelINS0_13BinaryFunctorIN3c108BFloat16ES4_S4_ZZZNS0_21remainder_kernel_cudaERNS_18TensorIteratorBaseEENKUlvE0_clEvENKUlvE2_clEvEUlS4_S4_E_EESt5arrayIPcLm3EELi4E23TrivialOffsetCalculatorILi2EjESE_ILi1EjENS0_6memory15LoadWithoutCastENSH_16StoreWithoutCastEEEviT_T0_T2_T3_T4_T5_,"ax",@progbits
	.sectioninfo	@"SHI_REGISTERS=26"
	.align	128
        .global         _ZN2at6native27unrolled_elementwise_kernelINS0_13BinaryFunctorIN3c108BFloat16ES4_S4_ZZZNS0_21remainder_kernel_cudaERNS_18TensorIteratorBaseEENKUlvE0_clEvENKUlvE2_clEvEUlS4_S4_E_EESt5arrayIPcLm3EELi4E23TrivialOffsetCalculatorILi2EjESE_ILi1EjENS0_6memory15LoadWithoutCastENSH_16StoreWithoutCastEEEviT_T0_T2_T3_T4_T5_
        .type           _ZN2at6native27unrolled_elementwise_kernelINS0_13BinaryFunctorIN3c108BFloat16ES4_S4_ZZZNS0_21remainder_kernel_cudaERNS_18TensorIteratorBaseEENKUlvE0_clEvENKUlvE2_clEvEUlS4_S4_E_EESt5arrayIPcLm3EELi4E23TrivialOffsetCalculatorILi2EjESE_ILi1EjENS0_6memory15LoadWithoutCastENSH_16StoreWithoutCastEEEviT_T0_T2_T3_T4_T5_,@function
        .size           _ZN2at6native27unrolled_elementwise_kernelINS0_13BinaryFunctorIN3c108BFloat16ES4_S4_ZZZNS0_21remainder_kernel_cudaERNS_18TensorIteratorBaseEENKUlvE0_clEvENKUlvE2_clEvEUlS4_S4_E_EESt5arrayIPcLm3EELi4E23TrivialOffsetCalculatorILi2EjESE_ILi1EjENS0_6memory15LoadWithoutCastENSH_16StoreWithoutCastEEEviT_T0_T2_T3_T4_T5_,(.L_x_50709 - _ZN2at6native27unrolled_elementwise_kernelINS0_13BinaryFunctorIN3c108BFloat16ES4_S4_ZZZNS0_21remainder_kernel_cudaERNS_18TensorIteratorBaseEENKUlvE0_clEvENKUlvE2_clEvEUlS4_S4_E_EESt5arrayIPcLm3EELi4E23TrivialOffsetCalculatorILi2EjESE_ILi1EjENS0_6memory15LoadWithoutCastENSH_16StoreWithoutCastEEEviT_T0_T2_T3_T4_T5_)
        .other          _ZN2at6native27unrolled_elementwise_kernelINS0_13BinaryFunctorIN3c108BFloat16ES4_S4_ZZZNS0_21remainder_kernel_cudaERNS_18TensorIteratorBaseEENKUlvE0_clEvENKUlvE2_clEvEUlS4_S4_E_EESt5arrayIPcLm3EELi4E23TrivialOffsetCalculatorILi2EjESE_ILi1EjENS0_6memory15LoadWithoutCastENSH_16StoreWithoutCastEEEviT_T0_T2_T3_T4_T5_,@"STO_CUDA_ENTRY STV_DEFAULT"
_ZN2at6native27unrolled_elementwise_kernelINS0_13BinaryFunctorIN3c108BFloat16ES4_S4_ZZZNS0_21remainder_kernel_cudaERNS_18TensorIteratorBaseEENKUlvE0_clEvENKUlvE2_clEvEUlS4_S4_E_EESt5arrayIPcLm3EELi4E23TrivialOffsetCalculatorILi2EjESE_ILi1EjENS0_6memory15LoadWithoutCastENSH_16StoreWithoutCastEEEviT_T0_T2_T3_T4_T5_:
.text._ZN2at6native27unrolled_elementwise_kernelINS0_13BinaryFunctorIN3c108BFloat16ES4_S4_ZZZNS0_21remainder_kernel_cudaERNS_18TensorIteratorBaseEENKUlvE0_clEvENKUlvE2_clEvEUlS4_S4_E_EESt5arrayIPcLm3EELi4E23TrivialOffsetCalculatorILi2EjESE_ILi1EjENS0_6memory15LoadWithoutCastENSH_16StoreWithoutCastEEEviT_T0_T2_T3_T4_T5_:
        /* <DEDUP_REMOVED lines=77> */
.L_x_25931:
[----:B------:R-:W-:Y:S01]  /*04d0*/  FSETP.GEU.FTZ.AND P0, PT, R5, -R7, PT ;  /* 0x800000070500720b */ /* 0x000fe20003f1e000 */
[----:B------:R-:W-:-:S12]  /*04e0*/  FADD.FTZ R3, R3, -1 ;  /* 0xbf80000003037421 */ /* 0x000fd80000010000 */
[----:B------:R-:W-:Y:S02]  /*04f0*/  @!P0 FADD.FTZ R3, R3, -1 ;  /* 0xbf80000003038421 */ /* 0x000fe40000010000 */
.L_x_25930:
[----:B------:R-:W-:Y:S05]  /*0500*/  BSYNC B2 ;  /* 0x0000000000027941 */ /* 0x000fea0003800000 */
.L_x_25929:
[----:B------:R-:W-:Y:S01]  /*0510*/  FFMA.FTZ R2, -R7, R3, R2 ;  /* 0x0000000307027223 */ /* 0x000fe20000010102 */
[----:B------:R-:W-:Y:S05]  /*0520*/  BRA `(.L_x_25927) ;  /* 0x000001f000007947 */ /* 0x000fea0003800000 */
.L_x_25928:
        /* <DEDUP_REMOVED lines=15> */
.L_x_25934:
        /* <DEDUP_REMOVED lines=13> */
.L_x_25933:
[----:B------:R-:W-:Y:S05]  /*06f0*/  BSYNC B2 ;  /* 0x0000000000027941 */ /* 0x000fea0003800000 */
.L_x_25932:
[----:B------:R-:W-:-:S04]  /*0700*/  FMUL.FTZ R3, R3, 1.1920928955078125e-07 ;  /* 0x3400000003037820 */ /* 0x000fc80000410000 */
[----:B------:R-:W-:Y:S02]  /*0710*/  FMUL.FTZ R2, R2, R3 ;  /* 0x0000000302027220 */ /* 0x000fe40000410000 */
.L_x_25927:
[----:B------:R-:W-:Y:S05]  /*0720*/  BSYNC B0 ;  /* 0x0000000000007941 */ /* 0x000fea0003800000 */
.L_x_25926:
        /* <DEDUP_REMOVED lines=10> */
.L_x_25925:
[----:B------:R-:W-:Y:S05]  /*07d0*/  BSYNC B1 ;  /* 0x0000000000017941 */ /* 0x000fea0003800000 */
.L_x_25924:
[----:B--2---:R-:W-:Y:S01]  /*07e0*/  IADD3 R3, R15, 0x80, RZ ;  /* 0x000000800f037810 */ /* 0x004fe20007ffe0ff */
        /* <DEDUP_REMOVED lines=32> */
.L_x_25942:
[----:B------:R-:W-:Y:S01]  /*09f0*/  FSETP.GEU.FTZ.AND P0, PT, R9, -R8, PT ;  /* 0x800000080900720b */ /* 0x000fe20003f1e000 */
[----:B------:R-:W-:-:S12]  /*0a00*/  FADD.FTZ R4, R4, -1 ;  /* 0xbf80000004047421 */ /* 0x000fd80000010000 */
[----:B------:R-:W-:Y:S02]  /*0a10*/  @!P0 FADD.FTZ R4, R4, -1 ;  /* 0xbf80000004048421 */ /* 0x000fe40000010000 */
.L_x_25941:
[----:B------:R-:W-:Y:S05]  /*0a20*/  BSYNC B2 ;  /* 0x0000000000027941 */ /* 0x000fea0003800000 */
.L_x_25940:
[----:B------:R-:W-:Y:S01]  /*0a30*/  FFMA.FTZ R5, -R8, R4, R5 ;  /* 0x0000000408057223 */ /* 0x000fe20000010105 */
[----:B------:R-:W-:Y:S05]  /*0a40*/  BRA `(.L_x_25938) ;  /* 0x000001f000007947 */ /* 0x000fea0003800000 */
.L_x_25939:
        /* <DEDUP_REMOVED lines=15> */
.L_x_25945:
        /* <DEDUP_REMOVED lines=13> */
.L_x_25944:
[----:B------:R-:W-:Y:S05]  /*0c10*/  BSYNC B2 ;  /* 0x0000000000027941 */ /* 0x000fea0003800000 */
.L_x_25943:
[----:B------:R-:W-:-:S04]  /*0c20*/  FMUL.FTZ R5, R5, 1.1920928955078125e-07 ;  /* 0x3400000005057820 */ /* 0x000fc80000410000 */
[----:B------:R-:W-:Y:S02]  /*0c30*/  FMUL.FTZ R5, R4, R5 ;  /* 0x0000000504057220 */ /* 0x000fe40000410000 */
.L_x_25938:
[----:B------:R-:W-:Y:S05]  /*0c40*/  BSYNC B0 ;  /* 0x0000000000007941 */ /* 0x000fea0003800000 */
.L_x_25937:
        /* <DEDUP_REMOVED lines=10> */
.L_x_25936:
[----:B------:R-:W-:Y:S05]  /*0cf0*/  BSYNC B1 ;  /* 0x0000000000017941 */ /* 0x000fea0003800000 */
.L_x_25935:
[----:B------:R-:W-:Y:S01]  /*0d00*/  IADD3 R5, R15, 0x100, RZ ;  /* 0x000001000f057810 */ /* 0x000fe20007ffe0ff */
        /* <DEDUP_REMOVED lines=32> */
.L_x_25953:
[----:B------:R-:W-:Y:S01]  /*0f10*/  FSETP.GEU.FTZ.AND P0, PT, R10, -R9, PT ;  /* 0x800000090a00720b */ /* 0x000fe20003f1e000 */
[----:B------:R-:W-:-:S12]  /*0f20*/  FADD.FTZ R5, R5, -1 ;  /* 0xbf80000005057421 */ /* 0x000fd80000010000 */
[----:B------:R-:W-:Y:S02]  /*0f30*/  @!P0 FADD.FTZ R5, R5, -1 ;  /* 0xbf80000005058421 */ /* 0x000fe40000010000 */
.L_x_25952:
[----:B------:R-:W-:Y:S05]  /*0f40*/  BSYNC B2 ;  /* 0x0000000000027941 */ /* 0x000fea0003800000 */
.L_x_25951:
[----:B------:R-:W-:Y:S01]  /*0f50*/  FFMA.FTZ R6, -R9, R5, R6 ;  /* 0x0000000509067223 */ /* 0x000fe20000010106 */
[----:B------:R-:W-:Y:S05]  /*0f60*/  BRA `(.L_x_25949) ;  /* 0x000001f000007947 */ /* 0x000fea0003800000 */
.L_x_25950:
        /* <DEDUP_REMOVED lines=15> */
.L_x_25956:
        /* <DEDUP_REMOVED lines=13> */
.L_x_25955:
[----:B------:R-:W-:Y:S05]  /*1130*/  BSYNC B2 ;  /* 0x0000000000027941 */ /* 0x000fea0003800000 */
.L_x_25954:
[----:B------:R-:W-:-:S04]  /*1140*/  FMUL.FTZ R6, R6, 1.1920928955078125e-07 ;  /* 0x3400000006067820 */ /* 0x000fc80000410000 */
[----:B------:R-:W-:Y:S02]  /*1150*/  FMUL.FTZ R6, R5, R6 ;  /* 0x0000000605067220 */ /* 0x000fe40000410000 */
.L_x_25949:
[----:B------:R-:W-:Y:S05]  /*1160*/  BSYNC B0 ;  /* 0x0000000000007941 */ /* 0x000fea0003800000 */
.L_x_25948:
        /* <DEDUP_REMOVED lines=10> */
.L_x_25947:
[----:B------:R-:W-:Y:S05]  /*1210*/  BSYNC B1 ;  /* 0x0000000000017941 */ /* 0x000fea0003800000 */
.L_x_25946:
        /* <DEDUP_REMOVED lines=33> */
.L_x_25964:
[----:B------:R-:W-:Y:S01]  /*1430*/  FSETP.GEU.FTZ.AND P0, PT, R11, -R10, PT ;  /* 0x8000000a0b00720b */ /* 0x000fe20003f1e000 */
[----:B------:R-:W-:-:S12]  /*1440*/  FADD.FTZ R6, R6, -1 ;  /* 0xbf80000006067421 */ /* 0x000fd80000010000 */
[----:B------:R-:W-:Y:S02]  /*1450*/  @!P0 FADD.FTZ R6, R6, -1 ;  /* 0xbf80000006068421 */ /* 0x000fe40000010000 */
.L_x_25963:
[----:B------:R-:W-:Y:S05]  /*1460*/  BSYNC B2 ;  /* 0x0000000000027941 */ /* 0x000fea0003800000 */
.L_x_25962:
[----:B------:R-:W-:Y:S01]  /*1470*/  FFMA.FTZ R7, -R10, R6, R7 ;  /* 0x000000060a077223 */ /* 0x000fe20000010107 */
[----:B------:R-:W-:Y:S05]  /*1480*/  BRA `(.L_x_25960) ;  /* 0x000001f000007947 */ /* 0x000fea0003800000 */
.L_x_25961:
        /* <DEDUP_REMOVED lines=15> */
.L_x_25967:
        /* <DEDUP_REMOVED lines=13> */
.L_x_25966:
[----:B------:R-:W-:Y:S05]  /*1650*/  BSYNC B2 ;  /* 0x0000000000027941 */ /* 0x000fea0003800000 */
.L_x_25965:
[----:B------:R-:W-:-:S04]  /*1660*/  FMUL.FTZ R6, R6, 1.1920928955078125e-07 ;  /* 0x3400000006067820 */ /* 0x000fc80000410000 */
[----:B------:R-:W-:Y:S02]  /*1670*/  FMUL.FTZ R7, R11, R6 ;  /* 0x000000060b077220 */ /* 0x000fe40000410000 */
.L_x_25960:
[----:B------:R-:W-:Y:S05]  /*1680*/  BSYNC B0 ;  /* 0x0000000000007941 */ /* 0x000fea0003800000 */
.L_x_25959:
        /* <DEDUP_REMOVED lines=10> */
.L_x_25958:
[----:B------:R-:W-:Y:S05]  /*1730*/  BSYNC B1 ;  /* 0x0000000000017941 */ /* 0x000fea0003800000 */
.L_x_25957:
        /* <DEDUP_REMOVED lines=17> */
.L_x_25970:
[----:B------:R-:W-:Y:S05]  /*1850*/  BSYNC B1 ;  /* 0x0000000000017941 */ /* 0x000fea0003800000 */
.L_x_25969:
[----:B------:R-:W-:-:S13]  /*1860*/  ISETP.GE.AND P0, PT, R15, R12, PT ;  /* 0x0000000c0f00720c */ /* 0x000fda0003f06270 */
[----:B-1----:R-:W-:Y:S01]  /*1870*/  @!P0 IMAD R2, R13, 0x200, R15 ;  /* 0x000002000d028824 */ /* 0x002fe200078e020f */
[----:B------:R-:W-:Y:S01]  /*1880*/  @!P0 IADD3 R15, R15, 0x80, RZ ;  /* 0x000000800f0f8810 */ /* 0x000fe20007ffe0ff */
[----:B------:R-:W-:-:S04]  /*1890*/  @!P0 IMAD.MOV.U32 R3, RZ, RZ, 0x2 ;  /* 0x00000002ff038424 */ /* 0x000fc800078e00ff */
[----:B------:R-:W-:-:S05]  /*18a0*/  @!P0 IMAD.WIDE.U32 R2, R2, R3, c[0x0][0x168] ;  /* 0x00005a0002028625 */ /* 0x000fca00078e0003 */
[----:B------:R1:W-:Y:S02]  /*18b0*/  @!P0 STG.E.U16 [R2.64], R5 ;  /* 0x0000000502008986 */ /* 0x0003e4000c101504 */
.L_x_25971:
[----:B-1----:R-:W-:Y:S05]  /*18c0*/  BSYNC B0 ;  /* 0x0000000000007941 */ /* 0x002fea0003800000 */
.L_x_25968:
        /* <DEDUP_REMOVED lines=8> */
.L_x_25972:
        /* <DEDUP_REMOVED lines=11> */
.L_x_50709:


//--------------------- .text._ZN2at6native29vectorized_elementwise_kernelILi2ENS0_13BinaryFunctorIN3c108BFloat16ES4_S4_ZZZNS0_21remainder_kernel_cudaERNS_18TensorIteratorBaseEENKUlvE0_clEvENKUlvE2_clEvEUlS4_S4_E_EESt5arrayIPcLm3EEEEviT0_T1_ --------------------------
	.section	.text._ZN2at6native29vectorized_elementwise_kernelILi2ENS0_13BinaryFunctorIN3c108BFloat16ES4_S4_ZZZNS0_21remainder_kernel_cudaERNS_18TensorIteratorBaseEENKUlvE0_clEvENKUlvE2_clEvEUlS4_S4_E_EESt5arrayIPcLm3EEEEviT0_T1_,"ax",@progbits
	.sectioninfo	@"SHI_REGISTERS=32"
	.align	128
        .global         _ZN2at6native29vectorized_elementwise_kernelILi2ENS0_13BinaryFunctorIN3c108BFloat16ES4_S4_ZZZNS0_21remainder_kernel_cudaERNS_18TensorIteratorBaseEENKUlvE0_clEvENKUlvE2_clEvEUlS4_S4_E_EESt5arrayIPcLm3EEEEviT0_T1_
        .type           _ZN2at6native29vectorized_elementwise_kernelILi2ENS0_13BinaryFunctorIN3c108BFloat16ES4_S4_ZZZNS0_21remainder_kernel_cudaERNS_18TensorIteratorBaseEENKUlvE0_clEvENKUlvE2_clEvEUlS4_S4_E_EESt5arrayIPcLm3EEEEviT0_T1_,@function
        .size           _ZN2at6native29vectorized_elementwise_kernelILi2ENS0_13BinaryFunctorIN3c108BFloat16ES4_S4_ZZZNS0_21remainder_kernel_cudaERNS_18TensorIteratorBaseEENKUlvE0_clEvENKUlvE2_clEvEUlS4_S4_E_EESt5arrayIPcLm3EEEEviT0_T1_,(.L_x_50710 - _ZN2at6native29vectorized_elementwise_kernelILi2ENS0_13BinaryFunctorIN3c108BFloat16ES4_S4_ZZZNS0_21remainder_kernel_cudaERNS_18TensorIteratorBaseEENKUlvE0_clEvENKUlvE2_clEvEUlS4_S4_E_EESt5arrayIPcLm3EEEEviT0_T1_)
        .other          _ZN2at6native29vectorized_elementwise_kernelILi2ENS0_13BinaryFunctorIN3c108BFloat16ES4_S4_ZZZNS0_21remainder_kernel_cudaERNS_18TensorIteratorBaseEENKUlvE0_clEvENKUlvE2_clEvEUlS4_S4_E_EESt5arrayIPcLm3EEEEviT0_T1_,@"STO_CUDA_ENTRY STV_DEFAULT"
_ZN2at6native29vectorized_elementwise_kernelILi2ENS0_13BinaryFunctorIN3c108BFloat16ES4_S4_ZZZNS0_21remainder_kernel_cudaERNS_18TensorIteratorBaseEENKUlvE0_clEvENKUlvE2_clEvEUlS4_S4_E_EESt5arrayIPcLm3EEEEviT0_T1_:
.text._ZN2at6native29vectorized_elementwise_kernelILi2ENS0_13BinaryFunctorIN3c108BFloat16ES4_S4_ZZZNS0_21remainder_kernel_cudaERNS_18TensorIteratorBaseEENKUlvE0_clEvENKUlvE2_clEvEUlS4_S4_E_EESt5arrayIPcLm3EEEEviT0_T1_:
        /* <DEDUP_REMOVED lines=13> */
[----:B------:R-:W2:Y:S04]  /*00d0*/  LDG.E R9, [R12.64] ;  /* 0x000000040c097981 */ /* 0x000ea8000c1e1900 */
[----:B------:R-:W3:Y:S04]  /*00e0*/  LDG.E R8, [R14.64] ;  /* 0x000000040e087981 */ /* 0x000ee8000c1e1900 */
[----:B------:R0:W5:Y:S04]  /*00f0*/  LDG.E R11, [R14.64+0x200] ;  /* 0x000200040e0b7981 */ /* 0x000168000c1e1900 */
[----:B------:R0:W5:Y:S04]  /*0100*/  LDG.E R3, [R14.64+0x400] ;  /* 0x000400040e037981 */ /* 0x000168000c1e1900 */
[----:B------:R0:W5:Y:S04]  /*0110*/  LDG.E R2, [R14.64+0x600] ;  /* 0x000600040e027981 */ /* 0x000168000c1e1900 */
[----:B------:R2:W5:Y:S04]  /*0120*/  LDG.E R10, [R12.64+0x200] ;  /* 0x000200040c0a7981 */ /* 0x000568000c1e1900 */
[----:B------:R2:W5:Y:S04]  /*0130*/  LDG.E R5, [R12.64+0x400] ;  /* 0x000400040c057981 */ /* 0x000568000c1e1900 */
[----:B------:R2:W5:Y:S01]  /*0140*/  LDG.E R4, [R12.64+0x600] ;  /* 0x000600040c047981 */ /* 0x000562000c1e1900 */
        /* <DEDUP_REMOVED lines=29> */
.L_x_25979:
[----:B------:R-:W-:Y:S01]  /*0320*/  FSETP.GEU.FTZ.AND P0, PT, R19, -R14, PT ;  /* 0x8000000e1300720b */ /* 0x000fe20003f1e000 */
[----:B------:R-:W-:-:S12]  /*0330*/  FADD.FTZ R15, R15, -1 ;  /* 0xbf8000000f0f7421 */ /* 0x000fd80000010000 */
[----:B------:R-:W-:Y:S02]  /*0340*/  @!P0 FADD.FTZ R15, R15, -1 ;  /* 0xbf8000000f0f8421 */ /* 0x000fe40000010000 */
.L_x_25978:
[----:B------:R-:W-:Y:S05]  /*0350*/  BSYNC B1 ;  /* 0x0000000000017941 */ /* 0x000fea0003800000 */
.L_x_25977:
[----:B------:R-:W-:Y:S01]  /*0360*/  FFMA.FTZ R17, -R14, R15, R17 ;  /* 0x0000000f0e117223 */ /* 0x000fe20000010111 */
[----:B------:R-:W-:Y:S05]  /*0370*/  BRA `(.L_x_25975) ;  /* 0x000001f000007947 */ /* 0x000fea0003800000 */
.L_x_25976:
        /* <DEDUP_REMOVED lines=15> */
.L_x_25982:
        /* <DEDUP_REMOVED lines=13> */
.L_x_25981:
[----:B------:R-:W-:Y:S05]  /*0540*/  BSYNC B1 ;  /* 0x0000000000017941 */ /* 0x000fea0003800000 */
.L_x_25980:
[----:B------:R-:W-:-:S04]  /*0550*/  FMUL.FTZ R15, R15, 1.1920928955078125e-07 ;  /* 0x340000000f0f7820 */ /* 0x000fc80000410000 */
[----:B------:R-:W-:Y:S02]  /*0560*/  FMUL.FTZ R17, R14, R15 ;  /* 0x0000000f0e117220 */ /* 0x000fe40000410000 */
.L_x_25975:
[----:B0-----:R-:W-:Y:S05]  /*0570*/  BSYNC B0 ;  /* 0x0000000000007941 */ /* 0x001fea0003800000 */
.L_x_25974:
[C---:B------:R-:W-:Y:S01]  /*0580*/  FSETP.GTU.FTZ.AND P0, PT, |R17|.reuse, +INF , PT ;  /* 0x7f8000001100780b */ /* 0x040fe20003f1c200 */
[----:B------:R-:W-:Y:S01]  /*0590*/  BSSY B0, `(.L_x_25983) ;  /* 0x000004a000007945 */ /* 0x000fe20003800000 */
[----:B------:R-:W-:Y:S02]  /*05a0*/  LOP3.LUT R12, R17, 0x80000000, R12, 0xb8, !PT ;  /* 0x80000000110c7812 */ /* 0x000fe400078eb80c */
[----:B------:R-:W-:Y:S02]  /*05b0*/  FSETP.GEU.FTZ.AND P1, PT, R13, RZ, PT ;  /* 0x000000ff0d00720b */ /* 0x000fe40003f3e000 */
[----:B------:R-:W-:Y:S02]  /*05c0*/  FSEL R17, R17, R12, P0 ;  /* 0x0000000c11117208 */ /* 0x000fe40000000000 */
[----:B------:R-:W-:Y:S02]  /*05d0*/  PRMT R9, RZ, 0x7610, R9 ;  /* 0x00007610ff097816 */ /* 0x000fe40000000009 */
[----:B------:R-:W-:-:S02]  /*05e0*/  FSETP.NEU.FTZ.AND P0, PT, R17, RZ, PT ;  /* 0x000000ff1100720b */ /* 0x000fc40003f1d000 */
[----:B------:R-:W-:Y:S01]  /*05f0*/  FSETP.GEU.FTZ.AND P2, PT, R17, RZ, PT ;  /* 0x000000ff1100720b */ /* 0x000fe20003f5e000 */
[C---:B------:R-:W-:Y:S01]  /*0600*/  FADD.FTZ R14, |R9|.reuse, -RZ ;  /* 0x800000ff090e7221 */ /* 0x040fe20000010200 */
[----:B------:R-:W-:Y:S01]  /*0610*/  PRMT R12, RZ, 0x7610, R8 ;  /* 0x00007610ff0c7816 */ /* 0x000fe20000000008 */
[----:B------:R-:W-:Y:S01]  /*0620*/  IMAD.MOV.U32 R8, RZ, RZ, R17 ;  /* 0x000000ffff087224 */ /* 0x000fe200078e0011 */
[----:B------:R-:W-:Y:S02]  /*0630*/  PLOP3.LUT P0, PT, P0, P2, P1, 0x9f, 0x0 ;  /* 0x000000000000781c */ /* 0x000fe40000705317 */
[----:B------:R-:W-:-:S11]  /*0640*/  FSETP.GEU.FTZ.AND P1, PT, |R9|, |R12|, PT ;  /* 0x4000000c0900720b */ /* 0x000fd60003f3e200 */
[----:B------:R-:W-:Y:S02]  /*0650*/  @!P0 FADD.FTZ R8, R13, R8 ;  /* 0x000000080d088221 */ /* 0x000fe40000010000 */
        /* <DEDUP_REMOVED lines=24> */
.L_x_25988:
[----:B------:R-:W-:Y:S01]  /*07e0*/  FSETP.GEU.FTZ.AND P0, PT, R17, -R13, PT ;  /* 0x8000000d1100720b */ /* 0x000fe20003f1e000 */
[----:B------:R-:W-:-:S12]  /*07f0*/  FADD.FTZ R15, R15, -1 ;  /* 0xbf8000000f0f7421 */ /* 0x000fd80000010000 */
[----:B------:R-:W-:Y:S02]  /*0800*/  @!P0 FADD.FTZ R15, R15, -1 ;  /* 0xbf8000000f0f8421 */ /* 0x000fe40000010000 */
.L_x_25987:
[----:B------:R-:W-:Y:S05]  /*0810*/  BSYNC B1 ;  /* 0x0000000000017941 */ /* 0x000fea0003800000 */
.L_x_25986:
[----:B------:R-:W-:Y:S01]  /*0820*/  FFMA.FTZ R14, -R13, R15, R14 ;  /* 0x0000000f0d0e7223 */ /* 0x000fe2000001010e */
[----:B------:R-:W-:Y:S05]  /*0830*/  BRA `(.L_x_25984) ;  /* 0x000001f000007947 */ /* 0x000fea0003800000 */
.L_x_25985:
        /* <DEDUP_REMOVED lines=15> */
.L_x_25991:
        /* <DEDUP_REMOVED lines=13> */
.L_x_25990:
[----:B------:R-:W-:Y:S05]  /*0a00*/  BSYNC B1 ;  /* 0x0000000000017941 */ /* 0x000fea0003800000 */
.L_x_25989:
[----:B------:R-:W-:-:S04]  /*0a10*/  FMUL.FTZ R14, R14, 1.1920928955078125e-07 ;  /* 0x340000000e0e7820 */ /* 0x000fc80000410000 */
[----:B------:R-:W-:Y:S02]  /*0a20*/  FMUL.FTZ R14, R13, R14 ;  /* 0x0000000e0d0e7220 */ /* 0x000fe40000410000 */
.L_x_25984:
[----:B------:R-:W-:Y:S05]  /*0a30*/  BSYNC B0 ;  /* 0x0000000000007941 */ /* 0x000fea0003800000 */
.L_x_25983:
[C---:B------:R-:W-:Y:S01]  /*0a40*/  FSETP.GTU.FTZ.AND P0, PT, |R14|.reuse, +INF , PT ;  /* 0x7f8000000e00780b */ /* 0x040fe20003f1c200 */
[----:B------:R-:W-:Y:S01]  /*0a50*/  BSSY B0, `(.L_x_25992) ;  /* 0x0000049000007945 */ /* 0x000fe20003800000 */
[----:B------:R-:W-:Y:S02]  /*0a60*/  LOP3.LUT R9, R14, 0x80000000, R9, 0xb8, !PT ;  /* 0x800000000e097812 */ /* 0x000fe400078eb809 */
[----:B------:R-:W-:Y:S02]  /*0a70*/  FSETP.GEU.FTZ.AND P1, PT, R12, RZ, PT ;  /* 0x000000ff0c00720b */ /* 0x000fe40003f3e000 */
[----:B------:R-:W-:Y:S02]  /*0a80*/  FSEL R9, R14, R9, P0 ;  /* 0x000000090e097208 */ /* 0x000fe40000000000 */
[----:B-----5:R-:W-:Y:S02]  /*0a90*/  PRMT R14, RZ, 0x5410, R10 ;  /* 0x00005410ff0e7816 */ /* 0x020fe4000000000a */
[----:B------:R-:W-:-:S02]  /*0aa0*/  FSETP.NEU.FTZ.AND P0, PT, R9, RZ, PT ;  /* 0x000000ff0900720b */ /* 0x000fc40003f1d000 */
[----:B------:R-:W-:Y:S01]  /*0ab0*/  FSETP.GEU.FTZ.AND P2, PT, R9, RZ, PT ;  /* 0x000000ff0900720b */ /* 0x000fe20003f5e000 */
[C---:B0-----:R-:W-:Y:S01]  /*0ac0*/  FADD.FTZ R15, |R14|.reuse, -RZ ;  /* 0x800000ff0e0f7221 */ /* 0x041fe20000010200 */
[----:B------:R-:W-:Y:S02]  /*0ad0*/  PRMT R13, RZ, 0x5410, R11 ;  /* 0x00005410ff0d7816 */ /* 0x000fe4000000000b */
        /* <DEDUP_REMOVED lines=27> */
.L_x_25997:
[----:B------:R-:W-:Y:S01]  /*0c90*/  FSETP.GEU.FTZ.AND P0, PT, R18, -R12, PT ;  /* 0x8000000c1200720b */ /* 0x000fe20003f1e000 */
[----:B------:R-:W-:-:S12]  /*0ca0*/  FADD.FTZ R16, R16, -1 ;  /* 0xbf80000010107421 */ /* 0x000fd80000010000 */
[----:B------:R-:W-:Y:S02]  /*0cb0*/  @!P0 FADD.FTZ R16, R16, -1 ;  /* 0xbf80000010108421 */ /* 0x000fe40000010000 */
.L_x_25996:
[----:B------:R-:W-:Y:S05]  /*0cc0*/  BSYNC B1 ;  /* 0x0000000000017941 */ /* 0x000fea0003800000 */
.L_x_25995:
[----:B------:R-:W-:Y:S01]  /*0cd0*/  FFMA.FTZ R15, -R12, R16, R15 ;  /* 0x000000100c0f7223 */ /* 0x000fe2000001010f */
[----:B------:R-:W-:Y:S05]  /*0ce0*/  BRA `(.L_x_25993) ;  /* 0x000001f000007947 */ /* 0x000fea0003800000 */
.L_x_25994:
        /* <DEDUP_REMOVED lines=15> */
.L_x_26000:
        /* <DEDUP_REMOVED lines=13> */
.L_x_25999:
[----:B------:R-:W-:Y:S05]  /*0eb0*/  BSYNC B1 ;  /* 0x0000000000017941 */ /* 0x000fea0003800000 */
.L_x_25998:
[----:B------:R-:W-:-:S04]  /*0ec0*/  FMUL.FTZ R15, R15, 1.1920928955078125e-07 ;  /* 0x340000000f0f7820 */ /* 0x000fc80000410000 */
[----:B------:R-:W-:Y:S02]  /*0ed0*/  FMUL.FTZ R15, R12, R15 ;  /* 0x0000000f0c0f7220 */ /* 0x000fe40000410000 */
.L_x_25993:
[----:B------:R-:W-:Y:S05]  /*0ee0*/  BSYNC B0 ;  /* 0x0000000000007941 */ /* 0x000fea0003800000 */
.L_x_25992:
[C---:B------:R-:W-:Y:S01]  /*0ef0*/  FSETP.GTU.FTZ.AND P0, PT, |R15|.reuse, +INF , PT ;  /* 0x7f8000000f00780b */ /* 0x040fe20003f1c200 */
[----:B------:R-:W-:Y:S01]  /*0f00*/  BSSY B0, `(.L_x_26001) ;  /* 0x000004a000007945 */ /* 0x000fe20003800000 */
[----:B------:R-:W-:Y:S02]  /*0f10*/  LOP3.LUT R14, R15, 0x80000000, R14, 0xb8, !PT ;  /* 0x800000000f0e7812 */ /* 0x000fe400078eb80e */
[----:B------:R-:W-:Y:S02]  /*0f20*/  FSETP.GEU.FTZ.AND P1, PT, R13, RZ, PT ;  /* 0x000000ff0d00720b */ /* 0x000fe40003f3e000 */
[----:B------:R-:W-:Y:S02]  /*0f30*/  FSEL R14, R15, R14, P0 ;  /* 0x0000000e0f0e7208 */ /* 0x000fe40000000000 */
[----:B------:R-:W-:Y:S02]  /*0f40*/  PRMT R15, RZ, 0x7610, R10 ;  /* 0x00007610ff0f7816 */ /* 0x000fe4000000000a */
[C---:B------:R-:W-:Y:S01]  /*0f50*/  FSETP.NEU.FTZ.AND P0, PT, R14.reuse, RZ, PT ;  /* 0x000000ff0e00720b */ /* 0x040fe20003f1d000 */
[----:B------:R-:W-:Y:S01]  /*0f60*/  IMAD.MOV.U32 R10, RZ, RZ, R14 ;  /* 0x000000ffff0a7224 */ /* 0x000fe200078e000e */
[----:B------:R-:W-:Y:S01]  /*0f70*/  FSETP.GEU.FTZ.AND P2, PT, R14, RZ, PT ;  /* 0x000000ff0e00720b */ /* 0x000fe20003f5e000 */
[----:B------:R-:W-:Y:S01]  /*0f80*/  FADD.FTZ R14, |R15|, -RZ ;  /* 0x800000ff0f0e7221 */ /* 0x000fe20000010200 */
[----:B------:R-:W-:-:S02]  /*0f90*/  PRMT R12, RZ, 0x7610, R11 ;  /* 0x00007610ff0c7816 */ /* 0x000fc4000000000b */
        /* <DEDUP_REMOVED lines=27> */
.L_x_26006:
[----:B------:R-:W-:Y:S01]  /*1150*/  FSETP.GEU.FTZ.AND P0, PT, R17, -R11, PT ;  /* 0x8000000b1100720b */ /* 0x000fe20003f1e000 */
[----:B------:R-:W-:-:S12]  /*1160*/  FADD.FTZ R13, R13, -1 ;  /* 0xbf8000000d0d7421 */ /* 0x000fd80000010000 */
[----:B------:R-:W-:Y:S02]  /*1170*/  @!P0 FADD.FTZ R13, R13, -1 ;  /* 0xbf8000000d0d8421 */ /* 0x000fe40000010000 */
.L_x_26005:
[----:B------:R-:W-:Y:S05]  /*1180*/  BSYNC B1 ;  /* 0x0000000000017941 */ /* 0x000fea0003800000 */
.L_x_26004:
[----:B------:R-:W-:Y:S01]  /*1190*/  FFMA.FTZ R14, -R11, R13, R14 ;  /* 0x0000000d0b0e7223 */ /* 0x000fe2000001010e */
[----:B------:R-:W-:Y:S05]  /*11a0*/  BRA `(.L_x_26002) ;  /* 0x000001f000007947 */ /* 0x000fea0003800000 */
.L_x_26003:
[----:B------:R-:W-:Y:S01]  /*11b0*/  IADD3 R11, R13, -0xb800000, RZ ;  /* 0xf48000000d0b7810 */ /* 0x000fe20007ffe0ff */
[----:B------:R-:W-:Y:S01]  /*11c0*/  BSSY B1, `(.L_x_26007) ;  /* 0x000001b000017945 */ /* 0x000fe20003800000 */
[----:B------:R-:W-:Y:S02]  /*11d0*/  FSETP.GT.FTZ.AND P0, PT, |R12|, RZ, PT ;  /* 0x000000ff0c00720b */ /* 0x000fe40003f14200 */
[----:B------:R-:W-:Y:S02]  /*11e0*/  LOP3.LUT R11, R11, 0xff800000, RZ, 0xc0, !PT ;  /* 0xff8000000b0b7812 */ /* 0x000fe400078ec0ff */
[C---:B------:R-:W-:Y:S02]  /*11f0*/  ISETP.GT.U32.OR P0, PT, R14.reuse, 0x7f7fffff, !P0 ;  /* 0x7f7fffff0e00780c */ /* 0x040fe40004704470 */
[----:B------:R-:W-:Y:S01]  /*1200*/  LOP3.LUT R17, R13, 0xff800000, RZ, 0xc0, !PT ;  /* 0xff8000000d117812 */ /* 0x000fe200078ec0ff */
[C---:B0-----:R-:W-:Y:S01]  /*1210*/  IMAD.IADD R16, R14.reuse, 0x1, -R11 ;  /* 0x000000010e107824 */ /* 0x041fe200078e0a0b */
        /* <DEDUP_REMOVED lines=8> */
.L_x_26009:
        /* <DEDUP_REMOVED lines=13> */
.L_x_26008:
[----:B------:R-:W-:Y:S05]  /*1370*/  BSYNC B1 ;  /* 0x0000000000017941 */ /* 0x000fea0003800000 */
.L_x_26007:
[----:B------:R-:W-:-:S04]  /*1380*/  FMUL.FTZ R14, R14, 1.1920928955078125e-07 ;  /* 0x340000000e0e7820 */ /* 0x000fc80000410000 */
[----:B------:R-:W-:Y:S02]  /*1390*/  FMUL.FTZ R14, R11, R14 ;  /* 0x0000000e0b0e7220 */ /* 0x000fe40000410000 */
.L_x_26002:
[----:B------:R-:W-:Y:S05]  /*13a0*/  BSYNC B0 ;  /* 0x0000000000007941 */ /* 0x000fea0003800000 */
.L_x_26001:
        /* <DEDUP_REMOVED lines=9> */
[----:B0-----:R-:W-:Y:S02]  /*1440*/  PRMT R13, RZ, 0x5410, R3 ;  /* 0x00005410ff0d7816 */ /* 0x001fe40000000003 */
        /* <DEDUP_REMOVED lines=27> */
.L_x_26015:
[----:B------:R-:W-:Y:S01]  /*1600*/  FSETP.GEU.FTZ.AND P0, PT, R18, -R12, PT ;  /* 0x8000000c1200720b */ /* 0x000fe20003f1e000 */
[----:B------:R-:W-:-:S12]  /*1610*/  FADD.FTZ R16, R16, -1 ;  /* 0xbf80000010107421 */ /* 0x000fd80000010000 */
[----:B------:R-:W-:Y:S02]  /*1620*/  @!P0 FADD.FTZ R16, R16, -1 ;  /* 0xbf80000010108421 */ /* 0x000fe40000010000 */
.L_x_26014:
[----:B------:R-:W-:Y:S05]  /*1630*/  BSYNC B1 ;  /* 0x0000000000017941 */ /* 0x000fea0003800000 */
.L_x_26013:
[----:B------:R-:W-:Y:S01]  /*1640*/  FFMA.FTZ R15, -R12, R16, R15 ;  /* 0x000000100c0f7223 */ /* 0x000fe2000001010f */
[----:B------:R-:W-:Y:S05]  /*1650*/  BRA `(.L_x_26011) ;  /* 0x000001f000007947 */ /* 0x000fea0003800000 */
.L_x_26012:
        /* <DEDUP_REMOVED lines=15> */
.L_x_26018:
        /* <DEDUP_REMOVED lines=13> */
.L_x_26017:
[----:B------:R-:W-:Y:S05]  /*1820*/  BSYNC B1 ;  /* 0x0000000000017941 */ /* 0x000fea0003800000 */
.L_x_26016:
[----:B------:R-:W-:-:S04]  /*1830*/  FMUL.FTZ R15, R15, 1.1920928955078125e-07 ;  /* 0x340000000f0f7820 */ /* 0x000fc80000410000 */
[----:B------:R-:W-:Y:S02]  /*1840*/  FMUL.FTZ R15, R12, R15 ;  /* 0x0000000f0c0f7220 */ /* 0x000fe40000410000 */
.L_x_26011:
[----:B------:R-:W-:Y:S05]  /*1850*/  BSYNC B0 ;  /* 0x0000000000007941 */ /* 0x000fea0003800000 */
.L_x_26010:
        /* <DEDUP_REMOVED lines=9> */
[----:B------:R-:W-:Y:S02]  /*18f0*/  PRMT R3, RZ, 0x7610, R3 ;  /* 0x00007610ff037816 */ /* 0x000fe40000000003 */
[----:B------:R-:W-:Y:S02]  /*1900*/  PLOP3.LUT P0, PT, P0, P2, P1, 0x9f, 0x0 ;  /* 0x000000000000781c */ /* 0x000fe40000705317 */
[----:B------:R-:W-:-:S11]  /*1910*/  FSETP.GEU.FTZ.AND P1, PT, |R14|, |R3|, PT ;  /* 0x400000030e00720b */ /* 0x000fd60003f3e200 */
[----:B------:R-:W-:Y:S02]  /*1920*/  @!P0 FADD.FTZ R12, R13, R12 ;  /* 0x0000000c0d0c8221 */ /* 0x000fe40000010000 */
        /* <DEDUP_REMOVED lines=24> */
.L_x_26024:
[----:B------:R-:W-:Y:S01]  /*1ab0*/  FSETP.GEU.FTZ.AND P0, PT, R16, -R5, PT ;  /* 0x800000051000720b */ /* 0x000fe20003f1e000 */
[----:B------:R-:W-:-:S12]  /*1ac0*/  FADD.FTZ R18, R18, -1 ;  /* 0xbf80000012127421 */ /* 0x000fd80000010000 */
[----:B------:R-:W-:Y:S02]  /*1ad0*/  @!P0 FADD.FTZ R18, R18, -1 ;  /* 0xbf80000012128421 */ /* 0x000fe40000010000 */
.L_x_26023:
[----:B------:R-:W-:Y:S05]  /*1ae0*/  BSYNC B1 ;  /* 0x0000000000017941 */ /* 0x000fea0003800000 */
.L_x_26022:
[----:B------:R-:W-:Y:S01]  /*1af0*/  FFMA.FTZ R15, -R5, R18, R15 ;  /* 0x00000012050f7223 */ /* 0x000fe2000001010f */
[----:B------:R-:W-:Y:S05]  /*1b00*/  BRA `(.L_x_26020) ;  /* 0x000001f000007947 */ /* 0x000fea0003800000 */
.L_x_26021:
        /* <DEDUP_REMOVED lines=15> */
.L_x_26027:
        /* <DEDUP_REMOVED lines=13> */
.L_x_26026:
[----:B------:R-:W-:Y:S05]  /*1cd0*/  BSYNC B1 ;  /* 0x0000000000017941 */ /* 0x000fea0003800000 */
.L_x_26025:
[----:B0-----:R-:W-:-:S04]  /*1ce0*/  FMUL.FTZ R16, R13, 1.1920928955078125e-07 ;  /* 0x340000000d107820 */ /* 0x001fc80000410000 */
[----:B------:R-:W-:Y:S02]  /*1cf0*/  FMUL.FTZ R15, R5, R16 ;  /* 0x00000010050f7220 */ /* 0x000fe40000410000 */
.L_x_26020:
[----:B------:R-:W-:Y:S05]  /*1d00*/  BSYNC B0 ;  /* 0x0000000000007941 */ /* 0x000fea0003800000 */
.L_x_26019:
        /* <DEDUP_REMOVED lines=37> */
.L_x_26033:
[----:B------:R-:W-:Y:S01]  /*1f60*/  FSETP.GEU.FTZ.AND P0, PT, R18, -R16, PT ;  /* 0x800000101200720b */ /* 0x000fe20003f1e000 */
[----:B------:R-:W-:-:S12]  /*1f70*/  FADD.FTZ R3, R3, -1 ;  /* 0xbf80000003037421 */ /* 0x000fd80000010000 */
[----:B------:R-:W-:Y:S02]  /*1f80*/  @!P0 FADD.FTZ R3, R3, -1 ;  /* 0xbf80000003038421 */ /* 0x000fe40000010000 */
.L_x_26032:
[----:B------:R-:W-:Y:S05]  /*1f90*/  BSYNC B1 ;  /* 0x0000000000017941 */ /* 0x000fea0003800000 */
.L_x_26031:
[----:B------:R-:W-:Y:S01]  /*1fa0*/  FFMA.FTZ R15, -R16, R3, R15 ;  /* 0x00000003100f7223 */ /* 0x000fe2000001010f */
[----:B------:R-:W-:Y:S05]  /*1fb0*/  BRA `(.L_x_26029) ;  /* 0x000001f000007947 */ /* 0x000fea0003800000 */
.L_x_26030:
        /* <DEDUP_REMOVED lines=15> */
.L_x_26036:
        /* <DEDUP_REMOVED lines=13> */
.L_x_26035:
[----:B------:R-:W-:Y:S05]  /*2180*/  BSYNC B1 ;  /* 0x0000000000017941 */ /* 0x000fea0003800000 */
.L_x_26034:
[----:B0-----:R-:W-:-:S04]  /*2190*/  FMUL.FTZ R16, R15, 1.1920928955078125e-07 ;  /* 0x340000000f107820 */ /* 0x001fc80000410000 */
[----:B------:R-:W-:Y:S02]  /*21a0*/  FMUL.FTZ R15, R3, R16 ;  /* 0x00000010030f7220 */ /* 0x000fe40000410000 */
.L_x_26029:
[----:B------:R-:W-:Y:S05]  /*21b0*/  BSYNC B0 ;  /* 0x0000000000007941 */ /* 0x000fea0003800000 */
.L_x_26028:
[C---:B------:R-:W-:Y:S01]  /*21c0*/  FSETP.GTU.FTZ.AND P0, PT, |R15|.reuse, +INF , PT ;  /* 0x7f8000000f00780b */ /* 0x040fe20003f1c200 */
[----:B------:R-:W-:Y:S01]  /*21d0*/  BSSY B0, `(.L_x_26037) ;  /* 0x000004a000007945 */ /* 0x000fe20003800000 */
[----:B------:R-:W-:Y:S02]  /*21e0*/  LOP3.LUT R14, R15, 0x80000000, R14, 0xb8, !PT ;  /* 0x800000000f0e7812 */ /* 0x000fe400078eb80e */
[----:B------:R-:W-:Y:S02]  /*21f0*/  FSETP.GEU.FTZ.AND P1, PT, R13, RZ, PT ;  /* 0x000000ff0d00720b */ /* 0x000fe40003f3e000 */
[----:B------:R-:W-:Y:S02]  /*2200*/  FSEL R14, R15, R14, P0 ;  /* 0x0000000e0f0e7208 */ /* 0x000fe40000000000 */
[----:B------:R-:W-:Y:S02]  /*2210*/  PRMT R4, RZ, 0x7610, R4 ;  /* 0x00007610ff047816 */ /* 0x000fe40000000004 */
[----:B------:R-:W-:-:S02]  /*2220*/  FSETP.NEU.FTZ.AND P0, PT, R14, RZ, PT ;  /* 0x000000ff0e00720b */ /* 0x000fc40003f1d000 */
[----:B------:R-:W-:Y:S02]  /*2230*/  FSETP.GEU.FTZ.AND P2, PT, R14, RZ, PT ;  /* 0x000000ff0e00720b */ /* 0x000fe40003f5e000 */
[----:B------:R-:W-:Y:S01]  /*2240*/  PRMT R3, RZ, 0x7610, R2 ;  /* 0x00007610ff037816 */ /* 0x000fe20000000002 */
[----:B------:R-:W-:Y:S01]  /*2250*/  IMAD.MOV.U32 R2, RZ, RZ, R14 ;  /* 0x000000ffff027224 */ /* 0x000fe200078e000e */
[----:B------:R-:W-:Y:S01]  /*2260*/  PLOP3.LUT P0, PT, P0, P2, P1, 0x9f, 0x0 ;  /* 0x000000000000781c */ /* 0x000fe20000705317 */
[C---:B------:R-:W-:Y:S01]  /*2270*/  FADD.FTZ R14, |R4|.reuse, -RZ ;  /* 0x800000ff040e7221 */ /* 0x040fe20000010200 */
        /* <DEDUP_REMOVED lines=26> */
.L_x_26042:
[----:B------:R-:W-:Y:S01]  /*2420*/  FSETP.GEU.FTZ.AND P0, PT, R18, -R13, PT ;  /* 0x8000000d1200720b */ /* 0x000fe20003f1e000 */
[----:B------:R-:W-:-:S12]  /*2430*/  FADD.FTZ R15, R15, -1 ;  /* 0xbf8000000f0f7421 */ /* 0x000fd80000010000 */
[----:B------:R-:W-:Y:S02]  /*2440*/  @!P0 FADD.FTZ R15, R15, -1 ;  /* 0xbf8000000f0f8421 */ /* 0x000fe40000010000 */
.L_x_26041:
[----:B------:R-:W-:Y:S05]  /*2450*/  BSYNC B1 ;  /* 0x0000000000017941 */ /* 0x000fea0003800000 */
.L_x_26040:
[----:B------:R-:W-:Y:S01]  /*2460*/  FFMA.FTZ R14, -R13, R15, R14 ;  /* 0x0000000f0d0e7223 */ /* 0x000fe2000001010e */
[----:B------:R-:W-:Y:S05]  /*2470*/  BRA `(.L_x_26038) ;  /* 0x000001f000007947 */ /* 0x000fea0003800000 */
.L_x_26039:
        /* <DEDUP_REMOVED lines=15> */
.L_x_26045:
        /* <DEDUP_REMOVED lines=13> */
.L_x_26044:
[----:B------:R-:W-:Y:S05]  /*2640*/  BSYNC B1 ;  /* 0x0000000000017941 */ /* 0x000fea0003800000 */
.L_x_26043:
[----:B------:R-:W-:-:S04]  /*2650*/  FMUL.FTZ R14, R14, 1.1920928955078125e-07 ;  /* 0x340000000e0e7820 */ /* 0x000fc80000410000 */
[----:B------:R-:W-:Y:S02]  /*2660*/  FMUL.FTZ R14, R13, R14 ;  /* 0x0000000e0d0e7220 */ /* 0x000fe40000410000 */
.L_x_26038:
[----:B------:R-:W-:Y:S05]  /*2670*/  BSYNC B0 ;  /* 0x0000000000007941 */ /* 0x000fea0003800000 */
.L_x_26037:
[C---:B------:R-:W-:Y:S02]  /*2680*/  FSETP.GTU.FTZ.AND P0, PT, |R14|.reuse, +INF , PT ;  /* 0x7f8000000e00780b */ /* 0x040fe40003f1c200 */
[C---:B------:R-:W-:Y:S02]  /*2690*/  LOP3.LUT R13, R14.reuse, 0x80000000, R4, 0xb8, !PT ;  /* 0x800000000e0d7812 */ /* 0x040fe400078eb804 */
[----:B------:R-:W-:Y:S02]  /*26a0*/  FSETP.GEU.FTZ.AND P1, PT, R3, RZ, PT ;  /* 0x000000ff0300720b */ /* 0x000fe40003f3e000 */
[----:B------:R-:W-:Y:S01]  /*26b0*/  FSEL R13, R14, R13, P0 ;  /* 0x0000000d0e0d7208 */ /* 0x000fe20000000000 */
[----:B0-----:R-:W-:Y:S01]  /*26c0*/  IMAD.WIDE.U32 R14, R0, R7, c[0x0][0x168] ;  /* 0x00005a00000e7625 */ /* 0x001fe200078e0007 */
[----:B------:R-:W-:Y:S02]  /*26d0*/  F2FP.BF16.PACK_AB R9, R9, R8 ;  /* 0x000000080909723e */ /* 0x000fe400000010ff */
[----:B------:R-:W-:-:S02]  /*26e0*/  FSETP.NEU.FTZ.AND P0, PT, R13, RZ, PT ;  /* 0x000000ff0d00720b */ /* 0x000fc40003f1d000 */
[----:B------:R-:W-:Y:S01]  /*26f0*/  FSETP.GEU.FTZ.AND P2, PT, R13, RZ, PT ;  /* 0x000000ff0d00720b */ /* 0x000fe20003f5e000 */
[----:B------:R-:W-:Y:S01]  /*2700*/  IMAD.WIDE R14, R6, 0x4, R14 ;  /* 0x00000004060e7825 */ /* 0x000fe200078e020e */
[----:B------:R-:W-:Y:S02]  /*2710*/  F2FP.BF16.PACK_AB R11, R11, R10 ;  /* 0x0000000a0b0b723e */ /* 0x000fe400000010ff */
[----:B------:R-:W-:Y:S02]  /*2720*/  PLOP3.LUT P0, PT, P0, P2, P1, 0x9f, 0x0 ;  /* 0x000000000000781c */ /* 0x000fe40000705317 */
[----:B------:R-:W-:Y:S01]  /*2730*/  F2FP.BF16.PACK_AB R5, R5, R12 ;  /* 0x0000000c0505723e */ /* 0x000fe200000010ff */
[----:B------:R-:W-:Y:S04]  /*2740*/  STG.E [R14.64], R9 ;  /* 0x000000090e007986 */ /* 0x000fe8000c101904 */
[----:B------:R-:W-:Y:S04]  /*2750*/  STG.E [R14.64+0x200], R11 ;  /* 0x0002000b0e007986 */ /* 0x000fe8000c101904 */
[----:B------:R-:W-:Y:S02]  /*2760*/  STG.E [R14.64+0x400], R5 ;  /* 0x000400050e007986 */ /* 0x000fe4000c101904 */
[----:B------:R-:W-:-:S05]  /*2770*/  @!P0 FADD.FTZ R13, R3, R13 ;  /* 0x0000000d030d8221 */ /* 0x000fca0000010000 */
[----:B------:R-:W-:-:S05]  /*2780*/  F2FP.BF16.PACK_AB R13, R13, R2 ;  /* 0x000000020d0d723e */ /* 0x000fca00000010ff */
[----:B------:R-:W-:Y:S01]  /*2790*/  STG.E [R14.64+0x600], R13 ;  /* 0x0006000d0e007986 */ /* 0x000fe2000c101904 */
[----:B------:R-:W-:Y:S05]  /*27a0*/  EXIT ;  /* 0x000000000000794d */ /* 0x000fea0003800000 */
.L_x_25973:
[----:B------:R-:W0:Y:S01]  /*27b0*/  S2R R13, SR_TID.X ;  /* 0x00000000000d7919 */ /* 0x000e220000002100 */
[----:B------:R-:W-:Y:S02]  /*27c0*/  PRMT R16, RZ, 0x7610, R16 ;  /* 0x00007610ff107816 */ /* 0x000fe40000000010 */
        /* <DEDUP_REMOVED lines=83> */
[----:B-1----:R-:W-:-:S03]  /*2d00*/  PRMT R5, RZ, 0x5410, R15 ;  /* 0x00005410ff057816 */ /* 0x002fc6000000000f */
        /* <DEDUP_REMOVED lines=26> */
.L_x_26053:
[----:B------:R-:W-:Y:S01]  /*2eb0*/  FSETP.GEU.FTZ.AND P0, PT, R7, -R6, PT ;  /* 0x800000060700720b */ /* 0x000fe20003f1e000 */
[----:B------:R-:W-:-:S12]  /*2ec0*/  FADD.FTZ R2, R2, -1 ;  /* 0xbf80000002027421 */ /* 0x000fd80000010000 */
[----:B------:R-:W-:Y:S02]  /*2ed0*/  @!P0 FADD.FTZ R2, R2, -1 ;  /* 0xbf80000002028421 */ /* 0x000fe40000010000 */
.L_x_26052:
[----:B------:R-:W-:Y:S05]  /*2ee0*/  BSYNC B2 ;  /* 0x0000000000027941 */ /* 0x000fea0003800000 */
.L_x_26051:
[----:B------:R-:W-:Y:S01]  /*2ef0*/  FFMA.FTZ R3, -R6, R2, R3 ;  /* 0x0000000206037223 */ /* 0x000fe20000010103 */
[----:B------:R-:W-:Y:S05]  /*2f00*/  BRA `(.L_x_26049) ;  /* 0x000001f000007947 */ /* 0x000fea0003800000 */
.L_x_26050:
        /* <DEDUP_REMOVED lines=15> */
.L_x_26056:
        /* <DEDUP_REMOVED lines=13> */
.L_x_26055:
[----:B------:R-:W-:Y:S05]  /*30d0*/  BSYNC B2 ;  /* 0x0000000000027941 */ /* 0x000fea0003800000 */
.L_x_26054:
[----:B------:R-:W-:-:S04]  /*30e0*/  FMUL.FTZ R6, R6, 1.1920928955078125e-07 ;  /* 0x3400000006067820 */ /* 0x000fc80000410000 */
[----:B------:R-:W-:Y:S02]  /*30f0*/  FMUL.FTZ R3, R3, R6 ;  /* 0x0000000603037220 */ /* 0x000fe40000410000 */
.L_x_26049:
[----:B------:R-:W-:Y:S05]  /*3100*/  BSYNC B0 ;  /* 0x0000000000007941 */ /* 0x000fea0003800000 */
.L_x_26048:
        /* <DEDUP_REMOVED lines=10> */
.L_x_26047:
[----:B------:R-:W-:Y:S05]  /*31b0*/  BSYNC B1 ;  /* 0x0000000000017941 */ /* 0x000fea0003800000 */
.L_x_26046:
        /* <DEDUP_REMOVED lines=33> */
.L_x_26064:
[----:B------:R-:W-:Y:S01]  /*33d0*/  FSETP.GEU.FTZ.AND P0, PT, R9, -R4, PT ;  /* 0x800000040900720b */ /* 0x000fe20003f1e000 */
[----:B------:R-:W-:-:S12]  /*33e0*/  FADD.FTZ R6, R6, -1 ;  /* 0xbf80000006067421 */ /* 0x000fd80000010000 */
[----:B------:R-:W-:Y:S02]  /*33f0*/  @!P0 FADD.FTZ R6, R6, -1 ;  /* 0xbf80000006068421 */ /* 0x000fe40000010000 */
.L_x_26063:
[----:B------:R-:W-:Y:S05]  /*3400*/  BSYNC B2 ;  /* 0x0000000000027941 */ /* 0x000fea0003800000 */
.L_x_26062:
[----:B------:R-:W-:Y:S01]  /*3410*/  FFMA.FTZ R5, -R4, R6, R5 ;  /* 0x0000000604057223 */ /* 0x000fe20000010105 */
[----:B------:R-:W-:Y:S05]  /*3420*/  BRA `(.L_x_26060) ;  /* 0x000001f000007947 */ /* 0x000fea0003800000 */
.L_x_26061:
        /* <DEDUP_REMOVED lines=9> */
[----:B------:R-:W-:-:S13]  /*34c0*/  LOP3.LUT P1, R6, R6, 0xff800000, RZ, 0xc0, !PT ;  /* 0xff80000006067812 */ /* 0x000fda000782c0ff */
[----:B------:R-:W-:Y:S05]  /*34d0*/  @!P1 BRA `(.L_x_26066) ;  /* 0x0000010000009947 */ /* 0x000fea0003800000 */
[----:B------:R-:W-:-:S04]  /*34e0*/  LOP3.LUT R4, R4, 0x7fffff, RZ, 0xc0, !PT ;  /* 0x007fffff04047812 */ /* 0x000fc800078ec0ff */
[----:B------:R-:W-:-:S04]  /*34f0*/  LOP3.LUT R4, R4, 0x3f800000, RZ, 0xfc, !PT ;  /* 0x3f80000004047812 */ /* 0x000fc800078efcff */
[----:B------:R0:W1:Y:S03]  /*3500*/  MUFU.RCP R7, R4 ;  /* 0x0000000400077308 */ /* 0x0000660000001000 */
.L_x_26067:
        /* <DEDUP_REMOVED lines=13> */
.L_x_26066:
[----:B------:R-:W-:Y:S05]  /*35e0*/  BSYNC B2 ;  /* 0x0000000000027941 */ /* 0x000fea0003800000 */
.L_x_26065:
[----:B------:R-:W-:Y:S01]  /*35f0*/  FSEL R5, R5, +QNAN , !P0 ;  /* 0x7fffffff05057808 */ /* 0x000fe20004000000 */
[----:B------:R-:W-:-:S04]  /*3600*/  FMUL.FTZ R8, R8, 1.1920928955078125e-07 ;  /* 0x3400000008087820 */ /* 0x000fc80000410000 */
[----:B------:R-:W-:Y:S02]  /*3610*/  FMUL.FTZ R5, R5, R8 ;  /* 0x0000000805057220 */ /* 0x000fe40000410000 */
.L_x_26060:
[----:B------:R-:W-:Y:S05]  /*3620*/  BSYNC B0 ;  /* 0x0000000000007941 */ /* 0x000fea0003800000 */
.L_x_26059:
        /* <DEDUP_REMOVED lines=10> */
.L_x_26058:
[----:B------:R-:W-:Y:S05]  /*36d0*/  BSYNC B1 ;  /* 0x0000000000017941 */ /* 0x000fea0003800000 */
.L_x_26057:
        /* <DEDUP_REMOVED lines=33> */
.L_x_26075:
[----:B------:R-:W-:Y:S01]  /*38f0*/  FSETP.GEU.FTZ.AND P0, PT, R10, -R9, PT ;  /* 0x800000090a00720b */ /* 0x000fe20003f1e000 */
[----:B------:R-:W-:-:S12]  /*3900*/  FADD.FTZ R6, R6, -1 ;  /* 0xbf80000006067421 */ /* 0x000fd80000010000 */
[----:B------:R-:W-:Y:S02]  /*3910*/  @!P0 FADD.FTZ R6, R6, -1 ;  /* 0xbf80000006068421 */ /* 0x000fe40000010000 */
.L_x_26074:
[----:B------:R-:W-:Y:S05]  /*3920*/  BSYNC B2 ;  /* 0x0000000000027941 */ /* 0x000fea0003800000 */
.L_x_26073:
[----:B------:R-:W-:Y:S01]  /*3930*/  FFMA.FTZ R5, -R9, R6, R5 ;  /* 0x0000000609057223 */ /* 0x000fe20000010105 */
[----:B------:R-:W-:Y:S05]  /*3940*/  BRA `(.L_x_26071) ;  /* 0x000001f000007947 */ /* 0x000fea0003800000 */
.L_x_26072:
        /* <DEDUP_REMOVED lines=15> */
.L_x_26078:
        /* <DEDUP_REMOVED lines=13> */
.L_x_26077:
[----:B------:R-:W-:Y:S05]  /*3b10*/  BSYNC B2 ;  /* 0x0000000000027941 */ /* 0x000fea0003800000 */
.L_x_26076:
[----:B0-----:R-:W-:-:S04]  /*3b20*/  FMUL.FTZ R6, R9, 1.1920928955078125e-07 ;  /* 0x3400000009067820 */ /* 0x001fc80000410000 */
[----:B------:R-:W-:Y:S02]  /*3b30*/  FMUL.FTZ R5, R5, R6 ;  /* 0x0000000605057220 */ /* 0x000fe40000410000 */
.L_x_26071:
[----:B------:R-:W-:Y:S05]  /*3b40*/  BSYNC B0 ;  /* 0x0000000000007941 */ /* 0x000fea0003800000 */
.L_x_26070:
        /* <DEDUP_REMOVED lines=10> */
.L_x_26069:
[----:B------:R-:W-:Y:S05]  /*3bf0*/  BSYNC B1 ;  /* 0x0000000000017941 */ /* 0x000fea0003800000 */
.L_x_26068:
        /* <DEDUP_REMOVED lines=33> */
.L_x_26086:
[----:B------:R-:W-:Y:S01]  /*3e10*/  FSETP.GEU.FTZ.AND P0, PT, R11, -R10, PT ;  /* 0x8000000a0b00720b */ /* 0x000fe20003f1e000 */
[----:B------:R-:W-:-:S12]  /*3e20*/  FADD.FTZ R7, R7, -1 ;  /* 0xbf80000007077421 */ /* 0x000fd80000010000 */
[----:B------:R-:W-:Y:S02]  /*3e30*/  @!P0 FADD.FTZ R7, R7, -1 ;  /* 0xbf80000007078421 */ /* 0x000fe40000010000 */
.L_x_26085:
[----:B------:R-:W-:Y:S05]  /*3e40*/  BSYNC B2 ;  /* 0x0000000000027941 */ /* 0x000fea0003800000 */
.L_x_26084:
[----:B------:R-:W-:Y:S01]  /*3e50*/  FFMA.FTZ R6, -R10, R7, R6 ;  /* 0x000000070a067223 */ /* 0x000fe20000010106 */
[----:B------:R-:W-:Y:S05]  /*3e60*/  BRA `(.L_x_26082) ;  /* 0x0000021000007947 */ /* 0x000fea0003800000 */
.L_x_26083:
        /* <DEDUP_REMOVED lines=16> */
.L_x_26089:
        /* <DEDUP_REMOVED lines=14> */
.L_x_26088:
[----:B------:R-:W-:Y:S05]  /*4050*/  BSYNC B2 ;  /* 0x0000000000027941 */ /* 0x000fea0003800000 */
.L_x_26087:
[----:B0-----:R-:W-:-:S04]  /*4060*/  FMUL.FTZ R7, R10, 1.1920928955078125e-07 ;  /* 0x340000000a077820 */ /* 0x001fc80000410000 */
[----:B------:R-:W-:Y:S02]  /*4070*/  FMUL.FTZ R6, R6, R7 ;  /* 0x0000000706067220 */ /* 0x000fe40000410000 */
.L_x_26082:
[----:B------:R-:W-:Y:S05]  /*4080*/  BSYNC B0 ;  /* 0x0000000000007941 */ /* 0x000fea0003800000 */
.L_x_26081:
        /* <DEDUP_REMOVED lines=10> */
.L_x_26080:
[----:B------:R-:W-:Y:S05]  /*4130*/  BSYNC B1 ;  /* 0x0000000000017941 */ /* 0x000fea0003800000 */
.L_x_26079:
        /* <DEDUP_REMOVED lines=33> */
.L_x_26097:
[----:B------:R-:W-:Y:S01]  /*4350*/  FSETP.GEU.FTZ.AND P0, PT, R14, -R11, PT ;  /* 0x8000000b0e00720b */ /* 0x000fe20003f1e000 */
[----:B------:R-:W-:-:S12]  /*4360*/  FADD.FTZ R8, R8, -1 ;  /* 0xbf80000008087421 */ /* 0x000fd80000010000 */
[----:B------:R-:W-:Y:S02]  /*4370*/  @!P0 FADD.FTZ R8, R8, -1 ;  /* 0xbf80000008088421 */ /* 0x000fe40000010000 */
.L_x_26096:
[----:B------:R-:W-:Y:S05]  /*4380*/  BSYNC B2 ;  /* 0x0000000000027941 */ /* 0x000fea0003800000 */
.L_x_26095:
[----:B------:R-:W-:Y:S01]  /*4390*/  FFMA.FTZ R7, -R11, R8, R7 ;  /* 0x000000080b077223 */ /* 0x000fe20000010107 */
[----:B------:R-:W-:Y:S05]  /*43a0*/  BRA `(.L_x_26093) ;  /* 0x0000022000007947 */ /* 0x000fea0003800000 */
.L_x_26094:
        /* <DEDUP_REMOVED lines=18> */
.L_x_26100:
        /* <DEDUP_REMOVED lines=13> */
.L_x_26099:
[----:B------:R-:W-:Y:S05]  /*45a0*/  BSYNC B2 ;  /* 0x0000000000027941 */ /* 0x000fea0003800000 */
.L_x_26098:
[----:B------:R-:W-:-:S04]  /*45b0*/  FMUL.FTZ R14, R14, 1.1920928955078125e-07 ;  /* 0x340000000e0e7820 */ /* 0x000fc80000410000 */
[----:B------:R-:W-:Y:S02]  /*45c0*/  FMUL.FTZ R7, R7, R14 ;  /* 0x0000000e07077220 */ /* 0x000fe40000410000 */
.L_x_26093:
[----:B------:R-:W-:Y:S05]  /*45d0*/  BSYNC B0 ;  /* 0x0000000000007941 */ /* 0x000fea0003800000 */
.L_x_26092:
        /* <DEDUP_REMOVED lines=10> */
.L_x_26091:
[----:B------:R-:W-:Y:S05]  /*4680*/  BSYNC B1 ;  /* 0x0000000000017941 */ /* 0x000fea0003800000 */
.L_x_26090:
        /* <DEDUP_REMOVED lines=33> */
.L_x_26108:
[----:B------:R-:W-:Y:S01]  /*48a0*/  FSETP.GEU.FTZ.AND P0, PT, R15, -R14, PT ;  /* 0x8000000e0f00720b */ /* 0x000fe20003f1e000 */
[----:B------:R-:W-:-:S12]  /*48b0*/  FADD.FTZ R8, R8, -1 ;  /* 0xbf80000008087421 */ /* 0x000fd80000010000 */
[----:B------:R-:W-:Y:S02]  /*48c0*/  @!P0 FADD.FTZ R8, R8, -1 ;  /* 0xbf80000008088421 */ /* 0x000fe40000010000 */
.L_x_26107:
[----:B------:R-:W-:Y:S05]  /*48d0*/  BSYNC B2 ;  /* 0x0000000000027941 */ /* 0x000fea0003800000 */
.L_x_26106:
[----:B------:R-:W-:Y:S01]  /*48e0*/  FFMA.FTZ R9, -R14, R8, R9 ;  /* 0x000000080e097223 */ /* 0x000fe20000010109 */
[----:B------:R-:W-:Y:S05]  /*48f0*/  BRA `(.L_x_26104) ;  /* 0x0000022000007947 */ /* 0x000fea0003800000 */
.L_x_26105:
        /* <DEDUP_REMOVED lines=18> */
.L_x_26111:
        /* <DEDUP_REMOVED lines=13> */
.L_x_26110:
[----:B------:R-:W-:Y:S05]  /*4af0*/  BSYNC B2 ;  /* 0x0000000000027941 */ /* 0x000fea0003800000 */
.L_x_26109:
[----:B------:R-:W-:-:S04]  /*4b00*/  FMUL.FTZ R15, R15, 1.1920928955078125e-07 ;  /* 0x340000000f0f7820 */ /* 0x000fc80000410000 */
[----:B0-----:R-:W-:Y:S02]  /*4b10*/  FMUL.FTZ R9, R8, R15 ;  /* 0x0000000f08097220 */ /* 0x001fe40000410000 */
.L_x_26104:
[----:B------:R-:W-:Y:S05]  /*4b20*/  BSYNC B0 ;  /* 0x0000000000007941 */ /* 0x000fea0003800000 */
.L_x_26103:
        /* <DEDUP_REMOVED lines=10> */
.L_x_26102:
[----:B------:R-:W-:Y:S05]  /*4bd0*/  BSYNC B1 ;  /* 0x0000000000017941 */ /* 0x000fea0003800000 */
.L_x_26101:
        /* <DEDUP_REMOVED lines=33> */
.L_x_26119:
[----:B------:R-:W-:Y:S01]  /*4df0*/  FSETP.GEU.FTZ.AND P0, PT, R16, -R15, PT ;  /* 0x8000000f1000720b */ /* 0x000fe20003f1e000 */
[----:B------:R-:W-:-:S12]  /*4e00*/  FADD.FTZ R9, R9, -1 ;  /* 0xbf80000009097421 */ /* 0x000fd80000010000 */
[----:B------:R-:W-:Y:S02]  /*4e10*/  @!P0 FADD.FTZ R9, R9, -1 ;  /* 0xbf80000009098421 */ /* 0x000fe40000010000 */
.L_x_26118:
[----:B------:R-:W-:Y:S05]  /*4e20*/  BSYNC B2 ;  /* 0x0000000000027941 */ /* 0x000fea0003800000 */
.L_x_26117:
[----:B------:R-:W-:Y:S01]  /*4e30*/  FFMA.FTZ R10, -R15, R9, R10 ;  /* 0x000000090f0a7223 */ /* 0x000fe2000001010a */
[----:B------:R-:W-:Y:S05]  /*4e40*/  BRA `(.L_x_26115) ;  /* 0x000001f000007947 */ /* 0x000fea0003800000 */
.L_x_26116:
        /* <DEDUP_REMOVED lines=15> */
.L_x_26122:
        /* <DEDUP_REMOVED lines=13> */
.L_x_26121:
[----:B------:R-:W-:Y:S05]  /*5010*/  BSYNC B2 ;  /* 0x0000000000027941 */ /* 0x000fea0003800000 */
.L_x_26120:
[----:B------:R-:W-:-:S04]  /*5020*/  FMUL.FTZ R14, R14, 1.1920928955078125e-07 ;  /* 0x340000000e0e7820 */ /* 0x000fc80000410000 */
[----:B-1----:R-:W-:Y:S02]  /*5030*/  FMUL.FTZ R10, R9, R14 ;  /* 0x0000000e090a7220 */ /* 0x002fe40000410000 */
.L_x_26115:
[----:B------:R-:W-:Y:S05]  /*5040*/  BSYNC B0 ;  /* 0x0000000000007941 */ /* 0x000fea0003800000 */
.L_x_26114:
        /* <DEDUP_REMOVED lines=10> */
.L_x_26113:
[----:B------:R-:W-:Y:S05]  /*50f0*/  BSYNC B1 ;  /* 0x0000000000017941 */ /* 0x000fea0003800000 */
.L_x_26112:
        /* <DEDUP_REMOVED lines=33> */
.L_x_26130:
[----:B------:R-:W-:Y:S01]  /*5310*/  FSETP.GEU.FTZ.AND P0, PT, R15, -R17, PT ;  /* 0x800000110f00720b */ /* 0x000fe20003f1e000 */
[----:B------:R-:W-:-:S12]  /*5320*/  FADD.FTZ R11, R11, -1 ;  /* 0xbf8000000b0b7421 */ /* 0x000fd80000010000 */
[----:B------:R-:W-:Y:S02]  /*5330*/  @!P0 FADD.FTZ R11, R11, -1 ;  /* 0xbf8000000b0b8421 */ /* 0x000fe40000010000 */
.L_x_26129:
[----:B------:R-:W-:Y:S05]  /*5340*/  BSYNC B2 ;  /* 0x0000000000027941 */ /* 0x000fea0003800000 */
.L_x_26128:
[----:B------:R-:W-:Y:S01]  /*5350*/  FFMA.FTZ R10, -R17, R11, R10 ;  /* 0x0000000b110a7223 */ /* 0x000fe2000001010a */
[----:B------:R-:W-:Y:S05]  /*5360*/  BRA `(.L_x_26126) ;  /* 0x000001f000007947 */ /* 0x000fea0003800000 */
.L_x_26127:
        /* <DEDUP_REMOVED lines=15> */
.L_x_26133:
        /* <DEDUP_REMOVED lines=13> */
.L_x_26132:
[----:B------:R-:W-:Y:S05]  /*5530*/  BSYNC B2 ;  /* 0x0000000000027941 */ /* 0x000fea0003800000 */
.L_x_26131:
[----:B------:R-:W-:-:S04]  /*5540*/  FMUL.FTZ R15, R15, 1.1920928955078125e-07 ;  /* 0x340000000f0f7820 */ /* 0x000fc80000410000 */
[----:B------:R-:W-:Y:S02]  /*5550*/  FMUL.FTZ R10, R10, R15 ;  /* 0x0000000f0a0a7220 */ /* 0x000fe40000410000 */
.L_x_26126:
[----:B------:R-:W-:Y:S05]  /*5560*/  BSYNC B0 ;  /* 0x0000000000007941 */ /* 0x000fea0003800000 */
.L_x_26125:
        /* <DEDUP_REMOVED lines=10> */
.L_x_26124:
[----:B------:R-:W-:Y:S05]  /*5610*/  BSYNC B1 ;  /* 0x0000000000017941 */ /* 0x000fea0003800000 */
.L_x_26123:
        /* <DEDUP_REMOVED lines=16> */
.L_x_26136:
[----:B------:R-:W-:-:S13]  /*5720*/  ISETP.GE.AND P0, PT, R13, R12, PT ;  /* 0x0000000c0d00720c */ /* 0x000fda0003f06270 */
[----:B------:R-:W-:Y:S05]  /*5730*/  @P0 BRA `(.L_x_26138) ;  /* 0x000000c000000947 */ /* 0x000fea0003800000 */
[----:B--2---:R-:W-:Y:S01]  /*5740*/  IMAD.IADD R2, R0, 0x1, R13 ;  /* 0x0000000100027824 */ /* 0x004fe200078e020d */
[----:B------:R-:W-:Y:S01]  /*5750*/  IADD3 R13, R13, 0x80, RZ ;  /* 0x000000800d0d7810 */ /* 0x000fe20007ffe0ff */
[----:B------:R-:W-:-:S04]  /*5760*/  IMAD.MOV.U32 R3, RZ, RZ, 0x2 ;  /* 0x00000002ff037424 */ /* 0x000fc800078e00ff */
[----:B------:R-:W-:-:S05]  /*5770*/  IMAD.WIDE.U32 R2, R2, R3, c[0x0][0x168] ;  /* 0x00005a0002027625 */ /* 0x000fca00078e0003 */
[----:B------:R2:W-:Y:S02]  /*5780*/  STG.E.U16 [R2.64], R5 ;  /* 0x0000000502007986 */ /* 0x0005e4000c101504 */
.L_x_26137:
[----:B------:R-:W-:-:S13]  /*5790*/  ISETP.GE.AND P0, PT, R13, R12, PT ;  /* 0x0000000c0d00720c */ /* 0x000fda0003f06270 */
[----:B------:R-:W-:Y:S05]  /*57a0*/  @P0 BRA `(.L_x_26139) ;  /* 0x000000c000000947 */ /* 0x000fea0003800000 */
[----:B--2---:R-:W-:Y:S01]  /*57b0*/  IMAD.IADD R2, R0, 0x1, R13 ;  /* 0x0000000100027824 */ /* 0x004fe200078e020d */
[----:B------:R-:W-:Y:S01]  /*57c0*/  IADD3 R13, R13, 0x80, RZ ;  /* 0x000000800d0d7810 */ /* 0x000fe20007ffe0ff */
[----:B------:R-:W-:-:S04]  /*57d0*/  IMAD.MOV.U32 R3, RZ, RZ, 0x2 ;  /* 0x00000002ff037424 */ /* 0x000fc800078e00ff */
[----:B------:R-:W-:-:S05]  /*57e0*/  IMAD.WIDE.U32 R2, R2, R3, c[0x0][0x168] ;  /* 0x00005a0002027625 */ /* 0x000fca00078e0003 */
[----:B------:R2:W-:Y:S02]  /*57f0*/  STG.E.U16 [R2.64], R6 ;  /* 0x0000000602007986 */ /* 0x0005e4000c101504 */
.L_x_26138:
[----:B------:R-:W-:-:S13]  /*5800*/  ISETP.GE.AND P0, PT, R13, R12, PT ;  /* 0x0000000c0d00720c */ /* 0x000fda0003f06270 */
[----:B------:R-:W-:Y:S05]  /*5810*/  @P0 BRA `(.L_x_26140) ;  /* 0x000000d000000947 */ /* 0x000fea0003800000 */
[----:B--2---:R-:W-:Y:S01]  /*5820*/  IMAD.IADD R2, R0, 0x1, R13 ;  /* 0x0000000100027824 */ /* 0x004fe200078e020d */
[----:B------:R-:W-:Y:S01]  /*5830*/  IADD3 R13, R13, 0x80, RZ ;  /* 0x000000800d0d7810 */ /* 0x000fe20007ffe0ff */
[----:B------:R-:W-:-:S04]  /*5840*/  IMAD.MOV.U32 R3, RZ, RZ, 0x2 ;  /* 0x00000002ff037424 */ /* 0x000fc800078e00ff */
[----:B------:R-:W-:-:S05]  /*5850*/  IMAD.WIDE.U32 R2, R2, R3, c[0x0][0x168] ;  /* 0x00005a0002027625 */ /* 0x000fca00078e0003 */
[----:B------:R2:W-:Y:S02]  /*5860*/  STG.E.U16 [R2.64], R7 ;  /* 0x0000000702007986 */ /* 0x0005e4000c101504 */
.L_x_26139:
        /* <DEDUP_REMOVED lines=8> */
.L_x_26140:
[----:B------:R-:W-:Y:S05]  /*58f0*/  BSYNC B1 ;  /* 0x0000000000017941 */ /* 0x000fea0003800000 */
.L_x_26135:
[----:B------:R-:W-:-:S13]  /*5900*/  ISETP.GE.AND P0, PT, R13, R12, PT ;  /* 0x0000000c0d00720c */ /* 0x000fda0003f06270 */
[----:B--2---:R-:W-:Y:S01]  /*5910*/  @!P0 IMAD.IADD R2, R0, 0x1, R13 ;  /* 0x0000000100028824 */ /* 0x004fe200078e020d */
[----:B------:R-:W-:Y:S01]  /*5920*/  @!P0 IADD3 R13, R13, 0x80, RZ ;  /* 0x000000800d0d8810 */ /* 0x000fe20007ffe0ff */
[----:B------:R-:W-:-:S04]  /*5930*/  @!P0 IMAD.MOV.U32 R3, RZ, RZ, 0x2 ;  /* 0x00000002ff038424 */ /* 0x000fc800078e00ff */
[----:B------:R-:W-:-:S05]  /*5940*/  @!P0 IMAD.WIDE.U32 R2, R2, R3, c[0x0][0x168] ;  /* 0x00005a0002028625 */ /* 0x000fca00078e0003 */
[----:B------:R2:W-:Y:S02]  /*5950*/  @!P0 STG.E.U16 [R2.64], R9 ;  /* 0x0000000902008986 */ /* 0x0005e4000c101504 */
.L_x_26141:
[----:B------:R-:W-:Y:S05]  /*5960*/  BSYNC B0 ;  /* 0x0000000000007941 */ /* 0x000fea0003800000 */
.L_x_26134:
        /* <DEDUP_REMOVED lines=8> */
.L_x_26142:
        /* <DEDUP_REMOVED lines=9> */
.L_x_50710:


//--------------------- .text._ZN2at6native29vectorized_elementwise_kernelILi4ENS0_13BinaryFunctorIN3c108BFloat16ES4_S4_ZZZNS0_21remainder_kernel_cudaERNS_18TensorIteratorBaseEENKUlvE0_clEvENKUlvE2_clEvEUlS4_S4_E_EESt5arrayIPcLm3EEEEviT0_T1_ --------------------------
	.section	.text._ZN2at6native29vectorized_elementwise_kernelILi4ENS0_13BinaryFunctorIN3c108BFloat16ES4_S4_ZZZNS0_21remainder_kernel_cudaERNS_18TensorIteratorBaseEENKUlvE0_clEvENKUlvE2_clEvEUlS4_S4_E_EESt5arrayIPcLm3EEEEviT0_T1_,"ax",@progbits
	.sectioninfo	@"SHI_REGISTERS=32"
	.align	128
        .global         _ZN2at6native29vectorized_elementwise_kernelILi4ENS0_13BinaryFunctorIN3c108BFloat16ES4_S4_ZZZNS0_21remainder_kernel_cudaERNS_18TensorIteratorBaseEENKUlvE0_clEvENKUlvE2_clEvEUlS4_S4_E_EESt5arrayIPcLm3EEEEviT0_T1_
        .type           _ZN2at6native29vectorized_elementwise_kernelILi4ENS0_13BinaryFunctorIN3c108BFloat16ES4_S4_ZZZNS0_21remainder_kernel_cudaERNS_18TensorIteratorBaseEENKUlvE0_clEvENKUlvE2_clEvEUlS4_S4_E_EESt5arrayIPcLm3EEEEviT0_T1_,@function
        .size           _ZN2at6native29vectorized_elementwise_kernelILi4ENS0_13BinaryFunctorIN3c108BFloat16ES4_S4_ZZZNS0_21remainder_kernel_cudaERNS_18TensorIteratorBaseEENKUlvE0_clEvENKUlvE2_clEvEUlS4_S4_E_EESt5arrayIPcLm3EEEEviT0_T1_,(.L_x_50711 - _ZN2at6native29vectorized_elementwise_kernelILi4ENS0_13BinaryFunctorIN3c108BFloat16ES4_S4_ZZZNS0_21remainder_kernel_cudaERNS_18TensorIteratorBaseEENKUlvE0_clEvENKUlvE2_clEvEUlS4_S4_E_EESt5arrayIPcLm3EEEEviT0_T1_)
        .other          _ZN2at6native29vectorized_elementwise_kernelILi4ENS0_13BinaryFunctorIN3c108BFloat16ES4_S4_ZZZNS0_21remainder_kernel_cudaERNS_18TensorIteratorBaseEENKUlvE0_clEvENKUlvE2_clEvEUlS4_S4_E_EESt5arrayIPcLm3EEEEviT0_T1_,@"STO_CUDA_ENTRY STV_DEFAULT"
_ZN2at6native29vectorized_elementwise_kernelILi4ENS0_13BinaryFunctorIN3c108BFloat16ES4_S4_ZZZNS0_21remainder_kernel_cudaERNS_18TensorIteratorBaseEENKUlvE0_clEvENKUlvE2_clEvEUlS4_S4_E_EESt5arrayIPcLm3EEEEviT0_T1_:
.text._ZN2at6native29vectorized_elementwise_kernelILi4ENS0_13BinaryFunctorIN3c108BFloat16ES4_S4_ZZZNS0_21remainder_kernel_cudaERNS_18TensorIteratorBaseEENKUlvE0_clEvENKUlvE2_clEvEUlS4_S4_E_EESt5arrayIPcLm3EEEEviT0_T1_:
        /* <DEDUP_REMOVED lines=46> */
.L_x_26149:
[----:B------:R-:W-:Y:S01]  /*02e0*/  FSETP.GEU.FTZ.AND P0, PT, R19, -R14, PT ;  /* 0x8000000e1300720b */ /* 0x000fe20003f1e000 */
[----:B------:R-:W-:-:S12]  /*02f0*/  FADD.FTZ R15, R15, -1 ;  /* 0xbf8000000f0f7421 */ /* 0x000fd80000010000 */
[----:B------:R-:W-:Y:S02]  /*0300*/  @!P0 FADD.FTZ R15, R15, -1 ;  /* 0xbf8000000f0f8421 */ /* 0x000fe40000010000 */
.L_x_26148:
[----:B------:R-:W-:Y:S05]  /*0310*/  BSYNC B1 ;  /* 0x0000000000017941 */ /* 0x000fea0003800000 */
.L_x_26147:
[----:B------:R-:W-:Y:S01]  /*0320*/  FFMA.FTZ R17, -R14, R15, R17 ;  /* 0x0000000f0e117223 */ /* 0x000fe20000010111 */
[----:B------:R-:W-:Y:S05]  /*0330*/  BRA `(.L_x_26145) ;  /* 0x000001f000007947 */ /* 0x000fea0003800000 */
.L_x_26146:
        /* <DEDUP_REMOVED lines=15> */
.L_x_26152:
        /* <DEDUP_REMOVED lines=13> */
.L_x_26151:
[----:B------:R-:W-:Y:S05]  /*0500*/  BSYNC B1 ;  /* 0x0000000000017941 */ /* 0x000fea0003800000 */
.L_x_26150:
[----:B------:R-:W-:-:S04]  /*0510*/  FMUL.FTZ R15, R15, 1.1920928955078125e-07 ;  /* 0x340000000f0f7820 */ /* 0x000fc80000410000 */
[----:B------:R-:W-:Y:S02]  /*0520*/  FMUL.FTZ R17, R14, R15 ;  /* 0x0000000f0e117220 */ /* 0x000fe40000410000 */
.L_x_26145:
[----:B0-----:R-:W-:Y:S05]  /*0530*/  BSYNC B0 ;  /* 0x0000000000007941 */ /* 0x001fea0003800000 */
.L_x_26144:
        /* <DEDUP_REMOVED lines=38> */
.L_x_26158:
[----:B------:R-:W-:Y:S01]  /*07a0*/  FSETP.GEU.FTZ.AND P0, PT, R17, -R12, PT ;  /* 0x8000000c1100720b */ /* 0x000fe20003f1e000 */
[----:B------:R-:W-:-:S12]  /*07b0*/  FADD.FTZ R13, R13, -1 ;  /* 0xbf8000000d0d7421 */ /* 0x000fd80000010000 */
[----:B------:R-:W-:Y:S02]  /*07c0*/  @!P0 FADD.FTZ R13, R13, -1 ;  /* 0xbf8000000d0d8421 */ /* 0x000fe40000010000 */
.L_x_26157:
[----:B------:R-:W-:Y:S05]  /*07d0*/  BSYNC B1 ;  /* 0x0000000000017941 */ /* 0x000fea0003800000 */
.L_x_26156:
[----:B------:R-:W-:Y:S01]  /*07e0*/  FFMA.FTZ R14, -R12, R13, R14 ;  /* 0x0000000d0c0e7223 */ /* 0x000fe2000001010e */
[----:B------:R-:W-:Y:S05]  /*07f0*/  BRA `(.L_x_26154) ;  /* 0x000001f000007947 */ /* 0x000fea0003800000 */
.L_x_26155:
        /* <DEDUP_REMOVED lines=15> */
.L_x_26161:
        /* <DEDUP_REMOVED lines=13> */
.L_x_26160:
[----:B------:R-:W-:Y:S05]  /*09c0*/  BSYNC B1 ;  /* 0x0000000000017941 */ /* 0x000fea0003800000 */
.L_x_26159:
[----:B0-----:R-:W-:-:S04]  /*09d0*/  FMUL.FTZ R13, R14, 1.1920928955078125e-07 ;  /* 0x340000000e0d7820 */ /* 0x001fc80000410000 */
[----:B------:R-:W-:Y:S02]  /*09e0*/  FMUL.FTZ R14, R12, R13 ;  /* 0x0000000d0c0e7220 */ /* 0x000fe40000410000 */
.L_x_26154:
[----:B------:R-:W-:Y:S05]  /*09f0*/  BSYNC B0 ;  /* 0x0000000000007941 */ /* 0x000fea0003800000 */
.L_x_26153:
        /* <DEDUP_REMOVED lines=37> */
.L_x_26167:
[----:B------:R-:W-:Y:S01]  /*0c50*/  FSETP.GEU.FTZ.AND P0, PT, R19, -R17, PT ;  /* 0x800000111300720b */ /* 0x000fe20003f1e000 */
[----:B------:R-:W-:-:S12]  /*0c60*/  FADD.FTZ R8, R8, -1 ;  /* 0xbf80000008087421 */ /* 0x000fd80000010000 */
[----:B------:R-:W-:Y:S02]  /*0c70*/  @!P0 FADD.FTZ R8, R8, -1 ;  /* 0xbf80000008088421 */ /* 0x000fe40000010000 */
.L_x_26166:
[----:B------:R-:W-:Y:S05]  /*0c80*/  BSYNC B1 ;  /* 0x0000000000017941 */ /* 0x000fea0003800000 */
.L_x_26165:
[----:B------:R-:W-:Y:S01]  /*0c90*/  FFMA.FTZ R14, -R17, R8, R14 ;  /* 0x00000008110e7223 */ /* 0x000fe2000001010e */
[----:B------:R-:W-:Y:S05]  /*0ca0*/  BRA `(.L_x_26163) ;  /* 0x000001f000007947 */ /* 0x000fea0003800000 */
.L_x_26164:
        /* <DEDUP_REMOVED lines=15> */
.L_x_26170:
        /* <DEDUP_REMOVED lines=13> */
.L_x_26169:
[----:B------:R-:W-:Y:S05]  /*0e70*/  BSYNC B1 ;  /* 0x0000000000017941 */ /* 0x000fea0003800000 */
.L_x_26168:
[----:B0-----:R-:W-:-:S04]  /*0e80*/  FMUL.FTZ R17, R14, 1.1920928955078125e-07 ;  /* 0x340000000e117820 */ /* 0x001fc80000410000 */
[----:B------:R-:W-:Y:S02]  /*0e90*/  FMUL.FTZ R14, R8, R17 ;  /* 0x00000011080e7220 */ /* 0x000fe40000410000 */
.L_x_26163:
[----:B------:R-:W-:Y:S05]  /*0ea0*/  BSYNC B0 ;  /* 0x0000000000007941 */ /* 0x000fea0003800000 */
.L_x_26162:
        /* <DEDUP_REMOVED lines=38> */
.L_x_26176:
[----:B------:R-:W-:Y:S01]  /*1110*/  FSETP.GEU.FTZ.AND P0, PT, R17, -R12, PT ;  /* 0x8000000c1100720b */ /* 0x000fe20003f1e000 */
[----:B------:R-:W-:-:S12]  /*1120*/  FADD.FTZ R14, R14, -1 ;  /* 0xbf8000000e0e7421 */ /* 0x000fd80000010000 */
[----:B------:R-:W-:Y:S02]  /*1130*/  @!P0 FADD.FTZ R14, R14, -1 ;  /* 0xbf8000000e0e8421 */ /* 0x000fe40000010000 */
.L_x_26175:
[----:B------:R-:W-:Y:S05]  /*1140*/  BSYNC B1 ;  /* 0x0000000000017941 */ /* 0x000fea0003800000 */
.L_x_26174:
[----:B------:R-:W-:Y:S01]  /*1150*/  FFMA.FTZ R15, -R12, R14, R15 ;  /* 0x0000000e0c0f7223 */ /* 0x000fe2000001010f */
[----:B------:R-:W-:Y:S05]  /*1160*/  BRA `(.L_x_26172) ;  /* 0x000001f000007947 */ /* 0x000fea0003800000 */
.L_x_26173:
        /* <DEDUP_REMOVED lines=15> */
.L_x_26179:
        /* <DEDUP_REMOVED lines=13> */
.L_x_26178:
[----:B------:R-:W-:Y:S05]  /*1330*/  BSYNC B1 ;  /* 0x0000000000017941 */ /* 0x000fea0003800000 */
.L_x_26177:
[----:B------:R-:W-:-:S04]  /*1340*/  FMUL.FTZ R15, R15, 1.1920928955078125e-07 ;  /* 0x340000000f0f7820 */ /* 0x000fc80000410000 */
[----:B------:R-:W-:Y:S02]  /*1350*/  FMUL.FTZ R15, R12, R15 ;  /* 0x0000000f0c0f7220 */ /* 0x000fe40000410000 */
.L_x_26172:
[----:B------:R-:W-:Y:S05]  /*1360*/  BSYNC B0 ;  /* 0x0000000000007941 */ /* 0x000fea0003800000 */
.L_x_26171:
        /* <DEDUP_REMOVED lines=37> */
.L_x_26185:
[----:B------:R-:W-:Y:S01]  /*15c0*/  FSETP.GEU.FTZ.AND P0, PT, R18, -R9, PT ;  /* 0x800000091200720b */ /* 0x000fe20003f1e000 */
[----:B------:R-:W-:-:S12]  /*15d0*/  FADD.FTZ R16, R16, -1 ;  /* 0xbf80000010107421 */ /* 0x000fd80000010000 */
[----:B------:R-:W-:Y:S02]  /*15e0*/  @!P0 FADD.FTZ R16, R16, -1 ;  /* 0xbf80000010108421 */ /* 0x000fe40000010000 */
.L_x_26184:
[----:B------:R-:W-:Y:S05]  /*15f0*/  BSYNC B1 ;  /* 0x0000000000017941 */ /* 0x000fea0003800000 */
.L_x_26183:
[----:B------:R-:W-:Y:S01]  /*1600*/  FFMA.FTZ R14, -R9, R16, R14 ;  /* 0x00000010090e7223 */ /* 0x000fe2000001010e */
[----:B------:R-:W-:Y:S05]  /*1610*/  BRA `(.L_x_26181) ;  /* 0x000001f000007947 */ /* 0x000fea0003800000 */
.L_x_26182:
        /* <DEDUP_REMOVED lines=15> */
.L_x_26188:
        /* <DEDUP_REMOVED lines=13> */
.L_x_26187:
[----:B------:R-:W-:Y:S05]  /*17e0*/  BSYNC B1 ;  /* 0x0000000000017941 */ /* 0x000fea0003800000 */
.L_x_26186:
[----:B------:R-:W-:-:S04]  /*17f0*/  FMUL.FTZ R14, R14, 1.1920928955078125e-07 ;  /* 0x340000000e0e7820 */ /* 0x000fc80000410000 */
[----:B------:R-:W-:Y:S02]  /*1800*/  FMUL.FTZ R14, R9, R14 ;  /* 0x0000000e090e7220 */ /* 0x000fe40000410000 */
.L_x_26181:
[----:B------:R-:W-:Y:S05]  /*1810*/  BSYNC B0 ;  /* 0x0000000000007941 */ /* 0x000fea0003800000 */
.L_x_26180:
        /* <DEDUP_REMOVED lines=37> */
.L_x_26194:
[----:B------:R-:W-:Y:S01]  /*1a70*/  FSETP.GEU.FTZ.AND P0, PT, R17, -R4, PT ;  /* 0x800000041100720b */ /* 0x000fe20003f1e000 */
[----:B------:R-:W-:-:S12]  /*1a80*/  FADD.FTZ R19, R19, -1 ;  /* 0xbf80000013137421 */ /* 0x000fd80000010000 */
[----:B------:R-:W-:Y:S02]  /*1a90*/  @!P0 FADD.FTZ R19, R19, -1 ;  /* 0xbf80000013138421 */ /* 0x000fe40000010000 */
.L_x_26193:
[----:B------:R-:W-:Y:S05]  /*1aa0*/  BSYNC B1 ;  /* 0x0000000000017941 */ /* 0x000fea0003800000 */
.L_x_26192:
[----:B------:R-:W-:Y:S01]  /*1ab0*/  FFMA.FTZ R14, -R4, R19, R14 ;  /* 0x00000013040e7223 */ /* 0x000fe2000001010e */
[----:B------:R-:W-:Y:S05]  /*1ac0*/  BRA `(.L_x_26190) ;  /* 0x000001f000007947 */ /* 0x000fea0003800000 */
.L_x_26191:
        /* <DEDUP_REMOVED lines=15> */
.L_x_26197:
        /* <DEDUP_REMOVED lines=13> */
.L_x_26196:
[----:B------:R-:W-:Y:S05]  /*1c90*/  BSYNC B1 ;  /* 0x0000000000017941 */ /* 0x000fea0003800000 */
.L_x_26195:
[----:B0-----:R-:W-:-:S04]  /*1ca0*/  FMUL.FTZ R17, R12, 1.1920928955078125e-07 ;  /* 0x340000000c117820 */ /* 0x001fc80000410000 */
[----:B------:R-:W-:Y:S02]  /*1cb0*/  FMUL.FTZ R14, R4, R17 ;  /* 0x00000011040e7220 */ /* 0x000fe40000410000 */
.L_x_26190:
[----:B------:R-:W-:Y:S05]  /*1cc0*/  BSYNC B0 ;  /* 0x0000000000007941 */ /* 0x000fea0003800000 */
.L_x_26189:
        /* <DEDUP_REMOVED lines=37> */
.L_x_26203:
[----:B------:R-:W-:Y:S01]  /*1f20*/  FSETP.GEU.FTZ.AND P0, PT, R19, -R17, PT ;  /* 0x800000111300720b */ /* 0x000fe20003f1e000 */
[----:B------:R-:W-:-:S12]  /*1f30*/  FADD.FTZ R2, R2, -1 ;  /* 0xbf80000002027421 */ /* 0x000fd80000010000 */
[----:B------:R-:W-:Y:S02]  /*1f40*/  @!P0 FADD.FTZ R2, R2, -1 ;  /* 0xbf80000002028421 */ /* 0x000fe40000010000 */
.L_x_26202:
[----:B------:R-:W-:Y:S05]  /*1f50*/  BSYNC B1 ;  /* 0x0000000000017941 */ /* 0x000fea0003800000 */
.L_x_26201:
[----:B------:R-:W-:Y:S01]  /*1f60*/  FFMA.FTZ R14, -R17, R2, R14 ;  /* 0x00000002110e7223 */ /* 0x000fe2000001010e */
[----:B------:R-:W-:Y:S05]  /*1f70*/  BRA `(.L_x_26199) ;  /* 0x000001f000007947 */ /* 0x000fea0003800000 */
.L_x_26200:
        /* <DEDUP_REMOVED lines=15> */
.L_x_26206:
        /* <DEDUP_REMOVED lines=13> */
.L_x_26205:
[----:B------:R-:W-:Y:S05]  /*2140*/  BSYNC B1 ;  /* 0x0000000000017941 */ /* 0x000fea0003800000 */
.L_x_26204:
[----:B0-----:R-:W-:-:S04]  /*2150*/  FMUL.FTZ R17, R14, 1.1920928955078125e-07 ;  /* 0x340000000e117820 */ /* 0x001fc80000410000 */
[----:B------:R-:W-:Y:S02]  /*2160*/  FMUL.FTZ R14, R2, R17 ;  /* 0x00000011020e7220 */ /* 0x000fe40000410000 */
.L_x_26199:
[----:B------:R-:W-:Y:S05]  /*2170*/  BSYNC B0 ;  /* 0x0000000000007941 */ /* 0x000fea0003800000 */
.L_x_26198:
        /* <DEDUP_REMOVED lines=38> */
.L_x_26212:
[----:B------:R-:W-:Y:S01]  /*23e0*/  FSETP.GEU.FTZ.AND P0, PT, R17, -R12, PT ;  /* 0x8000000c1100720b */ /* 0x000fe20003f1e000 */
[----:B------:R-:W-:-:S12]  /*23f0*/  FADD.FTZ R15, R15, -1 ;  /* 0xbf8000000f0f7421 */ /* 0x000fd80000010000 */
[----:B------:R-:W-:Y:S02]  /*2400*/  @!P0 FADD.FTZ R15, R15, -1 ;  /* 0xbf8000000f0f8421 */ /* 0x000fe40000010000 */
.L_x_26211:
[----:B------:R-:W-:Y:S05]  /*2410*/  BSYNC B1 ;  /* 0x0000000000017941 */ /* 0x000fea0003800000 */
.L_x_26210:
[----:B------:R-:W-:Y:S01]  /*2420*/  FFMA.FTZ R14, -R12, R15, R14 ;  /* 0x0000000f0c0e7223 */ /* 0x000fe2000001010e */
[----:B------:R-:W-:Y:S05]  /*2430*/  BRA `(.L_x_26208) ;  /* 0x000001f000007947 */ /* 0x000fea0003800000 */
.L_x_26209:
        /* <DEDUP_REMOVED lines=15> */
.L_x_26215:
        /* <DEDUP_REMOVED lines=13> */
.L_x_26214:
[----:B------:R-:W-:Y:S05]  /*2600*/  BSYNC B1 ;  /* 0x0000000000017941 */ /* 0x000fea0003800000 */
.L_x_26213:
[----:B0-----:R-:W-:-:S04]  /*2610*/  FMUL.FTZ R15, R14, 1.1920928955078125e-07 ;  /* 0x340000000e0f7820 */ /* 0x001fc80000410000 */
[----:B------:R-:W-:Y:S02]  /*2620*/  FMUL.FTZ R14, R12, R15 ;  /* 0x0000000f0c0e7220 */ /* 0x000fe40000410000 */
.L_x_26208:
[----:B------:R-:W-:Y:S05]  /*2630*/  BSYNC B0 ;  /* 0x0000000000007941 */ /* 0x000fea0003800000 */
.L_x_26207:
[C---:B------:R-:W-:Y:S02]  /*2640*/  FSETP.GTU.FTZ.AND P0, PT, |R14|.reuse, +INF , PT ;  /* 0x7f8000000e00780b */ /* 0x040fe40003f1c200 */
[----:B------:R-:W-:Y:S02]  /*2650*/  LOP3.LUT R5, R14, 0x80000000, R5, 0xb8, !PT ;  /* 0x800000000e057812 */ /* 0x000fe400078eb805 */
[----:B------:R-:W-:Y:S02]  /*2660*/  FSETP.GEU.FTZ.AND P1, PT, R2, RZ, PT ;  /* 0x000000ff0200720b */ /* 0x000fe40003f3e000 */
[----:B------:R-:W-:Y:S01]  /*2670*/  FSEL R5, R14, R5, P0 ;  /* 0x000000050e057208 */ /* 0x000fe20000000000 */
[----:B------:R-:W-:Y:S01]  /*2680*/  IMAD.WIDE.U32 R14, R0, R11, c[0x0][0x168] ;  /* 0x00005a00000e7625 */ /* 0x000fe200078e000b */
[----:B------:R-:W-:Y:S02]  /*2690*/  F2FP.BF16.PACK_AB R6, R13, R6 ;  /* 0x000000060d06723e */ /* 0x000fe400000010ff */
[----:B------:R-:W-:-:S02]  /*26a0*/  FSETP.NEU.FTZ.AND P0, PT, R5, RZ, PT ;  /* 0x000000ff0500720b */ /* 0x000fc40003f1d000 */
[----:B------:R-:W-:Y:S01]  /*26b0*/  FSETP.GEU.FTZ.AND P2, PT, R5, RZ, PT ;  /* 0x000000ff0500720b */ /* 0x000fe20003f5e000 */
[----:B------:R-:W-:Y:S01]  /*26c0*/  IMAD.WIDE R14, R10, 0x8, R14 ;  /* 0x000000080a0e7825 */ /* 0x000fe200078e020e */
[----:B------:R-:W-:Y:S02]  /*26d0*/  F2FP.BF16.PACK_AB R7, R8, R7 ;  /* 0x000000070807723e */ /* 0x000fe400000010ff */
[----:B------:R-:W-:Y:S02]  /*26e0*/  PLOP3.LUT P0, PT, P0, P2, P1, 0x9f, 0x0 ;  /* 0x000000000000781c */ /* 0x000fe40000705317 */
[----:B------:R-:W-:Y:S01]  /*26f0*/  F2FP.BF16.PACK_AB R4, R4, R9 ;  /* 0x000000090404723e */ /* 0x000fe200000010ff */
[----:B------:R-:W-:Y:S10]  /*2700*/  STG.E.64 [R14.64], R6 ;  /* 0x000000060e007986 */ /* 0x000ff4000c101b04 */
[----:B------:R-:W-:-:S05]  /*2710*/  @!P0 FADD.FTZ R5, R2, R5 ;  /* 0x0000000502058221 */ /* 0x000fca0000010000 */
[----:B------:R-:W-:-:S05]  /*2720*/  F2FP.BF16.PACK_AB R5, R5, R3 ;  /* 0x000000030505723e */ /* 0x000fca00000010ff */
[----:B------:R-:W-:Y:S01]  /*2730*/  STG.E.64 [R14.64+0x400], R4 ;  /* 0x000400040e007986 */ /* 0x000fe2000c101b04 */
[----:B------:R-:W-:Y:S05]  /*2740*/  EXIT ;  /* 0x000000000000794d */ /* 0x000fea0003800000 */
.L_x_26143:
        /* <DEDUP_REMOVED lines=112> */
.L_x_26223:
[----:B------:R-:W-:Y:S01]  /*2e50*/  FSETP.GEU.FTZ.AND P0, PT, R7, -R6, PT ;  /* 0x800000060700720b */ /* 0x000fe20003f1e000 */
[----:B------:R-:W-:-:S12]  /*2e60*/  FADD.FTZ R2, R2, -1 ;  /* 0xbf80000002027421 */ /* 0x000fd80000010000 */
[----:B------:R-:W-:Y:S02]  /*2e70*/  @!P0 FADD.FTZ R2, R2, -1 ;  /* 0xbf80000002028421 */ /* 0x000fe40000010000 */
.L_x_26222:
[----:B------:R-:W-:Y:S05]  /*2e80*/  BSYNC B2 ;  /* 0x0000000000027941 */ /* 0x000fea0003800000 */
.L_x_26221:
[----:B------:R-:W-:Y:S01]  /*2e90*/  FFMA.FTZ R3, -R6, R2, R3 ;  /* 0x0000000206037223 */ /* 0x000fe20000010103 */
[----:B------:R-:W-:Y:S05]  /*2ea0*/  BRA `(.L_x_26219) ;  /* 0x000001f000007947 */ /* 0x000fea0003800000 */
.L_x_26220:
        /* <DEDUP_REMOVED lines=15> */
.L_x_26226:
        /* <DEDUP_REMOVED lines=13> */
.L_x_26225:
[----:B------:R-:W-:Y:S05]  /*3070*/  BSYNC B2 ;  /* 0x0000000000027941 */ /* 0x000fea0003800000 */
.L_x_26224:
[----:B------:R-:W-:-:S04]  /*3080*/  FMUL.FTZ R6, R6, 1.1920928955078125e-07 ;  /* 0x3400000006067820 */ /* 0x000fc80000410000 */
[----:B------:R-:W-:Y:S02]  /*3090*/  FMUL.FTZ R3, R3, R6 ;  /* 0x0000000603037220 */ /* 0x000fe40000410000 */
.L_x_26219:
[----:B------:R-:W-:Y:S05]  /*30a0*/  BSYNC B0 ;  /* 0x0000000000007941 */ /* 0x000fea0003800000 */
.L_x_26218:
        /* <DEDUP_REMOVED lines=10> */
.L_x_26217:
[----:B------:R-:W-:Y:S05]  /*3150*/  BSYNC B1 ;  /* 0x0000000000017941 */ /* 0x000fea0003800000 */
.L_x_26216:
        /* <DEDUP_REMOVED lines=33> */
.L_x_26234:
[----:B------:R-:W-:Y:S01]  /*3370*/  FSETP.GEU.FTZ.AND P0, PT, R9, -R4, PT ;  /* 0x800000040900720b */ /* 0x000fe20003f1e000 */
[----:B------:R-:W-:-:S12]  /*3380*/  FADD.FTZ R6, R6, -1 ;  /* 0xbf80000006067421 */ /* 0x000fd80000010000 */
[----:B------:R-:W-:Y:S02]  /*3390*/  @!P0 FADD.FTZ R6, R6, -1 ;  /* 0xbf80000006068421 */ /* 0x000fe40000010000 */
.L_x_26233:
[----:B------:R-:W-:Y:S05]  /*33a0*/  BSYNC B2 ;  /* 0x0000000000027941 */ /* 0x000fea0003800000 */
.L_x_26232:
[----:B------:R-:W-:Y:S01]  /*33b0*/  FFMA.FTZ R5, -R4, R6, R5 ;  /* 0x0000000604057223 */ /* 0x000fe20000010105 */
[----:B------:R-:W-:Y:S05]  /*33c0*/  BRA `(.L_x_26230) ;  /* 0x000001f000007947 */ /* 0x000fea0003800000 */
.L_x_26231:
        /* <DEDUP_REMOVED lines=14> */
.L_x_26237:
        /* <DEDUP_REMOVED lines=13> */
.L_x_26236:
[----:B------:R-:W-:Y:S05]  /*3580*/  BSYNC B2 ;  /* 0x0000000000027941 */ /* 0x000fea0003800000 */
.L_x_26235:
[----:B------:R-:W-:Y:S01]  /*3590*/  FSEL R5, R5, +QNAN , !P0 ;  /* 0x7fffffff05057808 */ /* 0x000fe20004000000 */
[----:B------:R-:W-:-:S04]  /*35a0*/  FMUL.FTZ R8, R8, 1.1920928955078125e-07 ;  /* 0x3400000008087820 */ /* 0x000fc80000410000 */
[----:B------:R-:W-:Y:S02]  /*35b0*/  FMUL.FTZ R5, R5, R8 ;  /* 0x0000000805057220 */ /* 0x000fe40000410000 */
.L_x_26230:
[----:B------:R-:W-:Y:S05]  /*35c0*/  BSYNC B0 ;  /* 0x0000000000007941 */ /* 0x000fea0003800000 */
.L_x_26229:
        /* <DEDUP_REMOVED lines=10> */
.L_x_26228:
[----:B------:R-:W-:Y:S05]  /*3670*/  BSYNC B1 ;  /* 0x0000000000017941 */ /* 0x000fea0003800000 */
.L_x_26227:
        /* <DEDUP_REMOVED lines=33> */
.L_x_26245:
[----:B------:R-:W-:Y:S01]  /*3890*/  FSETP.GEU.FTZ.AND P0, PT, R10, -R9, PT ;  /* 0x800000090a00720b */ /* 0x000fe20003f1e000 */
[----:B------:R-:W-:-:S12]  /*38a0*/  FADD.FTZ R6, R6, -1 ;  /* 0xbf80000006067421 */ /* 0x000fd80000010000 */
[----:B------:R-:W-:Y:S02]  /*38b0*/  @!P0 FADD.FTZ R6, R6, -1 ;  /* 0xbf80000006068421 */ /* 0x000fe40000010000 */
.L_x_26244:
[----:B------:R-:W-:Y:S05]  /*38c0*/  BSYNC B2 ;  /* 0x0000000000027941 */ /* 0x000fea0003800000 */
.L_x_26243:
[----:B------:R-:W-:Y:S01]  /*38d0*/  FFMA.FTZ R5, -R9, R6, R5 ;  /* 0x0000000609057223 */ /* 0x000fe20000010105 */
[----:B------:R-:W-:Y:S05]  /*38e0*/  BRA `(.L_x_26241) ;  /* 0x000001f000007947 */ /* 0x000fea0003800000 */
.L_x_26242:
        /* <DEDUP_REMOVED lines=15> */
.L_x_26248:
        /* <DEDUP_REMOVED lines=13> */
.L_x_26247:
[----:B------:R-:W-:Y:S05]  /*3ab0*/  BSYNC B2 ;  /* 0x0000000000027941 */ /* 0x000fea0003800000 */
.L_x_26246:
[----:B0-----:R-:W-:-:S04]  /*3ac0*/  FMUL.FTZ R6, R9, 1.1920928955078125e-07 ;  /* 0x3400000009067820 */ /* 0x001fc80000410000 */
[----:B------:R-:W-:Y:S02]  /*3ad0*/  FMUL.FTZ R5, R5, R6 ;  /* 0x0000000605057220 */ /* 0x000fe40000410000 */
.L_x_26241:
[----:B------:R-:W-:Y:S05]  /*3ae0*/  BSYNC B0 ;  /* 0x0000000000007941 */ /* 0x000fea0003800000 */
.L_x_26240:
        /* <DEDUP_REMOVED lines=10> */
.L_x_26239:
[----:B------:R-:W-:Y:S05]  /*3b90*/  BSYNC B1 ;  /* 0x0000000000017941 */ /* 0x000fea0003800000 */
.L_x_26238:
        /* <DEDUP_REMOVED lines=33> */
.L_x_26256:
[----:B------:R-:W-:Y:S01]  /*3db0*/  FSETP.GEU.FTZ.AND P0, PT, R11, -R10, PT ;  /* 0x8000000a0b00720b */ /* 0x000fe20003f1e000 */
[----:B------:R-:W-:-:S12]  /*3dc0*/  FADD.FTZ R7, R7, -1 ;  /* 0xbf80000007077421 */ /* 0x000fd80000010000 */
[----:B------:R-:W-:Y:S02]  /*3dd0*/  @!P0 FADD.FTZ R7, R7, -1 ;  /* 0xbf80000007078421 */ /* 0x000fe40000010000 */
.L_x_26255:
[----:B------:R-:W-:Y:S05]  /*3de0*/  BSYNC B2 ;  /* 0x0000000000027941 */ /* 0x000fea0003800000 */
.L_x_26254:
[----:B------:R-:W-:Y:S01]  /*3df0*/  FFMA.FTZ R6, -R10, R7, R6 ;  /* 0x000000070a067223 */ /* 0x000fe20000010106 */
[----:B------:R-:W-:Y:S05]  /*3e00*/  BRA `(.L_x_26252) ;  /* 0x0000021000007947 */ /* 0x000fea0003800000 */
.L_x_26253:
        /* <DEDUP_REMOVED lines=16> */
.L_x_26259:
        /* <DEDUP_REMOVED lines=14> */
.L_x_26258:
[----:B------:R-:W-:Y:S05]  /*3ff0*/  BSYNC B2 ;  /* 0x0000000000027941 */ /* 0x000fea0003800000 */
.L_x_26257:
[----:B0-----:R-:W-:-:S04]  /*4000*/  FMUL.FTZ R7, R10, 1.1920928955078125e-07 ;  /* 0x340000000a077820 */ /* 0x001fc80000410000 */
[----:B------:R-:W-:Y:S02]  /*4010*/  FMUL.FTZ R6, R6, R7 ;  /* 0x0000000706067220 */ /* 0x000fe40000410000 */
.L_x_26252:
[----:B------:R-:W-:Y:S05]  /*4020*/  BSYNC B0 ;  /* 0x0000000000007941 */ /* 0x000fea0003800000 */
.L_x_26251:
        /* <DEDUP_REMOVED lines=10> */
.L_x_26250:
[----:B------:R-:W-:Y:S05]  /*40d0*/  BSYNC B1 ;  /* 0x0000000000017941 */ /* 0x000fea0003800000 */
.L_x_26249:
        /* <DEDUP_REMOVED lines=33> */
.L_x_26267:
[----:B------:R-:W-:Y:S01]  /*42f0*/  FSETP.GEU.FTZ.AND P0, PT, R14, -R11, PT ;  /* 0x8000000b0e00720b */ /* 0x000fe20003f1e000 */
[----:B------:R-:W-:-:S12]  /*4300*/  FADD.FTZ R8, R8, -1 ;  /* 0xbf80000008087421 */ /* 0x000fd80000010000 */
[----:B------:R-:W-:Y:S02]  /*4310*/  @!P0 FADD.FTZ R8, R8, -1 ;  /* 0xbf80000008088421 */ /* 0x000fe40000010000 */
.L_x_26266:
[----:B------:R-:W-:Y:S05]  /*4320*/  BSYNC B2 ;  /* 0x0000000000027941 */ /* 0x000fea0003800000 */
.L_x_26265:
[----:B------:R-:W-:Y:S01]  /*4330*/  FFMA.FTZ R7, -R11, R8, R7 ;  /* 0x000000080b077223 */ /* 0x000fe20000010107 */
[----:B------:R-:W-:Y:S05]  /*4340*/  BRA `(.L_x_26263) ;  /* 0x0000022000007947 */ /* 0x000fea0003800000 */
.L_x_26264:
        /* <DEDUP_REMOVED lines=18> */
.L_x_26270:
        /* <DEDUP_REMOVED lines=13> */
.L_x_26269:
[----:B------:R-:W-:Y:S05]  /*4540*/  BSYNC B2 ;  /* 0x0000000000027941 */ /* 0x000fea0003800000 */
.L_x_26268:
[----:B------:R-:W-:-:S04]  /*4550*/  FMUL.FTZ R14, R14, 1.1920928955078125e-07 ;  /* 0x340000000e0e7820 */ /* 0x000fc80000410000 */
[----:B------:R-:W-:Y:S02]  /*4560*/  FMUL.FTZ R7, R7, R14 ;  /* 0x0000000e07077220 */ /* 0x000fe40000410000 */
.L_x_26263:
[----:B------:R-:W-:Y:S05]  /*4570*/  BSYNC B0 ;  /* 0x0000000000007941 */ /* 0x000fea0003800000 */
.L_x_26262:
        /* <DEDUP_REMOVED lines=10> */
.L_x_26261:
[----:B------:R-:W-:Y:S05]  /*4620*/  BSYNC B1 ;  /* 0x0000000000017941 */ /* 0x000fea0003800000 */
.L_x_26260:
        /* <DEDUP_REMOVED lines=33> */
.L_x_26278:
[----:B------:R-:W-:Y:S01]  /*4840*/  FSETP.GEU.FTZ.AND P0, PT, R15, -R14, PT ;  /* 0x8000000e0f00720b */ /* 0x000fe20003f1e000 */
[----:B------:R-:W-:-:S12]  /*4850*/  FADD.FTZ R8, R8, -1 ;  /* 0xbf80000008087421 */ /* 0x000fd80000010000 */
[----:B------:R-:W-:Y:S02]  /*4860*/  @!P0 FADD.FTZ R8, R8, -1 ;  /* 0xbf80000008088421 */ /* 0x000fe40000010000 */
.L_x_26277:
[----:B------:R-:W-:Y:S05]  /*4870*/  BSYNC B2 ;  /* 0x0000000000027941 */ /* 0x000fea0003800000 */
.L_x_26276:
[----:B------:R-:W-:Y:S01]  /*4880*/  FFMA.FTZ R9, -R14, R8, R9 ;  /* 0x000000080e097223 */ /* 0x000fe20000010109 */
[----:B------:R-:W-:Y:S05]  /*4890*/  BRA `(.L_x_26274) ;  /* 0x0000022000007947 */ /* 0x000fea0003800000 */
.L_x_26275:
        /* <DEDUP_REMOVED lines=18> */
.L_x_26281:
        /* <DEDUP_REMOVED lines=13> */
.L_x_26280:
[----:B------:R-:W-:Y:S05]  /*4a90*/  BSYNC B2 ;  /* 0x0000000000027941 */ /* 0x000fea0003800000 */
.L_x_26279:
[----:B------:R-:W-:-:S04]  /*4aa0*/  FMUL.FTZ R15, R15, 1.1920928955078125e-07 ;  /* 0x340000000f0f7820 */ /* 0x000fc80000410000 */
[----:B0-----:R-:W-:Y:S02]  /*4ab0*/  FMUL.FTZ R9, R8, R15 ;  /* 0x0000000f08097220 */ /* 0x001fe40000410000 */
.L_x_26274:
[----:B------:R-:W-:Y:S05]  /*4ac0*/  BSYNC B0 ;  /* 0x0000000000007941 */ /* 0x000fea0003800000 */
.L_x_26273:
        /* <DEDUP_REMOVED lines=10> */
.L_x_26272:
[----:B------:R-:W-:Y:S05]  /*4b70*/  BSYNC B1 ;  /* 0x0000000000017941 */ /* 0x000fea0003800000 */
.L_x_26271:
        /* <DEDUP_REMOVED lines=33> */
.L_x_26289:
[----:B------:R-:W-:Y:S01]  /*4d90*/  FSETP.GEU.FTZ.AND P0, PT, R16, -R15, PT ;  /* 0x8000000f1000720b */ /* 0x000fe20003f1e000 */
[----:B------:R-:W-:-:S12]  /*4da0*/  FADD.FTZ R9, R9, -1 ;  /* 0xbf80000009097421 */ /* 0x000fd80000010000 */
[----:B------:R-:W-:Y:S02]  /*4db0*/  @!P0 FADD.FTZ R9, R9, -1 ;  /* 0xbf80000009098421 */ /* 0x000fe40000010000 */
.L_x_26288:
[----:B------:R-:W-:Y:S05]  /*4dc0*/  BSYNC B2 ;  /* 0x0000000000027941 */ /* 0x000fea0003800000 */
.L_x_26287:
[----:B------:R-:W-:Y:S01]  /*4dd0*/  FFMA.FTZ R10, -R15, R9, R10 ;  /* 0x000000090f0a7223 */ /* 0x000fe2000001010a */
[----:B------:R-:W-:Y:S05]  /*4de0*/  BRA `(.L_x_26285) ;  /* 0x000001f000007947 */ /* 0x000fea0003800000 */
.L_x_26286:
        /* <DEDUP_REMOVED lines=15> */
.L_x_26292:
        /* <DEDUP_REMOVED lines=13> */
.L_x_26291:
[----:B------:R-:W-:Y:S05]  /*4fb0*/  BSYNC B2 ;  /* 0x0000000000027941 */ /* 0x000fea0003800000 */
.L_x_26290:
[----:B------:R-:W-:-:S04]  /*4fc0*/  FMUL.FTZ R14, R14, 1.1920928955078125e-07 ;  /* 0x340000000e0e7820 */ /* 0x000fc80000410000 */
[----:B-1----:R-:W-:Y:S02]  /*4fd0*/  FMUL.FTZ R10, R9, R14 ;  /* 0x0000000e090a7220 */ /* 0x002fe40000410000 */
.L_x_26285:
[----:B------:R-:W-:Y:S05]  /*4fe0*/  BSYNC B0 ;  /* 0x0000000000007941 */ /* 0x000fea0003800000 */
.L_x_26284:
        /* <DEDUP_REMOVED lines=10> */
.L_x_26283:
[----:B------:R-:W-:Y:S05]  /*5090*/  BSYNC B1 ;  /* 0x0000000000017941 */ /* 0x000fea0003800000 */
.L_x_26282:
        /* <DEDUP_REMOVED lines=33> */
.L_x_26300:
[----:B------:R-:W-:Y:S01]  /*52b0*/  FSETP.GEU.FTZ.AND P0, PT, R15, -R17, PT ;  /* 0x800000110f00720b */ /* 0x000fe20003f1e000 */
[----:B------:R-:W-:-:S12]  /*52c0*/  FADD.FTZ R11, R11, -1 ;  /* 0xbf8000000b0b7421 */ /* 0x000fd80000010000 */
[----:B------:R-:W-:Y:S02]  /*52d0*/  @!P0 FADD.FTZ R11, R11, -1 ;  /* 0xbf8000000b0b8421 */ /* 0x000fe40000010000 */
.L_x_26299:
[----:B------:R-:W-:Y:S05]  /*52e0*/  BSYNC B2 ;  /* 0x0000000000027941 */ /* 0x000fea0003800000 */
.L_x_26298:
[----:B------:R-:W-:Y:S01]  /*52f0*/  FFMA.FTZ R10, -R17, R11, R10 ;  /* 0x0000000b110a7223 */ /* 0x000fe2000001010a */
[----:B------:R-:W-:Y:S05]  /*5300*/  BRA `(.L_x_26296) ;  /* 0x000001f000007947 */ /* 0x000fea0003800000 */
.L_x_26297:
        /* <DEDUP_REMOVED lines=15> */
.L_x_26303:
        /* <DEDUP_REMOVED lines=13> */
.L_x_26302:
[----:B------:R-:W-:Y:S05]  /*54d0*/  BSYNC B2 ;  /* 0x0000000000027941 */ /* 0x000fea0003800000 */
.L_x_26301:
[----:B------:R-:W-:-:S04]  /*54e0*/  FMUL.FTZ R15, R15, 1.1920928955078125e-07 ;  /* 0x340000000f0f7820 */ /* 0x000fc80000410000 */
[----:B------:R-:W-:Y:S02]  /*54f0*/  FMUL.FTZ R10, R10, R15 ;  /* 0x0000000f0a0a7220 */ /* 0x000fe40000410000 */
.L_x_26296:
[----:B------:R-:W-:Y:S05]  /*5500*/  BSYNC B0 ;  /* 0x0000000000007941 */ /* 0x000fea0003800000 */
.L_x_26295:
        /* <DEDUP_REMOVED lines=10> */
.L_x_26294:
[----:B------:R-:W-:Y:S05]  /*55b0*/  BSYNC B1 ;  /* 0x0000000000017941 */ /* 0x000fea0003800000 */
.L_x_26293:
        /* <DEDUP_REMOVED lines=16> */
.L_x_26306:
[----:B------:R-:W-:-:S13]  /*56c0*/  ISETP.GE.AND P0, PT, R13, R12, PT ;  /* 0x0000000c0d00720c */ /* 0x000fda0003f06270 */
[----:B------:R-:W-:Y:S05]  /*56d0*/  @P0 BRA `(.L_x_26308) ;  /* 0x000000c000000947 */ /* 0x000fea0003800000 */
[----:B--2---:R-:W-:Y:S01]  /*56e0*/  IMAD.IADD R2, R0, 0x1, R13 ;  /* 0x0000000100027824 */ /* 0x004fe200078e020d */
[----:B------:R-:W-:Y:S01]  /*56f0*/  IADD3 R13, R13, 0x80, RZ ;  /* 0x000000800d0d7810 */ /* 0x000fe20007ffe0ff */
[----:B------:R-:W-:-:S04]  /*5700*/  IMAD.MOV.U32 R3, RZ, RZ, 0x2 ;  /* 0x00000002ff037424 */ /* 0x000fc800078e00ff */
[----:B------:R-:W-:-:S05]  /*5710*/  IMAD.WIDE.U32 R2, R2, R3, c[0x0][0x168] ;  /* 0x00005a0002027625 */ /* 0x000fca00078e0003 */
[----:B------:R2:W-:Y:S02]  /*5720*/  STG.E.U16 [R2.64], R5 ;  /* 0x0000000502007986 */ /* 0x0005e4000c101504 */
.L_x_26307:
[----:B------:R-:W-:-:S13]  /*5730*/  ISETP.GE.AND P0, PT, R13, R12, PT ;  /* 0x0000000c0d00720c */ /* 0x000fda0003f06270 */
[----:B------:R-:W-:Y:S05]  /*5740*/  @P0 BRA `(.L_x_26309) ;  /* 0x000000c000000947 */ /* 0x000fea0003800000 */
[----:B--2---:R-:W-:Y:S01]  /*5750*/  IMAD.IADD R2, R0, 0x1, R13 ;  /* 0x0000000100027824 */ /* 0x004fe200078e020d */
[----:B------:R-:W-:Y:S01]  /*5760*/  IADD3 R13, R13, 0x80, RZ ;  /* 0x000000800d0d7810 */ /* 0x000fe20007ffe0ff */
[----:B------:R-:W-:-:S04]  /*5770*/  IMAD.MOV.U32 R3, RZ, RZ, 0x2 ;  /* 0x00000002ff037424 */ /* 0x000fc800078e00ff */
[----:B------:R-:W-:-:S05]  /*5780*/  IMAD.WIDE.U32 R2, R2, R3, c[0x0][0x168] ;  /* 0x00005a0002027625 */ /* 0x000fca00078e0003 */
[----:B------:R2:W-:Y:S02]  /*5790*/  STG.E.U16 [R2.64], R6 ;  /* 0x0000000602007986 */ /* 0x0005e4000c101504 */
.L_x_26308:
[----:B------:R-:W-:-:S13]  /*57a0*/  ISETP.GE.AND P0, PT, R13, R12, PT ;  /* 0x0000000c0d00720c */ /* 0x000fda0003f06270 */
[----:B------:R-:W-:Y:S05]  /*57b0*/  @P0 BRA `(.L_x_26310) ;  /* 0x000000d000000947 */ /* 0x000fea0003800000 */
[----:B--2---:R-:W-:Y:S01]  /*57c0*/  IMAD.IADD R2, R0, 0x1, R13 ;  /* 0x0000000100027824 */ /* 0x004fe200078e020d */
[----:B------:R-:W-:Y:S01]  /*57d0*/  IADD3 R13, R13, 0x80, RZ ;  /* 0x000000800d0d7810 */ /* 0x000fe20007ffe0ff */
[----:B------:R-:W-:-:S04]  /*57e0*/  IMAD.MOV.U32 R3, RZ, RZ, 0x2 ;  /* 0x00000002ff037424 */ /* 0x000fc800078e00ff */
[----:B------:R-:W-:-:S05]  /*57f0*/  IMAD.WIDE.U32 R2, R2, R3, c[0x0][0x168] ;  /* 0x00005a0002027625 */ /* 0x000fca00078e0003 */
[----:B------:R2:W-:Y:S02]  /*5800*/  STG.E.U16 [R2.64], R7 ;  /* 0x0000000702007986 */ /* 0x0005e4000c101504 */
.L_x_26309:
        /* <DEDUP_REMOVED lines=8> */
.L_x_26310:
[----:B------:R-:W-:Y:S05]  /*5890*/  BSYNC B1 ;  /* 0x0000000000017941 */ /* 0x000fea0003800000 */
.L_x_26305:
[----:B------:R-:W-:-:S13]  /*58a0*/  ISETP.GE.AND P0, PT, R13, R12, PT ;  /* 0x0000000c0d00720c */ /* 0x000fda0003f06270 */
[----:B--2---:R-:W-:Y:S01]  /*58b0*/  @!P0 IMAD.IADD R2, R0, 0x1, R13 ;  /* 0x0000000100028824 */ /* 0x004fe200078e020d */
[----:B------:R-:W-:Y:S01]  /*58c0*/  @!P0 IADD3 R13, R13, 0x80, RZ ;  /* 0x000000800d0d8810 */ /* 0x000fe20007ffe0ff */
[----:B------:R-:W-:-:S04]  /*58d0*/  @!P0 IMAD.MOV.U32 R3, RZ, RZ, 0x2 ;  /* 0x00000002ff038424 */ /* 0x000fc800078e00ff */
[----:B------:R-:W-:-:S05]  /*58e0*/  @!P0 IMAD.WIDE.U32 R2, R2, R3, c[0x0][0x168] ;  /* 0x00005a0002028625 */ /* 0x000fca00078e0003 */
[----:B------:R2:W-:Y:S02]  /*58f0*/  @!P0 STG.E.U16 [R2.64], R9 ;  /* 0x0000000902008986 */ /* 0x0005e4000c101504 */
.L_x_26311:
[----:B------:R-:W-:Y:S05]  /*5900*/  BSYNC B0 ;  /* 0x0000000000007941 */ /* 0x000fea0003800000 */
.L_x_26304:
        /* <DEDUP_REMOVED lines=8> */
.L_x_26312:
        /* <DEDUP_REMOVED lines=15> */
.L_x_50711:


//--------------------- .text._ZN2at6native29vectorized_elementwise_kernelILi8ENS0_13BinaryFunctorIN3c108BFloat16ES4_S4_ZZZNS0_21remainder_kernel_cudaERNS_18TensorIteratorBaseEENKUlvE0_clEvENKUlvE2_clEvEUlS4_S4_E_EESt5arrayIPcLm3EEEEviT0_T1_ --------------------------
	.section	.text._ZN2at6native29vectorized_elementwise_kernelILi8ENS0_13BinaryFunctorIN3c108BFloat16ES4_S4_ZZZNS0_21remainder_kernel_cudaERNS_18TensorIteratorBaseEENKUlvE0_clEvENKUlvE2_clEvEUlS4_S4_E_EESt5arrayIPcLm3EEEEviT0_T1_,"ax",@progbits
	.sectioninfo	@"SHI_REGISTERS=4"
	.align	128
        .global         _ZN2at6native29vectorized_elementwise_kernelILi8ENS0_13BinaryFunctorIN3c108BFloat16ES4_S4_ZZZNS0_21remainder_kernel_cudaERNS_18TensorIteratorBaseEENKUlvE0_clEvENKUlvE2_clEvEUlS4_S4_E_EESt5arrayIPcLm3EEEEviT0_T1_
        .type           _ZN2at6native29vectorized_elementwise_kernelILi8ENS0_13BinaryFunctorIN3c108BFloat16ES4_S4_ZZZNS0_21remainder_kernel_cudaERNS_18TensorIteratorBaseEENKUlvE0_clEvENKUlvE2_clEvEUlS4_S4_E_EESt5arrayIPcLm3EEEEviT0_T1_,@function
        .size           _ZN2at6native29vectorized_elementwise_kernelILi8ENS0_13BinaryFunctorIN3c108BFloat16ES4_S4_ZZZNS0_21remainder_kernel_cudaERNS_18TensorIteratorBaseEENKUlvE0_clEvENKUlvE2_clEvEUlS4_S4_E_EESt5arrayIPcLm3EEEEviT0_T1_,(.L_x_50712 - _ZN2at6native29vectorized_elementwise_kernelILi8ENS0_13BinaryFunctorIN3c108BFloat16ES4_S4_ZZZNS0_21remainder_kernel_cudaERNS_18TensorIteratorBaseEENKUlvE0_clEvENKUlvE2_clEvEUlS4_S4_E_EESt5arrayIPcLm3EEEEviT0_T1_)
        .other          _ZN2at6native29vectorized_elementwise_kernelILi8ENS0_13BinaryFunctorIN3c108BFloat16ES4_S4_ZZZNS0_21remainder_kernel_cudaERNS_18TensorIteratorBaseEENKUlvE0_clEvENKUlvE2_clEvEUlS4_S4_E_EESt5arrayIPcLm3EEEEviT0_T1_,@"STO_CUDA_ENTRY STV_DEFAULT"
_ZN2at6native29vectorized_elementwise_kernelILi8ENS0_13BinaryFunctorIN3c108BFloat16ES4_S4_ZZZNS0_21remainder_kernel_cudaERNS_18TensorIteratorBaseEENKUlvE0_clEvENKUlvE2_clEvEUlS4_S4_E_EESt5arrayIPcLm3EEEEviT0_T1_:
.text._ZN2at6native29vectorized_elementwise_kernelILi8ENS0_13BinaryFunctorIN3c108BFloat16ES4_S4_ZZZNS0_21remainder_kernel_cudaERNS_18TensorIteratorBaseEENKUlvE0_clEvENKUlvE2_clEvEUlS4_S4_E_EESt5arrayIPcLm3EEEEviT0_T1_:
[----:B------:R-:W-:Y:S02]  /*0000*/  MOV R1, c[0x0][0x28] ;  /* 0x00000a0000017a02 */ /* 0x000fe40000000f00 */
[----:B------:R-:W-:Y:S05]  /*0010*/  EXIT ;  /* 0x000000000000794d */ /* 0x000fea0003800000 */
.L_x_26313:
        /* <DEDUP_REMOVED lines=14> */
.L_x_50712:


//--------------------- .text._ZN2at6native18elementwise_kernelILi128ELi4EZNS0_15gpu_kernel_implINS0_13BUnaryFunctorIN3c108BFloat16ES5_S5_ZZZNS0_21remainder_kernel_cudaERNS_18TensorIteratorBaseEENKUlvE0_clEvENKUlvE2_clEvEUlS5_S5_E_EEEEvS7_RKT_EUliE_EEviT1_ --------------------------
	.section	.text._ZN2at6native18elementwise_kernelILi128ELi4EZNS0_15gpu_kernel_implINS0_13BUnaryFunctorIN3c108BFloat16ES5_S5_ZZZNS0_21remainder_kernel_cudaERNS_18TensorIteratorBaseEENKUlvE0_clEvENKUlvE2_clEvEUlS5_S5_E_EEEEvS7_RKT_EUliE_EEviT1_,"ax",@progbits
	.sectioninfo	@"SHI_REGISTERS=26"
	.align	128
        .global         _ZN2at6native18elementwise_kernelILi128ELi4EZNS0_15gpu_kernel_implINS0_13BUnaryFunctorIN3c108BFloat16ES5_S5_ZZZNS0_21remainder_kernel_cudaERNS_18TensorIteratorBaseEENKUlvE0_clEvENKUlvE2_clEvEUlS5_S5_E_EEEEvS7_RKT_EUliE_EEviT1_
        .type           _ZN2at6native18elementwise_kernelILi128ELi4EZNS0_15gpu_kernel_implINS0_13BUnaryFunctorIN3c108BFloat16ES5_S5_ZZZNS0_21remainder_kernel_cudaERNS_18TensorIteratorBaseEENKUlvE0_clEvENKUlvE2_clEvEUlS5_S5_E_EEEEvS7_RKT_EUliE_EEviT1_,@function
        .size           _ZN2at6native18elementwise_kernelILi128ELi4EZNS0_15gpu_kernel_implINS0_13BUnaryFunctorIN3c108BFloat16ES5_S5_ZZZNS0_21remainder_kernel_cudaERNS_18TensorIteratorBaseEENKUlvE0_clEvENKUlvE2_clEvEUlS5_S5_E_EEEEvS7_RKT_EUliE_EEviT1_,(.L_x_50713 - _ZN2at6native18elementwise_kernelILi128ELi4EZNS0_15gpu_kernel_implINS0_13BUnaryFunctorIN3c108BFloat16ES5_S5_ZZZNS0_21remainder_kernel_cudaERNS_18TensorIteratorBaseEENKUlvE0_clEvENKUlvE2_clEvEUlS5_S5_E_EEEEvS7_RKT_EUliE_EEviT1_)
        .other          _ZN2at6native18elementwise_kernelILi128ELi4EZNS0_15gpu_kernel_implINS0_13BUnaryFunctorIN3c108BFloat16ES5_S5_ZZZNS0_21remainder_kernel_cudaERNS_18TensorIteratorBaseEENKUlvE0_clEvENKUlvE2_clEvEUlS5_S5_E_EEEEvS7_RKT_EUliE_EEviT1_,@"STO_CUDA_ENTRY STV_DEFAULT"
_ZN2at6native18elementwise_kernelILi128ELi4EZNS0_15gpu_kernel_implINS0_13BUnaryFunctorIN3c108BFloat16ES5_S5_ZZZNS0_21remainder_kernel_cudaERNS_18TensorIteratorBaseEENKUlvE0_clEvENKUlvE2_clEvEUlS5_S5_E_EEEEvS7_RKT_EUliE_EEviT1_:
.text._ZN2at6native18elementwise_kernelILi128ELi4EZNS0_15gpu_kernel_implINS0_13BUnaryFunctorIN3c108BFloat16ES5_S5_ZZZNS0_21remainder_kernel_cudaERNS_18TensorIteratorBaseEENKUlvE0_clEvENKUlvE2_clEvEUlS5_S5_E_EEEEvS7_RKT_EUliE_EEviT1_:
        /* <DEDUP_REMOVED lines=236> */
.L_x_26316:
        /* <DEDUP_REMOVED lines=20> */
.L_x_26320:
[----:B------:R-:W2:Y:S02]  /*1000*/  LDG.E.U8 R2, [R2.64] ;  /* 0x0000002402027981 */ /* 0x000ea4000c1e1100 */
[----:B--2---:R-:W0:Y:S02]  /*1010*/  I2F.U16 R0, R2 ;  /* 0x0000000200007306 */ /* 0x004e240000101000 */
[----:B0-----:R-:W-:Y:S01]  /*1020*/  F2FP.BF16.PACK_AB R0, RZ, R0 ;  /* 0x00000000ff00723e */ /* 0x001fe200000010ff */
[----:B------:R-:W-:Y:S05]  /*1030*/  BRA `(.L_x_26322) ;  /* 0x00000e3000007947 */ /* 0x000fea0003800000 */
.L_x_26319:
        /* <DEDUP_REMOVED lines=10> */
.L_x_26324:
[----:B------:R-:W2:Y:S02]  /*10e0*/  LDG.E R2, [R2.64] ;  /* 0x0000002402027981 */ /* 0x000ea4000c1e1900 */
[----:B--2---:R-:W0:Y:S02]  /*10f0*/  I2F R0, R2 ;  /* 0x0000000200007306 */ /* 0x004e240000201400 */
[----:B0-----:R-:W-:Y:S01]  /*1100*/  F2FP.BF16.PACK_AB R0, RZ, R0 ;  /* 0x00000000ff00723e */ /* 0x001fe200000010ff */
[----:B------:R-:W-:Y:S05]  /*1110*/  BRA `(.L_x_26322) ;  /* 0x00000d5000007947 */ /* 0x000fea0003800000 */
.L_x_26323:
[----:B------:R-:W2:Y:S02]  /*1120*/  LDG.E.U16 R2, [R2.64] ;  /* 0x0000002402027981 */ /* 0x000ea4000c1e1500 */
[----:B--2---:R-:W0:Y:S02]  /*1130*/  I2F.S16 R0, R2 ;  /* 0x0000000200007306 */ /* 0x004e240000101400 */
[----:B0-----:R-:W-:Y:S01]  /*1140*/  F2FP.BF16.PACK_AB R0, RZ, R0 ;  /* 0x00000000ff00723e */ /* 0x001fe200000010ff */
[----:B------:R-:W-:Y:S05]  /*1150*/  BRA `(.L_x_26322) ;  /* 0x00000d1000007947 */ /* 0x000fea0003800000 */
.L_x_26318:
        /* <DEDUP_REMOVED lines=9> */
.L_x_26326:
[----:B------:R-:W2:Y:S02]  /*11f0*/  LDG.E.U16 R0, [R2.64] ;  /* 0x0000002402007981 */ /* 0x000ea4000c1e1500 */
[----:B--2---:R-:W-:-:S05]  /*1200*/  HADD2.F32 R0, -RZ, R0.H0_H0 ;  /* 0x20000000ff007230 */ /* 0x004fca0000004100 */
[----:B------:R-:W-:Y:S01]  /*1210*/  F2FP.BF16.PACK_AB R0, RZ, R0 ;  /* 0x00000000ff00723e */ /* 0x000fe200000010ff */
[----:B------:R-:W-:Y:S05]  /*1220*/  BRA `(.L_x_26322) ;  /* 0x00000c4000007947 */ /* 0x000fea0003800000 */
.L_x_26325:
        /* <DEDUP_REMOVED lines=9> */
.L_x_26328:
[----:B------:R-:W2:Y:S02]  /*12c0*/  LDG.E.U16 R2, [R2.64] ;  /* 0x0000002402027981 */ /* 0x000ea4000c1e1500 */
[----:B--2---:R-:W-:-:S05]  /*12d0*/  HADD2.F32 R0, -RZ, R2.H0_H0 ;  /* 0x20000002ff007230 */ /* 0x004fca0000004100 */
[----:B------:R-:W-:Y:S01]  /*12e0*/  F2FP.BF16.PACK_AB R0, RZ, R0 ;  /* 0x00000000ff00723e */ /* 0x000fe200000010ff */
[----:B------:R-:W-:Y:S05]  /*12f0*/  BRA `(.L_x_26322) ;  /* 0x00000b7000007947 */ /* 0x000fea0003800000 */
.L_x_26327:
[----:B------:R-:W2:Y:S02]  /*1300*/  LDG.E.64 R2, [R2.64] ;  /* 0x0000002402027981 */ /* 0x000ea4000c1e1b00 */
[----:B--2---:R-:W0:Y:S01]  /*1310*/  F2F.F32.F64 R0, R2 ;  /* 0x0000000200007310 */ /* 0x004e220000301000 */
[----:B------:R-:W0:-:S14]  /*1320*/  DSETP.GEU.AND P0, PT, |R2|, c[0x2][0x0], PT ;  /* 0x008000000200762a */ /* 0x000e1c0003f0e200 */
[----:B0-----:R-:W-:-:S05]  /*1330*/  @!P0 FMUL R0, R0, 1.175494350822287508e-38 ;  /* 0x0080000000008820 */ /* 0x001fca0000400000 */
[----:B------:R-:W-:Y:S01]  /*1340*/  F2FP.BF16.PACK_AB R0, RZ, R0 ;  /* 0x00000000ff00723e */ /* 0x000fe200000010ff */
[----:B------:R-:W-:Y:S05]  /*1350*/  BRA `(.L_x_26322) ;  /* 0x00000b1000007947 */ /* 0x000fea0003800000 */
.L_x_26317:
        /* <DEDUP_REMOVED lines=13> */
.L_x_26331:
[----:B------:R-:W2:Y:S02]  /*1430*/  LDG.E.64 R2, [R2.64] ;  /* 0x0000002402027981 */ /* 0x000ea4000c1e1b00 */
[----:B--2---:R-:W0:Y:S01]  /*1440*/  F2F.F32.F64 R0, R2 ;  /* 0x0000000200007310 */ /* 0x004e220000301000 */
[----:B------:R-:W0:-:S14]  /*1450*/  DSETP.GEU.AND P0, PT, |R2|, c[0x2][0x0], PT ;  /* 0x008000000200762a */ /* 0x000e1c0003f0e200 */
[----:B0-----:R-:W-:-:S05]  /*1460*/  @!P0 FMUL R0, R0, 1.175494350822287508e-38 ;  /* 0x0080000000008820 */ /* 0x001fca0000400000 */
[----:B------:R-:W-:Y:S01]  /*1470*/  F2FP.BF16.PACK_AB R0, RZ, R0 ;  /* 0x00000000ff00723e */ /* 0x000fe200000010ff */
[----:B------:R-:W-:Y:S05]  /*1480*/  BRA `(.L_x_26322) ;  /* 0x000009e000007947 */ /* 0x000fea0003800000 */
.L_x_26330:
        /* <DEDUP_REMOVED lines=28> */
.L_x_26333:
        /* <DEDUP_REMOVED lines=15> */
.L_x_26332:
[----:B------:R0:W5:Y:S01]  /*1740*/  LDG.E.U16 R0, [R2.64] ;  /* 0x0000002402007981 */ /* 0x000162000c1e1500 */
[----:B------:R-:W-:Y:S05]  /*1750*/  BRA `(.L_x_26322) ;  /* 0x0000071000007947 */ /* 0x000fea0003800000 */
.L_x_26329:
        /* <DEDUP_REMOVED lines=12> */
.L_x_26336:
        /* <DEDUP_REMOVED lines=21> */
.L_x_26340:
[----:B------:R-:W-:Y:S05]  /*1970*/  BSYNC B1 ;  /* 0x0000000000017941 */ /* 0x000fea0003800000 */
.L_x_26339:
[----:B------:R-:W-:Y:S01]  /*1980*/  LEA R3, R0, 0x3b800000, 0x17 ;  /* 0x3b80000000037811 */ /* 0x000fe200078eb8ff */
[----:B------:R-:W-:-:S05]  /*1990*/  IMAD.SHL.U32 R0, R2, 0x100000, RZ ;  /* 0x0010000002007824 */ /* 0x000fca00078e00ff */
[----:B------:R-:W-:Y:S02]  /*19a0*/  LOP3.LUT R0, R3, R0, R4, 0xfe, !PT ;  /* 0x0000000003007212 */ /* 0x000fe400078efe04 */
.L_x_26338:
[----:B------:R-:W-:Y:S05]  /*19b0*/  BSYNC B0 ;  /* 0x0000000000007941 */ /* 0x000fea0003800000 */
.L_x_26337:
[----:B------:R-:W-:Y:S01]  /*19c0*/  F2FP.BF16.PACK_AB R0, RZ, R0 ;  /* 0x00000000ff00723e */ /* 0x000fe200000010ff */
[----:B------:R-:W-:Y:S05]  /*19d0*/  BRA `(.L_x_26322) ;  /* 0x0000049000007947 */ /* 0x000fea0003800000 */
.L_x_26335:
        /* <DEDUP_REMOVED lines=21> */
.L_x_26344:
[----:B------:R-:W-:Y:S05]  /*1b30*/  BSYNC B1 ;  /* 0x0000000000017941 */ /* 0x000fea0003800000 */
.L_x_26343:
[----:B------:R-:W-:Y:S01]  /*1b40*/  LEA R3, R0, 0x37800000, 0x17 ;  /* 0x3780000000037811 */ /* 0x000fe200078eb8ff */
[----:B------:R-:W-:-:S05]  /*1b50*/  IMAD.SHL.U32 R0, R2, 0x200000, RZ ;  /* 0x0020000002007824 */ /* 0x000fca00078e00ff */
[----:B------:R-:W-:Y:S02]  /*1b60*/  LOP3.LUT R0, R3, R0, R4, 0xfe, !PT ;  /* 0x0000000003007212 */ /* 0x000fe400078efe04 */
.L_x_26342:
[----:B------:R-:W-:Y:S05]  /*1b70*/  BSYNC B0 ;  /* 0x0000000000007941 */ /* 0x000fea0003800000 */
.L_x_26341:
[----:B------:R-:W-:Y:S01]  /*1b80*/  F2FP.BF16.PACK_AB R0, RZ, R0 ;  /* 0x00000000ff00723e */ /* 0x000fe200000010ff */
[----:B------:R-:W-:Y:S05]  /*1b90*/  BRA `(.L_x_26322) ;  /* 0x000002d000007947 */ /* 0x000fea0003800000 */
.L_x_26334:
        /* <DEDUP_REMOVED lines=14> */
.L_x_26348:
[----:B------:R-:W-:Y:S05]  /*1c80*/  BSYNC B0 ;  /* 0x0000000000007941 */ /* 0x000fea0003800000 */
.L_x_26347:
[----:B------:R-:W-:Y:S01]  /*1c90*/  F2FP.BF16.PACK_AB R0, RZ, R0 ;  /* 0x00000000ff00723e */ /* 0x000fe200000010ff */
[----:B------:R-:W-:Y:S05]  /*1ca0*/  BRA `(.L_x_26322) ;  /* 0x000001c000007947 */ /* 0x000fea0003800000 */
.L_x_26321:
        /* <DEDUP_REMOVED lines=21> */
.L_x_26346:
[----:B------:R-:W2:Y:S02]  /*1e00*/  LDG.E.64 R2, [R2.64] ;  /* 0x0000002402027981 */ /* 0x000ea4000c1e1b00 */
[----:B--2---:R-:W0:Y:S02]  /*1e10*/  I2F.U64 R0, R2 ;  /* 0x0000000200007312 */ /* 0x004e240000301000 */
[----:B0-----:R-:W-:Y:S01]  /*1e20*/  F2FP.BF16.PACK_AB R0, RZ, R0 ;  /* 0x00000000ff00723e */ /* 0x001fe200000010ff */
[----:B------:R-:W-:Y:S05]  /*1e30*/  BRA `(.L_x_26322) ;  /* 0x0000003000007947 */ /* 0x000fea0003800000 */
.L_x_26345:
[----:B------:R-:W2:Y:S02]  /*1e40*/  LDG.E R2, [R2.64] ;  /* 0x0000002402027981 */ /* 0x000ea4000c1e1900 */
[----:B--2---:R-:W0:Y:S02]  /*1e50*/  I2F.U32 R0, R2 ;  /* 0x0000000200007306 */ /* 0x004e240000201000 */
[----:B0-----:R-:W-:-:S06]  /*1e60*/  F2FP.BF16.PACK_AB R0, RZ, R0 ;  /* 0x00000000ff00723e */ /* 0x001fcc00000010ff */
.L_x_26322:
        /* <DEDUP_REMOVED lines=31> */
.L_x_26354:
[----:B------:R-:W-:Y:S01]  /*2060*/  FSETP.GEU.FTZ.AND P0, PT, R7, -R2, PT ;  /* 0x800000020700720b */ /* 0x000fe20003f1e000 */
[----:B------:R-:W-:-:S12]  /*2070*/  FADD.FTZ R4, R4, -1 ;  /* 0xbf80000004047421 */ /* 0x000fd80000010000 */
[----:B------:R-:W-:Y:S02]  /*2080*/  @!P0 FADD.FTZ R4, R4, -1 ;  /* 0xbf80000004048421 */ /* 0x000fe40000010000 */
.L_x_26353:
[----:B------:R-:W-:Y:S05]  /*2090*/  BSYNC B1 ;  /* 0x0000000000017941 */ /* 0x000fea0003800000 */
.L_x_26352:
[----:B------:R-:W-:Y:S01]  /*20a0*/  FFMA.FTZ R5, -R2, R4, R5 ;  /* 0x0000000402057223 */ /* 0x000fe20000010105 */
[----:B------:R-:W-:Y:S05]  /*20b0*/  BRA `(.L_x_26350) ;  /* 0x000001f000007947 */ /* 0x000fea0003800000 */
.L_x_26351:
        /* <DEDUP_REMOVED lines=15> */
.L_x_26357:
        /* <DEDUP_REMOVED lines=13> */
.L_x_26356:
[----:B------:R-:W-:Y:S05]  /*2280*/  BSYNC B1 ;  /* 0x0000000000017941 */ /* 0x000fea0003800000 */
.L_x_26355:
[----:B------:R-:W-:-:S04]  /*2290*/  FMUL.FTZ R5, R4, 1.1920928955078125e-07 ;  /* 0x3400000004057820 */ /* 0x000fc80000410000 */
[----:B------:R-:W-:Y:S02]  /*22a0*/  FMUL.FTZ R5, R10, R5 ;  /* 0x000000050a057220 */ /* 0x000fe40000410000 */
.L_x_26350:
[----:B------:R-:W-:Y:S05]  /*22b0*/  BSYNC B0 ;  /* 0x0000000000007941 */ /* 0x000fea0003800000 */
.L_x_26349:
[----:B------:R-:W1:Y:S01]  /*22c0*/  LDC.U8 R4, c[0x0][0x374] ;  /* 0x0000dd00ff047b82 */ /* 0x000e620000000000 */
[C---:B------:R-:W-:Y:S02]  /*22d0*/  FSETP.GTU.FTZ.AND P0, PT, |R5|.reuse, +INF , PT ;  /* 0x7f8000000500780b */ /* 0x040fe40003f1c200 */
[----:B------:R-:W-:Y:S02]  /*22e0*/  LOP3.LUT R0, R5, 0x80000000, R0, 0xb8, !PT ;  /* 0x8000000005007812 */ /* 0x000fe400078eb800 */
[----:B------:R-:W-:Y:S02]  /*22f0*/  FSETP.GEU.FTZ.AND P1, PT, R3, RZ, PT ;  /* 0x000000ff0300720b */ /* 0x000fe40003f3e000 */
[----:B------:R-:W-:-:S04]  /*2300*/  FSEL R0, R5, R0, P0 ;  /* 0x0000000005007208 */ /* 0x000fc80000000000 */
[C---:B------:R-:W-:Y:S02]  /*2310*/  FSETP.NEU.FTZ.AND P0, PT, R0.reuse, RZ, PT ;  /* 0x000000ff0000720b */ /* 0x040fe40003f1d000 */
[----:B------:R-:W-:-:S04]  /*2320*/  FSETP.GEU.FTZ.AND P2, PT, R0, RZ, PT ;  /* 0x000000ff0000720b */ /* 0x000fc80003f5e000 */
[----:B------:R-:W-:Y:S02]  /*2330*/  PLOP3.LUT P0, PT, P0, P2, P1, 0x9f, 0x0 ;  /* 0x000000000000781c */ /* 0x000fe40000705317 */
[----:B01----:R-:W-:-:S04]  /*2340*/  PRMT R2, R4, 0x9910, RZ ;  /* 0x0000991004027816 */ /* 0x003fc800000000ff */
        /* <DEDUP_REMOVED lines=16> */
.L_x_26361:
[----:B------:R-:W-:-:S06]  /*2450*/  PRMT R3, RZ, 0x5410, R0 ;  /* 0x00005410ff037816 */ /* 0x000fcc0000000000 */
[----:B------:R-:W0:Y:S02]  /*2460*/  F2I.S64.TRUNC R2, R3 ;  /* 0x0000000300027311 */ /* 0x000e24000020d900 */
[----:B0-----:R0:W-:Y:S01]  /*2470*/  STG.E.U8 [R16.64], R2 ;  /* 0x0000000210007986 */ /* 0x0011e2000c101124 */
[----:B------:R-:W-:Y:S05]  /*2480*/  BRA `(.L_x_26363) ;  /* 0x00000e4000007947 */ /* 0x000fea0003800000 */
.L_x_26360:
        /* <DEDUP_REMOVED lines=10> */
.L_x_26365:
[----:B------:R-:W-:-:S04]  /*2530*/  PRMT R0, RZ, 0x5410, R0 ;  /* 0x00005410ff007816 */ /* 0x000fc80000000000 */
[----:B------:R-:W0:Y:S02]  /*2540*/  F2I.FTZ.TRUNC.NTZ R3, R0 ;  /* 0x0000000000037305 */ /* 0x000e24000021f100 */
[----:B0-----:R0:W-:Y:S01]  /*2550*/  STG.E [R16.64], R3 ;  /* 0x0000000310007986 */ /* 0x0011e2000c101924 */
[----:B------:R-:W-:Y:S05]  /*2560*/  BRA `(.L_x_26363) ;  /* 0x00000d6000007947 */ /* 0x000fea0003800000 */
.L_x_26364:
[----:B------:R-:W-:-:S04]  /*2570*/  PRMT R0, RZ, 0x5410, R0 ;  /* 0x00005410ff007816 */ /* 0x000fc80000000000 */
[----:B------:R-:W0:Y:S02]  /*2580*/  F2I.FTZ.TRUNC.NTZ R3, R0 ;  /* 0x0000000000037305 */ /* 0x000e24000021f100 */
[----:B0-----:R0:W-:Y:S01]  /*2590*/  STG.E.U16 [R16.64], R3 ;  /* 0x0000000310007986 */ /* 0x0011e2000c101524 */
[----:B------:R-:W-:Y:S05]  /*25a0*/  BRA `(.L_x_26363) ;  /* 0x00000d2000007947 */ /* 0x000fea0003800000 */
.L_x_26359:
        /* <DEDUP_REMOVED lines=9> */
.L_x_26367:
[----:B------:R-:W-:-:S04]  /*2640*/  PRMT R0, RZ, 0x5410, R0 ;  /* 0x00005410ff007816 */ /* 0x000fc80000000000 */
[----:B------:R-:W-:-:S05]  /*2650*/  F2FP.PACK_AB R0, RZ, R0 ;  /* 0x00000000ff00723e */ /* 0x000fca00000000ff */
[----:B------:R0:W-:Y:S01]  /*2660*/  STG.E.U16 [R16.64], R0 ;  /* 0x0000000010007986 */ /* 0x0001e2000c101524 */
[----:B------:R-:W-:Y:S05]  /*2670*/  BRA `(.L_x_26363) ;  /* 0x00000c5000007947 */ /* 0x000fea0003800000 */
.L_x_26366:
        /* <DEDUP_REMOVED lines=10> */
.L_x_26369:
[----:B------:R-:W-:-:S04]  /*2720*/  PRMT R0, RZ, 0x5410, R0 ;  /* 0x00005410ff007816 */ /* 0x000fc80000000000 */
[----:B------:R-:W-:-:S04]  /*2730*/  F2FP.PACK_AB R3, RZ, R0 ;  /* 0x00000000ff03723e */ /* 0x000fc800000000ff */
[----:B------:R-:W-:-:S05]  /*2740*/  PRMT R3, R3, 0x5410, RZ ;  /* 0x0000541003037816 */ /* 0x000fca00000000ff */
[----:B------:R0:W-:Y:S01]  /*2750*/  STG.E [R16.64], R3 ;  /* 0x0000000310007986 */ /* 0x0001e2000c101924 */
[----:B------:R-:W-:Y:S05]  /*2760*/  BRA `(.L_x_26363) ;  /* 0x00000b6000007947 */ /* 0x000fea0003800000 */
.L_x_26368:
[----:B------:R-:W-:-:S05]  /*2770*/  PRMT R2, RZ, 0x5410, R0 ;  /* 0x00005410ff027816 */ /* 0x000fca0000000000 */
[----:B------:R-:W-:-:S06]  /*2780*/  FMUL.FTZ R2, R2, 1 ;  /* 0x3f80000002027820 */ /* 0x000fcc0000410000 */
[----:B------:R-:W0:Y:S02]  /*2790*/  F2F.F64.F32 R2, R2 ;  /* 0x0000000200027310 */ /* 0x000e240000201800 */
[----:B0-----:R0:W-:Y:S01]  /*27a0*/  STG.E.64 [R16.64], R2 ;  /* 0x0000000210007986 */ /* 0x0011e2000c101b24 */
[----:B------:R-:W-:Y:S05]  /*27b0*/  BRA `(.L_x_26363) ;  /* 0x00000b1000007947 */ /* 0x000fea0003800000 */
.L_x_26358:
        /* <DEDUP_REMOVED lines=13> */
.L_x_26372:
[----:B------:R-:W-:Y:S01]  /*2890*/  PRMT R0, RZ, 0x5410, R0 ;  /* 0x00005410ff007816 */ /* 0x000fe20000000000 */
[----:B------:R-:W-:-:S04]  /*28a0*/  CS2R R6, SRZ ;  /* 0x0000000000067805 */ /* 0x000fc8000001ff00 */
[----:B------:R-:W-:-:S04]  /*28b0*/  FMUL.FTZ R0, R0, 1 ;  /* 0x3f80000000007820 */ /* 0x000fc80000410000 */
[----:B------:R-:W0:Y:S02]  /*28c0*/  F2F.F64.F32 R4, R0 ;  /* 0x0000000000047310 */ /* 0x000e240000201800 */
[----:B0-----:R0:W-:Y:S01]  /*28d0*/  STG.E.128 [R16.64], R4 ;  /* 0x0000000410007986 */ /* 0x0011e2000c101d24 */
[----:B------:R-:W-:Y:S05]  /*28e0*/  BRA `(.L_x_26363) ;  /* 0x000009e000007947 */ /* 0x000fea0003800000 */
.L_x_26371:
        /* <DEDUP_REMOVED lines=21> */
.L_x_26376:
[----:B------:R-:W-:Y:S05]  /*2a40*/  BSYNC B0 ;  /* 0x0000000000007941 */ /* 0x000fea0003800000 */
.L_x_26375:
[----:B------:R-:W-:-:S05]  /*2a50*/  LOP3.LUT R3, R0, R3, RZ, 0xfc, !PT ;  /* 0x0000000300037212 */ /* 0x000fca00078efcff */
[----:B------:R0:W-:Y:S01]  /*2a60*/  STG.E.U8 [R16.64], R3 ;  /* 0x0000000310007986 */ /* 0x0001e2000c101124 */
[----:B------:R-:W-:Y:S05]  /*2a70*/  BRA `(.L_x_26363) ;  /* 0x0000085000007947 */ /* 0x000fea0003800000 */
.L_x_26374:
        /* <DEDUP_REMOVED lines=13> */
.L_x_26378:
[----:B------:R-:W-:Y:S01]  /*2b50*/  IMAD.MOV.U32 R0, RZ, RZ, 0x7f ;  /* 0x0000007fff007424 */ /* 0x000fe200078e00ff */
[----:B------:R-:W-:-:S04]  /*2b60*/  ISETP.GT.U32.AND P0, PT, R2, 0x7f800000, PT ;  /* 0x7f8000000200780c */ /* 0x000fc80003f04070 */
[----:B------:R-:W-:-:S04]  /*2b70*/  SEL R0, R0, 0x7c, P0 ;  /* 0x0000007c00007807 */ /* 0x000fc80000000000 */
.L_x_26379:
[----:B------:R-:W-:Y:S05]  /*2b80*/  BSYNC B0 ;  /* 0x0000000000007941 */ /* 0x000fea0003800000 */
.L_x_26377:
[----:B------:R-:W-:-:S04]  /*2b90*/  LOP3.LUT R2, R3, 0x80000000, RZ, 0xc0, !PT ;  /* 0x8000000003027812 */ /* 0x000fc800078ec0ff */
[----:B------:R-:W-:-:S04]  /*2ba0*/  SHF.R.U32.HI R3, RZ, 0x18, R2 ;  /* 0x00000018ff037819 */ /* 0x000fc80000011602 */
[----:B------:R-:W-:-:S05]  /*2bb0*/  LOP3.LUT R3, R0, R3, RZ, 0xfc, !PT ;  /* 0x0000000300037212 */ /* 0x000fca00078efcff */
[----:B------:R0:W-:Y:S01]  /*2bc0*/  STG.E.U8 [R16.64], R3 ;  /* 0x0000000310007986 */ /* 0x0001e2000c101124 */
[----:B------:R-:W-:Y:S05]  /*2bd0*/  BRA `(.L_x_26363) ;  /* 0x000006f000007947 */ /* 0x000fea0003800000 */
.L_x_26373:
[----:B------:R0:W-:Y:S01]  /*2be0*/  STG.E.U16 [R16.64], R0 ;  /* 0x0000000010007986 */ /* 0x0001e2000c101524 */
[----:B------:R-:W-:Y:S05]  /*2bf0*/  BRA `(.L_x_26363) ;  /* 0x000006d000007947 */ /* 0x000fea0003800000 */
.L_x_26370:
        /* <DEDUP_REMOVED lines=12> */
.L_x_26382:
        /* <DEDUP_REMOVED lines=17> */
.L_x_26385:
[----:B------:R-:W-:-:S04]  /*2dd0*/  LOP3.LUT R2, R3, 0x80000000, RZ, 0xc0, !PT ;  /* 0x8000000003027812 */ /* 0x000fc800078ec0ff */
[----:B------:R-:W-:-:S04]  /*2de0*/  SHF.R.U32.HI R3, RZ, 0x18, R2 ;  /* 0x00000018ff037819 */ /* 0x000fc80000011602 */
[----:B------:R-:W-:-:S04]  /*2df0*/  LOP3.LUT R0, R0, R3, RZ, 0xfc, !PT ;  /* 0x0000000300007212 */ /* 0x000fc800078efcff */
[----:B------:R-:W-:Y:S02]  /*2e00*/  PRMT R8, R0, 0x7610, R8 ;  /* 0x0000761000087816 */ /* 0x000fe40000000008 */
.L_x_26384:
[----:B------:R-:W-:Y:S05]  /*2e10*/  BSYNC B0 ;  /* 0x0000000000007941 */ /* 0x000fea0003800000 */
.L_x_26383:
[----:B------:R0:W-:Y:S01]  /*2e20*/  STG.E.U8 [R16.64], R8 ;  /* 0x0000000810007986 */ /* 0x0001e2000c101124 */
[----:B------:R-:W-:Y:S05]  /*2e30*/  BRA `(.L_x_26363) ;  /* 0x0000049000007947 */ /* 0x000fea0003800000 */
.L_x_26381:
        /* <DEDUP_REMOVED lines=17> */
.L_x_26388:
[----:B------:R-:W-:-:S04]  /*2f50*/  LOP3.LUT R2, R3, 0x80000000, RZ, 0xc0, !PT ;  /* 0x8000000003027812 */ /* 0x000fc800078ec0ff */
[----:B------:R-:W-:-:S04]  /*2f60*/  SHF.R.U32.HI R3, RZ, 0x18, R2 ;  /* 0x00000018ff037819 */ /* 0x000fc80000011602 */
[----:B------:R-:W-:-:S04]  /*2f70*/  LOP3.LUT R0, R0, R3, RZ, 0xfc, !PT ;  /* 0x0000000300007212 */ /* 0x000fc800078efcff */
[----:B------:R-:W-:Y:S02]  /*2f80*/  PRMT R8, R0, 0x7610, R8 ;  /* 0x0000761000087816 */ /* 0x000fe40000000008 */
.L_x_26387:
[----:B------:R-:W-:Y:S05]  /*2f90*/  BSYNC B0 ;  /* 0x0000000000007941 */ /* 0x000fea0003800000 */
.L_x_26386:
[----:B------:R0:W-:Y:S01]  /*2fa0*/  STG.E.U8 [R16.64], R8 ;  /* 0x0000000810007986 */ /* 0x0001e2000c101124 */
[----:B------:R-:W-:Y:S05]  /*2fb0*/  BRA `(.L_x_26363) ;  /* 0x0000031000007947 */ /* 0x000fea0003800000 */
.L_x_26380:
        /* <DEDUP_REMOVED lines=22> */
.L_x_26362:
        /* <DEDUP_REMOVED lines=20> */
.L_x_26390:
[----:B------:R-:W-:-:S06]  /*3260*/  PRMT R2, RZ, 0x5410, R0 ;  /* 0x00005410ff027816 */ /* 0x000fcc0000000000 */
[----:B------:R-:W0:Y:S02]  /*3270*/  F2I.U64.TRUNC R2, R2 ;  /* 0x0000000200027311 */ /* 0x000e24000020d800 */
[----:B0-----:R0:W-:Y:S01]  /*3280*/  STG.E.64 [R16.64], R2 ;  /* 0x0000000210007986 */ /* 0x0011e2000c101b24 */
[----:B------:R-:W-:Y:S05]  /*3290*/  BRA `(.L_x_26363) ;  /* 0x0000003000007947 */ /* 0x000fea0003800000 */
.L_x_26389:
[----:B------:R-:W-:-:S04]  /*32a0*/  PRMT R0, RZ, 0x5410, R0 ;  /* 0x00005410ff007816 */ /* 0x000fc80000000000 */
[----:B------:R-:W0:Y:S02]  /*32b0*/  F2I.FTZ.U32.TRUNC.NTZ R3, R0 ;  /* 0x0000000000037305 */ /* 0x000e24000021f000 */
[----:B0-----:R0:W-:Y:S02]  /*32c0*/  STG.E [R16.64], R3 ;  /* 0x0000000310007986 */ /* 0x0011e4000c101924 */
.L_x_26363:
[----:B------:R-:W-:-:S05]  /*32d0*/  IMAD R18, R18, 0x200, R23 ;  /* 0x0000020012127824 */ /* 0x000fca00078e0217 */
[----:B------:R-:W-:Y:S02]  /*32e0*/  IADD3 R19, R18, 0x80, RZ ;  /* 0x0000008012137810 */ /* 0x000fe40007ffe0ff */
.L_x_26315:
[----:B------:R-:W-:Y:S05]  /*32f0*/  BSYNC B6 ;  /* 0x0000000000067941 */ /* 0x000fea0003800000 */
.L_x_26314:
        /* <DEDUP_REMOVED lines=231> */
.L_x_26393:
        /* <DEDUP_REMOVED lines=20> */
.L_x_26397:
[----:B------:R-:W2:Y:S02]  /*42b0*/  LDG.E.U8 R2, [R2.64] ;  /* 0x0000002402027981 */ /* 0x000ea4000c1e1100 */
[----:B--2---:R-:W0:Y:S02]  /*42c0*/  I2F.U16 R0, R2 ;  /* 0x0000000200007306 */ /* 0x004e240000101000 */
[----:B0-----:R-:W-:Y:S01]  /*42d0*/  F2FP.BF16.PACK_AB R0, RZ, R0 ;  /* 0x00000000ff00723e */ /* 0x001fe200000010ff */
[----:B------:R-:W-:Y:S05]  /*42e0*/  BRA `(.L_x_26399) ;  /* 0x00000e3000007947 */ /* 0x000fea0003800000 */
.L_x_26396:
        /* <DEDUP_REMOVED lines=10> */
.L_x_26401:
[----:B------:R-:W2:Y:S02]  /*4390*/  LDG.E R2, [R2.64] ;  /* 0x0000002402027981 */ /* 0x000ea4000c1e1900 */
[----:B--2---:R-:W0:Y:S02]  /*43a0*/  I2F R0, R2 ;  /* 0x0000000200007306 */ /* 0x004e240000201400 */
[----:B0-----:R-:W-:Y:S01]  /*43b0*/  F2FP.BF16.PACK_AB R0, RZ, R0 ;  /* 0x00000000ff00723e */ /* 0x001fe200000010ff */
[----:B------:R-:W-:Y:S05]  /*43c0*/  BRA `(.L_x_26399) ;  /* 0x00000d5000007947 */ /* 0x000fea0003800000 */
.L_x_26400:
[----:B------:R-:W2:Y:S02]  /*43d0*/  LDG.E.U16 R2, [R2.64] ;  /* 0x0000002402027981 */ /* 0x000ea4000c1e1500 */
[----:B--2---:R-:W0:Y:S02]  /*43e0*/  I2F.S16 R0, R2 ;  /* 0x0000000200007306 */ /* 0x004e240000101400 */
[----:B0-----:R-:W-:Y:S01]  /*43f0*/  F2FP.BF16.PACK_AB R0, RZ, R0 ;  /* 0x00000000ff00723e */ /* 0x001fe200000010ff */
[----:B------:R-:W-:Y:S05]  /*4400*/  BRA `(.L_x_26399) ;  /* 0x00000d1000007947 */ /* 0x000fea0003800000 */
.L_x_26395:
        /* <DEDUP_REMOVED lines=9> */
.L_x_26403:
[----:B------:R-:W2:Y:S02]  /*44a0*/  LDG.E.U16 R0, [R2.64] ;  /* 0x0000002402007981 */ /* 0x000ea4000c1e1500 */
[----:B--2---:R-:W-:-:S05]  /*44b0*/  HADD2.F32 R0, -RZ, R0.H0_H0 ;  /* 0x20000000ff007230 */ /* 0x004fca0000004100 */
[----:B------:R-:W-:Y:S01]  /*44c0*/  F2FP.BF16.PACK_AB R0, RZ, R0 ;  /* 0x00000000ff00723e */ /* 0x000fe200000010ff */
[----:B------:R-:W-:Y:S05]  /*44d0*/  BRA `(.L_x_26399) ;  /* 0x00000c4000007947 */ /* 0x000fea0003800000 */
.L_x_26402:
        /* <DEDUP_REMOVED lines=9> */
.L_x_26405:
[----:B------:R-:W2:Y:S02]  /*4570*/  LDG.E.U16 R2, [R2.64] ;  /* 0x0000002402027981 */ /* 0x000ea4000c1e1500 */
[----:B--2---:R-:W-:-:S05]  /*4580*/  HADD2.F32 R0, -RZ, R2.H0_H0 ;  /* 0x20000002ff007230 */ /* 0x004fca0000004100 */
[----:B------:R-:W-:Y:S01]  /*4590*/  F2FP.BF16.PACK_AB R0, RZ, R0 ;  /* 0x00000000ff00723e */ /* 0x000fe200000010ff */
[----:B------:R-:W-:Y:S05]  /*45a0*/  BRA `(.L_x_26399) ;  /* 0x00000b7000007947 */ /* 0x000fea0003800000 */
.L_x_26404:
[----:B------:R-:W2:Y:S02]  /*45b0*/  LDG.E.64 R2, [R2.64] ;  /* 0x0000002402027981 */ /* 0x000ea4000c1e1b00 */
[----:B--2---:R-:W0:Y:S01]  /*45c0*/  F2F.F32.F64 R0, R2 ;  /* 0x0000000200007310 */ /* 0x004e220000301000 */
[----:B------:R-:W0:-:S14]  /*45d0*/  DSETP.GEU.AND P0, PT, |R2|, c[0x2][0x0], PT ;  /* 0x008000000200762a */ /* 0x000e1c0003f0e200 */
[----:B0-----:R-:W-:-:S05]  /*45e0*/  @!P0 FMUL R0, R0, 1.175494350822287508e-38 ;  /* 0x0080000000008820 */ /* 0x001fca0000400000 */
[----:B------:R-:W-:Y:S01]  /*45f0*/  F2FP.BF16.PACK_AB R0, RZ, R0 ;  /* 0x00000000ff00723e */ /* 0x000fe200000010ff */
[----:B------:R-:W-:Y:S05]  /*4600*/  BRA `(.L_x_26399) ;  /* 0x00000b1000007947 */ /* 0x000fea0003800000 */
.L_x_26394:
        /* <DEDUP_REMOVED lines=13> */
.L_x_26408:
[----:B------:R-:W2:Y:S02]  /*46e0*/  LDG.E.64 R2, [R2.64] ;  /* 0x0000002402027981 */ /* 0x000ea4000c1e1b00 */
[----:B--2---:R-:W0:Y:S01]  /*46f0*/  F2F.F32.F64 R0, R2 ;  /* 0x0000000200007310 */ /* 0x004e220000301000 */
[----:B------:R-:W0:-:S14]  /*4700*/  DSETP.GEU.AND P0, PT, |R2|, c[0x2][0x0], PT ;  /* 0x008000000200762a */ /* 0x000e1c0003f0e200 */
[----:B0-----:R-:W-:-:S05]  /*4710*/  @!P0 FMUL R0, R0, 1.175494350822287508e-38 ;  /* 0x0080000000008820 */ /* 0x001fca0000400000 */
[----:B------:R-:W-:Y:S01]  /*4720*/  F2FP.BF16.PACK_AB R0, RZ, R0 ;  /* 0x00000000ff00723e */ /* 0x000fe200000010ff */
[----:B------:R-:W-:Y:S05]  /*4730*/  BRA `(.L_x_26399) ;  /* 0x000009e000007947 */ /* 0x000fea0003800000 */
.L_x_26407:
        /* <DEDUP_REMOVED lines=28> */
.L_x_26410:
        /* <DEDUP_REMOVED lines=15> */
.L_x_26409:
[----:B------:R0:W5:Y:S01]  /*49f0*/  LDG.E.U16 R0, [R2.64] ;  /* 0x0000002402007981 */ /* 0x000162000c1e1500 */
[----:B------:R-:W-:Y:S05]  /*4a00*/  BRA `(.L_x_26399) ;  /* 0x0000071000007947 */ /* 0x000fea0003800000 */
.L_x_26406:
        /* <DEDUP_REMOVED lines=12> */
.L_x_26413:
        /* <DEDUP_REMOVED lines=21> */
.L_x_26417:
[----:B------:R-:W-:Y:S05]  /*4c20*/  BSYNC B1 ;  /* 0x0000000000017941 */ /* 0x000fea0003800000 */
.L_x_26416:
[----:B------:R-:W-:Y:S01]  /*4c30*/  LEA R3, R0, 0x3b800000, 0x17 ;  /* 0x3b80000000037811 */ /* 0x000fe200078eb8ff */
[----:B------:R-:W-:-:S05]  /*4c40*/  IMAD.SHL.U32 R0, R2, 0x100000, RZ ;  /* 0x0010000002007824 */ /* 0x000fca00078e00ff */
[----:B------:R-:W-:Y:S02]  /*4c50*/  LOP3.LUT R0, R3, R0, R4, 0xfe, !PT ;  /* 0x0000000003007212 */ /* 0x000fe400078efe04 */
.L_x_26415:
[----:B------:R-:W-:Y:S05]  /*4c60*/  BSYNC B0 ;  /* 0x0000000000007941 */ /* 0x000fea0003800000 */
.L_x_26414:
[----:B------:R-:W-:Y:S01]  /*4c70*/  F2FP.BF16.PACK_AB R0, RZ, R0 ;  /* 0x00000000ff00723e */ /* 0x000fe200000010ff */
[----:B------:R-:W-:Y:S05]  /*4c80*/  BRA `(.L_x_26399) ;  /* 0x0000049000007947 */ /* 0x000fea0003800000 */
.L_x_26412:
        /* <DEDUP_REMOVED lines=21> */
.L_x_26421:
[----:B------:R-:W-:Y:S05]  /*4de0*/  BSYNC B1 ;  /* 0x0000000000017941 */ /* 0x000fea0003800000 */
.L_x_26420:
[----:B------:R-:W-:Y:S01]  /*4df0*/  LEA R3, R0, 0x37800000, 0x17 ;  /* 0x3780000000037811 */ /* 0x000fe200078eb8ff */
[----:B------:R-:W-:-:S05]  /*4e00*/  IMAD.SHL.U32 R0, R2, 0x200000, RZ ;  /* 0x0020000002007824 */ /* 0x000fca00078e00ff */
[----:B------:R-:W-:Y:S02]  /*4e10*/  LOP3.LUT R0, R3, R0, R4, 0xfe, !PT ;  /* 0x0000000003007212 */ /* 0x000fe400078efe04 */
.L_x_26419:
[----:B------:R-:W-:Y:S05]  /*4e20*/  BSYNC B0 ;  /* 0x0000000000007941 */ /* 0x000fea0003800000 */
.L_x_26418:
[----:B------:R-:W-:Y:S01]  /*4e30*/  F2FP.BF16.PACK_AB R0, RZ, R0 ;  /* 0x00000000ff00723e */ /* 0x000fe200000010ff */
[----:B------:R-:W-:Y:S05]  /*4e40*/  BRA `(.L_x_26399) ;  /* 0x000002d000007947 */ /* 0x000fea0003800000 */
.L_x_26411:
        /* <DEDUP_REMOVED lines=14> */
.L_x_26425:
[----:B------:R-:W-:Y:S05]  /*4f30*/  BSYNC B0 ;  /* 0x0000000000007941 */ /* 0x000fea0003800000 */
.L_x_26424:
[----:B------:R-:W-:Y:S01]  /*4f40*/  F2FP.BF16.PACK_AB R0, RZ, R0 ;  /* 0x00000000ff00723e */ /* 0x000fe200000010ff */
[----:B------:R-:W-:Y:S05]  /*4f50*/  BRA `(.L_x_26399) ;  /* 0x000001c000007947 */ /* 0x000fea0003800000 */
.L_x_26398:
        /* <DEDUP_REMOVED lines=21> */
.L_x_26423:
[----:B------:R-:W2:Y:S02]  /*50b0*/  LDG.E.64 R2, [R2.64] ;  /* 0x0000002402027981 */ /* 0x000ea4000c1e1b00 */
[----:B--2---:R-:W0:Y:S02]  /*50c0*/  I2F.U64 R0, R2 ;  /* 0x0000000200007312 */ /* 0x004e240000301000 */
[----:B0-----:R-:W-:Y:S01]  /*50d0*/  F2FP.BF16.PACK_AB R0, RZ, R0 ;  /* 0x00000000ff00723e */ /* 0x001fe200000010ff */
[----:B------:R-:W-:Y:S05]  /*50e0*/  BRA `(.L_x_26399) ;  /* 0x0000003000007947 */ /* 0x000fea0003800000 */
.L_x_26422:
[----:B------:R-:W2:Y:S02]  /*50f0*/  LDG.E R2, [R2.64] ;  /* 0x0000002402027981 */ /* 0x000ea4000c1e1900 */
[----:B--2---:R-:W0:Y:S02]  /*5100*/  I2F.U32 R0, R2 ;  /* 0x0000000200007306 */ /* 0x004e240000201000 */
[----:B0-----:R-:W-:-:S06]  /*5110*/  F2FP.BF16.PACK_AB R0, RZ, R0 ;  /* 0x00000000ff00723e */ /* 0x001fcc00000010ff */
.L_x_26399:
[----:B------:R-:W-:Y:S01]  /*5120*/  ULDC.U16 UR4, c[0x0][0x372] ;  /* 0x0000dc8000047ab9 */ /* 0x000fe20000000400 */
[----:B0----5:R-:W-:Y:S01]  /*5130*/  PRMT R3, RZ, 0x5410, R0 ;  /* 0x00005410ff037816 */ /* 0x021fe20000000000 */
[----:B------:R-:W-:Y:S01]  /*5140*/  IMAD.U32 R2, RZ, RZ, UR4 ;  /* 0x00000004ff027e24 */ /* 0x000fe2000f8e00ff */
[----:B------:R-:W-:Y:S04]  /*5150*/  BSSY B0, `(.L_x_26426) ;  /* 0x0000041000007945 */ /* 0x000fe80003800000 */
[----:B------:R-:W-:Y:S01]  /*5160*/  PRMT R0, RZ, 0x5410, R2 ;  /* 0x00005410ff007816 */ /* 0x000fe20000000002 */
[----:B------:R-:W-:-:S03]  /*5170*/  FADD.FTZ R2, |R3|, -RZ ;  /* 0x800000ff03027221 */ /* 0x000fc60000010200 */
        /* <DEDUP_REMOVED lines=25> */
.L_x_26431:
[----:B------:R-:W-:Y:S01]  /*5310*/  FSETP.GEU.FTZ.AND P0, PT, R7, -R6, PT ;  /* 0x800000060700720b */ /* 0x000fe20003f1e000 */
[----:B------:R-:W-:-:S12]  /*5320*/  FADD.FTZ R5, R5, -1 ;  /* 0xbf80000005057421 */ /* 0x000fd80000010000 */
[----:B------:R-:W-:Y:S02]  /*5330*/  @!P0 FADD.FTZ R5, R5, -1 ;  /* 0xbf80000005058421 */ /* 0x000fe40000010000 */
.L_x_26430:
[----:B------:R-:W-:Y:S05]  /*5340*/  BSYNC B1 ;  /* 0x0000000000017941 */ /* 0x000fea0003800000 */
.L_x_26429:
[----:B------:R-:W-:Y:S01]  /*5350*/  FFMA.FTZ R2, -R6, R5, R2 ;  /* 0x0000000506027223 */ /* 0x000fe20000010102 */
[----:B------:R-:W-:Y:S05]  /*5360*/  BRA `(.L_x_26427) ;  /* 0x000001f000007947 */ /* 0x000fea0003800000 */
.L_x_26428:
        /* <DEDUP_REMOVED lines=15> */
.L_x_26434:
        /* <DEDUP_REMOVED lines=13> */
.L_x_26433:
[----:B------:R-:W-:Y:S05]  /*5530*/  BSYNC B1 ;  /* 0x0000000000017941 */ /* 0x000fea0003800000 */
.L_x_26432:
[----:B------:R-:W-:-:S04]  /*5540*/  FMUL.FTZ R5, R4, 1.1920928955078125e-07 ;  /* 0x3400000004057820 */ /* 0x000fc80000410000 */
[----:B------:R-:W-:Y:S02]  /*5550*/  FMUL.FTZ R2, R8, R5 ;  /* 0x0000000508027220 */ /* 0x000fe40000410000 */
.L_x_26427:
[----:B------:R-:W-:Y:S05]  /*5560*/  BSYNC B0 ;  /* 0x0000000000007941 */ /* 0x000fea0003800000 */
.L_x_26426:
        /* <DEDUP_REMOVED lines=25> */
.L_x_26438:
[----:B------:R-:W-:-:S06]  /*5700*/  PRMT R3, RZ, 0x5410, R0 ;  /* 0x00005410ff037816 */ /* 0x000fcc0000000000 */
[----:B------:R-:W1:Y:S02]  /*5710*/  F2I.S64.TRUNC R2, R3 ;  /* 0x0000000300027311 */ /* 0x000e64000020d900 */
[----:B-1----:R1:W-:Y:S01]  /*5720*/  STG.E.U8 [R16.64], R2 ;  /* 0x0000000210007986 */ /* 0x0023e2000c101124 */
[----:B------:R-:W-:Y:S05]  /*5730*/  BRA `(.L_x_26440) ;  /* 0x00000e4000007947 */ /* 0x000fea0003800000 */
.L_x_26437:
        /* <DEDUP_REMOVED lines=10> */
.L_x_26442:
[----:B------:R-:W-:-:S04]  /*57e0*/  PRMT R0, RZ, 0x5410, R0 ;  /* 0x00005410ff007816 */ /* 0x000fc80000000000 */
[----:B------:R-:W1:Y:S02]  /*57f0*/  F2I.FTZ.TRUNC.NTZ R3, R0 ;  /* 0x0000000000037305 */ /* 0x000e64000021f100 */
[----:B-1----:R1:W-:Y:S01]  /*5800*/  STG.E [R16.64], R3 ;  /* 0x0000000310007986 */ /* 0x0023e2000c101924 */
[----:B------:R-:W-:Y:S05]  /*5810*/  BRA `(.L_x_26440) ;  /* 0x00000d6000007947 */ /* 0x000fea0003800000 */
.L_x_26441:
[----:B------:R-:W-:-:S04]  /*5820*/  PRMT R0, RZ, 0x5410, R0 ;  /* 0x00005410ff007816 */ /* 0x000fc80000000000 */
[----:B------:R-:W1:Y:S02]  /*5830*/  F2I.FTZ.TRUNC.NTZ R3, R0 ;  /* 0x0000000000037305 */ /* 0x000e64000021f100 */
[----:B-1----:R1:W-:Y:S01]  /*5840*/  STG.E.U16 [R16.64], R3 ;  /* 0x0000000310007986 */ /* 0x0023e2000c101524 */
[----:B------:R-:W-:Y:S05]  /*5850*/  BRA `(.L_x_26440) ;  /* 0x00000d2000007947 */ /* 0x000fea0003800000 */
.L_x_26436:
        /* <DEDUP_REMOVED lines=9> */
.L_x_26444:
[----:B------:R-:W-:-:S04]  /*58f0*/  PRMT R0, RZ, 0x5410, R0 ;  /* 0x00005410ff007816 */ /* 0x000fc80000000000 */
[----:B------:R-:W-:-:S05]  /*5900*/  F2FP.PACK_AB R0, RZ, R0 ;  /* 0x00000000ff00723e */ /* 0x000fca00000000ff */
[----:B------:R1:W-:Y:S01]  /*5910*/  STG.E.U16 [R16.64], R0 ;  /* 0x0000000010007986 */ /* 0x0003e2000c101524 */
[----:B------:R-:W-:Y:S05]  /*5920*/  BRA `(.L_x_26440) ;  /* 0x00000c5000007947 */ /* 0x000fea0003800000 */
.L_x_26443:
        /* <DEDUP_REMOVED lines=10> */
.L_x_26446:
[----:B------:R-:W-:-:S04]  /*59d0*/  PRMT R0, RZ, 0x5410, R0 ;  /* 0x00005410ff007816 */ /* 0x000fc80000000000 */
[----:B------:R-:W-:-:S04]  /*59e0*/  F2FP.PACK_AB R3, RZ, R0 ;  /* 0x00000000ff03723e */ /* 0x000fc800000000ff */
[----:B------:R-:W-:-:S05]  /*59f0*/  PRMT R3, R3, 0x5410, RZ ;  /* 0x0000541003037816 */ /* 0x000fca00000000ff */
[----:B------:R1:W-:Y:S01]  /*5a00*/  STG.E [R16.64], R3 ;  /* 0x0000000310007986 */ /* 0x0003e2000c101924 */
[----:B------:R-:W-:Y:S05]  /*5a10*/  BRA `(.L_x_26440) ;  /* 0x00000b6000007947 */ /* 0x000fea0003800000 */
.L_x_26445:
[----:B------:R-:W-:-:S05]  /*5a20*/  PRMT R2, RZ, 0x5410, R0 ;  /* 0x00005410ff027816 */ /* 0x000fca0000000000 */
[----:B------:R-:W-:-:S06]  /*5a30*/  FMUL.FTZ R2, R2, 1 ;  /* 0x3f80000002027820 */ /* 0x000fcc0000410000 */
[----:B------:R-:W1:Y:S02]  /*5a40*/  F2F.F64.F32 R2, R2 ;  /* 0x0000000200027310 */ /* 0x000e640000201800 */
[----:B-1----:R1:W-:Y:S01]  /*5a50*/  STG.E.64 [R16.64], R2 ;  /* 0x0000000210007986 */ /* 0x0023e2000c101b24 */
[----:B------:R-:W-:Y:S05]  /*5a60*/  BRA `(.L_x_26440) ;  /* 0x00000b1000007947 */ /* 0x000fea0003800000 */
.L_x_26435:
        /* <DEDUP_REMOVED lines=13> */
.L_x_26449:
[----:B------:R-:W-:Y:S01]  /*5b40*/  PRMT R0, RZ, 0x5410, R0 ;  /* 0x00005410ff007816 */ /* 0x000fe20000000000 */
[----:B------:R-:W-:-:S04]  /*5b50*/  CS2R R6, SRZ ;  /* 0x0000000000067805 */ /* 0x000fc8000001ff00 */
[----:B------:R-:W-:-:S04]  /*5b60*/  FMUL.FTZ R0, R0, 1 ;  /* 0x3f80000000007820 */ /* 0x000fc80000410000 */
[----:B------:R-:W1:Y:S02]  /*5b70*/  F2F.F64.F32 R4, R0 ;  /* 0x0000000000047310 */ /* 0x000e640000201800 */
[----:B-1----:R1:W-:Y:S01]  /*5b80*/  STG.E.128 [R16.64], R4 ;  /* 0x0000000410007986 */ /* 0x0023e2000c101d24 */
[----:B------:R-:W-:Y:S05]  /*5b90*/  BRA `(.L_x_26440) ;  /* 0x000009e000007947 */ /* 0x000fea0003800000 */
.L_x_26448:
        /* <DEDUP_REMOVED lines=21> */
.L_x_26453:
[----:B------:R-:W-:Y:S05]  /*5cf0*/  BSYNC B0 ;  /* 0x0000000000007941 */ /* 0x000fea0003800000 */
.L_x_26452:
[----:B------:R-:W-:-:S05]  /*5d00*/  LOP3.LUT R3, R0, R3, RZ, 0xfc, !PT ;  /* 0x0000000300037212 */ /* 0x000fca00078efcff */
[----:B------:R1:W-:Y:S01]  /*5d10*/  STG.E.U8 [R16.64], R3 ;  /* 0x0000000310007986 */ /* 0x0003e2000c101124 */
[----:B------:R-:W-:Y:S05]  /*5d20*/  BRA `(.L_x_26440) ;  /* 0x0000085000007947 */ /* 0x000fea0003800000 */
.L_x_26451:
        /* <DEDUP_REMOVED lines=13> */
.L_x_26455:
[----:B------:R-:W-:Y:S01]  /*5e00*/  IMAD.MOV.U32 R0, RZ, RZ, 0x7f ;  /* 0x0000007fff007424 */ /* 0x000fe200078e00ff */
[----:B------:R-:W-:-:S04]  /*5e10*/  ISETP.GT.U32.AND P0, PT, R2, 0x7f800000, PT ;  /* 0x7f8000000200780c */ /* 0x000fc80003f04070 */
[----:B------:R-:W-:-:S04]  /*5e20*/  SEL R0, R0, 0x7c, P0 ;  /* 0x0000007c00007807 */ /* 0x000fc80000000000 */
.L_x_26456:
[----:B------:R-:W-:Y:S05]  /*5e30*/  BSYNC B0 ;  /* 0x0000000000007941 */ /* 0x000fea0003800000 */
.L_x_26454:
[----:B------:R-:W-:-:S04]  /*5e40*/  LOP3.LUT R2, R3, 0x80000000, RZ, 0xc0, !PT ;  /* 0x8000000003027812 */ /* 0x000fc800078ec0ff */
[----:B------:R-:W-:-:S04]  /*5e50*/  SHF.R.U32.HI R3, RZ, 0x18, R2 ;  /* 0x00000018ff037819 */ /* 0x000fc80000011602 */
[----:B------:R-:W-:-:S05]  /*5e60*/  LOP3.LUT R3, R0, R3, RZ, 0xfc, !PT ;  /* 0x0000000300037212 */ /* 0x000fca00078efcff */
[----:B------:R1:W-:Y:S01]  /*5e70*/  STG.E.U8 [R16.64], R3 ;  /* 0x0000000310007986 */ /* 0x0003e2000c101124 */
[----:B------:R-:W-:Y:S05]  /*5e80*/  BRA `(.L_x_26440) ;  /* 0x000006f000007947 */ /* 0x000fea0003800000 */
.L_x_26450:
[----:B------:R1:W-:Y:S01]  /*5e90*/  STG.E.U16 [R16.64], R0 ;  /* 0x0000000010007986 */ /* 0x0003e2000c101524 */
[----:B------:R-:W-:Y:S05]  /*5ea0*/  BRA `(.L_x_26440) ;  /* 0x000006d000007947 */ /* 0x000fea0003800000 */
.L_x_26447:
        /* <DEDUP_REMOVED lines=12> */
.L_x_26459:
        /* <DEDUP_REMOVED lines=17> */
.L_x_26462:
[----:B------:R-:W-:-:S04]  /*6080*/  LOP3.LUT R2, R3, 0x80000000, RZ, 0xc0, !PT ;  /* 0x8000000003027812 */ /* 0x000fc800078ec0ff */
[----:B------:R-:W-:-:S04]  /*6090*/  SHF.R.U32.HI R3, RZ, 0x18, R2 ;  /* 0x00000018ff037819 */ /* 0x000fc80000011602 */
[----:B------:R-:W-:-:S04]  /*60a0*/  LOP3.LUT R0, R0, R3, RZ, 0xfc, !PT ;  /* 0x0000000300007212 */ /* 0x000fc800078efcff */
[----:B------:R-:W-:Y:S02]  /*60b0*/  PRMT R8, R0, 0x7610, R8 ;  /* 0x0000761000087816 */ /* 0x000fe40000000008 */
.L_x_26461:
[----:B------:R-:W-:Y:S05]  /*60c0*/  BSYNC B0 ;  /* 0x0000000000007941 */ /* 0x000fea0003800000 */
.L_x_26460:
[----:B------:R1:W-:Y:S01]  /*60d0*/  STG.E.U8 [R16.64], R8 ;  /* 0x0000000810007986 */ /* 0x0003e2000c101124 */
[----:B------:R-:W-:Y:S05]  /*60e0*/  BRA `(.L_x_26440) ;  /* 0x0000049000007947 */ /* 0x000fea0003800000 */
.L_x_26458:
        /* <DEDUP_REMOVED lines=17> */
.L_x_26465:
[----:B------:R-:W-:-:S04]  /*6200*/  LOP3.LUT R2, R3, 0x80000000, RZ, 0xc0, !PT ;  /* 0x8000000003027812 */ /* 0x000fc800078ec0ff */
[----:B------:R-:W-:-:S04]  /*6210*/  SHF.R.U32.HI R3, RZ, 0x18, R2 ;  /* 0x00000018ff037819 */ /* 0x000fc80000011602 */
[----:B------:R-:W-:-:S04]  /*6220*/  LOP3.LUT R0, R0, R3, RZ, 0xfc, !PT ;  /* 0x0000000300007212 */ /* 0x000fc800078efcff */
[----:B------:R-:W-:Y:S02]  /*6230*/  PRMT R8, R0, 0x7610, R8 ;  /* 0x0000761000087816 */ /* 0x000fe40000000008 */
.L_x_26464:
[----:B------:R-:W-:Y:S05]  /*6240*/  BSYNC B0 ;  /* 0x0000000000007941 */ /* 0x000fea0003800000 */
.L_x_26463:
[----:B------:R1:W-:Y:S01]  /*6250*/  STG.E.U8 [R16.64], R8 ;  /* 0x0000000810007986 */ /* 0x0003e2000c101124 */
[----:B------:R-:W-:Y:S05]  /*6260*/  BRA `(.L_x_26440) ;  /* 0x0000031000007947 */ /* 0x000fea0003800000 */
.L_x_26457:
        /* <DEDUP_REMOVED lines=22> */
.L_x_26439:
[----:B------:R-:W-:Y:S01]  /*63d0*/  MOV R2, 0x0 ;  /* 0x0000000000027802 */ /* 0x000fe20000000f00 */
[----:B------:R-:W-:Y:S02]  /*63e0*/  IMAD.MOV.U32 R4, RZ, RZ, c[0x4][0x178] ;  /* 0x01005e00ff047624 */ /* 0x000fe400078e00ff */
[----:B------:R-:W-:Y:S02]  /*63f0*/  IMAD.MOV.U32 R5, RZ, RZ, c[0x4][0x17c] ;  /* 0x01005f00ff057624 */ /* 0x000fe400078e00ff */
[----:B------:R-:W-:Y:S01]  /*6400*/  IMAD.MOV.U32 R6, RZ, RZ, c[0x4][0x180] ;  /* 0x01006000ff067624 */ /* 0x000fe200078e00ff */
[----:B------:R-:W1:Y:S01]  /*6410*/  LDC.64 R2, c[0x4][R2] ;  /* 0x0100000002027b82 */ /* 0x000e620000000a00 */
[----:B------:R-:W-:Y:S02]  /*6420*/  IMAD.MOV.U32 R7, RZ, RZ, c[0x4][0x184] ;  /* 0x01006100ff077624 */ /* 0x000fe400078e00ff */
[----:B------:R-:W-:-:S02]  /*6430*/  IMAD.MOV.U32 R8, RZ, RZ, 0x65 ;  /* 0x00000065ff087424 */ /* 0x000fc400078e00ff */
[----:B------:R-:W-:Y:S02]  /*6440*/  IMAD.MOV.U32 R10, RZ, RZ, c[0x4][0x90] ;  /* 0x01002400ff0a7624 */ /* 0x000fe400078e00ff */
[----:B------:R-:W-:Y:S02]  /*6450*/  IMAD.MOV.U32 R11, RZ, RZ, c[0x4][0x94] ;  /* 0x01002500ff0b7624 */ /* 0x000fe400078e00ff */
[----:B------:R-:W-:Y:S02]  /*6460*/  IMAD.MOV.U32 R12, RZ, RZ, 0x1 ;  /* 0x00000001ff0c7424 */ /* 0x000fe400078e00ff */
[----:B------:R-:W-:Y:S02]  /*6470*/  IMAD.MOV.U32 R13, RZ, RZ, RZ ;  /* 0x000000ffff0d7224 */ /* 0x000fe400078e00ff */
[----:B------:R-:W-:Y:S01]  /*6480*/  LEPC R14 ;  /* 0x00000000000e734e */ /* 0x000fe20000000000 */
[----:B0-----:R-:W-:Y:S02]  /*6490*/  MOV R9, 0x6500 ;  /* 0x0000650000097802 */ /* 0x001fe40000000f00 */
[----:B------:R-:W-:Y:S02]  /*64a0*/  MOV R20, 0x6480 ;  /* 0x0000648000147802 */ /* 0x000fe40000000f00 */
[----:B------:R-:W-:-:S02]  /*64b0*/  MOV R21, 0x0 ;  /* 0x0000000000157802 */ /* 0x000fc40000000f00 */
[----:B------:R-:W-:Y:S02]  /*64c0*/  MOV R0, 0x0 ;  /* 0x0000000000007802 */ /* 0x000fe40000000f00 */
[----:B------:R-:W-:-:S04]  /*64d0*/  IADD3 R20, P0, P1, -R20, R9, R14 ;  /* 0x0000000914147210 */ /* 0x000fc8000791e10e */
[----:B------:R-:W-:-:S04]  /*64e0*/  IADD3.X R21, ~R0, R21, R15, P0, P1 ;  /* 0x0000001500157210 */ /* 0x000fc800007e250f */
[----:B-1----:R-:W-:Y:S05]  /*64f0*/  CALL.ABS.NOINC R2 ;  /* 0x0000000002007343 */ /* 0x002fea0003c00000 */
[----:B------:R-:W-:Y:S05]  /*6500*/  BRA `(.L_x_26440) ;  /* 0x0000007000007947 */ /* 0x000fea0003800000 */
.L_x_26467:
[----:B------:R-:W-:-:S06]  /*6510*/  PRMT R2, RZ, 0x5410, R0 ;  /* 0x00005410ff027816 */ /* 0x000fcc0000000000 */
[----:B------:R-:W1:Y:S02]  /*6520*/  F2I.U64.TRUNC R2, R2 ;  /* 0x0000000200027311 */ /* 0x000e64000020d800 */
[----:B-1----:R1:W-:Y:S01]  /*6530*/  STG.E.64 [R16.64], R2 ;  /* 0x0000000210007986 */ /* 0x0023e2000c101b24 */
[----:B------:R-:W-:Y:S05]  /*6540*/  BRA `(.L_x_26440) ;  /* 0x0000003000007947 */ /* 0x000fea0003800000 */
.L_x_26466:
[----:B------:R-:W-:-:S04]  /*6550*/  PRMT R0, RZ, 0x5410, R0 ;  /* 0x00005410ff007816 */ /* 0x000fc80000000000 */
[----:B------:R-:W1:Y:S02]  /*6560*/  F2I.FTZ.U32.TRUNC.NTZ R3, R0 ;  /* 0x0000000000037305 */ /* 0x000e64000021f000 */
[----:B-1----:R1:W-:Y:S02]  /*6570*/  STG.E [R16.64], R3 ;  /* 0x0000000310007986 */ /* 0x0023e4000c101924 */
.L_x_26440:
[----:B------:R-:W-:-:S04]  /*6580*/  IADD3 R19, R19, 0x80, RZ ;  /* 0x0000008013137810 */ /* 0x000fc80007ffe0ff */
[----:B------:R-:W-:-:S13]  /*6590*/  ISETP.GE.AND P0, PT, R19, c[0x0][0x160], PT ;  /* 0x0000580013007a0c */ /* 0x000fda0003f06270 */
[----:B------:R-:W-:Y:S05]  /*65a0*/  @P0 BRA `(.L_x_26392) ;  /* 0x0000326000000947 */ /* 0x000fea0003800000 */
[----:B------:R-:W-:Y:S01]  /*65b0*/  ISETP.NE.AND P0, PT, RZ, c[0x0][0x168], PT ;  /* 0x00005a00ff007a0c */ /* 0x000fe20003f05270 */
[----:B-1----:R-:W-:Y:S02]  /*65c0*/  IMAD.MOV.U32 R0, RZ, RZ, RZ ;  /* 0x000000ffff007224 */ /* 0x002fe400078e00ff */
        /* <DEDUP_REMOVED lines=226> */
.L_x_26468:
[----:B------:R-:W1:Y:S01]  /*73f0*/  LDC.U8 R5, c[0x0][0x375] ;  /* 0x0000dd40ff057b82 */ /* 0x000e620000000000 */
[----:B------:R-:W-:Y:S02]  /*7400*/  IADD3 R16, P0, R16, c[0x0][0x360], RZ ;  /* 0x0000d80010107a10 */ /* 0x000fe40007f1e0ff */
[----:B------:R-:W-:-:S03]  /*7410*/  IADD3 R2, P1, R0, c[0x0][0x368], RZ ;  /* 0x0000da0000027a10 */ /* 0x000fc60007f3e0ff */
[----:B------:R-:W-:Y:S02]  /*7420*/  IMAD.X R17, RZ, RZ, c[0x0][0x364], P0 ;  /* 0x0000d900ff117624 */ /* 0x000fe400000e06ff */
        /* <DEDUP_REMOVED lines=13> */
[----:B--2---:R-:W1:Y:S02]  /*7500*/  I2F.S16 R0, R2 ;  /* 0x0000000200007306 */ /* 0x004e640000101400 */
[----:B-1----:R-:W-:Y:S01]  /*7510*/  F2FP.BF16.PACK_AB R0, RZ, R0 ;  /* 0x00000000ff00723e */ /* 0x002fe200000010ff */
[----:B------:R-:W-:Y:S05]  /*7520*/  BRA `(.L_x_26474) ;  /* 0x00000e7000007947 */ /* 0x000fea0003800000 */
.L_x_26472:
[----:B------:R-:W2:Y:S02]  /*7530*/  LDG.E.U8 R2, [R2.64] ;  /* 0x0000002402027981 */ /* 0x000ea4000c1e1100 */
[----:B--2---:R-:W1:Y:S02]  /*7540*/  I2F.U16 R0, R2 ;  /* 0x0000000200007306 */ /* 0x004e640000101000 */
[----:B-1----:R-:W-:Y:S01]  /*7550*/  F2FP.BF16.PACK_AB R0, RZ, R0 ;  /* 0x00000000ff00723e */ /* 0x002fe200000010ff */
[----:B------:R-:W-:Y:S05]  /*7560*/  BRA `(.L_x_26474) ;  /* 0x00000e3000007947 */ /* 0x000fea0003800000 */
.L_x_26471:
[----:B------:R-:W-:-:S13]  /*7570*/  ISETP.NE.AND P0, PT, R4, 0x2, PT ;  /* 0x000000020400780c */ /* 0x000fda0003f05270 */
[----:B------:R-:W-:Y:S05]  /*7580*/  @!P0 BRA `(.L_x_26475) ;  /* 0x000000c000008947 */ /* 0x000fea0003800000 */
[----:B------:R-:W-:-:S13]  /*7590*/  ISETP.NE.AND P0, PT, R4, 0x3, PT ;  /* 0x000000030400780c */ /* 0x000fda0003f05270 */
[----:B------:R-:W-:Y:S05]  /*75a0*/  @!P0 BRA `(.L_x_26476) ;  /* 0x0000006000008947 */ /* 0x000fea0003800000 */
[----:B------:R-:W-:-:S13]  /*75b0*/  ISETP.NE.AND P0, PT, R4, 0x4, PT ;  /* 0x000000040400780c */ /* 0x000fda0003f05270 */
[----:B------:R-:W-:Y:S05]  /*75c0*/  @P0 BRA `(.L_x_26473) ;  /* 0x00000c1000000947 */ /* 0x000fea0003800000 */
[----:B------:R-:W2:Y:S02]  /*75d0*/  LDG.E.64 R2, [R2.64] ;  /* 0x0000002402027981 */ /* 0x000ea4000c1e1b00 */
[----:B--2---:R-:W1:Y:S02]  /*75e0*/  I2F.S64 R0, R2 ;  /* 0x0000000200007312 */ /* 0x004e640000301400 */
[----:B-1----:R-:W-:Y:S01]  /*75f0*/  F2FP.BF16.PACK_AB R0, RZ, R0 ;  /* 0x00000000ff00723e */ /* 0x002fe200000010ff */
[----:B------:R-:W-:Y:S05]  /*7600*/  BRA `(.L_x_26474) ;  /* 0x00000d9000007947 */ /* 0x000fea0003800000 */
.L_x_26476:
[----:B------:R-:W2:Y:S02]  /*7610*/  LDG.E R2, [R2.64] ;  /* 0x0000002402027981 */ /* 0x000ea4000c1e1900 */
[----:B--2---:R-:W1:Y:S02]  /*7620*/  I2F R0, R2 ;  /* 0x0000000200007306 */ /* 0x004e640000201400 */
[----:B-1----:R-:W-:Y:S01]  /*7630*/  F2FP.BF16.PACK_AB R0, RZ, R0 ;  /* 0x00000000ff00723e */ /* 0x002fe200000010ff */
[----:B------:R-:W-:Y:S05]  /*7640*/  BRA `(.L_x_26474) ;  /* 0x00000d5000007947 */ /* 0x000fea0003800000 */
.L_x_26475:
[----:B------:R-:W2:Y:S02]  /*7650*/  LDG.E.U16 R2, [R2.64] ;  /* 0x0000002402027981 */ /* 0x000ea4000c1e1500 */
[----:B--2---:R-:W1:Y:S02]  /*7660*/  I2F.S16 R0, R2 ;  /* 0x0000000200007306 */ /* 0x004e640000101400 */
[----:B-1----:R-:W-:Y:S01]  /*7670*/  F2FP.BF16.PACK_AB R0, RZ, R0 ;  /* 0x00000000ff00723e */ /* 0x002fe200000010ff */
[----:B------:R-:W-:Y:S05]  /*7680*/  BRA `(.L_x_26474) ;  /* 0x00000d1000007947 */ /* 0x000fea0003800000 */
.L_x_26470:
        /* <DEDUP_REMOVED lines=9> */
.L_x_26478:
[----:B------:R-:W2:Y:S02]  /*7720*/  LDG.E.U16 R0, [R2.64] ;  /* 0x0000002402007981 */ /* 0x000ea4000c1e1500 */
[----:B--2---:R-:W-:-:S05]  /*7730*/  HADD2.F32 R0, -RZ, R0.H0_H0 ;  /* 0x20000000ff007230 */ /* 0x004fca0000004100 */
[----:B------:R-:W-:Y:S01]  /*7740*/  F2FP.BF16.PACK_AB R0, RZ, R0 ;  /* 0x00000000ff00723e */ /* 0x000fe200000010ff */
[----:B------:R-:W-:Y:S05]  /*7750*/  BRA `(.L_x_26474) ;  /* 0x00000c4000007947 */ /* 0x000fea0003800000 */
.L_x_26477:
        /* <DEDUP_REMOVED lines=9> */
.L_x_26480:
[----:B------:R-:W2:Y:S02]  /*77f0*/  LDG.E.U16 R2, [R2.64] ;  /* 0x0000002402027981 */ /* 0x000ea4000c1e1500 */
[----:B--2---:R-:W-:-:S05]  /*7800*/  HADD2.F32 R0, -RZ, R2.H0_H0 ;  /* 0x20000002ff007230 */ /* 0x004fca0000004100 */
[----:B------:R-:W-:Y:S01]  /*7810*/  F2FP.BF16.PACK_AB R0, RZ, R0 ;  /* 0x00000000ff00723e */ /* 0x000fe200000010ff */
[----:B------:R-:W-:Y:S05]  /*7820*/  BRA `(.L_x_26474) ;  /* 0x00000b7000007947 */ /* 0x000fea0003800000 */
.L_x_26479:
[----:B------:R-:W2:Y:S02]  /*7830*/  LDG.E.64 R2, [R2.64] ;  /* 0x0000002402027981 */ /* 0x000ea4000c1e1b00 */
[----:B--2---:R-:W1:Y:S01]  /*7840*/  F2F.F32.F64 R0, R2 ;  /* 0x0000000200007310 */ /* 0x004e620000301000 */
[----:B------:R-:W1:-:S14]  /*7850*/  DSETP.GEU.AND P0, PT, |R2|, c[0x2][0x0], PT ;  /* 0x008000000200762a */ /* 0x000e5c0003f0e200 */
[----:B-1----:R-:W-:-:S05]  /*7860*/  @!P0 FMUL R0, R0, 1.175494350822287508e-38 ;  /* 0x0080000000008820 */ /* 0x002fca0000400000 */
[----:B------:R-:W-:Y:S01]  /*7870*/  F2FP.BF16.PACK_AB R0, RZ, R0 ;  /* 0x00000000ff00723e */ /* 0x000fe200000010ff */
[----:B------:R-:W-:Y:S05]  /*7880*/  BRA `(.L_x_26474) ;  /* 0x00000b1000007947 */ /* 0x000fea0003800000 */
.L_x_26469:
        /* <DEDUP_REMOVED lines=13> */
.L_x_26483:
[----:B------:R-:W2:Y:S02]  /*7960*/  LDG.E.64 R2, [R2.64] ;  /* 0x0000002402027981 */ /* 0x000ea4000c1e1b00 */
[----:B--2---:R-:W1:Y:S01]  /*7970*/  F2F.F32.F64 R0, R2 ;  /* 0x0000000200007310 */ /* 0x004e620000301000 */
[----:B------:R-:W1:-:S14]  /*7980*/  DSETP.GEU.AND P0, PT, |R2|, c[0x2][0x0], PT ;  /* 0x008000000200762a */ /* 0x000e5c0003f0e200 */
[----:B-1----:R-:W-:-:S05]  /*7990*/  @!P0 FMUL R0, R0, 1.175494350822287508e-38 ;  /* 0x0080000000008820 */ /* 0x002fca0000400000 */
[----:B------:R-:W-:Y:S01]  /*79a0*/  F2FP.BF16.PACK_AB R0, RZ, R0 ;  /* 0x00000000ff00723e */ /* 0x000fe200000010ff */
[----:B------:R-:W-:Y:S05]  /*79b0*/  BRA `(.L_x_26474) ;  /* 0x000009e000007947 */ /* 0x000fea0003800000 */
.L_x_26482:
        /* <DEDUP_REMOVED lines=10> */
[----:B------:R-:W1:Y:S01]  /*7a60*/  FLO.U32 R5, R4 ;  /* 0x0000000400057300 */ /* 0x000e6200000e0000 */
[C---:B------:R-:W-:Y:S02]  /*7a70*/  IADD3 R6, R4.reuse, 0x1000000, RZ ;  /* 0x0100000004067810 */ /* 0x040fe40007ffe0ff */
[----:B------:R-:W-:Y:S02]  /*7a80*/  IADD3 R2, R4, -0x1, RZ ;  /* 0xffffffff04027810 */ /* 0x000fe40007ffe0ff */
[----:B------:R-:W-:Y:S02]  /*7a90*/  SHF.R.S32.HI R6, RZ, 0x8, R6 ;  /* 0x00000008ff067819 */ /* 0x000fe40000011406 */
[----:B------:R-:W-:Y:S02]  /*7aa0*/  SHF.R.S32.HI R2, RZ, 0x1f, R2 ;  /* 0x0000001fff027819 */ /* 0x000fe40000011402 */
[----:B-1----:R-:W-:-:S04]  /*7ab0*/  IADD3 R5, -R5, 0x1f, RZ ;  /* 0x0000001f05057810 */ /* 0x002fc80007ffe1ff */
        /* <DEDUP_REMOVED lines=12> */
.L_x_26485:
        /* <DEDUP_REMOVED lines=15> */
.L_x_26484:
[----:B------:R1:W5:Y:S01]  /*7c70*/  LDG.E.U16 R0, [R2.64] ;  /* 0x0000002402007981 */ /* 0x000362000c1e1500 */
[----:B------:R-:W-:Y:S05]  /*7c80*/  BRA `(.L_x_26474) ;  /* 0x0000071000007947 */ /* 0x000fea0003800000 */
.L_x_26481:
        /* <DEDUP_REMOVED lines=9> */
[----:B--2---:R-:W1:Y:S02]  /*7d20*/  I2F.U16 R0, R2 ;  /* 0x0000000200007306 */ /* 0x004e640000101000 */
[----:B-1----:R-:W-:Y:S01]  /*7d30*/  F2FP.BF16.PACK_AB R0, RZ, R0 ;  /* 0x00000000ff00723e */ /* 0x002fe200000010ff */
[----:B------:R-:W-:Y:S05]  /*7d40*/  BRA `(.L_x_26474) ;  /* 0x0000065000007947 */ /* 0x000fea0003800000 */
.L_x_26488:
        /* <DEDUP_REMOVED lines=15> */
[----:B------:R-:W1:Y:S02]  /*7e40*/  FLO.U32 R3, R2 ;  /* 0x0000000200037300 */ /* 0x000e6400000e0000 */
[----:B-1----:R-:W-:-:S04]  /*7e50*/  IADD3 R3, -R3, 0x1f, RZ ;  /* 0x0000001f03037810 */ /* 0x002fc80007ffe1ff */
[----:B------:R-:W-:Y:S02]  /*7e60*/  IADD3 R5, R3, -0x1c, RZ ;  /* 0xffffffe403057810 */ /* 0x000fe40007ffe0ff */
[----:B------:R-:W-:Y:S02]  /*7e70*/  IADD3 R0, R0, 0x1d, -R3 ;  /* 0x0000001d00007810 */ /* 0x000fe40007ffe803 */
[----:B------:R-:W-:-:S04]  /*7e80*/  SHF.L.U32 R5, R2, R5, RZ ;  /* 0x0000000502057219 */ /* 0x000fc800000006ff */
[----:B------:R-:W-:Y:S02]  /*7e90*/  LOP3.LUT R2, R5, 0x7, RZ, 0xc0, !PT ;  /* 0x0000000705027812 */ /* 0x000fe400078ec0ff */
.L_x_26492:
[----:B------:R-:W-:Y:S05]  /*7ea0*/  BSYNC B1 ;  /* 0x0000000000017941 */ /* 0x000fea0003800000 */
.L_x_26491:
[----:B------:R-:W-:Y:S01]  /*7eb0*/  LEA R3, R0, 0x3b800000, 0x17 ;  /* 0x3b80000000037811 */ /* 0x000fe200078eb8ff */
[----:B------:R-:W-:-:S05]  /*7ec0*/  IMAD.SHL.U32 R0, R2, 0x100000, RZ ;  /* 0x0010000002007824 */ /* 0x000fca00078e00ff */
[----:B------:R-:W-:Y:S02]  /*7ed0*/  LOP3.LUT R0, R3, R0, R4, 0xfe, !PT ;  /* 0x0000000003007212 */ /* 0x000fe400078efe04 */
.L_x_26490:
[----:B------:R-:W-:Y:S05]  /*7ee0*/  BSYNC B0 ;  /* 0x0000000000007941 */ /* 0x000fea0003800000 */
.L_x_26489:
[----:B------:R-:W-:Y:S01]  /*7ef0*/  F2FP.BF16.PACK_AB R0, RZ, R0 ;  /* 0x00000000ff00723e */ /* 0x000fe200000010ff */
[----:B------:R-:W-:Y:S05]  /*7f00*/  BRA `(.L_x_26474) ;  /* 0x0000049000007947 */ /* 0x000fea0003800000 */
.L_x_26487:
        /* <DEDUP_REMOVED lines=21> */
.L_x_26496:
[----:B------:R-:W-:Y:S05]  /*8060*/  BSYNC B1 ;  /* 0x0000000000017941 */ /* 0x000fea0003800000 */
.L_x_26495:
[----:B------:R-:W-:Y:S01]  /*8070*/  LEA R3, R0, 0x37800000, 0x17 ;  /* 0x3780000000037811 */ /* 0x000fe200078eb8ff */
[----:B------:R-:W-:-:S05]  /*8080*/  IMAD.SHL.U32 R0, R2, 0x200000, RZ ;  /* 0x0020000002007824 */ /* 0x000fca00078e00ff */
[----:B------:R-:W-:Y:S02]  /*8090*/  LOP3.LUT R0, R3, R0, R4, 0xfe, !PT ;  /* 0x0000000003007212 */ /* 0x000fe400078efe04 */
.L_x_26494:
[----:B------:R-:W-:Y:S05]  /*80a0*/  BSYNC B0 ;  /* 0x0000000000007941 */ /* 0x000fea0003800000 */
.L_x_26493:
[----:B------:R-:W-:Y:S01]  /*80b0*/  F2FP.BF16.PACK_AB R0, RZ, R0 ;  /* 0x00000000ff00723e */ /* 0x000fe200000010ff */
[----:B------:R-:W-:Y:S05]  /*80c0*/  BRA `(.L_x_26474) ;  /* 0x000002d000007947 */ /* 0x000fea0003800000 */
.L_x_26486:
        /* <DEDUP_REMOVED lines=14> */
.L_x_26500:
[----:B------:R-:W-:Y:S05]  /*81b0*/  BSYNC B0 ;  /* 0x0000000000007941 */ /* 0x000fea0003800000 */
.L_x_26499:
[----:B------:R-:W-:Y:S01]  /*81c0*/  F2FP.BF16.PACK_AB R0, RZ, R0 ;  /* 0x00000000ff00723e */ /* 0x000fe200000010ff */
[----:B------:R-:W-:Y:S05]  /*81d0*/  BRA `(.L_x_26474) ;  /* 0x000001c000007947 */ /* 0x000fea0003800000 */
.L_x_26473:
[----:B------:R-:W-:Y:S01]  /*81e0*/  MOV R2, 0x0 ;  /* 0x0000000000027802 */ /* 0x000fe20000000f00 */
[----:B------:R-:W-:Y:S02]  /*81f0*/  IMAD.MOV.U32 R4, RZ, RZ, c[0x4][0x178] ;  /* 0x01005e00ff047624 */ /* 0x000fe400078e00ff */
[----:B------:R-:W-:Y:S02]  /*8200*/  IMAD.MOV.U32 R5, RZ, RZ, c[0x4][0x17c] ;  /* 0x01005f00ff057624 */ /* 0x000fe400078e00ff */
[----:B------:R-:W-:Y:S01]  /*8210*/  IMAD.MOV.U32 R6, RZ, RZ, c[0x4][0x180] ;  /* 0x01006000ff067624 */ /* 0x000fe200078e00ff */
[----:B------:R-:W1:Y:S01]  /*8220*/  LDC.64 R2, c[0x4][R2] ;  /* 0x0100000002027b82 */ /* 0x000e620000000a00 */
[----:B------:R-:W-:-:S02]  /*8230*/  IMAD.MOV.U32 R7, RZ, RZ, c[0x4][0x184] ;  /* 0x01006100ff077624 */ /* 0x000fc400078e00ff */
[----:B------:R-:W-:Y:S02]  /*8240*/  IMAD.MOV.U32 R8, RZ, RZ, 0x4e ;  /* 0x0000004eff087424 */ /* 0x000fe400078e00ff */
[----:B------:R-:W-:Y:S02]  /*8250*/  IMAD.MOV.U32 R10, RZ, RZ, c[0x4][0x88] ;  /* 0x01002200ff0a7624 */ /* 0x000fe400078e00ff */
[----:B------:R-:W-:Y:S02]  /*8260*/  IMAD.MOV.U32 R11, RZ, RZ, c[0x4][0x8c] ;  /* 0x01002300ff0b7624 */ /* 0x000fe400078e00ff */
[----:B------:R-:W-:Y:S02]  /*8270*/  IMAD.MOV.U32 R12, RZ, RZ, 0x1 ;  /* 0x00000001ff0c7424 */ /* 0x000fe400078e00ff */
[----:B------:R-:W-:Y:S02]  /*8280*/  IMAD.MOV.U32 R13, RZ, RZ, RZ ;  /* 0x000000ffff0d7224 */ /* 0x000fe400078e00ff */
[----:B------:R-:W-:Y:S01]  /*8290*/  LEPC R14 ;  /* 0x00000000000e734e */ /* 0x000fe20000000000 */
[----:B0-----:R-:W-:Y:S02]  /*82a0*/  MOV R9, 0x8310 ;  /* 0x0000831000097802 */ /* 0x001fe40000000f00 */
[----:B------:R-:W-:-:S02]  /*82b0*/  MOV R20, 0x8290 ;  /* 0x0000829000147802 */ /* 0x000fc40000000f00 */
[----:B------:R-:W-:Y:S02]  /*82c0*/  MOV R21, 0x0 ;  /* 0x0000000000157802 */ /* 0x000fe40000000f00 */
[----:B------:R-:W-:Y:S02]  /*82d0*/  MOV R0, 0x0 ;  /* 0x0000000000007802 */ /* 0x000fe40000000f00 */
[----:B------:R-:W-:-:S04]  /*82e0*/  IADD3 R20, P0, P1, -R20, R9, R14 ;  /* 0x0000000914147210 */ /* 0x000fc8000791e10e */
[----:B------:R-:W-:-:S04]  /*82f0*/  IADD3.X R21, ~R0, R21, R15, P0, P1 ;  /* 0x0000001500157210 */ /* 0x000fc800007e250f */
[----:B-1----:R-:W-:Y:S05]  /*8300*/  CALL.ABS.NOINC R2 ;  /* 0x0000000002007343 */ /* 0x002fea0003c00000 */
[----:B------:R-:W-:Y:S01]  /*8310*/  PRMT R0, RZ, 0x7610, R0 ;  /* 0x00007610ff007816 */ /* 0x000fe20000000000 */
[----:B------:R-:W-:Y:S05]  /*8320*/  BRA `(.L_x_26474) ;  /* 0x0000007000007947 */ /* 0x000fea0003800000 */
.L_x_26498:
[----:B------:R-:W2:Y:S02]  /*8330*/  LDG.E.64 R2, [R2.64] ;  /* 0x0000002402027981 */ /* 0x000ea4000c1e1b00 */
[----:B--2---:R-:W1:Y:S02]  /*8340*/  I2F.U64 R0, R2 ;  /* 0x0000000200007312 */ /* 0x004e640000301000 */
[----:B-1----:R-:W-:Y:S01]  /*8350*/  F2FP.BF16.PACK_AB R0, RZ, R0 ;  /* 0x00000000ff00723e */ /* 0x002fe200000010ff */
[----:B------:R-:W-:Y:S05]  /*8360*/  BRA `(.L_x_26474) ;  /* 0x0000003000007947 */ /* 0x000fea0003800000 */
.L_x_26497:
[----:B------:R-:W2:Y:S02]  /*8370*/  LDG.E R2, [R2.64] ;  /* 0x0000002402027981 */ /* 0x000ea4000c1e1900 */
[----:B--2---:R-:W1:Y:S02]  /*8380*/  I2F.U32 R0, R2 ;  /* 0x0000000200007306 */ /* 0x004e640000201000 */
[----:B-1----:R-:W-:-:S06]  /*8390*/  F2FP.BF16.PACK_AB R0, RZ, R0 ;  /* 0x00000000ff00723e */ /* 0x002fcc00000010ff */
.L_x_26474:
[----:B------:R-:W-:Y:S01]  /*83a0*/  ULDC.U16 UR4, c[0x0][0x372] ;  /* 0x0000dc8000047ab9 */ /* 0x000fe20000000400 */
[----:B-1---5:R-:W-:Y:S01]  /*83b0*/  PRMT R3, RZ, 0x5410, R0 ;  /* 0x00005410ff037816 */ /* 0x022fe20000000000 */
        /* <DEDUP_REMOVED lines=29> */
.L_x_26506:
[----:B------:R-:W-:Y:S01]  /*8590*/  FSETP.GEU.FTZ.AND P0, PT, R7, -R6, PT ;  /* 0x800000060700720b */ /* 0x000fe20003f1e000 */
[----:B------:R-:W-:-:S12]  /*85a0*/  FADD.FTZ R5, R5, -1 ;  /* 0xbf80000005057421 */ /* 0x000fd80000010000 */
[----:B------:R-:W-:Y:S02]  /*85b0*/  @!P0 FADD.FTZ R5, R5, -1 ;  /* 0xbf80000005058421 */ /* 0x000fe40000010000 */
.L_x_26505:
[----:B------:R-:W-:Y:S05]  /*85c0*/  BSYNC B1 ;  /* 0x0000000000017941 */ /* 0x000fea0003800000 */
.L_x_26504:
[----:B------:R-:W-:Y:S01]  /*85d0*/  FFMA.FTZ R2, -R6, R5, R2 ;  /* 0x0000000506027223 */ /* 0x000fe20000010102 */
[----:B------:R-:W-:Y:S05]  /*85e0*/  BRA `(.L_x_26502) ;  /* 0x000001f000007947 */ /* 0x000fea0003800000 */
.L_x_26503:
        /* <DEDUP_REMOVED lines=15> */
.L_x_26509:
        /* <DEDUP_REMOVED lines=13> */
.L_x_26508:
[----:B------:R-:W-:Y:S05]  /*87b0*/  BSYNC B1 ;  /* 0x0000000000017941 */ /* 0x000fea0003800000 */
.L_x_26507:
[----:B------:R-:W-:-:S04]  /*87c0*/  FMUL.FTZ R5, R4, 1.1920928955078125e-07 ;  /* 0x3400000004057820 */ /* 0x000fc80000410000 */
[----:B------:R-:W-:Y:S02]  /*87d0*/  FMUL.FTZ R2, R8, R5 ;  /* 0x0000000508027220 */ /* 0x000fe40000410000 */
.L_x_26502:
[----:B------:R-:W-:Y:S05]  /*87e0*/  BSYNC B0 ;  /* 0x0000000000007941 */ /* 0x000fea0003800000 */
.L_x_26501:
        /* <DEDUP_REMOVED lines=25> */
.L_x_26513:
[----:B------:R-:W-:-:S06]  /*8980*/  PRMT R3, RZ, 0x5410, R0 ;  /* 0x00005410ff037816 */ /* 0x000fcc0000000000 */
[----:B------:R-:W1:Y:S02]  /*8990*/  F2I.S64.TRUNC R2, R3 ;  /* 0x0000000300027311 */ /* 0x000e64000020d900 */
[----:B-1----:R1:W-:Y:S01]  /*89a0*/  STG.E.U8 [R16.64], R2 ;  /* 0x0000000210007986 */ /* 0x0023e2000c101124 */
[----:B------:R-:W-:Y:S05]  /*89b0*/  BRA `(.L_x_26515) ;  /* 0x00000e4000007947 */ /* 0x000fea0003800000 */
.L_x_26512:
        /* <DEDUP_REMOVED lines=10> */
.L_x_26517:
[----:B------:R-:W-:-:S04]  /*8a60*/  PRMT R0, RZ, 0x5410, R0 ;  /* 0x00005410ff007816 */ /* 0x000fc80000000000 */
[----:B------:R-:W1:Y:S02]  /*8a70*/  F2I.FTZ.TRUNC.NTZ R3, R0 ;  /* 0x0000000000037305 */ /* 0x000e64000021f100 */
[----:B-1----:R1:W-:Y:S01]  /*8a80*/  STG.E [R16.64], R3 ;  /* 0x0000000310007986 */ /* 0x0023e2000c101924 */
[----:B------:R-:W-:Y:S05]  /*8a90*/  BRA `(.L_x_26515) ;  /* 0x00000d6000007947 */ /* 0x000fea0003800000 */
.L_x_26516:
[----:B------:R-:W-:-:S04]  /*8aa0*/  PRMT R0, RZ, 0x5410, R0 ;  /* 0x00005410ff007816 */ /* 0x000fc80000000000 */
[----:B------:R-:W1:Y:S02]  /*8ab0*/  F2I.FTZ.TRUNC.NTZ R3, R0 ;  /* 0x0000000000037305 */ /* 0x000e64000021f100 */
[----:B-1----:R1:W-:Y:S01]  /*8ac0*/  STG.E.U16 [R16.64], R3 ;  /* 0x0000000310007986 */ /* 0x0023e2000c101524 */
[----:B------:R-:W-:Y:S05]  /*8ad0*/  BRA `(.L_x_26515) ;  /* 0x00000d2000007947 */ /* 0x000fea0003800000 */
.L_x_26511:
        /* <DEDUP_REMOVED lines=9> */
.L_x_26519:
[----:B------:R-:W-:-:S04]  /*8b70*/  PRMT R0, RZ, 0x5410, R0 ;  /* 0x00005410ff007816 */ /* 0x000fc80000000000 */
[----:B------:R-:W-:-:S05]  /*8b80*/  F2FP.PACK_AB R0, RZ, R0 ;  /* 0x00000000ff00723e */ /* 0x000fca00000000ff */
[----:B------:R1:W-:Y:S01]  /*8b90*/  STG.E.U16 [R16.64], R0 ;  /* 0x0000000010007986 */ /* 0x0003e2000c101524 */
[----:B------:R-:W-:Y:S05]  /*8ba0*/  BRA `(.L_x_26515) ;  /* 0x00000c5000007947 */ /* 0x000fea0003800000 */
.L_x_26518:
        /* <DEDUP_REMOVED lines=10> */
.L_x_26521:
[----:B------:R-:W-:-:S04]  /*8c50*/  PRMT R0, RZ, 0x5410, R0 ;  /* 0x00005410ff007816 */ /* 0x000fc80000000000 */
[----:B------:R-:W-:-:S04]  /*8c60*/  F2FP.PACK_AB R3, RZ, R0 ;  /* 0x00000000ff03723e */ /* 0x000fc800000000ff */
[----:B------:R-:W-:-:S05]  /*8c70*/  PRMT R3, R3, 0x5410, RZ ;  /* 0x0000541003037816 */ /* 0x000fca00000000ff */
[----:B------:R1:W-:Y:S01]  /*8c80*/  STG.E [R16.64], R3 ;  /* 0x0000000310007986 */ /* 0x0003e2000c101924 */
[----:B------:R-:W-:Y:S05]  /*8c90*/  BRA `(.L_x_26515) ;  /* 0x00000b6000007947 */ /* 0x000fea0003800000 */
.L_x_26520:
[----:B------:R-:W-:-:S05]  /*8ca0*/  PRMT R2, RZ, 0x5410, R0 ;  /* 0x00005410ff027816 */ /* 0x000fca0000000000 */
[----:B------:R-:W-:-:S06]  /*8cb0*/  FMUL.FTZ R2, R2, 1 ;  /* 0x3f80000002027820 */ /* 0x000fcc0000410000 */
[----:B------:R-:W1:Y:S02]  /*8cc0*/  F2F.F64.F32 R2, R2 ;  /* 0x0000000200027310 */ /* 0x000e640000201800 */
[----:B-1----:R1:W-:Y:S01]  /*8cd0*/  STG.E.64 [R16.64], R2 ;  /* 0x0000000210007986 */ /* 0x0023e2000c101b24 */
[----:B------:R-:W-:Y:S05]  /*8ce0*/  BRA `(.L_x_26515) ;  /* 0x00000b1000007947 */ /* 0x000fea0003800000 */
.L_x_26510:
        /* <DEDUP_REMOVED lines=13> */
.L_x_26524:
[----:B------:R-:W-:Y:S01]  /*8dc0*/  PRMT R0, RZ, 0x5410, R0 ;  /* 0x00005410ff007816 */ /* 0x000fe20000000000 */
[----:B------:R-:W-:-:S04]  /*8dd0*/  CS2R R6, SRZ ;  /* 0x0000000000067805 */ /* 0x000fc8000001ff00 */
[----:B------:R-:W-:-:S04]  /*8de0*/  FMUL.FTZ R0, R0, 1 ;  /* 0x3f80000000007820 */ /* 0x000fc80000410000 */
[----:B------:R-:W1:Y:S02]  /*8df0*/  F2F.F64.F32 R4, R0 ;  /* 0x0000000000047310 */ /* 0x000e640000201800 */
[----:B-1----:R1:W-:Y:S01]  /*8e00*/  STG.E.128 [R16.64], R4 ;  /* 0x0000000410007986 */ /* 0x0023e2000c101d24 */
[----:B------:R-:W-:Y:S05]  /*8e10*/  BRA `(.L_x_26515) ;  /* 0x000009e000007947 */ /* 0x000fea0003800000 */
.L_x_26523:
        /* <DEDUP_REMOVED lines=21> */
.L_x_26528:
[----:B------:R-:W-:Y:S05]  /*8f70*/  BSYNC B0 ;  /* 0x0000000000007941 */ /* 0x000fea0003800000 */
.L_x_26527:
[----:B------:R-:W-:-:S05]  /*8f80*/  LOP3.LUT R3, R0, R3, RZ, 0xfc, !PT ;  /* 0x0000000300037212 */ /* 0x000fca00078efcff */
[----:B------:R1:W-:Y:S01]  /*8f90*/  STG.E.U8 [R16.64], R3 ;  /* 0x0000000310007986 */ /* 0x0003e2000c101124 */
[----:B------:R-:W-:Y:S05]  /*8fa0*/  BRA `(.L_x_26515) ;  /* 0x0000085000007947 */ /* 0x000fea0003800000 */
.L_x_26526:
        /* <DEDUP_REMOVED lines=13> */
.L_x_26530:
[----:B------:R-:W-:Y:S01]  /*9080*/  IMAD.MOV.U32 R0, RZ, RZ, 0x7f ;  /* 0x0000007fff007424 */ /* 0x000fe200078e00ff */
[----:B------:R-:W-:-:S04]  /*9090*/  ISETP.GT.U32.AND P0, PT, R2, 0x7f800000, PT ;  /* 0x7f8000000200780c */ /* 0x000fc80003f04070 */
[----:B------:R-:W-:-:S04]  /*90a0*/  SEL R0, R0, 0x7c, P0 ;  /* 0x0000007c00007807 */ /* 0x000fc80000000000 */
.L_x_26531:
[----:B------:R-:W-:Y:S05]  /*90b0*/  BSYNC B0 ;  /* 0x0000000000007941 */ /* 0x000fea0003800000 */
.L_x_26529:
[----:B------:R-:W-:-:S04]  /*90c0*/  LOP3.LUT R2, R3, 0x80000000, RZ, 0xc0, !PT ;  /* 0x8000000003027812 */ /* 0x000fc800078ec0ff */
[----:B------:R-:W-:-:S04]  /*90d0*/  SHF.R.U32.HI R3, RZ, 0x18, R2 ;  /* 0x00000018ff037819 */ /* 0x000fc80000011602 */
[----:B------:R-:W-:-:S05]  /*90e0*/  LOP3.LUT R3, R0, R3, RZ, 0xfc, !PT ;  /* 0x0000000300037212 */ /* 0x000fca00078efcff */
[----:B------:R1:W-:Y:S01]  /*90f0*/  STG.E.U8 [R16.64], R3 ;  /* 0x0000000310007986 */ /* 0x0003e2000c101124 */
[----:B------:R-:W-:Y:S05]  /*9100*/  BRA `(.L_x_26515) ;  /* 0x000006f000007947 */ /* 0x000fea0003800000 */
.L_x_26525:
[----:B------:R1:W-:Y:S01]  /*9110*/  STG.E.U16 [R16.64], R0 ;  /* 0x0000000010007986 */ /* 0x0003e2000c101524 */
[----:B------:R-:W-:Y:S05]  /*9120*/  BRA `(.L_x_26515) ;  /* 0x000006d000007947 */ /* 0x000fea0003800000 */
.L_x_26522:
        /* <DEDUP_REMOVED lines=12> */
.L_x_26534:
        /* <DEDUP_REMOVED lines=17> */
.L_x_26537:
[----:B------:R-:W-:-:S04]  /*9300*/  LOP3.LUT R2, R3, 0x80000000, RZ, 0xc0, !PT ;  /* 0x8000000003027812 */ /* 0x000fc800078ec0ff */
[----:B------:R-:W-:-:S04]  /*9310*/  SHF.R.U32.HI R3, RZ, 0x18, R2 ;  /* 0x00000018ff037819 */ /* 0x000fc80000011602 */
[----:B------:R-:W-:-:S04]  /*9320*/  LOP3.LUT R0, R0, R3, RZ, 0xfc, !PT ;  /* 0x0000000300007212 */ /* 0x000fc800078efcff */
[----:B------:R-:W-:Y:S02]  /*9330*/  PRMT R8, R0, 0x7610, R8 ;  /* 0x0000761000087816 */ /* 0x000fe40000000008 */
.L_x_26536:
[----:B------:R-:W-:Y:S05]  /*9340*/  BSYNC B0 ;  /* 0x0000000000007941 */ /* 0x000fea0003800000 */
.L_x_26535:
[----:B------:R1:W-:Y:S01]  /*9350*/  STG.E.U8 [R16.64], R8 ;  /* 0x0000000810007986 */ /* 0x0003e2000c101124 */
[----:B------:R-:W-:Y:S05]  /*9360*/  BRA `(.L_x_26515) ;  /* 0x0000049000007947 */ /* 0x000fea0003800000 */
.L_x_26533:
        /* <DEDUP_REMOVED lines=17> */
.L_x_26540:
[----:B------:R-:W-:-:S04]  /*9480*/  LOP3.LUT R2, R3, 0x80000000, RZ, 0xc0, !PT ;  /* 0x8000000003027812 */ /* 0x000fc800078ec0ff */
[----:B------:R-:W-:-:S04]  /*9490*/  SHF.R.U32.HI R3, RZ, 0x18, R2 ;  /* 0x00000018ff037819 */ /* 0x000fc80000011602 */
[----:B------:R-:W-:-:S04]  /*94a0*/  LOP3.LUT R0, R0, R3, RZ, 0xfc, !PT ;  /* 0x0000000300007212 */ /* 0x000fc800078efcff */
[----:B------:R-:W-:Y:S02]  /*94b0*/  PRMT R8, R0, 0x7610, R8 ;  /* 0x0000761000087816 */ /* 0x000fe40000000008 */
.L_x_26539:
[----:B------:R-:W-:Y:S05]  /*94c0*/  BSYNC B0 ;  /* 0x0000000000007941 */ /* 0x000fea0003800000 */
.L_x_26538:
[----:B------:R1:W-:Y:S01]  /*94d0*/  STG.E.U8 [R16.64], R8 ;  /* 0x0000000810007986 */ /* 0x0003e2000c101124 */
[----:B------:R-:W-:Y:S05]  /*94e0*/  BRA `(.L_x_26515) ;  /* 0x0000031000007947 */ /* 0x000fea0003800000 */
.L_x_26532:
        /* <DEDUP_REMOVED lines=22> */
.L_x_26514:
        /* <DEDUP_REMOVED lines=20> */
.L_x_26542:
[----:B------:R-:W-:-:S06]  /*9790*/  PRMT R2, RZ, 0x5410, R0 ;  /* 0x00005410ff027816 */ /* 0x000fcc0000000000 */
[----:B------:R-:W1:Y:S02]  /*97a0*/  F2I.U64.TRUNC R2, R2 ;  /* 0x0000000200027311 */ /* 0x000e64000020d800 */
[----:B-1----:R1:W-:Y:S01]  /*97b0*/  STG.E.64 [R16.64], R2 ;  /* 0x0000000210007986 */ /* 0x0023e2000c101b24 */
[----:B------:R-:W-:Y:S05]  /*97c0*/  BRA `(.L_x_26515) ;  /* 0x0000003000007947 */ /* 0x000fea0003800000 */
.L_x_26541:
[----:B------:R-:W-:-:S04]  /*97d0*/  PRMT R0, RZ, 0x5410, R0 ;  /* 0x00005410ff007816 */ /* 0x000fc80000000000 */
[----:B------:R-:W1:Y:S02]  /*97e0*/  F2I.FTZ.U32.TRUNC.NTZ R3, R0 ;  /* 0x0000000000037305 */ /* 0x000e64000021f000 */
[----:B-1----:R1:W-:Y:S02]  /*97f0*/  STG.E [R16.64], R3 ;  /* 0x0000000310007986 */ /* 0x0023e4000c101924 */
.L_x_26515:
[----:B------:R-:W-:Y:S02]  /*9800*/  IADD3 R19, R19, 0x80, RZ ;  /* 0x0000008013137810 */ /* 0x000fe40007ffe0ff */
.L_x_26392:
[----:B------:R-:W-:Y:S05]  /*9810*/  BSYNC B6 ;  /* 0x0000000000067941 */ /* 0x000fea0003800000 */
.L_x_26391:
        /* <DEDUP_REMOVED lines=230> */
.L_x_26543:
        /* <DEDUP_REMOVED lines=20> */
.L_x_26547:
[----:B------:R-:W2:Y:S02]  /*a7c0*/  LDG.E.U8 R2, [R2.64] ;  /* 0x0000002402027981 */ /* 0x000ea4000c1e1100 */
[----:B--2---:R-:W0:Y:S02]  /*a7d0*/  I2F.U16 R0, R2 ;  /* 0x0000000200007306 */ /* 0x004e240000101000 */
[----:B0-----:R-:W-:Y:S01]  /*a7e0*/  F2FP.BF16.PACK_AB R0, RZ, R0 ;  /* 0x00000000ff00723e */ /* 0x001fe200000010ff */
[----:B------:R-:W-:Y:S05]  /*a7f0*/  BRA `(.L_x_26549) ;  /* 0x00000e3000007947 */ /* 0x000fea0003800000 */
.L_x_26546:
        /* <DEDUP_REMOVED lines=10> */
.L_x_26551:
[----:B------:R-:W2:Y:S02]  /*a8a0*/  LDG.E R2, [R2.64] ;  /* 0x0000002402027981 */ /* 0x000ea4000c1e1900 */
[----:B--2---:R-:W0:Y:S02]  /*a8b0*/  I2F R0, R2 ;  /* 0x0000000200007306 */ /* 0x004e240000201400 */
[----:B0-----:R-:W-:Y:S01]  /*a8c0*/  F2FP.BF16.PACK_AB R0, RZ, R0 ;  /* 0x00000000ff00723e */ /* 0x001fe200000010ff */
[----:B------:R-:W-:Y:S05]  /*a8d0*/  BRA `(.L_x_26549) ;  /* 0x00000d5000007947 */ /* 0x000fea0003800000 */
.L_x_26550:
[----:B------:R-:W2:Y:S02]  /*a8e0*/  LDG.E.U16 R2, [R2.64] ;  /* 0x0000002402027981 */ /* 0x000ea4000c1e1500 */
[----:B--2---:R-:W0:Y:S02]  /*a8f0*/  I2F.S16 R0, R2 ;  /* 0x0000000200007306 */ /* 0x004e240000101400 */
[----:B0-----:R-:W-:Y:S01]  /*a900*/  F2FP.BF16.PACK_AB R0, RZ, R0 ;  /* 0x00000000ff00723e */ /* 0x001fe200000010ff */
[----:B------:R-:W-:Y:S05]  /*a910*/  BRA `(.L_x_26549) ;  /* 0x00000d1000007947 */ /* 0x000fea0003800000 */
.L_x_26545:
        /* <DEDUP_REMOVED lines=9> */
.L_x_26553:
[----:B------:R-:W2:Y:S02]  /*a9b0*/  LDG.E.U16 R0, [R2.64] ;  /* 0x0000002402007981 */ /* 0x000ea4000c1e1500 */
[----:B--2---:R-:W-:-:S05]  /*a9c0*/  HADD2.F32 R0, -RZ, R0.H0_H0 ;  /* 0x20000000ff007230 */ /* 0x004fca0000004100 */
[----:B------:R-:W-:Y:S01]  /*a9d0*/  F2FP.BF16.PACK_AB R0, RZ, R0 ;  /* 0x00000000ff00723e */ /* 0x000fe200000010ff */
[----:B------:R-:W-:Y:S05]  /*a9e0*/  BRA `(.L_x_26549) ;  /* 0x00000c4000007947 */ /* 0x000fea0003800000 */
.L_x_26552:
        /* <DEDUP_REMOVED lines=9> */
.L_x_26555:
[----:B------:R-:W2:Y:S02]  /*aa80*/  LDG.E.U16 R2, [R2.64] ;  /* 0x0000002402027981 */ /* 0x000ea4000c1e1500 */
[----:B--2---:R-:W-:-:S05]  /*aa90*/  HADD2.F32 R0, -RZ, R2.H0_H0 ;  /* 0x20000002ff007230 */ /* 0x004fca0000004100 */
[----:B------:R-:W-:Y:S01]  /*aaa0*/  F2FP.BF16.PACK_AB R0, RZ, R0 ;  /* 0x00000000ff00723e */ /* 0x000fe200000010ff */
[----:B------:R-:W-:Y:S05]  /*aab0*/  BRA `(.L_x_26549) ;  /* 0x00000b7000007947 */ /* 0x000fea0003800000 */
.L_x_26554:
[----:B------:R-:W2:Y:S02]  /*aac0*/  LDG.E.64 R2, [R2.64] ;  /* 0x0000002402027981 */ /* 0x000ea4000c1e1b00 */
[----:B--2---:R-:W0:Y:S01]  /*aad0*/  F2F.F32.F64 R0, R2 ;  /* 0x0000000200007310 */ /* 0x004e220000301000 */
[----:B------:R-:W0:-:S14]  /*aae0*/  DSETP.GEU.AND P0, PT, |R2|, c[0x2][0x0], PT ;  /* 0x008000000200762a */ /* 0x000e1c0003f0e200 */
[----:B0-----:R-:W-:-:S05]  /*aaf0*/  @!P0 FMUL R0, R0, 1.175494350822287508e-38 ;  /* 0x0080000000008820 */ /* 0x001fca0000400000 */
[----:B------:R-:W-:Y:S01]  /*ab00*/  F2FP.BF16.PACK_AB R0, RZ, R0 ;  /* 0x00000000ff00723e */ /* 0x000fe200000010ff */
[----:B------:R-:W-:Y:S05]  /*ab10*/  BRA `(.L_x_26549) ;  /* 0x00000b1000007947 */ /* 0x000fea0003800000 */
.L_x_26544:
        /* <DEDUP_REMOVED lines=13> */
.L_x_26558:
[----:B------:R-:W2:Y:S02]  /*abf0*/  LDG.E.64 R2, [R2.64] ;  /* 0x0000002402027981 */ /* 0x000ea4000c1e1b00 */
[----:B--2---:R-:W0:Y:S01]  /*ac00*/  F2F.F32.F64 R0, R2 ;  /* 0x0000000200007310 */ /* 0x004e220000301000 */
[----:B------:R-:W0:-:S14]  /*ac10*/  DSETP.GEU.AND P0, PT, |R2|, c[0x2][0x0], PT ;  /* 0x008000000200762a */ /* 0x000e1c0003f0e200 */
[----:B0-----:R-:W-:-:S05]  /*ac20*/  @!P0 FMUL R0, R0, 1.175494350822287508e-38 ;  /* 0x0080000000008820 */ /* 0x001fca0000400000 */
[----:B------:R-:W-:Y:S01]  /*ac30*/  F2FP.BF16.PACK_AB R0, RZ, R0 ;  /* 0x00000000ff00723e */ /* 0x000fe200000010ff */
[----:B------:R-:W-:Y:S05]  /*ac40*/  BRA `(.L_x_26549) ;  /* 0x000009e000007947 */ /* 0x000fea0003800000 */
.L_x_26557:
        /* <DEDUP_REMOVED lines=28> */
.L_x_26560:
        /* <DEDUP_REMOVED lines=15> */
.L_x_26559:
[----:B------:R0:W5:Y:S01]  /*af00*/  LDG.E.U16 R0, [R2.64] ;  /* 0x0000002402007981 */ /* 0x000162000c1e1500 */
[----:B------:R-:W-:Y:S05]  /*af10*/  BRA `(.L_x_26549) ;  /* 0x0000071000007947 */ /* 0x000fea0003800000 */
.L_x_26556:
        /* <DEDUP_REMOVED lines=12> */
.L_x_26563:
        /* <DEDUP_REMOVED lines=21> */
.L_x_26567:
[----:B------:R-:W-:Y:S05]  /*b130*/  BSYNC B1 ;  /* 0x0000000000017941 */ /* 0x000fea0003800000 */
.L_x_26566:
[----:B------:R-:W-:Y:S01]  /*b140*/  LEA R3, R0, 0x3b800000, 0x17 ;  /* 0x3b80000000037811 */ /* 0x000fe200078eb8ff */
[----:B------:R-:W-:-:S05]  /*b150*/  IMAD.SHL.U32 R0, R2, 0x100000, RZ ;  /* 0x0010000002007824 */ /* 0x000fca00078e00ff */
[----:B------:R-:W-:Y:S02]  /*b160*/  LOP3.LUT R0, R3, R0, R4, 0xfe, !PT ;  /* 0x0000000003007212 */ /* 0x000fe400078efe04 */
.L_x_26565:
[----:B------:R-:W-:Y:S05]  /*b170*/  BSYNC B0 ;  /* 0x0000000000007941 */ /* 0x000fea0003800000 */
.L_x_26564:
[----:B------:R-:W-:Y:S01]  /*b180*/  F2FP.BF16.PACK_AB R0, RZ, R0 ;  /* 0x00000000ff00723e */ /* 0x000fe200000010ff */
[----:B------:R-:W-:Y:S05]  /*b190*/  BRA `(.L_x_26549) ;  /* 0x0000049000007947 */ /* 0x000fea0003800000 */
.L_x_26562:
        /* <DEDUP_REMOVED lines=21> */
.L_x_26571:
[----:B------:R-:W-:Y:S05]  /*b2f0*/  BSYNC B1 ;  /* 0x0000000000017941 */ /* 0x000fea0003800000 */
.L_x_26570:
[----:B------:R-:W-:Y:S01]  /*b300*/  LEA R3, R0, 0x37800000, 0x17 ;  /* 0x3780000000037811 */ /* 0x000fe200078eb8ff */
[----:B------:R-:W-:-:S05]  /*b310*/  IMAD.SHL.U32 R0, R2, 0x200000, RZ ;  /* 0x0020000002007824 */ /* 0x000fca00078e00ff */
[----:B------:R-:W-:Y:S02]  /*b320*/  LOP3.LUT R0, R3, R0, R4, 0xfe, !PT ;  /* 0x0000000003007212 */ /* 0x000fe400078efe04 */
.L_x_26569:
[----:B------:R-:W-:Y:S05]  /*b330*/  BSYNC B0 ;  /* 0x0000000000007941 */ /* 0x000fea0003800000 */
.L_x_26568:
[----:B------:R-:W-:Y:S01]  /*b340*/  F2FP.BF16.PACK_AB R0, RZ, R0 ;  /* 0x00000000ff00723e */ /* 0x000fe200000010ff */
[----:B------:R-:W-:Y:S05]  /*b350*/  BRA `(.L_x_26549) ;  /* 0x000002d000007947 */ /* 0x000fea0003800000 */
.L_x_26561:
        /* <DEDUP_REMOVED lines=14> */
.L_x_26575:
[----:B------:R-:W-:Y:S05]  /*b440*/  BSYNC B0 ;  /* 0x0000000000007941 */ /* 0x000fea0003800000 */
.L_x_26574:
[----:B------:R-:W-:Y:S01]  /*b450*/  F2FP.BF16.PACK_AB R0, RZ, R0 ;  /* 0x00000000ff00723e */ /* 0x000fe200000010ff */
[----:B------:R-:W-:Y:S05]  /*b460*/  BRA `(.L_x_26549) ;  /* 0x000001c000007947 */ /* 0x000fea0003800000 */
.L_x_26548:
        /* <DEDUP_REMOVED lines=21> */
.L_x_26573:
[----:B------:R-:W2:Y:S02]  /*b5c0*/  LDG.E.64 R2, [R2.64] ;  /* 0x0000002402027981 */ /* 0x000ea4000c1e1b00 */
[----:B--2---:R-:W0:Y:S02]  /*b5d0*/  I2F.U64 R0, R2 ;  /* 0x0000000200007312 */ /* 0x004e240000301000 */
[----:B0-----:R-:W-:Y:S01]  /*b5e0*/  F2FP.BF16.PACK_AB R0, RZ, R0 ;  /* 0x00000000ff00723e */ /* 0x001fe200000010ff */
[----:B------:R-:W-:Y:S05]  /*b5f0*/  BRA `(.L_x_26549) ;  /* 0x0000003000007947 */ /* 0x000fea0003800000 */
.L_x_26572:
[----:B------:R-:W2:Y:S02]  /*b600*/  LDG.E R2, [R2.64] ;  /* 0x0000002402027981 */ /* 0x000ea4000c1e1900 */
[----:B--2---:R-:W0:Y:S02]  /*b610*/  I2F.U32 R0, R2 ;  /* 0x0000000200007306 */ /* 0x004e240000201000 */
[----:B0-----:R-:W-:-:S06]  /*b620*/  F2FP.BF16.PACK_AB R0, RZ, R0 ;  /* 0x00000000ff00723e */ /* 0x001fcc00000010ff */
.L_x_26549:
        /* <DEDUP_REMOVED lines=31> */
.L_x_26581:
[----:B------:R-:W-:Y:S01]  /*b820*/  FSETP.GEU.FTZ.AND P0, PT, R7, -R6, PT ;  /* 0x800000060700720b */ /* 0x000fe20003f1e000 */
[----:B------:R-:W-:-:S12]  /*b830*/  FADD.FTZ R5, R5, -1 ;  /* 0xbf80000005057421 */ /* 0x000fd80000010000 */
[----:B------:R-:W-:Y:S02]  /*b840*/  @!P0 FADD.FTZ R5, R5, -1 ;  /* 0xbf80000005058421 */ /* 0x000fe40000010000 */
.L_x_26580:
[----:B------:R-:W-:Y:S05]  /*b850*/  BSYNC B1 ;  /* 0x0000000000017941 */ /* 0x000fea0003800000 */
.L_x_26579:
[----:B------:R-:W-:Y:S01]  /*b860*/  FFMA.FTZ R2, -R6, R5, R2 ;  /* 0x0000000506027223 */ /* 0x000fe20000010102 */
[----:B------:R-:W-:Y:S05]  /*b870*/  BRA `(.L_x_26577) ;  /* 0x000001f000007947 */ /* 0x000fea0003800000 */
.L_x_26578:
        /* <DEDUP_REMOVED lines=15> */
.L_x_26584:
        /* <DEDUP_REMOVED lines=13> */
.L_x_26583:
[----:B------:R-:W-:Y:S05]  /*ba40*/  BSYNC B1 ;  /* 0x0000000000017941 */ /* 0x000fea0003800000 */
.L_x_26582:
[----:B------:R-:W-:-:S04]  /*ba50*/  FMUL.FTZ R5, R4, 1.1920928955078125e-07 ;  /* 0x3400000004057820 */ /* 0x000fc80000410000 */
[----:B------:R-:W-:Y:S02]  /*ba60*/  FMUL.FTZ R2, R8, R5 ;  /* 0x0000000508027220 */ /* 0x000fe40000410000 */
.L_x_26577:
[----:B------:R-:W-:Y:S05]  /*ba70*/  BSYNC B0 ;  /* 0x0000000000007941 */ /* 0x000fea0003800000 */
.L_x_26576:
        /* <DEDUP_REMOVED lines=25> */
.L_x_26588:
[----:B------:R-:W-:-:S06]  /*bc10*/  PRMT R3, RZ, 0x5410, R0 ;  /* 0x00005410ff037816 */ /* 0x000fcc0000000000 */
[----:B------:R-:W1:Y:S02]  /*bc20*/  F2I.S64.TRUNC R2, R3 ;  /* 0x0000000300027311 */ /* 0x000e64000020d900 */
[----:B-1----:R-:W-:Y:S01]  /*bc30*/  STG.E.U8 [R16.64], R2 ;  /* 0x0000000210007986 */ /* 0x002fe2000c101124 */
[----:B------:R-:W-:Y:S05]  /*bc40*/  EXIT ;  /* 0x000000000000794d */ /* 0x000fea0003800000 */
.L_x_26587:
        /* <DEDUP_REMOVED lines=10> */
.L_x_26591:
[----:B------:R-:W-:-:S04]  /*bcf0*/  PRMT R0, RZ, 0x5410, R0 ;  /* 0x00005410ff007816 */ /* 0x000fc80000000000 */
[----:B------:R-:W1:Y:S02]  /*bd00*/  F2I.FTZ.TRUNC.NTZ R3, R0 ;  /* 0x0000000000037305 */ /* 0x000e64000021f100 */
[----:B-1----:R-:W-:Y:S01]  /*bd10*/  STG.E [R16.64], R3 ;  /* 0x0000000310007986 */ /* 0x002fe2000c101924 */
[----:B------:R-:W-:Y:S05]  /*bd20*/  EXIT ;  /* 0x000000000000794d */ /* 0x000fea0003800000 */
.L_x_26590:
[----:B------:R-:W-:-:S04]  /*bd30*/  PRMT R0, RZ, 0x5410, R0 ;  /* 0x00005410ff007816 */ /* 0x000fc80000000000 */
[----:B------:R-:W1:Y:S02]  /*bd40*/  F2I.FTZ.TRUNC.NTZ R3, R0 ;  /* 0x0000000000037305 */ /* 0x000e64000021f100 */
[----:B-1----:R-:W-:Y:S01]  /*bd50*/  STG.E.U16 [R16.64], R3 ;  /* 0x0000000310007986 */ /* 0x002fe2000c101524 */
[----:B------:R-:W-:Y:S05]  /*bd60*/  EXIT ;  /* 0x000000000000794d */ /* 0x000fea0003800000 */
.L_x_26586:
        /* <DEDUP_REMOVED lines=9> */
.L_x_26593:
[----:B------:R-:W-:-:S04]  /*be00*/  PRMT R0, RZ, 0x5410, R0 ;  /* 0x00005410ff007816 */ /* 0x000fc80000000000 */
[----:B------:R-:W-:-:S05]  /*be10*/  F2FP.PACK_AB R0, RZ, R0 ;  /* 0x00000000ff00723e */ /* 0x000fca00000000ff */
[----:B------:R-:W-:Y:S01]  /*be20*/  STG.E.U16 [R16.64], R0 ;  /* 0x0000000010007986 */ /* 0x000fe2000c101524 */
[----:B------:R-:W-:Y:S05]  /*be30*/  EXIT ;  /* 0x000000000000794d */ /* 0x000fea0003800000 */
.L_x_26592:
        /* <DEDUP_REMOVED lines=10> */
.L_x_26595:
[----:B------:R-:W-:-:S04]  /*bee0*/  PRMT R0, RZ, 0x5410, R0 ;  /* 0x00005410ff007816 */ /* 0x000fc80000000000 */
[----:B------:R-:W-:-:S04]  /*bef0*/  F2FP.PACK_AB R3, RZ, R0 ;  /* 0x00000000ff03723e */ /* 0x000fc800000000ff */
[----:B------:R-:W-:-:S05]  /*bf00*/  PRMT R3, R3, 0x5410, RZ ;  /* 0x0000541003037816 */ /* 0x000fca00000000ff */
[----:B------:R-:W-:Y:S01]  /*bf10*/  STG.E [R16.64], R3 ;  /* 0x0000000310007986 */ /* 0x000fe2000c101924 */
[----:B------:R-:W-:Y:S05]  /*bf20*/  EXIT ;  /* 0x000000000000794d */ /* 0x000fea0003800000 */
.L_x_26594:
[----:B------:R-:W-:-:S05]  /*bf30*/  PRMT R2, RZ, 0x5410, R0 ;  /* 0x00005410ff027816 */ /* 0x000fca0000000000 */
[----:B------:R-:W-:-:S06]  /*bf40*/  FMUL.FTZ R2, R2, 1 ;  /* 0x3f80000002027820 */ /* 0x000fcc0000410000 */
[----:B------:R-:W1:Y:S02]  /*bf50*/  F2F.F64.F32 R2, R2 ;  /* 0x0000000200027310 */ /* 0x000e640000201800 */
[----:B-1----:R-:W-:Y:S01]  /*bf60*/  STG.E.64 [R16.64], R2 ;  /* 0x0000000210007986 */ /* 0x002fe2000c101b24 */
[----:B------:R-:W-:Y:S05]  /*bf70*/  EXIT ;  /* 0x000000000000794d */ /* 0x000fea0003800000 */
.L_x_26585:
        /* <DEDUP_REMOVED lines=13> */
.L_x_26598:
[----:B------:R-:W-:Y:S01]  /*c050*/  PRMT R0, RZ, 0x5410, R0 ;  /* 0x00005410ff007816 */ /* 0x000fe20000000000 */
[----:B------:R-:W-:-:S04]  /*c060*/  CS2R R6, SRZ ;  /* 0x0000000000067805 */ /* 0x000fc8000001ff00 */
[----:B------:R-:W-:-:S04]  /*c070*/  FMUL.FTZ R0, R0, 1 ;  /* 0x3f80000000007820 */ /* 0x000fc80000410000 */
[----:B------:R-:W1:Y:S02]  /*c080*/  F2F.F64.F32 R4, R0 ;  /* 0x0000000000047310 */ /* 0x000e640000201800 */
[----:B-1----:R-:W-:Y:S01]  /*c090*/  STG.E.128 [R16.64], R4 ;  /* 0x0000000410007986 */ /* 0x002fe2000c101d24 */
[----:B------:R-:W-:Y:S05]  /*c0a0*/  EXIT ;  /* 0x000000000000794d */ /* 0x000fea0003800000 */
.L_x_26597:
        /* <DEDUP_REMOVED lines=21> */
.L_x_26602:
[----:B------:R-:W-:Y:S05]  /*c200*/  BSYNC B0 ;  /* 0x0000000000007941 */ /* 0x000fea0003800000 */
.L_x_26601:
[----:B------:R-:W-:-:S05]  /*c210*/  LOP3.LUT R3, R0, R3, RZ, 0xfc, !PT ;  /* 0x0000000300037212 */ /* 0x000fca00078efcff */
[----:B------:R-:W-:Y:S01]  /*c220*/  STG.E.U8 [R16.64], R3 ;  /* 0x0000000310007986 */ /* 0x000fe2000c101124 */
[----:B------:R-:W-:Y:S05]  /*c230*/  EXIT ;  /* 0x000000000000794d */ /* 0x000fea0003800000 */
.L_x_26600:
        /* <DEDUP_REMOVED lines=13> */
.L_x_26604:
[----:B------:R-:W-:Y:S01]  /*c310*/  IMAD.MOV.U32 R0, RZ, RZ, 0x7f ;  /* 0x0000007fff007424 */ /* 0x000fe200078e00ff */
[----:B------:R-:W-:-:S04]  /*c320*/  ISETP.GT.U32.AND P0, PT, R2, 0x7f800000, PT ;  /* 0x7f8000000200780c */ /* 0x000fc80003f04070 */
[----:B------:R-:W-:-:S04]  /*c330*/  SEL R0, R0, 0x7c, P0 ;  /* 0x0000007c00007807 */ /* 0x000fc80000000000 */
.L_x_26605:
[----:B------:R-:W-:Y:S05]  /*c340*/  BSYNC B0 ;  /* 0x0000000000007941 */ /* 0x000fea0003800000 */
.L_x_26603:
[----:B------:R-:W-:-:S04]  /*c350*/  LOP3.LUT R2, R3, 0x80000000, RZ, 0xc0, !PT ;  /* 0x8000000003027812 */ /* 0x000fc800078ec0ff */
[----:B------:R-:W-:-:S04]  /*c360*/  SHF.R.U32.HI R3, RZ, 0x18, R2 ;  /* 0x00000018ff037819 */ /* 0x000fc80000011602 */
[----:B------:R-:W-:-:S05]  /*c370*/  LOP3.LUT R3, R0, R3, RZ, 0xfc, !PT ;  /* 0x0000000300037212 */ /* 0x000fca00078efcff */
[----:B------:R-:W-:Y:S01]  /*c380*/  STG.E.U8 [R16.64], R3 ;  /* 0x0000000310007986 */ /* 0x000fe2000c101124 */
[----:B------:R-:W-:Y:S05]  /*c390*/  EXIT ;  /* 0x000000000000794d */ /* 0x000fea0003800000 */
.L_x_26599:
[----:B------:R-:W-:Y:S01]  /*c3a0*/  STG.E.U16 [R16.64], R0 ;  /* 0x0000000010007986 */ /* 0x000fe2000c101524 */
[----:B------:R-:W-:Y:S05]  /*c3b0*/  EXIT ;  /* 0x000000000000794d */ /* 0x000fea0003800000 */
.L_x_26596:
        /* <DEDUP_REMOVED lines=12> */
.L_x_26608:
        /* <DEDUP_REMOVED lines=17> */
.L_x_26611:
[----:B------:R-:W-:-:S04]  /*c590*/  LOP3.LUT R2, R3, 0x80000000, RZ, 0xc0, !PT ;  /* 0x8000000003027812 */ /* 0x000fc800078ec0ff */
[----:B------:R-:W-:-:S04]  /*c5a0*/  SHF.R.U32.HI R3, RZ, 0x18, R2 ;  /* 0x00000018ff037819 */ /* 0x000fc80000011602 */
[----:B------:R-:W-:-:S04]  /*c5b0*/  LOP3.LUT R0, R0, R3, RZ, 0xfc, !PT ;  /* 0x0000000300007212 */ /* 0x000fc800078efcff */
[----:B------:R-:W-:Y:S02]  /*c5c0*/  PRMT R8, R0, 0x7610, R8 ;  /* 0x0000761000087816 */ /* 0x000fe40000000008 */
.L_x_26610:
[----:B------:R-:W-:Y:S05]  /*c5d0*/  BSYNC B0 ;  /* 0x0000000000007941 */ /* 0x000fea0003800000 */
.L_x_26609:
[----:B------:R-:W-:Y:S01]  /*c5e0*/  STG.E.U8 [R16.64], R8 ;  /* 0x0000000810007986 */ /* 0x000fe2000c101124 */
[----:B------:R-:W-:Y:S05]  /*c5f0*/  EXIT ;  /* 0x000000000000794d */ /* 0x000fea0003800000 */
.L_x_26607:
        /* <DEDUP_REMOVED lines=17> */
.L_x_26614:
[----:B------:R-:W-:-:S04]  /*c710*/  LOP3.LUT R2, R3, 0x80000000, RZ, 0xc0, !PT ;  /* 0x8000000003027812 */ /* 0x000fc800078ec0ff */
[----:B------:R-:W-:-:S04]  /*c720*/  SHF.R.U32.HI R3, RZ, 0x18, R2 ;  /* 0x00000018ff037819 */ /* 0x000fc80000011602 */
[----:B------:R-:W-:-:S04]  /*c730*/  LOP3.LUT R0, R0, R3, RZ, 0xfc, !PT ;  /* 0x0000000300007212 */ /* 0x000fc800078efcff */
[----:B------:R-:W-:Y:S02]  /*c740*/  PRMT R8, R0, 0x7610, R8 ;  /* 0x0000761000087816 */ /* 0x000fe40000000008 */
.L_x_26613:
[----:B------:R-:W-:Y:S05]  /*c750*/  BSYNC B0 ;  /* 0x0000000000007941 */ /* 0x000fea0003800000 */
.L_x_26612:
[----:B------:R-:W-:Y:S01]  /*c760*/  STG.E.U8 [R16.64], R8 ;  /* 0x0000000810007986 */ /* 0x000fe2000c101124 */
[----:B------:R-:W-:Y:S05]  /*c770*/  EXIT ;  /* 0x000000000000794d */ /* 0x000fea0003800000 */
.L_x_26606:
        /* <DEDUP_REMOVED lines=22> */
.L_x_26589:
        /* <DEDUP_REMOVED lines=19> */
[----:B------:R-:W-:Y:S05]  /*ca10*/  EXIT ;  /* 0x000000000000794d */ /* 0x000fea0003800000 */
.L_x_26616:
[----:B------:R-:W-:-:S06]  /*ca20*/  PRMT R2, RZ, 0x5410, R0 ;  /* 0x00005410ff027816 */ /* 0x000fcc0000000000 */
[----:B------:R-:W1:Y:S02]  /*ca30*/  F2I.U64.TRUNC R2, R2 ;  /* 0x0000000200027311 */ /* 0x000e64000020d800 */
[----:B-1----:R-:W-:Y:S01]  /*ca40*/  STG.E.64 [R16.64], R2 ;  /* 0x0000000210007986 */ /* 0x002fe2000c101b24 */
[----:B------:R-:W-:Y:S05]  /*ca50*/  EXIT ;  /* 0x000000000000794d */ /* 0x000fea0003800000 */
.L_x_26615:
[----:B------:R-:W-:-:S04]  /*ca60*/  PRMT R0, RZ, 0x5410, R0 ;  /* 0x00005410ff007816 */ /* 0x000fc80000000000 */
[----:B------:R-:W1:Y:S02]  /*ca70*/  F2I.FTZ.U32.TRUNC.NTZ R3, R0 ;  /* 0x0000000000037305 */ /* 0x000e64000021f000 */
[----:B-1----:R-:W-:Y:S01]  /*ca80*/  STG.E [R16.64], R3 ;  /* 0x0000000310007986 */ /* 0x002fe2000c101924 */
[----:B------:R-:W-:Y:S05]  /*ca90*/  EXIT ;  /* 0x000000000000794d */ /* 0x000fea0003800000 */
.L_x_26617:
        /* <DEDUP_REMOVED lines=14> */
.L_x_50713:


//--------------------- .text._ZN2at6native27unrolled_elementwise_kernelINS0_13BUnaryFunctorIN3c108BFloat16ES4_S4_ZZZNS0_21remainder_kernel_cudaERNS_18TensorIteratorBaseEENKUlvE0_clEvENKUlvE2_clEvEUlS4_S4_E_EESt5arrayIPcLm2EELi4E23TrivialOffsetCalculatorILi1EjESF_NS0_6memory12LoadWithCastILi1EEENSG_13StoreWithCastILi1EEEEEviT_T0_T2_T3_T4_T5_ --------------------------
	.section	.text._ZN2at6native27unrolled_elementwise_kernelINS0_13BUnaryFunctorIN3c108BFloat16ES4_S4_ZZZNS0_21remainder_kernel_cudaERNS_18TensorIteratorBaseEENKUlvE0_clEvENKUlvE2_clEvEUlS4_S4_E_EESt5arrayIPcLm2EELi4E23TrivialOffsetCalculatorILi1EjESF_NS0_6memory12LoadWithCastILi1EEENSG_13StoreWithCastILi1EEEEEviT_T0_T2_T3_T4_T5_,"ax",@progbits
	.sectioninfo	@"SHI_REGISTERS=29"
	.align	128
        .global         _ZN2at6native27unrolled_elementwise_kernelINS0_13BUnaryFunctorIN3c108BFloat16ES4_S4_ZZZNS0_21remainder_kernel_cudaERNS_18TensorIteratorBaseEENKUlvE0_clEvENKUlvE2_clEvEUlS4_S4_E_EESt5arrayIPcLm2EELi4E23TrivialOffsetCalculatorILi1EjESF_NS0_6memory12LoadWithCastILi1EEENSG_13StoreWithCastILi1EEEEEviT_T0_T2_T3_T4_T5_
        .type           _ZN2at6native27unrolled_elementwise_kernelINS0_13BUnaryFunctorIN3c108BFloat16ES4_S4_ZZZNS0_21remainder_kernel_cudaERNS_18TensorIteratorBaseEENKUlvE0_clEvENKUlvE2_clEvEUlS4_S4_E_EESt5arrayIPcLm2EELi4E23TrivialOffsetCalculatorILi1EjESF_NS0_6memory12LoadWithCastILi1EEENSG_13StoreWithCastILi1EEEEEviT_T0_T2_T3_T4_T5_,@function
        .size           _ZN2at6native27unrolled_elementwise_kernelINS0_13BUnaryFunctorIN3c108BFloat16ES4_S4_ZZZNS0_21remainder_kernel_cudaERNS_18TensorIteratorBaseEENKUlvE0_clEvENKUlvE2_clEvEUlS4_S4_E_EESt5arrayIPcLm2EELi4E23TrivialOffsetCalculatorILi1EjESF_NS0_6memory12LoadWithCastILi1EEENSG_13StoreWithCastILi1EEEEEviT_T0_T2_T3_T4_T5_,(.L_x_50714 - _ZN2at6native27unrolled_elementwise_kernelINS0_13BUnaryFunctorIN3c108BFloat16ES4_S4_ZZZNS0_21remainder_kernel_cudaERNS_18TensorIteratorBaseEENKUlvE0_clEvENKUlvE2_clEvEUlS4_S4_E_EESt5arrayIPcLm2EELi4E23TrivialOffsetCalculatorILi1EjESF_NS0_6memory12LoadWithCastILi1EEENSG_13StoreWithCastILi1EEEEEviT_T0_T2_T3_T4_T5_)
        .other          _ZN2at6native27unrolled_elementwise_kernelINS0_13BUnaryFunctorIN3c108BFloat16ES4_S4_ZZZNS0_21remainder_kernel_cudaERNS_18TensorIteratorBaseEENKUlvE0_clEvENKUlvE2_clEvEUlS4_S4_E_EESt5arrayIPcLm2EELi4E23TrivialOffsetCalculatorILi1EjESF_NS0_6memory12LoadWithCastILi1EEENSG_13StoreWithCastILi1EEEEEviT_T0_T2_T3_T4_T5_,@"STO_CUDA_ENTRY STV_DEFAULT"
_ZN2at6native27unrolled_elementwise_kernelINS0_13BUnaryFunctorIN3c108BFloat16ES4_S4_ZZZNS0_21remainder_kernel_cudaERNS_18TensorIteratorBaseEENKUlvE0_clEvENKUlvE2_clEvEUlS4_S4_E_EESt5arrayIPcLm2EELi4E23TrivialOffsetCalculatorILi1EjESF_NS0_6memory12LoadWithCastILi1EEENSG_13StoreWithCastILi1EEEEEviT_T0_T2_T3_T4_T5_:
.text._ZN2at6native27unrolled_elementwise_kernelINS0_13BUnaryFunctorIN3c108BFloat16ES4_S4_ZZZNS0_21remainder_kernel_cudaERNS_18TensorIteratorBaseEENKUlvE0_clEvENKUlvE2_clEvEUlS4_S4_E_EESt5arrayIPcLm2EELi4E23TrivialOffsetCalculatorILi1EjESF_NS0_6memory12LoadWithCastILi1EEENSG_13StoreWithCastILi1EEEEEviT_T0_T2_T3_T4_T5_:
        /* <DEDUP_REMOVED lines=34> */
.L_x_26623:
[----:B------:R-:W2:Y:S02]  /*0220*/  LDG.E.U8 R2, [R2.64] ;  /* 0x0000002402027981 */ /* 0x000ea4000c1e1100 */
[----:B--2---:R-:W0:Y:S02]  /*0230*/  I2F.U16 R0, R2 ;  /* 0x0000000200007306 */ /* 0x004e240000101000 */
[----:B0-----:R-:W-:-:S04]  /*0240*/  F2FP.BF16.PACK_AB R0, RZ, R0 ;  /* 0x00000000ff00723e */ /* 0x001fc800000010ff */
[----:B------:R-:W-:Y:S01]  /*0250*/  PRMT R23, R0, 0x7610, R23 ;  /* 0x0000761000177816 */ /* 0x000fe20000000017 */
[----:B------:R-:W-:Y:S05]  /*0260*/  BRA `(.L_x_26625) ;  /* 0x00000f0000007947 */ /* 0x000fea0003800000 */
.L_x_26622:
        /* <DEDUP_REMOVED lines=11> */
.L_x_26627:
[----:B------:R-:W2:Y:S02]  /*0320*/  LDG.E R2, [R2.64] ;  /* 0x0000002402027981 */ /* 0x000ea4000c1e1900 */
[----:B--2---:R-:W0:Y:S02]  /*0330*/  I2F R0, R2 ;  /* 0x0000000200007306 */ /* 0x004e240000201400 */
[----:B0-----:R-:W-:-:S04]  /*0340*/  F2FP.BF16.PACK_AB R0, RZ, R0 ;  /* 0x00000000ff00723e */ /* 0x001fc800000010ff */
[----:B------:R-:W-:Y:S01]  /*0350*/  PRMT R23, R0, 0x7610, R23 ;  /* 0x0000761000177816 */ /* 0x000fe20000000017 */
[----:B------:R-:W-:Y:S05]  /*0360*/  BRA `(.L_x_26625) ;  /* 0x00000e0000007947 */ /* 0x000fea0003800000 */
.L_x_26626:
[----:B------:R-:W2:Y:S02]  /*0370*/  LDG.E.U16 R2, [R2.64] ;  /* 0x0000002402027981 */ /* 0x000ea4000c1e1500 */
[----:B--2---:R-:W0:Y:S02]  /*0380*/  I2F.S16 R0, R2 ;  /* 0x0000000200007306 */ /* 0x004e240000101400 */
[----:B0-----:R-:W-:-:S04]  /*0390*/  F2FP.BF16.PACK_AB R0, RZ, R0 ;  /* 0x00000000ff00723e */ /* 0x001fc800000010ff */
[----:B------:R-:W-:Y:S01]  /*03a0*/  PRMT R23, R0, 0x7610, R23 ;  /* 0x0000761000177816 */ /* 0x000fe20000000017 */
[----:B------:R-:W-:Y:S05]  /*03b0*/  BRA `(.L_x_26625) ;  /* 0x00000db000007947 */ /* 0x000fea0003800000 */
.L_x_26621:
        /* <DEDUP_REMOVED lines=9> */
.L_x_26629:
[----:B------:R-:W2:Y:S02]  /*0450*/  LDG.E.U16 R0, [R2.64] ;  /* 0x0000002402007981 */ /* 0x000ea4000c1e1500 */
[----:B--2---:R-:W-:-:S05]  /*0460*/  HADD2.F32 R0, -RZ, R0.H0_H0 ;  /* 0x20000000ff007230 */ /* 0x004fca0000004100 */
[----:B------:R-:W-:-:S04]  /*0470*/  F2FP.BF16.PACK_AB R0, RZ, R0 ;  /* 0x00000000ff00723e */ /* 0x000fc800000010ff */
[----:B------:R-:W-:Y:S01]  /*0480*/  PRMT R23, R0, 0x7610, R23 ;  /* 0x0000761000177816 */ /* 0x000fe20000000017 */
[----:B------:R-:W-:Y:S05]  /*0490*/  BRA `(.L_x_26625) ;  /* 0x00000cd000007947 */ /* 0x000fea0003800000 */
.L_x_26628:
        /* <DEDUP_REMOVED lines=9> */
.L_x_26631:
[----:B------:R-:W2:Y:S02]  /*0530*/  LDG.E.U16 R2, [R2.64] ;  /* 0x0000002402027981 */ /* 0x000ea4000c1e1500 */
[----:B--2---:R-:W-:-:S05]  /*0540*/  HADD2.F32 R0, -RZ, R2.H0_H0 ;  /* 0x20000002ff007230 */ /* 0x004fca0000004100 */
[----:B------:R-:W-:-:S04]  /*0550*/  F2FP.BF16.PACK_AB R0, RZ, R0 ;  /* 0x00000000ff00723e */ /* 0x000fc800000010ff */
[----:B------:R-:W-:Y:S01]  /*0560*/  PRMT R23, R0, 0x7610, R23 ;  /* 0x0000761000177816 */ /* 0x000fe20000000017 */
[----:B------:R-:W-:Y:S05]  /*0570*/  BRA `(.L_x_26625) ;  /* 0x00000bf000007947 */ /* 0x000fea0003800000 */
.L_x_26630:
[----:B------:R-:W2:Y:S02]  /*0580*/  LDG.E.64 R2, [R2.64] ;  /* 0x0000002402027981 */ /* 0x000ea4000c1e1b00 */
[----:B--2---:R-:W0:Y:S01]  /*0590*/  F2F.F32.F64 R0, R2 ;  /* 0x0000000200007310 */ /* 0x004e220000301000 */
[----:B------:R-:W0:-:S14]  /*05a0*/  DSETP.GEU.AND P0, PT, |R2|, c[0x2][0x0], PT ;  /* 0x008000000200762a */ /* 0x000e1c0003f0e200 */
[----:B0-----:R-:W-:-:S05]  /*05b0*/  @!P0 FMUL R0, R0, 1.175494350822287508e-38 ;  /* 0x0080000000008820 */ /* 0x001fca0000400000 */
[----:B------:R-:W-:-:S04]  /*05c0*/  F2FP.BF16.PACK_AB R0, RZ, R0 ;  /* 0x00000000ff00723e */ /* 0x000fc800000010ff */
[----:B------:R-:W-:Y:S01]  /*05d0*/  PRMT R23, R0, 0x7610, R23 ;  /* 0x0000761000177816 */ /* 0x000fe20000000017 */
[----:B------:R-:W-:Y:S05]  /*05e0*/  BRA `(.L_x_26625) ;  /* 0x00000b8000007947 */ /* 0x000fea0003800000 */
.L_x_26620:
        /* <DEDUP_REMOVED lines=14> */
.L_x_26634:
[----:B------:R-:W2:Y:S02]  /*06d0*/  LDG.E.64 R2, [R2.64] ;  /* 0x0000002402027981 */ /* 0x000ea4000c1e1b00 */
[----:B--2---:R-:W0:Y:S01]  /*06e0*/  F2F.F32.F64 R0, R2 ;  /* 0x0000000200007310 */ /* 0x004e220000301000 */
[----:B------:R-:W0:-:S14]  /*06f0*/  DSETP.GEU.AND P0, PT, |R2|, c[0x2][0x0], PT ;  /* 0x008000000200762a */ /* 0x000e1c0003f0e200 */
[----:B0-----:R-:W-:-:S05]  /*0700*/  @!P0 FMUL R0, R0, 1.175494350822287508e-38 ;  /* 0x0080000000008820 */ /* 0x001fca0000400000 */
[----:B------:R-:W-:-:S04]  /*0710*/  F2FP.BF16.PACK_AB R0, RZ, R0 ;  /* 0x00000000ff00723e */ /* 0x000fc800000010ff */
[----:B------:R-:W-:Y:S01]  /*0720*/  PRMT R23, R0, 0x7610, R23 ;  /* 0x0000761000177816 */ /* 0x000fe20000000017 */
[----:B------:R-:W-:Y:S05]  /*0730*/  BRA `(.L_x_26625) ;  /* 0x00000a3000007947 */ /* 0x000fea0003800000 */
.L_x_26633:
        /* <DEDUP_REMOVED lines=28> */
.L_x_26636:
        /* <DEDUP_REMOVED lines=15> */
.L_x_26635:
[----:B------:R0:W5:Y:S01]  /*09f0*/  LDG.E.U16 R23, [R2.64] ;  /* 0x0000002402177981 */ /* 0x000162000c1e1500 */
[----:B------:R-:W-:Y:S05]  /*0a00*/  BRA `(.L_x_26625) ;  /* 0x0000076000007947 */ /* 0x000fea0003800000 */
.L_x_26632:
        /* <DEDUP_REMOVED lines=12> */
.L_x_26639:
        /* <DEDUP_REMOVED lines=21> */
.L_x_26643:
[----:B------:R-:W-:Y:S05]  /*0c20*/  BSYNC B1 ;  /* 0x0000000000017941 */ /* 0x000fea0003800000 */
.L_x_26642:
[----:B------:R-:W-:Y:S01]  /*0c30*/  LEA R3, R0, 0x3b800000, 0x17 ;  /* 0x3b80000000037811 */ /* 0x000fe200078eb8ff */
[----:B------:R-:W-:-:S05]  /*0c40*/  IMAD.SHL.U32 R0, R2, 0x100000, RZ ;  /* 0x0010000002007824 */ /* 0x000fca00078e00ff */
[----:B------:R-:W-:Y:S02]  /*0c50*/  LOP3.LUT R0, R3, R0, R4, 0xfe, !PT ;  /* 0x0000000003007212 */ /* 0x000fe400078efe04 */
.L_x_26641:
[----:B------:R-:W-:Y:S05]  /*0c60*/  BSYNC B0 ;  /* 0x0000000000007941 */ /* 0x000fea0003800000 */
.L_x_26640:
[----:B------:R-:W-:-:S04]  /*0c70*/  F2FP.BF16.PACK_AB R0, RZ, R0 ;  /* 0x00000000ff00723e */ /* 0x000fc800000010ff */
[----:B------:R-:W-:Y:S01]  /*0c80*/  PRMT R23, R0, 0x7610, R23 ;  /* 0x0000761000177816 */ /* 0x000fe20000000017 */
[----:B------:R-:W-:Y:S05]  /*0c90*/  BRA `(.L_x_26625) ;  /* 0x000004d000007947 */ /* 0x000fea0003800000 */
.L_x_26638:
        /* <DEDUP_REMOVED lines=21> */
.L_x_26647:
[----:B------:R-:W-:Y:S05]  /*0df0*/  BSYNC B1 ;  /* 0x0000000000017941 */ /* 0x000fea0003800000 */
.L_x_26646:
[----:B------:R-:W-:Y:S01]  /*0e00*/  LEA R3, R0, 0x37800000, 0x17 ;  /* 0x3780000000037811 */ /* 0x000fe200078eb8ff */
[----:B------:R-:W-:-:S05]  /*0e10*/  IMAD.SHL.U32 R0, R2, 0x200000, RZ ;  /* 0x0020000002007824 */ /* 0x000fca00078e00ff */
[----:B------:R-:W-:Y:S02]  /*0e20*/  LOP3.LUT R0, R3, R0, R4, 0xfe, !PT ;  /* 0x0000000003007212 */ /* 0x000fe400078efe04 */
.L_x_26645:
[----:B------:R-:W-:Y:S05]  /*0e30*/  BSYNC B0 ;  /* 0x0000000000007941 */ /* 0x000fea0003800000 */
.L_x_26644:
[----:B------:R-:W-:-:S04]  /*0e40*/  F2FP.BF16.PACK_AB R0, RZ, R0 ;  /* 0x00000000ff00723e */ /* 0x000fc800000010ff */
[----:B------:R-:W-:Y:S01]  /*0e50*/  PRMT R23, R0, 0x7610, R23 ;  /* 0x0000761000177816 */ /* 0x000fe20000000017 */
[----:B------:R-:W-:Y:S05]  /*0e60*/  BRA `(.L_x_26625) ;  /* 0x0000030000007947 */ /* 0x000fea0003800000 */
.L_x_26637:
        /* <DEDUP_REMOVED lines=14> */
.L_x_26651:
[----:B------:R-:W-:Y:S05]  /*0f50*/  BSYNC B0 ;  /* 0x0000000000007941 */ /* 0x000fea0003800000 */
.L_x_26650:
[----:B------:R-:W-:-:S04]  /*0f60*/  F2FP.BF16.PACK_AB R0, RZ, R0 ;  /* 0x00000000ff00723e */ /* 0x000fc800000010ff */
[----:B------:R-:W-:Y:S01]  /*0f70*/  PRMT R23, R0, 0x7610, R23 ;  /* 0x0000761000177816 */ /* 0x000fe20000000017 */
[----:B------:R-:W-:Y:S05]  /*0f80*/  BRA `(.L_x_26625) ;  /* 0x000001e000007947 */ /* 0x000fea0003800000 */
.L_x_26624:
        /* <DEDUP_REMOVED lines=21> */
.L_x_26649:
[----:B------:R-:W2:Y:S02]  /*10e0*/  LDG.E.64 R2, [R2.64] ;  /* 0x0000002402027981 */ /* 0x000ea4000c1e1b00 */
[----:B--2---:R-:W0:Y:S02]  /*10f0*/  I2F.U64 R0, R2 ;  /* 0x0000000200007312 */ /* 0x004e240000301000 */
[----:B0-----:R-:W-:-:S04]  /*1100*/  F2FP.BF16.PACK_AB R0, RZ, R0 ;  /* 0x00000000ff00723e */ /* 0x001fc800000010ff */
[----:B------:R-:W-:Y:S01]  /*1110*/  PRMT R23, R0, 0x7610, R23 ;  /* 0x0000761000177816 */ /* 0x000fe20000000017 */
[----:B------:R-:W-:Y:S05]  /*1120*/  BRA `(.L_x_26625) ;  /* 0x0000004000007947 */ /* 0x000fea0003800000 */
.L_x_26648:
[----:B------:R-:W2:Y:S02]  /*1130*/  LDG.E R2, [R2.64] ;  /* 0x0000002402027981 */ /* 0x000ea4000c1e1900 */
[----:B--2---:R-:W0:Y:S02]  /*1140*/  I2F.U32 R0, R2 ;  /* 0x0000000200007306 */ /* 0x004e240000201000 */
[----:B0-----:R-:W-:-:S04]  /*1150*/  F2FP.BF16.PACK_AB R0, RZ, R0 ;  /* 0x00000000ff00723e */ /* 0x001fc800000010ff */
[----:B------:R-:W-:Y:S02]  /*1160*/  PRMT R23, R0, 0x7610, R23 ;  /* 0x0000761000177816 */ /* 0x000fe40000000017 */
.L_x_26625:
[----:B------:R-:W-:-:S05]  /*1170*/  IADD3 R17, R17, 0x80, RZ ;  /* 0x0000008011117810 */ /* 0x000fca0007ffe0ff */
.L_x_26619:
[----:B-1----:R-:W-:Y:S05]  /*1180*/  BSYNC B6 ;  /* 0x0000000000067941 */ /* 0x002fea0003800000 */
.L_x_26618:
        /* <DEDUP_REMOVED lines=24> */
.L_x_26657:
[----:B------:R-:W2:Y:S02]  /*1310*/  LDG.E.U8 R2, [R2.64] ;  /* 0x0000002402027981 */ /* 0x000ea4000c1e1100 */
[----:B--2---:R-:W0:Y:S02]  /*1320*/  I2F.U16 R0, R2 ;  /* 0x0000000200007306 */ /* 0x004e240000101000 */
[----:B0-----:R-:W-:-:S04]  /*1330*/  F2FP.BF16.PACK_AB R0, RZ, R0 ;  /* 0x00000000ff00723e */ /* 0x001fc800000010ff */
[----:B------:R-:W-:Y:S01]  /*1340*/  PRMT R19, R0, 0x7610, R19 ;  /* 0x0000761000137816 */ /* 0x000fe20000000013 */
[----:B------:R-:W-:Y:S05]  /*1350*/  BRA `(.L_x_26659) ;  /* 0x00000f0000007947 */ /* 0x000fea0003800000 */
.L_x_26656:
        /* <DEDUP_REMOVED lines=11> */
.L_x_26661:
[----:B------:R-:W2:Y:S02]  /*1410*/  LDG.E R2, [R2.64] ;  /* 0x0000002402027981 */ /* 0x000ea4000c1e1900 */
[----:B--2---:R-:W0:Y:S02]  /*1420*/  I2F R0, R2 ;  /* 0x0000000200007306 */ /* 0x004e240000201400 */
[----:B0-----:R-:W-:-:S04]  /*1430*/  F2FP.BF16.PACK_AB R0, RZ, R0 ;  /* 0x00000000ff00723e */ /* 0x001fc800000010ff */
[----:B------:R-:W-:Y:S01]  /*1440*/  PRMT R19, R0, 0x7610, R19 ;  /* 0x0000761000137816 */ /* 0x000fe20000000013 */
[----:B------:R-:W-:Y:S05]  /*1450*/  BRA `(.L_x_26659) ;  /* 0x00000e0000007947 */ /* 0x000fea0003800000 */
.L_x_26660:
[----:B------:R-:W2:Y:S02]  /*1460*/  LDG.E.U16 R2, [R2.64] ;  /* 0x0000002402027981 */ /* 0x000ea4000c1e1500 */
[----:B--2---:R-:W0:Y:S02]  /*1470*/  I2F.S16 R0, R2 ;  /* 0x0000000200007306 */ /* 0x004e240000101400 */
[----:B0-----:R-:W-:-:S04]  /*1480*/  F2FP.BF16.PACK_AB R0, RZ, R0 ;  /* 0x00000000ff00723e */ /* 0x001fc800000010ff */
[----:B------:R-:W-:Y:S01]  /*1490*/  PRMT R19, R0, 0x7610, R19 ;  /* 0x0000761000137816 */ /* 0x000fe20000000013 */
[----:B------:R-:W-:Y:S05]  /*14a0*/  BRA `(.L_x_26659) ;  /* 0x00000db000007947 */ /* 0x000fea0003800000 */
.L_x_26655:
        /* <DEDUP_REMOVED lines=9> */
.L_x_26663:
[----:B------:R-:W2:Y:S02]  /*1540*/  LDG.E.U16 R0, [R2.64] ;  /* 0x0000002402007981 */ /* 0x000ea4000c1e1500 */
[----:B--2---:R-:W-:-:S05]  /*1550*/  HADD2.F32 R0, -RZ, R0.H0_H0 ;  /* 0x20000000ff007230 */ /* 0x004fca0000004100 */
[----:B------:R-:W-:-:S04]  /*1560*/  F2FP.BF16.PACK_AB R0, RZ, R0 ;  /* 0x00000000ff00723e */ /* 0x000fc800000010ff */
[----:B------:R-:W-:Y:S01]  /*1570*/  PRMT R19, R0, 0x7610, R19 ;  /* 0x0000761000137816 */ /* 0x000fe20000000013 */
[----:B------:R-:W-:Y:S05]  /*1580*/  BRA `(.L_x_26659) ;  /* 0x00000cd000007947 */ /* 0x000fea0003800000 */
.L_x_26662:
        /* <DEDUP_REMOVED lines=9> */
.L_x_26665:
[----:B------:R-:W2:Y:S02]  /*1620*/  LDG.E.U16 R2, [R2.64] ;  /* 0x0000002402027981 */ /* 0x000ea4000c1e1500 */
[----:B--2---:R-:W-:-:S05]  /*1630*/  HADD2.F32 R0, -RZ, R2.H0_H0 ;  /* 0x20000002ff007230 */ /* 0x004fca0000004100 */
[----:B------:R-:W-:-:S04]  /*1640*/  F2FP.BF16.PACK_AB R0, RZ, R0 ;  /* 0x00000000ff00723e */ /* 0x000fc800000010ff */
[----:B------:R-:W-:Y:S01]  /*1650*/  PRMT R19, R0, 0x7610, R19 ;  /* 0x0000761000137816 */ /* 0x000fe20000000013 */
[----:B------:R-:W-:Y:S05]  /*1660*/  BRA `(.L_x_26659) ;  /* 0x00000bf000007947 */ /* 0x000fea0003800000 */
.L_x_26664:
[----:B------:R-:W2:Y:S02]  /*1670*/  LDG.E.64 R2, [R2.64] ;  /* 0x0000002402027981 */ /* 0x000ea4000c1e1b00 */
[----:B--2---:R-:W0:Y:S01]  /*1680*/  F2F.F32.F64 R0, R2 ;  /* 0x0000000200007310 */ /* 0x004e220000301000 */
[----:B------:R-:W0:-:S14]  /*1690*/  DSETP.GEU.AND P0, PT, |R2|, c[0x2][0x0], PT ;  /* 0x008000000200762a */ /* 0x000e1c0003f0e200 */
[----:B0-----:R-:W-:-:S05]  /*16a0*/  @!P0 FMUL R0, R0, 1.175494350822287508e-38 ;  /* 0x0080000000008820 */ /* 0x001fca0000400000 */
[----:B------:R-:W-:-:S04]  /*16b0*/  F2FP.BF16.PACK_AB R0, RZ, R0 ;  /* 0x00000000ff00723e */ /* 0x000fc800000010ff */
[----:B------:R-:W-:Y:S01]  /*16c0*/  PRMT R19, R0, 0x7610, R19 ;  /* 0x0000761000137816 */ /* 0x000fe20000000013 */
[----:B------:R-:W-:Y:S05]  /*16d0*/  BRA `(.L_x_26659) ;  /* 0x00000b8000007947 */ /* 0x000fea0003800000 */
.L_x_26654:
        /* <DEDUP_REMOVED lines=14> */
.L_x_26668:
[----:B------:R-:W2:Y:S02]  /*17c0*/  LDG.E.64 R2, [R2.64] ;  /* 0x0000002402027981 */ /* 0x000ea4000c1e1b00 */
[----:B--2---:R-:W0:Y:S01]  /*17d0*/  F2F.F32.F64 R0, R2 ;  /* 0x0000000200007310 */ /* 0x004e220000301000 */
[----:B------:R-:W0:-:S14]  /*17e0*/  DSETP.GEU.AND P0, PT, |R2|, c[0x2][0x0], PT ;  /* 0x008000000200762a */ /* 0x000e1c0003f0e200 */
[----:B0-----:R-:W-:-:S05]  /*17f0*/  @!P0 FMUL R0, R0, 1.175494350822287508e-38 ;  /* 0x0080000000008820 */ /* 0x001fca0000400000 */
[----:B------:R-:W-:-:S04]  /*1800*/  F2FP.BF16.PACK_AB R0, RZ, R0 ;  /* 0x00000000ff00723e */ /* 0x000fc800000010ff */
[----:B------:R-:W-:Y:S01]  /*1810*/  PRMT R19, R0, 0x7610, R19 ;  /* 0x0000761000137816 */ /* 0x000fe20000000013 */
[----:B------:R-:W-:Y:S05]  /*1820*/  BRA `(.L_x_26659) ;  /* 0x00000a3000007947 */ /* 0x000fea0003800000 */
.L_x_26667:
        /* <DEDUP_REMOVED lines=28> */
.L_x_26670:
        /* <DEDUP_REMOVED lines=15> */
.L_x_26669:
[----:B------:R0:W5:Y:S01]  /*1ae0*/  LDG.E.U16 R19, [R2.64] ;  /* 0x0000002402137981 */ /* 0x000162000c1e1500 */
[----:B------:R-:W-:Y:S05]  /*1af0*/  BRA `(.L_x_26659) ;  /* 0x0000076000007947 */ /* 0x000fea0003800000 */
.L_x_26666:
        /* <DEDUP_REMOVED lines=12> */
.L_x_26673:
        /* <DEDUP_REMOVED lines=21> */
.L_x_26677:
[----:B------:R-:W-:Y:S05]  /*1d10*/  BSYNC B1 ;  /* 0x0000000000017941 */ /* 0x000fea0003800000 */
.L_x_26676:
[----:B------:R-:W-:Y:S01]  /*1d20*/  LEA R3, R0, 0x3b800000, 0x17 ;  /* 0x3b80000000037811 */ /* 0x000fe200078eb8ff */
[----:B------:R-:W-:-:S05]  /*1d30*/  IMAD.SHL.U32 R0, R2, 0x100000, RZ ;  /* 0x0010000002007824 */ /* 0x000fca00078e00ff */
[----:B------:R-:W-:Y:S02]  /*1d40*/  LOP3.LUT R0, R3, R0, R4, 0xfe, !PT ;  /* 0x0000000003007212 */ /* 0x000fe400078efe04 */
.L_x_26675:
[----:B------:R-:W-:Y:S05]  /*1d50*/  BSYNC B0 ;  /* 0x0000000000007941 */ /* 0x000fea0003800000 */
.L_x_26674:
[----:B------:R-:W-:-:S04]  /*1d60*/  F2FP.BF16.PACK_AB R0, RZ, R0 ;  /* 0x00000000ff00723e */ /* 0x000fc800000010ff */
[----:B------:R-:W-:Y:S01]  /*1d70*/  PRMT R19, R0, 0x7610, R19 ;  /* 0x0000761000137816 */ /* 0x000fe20000000013 */
[----:B------:R-:W-:Y:S05]  /*1d80*/  BRA `(.L_x_26659) ;  /* 0x000004d000007947 */ /* 0x000fea0003800000 */
.L_x_26672:
        /* <DEDUP_REMOVED lines=21> */
.L_x_26681:
[----:B------:R-:W-:Y:S05]  /*1ee0*/  BSYNC B1 ;  /* 0x0000000000017941 */ /* 0x000fea0003800000 */
.L_x_26680:
[----:B------:R-:W-:Y:S01]  /*1ef0*/  LEA R3, R0, 0x37800000, 0x17 ;  /* 0x3780000000037811 */ /* 0x000fe200078eb8ff */
[----:B------:R-:W-:-:S05]  /*1f00*/  IMAD.SHL.U32 R0, R2, 0x200000, RZ ;  /* 0x0020000002007824 */ /* 0x000fca00078e00ff */
[----:B------:R-:W-:Y:S02]  /*1f10*/  LOP3.LUT R0, R3, R0, R4, 0xfe, !PT ;  /* 0x0000000003007212 */ /* 0x000fe400078efe04 */
.L_x_26679:
[----:B------:R-:W-:Y:S05]  /*1f20*/  BSYNC B0 ;  /* 0x0000000000007941 */ /* 0x000fea0003800000 */
.L_x_26678:
[----:B------:R-:W-:-:S04]  /*1f30*/  F2FP.BF16.PACK_AB R0, RZ, R0 ;  /* 0x00000000ff00723e */ /* 0x000fc800000010ff */
[----:B------:R-:W-:Y:S01]  /*1f40*/  PRMT R19, R0, 0x7610, R19 ;  /* 0x0000761000137816 */ /* 0x000fe20000000013 */
[----:B------:R-:W-:Y:S05]  /*1f50*/  BRA `(.L_x_26659) ;  /* 0x0000030000007947 */ /* 0x000fea0003800000 */
.L_x_26671:
        /* <DEDUP_REMOVED lines=14> */
.L_x_26685:
[----:B------:R-:W-:Y:S05]  /*2040*/  BSYNC B0 ;  /* 0x0000000000007941 */ /* 0x000fea0003800000 */
.L_x_26684:
[----:B------:R-:W-:-:S04]  /*2050*/  F2FP.BF16.PACK_AB R0, RZ, R0 ;  /* 0x00000000ff00723e */ /* 0x000fc800000010ff */
[----:B------:R-:W-:Y:S01]  /*2060*/  PRMT R19, R0, 0x7610, R19 ;  /* 0x0000761000137816 */ /* 0x000fe20000000013 */
[----:B------:R-:W-:Y:S05]  /*2070*/  BRA `(.L_x_26659) ;  /* 0x000001e000007947 */ /* 0x000fea0003800000 */
.L_x_26658:
        /* <DEDUP_REMOVED lines=21> */
.L_x_26683:
[----:B------:R-:W2:Y:S02]  /*21d0*/  LDG.E.64 R2, [R2.64] ;  /* 0x0000002402027981 */ /* 0x000ea4000c1e1b00 */
[----:B--2---:R-:W0:Y:S02]  /*21e0*/  I2F.U64 R0, R2 ;  /* 0x0000000200007312 */ /* 0x004e240000301000 */
[----:B0-----:R-:W-:-:S04]  /*21f0*/  F2FP.BF16.PACK_AB R0, RZ, R0 ;  /* 0x00000000ff00723e */ /* 0x001fc800000010ff */
[----:B------:R-:W-:Y:S01]  /*2200*/  PRMT R19, R0, 0x7610, R19 ;  /* 0x0000761000137816 */ /* 0x000fe20000000013 */
[----:B------:R-:W-:Y:S05]  /*2210*/  BRA `(.L_x_26659) ;  /* 0x0000004000007947 */ /* 0x000fea0003800000 */
.L_x_26682:
[----:B------:R-:W2:Y:S02]  /*2220*/  LDG.E R2, [R2.64] ;  /* 0x0000002402027981 */ /* 0x000ea4000c1e1900 */
[----:B--2---:R-:W0:Y:S02]  /*2230*/  I2F.U32 R0, R2 ;  /* 0x0000000200007306 */ /* 0x004e240000201000 */
[----:B0-----:R-:W-:-:S04]  /*2240*/  F2FP.BF16.PACK_AB R0, RZ, R0 ;  /* 0x00000000ff00723e */ /* 0x001fc800000010ff */
[----:B------:R-:W-:Y:S02]  /*2250*/  PRMT R19, R0, 0x7610, R19 ;  /* 0x0000761000137816 */ /* 0x000fe40000000013 */
.L_x_26659:
[----:B------:R-:W-:-:S05]  /*2260*/  IADD3 R17, R17, 0x80, RZ ;  /* 0x0000008011117810 */ /* 0x000fca0007ffe0ff */
.L_x_26653:
[----:B------:R-:W-:Y:S05]  /*2270*/  BSYNC B6 ;  /* 0x0000000000067941 */ /* 0x000fea0003800000 */
.L_x_26652:
        /* <DEDUP_REMOVED lines=26> */
.L_x_26691:
[----:B------:R-:W2:Y:S02]  /*2420*/  LDG.E.U8 R2, [R2.64] ;  /* 0x0000002402027981 */ /* 0x000ea4000c1e1100 */
[----:B--2---:R-:W0:Y:S02]  /*2430*/  I2F.U16 R0, R2 ;  /* 0x0000000200007306 */ /* 0x004e240000101000 */
[----:B0-----:R-:W-:-:S04]  /*2440*/  F2FP.BF16.PACK_AB R0, RZ, R0 ;  /* 0x00000000ff00723e */ /* 0x001fc800000010ff */
[----:B------:R-:W-:Y:S01]  /*2450*/  PRMT R26, R0, 0x7610, R26 ;  /* 0x00007610001a7816 */ /* 0x000fe2000000001a */
[----:B------:R-:W-:Y:S05]  /*2460*/  BRA `(.L_x_26693) ;  /* 0x00000f0000007947 */ /* 0x000fea0003800000 */
.L_x_26690:
        /* <DEDUP_REMOVED lines=11> */
.L_x_26695:
[----:B------:R-:W2:Y:S02]  /*2520*/  LDG.E R2, [R2.64] ;  /* 0x0000002402027981 */ /* 0x000ea4000c1e1900 */
[----:B--2---:R-:W0:Y:S02]  /*2530*/  I2F R0, R2 ;  /* 0x0000000200007306 */ /* 0x004e240000201400 */
[----:B0-----:R-:W-:-:S04]  /*2540*/  F2FP.BF16.PACK_AB R0, RZ, R0 ;  /* 0x00000000ff00723e */ /* 0x001fc800000010ff */
[----:B------:R-:W-:Y:S01]  /*2550*/  PRMT R26, R0, 0x7610, R26 ;  /* 0x00007610001a7816 */ /* 0x000fe2000000001a */
[----:B------:R-:W-:Y:S05]  /*2560*/  BRA `(.L_x_26693) ;  /* 0x00000e0000007947 */ /* 0x000fea0003800000 */
.L_x_26694:
[----:B------:R-:W2:Y:S02]  /*2570*/  LDG.E.U16 R2, [R2.64] ;  /* 0x0000002402027981 */ /* 0x000ea4000c1e1500 */
[----:B--2---:R-:W0:Y:S02]  /*2580*/  I2F.S16 R0, R2 ;  /* 0x0000000200007306 */ /* 0x004e240000101400 */
[----:B0-----:R-:W-:-:S04]  /*2590*/  F2FP.BF16.PACK_AB R0, RZ, R0 ;  /* 0x00000000ff00723e */ /* 0x001fc800000010ff */
[----:B------:R-:W-:Y:S01]  /*25a0*/  PRMT R26, R0, 0x7610, R26 ;  /* 0x00007610001a7816 */ /* 0x000fe2000000001a */
[----:B------:R-:W-:Y:S05]  /*25b0*/  BRA `(.L_x_26693) ;  /* 0x00000db000007947 */ /* 0x000fea0003800000 */
.L_x_26689:
        /* <DEDUP_REMOVED lines=9> */
.L_x_26697:
[----:B------:R-:W2:Y:S02]  /*2650*/  LDG.E.U16 R0, [R2.64] ;  /* 0x0000002402007981 */ /* 0x000ea4000c1e1500 */
[----:B--2---:R-:W-:-:S05]  /*2660*/  HADD2.F32 R0, -RZ, R0.H0_H0 ;  /* 0x20000000ff007230 */ /* 0x004fca0000004100 */
[----:B------:R-:W-:-:S04]  /*2670*/  F2FP.BF16.PACK_AB R0, RZ, R0 ;  /* 0x00000000ff00723e */ /* 0x000fc800000010ff */
[----:B------:R-:W-:Y:S01]  /*2680*/  PRMT R26, R0, 0x7610, R26 ;  /* 0x00007610001a7816 */ /* 0x000fe2000000001a */
[----:B------:R-:W-:Y:S05]  /*2690*/  BRA `(.L_x_26693) ;  /* 0x00000cd000007947 */ /* 0x000fea0003800000 */
.L_x_26696:
        /* <DEDUP_REMOVED lines=9> */
.L_x_26699:
[----:B------:R-:W2:Y:S02]  /*2730*/  LDG.E.U16 R2, [R2.64] ;  /* 0x0000002402027981 */ /* 0x000ea4000c1e1500 */
[----:B--2---:R-:W-:-:S05]  /*2740*/  HADD2.F32 R0, -RZ, R2.H0_H0 ;  /* 0x20000002ff007230 */ /* 0x004fca0000004100 */
[----:B------:R-:W-:-:S04]  /*2750*/  F2FP.BF16.PACK_AB R0, RZ, R0 ;  /* 0x00000000ff00723e */ /* 0x000fc800000010ff */
[----:B------:R-:W-:Y:S01]  /*2760*/  PRMT R26, R0, 0x7610, R26 ;  /* 0x00007610001a7816 */ /* 0x000fe2000000001a */
[----:B------:R-:W-:Y:S05]  /*2770*/  BRA `(.L_x_26693) ;  /* 0x00000bf000007947 */ /* 0x000fea0003800000 */
.L_x_26698:
[----:B------:R-:W2:Y:S02]  /*2780*/  LDG.E.64 R2, [R2.64] ;  /* 0x0000002402027981 */ /* 0x000ea4000c1e1b00 */
[----:B--2---:R-:W0:Y:S01]  /*2790*/  F2F.F32.F64 R0, R2 ;  /* 0x0000000200007310 */ /* 0x004e220000301000 */
[----:B------:R-:W0:-:S14]  /*27a0*/  DSETP.GEU.AND P0, PT, |R2|, c[0x2][0x0], PT ;  /* 0x008000000200762a */ /* 0x000e1c0003f0e200 */
[----:B0-----:R-:W-:-:S05]  /*27b0*/  @!P0 FMUL R0, R0, 1.175494350822287508e-38 ;  /* 0x0080000000008820 */ /* 0x001fca0000400000 */
[----:B------:R-:W-:-:S04]  /*27c0*/  F2FP.BF16.PACK_AB R0, RZ, R0 ;  /* 0x00000000ff00723e */ /* 0x000fc800000010ff */
[----:B------:R-:W-:Y:S01]  /*27d0*/  PRMT R26, R0, 0x7610, R26 ;  /* 0x00007610001a7816 */ /* 0x000fe2000000001a */
[----:B------:R-:W-:Y:S05]  /*27e0*/  BRA `(.L_x_26693) ;  /* 0x00000b8000007947 */ /* 0x000fea0003800000 */
.L_x_26688:
        /* <DEDUP_REMOVED lines=14> */
.L_x_26702:
[----:B------:R-:W2:Y:S02]  /*28d0*/  LDG.E.64 R2, [R2.64] ;  /* 0x0000002402027981 */ /* 0x000ea4000c1e1b00 */
[----:B--2---:R-:W0:Y:S01]  /*28e0*/  F2F.F32.F64 R0, R2 ;  /* 0x0000000200007310 */ /* 0x004e220000301000 */
[----:B------:R-:W0:-:S14]  /*28f0*/  DSETP.GEU.AND P0, PT, |R2|, c[0x2][0x0], PT ;  /* 0x008000000200762a */ /* 0x000e1c0003f0e200 */
[----:B0-----:R-:W-:-:S05]  /*2900*/  @!P0 FMUL R0, R0, 1.175494350822287508e-38 ;  /* 0x0080000000008820 */ /* 0x001fca0000400000 */
[----:B------:R-:W-:-:S04]  /*2910*/  F2FP.BF16.PACK_AB R0, RZ, R0 ;  /* 0x00000000ff00723e */ /* 0x000fc800000010ff */
[----:B------:R-:W-:Y:S01]  /*2920*/  PRMT R26, R0, 0x7610, R26 ;  /* 0x00007610001a7816 */ /* 0x000fe2000000001a */
[----:B------:R-:W-:Y:S05]  /*2930*/  BRA `(.L_x_26693) ;  /* 0x00000a3000007947 */ /* 0x000fea0003800000 */
.L_x_26701:
        /* <DEDUP_REMOVED lines=28> */
.L_x_26704:
        /* <DEDUP_REMOVED lines=15> */
.L_x_26703:
[----:B------:R0:W5:Y:S01]  /*2bf0*/  LDG.E.U16 R26, [R2.64] ;  /* 0x00000024021a7981 */ /* 0x000162000c1e1500 */
[----:B------:R-:W-:Y:S05]  /*2c00*/  BRA `(.L_x_26693) ;  /* 0x0000076000007947 */ /* 0x000fea0003800000 */
.L_x_26700:
        /* <DEDUP_REMOVED lines=12> */
.L_x_26707:
        /* <DEDUP_REMOVED lines=21> */
.L_x_26711:
[----:B------:R-:W-:Y:S05]  /*2e20*/  BSYNC B1 ;  /* 0x0000000000017941 */ /* 0x000fea0003800000 */
.L_x_26710:
[----:B------:R-:W-:Y:S01]  /*2e30*/  LEA R3, R0, 0x3b800000, 0x17 ;  /* 0x3b80000000037811 */ /* 0x000fe200078eb8ff */
[----:B------:R-:W-:-:S05]  /*2e40*/  IMAD.SHL.U32 R0, R2, 0x100000, RZ ;  /* 0x0010000002007824 */ /* 0x000fca00078e00ff */
[----:B------:R-:W-:Y:S02]  /*2e50*/  LOP3.LUT R0, R3, R0, R4, 0xfe, !PT ;  /* 0x0000000003007212 */ /* 0x000fe400078efe04 */
.L_x_26709:
[----:B------:R-:W-:Y:S05]  /*2e60*/  BSYNC B0 ;  /* 0x0000000000007941 */ /* 0x000fea0003800000 */
.L_x_26708:
[----:B------:R-:W-:-:S04]  /*2e70*/  F2FP.BF16.PACK_AB R0, RZ, R0 ;  /* 0x00000000ff00723e */ /* 0x000fc800000010ff */
[----:B------:R-:W-:Y:S01]  /*2e80*/  PRMT R26, R0, 0x7610, R26 ;  /* 0x00007610001a7816 */ /* 0x000fe2000000001a */
[----:B------:R-:W-:Y:S05]  /*2e90*/  BRA `(.L_x_26693) ;  /* 0x000004d000007947 */ /* 0x000fea0003800000 */
.L_x_26706:
        /* <DEDUP_REMOVED lines=21> */
.L_x_26715:
[----:B------:R-:W-:Y:S05]  /*2ff0*/  BSYNC B1 ;  /* 0x0000000000017941 */ /* 0x000fea0003800000 */
.L_x_26714:
[----:B------:R-:W-:Y:S01]  /*3000*/  LEA R3, R0, 0x37800000, 0x17 ;  /* 0x3780000000037811 */ /* 0x000fe200078eb8ff */
[----:B------:R-:W-:-:S05]  /*3010*/  IMAD.SHL.U32 R0, R2, 0x200000, RZ ;  /* 0x0020000002007824 */ /* 0x000fca00078e00ff */
[----:B------:R-:W-:Y:S02]  /*3020*/  LOP3.LUT R0, R3, R0, R4, 0xfe, !PT ;  /* 0x0000000003007212 */ /* 0x000fe400078efe04 */
.L_x_26713:
[----:B------:R-:W-:Y:S05]  /*3030*/  BSYNC B0 ;  /* 0x0000000000007941 */ /* 0x000fea0003800000 */
.L_x_26712:
[----:B------:R-:W-:-:S04]  /*3040*/  F2FP.BF16.PACK_AB R0, RZ, R0 ;  /* 0x00000000ff00723e */ /* 0x000fc800000010ff */
[----:B------:R-:W-:Y:S01]  /*3050*/  PRMT R26, R0, 0x7610, R26 ;  /* 0x00007610001a7816 */ /* 0x000fe2000000001a */
[----:B------:R-:W-:Y:S05]  /*3060*/  BRA `(.L_x_26693) ;  /* 0x0000030000007947 */ /* 0x000fea0003800000 */
.L_x_26705:
        /* <DEDUP_REMOVED lines=14> */
.L_x_26719:
[----:B------:R-:W-:Y:S05]  /*3150*/  BSYNC B0 ;  /* 0x0000000000007941 */ /* 0x000fea0003800000 */
.L_x_26718:
[----:B------:R-:W-:-:S04]  /*3160*/  F2FP.BF16.PACK_AB R0, RZ, R0 ;  /* 0x00000000ff00723e */ /* 0x000fc800000010ff */
[----:B------:R-:W-:Y:S01]  /*3170*/  PRMT R26, R0, 0x7610, R26 ;  /* 0x00007610001a7816 */ /* 0x000fe2000000001a */
[----:B------:R-:W-:Y:S05]  /*3180*/  BRA `(.L_x_26693) ;  /* 0x000001e000007947 */ /* 0x000fea0003800000 */
.L_x_26692:
        /* <DEDUP_REMOVED lines=21> */
.L_x_26717:
[----:B------:R-:W2:Y:S02]  /*32e0*/  LDG.E.64 R2, [R2.64] ;  /* 0x0000002402027981 */ /* 0x000ea4000c1e1b00 */
[----:B--2---:R-:W0:Y:S02]  /*32f0*/  I2F.U64 R0, R2 ;  /* 0x0000000200007312 */ /* 0x004e240000301000 */
[----:B0-----:R-:W-:-:S04]  /*3300*/  F2FP.BF16.PACK_AB R0, RZ, R0 ;  /* 0x00000000ff00723e */ /* 0x001fc800000010ff */
[----:B------:R-:W-:Y:S01]  /*3310*/  PRMT R26, R0, 0x7610, R26 ;  /* 0x00007610001a7816 */ /* 0x000fe2000000001a */
[----:B------:R-:W-:Y:S05]  /*3320*/  BRA `(.L_x_26693) ;  /* 0x0000004000007947 */ /* 0x000fea0003800000 */
.L_x_26716:
[----:B------:R-:W2:Y:S02]  /*3330*/  LDG.E R2, [R2.64] ;  /* 0x0000002402027981 */ /* 0x000ea4000c1e1900 */
[----:B--2---:R-:W0:Y:S02]  /*3340*/  I2F.U32 R0, R2 ;  /* 0x0000000200007306 */ /* 0x004e240000201000 */
[----:B0-----:R-:W-:-:S04]  /*3350*/  F2FP.BF16.PACK_AB R0, RZ, R0 ;  /* 0x00000000ff00723e */ /* 0x001fc800000010ff */
[----:B------:R-:W-:Y:S02]  /*3360*/  PRMT R26, R0, 0x7610, R26 ;  /* 0x00007610001a7816 */ /* 0x000fe4000000001a */
.L_x_26693:
[----:B------:R-:W-:-:S05]  /*3370*/  IADD3 R17, R17, 0x80, RZ ;  /* 0x0000008011117810 */ /* 0x000fca0007ffe0ff */
.L_x_26687:
[----:B------:R-:W-:Y:S05]  /*3380*/  BSYNC B6 ;  /* 0x0000000000067941 */ /* 0x000fea0003800000 */
.L_x_26686:
        /* <DEDUP_REMOVED lines=23> */
.L_x_26725:
[----:B------:R-:W2:Y:S02]  /*3500*/  LDG.E.U8 R2, [R2.64] ;  /* 0x0000002402027981 */ /* 0x000ea4000c1e1100 */
[----:B--2---:R-:W0:Y:S02]  /*3510*/  I2F.U16 R0, R2 ;  /* 0x0000000200007306 */ /* 0x004e240000101000 */
[----:B0-----:R-:W-:-:S04]  /*3520*/  F2FP.BF16.PACK_AB R0, RZ, R0 ;  /* 0x00000000ff00723e */ /* 0x001fc800000010ff */
[----:B------:R-:W-:Y:S01]  /*3530*/  PRMT R24, R0, 0x7610, R24 ;  /* 0x0000761000187816 */ /* 0x000fe20000000018 */
[----:B------:R-:W-:Y:S05]  /*3540*/  BRA `(.L_x_26721) ;  /* 0x00000f0000007947 */ /* 0x000fea0003800000 */
.L_x_26724:
        /* <DEDUP_REMOVED lines=11> */
.L_x_26728:
[----:B------:R-:W2:Y:S02]  /*3600*/  LDG.E R2, [R2.64] ;  /* 0x0000002402027981 */ /* 0x000ea4000c1e1900 */
[----:B--2---:R-:W0:Y:S02]  /*3610*/  I2F R0, R2 ;  /* 0x0000000200007306 */ /* 0x004e240000201400 */
[----:B0-----:R-:W-:-:S04]  /*3620*/  F2FP.BF16.PACK_AB R0, RZ, R0 ;  /* 0x00000000ff00723e */ /* 0x001fc800000010ff */
[----:B------:R-:W-:Y:S01]  /*3630*/  PRMT R24, R0, 0x7610, R24 ;  /* 0x0000761000187816 */ /* 0x000fe20000000018 */
[----:B------:R-:W-:Y:S05]  /*3640*/  BRA `(.L_x_26721) ;  /* 0x00000e0000007947 */ /* 0x000fea0003800000 */
.L_x_26727:
[----:B------:R-:W2:Y:S02]  /*3650*/  LDG.E.U16 R2, [R2.64] ;  /* 0x0000002402027981 */ /* 0x000ea4000c1e1500 */
[----:B--2---:R-:W0:Y:S02]  /*3660*/  I2F.S16 R0, R2 ;  /* 0x0000000200007306 */ /* 0x004e240000101400 */
[----:B0-----:R-:W-:-:S04]  /*3670*/  F2FP.BF16.PACK_AB R0, RZ, R0 ;  /* 0x00000000ff00723e */ /* 0x001fc800000010ff */
[----:B------:R-:W-:Y:S01]  /*3680*/  PRMT R24, R0, 0x7610, R24 ;  /* 0x0000761000187816 */ /* 0x000fe20000000018 */
[----:B------:R-:W-:Y:S05]  /*3690*/  BRA `(.L_x_26721) ;  /* 0x00000db000007947 */ /* 0x000fea0003800000 */
.L_x_26723:
        /* <DEDUP_REMOVED lines=9> */
.L_x_26730:
[----:B------:R-:W2:Y:S02]  /*3730*/  LDG.E.U16 R0, [R2.64] ;  /* 0x0000002402007981 */ /* 0x000ea4000c1e1500 */
[----:B--2---:R-:W-:-:S05]  /*3740*/  HADD2.F32 R0, -RZ, R0.H0_H0 ;  /* 0x20000000ff007230 */ /* 0x004fca0000004100 */
[----:B------:R-:W-:-:S04]  /*3750*/  F2FP.BF16.PACK_AB R0, RZ, R0 ;  /* 0x00000000ff00723e */ /* 0x000fc800000010ff */
[----:B------:R-:W-:Y:S01]  /*3760*/  PRMT R24, R0, 0x7610, R24 ;  /* 0x0000761000187816 */ /* 0x000fe20000000018 */
[----:B------:R-:W-:Y:S05]  /*3770*/  BRA `(.L_x_26721) ;  /* 0x00000cd000007947 */ /* 0x000fea0003800000 */
.L_x_26729:
        /* <DEDUP_REMOVED lines=9> */
.L_x_26732:
[----:B------:R-:W2:Y:S02]  /*3810*/  LDG.E.U16 R2, [R2.64] ;  /* 0x0000002402027981 */ /* 0x000ea4000c1e1500 */
[----:B--2---:R-:W-:-:S05]  /*3820*/  HADD2.F32 R0, -RZ, R2.H0_H0 ;  /* 0x20000002ff007230 */ /* 0x004fca0000004100 */
[----:B------:R-:W-:-:S04]  /*3830*/  F2FP.BF16.PACK_AB R0, RZ, R0 ;  /* 0x00000000ff00723e */ /* 0x000fc800000010ff */
[----:B------:R-:W-:Y:S01]  /*3840*/  PRMT R24, R0, 0x7610, R24 ;  /* 0x0000761000187816 */ /* 0x000fe20000000018 */
[----:B------:R-:W-:Y:S05]  /*3850*/  BRA `(.L_x_26721) ;  /* 0x00000bf000007947 */ /* 0x000fea0003800000 */
.L_x_26731:
[----:B------:R-:W2:Y:S02]  /*3860*/  LDG.E.64 R2, [R2.64] ;  /* 0x0000002402027981 */ /* 0x000ea4000c1e1b00 */
[----:B--2---:R-:W0:Y:S01]  /*3870*/  F2F.F32.F64 R0, R2 ;  /* 0x0000000200007310 */ /* 0x004e220000301000 */
[----:B------:R-:W0:-:S14]  /*3880*/  DSETP.GEU.AND P0, PT, |R2|, c[0x2][0x0], PT ;  /* 0x008000000200762a */ /* 0x000e1c0003f0e200 */
[----:B0-----:R-:W-:-:S05]  /*3890*/  @!P0 FMUL R0, R0, 1.175494350822287508e-38 ;  /* 0x0080000000008820 */ /* 0x001fca0000400000 */
[----:B------:R-:W-:-:S04]  /*38a0*/  F2FP.BF16.PACK_AB R0, RZ, R0 ;  /* 0x00000000ff00723e */ /* 0x000fc800000010ff */
[----:B------:R-:W-:Y:S01]  /*38b0*/  PRMT R24, R0, 0x7610, R24 ;  /* 0x0000761000187816 */ /* 0x000fe20000000018 */
[----:B------:R-:W-:Y:S05]  /*38c0*/  BRA `(.L_x_26721) ;  /* 0x00000b8000007947 */ /* 0x000fea0003800000 */
.L_x_26722:
        /* <DEDUP_REMOVED lines=14> */
.L_x_26735:
[----:B------:R-:W2:Y:S02]  /*39b0*/  LDG.E.64 R2, [R2.64] ;  /* 0x0000002402027981 */ /* 0x000ea4000c1e1b00 */
[----:B--2---:R-:W0:Y:S01]  /*39c0*/  F2F.F32.F64 R0, R2 ;  /* 0x0000000200007310 */ /* 0x004e220000301000 */
[----:B------:R-:W0:-:S14]  /*39d0*/  DSETP.GEU.AND P0, PT, |R2|, c[0x2][0x0], PT ;  /* 0x008000000200762a */ /* 0x000e1c0003f0e200 */
[----:B0-----:R-:W-:-:S05]  /*39e0*/  @!P0 FMUL R0, R0, 1.175494350822287508e-38 ;  /* 0x0080000000008820 */ /* 0x001fca0000400000 */
[----:B------:R-:W-:-:S04]  /*39f0*/  F2FP.BF16.PACK_AB R0, RZ, R0 ;  /* 0x00000000ff00723e */ /* 0x000fc800000010ff */
[----:B------:R-:W-:Y:S01]  /*3a00*/  PRMT R24, R0, 0x7610, R24 ;  /* 0x0000761000187816 */ /* 0x000fe20000000018 */
[----:B------:R-:W-:Y:S05]  /*3a10*/  BRA `(.L_x_26721) ;  /* 0x00000a3000007947 */ /* 0x000fea0003800000 */
.L_x_26734:
        /* <DEDUP_REMOVED lines=28> */
.L_x_26737:
        /* <DEDUP_REMOVED lines=15> */
.L_x_26736:
[----:B------:R0:W5:Y:S01]  /*3cd0*/  LDG.E.U16 R24, [R2.64] ;  /* 0x0000002402187981 */ /* 0x000162000c1e1500 */
[----:B------:R-:W-:Y:S05]  /*3ce0*/  BRA `(.L_x_26721) ;  /* 0x0000076000007947 */ /* 0x000fea0003800000 */
.L_x_26733:
        /* <DEDUP_REMOVED lines=12> */
.L_x_26740:
        /* <DEDUP_REMOVED lines=21> */
.L_x_26744:
[----:B------:R-:W-:Y:S05]  /*3f00*/  BSYNC B1 ;  /* 0x0000000000017941 */ /* 0x000fea0003800000 */
.L_x_26743:
[----:B------:R-:W-:Y:S01]  /*3f10*/  LEA R3, R0, 0x3b800000, 0x17 ;  /* 0x3b80000000037811 */ /* 0x000fe200078eb8ff */
[----:B------:R-:W-:-:S05]  /*3f20*/  IMAD.SHL.U32 R0, R2, 0x100000, RZ ;  /* 0x0010000002007824 */ /* 0x000fca00078e00ff */
[----:B------:R-:W-:Y:S02]  /*3f30*/  LOP3.LUT R0, R3, R0, R4, 0xfe, !PT ;  /* 0x0000000003007212 */ /* 0x000fe400078efe04 */
.L_x_26742:
[----:B------:R-:W-:Y:S05]  /*3f40*/  BSYNC B0 ;  /* 0x0000000000007941 */ /* 0x000fea0003800000 */
.L_x_26741:
[----:B------:R-:W-:-:S04]  /*3f50*/  F2FP.BF16.PACK_AB R0, RZ, R0 ;  /* 0x00000000ff00723e */ /* 0x000fc800000010ff */
[----:B------:R-:W-:Y:S01]  /*3f60*/  PRMT R24, R0, 0x7610, R24 ;  /* 0x0000761000187816 */ /* 0x000fe20000000018 */
[----:B------:R-:W-:Y:S05]  /*3f70*/  BRA `(.L_x_26721) ;  /* 0x000004d000007947 */ /* 0x000fea0003800000 */
.L_x_26739:
        /* <DEDUP_REMOVED lines=21> */
.L_x_26748:
[----:B------:R-:W-:Y:S05]  /*40d0*/  BSYNC B1 ;  /* 0x0000000000017941 */ /* 0x000fea0003800000 */
.L_x_26747:
[----:B------:R-:W-:Y:S01]  /*40e0*/  LEA R3, R0, 0x37800000, 0x17 ;  /* 0x3780000000037811 */ /* 0x000fe200078eb8ff */
[----:B------:R-:W-:-:S05]  /*40f0*/  IMAD.SHL.U32 R0, R2, 0x200000, RZ ;  /* 0x0020000002007824 */ /* 0x000fca00078e00ff */
[----:B------:R-:W-:Y:S02]  /*4100*/  LOP3.LUT R0, R3, R0, R4, 0xfe, !PT ;  /* 0x0000000003007212 */ /* 0x000fe400078efe04 */
.L_x_26746:
[----:B------:R-:W-:Y:S05]  /*4110*/  BSYNC B0 ;  /* 0x0000000000007941 */ /* 0x000fea0003800000 */
.L_x_26745:
[----:B------:R-:W-:-:S04]  /*4120*/  F2FP.BF16.PACK_AB R0, RZ, R0 ;  /* 0x00000000ff00723e */ /* 0x000fc800000010ff */
[----:B------:R-:W-:Y:S01]  /*4130*/  PRMT R24, R0, 0x7610, R24 ;  /* 0x0000761000187816 */ /* 0x000fe20000000018 */
[----:B------:R-:W-:Y:S05]  /*4140*/  BRA `(.L_x_26721) ;  /* 0x0000030000007947 */ /* 0x000fea0003800000 */
.L_x_26738:
        /* <DEDUP_REMOVED lines=14> */
.L_x_26752:
[----:B------:R-:W-:Y:S05]  /*4230*/  BSYNC B0 ;  /* 0x0000000000007941 */ /* 0x000fea0003800000 */
.L_x_26751:
[----:B------:R-:W-:-:S04]  /*4240*/  F2FP.BF16.PACK_AB R0, RZ, R0 ;  /* 0x00000000ff00723e */ /* 0x000fc800000010ff */
[----:B------:R-:W-:Y:S01]  /*4250*/  PRMT R24, R0, 0x7610, R24 ;  /* 0x0000761000187816 */ /* 0x000fe20000000018 */
[----:B------:R-:W-:Y:S05]  /*4260*/  BRA `(.L_x_26721) ;  /* 0x000001e000007947 */ /* 0x000fea0003800000 */
.L_x_26726:
        /* <DEDUP_REMOVED lines=21> */
.L_x_26750:
[----:B------:R-:W2:Y:S02]  /*43c0*/  LDG.E.64 R2, [R2.64] ;  /* 0x0000002402027981 */ /* 0x000ea4000c1e1b00 */
[----:B--2---:R-:W0:Y:S02]  /*43d0*/  I2F.U64 R0, R2 ;  /* 0x0000000200007312 */ /* 0x004e240000301000 */
[----:B0-----:R-:W-:-:S04]  /*43e0*/  F2FP.BF16.PACK_AB R0, RZ, R0 ;  /* 0x00000000ff00723e */ /* 0x001fc800000010ff */
[----:B------:R-:W-:Y:S01]  /*43f0*/  PRMT R24, R0, 0x7610, R24 ;  /* 0x0000761000187816 */ /* 0x000fe20000000018 */
[----:B------:R-:W-:Y:S05]  /*4400*/  BRA `(.L_x_26721) ;  /* 0x0000004000007947 */ /* 0x000fea0003800000 */
.L_x_26749:
[----:B------:R-:W2:Y:S02]  /*4410*/  LDG.E R2, [R2.64] ;  /* 0x0000002402027981 */ /* 0x000ea4000c1e1900 */
[----:B--2---:R-:W0:Y:S02]  /*4420*/  I2F.U32 R0, R2 ;  /* 0x0000000200007306 */ /* 0x004e240000201000 */
[----:B0-----:R-:W-:-:S04]  /*4430*/  F2FP.BF16.PACK_AB R0, RZ, R0 ;  /* 0x00000000ff00723e */ /* 0x001fc800000010ff */
[----:B------:R-:W-:Y:S02]  /*4440*/  PRMT R24, R0, 0x7610, R24 ;  /* 0x0000761000187816 */ /* 0x000fe40000000018 */
.L_x_26721:
[----:B------:R-:W-:Y:S05]  /*4450*/  BSYNC B6 ;  /* 0x0000000000067941 */ /* 0x000fea0003800000 */
.L_x_26720:
        /* <DEDUP_REMOVED lines=34> */
.L_x_26760:
[----:B------:R-:W-:Y:S01]  /*4680*/  FSETP.GEU.FTZ.AND P0, PT, R7, -R2, PT ;  /* 0x800000020700720b */ /* 0x000fe20003f1e000 */
[----:B------:R-:W-:-:S12]  /*4690*/  FADD.FTZ R4, R4, -1 ;  /* 0xbf80000004047421 */ /* 0x000fd80000010000 */
[----:B------:R-:W-:Y:S02]  /*46a0*/  @!P0 FADD.FTZ R4, R4, -1 ;  /* 0xbf80000004048421 */ /* 0x000fe40000010000 */
.L_x_26759:
[----:B------:R-:W-:Y:S05]  /*46b0*/  BSYNC B2 ;  /* 0x0000000000027941 */ /* 0x000fea0003800000 */
.L_x_26758:
[----:B------:R-:W-:Y:S01]  /*46c0*/  FFMA.FTZ R3, -R2, R4, R3 ;  /* 0x0000000402037223 */ /* 0x000fe20000010103 */
[----:B------:R-:W-:Y:S05]  /*46d0*/  BRA `(.L_x_26756) ;  /* 0x000001f000007947 */ /* 0x000fea0003800000 */
.L_x_26757:
        /* <DEDUP_REMOVED lines=15> */
.L_x_26763:
        /* <DEDUP_REMOVED lines=13> */
.L_x_26762:
[----:B------:R-:W-:Y:S05]  /*48a0*/  BSYNC B2 ;  /* 0x0000000000027941 */ /* 0x000fea0003800000 */
.L_x_26761:
[----:B------:R-:W-:-:S04]  /*48b0*/  FMUL.FTZ R4, R4, 1.1920928955078125e-07 ;  /* 0x3400000004047820 */ /* 0x000fc80000410000 */
[----:B------:R-:W-:Y:S02]  /*48c0*/  FMUL.FTZ R3, R9, R4 ;  /* 0x0000000409037220 */ /* 0x000fe40000410000 */
.L_x_26756:
[----:B------:R-:W-:Y:S05]  /*48d0*/  BSYNC B0 ;  /* 0x0000000000007941 */ /* 0x000fea0003800000 */
.L_x_26755:
[C---:B------:R-:W-:Y:S02]  /*48e0*/  FSETP.GTU.FTZ.AND P0, PT, |R3|.reuse, +INF , PT ;  /* 0x7f8000000300780b */ /* 0x040fe40003f1c200 */
[C---:B0-----:R-:W-:Y:S02]  /*48f0*/  LOP3.LUT R2, R3.reuse, 0x80000000, R23, 0xb8, !PT ;  /* 0x8000000003027812 */ /* 0x041fe400078eb817 */
[----:B------:R-:W-:Y:S02]  /*4900*/  FSETP.GEU.FTZ.AND P1, PT, R0, RZ, PT ;  /* 0x000000ff0000720b */ /* 0x000fe40003f3e000 */
[----:B------:R-:W-:-:S04]  /*4910*/  FSEL R2, R3, R2, P0 ;  /* 0x0000000203027208 */ /* 0x000fc80000000000 */
[C---:B------:R-:W-:Y:S02]  /*4920*/  FSETP.NEU.FTZ.AND P0, PT, R2.reuse, RZ, PT ;  /* 0x000000ff0200720b */ /* 0x040fe40003f1d000 */
[----:B------:R-:W-:-:S04]  /*4930*/  FSETP.GEU.FTZ.AND P2, PT, R2, RZ, PT ;  /* 0x000000ff0200720b */ /* 0x000fc80003f5e000 */
[----:B------:R-:W-:-:S13]  /*4940*/  PLOP3.LUT P0, PT, P0, P2, P1, 0x9f, 0x0 ;  /* 0x000000000000781c */ /* 0x000fda0000705317 */
[----:B------:R-:W-:-:S05]  /*4950*/  @!P0 FADD.FTZ R2, R0, R2 ;  /* 0x0000000200028221 */ /* 0x000fca0000010000 */
[----:B------:R-:W-:Y:S02]  /*4960*/  F2FP.BF16.PACK_AB R0, RZ, R2 ;  /* 0x00000002ff00723e */ /* 0x000fe400000010ff */
.L_x_26754:
[----:B------:R-:W-:Y:S05]  /*4970*/  BSYNC B1 ;  /* 0x0000000000017941 */ /* 0x000fea0003800000 */
.L_x_26753:
[----:B-----5:R-:W1:Y:S01]  /*4980*/  S2R R23, SR_TID.X ;  /* 0x0000000000177919 */ /* 0x020e620000002100 */
[----:B------:R-:W-:Y:S01]  /*4990*/  BSSY B1, `(.L_x_26764) ;  /* 0x0000052000017945 */ /* 0x000fe20003800000 */
[----:B01----:R-:W-:-:S04]  /*49a0*/  IADD3 R3, R23, 0x80, RZ ;  /* 0x0000008017037810 */ /* 0x003fc80007ffe0ff */
        /* <DEDUP_REMOVED lines=33> */
.L_x_26771:
[----:B------:R-:W-:Y:S01]  /*4bc0*/  FSETP.GEU.FTZ.AND P0, PT, R7, -R8, PT ;  /* 0x800000080700720b */ /* 0x000fe20003f1e000 */
[----:B------:R-:W-:-:S12]  /*4bd0*/  FADD.FTZ R5, R5, -1 ;  /* 0xbf80000005057421 */ /* 0x000fd80000010000 */
[----:B------:R-:W-:Y:S02]  /*4be0*/  @!P0 FADD.FTZ R5, R5, -1 ;  /* 0xbf80000005058421 */ /* 0x000fe40000010000 */
.L_x_26770:
[----:B------:R-:W-:Y:S05]  /*4bf0*/  BSYNC B2 ;  /* 0x0000000000027941 */ /* 0x000fea0003800000 */
.L_x_26769:
[----:B------:R-:W-:Y:S01]  /*4c00*/  FFMA.FTZ R4, -R8, R5, R4 ;  /* 0x0000000508047223 */ /* 0x000fe20000010104 */
[----:B------:R-:W-:Y:S05]  /*4c10*/  BRA `(.L_x_26767) ;  /* 0x000001f000007947 */ /* 0x000fea0003800000 */
.L_x_26768:
        /* <DEDUP_REMOVED lines=15> */
.L_x_26774:
        /* <DEDUP_REMOVED lines=13> */
.L_x_26773:
[----:B------:R-:W-:Y:S05]  /*4de0*/  BSYNC B2 ;  /* 0x0000000000027941 */ /* 0x000fea0003800000 */
.L_x_26772:
[----:B------:R-:W-:-:S04]  /*4df0*/  FMUL.FTZ R4, R5, 1.1920928955078125e-07 ;  /* 0x3400000005047820 */ /* 0x000fc80000410000 */
[----:B------:R-:W-:Y:S02]  /*4e00*/  FMUL.FTZ R4, R9, R4 ;  /* 0x0000000409047220 */ /* 0x000fe40000410000 */
.L_x_26767:
[----:B------:R-:W-:Y:S05]  /*4e10*/  BSYNC B0 ;  /* 0x0000000000007941 */ /* 0x000fea0003800000 */
.L_x_26766:
[C---:B------:R-:W-:Y:S02]  /*4e20*/  FSETP.GTU.FTZ.AND P0, PT, |R4|.reuse, +INF , PT ;  /* 0x7f8000000400780b */ /* 0x040fe40003f1c200 */
[----:B------:R-:W-:Y:S02]  /*4e30*/  LOP3.LUT R19, R4, 0x80000000, R19, 0xb8, !PT ;  /* 0x8000000004137812 */ /* 0x000fe400078eb813 */
[----:B------:R-:W-:Y:S02]  /*4e40*/  FSETP.GEU.FTZ.AND P2, PT, R2, RZ, PT ;  /* 0x000000ff0200720b */ /* 0x000fe40003f5e000 */
[----:B------:R-:W-:-:S04]  /*4e50*/  FSEL R19, R4, R19, P0 ;  /* 0x0000001304137208 */ /* 0x000fc80000000000 */
[C---:B------:R-:W-:Y:S02]  /*4e60*/  FSETP.NEU.FTZ.AND P0, PT, R19.reuse, RZ, PT ;  /* 0x000000ff1300720b */ /* 0x040fe40003f1d000 */
[----:B------:R-:W-:-:S04]  /*4e70*/  FSETP.GEU.FTZ.AND P1, PT, R19, RZ, PT ;  /* 0x000000ff1300720b */ /* 0x000fc80003f3e000 */
[----:B------:R-:W-:-:S13]  /*4e80*/  PLOP3.LUT P0, PT, P0, P1, P2, 0x9f, 0x0 ;  /* 0x000000000000781c */ /* 0x000fda0000703327 */
[----:B------:R-:W-:-:S05]  /*4e90*/  @!P0 FADD.FTZ R19, R2, R19 ;  /* 0x0000001302138221 */ /* 0x000fca0000010000 */
[----:B------:R-:W-:Y:S02]  /*4ea0*/  F2FP.BF16.PACK_AB R25, RZ, R19 ;  /* 0x00000013ff19723e */ /* 0x000fe400000010ff */
.L_x_26765:
[----:B------:R-:W-:Y:S05]  /*4eb0*/  BSYNC B1 ;  /* 0x0000000000017941 */ /* 0x000fea0003800000 */
.L_x_26764:
        /* <DEDUP_REMOVED lines=35> */
.L_x_26782:
[----:B------:R-:W-:Y:S01]  /*50f0*/  FSETP.GEU.FTZ.AND P0, PT, R9, -R8, PT ;  /* 0x800000080900720b */ /* 0x000fe20003f1e000 */
[----:B------:R-:W-:-:S12]  /*5100*/  FADD.FTZ R7, R7, -1 ;  /* 0xbf80000007077421 */ /* 0x000fd80000010000 */
[----:B------:R-:W-:Y:S02]  /*5110*/  @!P0 FADD.FTZ R7, R7, -1 ;  /* 0xbf80000007078421 */ /* 0x000fe40000010000 */
.L_x_26781:
[----:B------:R-:W-:Y:S05]  /*5120*/  BSYNC B2 ;  /* 0x0000000000027941 */ /* 0x000fea0003800000 */
.L_x_26780:
[----:B------:R-:W-:Y:S01]  /*5130*/  FFMA.FTZ R4, -R8, R7, R4 ;  /* 0x0000000708047223 */ /* 0x000fe20000010104 */
[----:B------:R-:W-:Y:S05]  /*5140*/  BRA `(.L_x_26778) ;  /* 0x000001f000007947 */ /* 0x000fea0003800000 */
.L_x_26779:
[C---:B------:R-:W-:Y:S01]  /*5150*/  IADD3 R6, R9.reuse, -0xb800000, RZ ;  /* 0xf480000009067810 */ /* 0x040fe20007ffe0ff */
[----:B------:R-:W-:Y:S01]  /*5160*/  BSSY B2, `(.L_x_26783) ;  /* 0x000001b000027945 */ /* 0x000fe20003800000 */
[----:B------:R-:W-:Y:S02]  /*5170*/  FSETP.GT.FTZ.AND P0, PT, |R2|, RZ, PT ;  /* 0x000000ff0200720b */ /* 0x000fe40003f14200 */
[----:B------:R-:W-:Y:S02]  /*5180*/  LOP3.LUT R7, R6, 0xff800000, RZ, 0xc0, !PT ;  /* 0xff80000006077812 */ /* 0x000fe400078ec0ff */
[C---:B------:R-:W-:Y:S02]  /*5190*/  LOP3.LUT R6, R4.reuse, 0x7fffff, RZ, 0xc0, !PT ;  /* 0x007fffff04067812 */ /* 0x040fe400078ec0ff */
[C---:B------:R-:W-:Y:S01]  /*51a0*/  ISETP.GT.U32.OR P0, PT, R4.reuse, 0x7f7fffff, !P0 ;  /* 0x7f7fffff0400780c */ /* 0x040fe20004704470 */
[----:B------:R-:W-:Y:S01]  /*51b0*/  IMAD.IADD R7, R4, 0x1, -R7 ;  /* 0x0000000104077824 */ /* 0x000fe200078e0a07 */
[----:B0-----:R-:W-:-:S02]  /*51c0*/  LOP3.LUT R10, R9, 0xff800000, RZ, 0xc0, !PT ;  /* 0xff800000090a7812 */ /* 0x001fc400078ec0ff */
[----:B------:R-:W-:Y:S02]  /*51d0*/  LOP3.LUT R6, R6, 0x3f800000, RZ, 0xfc, !PT ;  /* 0x3f80000006067812 */ /* 0x000fe400078efcff */
[----:B------:R-:W-:Y:S02]  /*51e0*/  LOP3.LUT P1, R7, R7, 0xff800000, RZ, 0xc0, !PT ;  /* 0xff80000007077812 */ /* 0x000fe4000782c0ff */
[----:B------:R-:W-:-:S11]  /*51f0*/  FSEL R10, R10, +QNAN , !P0 ;  /* 0x7fffffff0a0a7808 */ /* 0x000fd60004000000 */
[----:B------:R-:W-:Y:S05]  /*5200*/  @!P1 BRA `(.L_x_26784) ;  /* 0x0000010000009947 */ /* 0x000fea0003800000 */
[----:B------:R-:W-:-:S04]  /*5210*/  LOP3.LUT R9, R9, 0x7fffff, RZ, 0xc0, !PT ;  /* 0x007fffff09097812 */ /* 0x000fc800078ec0ff */
[----:B------:R-:W-:-:S04]  /*5220*/  LOP3.LUT R11, R9, 0x3f800000, RZ, 0xfc, !PT ;  /* 0x3f800000090b7812 */ /* 0x000fc800078efcff */
[----:B------:R0:W1:Y:S03]  /*5230*/  MUFU.RCP R13, R11 ;  /* 0x0000000b000d7308 */ /* 0x0000660000001000 */
.L_x_26785:
        /* <DEDUP_REMOVED lines=13> */
.L_x_26784:
[----:B------:R-:W-:Y:S05]  /*5310*/  BSYNC B2 ;  /* 0x0000000000027941 */ /* 0x000fea0003800000 */
.L_x_26783:
[----:B------:R-:W-:-:S04]  /*5320*/  FMUL.FTZ R7, R6, 1.1920928955078125e-07 ;  /* 0x3400000006077820 */ /* 0x000fc80000410000 */
[----:B------:R-:W-:Y:S02]  /*5330*/  FMUL.FTZ R4, R10, R7 ;  /* 0x000000070a047220 */ /* 0x000fe40000410000 */
.L_x_26778:
[----:B------:R-:W-:Y:S05]  /*5340*/  BSYNC B0 ;  /* 0x0000000000007941 */ /* 0x000fea0003800000 */
.L_x_26777:
        /* <DEDUP_REMOVED lines=9> */
.L_x_26776:
[----:B------:R-:W-:Y:S05]  /*53e0*/  BSYNC B1 ;  /* 0x0000000000017941 */ /* 0x000fea0003800000 */
.L_x_26775:
        /* <DEDUP_REMOVED lines=35> */
.L_x_26793:
[----:B------:R-:W-:Y:S01]  /*5620*/  FSETP.GEU.FTZ.AND P0, PT, R9, -R8, PT ;  /* 0x800000080900720b */ /* 0x000fe20003f1e000 */
[----:B------:R-:W-:-:S12]  /*5630*/  FADD.FTZ R7, R7, -1 ;  /* 0xbf80000007077421 */ /* 0x000fd80000010000 */
[----:B------:R-:W-:Y:S02]  /*5640*/  @!P0 FADD.FTZ R7, R7, -1 ;  /* 0xbf80000007078421 */ /* 0x000fe40000010000 */
.L_x_26792:
[----:B------:R-:W-:Y:S05]  /*5650*/  BSYNC B2 ;  /* 0x0000000000027941 */ /* 0x000fea0003800000 */
.L_x_26791:
[----:B------:R-:W-:Y:S01]  /*5660*/  FFMA.FTZ R4, -R8, R7, R4 ;  /* 0x0000000708047223 */ /* 0x000fe20000010104 */
[----:B------:R-:W-:Y:S05]  /*5670*/  BRA `(.L_x_26789) ;  /* 0x000001f000007947 */ /* 0x000fea0003800000 */
.L_x_26790:
        /* <DEDUP_REMOVED lines=15> */
.L_x_26796:
        /* <DEDUP_REMOVED lines=13> */
.L_x_26795:
[----:B------:R-:W-:Y:S05]  /*5840*/  BSYNC B2 ;  /* 0x0000000000027941 */ /* 0x000fea0003800000 */
.L_x_26794:
[----:B------:R-:W-:-:S04]  /*5850*/  FMUL.FTZ R7, R6, 1.1920928955078125e-07 ;  /* 0x3400000006077820 */ /* 0x000fc80000410000 */
[----:B------:R-:W-:Y:S02]  /*5860*/  FMUL.FTZ R4, R10, R7 ;  /* 0x000000070a047220 */ /* 0x000fe40000410000 */
.L_x_26789:
[----:B------:R-:W-:Y:S05]  /*5870*/  BSYNC B0 ;  /* 0x0000000000007941 */ /* 0x000fea0003800000 */
.L_x_26788:
        /* <DEDUP_REMOVED lines=9> */
.L_x_26787:
[----:B------:R-:W-:Y:S05]  /*5910*/  BSYNC B1 ;  /* 0x0000000000017941 */ /* 0x000fea0003800000 */
.L_x_26786:
[----:B------:R-:W1:Y:S01]  /*5920*/  LDC.U8 R17, c[0x0][0x184] ;  /* 0x00006100ff117b82 */ /* 0x000e620000000000 */
[----:B------:R-:W-:Y:S01]  /*5930*/  ISETP.GE.AND P0, PT, R23, R22, PT ;  /* 0x000000161700720c */ /* 0x000fe20003f06270 */
[----:B------:R-:W-:Y:S01]  /*5940*/  BSSY B7, `(.L_x_26797) ;  /* 0x0000316000077945 */ /* 0x000fe20003800000 */
[----:B------:R-:W-:Y:S11]  /*5950*/  BSSY B6, `(.L_x_26798) ;  /* 0x0000217000067945 */ /* 0x000ff60003800000 */
[----:B------:R-:W-:Y:S05]  /*5960*/  @P0 BRA `(.L_x_26799) ;  /* 0x0000212000000947 */ /* 0x000fea0003800000 */
[----:B------:R-:W-:Y:S01]  /*5970*/  IMAD R2, R16, 0x200, R23 ;  /* 0x0000020010027824 */ /* 0x000fe200078e0217 */
[----:B-1----:R-:W-:-:S03]  /*5980*/  PRMT R4, R17, 0x9910, RZ ;  /* 0x0000991011047816 */ /* 0x002fc600000000ff */
        /* <DEDUP_REMOVED lines=19> */
.L_x_26803:
[----:B------:R-:W-:Y:S01]  /*5ac0*/  PRMT R5, RZ, 0x5410, R0 ;  /* 0x00005410ff057816 */ /* 0x000fe20000000000 */
[----:B------:R-:W-:-:S05]  /*5ad0*/  IMAD.MOV.U32 R23, RZ, RZ, R3 ;  /* 0x000000ffff177224 */ /* 0x000fca00078e0003 */
[----:B------:R-:W1:Y:S02]  /*5ae0*/  F2I.S64.TRUNC R4, R5 ;  /* 0x0000000500047311 */ /* 0x000e64000020d900 */
[----:B-1----:R1:W-:Y:S01]  /*5af0*/  STG.E.U8 [R8.64], R4 ;  /* 0x0000000408007986 */ /* 0x0023e2000c101124 */
[----:B------:R-:W-:Y:S05]  /*5b00*/  BRA `(.L_x_26805) ;  /* 0x00000f8000007947 */ /* 0x000fea0003800000 */
.L_x_26802:
        /* <DEDUP_REMOVED lines=11> */
.L_x_26807:
[----:B------:R-:W-:Y:S01]  /*5bc0*/  PRMT R0, RZ, 0x5410, R0 ;  /* 0x00005410ff007816 */ /* 0x000fe20000000000 */
[----:B------:R-:W-:-:S03]  /*5bd0*/  IMAD.MOV.U32 R23, RZ, RZ, R3 ;  /* 0x000000ffff177224 */ /* 0x000fc600078e0003 */
[----:B------:R-:W1:Y:S02]  /*5be0*/  F2I.FTZ.TRUNC.NTZ R5, R0 ;  /* 0x0000000000057305 */ /* 0x000e64000021f100 */
[----:B-1----:R1:W-:Y:S01]  /*5bf0*/  STG.E [R8.64], R5 ;  /* 0x0000000508007986 */ /* 0x0023e2000c101924 */
[----:B------:R-:W-:Y:S05]  /*5c00*/  BRA `(.L_x_26805) ;  /* 0x00000e8000007947 */ /* 0x000fea0003800000 */
.L_x_26806:
[----:B------:R-:W-:Y:S01]  /*5c10*/  PRMT R0, RZ, 0x5410, R0 ;  /* 0x00005410ff007816 */ /* 0x000fe20000000000 */
[----:B------:R-:W-:-:S03]  /*5c20*/  IMAD.MOV.U32 R23, RZ, RZ, R3 ;  /* 0x000000ffff177224 */ /* 0x000fc600078e0003 */
[----:B------:R-:W1:Y:S02]  /*5c30*/  F2I.FTZ.TRUNC.NTZ R5, R0 ;  /* 0x0000000000057305 */ /* 0x000e64000021f100 */
[----:B-1----:R1:W-:Y:S01]  /*5c40*/  STG.E.U16 [R8.64], R5 ;  /* 0x0000000508007986 */ /* 0x0023e2000c101524 */
[----:B------:R-:W-:Y:S05]  /*5c50*/  BRA `(.L_x_26805) ;  /* 0x00000e3000007947 */ /* 0x000fea0003800000 */
.L_x_26801:
        /* <DEDUP_REMOVED lines=10> */
.L_x_26809:
[----:B------:R-:W-:Y:S01]  /*5d00*/  PRMT R0, RZ, 0x5410, R0 ;  /* 0x00005410ff007816 */ /* 0x000fe20000000000 */
[----:B------:R-:W-:-:S03]  /*5d10*/  IMAD.MOV.U32 R23, RZ, RZ, R3 ;  /* 0x000000ffff177224 */ /* 0x000fc600078e0003 */
[----:B------:R-:W-:-:S05]  /*5d20*/  F2FP.PACK_AB R0, RZ, R0 ;  /* 0x00000000ff00723e */ /* 0x000fca00000000ff */
[----:B------:R1:W-:Y:S01]  /*5d30*/  STG.E.U16 [R8.64], R0 ;  /* 0x0000000008007986 */ /* 0x0003e2000c101524 */
[----:B------:R-:W-:Y:S05]  /*5d40*/  BRA `(.L_x_26805) ;  /* 0x00000d4000007947 */ /* 0x000fea0003800000 */
.L_x_26808:
        /* <DEDUP_REMOVED lines=11> */
.L_x_26811:
[----:B------:R-:W-:Y:S01]  /*5e00*/  PRMT R0, RZ, 0x5410, R0 ;  /* 0x00005410ff007816 */ /* 0x000fe20000000000 */
[----:B------:R-:W-:-:S03]  /*5e10*/  IMAD.MOV.U32 R23, RZ, RZ, R3 ;  /* 0x000000ffff177224 */ /* 0x000fc600078e0003 */
[----:B------:R-:W-:-:S04]  /*5e20*/  F2FP.PACK_AB R5, RZ, R0 ;  /* 0x00000000ff05723e */ /* 0x000fc800000000ff */
[----:B------:R-:W-:-:S05]  /*5e30*/  PRMT R5, R5, 0x5410, RZ ;  /* 0x0000541005057816 */ /* 0x000fca00000000ff */
[----:B------:R1:W-:Y:S01]  /*5e40*/  STG.E [R8.64], R5 ;  /* 0x0000000508007986 */ /* 0x0003e2000c101924 */
[----:B------:R-:W-:Y:S05]  /*5e50*/  BRA `(.L_x_26805) ;  /* 0x00000c3000007947 */ /* 0x000fea0003800000 */
.L_x_26810:
[----:B------:R-:W-:Y:S01]  /*5e60*/  PRMT R4, RZ, 0x5410, R0 ;  /* 0x00005410ff047816 */ /* 0x000fe20000000000 */
[----:B------:R-:W-:-:S04]  /*5e70*/  IMAD.MOV.U32 R23, RZ, RZ, R3 ;  /* 0x000000ffff177224 */ /* 0x000fc800078e0003 */
[----:B------:R-:W-:-:S06]  /*5e80*/  FMUL.FTZ R4, R4, 1 ;  /* 0x3f80000004047820 */ /* 0x000fcc0000410000 */
[----:B------:R-:W1:Y:S02]  /*5e90*/  F2F.F64.F32 R4, R4 ;  /* 0x0000000400047310 */ /* 0x000e640000201800 */
[----:B-1----:R1:W-:Y:S01]  /*5ea0*/  STG.E.64 [R8.64], R4 ;  /* 0x0000000408007986 */ /* 0x0023e2000c101b24 */
[----:B------:R-:W-:Y:S05]  /*5eb0*/  BRA `(.L_x_26805) ;  /* 0x00000bd000007947 */ /* 0x000fea0003800000 */
.L_x_26800:
        /* <DEDUP_REMOVED lines=14> */
.L_x_26814:
[----:B------:R-:W-:Y:S01]  /*5fa0*/  PRMT R0, RZ, 0x5410, R0 ;  /* 0x00005410ff007816 */ /* 0x000fe20000000000 */
[----:B------:R-:W-:Y:S01]  /*5fb0*/  CS2R R6, SRZ ;  /* 0x0000000000067805 */ /* 0x000fe2000001ff00 */
[----:B------:R-:W-:-:S03]  /*5fc0*/  IMAD.MOV.U32 R23, RZ, RZ, R3 ;  /* 0x000000ffff177224 */ /* 0x000fc600078e0003 */
[----:B------:R-:W-:-:S04]  /*5fd0*/  FMUL.FTZ R0, R0, 1 ;  /* 0x3f80000000007820 */ /* 0x000fc80000410000 */
[----:B------:R-:W1:Y:S02]  /*5fe0*/  F2F.F64.F32 R4, R0 ;  /* 0x0000000000047310 */ /* 0x000e640000201800 */
[----:B-1----:R1:W-:Y:S01]  /*5ff0*/  STG.E.128 [R8.64], R4 ;  /* 0x0000000408007986 */ /* 0x0023e2000c101d24 */
[----:B------:R-:W-:Y:S05]  /*6000*/  BRA `(.L_x_26805) ;  /* 0x00000a8000007947 */ /* 0x000fea0003800000 */
.L_x_26813:
        /* <DEDUP_REMOVED lines=21> */
.L_x_26818:
[----:B------:R-:W-:Y:S05]  /*6160*/  BSYNC B0 ;  /* 0x0000000000007941 */ /* 0x000fea0003800000 */
.L_x_26817:
[----:B------:R-:W-:Y:S01]  /*6170*/  LOP3.LUT R5, R0, R5, RZ, 0xfc, !PT ;  /* 0x0000000500057212 */ /* 0x000fe200078efcff */
[----:B------:R-:W-:-:S04]  /*6180*/  IMAD.MOV.U32 R23, RZ, RZ, R3 ;  /* 0x000000ffff177224 */ /* 0x000fc800078e0003 */
[----:B------:R1:W-:Y:S01]  /*6190*/  STG.E.U8 [R8.64], R5 ;  /* 0x0000000508007986 */ /* 0x0003e2000c101124 */
[----:B------:R-:W-:Y:S05]  /*61a0*/  BRA `(.L_x_26805) ;  /* 0x000008e000007947 */ /* 0x000fea0003800000 */
.L_x_26816:
        /* <DEDUP_REMOVED lines=13> */
.L_x_26820:
[----:B------:R-:W-:Y:S01]  /*6280*/  IMAD.MOV.U32 R0, RZ, RZ, 0x7f ;  /* 0x0000007fff007424 */ /* 0x000fe200078e00ff */
[----:B------:R-:W-:-:S04]  /*6290*/  ISETP.GT.U32.AND P0, PT, R2, 0x7f800000, PT ;  /* 0x7f8000000200780c */ /* 0x000fc80003f04070 */
[----:B------:R-:W-:-:S04]  /*62a0*/  SEL R0, R0, 0x7c, P0 ;  /* 0x0000007c00007807 */ /* 0x000fc80000000000 */
.L_x_26821:
[----:B------:R-:W-:Y:S05]  /*62b0*/  BSYNC B0 ;  /* 0x0000000000007941 */ /* 0x000fea0003800000 */
.L_x_26819:
[----:B------:R-:W-:Y:S01]  /*62c0*/  LOP3.LUT R2, R5, 0x80000000, RZ, 0xc0, !PT ;  /* 0x8000000005027812 */ /* 0x000fe200078ec0ff */
[----:B------:R-:W-:-:S03]  /*62d0*/  IMAD.MOV.U32 R23, RZ, RZ, R3 ;  /* 0x000000ffff177224 */ /* 0x000fc600078e0003 */
[----:B------:R-:W-:-:S04]  /*62e0*/  SHF.R.U32.HI R5, RZ, 0x18, R2 ;  /* 0x00000018ff057819 */ /* 0x000fc80000011602 */
[----:B------:R-:W-:-:S05]  /*62f0*/  LOP3.LUT R5, R0, R5, RZ, 0xfc, !PT ;  /* 0x0000000500057212 */ /* 0x000fca00078efcff */
[----:B------:R1:W-:Y:S01]  /*6300*/  STG.E.U8 [R8.64], R5 ;  /* 0x0000000508007986 */ /* 0x0003e2000c101124 */
[----:B------:R-:W-:Y:S05]  /*6310*/  BRA `(.L_x_26805) ;  /* 0x0000077000007947 */ /* 0x000fea0003800000 */
.L_x_26815:
[----:B------:R1:W-:Y:S01]  /*6320*/  STG.E.U16 [R8.64], R0 ;  /* 0x0000000008007986 */ /* 0x0003e2000c101524 */
[----:B------:R-:W-:Y:S01]  /*6330*/  IMAD.MOV.U32 R23, RZ, RZ, R3 ;  /* 0x000000ffff177224 */ /* 0x000fe200078e0003 */
[----:B------:R-:W-:Y:S05]  /*6340*/  BRA `(.L_x_26805) ;  /* 0x0000074000007947 */ /* 0x000fea0003800000 */
.L_x_26812:
        /* <DEDUP_REMOVED lines=13> */
.L_x_26824:
        /* <DEDUP_REMOVED lines=17> */
.L_x_26827:
[----:B------:R-:W-:-:S04]  /*6530*/  LOP3.LUT R2, R5, 0x80000000, RZ, 0xc0, !PT ;  /* 0x8000000005027812 */ /* 0x000fc800078ec0ff */
[----:B------:R-:W-:-:S04]  /*6540*/  SHF.R.U32.HI R5, RZ, 0x18, R2 ;  /* 0x00000018ff057819 */ /* 0x000fc80000011602 */
[----:B------:R-:W-:-:S04]  /*6550*/  LOP3.LUT R0, R0, R5, RZ, 0xfc, !PT ;  /* 0x0000000500007212 */ /* 0x000fc800078efcff */
[----:B------:R-:W-:Y:S02]  /*6560*/  PRMT R4, R0, 0x7610, R4 ;  /* 0x0000761000047816 */ /* 0x000fe40000000004 */
.L_x_26826:
[----:B------:R-:W-:Y:S05]  /*6570*/  BSYNC B0 ;  /* 0x0000000000007941 */ /* 0x000fea0003800000 */
.L_x_26825:
[----:B------:R1:W-:Y:S01]  /*6580*/  STG.E.U8 [R8.64], R4 ;  /* 0x0000000408007986 */ /* 0x0003e2000c101124 */
[----:B------:R-:W-:Y:S01]  /*6590*/  IMAD.MOV.U32 R23, RZ, RZ, R3 ;  /* 0x000000ffff177224 */ /* 0x000fe200078e0003 */
[----:B------:R-:W-:Y:S05]  /*65a0*/  BRA `(.L_x_26805) ;  /* 0x000004e000007947 */ /* 0x000fea0003800000 */
.L_x_26823:
        /* <DEDUP_REMOVED lines=17> */
.L_x_26830:
[----:B------:R-:W-:-:S04]  /*66c0*/  LOP3.LUT R2, R5, 0x80000000, RZ, 0xc0, !PT ;  /* 0x8000000005027812 */ /* 0x000fc800078ec0ff */
[----:B------:R-:W-:-:S04]  /*66d0*/  SHF.R.U32.HI R5, RZ, 0x18, R2 ;  /* 0x00000018ff057819 */ /* 0x000fc80000011602 */
[----:B------:R-:W-:-:S04]  /*66e0*/  LOP3.LUT R0, R0, R5, RZ, 0xfc, !PT ;  /* 0x0000000500007212 */ /* 0x000fc800078efcff */
[----:B------:R-:W-:Y:S02]  /*66f0*/  PRMT R4, R0, 0x7610, R4 ;  /* 0x0000761000047816 */ /* 0x000fe40000000004 */
.L_x_26829:
[----:B------:R-:W-:Y:S05]  /*6700*/  BSYNC B0 ;  /* 0x0000000000007941 */ /* 0x000fea0003800000 */
.L_x_26828:
[----:B------:R1:W-:Y:S01]  /*6710*/  STG.E.U8 [R8.64], R4 ;  /* 0x0000000408007986 */ /* 0x0003e2000c101124 */
[----:B------:R-:W-:Y:S01]  /*6720*/  IMAD.MOV.U32 R23, RZ, RZ, R3 ;  /* 0x000000ffff177224 */ /* 0x000fe200078e0003 */
[----:B------:R-:W-:Y:S05]  /*6730*/  BRA `(.L_x_26805) ;  /* 0x0000035000007947 */ /* 0x000fea0003800000 */
.L_x_26822:
        /* <DEDUP_REMOVED lines=23> */
.L_x_26804:
        /* <DEDUP_REMOVED lines=21> */
.L_x_26832:
[----:B------:R-:W-:Y:S01]  /*6a00*/  PRMT R4, RZ, 0x5410, R0 ;  /* 0x00005410ff047816 */ /* 0x000fe20000000000 */
[----:B------:R-:W-:-:S05]  /*6a10*/  IMAD.MOV.U32 R23, RZ, RZ, R3 ;  /* 0x000000ffff177224 */ /* 0x000fca00078e0003 */
[----:B------:R-:W1:Y:S02]  /*6a20*/  F2I.U64.TRUNC R4, R4 ;  /* 0x0000000400047311 */ /* 0x000e64000020d800 */
[----:B-1----:R1:W-:Y:S01]  /*6a30*/  STG.E.64 [R8.64], R4 ;  /* 0x0000000408007986 */ /* 0x0023e2000c101b24 */
[----:B------:R-:W-:Y:S05]  /*6a40*/  BRA `(.L_x_26805) ;  /* 0x0000004000007947 */ /* 0x000fea0003800000 */
.L_x_26831:
[----:B------:R-:W-:Y:S01]  /*6a50*/  PRMT R0, RZ, 0x5410, R0 ;  /* 0x00005410ff007816 */ /* 0x000fe20000000000 */
[----:B------:R-:W-:-:S03]  /*6a60*/  IMAD.MOV.U32 R23, RZ, RZ, R3 ;  /* 0x000000ffff177224 */ /* 0x000fc600078e0003 */
[----:B------:R-:W1:Y:S02]  /*6a70*/  F2I.FTZ.U32.TRUNC.NTZ R5, R0 ;  /* 0x0000000000057305 */ /* 0x000e64000021f000 */
[----:B-1----:R1:W-:Y:S02]  /*6a80*/  STG.E [R8.64], R5 ;  /* 0x0000000508007986 */ /* 0x0023e4000c101924 */
.L_x_26805:
        /* <DEDUP_REMOVED lines=23> */
.L_x_26837:
[----:B------:R-:W-:-:S06]  /*6c00*/  PRMT R5, RZ, 0x5410, R25 ;  /* 0x00005410ff057816 */ /* 0x000fcc0000000019 */
[----:B------:R-:W1:Y:S02]  /*6c10*/  F2I.S64.TRUNC R4, R5 ;  /* 0x0000000500047311 */ /* 0x000e64000020d900 */
[----:B-1----:R1:W-:Y:S01]  /*6c20*/  STG.E.U8 [R2.64], R4 ;  /* 0x0000000402007986 */ /* 0x0023e2000c101124 */
[----:B------:R-:W-:Y:S05]  /*6c30*/  BRA `(.L_x_26839) ;  /* 0x00000e4000007947 */ /* 0x000fea0003800000 */
.L_x_26836:
        /* <DEDUP_REMOVED lines=10> */
.L_x_26841:
[----:B------:R-:W-:-:S06]  /*6ce0*/  PRMT R25, RZ, 0x5410, R25 ;  /* 0x00005410ff197816 */ /* 0x000fcc0000000019 */
[----:B------:R-:W1:Y:S02]  /*6cf0*/  F2I.FTZ.TRUNC.NTZ R25, R25 ;  /* 0x0000001900197305 */ /* 0x000e64000021f100 */
[----:B-1----:R1:W-:Y:S01]  /*6d00*/  STG.E [R2.64], R25 ;  /* 0x0000001902007986 */ /* 0x0023e2000c101924 */
[----:B------:R-:W-:Y:S05]  /*6d10*/  BRA `(.L_x_26839) ;  /* 0x00000d6000007947 */ /* 0x000fea0003800000 */
.L_x_26840:
[----:B------:R-:W-:-:S06]  /*6d20*/  PRMT R25, RZ, 0x5410, R25 ;  /* 0x00005410ff197816 */ /* 0x000fcc0000000019 */
[----:B------:R-:W1:Y:S02]  /*6d30*/  F2I.FTZ.TRUNC.NTZ R25, R25 ;  /* 0x0000001900197305 */ /* 0x000e64000021f100 */
[----:B-1----:R1:W-:Y:S01]  /*6d40*/  STG.E.U16 [R2.64], R25 ;  /* 0x0000001902007986 */ /* 0x0023e2000c101524 */
[----:B------:R-:W-:Y:S05]  /*6d50*/  BRA `(.L_x_26839) ;  /* 0x00000d2000007947 */ /* 0x000fea0003800000 */
.L_x_26835:
        /* <DEDUP_REMOVED lines=9> */
.L_x_26843:
[----:B------:R-:W-:-:S04]  /*6df0*/  PRMT R0, RZ, 0x5410, R25 ;  /* 0x00005410ff007816 */ /* 0x000fc80000000019 */
[----:B------:R-:W-:-:S05]  /*6e00*/  F2FP.PACK_AB R0, RZ, R0 ;  /* 0x00000000ff00723e */ /* 0x000fca00000000ff */
[----:B------:R1:W-:Y:S01]  /*6e10*/  STG.E.U16 [R2.64], R0 ;  /* 0x0000000002007986 */ /* 0x0003e2000c101524 */
[----:B------:R-:W-:Y:S05]  /*6e20*/  BRA `(.L_x_26839) ;  /* 0x00000c5000007947 */ /* 0x000fea0003800000 */
.L_x_26842:
        /* <DEDUP_REMOVED lines=10> */
.L_x_26845:
[----:B------:R-:W-:-:S04]  /*6ed0*/  PRMT R25, RZ, 0x5410, R25 ;  /* 0x00005410ff197816 */ /* 0x000fc80000000019 */
[----:B------:R-:W-:-:S04]  /*6ee0*/  F2FP.PACK_AB R5, RZ, R25 ;  /* 0x00000019ff05723e */ /* 0x000fc800000000ff */
[----:B------:R-:W-:-:S05]  /*6ef0*/  PRMT R5, R5, 0x5410, RZ ;  /* 0x0000541005057816 */ /* 0x000fca00000000ff */
[----:B------:R1:W-:Y:S01]  /*6f00*/  STG.E [R2.64], R5 ;  /* 0x0000000502007986 */ /* 0x0003e2000c101924 */
[----:B------:R-:W-:Y:S05]  /*6f10*/  BRA `(.L_x_26839) ;  /* 0x00000b6000007947 */ /* 0x000fea0003800000 */
.L_x_26844:
[----:B------:R-:W-:-:S05]  /*6f20*/  PRMT R4, RZ, 0x5410, R25 ;  /* 0x00005410ff047816 */ /* 0x000fca0000000019 */
[----:B------:R-:W-:-:S06]  /*6f30*/  FMUL.FTZ R4, R4, 1 ;  /* 0x3f80000004047820 */ /* 0x000fcc0000410000 */
[----:B------:R-:W1:Y:S02]  /*6f40*/  F2F.F64.F32 R4, R4 ;  /* 0x0000000400047310 */ /* 0x000e640000201800 */
[----:B-1----:R1:W-:Y:S01]  /*6f50*/  STG.E.64 [R2.64], R4 ;  /* 0x0000000402007986 */ /* 0x0023e2000c101b24 */
[----:B------:R-:W-:Y:S05]  /*6f60*/  BRA `(.L_x_26839) ;  /* 0x00000b1000007947 */ /* 0x000fea0003800000 */
.L_x_26834:
        /* <DEDUP_REMOVED lines=13> */
.L_x_26848:
[----:B------:R-:W-:Y:S01]  /*7040*/  PRMT R25, RZ, 0x5410, R25 ;  /* 0x00005410ff197816 */ /* 0x000fe20000000019 */
[----:B------:R-:W-:-:S04]  /*7050*/  CS2R R6, SRZ ;  /* 0x0000000000067805 */ /* 0x000fc8000001ff00 */
[----:B------:R-:W-:-:S06]  /*7060*/  FMUL.FTZ R4, R25, 1 ;  /* 0x3f80000019047820 */ /* 0x000fcc0000410000 */
[----:B------:R-:W1:Y:S02]  /*7070*/  F2F.F64.F32 R4, R4 ;  /* 0x0000000400047310 */ /* 0x000e640000201800 */
[----:B-1----:R1:W-:Y:S01]  /*7080*/  STG.E.128 [R2.64], R4 ;  /* 0x0000000402007986 */ /* 0x0023e2000c101d24 */
[----:B------:R-:W-:Y:S05]  /*7090*/  BRA `(.L_x_26839) ;  /* 0x000009e000007947 */ /* 0x000fea0003800000 */
.L_x_26847:
        /* <DEDUP_REMOVED lines=21> */
.L_x_26852:
[----:B------:R-:W-:Y:S05]  /*71f0*/  BSYNC B0 ;  /* 0x0000000000007941 */ /* 0x000fea0003800000 */
.L_x_26851:
[----:B------:R-:W-:-:S05]  /*7200*/  LOP3.LUT R5, R0, R5, RZ, 0xfc, !PT ;  /* 0x0000000500057212 */ /* 0x000fca00078efcff */
[----:B------:R1:W-:Y:S01]  /*7210*/  STG.E.U8 [R2.64], R5 ;  /* 0x0000000502007986 */ /* 0x0003e2000c101124 */
[----:B------:R-:W-:Y:S05]  /*7220*/  BRA `(.L_x_26839) ;  /* 0x0000085000007947 */ /* 0x000fea0003800000 */
.L_x_26850:
        /* <DEDUP_REMOVED lines=13> */
.L_x_26854:
[----:B------:R-:W-:Y:S01]  /*7300*/  IMAD.MOV.U32 R0, RZ, RZ, 0x7f ;  /* 0x0000007fff007424 */ /* 0x000fe200078e00ff */
[----:B------:R-:W-:-:S04]  /*7310*/  ISETP.GT.U32.AND P0, PT, R4, 0x7f800000, PT ;  /* 0x7f8000000400780c */ /* 0x000fc80003f04070 */
[----:B------:R-:W-:-:S04]  /*7320*/  SEL R0, R0, 0x7c, P0 ;  /* 0x0000007c00007807 */ /* 0x000fc80000000000 */
.L_x_26855:
[----:B------:R-:W-:Y:S05]  /*7330*/  BSYNC B0 ;  /* 0x0000000000007941 */ /* 0x000fea0003800000 */
.L_x_26853:
[----:B------:R-:W-:-:S04]  /*7340*/  LOP3.LUT R4, R25, 0x80000000, RZ, 0xc0, !PT ;  /* 0x8000000019047812 */ /* 0x000fc800078ec0ff */
[----:B------:R-:W-:-:S04]  /*7350*/  SHF.R.U32.HI R5, RZ, 0x18, R4 ;  /* 0x00000018ff057819 */ /* 0x000fc80000011604 */
[----:B------:R-:W-:-:S05]  /*7360*/  LOP3.LUT R5, R0, R5, RZ, 0xfc, !PT ;  /* 0x0000000500057212 */ /* 0x000fca00078efcff */
[----:B------:R1:W-:Y:S01]  /*7370*/  STG.E.U8 [R2.64], R5 ;  /* 0x0000000502007986 */ /* 0x0003e2000c101124 */
[----:B------:R-:W-:Y:S05]  /*7380*/  BRA `(.L_x_26839) ;  /* 0x000006f000007947 */ /* 0x000fea0003800000 */
.L_x_26849:
[----:B------:R1:W-:Y:S01]  /*7390*/  STG.E.U16 [R2.64], R25 ;  /* 0x0000001902007986 */ /* 0x0003e2000c101524 */
[----:B------:R-:W-:Y:S05]  /*73a0*/  BRA `(.L_x_26839) ;  /* 0x000006d000007947 */ /* 0x000fea0003800000 */
.L_x_26846:
        /* <DEDUP_REMOVED lines=12> */
.L_x_26858:
        /* <DEDUP_REMOVED lines=17> */
.L_x_26861:
[----:B------:R-:W-:-:S04]  /*7580*/  LOP3.LUT R0, R25, 0x80000000, RZ, 0xc0, !PT ;  /* 0x8000000019007812 */ /* 0x000fc800078ec0ff */
[----:B------:R-:W-:-:S04]  /*7590*/  SHF.R.U32.HI R5, RZ, 0x18, R0 ;  /* 0x00000018ff057819 */ /* 0x000fc80000011600 */
[----:B------:R-:W-:-:S04]  /*75a0*/  LOP3.LUT R4, R4, R5, RZ, 0xfc, !PT ;  /* 0x0000000504047212 */ /* 0x000fc800078efcff */
[----:B------:R-:W-:Y:S02]  /*75b0*/  PRMT R0, R4, 0x7610, R0 ;  /* 0x0000761004007816 */ /* 0x000fe40000000000 */
.L_x_26860:
[----:B------:R-:W-:Y:S05]  /*75c0*/  BSYNC B0 ;  /* 0x0000000000007941 */ /* 0x000fea0003800000 */
.L_x_26859:
[----:B------:R1:W-:Y:S01]  /*75d0*/  STG.E.U8 [R2.64], R0 ;  /* 0x0000000002007986 */ /* 0x0003e2000c101124 */
[----:B------:R-:W-:Y:S05]  /*75e0*/  BRA `(.L_x_26839) ;  /* 0x0000049000007947 */ /* 0x000fea0003800000 */
.L_x_26857:
        /* <DEDUP_REMOVED lines=17> */
.L_x_26864:
[----:B------:R-:W-:-:S04]  /*7700*/  LOP3.LUT R0, R25, 0x80000000, RZ, 0xc0, !PT ;  /* 0x8000000019007812 */ /* 0x000fc800078ec0ff */
[----:B------:R-:W-:-:S04]  /*7710*/  SHF.R.U32.HI R5, RZ, 0x18, R0 ;  /* 0x00000018ff057819 */ /* 0x000fc80000011600 */
[----:B------:R-:W-:-:S04]  /*7720*/  LOP3.LUT R4, R4, R5, RZ, 0xfc, !PT ;  /* 0x0000000504047212 */ /* 0x000fc800078efcff */
[----:B------:R-:W-:Y:S02]  /*7730*/  PRMT R0, R4, 0x7610, R0 ;  /* 0x0000761004007816 */ /* 0x000fe40000000000 */
.L_x_26863:
[----:B------:R-:W-:Y:S05]  /*7740*/  BSYNC B0 ;  /* 0x0000000000007941 */ /* 0x000fea0003800000 */
.L_x_26862:
[----:B------:R1:W-:Y:S01]  /*7750*/  STG.E.U8 [R2.64], R0 ;  /* 0x0000000002007986 */ /* 0x0003e2000c101124 */
[----:B------:R-:W-:Y:S05]  /*7760*/  BRA `(.L_x_26839) ;  /* 0x0000031000007947 */ /* 0x000fea0003800000 */
.L_x_26856:
        /* <DEDUP_REMOVED lines=22> */
.L_x_26838:
        /* <DEDUP_REMOVED lines=20> */
.L_x_26866:
[----:B------:R-:W-:-:S06]  /*7a10*/  PRMT R4, RZ, 0x5410, R25 ;  /* 0x00005410ff047816 */ /* 0x000fcc0000000019 */
[----:B------:R-:W1:Y:S02]  /*7a20*/  F2I.U64.TRUNC R4, R4 ;  /* 0x0000000400047311 */ /* 0x000e64000020d800 */
[----:B-1----:R1:W-:Y:S01]  /*7a30*/  STG.E.64 [R2.64], R4 ;  /* 0x0000000402007986 */ /* 0x0023e2000c101b24 */
[----:B------:R-:W-:Y:S05]  /*7a40*/  BRA `(.L_x_26839) ;  /* 0x0000003000007947 */ /* 0x000fea0003800000 */
.L_x_26865:
[----:B------:R-:W-:-:S06]  /*7a50*/  PRMT R25, RZ, 0x5410, R25 ;  /* 0x00005410ff197816 */ /* 0x000fcc0000000019 */
[----:B------:R-:W1:Y:S02]  /*7a60*/  F2I.FTZ.U32.TRUNC.NTZ R25, R25 ;  /* 0x0000001900197305 */ /* 0x000e64000021f000 */
[----:B-1----:R1:W-:Y:S02]  /*7a70*/  STG.E [R2.64], R25 ;  /* 0x0000001902007986 */ /* 0x0023e4000c101924 */
.L_x_26839:
[----:B------:R-:W-:-:S04]  /*7a80*/  IADD3 R23, R23, 0x80, RZ ;  /* 0x0000008017177810 */ /* 0x000fc80007ffe0ff */
.L_x_26799:
[----:B------:R-:W-:-:S13]  /*7a90*/  ISETP.GE.AND P0, PT, R23, R22, PT ;  /* 0x000000161700720c */ /* 0x000fda0003f06270 */
[----:B------:R-:W-:Y:S01]  /*7aa0*/  @P0 BREAK B6 ;  /* 0x0000000000060942 */ /* 0x000fe20003800000 */
[----:B------:R-:W-:Y:S05]  /*7ab0*/  @P0 BRA `(.L_x_26833) ;  /* 0x00000fe000000947 */ /* 0x000fea0003800000 */
[----:B------:R-:W-:Y:S05]  /*7ac0*/  BSYNC B6 ;  /* 0x0000000000067941 */ /* 0x000fea0003800000 */
.L_x_26798:
        /* <DEDUP_REMOVED lines=20> */
.L_x_26870:
[----:B------:R-:W-:-:S06]  /*7c10*/  PRMT R5, RZ, 0x5410, R18 ;  /* 0x00005410ff057816 */ /* 0x000fcc0000000012 */
[----:B------:R-:W1:Y:S02]  /*7c20*/  F2I.S64.TRUNC R4, R5 ;  /* 0x0000000500047311 */ /* 0x000e64000020d900 */
[----:B-1----:R1:W-:Y:S01]  /*7c30*/  STG.E.U8 [R2.64], R4 ;  /* 0x0000000402007986 */ /* 0x0023e2000c101124 */
[----:B------:R-:W-:Y:S05]  /*7c40*/  BRA `(.L_x_26872) ;  /* 0x00000e4000007947 */ /* 0x000fea0003800000 */
.L_x_26869:
        /* <DEDUP_REMOVED lines=10> */
.L_x_26874:
[----:B------:R-:W-:-:S04]  /*7cf0*/  PRMT R18, RZ, 0x5410, R18 ;  /* 0x00005410ff127816 */ /* 0x000fc80000000012 */
[----:B------:R-:W1:Y:S02]  /*7d00*/  F2I.FTZ.TRUNC.NTZ R5, R18 ;  /* 0x0000001200057305 */ /* 0x000e64000021f100 */
[----:B-1----:R1:W-:Y:S01]  /*7d10*/  STG.E [R2.64], R5 ;  /* 0x0000000502007986 */ /* 0x0023e2000c101924 */
[----:B------:R-:W-:Y:S05]  /*7d20*/  BRA `(.L_x_26872) ;  /* 0x00000d6000007947 */ /* 0x000fea0003800000 */
.L_x_26873:
[----:B------:R-:W-:-:S04]  /*7d30*/  PRMT R18, RZ, 0x5410, R18 ;  /* 0x00005410ff127816 */ /* 0x000fc80000000012 */
[----:B------:R-:W1:Y:S02]  /*7d40*/  F2I.FTZ.TRUNC.NTZ R5, R18 ;  /* 0x0000001200057305 */ /* 0x000e64000021f100 */
[----:B-1----:R1:W-:Y:S01]  /*7d50*/  STG.E.U16 [R2.64], R5 ;  /* 0x0000000502007986 */ /* 0x0023e2000c101524 */
[----:B------:R-:W-:Y:S05]  /*7d60*/  BRA `(.L_x_26872) ;  /* 0x00000d2000007947 */ /* 0x000fea0003800000 */
.L_x_26868:
        /* <DEDUP_REMOVED lines=9> */
.L_x_26876:
[----:B------:R-:W-:-:S04]  /*7e00*/  PRMT R0, RZ, 0x5410, R18 ;  /* 0x00005410ff007816 */ /* 0x000fc80000000012 */
[----:B------:R-:W-:-:S05]  /*7e10*/  F2FP.PACK_AB R0, RZ, R0 ;  /* 0x00000000ff00723e */ /* 0x000fca00000000ff */
[----:B------:R1:W-:Y:S01]  /*7e20*/  STG.E.U16 [R2.64], R0 ;  /* 0x0000000002007986 */ /* 0x0003e2000c101524 */
[----:B------:R-:W-:Y:S05]  /*7e30*/  BRA `(.L_x_26872) ;  /* 0x00000c5000007947 */ /* 0x000fea0003800000 */
.L_x_26875:
        /* <DEDUP_REMOVED lines=10> */
.L_x_26878:
[----:B------:R-:W-:-:S04]  /*7ee0*/  PRMT R18, RZ, 0x5410, R18 ;  /* 0x00005410ff127816 */ /* 0x000fc80000000012 */
[----:B------:R-:W-:-:S04]  /*7ef0*/  F2FP.PACK_AB R5, RZ, R18 ;  /* 0x00000012ff05723e */ /* 0x000fc800000000ff */
[----:B------:R-:W-:-:S05]  /*7f00*/  PRMT R5, R5, 0x5410, RZ ;  /* 0x0000541005057816 */ /* 0x000fca00000000ff */
[----:B------:R1:W-:Y:S01]  /*7f10*/  STG.E [R2.64], R5 ;  /* 0x0000000502007986 */ /* 0x0003e2000c101924 */
[----:B------:R-:W-:Y:S05]  /*7f20*/  BRA `(.L_x_26872) ;  /* 0x00000b6000007947 */ /* 0x000fea0003800000 */
.L_x_26877:
[----:B------:R-:W-:-:S05]  /*7f30*/  PRMT R4, RZ, 0x5410, R18 ;  /* 0x00005410ff047816 */ /* 0x000fca0000000012 */
[----:B------:R-:W-:-:S06]  /*7f40*/  FMUL.FTZ R4, R4, 1 ;  /* 0x3f80000004047820 */ /* 0x000fcc0000410000 */
[----:B------:R-:W1:Y:S02]  /*7f50*/  F2F.F64.F32 R4, R4 ;  /* 0x0000000400047310 */ /* 0x000e640000201800 */
[----:B-1----:R1:W-:Y:S01]  /*7f60*/  STG.E.64 [R2.64], R4 ;  /* 0x0000000402007986 */ /* 0x0023e2000c101b24 */
[----:B------:R-:W-:Y:S05]  /*7f70*/  BRA `(.L_x_26872) ;  /* 0x00000b1000007947 */ /* 0x000fea0003800000 */
.L_x_26867:
        /* <DEDUP_REMOVED lines=13> */
.L_x_26881:
[----:B------:R-:W-:Y:S01]  /*8050*/  PRMT R18, RZ, 0x5410, R18 ;  /* 0x00005410ff127816 */ /* 0x000fe20000000012 */
[----:B------:R-:W-:-:S04]  /*8060*/  CS2R R6, SRZ ;  /* 0x0000000000067805 */ /* 0x000fc8000001ff00 */
[----:B------:R-:W-:-:S06]  /*8070*/  FMUL.FTZ R4, R18, 1 ;  /* 0x3f80000012047820 */ /* 0x000fcc0000410000 */
[----:B------:R-:W1:Y:S02]  /*8080*/  F2F.F64.F32 R4, R4 ;  /* 0x0000000400047310 */ /* 0x000e640000201800 */
[----:B-1----:R1:W-:Y:S01]  /*8090*/  STG.E.128 [R2.64], R4 ;  /* 0x0000000402007986 */ /* 0x0023e2000c101d24 */
[----:B------:R-:W-:Y:S05]  /*80a0*/  BRA `(.L_x_26872) ;  /* 0x000009e000007947 */ /* 0x000fea0003800000 */
.L_x_26880:
        /* <DEDUP_REMOVED lines=21> */
.L_x_26885:
[----:B------:R-:W-:Y:S05]  /*8200*/  BSYNC B0 ;  /* 0x0000000000007941 */ /* 0x000fea0003800000 */
.L_x_26884:
[----:B------:R-:W-:-:S05]  /*8210*/  LOP3.LUT R5, R0, R5, RZ, 0xfc, !PT ;  /* 0x0000000500057212 */ /* 0x000fca00078efcff */
[----:B------:R1:W-:Y:S01]  /*8220*/  STG.E.U8 [R2.64], R5 ;  /* 0x0000000502007986 */ /* 0x0003e2000c101124 */
[----:B------:R-:W-:Y:S05]  /*8230*/  BRA `(.L_x_26872) ;  /* 0x0000085000007947 */ /* 0x000fea0003800000 */
.L_x_26883:
        /* <DEDUP_REMOVED lines=13> */
.L_x_26887:
[----:B------:R-:W-:Y:S01]  /*8310*/  IMAD.MOV.U32 R0, RZ, RZ, 0x7f ;  /* 0x0000007fff007424 */ /* 0x000fe200078e00ff */
[----:B------:R-:W-:-:S04]  /*8320*/  ISETP.GT.U32.AND P0, PT, R4, 0x7f800000, PT ;  /* 0x7f8000000400780c */ /* 0x000fc80003f04070 */
[----:B------:R-:W-:-:S04]  /*8330*/  SEL R0, R0, 0x7c, P0 ;  /* 0x0000007c00007807 */ /* 0x000fc80000000000 */
.L_x_26888:
[----:B------:R-:W-:Y:S05]  /*8340*/  BSYNC B0 ;  /* 0x0000000000007941 */ /* 0x000fea0003800000 */
.L_x_26886:
[----:B------:R-:W-:-:S04]  /*8350*/  LOP3.LUT R4, R5, 0x80000000, RZ, 0xc0, !PT ;  /* 0x8000000005047812 */ /* 0x000fc800078ec0ff */
[----:B------:R-:W-:-:S04]  /*8360*/  SHF.R.U32.HI R5, RZ, 0x18, R4 ;  /* 0x00000018ff057819 */ /* 0x000fc80000011604 */
[----:B------:R-:W-:-:S05]  /*8370*/  LOP3.LUT R5, R0, R5, RZ, 0xfc, !PT ;  /* 0x0000000500057212 */ /* 0x000fca00078efcff */
[----:B------:R1:W-:Y:S01]  /*8380*/  STG.E.U8 [R2.64], R5 ;  /* 0x0000000502007986 */ /* 0x0003e2000c101124 */
[----:B------:R-:W-:Y:S05]  /*8390*/  BRA `(.L_x_26872) ;  /* 0x000006f000007947 */ /* 0x000fea0003800000 */
.L_x_26882:
[----:B------:R1:W-:Y:S01]  /*83a0*/  STG.E.U16 [R2.64], R18 ;  /* 0x0000001202007986 */ /* 0x0003e2000c101524 */
[----:B------:R-:W-:Y:S05]  /*83b0*/  BRA `(.L_x_26872) ;  /* 0x000006d000007947 */ /* 0x000fea0003800000 */
.L_x_26879:
        /* <DEDUP_REMOVED lines=12> */
.L_x_26891:
        /* <DEDUP_REMOVED lines=17> */
.L_x_26894:
[----:B------:R-:W-:-:S04]  /*8590*/  LOP3.LUT R0, R7, 0x80000000, RZ, 0xc0, !PT ;  /* 0x8000000007007812 */ /* 0x000fc800078ec0ff */
[----:B------:R-:W-:-:S04]  /*85a0*/  SHF.R.U32.HI R5, RZ, 0x18, R0 ;  /* 0x00000018ff057819 */ /* 0x000fc80000011600 */
[----:B------:R-:W-:-:S04]  /*85b0*/  LOP3.LUT R4, R4, R5, RZ, 0xfc, !PT ;  /* 0x0000000504047212 */ /* 0x000fc800078efcff */
[----:B------:R-:W-:Y:S02]  /*85c0*/  PRMT R0, R4, 0x7610, R0 ;  /* 0x0000761004007816 */ /* 0x000fe40000000000 */
.L_x_26893:
[----:B------:R-:W-:Y:S05]  /*85d0*/  BSYNC B0 ;  /* 0x0000000000007941 */ /* 0x000fea0003800000 */
.L_x_26892:
[----:B------:R1:W-:Y:S01]  /*85e0*/  STG.E.U8 [R2.64], R0 ;  /* 0x0000000002007986 */ /* 0x0003e2000c101124 */
[----:B------:R-:W-:Y:S05]  /*85f0*/  BRA `(.L_x_26872) ;  /* 0x0000049000007947 */ /* 0x000fea0003800000 */
.L_x_26890:
        /* <DEDUP_REMOVED lines=17> */
.L_x_26897:
[----:B------:R-:W-:-:S04]  /*8710*/  LOP3.LUT R0, R7, 0x80000000, RZ, 0xc0, !PT ;  /* 0x8000000007007812 */ /* 0x000fc800078ec0ff */
[----:B------:R-:W-:-:S04]  /*8720*/  SHF.R.U32.HI R5, RZ, 0x18, R0 ;  /* 0x00000018ff057819 */ /* 0x000fc80000011600 */
[----:B------:R-:W-:-:S04]  /*8730*/  LOP3.LUT R4, R4, R5, RZ, 0xfc, !PT ;  /* 0x0000000504047212 */ /* 0x000fc800078efcff */
[----:B------:R-:W-:Y:S02]  /*8740*/  PRMT R0, R4, 0x7610, R0 ;  /* 0x0000761004007816 */ /* 0x000fe40000000000 */
.L_x_26896:
[----:B------:R-:W-:Y:S05]  /*8750*/  BSYNC B0 ;  /* 0x0000000000007941 */ /* 0x000fea0003800000 */
.L_x_26895:
[----:B------:R1:W-:Y:S01]  /*8760*/  STG.E.U8 [R2.64], R0 ;  /* 0x0000000002007986 */ /* 0x0003e2000c101124 */
[----:B------:R-:W-:Y:S05]  /*8770*/  BRA `(.L_x_26872) ;  /* 0x0000031000007947 */ /* 0x000fea0003800000 */
.L_x_26889:
        /* <DEDUP_REMOVED lines=22> */
.L_x_26871:
        /* <DEDUP_REMOVED lines=20> */
.L_x_26899:
[----:B------:R-:W-:-:S06]  /*8a20*/  PRMT R4, RZ, 0x5410, R18 ;  /* 0x00005410ff047816 */ /* 0x000fcc0000000012 */
[----:B------:R-:W1:Y:S02]  /*8a30*/  F2I.U64.TRUNC R4, R4 ;  /* 0x0000000400047311 */ /* 0x000e64000020d800 */
[----:B-1----:R1:W-:Y:S01]  /*8a40*/  STG.E.64 [R2.64], R4 ;  /* 0x0000000402007986 */ /* 0x0023e2000c101b24 */
[----:B------:R-:W-:Y:S05]  /*8a50*/  BRA `(.L_x_26872) ;  /* 0x0000003000007947 */ /* 0x000fea0003800000 */
.L_x_26898:
[----:B------:R-:W-:-:S04]  /*8a60*/  PRMT R18, RZ, 0x5410, R18 ;  /* 0x00005410ff127816 */ /* 0x000fc80000000012 */
[----:B------:R-:W1:Y:S02]  /*8a70*/  F2I.FTZ.U32.TRUNC.NTZ R5, R18 ;  /* 0x0000001200057305 */ /* 0x000e64000021f000 */
[----:B-1----:R1:W-:Y:S02]  /*8a80*/  STG.E [R2.64], R5 ;  /* 0x0000000502007986 */ /* 0x0023e4000c101924 */
.L_x_26872:
[----:B------:R-:W-:Y:S02]  /*8a90*/  IADD3 R23, R23, 0x80, RZ ;  /* 0x0000008017177810 */ /* 0x000fe40007ffe0ff */
.L_x_26833:
[----:B------:R-:W-:Y:S05]  /*8aa0*/  BSYNC B7 ;  /* 0x0000000000077941 */ /* 0x000fea0003800000 */
.L_x_26797:
        /* <DEDUP_REMOVED lines=21> */
.L_x_26903:
[----:B------:R-:W-:-:S06]  /*8c00*/  PRMT R5, RZ, 0x5410, R19 ;  /* 0x00005410ff057816 */ /* 0x000fcc0000000013 */
[----:B------:R-:W1:Y:S02]  /*8c10*/  F2I.S64.TRUNC R4, R5 ;  /* 0x0000000500047311 */ /* 0x000e64000020d900 */
[----:B-1----:R-:W-:Y:S01]  /*8c20*/  STG.E.U8 [R2.64], R4 ;  /* 0x0000000402007986 */ /* 0x002fe2000c101124 */
[----:B------:R-:W-:Y:S05]  /*8c30*/  EXIT ;  /* 0x000000000000794d */ /* 0x000fea0003800000 */
.L_x_26902:
        /* <DEDUP_REMOVED lines=10> */
.L_x_26906:
[----:B------:R-:W-:-:S06]  /*8ce0*/  PRMT R19, RZ, 0x5410, R19 ;  /* 0x00005410ff137816 */ /* 0x000fcc0000000013 */
[----:B------:R-:W1:Y:S02]  /*8cf0*/  F2I.FTZ.TRUNC.NTZ R19, R19 ;  /* 0x0000001300137305 */ /* 0x000e64000021f100 */
[----:B-1----:R-:W-:Y:S01]  /*8d00*/  STG.E [R2.64], R19 ;  /* 0x0000001302007986 */ /* 0x002fe2000c101924 */
[----:B------:R-:W-:Y:S05]  /*8d10*/  EXIT ;  /* 0x000000000000794d */ /* 0x000fea0003800000 */
.L_x_26905:
[----:B------:R-:W-:-:S06]  /*8d20*/  PRMT R19, RZ, 0x5410, R19 ;  /* 0x00005410ff137816 */ /* 0x000fcc0000000013 */
[----:B------:R-:W1:Y:S02]  /*8d30*/  F2I.FTZ.TRUNC.NTZ R19, R19 ;  /* 0x0000001300137305 */ /* 0x000e64000021f100 */
[----:B-1----:R-:W-:Y:S01]  /*8d40*/  STG.E.U16 [R2.64], R19 ;  /* 0x0000001302007986 */ /* 0x002fe2000c101524 */
[----:B------:R-:W-:Y:S05]  /*8d50*/  EXIT ;  /* 0x000000000000794d */ /* 0x000fea0003800000 */
.L_x_26901:
        /* <DEDUP_REMOVED lines=9> */
.L_x_26908:
[----:B------:R-:W-:-:S04]  /*8df0*/  PRMT R0, RZ, 0x5410, R19 ;  /* 0x00005410ff007816 */ /* 0x000fc80000000013 */
[----:B------:R-:W-:-:S05]  /*8e00*/  F2FP.PACK_AB R0, RZ, R0 ;  /* 0x00000000ff00723e */ /* 0x000fca00000000ff */
[----:B------:R-:W-:Y:S01]  /*8e10*/  STG.E.U16 [R2.64], R0 ;  /* 0x0000000002007986 */ /* 0x000fe2000c101524 */
[----:B------:R-:W-:Y:S05]  /*8e20*/  EXIT ;  /* 0x000000000000794d */ /* 0x000fea0003800000 */
.L_x_26907:
        /* <DEDUP_REMOVED lines=10> */
.L_x_26910:
[----:B------:R-:W-:-:S04]  /*8ed0*/  PRMT R19, RZ, 0x5410, R19 ;  /* 0x00005410ff137816 */ /* 0x000fc80000000013 */
[----:B------:R-:W-:-:S04]  /*8ee0*/  F2FP.PACK_AB R5, RZ, R19 ;  /* 0x00000013ff05723e */ /* 0x000fc800000000ff */
[----:B------:R-:W-:-:S05]  /*8ef0*/  PRMT R5, R5, 0x5410, RZ ;  /* 0x0000541005057816 */ /* 0x000fca00000000ff */
[----:B------:R-:W-:Y:S01]  /*8f00*/  STG.E [R2.64], R5 ;  /* 0x0000000502007986 */ /* 0x000fe2000c101924 */
[----:B------:R-:W-:Y:S05]  /*8f10*/  EXIT ;  /* 0x000000000000794d */ /* 0x000fea0003800000 */
.L_x_26909:
[----:B------:R-:W-:-:S05]  /*8f20*/  PRMT R4, RZ, 0x5410, R19 ;  /* 0x00005410ff047816 */ /* 0x000fca0000000013 */
[----:B------:R-:W-:-:S06]  /*8f30*/  FMUL.FTZ R4, R4, 1 ;  /* 0x3f80000004047820 */ /* 0x000fcc0000410000 */
[----:B------:R-:W1:Y:S02]  /*8f40*/  F2F.F64.F32 R4, R4 ;  /* 0x0000000400047310 */ /* 0x000e640000201800 */
[----:B-1----:R-:W-:Y:S01]  /*8f50*/  STG.E.64 [R2.64], R4 ;  /* 0x0000000402007986 */ /* 0x002fe2000c101b24 */
[----:B------:R-:W-:Y:S05]  /*8f60*/  EXIT ;  /* 0x000000000000794d */ /* 0x000fea0003800000 */
.L_x_26900:
        /* <DEDUP_REMOVED lines=13> */
.L_x_26913:
[----:B------:R-:W-:Y:S01]  /*9040*/  PRMT R19, RZ, 0x5410, R19 ;  /* 0x00005410ff137816 */ /* 0x000fe20000000013 */
[----:B------:R-:W-:-:S04]  /*9050*/  CS2R R6, SRZ ;  /* 0x0000000000067805 */ /* 0x000fc8000001ff00 */
[----:B------:R-:W-:-:S06]  /*9060*/  FMUL.FTZ R4, R19, 1 ;  /* 0x3f80000013047820 */ /* 0x000fcc0000410000 */
[----:B------:R-:W1:Y:S02]  /*9070*/  F2F.F64.F32 R4, R4 ;  /* 0x0000000400047310 */ /* 0x000e640000201800 */
[----:B-1----:R-:W-:Y:S01]  /*9080*/  STG.E.128 [R2.64], R4 ;  /* 0x0000000402007986 */ /* 0x002fe2000c101d24 */
[----:B------:R-:W-:Y:S05]  /*9090*/  EXIT ;  /* 0x000000000000794d */ /* 0x000fea0003800000 */
.L_x_26912:
        /* <DEDUP_REMOVED lines=21> */
.L_x_26917:
[----:B------:R-:W-:Y:S05]  /*91f0*/  BSYNC B0 ;  /* 0x0000000000007941 */ /* 0x000fea0003800000 */
.L_x_26916:
[----:B------:R-:W-:-:S05]  /*9200*/  LOP3.LUT R5, R0, R5, RZ, 0xfc, !PT ;  /* 0x0000000500057212 */ /* 0x000fca00078efcff */
[----:B------:R-:W-:Y:S01]  /*9210*/  STG.E.U8 [R2.64], R5 ;  /* 0x0000000502007986 */ /* 0x000fe2000c101124 */
[----:B------:R-:W-:Y:S05]  /*9220*/  EXIT ;  /* 0x000000000000794d */ /* 0x000fea0003800000 */
.L_x_26915:
        /* <DEDUP_REMOVED lines=13> */
.L_x_26919:
[----:B------:R-:W-:Y:S01]  /*9300*/  IMAD.MOV.U32 R0, RZ, RZ, 0x7f ;  /* 0x0000007fff007424 */ /* 0x000fe200078e00ff */
[----:B------:R-:W-:-:S04]  /*9310*/  ISETP.GT.U32.AND P0, PT, R4, 0x7f800000, PT ;  /* 0x7f8000000400780c */ /* 0x000fc80003f04070 */
[----:B------:R-:W-:-:S04]  /*9320*/  SEL R0, R0, 0x7c, P0 ;  /* 0x0000007c00007807 */ /* 0x000fc80000000000 */
.L_x_26920:
[----:B------:R-:W-:Y:S05]  /*9330*/  BSYNC B0 ;  /* 0x0000000000007941 */ /* 0x000fea0003800000 */
.L_x_26918:
[----:B------:R-:W-:-:S04]  /*9340*/  LOP3.LUT R4, R19, 0x80000000, RZ, 0xc0, !PT ;  /* 0x8000000013047812 */ /* 0x000fc800078ec0ff */
[----:B------:R-:W-:-:S04]  /*9350*/  SHF.R.U32.HI R5, RZ, 0x18, R4 ;  /* 0x00000018ff057819 */ /* 0x000fc80000011604 */
[----:B------:R-:W-:-:S05]  /*9360*/  LOP3.LUT R5, R0, R5, RZ, 0xfc, !PT ;  /* 0x0000000500057212 */ /* 0x000fca00078efcff */
[----:B------:R-:W-:Y:S01]  /*9370*/  STG.E.U8 [R2.64], R5 ;  /* 0x0000000502007986 */ /* 0x000fe2000c101124 */
[----:B------:R-:W-:Y:S05]  /*9380*/  EXIT ;  /* 0x000000000000794d */ /* 0x000fea0003800000 */
.L_x_26914:
[----:B------:R-:W-:Y:S01]  /*9390*/  STG.E.U16 [R2.64], R19 ;  /* 0x0000001302007986 */ /* 0x000fe2000c101524 */
[----:B------:R-:W-:Y:S05]  /*93a0*/  EXIT ;  /* 0x000000000000794d */ /* 0x000fea0003800000 */
.L_x_26911:
        /* <DEDUP_REMOVED lines=12> */
.L_x_26923:
        /* <DEDUP_REMOVED lines=17> */
.L_x_26926:
[----:B------:R-:W-:-:S04]  /*9580*/  LOP3.LUT R0, R19, 0x80000000, RZ, 0xc0, !PT ;  /* 0x8000000013007812 */ /* 0x000fc800078ec0ff */
[----:B------:R-:W-:-:S04]  /*9590*/  SHF.R.U32.HI R5, RZ, 0x18, R0 ;  /* 0x00000018ff057819 */ /* 0x000fc80000011600 */
[----:B------:R-:W-:-:S04]  /*95a0*/  LOP3.LUT R4, R4, R5, RZ, 0xfc, !PT ;  /* 0x0000000504047212 */ /* 0x000fc800078efcff */
[----:B------:R-:W-:Y:S02]  /*95b0*/  PRMT R0, R4, 0x7610, R0 ;  /* 0x0000761004007816 */ /* 0x000fe40000000000 */
.L_x_26925:
[----:B------:R-:W-:Y:S05]  /*95c0*/  BSYNC B0 ;  /* 0x0000000000007941 */ /* 0x000fea0003800000 */
.L_x_26924:
[----:B------:R-:W-:Y:S01]  /*95d0*/  STG.E.U8 [R2.64], R0 ;  /* 0x0000000002007986 */ /* 0x000fe2000c101124 */
[----:B------:R-:W-:Y:S05]  /*95e0*/  EXIT ;  /* 0x000000000000794d */ /* 0x000fea0003800000 */
.L_x_26922:
        /* <DEDUP_REMOVED lines=17> */
.L_x_26929:
[----:B------:R-:W-:-:S04]  /*9700*/  LOP3.LUT R0, R19, 0x80000000, RZ, 0xc0, !PT ;  /* 0x8000000013007812 */ /* 0x000fc800078ec0ff */
[----:B------:R-:W-:-:S04]  /*9710*/  SHF.R.U32.HI R5, RZ, 0x18, R0 ;  /* 0x00000018ff057819 */ /* 0x000fc80000011600 */
[----:B------:R-:W-:-:S04]  /*9720*/  LOP3.LUT R4, R4, R5, RZ, 0xfc, !PT ;  /* 0x0000000504047212 */ /* 0x000fc800078efcff */
[----:B------:R-:W-:Y:S02]  /*9730*/  PRMT R0, R4, 0x7610, R0 ;  /* 0x0000761004007816 */ /* 0x000fe40000000000 */
.L_x_26928:
[----:B------:R-:W-:Y:S05]  /*9740*/  BSYNC B0 ;  /* 0x0000000000007941 */ /* 0x000fea0003800000 */
.L_x_26927:
[----:B------:R-:W-:Y:S01]  /*9750*/  STG.E.U8 [R2.64], R0 ;  /* 0x0000000002007986 */ /* 0x000fe2000c101124 */
[----:B------:R-:W-:Y:S05]  /*9760*/  EXIT ;  /* 0x000000000000794d */ /* 0x000fea0003800000 */
.L_x_26921:
        /* <DEDUP_REMOVED lines=22> */
.L_x_26904:
        /* <DEDUP_REMOVED lines=20> */
.L_x_26931:
[----:B------:R-:W-:-:S06]  /*9a10*/  PRMT R4, RZ, 0x5410, R19 ;  /* 0x00005410ff047816 */ /* 0x000fcc0000000013 */
[----:B------:R-:W1:Y:S02]  /*9a20*/  F2I.U64.TRUNC R4, R4 ;  /* 0x0000000400047311 */ /* 0x000e64000020d800 */
[----:B-1----:R-:W-:Y:S01]  /*9a30*/  STG.E.64 [R2.64], R4 ;  /* 0x0000000402007986 */ /* 0x002fe2000c101b24 */
[----:B------:R-:W-:Y:S05]  /*9a40*/  EXIT ;  /* 0x000000000000794d */ /* 0x000fea0003800000 */
.L_x_26930:
[----:B------:R-:W-:-:S06]  /*9a50*/  PRMT R19, RZ, 0x5410, R19 ;  /* 0x00005410ff137816 */ /* 0x000fcc0000000013 */
[----:B------:R-:W1:Y:S02]  /*9a60*/  F2I.FTZ.U32.TRUNC.NTZ R19, R19 ;  /* 0x0000001300137305 */ /* 0x000e64000021f000 */
[----:B-1----:R-:W-:Y:S01]  /*9a70*/  STG.E [R2.64], R19 ;  /* 0x0000001302007986 */ /* 0x002fe2000c101924 */
[----:B------:R-:W-:Y:S05]  /*9a80*/  EXIT ;  /* 0x000000000000794d */ /* 0x000fea0003800000 */
.L_x_26932:
        /* <DEDUP_REMOVED lines=15> */
.L_x_50714:


//--------------------- .text._ZN2at6native18elementwise_kernelILi128ELi4EZNS0_22gpu_kernel_impl_nocastINS0_13BUnaryFunctorIN3c108BFloat16ES5_S5_ZZZNS0_21remainder_kernel_cudaERNS_18TensorIteratorBaseEENKUlvE0_clEvENKUlvE2_clEvEUlS5_S5_E_EEEEvS7_RKT_EUliE_EEviT1_ --------------------------
	.section	.text._ZN2at6native18elementwise_kernelILi128ELi4EZNS0_22gpu_kernel_impl_nocastINS0_13BUnaryFunctorIN3c108BFloat16ES5_S5_ZZZNS0_21remainder_kernel_cudaERNS_18TensorIteratorBaseEENKUlvE0_clEvENKUlvE2_clEvEUlS5_S5_E_EEEEvS7_RKT_EUliE_EEviT1_,"ax",@progbits
	.sectioninfo	@"SHI_REGISTERS=17"
	.align	128
        .global         _ZN2at6native18elementwise_kernelILi128ELi4EZNS0_22gpu_kernel_impl_nocastINS0_13BUnaryFunctorIN3c108BFloat16ES5_S5_ZZZNS0_21remainder_kernel_cudaERNS_18TensorIteratorBaseEENKUlvE0_clEvENKUlvE2_clEvEUlS5_S5_E_EEEEvS7_RKT_EUliE_EEviT1_
        .type           _ZN2at6native18elementwise_kernelILi128ELi4EZNS0_22gpu_kernel_impl_nocastINS0_13BUnaryFunctorIN3c108BFloat16ES5_S5_ZZZNS0_21remainder_kernel_cudaERNS_18TensorIteratorBaseEENKUlvE0_clEvENKUlvE2_clEvEUlS5_S5_E_EEEEvS7_RKT_EUliE_EEviT1_,@function
        .size           _ZN2at6native18elementwise_kernelILi128ELi4EZNS0_22gpu_kernel_impl_nocastINS0_13BUnaryFunctorIN3c108BFloat16ES5_S5_ZZZNS0_21remainder_kernel_cudaERNS_18TensorIteratorBaseEENKUlvE0_clEvENKUlvE2_clEvEUlS5_S5_E_EEEEvS7_RKT_EUliE_EEviT1_,(.L_x_50715 - _ZN2at6native18elementwise_kernelILi128ELi4EZNS0_22gpu_kernel_impl_nocastINS0_13BUnaryFunctorIN3c108BFloat16ES5_S5_ZZZNS0_21remainder_kernel_cudaERNS_18TensorIteratorBaseEENKUlvE0_clEvENKUlvE2_clEvEUlS5_S5_E_EEEEvS7_RKT_EUliE_EEviT1_)
        .other          _ZN2at6native18elementwise_kernelILi128ELi4EZNS0_22gpu_kernel_impl_nocastINS0_13BUnaryFunctorIN3c108BFloat16ES5_S5_ZZZNS0_21remainder_kernel_cudaERNS_18TensorIteratorBaseEENKUlvE0_clEvENKUlvE2_clEvEUlS5_S5_E_EEEEvS7_RKT_EUliE_EEviT1_,@"STO_CUDA_ENTRY STV_DEFAULT"
_ZN2at6native18elementwise_kernelILi128ELi4EZNS0_22gpu_kernel_impl_nocastINS0_13BUnaryFunctorIN3c108BFloat16ES5_S5_ZZZNS0_21remainder_kernel_cudaERNS_18TensorIteratorBaseEENKUlvE0_clEvENKUlvE2_clEvEUlS5_S5_E_EEEEvS7_RKT_EUliE_EEviT1_:
.text._ZN2at6native18elementwise_kernelILi128ELi4EZNS0_22gpu_kernel_impl_nocastINS0_13BUnaryFunctorIN3c108BFloat16ES5_S5_ZZZNS0_21remainder_kernel_cudaERNS_18TensorIteratorBaseEENKUlvE0_clEvENKUlvE2_clEvEUlS5_S5_E_EEEEvS7_RKT_EUliE_EEviT1_:
        /* <DEDUP_REMOVED lines=235> */
.L_x_26935:
[----:B------:R-:W-:-:S05]  /*0eb0*/  IADD3 R4, P0, R3, c[0x0][0x368], RZ ;  /* 0x0000da0003047a10 */ /* 0x000fca0007f1e0ff */
[----:B------:R-:W-:-:S06]  /*0ec0*/  IMAD.X R5, RZ, RZ, c[0x0][0x36c], P0 ;  /* 0x0000db00ff057624 */ /* 0x000fcc00000e06ff */
        /* <DEDUP_REMOVED lines=34> */
.L_x_26941:
[----:B------:R-:W-:Y:S01]  /*10f0*/  FSETP.GEU.FTZ.AND P0, PT, R11, -R6, PT ;  /* 0x800000060b00720b */ /* 0x000fe20003f1e000 */
[----:B------:R-:W-:-:S12]  /*1100*/  FADD.FTZ R8, R8, -1 ;  /* 0xbf80000008087421 */ /* 0x000fd80000010000 */
[----:B------:R-:W-:Y:S02]  /*1110*/  @!P0 FADD.FTZ R8, R8, -1 ;  /* 0xbf80000008088421 */ /* 0x000fe40000010000 */
.L_x_26940:
[----:B------:R-:W-:Y:S05]  /*1120*/  BSYNC B2 ;  /* 0x0000000000027941 */ /* 0x000fea0003800000 */
.L_x_26939:
[----:B------:R-:W-:Y:S01]  /*1130*/  FFMA.FTZ R7, -R6, R8, R7 ;  /* 0x0000000806077223 */ /* 0x000fe20000010107 */
[----:B------:R-:W-:Y:S05]  /*1140*/  BRA `(.L_x_26937) ;  /* 0x000001f000007947 */ /* 0x000fea0003800000 */
.L_x_26938:
        /* <DEDUP_REMOVED lines=15> */
.L_x_26944:
        /* <DEDUP_REMOVED lines=13> */
.L_x_26943:
[----:B------:R-:W-:Y:S05]  /*1310*/  BSYNC B2 ;  /* 0x0000000000027941 */ /* 0x000fea0003800000 */
.L_x_26942:
[----:B------:R-:W-:-:S04]  /*1320*/  FMUL.FTZ R8, R8, 1.1920928955078125e-07 ;  /* 0x3400000008087820 */ /* 0x000fc80000410000 */
[----:B------:R-:W-:Y:S02]  /*1330*/  FMUL.FTZ R7, R13, R8 ;  /* 0x000000080d077220 */ /* 0x000fe40000410000 */
.L_x_26937:
[----:B------:R-:W-:Y:S05]  /*1340*/  BSYNC B0 ;  /* 0x0000000000007941 */ /* 0x000fea0003800000 */
.L_x_26936:
[C---:B------:R-:W-:Y:S02]  /*1350*/  FSETP.GTU.FTZ.AND P0, PT, |R7|.reuse, +INF , PT ;  /* 0x7f8000000700780b */ /* 0x040fe40003f1c200 */
[C---:B0-----:R-:W-:Y:S02]  /*1360*/  LOP3.LUT R6, R7.reuse, 0x80000000, R5, 0xb8, !PT ;  /* 0x8000000007067812 */ /* 0x041fe400078eb805 */
[----:B------:R-:W-:Y:S02]  /*1370*/  FSETP.GEU.FTZ.AND P1, PT, R4, RZ, PT ;  /* 0x000000ff0400720b */ /* 0x000fe40003f3e000 */
[----:B------:R-:W-:Y:S02]  /*1380*/  FSEL R6, R7, R6, P0 ;  /* 0x0000000607067208 */ /* 0x000fe40000000000 */
[----:B------:R-:W-:Y:S02]  /*1390*/  IADD3 R0, R0, 0x80, RZ ;  /* 0x0000008000007810 */ /* 0x000fe40007ffe0ff */
[----:B------:R-:W-:-:S02]  /*13a0*/  FSETP.NEU.FTZ.AND P0, PT, R6, RZ, PT ;  /* 0x000000ff0600720b */ /* 0x000fc40003f1d000 */
[----:B------:R-:W-:-:S04]  /*13b0*/  FSETP.GEU.FTZ.AND P2, PT, R6, RZ, PT ;  /* 0x000000ff0600720b */ /* 0x000fc80003f5e000 */
[----:B------:R-:W-:-:S13]  /*13c0*/  PLOP3.LUT P0, PT, P0, P2, P1, 0x9f, 0x0 ;  /* 0x000000000000781c */ /* 0x000fda0000705317 */
[----:B------:R-:W-:-:S05]  /*13d0*/  @!P0 FADD.FTZ R6, R4, R6 ;  /* 0x0000000604068221 */ /* 0x000fca0000010000 */
[----:B------:R-:W-:-:S05]  /*13e0*/  F2FP.BF16.PACK_AB R6, RZ, R6 ;  /* 0x00000006ff06723e */ /* 0x000fca00000010ff */
[----:B------:R0:W-:Y:S02]  /*13f0*/  STG.E.U16 [R2.64], R6 ;  /* 0x0000000602007986 */ /* 0x0001e4000c101504 */
.L_x_26934:
[----:B------:R-:W-:Y:S05]  /*1400*/  BSYNC B1 ;  /* 0x0000000000017941 */ /* 0x000fea0003800000 */
.L_x_26933:
        /* <DEDUP_REMOVED lines=230> */
.L_x_26947:
[----:B------:R-:W-:-:S04]  /*2270*/  IADD3 R4, P0, R3, c[0x0][0x368], RZ ;  /* 0x0000da0003047a10 */ /* 0x000fc80007f1e0ff */
[----:B------:R-:W-:-:S06]  /*2280*/  IADD3.X R5, RZ, c[0x0][0x36c], RZ, P0, !PT ;  /* 0x0000db00ff057a10 */ /* 0x000fcc00007fe4ff */
[----:B------:R0:W2:Y:S01]  /*2290*/  LDG.E.U16 R5, [R4.64] ;  /* 0x0000000404057981 */ /* 0x0000a2000c1e1500 */
[----:B------:R-:W-:Y:S01]  /*22a0*/  ULDC.U16 UR6, c[0x0][0x372] ;  /* 0x0000dc8000067ab9 */ /* 0x000fe20000000400 */
[----:B------:R-:W-:Y:S01]  /*22b0*/  IADD3 R2, P1, R2, c[0x0][0x360], RZ ;  /* 0x0000d80002027a10 */ /* 0x000fe20007f3e0ff */
[----:B------:R-:W-:Y:S01]  /*22c0*/  BSSY B1, `(.L_x_26948) ;  /* 0x0000044000017945 */ /* 0x000fe20003800000 */
[----:B------:R-:W-:-:S04]  /*22d0*/  MOV R3, UR6 ;  /* 0x0000000600037c02 */ /* 0x000fc80008000f00 */
[----:B0-----:R-:W-:Y:S01]  /*22e0*/  PRMT R4, RZ, 0x5410, R3 ;  /* 0x00005410ff047816 */ /* 0x001fe20000000003 */
[----:B------:R-:W-:Y:S01]  /*22f0*/  IMAD.X R3, RZ, RZ, c[0x0][0x364], P1 ;  /* 0x0000d900ff037624 */ /* 0x000fe200008e06ff */
        /* <DEDUP_REMOVED lines=27> */
.L_x_26953:
[----:B------:R-:W-:Y:S01]  /*24b0*/  FSETP.GEU.FTZ.AND P0, PT, R9, -R10, PT ;  /* 0x8000000a0900720b */ /* 0x000fe20003f1e000 */
[----:B------:R-:W-:-:S12]  /*24c0*/  FADD.FTZ R7, R7, -1 ;  /* 0xbf80000007077421 */ /* 0x000fd80000010000 */
[----:B------:R-:W-:Y:S02]  /*24d0*/  @!P0 FADD.FTZ R7, R7, -1 ;  /* 0xbf80000007078421 */ /* 0x000fe40000010000 */
.L_x_26952:
[----:B------:R-:W-:Y:S05]  /*24e0*/  BSYNC B2 ;  /* 0x0000000000027941 */ /* 0x000fea0003800000 */
.L_x_26951:
[----:B------:R-:W-:Y:S01]  /*24f0*/  FFMA.FTZ R6, -R10, R7, R6 ;  /* 0x000000070a067223 */ /* 0x000fe20000010106 */
[----:B------:R-:W-:Y:S05]  /*2500*/  BRA `(.L_x_26949) ;  /* 0x000001f000007947 */ /* 0x000fea0003800000 */
.L_x_26950:
        /* <DEDUP_REMOVED lines=15> */
.L_x_26956:
        /* <DEDUP_REMOVED lines=13> */
.L_x_26955:
[----:B------:R-:W-:Y:S05]  /*26d0*/  BSYNC B2 ;  /* 0x0000000000027941 */ /* 0x000fea0003800000 */
.L_x_26954:
[----:B------:R-:W-:-:S04]  /*26e0*/  FMUL.FTZ R6, R7, 1.1920928955078125e-07 ;  /* 0x3400000007067820 */ /* 0x000fc80000410000 */
[----:B------:R-:W-:Y:S02]  /*26f0*/  FMUL.FTZ R6, R11, R6 ;  /* 0x000000060b067220 */ /* 0x000fe40000410000 */
.L_x_26949:
[----:B------:R-:W-:Y:S05]  /*2700*/  BSYNC B1 ;  /* 0x0000000000017941 */ /* 0x000fea0003800000 */
.L_x_26948:
[C---:B------:R-:W-:Y:S02]  /*2710*/  FSETP.GTU.FTZ.AND P0, PT, |R6|.reuse, +INF , PT ;  /* 0x7f8000000600780b */ /* 0x040fe40003f1c200 */
[----:B------:R-:W-:Y:S02]  /*2720*/  LOP3.LUT R5, R6, 0x80000000, R5, 0xb8, !PT ;  /* 0x8000000006057812 */ /* 0x000fe400078eb805 */
[----:B------:R-:W-:Y:S02]  /*2730*/  FSETP.GEU.FTZ.AND P2, PT, R4, RZ, PT ;  /* 0x000000ff0400720b */ /* 0x000fe40003f5e000 */
[----:B------:R-:W-:Y:S02]  /*2740*/  FSEL R5, R6, R5, P0 ;  /* 0x0000000506057208 */ /* 0x000fe40000000000 */
[----:B------:R-:W-:Y:S02]  /*2750*/  IADD3 R0, R0, 0x80, RZ ;  /* 0x0000008000007810 */ /* 0x000fe40007ffe0ff */
[----:B------:R-:W-:-:S02]  /*2760*/  FSETP.NEU.FTZ.AND P0, PT, R5, RZ, PT ;  /* 0x000000ff0500720b */ /* 0x000fc40003f1d000 */
[----:B------:R-:W-:-:S04]  /*2770*/  FSETP.GEU.FTZ.AND P1, PT, R5, RZ, PT ;  /* 0x000000ff0500720b */ /* 0x000fc80003f3e000 */
[----:B------:R-:W-:-:S13]  /*2780*/  PLOP3.LUT P0, PT, P0, P1, P2, 0x9f, 0x0 ;  /* 0x000000000000781c */ /* 0x000fda0000703327 */
[----:B------:R-:W-:Y:S01]  /*2790*/  @!P0 FADD.FTZ R5, R4, R5 ;  /* 0x0000000504058221 */ /* 0x000fe20000010000 */
[----:B------:R-:W-:-:S04]  /*27a0*/  ISETP.GE.AND P0, PT, R0, c[0x0][0x160], PT ;  /* 0x0000580000007a0c */ /* 0x000fc80003f06270 */
[----:B------:R-:W-:-:S05]  /*27b0*/  F2FP.BF16.PACK_AB R5, RZ, R5 ;  /* 0x00000005ff05723e */ /* 0x000fca00000010ff */
[----:B------:R1:W-:Y:S04]  /*27c0*/  STG.E.U16 [R2.64], R5 ;  /* 0x0000000502007986 */ /* 0x0003e8000c101504 */
        /* <DEDUP_REMOVED lines=228> */
.L_x_26957:
        /* <DEDUP_REMOVED lines=36> */
.L_x_26963:
[----:B------:R-:W-:Y:S01]  /*3850*/  FSETP.GEU.FTZ.AND P0, PT, R9, -R10, PT ;  /* 0x8000000a0900720b */ /* 0x000fe20003f1e000 */
[----:B------:R-:W-:-:S12]  /*3860*/  FADD.FTZ R7, R7, -1 ;  /* 0xbf80000007077421 */ /* 0x000fd80000010000 */
[----:B------:R-:W-:Y:S02]  /*3870*/  @!P0 FADD.FTZ R7, R7, -1 ;  /* 0xbf80000007078421 */ /* 0x000fe40000010000 */
.L_x_26962:
[----:B------:R-:W-:Y:S05]  /*3880*/  BSYNC B2 ;  /* 0x0000000000027941 */ /* 0x000fea0003800000 */
.L_x_26961:
[----:B------:R-:W-:Y:S01]  /*3890*/  FFMA.FTZ R6, -R10, R7, R6 ;  /* 0x000000070a067223 */ /* 0x000fe20000010106 */
[----:B------:R-:W-:Y:S05]  /*38a0*/  BRA `(.L_x_26959) ;  /* 0x000001f000007947 */ /* 0x000fea0003800000 */
.L_x_26960:
        /* <DEDUP_REMOVED lines=15> */
.L_x_26966:
        /* <DEDUP_REMOVED lines=13> */
.L_x_26965:
[----:B------:R-:W-:Y:S05]  /*3a70*/  BSYNC B2 ;  /* 0x0000000000027941 */ /* 0x000fea0003800000 */
.L_x_26964:
[----:B------:R-:W-:-:S04]  /*3a80*/  FMUL.FTZ R6, R7, 1.1920928955078125e-07 ;  /* 0x3400000007067820 */ /* 0x000fc80000410000 */
[----:B------:R-:W-:Y:S02]  /*3a90*/  FMUL.FTZ R6, R11, R6 ;  /* 0x000000060b067220 */ /* 0x000fe40000410000 */
.L_x_26959:
[----:B------:R-:W-:Y:S05]  /*3aa0*/  BSYNC B1 ;  /* 0x0000000000017941 */ /* 0x000fea0003800000 */
.L_x_26958:
        /* <DEDUP_REMOVED lines=11> */
.L_x_26946:
[----:B------:R-:W-:Y:S05]  /*3b60*/  BSYNC B0 ;  /* 0x0000000000007941 */ /* 0x000fea0003800000 */
.L_x_26945:
[----:B------:R-:W-:-:S13]  /*3b70*/  ISETP.GE.AND P0, PT, R0, c[0x0][0x160], PT ;  /* 0x0000580000007a0c */ /* 0x000fda0003f06270 */
[----:B------:R-:W-:Y:S05]  /*3b80*/  @P0 EXIT ;  /* 0x000000000000094d */ /* 0x000fea0003800000 */
[----:B------:R-:W-:Y:S01]  /*3b90*/  ISETP.NE.AND P0, PT, RZ, c[0x0][0x168], PT ;  /* 0x00005a00ff007a0c */ /* 0x000fe20003f05270 */
[----:B01----:R-:W-:-:S12]  /*3ba0*/  CS2R R2, SRZ ;  /* 0x0000000000027805 */ /* 0x003fd8000001ff00 */
        /* <DEDUP_REMOVED lines=225> */
.L_x_26967:
[----:B------:R-:W-:-:S05]  /*49c0*/  IADD3 R4, P0, R3, c[0x0][0x368], RZ ;  /* 0x0000da0003047a10 */ /* 0x000fca0007f1e0ff */
[----:B------:R-:W-:-:S06]  /*49d0*/  IMAD.X R5, RZ, RZ, c[0x0][0x36c], P0 ;  /* 0x0000db00ff057624 */ /* 0x000fcc00000e06ff */
        /* <DEDUP_REMOVED lines=34> */
.L_x_26973:
[----:B------:R-:W-:Y:S01]  /*4c00*/  FSETP.GEU.FTZ.AND P0, PT, R9, -R8, PT ;  /* 0x800000080900720b */ /* 0x000fe20003f1e000 */
[----:B------:R-:W-:-:S12]  /*4c10*/  FADD.FTZ R7, R7, -1 ;  /* 0xbf80000007077421 */ /* 0x000fd80000010000 */
[----:B------:R-:W-:Y:S02]  /*4c20*/  @!P0 FADD.FTZ R7, R7, -1 ;  /* 0xbf80000007078421 */ /* 0x000fe40000010000 */
.L_x_26972:
[----:B------:R-:W-:Y:S05]  /*4c30*/  BSYNC B1 ;  /* 0x0000000000017941 */ /* 0x000fea0003800000 */
.L_x_26971:
[----:B------:R-:W-:Y:S01]  /*4c40*/  FFMA.FTZ R6, -R8, R7, R6 ;  /* 0x0000000708067223 */ /* 0x000fe20000010106 */
[----:B------:R-:W-:Y:S05]  /*4c50*/  BRA `(.L_x_26969) ;  /* 0x000001f000007947 */ /* 0x000fea0003800000 */
.L_x_26970:
[----:B------:R-:W-:Y:S01]  /*4c60*/  IADD3 R4, R9, -0xb800000, RZ ;  /* 0xf480000009047810 */ /* 0x000fe20007ffe0ff */
[----:B------:R-:W-:Y:S01]  /*4c70*/  BSSY B1, `(.L_x_26974) ;  /* 0x000001b000017945 */ /* 0x000fe20003800000 */
[----:B------:R-:W-:Y:S02]  /*4c80*/  FSETP.GT.FTZ.AND P0, PT, |R0|, RZ, PT ;  /* 0x000000ff0000720b */ /* 0x000fe40003f14200 */
[----:B------:R-:W-:Y:S02]  /*4c90*/  LOP3.LUT R7, R4, 0xff800000, RZ, 0xc0, !PT ;  /* 0xff80000004077812 */ /* 0x000fe400078ec0ff */
        /* <DEDUP_REMOVED lines=11> */
.L_x_26976:
        /* <DEDUP_REMOVED lines=13> */
.L_x_26975:
[----:B------:R-:W-:Y:S05]  /*4e20*/  BSYNC B1 ;  /* 0x0000000000017941 */ /* 0x000fea0003800000 */
.L_x_26974:
[----:B------:R-:W-:-:S04]  /*4e30*/  FMUL.FTZ R7, R4, 1.1920928955078125e-07 ;  /* 0x3400000004077820 */ /* 0x000fc80000410000 */
[----:B------:R-:W-:Y:S02]  /*4e40*/  FMUL.FTZ R6, R10, R7 ;  /* 0x000000070a067220 */ /* 0x000fe40000410000 */
.L_x_26969:
[----:B------:R-:W-:Y:S05]  /*4e50*/  BSYNC B0 ;  /* 0x0000000000007941 */ /* 0x000fea0003800000 */
.L_x_26968:
        /* <DEDUP_REMOVED lines=8> */
[----:B------:R-:W-:-:S05]  /*4ee0*/  F2FP.BF16.PACK_AB R5, RZ, R5 ;  /* 0x00000005ff05723e */ /* 0x000fca00000010ff */
[----:B------:R-:W-:Y:S01]  /*4ef0*/  STG.E.U16 [R2.64], R5 ;  /* 0x0000000502007986 */ /* 0x000fe2000c101504 */
[----:B------:R-:W-:Y:S05]  /*4f00*/  EXIT ;  /* 0x000000000000794d */ /* 0x000fea0003800000 */
.L_x_26977:
        /* <DEDUP_REMOVED lines=15> */
.L_x_50715:


//--------------------- .text._ZN2at6native27unrolled_elementwise_kernelINS0_13BUnaryFunctorIN3c108BFloat16ES4_S4_ZZZNS0_21remainder_kernel_cudaERNS_18TensorIteratorBaseEENKUlvE0_clEvENKUlvE2_clEvEUlS4_S4_E_EESt5arrayIPcLm2EELi4E23TrivialOffsetCalculatorILi1EjESF_NS0_6memory15LoadWithoutCastENSG_16StoreWithoutCastEEEviT_T0_T2_T3_T4_T5_ --------------------------
	.section	.text._ZN2at6native27unrolled_elementwise_kernelINS0_13BUnaryFunctorIN3c108BFloat16ES4_S4_ZZZNS0_21remainder_kernel_cudaERNS_18TensorIteratorBaseEENKUlvE0_clEvENKUlvE2_clEvEUlS4_S4_E_EESt5arrayIPcLm2EELi4E23TrivialOffsetCalculatorILi1EjESF_NS0_6memory15LoadWithoutCastENSG_16StoreWithoutCastEEEviT_T0_T2_T3_T4_T5_,"ax",@progbits
	.sectioninfo	@"SHI_REGISTERS=21"
	.align	128
        .global         _ZN2at6native27unrolled_elementwise_kernelINS0_13BUnaryFunctorIN3c108BFloat16ES4_S4_ZZZNS0_21remainder_kernel_cudaERNS_18TensorIteratorBaseEENKUlvE0_clEvENKUlvE2_clEvEUlS4_S4_E_EESt5arrayIPcLm2EELi4E23TrivialOffsetCalculatorILi1EjESF_NS0_6memory15LoadWithoutCastENSG_16StoreWithoutCastEEEviT_T0_T2_T3_T4_T5_
        .type           _ZN2at6native27unrolled_elementwise_kernelINS0_13BUnaryFunctorIN3c108BFloat16ES4_S4_ZZZNS0_21remainder_kernel_cudaERNS_18TensorIteratorBaseEENKUlvE0_clEvENKUlvE2_clEvEUlS4_S4_E_EESt5arrayIPcLm2EELi4E23TrivialOffsetCalculatorILi1EjESF_NS0_6memory15LoadWithoutCastENSG_16StoreWithoutCastEEEviT_T0_T2_T3_T4_T5_,@function
        .size           _ZN2at6native27unrolled_elementwise_kernelINS0_13BUnaryFunctorIN3c108BFloat16ES4_S4_ZZZNS0_21remainder_kernel_cudaERNS_18TensorIteratorBaseEENKUlvE0_clEvENKUlvE2_clEvEUlS4_S4_E_EESt5arrayIPcLm2EELi4E23TrivialOffsetCalculatorILi1EjESF_NS0_6memory15LoadWithoutCastENSG_16StoreWithoutCastEEEviT_T0_T2_T3_T4_T5_,(.L_x_50716 - _ZN2at6native27unrolled_elementwise_kernelINS0_13BUnaryFunctorIN3c108BFloat16ES4_S4_ZZZNS0_21remainder_kernel_cudaERNS_18TensorIteratorBaseEENKUlvE0_clEvENKUlvE2_clEvEUlS4_S4_E_EESt5arrayIPcLm2EELi4E23TrivialOffsetCalculatorILi1EjESF_NS0_6memory15LoadWithoutCastENSG_16StoreWithoutCastEEEviT_T0_T2_T3_T4_T5_)
        .other          _ZN2at6native27unrolled_elementwise_kernelINS0_13BUnaryFunctorIN3c108BFloat16ES4_S4_ZZZNS0_21remainder_kernel_cudaERNS_18TensorIteratorBaseEENKUlvE0_clEvENKUlvE2_clEvEUlS4_S4_E_EESt5arrayIPcLm2EELi4E23TrivialOffsetCalculatorILi1EjESF_NS0_6memory15LoadWithoutCastENSG_16StoreWithoutCastEEEviT_T0_T2_T3_T4_T5_,@"STO_CUDA_ENTRY STV_DEFAULT"
_ZN2at6native27unrolled_elementwise_kernelINS0_13BUnaryFunctorIN3c108BFloat16ES4_S4_ZZZNS0_21remainder_kernel_cudaERNS_18TensorIteratorBaseEENKUlvE0_clEvENKUlvE2_clEvEUlS4_S4_E_EESt5arrayIPcLm2EELi4E23TrivialOffsetCalculatorILi1EjESF_NS0_6memory15LoadWithoutCastENSG_16StoreWithoutCastEEEviT_T0_T2_T3_T4_T5_:
.text._ZN2at6native27unrolled_elementwise_kernelINS0_13BUnaryFunctorIN3c108BFloat16ES4_S4_ZZZNS0_21remainder_kernel_cudaERNS_18TensorIteratorBaseEENKUlvE0_clEvENKUlvE2_clEvEUlS4_S4_E_EESt5arrayIPcLm2EELi4E23TrivialOffsetCalculatorILi1EjESF_NS0_6memory15LoadWithoutCastENSG_16StoreWithoutCastEEEviT_T0_T2_T3_T4_T5_:
        /* <DEDUP_REMOVED lines=67> */
.L_x_26985:
[----:B------:R-:W-:Y:S01]  /*0430*/  FSETP.GEU.FTZ.AND P0, PT, R13, -R9, PT ;  /* 0x800000090d00720b */ /* 0x000fe20003f1e000 */
[----:B------:R-:W-:-:S12]  /*0440*/  FADD.FTZ R11, R11, -1 ;  /* 0xbf8000000b0b7421 */ /* 0x000fd80000010000 */
[----:B------:R-:W-:Y:S02]  /*0450*/  @!P0 FADD.FTZ R11, R11, -1 ;  /* 0xbf8000000b0b8421 */ /* 0x000fe40000010000 */
.L_x_26984:
[----:B------:R-:W-:Y:S05]  /*0460*/  BSYNC B2 ;  /* 0x0000000000027941 */ /* 0x000fea0003800000 */
.L_x_26983:
[----:B------:R-:W-:Y:S01]  /*0470*/  FFMA.FTZ R10, -R9, R11, R10 ;  /* 0x0000000b090a7223 */ /* 0x000fe2000001010a */
[----:B------:R-:W-:Y:S05]  /*0480*/  BRA `(.L_x_26981) ;  /* 0x000001f000007947 */ /* 0x000fea0003800000 */
.L_x_26982:
        /* <DEDUP_REMOVED lines=15> */
.L_x_26988:
        /* <DEDUP_REMOVED lines=13> */
.L_x_26987:
[----:B------:R-:W-:Y:S05]  /*0650*/  BSYNC B2 ;  /* 0x0000000000027941 */ /* 0x000fea0003800000 */
.L_x_26986:
[----:B------:R-:W-:-:S04]  /*0660*/  FMUL.FTZ R11, R11, 1.1920928955078125e-07 ;  /* 0x340000000b0b7820 */ /* 0x000fc80000410000 */
[----:B------:R-:W-:Y:S02]  /*0670*/  FMUL.FTZ R10, R16, R11 ;  /* 0x0000000b100a7220 */ /* 0x000fe40000410000 */
.L_x_26981:
[----:B------:R-:W-:Y:S05]  /*0680*/  BSYNC B0 ;  /* 0x0000000000007941 */ /* 0x000fea0003800000 */
.L_x_26980:
        /* <DEDUP_REMOVED lines=9> */
.L_x_26979:
[----:B------:R-:W-:Y:S05]  /*0720*/  BSYNC B1 ;  /* 0x0000000000017941 */ /* 0x000fea0003800000 */
.L_x_26978:
        /* <DEDUP_REMOVED lines=35> */
.L_x_26996:
[----:B------:R-:W-:Y:S01]  /*0960*/  FSETP.GEU.FTZ.AND P0, PT, R13, -R14, PT ;  /* 0x8000000e0d00720b */ /* 0x000fe20003f1e000 */
[----:B------:R-:W-:-:S12]  /*0970*/  FADD.FTZ R11, R11, -1 ;  /* 0xbf8000000b0b7421 */ /* 0x000fd80000010000 */
[----:B------:R-:W-:Y:S02]  /*0980*/  @!P0 FADD.FTZ R11, R11, -1 ;  /* 0xbf8000000b0b8421 */ /* 0x000fe40000010000 */
.L_x_26995:
[----:B------:R-:W-:Y:S05]  /*0990*/  BSYNC B2 ;  /* 0x0000000000027941 */ /* 0x000fea0003800000 */
.L_x_26994:
[----:B------:R-:W-:Y:S01]  /*09a0*/  FFMA.FTZ R10, -R14, R11, R10 ;  /* 0x0000000b0e0a7223 */ /* 0x000fe2000001010a */
[----:B------:R-:W-:Y:S05]  /*09b0*/  BRA `(.L_x_26992) ;  /* 0x000001f000007947 */ /* 0x000fea0003800000 */
.L_x_26993:
        /* <DEDUP_REMOVED lines=15> */
.L_x_26999:
        /* <DEDUP_REMOVED lines=13> */
.L_x_26998:
[----:B------:R-:W-:Y:S05]  /*0b80*/  BSYNC B2 ;  /* 0x0000000000027941 */ /* 0x000fea0003800000 */
.L_x_26997:
[----:B------:R-:W-:-:S04]  /*0b90*/  FMUL.FTZ R10, R11, 1.1920928955078125e-07 ;  /* 0x340000000b0a7820 */ /* 0x000fc80000410000 */
[----:B------:R-:W-:Y:S02]  /*0ba0*/  FMUL.FTZ R10, R15, R10 ;  /* 0x0000000a0f0a7220 */ /* 0x000fe40000410000 */
.L_x_26992:
[----:B------:R-:W-:Y:S05]  /*0bb0*/  BSYNC B0 ;  /* 0x0000000000007941 */ /* 0x000fea0003800000 */
.L_x_26991:
        /* <DEDUP_REMOVED lines=9> */
.L_x_26990:
[----:B------:R-:W-:Y:S05]  /*0c50*/  BSYNC B1 ;  /* 0x0000000000017941 */ /* 0x000fea0003800000 */
.L_x_26989:
        /* <DEDUP_REMOVED lines=35> */
.L_x_27007:
[----:B------:R-:W-:Y:S01]  /*0e90*/  FSETP.GEU.FTZ.AND P0, PT, R14, -R13, PT ;  /* 0x8000000d0e00720b */ /* 0x000fe20003f1e000 */
[----:B------:R-:W-:-:S12]  /*0ea0*/  FADD.FTZ R12, R12, -1 ;  /* 0xbf8000000c0c7421 */ /* 0x000fd80000010000 */
[----:B------:R-:W-:Y:S02]  /*0eb0*/  @!P0 FADD.FTZ R12, R12, -1 ;  /* 0xbf8000000c0c8421 */ /* 0x000fe40000010000 */
.L_x_27006:
[----:B------:R-:W-:Y:S05]  /*0ec0*/  BSYNC B2 ;  /* 0x0000000000027941 */ /* 0x000fea0003800000 */
.L_x_27005:
[----:B------:R-:W-:Y:S01]  /*0ed0*/  FFMA.FTZ R9, -R13, R12, R9 ;  /* 0x0000000c0d097223 */ /* 0x000fe20000010109 */
[----:B------:R-:W-:Y:S05]  /*0ee0*/  BRA `(.L_x_27003) ;  /* 0x000001f000007947 */ /* 0x000fea0003800000 */
.L_x_27004:
        /* <DEDUP_REMOVED lines=15> */
.L_x_27010:
        /* <DEDUP_REMOVED lines=13> */
.L_x_27009:
[----:B------:R-:W-:Y:S05]  /*10b0*/  BSYNC B2 ;  /* 0x0000000000027941 */ /* 0x000fea0003800000 */
.L_x_27008:
[----:B------:R-:W-:-:S04]  /*10c0*/  FMUL.FTZ R12, R11, 1.1920928955078125e-07 ;  /* 0x340000000b0c7820 */ /* 0x000fc80000410000 */
[----:B------:R-:W-:Y:S02]  /*10d0*/  FMUL.FTZ R9, R15, R12 ;  /* 0x0000000c0f097220 */ /* 0x000fe40000410000 */
.L_x_27003:
[----:B------:R-:W-:Y:S05]  /*10e0*/  BSYNC B0 ;  /* 0x0000000000007941 */ /* 0x000fea0003800000 */
.L_x_27002:
        /* <DEDUP_REMOVED lines=9> */
.L_x_27001:
[----:B------:R-:W-:Y:S05]  /*1180*/  BSYNC B1 ;  /* 0x0000000000017941 */ /* 0x000fea0003800000 */
.L_x_27000:
        /* <DEDUP_REMOVED lines=35> */
.L_x_27018:
[----:B------:R-:W-:Y:S01]  /*13c0*/  FSETP.GEU.FTZ.AND P0, PT, R13, -R14, PT ;  /* 0x8000000e0d00720b */ /* 0x000fe20003f1e000 */
[----:B------:R-:W-:-:S12]  /*13d0*/  FADD.FTZ R11, R11, -1 ;  /* 0xbf8000000b0b7421 */ /* 0x000fd80000010000 */
[----:B------:R-:W-:Y:S02]  /*13e0*/  @!P0 FADD.FTZ R11, R11, -1 ;  /* 0xbf8000000b0b8421 */ /* 0x000fe40000010000 */
.L_x_27017:
[----:B------:R-:W-:Y:S05]  /*13f0*/  BSYNC B2 ;  /* 0x0000000000027941 */ /* 0x000fea0003800000 */
.L_x_27016:
[----:B------:R-:W-:Y:S01]  /*1400*/  FFMA.FTZ R10, -R14, R11, R10 ;  /* 0x0000000b0e0a7223 */ /* 0x000fe2000001010a */
[----:B------:R-:W-:Y:S05]  /*1410*/  BRA `(.L_x_27014) ;  /* 0x000001f000007947 */ /* 0x000fea0003800000 */
.L_x_27015:
        /* <DEDUP_REMOVED lines=15> */
.L_x_27021:
        /* <DEDUP_REMOVED lines=13> */
.L_x_27020:
[----:B------:R-:W-:Y:S05]  /*15e0*/  BSYNC B2 ;  /* 0x0000000000027941 */ /* 0x000fea0003800000 */
.L_x_27019:
[----:B------:R-:W-:-:S04]  /*15f0*/  FMUL.FTZ R10, R11, 1.1920928955078125e-07 ;  /* 0x340000000b0a7820 */ /* 0x000fc80000410000 */
[----:B------:R-:W-:Y:S02]  /*1600*/  FMUL.FTZ R10, R15, R10 ;  /* 0x0000000a0f0a7220 */ /* 0x000fe40000410000 */
.L_x_27014:
[----:B------:R-:W-:Y:S05]  /*1610*/  BSYNC B0 ;  /* 0x0000000000007941 */ /* 0x000fea0003800000 */
.L_x_27013:
        /* <DEDUP_REMOVED lines=9> */
.L_x_27012:
[----:B------:R-:W-:Y:S05]  /*16b0*/  BSYNC B1 ;  /* 0x0000000000017941 */ /* 0x000fea0003800000 */
.L_x_27011:
        /* <DEDUP_REMOVED lines=19> */
.L_x_27024:
[----:B------:R-:W-:Y:S05]  /*17f0*/  BSYNC B1 ;  /* 0x0000000000017941 */ /* 0x000fea0003800000 */
.L_x_27023:
[----:B------:R-:W-:Y:S02]  /*1800*/  ISETP.GE.AND P0, PT, R3, R2, PT ;  /* 0x000000020300720c */ /* 0x000fe40003f06270 */
[----:B-1---5:R-:W-:-:S11]  /*1810*/  PRMT R6, R5, 0x7610, R6 ;  /* 0x0000761005067816 */ /* 0x022fd60000000006 */
[----:B------:R-:W-:Y:S01]  /*1820*/  @!P0 IMAD R4, R0, 0x200, R3 ;  /* 0x0000020000048824 */ /* 0x000fe200078e0203 */
[----:B------:R-:W-:Y:S01]  /*1830*/  @!P0 IADD3 R3, R3, 0x80, RZ ;  /* 0x0000008003038810 */ /* 0x000fe20007ffe0ff */
[----:B------:R-:W-:-:S04]  /*1840*/  @!P0 IMAD.MOV.U32 R7, RZ, RZ, 0x2 ;  /* 0x00000002ff078424 */ /* 0x000fc800078e00ff */
[----:B------:R-:W-:-:S05]  /*1850*/  @!P0 IMAD.WIDE.U32 R4, R4, R7, c[0x0][0x168] ;  /* 0x00005a0004048625 */ /* 0x000fca00078e0007 */
[----:B------:R1:W-:Y:S02]  /*1860*/  @!P0 STG.E.U16 [R4.64], R6 ;  /* 0x0000000604008986 */ /* 0x0003e4000c101504 */
.L_x_27025:
[----:B-1----:R-:W-:Y:S05]  /*1870*/  BSYNC B0 ;  /* 0x0000000000007941 */ /* 0x002fea0003800000 */
.L_x_27022:
        /* <DEDUP_REMOVED lines=8> */
.L_x_27026:
        /* <DEDUP_REMOVED lines=16> */
.L_x_50716:


//--------------------- .text._ZN2at6native29vectorized_elementwise_kernelILi2ENS0_13BUnaryFunctorIN3c108BFloat16ES4_S4_ZZZNS0_21remainder_kernel_cudaERNS_18TensorIteratorBaseEENKUlvE0_clEvENKUlvE2_clEvEUlS4_S4_E_EESt5arrayIPcLm2EEEEviT0_T1_ --------------------------
	.section	.text._ZN2at6native29vectorized_elementwise_kernelILi2ENS0_13BUnaryFunctorIN3c108BFloat16ES4_S4_ZZZNS0_21remainder_kernel_cudaERNS_18TensorIteratorBaseEENKUlvE0_clEvENKUlvE2_clEvEUlS4_S4_E_EESt5arrayIPcLm2EEEEviT0_T1_,"ax",@progbits
	.sectioninfo	@"SHI_REGISTERS=30"
	.align	128
        .global         _ZN2at6native29vectorized_elementwise_kernelILi2ENS0_13BUnaryFunctorIN3c108BFloat16ES4_S4_ZZZNS0_21remainder_kernel_cudaERNS_18TensorIteratorBaseEENKUlvE0_clEvENKUlvE2_clEvEUlS4_S4_E_EESt5arrayIPcLm2EEEEviT0_T1_
        .type           _ZN2at6native29vectorized_elementwise_kernelILi2ENS0_13BUnaryFunctorIN3c108BFloat16ES4_S4_ZZZNS0_21remainder_kernel_cudaERNS_18TensorIteratorBaseEENKUlvE0_clEvENKUlvE2_clEvEUlS4_S4_E_EESt5arrayIPcLm2EEEEviT0_T1_,@function
        .size           _ZN2at6native29vectorized_elementwise_kernelILi2ENS0_13BUnaryFunctorIN3c108BFloat16ES4_S4_ZZZNS0_21remainder_kernel_cudaERNS_18TensorIteratorBaseEENKUlvE0_clEvENKUlvE2_clEvEUlS4_S4_E_EESt5arrayIPcLm2EEEEviT0_T1_,(.L_x_50717 - _ZN2at6native29vectorized_elementwise_kernelILi2ENS0_13BUnaryFunctorIN3c108BFloat16ES4_S4_ZZZNS0_21remainder_kernel_cudaERNS_18TensorIteratorBaseEENKUlvE0_clEvENKUlvE2_clEvEUlS4_S4_E_EESt5arrayIPcLm2EEEEviT0_T1_)
        .other          _ZN2at6native29vectorized_elementwise_kernelILi2ENS0_13BUnaryFunctorIN3c108BFloat16ES4_S4_ZZZNS0_21remainder_kernel_cudaERNS_18TensorIteratorBaseEENKUlvE0_clEvENKUlvE2_clEvEUlS4_S4_E_EESt5arrayIPcLm2EEEEviT0_T1_,@"STO_CUDA_ENTRY STV_DEFAULT"
_ZN2at6native29vectorized_elementwise_kernelILi2ENS0_13BUnaryFunctorIN3c108BFloat16ES4_S4_ZZZNS0_21remainder_kernel_cudaERNS_18TensorIteratorBaseEENKUlvE0_clEvENKUlvE2_clEvEUlS4_S4_E_EESt5arrayIPcLm2EEEEviT0_T1_:
.text._ZN2at6native29vectorized_elementwise_kernelILi2ENS0_13BUnaryFunctorIN3c108BFloat16ES4_S4_ZZZNS0_21remainder_kernel_cudaERNS_18TensorIteratorBaseEENKUlvE0_clEvENKUlvE2_clEvEUlS4_S4_E_EESt5arrayIPcLm2EEEEviT0_T1_:
        /* <DEDUP_REMOVED lines=46> */
.L_x_27033:
[----:B------:R-:W-:Y:S01]  /*02e0*/  FSETP.GEU.FTZ.AND P0, PT, R13, -R6, PT ;  /* 0x800000060d00720b */ /* 0x000fe20003f1e000 */
[----:B------:R-:W-:-:S12]  /*02f0*/  FADD.FTZ R15, R15, -1 ;  /* 0xbf8000000f0f7421 */ /* 0x000fd80000010000 */
[----:B------:R-:W-:Y:S02]  /*0300*/  @!P0 FADD.FTZ R15, R15, -1 ;  /* 0xbf8000000f0f8421 */ /* 0x000fe40000010000 */
.L_x_27032:
[----:B------:R-:W-:Y:S05]  /*0310*/  BSYNC B1 ;  /* 0x0000000000017941 */ /* 0x000fea0003800000 */
.L_x_27031:
[----:B------:R-:W-:Y:S01]  /*0320*/  FFMA.FTZ R12, -R6, R15, R12 ;  /* 0x0000000f060c7223 */ /* 0x000fe2000001010c */
[----:B------:R-:W-:Y:S05]  /*0330*/  BRA `(.L_x_27029) ;  /* 0x000001f000007947 */ /* 0x000fea0003800000 */
.L_x_27030:
        /* <DEDUP_REMOVED lines=15> */
.L_x_27036:
        /* <DEDUP_REMOVED lines=13> */
.L_x_27035:
[----:B------:R-:W-:Y:S05]  /*0500*/  BSYNC B1 ;  /* 0x0000000000017941 */ /* 0x000fea0003800000 */
.L_x_27034:
[----:B0-----:R-:W-:-:S04]  /*0510*/  FMUL.FTZ R13, R10, 1.1920928955078125e-07 ;  /* 0x340000000a0d7820 */ /* 0x001fc80000410000 */
[----:B------:R-:W-:Y:S02]  /*0520*/  FMUL.FTZ R12, R18, R13 ;  /* 0x0000000d120c7220 */ /* 0x000fe40000410000 */
.L_x_27029:
[----:B------:R-:W-:Y:S05]  /*0530*/  BSYNC B0 ;  /* 0x0000000000007941 */ /* 0x000fea0003800000 */
.L_x_27028:
[C---:B------:R-:W-:Y:S01]  /*0540*/  FSETP.GTU.FTZ.AND P0, PT, |R12|.reuse, +INF , PT ;  /* 0x7f8000000c00780b */ /* 0x040fe20003f1c200 */
[----:B------:R-:W-:Y:S01]  /*0550*/  BSSY B0, `(.L_x_27037) ;  /* 0x0000048000007945 */ /* 0x000fe20003800000 */
[----:B------:R-:W-:-:S04]  /*0560*/  LOP3.LUT R11, R12, 0x80000000, R11, 0xb8, !PT ;  /* 0x800000000c0b7812 */ /* 0x000fc800078eb80b */
[----:B------:R-:W-:Y:S02]  /*0570*/  FSEL R12, R12, R11, P0 ;  /* 0x0000000b0c0c7208 */ /* 0x000fe40000000000 */
[----:B------:R-:W-:Y:S02]  /*0580*/  FSETP.GEU.FTZ.AND P0, PT, R2, RZ, PT ;  /* 0x000000ff0200720b */ /* 0x000fe40003f1e000 */
[C---:B------:R-:W-:Y:S02]  /*0590*/  FSETP.NEU.FTZ.AND P1, PT, R12.reuse, RZ, PT ;  /* 0x000000ff0c00720b */ /* 0x040fe40003f3d000 */
[----:B------:R-:W-:Y:S02]  /*05a0*/  FSETP.GEU.FTZ.AND P2, PT, R12, RZ, PT ;  /* 0x000000ff0c00720b */ /* 0x000fe40003f5e000 */
[----:B------:R-:W-:Y:S01]  /*05b0*/  PRMT R11, RZ, 0x7610, R5 ;  /* 0x00007610ff0b7816 */ /* 0x000fe20000000005 */
[----:B------:R-:W-:Y:S01]  /*05c0*/  IMAD.MOV.U32 R5, RZ, RZ, R12 ;  /* 0x000000ffff057224 */ /* 0x000fe200078e000c */
[----:B------:R-:W-:-:S02]  /*05d0*/  PLOP3.LUT P1, PT, P1, P2, P0, 0x9f, 0x0 ;  /* 0x000000000000781c */ /* 0x000fc40000f25307 */
[C---:B------:R-:W-:Y:S01]  /*05e0*/  FSETP.GEU.FTZ.AND P2, PT, |R11|.reuse, |R2|, PT ;  /* 0x400000020b00720b */ /* 0x040fe20003f5e200 */
[----:B------:R-:W-:-:S10]  /*05f0*/  FADD.FTZ R10, |R11|, -RZ ;  /* 0x800000ff0b0a7221 */ /* 0x000fd40000010200 */
[----:B------:R-:W-:Y:S02]  /*0600*/  @!P1 FADD.FTZ R5, R2, R5 ;  /* 0x0000000502059221 */ /* 0x000fe40000010000 */
[----:B------:R-:W-:Y:S05]  /*0610*/  @!P2 BRA `(.L_x_27038) ;  /* 0x000003b00000a947 */ /* 0x000fea0003800000 */
[----:B------:R-:W-:-:S05]  /*0620*/  FMUL.FTZ R15, |R2|, 8388608 ;  /* 0x4b000000020f7820 */ /* 0x000fca0000410200 */
[----:B------:R-:W-:-:S13]  /*0630*/  FSETP.GTU.FTZ.AND P1, PT, R10, R15, PT ;  /* 0x0000000f0a00720b */ /* 0x000fda0003f3c000 */
[----:B------:R-:W-:Y:S05]  /*0640*/  @P1 BRA `(.L_x_27039) ;  /* 0x0000019000001947 */ /* 0x000fea0003800000 */
[----:B------:R-:W0:Y:S01]  /*0650*/  MUFU.RCP R13, R6 ;  /* 0x00000006000d7308 */ /* 0x000e220000001000 */
[----:B------:R-:W-:Y:S01]  /*0660*/  FADD.FTZ R15, -R6, -RZ ;  /* 0x800000ff060f7221 */ /* 0x000fe20000010100 */
[----:B------:R-:W-:Y:S01]  /*0670*/  BSSY B1, `(.L_x_27040) ;  /* 0x0000014000017945 */ /* 0x000fe20003800000 */
        /* <DEDUP_REMOVED lines=16> */
.L_x_27042:
[----:B------:R-:W-:Y:S01]  /*0780*/  FSETP.GEU.FTZ.AND P1, PT, R15, -R6, PT ;  /* 0x800000060f00720b */ /* 0x000fe20003f3e000 */
[----:B------:R-:W-:-:S12]  /*0790*/  FADD.FTZ R13, R13, -1 ;  /* 0xbf8000000d0d7421 */ /* 0x000fd80000010000 */
[----:B------:R-:W-:Y:S02]  /*07a0*/  @!P1 FADD.FTZ R13, R13, -1 ;  /* 0xbf8000000d0d9421 */ /* 0x000fe40000010000 */
.L_x_27041:
[----:B------:R-:W-:Y:S05]  /*07b0*/  BSYNC B1 ;  /* 0x0000000000017941 */ /* 0x000fea0003800000 */
.L_x_27040:
[----:B------:R-:W-:Y:S01]  /*07c0*/  FFMA.FTZ R10, -R6, R13, R10 ;  /* 0x0000000d060a7223 */ /* 0x000fe2000001010a */
[----:B------:R-:W-:Y:S05]  /*07d0*/  BRA `(.L_x_27038) ;  /* 0x000001f000007947 */ /* 0x000fea0003800000 */
.L_x_27039:
        /* <DEDUP_REMOVED lines=15> */
.L_x_27045:
        /* <DEDUP_REMOVED lines=13> */
.L_x_27044:
[----:B------:R-:W-:Y:S05]  /*09a0*/  BSYNC B1 ;  /* 0x0000000000017941 */ /* 0x000fea0003800000 */
.L_x_27043:
[----:B------:R-:W-:-:S04]  /*09b0*/  FMUL.FTZ R13, R12, 1.1920928955078125e-07 ;  /* 0x340000000c0d7820 */ /* 0x000fc80000410000 */
[----:B------:R-:W-:Y:S02]  /*09c0*/  FMUL.FTZ R10, R16, R13 ;  /* 0x0000000d100a7220 */ /* 0x000fe40000410000 */
.L_x_27038:
[----:B------:R-:W-:Y:S05]  /*09d0*/  BSYNC B0 ;  /* 0x0000000000007941 */ /* 0x000fea0003800000 */
.L_x_27037:
[C---:B------:R-:W-:Y:S01]  /*09e0*/  FSETP.GTU.FTZ.AND P1, PT, |R10|.reuse, +INF , PT ;  /* 0x7f8000000a00780b */ /* 0x040fe20003f3c200 */
[----:B------:R-:W-:Y:S01]  /*09f0*/  BSSY B0, `(.L_x_27046) ;  /* 0x0000046000007945 */ /* 0x000fe20003800000 */
[----:B------:R-:W-:-:S04]  /*0a00*/  LOP3.LUT R11, R10, 0x80000000, R11, 0xb8, !PT ;  /* 0x800000000a0b7812 */ /* 0x000fc800078eb80b */
[----:B------:R-:W-:Y:S02]  /*0a10*/  FSEL R10, R10, R11, P1 ;  /* 0x0000000b0a0a7208 */ /* 0x000fe40000800000 */
[----:B-----5:R-:W-:Y:S02]  /*0a20*/  PRMT R11, RZ, 0x5410, R9 ;  /* 0x00005410ff0b7816 */ /* 0x020fe40000000009 */
[C---:B------:R-:W-:Y:S02]  /*0a30*/  FSETP.NEU.FTZ.AND P1, PT, R10.reuse, RZ, PT ;  /* 0x000000ff0a00720b */ /* 0x040fe40003f3d000 */
[----:B------:R-:W-:Y:S01]  /*0a40*/  FSETP.GEU.FTZ.AND P2, PT, R10, RZ, PT ;  /* 0x000000ff0a00720b */ /* 0x000fe20003f5e000 */
[----:B------:R-:W-:-:S03]  /*0a50*/  FADD.FTZ R12, |R11|, -RZ ;  /* 0x800000ff0b0c7221 */ /* 0x000fc60000010200 */
[----:B------:R-:W-:Y:S02]  /*0a60*/  PLOP3.LUT P1, PT, P1, P2, P0, 0x9f, 0x0 ;  /* 0x000000000000781c */ /* 0x000fe40000f25307 */
[----:B------:R-:W-:-:S11]  /*0a70*/  FSETP.GEU.FTZ.AND P2, PT, |R11|, |R2|, PT ;  /* 0x400000020b00720b */ /* 0x000fd60003f5e200 */
[----:B------:R-:W-:Y:S02]  /*0a80*/  @!P1 FADD.FTZ R10, R2, R10 ;  /* 0x0000000a020a9221 */ /* 0x000fe40000010000 */
        /* <DEDUP_REMOVED lines=23> */
.L_x_27051:
[----:B------:R-:W-:Y:S01]  /*0c00*/  FSETP.GEU.FTZ.AND P1, PT, R15, -R6, PT ;  /* 0x800000060f00720b */ /* 0x000fe20003f3e000 */
[----:B------:R-:W-:-:S12]  /*0c10*/  FADD.FTZ R13, R13, -1 ;  /* 0xbf8000000d0d7421 */ /* 0x000fd80000010000 */
[----:B------:R-:W-:Y:S02]  /*0c20*/  @!P1 FADD.FTZ R13, R13, -1 ;  /* 0xbf8000000d0d9421 */ /* 0x000fe40000010000 */
.L_x_27050:
[----:B------:R-:W-:Y:S05]  /*0c30*/  BSYNC B1 ;  /* 0x0000000000017941 */ /* 0x000fea0003800000 */
.L_x_27049:
[----:B------:R-:W-:Y:S01]  /*0c40*/  FFMA.FTZ R12, -R6, R13, R12 ;  /* 0x0000000d060c7223 */ /* 0x000fe2000001010c */
[----:B------:R-:W-:Y:S05]  /*0c50*/  BRA `(.L_x_27047) ;  /* 0x000001f000007947 */ /* 0x000fea0003800000 */
.L_x_27048:
        /* <DEDUP_REMOVED lines=15> */
.L_x_27054:
        /* <DEDUP_REMOVED lines=13> */
.L_x_27053:
[----:B------:R-:W-:Y:S05]  /*0e20*/  BSYNC B1 ;  /* 0x0000000000017941 */ /* 0x000fea0003800000 */
.L_x_27052:
[----:B------:R-:W-:-:S04]  /*0e30*/  FMUL.FTZ R13, R13, 1.1920928955078125e-07 ;  /* 0x340000000d0d7820 */ /* 0x000fc80000410000 */
[----:B------:R-:W-:Y:S02]  /*0e40*/  FMUL.FTZ R12, R12, R13 ;  /* 0x0000000d0c0c7220 */ /* 0x000fe40000410000 */
.L_x_27047:
[----:B------:R-:W-:Y:S05]  /*0e50*/  BSYNC B0 ;  /* 0x0000000000007941 */ /* 0x000fea0003800000 */
.L_x_27046:
[C---:B------:R-:W-:Y:S01]  /*0e60*/  FSETP.GTU.FTZ.AND P1, PT, |R12|.reuse, +INF , PT ;  /* 0x7f8000000c00780b */ /* 0x040fe20003f3c200 */
[----:B------:R-:W-:Y:S01]  /*0e70*/  BSSY B0, `(.L_x_27055) ;  /* 0x0000047000007945 */ /* 0x000fe20003800000 */
[----:B------:R-:W-:-:S04]  /*0e80*/  LOP3.LUT R11, R12, 0x80000000, R11, 0xb8, !PT ;  /* 0x800000000c0b7812 */ /* 0x000fc800078eb80b */
[----:B------:R-:W-:Y:S02]  /*0e90*/  FSEL R12, R12, R11, P1 ;  /* 0x0000000b0c0c7208 */ /* 0x000fe40000800000 */
[----:B------:R-:W-:Y:S02]  /*0ea0*/  PRMT R11, RZ, 0x7610, R9 ;  /* 0x00007610ff0b7816 */ /* 0x000fe40000000009 */
[C---:B------:R-:W-:Y:S01]  /*0eb0*/  FSETP.NEU.FTZ.AND P1, PT, R12.reuse, RZ, PT ;  /* 0x000000ff0c00720b */ /* 0x040fe20003f3d000 */
[----:B------:R-:W-:Y:S01]  /*0ec0*/  IMAD.MOV.U32 R9, RZ, RZ, R12 ;  /* 0x000000ffff097224 */ /* 0x000fe200078e000c */
        /* <DEDUP_REMOVED lines=28> */
.L_x_27060:
[----:B------:R-:W-:Y:S01]  /*1090*/  FSETP.GEU.FTZ.AND P1, PT, R15, -R6, PT ;  /* 0x800000060f00720b */ /* 0x000fe20003f3e000 */
[----:B------:R-:W-:-:S12]  /*10a0*/  FADD.FTZ R13, R13, -1 ;  /* 0xbf8000000d0d7421 */ /* 0x000fd80000010000 */
[----:B------:R-:W-:Y:S02]  /*10b0*/  @!P1 FADD.FTZ R13, R13, -1 ;  /* 0xbf8000000d0d9421 */ /* 0x000fe40000010000 */
.L_x_27059:
[----:B------:R-:W-:Y:S05]  /*10c0*/  BSYNC B1 ;  /* 0x0000000000017941 */ /* 0x000fea0003800000 */
.L_x_27058:
[----:B------:R-:W-:Y:S01]  /*10d0*/  FFMA.FTZ R12, -R6, R13, R12 ;  /* 0x0000000d060c7223 */ /* 0x000fe2000001010c */
[----:B------:R-:W-:Y:S05]  /*10e0*/  BRA `(.L_x_27056) ;  /* 0x000001f000007947 */ /* 0x000fea0003800000 */
.L_x_27057:
        /* <DEDUP_REMOVED lines=15> */
.L_x_27063:
        /* <DEDUP_REMOVED lines=13> */
.L_x_27062:
[----:B------:R-:W-:Y:S05]  /*12b0*/  BSYNC B1 ;  /* 0x0000000000017941 */ /* 0x000fea0003800000 */
.L_x_27061:
[----:B------:R-:W-:-:S04]  /*12c0*/  FMUL.FTZ R13, R13, 1.1920928955078125e-07 ;  /* 0x340000000d0d7820 */ /* 0x000fc80000410000 */
[----:B------:R-:W-:Y:S02]  /*12d0*/  FMUL.FTZ R12, R12, R13 ;  /* 0x0000000d0c0c7220 */ /* 0x000fe40000410000 */
.L_x_27056:
[----:B------:R-:W-:Y:S05]  /*12e0*/  BSYNC B0 ;  /* 0x0000000000007941 */ /* 0x000fea0003800000 */
.L_x_27055:
[C---:B------:R-:W-:Y:S01]  /*12f0*/  FSETP.GTU.FTZ.AND P1, PT, |R12|.reuse, +INF , PT ;  /* 0x7f8000000c00780b */ /* 0x040fe20003f3c200 */
[----:B------:R-:W-:Y:S01]  /*1300*/  BSSY B0, `(.L_x_27064) ;  /* 0x0000046000007945 */ /* 0x000fe20003800000 */
[C---:B------:R-:W-:Y:S02]  /*1310*/  LOP3.LUT R11, R12.reuse, 0x80000000, R11, 0xb8, !PT ;  /* 0x800000000c0b7812 */ /* 0x040fe400078eb80b */
[----:B------:R-:W-:Y:S02]  /*1320*/  PRMT R13, RZ, 0x5410, R8 ;  /* 0x00005410ff0d7816 */ /* 0x000fe40000000008 */
[----:B------:R-:W-:-:S03]  /*1330*/  FSEL R11, R12, R11, P1 ;  /* 0x0000000b0c0b7208 */ /* 0x000fc60000800000 */
[----:B------:R-:W-:Y:S01]  /*1340*/  FADD.FTZ R12, |R13|, -RZ ;  /* 0x800000ff0d0c7221 */ /* 0x000fe20000010200 */
[C---:B------:R-:W-:Y:S02]  /*1350*/  FSETP.NEU.FTZ.AND P1, PT, R11.reuse, RZ, PT ;  /* 0x000000ff0b00720b */ /* 0x040fe40003f3d000 */
[----:B------:R-:W-:-:S04]  /*1360*/  FSETP.GEU.FTZ.AND P2, PT, R11, RZ, PT ;  /* 0x000000ff0b00720b */ /* 0x000fc80003f5e000 */
[----:B------:R-:W-:Y:S02]  /*1370*/  PLOP3.LUT P1, PT, P1, P2, P0, 0x9f, 0x0 ;  /* 0x000000000000781c */ /* 0x000fe40000f25307 */
[----:B------:R-:W-:-:S11]  /*1380*/  FSETP.GEU.FTZ.AND P2, PT, |R13|, |R2|, PT ;  /* 0x400000020d00720b */ /* 0x000fd60003f5e200 */
[----:B------:R-:W-:Y:S02]  /*1390*/  @!P1 FADD.FTZ R11, R2, R11 ;  /* 0x0000000b020b9221 */ /* 0x000fe40000010000 */
[----:B------:R-:W-:Y:S05]  /*13a0*/  @!P2 BRA `(.L_x_27065) ;  /* 0x000003b00000a947 */ /* 0x000fea0003800000 */
[----:B0-----:R-:W-:-:S05]  /*13b0*/  FMUL.FTZ R17, |R2|, 8388608 ;  /* 0x4b00000002117820 */ /* 0x001fca0000410200 */
        /* <DEDUP_REMOVED lines=21> */
.L_x_27069:
[----:B------:R-:W-:Y:S01]  /*1510*/  FSETP.GEU.FTZ.AND P1, PT, R17, -R6, PT ;  /* 0x800000061100720b */ /* 0x000fe20003f3e000 */
[----:B------:R-:W-:-:S12]  /*1520*/  FADD.FTZ R15, R15, -1 ;  /* 0xbf8000000f0f7421 */ /* 0x000fd80000010000 */
[----:B------:R-:W-:Y:S02]  /*1530*/  @!P1 FADD.FTZ R15, R15, -1 ;  /* 0xbf8000000f0f9421 */ /* 0x000fe40000010000 */
.L_x_27068:
[----:B------:R-:W-:Y:S05]  /*1540*/  BSYNC B1 ;  /* 0x0000000000017941 */ /* 0x000fea0003800000 */
.L_x_27067:
[----:B------:R-:W-:Y:S01]  /*1550*/  FFMA.FTZ R12, -R6, R15, R12 ;  /* 0x0000000f060c7223 */ /* 0x000fe2000001010c */
[----:B------:R-:W-:Y:S05]  /*1560*/  BRA `(.L_x_27065) ;  /* 0x000001f000007947 */ /* 0x000fea0003800000 */
.L_x_27066:
        /* <DEDUP_REMOVED lines=15> */
.L_x_27072:
        /* <DEDUP_REMOVED lines=13> */
.L_x_27071:
[----:B------:R-:W-:Y:S05]  /*1730*/  BSYNC B1 ;  /* 0x0000000000017941 */ /* 0x000fea0003800000 */
.L_x_27070:
[----:B------:R-:W-:-:S04]  /*1740*/  FMUL.FTZ R15, R14, 1.1920928955078125e-07 ;  /* 0x340000000e0f7820 */ /* 0x000fc80000410000 */
[----:B------:R-:W-:Y:S02]  /*1750*/  FMUL.FTZ R12, R12, R15 ;  /* 0x0000000f0c0c7220 */ /* 0x000fe40000410000 */
.L_x_27065:
[----:B------:R-:W-:Y:S05]  /*1760*/  BSYNC B0 ;  /* 0x0000000000007941 */ /* 0x000fea0003800000 */
.L_x_27064:
        /* <DEDUP_REMOVED lines=34> */
.L_x_27078:
[----:B------:R-:W-:Y:S01]  /*1990*/  FSETP.GEU.FTZ.AND P1, PT, R19, -R6, PT ;  /* 0x800000061300720b */ /* 0x000fe20003f3e000 */
[----:B------:R-:W-:-:S12]  /*19a0*/  FADD.FTZ R17, R17, -1 ;  /* 0xbf80000011117421 */ /* 0x000fd80000010000 */
[----:B------:R-:W-:Y:S02]  /*19b0*/  @!P1 FADD.FTZ R17, R17, -1 ;  /* 0xbf80000011119421 */ /* 0x000fe40000010000 */
.L_x_27077:
[----:B------:R-:W-:Y:S05]  /*19c0*/  BSYNC B1 ;  /* 0x0000000000017941 */ /* 0x000fea0003800000 */
.L_x_27076:
[----:B------:R-:W-:Y:S01]  /*19d0*/  FFMA.FTZ R8, -R6, R17, R8 ;  /* 0x0000001106087223 */ /* 0x000fe20000010108 */
[----:B------:R-:W-:Y:S05]  /*19e0*/  BRA `(.L_x_27074) ;  /* 0x000001f000007947 */ /* 0x000fea0003800000 */
.L_x_27075:
        /* <DEDUP_REMOVED lines=13> */
[----:B-1----:R-:W-:-:S04]  /*1ac0*/  LOP3.LUT R18, R17, 0x3f800000, RZ, 0xfc, !PT ;  /* 0x3f80000011127812 */ /* 0x002fc800078efcff */
[----:B------:R0:W1:Y:S03]  /*1ad0*/  MUFU.RCP R21, R18 ;  /* 0x0000001200157308 */ /* 0x0000660000001000 */
.L_x_27081:
        /* <DEDUP_REMOVED lines=13> */
.L_x_27080:
[----:B------:R-:W-:Y:S05]  /*1bb0*/  BSYNC B1 ;  /* 0x0000000000017941 */ /* 0x000fea0003800000 */
.L_x_27079:
[----:B------:R-:W-:-:S04]  /*1bc0*/  FMUL.FTZ R17, R12, 1.1920928955078125e-07 ;  /* 0x340000000c117820 */ /* 0x000fc80000410000 */
[----:B------:R-:W-:Y:S02]  /*1bd0*/  FMUL.FTZ R8, R8, R17 ;  /* 0x0000001108087220 */ /* 0x000fe40000410000 */
.L_x_27074:
[----:B------:R-:W-:Y:S05]  /*1be0*/  BSYNC B0 ;  /* 0x0000000000007941 */ /* 0x000fea0003800000 */
.L_x_27073:
[C---:B------:R-:W-:Y:S01]  /*1bf0*/  FSETP.GTU.FTZ.AND P1, PT, |R8|.reuse, +INF , PT ;  /* 0x7f8000000800780b */ /* 0x040fe20003f3c200 */
[----:B------:R-:W-:Y:S01]  /*1c00*/  BSSY B0, `(.L_x_27082) ;  /* 0x0000046000007945 */ /* 0x000fe20003800000 */
[----:B------:R-:W-:-:S04]  /*1c10*/  LOP3.LUT R15, R8, 0x80000000, R15, 0xb8, !PT ;  /* 0x80000000080f7812 */ /* 0x000fc800078eb80f */
[----:B------:R-:W-:Y:S02]  /*1c20*/  FSEL R8, R8, R15, P1 ;  /* 0x0000000f08087208 */ /* 0x000fe40000800000 */
[----:B------:R-:W-:Y:S02]  /*1c30*/  PRMT R15, RZ, 0x5410, R7 ;  /* 0x00005410ff0f7816 */ /* 0x000fe40000000007 */
[C---:B------:R-:W-:Y:S02]  /*1c40*/  FSETP.NEU.FTZ.AND P1, PT, R8.reuse, RZ, PT ;  /* 0x000000ff0800720b */ /* 0x040fe40003f3d000 */
[----:B------:R-:W-:Y:S01]  /*1c50*/  FSETP.GEU.FTZ.AND P2, PT, R8, RZ, PT ;  /* 0x000000ff0800720b */ /* 0x000fe20003f5e000 */
[----:B------:R-:W-:-:S03]  /*1c60*/  FADD.FTZ R12, |R15|, -RZ ;  /* 0x800000ff0f0c7221 */ /* 0x000fc60000010200 */
        /* <DEDUP_REMOVED lines=26> */
.L_x_27087:
[----:B------:R-:W-:Y:S01]  /*1e10*/  FSETP.GEU.FTZ.AND P1, PT, R19, -R6, PT ;  /* 0x800000061300720b */ /* 0x000fe20003f3e000 */
[----:B------:R-:W-:-:S12]  /*1e20*/  FADD.FTZ R17, R17, -1 ;  /* 0xbf80000011117421 */ /* 0x000fd80000010000 */
[----:B------:R-:W-:Y:S02]  /*1e30*/  @!P1 FADD.FTZ R17, R17, -1 ;  /* 0xbf80000011119421 */ /* 0x000fe40000010000 */
.L_x_27086:
[----:B------:R-:W-:Y:S05]  /*1e40*/  BSYNC B1 ;  /* 0x0000000000017941 */ /* 0x000fea0003800000 */
.L_x_27085:
[----:B------:R-:W-:Y:S01]  /*1e50*/  FFMA.FTZ R12, -R6, R17, R12 ;  /* 0x00000011060c7223 */ /* 0x000fe2000001010c */
[----:B------:R-:W-:Y:S05]  /*1e60*/  BRA `(.L_x_27083) ;  /* 0x000001f000007947 */ /* 0x000fea0003800000 */
.L_x_27084:
        /* <DEDUP_REMOVED lines=15> */
.L_x_27090:
        /* <DEDUP_REMOVED lines=13> */
.L_x_27089:
[----:B------:R-:W-:Y:S05]  /*2030*/  BSYNC B1 ;  /* 0x0000000000017941 */ /* 0x000fea0003800000 */
.L_x_27088:
[----:B------:R-:W-:-:S04]  /*2040*/  FMUL.FTZ R17, R14, 1.1920928955078125e-07 ;  /* 0x340000000e117820 */ /* 0x000fc80000410000 */
[----:B------:R-:W-:Y:S02]  /*2050*/  FMUL.FTZ R12, R12, R17 ;  /* 0x000000110c0c7220 */ /* 0x000fe40000410000 */
.L_x_27083:
[----:B------:R-:W-:Y:S05]  /*2060*/  BSYNC B0 ;  /* 0x0000000000007941 */ /* 0x000fea0003800000 */
.L_x_27082:
        /* <DEDUP_REMOVED lines=35> */
.L_x_27096:
[----:B------:R-:W-:Y:S01]  /*22a0*/  FSETP.GEU.FTZ.AND P1, PT, R19, -R6, PT ;  /* 0x800000061300720b */ /* 0x000fe20003f3e000 */
[----:B------:R-:W-:-:S12]  /*22b0*/  FADD.FTZ R17, R17, -1 ;  /* 0xbf80000011117421 */ /* 0x000fd80000010000 */
[----:B------:R-:W-:Y:S02]  /*22c0*/  @!P1 FADD.FTZ R17, R17, -1 ;  /* 0xbf80000011119421 */ /* 0x000fe40000010000 */
.L_x_27095:
[----:B------:R-:W-:Y:S05]  /*22d0*/  BSYNC B1 ;  /* 0x0000000000017941 */ /* 0x000fea0003800000 */
.L_x_27094:
[----:B------:R-:W-:Y:S01]  /*22e0*/  FFMA.FTZ R12, -R6, R17, R12 ;  /* 0x00000011060c7223 */ /* 0x000fe2000001010c */
[----:B------:R-:W-:Y:S05]  /*22f0*/  BRA `(.L_x_27092) ;  /* 0x000001f000007947 */ /* 0x000fea0003800000 */
.L_x_27093:
        /* <DEDUP_REMOVED lines=15> */
.L_x_27099:
        /* <DEDUP_REMOVED lines=13> */
.L_x_27098:
[----:B------:R-:W-:Y:S05]  /*24c0*/  BSYNC B1 ;  /* 0x0000000000017941 */ /* 0x000fea0003800000 */
.L_x_27097:
[----:B------:R-:W-:-:S04]  /*24d0*/  FMUL.FTZ R17, R12, 1.1920928955078125e-07 ;  /* 0x340000000c117820 */ /* 0x000fc80000410000 */
[----:B------:R-:W-:Y:S02]  /*24e0*/  FMUL.FTZ R12, R6, R17 ;  /* 0x00000011060c7220 */ /* 0x000fe40000410000 */
.L_x_27092:
[----:B------:R-:W-:Y:S05]  /*24f0*/  BSYNC B0 ;  /* 0x0000000000007941 */ /* 0x000fea0003800000 */
.L_x_27091:
[C---:B------:R-:W-:Y:S02]  /*2500*/  FSETP.GTU.FTZ.AND P1, PT, |R12|.reuse, +INF , PT ;  /* 0x7f8000000c00780b */ /* 0x040fe40003f3c200 */
[----:B------:R-:W-:Y:S02]  /*2510*/  LOP3.LUT R15, R12, 0x80000000, R15, 0xb8, !PT ;  /* 0x800000000c0f7812 */ /* 0x000fe400078eb80f */
[----:B------:R-:W-:Y:S02]  /*2520*/  F2FP.BF16.PACK_AB R5, R10, R5 ;  /* 0x000000050a05723e */ /* 0x000fe400000010ff */
[----:B------:R-:W-:Y:S02]  /*2530*/  FSEL R15, R12, R15, P1 ;  /* 0x0000000f0c0f7208 */ /* 0x000fe40000800000 */
[----:B------:R-:W-:Y:S02]  /*2540*/  F2FP.BF16.PACK_AB R9, R11, R9 ;  /* 0x000000090b09723e */ /* 0x000fe400000010ff */
[C---:B------:R-:W-:Y:S01]  /*2550*/  FSETP.NEU.FTZ.AND P1, PT, R15.reuse, RZ, PT ;  /* 0x000000ff0f00720b */ /* 0x040fe20003f3d000 */
[----:B------:R-:W-:Y:S01]  /*2560*/  IMAD.MOV.U32 R6, RZ, RZ, R15 ;  /* 0x000000ffff067224 */ /* 0x000fe200078e000f */
[----:B------:R-:W-:Y:S01]  /*2570*/  FSETP.GEU.FTZ.AND P2, PT, R15, RZ, PT ;  /* 0x000000ff0f00720b */ /* 0x000fe20003f5e000 */
[----:B------:R-:W-:Y:S01]  /*2580*/  IMAD.WIDE.U32 R14, R0, R3, c[0x0][0x168] ;  /* 0x00005a00000e7625 */ /* 0x000fe200078e0003 */
[----:B------:R-:W-:-:S02]  /*2590*/  F2FP.BF16.PACK_AB R13, R8, R13 ;  /* 0x0000000d080d723e */ /* 0x000fc400000010ff */
[----:B------:R-:W-:-:S03]  /*25a0*/  PLOP3.LUT P1, PT, P1, P2, P0, 0x9f, 0x0 ;  /* 0x000000000000781c */ /* 0x000fc60000f25307 */
[----:B------:R-:W-:-:S05]  /*25b0*/  IMAD.WIDE R14, R4, 0x4, R14 ;  /* 0x00000004040e7825 */ /* 0x000fca00078e020e */
[----:B------:R-:W-:Y:S04]  /*25c0*/  STG.E [R14.64], R5 ;  /* 0x000000050e007986 */ /* 0x000fe8000c101904 */
[----:B------:R-:W-:Y:S01]  /*25d0*/  STG.E [R14.64+0x200], R9 ;  /* 0x000200090e007986 */ /* 0x000fe2000c101904 */
[----:B------:R-:W-:-:S03]  /*25e0*/  @!P1 FADD.FTZ R6, R2, R6 ;  /* 0x0000000602069221 */ /* 0x000fc60000010000 */
[----:B------:R-:W-:Y:S02]  /*25f0*/  STG.E [R14.64+0x400], R13 ;  /* 0x0004000d0e007986 */ /* 0x000fe4000c101904 */
[----:B------:R-:W-:-:S05]  /*2600*/  F2FP.BF16.PACK_AB R7, R6, R7 ;  /* 0x000000070607723e */ /* 0x000fca00000010ff */
[----:B------:R-:W-:Y:S01]  /*2610*/  STG.E [R14.64+0x600], R7 ;  /* 0x000600070e007986 */ /* 0x000fe2000c101904 */
[----:B------:R-:W-:Y:S05]  /*2620*/  EXIT ;  /* 0x000000000000794d */ /* 0x000fea0003800000 */
.L_x_27027:
[----:B------:R-:W0:Y:S01]  /*2630*/  S2R R14, SR_TID.X ;  /* 0x00000000000e7919 */ /* 0x000e220000002100 */
        /* <DEDUP_REMOVED lines=89> */
.L_x_27107:
[----:B------:R-:W-:Y:S01]  /*2bd0*/  FSETP.GEU.FTZ.AND P0, PT, R5, -R6, PT ;  /* 0x800000060500720b */ /* 0x000fe20003f1e000 */
[----:B------:R-:W-:-:S12]  /*2be0*/  FADD.FTZ R3, R3, -1 ;  /* 0xbf80000003037421 */ /* 0x000fd80000010000 */
[----:B------:R-:W-:Y:S02]  /*2bf0*/  @!P0 FADD.FTZ R3, R3, -1 ;  /* 0xbf80000003038421 */ /* 0x000fe40000010000 */
.L_x_27106:
[----:B------:R-:W-:Y:S05]  /*2c00*/  BSYNC B2 ;  /* 0x0000000000027941 */ /* 0x000fea0003800000 */
.L_x_27105:
[----:B------:R-:W-:Y:S01]  /*2c10*/  FFMA.FTZ R4, -R6, R3, R4 ;  /* 0x0000000306047223 */ /* 0x000fe20000010104 */
[----:B------:R-:W-:Y:S05]  /*2c20*/  BRA `(.L_x_27103) ;  /* 0x000001f000007947 */ /* 0x000fea0003800000 */
.L_x_27104:
        /* <DEDUP_REMOVED lines=15> */
.L_x_27110:
        /* <DEDUP_REMOVED lines=13> */
.L_x_27109:
[----:B------:R-:W-:Y:S05]  /*2df0*/  BSYNC B2 ;  /* 0x0000000000027941 */ /* 0x000fea0003800000 */
.L_x_27108:
[----:B------:R-:W-:-:S04]  /*2e00*/  FMUL.FTZ R4, R4, 1.1920928955078125e-07 ;  /* 0x3400000004047820 */ /* 0x000fc80000410000 */
[----:B------:R-:W-:Y:S02]  /*2e10*/  FMUL.FTZ R4, R3, R4 ;  /* 0x0000000403047220 */ /* 0x000fe40000410000 */
.L_x_27103:
[----:B------:R-:W-:Y:S05]  /*2e20*/  BSYNC B0 ;  /* 0x0000000000007941 */ /* 0x000fea0003800000 */
.L_x_27102:
        /* <DEDUP_REMOVED lines=9> */
.L_x_27101:
[----:B------:R-:W-:Y:S05]  /*2ec0*/  BSYNC B1 ;  /* 0x0000000000017941 */ /* 0x000fea0003800000 */
.L_x_27100:
        /* <DEDUP_REMOVED lines=35> */
.L_x_27118:
[----:B------:R-:W-:Y:S01]  /*3100*/  FSETP.GEU.FTZ.AND P0, PT, R6, -R9, PT ;  /* 0x800000090600720b */ /* 0x000fe20003f1e000 */
[----:B------:R-:W-:-:S12]  /*3110*/  FADD.FTZ R4, R4, -1 ;  /* 0xbf80000004047421 */ /* 0x000fd80000010000 */
[----:B------:R-:W-:Y:S02]  /*3120*/  @!P0 FADD.FTZ R4, R4, -1 ;  /* 0xbf80000004048421 */ /* 0x000fe40000010000 */
.L_x_27117:
[----:B------:R-:W-:Y:S05]  /*3130*/  BSYNC B2 ;  /* 0x0000000000027941 */ /* 0x000fea0003800000 */
.L_x_27116:
[----:B------:R-:W-:Y:S01]  /*3140*/  FFMA.FTZ R7, -R9, R4, R7 ;  /* 0x0000000409077223 */ /* 0x000fe20000010107 */
[----:B------:R-:W-:Y:S05]  /*3150*/  BRA `(.L_x_27114) ;  /* 0x000001f000007947 */ /* 0x000fea0003800000 */
.L_x_27115:
[----:B------:R-:W-:Y:S01]  /*3160*/  IADD3 R4, R10, -0xb800000, RZ ;  /* 0xf48000000a047810 */ /* 0x000fe20007ffe0ff */
[----:B------:R-:W-:Y:S01]  /*3170*/  BSSY B2, `(.L_x_27119) ;  /* 0x000001b000027945 */ /* 0x000fe20003800000 */
[----:B------:R-:W-:Y:S02]  /*3180*/  FSETP.GT.FTZ.AND P0, PT, |R5|, RZ, PT ;  /* 0x000000ff0500720b */ /* 0x000fe40003f14200 */
[----:B------:R-:W-:Y:S02]  /*3190*/  LOP3.LUT R4, R4, 0xff800000, RZ, 0xc0, !PT ;  /* 0xff80000004047812 */ /* 0x000fe400078ec0ff */
[----:B------:R-:W-:-:S03]  /*31a0*/  ISETP.GT.U32.OR P0, PT, R7, 0x7f7fffff, !P0 ;  /* 0x7f7fffff0700780c */ /* 0x000fc60004704470 */
[C---:B------:R-:W-:Y:S01]  /*31b0*/  IMAD.IADD R6, R7.reuse, 0x1, -R4 ;  /* 0x0000000107067824 */ /* 0x040fe200078e0a04 */
[----:B------:R-:W-:-:S04]  /*31c0*/  LOP3.LUT R4, R7, 0x7fffff, RZ, 0xc0, !PT ;  /* 0x007fffff07047812 */ /* 0x000fc800078ec0ff */
[----:B0-----:R-:W-:Y:S02]  /*31d0*/  LOP3.LUT P1, R9, R6, 0xff800000, RZ, 0xc0, !PT ;  /* 0xff80000006097812 */ /* 0x001fe4000782c0ff */
[----:B------:R-:W-:Y:S02]  /*31e0*/  LOP3.LUT R6, R10, 0xff800000, RZ, 0xc0, !PT ;  /* 0xff8000000a067812 */ /* 0x000fe400078ec0ff */
[----:B------:R-:W-:Y:S02]  /*31f0*/  LOP3.LUT R8, R4, 0x3f800000, RZ, 0xfc, !PT ;  /* 0x3f80000004087812 */ /* 0x000fe400078efcff */
[----:B------:R-:W-:-:S07]  /*3200*/  FSEL R4, R6, +QNAN , !P0 ;  /* 0x7fffffff06047808 */ /* 0x000fce0004000000 */
[----:B------:R-:W-:Y:S05]  /*3210*/  @!P1 BRA `(.L_x_27120) ;  /* 0x0000010000009947 */ /* 0x000fea0003800000 */
[----:B------:R-:W-:-:S04]  /*3220*/  LOP3.LUT R6, R10, 0x7fffff, RZ, 0xc0, !PT ;  /* 0x007fffff0a067812 */ /* 0x000fc800078ec0ff */
[----:B------:R-:W-:-:S04]  /*3230*/  LOP3.LUT R6, R6, 0x3f800000, RZ, 0xfc, !PT ;  /* 0x3f80000006067812 */ /* 0x000fc800078efcff */
[----:B------:R0:W1:Y:S03]  /*3240*/  MUFU.RCP R7, R6 ;  /* 0x0000000600077308 */ /* 0x0000660000001000 */
.L_x_27121:
        /* <DEDUP_REMOVED lines=13> */
.L_x_27120:
[----:B------:R-:W-:Y:S05]  /*3320*/  BSYNC B2 ;  /* 0x0000000000027941 */ /* 0x000fea0003800000 */
.L_x_27119:
[----:B------:R-:W-:-:S04]  /*3330*/  FMUL.FTZ R7, R8, 1.1920928955078125e-07 ;  /* 0x3400000008077820 */ /* 0x000fc80000410000 */
[----:B------:R-:W-:Y:S02]  /*3340*/  FMUL.FTZ R7, R4, R7 ;  /* 0x0000000704077220 */ /* 0x000fe40000410000 */
.L_x_27114:
[----:B------:R-:W-:Y:S05]  /*3350*/  BSYNC B0 ;  /* 0x0000000000007941 */ /* 0x000fea0003800000 */
.L_x_27113:
        /* <DEDUP_REMOVED lines=9> */
.L_x_27112:
[----:B------:R-:W-:Y:S05]  /*33f0*/  BSYNC B1 ;  /* 0x0000000000017941 */ /* 0x000fea0003800000 */
.L_x_27111:
        /* <DEDUP_REMOVED lines=35> */
.L_x_27129:
[----:B------:R-:W-:Y:S01]  /*3630*/  FSETP.GEU.FTZ.AND P0, PT, R8, -R9, PT ;  /* 0x800000090800720b */ /* 0x000fe20003f1e000 */
[----:B------:R-:W-:-:S12]  /*3640*/  FADD.FTZ R6, R6, -1 ;  /* 0xbf80000006067421 */ /* 0x000fd80000010000 */
[----:B------:R-:W-:Y:S02]  /*3650*/  @!P0 FADD.FTZ R6, R6, -1 ;  /* 0xbf80000006068421 */ /* 0x000fe40000010000 */
.L_x_27128:
[----:B------:R-:W-:Y:S05]  /*3660*/  BSYNC B2 ;  /* 0x0000000000027941 */ /* 0x000fea0003800000 */
.L_x_27127:
[----:B------:R-:W-:Y:S01]  /*3670*/  FFMA.FTZ R7, -R9, R6, R7 ;  /* 0x0000000609077223 */ /* 0x000fe20000010107 */
[----:B------:R-:W-:Y:S05]  /*3680*/  BRA `(.L_x_27125) ;  /* 0x000001f000007947 */ /* 0x000fea0003800000 */
.L_x_27126:
        /* <DEDUP_REMOVED lines=15> */
.L_x_27132:
        /* <DEDUP_REMOVED lines=13> */
.L_x_27131:
[----:B------:R-:W-:Y:S05]  /*3850*/  BSYNC B2 ;  /* 0x0000000000027941 */ /* 0x000fea0003800000 */
.L_x_27130:
[----:B------:R-:W-:-:S04]  /*3860*/  FMUL.FTZ R9, R9, 1.1920928955078125e-07 ;  /* 0x3400000009097820 */ /* 0x000fc80000410000 */
[----:B0-----:R-:W-:Y:S02]  /*3870*/  FMUL.FTZ R7, R6, R9 ;  /* 0x0000000906077220 */ /* 0x001fe40000410000 */
.L_x_27125:
[----:B------:R-:W-:Y:S05]  /*3880*/  BSYNC B0 ;  /* 0x0000000000007941 */ /* 0x000fea0003800000 */
.L_x_27124:
        /* <DEDUP_REMOVED lines=9> */
.L_x_27123:
[----:B------:R-:W-:Y:S05]  /*3920*/  BSYNC B1 ;  /* 0x0000000000017941 */ /* 0x000fea0003800000 */
.L_x_27122:
        /* <DEDUP_REMOVED lines=35> */
.L_x_27140:
[----:B------:R-:W-:Y:S01]  /*3b60*/  FSETP.GEU.FTZ.AND P0, PT, R9, -R10, PT ;  /* 0x8000000a0900720b */ /* 0x000fe20003f1e000 */
[----:B------:R-:W-:-:S12]  /*3b70*/  FADD.FTZ R7, R7, -1 ;  /* 0xbf80000007077421 */ /* 0x000fd80000010000 */
[----:B------:R-:W-:Y:S02]  /*3b80*/  @!P0 FADD.FTZ R7, R7, -1 ;  /* 0xbf80000007078421 */ /* 0x000fe40000010000 */
.L_x_27139:
[----:B------:R-:W-:Y:S05]  /*3b90*/  BSYNC B2 ;  /* 0x0000000000027941 */ /* 0x000fea0003800000 */
.L_x_27138:
[----:B------:R-:W-:Y:S01]  /*3ba0*/  FFMA.FTZ R8, -R10, R7, R8 ;  /* 0x000000070a087223 */ /* 0x000fe20000010108 */
[----:B------:R-:W-:Y:S05]  /*3bb0*/  BRA `(.L_x_27136) ;  /* 0x000001f000007947 */ /* 0x000fea0003800000 */
.L_x_27137:
        /* <DEDUP_REMOVED lines=15> */
.L_x_27143:
        /* <DEDUP_REMOVED lines=13> */
.L_x_27142:
[----:B------:R-:W-:Y:S05]  /*3d80*/  BSYNC B2 ;  /* 0x0000000000027941 */ /* 0x000fea0003800000 */
.L_x_27141:
[----:B------:R-:W-:-:S04]  /*3d90*/  FMUL.FTZ R10, R10, 1.1920928955078125e-07 ;  /* 0x340000000a0a7820 */ /* 0x000fc80000410000 */
[----:B0-----:R-:W-:Y:S02]  /*3da0*/  FMUL.FTZ R8, R7, R10 ;  /* 0x0000000a07087220 */ /* 0x001fe40000410000 */
.L_x_27136:
[----:B------:R-:W-:Y:S05]  /*3db0*/  BSYNC B0 ;  /* 0x0000000000007941 */ /* 0x000fea0003800000 */
.L_x_27135:
        /* <DEDUP_REMOVED lines=9> */
.L_x_27134:
[----:B------:R-:W-:Y:S05]  /*3e50*/  BSYNC B1 ;  /* 0x0000000000017941 */ /* 0x000fea0003800000 */
.L_x_27133:
        /* <DEDUP_REMOVED lines=35> */
.L_x_27151:
[----:B------:R-:W-:Y:S01]  /*4090*/  FSETP.GEU.FTZ.AND P0, PT, R9, -R18, PT ;  /* 0x800000120900720b */ /* 0x000fe20003f1e000 */
[----:B------:R-:W-:-:S12]  /*40a0*/  FADD.FTZ R7, R7, -1 ;  /* 0xbf80000007077421 */ /* 0x000fd80000010000 */
[----:B------:R-:W-:Y:S02]  /*40b0*/  @!P0 FADD.FTZ R7, R7, -1 ;  /* 0xbf80000007078421 */ /* 0x000fe40000010000 */
.L_x_27150:
[----:B------:R-:W-:Y:S05]  /*40c0*/  BSYNC B2 ;  /* 0x0000000000027941 */ /* 0x000fea0003800000 */
.L_x_27149:
[----:B------:R-:W-:Y:S01]  /*40d0*/  FFMA.FTZ R10, -R18, R7, R10 ;  /* 0x00000007120a7223 */ /* 0x000fe2000001010a */
[----:B------:R-:W-:Y:S05]  /*40e0*/  BRA `(.L_x_27147) ;  /* 0x000001f000007947 */ /* 0x000fea0003800000 */
.L_x_27148:
[----:B------:R-:W-:Y:S01]  /*40f0*/  IADD3 R7, R19, -0xb800000, RZ ;  /* 0xf480000013077810 */ /* 0x000fe20007ffe0ff */
[----:B------:R-:W-:Y:S01]  /*4100*/  BSSY B2, `(.L_x_27152) ;  /* 0x000001b000027945 */ /* 0x000fe20003800000 */
[----:B------:R-:W-:Y:S02]  /*4110*/  FSETP.GT.FTZ.AND P0, PT, |R8|, RZ, PT ;  /* 0x000000ff0800720b */ /* 0x000fe40003f14200 */
[----:B------:R-:W-:Y:S02]  /*4120*/  LOP3.LUT R7, R7, 0xff800000, RZ, 0xc0, !PT ;  /* 0xff80000007077812 */ /* 0x000fe400078ec0ff */
[----:B------:R-:W-:-:S03]  /*4130*/  ISETP.GT.U32.OR P0, PT, R10, 0x7f7fffff, !P0 ;  /* 0x7f7fffff0a00780c */ /* 0x000fc60004704470 */
[C---:B------:R-:W-:Y:S01]  /*4140*/  IMAD.IADD R9, R10.reuse, 0x1, -R7 ;  /* 0x000000010a097824 */ /* 0x040fe200078e0a07 */
[----:B------:R-:W-:-:S04]  /*4150*/  LOP3.LUT R7, R10, 0x7fffff, RZ, 0xc0, !PT ;  /* 0x007fffff0a077812 */ /* 0x000fc800078ec0ff */
        /* <DEDUP_REMOVED lines=8> */
.L_x_27154:
        /* <DEDUP_REMOVED lines=13> */
.L_x_27153:
[----:B------:R-:W-:Y:S05]  /*42b0*/  BSYNC B2 ;  /* 0x0000000000027941 */ /* 0x000fea0003800000 */
.L_x_27152:
[----:B------:R-:W-:-:S04]  /*42c0*/  FMUL.FTZ R10, R11, 1.1920928955078125e-07 ;  /* 0x340000000b0a7820 */ /* 0x000fc80000410000 */
[----:B------:R-:W-:Y:S02]  /*42d0*/  FMUL.FTZ R10, R7, R10 ;  /* 0x0000000a070a7220 */ /* 0x000fe40000410000 */
.L_x_27147:
[----:B------:R-:W-:Y:S05]  /*42e0*/  BSYNC B0 ;  /* 0x0000000000007941 */ /* 0x000fea0003800000 */
.L_x_27146:
        /* <DEDUP_REMOVED lines=9> */
.L_x_27145:
[----:B------:R-:W-:Y:S05]  /*4380*/  BSYNC B1 ;  /* 0x0000000000017941 */ /* 0x000fea0003800000 */
.L_x_27144:
        /* <DEDUP_REMOVED lines=35> */
.L_x_27162:
[----:B------:R-:W-:Y:S01]  /*45c0*/  FSETP.GEU.FTZ.AND P0, PT, R10, -R17, PT ;  /* 0x800000110a00720b */ /* 0x000fe20003f1e000 */
[----:B------:R-:W-:-:S12]  /*45d0*/  FADD.FTZ R8, R8, -1 ;  /* 0xbf80000008087421 */ /* 0x000fd80000010000 */
[----:B------:R-:W-:Y:S02]  /*45e0*/  @!P0 FADD.FTZ R8, R8, -1 ;  /* 0xbf80000008088421 */ /* 0x000fe40000010000 */
.L_x_27161:
[----:B------:R-:W-:Y:S05]  /*45f0*/  BSYNC B2 ;  /* 0x0000000000027941 */ /* 0x000fea0003800000 */
.L_x_27160:
[----:B------:R-:W-:Y:S01]  /*4600*/  FFMA.FTZ R11, -R17, R8, R11 ;  /* 0x00000008110b7223 */ /* 0x000fe2000001010b */
[----:B------:R-:W-:Y:S05]  /*4610*/  BRA `(.L_x_27158) ;  /* 0x000001f000007947 */ /* 0x000fea0003800000 */
.L_x_27159:
        /* <DEDUP_REMOVED lines=15> */
.L_x_27165:
        /* <DEDUP_REMOVED lines=13> */
.L_x_27164:
[----:B------:R-:W-:Y:S05]  /*47e0*/  BSYNC B2 ;  /* 0x0000000000027941 */ /* 0x000fea0003800000 */
.L_x_27163:
[----:B------:R-:W-:-:S04]  /*47f0*/  FMUL.FTZ R17, R17, 1.1920928955078125e-07 ;  /* 0x3400000011117820 */ /* 0x000fc80000410000 */
[----:B------:R-:W-:Y:S02]  /*4800*/  FMUL.FTZ R11, R8, R17 ;  /* 0x00000011080b7220 */ /* 0x000fe40000410000 */
.L_x_27158:
[----:B------:R-:W-:Y:S05]  /*4810*/  BSYNC B0 ;  /* 0x0000000000007941 */ /* 0x000fea0003800000 */
.L_x_27157:
        /* <DEDUP_REMOVED lines=9> */
.L_x_27156:
[----:B------:R-:W-:Y:S05]  /*48b0*/  BSYNC B1 ;  /* 0x0000000000017941 */ /* 0x000fea0003800000 */
.L_x_27155:
        /* <DEDUP_REMOVED lines=35> */
.L_x_27173:
[----:B------:R-:W-:Y:S01]  /*4af0*/  FSETP.GEU.FTZ.AND P0, PT, R11, -R18, PT ;  /* 0x800000120b00720b */ /* 0x000fe20003f1e000 */
[----:B------:R-:W-:-:S12]  /*4b00*/  FADD.FTZ R9, R9, -1 ;  /* 0xbf80000009097421 */ /* 0x000fd80000010000 */
[----:B------:R-:W-:Y:S02]  /*4b10*/  @!P0 FADD.FTZ R9, R9, -1 ;  /* 0xbf80000009098421 */ /* 0x000fe40000010000 */
.L_x_27172:
[----:B------:R-:W-:Y:S05]  /*4b20*/  BSYNC B2 ;  /* 0x0000000000027941 */ /* 0x000fea0003800000 */
.L_x_27171:
[----:B------:R-:W-:Y:S01]  /*4b30*/  FFMA.FTZ R16, -R18, R9, R16 ;  /* 0x0000000912107223 */ /* 0x000fe20000010110 */
[----:B------:R-:W-:Y:S05]  /*4b40*/  BRA `(.L_x_27169) ;  /* 0x000001f000007947 */ /* 0x000fea0003800000 */
.L_x_27170:
        /* <DEDUP_REMOVED lines=15> */
.L_x_27176:
        /* <DEDUP_REMOVED lines=13> */
.L_x_27175:
[----:B------:R-:W-:Y:S05]  /*4d10*/  BSYNC B2 ;  /* 0x0000000000027941 */ /* 0x000fea0003800000 */
.L_x_27174:
[----:B------:R-:W-:-:S04]  /*4d20*/  FMUL.FTZ R16, R17, 1.1920928955078125e-07 ;  /* 0x3400000011107820 */ /* 0x000fc80000410000 */
[----:B------:R-:W-:Y:S02]  /*4d30*/  FMUL.FTZ R16, R9, R16 ;  /* 0x0000001009107220 */ /* 0x000fe40000410000 */
.L_x_27169:
[----:B------:R-:W-:Y:S05]  /*4d40*/  BSYNC B0 ;  /* 0x0000000000007941 */ /* 0x000fea0003800000 */
.L_x_27168:
        /* <DEDUP_REMOVED lines=9> */
.L_x_27167:
[----:B------:R-:W-:Y:S05]  /*4de0*/  BSYNC B1 ;  /* 0x0000000000017941 */ /* 0x000fea0003800000 */
.L_x_27166:
        /* <DEDUP_REMOVED lines=35> */
.L_x_27184:
[----:B------:R-:W-:Y:S01]  /*5020*/  FSETP.GEU.FTZ.AND P0, PT, R16, -R17, PT ;  /* 0x800000111000720b */ /* 0x000fe20003f1e000 */
[----:B------:R-:W-:-:S12]  /*5030*/  FADD.FTZ R10, R10, -1 ;  /* 0xbf8000000a0a7421 */ /* 0x000fd80000010000 */
[----:B------:R-:W-:Y:S02]  /*5040*/  @!P0 FADD.FTZ R10, R10, -1 ;  /* 0xbf8000000a0a8421 */ /* 0x000fe40000010000 */
.L_x_27183:
[----:B------:R-:W-:Y:S05]  /*5050*/  BSYNC B2 ;  /* 0x0000000000027941 */ /* 0x000fea0003800000 */
.L_x_27182:
[----:B------:R-:W-:Y:S01]  /*5060*/  FFMA.FTZ R15, -R17, R10, R15 ;  /* 0x0000000a110f7223 */ /* 0x000fe2000001010f */
[----:B------:R-:W-:Y:S05]  /*5070*/  BRA `(.L_x_27180) ;  /* 0x000001f000007947 */ /* 0x000fea0003800000 */
.L_x_27181:
        /* <DEDUP_REMOVED lines=15> */
.L_x_27187:
        /* <DEDUP_REMOVED lines=13> */
.L_x_27186:
[----:B------:R-:W-:Y:S05]  /*5240*/  BSYNC B2 ;  /* 0x0000000000027941 */ /* 0x000fea0003800000 */
.L_x_27185:
[----:B------:R-:W-:-:S04]  /*5250*/  FMUL.FTZ R17, R17, 1.1920928955078125e-07 ;  /* 0x3400000011117820 */ /* 0x000fc80000410000 */
[----:B0-----:R-:W-:Y:S02]  /*5260*/  FMUL.FTZ R15, R10, R17 ;  /* 0x000000110a0f7220 */ /* 0x001fe40000410000 */
.L_x_27180:
[----:B------:R-:W-:Y:S05]  /*5270*/  BSYNC B0 ;  /* 0x0000000000007941 */ /* 0x000fea0003800000 */
.L_x_27179:
        /* <DEDUP_REMOVED lines=9> */
.L_x_27178:
[----:B------:R-:W-:Y:S05]  /*5310*/  BSYNC B1 ;  /* 0x0000000000017941 */ /* 0x000fea0003800000 */
.L_x_27177:
        /* <DEDUP_REMOVED lines=11> */
[----:B------:R-:W-:Y:S01]  /*53d0*/  IMAD.IADD R2, R0, 0x1, R14 ;  /* 0x0000000100027824 */ /* 0x000fe200078e020e */
[----:B------:R-:W-:Y:S01]  /*53e0*/  IADD3 R14, R14, 0x80, RZ ;  /* 0x000000800e0e7810 */ /* 0x000fe20007ffe0ff */
[----:B-1----:R-:W-:-:S04]  /*53f0*/  IMAD.MOV.U32 R3, RZ, RZ, 0x2 ;  /* 0x00000002ff037424 */ /* 0x002fc800078e00ff */
[----:B------:R-:W-:-:S05]  /*5400*/  IMAD.WIDE.U32 R2, R2, R3, c[0x0][0x168] ;  /* 0x00005a0002027625 */ /* 0x000fca00078e0003 */
[----:B------:R1:W-:Y:S02]  /*5410*/  STG.E.U16 [R2.64], R4 ;  /* 0x0000000402007986 */ /* 0x0003e4000c101504 */
.L_x_27190:
[----:B------:R-:W-:-:S13]  /*5420*/  ISETP.GE.AND P0, PT, R14, R13, PT ;  /* 0x0000000d0e00720c */ /* 0x000fda0003f06270 */
[----:B------:R-:W-:Y:S05]  /*5430*/  @P0 BRA `(.L_x_27192) ;  /* 0x000000c000000947 */ /* 0x000fea0003800000 */
[----:B-1----:R-:W-:Y:S01]  /*5440*/  IMAD.IADD R2, R0, 0x1, R14 ;  /* 0x0000000100027824 */ /* 0x002fe200078e020e */
[----:B------:R-:W-:Y:S01]  /*5450*/  IADD3 R14, R14, 0x80, RZ ;  /* 0x000000800e0e7810 */ /* 0x000fe20007ffe0ff */
[----:B------:R-:W-:-:S04]  /*5460*/  IMAD.MOV.U32 R3, RZ, RZ, 0x2 ;  /* 0x00000002ff037424 */ /* 0x000fc800078e00ff */
[----:B------:R-:W-:-:S05]  /*5470*/  IMAD.WIDE.U32 R2, R2, R3, c[0x0][0x168] ;  /* 0x00005a0002027625 */ /* 0x000fca00078e0003 */
[----:B------:R1:W-:Y:S02]  /*5480*/  STG.E.U16 [R2.64], R5 ;  /* 0x0000000502007986 */ /* 0x0003e4000c101504 */
.L_x_27191:
[----:B------:R-:W-:-:S13]  /*5490*/  ISETP.GE.AND P0, PT, R14, R13, PT ;  /* 0x0000000d0e00720c */ /* 0x000fda0003f06270 */
[----:B------:R-:W-:Y:S05]  /*54a0*/  @P0 BRA `(.L_x_27193) ;  /* 0x000000c000000947 */ /* 0x000fea0003800000 */
[----:B-1----:R-:W-:Y:S01]  /*54b0*/  IMAD.IADD R2, R0, 0x1, R14 ;  /* 0x0000000100027824 */ /* 0x002fe200078e020e */
[----:B------:R-:W-:Y:S01]  /*54c0*/  IADD3 R14, R14, 0x80, RZ ;  /* 0x000000800e0e7810 */ /* 0x000fe20007ffe0ff */
[----:B------:R-:W-:-:S04]  /*54d0*/  IMAD.MOV.U32 R3, RZ, RZ, 0x2 ;  /* 0x00000002ff037424 */ /* 0x000fc800078e00ff */
[----:B------:R-:W-:-:S05]  /*54e0*/  IMAD.WIDE.U32 R2, R2, R3, c[0x0][0x168] ;  /* 0x00005a0002027625 */ /* 0x000fca00078e0003 */
[----:B------:R1:W-:Y:S02]  /*54f0*/  STG.E.U16 [R2.64], R6 ;  /* 0x0000000602007986 */ /* 0x0003e4000c101504 */
.L_x_27192:
[----:B------:R-:W-:-:S13]  /*5500*/  ISETP.GE.AND P0, PT, R14, R13, PT ;  /* 0x0000000d0e00720c */ /* 0x000fda0003f06270 */
[----:B------:R-:W-:Y:S05]  /*5510*/  @P0 BRA `(.L_x_27194) ;  /* 0x000000d000000947 */ /* 0x000fea0003800000 */
[----:B-1----:R-:W-:Y:S01]  /*5520*/  IMAD.IADD R2, R0, 0x1, R14 ;  /* 0x0000000100027824 */ /* 0x002fe200078e020e */
[----:B------:R-:W-:Y:S01]  /*5530*/  IADD3 R14, R14, 0x80, RZ ;  /* 0x000000800e0e7810 */ /* 0x000fe20007ffe0ff */
[----:B------:R-:W-:-:S04]  /*5540*/  IMAD.MOV.U32 R3, RZ, RZ, 0x2 ;  /* 0x00000002ff037424 */ /* 0x000fc800078e00ff */
[----:B------:R-:W-:-:S05]  /*5550*/  IMAD.WIDE.U32 R2, R2, R3, c[0x0][0x168] ;  /* 0x00005a0002027625 */ /* 0x000fca00078e0003 */
[----:B------:R1:W-:Y:S02]  /*5560*/  STG.E.U16 [R2.64], R7 ;  /* 0x0000000702007986 */ /* 0x0003e4000c101504 */
.L_x_27193:
        /* <DEDUP_REMOVED lines=8> */
.L_x_27194:
[----:B------:R-:W-:Y:S05]  /*55f0*/  BSYNC B1 ;  /* 0x0000000000017941 */ /* 0x000fea0003800000 */
.L_x_27189:
[----:B------:R-:W-:-:S13]  /*5600*/  ISETP.GE.AND P0, PT, R14, R13, PT ;  /* 0x0000000d0e00720c */ /* 0x000fda0003f06270 */
[----:B-1----:R-:W-:Y:S01]  /*5610*/  @!P0 IMAD.IADD R2, R0, 0x1, R14 ;  /* 0x0000000100028824 */ /* 0x002fe200078e020e */
[----:B------:R-:W-:Y:S01]  /*5620*/  @!P0 IADD3 R14, R14, 0x80, RZ ;  /* 0x000000800e0e8810 */ /* 0x000fe20007ffe0ff */
[----:B------:R-:W-:-:S04]  /*5630*/  @!P0 IMAD.MOV.U32 R3, RZ, RZ, 0x2 ;  /* 0x00000002ff038424 */ /* 0x000fc800078e00ff */
[----:B------:R-:W-:-:S05]  /*5640*/  @!P0 IMAD.WIDE.U32 R2, R2, R3, c[0x0][0x168] ;  /* 0x00005a0002028625 */ /* 0x000fca00078e0003 */
[----:B------:R1:W-:Y:S02]  /*5650*/  @!P0 STG.E.U16 [R2.64], R9 ;  /* 0x0000000902008986 */ /* 0x0003e4000c101504 */
.L_x_27195:
[----:B------:R-:W-:Y:S05]  /*5660*/  BSYNC B0 ;  /* 0x0000000000007941 */ /* 0x000fea0003800000 */
.L_x_27188:
        /* <DEDUP_REMOVED lines=8> */
.L_x_27196:
        /* <DEDUP_REMOVED lines=9> */
.L_x_50717:


//--------------------- .text._ZN2at6native29vectorized_elementwise_kernelILi4ENS0_13BUnaryFunctorIN3c108BFloat16ES4_S4_ZZZNS0_21remainder_kernel_cudaERNS_18TensorIteratorBaseEENKUlvE0_clEvENKUlvE2_clEvEUlS4_S4_E_EESt5arrayIPcLm2EEEEviT0_T1_ --------------------------
	.section	.text._ZN2at6native29vectorized_elementwise_kernelILi4ENS0_13BUnaryFunctorIN3c108BFloat16ES4_S4_ZZZNS0_21remainder_kernel_cudaERNS_18TensorIteratorBaseEENKUlvE0_clEvENKUlvE2_clEvEUlS4_S4_E_EESt5arrayIPcLm2EEEEviT0_T1_,"ax",@progbits
	.sectioninfo	@"SHI_REGISTERS=30"
	.align	128
        .global         _ZN2at6native29vectorized_elementwise_kernelILi4ENS0_13BUnaryFunctorIN3c108BFloat16ES4_S4_ZZZNS0_21remainder_kernel_cudaERNS_18TensorIteratorBaseEENKUlvE0_clEvENKUlvE2_clEvEUlS4_S4_E_EESt5arrayIPcLm2EEEEviT0_T1_
        .type           _ZN2at6native29vectorized_elementwise_kernelILi4ENS0_13BUnaryFunctorIN3c108BFloat16ES4_S4_ZZZNS0_21remainder_kernel_cudaERNS_18TensorIteratorBaseEENKUlvE0_clEvENKUlvE2_clEvEUlS4_S4_E_EESt5arrayIPcLm2EEEEviT0_T1_,@function
        .size           _ZN2at6native29vectorized_elementwise_kernelILi4ENS0_13BUnaryFunctorIN3c108BFloat16ES4_S4_ZZZNS0_21remainder_kernel_cudaERNS_18TensorIteratorBaseEENKUlvE0_clEvENKUlvE2_clEvEUlS4_S4_E_EESt5arrayIPcLm2EEEEviT0_T1_,(.L_x_50718 - _ZN2at6native29vectorized_elementwise_kernelILi4ENS0_13BUnaryFunctorIN3c108BFloat16ES4_S4_ZZZNS0_21remainder_kernel_cudaERNS_18TensorIteratorBaseEENKUlvE0_clEvENKUlvE2_clEvEUlS4_S4_E_EESt5arrayIPcLm2EEEEviT0_T1_)
        .other          _ZN2at6native29vectorized_elementwise_kernelILi4ENS0_13BUnaryFunctorIN3c108BFloat16ES4_S4_ZZZNS0_21remainder_kernel_cudaERNS_18TensorIteratorBaseEENKUlvE0_clEvENKUlvE2_clEvEUlS4_S4_E_EESt5arrayIPcLm2EEEEviT0_T1_,@"STO_CUDA_ENTRY STV_DEFAULT"
_ZN2at6native29vectorized_elementwise_kernelILi4ENS0_13BUnaryFunctorIN3c108BFloat16ES4_S4_ZZZNS0_21remainder_kernel_cudaERNS_18TensorIteratorBaseEENKUlvE0_clEvENKUlvE2_clEvEUlS4_S4_E_EESt5arrayIPcLm2EEEEviT0_T1_:
.text._ZN2at6native29vectorized_elementwise_kernelILi4ENS0_13BUnaryFunctorIN3c108BFloat16ES4_S4_ZZZNS0_21remainder_kernel_cudaERNS_18TensorIteratorBaseEENKUlvE0_clEvENKUlvE2_clEvEUlS4_S4_E_EESt5arrayIPcLm2EEEEviT0_T1_:
        /* <DEDUP_REMOVED lines=13> */
[----:B------:R-:W-:Y:S01]  /*00d0*/  ULDC.U16 UR6, c[0x0][0x166] ;  /* 0x0000598000067ab9 */ /* 0x000fe20000000400 */
[----:B------:R-:W-:Y:S01]  /*00e0*/  BSSY B0, `(.L_x_27198) ;  /* 0x0000043000007945 */ /* 0x000fe20003800000 */
[----:B------:R-:W-:-:S05]  /*00f0*/  IMAD.U32 R4, RZ, RZ, UR6 ;  /* 0x00000006ff047e24 */ /* 0x000fca000f8e00ff */
[----:B------:R-:W-:-:S05]  /*0100*/  PRMT R4, RZ, 0x5410, R4 ;  /* 0x00005410ff047816 */ /* 0x000fca0000000004 */
[----:B------:R-:W-:Y:S01]  /*0110*/  FADD.FTZ R8, |R4|, -RZ ;  /* 0x800000ff04087221 */ /* 0x000fe20000010200 */
[----:B--2---:R-:W-:-:S04]  /*0120*/  PRMT R7, RZ, 0x5410, R10 ;  /* 0x00005410ff077816 */ /* 0x004fc8000000000a */
        /* <DEDUP_REMOVED lines=25> */
.L_x_27203:
[----:B------:R-:W-:Y:S01]  /*02c0*/  FSETP.GEU.FTZ.AND P0, PT, R15, -R8, PT ;  /* 0x800000080f00720b */ /* 0x000fe20003f1e000 */
[----:B------:R-:W-:-:S12]  /*02d0*/  FADD.FTZ R12, R12, -1 ;  /* 0xbf8000000c0c7421 */ /* 0x000fd80000010000 */
[----:B------:R-:W-:Y:S02]  /*02e0*/  @!P0 FADD.FTZ R12, R12, -1 ;  /* 0xbf8000000c0c8421 */ /* 0x000fe40000010000 */
.L_x_27202:
[----:B------:R-:W-:Y:S05]  /*02f0*/  BSYNC B1 ;  /* 0x0000000000017941 */ /* 0x000fea0003800000 */
.L_x_27201:
[----:B------:R-:W-:Y:S01]  /*0300*/  FFMA.FTZ R9, -R8, R12, R9 ;  /* 0x0000000c08097223 */ /* 0x000fe20000010109 */
[----:B------:R-:W-:Y:S05]  /*0310*/  BRA `(.L_x_27199) ;  /* 0x000001f000007947 */ /* 0x000fea0003800000 */
.L_x_27200:
        /* <DEDUP_REMOVED lines=15> */
.L_x_27206:
        /* <DEDUP_REMOVED lines=13> */
.L_x_27205:
[----:B------:R-:W-:Y:S05]  /*04e0*/  BSYNC B1 ;  /* 0x0000000000017941 */ /* 0x000fea0003800000 */
.L_x_27204:
[----:B------:R-:W-:-:S04]  /*04f0*/  FMUL.FTZ R13, R13, 1.1920928955078125e-07 ;  /* 0x340000000d0d7820 */ /* 0x000fc80000410000 */
[----:B------:R-:W-:Y:S02]  /*0500*/  FMUL.FTZ R9, R18, R13 ;  /* 0x0000000d12097220 */ /* 0x000fe40000410000 */
.L_x_27199:
[----:B0-----:R-:W-:Y:S05]  /*0510*/  BSYNC B0 ;  /* 0x0000000000007941 */ /* 0x001fea0003800000 */
.L_x_27198:
[C---:B------:R-:W-:Y:S01]  /*0520*/  FSETP.GTU.FTZ.AND P0, PT, |R9|.reuse, +INF , PT ;  /* 0x7f8000000900780b */ /* 0x040fe20003f1c200 */
[----:B------:R-:W-:Y:S01]  /*0530*/  BSSY B0, `(.L_x_27207) ;  /* 0x0000047000007945 */ /* 0x000fe20003800000 */
[----:B------:R-:W-:-:S04]  /*0540*/  LOP3.LUT R12, R9, 0x80000000, R7, 0xb8, !PT ;  /* 0x80000000090c7812 */ /* 0x000fc800078eb807 */
[----:B------:R-:W-:Y:S02]  /*0550*/  FSEL R7, R9, R12, P0 ;  /* 0x0000000c09077208 */ /* 0x000fe40000000000 */
[----:B------:R-:W-:Y:S02]  /*0560*/  FSETP.GEU.FTZ.AND P0, PT, R4, RZ, PT ;  /* 0x000000ff0400720b */ /* 0x000fe40003f1e000 */
[C---:B------:R-:W-:Y:S02]  /*0570*/  FSETP.NEU.FTZ.AND P1, PT, R7.reuse, RZ, PT ;  /* 0x000000ff0700720b */ /* 0x040fe40003f3d000 */
[----:B------:R-:W-:Y:S02]  /*0580*/  FSETP.GEU.FTZ.AND P2, PT, R7, RZ, PT ;  /* 0x000000ff0700720b */ /* 0x000fe40003f5e000 */
[----:B------:R-:W-:Y:S02]  /*0590*/  PRMT R9, RZ, 0x7610, R10 ;  /* 0x00007610ff097816 */ /* 0x000fe4000000000a */
        /* <DEDUP_REMOVED lines=27> */
.L_x_27212:
[----:B------:R-:W-:Y:S01]  /*0750*/  FSETP.GEU.FTZ.AND P1, PT, R15, -R8, PT ;  /* 0x800000080f00720b */ /* 0x000fe20003f3e000 */
[----:B------:R-:W-:-:S12]  /*0760*/  FADD.FTZ R13, R13, -1 ;  /* 0xbf8000000d0d7421 */ /* 0x000fd80000010000 */
[----:B------:R-:W-:Y:S02]  /*0770*/  @!P1 FADD.FTZ R13, R13, -1 ;  /* 0xbf8000000d0d9421 */ /* 0x000fe40000010000 */
.L_x_27211:
[----:B------:R-:W-:Y:S05]  /*0780*/  BSYNC B1 ;  /* 0x0000000000017941 */ /* 0x000fea0003800000 */
.L_x_27210:
[----:B------:R-:W-:Y:S01]  /*0790*/  FFMA.FTZ R10, -R8, R13, R10 ;  /* 0x0000000d080a7223 */ /* 0x000fe2000001010a */
[----:B------:R-:W-:Y:S05]  /*07a0*/  BRA `(.L_x_27208) ;  /* 0x000001f000007947 */ /* 0x000fea0003800000 */
.L_x_27209:
        /* <DEDUP_REMOVED lines=15> */
.L_x_27215:
        /* <DEDUP_REMOVED lines=13> */
.L_x_27214:
[----:B------:R-:W-:Y:S05]  /*0970*/  BSYNC B1 ;  /* 0x0000000000017941 */ /* 0x000fea0003800000 */
.L_x_27213:
[----:B------:R-:W-:-:S04]  /*0980*/  FMUL.FTZ R13, R12, 1.1920928955078125e-07 ;  /* 0x340000000c0d7820 */ /* 0x000fc80000410000 */
[----:B------:R-:W-:Y:S02]  /*0990*/  FMUL.FTZ R10, R16, R13 ;  /* 0x0000000d100a7220 */ /* 0x000fe40000410000 */
.L_x_27208:
[----:B------:R-:W-:Y:S05]  /*09a0*/  BSYNC B0 ;  /* 0x0000000000007941 */ /* 0x000fea0003800000 */
.L_x_27207:
        /* <DEDUP_REMOVED lines=16> */
[----:B0-----:R-:W-:Y:S01]  /*0ab0*/  FADD.FTZ R17, -R8, -RZ ;  /* 0x800000ff08117221 */ /* 0x001fe20000010100 */
[----:B------:R-:W-:Y:S01]  /*0ac0*/  BSSY B1, `(.L_x_27219) ;  /* 0x0000014000017945 */ /* 0x000fe20003800000 */
[----:B-1----:R-:W-:-:S05]  /*0ad0*/  FMUL.FTZ R12, R10, R15 ;  /* 0x0000000f0a0c7220 */ /* 0x002fca0000410000 */
        /* <DEDUP_REMOVED lines=15> */
.L_x_27221:
[----:B------:R-:W-:Y:S01]  /*0bd0*/  FSETP.GEU.FTZ.AND P1, PT, R17, -R8, PT ;  /* 0x800000081100720b */ /* 0x000fe20003f3e000 */
[----:B------:R-:W-:-:S12]  /*0be0*/  FADD.FTZ R15, R15, -1 ;  /* 0xbf8000000f0f7421 */ /* 0x000fd80000010000 */
[----:B------:R-:W-:Y:S02]  /*0bf0*/  @!P1 FADD.FTZ R15, R15, -1 ;  /* 0xbf8000000f0f9421 */ /* 0x000fe40000010000 */
.L_x_27220:
[----:B------:R-:W-:Y:S05]  /*0c00*/  BSYNC B1 ;  /* 0x0000000000017941 */ /* 0x000fea0003800000 */
.L_x_27219:
[----:B------:R-:W-:Y:S01]  /*0c10*/  FFMA.FTZ R10, -R8, R15, R10 ;  /* 0x0000000f080a7223 */ /* 0x000fe2000001010a */
[----:B------:R-:W-:Y:S05]  /*0c20*/  BRA `(.L_x_27217) ;  /* 0x000001f000007947 */ /* 0x000fea0003800000 */
.L_x_27218:
        /* <DEDUP_REMOVED lines=15> */
.L_x_27224:
        /* <DEDUP_REMOVED lines=13> */
.L_x_27223:
[----:B------:R-:W-:Y:S05]  /*0df0*/  BSYNC B1 ;  /* 0x0000000000017941 */ /* 0x000fea0003800000 */
.L_x_27222:
[----:B------:R-:W-:-:S04]  /*0e00*/  FMUL.FTZ R15, R12, 1.1920928955078125e-07 ;  /* 0x340000000c0f7820 */ /* 0x000fc80000410000 */
[----:B------:R-:W-:Y:S02]  /*0e10*/  FMUL.FTZ R10, R10, R15 ;  /* 0x0000000f0a0a7220 */ /* 0x000fe40000410000 */
.L_x_27217:
[----:B------:R-:W-:Y:S05]  /*0e20*/  BSYNC B0 ;  /* 0x0000000000007941 */ /* 0x000fea0003800000 */
.L_x_27216:
        /* <DEDUP_REMOVED lines=35> */
.L_x_27230:
[----:B------:R-:W-:Y:S01]  /*1060*/  FSETP.GEU.FTZ.AND P1, PT, R17, -R8, PT ;  /* 0x800000081100720b */ /* 0x000fe20003f3e000 */
[----:B------:R-:W-:-:S12]  /*1070*/  FADD.FTZ R15, R15, -1 ;  /* 0xbf8000000f0f7421 */ /* 0x000fd80000010000 */
[----:B------:R-:W-:Y:S02]  /*1080*/  @!P1 FADD.FTZ R15, R15, -1 ;  /* 0xbf8000000f0f9421 */ /* 0x000fe40000010000 */
.L_x_27229:
[----:B------:R-:W-:Y:S05]  /*1090*/  BSYNC B1 ;  /* 0x0000000000017941 */ /* 0x000fea0003800000 */
.L_x_27228:
[----:B------:R-:W-:Y:S01]  /*10a0*/  FFMA.FTZ R10, -R8, R15, R10 ;  /* 0x0000000f080a7223 */ /* 0x000fe2000001010a */
[----:B------:R-:W-:Y:S05]  /*10b0*/  BRA `(.L_x_27226) ;  /* 0x000001f000007947 */ /* 0x000fea0003800000 */
.L_x_27227:
        /* <DEDUP_REMOVED lines=15> */
.L_x_27233:
        /* <DEDUP_REMOVED lines=13> */
.L_x_27232:
[----:B------:R-:W-:Y:S05]  /*1280*/  BSYNC B1 ;  /* 0x0000000000017941 */ /* 0x000fea0003800000 */
.L_x_27231:
[----:B------:R-:W-:-:S04]  /*1290*/  FMUL.FTZ R15, R12, 1.1920928955078125e-07 ;  /* 0x340000000c0f7820 */ /* 0x000fc80000410000 */
[----:B------:R-:W-:Y:S02]  /*12a0*/  FMUL.FTZ R10, R10, R15 ;  /* 0x0000000f0a0a7220 */ /* 0x000fe40000410000 */
.L_x_27226:
[----:B------:R-:W-:Y:S05]  /*12b0*/  BSYNC B0 ;  /* 0x0000000000007941 */ /* 0x000fea0003800000 */
.L_x_27225:
        /* <DEDUP_REMOVED lines=34> */
.L_x_27239:
[----:B------:R-:W-:Y:S01]  /*14e0*/  FSETP.GEU.FTZ.AND P1, PT, R17, -R8, PT ;  /* 0x800000081100720b */ /* 0x000fe20003f3e000 */
[----:B------:R-:W-:-:S12]  /*14f0*/  FADD.FTZ R15, R15, -1 ;  /* 0xbf8000000f0f7421 */ /* 0x000fd80000010000 */
[----:B------:R-:W-:Y:S02]  /*1500*/  @!P1 FADD.FTZ R15, R15, -1 ;  /* 0xbf8000000f0f9421 */ /* 0x000fe40000010000 */
.L_x_27238:
[----:B------:R-:W-:Y:S05]  /*1510*/  BSYNC B1 ;  /* 0x0000000000017941 */ /* 0x000fea0003800000 */
.L_x_27237:
[----:B------:R-:W-:Y:S01]  /*1520*/  FFMA.FTZ R12, -R8, R15, R12 ;  /* 0x0000000f080c7223 */ /* 0x000fe2000001010c */
[----:B------:R-:W-:Y:S05]  /*1530*/  BRA `(.L_x_27235) ;  /* 0x000001f000007947 */ /* 0x000fea0003800000 */
.L_x_27236:
        /* <DEDUP_REMOVED lines=15> */
.L_x_27242:
        /* <DEDUP_REMOVED lines=13> */
.L_x_27241:
[----:B------:R-:W-:Y:S05]  /*1700*/  BSYNC B1 ;  /* 0x0000000000017941 */ /* 0x000fea0003800000 */
.L_x_27240:
[----:B------:R-:W-:-:S04]  /*1710*/  FMUL.FTZ R15, R14, 1.1920928955078125e-07 ;  /* 0x340000000e0f7820 */ /* 0x000fc80000410000 */
[----:B------:R-:W-:Y:S02]  /*1720*/  FMUL.FTZ R12, R12, R15 ;  /* 0x0000000f0c0c7220 */ /* 0x000fe40000410000 */
.L_x_27235:
[----:B------:R-:W-:Y:S05]  /*1730*/  BSYNC B0 ;  /* 0x0000000000007941 */ /* 0x000fea0003800000 */
.L_x_27234:
        /* <DEDUP_REMOVED lines=34> */
.L_x_27248:
[----:B------:R-:W-:Y:S01]  /*1960*/  FSETP.GEU.FTZ.AND P1, PT, R19, -R8, PT ;  /* 0x800000081300720b */ /* 0x000fe20003f3e000 */
[----:B------:R-:W-:-:S12]  /*1970*/  FADD.FTZ R17, R17, -1 ;  /* 0xbf80000011117421 */ /* 0x000fd80000010000 */
[----:B------:R-:W-:Y:S02]  /*1980*/  @!P1 FADD.FTZ R17, R17, -1 ;  /* 0xbf80000011119421 */ /* 0x000fe40000010000 */
.L_x_27247:
[----:B------:R-:W-:Y:S05]  /*1990*/  BSYNC B1 ;  /* 0x0000000000017941 */ /* 0x000fea0003800000 */
.L_x_27246:
[----:B------:R-:W-:Y:S01]  /*19a0*/  FFMA.FTZ R2, -R8, R17, R2 ;  /* 0x0000001108027223 */ /* 0x000fe20000010102 */
[----:B------:R-:W-:Y:S05]  /*19b0*/  BRA `(.L_x_27244) ;  /* 0x000001f000007947 */ /* 0x000fea0003800000 */
.L_x_27245:
        /* <DEDUP_REMOVED lines=15> */
.L_x_27251:
        /* <DEDUP_REMOVED lines=13> */
.L_x_27250:
[----:B------:R-:W-:Y:S05]  /*1b80*/  BSYNC B1 ;  /* 0x0000000000017941 */ /* 0x000fea0003800000 */
.L_x_27249:
[----:B------:R-:W-:-:S04]  /*1b90*/  FMUL.FTZ R17, R12, 1.1920928955078125e-07 ;  /* 0x340000000c117820 */ /* 0x000fc80000410000 */
[----:B------:R-:W-:Y:S02]  /*1ba0*/  FMUL.FTZ R2, R2, R17 ;  /* 0x0000001102027220 */ /* 0x000fe40000410000 */
.L_x_27244:
[----:B------:R-:W-:Y:S05]  /*1bb0*/  BSYNC B0 ;  /* 0x0000000000007941 */ /* 0x000fea0003800000 */
.L_x_27243:
        /* <DEDUP_REMOVED lines=34> */
.L_x_27257:
[----:B------:R-:W-:Y:S01]  /*1de0*/  FSETP.GEU.FTZ.AND P1, PT, R19, -R8, PT ;  /* 0x800000081300720b */ /* 0x000fe20003f3e000 */
[----:B------:R-:W-:-:S12]  /*1df0*/  FADD.FTZ R17, R17, -1 ;  /* 0xbf80000011117421 */ /* 0x000fd80000010000 */
[----:B------:R-:W-:Y:S02]  /*1e00*/  @!P1 FADD.FTZ R17, R17, -1 ;  /* 0xbf80000011119421 */ /* 0x000fe40000010000 */
.L_x_27256:
[----:B------:R-:W-:Y:S05]  /*1e10*/  BSYNC B1 ;  /* 0x0000000000017941 */ /* 0x000fea0003800000 */
.L_x_27255:
[----:B------:R-:W-:Y:S01]  /*1e20*/  FFMA.FTZ R12, -R8, R17, R12 ;  /* 0x00000011080c7223 */ /* 0x000fe2000001010c */
[----:B------:R-:W-:Y:S05]  /*1e30*/  BRA `(.L_x_27253) ;  /* 0x000001f000007947 */ /* 0x000fea0003800000 */
.L_x_27254:
        /* <DEDUP_REMOVED lines=15> */
.L_x_27260:
        /* <DEDUP_REMOVED lines=13> */
.L_x_27259:
[----:B------:R-:W-:Y:S05]  /*2000*/  BSYNC B1 ;  /* 0x0000000000017941 */ /* 0x000fea0003800000 */
.L_x_27258:
[----:B------:R-:W-:-:S04]  /*2010*/  FMUL.FTZ R17, R14, 1.1920928955078125e-07 ;  /* 0x340000000e117820 */ /* 0x000fc80000410000 */
[----:B------:R-:W-:Y:S02]  /*2020*/  FMUL.FTZ R12, R12, R17 ;  /* 0x000000110c0c7220 */ /* 0x000fe40000410000 */
.L_x_27253:
[----:B------:R-:W-:Y:S05]  /*2030*/  BSYNC B0 ;  /* 0x0000000000007941 */ /* 0x000fea0003800000 */
.L_x_27252:
        /* <DEDUP_REMOVED lines=35> */
.L_x_27266:
[----:B------:R-:W-:Y:S01]  /*2270*/  FSETP.GEU.FTZ.AND P1, PT, R19, -R8, PT ;  /* 0x800000081300720b */ /* 0x000fe20003f3e000 */
[----:B------:R-:W-:-:S12]  /*2280*/  FADD.FTZ R17, R17, -1 ;  /* 0xbf80000011117421 */ /* 0x000fd80000010000 */
[----:B------:R-:W-:Y:S02]  /*2290*/  @!P1 FADD.FTZ R17, R17, -1 ;  /* 0xbf80000011119421 */ /* 0x000fe40000010000 */
.L_x_27265:
[----:B------:R-:W-:Y:S05]  /*22a0*/  BSYNC B1 ;  /* 0x0000000000017941 */ /* 0x000fea0003800000 */
.L_x_27264:
[----:B------:R-:W-:Y:S01]  /*22b0*/  FFMA.FTZ R12, -R8, R17, R12 ;  /* 0x00000011080c7223 */ /* 0x000fe2000001010c */
[----:B------:R-:W-:Y:S05]  /*22c0*/  BRA `(.L_x_27262) ;  /* 0x000001f000007947 */ /* 0x000fea0003800000 */
.L_x_27263:
        /* <DEDUP_REMOVED lines=15> */
.L_x_27269:
        /* <DEDUP_REMOVED lines=13> */
.L_x_27268:
[----:B------:R-:W-:Y:S05]  /*2490*/  BSYNC B1 ;  /* 0x0000000000017941 */ /* 0x000fea0003800000 */
.L_x_27267:
[----:B------:R-:W-:-:S04]  /*24a0*/  FMUL.FTZ R17, R12, 1.1920928955078125e-07 ;  /* 0x340000000c117820 */ /* 0x000fc80000410000 */
[----:B------:R-:W-:Y:S02]  /*24b0*/  FMUL.FTZ R12, R8, R17 ;  /* 0x00000011080c7220 */ /* 0x000fe40000410000 */
.L_x_27262:
[----:B------:R-:W-:Y:S05]  /*24c0*/  BSYNC B0 ;  /* 0x0000000000007941 */ /* 0x000fea0003800000 */
.L_x_27261:
[C---:B------:R-:W-:Y:S02]  /*24d0*/  FSETP.GTU.FTZ.AND P1, PT, |R12|.reuse, +INF , PT ;  /* 0x7f8000000c00780b */ /* 0x040fe40003f3c200 */
[----:B------:R-:W-:Y:S02]  /*24e0*/  LOP3.LUT R15, R12, 0x80000000, R15, 0xb8, !PT ;  /* 0x800000000c0f7812 */ /* 0x000fe400078eb80f */
[----:B------:R-:W-:Y:S02]  /*24f0*/  F2FP.BF16.PACK_AB R2, R2, R13 ;  /* 0x0000000d0202723e */ /* 0x000fe400000010ff */
[----:B------:R-:W-:-:S04]  /*2500*/  FSEL R15, R12, R15, P1 ;  /* 0x0000000f0c0f7208 */ /* 0x000fc80000800000 */
[C---:B------:R-:W-:Y:S01]  /*2510*/  FSETP.NEU.FTZ.AND P1, PT, R15.reuse, RZ, PT ;  /* 0x000000ff0f00720b */ /* 0x040fe20003f3d000 */
[----:B------:R-:W-:Y:S01]  /*2520*/  IMAD.MOV.U32 R8, RZ, RZ, R15 ;  /* 0x000000ffff087224 */ /* 0x000fe200078e000f */
[----:B------:R-:W-:Y:S01]  /*2530*/  FSETP.GEU.FTZ.AND P2, PT, R15, RZ, PT ;  /* 0x000000ff0f00720b */ /* 0x000fe20003f5e000 */
[----:B------:R-:W-:Y:S01]  /*2540*/  IMAD.WIDE.U32 R14, R0, R5, c[0x0][0x168] ;  /* 0x00005a00000e7625 */ /* 0x000fe200078e0005 */
[----:B------:R-:W-:Y:S02]  /*2550*/  F2FP.BF16.PACK_AB R5, R10, R11 ;  /* 0x0000000b0a05723e */ /* 0x000fe400000010ff */
[----:B------:R-:W-:-:S03]  /*2560*/  PLOP3.LUT P1, PT, P1, P2, P0, 0x9f, 0x0 ;  /* 0x000000000000781c */ /* 0x000fc60000f25307 */
[----:B------:R-:W-:-:S10]  /*2570*/  IMAD.WIDE R14, R6, 0x8, R14 ;  /* 0x00000008060e7825 */ /* 0x000fd400078e020e */
[----:B------:R-:W-:Y:S01]  /*2580*/  @!P1 FADD.FTZ R8, R4, R8 ;  /* 0x0000000804089221 */ /* 0x000fe20000010000 */
[----:B------:R-:W-:-:S04]  /*2590*/  F2FP.BF16.PACK_AB R4, R9, R7 ;  /* 0x000000070904723e */ /* 0x000fc800000010ff */
[----:B------:R-:W-:Y:S01]  /*25a0*/  F2FP.BF16.PACK_AB R3, R8, R3 ;  /* 0x000000030803723e */ /* 0x000fe200000010ff */
[----:B------:R-:W-:Y:S04]  /*25b0*/  STG.E.64 [R14.64], R4 ;  /* 0x000000040e007986 */ /* 0x000fe8000c101b04 */
[----:B------:R-:W-:Y:S01]  /*25c0*/  STG.E.64 [R14.64+0x400], R2 ;  /* 0x000400020e007986 */ /* 0x000fe2000c101b04 */
[----:B------:R-:W-:Y:S05]  /*25d0*/  EXIT ;  /* 0x000000000000794d */ /* 0x000fea0003800000 */
.L_x_27197:
        /* <DEDUP_REMOVED lines=90> */
.L_x_27277:
[----:B------:R-:W-:Y:S01]  /*2b80*/  FSETP.GEU.FTZ.AND P0, PT, R5, -R6, PT ;  /* 0x800000060500720b */ /* 0x000fe20003f1e000 */
[----:B------:R-:W-:-:S12]  /*2b90*/  FADD.FTZ R3, R3, -1 ;  /* 0xbf80000003037421 */ /* 0x000fd80000010000 */
[----:B------:R-:W-:Y:S02]  /*2ba0*/  @!P0 FADD.FTZ R3, R3, -1 ;  /* 0xbf80000003038421 */ /* 0x000fe40000010000 */
.L_x_27276:
[----:B------:R-:W-:Y:S05]  /*2bb0*/  BSYNC B2 ;  /* 0x0000000000027941 */ /* 0x000fea0003800000 */
.L_x_27275:
[----:B------:R-:W-:Y:S01]  /*2bc0*/  FFMA.FTZ R4, -R6, R3, R4 ;  /* 0x0000000306047223 */ /* 0x000fe20000010104 */
[----:B------:R-:W-:Y:S05]  /*2bd0*/  BRA `(.L_x_27273) ;  /* 0x000001f000007947 */ /* 0x000fea0003800000 */
.L_x_27274:
        /* <DEDUP_REMOVED lines=15> */
.L_x_27280:
        /* <DEDUP_REMOVED lines=13> */
.L_x_27279:
[----:B------:R-:W-:Y:S05]  /*2da0*/  BSYNC B2 ;  /* 0x0000000000027941 */ /* 0x000fea0003800000 */
.L_x_27278:
[----:B------:R-:W-:-:S04]  /*2db0*/  FMUL.FTZ R4, R4, 1.1920928955078125e-07 ;  /* 0x3400000004047820 */ /* 0x000fc80000410000 */
[----:B------:R-:W-:Y:S02]  /*2dc0*/  FMUL.FTZ R4, R3, R4 ;  /* 0x0000000403047220 */ /* 0x000fe40000410000 */
.L_x_27273:
[----:B------:R-:W-:Y:S05]  /*2dd0*/  BSYNC B0 ;  /* 0x0000000000007941 */ /* 0x000fea0003800000 */
.L_x_27272:
        /* <DEDUP_REMOVED lines=9> */
.L_x_27271:
[----:B------:R-:W-:Y:S05]  /*2e70*/  BSYNC B1 ;  /* 0x0000000000017941 */ /* 0x000fea0003800000 */
.L_x_27270:
        /* <DEDUP_REMOVED lines=35> */
.L_x_27288:
[----:B------:R-:W-:Y:S01]  /*30b0*/  FSETP.GEU.FTZ.AND P0, PT, R6, -R9, PT ;  /* 0x800000090600720b */ /* 0x000fe20003f1e000 */
[----:B------:R-:W-:-:S12]  /*30c0*/  FADD.FTZ R4, R4, -1 ;  /* 0xbf80000004047421 */ /* 0x000fd80000010000 */
[----:B------:R-:W-:Y:S02]  /*30d0*/  @!P0 FADD.FTZ R4, R4, -1 ;  /* 0xbf80000004048421 */ /* 0x000fe40000010000 */
.L_x_27287:
[----:B------:R-:W-:Y:S05]  /*30e0*/  BSYNC B2 ;  /* 0x0000000000027941 */ /* 0x000fea0003800000 */
.L_x_27286:
[----:B------:R-:W-:Y:S01]  /*30f0*/  FFMA.FTZ R7, -R9, R4, R7 ;  /* 0x0000000409077223 */ /* 0x000fe20000010107 */
[----:B------:R-:W-:Y:S05]  /*3100*/  BRA `(.L_x_27284) ;  /* 0x000001f000007947 */ /* 0x000fea0003800000 */
.L_x_27285:
        /* <DEDUP_REMOVED lines=15> */
.L_x_27291:
        /* <DEDUP_REMOVED lines=13> */
.L_x_27290:
[----:B------:R-:W-:Y:S05]  /*32d0*/  BSYNC B2 ;  /* 0x0000000000027941 */ /* 0x000fea0003800000 */
.L_x_27289:
[----:B------:R-:W-:-:S04]  /*32e0*/  FMUL.FTZ R7, R8, 1.1920928955078125e-07 ;  /* 0x3400000008077820 */ /* 0x000fc80000410000 */
[----:B------:R-:W-:Y:S02]  /*32f0*/  FMUL.FTZ R7, R4, R7 ;  /* 0x0000000704077220 */ /* 0x000fe40000410000 */
.L_x_27284:
[----:B------:R-:W-:Y:S05]  /*3300*/  BSYNC B0 ;  /* 0x0000000000007941 */ /* 0x000fea0003800000 */
.L_x_27283:
        /* <DEDUP_REMOVED lines=9> */
.L_x_27282:
[----:B------:R-:W-:Y:S05]  /*33a0*/  BSYNC B1 ;  /* 0x0000000000017941 */ /* 0x000fea0003800000 */
.L_x_27281:
        /* <DEDUP_REMOVED lines=35> */
.L_x_27299:
[----:B------:R-:W-:Y:S01]  /*35e0*/  FSETP.GEU.FTZ.AND P0, PT, R8, -R9, PT ;  /* 0x800000090800720b */ /* 0x000fe20003f1e000 */
[----:B------:R-:W-:-:S12]  /*35f0*/  FADD.FTZ R6, R6, -1 ;  /* 0xbf80000006067421 */ /* 0x000fd80000010000 */
[----:B------:R-:W-:Y:S02]  /*3600*/  @!P0 FADD.FTZ R6, R6, -1 ;  /* 0xbf80000006068421 */ /* 0x000fe40000010000 */
.L_x_27298:
[----:B------:R-:W-:Y:S05]  /*3610*/  BSYNC B2 ;  /* 0x0000000000027941 */ /* 0x000fea0003800000 */
.L_x_27297:
[----:B------:R-:W-:Y:S01]  /*3620*/  FFMA.FTZ R7, -R9, R6, R7 ;  /* 0x0000000609077223 */ /* 0x000fe20000010107 */
[----:B------:R-:W-:Y:S05]  /*3630*/  BRA `(.L_x_27295) ;  /* 0x000001f000007947 */ /* 0x000fea0003800000 */
.L_x_27296:
        /* <DEDUP_REMOVED lines=15> */
.L_x_27302:
        /* <DEDUP_REMOVED lines=13> */
.L_x_27301:
[----:B------:R-:W-:Y:S05]  /*3800*/  BSYNC B2 ;  /* 0x0000000000027941 */ /* 0x000fea0003800000 */
.L_x_27300:
[----:B------:R-:W-:-:S04]  /*3810*/  FMUL.FTZ R9, R9, 1.1920928955078125e-07 ;  /* 0x3400000009097820 */ /* 0x000fc80000410000 */
[----:B0-----:R-:W-:Y:S02]  /*3820*/  FMUL.FTZ R7, R6, R9 ;  /* 0x0000000906077220 */ /* 0x001fe40000410000 */
.L_x_27295:
[----:B------:R-:W-:Y:S05]  /*3830*/  BSYNC B0 ;  /* 0x0000000000007941 */ /* 0x000fea0003800000 */
.L_x_27294:
        /* <DEDUP_REMOVED lines=9> */
.L_x_27293:
[----:B------:R-:W-:Y:S05]  /*38d0*/  BSYNC B1 ;  /* 0x0000000000017941 */ /* 0x000fea0003800000 */
.L_x_27292:
        /* <DEDUP_REMOVED lines=35> */
.L_x_27310:
[----:B------:R-:W-:Y:S01]  /*3b10*/  FSETP.GEU.FTZ.AND P0, PT, R9, -R10, PT ;  /* 0x8000000a0900720b */ /* 0x000fe20003f1e000 */
[----:B------:R-:W-:-:S12]  /*3b20*/  FADD.FTZ R7, R7, -1 ;  /* 0xbf80000007077421 */ /* 0x000fd80000010000 */
[----:B------:R-:W-:Y:S02]  /*3b30*/  @!P0 FADD.FTZ R7, R7, -1 ;  /* 0xbf80000007078421 */ /* 0x000fe40000010000 */
.L_x_27309:
[----:B------:R-:W-:Y:S05]  /*3b40*/  BSYNC B2 ;  /* 0x0000000000027941 */ /* 0x000fea0003800000 */
.L_x_27308:
[----:B------:R-:W-:Y:S01]  /*3b50*/  FFMA.FTZ R8, -R10, R7, R8 ;  /* 0x000000070a087223 */ /* 0x000fe20000010108 */
[----:B------:R-:W-:Y:S05]  /*3b60*/  BRA `(.L_x_27306) ;  /* 0x000001f000007947 */ /* 0x000fea0003800000 */
.L_x_27307:
        /* <DEDUP_REMOVED lines=15> */
.L_x_27313:
        /* <DEDUP_REMOVED lines=13> */
.L_x_27312:
[----:B------:R-:W-:Y:S05]  /*3d30*/  BSYNC B2 ;  /* 0x0000000000027941 */ /* 0x000fea0003800000 */
.L_x_27311:
[----:B------:R-:W-:-:S04]  /*3d40*/  FMUL.FTZ R10, R10, 1.1920928955078125e-07 ;  /* 0x340000000a0a7820 */ /* 0x000fc80000410000 */
[----:B0-----:R-:W-:Y:S02]  /*3d50*/  FMUL.FTZ R8, R7, R10 ;  /* 0x0000000a07087220 */ /* 0x001fe40000410000 */
.L_x_27306:
[----:B------:R-:W-:Y:S05]  /*3d60*/  BSYNC B0 ;  /* 0x0000000000007941 */ /* 0x000fea0003800000 */
.L_x_27305:
        /* <DEDUP_REMOVED lines=9> */
.L_x_27304:
[----:B------:R-:W-:Y:S05]  /*3e00*/  BSYNC B1 ;  /* 0x0000000000017941 */ /* 0x000fea0003800000 */
.L_x_27303:
        /* <DEDUP_REMOVED lines=35> */
.L_x_27321:
[----:B------:R-:W-:Y:S01]  /*4040*/  FSETP.GEU.FTZ.AND P0, PT, R9, -R18, PT ;  /* 0x800000120900720b */ /* 0x000fe20003f1e000 */
[----:B------:R-:W-:-:S12]  /*4050*/  FADD.FTZ R7, R7, -1 ;  /* 0xbf80000007077421 */ /* 0x000fd80000010000 */
[----:B------:R-:W-:Y:S02]  /*4060*/  @!P0 FADD.FTZ R7, R7, -1 ;  /* 0xbf80000007078421 */ /* 0x000fe40000010000 */
.L_x_27320:
[----:B------:R-:W-:Y:S05]  /*4070*/  BSYNC B2 ;  /* 0x0000000000027941 */ /* 0x000fea0003800000 */
.L_x_27319:
[----:B------:R-:W-:Y:S01]  /*4080*/  FFMA.FTZ R10, -R18, R7, R10 ;  /* 0x00000007120a7223 */ /* 0x000fe2000001010a */
[----:B------:R-:W-:Y:S05]  /*4090*/  BRA `(.L_x_27317) ;  /* 0x000001f000007947 */ /* 0x000fea0003800000 */
.L_x_27318:
        /* <DEDUP_REMOVED lines=15> */
.L_x_27324:
        /* <DEDUP_REMOVED lines=13> */
.L_x_27323:
[----:B------:R-:W-:Y:S05]  /*4260*/  BSYNC B2 ;  /* 0x0000000000027941 */ /* 0x000fea0003800000 */
.L_x_27322:
[----:B------:R-:W-:-:S04]  /*4270*/  FMUL.FTZ R10, R11, 1.1920928955078125e-07 ;  /* 0x340000000b0a7820 */ /* 0x000fc80000410000 */
[----:B------:R-:W-:Y:S02]  /*4280*/  FMUL.FTZ R10, R7, R10 ;  /* 0x0000000a070a7220 */ /* 0x000fe40000410000 */
.L_x_27317:
[----:B------:R-:W-:Y:S05]  /*4290*/  BSYNC B0 ;  /* 0x0000000000007941 */ /* 0x000fea0003800000 */
.L_x_27316:
        /* <DEDUP_REMOVED lines=9> */
.L_x_27315:
[----:B------:R-:W-:Y:S05]  /*4330*/  BSYNC B1 ;  /* 0x0000000000017941 */ /* 0x000fea0003800000 */
.L_x_27314:
        /* <DEDUP_REMOVED lines=35> */
.L_x_27332:
[----:B------:R-:W-:Y:S01]  /*4570*/  FSETP.GEU.FTZ.AND P0, PT, R10, -R17, PT ;  /* 0x800000110a00720b */ /* 0x000fe20003f1e000 */
[----:B------:R-:W-:-:S12]  /*4580*/  FADD.FTZ R8, R8, -1 ;  /* 0xbf80000008087421 */ /* 0x000fd80000010000 */
[----:B------:R-:W-:Y:S02]  /*4590*/  @!P0 FADD.FTZ R8, R8, -1 ;  /* 0xbf80000008088421 */ /* 0x000fe40000010000 */
.L_x_27331:
[----:B------:R-:W-:Y:S05]  /*45a0*/  BSYNC B2 ;  /* 0x0000000000027941 */ /* 0x000fea0003800000 */
.L_x_27330:
[----:B------:R-:W-:Y:S01]  /*45b0*/  FFMA.FTZ R11, -R17, R8, R11 ;  /* 0x00000008110b7223 */ /* 0x000fe2000001010b */
[----:B------:R-:W-:Y:S05]  /*45c0*/  BRA `(.L_x_27328) ;  /* 0x000001f000007947 */ /* 0x000fea0003800000 */
.L_x_27329:
        /* <DEDUP_REMOVED lines=15> */
.L_x_27335:
        /* <DEDUP_REMOVED lines=13> */
.L_x_27334:
[----:B------:R-:W-:Y:S05]  /*4790*/  BSYNC B2 ;  /* 0x0000000000027941 */ /* 0x000fea0003800000 */
.L_x_27333:
[----:B------:R-:W-:-:S04]  /*47a0*/  FMUL.FTZ R17, R17, 1.1920928955078125e-07 ;  /* 0x3400000011117820 */ /* 0x000fc80000410000 */
[----:B------:R-:W-:Y:S02]  /*47b0*/  FMUL.FTZ R11, R8, R17 ;  /* 0x00000011080b7220 */ /* 0x000fe40000410000 */
.L_x_27328:
[----:B------:R-:W-:Y:S05]  /*47c0*/  BSYNC B0 ;  /* 0x0000000000007941 */ /* 0x000fea0003800000 */
.L_x_27327:
        /* <DEDUP_REMOVED lines=9> */
.L_x_27326:
[----:B------:R-:W-:Y:S05]  /*4860*/  BSYNC B1 ;  /* 0x0000000000017941 */ /* 0x000fea0003800000 */
.L_x_27325:
        /* <DEDUP_REMOVED lines=35> */
.L_x_27343:
[----:B------:R-:W-:Y:S01]  /*4aa0*/  FSETP.GEU.FTZ.AND P0, PT, R11, -R18, PT ;  /* 0x800000120b00720b */ /* 0x000fe20003f1e000 */
[----:B------:R-:W-:-:S12]  /*4ab0*/  FADD.FTZ R9, R9, -1 ;  /* 0xbf80000009097421 */ /* 0x000fd80000010000 */
[----:B------:R-:W-:Y:S02]  /*4ac0*/  @!P0 FADD.FTZ R9, R9, -1 ;  /* 0xbf80000009098421 */ /* 0x000fe40000010000 */
.L_x_27342:
[----:B------:R-:W-:Y:S05]  /*4ad0*/  BSYNC B2 ;  /* 0x0000000000027941 */ /* 0x000fea0003800000 */
.L_x_27341:
[----:B------:R-:W-:Y:S01]  /*4ae0*/  FFMA.FTZ R16, -R18, R9, R16 ;  /* 0x0000000912107223 */ /* 0x000fe20000010110 */
[----:B------:R-:W-:Y:S05]  /*4af0*/  BRA `(.L_x_27339) ;  /* 0x000001f000007947 */ /* 0x000fea0003800000 */
.L_x_27340:
        /* <DEDUP_REMOVED lines=15> */
.L_x_27346:
        /* <DEDUP_REMOVED lines=13> */
.L_x_27345:
[----:B------:R-:W-:Y:S05]  /*4cc0*/  BSYNC B2 ;  /* 0x0000000000027941 */ /* 0x000fea0003800000 */
.L_x_27344:
[----:B------:R-:W-:-:S04]  /*4cd0*/  FMUL.FTZ R16, R17, 1.1920928955078125e-07 ;  /* 0x3400000011107820 */ /* 0x000fc80000410000 */
[----:B------:R-:W-:Y:S02]  /*4ce0*/  FMUL.FTZ R16, R9, R16 ;  /* 0x0000001009107220 */ /* 0x000fe40000410000 */
.L_x_27339:
[----:B------:R-:W-:Y:S05]  /*4cf0*/  BSYNC B0 ;  /* 0x0000000000007941 */ /* 0x000fea0003800000 */
.L_x_27338:
        /* <DEDUP_REMOVED lines=9> */
.L_x_27337:
[----:B------:R-:W-:Y:S05]  /*4d90*/  BSYNC B1 ;  /* 0x0000000000017941 */ /* 0x000fea0003800000 */
.L_x_27336:
        /* <DEDUP_REMOVED lines=35> */
.L_x_27354:
[----:B------:R-:W-:Y:S01]  /*4fd0*/  FSETP.GEU.FTZ.AND P0, PT, R16, -R17, PT ;  /* 0x800000111000720b */ /* 0x000fe20003f1e000 */
[----:B------:R-:W-:-:S12]  /*4fe0*/  FADD.FTZ R10, R10, -1 ;  /* 0xbf8000000a0a7421 */ /* 0x000fd80000010000 */
[----:B------:R-:W-:Y:S02]  /*4ff0*/  @!P0 FADD.FTZ R10, R10, -1 ;  /* 0xbf8000000a0a8421 */ /* 0x000fe40000010000 */
.L_x_27353:
[----:B------:R-:W-:Y:S05]  /*5000*/  BSYNC B2 ;  /* 0x0000000000027941 */ /* 0x000fea0003800000 */
.L_x_27352:
[----:B------:R-:W-:Y:S01]  /*5010*/  FFMA.FTZ R15, -R17, R10, R15 ;  /* 0x0000000a110f7223 */ /* 0x000fe2000001010f */
[----:B------:R-:W-:Y:S05]  /*5020*/  BRA `(.L_x_27350) ;  /* 0x000001f000007947 */ /* 0x000fea0003800000 */
.L_x_27351:
        /* <DEDUP_REMOVED lines=15> */
.L_x_27357:
        /* <DEDUP_REMOVED lines=13> */
.L_x_27356:
[----:B------:R-:W-:Y:S05]  /*51f0*/  BSYNC B2 ;  /* 0x0000000000027941 */ /* 0x000fea0003800000 */
.L_x_27355:
[----:B------:R-:W-:-:S04]  /*5200*/  FMUL.FTZ R17, R17, 1.1920928955078125e-07 ;  /* 0x3400000011117820 */ /* 0x000fc80000410000 */
[----:B0-----:R-:W-:Y:S02]  /*5210*/  FMUL.FTZ R15, R10, R17 ;  /* 0x000000110a0f7220 */ /* 0x001fe40000410000 */
.L_x_27350:
[----:B------:R-:W-:Y:S05]  /*5220*/  BSYNC B0 ;  /* 0x0000000000007941 */ /* 0x000fea0003800000 */
.L_x_27349:
        /* <DEDUP_REMOVED lines=9> */
.L_x_27348:
[----:B------:R-:W-:Y:S05]  /*52c0*/  BSYNC B1 ;  /* 0x0000000000017941 */ /* 0x000fea0003800000 */
.L_x_27347:
        /* <DEDUP_REMOVED lines=16> */
.L_x_27360:
[----:B------:R-:W-:-:S13]  /*53d0*/  ISETP.GE.AND P0, PT, R14, R13, PT ;  /* 0x0000000d0e00720c */ /* 0x000fda0003f06270 */
[----:B------:R-:W-:Y:S05]  /*53e0*/  @P0 BRA `(.L_x_27362) ;  /* 0x000000c000000947 */ /* 0x000fea0003800000 */
[----:B-1----:R-:W-:Y:S01]  /*53f0*/  IMAD.IADD R2, R0, 0x1, R14 ;  /* 0x0000000100027824 */ /* 0x002fe200078e020e */
[----:B------:R-:W-:Y:S01]  /*5400*/  IADD3 R14, R14, 0x80, RZ ;  /* 0x000000800e0e7810 */ /* 0x000fe20007ffe0ff */
[----:B------:R-:W-:-:S04]  /*5410*/  IMAD.MOV.U32 R3, RZ, RZ, 0x2 ;  /* 0x00000002ff037424 */ /* 0x000fc800078e00ff */
[----:B------:R-:W-:-:S05]  /*5420*/  IMAD.WIDE.U32 R2, R2, R3, c[0x0][0x168] ;  /* 0x00005a0002027625 */ /* 0x000fca00078e0003 */
[----:B------:R1:W-:Y:S02]  /*5430*/  STG.E.U16 [R2.64], R5 ;  /* 0x0000000502007986 */ /* 0x0003e4000c101504 */
.L_x_27361:
[----:B------:R-:W-:-:S13]  /*5440*/  ISETP.GE.AND P0, PT, R14, R13, PT ;  /* 0x0000000d0e00720c */ /* 0x000fda0003f06270 */
[----:B------:R-:W-:Y:S05]  /*5450*/  @P0 BRA `(.L_x_27363) ;  /* 0x000000c000000947 */ /* 0x000fea0003800000 */
[----:B-1----:R-:W-:Y:S01]  /*5460*/  IMAD.IADD R2, R0, 0x1, R14 ;  /* 0x0000000100027824 */ /* 0x002fe200078e020e */
[----:B------:R-:W-:Y:S01]  /*5470*/  IADD3 R14, R14, 0x80, RZ ;  /* 0x000000800e0e7810 */ /* 0x000fe20007ffe0ff */
[----:B------:R-:W-:-:S04]  /*5480*/  IMAD.MOV.U32 R3, RZ, RZ, 0x2 ;  /* 0x00000002ff037424 */ /* 0x000fc800078e00ff */
[----:B------:R-:W-:-:S05]  /*5490*/  IMAD.WIDE.U32 R2, R2, R3, c[0x0][0x168] ;  /* 0x00005a0002027625 */ /* 0x000fca00078e0003 */
[----:B------:R1:W-:Y:S02]  /*54a0*/  STG.E.U16 [R2.64], R6 ;  /* 0x0000000602007986 */ /* 0x0003e4000c101504 */
.L_x_27362:
[----:B------:R-:W-:-:S13]  /*54b0*/  ISETP.GE.AND P0, PT, R14, R13, PT ;  /* 0x0000000d0e00720c */ /* 0x000fda0003f06270 */
[----:B------:R-:W-:Y:S05]  /*54c0*/  @P0 BRA `(.L_x_27364) ;  /* 0x000000d000000947 */ /* 0x000fea0003800000 */
[----:B-1----:R-:W-:Y:S01]  /*54d0*/  IMAD.IADD R2, R0, 0x1, R14 ;  /* 0x0000000100027824 */ /* 0x002fe200078e020e */
[----:B------:R-:W-:Y:S01]  /*54e0*/  IADD3 R14, R14, 0x80, RZ ;  /* 0x000000800e0e7810 */ /* 0x000fe20007ffe0ff */
[----:B------:R-:W-:-:S04]  /*54f0*/  IMAD.MOV.U32 R3, RZ, RZ, 0x2 ;  /* 0x00000002ff037424 */ /* 0x000fc800078e00ff */
[----:B------:R-:W-:-:S05]  /*5500*/  IMAD.WIDE.U32 R2, R2, R3, c[0x0][0x168] ;  /* 0x00005a0002027625 */ /* 0x000fca00078e0003 */
[----:B------:R1:W-:Y:S02]  /*5510*/  STG.E.U16 [R2.64], R7 ;  /* 0x0000000702007986 */ /* 0x0003e4000c101504 */
.L_x_27363:
        /* <DEDUP_REMOVED lines=8> */
.L_x_27364:
[----:B------:R-:W-:Y:S05]  /*55a0*/  BSYNC B1 ;  /* 0x0000000000017941 */ /* 0x000fea0003800000 */
.L_x_27359:
[----:B------:R-:W-:-:S13]  /*55b0*/  ISETP.GE.AND P0, PT, R14, R13, PT ;  /* 0x0000000d0e00720c */ /* 0x000fda0003f06270 */
[----:B-1----:R-:W-:Y:S01]  /*55c0*/  @!P0 IMAD.IADD R2, R0, 0x1, R14 ;  /* 0x0000000100028824 */ /* 0x002fe200078e020e */
[----:B------:R-:W-:Y:S01]  /*55d0*/  @!P0 IADD3 R14, R14, 0x80, RZ ;  /* 0x000000800e0e8810 */ /* 0x000fe20007ffe0ff */
[----:B------:R-:W-:-:S04]  /*55e0*/  @!P0 IMAD.MOV.U32 R3, RZ, RZ, 0x2 ;  /* 0x00000002ff038424 */ /* 0x000fc800078e00ff */
[----:B------:R-:W-:-:S05]  /*55f0*/  @!P0 IMAD.WIDE.U32 R2, R2, R3, c[0x0][0x168] ;  /* 0x00005a0002028625 */ /* 0x000fca00078e0003 */
[----:B------:R1:W-:Y:S02]  /*5600*/  @!P0 STG.E.U16 [R2.64], R9 ;  /* 0x0000000902008986 */ /* 0x0003e4000c101504 */
.L_x_27365:
[----:B------:R-:W-:Y:S05]  /*5610*/  BSYNC B0 ;  /* 0x0000000000007941 */ /* 0x000fea0003800000 */
.L_x_27358:
        /* <DEDUP_REMOVED lines=8> */
.L_x_27366:
        /* <DEDUP_REMOVED lines=14> */
.L_x_50718:


//--------------------- .text._ZN2at6native29vectorized_elementwise_kernelILi8ENS0_13BUnaryFunctorIN3c108BFloat16ES4_S4_ZZZNS0_21remainder_kernel_cudaERNS_18TensorIteratorBaseEENKUlvE0_clEvENKUlvE2_clEvEUlS4_S4_E_EESt5arrayIPcLm2EEEEviT0_T1_ --------------------------
	.section	.text._ZN2at6native29vectorized_elementwise_kernelILi8ENS0_13BUnaryFunctorIN3c108BFloat16ES4_S4_ZZZNS0_21remainder_kernel_cudaERNS_18TensorIteratorBaseEENKUlvE0_clEvENKUlvE2_clEvEUlS4_S4_E_EESt5arrayIPcLm2EEEEviT0_T1_,"ax",@progbits
	.sectioninfo	@"SHI_REGISTERS=4"
	.align	128
        .global         _ZN2at6native29vectorized_elementwise_kernelILi8ENS0_13BUnaryFunctorIN3c108BFloat16ES4_S4_ZZZNS0_21remainder_kernel_cudaERNS_18TensorIteratorBaseEENKUlvE0_clEvENKUlvE2_clEvEUlS4_S4_E_EESt5arrayIPcLm2EEEEviT0_T1_
        .type           _ZN2at6native29vectorized_elementwise_kernelILi8ENS0_13BUnaryFunctorIN3c108BFloat16ES4_S4_ZZZNS0_21remainder_kernel_cudaERNS_18TensorIteratorBaseEENKUlvE0_clEvENKUlvE2_clEvEUlS4_S4_E_EESt5arrayIPcLm2EEEEviT0_T1_,@function
        .size           _ZN2at6native29vectorized_elementwise_kernelILi8ENS0_13BUnaryFunctorIN3c108BFloat16ES4_S4_ZZZNS0_21remainder_kernel_cudaERNS_18TensorIteratorBaseEENKUlvE0_clEvENKUlvE2_clEvEUlS4_S4_E_EESt5arrayIPcLm2EEEEviT0_T1_,(.L_x_50719 - _ZN2at6native29vectorized_elementwise_kernelILi8ENS0_13BUnaryFunctorIN3c108BFloat16ES4_S4_ZZZNS0_21remainder_kernel_cudaERNS_18TensorIteratorBaseEENKUlvE0_clEvENKUlvE2_clEvEUlS4_S4_E_EESt5arrayIPcLm2EEEEviT0_T1_)
        .other          _ZN2at6native29vectorized_elementwise_kernelILi8ENS0_13BUnaryFunctorIN3c108BFloat16ES4_S4_ZZZNS0_21remainder_kernel_cudaERNS_18TensorIteratorBaseEENKUlvE0_clEvENKUlvE2_clEvEUlS4_S4_E_EESt5arrayIPcLm2EEEEviT0_T1_,@"STO_CUDA_ENTRY STV_DEFAULT"
_ZN2at6native29vectorized_elementwise_kernelILi8ENS0_13BUnaryFunctorIN3c108BFloat16ES4_S4_ZZZNS0_21remainder_kernel_cudaERNS_18TensorIteratorBaseEENKUlvE0_clEvENKUlvE2_clEvEUlS4_S4_E_EESt5arrayIPcLm2EEEEviT0_T1_:
.text._ZN2at6native29vectorized_elementwise_kernelILi8ENS0_13BUnaryFunctorIN3c108BFloat16ES4_S4_ZZZNS0_21remainder_kernel_cudaERNS_18TensorIteratorBaseEENKUlvE0_clEvENKUlvE2_clEvEUlS4_S4_E_EESt5arrayIPcLm2EEEEviT0_T1_:
[----:B------:R-:W-:Y:S02]  /*0000*/  MOV R1, c[0x0][0x28] ;  /* 0x00000a0000017a02 */ /* 0x000fe40000000f00 */
[----:B------:R-:W-:Y:S05]  /*0010*/  EXIT ;  /* 0x000000000000794d */ /* 0x000fea0003800000 */
.L_x_27367:
        /* <DEDUP_REMOVED lines=14> */
.L_x_50719:


//--------------------- .text._ZN2at6native18elementwise_kernelILi128ELi4EZNS0_15gpu_kernel_implINS0_13AUnaryFunctorIN3c108BFloat16ES5_S5_ZZZNS0_21remainder_kernel_cudaERNS_18TensorIteratorBaseEENKUlvE0_clEvENKUlvE2_clEvEUlS5_S5_E_EEEEvS7_RKT_EUliE_EEviT1_ --------------------------
	.section	.text._ZN2at6native18elementwise_kernelILi128ELi4EZNS0_15gpu_kernel_implINS0_13AUnaryFunctorIN3c108BFloat16ES5_S5_ZZZNS0_21remainder_kernel_cudaERNS_18TensorIteratorBaseEENKUlvE0_clEvENKUlvE2_clEvEUlS5_S5_E_EEEEvS7_RKT_EUliE_EEviT1_,"ax",@progbits
	.sectioninfo	@"SHI_REGISTERS=24"
	.align	128
        .global         _ZN2at6native18elementwise_kernelILi128ELi4EZNS0_15gpu_kernel_implINS0_13AUnaryFunctorIN3c108BFloat16ES5_S5_ZZZNS0_21remainder_kernel_cudaERNS_18TensorIteratorBaseEENKUlvE0_clEvENKUlvE2_clEvEUlS5_S5_E_EEEEvS7_RKT_EUliE_EEviT1_
        .type           _ZN2at6native18elementwise_kernelILi128ELi4EZNS0_15gpu_kernel_implINS0_13AUnaryFunctorIN3c108BFloat16ES5_S5_ZZZNS0_21remainder_kernel_cudaERNS_18TensorIteratorBaseEENKUlvE0_clEvENKUlvE2_clEvEUlS5_S5_E_EEEEvS7_RKT_EUliE_EEviT1_,@function
        .size           _ZN2at6native18elementwise_kernelILi128ELi4EZNS0_15gpu_kernel_implINS0_13AUnaryFunctorIN3c108BFloat16ES5_S5_ZZZNS0_21remainder_kernel_cudaERNS_18TensorIteratorBaseEENKUlvE0_clEvENKUlvE2_clEvEUlS5_S5_E_EEEEvS7_RKT_EUliE_EEviT1_,(.L_x_50720 - _ZN2at6native18elementwise_kernelILi128ELi4EZNS0_15gpu_kernel_implINS0_13AUnaryFunctorIN3c108BFloat16ES5_S5_ZZZNS0_21remainder_kernel_cudaERNS_18TensorIteratorBaseEENKUlvE0_clEvENKUlvE2_clEvEUlS5_S5_E_EEEEvS7_RKT_EUliE_EEviT1_)
        .other          _ZN2at6native18elementwise_kernelILi128ELi4EZNS0_15gpu_kernel_implINS0_13AUnaryFunctorIN3c108BFloat16ES5_S5_ZZZNS0_21remainder_kernel_cudaERNS_18TensorIteratorBaseEENKUlvE0_clEvENKUlvE2_clEvEUlS5_S5_E_EEEEvS7_RKT_EUliE_EEviT1_,@"STO_CUDA_ENTRY STV_DEFAULT"
_ZN2at6native18elementwise_kernelILi128ELi4EZNS0_15gpu_kernel_implINS0_13AUnaryFunctorIN3c108BFloat16ES5_S5_ZZZNS0_21remainder_kernel_cudaERNS_18TensorIteratorBaseEENKUlvE0_clEvENKUlvE2_clEvEUlS5_S5_E_EEEEvS7_RKT_EUliE_EEviT1_:
.text._ZN2at6native18elementwise_kernelILi128ELi4EZNS0_15gpu_kernel_implINS0_13AUnaryFunctorIN3c108BFloat16ES5_S5_ZZZNS0_21remainder_kernel_cudaERNS_18TensorIteratorBaseEENKUlvE0_clEvENKUlvE2_clEvEUlS5_S5_E_EEEEvS7_RKT_EUliE_EEviT1_:
        /* <DEDUP_REMOVED lines=235> */
.L_x_27370:
        /* <DEDUP_REMOVED lines=21> */
.L_x_27374:
[----:B------:R-:W2:Y:S02]  /*1000*/  LDG.E.U8 R4, [R4.64] ;  /* 0x0000002404047981 */ /* 0x000ea4000c1e1100 */
[----:B--2---:R-:W0:Y:S02]  /*1010*/  I2F.U16 R0, R4 ;  /* 0x0000000400007306 */ /* 0x004e240000101000 */
[----:B0-----:R-:W-:-:S04]  /*1020*/  F2FP.BF16.PACK_AB R0, RZ, R0 ;  /* 0x00000000ff00723e */ /* 0x001fc800000010ff */
[----:B------:R-:W-:Y:S01]  /*1030*/  PRMT R2, R0, 0x7610, R2 ;  /* 0x0000761000027816 */ /* 0x000fe20000000002 */
[----:B------:R-:W-:Y:S05]  /*1040*/  BRA `(.L_x_27376) ;  /* 0x00000ef000007947 */ /* 0x000fea0003800000 */
.L_x_27373:
        /* <DEDUP_REMOVED lines=11> */
.L_x_27378:
[----:B------:R-:W2:Y:S02]  /*1100*/  LDG.E R4, [R4.64] ;  /* 0x0000002404047981 */ /* 0x000ea4000c1e1900 */
[----:B--2---:R-:W0:Y:S02]  /*1110*/  I2F R0, R4 ;  /* 0x0000000400007306 */ /* 0x004e240000201400 */
[----:B0-----:R-:W-:-:S04]  /*1120*/  F2FP.BF16.PACK_AB R0, RZ, R0 ;  /* 0x00000000ff00723e */ /* 0x001fc800000010ff */
[----:B------:R-:W-:Y:S01]  /*1130*/  PRMT R2, R0, 0x7610, R2 ;  /* 0x0000761000027816 */ /* 0x000fe20000000002 */
[----:B------:R-:W-:Y:S05]  /*1140*/  BRA `(.L_x_27376) ;  /* 0x00000df000007947 */ /* 0x000fea0003800000 */
.L_x_27377:
[----:B------:R-:W2:Y:S02]  /*1150*/  LDG.E.U16 R4, [R4.64] ;  /* 0x0000002404047981 */ /* 0x000ea4000c1e1500 */
[----:B--2---:R-:W0:Y:S02]  /*1160*/  I2F.S16 R0, R4 ;  /* 0x0000000400007306 */ /* 0x004e240000101400 */
[----:B0-----:R-:W-:-:S04]  /*1170*/  F2FP.BF16.PACK_AB R0, RZ, R0 ;  /* 0x00000000ff00723e */ /* 0x001fc800000010ff */
[----:B------:R-:W-:Y:S01]  /*1180*/  PRMT R2, R0, 0x7610, R2 ;  /* 0x0000761000027816 */ /* 0x000fe20000000002 */
[----:B------:R-:W-:Y:S05]  /*1190*/  BRA `(.L_x_27376) ;  /* 0x00000da000007947 */ /* 0x000fea0003800000 */
.L_x_27372:
        /* <DEDUP_REMOVED lines=9> */
.L_x_27380:
[----:B------:R-:W2:Y:S02]  /*1230*/  LDG.E.U16 R0, [R4.64] ;  /* 0x0000002404007981 */ /* 0x000ea4000c1e1500 */
[----:B--2---:R-:W-:-:S05]  /*1240*/  HADD2.F32 R0, -RZ, R0.H0_H0 ;  /* 0x20000000ff007230 */ /* 0x004fca0000004100 */
[----:B------:R-:W-:-:S04]  /*1250*/  F2FP.BF16.PACK_AB R0, RZ, R0 ;  /* 0x00000000ff00723e */ /* 0x000fc800000010ff */
[----:B------:R-:W-:Y:S01]  /*1260*/  PRMT R2, R0, 0x7610, R2 ;  /* 0x0000761000027816 */ /* 0x000fe20000000002 */
[----:B------:R-:W-:Y:S05]  /*1270*/  BRA `(.L_x_27376) ;  /* 0x00000cc000007947 */ /* 0x000fea0003800000 */
.L_x_27379:
        /* <DEDUP_REMOVED lines=9> */
.L_x_27382:
[----:B------:R-:W2:Y:S02]  /*1310*/  LDG.E.U16 R4, [R4.64] ;  /* 0x0000002404047981 */ /* 0x000ea4000c1e1500 */
[----:B--2---:R-:W-:-:S05]  /*1320*/  HADD2.F32 R0, -RZ, R4.H0_H0 ;  /* 0x20000004ff007230 */ /* 0x004fca0000004100 */
[----:B------:R-:W-:-:S04]  /*1330*/  F2FP.BF16.PACK_AB R0, RZ, R0 ;  /* 0x00000000ff00723e */ /* 0x000fc800000010ff */
[----:B------:R-:W-:Y:S01]  /*1340*/  PRMT R2, R0, 0x7610, R2 ;  /* 0x0000761000027816 */ /* 0x000fe20000000002 */
[----:B------:R-:W-:Y:S05]  /*1350*/  BRA `(.L_x_27376) ;  /* 0x00000be000007947 */ /* 0x000fea0003800000 */
.L_x_27381:
[----:B------:R-:W2:Y:S02]  /*1360*/  LDG.E.64 R4, [R4.64] ;  /* 0x0000002404047981 */ /* 0x000ea4000c1e1b00 */
[----:B--2---:R-:W0:Y:S01]  /*1370*/  F2F.F32.F64 R0, R4 ;  /* 0x0000000400007310 */ /* 0x004e220000301000 */
[----:B------:R-:W0:-:S14]  /*1380*/  DSETP.GEU.AND P0, PT, |R4|, c[0x2][0x0], PT ;  /* 0x008000000400762a */ /* 0x000e1c0003f0e200 */
[----:B0-----:R-:W-:-:S05]  /*1390*/  @!P0 FMUL R0, R0, 1.175494350822287508e-38 ;  /* 0x0080000000008820 */ /* 0x001fca0000400000 */
[----:B------:R-:W-:-:S04]  /*13a0*/  F2FP.BF16.PACK_AB R0, RZ, R0 ;  /* 0x00000000ff00723e */ /* 0x000fc800000010ff */
[----:B------:R-:W-:Y:S01]  /*13b0*/  PRMT R2, R0, 0x7610, R2 ;  /* 0x0000761000027816 */ /* 0x000fe20000000002 */
[----:B------:R-:W-:Y:S05]  /*13c0*/  BRA `(.L_x_27376) ;  /* 0x00000b7000007947 */ /* 0x000fea0003800000 */
.L_x_27371:
        /* <DEDUP_REMOVED lines=14> */
.L_x_27385:
[----:B------:R-:W2:Y:S02]  /*14b0*/  LDG.E.64 R4, [R4.64] ;  /* 0x0000002404047981 */ /* 0x000ea4000c1e1b00 */
[----:B--2---:R-:W0:Y:S01]  /*14c0*/  F2F.F32.F64 R0, R4 ;  /* 0x0000000400007310 */ /* 0x004e220000301000 */
[----:B------:R-:W0:-:S14]  /*14d0*/  DSETP.GEU.AND P0, PT, |R4|, c[0x2][0x0], PT ;  /* 0x008000000400762a */ /* 0x000e1c0003f0e200 */
[----:B0-----:R-:W-:-:S05]  /*14e0*/  @!P0 FMUL R0, R0, 1.175494350822287508e-38 ;  /* 0x0080000000008820 */ /* 0x001fca0000400000 */
[----:B------:R-:W-:-:S04]  /*14f0*/  F2FP.BF16.PACK_AB R0, RZ, R0 ;  /* 0x00000000ff00723e */ /* 0x000fc800000010ff */
[----:B------:R-:W-:Y:S01]  /*1500*/  PRMT R2, R0, 0x7610, R2 ;  /* 0x0000761000027816 */ /* 0x000fe20000000002 */
[----:B------:R-:W-:Y:S05]  /*1510*/  BRA `(.L_x_27376) ;  /* 0x00000a2000007947 */ /* 0x000fea0003800000 */
.L_x_27384:
        /* <DEDUP_REMOVED lines=28> */
.L_x_27387:
        /* <DEDUP_REMOVED lines=14> */
.L_x_27386:
[----:B------:R0:W5:Y:S01]  /*17c0*/  LDG.E.U16 R2, [R4.64] ;  /* 0x0000002404027981 */ /* 0x000162000c1e1500 */
[----:B------:R-:W-:Y:S05]  /*17d0*/  BRA `(.L_x_27376) ;  /* 0x0000076000007947 */ /* 0x000fea0003800000 */
.L_x_27383:
        /* <DEDUP_REMOVED lines=12> */
.L_x_27390:
        /* <DEDUP_REMOVED lines=21> */
.L_x_27394:
[----:B------:R-:W-:Y:S05]  /*19f0*/  BSYNC B1 ;  /* 0x0000000000017941 */ /* 0x000fea0003800000 */
.L_x_27393:
[----:B------:R-:W-:Y:S01]  /*1a00*/  LEA R3, R0, 0x3b800000, 0x17 ;  /* 0x3b80000000037811 */ /* 0x000fe200078eb8ff */
[----:B------:R-:W-:-:S05]  /*1a10*/  IMAD.SHL.U32 R0, R2, 0x100000, RZ ;  /* 0x0010000002007824 */ /* 0x000fca00078e00ff */
[----:B------:R-:W-:Y:S02]  /*1a20*/  LOP3.LUT R0, R3, R0, R4, 0xfe, !PT ;  /* 0x0000000003007212 */ /* 0x000fe400078efe04 */
.L_x_27392:
[----:B------:R-:W-:Y:S05]  /*1a30*/  BSYNC B0 ;  /* 0x0000000000007941 */ /* 0x000fea0003800000 */
.L_x_27391:
[----:B------:R-:W-:-:S04]  /*1a40*/  F2FP.BF16.PACK_AB R0, RZ, R0 ;  /* 0x00000000ff00723e */ /* 0x000fc800000010ff */
[----:B------:R-:W-:Y:S01]  /*1a50*/  PRMT R2, R0, 0x7610, R2 ;  /* 0x0000761000027816 */ /* 0x000fe20000000002 */
[----:B------:R-:W-:Y:S05]  /*1a60*/  BRA `(.L_x_27376) ;  /* 0x000004d000007947 */ /* 0x000fea0003800000 */
.L_x_27389:
        /* <DEDUP_REMOVED lines=21> */
.L_x_27398:
[----:B------:R-:W-:Y:S05]  /*1bc0*/  BSYNC B1 ;  /* 0x0000000000017941 */ /* 0x000fea0003800000 */
.L_x_27397:
[----:B------:R-:W-:Y:S01]  /*1bd0*/  LEA R3, R0, 0x37800000, 0x17 ;  /* 0x3780000000037811 */ /* 0x000fe200078eb8ff */
[----:B------:R-:W-:-:S05]  /*1be0*/  IMAD.SHL.U32 R0, R2, 0x200000, RZ ;  /* 0x0020000002007824 */ /* 0x000fca00078e00ff */
[----:B------:R-:W-:Y:S02]  /*1bf0*/  LOP3.LUT R0, R3, R0, R4, 0xfe, !PT ;  /* 0x0000000003007212 */ /* 0x000fe400078efe04 */
.L_x_27396:
[----:B------:R-:W-:Y:S05]  /*1c00*/  BSYNC B0 ;  /* 0x0000000000007941 */ /* 0x000fea0003800000 */
.L_x_27395:
[----:B------:R-:W-:-:S04]  /*1c10*/  F2FP.BF16.PACK_AB R0, RZ, R0 ;  /* 0x00000000ff00723e */ /* 0x000fc800000010ff */
[----:B------:R-:W-:Y:S01]  /*1c20*/  PRMT R2, R0, 0x7610, R2 ;  /* 0x0000761000027816 */ /* 0x000fe20000000002 */
[----:B------:R-:W-:Y:S05]  /*1c30*/  BRA `(.L_x_27376) ;  /* 0x0000030000007947 */ /* 0x000fea0003800000 */
.L_x_27388:
        /* <DEDUP_REMOVED lines=14> */
.L_x_27402:
[----:B------:R-:W-:Y:S05]  /*1d20*/  BSYNC B0 ;  /* 0x0000000000007941 */ /* 0x000fea0003800000 */
.L_x_27401:
[----:B------:R-:W-:-:S04]  /*1d30*/  F2FP.BF16.PACK_AB R0, RZ, R0 ;  /* 0x00000000ff00723e */ /* 0x000fc800000010ff */
[----:B------:R-:W-:Y:S01]  /*1d40*/  PRMT R2, R0, 0x7610, R2 ;  /* 0x0000761000027816 */ /* 0x000fe20000000002 */
[----:B------:R-:W-:Y:S05]  /*1d50*/  BRA `(.L_x_27376) ;  /* 0x000001e000007947 */ /* 0x000fea0003800000 */
.L_x_27375:
        /* <DEDUP_REMOVED lines=21> */
.L_x_27400:
[----:B------:R-:W2:Y:S02]  /*1eb0*/  LDG.E.64 R4, [R4.64] ;  /* 0x0000002404047981 */ /* 0x000ea4000c1e1b00 */
[----:B--2---:R-:W0:Y:S02]  /*1ec0*/  I2F.U64 R0, R4 ;  /* 0x0000000400007312 */ /* 0x004e240000301000 */
[----:B0-----:R-:W-:-:S04]  /*1ed0*/  F2FP.BF16.PACK_AB R0, RZ, R0 ;  /* 0x00000000ff00723e */ /* 0x001fc800000010ff */
[----:B------:R-:W-:Y:S01]  /*1ee0*/  PRMT R2, R0, 0x7610, R2 ;  /* 0x0000761000027816 */ /* 0x000fe20000000002 */
[----:B------:R-:W-:Y:S05]  /*1ef0*/  BRA `(.L_x_27376) ;  /* 0x0000004000007947 */ /* 0x000fea0003800000 */
.L_x_27399:
[----:B------:R-:W2:Y:S02]  /*1f00*/  LDG.E R4, [R4.64] ;  /* 0x0000002404047981 */ /* 0x000ea4000c1e1900 */
[----:B--2---:R-:W0:Y:S02]  /*1f10*/  I2F.U32 R0, R4 ;  /* 0x0000000400007306 */ /* 0x004e240000201000 */
[----:B0-----:R-:W-:-:S04]  /*1f20*/  F2FP.BF16.PACK_AB R0, RZ, R0 ;  /* 0x00000000ff00723e */ /* 0x001fc800000010ff */
[----:B------:R-:W-:-:S03]  /*1f30*/  PRMT R2, R0, 0x7610, R2 ;  /* 0x0000761000027816 */ /* 0x000fc60000000002 */
.L_x_27376:
        /* <DEDUP_REMOVED lines=31> */
.L_x_27408:
[----:B------:R-:W-:Y:S01]  /*2130*/  FSETP.GEU.FTZ.AND P0, PT, R6, -R8, PT ;  /* 0x800000080600720b */ /* 0x000fe20003f1e000 */
[----:B------:R-:W-:-:S12]  /*2140*/  FADD.FTZ R4, R4, -1 ;  /* 0xbf80000004047421 */ /* 0x000fd80000010000 */
[----:B------:R-:W-:Y:S02]  /*2150*/  @!P0 FADD.FTZ R4, R4, -1 ;  /* 0xbf80000004048421 */ /* 0x000fe40000010000 */
.L_x_27407:
[----:B------:R-:W-:Y:S05]  /*2160*/  BSYNC B1 ;  /* 0x0000000000017941 */ /* 0x000fea0003800000 */
.L_x_27406:
[----:B------:R-:W-:Y:S01]  /*2170*/  FFMA.FTZ R3, -R8, R4, R3 ;  /* 0x0000000408037223 */ /* 0x000fe20000010103 */
[----:B------:R-:W-:Y:S05]  /*2180*/  BRA `(.L_x_27404) ;  /* 0x000001f000007947 */ /* 0x000fea0003800000 */
.L_x_27405:
        /* <DEDUP_REMOVED lines=15> */
.L_x_27411:
        /* <DEDUP_REMOVED lines=13> */
.L_x_27410:
[----:B------:R-:W-:Y:S05]  /*2350*/  BSYNC B1 ;  /* 0x0000000000017941 */ /* 0x000fea0003800000 */
.L_x_27409:
[----:B------:R-:W-:-:S04]  /*2360*/  FMUL.FTZ R3, R4, 1.1920928955078125e-07 ;  /* 0x3400000004037820 */ /* 0x000fc80000410000 */
[----:B------:R-:W-:Y:S02]  /*2370*/  FMUL.FTZ R3, R8, R3 ;  /* 0x0000000308037220 */ /* 0x000fe40000410000 */
.L_x_27404:
[----:B------:R-:W-:Y:S05]  /*2380*/  BSYNC B0 ;  /* 0x0000000000007941 */ /* 0x000fea0003800000 */
.L_x_27403:
[----:B0-----:R-:W0:Y:S01]  /*2390*/  LDC.U8 R4, c[0x0][0x374] ;  /* 0x0000dd00ff047b82 */ /* 0x001e220000000000 */
        /* <DEDUP_REMOVED lines=8> */
[----:B0-----:R-:W-:-:S04]  /*2420*/  PRMT R2, R4, 0x9910, RZ ;  /* 0x0000991004027816 */ /* 0x001fc800000000ff */
        /* <DEDUP_REMOVED lines=16> */
.L_x_27415:
[----:B------:R-:W-:-:S06]  /*2530*/  PRMT R3, RZ, 0x5410, R0 ;  /* 0x00005410ff037816 */ /* 0x000fcc0000000000 */
[----:B------:R-:W0:Y:S02]  /*2540*/  F2I.S64.TRUNC R2, R3 ;  /* 0x0000000300027311 */ /* 0x000e24000020d900 */
[----:B0-----:R0:W-:Y:S01]  /*2550*/  STG.E.U8 [R16.64], R2 ;  /* 0x0000000210007986 */ /* 0x0011e2000c101124 */
[----:B------:R-:W-:Y:S05]  /*2560*/  BRA `(.L_x_27417) ;  /* 0x00000e4000007947 */ /* 0x000fea0003800000 */
.L_x_27414:
        /* <DEDUP_REMOVED lines=10> */
.L_x_27419:
[----:B------:R-:W-:-:S04]  /*2610*/  PRMT R0, RZ, 0x5410, R0 ;  /* 0x00005410ff007816 */ /* 0x000fc80000000000 */
[----:B------:R-:W0:Y:S02]  /*2620*/  F2I.FTZ.TRUNC.NTZ R3, R0 ;  /* 0x0000000000037305 */ /* 0x000e24000021f100 */
[----:B0-----:R0:W-:Y:S01]  /*2630*/  STG.E [R16.64], R3 ;  /* 0x0000000310007986 */ /* 0x0011e2000c101924 */
[----:B------:R-:W-:Y:S05]  /*2640*/  BRA `(.L_x_27417) ;  /* 0x00000d6000007947 */ /* 0x000fea0003800000 */
.L_x_27418:
[----:B------:R-:W-:-:S04]  /*2650*/  PRMT R0, RZ, 0x5410, R0 ;  /* 0x00005410ff007816 */ /* 0x000fc80000000000 */
[----:B------:R-:W0:Y:S02]  /*2660*/  F2I.FTZ.TRUNC.NTZ R3, R0 ;  /* 0x0000000000037305 */ /* 0x000e24000021f100 */
[----:B0-----:R0:W-:Y:S01]  /*2670*/  STG.E.U16 [R16.64], R3 ;  /* 0x0000000310007986 */ /* 0x0011e2000c101524 */
[----:B------:R-:W-:Y:S05]  /*2680*/  BRA `(.L_x_27417) ;  /* 0x00000d2000007947 */ /* 0x000fea0003800000 */
.L_x_27413:
        /* <DEDUP_REMOVED lines=9> */
.L_x_27421:
[----:B------:R-:W-:-:S04]  /*2720*/  PRMT R0, RZ, 0x5410, R0 ;  /* 0x00005410ff007816 */ /* 0x000fc80000000000 */
[----:B------:R-:W-:-:S05]  /*2730*/  F2FP.PACK_AB R0, RZ, R0 ;  /* 0x00000000ff00723e */ /* 0x000fca00000000ff */
[----:B------:R0:W-:Y:S01]  /*2740*/  STG.E.U16 [R16.64], R0 ;  /* 0x0000000010007986 */ /* 0x0001e2000c101524 */
[----:B------:R-:W-:Y:S05]  /*2750*/  BRA `(.L_x_27417) ;  /* 0x00000c5000007947 */ /* 0x000fea0003800000 */
.L_x_27420:
        /* <DEDUP_REMOVED lines=10> */
.L_x_27423:
[----:B------:R-:W-:-:S04]  /*2800*/  PRMT R0, RZ, 0x5410, R0 ;  /* 0x00005410ff007816 */ /* 0x000fc80000000000 */
[----:B------:R-:W-:-:S04]  /*2810*/  F2FP.PACK_AB R3, RZ, R0 ;  /* 0x00000000ff03723e */ /* 0x000fc800000000ff */
[----:B------:R-:W-:-:S05]  /*2820*/  PRMT R3, R3, 0x5410, RZ ;  /* 0x0000541003037816 */ /* 0x000fca00000000ff */
[----:B------:R0:W-:Y:S01]  /*2830*/  STG.E [R16.64], R3 ;  /* 0x0000000310007986 */ /* 0x0001e2000c101924 */
[----:B------:R-:W-:Y:S05]  /*2840*/  BRA `(.L_x_27417) ;  /* 0x00000b6000007947 */ /* 0x000fea0003800000 */
.L_x_27422:
[----:B------:R-:W-:-:S05]  /*2850*/  PRMT R2, RZ, 0x5410, R0 ;  /* 0x00005410ff027816 */ /* 0x000fca0000000000 */
[----:B------:R-:W-:-:S06]  /*2860*/  FMUL.FTZ R2, R2, 1 ;  /* 0x3f80000002027820 */ /* 0x000fcc0000410000 */
[----:B------:R-:W0:Y:S02]  /*2870*/  F2F.F64.F32 R2, R2 ;  /* 0x0000000200027310 */ /* 0x000e240000201800 */
[----:B0-----:R0:W-:Y:S01]  /*2880*/  STG.E.64 [R16.64], R2 ;  /* 0x0000000210007986 */ /* 0x0011e2000c101b24 */
[----:B------:R-:W-:Y:S05]  /*2890*/  BRA `(.L_x_27417) ;  /* 0x00000b1000007947 */ /* 0x000fea0003800000 */
.L_x_27412:
        /* <DEDUP_REMOVED lines=13> */
.L_x_27426:
[----:B------:R-:W-:Y:S01]  /*2970*/  PRMT R0, RZ, 0x5410, R0 ;  /* 0x00005410ff007816 */ /* 0x000fe20000000000 */
[----:B------:R-:W-:-:S04]  /*2980*/  CS2R R6, SRZ ;  /* 0x0000000000067805 */ /* 0x000fc8000001ff00 */
[----:B------:R-:W-:-:S04]  /*2990*/  FMUL.FTZ R0, R0, 1 ;  /* 0x3f80000000007820 */ /* 0x000fc80000410000 */
[----:B------:R-:W0:Y:S02]  /*29a0*/  F2F.F64.F32 R4, R0 ;  /* 0x0000000000047310 */ /* 0x000e240000201800 */
[----:B0-----:R0:W-:Y:S01]  /*29b0*/  STG.E.128 [R16.64], R4 ;  /* 0x0000000410007986 */ /* 0x0011e2000c101d24 */
[----:B------:R-:W-:Y:S05]  /*29c0*/  BRA `(.L_x_27417) ;  /* 0x000009e000007947 */ /* 0x000fea0003800000 */
.L_x_27425:
        /* <DEDUP_REMOVED lines=21> */
.L_x_27430:
[----:B------:R-:W-:Y:S05]  /*2b20*/  BSYNC B0 ;  /* 0x0000000000007941 */ /* 0x000fea0003800000 */
.L_x_27429:
[----:B------:R-:W-:-:S05]  /*2b30*/  LOP3.LUT R3, R0, R3, RZ, 0xfc, !PT ;  /* 0x0000000300037212 */ /* 0x000fca00078efcff */
[----:B------:R0:W-:Y:S01]  /*2b40*/  STG.E.U8 [R16.64], R3 ;  /* 0x0000000310007986 */ /* 0x0001e2000c101124 */
[----:B------:R-:W-:Y:S05]  /*2b50*/  BRA `(.L_x_27417) ;  /* 0x0000085000007947 */ /* 0x000fea0003800000 */
.L_x_27428:
        /* <DEDUP_REMOVED lines=13> */
.L_x_27432:
[----:B------:R-:W-:Y:S01]  /*2c30*/  IMAD.MOV.U32 R0, RZ, RZ, 0x7f ;  /* 0x0000007fff007424 */ /* 0x000fe200078e00ff */
[----:B------:R-:W-:-:S04]  /*2c40*/  ISETP.GT.U32.AND P0, PT, R2, 0x7f800000, PT ;  /* 0x7f8000000200780c */ /* 0x000fc80003f04070 */
[----:B------:R-:W-:-:S04]  /*2c50*/  SEL R0, R0, 0x7c, P0 ;  /* 0x0000007c00007807 */ /* 0x000fc80000000000 */
.L_x_27433:
[----:B------:R-:W-:Y:S05]  /*2c60*/  BSYNC B0 ;  /* 0x0000000000007941 */ /* 0x000fea0003800000 */
.L_x_27431:
[----:B------:R-:W-:-:S04]  /*2c70*/  LOP3.LUT R2, R3, 0x80000000, RZ, 0xc0, !PT ;  /* 0x8000000003027812 */ /* 0x000fc800078ec0ff */
[----:B------:R-:W-:-:S04]  /*2c80*/  SHF.R.U32.HI R3, RZ, 0x18, R2 ;  /* 0x00000018ff037819 */ /* 0x000fc80000011602 */
[----:B------:R-:W-:-:S05]  /*2c90*/  LOP3.LUT R3, R0, R3, RZ, 0xfc, !PT ;  /* 0x0000000300037212 */ /* 0x000fca00078efcff */
[----:B------:R0:W-:Y:S01]  /*2ca0*/  STG.E.U8 [R16.64], R3 ;  /* 0x0000000310007986 */ /* 0x0001e2000c101124 */
[----:B------:R-:W-:Y:S05]  /*2cb0*/  BRA `(.L_x_27417) ;  /* 0x000006f000007947 */ /* 0x000fea0003800000 */
.L_x_27427:
[----:B------:R0:W-:Y:S01]  /*2cc0*/  STG.E.U16 [R16.64], R0 ;  /* 0x0000000010007986 */ /* 0x0001e2000c101524 */
[----:B------:R-:W-:Y:S05]  /*2cd0*/  BRA `(.L_x_27417) ;  /* 0x000006d000007947 */ /* 0x000fea0003800000 */
.L_x_27424:
        /* <DEDUP_REMOVED lines=12> */
.L_x_27436:
        /* <DEDUP_REMOVED lines=17> */
.L_x_27439:
[----:B------:R-:W-:-:S04]  /*2eb0*/  LOP3.LUT R2, R3, 0x80000000, RZ, 0xc0, !PT ;  /* 0x8000000003027812 */ /* 0x000fc800078ec0ff */
[----:B------:R-:W-:-:S04]  /*2ec0*/  SHF.R.U32.HI R3, RZ, 0x18, R2 ;  /* 0x00000018ff037819 */ /* 0x000fc80000011602 */
[----:B------:R-:W-:-:S04]  /*2ed0*/  LOP3.LUT R0, R0, R3, RZ, 0xfc, !PT ;  /* 0x0000000300007212 */ /* 0x000fc800078efcff */
[----:B------:R-:W-:Y:S02]  /*2ee0*/  PRMT R8, R0, 0x7610, R8 ;  /* 0x0000761000087816 */ /* 0x000fe40000000008 */
.L_x_27438:
[----:B------:R-:W-:Y:S05]  /*2ef0*/  BSYNC B0 ;  /* 0x0000000000007941 */ /* 0x000fea0003800000 */
.L_x_27437:
[----:B------:R0:W-:Y:S01]  /*2f00*/  STG.E.U8 [R16.64], R8 ;  /* 0x0000000810007986 */ /* 0x0001e2000c101124 */
[----:B------:R-:W-:Y:S05]  /*2f10*/  BRA `(.L_x_27417) ;  /* 0x0000049000007947 */ /* 0x000fea0003800000 */
.L_x_27435:
        /* <DEDUP_REMOVED lines=17> */
.L_x_27442:
[----:B------:R-:W-:-:S04]  /*3030*/  LOP3.LUT R2, R3, 0x80000000, RZ, 0xc0, !PT ;  /* 0x8000000003027812 */ /* 0x000fc800078ec0ff */
[----:B------:R-:W-:-:S04]  /*3040*/  SHF.R.U32.HI R3, RZ, 0x18, R2 ;  /* 0x00000018ff037819 */ /* 0x000fc80000011602 */
[----:B------:R-:W-:-:S04]  /*3050*/  LOP3.LUT R0, R0, R3, RZ, 0xfc, !PT ;  /* 0x0000000300007212 */ /* 0x000fc800078efcff */
[----:B------:R-:W-:Y:S02]  /*3060*/  PRMT R8, R0, 0x7610, R8 ;  /* 0x0000761000087816 */ /* 0x000fe40000000008 */
.L_x_27441:
[----:B------:R-:W-:Y:S05]  /*3070*/  BSYNC B0 ;  /* 0x0000000000007941 */ /* 0x000fea0003800000 */
.L_x_27440:
[----:B------:R0:W-:Y:S01]  /*3080*/  STG.E.U8 [R16.64], R8 ;  /* 0x0000000810007986 */ /* 0x0001e2000c101124 */
[----:B------:R-:W-:Y:S05]  /*3090*/  BRA `(.L_x_27417) ;  /* 0x0000031000007947 */ /* 0x000fea0003800000 */
.L_x_27434:
        /* <DEDUP_REMOVED lines=22> */
.L_x_27416:
        /* <DEDUP_REMOVED lines=20> */
.L_x_27444:
[----:B------:R-:W-:-:S06]  /*3340*/  PRMT R2, RZ, 0x5410, R0 ;  /* 0x00005410ff027816 */ /* 0x000fcc0000000000 */
[----:B------:R-:W0:Y:S02]  /*3350*/  F2I.U64.TRUNC R2, R2 ;  /* 0x0000000200027311 */ /* 0x000e24000020d800 */
[----:B0-----:R0:W-:Y:S01]  /*3360*/  STG.E.64 [R16.64], R2 ;  /* 0x0000000210007986 */ /* 0x0011e2000c101b24 */
[----:B------:R-:W-:Y:S05]  /*3370*/  BRA `(.L_x_27417) ;  /* 0x0000003000007947 */ /* 0x000fea0003800000 */
.L_x_27443:
[----:B------:R-:W-:-:S04]  /*3380*/  PRMT R0, RZ, 0x5410, R0 ;  /* 0x00005410ff007816 */ /* 0x000fc80000000000 */
[----:B------:R-:W0:Y:S02]  /*3390*/  F2I.FTZ.U32.TRUNC.NTZ R3, R0 ;  /* 0x0000000000037305 */ /* 0x000e24000021f000 */
[----:B0-----:R0:W-:Y:S02]  /*33a0*/  STG.E [R16.64], R3 ;  /* 0x0000000310007986 */ /* 0x0011e4000c101924 */
.L_x_27417:
[----:B------:R-:W-:Y:S02]  /*33b0*/  IADD3 R19, R19, 0x80, RZ ;  /* 0x0000008013137810 */ /* 0x000fe40007ffe0ff */
.L_x_27369:
[----:B------:R-:W-:Y:S05]  /*33c0*/  BSYNC B6 ;  /* 0x0000000000067941 */ /* 0x000fea0003800000 */
.L_x_27368:
        /* <DEDUP_REMOVED lines=231> */
.L_x_27447:
        /* <DEDUP_REMOVED lines=21> */
.L_x_27451:
[----:B------:R-:W2:Y:S02]  /*4390*/  LDG.E.U8 R4, [R4.64] ;  /* 0x0000002404047981 */ /* 0x000ea4000c1e1100 */
[----:B--2---:R-:W0:Y:S02]  /*43a0*/  I2F.U16 R0, R4 ;  /* 0x0000000400007306 */ /* 0x004e240000101000 */
[----:B0-----:R-:W-:-:S04]  /*43b0*/  F2FP.BF16.PACK_AB R0, RZ, R0 ;  /* 0x00000000ff00723e */ /* 0x001fc800000010ff */
[----:B------:R-:W-:Y:S01]  /*43c0*/  PRMT R2, R0, 0x7610, R2 ;  /* 0x0000761000027816 */ /* 0x000fe20000000002 */
[----:B------:R-:W-:Y:S05]  /*43d0*/  BRA `(.L_x_27453) ;  /* 0x00000ef000007947 */ /* 0x000fea0003800000 */
.L_x_27450:
        /* <DEDUP_REMOVED lines=11> */
.L_x_27455:
[----:B------:R-:W2:Y:S02]  /*4490*/  LDG.E R4, [R4.64] ;  /* 0x0000002404047981 */ /* 0x000ea4000c1e1900 */
[----:B--2---:R-:W0:Y:S02]  /*44a0*/  I2F R0, R4 ;  /* 0x0000000400007306 */ /* 0x004e240000201400 */
[----:B0-----:R-:W-:-:S04]  /*44b0*/  F2FP.BF16.PACK_AB R0, RZ, R0 ;  /* 0x00000000ff00723e */ /* 0x001fc800000010ff */
[----:B------:R-:W-:Y:S01]  /*44c0*/  PRMT R2, R0, 0x7610, R2 ;  /* 0x0000761000027816 */ /* 0x000fe20000000002 */
[----:B------:R-:W-:Y:S05]  /*44d0*/  BRA `(.L_x_27453) ;  /* 0x00000df000007947 */ /* 0x000fea0003800000 */
.L_x_27454:
[----:B------:R-:W2:Y:S02]  /*44e0*/  LDG.E.U16 R4, [R4.64] ;  /* 0x0000002404047981 */ /* 0x000ea4000c1e1500 */
[----:B--2---:R-:W0:Y:S02]  /*44f0*/  I2F.S16 R0, R4 ;  /* 0x0000000400007306 */ /* 0x004e240000101400 */
[----:B0-----:R-:W-:-:S04]  /*4500*/  F2FP.BF16.PACK_AB R0, RZ, R0 ;  /* 0x00000000ff00723e */ /* 0x001fc800000010ff */
[----:B------:R-:W-:Y:S01]  /*4510*/  PRMT R2, R0, 0x7610, R2 ;  /* 0x0000761000027816 */ /* 0x000fe20000000002 */
[----:B------:R-:W-:Y:S05]  /*4520*/  BRA `(.L_x_27453) ;  /* 0x00000da000007947 */ /* 0x000fea0003800000 */
.L_x_27449:
        /* <DEDUP_REMOVED lines=9> */
.L_x_27457:
[----:B------:R-:W2:Y:S02]  /*45c0*/  LDG.E.U16 R0, [R4.64] ;  /* 0x0000002404007981 */ /* 0x000ea4000c1e1500 */
[----:B--2---:R-:W-:-:S05]  /*45d0*/  HADD2.F32 R0, -RZ, R0.H0_H0 ;  /* 0x20000000ff007230 */ /* 0x004fca0000004100 */
[----:B------:R-:W-:-:S04]  /*45e0*/  F2FP.BF16.PACK_AB R0, RZ, R0 ;  /* 0x00000000ff00723e */ /* 0x000fc800000010ff */
[----:B------:R-:W-:Y:S01]  /*45f0*/  PRMT R2, R0, 0x7610, R2 ;  /* 0x0000761000027816 */ /* 0x000fe20000000002 */
[----:B------:R-:W-:Y:S05]  /*4600*/  BRA `(.L_x_27453) ;  /* 0x00000cc000007947 */ /* 0x000fea0003800000 */
.L_x_27456:
        /* <DEDUP_REMOVED lines=9> */
.L_x_27459:
[----:B------:R-:W2:Y:S02]  /*46a0*/  LDG.E.U16 R4, [R4.64] ;  /* 0x0000002404047981 */ /* 0x000ea4000c1e1500 */
[----:B--2---:R-:W-:-:S05]  /*46b0*/  HADD2.F32 R0, -RZ, R4.H0_H0 ;  /* 0x20000004ff007230 */ /* 0x004fca0000004100 */
[----:B------:R-:W-:-:S04]  /*46c0*/  F2FP.BF16.PACK_AB R0, RZ, R0 ;  /* 0x00000000ff00723e */ /* 0x000fc800000010ff */
[----:B------:R-:W-:Y:S01]  /*46d0*/  PRMT R2, R0, 0x7610, R2 ;  /* 0x0000761000027816 */ /* 0x000fe20000000002 */
[----:B------:R-:W-:Y:S05]  /*46e0*/  BRA `(.L_x_27453) ;  /* 0x00000be000007947 */ /* 0x000fea0003800000 */
.L_x_27458:
[----:B------:R-:W2:Y:S02]  /*46f0*/  LDG.E.64 R4, [R4.64] ;  /* 0x0000002404047981 */ /* 0x000ea4000c1e1b00 */
[----:B--2---:R-:W0:Y:S01]  /*4700*/  F2F.F32.F64 R0, R4 ;  /* 0x0000000400007310 */ /* 0x004e220000301000 */
[----:B------:R-:W0:-:S14]  /*4710*/  DSETP.GEU.AND P0, PT, |R4|, c[0x2][0x0], PT ;  /* 0x008000000400762a */ /* 0x000e1c0003f0e200 */
[----:B0-----:R-:W-:-:S05]  /*4720*/  @!P0 FMUL R0, R0, 1.175494350822287508e-38 ;  /* 0x0080000000008820 */ /* 0x001fca0000400000 */
[----:B------:R-:W-:-:S04]  /*4730*/  F2FP.BF16.PACK_AB R0, RZ, R0 ;  /* 0x00000000ff00723e */ /* 0x000fc800000010ff */
[----:B------:R-:W-:Y:S01]  /*4740*/  PRMT R2, R0, 0x7610, R2 ;  /* 0x0000761000027816 */ /* 0x000fe20000000002 */
[----:B------:R-:W-:Y:S05]  /*4750*/  BRA `(.L_x_27453) ;  /* 0x00000b7000007947 */ /* 0x000fea0003800000 */
.L_x_27448:
        /* <DEDUP_REMOVED lines=14> */
.L_x_27462:
[----:B------:R-:W2:Y:S02]  /*4840*/  LDG.E.64 R4, [R4.64] ;  /* 0x0000002404047981 */ /* 0x000ea4000c1e1b00 */
[----:B--2---:R-:W0:Y:S01]  /*4850*/  F2F.F32.F64 R0, R4 ;  /* 0x0000000400007310 */ /* 0x004e220000301000 */
[----:B------:R-:W0:-:S14]  /*4860*/  DSETP.GEU.AND P0, PT, |R4|, c[0x2][0x0], PT ;  /* 0x008000000400762a */ /* 0x000e1c0003f0e200 */
[----:B0-----:R-:W-:-:S05]  /*4870*/  @!P0 FMUL R0, R0, 1.175494350822287508e-38 ;  /* 0x0080000000008820 */ /* 0x001fca0000400000 */
[----:B------:R-:W-:-:S04]  /*4880*/  F2FP.BF16.PACK_AB R0, RZ, R0 ;  /* 0x00000000ff00723e */ /* 0x000fc800000010ff */
[----:B------:R-:W-:Y:S01]  /*4890*/  PRMT R2, R0, 0x7610, R2 ;  /* 0x0000761000027816 */ /* 0x000fe20000000002 */
[----:B------:R-:W-:Y:S05]  /*48a0*/  BRA `(.L_x_27453) ;  /* 0x00000a2000007947 */ /* 0x000fea0003800000 */
.L_x_27461:
        /* <DEDUP_REMOVED lines=28> */
.L_x_27464:
        /* <DEDUP_REMOVED lines=14> */
.L_x_27463:
[----:B------:R0:W5:Y:S01]  /*4b50*/  LDG.E.U16 R2, [R4.64] ;  /* 0x0000002404027981 */ /* 0x000162000c1e1500 */
[----:B------:R-:W-:Y:S05]  /*4b60*/  BRA `(.L_x_27453) ;  /* 0x0000076000007947 */ /* 0x000fea0003800000 */
.L_x_27460:
        /* <DEDUP_REMOVED lines=12> */
.L_x_27467:
        /* <DEDUP_REMOVED lines=21> */
.L_x_27471:
[----:B------:R-:W-:Y:S05]  /*4d80*/  BSYNC B1 ;  /* 0x0000000000017941 */ /* 0x000fea0003800000 */
.L_x_27470:
[----:B------:R-:W-:Y:S01]  /*4d90*/  LEA R3, R0, 0x3b800000, 0x17 ;  /* 0x3b80000000037811 */ /* 0x000fe200078eb8ff */
[----:B------:R-:W-:-:S05]  /*4da0*/  IMAD.SHL.U32 R0, R2, 0x100000, RZ ;  /* 0x0010000002007824 */ /* 0x000fca00078e00ff */
[----:B------:R-:W-:Y:S02]  /*4db0*/  LOP3.LUT R0, R3, R0, R4, 0xfe, !PT ;  /* 0x0000000003007212 */ /* 0x000fe400078efe04 */
.L_x_27469:
[----:B------:R-:W-:Y:S05]  /*4dc0*/  BSYNC B0 ;  /* 0x0000000000007941 */ /* 0x000fea0003800000 */
.L_x_27468:
[----:B------:R-:W-:-:S04]  /*4dd0*/  F2FP.BF16.PACK_AB R0, RZ, R0 ;  /* 0x00000000ff00723e */ /* 0x000fc800000010ff */
[----:B------:R-:W-:Y:S01]  /*4de0*/  PRMT R2, R0, 0x7610, R2 ;  /* 0x0000761000027816 */ /* 0x000fe20000000002 */
[----:B------:R-:W-:Y:S05]  /*4df0*/  BRA `(.L_x_27453) ;  /* 0x000004d000007947 */ /* 0x000fea0003800000 */
.L_x_27466:
        /* <DEDUP_REMOVED lines=21> */
.L_x_27475:
[----:B------:R-:W-:Y:S05]  /*4f50*/  BSYNC B1 ;  /* 0x0000000000017941 */ /* 0x000fea0003800000 */
.L_x_27474:
[----:B------:R-:W-:Y:S01]  /*4f60*/  LEA R3, R0, 0x37800000, 0x17 ;  /* 0x3780000000037811 */ /* 0x000fe200078eb8ff */
[----:B------:R-:W-:-:S05]  /*4f70*/  IMAD.SHL.U32 R0, R2, 0x200000, RZ ;  /* 0x0020000002007824 */ /* 0x000fca00078e00ff */
[----:B------:R-:W-:Y:S02]  /*4f80*/  LOP3.LUT R0, R3, R0, R4, 0xfe, !PT ;  /* 0x0000000003007212 */ /* 0x000fe400078efe04 */
.L_x_27473:
[----:B------:R-:W-:Y:S05]  /*4f90*/  BSYNC B0 ;  /* 0x0000000000007941 */ /* 0x000fea0003800000 */
.L_x_27472:
[----:B------:R-:W-:-:S04]  /*4fa0*/  F2FP.BF16.PACK_AB R0, RZ, R0 ;  /* 0x00000000ff00723e */ /* 0x000fc800000010ff */
[----:B------:R-:W-:Y:S01]  /*4fb0*/  PRMT R2, R0, 0x7610, R2 ;  /* 0x0000761000027816 */ /* 0x000fe20000000002 */
[----:B------:R-:W-:Y:S05]  /*4fc0*/  BRA `(.L_x_27453) ;  /* 0x0000030000007947 */ /* 0x000fea0003800000 */
.L_x_27465:
        /* <DEDUP_REMOVED lines=14> */
.L_x_27479:
[----:B------:R-:W-:Y:S05]  /*50b0*/  BSYNC B0 ;  /* 0x0000000000007941 */ /* 0x000fea0003800000 */
.L_x_27478:
[----:B------:R-:W-:-:S04]  /*50c0*/  F2FP.BF16.PACK_AB R0, RZ, R0 ;  /* 0x00000000ff00723e */ /* 0x000fc800000010ff */
[----:B------:R-:W-:Y:S01]  /*50d0*/  PRMT R2, R0, 0x7610, R2 ;  /* 0x0000761000027816 */ /* 0x000fe20000000002 */
[----:B------:R-:W-:Y:S05]  /*50e0*/  BRA `(.L_x_27453) ;  /* 0x000001e000007947 */ /* 0x000fea0003800000 */
.L_x_27452:
        /* <DEDUP_REMOVED lines=21> */
.L_x_27477:
[----:B------:R-:W2:Y:S02]  /*5240*/  LDG.E.64 R4, [R4.64] ;  /* 0x0000002404047981 */ /* 0x000ea4000c1e1b00 */
[----:B--2---:R-:W0:Y:S02]  /*5250*/  I2F.U64 R0, R4 ;  /* 0x0000000400007312 */ /* 0x004e240000301000 */
[----:B0-----:R-:W-:-:S04]  /*5260*/  F2FP.BF16.PACK_AB R0, RZ, R0 ;  /* 0x00000000ff00723e */ /* 0x001fc800000010ff */
[----:B------:R-:W-:Y:S01]  /*5270*/  PRMT R2, R0, 0x7610, R2 ;  /* 0x0000761000027816 */ /* 0x000fe20000000002 */
[----:B------:R-:W-:Y:S05]  /*5280*/  BRA `(.L_x_27453) ;  /* 0x0000004000007947 */ /* 0x000fea0003800000 */
.L_x_27476:
[----:B------:R-:W2:Y:S02]  /*5290*/  LDG.E R4, [R4.64] ;  /* 0x0000002404047981 */ /* 0x000ea4000c1e1900 */
[----:B--2---:R-:W0:Y:S02]  /*52a0*/  I2F.U32 R0, R4 ;  /* 0x0000000400007306 */ /* 0x004e240000201000 */
[----:B0-----:R-:W-:-:S04]  /*52b0*/  F2FP.BF16.PACK_AB R0, RZ, R0 ;  /* 0x00000000ff00723e */ /* 0x001fc800000010ff */
[----:B------:R-:W-:-:S03]  /*52c0*/  PRMT R2, R0, 0x7610, R2 ;  /* 0x0000761000027816 */ /* 0x000fc60000000002 */
.L_x_27453:
        /* <DEDUP_REMOVED lines=31> */
.L_x_27485:
[----:B------:R-:W-:Y:S01]  /*54c0*/  FSETP.GEU.FTZ.AND P0, PT, R6, -R8, PT ;  /* 0x800000080600720b */ /* 0x000fe20003f1e000 */
[----:B------:R-:W-:-:S12]  /*54d0*/  FADD.FTZ R4, R4, -1 ;  /* 0xbf80000004047421 */ /* 0x000fd80000010000 */
[----:B------:R-:W-:Y:S02]  /*54e0*/  @!P0 FADD.FTZ R4, R4, -1 ;  /* 0xbf80000004048421 */ /* 0x000fe40000010000 */
.L_x_27484:
[----:B------:R-:W-:Y:S05]  /*54f0*/  BSYNC B1 ;  /* 0x0000000000017941 */ /* 0x000fea0003800000 */
.L_x_27483:
[----:B------:R-:W-:Y:S01]  /*5500*/  FFMA.FTZ R3, -R8, R4, R3 ;  /* 0x0000000408037223 */ /* 0x000fe20000010103 */
[----:B------:R-:W-:Y:S05]  /*5510*/  BRA `(.L_x_27481) ;  /* 0x000001f000007947 */ /* 0x000fea0003800000 */
.L_x_27482:
        /* <DEDUP_REMOVED lines=15> */
.L_x_27488:
        /* <DEDUP_REMOVED lines=13> */
.L_x_27487:
[----:B------:R-:W-:Y:S05]  /*56e0*/  BSYNC B1 ;  /* 0x0000000000017941 */ /* 0x000fea0003800000 */
.L_x_27486:
[----:B------:R-:W-:-:S04]  /*56f0*/  FMUL.FTZ R3, R4, 1.1920928955078125e-07 ;  /* 0x3400000004037820 */ /* 0x000fc80000410000 */
[----:B------:R-:W-:Y:S02]  /*5700*/  FMUL.FTZ R3, R8, R3 ;  /* 0x0000000308037220 */ /* 0x000fe40000410000 */
.L_x_27481:
[----:B------:R-:W-:Y:S05]  /*5710*/  BSYNC B0 ;  /* 0x0000000000007941 */ /* 0x000fea0003800000 */
.L_x_27480:
        /* <DEDUP_REMOVED lines=26> */
.L_x_27492:
[----:B------:R-:W-:-:S06]  /*58c0*/  PRMT R3, RZ, 0x5410, R0 ;  /* 0x00005410ff037816 */ /* 0x000fcc0000000000 */
[----:B------:R-:W0:Y:S02]  /*58d0*/  F2I.S64.TRUNC R2, R3 ;  /* 0x0000000300027311 */ /* 0x000e24000020d900 */
[----:B0-----:R0:W-:Y:S01]  /*58e0*/  STG.E.U8 [R16.64], R2 ;  /* 0x0000000210007986 */ /* 0x0011e2000c101124 */
[----:B------:R-:W-:Y:S05]  /*58f0*/  BRA `(.L_x_27494) ;  /* 0x00000e4000007947 */ /* 0x000fea0003800000 */
.L_x_27491:
        /* <DEDUP_REMOVED lines=10> */
.L_x_27496:
[----:B------:R-:W-:-:S04]  /*59a0*/  PRMT R0, RZ, 0x5410, R0 ;  /* 0x00005410ff007816 */ /* 0x000fc80000000000 */
[----:B------:R-:W0:Y:S02]  /*59b0*/  F2I.FTZ.TRUNC.NTZ R3, R0 ;  /* 0x0000000000037305 */ /* 0x000e24000021f100 */
[----:B0-----:R0:W-:Y:S01]  /*59c0*/  STG.E [R16.64], R3 ;  /* 0x0000000310007986 */ /* 0x0011e2000c101924 */
[----:B------:R-:W-:Y:S05]  /*59d0*/  BRA `(.L_x_27494) ;  /* 0x00000d6000007947 */ /* 0x000fea0003800000 */
.L_x_27495:
[----:B------:R-:W-:-:S04]  /*59e0*/  PRMT R0, RZ, 0x5410, R0 ;  /* 0x00005410ff007816 */ /* 0x000fc80000000000 */
[----:B------:R-:W0:Y:S02]  /*59f0*/  F2I.FTZ.TRUNC.NTZ R3, R0 ;  /* 0x0000000000037305 */ /* 0x000e24000021f100 */
[----:B0-----:R0:W-:Y:S01]  /*5a00*/  STG.E.U16 [R16.64], R3 ;  /* 0x0000000310007986 */ /* 0x0011e2000c101524 */
[----:B------:R-:W-:Y:S05]  /*5a10*/  BRA `(.L_x_27494) ;  /* 0x00000d2000007947 */ /* 0x000fea0003800000 */
.L_x_27490:
        /* <DEDUP_REMOVED lines=9> */
.L_x_27498:
[----:B------:R-:W-:-:S04]  /*5ab0*/  PRMT R0, RZ, 0x5410, R0 ;  /* 0x00005410ff007816 */ /* 0x000fc80000000000 */
[----:B------:R-:W-:-:S05]  /*5ac0*/  F2FP.PACK_AB R0, RZ, R0 ;  /* 0x00000000ff00723e */ /* 0x000fca00000000ff */
[----:B------:R0:W-:Y:S01]  /*5ad0*/  STG.E.U16 [R16.64], R0 ;  /* 0x0000000010007986 */ /* 0x0001e2000c101524 */
[----:B------:R-:W-:Y:S05]  /*5ae0*/  BRA `(.L_x_27494) ;  /* 0x00000c5000007947 */ /* 0x000fea0003800000 */
.L_x_27497:
        /* <DEDUP_REMOVED lines=10> */
.L_x_27500:
[----:B------:R-:W-:-:S04]  /*5b90*/  PRMT R0, RZ, 0x5410, R0 ;  /* 0x00005410ff007816 */ /* 0x000fc80000000000 */
[----:B------:R-:W-:-:S04]  /*5ba0*/  F2FP.PACK_AB R3, RZ, R0 ;  /* 0x00000000ff03723e */ /* 0x000fc800000000ff */
[----:B------:R-:W-:-:S05]  /*5bb0*/  PRMT R3, R3, 0x5410, RZ ;  /* 0x0000541003037816 */ /* 0x000fca00000000ff */
[----:B------:R0:W-:Y:S01]  /*5bc0*/  STG.E [R16.64], R3 ;  /* 0x0000000310007986 */ /* 0x0001e2000c101924 */
[----:B------:R-:W-:Y:S05]  /*5bd0*/  BRA `(.L_x_27494) ;  /* 0x00000b6000007947 */ /* 0x000fea0003800000 */
.L_x_27499:
[----:B------:R-:W-:-:S05]  /*5be0*/  PRMT R2, RZ, 0x5410, R0 ;  /* 0x00005410ff027816 */ /* 0x000fca0000000000 */
[----:B------:R-:W-:-:S06]  /*5bf0*/  FMUL.FTZ R2, R2, 1 ;  /* 0x3f80000002027820 */ /* 0x000fcc0000410000 */
[----:B------:R-:W0:Y:S02]  /*5c00*/  F2F.F64.F32 R2, R2 ;  /* 0x0000000200027310 */ /* 0x000e240000201800 */
[----:B0-----:R0:W-:Y:S01]  /*5c10*/  STG.E.64 [R16.64], R2 ;  /* 0x0000000210007986 */ /* 0x0011e2000c101b24 */
[----:B------:R-:W-:Y:S05]  /*5c20*/  BRA `(.L_x_27494) ;  /* 0x00000b1000007947 */ /* 0x000fea0003800000 */
.L_x_27489:
        /* <DEDUP_REMOVED lines=13> */
.L_x_27503:
[----:B------:R-:W-:Y:S01]  /*5d00*/  PRMT R0, RZ, 0x5410, R0 ;  /* 0x00005410ff007816 */ /* 0x000fe20000000000 */
[----:B------:R-:W-:-:S04]  /*5d10*/  CS2R R6, SRZ ;  /* 0x0000000000067805 */ /* 0x000fc8000001ff00 */
[----:B------:R-:W-:-:S04]  /*5d20*/  FMUL.FTZ R0, R0, 1 ;  /* 0x3f80000000007820 */ /* 0x000fc80000410000 */
[----:B------:R-:W0:Y:S02]  /*5d30*/  F2F.F64.F32 R4, R0 ;  /* 0x0000000000047310 */ /* 0x000e240000201800 */
[----:B0-----:R0:W-:Y:S01]  /*5d40*/  STG.E.128 [R16.64], R4 ;  /* 0x0000000410007986 */ /* 0x0011e2000c101d24 */
[----:B------:R-:W-:Y:S05]  /*5d50*/  BRA `(.L_x_27494) ;  /* 0x000009e000007947 */ /* 0x000fea0003800000 */
.L_x_27502:
        /* <DEDUP_REMOVED lines=21> */
.L_x_27507:
[----:B------:R-:W-:Y:S05]  /*5eb0*/  BSYNC B0 ;  /* 0x0000000000007941 */ /* 0x000fea0003800000 */
.L_x_27506:
[----:B------:R-:W-:-:S05]  /*5ec0*/  LOP3.LUT R3, R0, R3, RZ, 0xfc, !PT ;  /* 0x0000000300037212 */ /* 0x000fca00078efcff */
[----:B------:R0:W-:Y:S01]  /*5ed0*/  STG.E.U8 [R16.64], R3 ;  /* 0x0000000310007986 */ /* 0x0001e2000c101124 */
[----:B------:R-:W-:Y:S05]  /*5ee0*/  BRA `(.L_x_27494) ;  /* 0x0000085000007947 */ /* 0x000fea0003800000 */
.L_x_27505:
        /* <DEDUP_REMOVED lines=13> */
.L_x_27509:
[----:B------:R-:W-:Y:S01]  /*5fc0*/  IMAD.MOV.U32 R0, RZ, RZ, 0x7f ;  /* 0x0000007fff007424 */ /* 0x000fe200078e00ff */
[----:B------:R-:W-:-:S04]  /*5fd0*/  ISETP.GT.U32.AND P0, PT, R2, 0x7f800000, PT ;  /* 0x7f8000000200780c */ /* 0x000fc80003f04070 */
[----:B------:R-:W-:-:S04]  /*5fe0*/  SEL R0, R0, 0x7c, P0 ;  /* 0x0000007c00007807 */ /* 0x000fc80000000000 */
.L_x_27510:
[----:B------:R-:W-:Y:S05]  /*5ff0*/  BSYNC B0 ;  /* 0x0000000000007941 */ /* 0x000fea0003800000 */
.L_x_27508:
[----:B------:R-:W-:-:S04]  /*6000*/  LOP3.LUT R2, R3, 0x80000000, RZ, 0xc0, !PT ;  /* 0x8000000003027812 */ /* 0x000fc800078ec0ff */
[----:B------:R-:W-:-:S04]  /*6010*/  SHF.R.U32.HI R3, RZ, 0x18, R2 ;  /* 0x00000018ff037819 */ /* 0x000fc80000011602 */
[----:B------:R-:W-:-:S05]  /*6020*/  LOP3.LUT R3, R0, R3, RZ, 0xfc, !PT ;  /* 0x0000000300037212 */ /* 0x000fca00078efcff */
[----:B------:R0:W-:Y:S01]  /*6030*/  STG.E.U8 [R16.64], R3 ;  /* 0x0000000310007986 */ /* 0x0001e2000c101124 */
[----:B------:R-:W-:Y:S05]  /*6040*/  BRA `(.L_x_27494) ;  /* 0x000006f000007947 */ /* 0x000fea0003800000 */
.L_x_27504:
[----:B------:R0:W-:Y:S01]  /*6050*/  STG.E.U16 [R16.64], R0 ;  /* 0x0000000010007986 */ /* 0x0001e2000c101524 */
[----:B------:R-:W-:Y:S05]  /*6060*/  BRA `(.L_x_27494) ;  /* 0x000006d000007947 */ /* 0x000fea0003800000 */
.L_x_27501:
        /* <DEDUP_REMOVED lines=12> */
.L_x_27513:
        /* <DEDUP_REMOVED lines=17> */
.L_x_27516:
[----:B------:R-:W-:-:S04]  /*6240*/  LOP3.LUT R2, R3, 0x80000000, RZ, 0xc0, !PT ;  /* 0x8000000003027812 */ /* 0x000fc800078ec0ff */
[----:B------:R-:W-:-:S04]  /*6250*/  SHF.R.U32.HI R3, RZ, 0x18, R2 ;  /* 0x00000018ff037819 */ /* 0x000fc80000011602 */
[----:B------:R-:W-:-:S04]  /*6260*/  LOP3.LUT R0, R0, R3, RZ, 0xfc, !PT ;  /* 0x0000000300007212 */ /* 0x000fc800078efcff */
[----:B------:R-:W-:Y:S02]  /*6270*/  PRMT R8, R0, 0x7610, R8 ;  /* 0x0000761000087816 */ /* 0x000fe40000000008 */
.L_x_27515:
[----:B------:R-:W-:Y:S05]  /*6280*/  BSYNC B0 ;  /* 0x0000000000007941 */ /* 0x000fea0003800000 */
.L_x_27514:
[----:B------:R0:W-:Y:S01]  /*6290*/  STG.E.U8 [R16.64], R8 ;  /* 0x0000000810007986 */ /* 0x0001e2000c101124 */
[----:B------:R-:W-:Y:S05]  /*62a0*/  BRA `(.L_x_27494) ;  /* 0x0000049000007947 */ /* 0x000fea0003800000 */
.L_x_27512:
        /* <DEDUP_REMOVED lines=17> */
.L_x_27519:
[----:B------:R-:W-:-:S04]  /*63c0*/  LOP3.LUT R2, R3, 0x80000000, RZ, 0xc0, !PT ;  /* 0x8000000003027812 */ /* 0x000fc800078ec0ff */
[----:B------:R-:W-:-:S04]  /*63d0*/  SHF.R.U32.HI R3, RZ, 0x18, R2 ;  /* 0x00000018ff037819 */ /* 0x000fc80000011602 */
[----:B------:R-:W-:-:S04]  /*63e0*/  LOP3.LUT R0, R0, R3, RZ, 0xfc, !PT ;  /* 0x0000000300007212 */ /* 0x000fc800078efcff */
[----:B------:R-:W-:Y:S02]  /*63f0*/  PRMT R8, R0, 0x7610, R8 ;  /* 0x0000761000087816 */ /* 0x000fe40000000008 */
.L_x_27518:
[----:B------:R-:W-:Y:S05]  /*6400*/  BSYNC B0 ;  /* 0x0000000000007941 */ /* 0x000fea0003800000 */
.L_x_27517:
[----:B------:R0:W-:Y:S01]  /*6410*/  STG.E.U8 [R16.64], R8 ;  /* 0x0000000810007986 */ /* 0x0001e2000c101124 */
[----:B------:R-:W-:Y:S05]  /*6420*/  BRA `(.L_x_27494) ;  /* 0x0000031000007947 */ /* 0x000fea0003800000 */
.L_x_27511:
        /* <DEDUP_REMOVED lines=22> */
.L_x_27493:
        /* <DEDUP_REMOVED lines=20> */
.L_x_27521:
[----:B------:R-:W-:-:S06]  /*66d0*/  PRMT R2, RZ, 0x5410, R0 ;  /* 0x00005410ff027816 */ /* 0x000fcc0000000000 */
[----:B------:R-:W0:Y:S02]  /*66e0*/  F2I.U64.TRUNC R2, R2 ;  /* 0x0000000200027311 */ /* 0x000e24000020d800 */
[----:B0-----:R0:W-:Y:S01]  /*66f0*/  STG.E.64 [R16.64], R2 ;  /* 0x0000000210007986 */ /* 0x0011e2000c101b24 */
[----:B------:R-:W-:Y:S05]  /*6700*/  BRA `(.L_x_27494) ;  /* 0x0000003000007947 */ /* 0x000fea0003800000 */
.L_x_27520:
[----:B------:R-:W-:-:S04]  /*6710*/  PRMT R0, RZ, 0x5410, R0 ;  /* 0x00005410ff007816 */ /* 0x000fc80000000000 */
[----:B------:R-:W0:Y:S02]  /*6720*/  F2I.FTZ.U32.TRUNC.NTZ R3, R0 ;  /* 0x0000000000037305 */ /* 0x000e24000021f000 */
[----:B0-----:R0:W-:Y:S02]  /*6730*/  STG.E [R16.64], R3 ;  /* 0x0000000310007986 */ /* 0x0011e4000c101924 */
.L_x_27494:
        /* <DEDUP_REMOVED lines=231> */
.L_x_27522:
        /* <DEDUP_REMOVED lines=21> */
.L_x_27526:
[----:B------:R-:W2:Y:S02]  /*7700*/  LDG.E.U8 R4, [R4.64] ;  /* 0x0000002404047981 */ /* 0x000ea4000c1e1100 */
[----:B--2---:R-:W0:Y:S02]  /*7710*/  I2F.U16 R0, R4 ;  /* 0x0000000400007306 */ /* 0x004e240000101000 */
[----:B0-----:R-:W-:-:S04]  /*7720*/  F2FP.BF16.PACK_AB R0, RZ, R0 ;  /* 0x00000000ff00723e */ /* 0x001fc800000010ff */
[----:B------:R-:W-:Y:S01]  /*7730*/  PRMT R2, R0, 0x7610, R2 ;  /* 0x0000761000027816 */ /* 0x000fe20000000002 */
[----:B------:R-:W-:Y:S05]  /*7740*/  BRA `(.L_x_27528) ;  /* 0x00000ef000007947 */ /* 0x000fea0003800000 */
.L_x_27525:
        /* <DEDUP_REMOVED lines=11> */
.L_x_27530:
[----:B------:R-:W2:Y:S02]  /*7800*/  LDG.E R4, [R4.64] ;  /* 0x0000002404047981 */ /* 0x000ea4000c1e1900 */
[----:B--2---:R-:W0:Y:S02]  /*7810*/  I2F R0, R4 ;  /* 0x0000000400007306 */ /* 0x004e240000201400 */
[----:B0-----:R-:W-:-:S04]  /*7820*/  F2FP.BF16.PACK_AB R0, RZ, R0 ;  /* 0x00000000ff00723e */ /* 0x001fc800000010ff */
[----:B------:R-:W-:Y:S01]  /*7830*/  PRMT R2, R0, 0x7610, R2 ;  /* 0x0000761000027816 */ /* 0x000fe20000000002 */
[----:B------:R-:W-:Y:S05]  /*7840*/  BRA `(.L_x_27528) ;  /* 0x00000df000007947 */ /* 0x000fea0003800000 */
.L_x_27529:
[----:B------:R-:W2:Y:S02]  /*7850*/  LDG.E.U16 R4, [R4.64] ;  /* 0x0000002404047981 */ /* 0x000ea4000c1e1500 */
[----:B--2---:R-:W0:Y:S02]  /*7860*/  I2F.S16 R0, R4 ;  /* 0x0000000400007306 */ /* 0x004e240000101400 */
[----:B0-----:R-:W-:-:S04]  /*7870*/  F2FP.BF16.PACK_AB R0, RZ, R0 ;  /* 0x00000000ff00723e */ /* 0x001fc800000010ff */
[----:B------:R-:W-:Y:S01]  /*7880*/  PRMT R2, R0, 0x7610, R2 ;  /* 0x0000761000027816 */ /* 0x000fe20000000002 */
[----:B------:R-:W-:Y:S05]  /*7890*/  BRA `(.L_x_27528) ;  /* 0x00000da000007947 */ /* 0x000fea0003800000 */
.L_x_27524:
        /* <DEDUP_REMOVED lines=9> */
.L_x_27532:
[----:B------:R-:W2:Y:S02]  /*7930*/  LDG.E.U16 R0, [R4.64] ;  /* 0x0000002404007981 */ /* 0x000ea4000c1e1500 */
[----:B--2---:R-:W-:-:S05]  /*7940*/  HADD2.F32 R0, -RZ, R0.H0_H0 ;  /* 0x20000000ff007230 */ /* 0x004fca0000004100 */
[----:B------:R-:W-:-:S04]  /*7950*/  F2FP.BF16.PACK_AB R0, RZ, R0 ;  /* 0x00000000ff00723e */ /* 0x000fc800000010ff */
[----:B------:R-:W-:Y:S01]  /*7960*/  PRMT R2, R0, 0x7610, R2 ;  /* 0x0000761000027816 */ /* 0x000fe20000000002 */
[----:B------:R-:W-:Y:S05]  /*7970*/  BRA `(.L_x_27528) ;  /* 0x00000cc000007947 */ /* 0x000fea0003800000 */
.L_x_27531:
        /* <DEDUP_REMOVED lines=9> */
.L_x_27534:
[----:B------:R-:W2:Y:S02]  /*7a10*/  LDG.E.U16 R4, [R4.64] ;  /* 0x0000002404047981 */ /* 0x000ea4000c1e1500 */
[----:B--2---:R-:W-:-:S05]  /*7a20*/  HADD2.F32 R0, -RZ, R4.H0_H0 ;  /* 0x20000004ff007230 */ /* 0x004fca0000004100 */
[----:B------:R-:W-:-:S04]  /*7a30*/  F2FP.BF16.PACK_AB R0, RZ, R0 ;  /* 0x00000000ff00723e */ /* 0x000fc800000010ff */
[----:B------:R-:W-:Y:S01]  /*7a40*/  PRMT R2, R0, 0x7610, R2 ;  /* 0x0000761000027816 */ /* 0x000fe20000000002 */
[----:B------:R-:W-:Y:S05]  /*7a50*/  BRA `(.L_x_27528) ;  /* 0x00000be000007947 */ /* 0x000fea0003800000 */
.L_x_27533:
[----:B------:R-:W2:Y:S02]  /*7a60*/  LDG.E.64 R4, [R4.64] ;  /* 0x0000002404047981 */ /* 0x000ea4000c1e1b00 */
[----:B--2---:R-:W0:Y:S01]  /*7a70*/  F2F.F32.F64 R0, R4 ;  /* 0x0000000400007310 */ /* 0x004e220000301000 */
[----:B------:R-:W0:-:S14]  /*7a80*/  DSETP.GEU.AND P0, PT, |R4|, c[0x2][0x0], PT ;  /* 0x008000000400762a */ /* 0x000e1c0003f0e200 */
[----:B0-----:R-:W-:-:S05]  /*7a90*/  @!P0 FMUL R0, R0, 1.175494350822287508e-38 ;  /* 0x0080000000008820 */ /* 0x001fca0000400000 */
[----:B------:R-:W-:-:S04]  /*7aa0*/  F2FP.BF16.PACK_AB R0, RZ, R0 ;  /* 0x00000000ff00723e */ /* 0x000fc800000010ff */
[----:B------:R-:W-:Y:S01]  /*7ab0*/  PRMT R2, R0, 0x7610, R2 ;  /* 0x0000761000027816 */ /* 0x000fe20000000002 */
[----:B------:R-:W-:Y:S05]  /*7ac0*/  BRA `(.L_x_27528) ;  /* 0x00000b7000007947 */ /* 0x000fea0003800000 */
.L_x_27523:
        /* <DEDUP_REMOVED lines=14> */
.L_x_27537:
[----:B------:R-:W2:Y:S02]  /*7bb0*/  LDG.E.64 R4, [R4.64] ;  /* 0x0000002404047981 */ /* 0x000ea4000c1e1b00 */
[----:B--2---:R-:W0:Y:S01]  /*7bc0*/  F2F.F32.F64 R0, R4 ;  /* 0x0000000400007310 */ /* 0x004e220000301000 */
[----:B------:R-:W0:-:S14]  /*7bd0*/  DSETP.GEU.AND P0, PT, |R4|, c[0x2][0x0], PT ;  /* 0x008000000400762a */ /* 0x000e1c0003f0e200 */
[----:B0-----:R-:W-:-:S05]  /*7be0*/  @!P0 FMUL R0, R0, 1.175494350822287508e-38 ;  /* 0x0080000000008820 */ /* 0x001fca0000400000 */
[----:B------:R-:W-:-:S04]  /*7bf0*/  F2FP.BF16.PACK_AB R0, RZ, R0 ;  /* 0x00000000ff00723e */ /* 0x000fc800000010ff */
[----:B------:R-:W-:Y:S01]  /*7c00*/  PRMT R2, R0, 0x7610, R2 ;  /* 0x0000761000027816 */ /* 0x000fe20000000002 */
[----:B------:R-:W-:Y:S05]  /*7c10*/  BRA `(.L_x_27528) ;  /* 0x00000a2000007947 */ /* 0x000fea0003800000 */
.L_x_27536:
        /* <DEDUP_REMOVED lines=28> */
.L_x_27539:
        /* <DEDUP_REMOVED lines=14> */
.L_x_27538:
[----:B------:R0:W5:Y:S01]  /*7ec0*/  LDG.E.U16 R2, [R4.64] ;  /* 0x0000002404027981 */ /* 0x000162000c1e1500 */
[----:B------:R-:W-:Y:S05]  /*7ed0*/  BRA `(.L_x_27528) ;  /* 0x0000076000007947 */ /* 0x000fea0003800000 */
.L_x_27535:
        /* <DEDUP_REMOVED lines=12> */
.L_x_27542:
        /* <DEDUP_REMOVED lines=21> */
.L_x_27546:
[----:B------:R-:W-:Y:S05]  /*80f0*/  BSYNC B1 ;  /* 0x0000000000017941 */ /* 0x000fea0003800000 */
.L_x_27545:
[----:B------:R-:W-:Y:S01]  /*8100*/  LEA R3, R0, 0x3b800000, 0x17 ;  /* 0x3b80000000037811 */ /* 0x000fe200078eb8ff */
[----:B------:R-:W-:-:S05]  /*8110*/  IMAD.SHL.U32 R0, R2, 0x100000, RZ ;  /* 0x0010000002007824 */ /* 0x000fca00078e00ff */
[----:B------:R-:W-:Y:S02]  /*8120*/  LOP3.LUT R0, R3, R0, R4, 0xfe, !PT ;  /* 0x0000000003007212 */ /* 0x000fe400078efe04 */
.L_x_27544:
[----:B------:R-:W-:Y:S05]  /*8130*/  BSYNC B0 ;  /* 0x0000000000007941 */ /* 0x000fea0003800000 */
.L_x_27543:
[----:B------:R-:W-:-:S04]  /*8140*/  F2FP.BF16.PACK_AB R0, RZ, R0 ;  /* 0x00000000ff00723e */ /* 0x000fc800000010ff */
[----:B------:R-:W-:Y:S01]  /*8150*/  PRMT R2, R0, 0x7610, R2 ;  /* 0x0000761000027816 */ /* 0x000fe20000000002 */
[----:B------:R-:W-:Y:S05]  /*8160*/  BRA `(.L_x_27528) ;  /* 0x000004d000007947 */ /* 0x000fea0003800000 */
.L_x_27541:
        /* <DEDUP_REMOVED lines=21> */
.L_x_27550:
[----:B------:R-:W-:Y:S05]  /*82c0*/  BSYNC B1 ;  /* 0x0000000000017941 */ /* 0x000fea0003800000 */
.L_x_27549:
[----:B------:R-:W-:Y:S01]  /*82d0*/  LEA R3, R0, 0x37800000, 0x17 ;  /* 0x3780000000037811 */ /* 0x000fe200078eb8ff */
[----:B------:R-:W-:-:S05]  /*82e0*/  IMAD.SHL.U32 R0, R2, 0x200000, RZ ;  /* 0x0020000002007824 */ /* 0x000fca00078e00ff */
[----:B------:R-:W-:Y:S02]  /*82f0*/  LOP3.LUT R0, R3, R0, R4, 0xfe, !PT ;  /* 0x0000000003007212 */ /* 0x000fe400078efe04 */
.L_x_27548:
[----:B------:R-:W-:Y:S05]  /*8300*/  BSYNC B0 ;  /* 0x0000000000007941 */ /* 0x000fea0003800000 */
.L_x_27547:
[----:B------:R-:W-:-:S04]  /*8310*/  F2FP.BF16.PACK_AB R0, RZ, R0 ;  /* 0x00000000ff00723e */ /* 0x000fc800000010ff */
[----:B------:R-:W-:Y:S01]  /*8320*/  PRMT R2, R0, 0x7610, R2 ;  /* 0x0000761000027816 */ /* 0x000fe20000000002 */
[----:B------:R-:W-:Y:S05]  /*8330*/  BRA `(.L_x_27528) ;  /* 0x0000030000007947 */ /* 0x000fea0003800000 */
.L_x_27540:
        /* <DEDUP_REMOVED lines=14> */
.L_x_27554:
[----:B------:R-:W-:Y:S05]  /*8420*/  BSYNC B0 ;  /* 0x0000000000007941 */ /* 0x000fea0003800000 */
.L_x_27553:
[----:B------:R-:W-:-:S04]  /*8430*/  F2FP.BF16.PACK_AB R0, RZ, R0 ;  /* 0x00000000ff00723e */ /* 0x000fc800000010ff */
[----:B------:R-:W-:Y:S01]  /*8440*/  PRMT R2, R0, 0x7610, R2 ;  /* 0x0000761000027816 */ /* 0x000fe20000000002 */
[----:B------:R-:W-:Y:S05]  /*8450*/  BRA `(.L_x_27528) ;  /* 0x000001e000007947 */ /* 0x000fea0003800000 */
.L_x_27527:
        /* <DEDUP_REMOVED lines=21> */
.L_x_27552:
[----:B------:R-:W2:Y:S02]  /*85b0*/  LDG.E.64 R4, [R4.64] ;  /* 0x0000002404047981 */ /* 0x000ea4000c1e1b00 */
[----:B--2---:R-:W0:Y:S02]  /*85c0*/  I2F.U64 R0, R4 ;  /* 0x0000000400007312 */ /* 0x004e240000301000 */
[----:B0-----:R-:W-:-:S04]  /*85d0*/  F2FP.BF16.PACK_AB R0, RZ, R0 ;  /* 0x00000000ff00723e */ /* 0x001fc800000010ff */
[----:B------:R-:W-:Y:S01]  /*85e0*/  PRMT R2, R0, 0x7610, R2 ;  /* 0x0000761000027816 */ /* 0x000fe20000000002 */
[----:B------:R-:W-:Y:S05]  /*85f0*/  BRA `(.L_x_27528) ;  /* 0x0000004000007947 */ /* 0x000fea0003800000 */
.L_x_27551:
[----:B------:R-:W2:Y:S02]  /*8600*/  LDG.E R4, [R4.64] ;  /* 0x0000002404047981 */ /* 0x000ea4000c1e1900 */
[----:B--2---:R-:W0:Y:S02]  /*8610*/  I2F.U32 R0, R4 ;  /* 0x0000000400007306 */ /* 0x004e240000201000 */
[----:B0-----:R-:W-:-:S04]  /*8620*/  F2FP.BF16.PACK_AB R0, RZ, R0 ;  /* 0x00000000ff00723e */ /* 0x001fc800000010ff */
[----:B------:R-:W-:-:S03]  /*8630*/  PRMT R2, R0, 0x7610, R2 ;  /* 0x0000761000027816 */ /* 0x000fc60000000002 */
.L_x_27528:
        /* <DEDUP_REMOVED lines=31> */
.L_x_27560:
[----:B------:R-:W-:Y:S01]  /*8830*/  FSETP.GEU.FTZ.AND P0, PT, R6, -R8, PT ;  /* 0x800000080600720b */ /* 0x000fe20003f1e000 */
[----:B------:R-:W-:-:S12]  /*8840*/  FADD.FTZ R4, R4, -1 ;  /* 0xbf80000004047421 */ /* 0x000fd80000010000 */
[----:B------:R-:W-:Y:S02]  /*8850*/  @!P0 FADD.FTZ R4, R4, -1 ;  /* 0xbf80000004048421 */ /* 0x000fe40000010000 */
.L_x_27559:
[----:B------:R-:W-:Y:S05]  /*8860*/  BSYNC B1 ;  /* 0x0000000000017941 */ /* 0x000fea0003800000 */
.L_x_27558:
[----:B------:R-:W-:Y:S01]  /*8870*/  FFMA.FTZ R3, -R8, R4, R3 ;  /* 0x0000000408037223 */ /* 0x000fe20000010103 */
[----:B------:R-:W-:Y:S05]  /*8880*/  BRA `(.L_x_27556) ;  /* 0x000001f000007947 */ /* 0x000fea0003800000 */
.L_x_27557:
        /* <DEDUP_REMOVED lines=15> */
.L_x_27563:
        /* <DEDUP_REMOVED lines=13> */
.L_x_27562:
[----:B------:R-:W-:Y:S05]  /*8a50*/  BSYNC B1 ;  /* 0x0000000000017941 */ /* 0x000fea0003800000 */
.L_x_27561:
[----:B------:R-:W-:-:S04]  /*8a60*/  FMUL.FTZ R3, R4, 1.1920928955078125e-07 ;  /* 0x3400000004037820 */ /* 0x000fc80000410000 */
[----:B------:R-:W-:Y:S02]  /*8a70*/  FMUL.FTZ R3, R8, R3 ;  /* 0x0000000308037220 */ /* 0x000fe40000410000 */
.L_x_27556:
[----:B------:R-:W-:Y:S05]  /*8a80*/  BSYNC B0 ;  /* 0x0000000000007941 */ /* 0x000fea0003800000 */
.L_x_27555:
        /* <DEDUP_REMOVED lines=26> */
.L_x_27567:
[----:B------:R-:W-:-:S06]  /*8c30*/  PRMT R3, RZ, 0x5410, R0 ;  /* 0x00005410ff037816 */ /* 0x000fcc0000000000 */
[----:B------:R-:W0:Y:S02]  /*8c40*/  F2I.S64.TRUNC R2, R3 ;  /* 0x0000000300027311 */ /* 0x000e24000020d900 */
[----:B0-----:R0:W-:Y:S01]  /*8c50*/  STG.E.U8 [R16.64], R2 ;  /* 0x0000000210007986 */ /* 0x0011e2000c101124 */
[----:B------:R-:W-:Y:S05]  /*8c60*/  BRA `(.L_x_27569) ;  /* 0x00000e4000007947 */ /* 0x000fea0003800000 */
.L_x_27566:
        /* <DEDUP_REMOVED lines=10> */
.L_x_27571:
[----:B------:R-:W-:-:S04]  /*8d10*/  PRMT R0, RZ, 0x5410, R0 ;  /* 0x00005410ff007816 */ /* 0x000fc80000000000 */
[----:B------:R-:W0:Y:S02]  /*8d20*/  F2I.FTZ.TRUNC.NTZ R3, R0 ;  /* 0x0000000000037305 */ /* 0x000e24000021f100 */
[----:B0-----:R0:W-:Y:S01]  /*8d30*/  STG.E [R16.64], R3 ;  /* 0x0000000310007986 */ /* 0x0011e2000c101924 */
[----:B------:R-:W-:Y:S05]  /*8d40*/  BRA `(.L_x_27569) ;  /* 0x00000d6000007947 */ /* 0x000fea0003800000 */
.L_x_27570:
[----:B------:R-:W-:-:S04]  /*8d50*/  PRMT R0, RZ, 0x5410, R0 ;  /* 0x00005410ff007816 */ /* 0x000fc80000000000 */
[----:B------:R-:W0:Y:S02]  /*8d60*/  F2I.FTZ.TRUNC.NTZ R3, R0 ;  /* 0x0000000000037305 */ /* 0x000e24000021f100 */
[----:B0-----:R0:W-:Y:S01]  /*8d70*/  STG.E.U16 [R16.64], R3 ;  /* 0x0000000310007986 */ /* 0x0011e2000c101524 */
[----:B------:R-:W-:Y:S05]  /*8d80*/  BRA `(.L_x_27569) ;  /* 0x00000d2000007947 */ /* 0x000fea0003800000 */
.L_x_27565:
        /* <DEDUP_REMOVED lines=9> */
.L_x_27573:
[----:B------:R-:W-:-:S04]  /*8e20*/  PRMT R0, RZ, 0x5410, R0 ;  /* 0x00005410ff007816 */ /* 0x000fc80000000000 */
[----:B------:R-:W-:-:S05]  /*8e30*/  F2FP.PACK_AB R0, RZ, R0 ;  /* 0x00000000ff00723e */ /* 0x000fca00000000ff */
[----:B------:R0:W-:Y:S01]  /*8e40*/  STG.E.U16 [R16.64], R0 ;  /* 0x0000000010007986 */ /* 0x0001e2000c101524 */
[----:B------:R-:W-:Y:S05]  /*8e50*/  BRA `(.L_x_27569) ;  /* 0x00000c5000007947 */ /* 0x000fea0003800000 */
.L_x_27572:
        /* <DEDUP_REMOVED lines=10> */
.L_x_27575:
[----:B------:R-:W-:-:S04]  /*8f00*/  PRMT R0, RZ, 0x5410, R0 ;  /* 0x00005410ff007816 */ /* 0x000fc80000000000 */
[----:B------:R-:W-:-:S04]  /*8f10*/  F2FP.PACK_AB R3, RZ, R0 ;  /* 0x00000000ff03723e */ /* 0x000fc800000000ff */
[----:B------:R-:W-:-:S05]  /*8f20*/  PRMT R3, R3, 0x5410, RZ ;  /* 0x0000541003037816 */ /* 0x000fca00000000ff */
[----:B------:R0:W-:Y:S01]  /*8f30*/  STG.E [R16.64], R3 ;  /* 0x0000000310007986 */ /* 0x0001e2000c101924 */
[----:B------:R-:W-:Y:S05]  /*8f40*/  BRA `(.L_x_27569) ;  /* 0x00000b6000007947 */ /* 0x000fea0003800000 */
.L_x_27574:
[----:B------:R-:W-:-:S05]  /*8f50*/  PRMT R2, RZ, 0x5410, R0 ;  /* 0x00005410ff027816 */ /* 0x000fca0000000000 */
[----:B------:R-:W-:-:S06]  /*8f60*/  FMUL.FTZ R2, R2, 1 ;  /* 0x3f80000002027820 */ /* 0x000fcc0000410000 */
[----:B------:R-:W0:Y:S02]  /*8f70*/  F2F.F64.F32 R2, R2 ;  /* 0x0000000200027310 */ /* 0x000e240000201800 */
[----:B0-----:R0:W-:Y:S01]  /*8f80*/  STG.E.64 [R16.64], R2 ;  /* 0x0000000210007986 */ /* 0x0011e2000c101b24 */
[----:B------:R-:W-:Y:S05]  /*8f90*/  BRA `(.L_x_27569) ;  /* 0x00000b1000007947 */ /* 0x000fea0003800000 */
.L_x_27564:
        /* <DEDUP_REMOVED lines=13> */
.L_x_27578:
[----:B------:R-:W-:Y:S01]  /*9070*/  PRMT R0, RZ, 0x5410, R0 ;  /* 0x00005410ff007816 */ /* 0x000fe20000000000 */
[----:B------:R-:W-:-:S04]  /*9080*/  CS2R R6, SRZ ;  /* 0x0000000000067805 */ /* 0x000fc8000001ff00 */
[----:B------:R-:W-:-:S04]  /*9090*/  FMUL.FTZ R0, R0, 1 ;  /* 0x3f80000000007820 */ /* 0x000fc80000410000 */
[----:B------:R-:W0:Y:S02]  /*90a0*/  F2F.F64.F32 R4, R0 ;  /* 0x0000000000047310 */ /* 0x000e240000201800 */
[----:B0-----:R0:W-:Y:S01]  /*90b0*/  STG.E.128 [R16.64], R4 ;  /* 0x0000000410007986 */ /* 0x0011e2000c101d24 */
[----:B------:R-:W-:Y:S05]  /*90c0*/  BRA `(.L_x_27569) ;  /* 0x000009e000007947 */ /* 0x000fea0003800000 */
.L_x_27577:
        /* <DEDUP_REMOVED lines=21> */
.L_x_27582:
[----:B------:R-:W-:Y:S05]  /*9220*/  BSYNC B0 ;  /* 0x0000000000007941 */ /* 0x000fea0003800000 */
.L_x_27581:
[----:B------:R-:W-:-:S05]  /*9230*/  LOP3.LUT R3, R0, R3, RZ, 0xfc, !PT ;  /* 0x0000000300037212 */ /* 0x000fca00078efcff */
[----:B------:R0:W-:Y:S01]  /*9240*/  STG.E.U8 [R16.64], R3 ;  /* 0x0000000310007986 */ /* 0x0001e2000c101124 */
[----:B------:R-:W-:Y:S05]  /*9250*/  BRA `(.L_x_27569) ;  /* 0x0000085000007947 */ /* 0x000fea0003800000 */
.L_x_27580:
        /* <DEDUP_REMOVED lines=13> */
.L_x_27584:
[----:B------:R-:W-:Y:S01]  /*9330*/  IMAD.MOV.U32 R0, RZ, RZ, 0x7f ;  /* 0x0000007fff007424 */ /* 0x000fe200078e00ff */
[----:B------:R-:W-:-:S04]  /*9340*/  ISETP.GT.U32.AND P0, PT, R2, 0x7f800000, PT ;  /* 0x7f8000000200780c */ /* 0x000fc80003f04070 */
[----:B------:R-:W-:-:S04]  /*9350*/  SEL R0, R0, 0x7c, P0 ;  /* 0x0000007c00007807 */ /* 0x000fc80000000000 */
.L_x_27585:
[----:B------:R-:W-:Y:S05]  /*9360*/  BSYNC B0 ;  /* 0x0000000000007941 */ /* 0x000fea0003800000 */
.L_x_27583:
[----:B------:R-:W-:-:S04]  /*9370*/  LOP3.LUT R2, R3, 0x80000000, RZ, 0xc0, !PT ;  /* 0x8000000003027812 */ /* 0x000fc800078ec0ff */
[----:B------:R-:W-:-:S04]  /*9380*/  SHF.R.U32.HI R3, RZ, 0x18, R2 ;  /* 0x00000018ff037819 */ /* 0x000fc80000011602 */
[----:B------:R-:W-:-:S05]  /*9390*/  LOP3.LUT R3, R0, R3, RZ, 0xfc, !PT ;  /* 0x0000000300037212 */ /* 0x000fca00078efcff */
[----:B------:R0:W-:Y:S01]  /*93a0*/  STG.E.U8 [R16.64], R3 ;  /* 0x0000000310007986 */ /* 0x0001e2000c101124 */
[----:B------:R-:W-:Y:S05]  /*93b0*/  BRA `(.L_x_27569) ;  /* 0x000006f000007947 */ /* 0x000fea0003800000 */
.L_x_27579:
[----:B------:R0:W-:Y:S01]  /*93c0*/  STG.E.U16 [R16.64], R0 ;  /* 0x0000000010007986 */ /* 0x0001e2000c101524 */
[----:B------:R-:W-:Y:S05]  /*93d0*/  BRA `(.L_x_27569) ;  /* 0x000006d000007947 */ /* 0x000fea0003800000 */
.L_x_27576:
        /* <DEDUP_REMOVED lines=12> */
.L_x_27588:
        /* <DEDUP_REMOVED lines=17> */
.L_x_27591:
[----:B------:R-:W-:-:S04]  /*95b0*/  LOP3.LUT R2, R3, 0x80000000, RZ, 0xc0, !PT ;  /* 0x8000000003027812 */ /* 0x000fc800078ec0ff */
[----:B------:R-:W-:-:S04]  /*95c0*/  SHF.R.U32.HI R3, RZ, 0x18, R2 ;  /* 0x00000018ff037819 */ /* 0x000fc80000011602 */
[----:B------:R-:W-:-:S04]  /*95d0*/  LOP3.LUT R0, R0, R3, RZ, 0xfc, !PT ;  /* 0x0000000300007212 */ /* 0x000fc800078efcff */
[----:B------:R-:W-:Y:S02]  /*95e0*/  PRMT R8, R0, 0x7610, R8 ;  /* 0x0000761000087816 */ /* 0x000fe40000000008 */
.L_x_27590:
[----:B------:R-:W-:Y:S05]  /*95f0*/  BSYNC B0 ;  /* 0x0000000000007941 */ /* 0x000fea0003800000 */
.L_x_27589:
[----:B------:R0:W-:Y:S01]  /*9600*/  STG.E.U8 [R16.64], R8 ;  /* 0x0000000810007986 */ /* 0x0001e2000c101124 */
[----:B------:R-:W-:Y:S05]  /*9610*/  BRA `(.L_x_27569) ;  /* 0x0000049000007947 */ /* 0x000fea0003800000 */
.L_x_27587:
        /* <DEDUP_REMOVED lines=17> */
.L_x_27594:
[----:B------:R-:W-:-:S04]  /*9730*/  LOP3.LUT R2, R3, 0x80000000, RZ, 0xc0, !PT ;  /* 0x8000000003027812 */ /* 0x000fc800078ec0ff */
[----:B------:R-:W-:-:S04]  /*9740*/  SHF.R.U32.HI R3, RZ, 0x18, R2 ;  /* 0x00000018ff037819 */ /* 0x000fc80000011602 */
[----:B------:R-:W-:-:S04]  /*9750*/  LOP3.LUT R0, R0, R3, RZ, 0xfc, !PT ;  /* 0x0000000300007212 */ /* 0x000fc800078efcff */
[----:B------:R-:W-:Y:S02]  /*9760*/  PRMT R8, R0, 0x7610, R8 ;  /* 0x0000761000087816 */ /* 0x000fe40000000008 */
.L_x_27593:
[----:B------:R-:W-:Y:S05]  /*9770*/  BSYNC B0 ;  /* 0x0000000000007941 */ /* 0x000fea0003800000 */
.L_x_27592:
[----:B------:R0:W-:Y:S01]  /*9780*/  STG.E.U8 [R16.64], R8 ;  /* 0x0000000810007986 */ /* 0x0001e2000c101124 */
[----:B------:R-:W-:Y:S05]  /*9790*/  BRA `(.L_x_27569) ;  /* 0x0000031000007947 */ /* 0x000fea0003800000 */
.L_x_27586:
        /* <DEDUP_REMOVED lines=22> */
.L_x_27568:
        /* <DEDUP_REMOVED lines=20> */
.L_x_27596:
[----:B------:R-:W-:-:S06]  /*9a40*/  PRMT R2, RZ, 0x5410, R0 ;  /* 0x00005410ff027816 */ /* 0x000fcc0000000000 */
[----:B------:R-:W0:Y:S02]  /*9a50*/  F2I.U64.TRUNC R2, R2 ;  /* 0x0000000200027311 */ /* 0x000e24000020d800 */
[----:B0-----:R0:W-:Y:S01]  /*9a60*/  STG.E.64 [R16.64], R2 ;  /* 0x0000000210007986 */ /* 0x0011e2000c101b24 */
[----:B------:R-:W-:Y:S05]  /*9a70*/  BRA `(.L_x_27569) ;  /* 0x0000003000007947 */ /* 0x000fea0003800000 */
.L_x_27595:
[----:B------:R-:W-:-:S04]  /*9a80*/  PRMT R0, RZ, 0x5410, R0 ;  /* 0x00005410ff007816 */ /* 0x000fc80000000000 */
[----:B------:R-:W0:Y:S02]  /*9a90*/  F2I.FTZ.U32.TRUNC.NTZ R3, R0 ;  /* 0x0000000000037305 */ /* 0x000e24000021f000 */
[----:B0-----:R0:W-:Y:S02]  /*9aa0*/  STG.E [R16.64], R3 ;  /* 0x0000000310007986 */ /* 0x0011e4000c101924 */
.L_x_27569:
[----:B------:R-:W-:Y:S02]  /*9ab0*/  IADD3 R19, R19, 0x80, RZ ;  /* 0x0000008013137810 */ /* 0x000fe40007ffe0ff */
.L_x_27446:
[----:B------:R-:W-:Y:S05]  /*9ac0*/  BSYNC B6 ;  /* 0x0000000000067941 */ /* 0x000fea0003800000 */
.L_x_27445:
        /* <DEDUP_REMOVED lines=230> */
.L_x_27597:
        /* <DEDUP_REMOVED lines=20> */
.L_x_27601:
[----:B------:R-:W2:Y:S02]  /*aa70*/  LDG.E.U8 R2, [R2.64] ;  /* 0x0000002402027981 */ /* 0x000ea4000c1e1100 */
[----:B--2---:R-:W0:Y:S02]  /*aa80*/  I2F.U16 R0, R2 ;  /* 0x0000000200007306 */ /* 0x004e240000101000 */
[----:B0-----:R-:W-:Y:S01]  /*aa90*/  F2FP.BF16.PACK_AB R0, RZ, R0 ;  /* 0x00000000ff00723e */ /* 0x001fe200000010ff */
[----:B------:R-:W-:Y:S05]  /*aaa0*/  BRA `(.L_x_27603) ;  /* 0x00000e3000007947 */ /* 0x000fea0003800000 */
.L_x_27600:
        /* <DEDUP_REMOVED lines=10> */
.L_x_27605:
[----:B------:R-:W2:Y:S02]  /*ab50*/  LDG.E R2, [R2.64] ;  /* 0x0000002402027981 */ /* 0x000ea4000c1e1900 */
[----:B--2---:R-:W0:Y:S02]  /*ab60*/  I2F R0, R2 ;  /* 0x0000000200007306 */ /* 0x004e240000201400 */
[----:B0-----:R-:W-:Y:S01]  /*ab70*/  F2FP.BF16.PACK_AB R0, RZ, R0 ;  /* 0x00000000ff00723e */ /* 0x001fe200000010ff */
[----:B------:R-:W-:Y:S05]  /*ab80*/  BRA `(.L_x_27603) ;  /* 0x00000d5000007947 */ /* 0x000fea0003800000 */
.L_x_27604:
[----:B------:R-:W2:Y:S02]  /*ab90*/  LDG.E.U16 R2, [R2.64] ;  /* 0x0000002402027981 */ /* 0x000ea4000c1e1500 */
[----:B--2---:R-:W0:Y:S02]  /*aba0*/  I2F.S16 R0, R2 ;  /* 0x0000000200007306 */ /* 0x004e240000101400 */
[----:B0-----:R-:W-:Y:S01]  /*abb0*/  F2FP.BF16.PACK_AB R0, RZ, R0 ;  /* 0x00000000ff00723e */ /* 0x001fe200000010ff */
[----:B------:R-:W-:Y:S05]  /*abc0*/  BRA `(.L_x_27603) ;  /* 0x00000d1000007947 */ /* 0x000fea0003800000 */
.L_x_27599:
        /* <DEDUP_REMOVED lines=9> */
.L_x_27607:
[----:B------:R-:W2:Y:S02]  /*ac60*/  LDG.E.U16 R0, [R2.64] ;  /* 0x0000002402007981 */ /* 0x000ea4000c1e1500 */
[----:B--2---:R-:W-:-:S05]  /*ac70*/  HADD2.F32 R0, -RZ, R0.H0_H0 ;  /* 0x20000000ff007230 */ /* 0x004fca0000004100 */
[----:B------:R-:W-:Y:S01]  /*ac80*/  F2FP.BF16.PACK_AB R0, RZ, R0 ;  /* 0x00000000ff00723e */ /* 0x000fe200000010ff */
[----:B------:R-:W-:Y:S05]  /*ac90*/  BRA `(.L_x_27603) ;  /* 0x00000c4000007947 */ /* 0x000fea0003800000 */
.L_x_27606:
        /* <DEDUP_REMOVED lines=9> */
.L_x_27609:
[----:B------:R-:W2:Y:S02]  /*ad30*/  LDG.E.U16 R2, [R2.64] ;  /* 0x0000002402027981 */ /* 0x000ea4000c1e1500 */
[----:B--2---:R-:W-:-:S05]  /*ad40*/  HADD2.F32 R0, -RZ, R2.H0_H0 ;  /* 0x20000002ff007230 */ /* 0x004fca0000004100 */
[----:B------:R-:W-:Y:S01]  /*ad50*/  F2FP.BF16.PACK_AB R0, RZ, R0 ;  /* 0x00000000ff00723e */ /* 0x000fe200000010ff */
[----:B------:R-:W-:Y:S05]  /*ad60*/  BRA `(.L_x_27603) ;  /* 0x00000b7000007947 */ /* 0x000fea0003800000 */
.L_x_27608:
[----:B------:R-:W2:Y:S02]  /*ad70*/  LDG.E.64 R2, [R2.64] ;  /* 0x0000002402027981 */ /* 0x000ea4000c1e1b00 */
[----:B--2---:R-:W0:Y:S01]  /*ad80*/  F2F.F32.F64 R0, R2 ;  /* 0x0000000200007310 */ /* 0x004e220000301000 */
[----:B------:R-:W0:-:S14]  /*ad90*/  DSETP.GEU.AND P0, PT, |R2|, c[0x2][0x0], PT ;  /* 0x008000000200762a */ /* 0x000e1c0003f0e200 */
[----:B0-----:R-:W-:-:S05]  /*ada0*/  @!P0 FMUL R0, R0, 1.175494350822287508e-38 ;  /* 0x0080000000008820 */ /* 0x001fca0000400000 */
[----:B------:R-:W-:Y:S01]  /*adb0*/  F2FP.BF16.PACK_AB R0, RZ, R0 ;  /* 0x00000000ff00723e */ /* 0x000fe200000010ff */
[----:B------:R-:W-:Y:S05]  /*adc0*/  BRA `(.L_x_27603) ;  /* 0x00000b1000007947 */ /* 0x000fea0003800000 */
.L_x_27598:
        /* <DEDUP_REMOVED lines=13> */
.L_x_27612:
[----:B------:R-:W2:Y:S02]  /*aea0*/  LDG.E.64 R2, [R2.64] ;  /* 0x0000002402027981 */ /* 0x000ea4000c1e1b00 */
[----:B--2---:R-:W0:Y:S01]  /*aeb0*/  F2F.F32.F64 R0, R2 ;  /* 0x0000000200007310 */ /* 0x004e220000301000 */
[----:B------:R-:W0:-:S14]  /*aec0*/  DSETP.GEU.AND P0, PT, |R2|, c[0x2][0x0], PT ;  /* 0x008000000200762a */ /* 0x000e1c0003f0e200 */
[----:B0-----:R-:W-:-:S05]  /*aed0*/  @!P0 FMUL R0, R0, 1.175494350822287508e-38 ;  /* 0x0080000000008820 */ /* 0x001fca0000400000 */
[----:B------:R-:W-:Y:S01]  /*aee0*/  F2FP.BF16.PACK_AB R0, RZ, R0 ;  /* 0x00000000ff00723e */ /* 0x000fe200000010ff */
[----:B------:R-:W-:Y:S05]  /*aef0*/  BRA `(.L_x_27603) ;  /* 0x000009e000007947 */ /* 0x000fea0003800000 */
.L_x_27611:
        /* <DEDUP_REMOVED lines=28> */
.L_x_27614:
        /* <DEDUP_REMOVED lines=15> */
.L_x_27613:
[----:B------:R0:W5:Y:S01]  /*b1b0*/  LDG.E.U16 R0, [R2.64] ;  /* 0x0000002402007981 */ /* 0x000162000c1e1500 */
[----:B------:R-:W-:Y:S05]  /*b1c0*/  BRA `(.L_x_27603) ;  /* 0x0000071000007947 */ /* 0x000fea0003800000 */
.L_x_27610:
        /* <DEDUP_REMOVED lines=12> */
.L_x_27617:
        /* <DEDUP_REMOVED lines=21> */
.L_x_27621:
[----:B------:R-:W-:Y:S05]  /*b3e0*/  BSYNC B1 ;  /* 0x0000000000017941 */ /* 0x000fea0003800000 */
.L_x_27620:
[----:B------:R-:W-:Y:S01]  /*b3f0*/  LEA R3, R0, 0x3b800000, 0x17 ;  /* 0x3b80000000037811 */ /* 0x000fe200078eb8ff */
[----:B------:R-:W-:-:S05]  /*b400*/  IMAD.SHL.U32 R0, R2, 0x100000, RZ ;  /* 0x0010000002007824 */ /* 0x000fca00078e00ff */
[----:B------:R-:W-:Y:S02]  /*b410*/  LOP3.LUT R0, R3, R0, R4, 0xfe, !PT ;  /* 0x0000000003007212 */ /* 0x000fe400078efe04 */
.L_x_27619:
[----:B------:R-:W-:Y:S05]  /*b420*/  BSYNC B0 ;  /* 0x0000000000007941 */ /* 0x000fea0003800000 */
.L_x_27618:
[----:B------:R-:W-:Y:S01]  /*b430*/  F2FP.BF16.PACK_AB R0, RZ, R0 ;  /* 0x00000000ff00723e */ /* 0x000fe200000010ff */
[----:B------:R-:W-:Y:S05]  /*b440*/  BRA `(.L_x_27603) ;  /* 0x0000049000007947 */ /* 0x000fea0003800000 */
.L_x_27616:
        /* <DEDUP_REMOVED lines=21> */
.L_x_27625:
[----:B------:R-:W-:Y:S05]  /*b5a0*/  BSYNC B1 ;  /* 0x0000000000017941 */ /* 0x000fea0003800000 */
.L_x_27624:
[----:B------:R-:W-:Y:S01]  /*b5b0*/  LEA R3, R0, 0x37800000, 0x17 ;  /* 0x3780000000037811 */ /* 0x000fe200078eb8ff */
[----:B------:R-:W-:-:S05]  /*b5c0*/  IMAD.SHL.U32 R0, R2, 0x200000, RZ ;  /* 0x0020000002007824 */ /* 0x000fca00078e00ff */
[----:B------:R-:W-:Y:S02]  /*b5d0*/  LOP3.LUT R0, R3, R0, R4, 0xfe, !PT ;  /* 0x0000000003007212 */ /* 0x000fe400078efe04 */
.L_x_27623:
[----:B------:R-:W-:Y:S05]  /*b5e0*/  BSYNC B0 ;  /* 0x0000000000007941 */ /* 0x000fea0003800000 */
.L_x_27622:
[----:B------:R-:W-:Y:S01]  /*b5f0*/  F2FP.BF16.PACK_AB R0, RZ, R0 ;  /* 0x00000000ff00723e */ /* 0x000fe200000010ff */
[----:B------:R-:W-:Y:S05]  /*b600*/  BRA `(.L_x_27603) ;  /* 0x000002d000007947 */ /* 0x000fea0003800000 */
.L_x_27615:
        /* <DEDUP_REMOVED lines=14> */
.L_x_27629:
[----:B------:R-:W-:Y:S05]  /*b6f0*/  BSYNC B0 ;  /* 0x0000000000007941 */ /* 0x000fea0003800000 */
.L_x_27628:
[----:B------:R-:W-:Y:S01]  /*b700*/  F2FP.BF16.PACK_AB R0, RZ, R0 ;  /* 0x00000000ff00723e */ /* 0x000fe200000010ff */
[----:B------:R-:W-:Y:S05]  /*b710*/  BRA `(.L_x_27603) ;  /* 0x000001c000007947 */ /* 0x000fea0003800000 */
.L_x_27602:
        /* <DEDUP_REMOVED lines=21> */
.L_x_27627:
[----:B------:R-:W2:Y:S02]  /*b870*/  LDG.E.64 R2, [R2.64] ;  /* 0x0000002402027981 */ /* 0x000ea4000c1e1b00 */
[----:B--2---:R-:W0:Y:S02]  /*b880*/  I2F.U64 R0, R2 ;  /* 0x0000000200007312 */ /* 0x004e240000301000 */
[----:B0-----:R-:W-:Y:S01]  /*b890*/  F2FP.BF16.PACK_AB R0, RZ, R0 ;  /* 0x00000000ff00723e */ /* 0x001fe200000010ff */
[----:B------:R-:W-:Y:S05]  /*b8a0*/  BRA `(.L_x_27603) ;  /* 0x0000003000007947 */ /* 0x000fea0003800000 */
.L_x_27626:
[----:B------:R-:W2:Y:S02]  /*b8b0*/  LDG.E R2, [R2.64] ;  /* 0x0000002402027981 */ /* 0x000ea4000c1e1900 */
[----:B--2---:R-:W0:Y:S02]  /*b8c0*/  I2F.U32 R0, R2 ;  /* 0x0000000200007306 */ /* 0x004e240000201000 */
[----:B0-----:R-:W-:-:S06]  /*b8d0*/  F2FP.BF16.PACK_AB R0, RZ, R0 ;  /* 0x00000000ff00723e */ /* 0x001fcc00000010ff */
.L_x_27603:
        /* <DEDUP_REMOVED lines=31> */
.L_x_27635:
[----:B------:R-:W-:Y:S01]  /*bad0*/  FSETP.GEU.FTZ.AND P0, PT, R6, -R8, PT ;  /* 0x800000080600720b */ /* 0x000fe20003f1e000 */
[----:B------:R-:W-:-:S12]  /*bae0*/  FADD.FTZ R4, R4, -1 ;  /* 0xbf80000004047421 */ /* 0x000fd80000010000 */
[----:B------:R-:W-:Y:S02]  /*baf0*/  @!P0 FADD.FTZ R4, R4, -1 ;  /* 0xbf80000004048421 */ /* 0x000fe40000010000 */
.L_x_27634:
[----:B------:R-:W-:Y:S05]  /*bb00*/  BSYNC B1 ;  /* 0x0000000000017941 */ /* 0x000fea0003800000 */
.L_x_27633:
[----:B------:R-:W-:Y:S01]  /*bb10*/  FFMA.FTZ R3, -R8, R4, R3 ;  /* 0x0000000408037223 */ /* 0x000fe20000010103 */
[----:B------:R-:W-:Y:S05]  /*bb20*/  BRA `(.L_x_27631) ;  /* 0x000001f000007947 */ /* 0x000fea0003800000 */
.L_x_27632:
        /* <DEDUP_REMOVED lines=15> */
.L_x_27638:
        /* <DEDUP_REMOVED lines=13> */
.L_x_27637:
[----:B------:R-:W-:Y:S05]  /*bcf0*/  BSYNC B1 ;  /* 0x0000000000017941 */ /* 0x000fea0003800000 */
.L_x_27636:
[----:B------:R-:W-:-:S04]  /*bd00*/  FMUL.FTZ R3, R4, 1.1920928955078125e-07 ;  /* 0x3400000004037820 */ /* 0x000fc80000410000 */
[----:B------:R-:W-:Y:S02]  /*bd10*/  FMUL.FTZ R3, R8, R3 ;  /* 0x0000000308037220 */ /* 0x000fe40000410000 */
.L_x_27631:
[----:B------:R-:W-:Y:S05]  /*bd20*/  BSYNC B0 ;  /* 0x0000000000007941 */ /* 0x000fea0003800000 */
.L_x_27630:
        /* <DEDUP_REMOVED lines=26> */
.L_x_27642:
[----:B------:R-:W-:-:S06]  /*bed0*/  PRMT R3, RZ, 0x5410, R0 ;  /* 0x00005410ff037816 */ /* 0x000fcc0000000000 */
[----:B------:R-:W1:Y:S02]  /*bee0*/  F2I.S64.TRUNC R2, R3 ;  /* 0x0000000300027311 */ /* 0x000e64000020d900 */
[----:B-1----:R-:W-:Y:S01]  /*bef0*/  STG.E.U8 [R16.64], R2 ;  /* 0x0000000210007986 */ /* 0x002fe2000c101124 */
[----:B------:R-:W-:Y:S05]  /*bf00*/  EXIT ;  /* 0x000000000000794d */ /* 0x000fea0003800000 */
.L_x_27641:
        /* <DEDUP_REMOVED lines=10> */
.L_x_27645:
[----:B------:R-:W-:-:S04]  /*bfb0*/  PRMT R0, RZ, 0x5410, R0 ;  /* 0x00005410ff007816 */ /* 0x000fc80000000000 */
[----:B------:R-:W1:Y:S02]  /*bfc0*/  F2I.FTZ.TRUNC.NTZ R3, R0 ;  /* 0x0000000000037305 */ /* 0x000e64000021f100 */
[----:B-1----:R-:W-:Y:S01]  /*bfd0*/  STG.E [R16.64], R3 ;  /* 0x0000000310007986 */ /* 0x002fe2000c101924 */
[----:B------:R-:W-:Y:S05]  /*bfe0*/  EXIT ;  /* 0x000000000000794d */ /* 0x000fea0003800000 */
.L_x_27644:
[----:B------:R-:W-:-:S04]  /*bff0*/  PRMT R0, RZ, 0x5410, R0 ;  /* 0x00005410ff007816 */ /* 0x000fc80000000000 */
[----:B------:R-:W1:Y:S02]  /*c000*/  F2I.FTZ.TRUNC.NTZ R3, R0 ;  /* 0x0000000000037305 */ /* 0x000e64000021f100 */
[----:B-1----:R-:W-:Y:S01]  /*c010*/  STG.E.U16 [R16.64], R3 ;  /* 0x0000000310007986 */ /* 0x002fe2000c101524 */
[----:B------:R-:W-:Y:S05]  /*c020*/  EXIT ;  /* 0x000000000000794d */ /* 0x000fea0003800000 */
.L_x_27640:
        /* <DEDUP_REMOVED lines=9> */
.L_x_27647:
[----:B------:R-:W-:-:S04]  /*c0c0*/  PRMT R0, RZ, 0x5410, R0 ;  /* 0x00005410ff007816 */ /* 0x000fc80000000000 */
[----:B------:R-:W-:-:S05]  /*c0d0*/  F2FP.PACK_AB R0, RZ, R0 ;  /* 0x00000000ff00723e */ /* 0x000fca00000000ff */
[----:B------:R-:W-:Y:S01]  /*c0e0*/  STG.E.U16 [R16.64], R0 ;  /* 0x0000000010007986 */ /* 0x000fe2000c101524 */
[----:B------:R-:W-:Y:S05]  /*c0f0*/  EXIT ;  /* 0x000000000000794d */ /* 0x000fea0003800000 */
.L_x_27646:
        /* <DEDUP_REMOVED lines=10> */
.L_x_27649:
[----:B------:R-:W-:-:S04]  /*c1a0*/  PRMT R0, RZ, 0x5410, R0 ;  /* 0x00005410ff007816 */ /* 0x000fc80000000000 */
[----:B------:R-:W-:-:S04]  /*c1b0*/  F2FP.PACK_AB R3, RZ, R0 ;  /* 0x00000000ff03723e */ /* 0x000fc800000000ff */
[----:B------:R-:W-:-:S05]  /*c1c0*/  PRMT R3, R3, 0x5410, RZ ;  /* 0x0000541003037816 */ /* 0x000fca00000000ff */
[----:B------:R-:W-:Y:S01]  /*c1d0*/  STG.E [R16.64], R3 ;  /* 0x0000000310007986 */ /* 0x000fe2000c101924 */
[----:B------:R-:W-:Y:S05]  /*c1e0*/  EXIT ;  /* 0x000000000000794d */ /* 0x000fea0003800000 */
.L_x_27648:
[----:B------:R-:W-:-:S05]  /*c1f0*/  PRMT R2, RZ, 0x5410, R0 ;  /* 0x00005410ff027816 */ /* 0x000fca0000000000 */
[----:B------:R-:W-:-:S06]  /*c200*/  FMUL.FTZ R2, R2, 1 ;  /* 0x3f80000002027820 */ /* 0x000fcc0000410000 */
[----:B------:R-:W1:Y:S02]  /*c210*/  F2F.F64.F32 R2, R2 ;  /* 0x0000000200027310 */ /* 0x000e640000201800 */
[----:B-1----:R-:W-:Y:S01]  /*c220*/  STG.E.64 [R16.64], R2 ;  /* 0x0000000210007986 */ /* 0x002fe2000c101b24 */
[----:B------:R-:W-:Y:S05]  /*c230*/  EXIT ;  /* 0x000000000000794d */ /* 0x000fea0003800000 */
.L_x_27639:
        /* <DEDUP_REMOVED lines=13> */
.L_x_27652:
[----:B------:R-:W-:Y:S01]  /*c310*/  PRMT R0, RZ, 0x5410, R0 ;  /* 0x00005410ff007816 */ /* 0x000fe20000000000 */
[----:B------:R-:W-:-:S04]  /*c320*/  CS2R R6, SRZ ;  /* 0x0000000000067805 */ /* 0x000fc8000001ff00 */
[----:B------:R-:W-:-:S04]  /*c330*/  FMUL.FTZ R0, R0, 1 ;  /* 0x3f80000000007820 */ /* 0x000fc80000410000 */
[----:B------:R-:W1:Y:S02]  /*c340*/  F2F.F64.F32 R4, R0 ;  /* 0x0000000000047310 */ /* 0x000e640000201800 */
[----:B-1----:R-:W-:Y:S01]  /*c350*/  STG.E.128 [R16.64], R4 ;  /* 0x0000000410007986 */ /* 0x002fe2000c101d24 */
[----:B------:R-:W-:Y:S05]  /*c360*/  EXIT ;  /* 0x000000000000794d */ /* 0x000fea0003800000 */
.L_x_27651:
        /* <DEDUP_REMOVED lines=21> */
.L_x_27656:
[----:B------:R-:W-:Y:S05]  /*c4c0*/  BSYNC B0 ;  /* 0x0000000000007941 */ /* 0x000fea0003800000 */
.L_x_27655:
[----:B------:R-:W-:-:S05]  /*c4d0*/  LOP3.LUT R3, R0, R3, RZ, 0xfc, !PT ;  /* 0x0000000300037212 */ /* 0x000fca00078efcff */
[----:B------:R-:W-:Y:S01]  /*c4e0*/  STG.E.U8 [R16.64], R3 ;  /* 0x0000000310007986 */ /* 0x000fe2000c101124 */
[----:B------:R-:W-:Y:S05]  /*c4f0*/  EXIT ;  /* 0x000000000000794d */ /* 0x000fea0003800000 */
.L_x_27654:
        /* <DEDUP_REMOVED lines=13> */
.L_x_27658:
[----:B------:R-:W-:Y:S01]  /*c5d0*/  IMAD.MOV.U32 R0, RZ, RZ, 0x7f ;  /* 0x0000007fff007424 */ /* 0x000fe200078e00ff */
[----:B------:R-:W-:-:S04]  /*c5e0*/  ISETP.GT.U32.AND P0, PT, R2, 0x7f800000, PT ;  /* 0x7f8000000200780c */ /* 0x000fc80003f04070 */
[----:B------:R-:W-:-:S04]  /*c5f0*/  SEL R0, R0, 0x7c, P0 ;  /* 0x0000007c00007807 */ /* 0x000fc80000000000 */
.L_x_27659:
[----:B------:R-:W-:Y:S05]  /*c600*/  BSYNC B0 ;  /* 0x0000000000007941 */ /* 0x000fea0003800000 */
.L_x_27657:
[----:B------:R-:W-:-:S04]  /*c610*/  LOP3.LUT R2, R3, 0x80000000, RZ, 0xc0, !PT ;  /* 0x8000000003027812 */ /* 0x000fc800078ec0ff */
[----:B------:R-:W-:-:S04]  /*c620*/  SHF.R.U32.HI R3, RZ, 0x18, R2 ;  /* 0x00000018ff037819 */ /* 0x000fc80000011602 */
[----:B------:R-:W-:-:S05]  /*c630*/  LOP3.LUT R3, R0, R3, RZ, 0xfc, !PT ;  /* 0x0000000300037212 */ /* 0x000fca00078efcff */
[----:B------:R-:W-:Y:S01]  /*c640*/  STG.E.U8 [R16.64], R3 ;  /* 0x0000000310007986 */ /* 0x000fe2000c101124 */
[----:B------:R-:W-:Y:S05]  /*c650*/  EXIT ;  /* 0x000000000000794d */ /* 0x000fea0003800000 */
.L_x_27653:
[----:B------:R-:W-:Y:S01]  /*c660*/  STG.E.U16 [R16.64], R0 ;  /* 0x0000000010007986 */ /* 0x000fe2000c101524 */
[----:B------:R-:W-:Y:S05]  /*c670*/  EXIT ;  /* 0x000000000000794d */ /* 0x000fea0003800000 */
.L_x_27650:
        /* <DEDUP_REMOVED lines=12> */
.L_x_27662:
        /* <DEDUP_REMOVED lines=17> */
.L_x_27665:
[----:B------:R-:W-:-:S04]  /*c850*/  LOP3.LUT R2, R3, 0x80000000, RZ, 0xc0, !PT ;  /* 0x8000000003027812 */ /* 0x000fc800078ec0ff */
[----:B------:R-:W-:-:S04]  /*c860*/  SHF.R.U32.HI R3, RZ, 0x18, R2 ;  /* 0x00000018ff037819 */ /* 0x000fc80000011602 */
[----:B------:R-:W-:-:S04]  /*c870*/  LOP3.LUT R0, R0, R3, RZ, 0xfc, !PT ;  /* 0x0000000300007212 */ /* 0x000fc800078efcff */
[----:B------:R-:W-:Y:S02]  /*c880*/  PRMT R8, R0, 0x7610, R8 ;  /* 0x0000761000087816 */ /* 0x000fe40000000008 */
.L_x_27664:
[----:B------:R-:W-:Y:S05]  /*c890*/  BSYNC B0 ;  /* 0x0000000000007941 */ /* 0x000fea0003800000 */
.L_x_27663:
[----:B------:R-:W-:Y:S01]  /*c8a0*/  STG.E.U8 [R16.64], R8 ;  /* 0x0000000810007986 */ /* 0x000fe2000c101124 */
[----:B------:R-:W-:Y:S05]  /*c8b0*/  EXIT ;  /* 0x000000000000794d */ /* 0x000fea0003800000 */
.L_x_27661:
        /* <DEDUP_REMOVED lines=17> */
.L_x_27668:
[----:B------:R-:W-:-:S04]  /*c9d0*/  LOP3.LUT R2, R3, 0x80000000, RZ, 0xc0, !PT ;  /* 0x8000000003027812 */ /* 0x000fc800078ec0ff */
[----:B------:R-:W-:-:S04]  /*c9e0*/  SHF.R.U32.HI R3, RZ, 0x18, R2 ;  /* 0x00000018ff037819 */ /* 0x000fc80000011602 */
[----:B------:R-:W-:-:S04]  /*c9f0*/  LOP3.LUT R0, R0, R3, RZ, 0xfc, !PT ;  /* 0x0000000300007212 */ /* 0x000fc800078efcff */
[----:B------:R-:W-:Y:S02]  /*ca00*/  PRMT R8, R0, 0x7610, R8 ;  /* 0x0000761000087816 */ /* 0x000fe40000000008 */
.L_x_27667:
[----:B------:R-:W-:Y:S05]  /*ca10*/  BSYNC B0 ;  /* 0x0000000000007941 */ /* 0x000fea0003800000 */
.L_x_27666:
[----:B------:R-:W-:Y:S01]  /*ca20*/  STG.E.U8 [R16.64], R8 ;  /* 0x0000000810007986 */ /* 0x000fe2000c101124 */
[----:B------:R-:W-:Y:S05]  /*ca30*/  EXIT ;  /* 0x000000000000794d */ /* 0x000fea0003800000 */
.L_x_27660:
        /* <DEDUP_REMOVED lines=22> */
.L_x_27643:
        /* <DEDUP_REMOVED lines=20> */
.L_x_27670:
[----:B------:R-:W-:-:S06]  /*cce0*/  PRMT R2, RZ, 0x5410, R0 ;  /* 0x00005410ff027816 */ /* 0x000fcc0000000000 */
[----:B------:R-:W1:Y:S02]  /*ccf0*/  F2I.U64.TRUNC R2, R2 ;  /* 0x0000000200027311 */ /* 0x000e64000020d800 */
[----:B-1----:R-:W-:Y:S01]  /*cd00*/  STG.E.64 [R16.64], R2 ;  /* 0x0000000210007986 */ /* 0x002fe2000c101b24 */
[----:B------:R-:W-:Y:S05]  /*cd10*/  EXIT ;  /* 0x000000000000794d */ /* 0x000fea0003800000 */
.L_x_27669:
[----:B------:R-:W-:-:S04]  /*cd20*/  PRMT R0, RZ, 0x5410, R0 ;  /* 0x00005410ff007816 */ /* 0x000fc80000000000 */
[----:B------:R-:W1:Y:S02]  /*cd30*/  F2I.FTZ.U32.TRUNC.NTZ R3, R0 ;  /* 0x0000000000037305 */ /* 0x000e64000021f000 */
[----:B-1----:R-:W-:Y:S01]  /*cd40*/  STG.E [R16.64], R3 ;  /* 0x0000000310007986 */ /* 0x002fe2000c101924 */
[----:B------:R-:W-:Y:S05]  /*cd50*/  EXIT ;  /* 0x000000000000794d */ /* 0x000fea0003800000 */
.L_x_27671:
        /* <DEDUP_REMOVED lines=10> */
.L_x_50720:


//--------------------- .text._ZN2at6native27unrolled_elementwise_kernelINS0_13AUnaryFunctorIN3c108BFloat16ES4_S4_ZZZNS0_21remainder_kernel_cudaERNS_18TensorIteratorBaseEENKUlvE0_clEvENKUlvE2_clEvEUlS4_S4_E_EESt5arrayIPcLm2EELi4E23TrivialOffsetCalculatorILi1EjESF_NS0_6memory12LoadWithCastILi1EEENSG_13StoreWithCastILi1EEEEEviT_T0_T2_T3_T4_T5_ --------------------------
	.section	.text._ZN2at6native27unrolled_elementwise_kernelINS0_13AUnaryFunctorIN3c108BFloat16ES4_S4_ZZZNS0_21remainder_kernel_cudaERNS_18TensorIteratorBaseEENKUlvE0_clEvENKUlvE2_clEvEUlS4_S4_E_EESt5arrayIPcLm2EELi4E23TrivialOffsetCalculatorILi1EjESF_NS0_6memory12LoadWithCastILi1EEENSG_13StoreWithCastILi1EEEEEviT_T0_T2_T3_T4_T5_,"ax",@progbits
	.sectioninfo	@"SHI_REGISTERS=29"
	.align	128
        .global         _ZN2at6native27unrolled_elementwise_kernelINS0_13AUnaryFunctorIN3c108BFloat16ES4_S4_ZZZNS0_21remainder_kernel_cudaERNS_18TensorIteratorBaseEENKUlvE0_clEvENKUlvE2_clEvEUlS4_S4_E_EESt5arrayIPcLm2EELi4E23TrivialOffsetCalculatorILi1EjESF_NS0_6memory12LoadWithCastILi1EEENSG_13StoreWithCastILi1EEEEEviT_T0_T2_T3_T4_T5_
        .type           _ZN2at6native27unrolled_elementwise_kernelINS0_13AUnaryFunctorIN3c108BFloat16ES4_S4_ZZZNS0_21remainder_kernel_cudaERNS_18TensorIteratorBaseEENKUlvE0_clEvENKUlvE2_clEvEUlS4_S4_E_EESt5arrayIPcLm2EELi4E23TrivialOffsetCalculatorILi1EjESF_NS0_6memory12LoadWithCastILi1EEENSG_13StoreWithCastILi1EEEEEviT_T0_T2_T3_T4_T5_,@function
        .size           _ZN2at6native27unrolled_elementwise_kernelINS0_13AUnaryFunctorIN3c108BFloat16ES4_S4_ZZZNS0_21remainder_kernel_cudaERNS_18TensorIteratorBaseEENKUlvE0_clEvENKUlvE2_clEvEUlS4_S4_E_EESt5arrayIPcLm2EELi4E23TrivialOffsetCalculatorILi1EjESF_NS0_6memory12LoadWithCastILi1EEENSG_13StoreWithCastILi1EEEEEviT_T0_T2_T3_T4_T5_,(.L_x_50721 - _ZN2at6native27unrolled_elementwise_kernelINS0_13AUnaryFunctorIN3c108BFloat16ES4_S4_ZZZNS0_21remainder_kernel_cudaERNS_18TensorIteratorBaseEENKUlvE0_clEvENKUlvE2_clEvEUlS4_S4_E_EESt5arrayIPcLm2EELi4E23TrivialOffsetCalculatorILi1EjESF_NS0_6memory12LoadWithCastILi1EEENSG_13StoreWithCastILi1EEEEEviT_T0_T2_T3_T4_T5_)
        .other          _ZN2at6native27unrolled_elementwise_kernelINS0_13AUnaryFunctorIN3c108BFloat16ES4_S4_ZZZNS0_21remainder_kernel_cudaERNS_18TensorIteratorBaseEENKUlvE0_clEvENKUlvE2_clEvEUlS4_S4_E_EESt5arrayIPcLm2EELi4E23TrivialOffsetCalculatorILi1EjESF_NS0_6memory12LoadWithCastILi1EEENSG_13StoreWithCastILi1EEEEEviT_T0_T2_T3_T4_T5_,@"STO_CUDA_ENTRY STV_DEFAULT"
_ZN2at6native27unrolled_elementwise_kernelINS0_13AUnaryFunctorIN3c108BFloat16ES4_S4_ZZZNS0_21remainder_kernel_cudaERNS_18TensorIteratorBaseEENKUlvE0_clEvENKUlvE2_clEvEUlS4_S4_E_EESt5arrayIPcLm2EELi4E23TrivialOffsetCalculatorILi1EjESF_NS0_6memory12LoadWithCastILi1EEENSG_13StoreWithCastILi1EEEEEviT_T0_T2_T3_T4_T5_:
.text._ZN2at6native27unrolled_elementwise_kernelINS0_13AUnaryFunctorIN3c108BFloat16ES4_S4_ZZZNS0_21remainder_kernel_cudaERNS_18TensorIteratorBaseEENKUlvE0_clEvENKUlvE2_clEvEUlS4_S4_E_EESt5arrayIPcLm2EELi4E23TrivialOffsetCalculatorILi1EjESF_NS0_6memory12LoadWithCastILi1EEENSG_13StoreWithCastILi1EEEEEviT_T0_T2_T3_T4_T5_:
        /* <DEDUP_REMOVED lines=34> */
.L_x_27677:
[----:B------:R-:W2:Y:S02]  /*0220*/  LDG.E.U8 R2, [R2.64] ;  /* 0x0000002402027981 */ /* 0x000ea4000c1e1100 */
[----:B--2---:R-:W0:Y:S02]  /*0230*/  I2F.U16 R0, R2 ;  /* 0x0000000200007306 */ /* 0x004e240000101000 */
[----:B0-----:R-:W-:-:S04]  /*0240*/  F2FP.BF16.PACK_AB R0, RZ, R0 ;  /* 0x00000000ff00723e */ /* 0x001fc800000010ff */
[----:B------:R-:W-:Y:S01]  /*0250*/  PRMT R23, R0, 0x7610, R23 ;  /* 0x0000761000177816 */ /* 0x000fe20000000017 */
[----:B------:R-:W-:Y:S05]  /*0260*/  BRA `(.L_x_27679) ;  /* 0x00000f0000007947 */ /* 0x000fea0003800000 */
.L_x_27676:
        /* <DEDUP_REMOVED lines=11> */
.L_x_27681:
[----:B------:R-:W2:Y:S02]  /*0320*/  LDG.E R2, [R2.64] ;  /* 0x0000002402027981 */ /* 0x000ea4000c1e1900 */
[----:B--2---:R-:W0:Y:S02]  /*0330*/  I2F R0, R2 ;  /* 0x0000000200007306 */ /* 0x004e240000201400 */
[----:B0-----:R-:W-:-:S04]  /*0340*/  F2FP.BF16.PACK_AB R0, RZ, R0 ;  /* 0x00000000ff00723e */ /* 0x001fc800000010ff */
[----:B------:R-:W-:Y:S01]  /*0350*/  PRMT R23, R0, 0x7610, R23 ;  /* 0x0000761000177816 */ /* 0x000fe20000000017 */
[----:B------:R-:W-:Y:S05]  /*0360*/  BRA `(.L_x_27679) ;  /* 0x00000e0000007947 */ /* 0x000fea0003800000 */
.L_x_27680:
[----:B------:R-:W2:Y:S02]  /*0370*/  LDG.E.U16 R2, [R2.64] ;  /* 0x0000002402027981 */ /* 0x000ea4000c1e1500 */
[----:B--2---:R-:W0:Y:S02]  /*0380*/  I2F.S16 R0, R2 ;  /* 0x0000000200007306 */ /* 0x004e240000101400 */
[----:B0-----:R-:W-:-:S04]  /*0390*/  F2FP.BF16.PACK_AB R0, RZ, R0 ;  /* 0x00000000ff00723e */ /* 0x001fc800000010ff */
[----:B------:R-:W-:Y:S01]  /*03a0*/  PRMT R23, R0, 0x7610, R23 ;  /* 0x0000761000177816 */ /* 0x000fe20000000017 */
[----:B------:R-:W-:Y:S05]  /*03b0*/  BRA `(.L_x_27679) ;  /* 0x00000db000007947 */ /* 0x000fea0003800000 */
.L_x_27675:
        /* <DEDUP_REMOVED lines=9> */
.L_x_27683:
[----:B------:R-:W2:Y:S02]  /*0450*/  LDG.E.U16 R0, [R2.64] ;  /* 0x0000002402007981 */ /* 0x000ea4000c1e1500 */
[----:B--2---:R-:W-:-:S05]  /*0460*/  HADD2.F32 R0, -RZ, R0.H0_H0 ;  /* 0x20000000ff007230 */ /* 0x004fca0000004100 */
[----:B------:R-:W-:-:S04]  /*0470*/  F2FP.BF16.PACK_AB R0, RZ, R0 ;  /* 0x00000000ff00723e */ /* 0x000fc800000010ff */
[----:B------:R-:W-:Y:S01]  /*0480*/  PRMT R23, R0, 0x7610, R23 ;  /* 0x0000761000177816 */ /* 0x000fe20000000017 */
[----:B------:R-:W-:Y:S05]  /*0490*/  BRA `(.L_x_27679) ;  /* 0x00000cd000007947 */ /* 0x000fea0003800000 */
.L_x_27682:
        /* <DEDUP_REMOVED lines=9> */
.L_x_27685:
[----:B------:R-:W2:Y:S02]  /*0530*/  LDG.E.U16 R2, [R2.64] ;  /* 0x0000002402027981 */ /* 0x000ea4000c1e1500 */
[----:B--2---:R-:W-:-:S05]  /*0540*/  HADD2.F32 R0, -RZ, R2.H0_H0 ;  /* 0x20000002ff007230 */ /* 0x004fca0000004100 */
[----:B------:R-:W-:-:S04]  /*0550*/  F2FP.BF16.PACK_AB R0, RZ, R0 ;  /* 0x00000000ff00723e */ /* 0x000fc800000010ff */
[----:B------:R-:W-:Y:S01]  /*0560*/  PRMT R23, R0, 0x7610, R23 ;  /* 0x0000761000177816 */ /* 0x000fe20000000017 */
[----:B------:R-:W-:Y:S05]  /*0570*/  BRA `(.L_x_27679) ;  /* 0x00000bf000007947 */ /* 0x000fea0003800000 */
.L_x_27684:
[----:B------:R-:W2:Y:S02]  /*0580*/  LDG.E.64 R2, [R2.64] ;  /* 0x0000002402027981 */ /* 0x000ea4000c1e1b00 */
[----:B--2---:R-:W0:Y:S01]  /*0590*/  F2F.F32.F64 R0, R2 ;  /* 0x0000000200007310 */ /* 0x004e220000301000 */
[----:B------:R-:W0:-:S14]  /*05a0*/  DSETP.GEU.AND P0, PT, |R2|, c[0x2][0x0], PT ;  /* 0x008000000200762a */ /* 0x000e1c0003f0e200 */
[----:B0-----:R-:W-:-:S05]  /*05b0*/  @!P0 FMUL R0, R0, 1.175494350822287508e-38 ;  /* 0x0080000000008820 */ /* 0x001fca0000400000 */
[----:B------:R-:W-:-:S04]  /*05c0*/  F2FP.BF16.PACK_AB R0, RZ, R0 ;  /* 0x00000000ff00723e */ /* 0x000fc800000010ff */
[----:B------:R-:W-:Y:S01]  /*05d0*/  PRMT R23, R0, 0x7610, R23 ;  /* 0x0000761000177816 */ /* 0x000fe20000000017 */
[----:B------:R-:W-:Y:S05]  /*05e0*/  BRA `(.L_x_27679) ;  /* 0x00000b8000007947 */ /* 0x000fea0003800000 */
.L_x_27674:
        /* <DEDUP_REMOVED lines=14> */
.L_x_27688:
[----:B------:R-:W2:Y:S02]  /*06d0*/  LDG.E.64 R2, [R2.64] ;  /* 0x0000002402027981 */ /* 0x000ea4000c1e1b00 */
[----:B--2---:R-:W0:Y:S01]  /*06e0*/  F2F.F32.F64 R0, R2 ;  /* 0x0000000200007310 */ /* 0x004e220000301000 */
[----:B------:R-:W0:-:S14]  /*06f0*/  DSETP.GEU.AND P0, PT, |R2|, c[0x2][0x0], PT ;  /* 0x008000000200762a */ /* 0x000e1c0003f0e200 */
[----:B0-----:R-:W-:-:S05]  /*0700*/  @!P0 FMUL R0, R0, 1.175494350822287508e-38 ;  /* 0x0080000000008820 */ /* 0x001fca0000400000 */
[----:B------:R-:W-:-:S04]  /*0710*/  F2FP.BF16.PACK_AB R0, RZ, R0 ;  /* 0x00000000ff00723e */ /* 0x000fc800000010ff */
[----:B------:R-:W-:Y:S01]  /*0720*/  PRMT R23, R0, 0x7610, R23 ;  /* 0x0000761000177816 */ /* 0x000fe20000000017 */
[----:B------:R-:W-:Y:S05]  /*0730*/  BRA `(.L_x_27679) ;  /* 0x00000a3000007947 */ /* 0x000fea0003800000 */
.L_x_27687:
        /* <DEDUP_REMOVED lines=28> */
.L_x_27690:
        /* <DEDUP_REMOVED lines=15> */
.L_x_27689:
[----:B------:R0:W5:Y:S01]  /*09f0*/  LDG.E.U16 R23, [R2.64] ;  /* 0x0000002402177981 */ /* 0x000162000c1e1500 */
[----:B------:R-:W-:Y:S05]  /*0a00*/  BRA `(.L_x_27679) ;  /* 0x0000076000007947 */ /* 0x000fea0003800000 */
.L_x_27686:
        /* <DEDUP_REMOVED lines=12> */
.L_x_27693:
        /* <DEDUP_REMOVED lines=21> */
.L_x_27697:
[----:B------:R-:W-:Y:S05]  /*0c20*/  BSYNC B1 ;  /* 0x0000000000017941 */ /* 0x000fea0003800000 */
.L_x_27696:
[----:B------:R-:W-:Y:S01]  /*0c30*/  LEA R3, R0, 0x3b800000, 0x17 ;  /* 0x3b80000000037811 */ /* 0x000fe200078eb8ff */
[----:B------:R-:W-:-:S05]  /*0c40*/  IMAD.SHL.U32 R0, R2, 0x100000, RZ ;  /* 0x0010000002007824 */ /* 0x000fca00078e00ff */
[----:B------:R-:W-:Y:S02]  /*0c50*/  LOP3.LUT R0, R3, R0, R4, 0xfe, !PT ;  /* 0x0000000003007212 */ /* 0x000fe400078efe04 */
.L_x_27695:
[----:B------:R-:W-:Y:S05]  /*0c60*/  BSYNC B0 ;  /* 0x0000000000007941 */ /* 0x000fea0003800000 */
.L_x_27694:
[----:B------:R-:W-:-:S04]  /*0c70*/  F2FP.BF16.PACK_AB R0, RZ, R0 ;  /* 0x00000000ff00723e */ /* 0x000fc800000010ff */
[----:B------:R-:W-:Y:S01]  /*0c80*/  PRMT R23, R0, 0x7610, R23 ;  /* 0x0000761000177816 */ /* 0x000fe20000000017 */
[----:B------:R-:W-:Y:S05]  /*0c90*/  BRA `(.L_x_27679) ;  /* 0x000004d000007947 */ /* 0x000fea0003800000 */
.L_x_27692:
        /* <DEDUP_REMOVED lines=21> */
.L_x_27701:
[----:B------:R-:W-:Y:S05]  /*0df0*/  BSYNC B1 ;  /* 0x0000000000017941 */ /* 0x000fea0003800000 */
.L_x_27700:
[----:B------:R-:W-:Y:S01]  /*0e00*/  LEA R3, R0, 0x37800000, 0x17 ;  /* 0x3780000000037811 */ /* 0x000fe200078eb8ff */
[----:B------:R-:W-:-:S05]  /*0e10*/  IMAD.SHL.U32 R0, R2, 0x200000, RZ ;  /* 0x0020000002007824 */ /* 0x000fca00078e00ff */
[----:B------:R-:W-:Y:S02]  /*0e20*/  LOP3.LUT R0, R3, R0, R4, 0xfe, !PT ;  /* 0x0000000003007212 */ /* 0x000fe400078efe04 */
.L_x_27699:
[----:B------:R-:W-:Y:S05]  /*0e30*/  BSYNC B0 ;  /* 0x0000000000007941 */ /* 0x000fea0003800000 */
.L_x_27698:
[----:B------:R-:W-:-:S04]  /*0e40*/  F2FP.BF16.PACK_AB R0, RZ, R0 ;  /* 0x00000000ff00723e */ /* 0x000fc800000010ff */
[----:B------:R-:W-:Y:S01]  /*0e50*/  PRMT R23, R0, 0x7610, R23 ;  /* 0x0000761000177816 */ /* 0x000fe20000000017 */
[----:B------:R-:W-:Y:S05]  /*0e60*/  BRA `(.L_x_27679) ;  /* 0x0000030000007947 */ /* 0x000fea0003800000 */
.L_x_27691:
        /* <DEDUP_REMOVED lines=14> */
.L_x_27705:
[----:B------:R-:W-:Y:S05]  /*0f50*/  BSYNC B0 ;  /* 0x0000000000007941 */ /* 0x000fea0003800000 */
.L_x_27704:
[----:B------:R-:W-:-:S04]  /*0f60*/  F2FP.BF16.PACK_AB R0, RZ, R0 ;  /* 0x00000000ff00723e */ /* 0x000fc800000010ff */
[----:B------:R-:W-:Y:S01]  /*0f70*/  PRMT R23, R0, 0x7610, R23 ;  /* 0x0000761000177816 */ /* 0x000fe20000000017 */
[----:B------:R-:W-:Y:S05]  /*0f80*/  BRA `(.L_x_27679) ;  /* 0x000001e000007947 */ /* 0x000fea0003800000 */
.L_x_27678:
        /* <DEDUP_REMOVED lines=21> */
.L_x_27703:
[----:B------:R-:W2:Y:S02]  /*10e0*/  LDG.E.64 R2, [R2.64] ;  /* 0x0000002402027981 */ /* 0x000ea4000c1e1b00 */
[----:B--2---:R-:W0:Y:S02]  /*10f0*/  I2F.U64 R0, R2 ;  /* 0x0000000200007312 */ /* 0x004e240000301000 */
[----:B0-----:R-:W-:-:S04]  /*1100*/  F2FP.BF16.PACK_AB R0, RZ, R0 ;  /* 0x00000000ff00723e */ /* 0x001fc800000010ff */
[----:B------:R-:W-:Y:S01]  /*1110*/  PRMT R23, R0, 0x7610, R23 ;  /* 0x0000761000177816 */ /* 0x000fe20000000017 */
[----:B------:R-:W-:Y:S05]  /*1120*/  BRA `(.L_x_27679) ;  /* 0x0000004000007947 */ /* 0x000fea0003800000 */
.L_x_27702:
[----:B------:R-:W2:Y:S02]  /*1130*/  LDG.E R2, [R2.64] ;  /* 0x0000002402027981 */ /* 0x000ea4000c1e1900 */
[----:B--2---:R-:W0:Y:S02]  /*1140*/  I2F.U32 R0, R2 ;  /* 0x0000000200007306 */ /* 0x004e240000201000 */
[----:B0-----:R-:W-:-:S04]  /*1150*/  F2FP.BF16.PACK_AB R0, RZ, R0 ;  /* 0x00000000ff00723e */ /* 0x001fc800000010ff */
[----:B------:R-:W-:Y:S02]  /*1160*/  PRMT R23, R0, 0x7610, R23 ;  /* 0x0000761000177816 */ /* 0x000fe40000000017 */
.L_x_27679:
[----:B------:R-:W-:-:S05]  /*1170*/  IADD3 R17, R17, 0x80, RZ ;  /* 0x0000008011117810 */ /* 0x000fca0007ffe0ff */
.L_x_27673:
[----:B-1----:R-:W-:Y:S05]  /*1180*/  BSYNC B6 ;  /* 0x0000000000067941 */ /* 0x002fea0003800000 */
.L_x_27672:
        /* <DEDUP_REMOVED lines=24> */
.L_x_27711:
[----:B------:R-:W2:Y:S02]  /*1310*/  LDG.E.U8 R2, [R2.64] ;  /* 0x0000002402027981 */ /* 0x000ea4000c1e1100 */
[----:B--2---:R-:W0:Y:S02]  /*1320*/  I2F.U16 R0, R2 ;  /* 0x0000000200007306 */ /* 0x004e240000101000 */
[----:B0-----:R-:W-:-:S04]  /*1330*/  F2FP.BF16.PACK_AB R0, RZ, R0 ;  /* 0x00000000ff00723e */ /* 0x001fc800000010ff */
[----:B------:R-:W-:Y:S01]  /*1340*/  PRMT R19, R0, 0x7610, R19 ;  /* 0x0000761000137816 */ /* 0x000fe20000000013 */
[----:B------:R-:W-:Y:S05]  /*1350*/  BRA `(.L_x_27713) ;  /* 0x00000f0000007947 */ /* 0x000fea0003800000 */
.L_x_27710:
        /* <DEDUP_REMOVED lines=11> */
.L_x_27715:
[----:B------:R-:W2:Y:S02]  /*1410*/  LDG.E R2, [R2.64] ;  /* 0x0000002402027981 */ /* 0x000ea4000c1e1900 */
[----:B--2---:R-:W0:Y:S02]  /*1420*/  I2F R0, R2 ;  /* 0x0000000200007306 */ /* 0x004e240000201400 */
[----:B0-----:R-:W-:-:S04]  /*1430*/  F2FP.BF16.PACK_AB R0, RZ, R0 ;  /* 0x00000000ff00723e */ /* 0x001fc800000010ff */
[----:B------:R-:W-:Y:S01]  /*1440*/  PRMT R19, R0, 0x7610, R19 ;  /* 0x0000761000137816 */ /* 0x000fe20000000013 */
[----:B------:R-:W-:Y:S05]  /*1450*/  BRA `(.L_x_27713) ;  /* 0x00000e0000007947 */ /* 0x000fea0003800000 */
.L_x_27714:
[----:B------:R-:W2:Y:S02]  /*1460*/  LDG.E.U16 R2, [R2.64] ;  /* 0x0000002402027981 */ /* 0x000ea4000c1e1500 */
[----:B--2---:R-:W0:Y:S02]  /*1470*/  I2F.S16 R0, R2 ;  /* 0x0000000200007306 */ /* 0x004e240000101400 */
[----:B0-----:R-:W-:-:S04]  /*1480*/  F2FP.BF16.PACK_AB R0, RZ, R0 ;  /* 0x00000000ff00723e */ /* 0x001fc800000010ff */
[----:B------:R-:W-:Y:S01]  /*1490*/  PRMT R19, R0, 0x7610, R19 ;  /* 0x0000761000137816 */ /* 0x000fe20000000013 */
[----:B------:R-:W-:Y:S05]  /*14a0*/  BRA `(.L_x_27713) ;  /* 0x00000db000007947 */ /* 0x000fea0003800000 */
.L_x_27709:
        /* <DEDUP_REMOVED lines=9> */
.L_x_27717:
[----:B------:R-:W2:Y:S02]  /*1540*/  LDG.E.U16 R0, [R2.64] ;  /* 0x0000002402007981 */ /* 0x000ea4000c1e1500 */
[----:B--2---:R-:W-:-:S05]  /*1550*/  HADD2.F32 R0, -RZ, R0.H0_H0 ;  /* 0x20000000ff007230 */ /* 0x004fca0000004100 */
[----:B------:R-:W-:-:S04]  /*1560*/  F2FP.BF16.PACK_AB R0, RZ, R0 ;  /* 0x00000000ff00723e */ /* 0x000fc800000010ff */
[----:B------:R-:W-:Y:S01]  /*1570*/  PRMT R19, R0, 0x7610, R19 ;  /* 0x0000761000137816 */ /* 0x000fe20000000013 */
[----:B------:R-:W-:Y:S05]  /*1580*/  BRA `(.L_x_27713) ;  /* 0x00000cd000007947 */ /* 0x000fea0003800000 */
.L_x_27716:
        /* <DEDUP_REMOVED lines=9> */
.L_x_27719:
[----:B------:R-:W2:Y:S02]  /*1620*/  LDG.E.U16 R2, [R2.64] ;  /* 0x0000002402027981 */ /* 0x000ea4000c1e1500 */
[----:B--2---:R-:W-:-:S05]  /*1630*/  HADD2.F32 R0, -RZ, R2.H0_H0 ;  /* 0x20000002ff007230 */ /* 0x004fca0000004100 */
[----:B------:R-:W-:-:S04]  /*1640*/  F2FP.BF16.PACK_AB R0, RZ, R0 ;  /* 0x00000000ff00723e */ /* 0x000fc800000010ff */
[----:B------:R-:W-:Y:S01]  /*1650*/  PRMT R19, R0, 0x7610, R19 ;  /* 0x0000761000137816 */ /* 0x000fe20000000013 */
[----:B------:R-:W-:Y:S05]  /*1660*/  BRA `(.L_x_27713) ;  /* 0x00000bf000007947 */ /* 0x000fea0003800000 */
.L_x_27718:
[----:B------:R-:W2:Y:S02]  /*1670*/  LDG.E.64 R2, [R2.64] ;  /* 0x0000002402027981 */ /* 0x000ea4000c1e1b00 */
[----:B--2---:R-:W0:Y:S01]  /*1680*/  F2F.F32.F64 R0, R2 ;  /* 0x0000000200007310 */ /* 0x004e220000301000 */
[----:B------:R-:W0:-:S14]  /*1690*/  DSETP.GEU.AND P0, PT, |R2|, c[0x2][0x0], PT ;  /* 0x008000000200762a */ /* 0x000e1c0003f0e200 */
[----:B0-----:R-:W-:-:S05]  /*16a0*/  @!P0 FMUL R0, R0, 1.175494350822287508e-38 ;  /* 0x0080000000008820 */ /* 0x001fca0000400000 */
[----:B------:R-:W-:-:S04]  /*16b0*/  F2FP.BF16.PACK_AB R0, RZ, R0 ;  /* 0x00000000ff00723e */ /* 0x000fc800000010ff */
[----:B------:R-:W-:Y:S01]  /*16c0*/  PRMT R19, R0, 0x7610, R19 ;  /* 0x0000761000137816 */ /* 0x000fe20000000013 */
[----:B------:R-:W-:Y:S05]  /*16d0*/  BRA `(.L_x_27713) ;  /* 0x00000b8000007947 */ /* 0x000fea0003800000 */
.L_x_27708:
        /* <DEDUP_REMOVED lines=14> */
.L_x_27722:
[----:B------:R-:W2:Y:S02]  /*17c0*/  LDG.E.64 R2, [R2.64] ;  /* 0x0000002402027981 */ /* 0x000ea4000c1e1b00 */
[----:B--2---:R-:W0:Y:S01]  /*17d0*/  F2F.F32.F64 R0, R2 ;  /* 0x0000000200007310 */ /* 0x004e220000301000 */
[----:B------:R-:W0:-:S14]  /*17e0*/  DSETP.GEU.AND P0, PT, |R2|, c[0x2][0x0], PT ;  /* 0x008000000200762a */ /* 0x000e1c0003f0e200 */
[----:B0-----:R-:W-:-:S05]  /*17f0*/  @!P0 FMUL R0, R0, 1.175494350822287508e-38 ;  /* 0x0080000000008820 */ /* 0x001fca0000400000 */
[----:B------:R-:W-:-:S04]  /*1800*/  F2FP.BF16.PACK_AB R0, RZ, R0 ;  /* 0x00000000ff00723e */ /* 0x000fc800000010ff */
[----:B------:R-:W-:Y:S01]  /*1810*/  PRMT R19, R0, 0x7610, R19 ;  /* 0x0000761000137816 */ /* 0x000fe20000000013 */
[----:B------:R-:W-:Y:S05]  /*1820*/  BRA `(.L_x_27713) ;  /* 0x00000a3000007947 */ /* 0x000fea0003800000 */
.L_x_27721:
        /* <DEDUP_REMOVED lines=28> */
.L_x_27724:
        /* <DEDUP_REMOVED lines=15> */
.L_x_27723:
[----:B------:R0:W5:Y:S01]  /*1ae0*/  LDG.E.U16 R19, [R2.64] ;  /* 0x0000002402137981 */ /* 0x000162000c1e1500 */
[----:B------:R-:W-:Y:S05]  /*1af0*/  BRA `(.L_x_27713) ;  /* 0x0000076000007947 */ /* 0x000fea0003800000 */
.L_x_27720:
        /* <DEDUP_REMOVED lines=12> */
.L_x_27727:
        /* <DEDUP_REMOVED lines=21> */
.L_x_27731:
[----:B------:R-:W-:Y:S05]  /*1d10*/  BSYNC B1 ;  /* 0x0000000000017941 */ /* 0x000fea0003800000 */
.L_x_27730:
[----:B------:R-:W-:Y:S01]  /*1d20*/  LEA R3, R0, 0x3b800000, 0x17 ;  /* 0x3b80000000037811 */ /* 0x000fe200078eb8ff */
[----:B------:R-:W-:-:S05]  /*1d30*/  IMAD.SHL.U32 R0, R2, 0x100000, RZ ;  /* 0x0010000002007824 */ /* 0x000fca00078e00ff */
[----:B------:R-:W-:Y:S02]  /*1d40*/  LOP3.LUT R0, R3, R0, R4, 0xfe, !PT ;  /* 0x0000000003007212 */ /* 0x000fe400078efe04 */
.L_x_27729:
[----:B------:R-:W-:Y:S05]  /*1d50*/  BSYNC B0 ;  /* 0x0000000000007941 */ /* 0x000fea0003800000 */
.L_x_27728:
[----:B------:R-:W-:-:S04]  /*1d60*/  F2FP.BF16.PACK_AB R0, RZ, R0 ;  /* 0x00000000ff00723e */ /* 0x000fc800000010ff */
[----:B------:R-:W-:Y:S01]  /*1d70*/  PRMT R19, R0, 0x7610, R19 ;  /* 0x0000761000137816 */ /* 0x000fe20000000013 */
[----:B------:R-:W-:Y:S05]  /*1d80*/  BRA `(.L_x_27713) ;  /* 0x000004d000007947 */ /* 0x000fea0003800000 */
.L_x_27726:
        /* <DEDUP_REMOVED lines=21> */
.L_x_27735:
[----:B------:R-:W-:Y:S05]  /*1ee0*/  BSYNC B1 ;  /* 0x0000000000017941 */ /* 0x000fea0003800000 */
.L_x_27734:
[----:B------:R-:W-:Y:S01]  /*1ef0*/  LEA R3, R0, 0x37800000, 0x17 ;  /* 0x3780000000037811 */ /* 0x000fe200078eb8ff */
[----:B------:R-:W-:-:S05]  /*1f00*/  IMAD.SHL.U32 R0, R2, 0x200000, RZ ;  /* 0x0020000002007824 */ /* 0x000fca00078e00ff */
[----:B------:R-:W-:Y:S02]  /*1f10*/  LOP3.LUT R0, R3, R0, R4, 0xfe, !PT ;  /* 0x0000000003007212 */ /* 0x000fe400078efe04 */
.L_x_27733:
[----:B------:R-:W-:Y:S05]  /*1f20*/  BSYNC B0 ;  /* 0x0000000000007941 */ /* 0x000fea0003800000 */
.L_x_27732:
[----:B------:R-:W-:-:S04]  /*1f30*/  F2FP.BF16.PACK_AB R0, RZ, R0 ;  /* 0x00000000ff00723e */ /* 0x000fc800000010ff */
[----:B------:R-:W-:Y:S01]  /*1f40*/  PRMT R19, R0, 0x7610, R19 ;  /* 0x0000761000137816 */ /* 0x000fe20000000013 */
[----:B------:R-:W-:Y:S05]  /*1f50*/  BRA `(.L_x_27713) ;  /* 0x0000030000007947 */ /* 0x000fea0003800000 */
.L_x_27725:
        /* <DEDUP_REMOVED lines=14> */
.L_x_27739:
[----:B------:R-:W-:Y:S05]  /*2040*/  BSYNC B0 ;  /* 0x0000000000007941 */ /* 0x000fea0003800000 */
.L_x_27738:
[----:B------:R-:W-:-:S04]  /*2050*/  F2FP.BF16.PACK_AB R0, RZ, R0 ;  /* 0x00000000ff00723e */ /* 0x000fc800000010ff */
[----:B------:R-:W-:Y:S01]  /*2060*/  PRMT R19, R0, 0x7610, R19 ;  /* 0x0000761000137816 */ /* 0x000fe20000000013 */
[----:B------:R-:W-:Y:S05]  /*2070*/  BRA `(.L_x_27713) ;  /* 0x000001e000007947 */ /* 0x000fea0003800000 */
.L_x_27712:
        /* <DEDUP_REMOVED lines=21> */
.L_x_27737:
[----:B------:R-:W2:Y:S02]  /*21d0*/  LDG.E.64 R2, [R2.64] ;  /* 0x0000002402027981 */ /* 0x000ea4000c1e1b00 */
[----:B--2---:R-:W0:Y:S02]  /*21e0*/  I2F.U64 R0, R2 ;  /* 0x0000000200007312 */ /* 0x004e240000301000 */
[----:B0-----:R-:W-:-:S04]  /*21f0*/  F2FP.BF16.PACK_AB R0, RZ, R0 ;  /* 0x00000000ff00723e */ /* 0x001fc800000010ff */
[----:B------:R-:W-:Y:S01]  /*2200*/  PRMT R19, R0, 0x7610, R19 ;  /* 0x0000761000137816 */ /* 0x000fe20000000013 */
[----:B------:R-:W-:Y:S05]  /*2210*/  BRA `(.L_x_27713) ;  /* 0x0000004000007947 */ /* 0x000fea0003800000 */
.L_x_27736:
[----:B------:R-:W2:Y:S02]  /*2220*/  LDG.E R2, [R2.64] ;  /* 0x0000002402027981 */ /* 0x000ea4000c1e1900 */
[----:B--2---:R-:W0:Y:S02]  /*2230*/  I2F.U32 R0, R2 ;  /* 0x0000000200007306 */ /* 0x004e240000201000 */
[----:B0-----:R-:W-:-:S04]  /*2240*/  F2FP.BF16.PACK_AB R0, RZ, R0 ;  /* 0x00000000ff00723e */ /* 0x001fc800000010ff */
[----:B------:R-:W-:Y:S02]  /*2250*/  PRMT R19, R0, 0x7610, R19 ;  /* 0x0000761000137816 */ /* 0x000fe40000000013 */
.L_x_27713:
[----:B------:R-:W-:-:S05]  /*2260*/  IADD3 R17, R17, 0x80, RZ ;  /* 0x0000008011117810 */ /* 0x000fca0007ffe0ff */
.L_x_27707:
[----:B------:R-:W-:Y:S05]  /*2270*/  BSYNC B6 ;  /* 0x0000000000067941 */ /* 0x000fea0003800000 */
.L_x_27706:
        /* <DEDUP_REMOVED lines=26> */
.L_x_27745:
[----:B------:R-:W2:Y:S02]  /*2420*/  LDG.E.U8 R2, [R2.64] ;  /* 0x0000002402027981 */ /* 0x000ea4000c1e1100 */
[----:B--2---:R-:W0:Y:S02]  /*2430*/  I2F.U16 R0, R2 ;  /* 0x0000000200007306 */ /* 0x004e240000101000 */
[----:B0-----:R-:W-:-:S04]  /*2440*/  F2FP.BF16.PACK_AB R0, RZ, R0 ;  /* 0x00000000ff00723e */ /* 0x001fc800000010ff */
[----:B------:R-:W-:Y:S01]  /*2450*/  PRMT R26, R0, 0x7610, R26 ;  /* 0x00007610001a7816 */ /* 0x000fe2000000001a */
[----:B------:R-:W-:Y:S05]  /*2460*/  BRA `(.L_x_27747) ;  /* 0x00000f0000007947 */ /* 0x000fea0003800000 */
.L_x_27744:
        /* <DEDUP_REMOVED lines=11> */
.L_x_27749:
[----:B------:R-:W2:Y:S02]  /*2520*/  LDG.E R2, [R2.64] ;  /* 0x0000002402027981 */ /* 0x000ea4000c1e1900 */
[----:B--2---:R-:W0:Y:S02]  /*2530*/  I2F R0, R2 ;  /* 0x0000000200007306 */ /* 0x004e240000201400 */
[----:B0-----:R-:W-:-:S04]  /*2540*/  F2FP.BF16.PACK_AB R0, RZ, R0 ;  /* 0x00000000ff00723e */ /* 0x001fc800000010ff */
[----:B------:R-:W-:Y:S01]  /*2550*/  PRMT R26, R0, 0x7610, R26 ;  /* 0x00007610001a7816 */ /* 0x000fe2000000001a */
[----:B------:R-:W-:Y:S05]  /*2560*/  BRA `(.L_x_27747) ;  /* 0x00000e0000007947 */ /* 0x000fea0003800000 */
.L_x_27748:
[----:B------:R-:W2:Y:S02]  /*2570*/  LDG.E.U16 R2, [R2.64] ;  /* 0x0000002402027981 */ /* 0x000ea4000c1e1500 */
[----:B--2---:R-:W0:Y:S02]  /*2580*/  I2F.S16 R0, R2 ;  /* 0x0000000200007306 */ /* 0x004e240000101400 */
[----:B0-----:R-:W-:-:S04]  /*2590*/  F2FP.BF16.PACK_AB R0, RZ, R0 ;  /* 0x00000000ff00723e */ /* 0x001fc800000010ff */
[----:B------:R-:W-:Y:S01]  /*25a0*/  PRMT R26, R0, 0x7610, R26 ;  /* 0x00007610001a7816 */ /* 0x000fe2000000001a */
[----:B------:R-:W-:Y:S05]  /*25b0*/  BRA `(.L_x_27747) ;  /* 0x00000db000007947 */ /* 0x000fea0003800000 */
.L_x_27743:
        /* <DEDUP_REMOVED lines=9> */
.L_x_27751:
[----:B------:R-:W2:Y:S02]  /*2650*/  LDG.E.U16 R0, [R2.64] ;  /* 0x0000002402007981 */ /* 0x000ea4000c1e1500 */
[----:B--2---:R-:W-:-:S05]  /*2660*/  HADD2.F32 R0, -RZ, R0.H0_H0 ;  /* 0x20000000ff007230 */ /* 0x004fca0000004100 */
[----:B------:R-:W-:-:S04]  /*2670*/  F2FP.BF16.PACK_AB R0, RZ, R0 ;  /* 0x00000000ff00723e */ /* 0x000fc800000010ff */
[----:B------:R-:W-:Y:S01]  /*2680*/  PRMT R26, R0, 0x7610, R26 ;  /* 0x00007610001a7816 */ /* 0x000fe2000000001a */
[----:B------:R-:W-:Y:S05]  /*2690*/  BRA `(.L_x_27747) ;  /* 0x00000cd000007947 */ /* 0x000fea0003800000 */
.L_x_27750:
        /* <DEDUP_REMOVED lines=9> */
.L_x_27753:
[----:B------:R-:W2:Y:S02]  /*2730*/  LDG.E.U16 R2, [R2.64] ;  /* 0x0000002402027981 */ /* 0x000ea4000c1e1500 */
[----:B--2---:R-:W-:-:S05]  /*2740*/  HADD2.F32 R0, -RZ, R2.H0_H0 ;  /* 0x20000002ff007230 */ /* 0x004fca0000004100 */
[----:B------:R-:W-:-:S04]  /*2750*/  F2FP.BF16.PACK_AB R0, RZ, R0 ;  /* 0x00000000ff00723e */ /* 0x000fc800000010ff */
[----:B------:R-:W-:Y:S01]  /*2760*/  PRMT R26, R0, 0x7610, R26 ;  /* 0x00007610001a7816 */ /* 0x000fe2000000001a */
[----:B------:R-:W-:Y:S05]  /*2770*/  BRA `(.L_x_27747) ;  /* 0x00000bf000007947 */ /* 0x000fea0003800000 */
.L_x_27752:
[----:B------:R-:W2:Y:S02]  /*2780*/  LDG.E.64 R2, [R2.64] ;  /* 0x0000002402027981 */ /* 0x000ea4000c1e1b00 */
[----:B--2---:R-:W0:Y:S01]  /*2790*/  F2F.F32.F64 R0, R2 ;  /* 0x0000000200007310 */ /* 0x004e220000301000 */
[----:B------:R-:W0:-:S14]  /*27a0*/  DSETP.GEU.AND P0, PT, |R2|, c[0x2][0x0], PT ;  /* 0x008000000200762a */ /* 0x000e1c0003f0e200 */
[----:B0-----:R-:W-:-:S05]  /*27b0*/  @!P0 FMUL R0, R0, 1.175494350822287508e-38 ;  /* 0x0080000000008820 */ /* 0x001fca0000400000 */
[----:B------:R-:W-:-:S04]  /*27c0*/  F2FP.BF16.PACK_AB R0, RZ, R0 ;  /* 0x00000000ff00723e */ /* 0x000fc800000010ff */
[----:B------:R-:W-:Y:S01]  /*27d0*/  PRMT R26, R0, 0x7610, R26 ;  /* 0x00007610001a7816 */ /* 0x000fe2000000001a */
[----:B------:R-:W-:Y:S05]  /*27e0*/  BRA `(.L_x_27747) ;  /* 0x00000b8000007947 */ /* 0x000fea0003800000 */
.L_x_27742:
        /* <DEDUP_REMOVED lines=14> */
.L_x_27756:
[----:B------:R-:W2:Y:S02]  /*28d0*/  LDG.E.64 R2, [R2.64] ;  /* 0x0000002402027981 */ /* 0x000ea4000c1e1b00 */
[----:B--2---:R-:W0:Y:S01]  /*28e0*/  F2F.F32.F64 R0, R2 ;  /* 0x0000000200007310 */ /* 0x004e220000301000 */
[----:B------:R-:W0:-:S14]  /*28f0*/  DSETP.GEU.AND P0, PT, |R2|, c[0x2][0x0], PT ;  /* 0x008000000200762a */ /* 0x000e1c0003f0e200 */
[----:B0-----:R-:W-:-:S05]  /*2900*/  @!P0 FMUL R0, R0, 1.175494350822287508e-38 ;  /* 0x0080000000008820 */ /* 0x001fca0000400000 */
[----:B------:R-:W-:-:S04]  /*2910*/  F2FP.BF16.PACK_AB R0, RZ, R0 ;  /* 0x00000000ff00723e */ /* 0x000fc800000010ff */
[----:B------:R-:W-:Y:S01]  /*2920*/  PRMT R26, R0, 0x7610, R26 ;  /* 0x00007610001a7816 */ /* 0x000fe2000000001a */
[----:B------:R-:W-:Y:S05]  /*2930*/  BRA `(.L_x_27747) ;  /* 0x00000a3000007947 */ /* 0x000fea0003800000 */
.L_x_27755:
        /* <DEDUP_REMOVED lines=28> */
.L_x_27758:
        /* <DEDUP_REMOVED lines=15> */
.L_x_27757:
[----:B------:R0:W5:Y:S01]  /*2bf0*/  LDG.E.U16 R26, [R2.64] ;  /* 0x00000024021a7981 */ /* 0x000162000c1e1500 */
[----:B------:R-:W-:Y:S05]  /*2c00*/  BRA `(.L_x_27747) ;  /* 0x0000076000007947 */ /* 0x000fea0003800000 */
.L_x_27754:
        /* <DEDUP_REMOVED lines=12> */
.L_x_27761:
        /* <DEDUP_REMOVED lines=21> */
.L_x_27765:
[----:B------:R-:W-:Y:S05]  /*2e20*/  BSYNC B1 ;  /* 0x0000000000017941 */ /* 0x000fea0003800000 */
.L_x_27764:
[----:B------:R-:W-:Y:S01]  /*2e30*/  LEA R3, R0, 0x3b800000, 0x17 ;  /* 0x3b80000000037811 */ /* 0x000fe200078eb8ff */
[----:B------:R-:W-:-:S05]  /*2e40*/  IMAD.SHL.U32 R0, R2, 0x100000, RZ ;  /* 0x0010000002007824 */ /* 0x000fca00078e00ff */
[----:B------:R-:W-:Y:S02]  /*2e50*/  LOP3.LUT R0, R3, R0, R4, 0xfe, !PT ;  /* 0x0000000003007212 */ /* 0x000fe400078efe04 */
.L_x_27763:
[----:B------:R-:W-:Y:S05]  /*2e60*/  BSYNC B0 ;  /* 0x0000000000007941 */ /* 0x000fea0003800000 */
.L_x_27762:
[----:B------:R-:W-:-:S04]  /*2e70*/  F2FP.BF16.PACK_AB R0, RZ, R0 ;  /* 0x00000000ff00723e */ /* 0x000fc800000010ff */
[----:B------:R-:W-:Y:S01]  /*2e80*/  PRMT R26, R0, 0x7610, R26 ;  /* 0x00007610001a7816 */ /* 0x000fe2000000001a */
[----:B------:R-:W-:Y:S05]  /*2e90*/  BRA `(.L_x_27747) ;  /* 0x000004d000007947 */ /* 0x000fea0003800000 */
.L_x_27760:
        /* <DEDUP_REMOVED lines=21> */
.L_x_27769:
[----:B------:R-:W-:Y:S05]  /*2ff0*/  BSYNC B1 ;  /* 0x0000000000017941 */ /* 0x000fea0003800000 */
.L_x_27768:
[----:B------:R-:W-:Y:S01]  /*3000*/  LEA R3, R0, 0x37800000, 0x17 ;  /* 0x3780000000037811 */ /* 0x000fe200078eb8ff */
[----:B------:R-:W-:-:S05]  /*3010*/  IMAD.SHL.U32 R0, R2, 0x200000, RZ ;  /* 0x0020000002007824 */ /* 0x000fca00078e00ff */
[----:B------:R-:W-:Y:S02]  /*3020*/  LOP3.LUT R0, R3, R0, R4, 0xfe, !PT ;  /* 0x0000000003007212 */ /* 0x000fe400078efe04 */
.L_x_27767:
[----:B------:R-:W-:Y:S05]  /*3030*/  BSYNC B0 ;  /* 0x0000000000007941 */ /* 0x000fea0003800000 */
.L_x_27766:
[----:B------:R-:W-:-:S04]  /*3040*/  F2FP.BF16.PACK_AB R0, RZ, R0 ;  /* 0x00000000ff00723e */ /* 0x000fc800000010ff */
[----:B------:R-:W-:Y:S01]  /*3050*/  PRMT R26, R0, 0x7610, R26 ;  /* 0x00007610001a7816 */ /* 0x000fe2000000001a */
[----:B------:R-:W-:Y:S05]  /*3060*/  BRA `(.L_x_27747) ;  /* 0x0000030000007947 */ /* 0x000fea0003800000 */
.L_x_27759:
        /* <DEDUP_REMOVED lines=14> */
.L_x_27773:
[----:B------:R-:W-:Y:S05]  /*3150*/  BSYNC B0 ;  /* 0x0000000000007941 */ /* 0x000fea0003800000 */
.L_x_27772:
[----:B------:R-:W-:-:S04]  /*3160*/  F2FP.BF16.PACK_AB R0, RZ, R0 ;  /* 0x00000000ff00723e */ /* 0x000fc800000010ff */
[----:B------:R-:W-:Y:S01]  /*3170*/  PRMT R26, R0, 0x7610, R26 ;  /* 0x00007610001a7816 */ /* 0x000fe2000000001a */
[----:B------:R-:W-:Y:S05]  /*3180*/  BRA `(.L_x_27747) ;  /* 0x000001e000007947 */ /* 0x000fea0003800000 */
.L_x_27746:
        /* <DEDUP_REMOVED lines=21> */
.L_x_27771:
[----:B------:R-:W2:Y:S02]  /*32e0*/  LDG.E.64 R2, [R2.64] ;  /* 0x0000002402027981 */ /* 0x000ea4000c1e1b00 */
[----:B--2---:R-:W0:Y:S02]  /*32f0*/  I2F.U64 R0, R2 ;  /* 0x0000000200007312 */ /* 0x004e240000301000 */
[----:B0-----:R-:W-:-:S04]  /*3300*/  F2FP.BF16.PACK_AB R0, RZ, R0 ;  /* 0x00000000ff00723e */ /* 0x001fc800000010ff */
[----:B------:R-:W-:Y:S01]  /*3310*/  PRMT R26, R0, 0x7610, R26 ;  /* 0x00007610001a7816 */ /* 0x000fe2000000001a */
[----:B------:R-:W-:Y:S05]  /*3320*/  BRA `(.L_x_27747) ;  /* 0x0000004000007947 */ /* 0x000fea0003800000 */
.L_x_27770:
[----:B------:R-:W2:Y:S02]  /*3330*/  LDG.E R2, [R2.64] ;  /* 0x0000002402027981 */ /* 0x000ea4000c1e1900 */
[----:B--2---:R-:W0:Y:S02]  /*3340*/  I2F.U32 R0, R2 ;  /* 0x0000000200007306 */ /* 0x004e240000201000 */
[----:B0-----:R-:W-:-:S04]  /*3350*/  F2FP.BF16.PACK_AB R0, RZ, R0 ;  /* 0x00000000ff00723e */ /* 0x001fc800000010ff */
[----:B------:R-:W-:Y:S02]  /*3360*/  PRMT R26, R0, 0x7610, R26 ;  /* 0x00007610001a7816 */ /* 0x000fe4000000001a */
.L_x_27747:
[----:B------:R-:W-:-:S05]  /*3370*/  IADD3 R17, R17, 0x80, RZ ;  /* 0x0000008011117810 */ /* 0x000fca0007ffe0ff */
.L_x_27741:
[----:B------:R-:W-:Y:S05]  /*3380*/  BSYNC B6 ;  /* 0x0000000000067941 */ /* 0x000fea0003800000 */
.L_x_27740:
        /* <DEDUP_REMOVED lines=23> */
.L_x_27779:
[----:B------:R-:W2:Y:S02]  /*3500*/  LDG.E.U8 R2, [R2.64] ;  /* 0x0000002402027981 */ /* 0x000ea4000c1e1100 */
[----:B--2---:R-:W0:Y:S02]  /*3510*/  I2F.U16 R0, R2 ;  /* 0x0000000200007306 */ /* 0x004e240000101000 */
[----:B0-----:R-:W-:-:S04]  /*3520*/  F2FP.BF16.PACK_AB R0, RZ, R0 ;  /* 0x00000000ff00723e */ /* 0x001fc800000010ff */
[----:B------:R-:W-:Y:S01]  /*3530*/  PRMT R24, R0, 0x7610, R24 ;  /* 0x0000761000187816 */ /* 0x000fe20000000018 */
[----:B------:R-:W-:Y:S05]  /*3540*/  BRA `(.L_x_27775) ;  /* 0x00000f0000007947 */ /* 0x000fea0003800000 */
.L_x_27778:
        /* <DEDUP_REMOVED lines=11> */
.L_x_27782:
[----:B------:R-:W2:Y:S02]  /*3600*/  LDG.E R2, [R2.64] ;  /* 0x0000002402027981 */ /* 0x000ea4000c1e1900 */
[----:B--2---:R-:W0:Y:S02]  /*3610*/  I2F R0, R2 ;  /* 0x0000000200007306 */ /* 0x004e240000201400 */
[----:B0-----:R-:W-:-:S04]  /*3620*/  F2FP.BF16.PACK_AB R0, RZ, R0 ;  /* 0x00000000ff00723e */ /* 0x001fc800000010ff */
[----:B------:R-:W-:Y:S01]  /*3630*/  PRMT R24, R0, 0x7610, R24 ;  /* 0x0000761000187816 */ /* 0x000fe20000000018 */
[----:B------:R-:W-:Y:S05]  /*3640*/  BRA `(.L_x_27775) ;  /* 0x00000e0000007947 */ /* 0x000fea0003800000 */
.L_x_27781:
[----:B------:R-:W2:Y:S02]  /*3650*/  LDG.E.U16 R2, [R2.64] ;  /* 0x0000002402027981 */ /* 0x000ea4000c1e1500 */
[----:B--2---:R-:W0:Y:S02]  /*3660*/  I2F.S16 R0, R2 ;  /* 0x0000000200007306 */ /* 0x004e240000101400 */
[----:B0-----:R-:W-:-:S04]  /*3670*/  F2FP.BF16.PACK_AB R0, RZ, R0 ;  /* 0x00000000ff00723e */ /* 0x001fc800000010ff */
[----:B------:R-:W-:Y:S01]  /*3680*/  PRMT R24, R0, 0x7610, R24 ;  /* 0x0000761000187816 */ /* 0x000fe20000000018 */
[----:B------:R-:W-:Y:S05]  /*3690*/  BRA `(.L_x_27775) ;  /* 0x00000db000007947 */ /* 0x000fea0003800000 */
.L_x_27777:
        /* <DEDUP_REMOVED lines=9> */
.L_x_27784:
[----:B------:R-:W2:Y:S02]  /*3730*/  LDG.E.U16 R0, [R2.64] ;  /* 0x0000002402007981 */ /* 0x000ea4000c1e1500 */
[----:B--2---:R-:W-:-:S05]  /*3740*/  HADD2.F32 R0, -RZ, R0.H0_H0 ;  /* 0x20000000ff007230 */ /* 0x004fca0000004100 */
[----:B------:R-:W-:-:S04]  /*3750*/  F2FP.BF16.PACK_AB R0, RZ, R0 ;  /* 0x00000000ff00723e */ /* 0x000fc800000010ff */
[----:B------:R-:W-:Y:S01]  /*3760*/  PRMT R24, R0, 0x7610, R24 ;  /* 0x0000761000187816 */ /* 0x000fe20000000018 */
[----:B------:R-:W-:Y:S05]  /*3770*/  BRA `(.L_x_27775) ;  /* 0x00000cd000007947 */ /* 0x000fea0003800000 */
.L_x_27783:
        /* <DEDUP_REMOVED lines=9> */
.L_x_27786:
[----:B------:R-:W2:Y:S02]  /*3810*/  LDG.E.U16 R2, [R2.64] ;  /* 0x0000002402027981 */ /* 0x000ea4000c1e1500 */
[----:B--2---:R-:W-:-:S05]  /*3820*/  HADD2.F32 R0, -RZ, R2.H0_H0 ;  /* 0x20000002ff007230 */ /* 0x004fca0000004100 */
[----:B------:R-:W-:-:S04]  /*3830*/  F2FP.BF16.PACK_AB R0, RZ, R0 ;  /* 0x00000000ff00723e */ /* 0x000fc800000010ff */
[----:B------:R-:W-:Y:S01]  /*3840*/  PRMT R24, R0, 0x7610, R24 ;  /* 0x0000761000187816 */ /* 0x000fe20000000018 */
[----:B------:R-:W-:Y:S05]  /*3850*/  BRA `(.L_x_27775) ;  /* 0x00000bf000007947 */ /* 0x000fea0003800000 */
.L_x_27785:
[----:B------:R-:W2:Y:S02]  /*3860*/  LDG.E.64 R2, [R2.64] ;  /* 0x0000002402027981 */ /* 0x000ea4000c1e1b00 */
[----:B--2---:R-:W0:Y:S01]  /*3870*/  F2F.F32.F64 R0, R2 ;  /* 0x0000000200007310 */ /* 0x004e220000301000 */
[----:B------:R-:W0:-:S14]  /*3880*/  DSETP.GEU.AND P0, PT, |R2|, c[0x2][0x0], PT ;  /* 0x008000000200762a */ /* 0x000e1c0003f0e200 */
[----:B0-----:R-:W-:-:S05]  /*3890*/  @!P0 FMUL R0, R0, 1.175494350822287508e-38 ;  /* 0x0080000000008820 */ /* 0x001fca0000400000 */
[----:B------:R-:W-:-:S04]  /*38a0*/  F2FP.BF16.PACK_AB R0, RZ, R0 ;  /* 0x00000000ff00723e */ /* 0x000fc800000010ff */
[----:B------:R-:W-:Y:S01]  /*38b0*/  PRMT R24, R0, 0x7610, R24 ;  /* 0x0000761000187816 */ /* 0x000fe20000000018 */
[----:B------:R-:W-:Y:S05]  /*38c0*/  BRA `(.L_x_27775) ;  /* 0x00000b8000007947 */ /* 0x000fea0003800000 */
.L_x_27776:
        /* <DEDUP_REMOVED lines=14> */
.L_x_27789:
[----:B------:R-:W2:Y:S02]  /*39b0*/  LDG.E.64 R2, [R2.64] ;  /* 0x0000002402027981 */ /* 0x000ea4000c1e1b00 */
[----:B--2---:R-:W0:Y:S01]  /*39c0*/  F2F.F32.F64 R0, R2 ;  /* 0x0000000200007310 */ /* 0x004e220000301000 */
[----:B------:R-:W0:-:S14]  /*39d0*/  DSETP.GEU.AND P0, PT, |R2|, c[0x2][0x0], PT ;  /* 0x008000000200762a */ /* 0x000e1c0003f0e200 */
[----:B0-----:R-:W-:-:S05]  /*39e0*/  @!P0 FMUL R0, R0, 1.175494350822287508e-38 ;  /* 0x0080000000008820 */ /* 0x001fca0000400000 */
[----:B------:R-:W-:-:S04]  /*39f0*/  F2FP.BF16.PACK_AB R0, RZ, R0 ;  /* 0x00000000ff00723e */ /* 0x000fc800000010ff */
[----:B------:R-:W-:Y:S01]  /*3a00*/  PRMT R24, R0, 0x7610, R24 ;  /* 0x0000761000187816 */ /* 0x000fe20000000018 */
[----:B------:R-:W-:Y:S05]  /*3a10*/  BRA `(.L_x_27775) ;  /* 0x00000a3000007947 */ /* 0x000fea0003800000 */
.L_x_27788:
        /* <DEDUP_REMOVED lines=28> */
.L_x_27791:
        /* <DEDUP_REMOVED lines=15> */
.L_x_27790:
[----:B------:R0:W5:Y:S01]  /*3cd0*/  LDG.E.U16 R24, [R2.64] ;  /* 0x0000002402187981 */ /* 0x000162000c1e1500 */
[----:B------:R-:W-:Y:S05]  /*3ce0*/  BRA `(.L_x_27775) ;  /* 0x0000076000007947 */ /* 0x000fea0003800000 */
.L_x_27787:
        /* <DEDUP_REMOVED lines=12> */
.L_x_27794:
        /* <DEDUP_REMOVED lines=21> */
.L_x_27798:
[----:B------:R-:W-:Y:S05]  /*3f00*/  BSYNC B1 ;  /* 0x0000000000017941 */ /* 0x000fea0003800000 */
.L_x_27797:
[----:B------:R-:W-:Y:S01]  /*3f10*/  LEA R3, R0, 0x3b800000, 0x17 ;  /* 0x3b80000000037811 */ /* 0x000fe200078eb8ff */
[----:B------:R-:W-:-:S05]  /*3f20*/  IMAD.SHL.U32 R0, R2, 0x100000, RZ ;  /* 0x0010000002007824 */ /* 0x000fca00078e00ff */
[----:B------:R-:W-:Y:S02]  /*3f30*/  LOP3.LUT R0, R3, R0, R4, 0xfe, !PT ;  /* 0x0000000003007212 */ /* 0x000fe400078efe04 */
.L_x_27796:
[----:B------:R-:W-:Y:S05]  /*3f40*/  BSYNC B0 ;  /* 0x0000000000007941 */ /* 0x000fea0003800000 */
.L_x_27795:
[----:B------:R-:W-:-:S04]  /*3f50*/  F2FP.BF16.PACK_AB R0, RZ, R0 ;  /* 0x00000000ff00723e */ /* 0x000fc800000010ff */
[----:B------:R-:W-:Y:S01]  /*3f60*/  PRMT R24, R0, 0x7610, R24 ;  /* 0x0000761000187816 */ /* 0x000fe20000000018 */
[----:B------:R-:W-:Y:S05]  /*3f70*/  BRA `(.L_x_27775) ;  /* 0x000004d000007947 */ /* 0x000fea0003800000 */
.L_x_27793:
        /* <DEDUP_REMOVED lines=21> */
.L_x_27802:
[----:B------:R-:W-:Y:S05]  /*40d0*/  BSYNC B1 ;  /* 0x0000000000017941 */ /* 0x000fea0003800000 */
.L_x_27801:
[----:B------:R-:W-:Y:S01]  /*40e0*/  LEA R3, R0, 0x37800000, 0x17 ;  /* 0x3780000000037811 */ /* 0x000fe200078eb8ff */
[----:B------:R-:W-:-:S05]  /*40f0*/  IMAD.SHL.U32 R0, R2, 0x200000, RZ ;  /* 0x0020000002007824 */ /* 0x000fca00078e00ff */
[----:B------:R-:W-:Y:S02]  /*4100*/  LOP3.LUT R0, R3, R0, R4, 0xfe, !PT ;  /* 0x0000000003007212 */ /* 0x000fe400078efe04 */
.L_x_27800:
[----:B------:R-:W-:Y:S05]  /*4110*/  BSYNC B0 ;  /* 0x0000000000007941 */ /* 0x000fea0003800000 */
.L_x_27799:
[----:B------:R-:W-:-:S04]  /*4120*/  F2FP.BF16.PACK_AB R0, RZ, R0 ;  /* 0x00000000ff00723e */ /* 0x000fc800000010ff */
[----:B------:R-:W-:Y:S01]  /*4130*/  PRMT R24, R0, 0x7610, R24 ;  /* 0x0000761000187816 */ /* 0x000fe20000000018 */
[----:B------:R-:W-:Y:S05]  /*4140*/  BRA `(.L_x_27775) ;  /* 0x0000030000007947 */ /* 0x000fea0003800000 */
.L_x_27792:
        /* <DEDUP_REMOVED lines=14> */
.L_x_27806:
[----:B------:R-:W-:Y:S05]  /*4230*/  BSYNC B0 ;  /* 0x0000000000007941 */ /* 0x000fea0003800000 */
.L_x_27805:
[----:B------:R-:W-:-:S04]  /*4240*/  F2FP.BF16.PACK_AB R0, RZ, R0 ;  /* 0x00000000ff00723e */ /* 0x000fc800000010ff */
[----:B------:R-:W-:Y:S01]  /*4250*/  PRMT R24, R0, 0x7610, R24 ;  /* 0x0000761000187816 */ /* 0x000fe20000000018 */
[----:B------:R-:W-:Y:S05]  /*4260*/  BRA `(.L_x_27775) ;  /* 0x000001e000007947 */ /* 0x000fea0003800000 */
.L_x_27780:
        /* <DEDUP_REMOVED lines=21> */
.L_x_27804:
[----:B------:R-:W2:Y:S02]  /*43c0*/  LDG.E.64 R2, [R2.64] ;  /* 0x0000002402027981 */ /* 0x000ea4000c1e1b00 */
[----:B--2---:R-:W0:Y:S02]  /*43d0*/  I2F.U64 R0, R2 ;  /* 0x0000000200007312 */ /* 0x004e240000301000 */
[----:B0-----:R-:W-:-:S04]  /*43e0*/  F2FP.BF16.PACK_AB R0, RZ, R0 ;  /* 0x00000000ff00723e */ /* 0x001fc800000010ff */
[----:B------:R-:W-:Y:S01]  /*43f0*/  PRMT R24, R0, 0x7610, R24 ;  /* 0x0000761000187816 */ /* 0x000fe20000000018 */
[----:B------:R-:W-:Y:S05]  /*4400*/  BRA `(.L_x_27775) ;  /* 0x0000004000007947 */ /* 0x000fea0003800000 */
.L_x_27803:
[----:B------:R-:W2:Y:S02]  /*4410*/  LDG.E R2, [R2.64] ;  /* 0x0000002402027981 */ /* 0x000ea4000c1e1900 */
[----:B--2---:R-:W0:Y:S02]  /*4420*/  I2F.U32 R0, R2 ;  /* 0x0000000200007306 */ /* 0x004e240000201000 */
[----:B0-----:R-:W-:-:S04]  /*4430*/  F2FP.BF16.PACK_AB R0, RZ, R0 ;  /* 0x00000000ff00723e */ /* 0x001fc800000010ff */
[----:B------:R-:W-:Y:S02]  /*4440*/  PRMT R24, R0, 0x7610, R24 ;  /* 0x0000761000187816 */ /* 0x000fe40000000018 */
.L_x_27775:
[----:B------:R-:W-:Y:S05]  /*4450*/  BSYNC B6 ;  /* 0x0000000000067941 */ /* 0x000fea0003800000 */
.L_x_27774:
        /* <DEDUP_REMOVED lines=34> */
.L_x_27814:
[----:B------:R-:W-:Y:S01]  /*4680*/  FSETP.GEU.FTZ.AND P0, PT, R7, -R6, PT ;  /* 0x800000060700720b */ /* 0x000fe20003f1e000 */
[----:B------:R-:W-:-:S12]  /*4690*/  FADD.FTZ R2, R2, -1 ;  /* 0xbf80000002027421 */ /* 0x000fd80000010000 */
[----:B------:R-:W-:Y:S02]  /*46a0*/  @!P0 FADD.FTZ R2, R2, -1 ;  /* 0xbf80000002028421 */ /* 0x000fe40000010000 */
.L_x_27813:
[----:B------:R-:W-:Y:S05]  /*46b0*/  BSYNC B2 ;  /* 0x0000000000027941 */ /* 0x000fea0003800000 */
.L_x_27812:
[----:B------:R-:W-:Y:S01]  /*46c0*/  FFMA.FTZ R3, -R6, R2, R3 ;  /* 0x0000000206037223 */ /* 0x000fe20000010103 */
[----:B------:R-:W-:Y:S05]  /*46d0*/  BRA `(.L_x_27810) ;  /* 0x000001f000007947 */ /* 0x000fea0003800000 */
.L_x_27811:
        /* <DEDUP_REMOVED lines=15> */
.L_x_27817:
        /* <DEDUP_REMOVED lines=13> */
.L_x_27816:
[----:B------:R-:W-:Y:S05]  /*48a0*/  BSYNC B2 ;  /* 0x0000000000027941 */ /* 0x000fea0003800000 */
.L_x_27815:
[----:B------:R-:W-:-:S04]  /*48b0*/  FMUL.FTZ R2, R2, 1.1920928955078125e-07 ;  /* 0x3400000002027820 */ /* 0x000fc80000410000 */
[----:B------:R-:W-:Y:S02]  /*48c0*/  FMUL.FTZ R3, R7, R2 ;  /* 0x0000000207037220 */ /* 0x000fe40000410000 */
.L_x_27810:
[----:B------:R-:W-:Y:S05]  /*48d0*/  BSYNC B0 ;  /* 0x0000000000007941 */ /* 0x000fea0003800000 */
.L_x_27809:
        /* <DEDUP_REMOVED lines=10> */
.L_x_27808:
[----:B------:R-:W-:Y:S05]  /*4980*/  BSYNC B1 ;  /* 0x0000000000017941 */ /* 0x000fea0003800000 */
.L_x_27807:
        /* <DEDUP_REMOVED lines=36> */
.L_x_27825:
[----:B------:R-:W-:Y:S01]  /*4bd0*/  FSETP.GEU.FTZ.AND P0, PT, R6, -R8, PT ;  /* 0x800000080600720b */ /* 0x000fe20003f1e000 */
[----:B------:R-:W-:-:S12]  /*4be0*/  FADD.FTZ R4, R4, -1 ;  /* 0xbf80000004047421 */ /* 0x000fd80000010000 */
[----:B------:R-:W-:Y:S02]  /*4bf0*/  @!P0 FADD.FTZ R4, R4, -1 ;  /* 0xbf80000004048421 */ /* 0x000fe40000010000 */
.L_x_27824:
[----:B------:R-:W-:Y:S05]  /*4c00*/  BSYNC B2 ;  /* 0x0000000000027941 */ /* 0x000fea0003800000 */
.L_x_27823:
[----:B------:R-:W-:Y:S01]  /*4c10*/  FFMA.FTZ R3, -R8, R4, R3 ;  /* 0x0000000408037223 */ /* 0x000fe20000010103 */
[----:B------:R-:W-:Y:S05]  /*4c20*/  BRA `(.L_x_27821) ;  /* 0x000001f000007947 */ /* 0x000fea0003800000 */
.L_x_27822:
        /* <DEDUP_REMOVED lines=15> */
.L_x_27828:
        /* <DEDUP_REMOVED lines=13> */
.L_x_27827:
[----:B------:R-:W-:Y:S05]  /*4df0*/  BSYNC B2 ;  /* 0x0000000000027941 */ /* 0x000fea0003800000 */
.L_x_27826:
[----:B------:R-:W-:-:S04]  /*4e00*/  FMUL.FTZ R3, R4, 1.1920928955078125e-07 ;  /* 0x3400000004037820 */ /* 0x000fc80000410000 */
[----:B------:R-:W-:Y:S02]  /*4e10*/  FMUL.FTZ R3, R8, R3 ;  /* 0x0000000308037220 */ /* 0x000fe40000410000 */
.L_x_27821:
[----:B------:R-:W-:Y:S05]  /*4e20*/  BSYNC B0 ;  /* 0x0000000000007941 */ /* 0x000fea0003800000 */
.L_x_27820:
        /* <DEDUP_REMOVED lines=10> */
.L_x_27819:
[----:B------:R-:W-:Y:S05]  /*4ed0*/  BSYNC B1 ;  /* 0x0000000000017941 */ /* 0x000fea0003800000 */
.L_x_27818:
        /* <DEDUP_REMOVED lines=35> */
.L_x_27836:
[----:B------:R-:W-:Y:S01]  /*5110*/  FSETP.GEU.FTZ.AND P0, PT, R6, -R8, PT ;  /* 0x800000080600720b */ /* 0x000fe20003f1e000 */
[----:B------:R-:W-:-:S12]  /*5120*/  FADD.FTZ R4, R4, -1 ;  /* 0xbf80000004047421 */ /* 0x000fd80000010000 */
[----:B------:R-:W-:Y:S02]  /*5130*/  @!P0 FADD.FTZ R4, R4, -1 ;  /* 0xbf80000004048421 */ /* 0x000fe40000010000 */
.L_x_27835:
[----:B------:R-:W-:Y:S05]  /*5140*/  BSYNC B2 ;  /* 0x0000000000027941 */ /* 0x000fea0003800000 */
.L_x_27834:
[----:B------:R-:W-:Y:S01]  /*5150*/  FFMA.FTZ R3, -R8, R4, R3 ;  /* 0x0000000408037223 */ /* 0x000fe20000010103 */
[----:B------:R-:W-:Y:S05]  /*5160*/  BRA `(.L_x_27832) ;  /* 0x000001f000007947 */ /* 0x000fea0003800000 */
.L_x_27833:
        /* <DEDUP_REMOVED lines=15> */
.L_x_27839:
        /* <DEDUP_REMOVED lines=13> */
.L_x_27838:
[----:B------:R-:W-:Y:S05]  /*5330*/  BSYNC B2 ;  /* 0x0000000000027941 */ /* 0x000fea0003800000 */
.L_x_27837:
[----:B------:R-:W-:-:S04]  /*5340*/  FMUL.FTZ R3, R4, 1.1920928955078125e-07 ;  /* 0x3400000004037820 */ /* 0x000fc80000410000 */
[----:B------:R-:W-:Y:S02]  /*5350*/  FMUL.FTZ R3, R8, R3 ;  /* 0x0000000308037220 */ /* 0x000fe40000410000 */
.L_x_27832:
[----:B------:R-:W-:Y:S05]  /*5360*/  BSYNC B0 ;  /* 0x0000000000007941 */ /* 0x000fea0003800000 */
.L_x_27831:
        /* <DEDUP_REMOVED lines=10> */
.L_x_27830:
[----:B------:R-:W-:Y:S05]  /*5410*/  BSYNC B1 ;  /* 0x0000000000017941 */ /* 0x000fea0003800000 */
.L_x_27829:
        /* <DEDUP_REMOVED lines=35> */
.L_x_27847:
[----:B------:R-:W-:Y:S01]  /*5650*/  FSETP.GEU.FTZ.AND P0, PT, R6, -R8, PT ;  /* 0x800000080600720b */ /* 0x000fe20003f1e000 */
[----:B------:R-:W-:-:S12]  /*5660*/  FADD.FTZ R4, R4, -1 ;  /* 0xbf80000004047421 */ /* 0x000fd80000010000 */
[----:B------:R-:W-:Y:S02]  /*5670*/  @!P0 FADD.FTZ R4, R4, -1 ;  /* 0xbf80000004048421 */ /* 0x000fe40000010000 */
.L_x_27846:
[----:B------:R-:W-:Y:S05]  /*5680*/  BSYNC B2 ;  /* 0x0000000000027941 */ /* 0x000fea0003800000 */
.L_x_27845:
[----:B------:R-:W-:Y:S01]  /*5690*/  FFMA.FTZ R3, -R8, R4, R3 ;  /* 0x0000000408037223 */ /* 0x000fe20000010103 */
[----:B------:R-:W-:Y:S05]  /*56a0*/  BRA `(.L_x_27843) ;  /* 0x000001f000007947 */ /* 0x000fea0003800000 */
.L_x_27844:
        /* <DEDUP_REMOVED lines=15> */
.L_x_27850:
        /* <DEDUP_REMOVED lines=13> */
.L_x_27849:
[----:B------:R-:W-:Y:S05]  /*5870*/  BSYNC B2 ;  /* 0x0000000000027941 */ /* 0x000fea0003800000 */
.L_x_27848:
[----:B------:R-:W-:-:S04]  /*5880*/  FMUL.FTZ R3, R4, 1.1920928955078125e-07 ;  /* 0x3400000004037820 */ /* 0x000fc80000410000 */
[----:B------:R-:W-:Y:S02]  /*5890*/  FMUL.FTZ R3, R8, R3 ;  /* 0x0000000308037220 */ /* 0x000fe40000410000 */
.L_x_27843:
[----:B------:R-:W-:Y:S05]  /*58a0*/  BSYNC B0 ;  /* 0x0000000000007941 */ /* 0x000fea0003800000 */
.L_x_27842:
        /* <DEDUP_REMOVED lines=10> */
.L_x_27841:
[----:B------:R-:W-:Y:S05]  /*5950*/  BSYNC B1 ;  /* 0x0000000000017941 */ /* 0x000fea0003800000 */
.L_x_27840:
        /* <DEDUP_REMOVED lines=25> */
.L_x_27857:
[----:B------:R-:W-:Y:S01]  /*5af0*/  PRMT R5, RZ, 0x5410, R0 ;  /* 0x00005410ff057816 */ /* 0x000fe20000000000 */
[----:B------:R-:W-:-:S05]  /*5b00*/  IMAD.MOV.U32 R23, RZ, RZ, R9 ;  /* 0x000000ffff177224 */ /* 0x000fca00078e0009 */
[----:B------:R-:W1:Y:S02]  /*5b10*/  F2I.S64.TRUNC R4, R5 ;  /* 0x0000000500047311 */ /* 0x000e64000020d900 */
[----:B-1----:R1:W-:Y:S01]  /*5b20*/  STG.E.U8 [R2.64], R4 ;  /* 0x0000000402007986 */ /* 0x0023e2000c101124 */
[----:B------:R-:W-:Y:S05]  /*5b30*/  BRA `(.L_x_27859) ;  /* 0x00000f8000007947 */ /* 0x000fea0003800000 */
.L_x_27856:
        /* <DEDUP_REMOVED lines=11> */
.L_x_27861:
[----:B------:R-:W-:Y:S01]  /*5bf0*/  PRMT R0, RZ, 0x5410, R0 ;  /* 0x00005410ff007816 */ /* 0x000fe20000000000 */
[----:B------:R-:W-:-:S03]  /*5c00*/  IMAD.MOV.U32 R23, RZ, RZ, R9 ;  /* 0x000000ffff177224 */ /* 0x000fc600078e0009 */
[----:B------:R-:W1:Y:S02]  /*5c10*/  F2I.FTZ.TRUNC.NTZ R5, R0 ;  /* 0x0000000000057305 */ /* 0x000e64000021f100 */
[----:B-1----:R1:W-:Y:S01]  /*5c20*/  STG.E [R2.64], R5 ;  /* 0x0000000502007986 */ /* 0x0023e2000c101924 */
[----:B------:R-:W-:Y:S05]  /*5c30*/  BRA `(.L_x_27859) ;  /* 0x00000e8000007947 */ /* 0x000fea0003800000 */
.L_x_27860:
[----:B------:R-:W-:Y:S01]  /*5c40*/  PRMT R0, RZ, 0x5410, R0 ;  /* 0x00005410ff007816 */ /* 0x000fe20000000000 */
[----:B------:R-:W-:-:S03]  /*5c50*/  IMAD.MOV.U32 R23, RZ, RZ, R9 ;  /* 0x000000ffff177224 */ /* 0x000fc600078e0009 */
[----:B------:R-:W1:Y:S02]  /*5c60*/  F2I.FTZ.TRUNC.NTZ R5, R0 ;  /* 0x0000000000057305 */ /* 0x000e64000021f100 */
[----:B-1----:R1:W-:Y:S01]  /*5c70*/  STG.E.U16 [R2.64], R5 ;  /* 0x0000000502007986 */ /* 0x0023e2000c101524 */
[----:B------:R-:W-:Y:S05]  /*5c80*/  BRA `(.L_x_27859) ;  /* 0x00000e3000007947 */ /* 0x000fea0003800000 */
.L_x_27855:
        /* <DEDUP_REMOVED lines=10> */
.L_x_27863:
[----:B------:R-:W-:Y:S01]  /*5d30*/  PRMT R0, RZ, 0x5410, R0 ;  /* 0x00005410ff007816 */ /* 0x000fe20000000000 */
[----:B------:R-:W-:-:S03]  /*5d40*/  IMAD.MOV.U32 R23, RZ, RZ, R9 ;  /* 0x000000ffff177224 */ /* 0x000fc600078e0009 */
[----:B------:R-:W-:-:S05]  /*5d50*/  F2FP.PACK_AB R0, RZ, R0 ;  /* 0x00000000ff00723e */ /* 0x000fca00000000ff */
[----:B------:R1:W-:Y:S01]  /*5d60*/  STG.E.U16 [R2.64], R0 ;  /* 0x0000000002007986 */ /* 0x0003e2000c101524 */
[----:B------:R-:W-:Y:S05]  /*5d70*/  BRA `(.L_x_27859) ;  /* 0x00000d4000007947 */ /* 0x000fea0003800000 */
.L_x_27862:
        /* <DEDUP_REMOVED lines=11> */
.L_x_27865:
[----:B------:R-:W-:Y:S01]  /*5e30*/  PRMT R0, RZ, 0x5410, R0 ;  /* 0x00005410ff007816 */ /* 0x000fe20000000000 */
[----:B------:R-:W-:-:S03]  /*5e40*/  IMAD.MOV.U32 R23, RZ, RZ, R9 ;  /* 0x000000ffff177224 */ /* 0x000fc600078e0009 */
[----:B------:R-:W-:-:S04]  /*5e50*/  F2FP.PACK_AB R5, RZ, R0 ;  /* 0x00000000ff05723e */ /* 0x000fc800000000ff */
[----:B------:R-:W-:-:S05]  /*5e60*/  PRMT R5, R5, 0x5410, RZ ;  /* 0x0000541005057816 */ /* 0x000fca00000000ff */
[----:B------:R1:W-:Y:S01]  /*5e70*/  STG.E [R2.64], R5 ;  /* 0x0000000502007986 */ /* 0x0003e2000c101924 */
[----:B------:R-:W-:Y:S05]  /*5e80*/  BRA `(.L_x_27859) ;  /* 0x00000c3000007947 */ /* 0x000fea0003800000 */
.L_x_27864:
[----:B------:R-:W-:Y:S01]  /*5e90*/  PRMT R4, RZ, 0x5410, R0 ;  /* 0x00005410ff047816 */ /* 0x000fe20000000000 */
[----:B------:R-:W-:-:S04]  /*5ea0*/  IMAD.MOV.U32 R23, RZ, RZ, R9 ;  /* 0x000000ffff177224 */ /* 0x000fc800078e0009 */
[----:B------:R-:W-:-:S06]  /*5eb0*/  FMUL.FTZ R4, R4, 1 ;  /* 0x3f80000004047820 */ /* 0x000fcc0000410000 */
[----:B------:R-:W1:Y:S02]  /*5ec0*/  F2F.F64.F32 R4, R4 ;  /* 0x0000000400047310 */ /* 0x000e640000201800 */
[----:B-1----:R1:W-:Y:S01]  /*5ed0*/  STG.E.64 [R2.64], R4 ;  /* 0x0000000402007986 */ /* 0x0023e2000c101b24 */
[----:B------:R-:W-:Y:S05]  /*5ee0*/  BRA `(.L_x_27859) ;  /* 0x00000bd000007947 */ /* 0x000fea0003800000 */
.L_x_27854:
        /* <DEDUP_REMOVED lines=14> */
.L_x_27868:
[----:B------:R-:W-:Y:S01]  /*5fd0*/  PRMT R0, RZ, 0x5410, R0 ;  /* 0x00005410ff007816 */ /* 0x000fe20000000000 */
[----:B------:R-:W-:Y:S01]  /*5fe0*/  CS2R R6, SRZ ;  /* 0x0000000000067805 */ /* 0x000fe2000001ff00 */
[----:B------:R-:W-:-:S03]  /*5ff0*/  IMAD.MOV.U32 R23, RZ, RZ, R9 ;  /* 0x000000ffff177224 */ /* 0x000fc600078e0009 */
[----:B------:R-:W-:-:S04]  /*6000*/  FMUL.FTZ R0, R0, 1 ;  /* 0x3f80000000007820 */ /* 0x000fc80000410000 */
[----:B------:R-:W1:Y:S02]  /*6010*/  F2F.F64.F32 R4, R0 ;  /* 0x0000000000047310 */ /* 0x000e640000201800 */
[----:B-1----:R1:W-:Y:S01]  /*6020*/  STG.E.128 [R2.64], R4 ;  /* 0x0000000402007986 */ /* 0x0023e2000c101d24 */
[----:B------:R-:W-:Y:S05]  /*6030*/  BRA `(.L_x_27859) ;  /* 0x00000a8000007947 */ /* 0x000fea0003800000 */
.L_x_27867:
        /* <DEDUP_REMOVED lines=21> */
.L_x_27872:
[----:B------:R-:W-:Y:S05]  /*6190*/  BSYNC B0 ;  /* 0x0000000000007941 */ /* 0x000fea0003800000 */
.L_x_27871:
[----:B------:R-:W-:Y:S01]  /*61a0*/  LOP3.LUT R5, R0, R5, RZ, 0xfc, !PT ;  /* 0x0000000500057212 */ /* 0x000fe200078efcff */
[----:B------:R-:W-:-:S04]  /*61b0*/  IMAD.MOV.U32 R23, RZ, RZ, R9 ;  /* 0x000000ffff177224 */ /* 0x000fc800078e0009 */
[----:B------:R1:W-:Y:S01]  /*61c0*/  STG.E.U8 [R2.64], R5 ;  /* 0x0000000502007986 */ /* 0x0003e2000c101124 */
[----:B------:R-:W-:Y:S05]  /*61d0*/  BRA `(.L_x_27859) ;  /* 0x000008e000007947 */ /* 0x000fea0003800000 */
.L_x_27870:
        /* <DEDUP_REMOVED lines=13> */
.L_x_27874:
[----:B------:R-:W-:Y:S01]  /*62b0*/  IMAD.MOV.U32 R0, RZ, RZ, 0x7f ;  /* 0x0000007fff007424 */ /* 0x000fe200078e00ff */
[----:B------:R-:W-:-:S04]  /*62c0*/  ISETP.GT.U32.AND P0, PT, R4, 0x7f800000, PT ;  /* 0x7f8000000400780c */ /* 0x000fc80003f04070 */
[----:B------:R-:W-:-:S04]  /*62d0*/  SEL R0, R0, 0x7c, P0 ;  /* 0x0000007c00007807 */ /* 0x000fc80000000000 */
.L_x_27875:
[----:B------:R-:W-:Y:S05]  /*62e0*/  BSYNC B0 ;  /* 0x0000000000007941 */ /* 0x000fea0003800000 */
.L_x_27873:
[----:B------:R-:W-:Y:S01]  /*62f0*/  LOP3.LUT R4, R5, 0x80000000, RZ, 0xc0, !PT ;  /* 0x8000000005047812 */ /* 0x000fe200078ec0ff */
[----:B------:R-:W-:-:S03]  /*6300*/  IMAD.MOV.U32 R23, RZ, RZ, R9 ;  /* 0x000000ffff177224 */ /* 0x000fc600078e0009 */
[----:B------:R-:W-:-:S04]  /*6310*/  SHF.R.U32.HI R5, RZ, 0x18, R4 ;  /* 0x00000018ff057819 */ /* 0x000fc80000011604 */
[----:B------:R-:W-:-:S05]  /*6320*/  LOP3.LUT R5, R0, R5, RZ, 0xfc, !PT ;  /* 0x0000000500057212 */ /* 0x000fca00078efcff */
[----:B------:R1:W-:Y:S01]  /*6330*/  STG.E.U8 [R2.64], R5 ;  /* 0x0000000502007986 */ /* 0x0003e2000c101124 */
[----:B------:R-:W-:Y:S05]  /*6340*/  BRA `(.L_x_27859) ;  /* 0x0000077000007947 */ /* 0x000fea0003800000 */
.L_x_27869:
[----:B------:R1:W-:Y:S01]  /*6350*/  STG.E.U16 [R2.64], R0 ;  /* 0x0000000002007986 */ /* 0x0003e2000c101524 */
[----:B------:R-:W-:Y:S01]  /*6360*/  IMAD.MOV.U32 R23, RZ, RZ, R9 ;  /* 0x000000ffff177224 */ /* 0x000fe200078e0009 */
[----:B------:R-:W-:Y:S05]  /*6370*/  BRA `(.L_x_27859) ;  /* 0x0000074000007947 */ /* 0x000fea0003800000 */
.L_x_27866:
        /* <DEDUP_REMOVED lines=13> */
.L_x_27878:
        /* <DEDUP_REMOVED lines=17> */
.L_x_27881:
[----:B------:R-:W-:-:S04]  /*6560*/  LOP3.LUT R0, R7, 0x80000000, RZ, 0xc0, !PT ;  /* 0x8000000007007812 */ /* 0x000fc800078ec0ff */
[----:B------:R-:W-:-:S04]  /*6570*/  SHF.R.U32.HI R5, RZ, 0x18, R0 ;  /* 0x00000018ff057819 */ /* 0x000fc80000011600 */
[----:B------:R-:W-:-:S04]  /*6580*/  LOP3.LUT R4, R4, R5, RZ, 0xfc, !PT ;  /* 0x0000000504047212 */ /* 0x000fc800078efcff */
[----:B------:R-:W-:Y:S02]  /*6590*/  PRMT R0, R4, 0x7610, R0 ;  /* 0x0000761004007816 */ /* 0x000fe40000000000 */
.L_x_27880:
[----:B------:R-:W-:Y:S05]  /*65a0*/  BSYNC B0 ;  /* 0x0000000000007941 */ /* 0x000fea0003800000 */
.L_x_27879:
[----:B------:R1:W-:Y:S01]  /*65b0*/  STG.E.U8 [R2.64], R0 ;  /* 0x0000000002007986 */ /* 0x0003e2000c101124 */
[----:B------:R-:W-:Y:S01]  /*65c0*/  IMAD.MOV.U32 R23, RZ, RZ, R9 ;  /* 0x000000ffff177224 */ /* 0x000fe200078e0009 */
[----:B------:R-:W-:Y:S05]  /*65d0*/  BRA `(.L_x_27859) ;  /* 0x000004e000007947 */ /* 0x000fea0003800000 */
.L_x_27877:
        /* <DEDUP_REMOVED lines=17> */
.L_x_27884:
[----:B------:R-:W-:-:S04]  /*66f0*/  LOP3.LUT R0, R7, 0x80000000, RZ, 0xc0, !PT ;  /* 0x8000000007007812 */ /* 0x000fc800078ec0ff */
[----:B------:R-:W-:-:S04]  /*6700*/  SHF.R.U32.HI R5, RZ, 0x18, R0 ;  /* 0x00000018ff057819 */ /* 0x000fc80000011600 */
[----:B------:R-:W-:-:S04]  /*6710*/  LOP3.LUT R4, R4, R5, RZ, 0xfc, !PT ;  /* 0x0000000504047212 */ /* 0x000fc800078efcff */
[----:B------:R-:W-:Y:S02]  /*6720*/  PRMT R0, R4, 0x7610, R0 ;  /* 0x0000761004007816 */ /* 0x000fe40000000000 */
.L_x_27883:
[----:B------:R-:W-:Y:S05]  /*6730*/  BSYNC B0 ;  /* 0x0000000000007941 */ /* 0x000fea0003800000 */
.L_x_27882:
[----:B------:R1:W-:Y:S01]  /*6740*/  STG.E.U8 [R2.64], R0 ;  /* 0x0000000002007986 */ /* 0x0003e2000c101124 */
[----:B------:R-:W-:Y:S01]  /*6750*/  IMAD.MOV.U32 R23, RZ, RZ, R9 ;  /* 0x000000ffff177224 */ /* 0x000fe200078e0009 */
[----:B------:R-:W-:Y:S05]  /*6760*/  BRA `(.L_x_27859) ;  /* 0x0000035000007947 */ /* 0x000fea0003800000 */
.L_x_27876:
        /* <DEDUP_REMOVED lines=23> */
.L_x_27858:
        /* <DEDUP_REMOVED lines=21> */
.L_x_27886:
[----:B------:R-:W-:Y:S01]  /*6a30*/  PRMT R4, RZ, 0x5410, R0 ;  /* 0x00005410ff047816 */ /* 0x000fe20000000000 */
[----:B------:R-:W-:-:S05]  /*6a40*/  IMAD.MOV.U32 R23, RZ, RZ, R9 ;  /* 0x000000ffff177224 */ /* 0x000fca00078e0009 */
[----:B------:R-:W1:Y:S02]  /*6a50*/  F2I.U64.TRUNC R4, R4 ;  /* 0x0000000400047311 */ /* 0x000e64000020d800 */
[----:B-1----:R1:W-:Y:S01]  /*6a60*/  STG.E.64 [R2.64], R4 ;  /* 0x0000000402007986 */ /* 0x0023e2000c101b24 */
[----:B------:R-:W-:Y:S05]  /*6a70*/  BRA `(.L_x_27859) ;  /* 0x0000004000007947 */ /* 0x000fea0003800000 */
.L_x_27885:
[----:B------:R-:W-:Y:S01]  /*6a80*/  PRMT R0, RZ, 0x5410, R0 ;  /* 0x00005410ff007816 */ /* 0x000fe20000000000 */
[----:B------:R-:W-:-:S03]  /*6a90*/  IMAD.MOV.U32 R23, RZ, RZ, R9 ;  /* 0x000000ffff177224 */ /* 0x000fc600078e0009 */
[----:B------:R-:W1:Y:S02]  /*6aa0*/  F2I.FTZ.U32.TRUNC.NTZ R5, R0 ;  /* 0x0000000000057305 */ /* 0x000e64000021f000 */
[----:B-1----:R1:W-:Y:S02]  /*6ab0*/  STG.E [R2.64], R5 ;  /* 0x0000000502007986 */ /* 0x0023e4000c101924 */
.L_x_27859:
        /* <DEDUP_REMOVED lines=23> */
.L_x_27891:
[----:B------:R-:W-:-:S06]  /*6c30*/  PRMT R5, RZ, 0x5410, R25 ;  /* 0x00005410ff057816 */ /* 0x000fcc0000000019 */
[----:B------:R-:W1:Y:S02]  /*6c40*/  F2I.S64.TRUNC R4, R5 ;  /* 0x0000000500047311 */ /* 0x000e64000020d900 */
[----:B-1----:R1:W-:Y:S01]  /*6c50*/  STG.E.U8 [R2.64], R4 ;  /* 0x0000000402007986 */ /* 0x0023e2000c101124 */
[----:B------:R-:W-:Y:S05]  /*6c60*/  BRA `(.L_x_27893) ;  /* 0x00000e4000007947 */ /* 0x000fea0003800000 */
.L_x_27890:
        /* <DEDUP_REMOVED lines=10> */
.L_x_27895:
[----:B------:R-:W-:-:S06]  /*6d10*/  PRMT R25, RZ, 0x5410, R25 ;  /* 0x00005410ff197816 */ /* 0x000fcc0000000019 */
[----:B------:R-:W1:Y:S02]  /*6d20*/  F2I.FTZ.TRUNC.NTZ R25, R25 ;  /* 0x0000001900197305 */ /* 0x000e64000021f100 */
[----:B-1----:R1:W-:Y:S01]  /*6d30*/  STG.E [R2.64], R25 ;  /* 0x0000001902007986 */ /* 0x0023e2000c101924 */
[----:B------:R-:W-:Y:S05]  /*6d40*/  BRA `(.L_x_27893) ;  /* 0x00000d6000007947 */ /* 0x000fea0003800000 */
.L_x_27894:
[----:B------:R-:W-:-:S06]  /*6d50*/  PRMT R25, RZ, 0x5410, R25 ;  /* 0x00005410ff197816 */ /* 0x000fcc0000000019 */
[----:B------:R-:W1:Y:S02]  /*6d60*/  F2I.FTZ.TRUNC.NTZ R25, R25 ;  /* 0x0000001900197305 */ /* 0x000e64000021f100 */
[----:B-1----:R1:W-:Y:S01]  /*6d70*/  STG.E.U16 [R2.64], R25 ;  /* 0x0000001902007986 */ /* 0x0023e2000c101524 */
[----:B------:R-:W-:Y:S05]  /*6d80*/  BRA `(.L_x_27893) ;  /* 0x00000d2000007947 */ /* 0x000fea0003800000 */
.L_x_27889:
        /* <DEDUP_REMOVED lines=9> */
.L_x_27897:
[----:B------:R-:W-:-:S04]  /*6e20*/  PRMT R0, RZ, 0x5410, R25 ;  /* 0x00005410ff007816 */ /* 0x000fc80000000019 */
[----:B------:R-:W-:-:S05]  /*6e30*/  F2FP.PACK_AB R0, RZ, R0 ;  /* 0x00000000ff00723e */ /* 0x000fca00000000ff */
[----:B------:R1:W-:Y:S01]  /*6e40*/  STG.E.U16 [R2.64], R0 ;  /* 0x0000000002007986 */ /* 0x0003e2000c101524 */
[----:B------:R-:W-:Y:S05]  /*6e50*/  BRA `(.L_x_27893) ;  /* 0x00000c5000007947 */ /* 0x000fea0003800000 */
.L_x_27896:
        /* <DEDUP_REMOVED lines=10> */
.L_x_27899:
[----:B------:R-:W-:-:S04]  /*6f00*/  PRMT R25, RZ, 0x5410, R25 ;  /* 0x00005410ff197816 */ /* 0x000fc80000000019 */
[----:B------:R-:W-:-:S04]  /*6f10*/  F2FP.PACK_AB R5, RZ, R25 ;  /* 0x00000019ff05723e */ /* 0x000fc800000000ff */
[----:B------:R-:W-:-:S05]  /*6f20*/  PRMT R5, R5, 0x5410, RZ ;  /* 0x0000541005057816 */ /* 0x000fca00000000ff */
[----:B------:R1:W-:Y:S01]  /*6f30*/  STG.E [R2.64], R5 ;  /* 0x0000000502007986 */ /* 0x0003e2000c101924 */
[----:B------:R-:W-:Y:S05]  /*6f40*/  BRA `(.L_x_27893) ;  /* 0x00000b6000007947 */ /* 0x000fea0003800000 */
.L_x_27898:
[----:B------:R-:W-:-:S05]  /*6f50*/  PRMT R4, RZ, 0x5410, R25 ;  /* 0x00005410ff047816 */ /* 0x000fca0000000019 */
[----:B------:R-:W-:-:S06]  /*6f60*/  FMUL.FTZ R4, R4, 1 ;  /* 0x3f80000004047820 */ /* 0x000fcc0000410000 */
[----:B------:R-:W1:Y:S02]  /*6f70*/  F2F.F64.F32 R4, R4 ;  /* 0x0000000400047310 */ /* 0x000e640000201800 */
[----:B-1----:R1:W-:Y:S01]  /*6f80*/  STG.E.64 [R2.64], R4 ;  /* 0x0000000402007986 */ /* 0x0023e2000c101b24 */
[----:B------:R-:W-:Y:S05]  /*6f90*/  BRA `(.L_x_27893) ;  /* 0x00000b1000007947 */ /* 0x000fea0003800000 */
.L_x_27888:
        /* <DEDUP_REMOVED lines=13> */
.L_x_27902:
[----:B------:R-:W-:Y:S01]  /*7070*/  PRMT R25, RZ, 0x5410, R25 ;  /* 0x00005410ff197816 */ /* 0x000fe20000000019 */
[----:B------:R-:W-:-:S04]  /*7080*/  CS2R R6, SRZ ;  /* 0x0000000000067805 */ /* 0x000fc8000001ff00 */
[----:B------:R-:W-:-:S06]  /*7090*/  FMUL.FTZ R4, R25, 1 ;  /* 0x3f80000019047820 */ /* 0x000fcc0000410000 */
[----:B------:R-:W1:Y:S02]  /*70a0*/  F2F.F64.F32 R4, R4 ;  /* 0x0000000400047310 */ /* 0x000e640000201800 */
[----:B-1----:R1:W-:Y:S01]  /*70b0*/  STG.E.128 [R2.64], R4 ;  /* 0x0000000402007986 */ /* 0x0023e2000c101d24 */
[----:B------:R-:W-:Y:S05]  /*70c0*/  BRA `(.L_x_27893) ;  /* 0x000009e000007947 */ /* 0x000fea0003800000 */
.L_x_27901:
        /* <DEDUP_REMOVED lines=21> */
.L_x_27906:
[----:B------:R-:W-:Y:S05]  /*7220*/  BSYNC B0 ;  /* 0x0000000000007941 */ /* 0x000fea0003800000 */
.L_x_27905:
[----:B------:R-:W-:-:S05]  /*7230*/  LOP3.LUT R5, R0, R5, RZ, 0xfc, !PT ;  /* 0x0000000500057212 */ /* 0x000fca00078efcff */
[----:B------:R1:W-:Y:S01]  /*7240*/  STG.E.U8 [R2.64], R5 ;  /* 0x0000000502007986 */ /* 0x0003e2000c101124 */
[----:B------:R-:W-:Y:S05]  /*7250*/  BRA `(.L_x_27893) ;  /* 0x0000085000007947 */ /* 0x000fea0003800000 */
.L_x_27904:
        /* <DEDUP_REMOVED lines=13> */
.L_x_27908:
[----:B------:R-:W-:Y:S01]  /*7330*/  IMAD.MOV.U32 R0, RZ, RZ, 0x7f ;  /* 0x0000007fff007424 */ /* 0x000fe200078e00ff */
[----:B------:R-:W-:-:S04]  /*7340*/  ISETP.GT.U32.AND P0, PT, R4, 0x7f800000, PT ;  /* 0x7f8000000400780c */ /* 0x000fc80003f04070 */
[----:B------:R-:W-:-:S04]  /*7350*/  SEL R0, R0, 0x7c, P0 ;  /* 0x0000007c00007807 */ /* 0x000fc80000000000 */
.L_x_27909:
[----:B------:R-:W-:Y:S05]  /*7360*/  BSYNC B0 ;  /* 0x0000000000007941 */ /* 0x000fea0003800000 */
.L_x_27907:
[----:B------:R-:W-:-:S04]  /*7370*/  LOP3.LUT R4, R25, 0x80000000, RZ, 0xc0, !PT ;  /* 0x8000000019047812 */ /* 0x000fc800078ec0ff */
[----:B------:R-:W-:-:S04]  /*7380*/  SHF.R.U32.HI R5, RZ, 0x18, R4 ;  /* 0x00000018ff057819 */ /* 0x000fc80000011604 */
[----:B------:R-:W-:-:S05]  /*7390*/  LOP3.LUT R5, R0, R5, RZ, 0xfc, !PT ;  /* 0x0000000500057212 */ /* 0x000fca00078efcff */
[----:B------:R1:W-:Y:S01]  /*73a0*/  STG.E.U8 [R2.64], R5 ;  /* 0x0000000502007986 */ /* 0x0003e2000c101124 */
[----:B------:R-:W-:Y:S05]  /*73b0*/  BRA `(.L_x_27893) ;  /* 0x000006f000007947 */ /* 0x000fea0003800000 */
.L_x_27903:
[----:B------:R1:W-:Y:S01]  /*73c0*/  STG.E.U16 [R2.64], R25 ;  /* 0x0000001902007986 */ /* 0x0003e2000c101524 */
[----:B------:R-:W-:Y:S05]  /*73d0*/  BRA `(.L_x_27893) ;  /* 0x000006d000007947 */ /* 0x000fea0003800000 */
.L_x_27900:
        /* <DEDUP_REMOVED lines=12> */
.L_x_27912:
        /* <DEDUP_REMOVED lines=17> */
.L_x_27915:
[----:B------:R-:W-:-:S04]  /*75b0*/  LOP3.LUT R0, R25, 0x80000000, RZ, 0xc0, !PT ;  /* 0x8000000019007812 */ /* 0x000fc800078ec0ff */
[----:B------:R-:W-:-:S04]  /*75c0*/  SHF.R.U32.HI R5, RZ, 0x18, R0 ;  /* 0x00000018ff057819 */ /* 0x000fc80000011600 */
[----:B------:R-:W-:-:S04]  /*75d0*/  LOP3.LUT R4, R4, R5, RZ, 0xfc, !PT ;  /* 0x0000000504047212 */ /* 0x000fc800078efcff */
[----:B------:R-:W-:Y:S02]  /*75e0*/  PRMT R0, R4, 0x7610, R0 ;  /* 0x0000761004007816 */ /* 0x000fe40000000000 */
.L_x_27914:
[----:B------:R-:W-:Y:S05]  /*75f0*/  BSYNC B0 ;  /* 0x0000000000007941 */ /* 0x000fea0003800000 */
.L_x_27913:
[----:B------:R1:W-:Y:S01]  /*7600*/  STG.E.U8 [R2.64], R0 ;  /* 0x0000000002007986 */ /* 0x0003e2000c101124 */
[----:B------:R-:W-:Y:S05]  /*7610*/  BRA `(.L_x_27893) ;  /* 0x0000049000007947 */ /* 0x000fea0003800000 */
.L_x_27911:
        /* <DEDUP_REMOVED lines=17> */
.L_x_27918:
[----:B------:R-:W-:-:S04]  /*7730*/  LOP3.LUT R0, R25, 0x80000000, RZ, 0xc0, !PT ;  /* 0x8000000019007812 */ /* 0x000fc800078ec0ff */
[----:B------:R-:W-:-:S04]  /*7740*/  SHF.R.U32.HI R5, RZ, 0x18, R0 ;  /* 0x00000018ff057819 */ /* 0x000fc80000011600 */
[----:B------:R-:W-:-:S04]  /*7750*/  LOP3.LUT R4, R4, R5, RZ, 0xfc, !PT ;  /* 0x0000000504047212 */ /* 0x000fc800078efcff */
[----:B------:R-:W-:Y:S02]  /*7760*/  PRMT R0, R4, 0x7610, R0 ;  /* 0x0000761004007816 */ /* 0x000fe40000000000 */
.L_x_27917:
[----:B------:R-:W-:Y:S05]  /*7770*/  BSYNC B0 ;  /* 0x0000000000007941 */ /* 0x000fea0003800000 */
.L_x_27916:
[----:B------:R1:W-:Y:S01]  /*7780*/  STG.E.U8 [R2.64], R0 ;  /* 0x0000000002007986 */ /* 0x0003e2000c101124 */
[----:B------:R-:W-:Y:S05]  /*7790*/  BRA `(.L_x_27893) ;  /* 0x0000031000007947 */ /* 0x000fea0003800000 */
.L_x_27910:
        /* <DEDUP_REMOVED lines=22> */
.L_x_27892:
        /* <DEDUP_REMOVED lines=20> */
.L_x_27920:
[----:B------:R-:W-:-:S06]  /*7a40*/  PRMT R4, RZ, 0x5410, R25 ;  /* 0x00005410ff047816 */ /* 0x000fcc0000000019 */
[----:B------:R-:W1:Y:S02]  /*7a50*/  F2I.U64.TRUNC R4, R4 ;  /* 0x0000000400047311 */ /* 0x000e64000020d800 */
[----:B-1----:R1:W-:Y:S01]  /*7a60*/  STG.E.64 [R2.64], R4 ;  /* 0x0000000402007986 */ /* 0x0023e2000c101b24 */
[----:B------:R-:W-:Y:S05]  /*7a70*/  BRA `(.L_x_27893) ;  /* 0x0000003000007947 */ /* 0x000fea0003800000 */
.L_x_27919:
[----:B------:R-:W-:-:S06]  /*7a80*/  PRMT R25, RZ, 0x5410, R25 ;  /* 0x00005410ff197816 */ /* 0x000fcc0000000019 */
[----:B------:R-:W1:Y:S02]  /*7a90*/  F2I.FTZ.U32.TRUNC.NTZ R25, R25 ;  /* 0x0000001900197305 */ /* 0x000e64000021f000 */
[----:B-1----:R1:W-:Y:S02]  /*7aa0*/  STG.E [R2.64], R25 ;  /* 0x0000001902007986 */ /* 0x0023e4000c101924 */
.L_x_27893:
[----:B------:R-:W-:-:S04]  /*7ab0*/  IADD3 R23, R23, 0x80, RZ ;  /* 0x0000008017177810 */ /* 0x000fc80007ffe0ff */
.L_x_27853:
[----:B------:R-:W-:-:S13]  /*7ac0*/  ISETP.GE.AND P0, PT, R23, R22, PT ;  /* 0x000000161700720c */ /* 0x000fda0003f06270 */
[----:B------:R-:W-:Y:S01]  /*7ad0*/  @P0 BREAK B6 ;  /* 0x0000000000060942 */ /* 0x000fe20003800000 */
[----:B------:R-:W-:Y:S05]  /*7ae0*/  @P0 BRA `(.L_x_27887) ;  /* 0x00000fe000000947 */ /* 0x000fea0003800000 */
[----:B------:R-:W-:Y:S05]  /*7af0*/  BSYNC B6 ;  /* 0x0000000000067941 */ /* 0x000fea0003800000 */
.L_x_27852:
        /* <DEDUP_REMOVED lines=20> */
.L_x_27924:
[----:B------:R-:W-:-:S06]  /*7c40*/  PRMT R5, RZ, 0x5410, R18 ;  /* 0x00005410ff057816 */ /* 0x000fcc0000000012 */
[----:B------:R-:W1:Y:S02]  /*7c50*/  F2I.S64.TRUNC R4, R5 ;  /* 0x0000000500047311 */ /* 0x000e64000020d900 */
[----:B-1----:R1:W-:Y:S01]  /*7c60*/  STG.E.U8 [R2.64], R4 ;  /* 0x0000000402007986 */ /* 0x0023e2000c101124 */
[----:B------:R-:W-:Y:S05]  /*7c70*/  BRA `(.L_x_27926) ;  /* 0x00000e4000007947 */ /* 0x000fea0003800000 */
.L_x_27923:
        /* <DEDUP_REMOVED lines=10> */
.L_x_27928:
[----:B------:R-:W-:-:S04]  /*7d20*/  PRMT R18, RZ, 0x5410, R18 ;  /* 0x00005410ff127816 */ /* 0x000fc80000000012 */
[----:B------:R-:W1:Y:S02]  /*7d30*/  F2I.FTZ.TRUNC.NTZ R5, R18 ;  /* 0x0000001200057305 */ /* 0x000e64000021f100 */
[----:B-1----:R1:W-:Y:S01]  /*7d40*/  STG.E [R2.64], R5 ;  /* 0x0000000502007986 */ /* 0x0023e2000c101924 */
[----:B------:R-:W-:Y:S05]  /*7d50*/  BRA `(.L_x_27926) ;  /* 0x00000d6000007947 */ /* 0x000fea0003800000 */
.L_x_27927:
[----:B------:R-:W-:-:S04]  /*7d60*/  PRMT R18, RZ, 0x5410, R18 ;  /* 0x00005410ff127816 */ /* 0x000fc80000000012 */
[----:B------:R-:W1:Y:S02]  /*7d70*/  F2I.FTZ.TRUNC.NTZ R5, R18 ;  /* 0x0000001200057305 */ /* 0x000e64000021f100 */
[----:B-1----:R1:W-:Y:S01]  /*7d80*/  STG.E.U16 [R2.64], R5 ;  /* 0x0000000502007986 */ /* 0x0023e2000c101524 */
[----:B------:R-:W-:Y:S05]  /*7d90*/  BRA `(.L_x_27926) ;  /* 0x00000d2000007947 */ /* 0x000fea0003800000 */
.L_x_27922:
        /* <DEDUP_REMOVED lines=9> */
.L_x_27930:
[----:B------:R-:W-:-:S04]  /*7e30*/  PRMT R0, RZ, 0x5410, R18 ;  /* 0x00005410ff007816 */ /* 0x000fc80000000012 */
[----:B------:R-:W-:-:S05]  /*7e40*/  F2FP.PACK_AB R0, RZ, R0 ;  /* 0x00000000ff00723e */ /* 0x000fca00000000ff */
[----:B------:R1:W-:Y:S01]  /*7e50*/  STG.E.U16 [R2.64], R0 ;  /* 0x0000000002007986 */ /* 0x0003e2000c101524 */
[----:B------:R-:W-:Y:S05]  /*7e60*/  BRA `(.L_x_27926) ;  /* 0x00000c5000007947 */ /* 0x000fea0003800000 */
.L_x_27929:
        /* <DEDUP_REMOVED lines=10> */
.L_x_27932:
[----:B------:R-:W-:-:S04]  /*7f10*/  PRMT R18, RZ, 0x5410, R18 ;  /* 0x00005410ff127816 */ /* 0x000fc80000000012 */
[----:B------:R-:W-:-:S04]  /*7f20*/  F2FP.PACK_AB R5, RZ, R18 ;  /* 0x00000012ff05723e */ /* 0x000fc800000000ff */
[----:B------:R-:W-:-:S05]  /*7f30*/  PRMT R5, R5, 0x5410, RZ ;  /* 0x0000541005057816 */ /* 0x000fca00000000ff */
[----:B------:R1:W-:Y:S01]  /*7f40*/  STG.E [R2.64], R5 ;  /* 0x0000000502007986 */ /* 0x0003e2000c101924 */
[----:B------:R-:W-:Y:S05]  /*7f50*/  BRA `(.L_x_27926) ;  /* 0x00000b6000007947 */ /* 0x000fea0003800000 */
.L_x_27931:
[----:B------:R-:W-:-:S05]  /*7f60*/  PRMT R4, RZ, 0x5410, R18 ;  /* 0x00005410ff047816 */ /* 0x000fca0000000012 */
[----:B------:R-:W-:-:S06]  /*7f70*/  FMUL.FTZ R4, R4, 1 ;  /* 0x3f80000004047820 */ /* 0x000fcc0000410000 */
[----:B------:R-:W1:Y:S02]  /*7f80*/  F2F.F64.F32 R4, R4 ;  /* 0x0000000400047310 */ /* 0x000e640000201800 */
[----:B-1----:R1:W-:Y:S01]  /*7f90*/  STG.E.64 [R2.64], R4 ;  /* 0x0000000402007986 */ /* 0x0023e2000c101b24 */
[----:B------:R-:W-:Y:S05]  /*7fa0*/  BRA `(.L_x_27926) ;  /* 0x00000b1000007947 */ /* 0x000fea0003800000 */
.L_x_27921:
        /* <DEDUP_REMOVED lines=13> */
.L_x_27935:
[----:B------:R-:W-:Y:S01]  /*8080*/  PRMT R18, RZ, 0x5410, R18 ;  /* 0x00005410ff127816 */ /* 0x000fe20000000012 */
[----:B------:R-:W-:-:S04]  /*8090*/  CS2R R6, SRZ ;  /* 0x0000000000067805 */ /* 0x000fc8000001ff00 */
[----:B------:R-:W-:-:S06]  /*80a0*/  FMUL.FTZ R4, R18, 1 ;  /* 0x3f80000012047820 */ /* 0x000fcc0000410000 */
[----:B------:R-:W1:Y:S02]  /*80b0*/  F2F.F64.F32 R4, R4 ;  /* 0x0000000400047310 */ /* 0x000e640000201800 */
[----:B-1----:R1:W-:Y:S01]  /*80c0*/  STG.E.128 [R2.64], R4 ;  /* 0x0000000402007986 */ /* 0x0023e2000c101d24 */
[----:B------:R-:W-:Y:S05]  /*80d0*/  BRA `(.L_x_27926) ;  /* 0x000009e000007947 */ /* 0x000fea0003800000 */
.L_x_27934:
        /* <DEDUP_REMOVED lines=21> */
.L_x_27939:
[----:B------:R-:W-:Y:S05]  /*8230*/  BSYNC B0 ;  /* 0x0000000000007941 */ /* 0x000fea0003800000 */
.L_x_27938:
[----:B------:R-:W-:-:S05]  /*8240*/  LOP3.LUT R5, R0, R5, RZ, 0xfc, !PT ;  /* 0x0000000500057212 */ /* 0x000fca00078efcff */
[----:B------:R1:W-:Y:S01]  /*8250*/  STG.E.U8 [R2.64], R5 ;  /* 0x0000000502007986 */ /* 0x0003e2000c101124 */
[----:B------:R-:W-:Y:S05]  /*8260*/  BRA `(.L_x_27926) ;  /* 0x0000085000007947 */ /* 0x000fea0003800000 */
.L_x_27937:
        /* <DEDUP_REMOVED lines=13> */
.L_x_27941:
[----:B------:R-:W-:Y:S01]  /*8340*/  IMAD.MOV.U32 R0, RZ, RZ, 0x7f ;  /* 0x0000007fff007424 */ /* 0x000fe200078e00ff */
[----:B------:R-:W-:-:S04]  /*8350*/  ISETP.GT.U32.AND P0, PT, R4, 0x7f800000, PT ;  /* 0x7f8000000400780c */ /* 0x000fc80003f04070 */
[----:B------:R-:W-:-:S04]  /*8360*/  SEL R0, R0, 0x7c, P0 ;  /* 0x0000007c00007807 */ /* 0x000fc80000000000 */
.L_x_27942:
[----:B------:R-:W-:Y:S05]  /*8370*/  BSYNC B0 ;  /* 0x0000000000007941 */ /* 0x000fea0003800000 */
.L_x_27940:
[----:B------:R-:W-:-:S04]  /*8380*/  LOP3.LUT R4, R5, 0x80000000, RZ, 0xc0, !PT ;  /* 0x8000000005047812 */ /* 0x000fc800078ec0ff */
[----:B------:R-:W-:-:S04]  /*8390*/  SHF.R.U32.HI R5, RZ, 0x18, R4 ;  /* 0x00000018ff057819 */ /* 0x000fc80000011604 */
[----:B------:R-:W-:-:S05]  /*83a0*/  LOP3.LUT R5, R0, R5, RZ, 0xfc, !PT ;  /* 0x0000000500057212 */ /* 0x000fca00078efcff */
[----:B------:R1:W-:Y:S01]  /*83b0*/  STG.E.U8 [R2.64], R5 ;  /* 0x0000000502007986 */ /* 0x0003e2000c101124 */
[----:B------:R-:W-:Y:S05]  /*83c0*/  BRA `(.L_x_27926) ;  /* 0x000006f000007947 */ /* 0x000fea0003800000 */
.L_x_27936:
[----:B------:R1:W-:Y:S01]  /*83d0*/  STG.E.U16 [R2.64], R18 ;  /* 0x0000001202007986 */ /* 0x0003e2000c101524 */
[----:B------:R-:W-:Y:S05]  /*83e0*/  BRA `(.L_x_27926) ;  /* 0x000006d000007947 */ /* 0x000fea0003800000 */
.L_x_27933:
        /* <DEDUP_REMOVED lines=12> */
.L_x_27945:
        /* <DEDUP_REMOVED lines=17> */
.L_x_27948:
[----:B------:R-:W-:-:S04]  /*85c0*/  LOP3.LUT R0, R7, 0x80000000, RZ, 0xc0, !PT ;  /* 0x8000000007007812 */ /* 0x000fc800078ec0ff */
[----:B------:R-:W-:-:S04]  /*85d0*/  SHF.R.U32.HI R5, RZ, 0x18, R0 ;  /* 0x00000018ff057819 */ /* 0x000fc80000011600 */
[----:B------:R-:W-:-:S04]  /*85e0*/  LOP3.LUT R4, R4, R5, RZ, 0xfc, !PT ;  /* 0x0000000504047212 */ /* 0x000fc800078efcff */
[----:B------:R-:W-:Y:S02]  /*85f0*/  PRMT R0, R4, 0x7610, R0 ;  /* 0x0000761004007816 */ /* 0x000fe40000000000 */
.L_x_27947:
[----:B------:R-:W-:Y:S05]  /*8600*/  BSYNC B0 ;  /* 0x0000000000007941 */ /* 0x000fea0003800000 */
.L_x_27946:
[----:B------:R1:W-:Y:S01]  /*8610*/  STG.E.U8 [R2.64], R0 ;  /* 0x0000000002007986 */ /* 0x0003e2000c101124 */
[----:B------:R-:W-:Y:S05]  /*8620*/  BRA `(.L_x_27926) ;  /* 0x0000049000007947 */ /* 0x000fea0003800000 */
.L_x_27944:
        /* <DEDUP_REMOVED lines=17> */
.L_x_27951:
[----:B------:R-:W-:-:S04]  /*8740*/  LOP3.LUT R0, R7, 0x80000000, RZ, 0xc0, !PT ;  /* 0x8000000007007812 */ /* 0x000fc800078ec0ff */
[----:B------:R-:W-:-:S04]  /*8750*/  SHF.R.U32.HI R5, RZ, 0x18, R0 ;  /* 0x00000018ff057819 */ /* 0x000fc80000011600 */
[----:B------:R-:W-:-:S04]  /*8760*/  LOP3.LUT R4, R4, R5, RZ, 0xfc, !PT ;  /* 0x0000000504047212 */ /* 0x000fc800078efcff */
[----:B------:R-:W-:Y:S02]  /*8770*/  PRMT R0, R4, 0x7610, R0 ;  /* 0x0000761004007816 */ /* 0x000fe40000000000 */
.L_x_27950:
[----:B------:R-:W-:Y:S05]  /*8780*/  BSYNC B0 ;  /* 0x0000000000007941 */ /* 0x000fea0003800000 */
.L_x_27949:
[----:B------:R1:W-:Y:S01]  /*8790*/  STG.E.U8 [R2.64], R0 ;  /* 0x0000000002007986 */ /* 0x0003e2000c101124 */
[----:B------:R-:W-:Y:S05]  /*87a0*/  BRA `(.L_x_27926) ;  /* 0x0000031000007947 */ /* 0x000fea0003800000 */
.L_x_27943:
        /* <DEDUP_REMOVED lines=22> */
.L_x_27925:
        /* <DEDUP_REMOVED lines=20> */
.L_x_27953:
[----:B------:R-:W-:-:S06]  /*8a50*/  PRMT R4, RZ, 0x5410, R18 ;  /* 0x00005410ff047816 */ /* 0x000fcc0000000012 */
[----:B------:R-:W1:Y:S02]  /*8a60*/  F2I.U64.TRUNC R4, R4 ;  /* 0x0000000400047311 */ /* 0x000e64000020d800 */
[----:B-1----:R1:W-:Y:S01]  /*8a70*/  STG.E.64 [R2.64], R4 ;  /* 0x0000000402007986 */ /* 0x0023e2000c101b24 */
[----:B------:R-:W-:Y:S05]  /*8a80*/  BRA `(.L_x_27926) ;  /* 0x0000003000007947 */ /* 0x000fea0003800000 */
.L_x_27952:
[----:B------:R-:W-:-:S04]  /*8a90*/  PRMT R18, RZ, 0x5410, R18 ;  /* 0x00005410ff127816 */ /* 0x000fc80000000012 */
[----:B------:R-:W1:Y:S02]  /*8aa0*/  F2I.FTZ.U32.TRUNC.NTZ R5, R18 ;  /* 0x0000001200057305 */ /* 0x000e64000021f000 */
[----:B-1----:R1:W-:Y:S02]  /*8ab0*/  STG.E [R2.64], R5 ;  /* 0x0000000502007986 */ /* 0x0023e4000c101924 */
.L_x_27926:
[----:B------:R-:W-:Y:S02]  /*8ac0*/  IADD3 R23, R23, 0x80, RZ ;  /* 0x0000008017177810 */ /* 0x000fe40007ffe0ff */
.L_x_27887:
[----:B------:R-:W-:Y:S05]  /*8ad0*/  BSYNC B7 ;  /* 0x0000000000077941 */ /* 0x000fea0003800000 */
.L_x_27851:
        /* <DEDUP_REMOVED lines=21> */
.L_x_27957:
[----:B------:R-:W-:-:S06]  /*8c30*/  PRMT R5, RZ, 0x5410, R19 ;  /* 0x00005410ff057816 */ /* 0x000fcc0000000013 */
[----:B------:R-:W1:Y:S02]  /*8c40*/  F2I.S64.TRUNC R4, R5 ;  /* 0x0000000500047311 */ /* 0x000e64000020d900 */
[----:B-1----:R-:W-:Y:S01]  /*8c50*/  STG.E.U8 [R2.64], R4 ;  /* 0x0000000402007986 */ /* 0x002fe2000c101124 */
[----:B------:R-:W-:Y:S05]  /*8c60*/  EXIT ;  /* 0x000000000000794d */ /* 0x000fea0003800000 */
.L_x_27956:
        /* <DEDUP_REMOVED lines=10> */
.L_x_27960:
[----:B------:R-:W-:-:S06]  /*8d10*/  PRMT R19, RZ, 0x5410, R19 ;  /* 0x00005410ff137816 */ /* 0x000fcc0000000013 */
[----:B------:R-:W1:Y:S02]  /*8d20*/  F2I.FTZ.TRUNC.NTZ R19, R19 ;  /* 0x0000001300137305 */ /* 0x000e64000021f100 */
[----:B-1----:R-:W-:Y:S01]  /*8d30*/  STG.E [R2.64], R19 ;  /* 0x0000001302007986 */ /* 0x002fe2000c101924 */
[----:B------:R-:W-:Y:S05]  /*8d40*/  EXIT ;  /* 0x000000000000794d */ /* 0x000fea0003800000 */
.L_x_27959:
[----:B------:R-:W-:-:S06]  /*8d50*/  PRMT R19, RZ, 0x5410, R19 ;  /* 0x00005410ff137816 */ /* 0x000fcc0000000013 */
[----:B------:R-:W1:Y:S02]  /*8d60*/  F2I.FTZ.TRUNC.NTZ R19, R19 ;  /* 0x0000001300137305 */ /* 0x000e64000021f100 */
[----:B-1----:R-:W-:Y:S01]  /*8d70*/  STG.E.U16 [R2.64], R19 ;  /* 0x0000001302007986 */ /* 0x002fe2000c101524 */
[----:B------:R-:W-:Y:S05]  /*8d80*/  EXIT ;  /* 0x000000000000794d */ /* 0x000fea0003800000 */
.L_x_27955:
        /* <DEDUP_REMOVED lines=9> */
.L_x_27962:
[----:B------:R-:W-:-:S04]  /*8e20*/  PRMT R0, RZ, 0x5410, R19 ;  /* 0x00005410ff007816 */ /* 0x000fc80000000013 */
[----:B------:R-:W-:-:S05]  /*8e30*/  F2FP.PACK_AB R0, RZ, R0 ;  /* 0x00000000ff00723e */ /* 0x000fca00000000ff */
[----:B------:R-:W-:Y:S01]  /*8e40*/  STG.E.U16 [R2.64], R0 ;  /* 0x0000000002007986 */ /* 0x000fe2000c101524 */
[----:B------:R-:W-:Y:S05]  /*8e50*/  EXIT ;  /* 0x000000000000794d */ /* 0x000fea0003800000 */
.L_x_27961:
        /* <DEDUP_REMOVED lines=10> */
.L_x_27964:
[----:B------:R-:W-:-:S04]  /*8f00*/  PRMT R19, RZ, 0x5410, R19 ;  /* 0x00005410ff137816 */ /* 0x000fc80000000013 */
[----:B------:R-:W-:-:S04]  /*8f10*/  F2FP.PACK_AB R5, RZ, R19 ;  /* 0x00000013ff05723e */ /* 0x000fc800000000ff */
[----:B------:R-:W-:-:S05]  /*8f20*/  PRMT R5, R5, 0x5410, RZ ;  /* 0x0000541005057816 */ /* 0x000fca00000000ff */
[----:B------:R-:W-:Y:S01]  /*8f30*/  STG.E [R2.64], R5 ;  /* 0x0000000502007986 */ /* 0x000fe2000c101924 */
[----:B------:R-:W-:Y:S05]  /*8f40*/  EXIT ;  /* 0x000000000000794d */ /* 0x000fea0003800000 */
.L_x_27963:
[----:B------:R-:W-:-:S05]  /*8f50*/  PRMT R4, RZ, 0x5410, R19 ;  /* 0x00005410ff047816 */ /* 0x000fca0000000013 */
[----:B------:R-:W-:-:S06]  /*8f60*/  FMUL.FTZ R4, R4, 1 ;  /* 0x3f80000004047820 */ /* 0x000fcc0000410000 */
[----:B------:R-:W1:Y:S02]  /*8f70*/  F2F.F64.F32 R4, R4 ;  /* 0x0000000400047310 */ /* 0x000e640000201800 */
[----:B-1----:R-:W-:Y:S01]  /*8f80*/  STG.E.64 [R2.64], R4 ;  /* 0x0000000402007986 */ /* 0x002fe2000c101b24 */
[----:B------:R-:W-:Y:S05]  /*8f90*/  EXIT ;  /* 0x000000000000794d */ /* 0x000fea0003800000 */
.L_x_27954:
        /* <DEDUP_REMOVED lines=13> */
.L_x_27967:
[----:B------:R-:W-:Y:S01]  /*9070*/  PRMT R19, RZ, 0x5410, R19 ;  /* 0x00005410ff137816 */ /* 0x000fe20000000013 */
[----:B------:R-:W-:-:S04]  /*9080*/  CS2R R6, SRZ ;  /* 0x0000000000067805 */ /* 0x000fc8000001ff00 */
[----:B------:R-:W-:-:S06]  /*9090*/  FMUL.FTZ R4, R19, 1 ;  /* 0x3f80000013047820 */ /* 0x000fcc0000410000 */
[----:B------:R-:W1:Y:S02]  /*90a0*/  F2F.F64.F32 R4, R4 ;  /* 0x0000000400047310 */ /* 0x000e640000201800 */
[----:B-1----:R-:W-:Y:S01]  /*90b0*/  STG.E.128 [R2.64], R4 ;  /* 0x0000000402007986 */ /* 0x002fe2000c101d24 */
[----:B------:R-:W-:Y:S05]  /*90c0*/  EXIT ;  /* 0x000000000000794d */ /* 0x000fea0003800000 */
.L_x_27966:
        /* <DEDUP_REMOVED lines=21> */
.L_x_27971:
[----:B------:R-:W-:Y:S05]  /*9220*/  BSYNC B0 ;  /* 0x0000000000007941 */ /* 0x000fea0003800000 */
.L_x_27970:
[----:B------:R-:W-:-:S05]  /*9230*/  LOP3.LUT R5, R0, R5, RZ, 0xfc, !PT ;  /* 0x0000000500057212 */ /* 0x000fca00078efcff */
[----:B------:R-:W-:Y:S01]  /*9240*/  STG.E.U8 [R2.64], R5 ;  /* 0x0000000502007986 */ /* 0x000fe2000c101124 */
[----:B------:R-:W-:Y:S05]  /*9250*/  EXIT ;  /* 0x000000000000794d */ /* 0x000fea0003800000 */
.L_x_27969:
        /* <DEDUP_REMOVED lines=13> */
.L_x_27973:
[----:B------:R-:W-:Y:S01]  /*9330*/  IMAD.MOV.U32 R0, RZ, RZ, 0x7f ;  /* 0x0000007fff007424 */ /* 0x000fe200078e00ff */
[----:B------:R-:W-:-:S04]  /*9340*/  ISETP.GT.U32.AND P0, PT, R4, 0x7f800000, PT ;  /* 0x7f8000000400780c */ /* 0x000fc80003f04070 */
[----:B------:R-:W-:-:S04]  /*9350*/  SEL R0, R0, 0x7c, P0 ;  /* 0x0000007c00007807 */ /* 0x000fc80000000000 */
.L_x_27974:
[----:B------:R-:W-:Y:S05]  /*9360*/  BSYNC B0 ;  /* 0x0000000000007941 */ /* 0x000fea0003800000 */
.L_x_27972:
[----:B------:R-:W-:-:S04]  /*9370*/  LOP3.LUT R4, R19, 0x80000000, RZ, 0xc0, !PT ;  /* 0x8000000013047812 */ /* 0x000fc800078ec0ff */
[----:B------:R-:W-:-:S04]  /*9380*/  SHF.R.U32.HI R5, RZ, 0x18, R4 ;  /* 0x00000018ff057819 */ /* 0x000fc80000011604 */
[----:B------:R-:W-:-:S05]  /*9390*/  LOP3.LUT R5, R0, R5, RZ, 0xfc, !PT ;  /* 0x0000000500057212 */ /* 0x000fca00078efcff */
[----:B------:R-:W-:Y:S01]  /*93a0*/  STG.E.U8 [R2.64], R5 ;  /* 0x0000000502007986 */ /* 0x000fe2000c101124 */
[----:B------:R-:W-:Y:S05]  /*93b0*/  EXIT ;  /* 0x000000000000794d */ /* 0x000fea0003800000 */
.L_x_27968:
[----:B------:R-:W-:Y:S01]  /*93c0*/  STG.E.U16 [R2.64], R19 ;  /* 0x0000001302007986 */ /* 0x000fe2000c101524 */
[----:B------:R-:W-:Y:S05]  /*93d0*/  EXIT ;  /* 0x000000000000794d */ /* 0x000fea0003800000 */
.L_x_27965:
        /* <DEDUP_REMOVED lines=12> */
.L_x_27977:
        /* <DEDUP_REMOVED lines=17> */
.L_x_27980:
[----:B------:R-:W-:-:S04]  /*95b0*/  LOP3.LUT R0, R19, 0x80000000, RZ, 0xc0, !PT ;  /* 0x8000000013007812 */ /* 0x000fc800078ec0ff */
[----:B------:R-:W-:-:S04]  /*95c0*/  SHF.R.U32.HI R5, RZ, 0x18, R0 ;  /* 0x00000018ff057819 */ /* 0x000fc80000011600 */
[----:B------:R-:W-:-:S04]  /*95d0*/  LOP3.LUT R4, R4, R5, RZ, 0xfc, !PT ;  /* 0x0000000504047212 */ /* 0x000fc800078efcff */
[----:B------:R-:W-:Y:S02]  /*95e0*/  PRMT R0, R4, 0x7610, R0 ;  /* 0x0000761004007816 */ /* 0x000fe40000000000 */
.L_x_27979:
[----:B------:R-:W-:Y:S05]  /*95f0*/  BSYNC B0 ;  /* 0x0000000000007941 */ /* 0x000fea0003800000 */
.L_x_27978:
[----:B------:R-:W-:Y:S01]  /*9600*/  STG.E.U8 [R2.64], R0 ;  /* 0x0000000002007986 */ /* 0x000fe2000c101124 */
[----:B------:R-:W-:Y:S05]  /*9610*/  EXIT ;  /* 0x000000000000794d */ /* 0x000fea0003800000 */
.L_x_27976:
        /* <DEDUP_REMOVED lines=17> */
.L_x_27983:
[----:B------:R-:W-:-:S04]  /*9730*/  LOP3.LUT R0, R19, 0x80000000, RZ, 0xc0, !PT ;  /* 0x8000000013007812 */ /* 0x000fc800078ec0ff */
[----:B------:R-:W-:-:S04]  /*9740*/  SHF.R.U32.HI R5, RZ, 0x18, R0 ;  /* 0x00000018ff057819 */ /* 0x000fc80000011600 */
[----:B------:R-:W-:-:S04]  /*9750*/  LOP3.LUT R4, R4, R5, RZ, 0xfc, !PT ;  /* 0x0000000504047212 */ /* 0x000fc800078efcff */
[----:B------:R-:W-:Y:S02]  /*9760*/  PRMT R0, R4, 0x7610, R0 ;  /* 0x0000761004007816 */ /* 0x000fe40000000000 */
.L_x_27982:
[----:B------:R-:W-:Y:S05]  /*9770*/  BSYNC B0 ;  /* 0x0000000000007941 */ /* 0x000fea0003800000 */
.L_x_27981:
[----:B------:R-:W-:Y:S01]  /*9780*/  STG.E.U8 [R2.64], R0 ;  /* 0x0000000002007986 */ /* 0x000fe2000c101124 */
[----:B------:R-:W-:Y:S05]  /*9790*/  EXIT ;  /* 0x000000000000794d */ /* 0x000fea0003800000 */
.L_x_27975:
        /* <DEDUP_REMOVED lines=22> */
.L_x_27958:
        /* <DEDUP_REMOVED lines=20> */
.L_x_27985:
[----:B------:R-:W-:-:S06]  /*9a40*/  PRMT R4, RZ, 0x5410, R19 ;  /* 0x00005410ff047816 */ /* 0x000fcc0000000013 */
[----:B------:R-:W1:Y:S02]  /*9a50*/  F2I.U64.TRUNC R4, R4 ;  /* 0x0000000400047311 */ /* 0x000e64000020d800 */
[----:B-1----:R-:W-:Y:S01]  /*9a60*/  STG.E.64 [R2.64], R4 ;  /* 0x0000000402007986 */ /* 0x002fe2000c101b24 */
[----:B------:R-:W-:Y:S05]  /*9a70*/  EXIT ;  /* 0x000000000000794d */ /* 0x000fea0003800000 */
.L_x_27984:
[----:B------:R-:W-:-:S06]  /*9a80*/  PRMT R19, RZ, 0x5410, R19 ;  /* 0x00005410ff137816 */ /* 0x000fcc0000000013 */
[----:B------:R-:W1:Y:S02]  /*9a90*/  F2I.FTZ.U32.TRUNC.NTZ R19, R19 ;  /* 0x0000001300137305 */ /* 0x000e64000021f000 */
[----:B-1----:R-:W-:Y:S01]  /*9aa0*/  STG.E [R2.64], R19 ;  /* 0x0000001302007986 */ /* 0x002fe2000c101924 */
[----:B------:R-:W-:Y:S05]  /*9ab0*/  EXIT ;  /* 0x000000000000794d */ /* 0x000fea0003800000 */
.L_x_27986:
        /* <DEDUP_REMOVED lines=12> */
.L_x_50721:


//--------------------- .text._ZN2at6native18elementwise_kernelILi128ELi4EZNS0_22gpu_kernel_impl_nocastINS0_13AUnaryFunctorIN3c108BFloat16ES5_S5_ZZZNS0_21remainder_kernel_cudaERNS_18TensorIteratorBaseEENKUlvE0_clEvENKUlvE2_clEvEUlS5_S5_E_EEEEvS7_RKT_EUliE_EEviT1_ --------------------------
	.section	.text._ZN2at6native18elementwise_kernelILi128ELi4EZNS0_22gpu_kernel_impl_nocastINS0_13AUnaryFunctorIN3c108BFloat16ES5_S5_ZZZNS0_21remainder_kernel_cudaERNS_18TensorIteratorBaseEENKUlvE0_clEvENKUlvE2_clEvEUlS5_S5_E_EEEEvS7_RKT_EUliE_EEviT1_,"ax",@progbits
	.sectioninfo	@"SHI_REGISTERS=16"
	.align	128
        .global         _ZN2at6native18elementwise_kernelILi128ELi4EZNS0_22gpu_kernel_impl_nocastINS0_13AUnaryFunctorIN3c108BFloat16ES5_S5_ZZZNS0_21remainder_kernel_cudaERNS_18TensorIteratorBaseEENKUlvE0_clEvENKUlvE2_clEvEUlS5_S5_E_EEEEvS7_RKT_EUliE_EEviT1_
        .type           _ZN2at6native18elementwise_kernelILi128ELi4EZNS0_22gpu_kernel_impl_nocastINS0_13AUnaryFunctorIN3c108BFloat16ES5_S5_ZZZNS0_21remainder_kernel_cudaERNS_18TensorIteratorBaseEENKUlvE0_clEvENKUlvE2_clEvEUlS5_S5_E_EEEEvS7_RKT_EUliE_EEviT1_,@function
        .size           _ZN2at6native18elementwise_kernelILi128ELi4EZNS0_22gpu_kernel_impl_nocastINS0_13AUnaryFunctorIN3c108BFloat16ES5_S5_ZZZNS0_21remainder_kernel_cudaERNS_18TensorIteratorBaseEENKUlvE0_clEvENKUlvE2_clEvEUlS5_S5_E_EEEEvS7_RKT_EUliE_EEviT1_,(.L_x_50722 - _ZN2at6native18elementwise_kernelILi128ELi4EZNS0_22gpu_kernel_impl_nocastINS0_13AUnaryFunctorIN3c108BFloat16ES5_S5_ZZZNS0_21remainder_kernel_cudaERNS_18TensorIteratorBaseEENKUlvE0_clEvENKUlvE2_clEvEUlS5_S5_E_EEEEvS7_RKT_EUliE_EEviT1_)
        .other          _ZN2at6native18elementwise_kernelILi128ELi4EZNS0_22gpu_kernel_impl_nocastINS0_13AUnaryFunctorIN3c108BFloat16ES5_S5_ZZZNS0_21remainder_kernel_cudaERNS_18TensorIteratorBaseEENKUlvE0_clEvENKUlvE2_clEvEUlS5_S5_E_EEEEvS7_RKT_EUliE_EEviT1_,@"STO_CUDA_ENTRY STV_DEFAULT"
_ZN2at6native18elementwise_kernelILi128ELi4EZNS0_22gpu_kernel_impl_nocastINS0_13AUnaryFunctorIN3c108BFloat16ES5_S5_ZZZNS0_21remainder_kernel_cudaERNS_18TensorIteratorBaseEENKUlvE0_clEvENKUlvE2_clEvEUlS5_S5_E_EEEEvS7_RKT_EUliE_EEviT1_:
.text._ZN2at6native18elementwise_kernelILi128ELi4EZNS0_22gpu_kernel_impl_nocastINS0_13AUnaryFunctorIN3c108BFloat16ES5_S5_ZZZNS0_21remainder_kernel_cudaERNS_18TensorIteratorBaseEENKUlvE0_clEvENKUlvE2_clEvEUlS5_S5_E_EEEEvS7_RKT_EUliE_EEviT1_:
        /* <DEDUP_REMOVED lines=235> */
.L_x_27989:
[----:B------:R-:W-:-:S04]  /*0eb0*/  IADD3 R6, P0, R2, c[0x0][0x368], RZ ;  /* 0x0000da0002067a10 */ /* 0x000fc80007f1e0ff */
[----:B------:R-:W-:-:S05]  /*0ec0*/  IADD3.X R7, RZ, c[0x0][0x36c], RZ, P0, !PT ;  /* 0x0000db00ff077a10 */ /* 0x000fca00007fe4ff */
[----:B------:R-:W2:Y:S01]  /*0ed0*/  LDG.E.U16 R2, [R6.64] ;  /* 0x0000000406027981 */ /* 0x000ea2000c1e1500 */
[----:B------:R-:W-:Y:S01]  /*0ee0*/  ULDC.U16 UR6, c[0x0][0x372] ;  /* 0x0000dc8000067ab9 */ /* 0x000fe20000000400 */
[----:B------:R-:W-:Y:S01]  /*0ef0*/  IADD3 R4, P1, R0, c[0x0][0x360], RZ ;  /* 0x0000d80000047a10 */ /* 0x000fe20007f3e0ff */
[----:B------:R-:W-:Y:S01]  /*0f00*/  BSSY B0, `(.L_x_27990) ;  /* 0x0000044000007945 */ /* 0x000fe20003800000 */
[----:B------:R-:W-:-:S04]  /*0f10*/  MOV R5, UR6 ;  /* 0x0000000600057c02 */ /* 0x000fc80008000f00 */
[----:B------:R-:W-:Y:S02]  /*0f20*/  PRMT R0, RZ, 0x5410, R5 ;  /* 0x00005410ff007816 */ /* 0x000fe40000000005 */
        /* <DEDUP_REMOVED lines=28> */
.L_x_27995:
[----:B------:R-:W-:Y:S01]  /*10f0*/  FSETP.GEU.FTZ.AND P0, PT, R8, -R10, PT ;  /* 0x8000000a0800720b */ /* 0x000fe20003f1e000 */
[----:B------:R-:W-:-:S12]  /*1100*/  FADD.FTZ R6, R6, -1 ;  /* 0xbf80000006067421 */ /* 0x000fd80000010000 */
[----:B------:R-:W-:Y:S02]  /*1110*/  @!P0 FADD.FTZ R6, R6, -1 ;  /* 0xbf80000006068421 */ /* 0x000fe40000010000 */
.L_x_27994:
[----:B------:R-:W-:Y:S05]  /*1120*/  BSYNC B2 ;  /* 0x0000000000027941 */ /* 0x000fea0003800000 */
.L_x_27993:
[----:B------:R-:W-:Y:S01]  /*1130*/  FFMA.FTZ R9, -R10, R6, R9 ;  /* 0x000000060a097223 */ /* 0x000fe20000010109 */
[----:B------:R-:W-:Y:S05]  /*1140*/  BRA `(.L_x_27991) ;  /* 0x000001f000007947 */ /* 0x000fea0003800000 */
.L_x_27992:
        /* <DEDUP_REMOVED lines=15> */
.L_x_27998:
        /* <DEDUP_REMOVED lines=13> */
.L_x_27997:
[----:B------:R-:W-:Y:S05]  /*1310*/  BSYNC B2 ;  /* 0x0000000000027941 */ /* 0x000fea0003800000 */
.L_x_27996:
[----:B------:R-:W-:-:S04]  /*1320*/  FMUL.FTZ R6, R6, 1.1920928955078125e-07 ;  /* 0x3400000006067820 */ /* 0x000fc80000410000 */
[----:B------:R-:W-:Y:S02]  /*1330*/  FMUL.FTZ R9, R11, R6 ;  /* 0x000000060b097220 */ /* 0x000fe40000410000 */
.L_x_27991:
[----:B------:R-:W-:Y:S05]  /*1340*/  BSYNC B0 ;  /* 0x0000000000007941 */ /* 0x000fea0003800000 */
.L_x_27990:
        /* <DEDUP_REMOVED lines=12> */
.L_x_27988:
[----:B------:R-:W-:Y:S05]  /*1410*/  BSYNC B1 ;  /* 0x0000000000017941 */ /* 0x000fea0003800000 */
.L_x_27987:
[----:B------:R-:W-:Y:S01]  /*1420*/  ISETP.GE.AND P0, PT, R3, c[0x0][0x160], PT ;  /* 0x0000580003007a0c */ /* 0x000fe20003f06270 */
[----:B------:R-:W-:-:S12]  /*1430*/  BSSY B0, `(.L_x_27999) ;  /* 0x0000276000007945 */ /* 0x000fd80003800000 */
[----:B------:R-:W-:Y:S05]  /*1440*/  @P0 BRA `(.L_x_28000) ;  /* 0x0000274000000947 */ /* 0x000fea0003800000 */
[----:B------:R-:W-:Y:S01]  /*1450*/  ISETP.NE.AND P0, PT, RZ, c[0x0][0x168], PT ;  /* 0x00005a00ff007a0c */ /* 0x000fe20003f05270 */
[----:B------:R-:W-:Y:S01]  /*1460*/  HFMA2.MMA R2, -RZ, RZ, 0, 0 ;  /* 0x00000000ff027435 */ /* 0x000fe200000001ff */
[----:B-1----:R-:W-:-:S11]  /*1470*/  MOV R0, RZ ;  /* 0x000000ff00007202 */ /* 0x002fd60000000f00 */
[----:B------:R-:W-:Y:S05]  /*1480*/  @!P0 BRA `(.L_x_28001) ;  /* 0x00000df000008947 */ /* 0x000fea0003800000 */
[----:B------:R-:W-:Y:S01]  /*1490*/  MOV R2, RZ ;  /* 0x000000ff00027202 */ /* 0x000fe20000000f00 */
[----:B------:R-:W-:-:S04]  /*14a0*/  IMAD.MOV.U32 R8, RZ, RZ, c[0x0][0x168] ;  /* 0x00005a00ff087624 */ /* 0x000fc800078e00ff */
        /* <DEDUP_REMOVED lines=221> */
.L_x_28001:
[----:B------:R-:W-:-:S05]  /*2280*/  IADD3 R6, P0, R2, c[0x0][0x368], RZ ;  /* 0x0000da0002067a10 */ /* 0x000fca0007f1e0ff */
[----:B------:R-:W-:-:S05]  /*2290*/  IMAD.X R7, RZ, RZ, c[0x0][0x36c], P0 ;  /* 0x0000db00ff077624 */ /* 0x000fca00000e06ff */
        /* <DEDUP_REMOVED lines=34> */
.L_x_28007:
[----:B------:R-:W-:Y:S01]  /*24c0*/  FSETP.GEU.FTZ.AND P0, PT, R8, -R10, PT ;  /* 0x8000000a0800720b */ /* 0x000fe20003f1e000 */
[----:B------:R-:W-:-:S12]  /*24d0*/  FADD.FTZ R6, R6, -1 ;  /* 0xbf80000006067421 */ /* 0x000fd80000010000 */
[----:B------:R-:W-:Y:S02]  /*24e0*/  @!P0 FADD.FTZ R6, R6, -1 ;  /* 0xbf80000006068421 */ /* 0x000fe40000010000 */
.L_x_28006:
[----:B------:R-:W-:Y:S05]  /*24f0*/  BSYNC B2 ;  /* 0x0000000000027941 */ /* 0x000fea0003800000 */
.L_x_28005:
[----:B------:R-:W-:Y:S01]  /*2500*/  FFMA.FTZ R9, -R10, R6, R9 ;  /* 0x000000060a097223 */ /* 0x000fe20000010109 */
[----:B------:R-:W-:Y:S05]  /*2510*/  BRA `(.L_x_28003) ;  /* 0x000001f000007947 */ /* 0x000fea0003800000 */
.L_x_28004:
        /* <DEDUP_REMOVED lines=15> */
.L_x_28010:
        /* <DEDUP_REMOVED lines=13> */
.L_x_28009:
[----:B------:R-:W-:Y:S05]  /*26e0*/  BSYNC B2 ;  /* 0x0000000000027941 */ /* 0x000fea0003800000 */
.L_x_28008:
[----:B------:R-:W-:-:S04]  /*26f0*/  FMUL.FTZ R6, R6, 1.1920928955078125e-07 ;  /* 0x3400000006067820 */ /* 0x000fc80000410000 */
[----:B------:R-:W-:Y:S02]  /*2700*/  FMUL.FTZ R9, R11, R6 ;  /* 0x000000060b097220 */ /* 0x000fe40000410000 */
.L_x_28003:
[----:B------:R-:W-:Y:S05]  /*2710*/  BSYNC B1 ;  /* 0x0000000000017941 */ /* 0x000fea0003800000 */
.L_x_28002:
        /* <DEDUP_REMOVED lines=16> */
[----:B-1----:R-:W-:-:S11]  /*2820*/  MOV R0, RZ ;  /* 0x000000ff00007202 */ /* 0x002fd60000000f00 */
        /* <DEDUP_REMOVED lines=224> */
.L_x_28011:
        /* <DEDUP_REMOVED lines=36> */
.L_x_28017:
[----:B------:R-:W-:Y:S01]  /*3870*/  FSETP.GEU.FTZ.AND P0, PT, R8, -R10, PT ;  /* 0x8000000a0800720b */ /* 0x000fe20003f1e000 */
[----:B------:R-:W-:-:S12]  /*3880*/  FADD.FTZ R6, R6, -1 ;  /* 0xbf80000006067421 */ /* 0x000fd80000010000 */
[----:B------:R-:W-:Y:S02]  /*3890*/  @!P0 FADD.FTZ R6, R6, -1 ;  /* 0xbf80000006068421 */ /* 0x000fe40000010000 */
.L_x_28016:
[----:B------:R-:W-:Y:S05]  /*38a0*/  BSYNC B2 ;  /* 0x0000000000027941 */ /* 0x000fea0003800000 */
.L_x_28015:
[----:B------:R-:W-:Y:S01]  /*38b0*/  FFMA.FTZ R9, -R10, R6, R9 ;  /* 0x000000060a097223 */ /* 0x000fe20000010109 */
[----:B------:R-:W-:Y:S05]  /*38c0*/  BRA `(.L_x_28013) ;  /* 0x000001f000007947 */ /* 0x000fea0003800000 */
.L_x_28014:
        /* <DEDUP_REMOVED lines=15> */
.L_x_28020:
        /* <DEDUP_REMOVED lines=13> */
.L_x_28019:
[----:B------:R-:W-:Y:S05]  /*3a90*/  BSYNC B2 ;  /* 0x0000000000027941 */ /* 0x000fea0003800000 */
.L_x_28018:
[----:B------:R-:W-:-:S04]  /*3aa0*/  FMUL.FTZ R6, R6, 1.1920928955078125e-07 ;  /* 0x3400000006067820 */ /* 0x000fc80000410000 */
[----:B------:R-:W-:Y:S02]  /*3ab0*/  FMUL.FTZ R9, R11, R6 ;  /* 0x000000060b097220 */ /* 0x000fe40000410000 */
.L_x_28013:
[----:B------:R-:W-:Y:S05]  /*3ac0*/  BSYNC B1 ;  /* 0x0000000000017941 */ /* 0x000fea0003800000 */
.L_x_28012:
        /* <DEDUP_REMOVED lines=12> */
.L_x_28000:
[----:B------:R-:W-:Y:S05]  /*3b90*/  BSYNC B0 ;  /* 0x0000000000007941 */ /* 0x000fea0003800000 */
.L_x_27999:
[----:B------:R-:W-:-:S13]  /*3ba0*/  ISETP.GE.AND P0, PT, R3, c[0x0][0x160], PT ;  /* 0x0000580003007a0c */ /* 0x000fda0003f06270 */
[----:B------:R-:W-:Y:S05]  /*3bb0*/  @P0 EXIT ;  /* 0x000000000000094d */ /* 0x000fea0003800000 */
        /* <DEDUP_REMOVED lines=227> */
.L_x_28021:
        /* <DEDUP_REMOVED lines=36> */
.L_x_28027:
[----:B------:R-:W-:Y:S01]  /*4c30*/  FSETP.GEU.FTZ.AND P0, PT, R6, -R10, PT ;  /* 0x8000000a0600720b */ /* 0x000fe20003f1e000 */
[----:B------:R-:W-:-:S12]  /*4c40*/  FADD.FTZ R8, R8, -1 ;  /* 0xbf80000008087421 */ /* 0x000fd80000010000 */
[----:B------:R-:W-:Y:S02]  /*4c50*/  @!P0 FADD.FTZ R8, R8, -1 ;  /* 0xbf80000008088421 */ /* 0x000fe40000010000 */
.L_x_28026:
[----:B------:R-:W-:Y:S05]  /*4c60*/  BSYNC B1 ;  /* 0x0000000000017941 */ /* 0x000fea0003800000 */
.L_x_28025:
[----:B------:R-:W-:Y:S01]  /*4c70*/  FFMA.FTZ R7, -R10, R8, R7 ;  /* 0x000000080a077223 */ /* 0x000fe20000010107 */
[----:B------:R-:W-:Y:S05]  /*4c80*/  BRA `(.L_x_28023) ;  /* 0x000001f000007947 */ /* 0x000fea0003800000 */
.L_x_28024:
        /* <DEDUP_REMOVED lines=15> */
.L_x_28030:
        /* <DEDUP_REMOVED lines=13> */
.L_x_28029:
[----:B------:R-:W-:Y:S05]  /*4e50*/  BSYNC B1 ;  /* 0x0000000000017941 */ /* 0x000fea0003800000 */
.L_x_28028:
[----:B------:R-:W-:-:S04]  /*4e60*/  FMUL.FTZ R5, R5, 1.1920928955078125e-07 ;  /* 0x3400000005057820 */ /* 0x000fc80000410000 */
[----:B------:R-:W-:Y:S02]  /*4e70*/  FMUL.FTZ R7, R10, R5 ;  /* 0x000000050a077220 */ /* 0x000fe40000410000 */
.L_x_28023:
[----:B------:R-:W-:Y:S05]  /*4e80*/  BSYNC B0 ;  /* 0x0000000000007941 */ /* 0x000fea0003800000 */
.L_x_28022:
        /* <DEDUP_REMOVED lines=12> */
.L_x_28031:
        /* <DEDUP_REMOVED lines=11> */
.L_x_50722:


//--------------------- .text._ZN2at6native27unrolled_elementwise_kernelINS0_13AUnaryFunctorIN3c108BFloat16ES4_S4_ZZZNS0_21remainder_kernel_cudaERNS_18TensorIteratorBaseEENKUlvE0_clEvENKUlvE2_clEvEUlS4_S4_E_EESt5arrayIPcLm2EELi4E23TrivialOffsetCalculatorILi1EjESF_NS0_6memory15LoadWithoutCastENSG_16StoreWithoutCastEEEviT_T0_T2_T3_T4_T5_ --------------------------
	.section	.text._ZN2at6native27unrolled_elementwise_kernelINS0_13AUnaryFunctorIN3c108BFloat16ES4_S4_ZZZNS0_21remainder_kernel_cudaERNS_18TensorIteratorBaseEENKUlvE0_clEvENKUlvE2_clEvEUlS4_S4_E_EESt5arrayIPcLm2EELi4E23TrivialOffsetCalculatorILi1EjESF_NS0_6memory15LoadWithoutCastENSG_16StoreWithoutCastEEEviT_T0_T2_T3_T4_T5_,"ax",@progbits
	.sectioninfo	@"SHI_REGISTERS=21"
	.align	128
        .global         _ZN2at6native27unrolled_elementwise_kernelINS0_13AUnaryFunctorIN3c108BFloat16ES4_S4_ZZZNS0_21remainder_kernel_cudaERNS_18TensorIteratorBaseEENKUlvE0_clEvENKUlvE2_clEvEUlS4_S4_E_EESt5arrayIPcLm2EELi4E23TrivialOffsetCalculatorILi1EjESF_NS0_6memory15LoadWithoutCastENSG_16StoreWithoutCastEEEviT_T0_T2_T3_T4_T5_
        .type           _ZN2at6native27unrolled_elementwise_kernelINS0_13AUnaryFunctorIN3c108BFloat16ES4_S4_ZZZNS0_21remainder_kernel_cudaERNS_18TensorIteratorBaseEENKUlvE0_clEvENKUlvE2_clEvEUlS4_S4_E_EESt5arrayIPcLm2EELi4E23TrivialOffsetCalculatorILi1EjESF_NS0_6memory15LoadWithoutCastENSG_16StoreWithoutCastEEEviT_T0_T2_T3_T4_T5_,@function
        .size           _ZN2at6native27unrolled_elementwise_kernelINS0_13AUnaryFunctorIN3c108BFloat16ES4_S4_ZZZNS0_21remainder_kernel_cudaERNS_18TensorIteratorBaseEENKUlvE0_clEvENKUlvE2_clEvEUlS4_S4_E_EESt5arrayIPcLm2EELi4E23TrivialOffsetCalculatorILi1EjESF_NS0_6memory15LoadWithoutCastENSG_16StoreWithoutCastEEEviT_T0_T2_T3_T4_T5_,(.L_x_50723 - _ZN2at6native27unrolled_elementwise_kernelINS0_13AUnaryFunctorIN3c108BFloat16ES4_S4_ZZZNS0_21remainder_kernel_cudaERNS_18TensorIteratorBaseEENKUlvE0_clEvENKUlvE2_clEvEUlS4_S4_E_EESt5arrayIPcLm2EELi4E23TrivialOffsetCalculatorILi1EjESF_NS0_6memory15LoadWithoutCastENSG_16StoreWithoutCastEEEviT_T0_T2_T3_T4_T5_)
        .other          _ZN2at6native27unrolled_elementwise_kernelINS0_13AUnaryFunctorIN3c108BFloat16ES4_S4_ZZZNS0_21remainder_kernel_cudaERNS_18TensorIteratorBaseEENKUlvE0_clEvENKUlvE2_clEvEUlS4_S4_E_EESt5arrayIPcLm2EELi4E23TrivialOffsetCalculatorILi1EjESF_NS0_6memory15LoadWithoutCastENSG_16StoreWithoutCastEEEviT_T0_T2_T3_T4_T5_,@"STO_CUDA_ENTRY STV_DEFAULT"
_ZN2at6native27unrolled_elementwise_kernelINS0_13AUnaryFunctorIN3c108BFloat16ES4_S4_ZZZNS0_21remainder_kernel_cudaERNS_18TensorIteratorBaseEENKUlvE0_clEvENKUlvE2_clEvEUlS4_S4_E_EESt5arrayIPcLm2EELi4E23TrivialOffsetCalculatorILi1EjESF_NS0_6memory15LoadWithoutCastENSG_16StoreWithoutCastEEEviT_T0_T2_T3_T4_T5_:
.text._ZN2at6native27unrolled_elementwise_kernelINS0_13AUnaryFunctorIN3c108BFloat16ES4_S4_ZZZNS0_21remainder_kernel_cudaERNS_18TensorIteratorBaseEENKUlvE0_clEvENKUlvE2_clEvEUlS4_S4_E_EESt5arrayIPcLm2EELi4E23TrivialOffsetCalculatorILi1EjESF_NS0_6memory15LoadWithoutCastENSG_16StoreWithoutCastEEEviT_T0_T2_T3_T4_T5_:
        /* <DEDUP_REMOVED lines=25> */
[----:B------:R0:W5:Y:S07]  /*0190*/  @!P3 LDG.E.U16 R5, [R14.64] ;  /* 0x000000040e05b981 */ /* 0x00016e000c1e1500 */
[----:B------:R-:W-:Y:S02]  /*01a0*/  @!P1 IMAD R12, R0, 0x200, R9 ;  /* 0x00000200000c9824 */ /* 0x000fe400078e0209 */
[----:B------:R-:W-:Y:S02]  /*01b0*/  @!P1 IMAD.MOV.U32 R17, RZ, RZ, 0x2 ;  /* 0x00000002ff119424 */ /* 0x000fe400078e00ff */
[----:B------:R-:W-:-:S04]  /*01c0*/  @!P2 IMAD.WIDE.U32 R8, R8, R11, c[0x0][0x170] ;  /* 0x00005c000808a625 */ /* 0x000fc800078e000b */
        /* <DEDUP_REMOVED lines=38> */
.L_x_28039:
[----:B------:R-:W-:Y:S01]  /*0430*/  FSETP.GEU.FTZ.AND P0, PT, R12, -R14, PT ;  /* 0x8000000e0c00720b */ /* 0x000fe20003f1e000 */
[----:B------:R-:W-:-:S12]  /*0440*/  FADD.FTZ R10, R10, -1 ;  /* 0xbf8000000a0a7421 */ /* 0x000fd80000010000 */
[----:B------:R-:W-:Y:S02]  /*0450*/  @!P0 FADD.FTZ R10, R10, -1 ;  /* 0xbf8000000a0a8421 */ /* 0x000fe40000010000 */
.L_x_28038:
[----:B------:R-:W-:Y:S05]  /*0460*/  BSYNC B2 ;  /* 0x0000000000027941 */ /* 0x000fea0003800000 */
.L_x_28037:
[----:B------:R-:W-:Y:S01]  /*0470*/  FFMA.FTZ R9, -R14, R10, R9 ;  /* 0x0000000a0e097223 */ /* 0x000fe20000010109 */
[----:B------:R-:W-:Y:S05]  /*0480*/  BRA `(.L_x_28035) ;  /* 0x000001f000007947 */ /* 0x000fea0003800000 */
.L_x_28036:
        /* <DEDUP_REMOVED lines=15> */
.L_x_28042:
        /* <DEDUP_REMOVED lines=13> */
.L_x_28041:
[----:B------:R-:W-:Y:S05]  /*0650*/  BSYNC B2 ;  /* 0x0000000000027941 */ /* 0x000fea0003800000 */
.L_x_28040:
[----:B------:R-:W-:-:S04]  /*0660*/  FMUL.FTZ R9, R10, 1.1920928955078125e-07 ;  /* 0x340000000a097820 */ /* 0x000fc80000410000 */
[----:B------:R-:W-:Y:S02]  /*0670*/  FMUL.FTZ R9, R14, R9 ;  /* 0x000000090e097220 */ /* 0x000fe40000410000 */
.L_x_28035:
[----:B------:R-:W-:Y:S05]  /*0680*/  BSYNC B0 ;  /* 0x0000000000007941 */ /* 0x000fea0003800000 */
.L_x_28034:
        /* <DEDUP_REMOVED lines=10> */
.L_x_28033:
[----:B------:R-:W-:Y:S05]  /*0730*/  BSYNC B1 ;  /* 0x0000000000017941 */ /* 0x000fea0003800000 */
.L_x_28032:
[----:B-----5:R-:W-:Y:S01]  /*0740*/  IADD3 R7, R3, 0x80, RZ ;  /* 0x0000008003077810 */ /* 0x020fe20007ffe0ff */
[----:B------:R-:W-:Y:S03]  /*0750*/  BSSY B1, `(.L_x_28043) ;  /* 0x0000052000017945 */ /* 0x000fe60003800000 */
[----:B------:R-:W-:-:S13]  /*0760*/  ISETP.GE.AND P0, PT, R7, R2, PT ;  /* 0x000000020700720c */ /* 0x000fda0003f06270 */
[----:B------:R-:W-:Y:S05]  /*0770*/  @P0 BRA `(.L_x_28044) ;  /* 0x000004f000000947 */ /* 0x000fea0003800000 */
[----:B------:R-:W-:Y:S01]  /*0780*/  ULDC.U16 UR6, c[0x0][0x166] ;  /* 0x0000598000067ab9 */ /* 0x000fe20000000400 */
[----:B0-----:R-:W-:Y:S01]  /*0790*/  PRMT R14, RZ, 0x5410, R6 ;  /* 0x00005410ff0e7816 */ /* 0x001fe20000000006 */
        /* <DEDUP_REMOVED lines=29> */
.L_x_28050:
[----:B------:R-:W-:Y:S01]  /*0970*/  FSETP.GEU.FTZ.AND P0, PT, R13, -R15, PT ;  /* 0x8000000f0d00720b */ /* 0x000fe20003f1e000 */
[----:B------:R-:W-:-:S12]  /*0980*/  FADD.FTZ R11, R11, -1 ;  /* 0xbf8000000b0b7421 */ /* 0x000fd80000010000 */
[----:B------:R-:W-:Y:S02]  /*0990*/  @!P0 FADD.FTZ R11, R11, -1 ;  /* 0xbf8000000b0b8421 */ /* 0x000fe40000010000 */
.L_x_28049:
[----:B------:R-:W-:Y:S05]  /*09a0*/  BSYNC B2 ;  /* 0x0000000000027941 */ /* 0x000fea0003800000 */
.L_x_28048:
[----:B------:R-:W-:Y:S01]  /*09b0*/  FFMA.FTZ R10, -R15, R11, R10 ;  /* 0x0000000b0f0a7223 */ /* 0x000fe2000001010a */
[----:B------:R-:W-:Y:S05]  /*09c0*/  BRA `(.L_x_28046) ;  /* 0x000001f000007947 */ /* 0x000fea0003800000 */
.L_x_28047:
        /* <DEDUP_REMOVED lines=15> */
.L_x_28053:
        /* <DEDUP_REMOVED lines=13> */
.L_x_28052:
[----:B------:R-:W-:Y:S05]  /*0b90*/  BSYNC B2 ;  /* 0x0000000000027941 */ /* 0x000fea0003800000 */
.L_x_28051:
[----:B------:R-:W-:-:S04]  /*0ba0*/  FMUL.FTZ R10, R11, 1.1920928955078125e-07 ;  /* 0x340000000b0a7820 */ /* 0x000fc80000410000 */
[----:B------:R-:W-:Y:S02]  /*0bb0*/  FMUL.FTZ R10, R15, R10 ;  /* 0x0000000a0f0a7220 */ /* 0x000fe40000410000 */
.L_x_28046:
[----:B------:R-:W-:Y:S05]  /*0bc0*/  BSYNC B0 ;  /* 0x0000000000007941 */ /* 0x000fea0003800000 */
.L_x_28045:
        /* <DEDUP_REMOVED lines=10> */
.L_x_28044:
[----:B------:R-:W-:Y:S05]  /*0c70*/  BSYNC B1 ;  /* 0x0000000000017941 */ /* 0x000fea0003800000 */
.L_x_28043:
        /* <DEDUP_REMOVED lines=35> */
.L_x_28061:
[----:B------:R-:W-:Y:S01]  /*0eb0*/  FSETP.GEU.FTZ.AND P0, PT, R13, -R15, PT ;  /* 0x8000000f0d00720b */ /* 0x000fe20003f1e000 */
[----:B------:R-:W-:-:S12]  /*0ec0*/  FADD.FTZ R11, R11, -1 ;  /* 0xbf8000000b0b7421 */ /* 0x000fd80000010000 */
[----:B------:R-:W-:Y:S02]  /*0ed0*/  @!P0 FADD.FTZ R11, R11, -1 ;  /* 0xbf8000000b0b8421 */ /* 0x000fe40000010000 */
.L_x_28060:
[----:B------:R-:W-:Y:S05]  /*0ee0*/  BSYNC B2 ;  /* 0x0000000000027941 */ /* 0x000fea0003800000 */
.L_x_28059:
[----:B------:R-:W-:Y:S01]  /*0ef0*/  FFMA.FTZ R10, -R15, R11, R10 ;  /* 0x0000000b0f0a7223 */ /* 0x000fe2000001010a */
[----:B------:R-:W-:Y:S05]  /*0f00*/  BRA `(.L_x_28057) ;  /* 0x000001f000007947 */ /* 0x000fea0003800000 */
.L_x_28058:
        /* <DEDUP_REMOVED lines=15> */
.L_x_28064:
        /* <DEDUP_REMOVED lines=13> */
.L_x_28063:
[----:B------:R-:W-:Y:S05]  /*10d0*/  BSYNC B2 ;  /* 0x0000000000027941 */ /* 0x000fea0003800000 */
.L_x_28062:
[----:B------:R-:W-:-:S04]  /*10e0*/  FMUL.FTZ R10, R11, 1.1920928955078125e-07 ;  /* 0x340000000b0a7820 */ /* 0x000fc80000410000 */
[----:B------:R-:W-:Y:S02]  /*10f0*/  FMUL.FTZ R10, R15, R10 ;  /* 0x0000000a0f0a7220 */ /* 0x000fe40000410000 */
.L_x_28057:
[----:B------:R-:W-:Y:S05]  /*1100*/  BSYNC B0 ;  /* 0x0000000000007941 */ /* 0x000fea0003800000 */
.L_x_28056:
        /* <DEDUP_REMOVED lines=10> */
.L_x_28055:
[----:B------:R-:W-:Y:S05]  /*11b0*/  BSYNC B1 ;  /* 0x0000000000017941 */ /* 0x000fea0003800000 */
.L_x_28054:
        /* <DEDUP_REMOVED lines=35> */
.L_x_28072:
[----:B------:R-:W-:Y:S01]  /*13f0*/  FSETP.GEU.FTZ.AND P0, PT, R13, -R15, PT ;  /* 0x8000000f0d00720b */ /* 0x000fe20003f1e000 */
[----:B------:R-:W-:-:S12]  /*1400*/  FADD.FTZ R11, R11, -1 ;  /* 0xbf8000000b0b7421 */ /* 0x000fd80000010000 */
[----:B------:R-:W-:Y:S02]  /*1410*/  @!P0 FADD.FTZ R11, R11, -1 ;  /* 0xbf8000000b0b8421 */ /* 0x000fe40000010000 */
.L_x_28071:
[----:B------:R-:W-:Y:S05]  /*1420*/  BSYNC B2 ;  /* 0x0000000000027941 */ /* 0x000fea0003800000 */
.L_x_28070:
[----:B------:R-:W-:Y:S01]  /*1430*/  FFMA.FTZ R10, -R15, R11, R10 ;  /* 0x0000000b0f0a7223 */ /* 0x000fe2000001010a */
[----:B------:R-:W-:Y:S05]  /*1440*/  BRA `(.L_x_28068) ;  /* 0x000001f000007947 */ /* 0x000fea0003800000 */
.L_x_28069:
        /* <DEDUP_REMOVED lines=15> */
.L_x_28075:
        /* <DEDUP_REMOVED lines=13> */
.L_x_28074:
[----:B------:R-:W-:Y:S05]  /*1610*/  BSYNC B2 ;  /* 0x0000000000027941 */ /* 0x000fea0003800000 */
.L_x_28073:
[----:B------:R-:W-:-:S04]  /*1620*/  FMUL.FTZ R10, R11, 1.1920928955078125e-07 ;  /* 0x340000000b0a7820 */ /* 0x000fc80000410000 */
[----:B------:R-:W-:Y:S02]  /*1630*/  FMUL.FTZ R10, R15, R10 ;  /* 0x0000000a0f0a7220 */ /* 0x000fe40000410000 */
.L_x_28068:
[----:B------:R-:W-:Y:S05]  /*1640*/  BSYNC B0 ;  /* 0x0000000000007941 */ /* 0x000fea0003800000 */
.L_x_28067:
        /* <DEDUP_REMOVED lines=10> */
.L_x_28066:
[----:B------:R-:W-:Y:S05]  /*16f0*/  BSYNC B1 ;  /* 0x0000000000017941 */ /* 0x000fea0003800000 */
.L_x_28065:
[----:B------:R-:W-:Y:S01]  /*1700*/  ISETP.GE.AND P0, PT, R3, R2, PT ;  /* 0x000000020300720c */ /* 0x000fe20003f06270 */
[----:B------:R-:W-:Y:S01]  /*1710*/  BSSY B0, `(.L_x_28076) ;  /* 0x000001a000007945 */ /* 0x000fe20003800000 */
[----:B------:R-:W-:Y:S11]  /*1720*/  BSSY B1, `(.L_x_28077) ;  /* 0x0000011000017945 */ /* 0x000ff60003800000 */
[----:B------:R-:W-:Y:S05]  /*1730*/  @P0 BRA `(.L_x_28078) ;  /* 0x000000f000000947 */ /* 0x000fea0003800000 */
[----:B------:R-:W-:Y:S01]  /*1740*/  IMAD R9, R0, 0x200, R3 ;  /* 0x0000020000097824 */ /* 0x000fe200078e0203 */
[----:B------:R-:W-:Y:S01]  /*1750*/  PRMT R11, R8, 0x7610, R11 ;  /* 0x00007610080b7816 */ /* 0x000fe2000000000b */
        /* <DEDUP_REMOVED lines=13> */
.L_x_28078:
[----:B------:R-:W-:Y:S05]  /*1830*/  BSYNC B1 ;  /* 0x0000000000017941 */ /* 0x000fea0003800000 */
.L_x_28077:
[----:B------:R-:W-:Y:S02]  /*1840*/  ISETP.GE.AND P0, PT, R3, R2, PT ;  /* 0x000000020300720c */ /* 0x000fe40003f06270 */
[----:B-1----:R-:W-:-:S11]  /*1850*/  PRMT R6, R5, 0x7610, R6 ;  /* 0x0000761005067816 */ /* 0x002fd60000000006 */
[----:B------:R-:W-:Y:S01]  /*1860*/  @!P0 IMAD R4, R0, 0x200, R3 ;  /* 0x0000020000048824 */ /* 0x000fe200078e0203 */
[----:B------:R-:W-:Y:S01]  /*1870*/  @!P0 IADD3 R3, R3, 0x80, RZ ;  /* 0x0000008003038810 */ /* 0x000fe20007ffe0ff */
[----:B------:R-:W-:-:S04]  /*1880*/  @!P0 IMAD.MOV.U32 R7, RZ, RZ, 0x2 ;  /* 0x00000002ff078424 */ /* 0x000fc800078e00ff */
[----:B------:R-:W-:-:S05]  /*1890*/  @!P0 IMAD.WIDE.U32 R4, R4, R7, c[0x0][0x168] ;  /* 0x00005a0004048625 */ /* 0x000fca00078e0007 */
[----:B------:R1:W-:Y:S02]  /*18a0*/  @!P0 STG.E.U16 [R4.64], R6 ;  /* 0x0000000604008986 */ /* 0x0003e4000c101504 */
.L_x_28079:
[----:B-1----:R-:W-:Y:S05]  /*18b0*/  BSYNC B0 ;  /* 0x0000000000007941 */ /* 0x002fea0003800000 */
.L_x_28076:
        /* <DEDUP_REMOVED lines=8> */
.L_x_28080:
        /* <DEDUP_REMOVED lines=12> */
.L_x_50723:


//--------------------- .text._ZN2at6native29vectorized_elementwise_kernelILi2ENS0_13AUnaryFunctorIN3c108BFloat16ES4_S4_ZZZNS0_21remainder_kernel_cudaERNS_18TensorIteratorBaseEENKUlvE0_clEvENKUlvE2_clEvEUlS4_S4_E_EESt5arrayIPcLm2EEEEviT0_T1_ --------------------------
	.section	.text._ZN2at6native29vectorized_elementwise_kernelILi2ENS0_13AUnaryFunctorIN3c108BFloat16ES4_S4_ZZZNS0_21remainder_kernel_cudaERNS_18TensorIteratorBaseEENKUlvE0_clEvENKUlvE2_clEvEUlS4_S4_E_EESt5arrayIPcLm2EEEEviT0_T1_,"ax",@progbits
	.sectioninfo	@"SHI_REGISTERS=30"
	.align	128
        .global         _ZN2at6native29vectorized_elementwise_kernelILi2ENS0_13AUnaryFunctorIN3c108BFloat16ES4_S4_ZZZNS0_21remainder_kernel_cudaERNS_18TensorIteratorBaseEENKUlvE0_clEvENKUlvE2_clEvEUlS4_S4_E_EESt5arrayIPcLm2EEEEviT0_T1_
        .type           _ZN2at6native29vectorized_elementwise_kernelILi2ENS0_13AUnaryFunctorIN3c108BFloat16ES4_S4_ZZZNS0_21remainder_kernel_cudaERNS_18TensorIteratorBaseEENKUlvE0_clEvENKUlvE2_clEvEUlS4_S4_E_EESt5arrayIPcLm2EEEEviT0_T1_,@function
        .size           _ZN2at6native29vectorized_elementwise_kernelILi2ENS0_13AUnaryFunctorIN3c108BFloat16ES4_S4_ZZZNS0_21remainder_kernel_cudaERNS_18TensorIteratorBaseEENKUlvE0_clEvENKUlvE2_clEvEUlS4_S4_E_EESt5arrayIPcLm2EEEEviT0_T1_,(.L_x_50724 - _ZN2at6native29vectorized_elementwise_kernelILi2ENS0_13AUnaryFunctorIN3c108BFloat16ES4_S4_ZZZNS0_21remainder_kernel_cudaERNS_18TensorIteratorBaseEENKUlvE0_clEvENKUlvE2_clEvEUlS4_S4_E_EESt5arrayIPcLm2EEEEviT0_T1_)
        .other          _ZN2at6native29vectorized_elementwise_kernelILi2ENS0_13AUnaryFunctorIN3c108BFloat16ES4_S4_ZZZNS0_21remainder_kernel_cudaERNS_18TensorIteratorBaseEENKUlvE0_clEvENKUlvE2_clEvEUlS4_S4_E_EESt5arrayIPcLm2EEEEviT0_T1_,@"STO_CUDA_ENTRY STV_DEFAULT"
_ZN2at6native29vectorized_elementwise_kernelILi2ENS0_13AUnaryFunctorIN3c108BFloat16ES4_S4_ZZZNS0_21remainder_kernel_cudaERNS_18TensorIteratorBaseEENKUlvE0_clEvENKUlvE2_clEvEUlS4_S4_E_EESt5arrayIPcLm2EEEEviT0_T1_:
.text._ZN2at6native29vectorized_elementwise_kernelILi2ENS0_13AUnaryFunctorIN3c108BFloat16ES4_S4_ZZZNS0_21remainder_kernel_cudaERNS_18TensorIteratorBaseEENKUlvE0_clEvENKUlvE2_clEvEUlS4_S4_E_EESt5arrayIPcLm2EEEEviT0_T1_:
        /* <DEDUP_REMOVED lines=15> */
[----:B------:R-:W-:Y:S01]  /*00f0*/  ULDC.U16 UR6, c[0x0][0x166] ;  /* 0x0000598000067ab9 */ /* 0x000fe20000000400 */
[----:B------:R-:W-:Y:S01]  /*0100*/  BSSY B0, `(.L_x_28082) ;  /* 0x0000044000007945 */ /* 0x000fe20003800000 */
[----:B------:R-:W-:-:S05]  /*0110*/  IMAD.U32 R2, RZ, RZ, UR6 ;  /* 0x00000006ff027e24 */ /* 0x000fca000f8e00ff */
[----:B------:R-:W-:-:S05]  /*0120*/  PRMT R2, RZ, 0x5410, R2 ;  /* 0x00005410ff027816 */ /* 0x000fca0000000002 */
[----:B------:R-:W-:-:S04]  /*0130*/  FADD.FTZ R6, |R2|, -RZ ;  /* 0x800000ff02067221 */ /* 0x000fc80000010200 */
[----:B------:R-:W-:Y:S01]  /*0140*/  IMAD.MOV.U32 R14, RZ, RZ, R6 ;  /* 0x000000ffff0e7224 */ /* 0x000fe200078e0006 */
[----:B--2---:R-:W-:-:S04]  /*0150*/  PRMT R8, RZ, 0x5410, R5 ;  /* 0x00005410ff087816 */ /* 0x004fc80000000005 */
        /* <DEDUP_REMOVED lines=25> */
.L_x_28087:
[----:B------:R-:W-:Y:S01]  /*02f0*/  FSETP.GEU.FTZ.AND P0, PT, R16, -R11, PT ;  /* 0x8000000b1000720b */ /* 0x000fe20003f1e000 */
[----:B------:R-:W-:-:S12]  /*0300*/  FADD.FTZ R12, R12, -1 ;  /* 0xbf8000000c0c7421 */ /* 0x000fd80000010000 */
[----:B------:R-:W-:Y:S02]  /*0310*/  @!P0 FADD.FTZ R12, R12, -1 ;  /* 0xbf8000000c0c8421 */ /* 0x000fe40000010000 */
.L_x_28086:
[----:B------:R-:W-:Y:S05]  /*0320*/  BSYNC B1 ;  /* 0x0000000000017941 */ /* 0x000fea0003800000 */
.L_x_28085:
[----:B------:R-:W-:Y:S01]  /*0330*/  FFMA.FTZ R14, -R11, R12, R14 ;  /* 0x0000000c0b0e7223 */ /* 0x000fe2000001010e */
[----:B------:R-:W-:Y:S05]  /*0340*/  BRA `(.L_x_28083) ;  /* 0x000001f000007947 */ /* 0x000fea0003800000 */
.L_x_28084:
        /* <DEDUP_REMOVED lines=15> */
.L_x_28090:
        /* <DEDUP_REMOVED lines=13> */
.L_x_28089:
[----:B------:R-:W-:Y:S05]  /*0510*/  BSYNC B1 ;  /* 0x0000000000017941 */ /* 0x000fea0003800000 */
.L_x_28088:
[----:B0-----:R-:W-:-:S04]  /*0520*/  FMUL.FTZ R11, R12, 1.1920928955078125e-07 ;  /* 0x340000000c0b7820 */ /* 0x001fc80000410000 */
[----:B------:R-:W-:Y:S02]  /*0530*/  FMUL.FTZ R14, R18, R11 ;  /* 0x0000000b120e7220 */ /* 0x000fe40000410000 */
.L_x_28083:
[----:B0-----:R-:W-:Y:S05]  /*0540*/  BSYNC B0 ;  /* 0x0000000000007941 */ /* 0x001fea0003800000 */
.L_x_28082:
[C---:B------:R-:W-:Y:S01]  /*0550*/  FSETP.GTU.FTZ.AND P0, PT, |R14|.reuse, +INF , PT ;  /* 0x7f8000000e00780b */ /* 0x040fe20003f1c200 */
[----:B------:R-:W-:Y:S01]  /*0560*/  BSSY B0, `(.L_x_28091) ;  /* 0x0000049000007945 */ /* 0x000fe20003800000 */
[----:B------:R-:W-:Y:S01]  /*0570*/  LOP3.LUT R11, R14, 0x80000000, R2, 0xb8, !PT ;  /* 0x800000000e0b7812 */ /* 0x000fe200078eb802 */
[----:B------:R-:W-:Y:S01]  /*0580*/  IMAD.MOV.U32 R13, RZ, RZ, R6 ;  /* 0x000000ffff0d7224 */ /* 0x000fe200078e0006 */
[----:B------:R-:W-:Y:S02]  /*0590*/  FSETP.GEU.FTZ.AND P1, PT, R8, RZ, PT ;  /* 0x000000ff0800720b */ /* 0x000fe40003f3e000 */
[----:B------:R-:W-:Y:S02]  /*05a0*/  FSEL R12, R14, R11, P0 ;  /* 0x0000000b0e0c7208 */ /* 0x000fe40000000000 */
[----:B------:R-:W-:Y:S02]  /*05b0*/  PRMT R11, RZ, 0x7610, R5 ;  /* 0x00007610ff0b7816 */ /* 0x000fe40000000005 */
[C---:B------:R-:W-:Y:S01]  /*05c0*/  FSETP.NEU.FTZ.AND P0, PT, R12.reuse, RZ, PT ;  /* 0x000000ff0c00720b */ /* 0x040fe20003f1d000 */
[----:B------:R-:W-:Y:S01]  /*05d0*/  IMAD.MOV.U32 R5, RZ, RZ, R12 ;  /* 0x000000ffff057224 */ /* 0x000fe200078e000c */
        /* <DEDUP_REMOVED lines=28> */
.L_x_28096:
[----:B------:R-:W-:Y:S01]  /*07a0*/  FSETP.GEU.FTZ.AND P0, PT, R15, -R8, PT ;  /* 0x800000080f00720b */ /* 0x000fe20003f1e000 */
[----:B------:R-:W-:-:S12]  /*07b0*/  FADD.FTZ R12, R12, -1 ;  /* 0xbf8000000c0c7421 */ /* 0x000fd80000010000 */
[----:B------:R-:W-:Y:S02]  /*07c0*/  @!P0 FADD.FTZ R12, R12, -1 ;  /* 0xbf8000000c0c8421 */ /* 0x000fe40000010000 */
.L_x_28095:
[----:B------:R-:W-:Y:S05]  /*07d0*/  BSYNC B1 ;  /* 0x0000000000017941 */ /* 0x000fea0003800000 */
.L_x_28094:
[----:B------:R-:W-:Y:S01]  /*07e0*/  FFMA.FTZ R13, -R8, R12, R13 ;  /* 0x0000000c080d7223 */ /* 0x000fe2000001010d */
[----:B------:R-:W-:Y:S05]  /*07f0*/  BRA `(.L_x_28092) ;  /* 0x000001f000007947 */ /* 0x000fea0003800000 */
.L_x_28093:
        /* <DEDUP_REMOVED lines=15> */
.L_x_28099:
        /* <DEDUP_REMOVED lines=13> */
.L_x_28098:
[----:B------:R-:W-:Y:S05]  /*09c0*/  BSYNC B1 ;  /* 0x0000000000017941 */ /* 0x000fea0003800000 */
.L_x_28097:
[----:B------:R-:W-:-:S04]  /*09d0*/  FMUL.FTZ R13, R12, 1.1920928955078125e-07 ;  /* 0x340000000c0d7820 */ /* 0x000fc80000410000 */
[----:B------:R-:W-:Y:S02]  /*09e0*/  FMUL.FTZ R13, R18, R13 ;  /* 0x0000000d120d7220 */ /* 0x000fe40000410000 */
.L_x_28092:
[----:B------:R-:W-:Y:S05]  /*09f0*/  BSYNC B0 ;  /* 0x0000000000007941 */ /* 0x000fea0003800000 */
.L_x_28091:
[C---:B------:R-:W-:Y:S01]  /*0a00*/  FSETP.GTU.FTZ.AND P0, PT, |R13|.reuse, +INF , PT ;  /* 0x7f8000000d00780b */ /* 0x040fe20003f1c200 */
[----:B------:R-:W-:Y:S01]  /*0a10*/  BSSY B0, `(.L_x_28100) ;  /* 0x0000048000007945 */ /* 0x000fe20003800000 */
[----:B0-----:R-:W-:Y:S02]  /*0a20*/  LOP3.LUT R8, R13, 0x80000000, R2, 0xb8, !PT ;  /* 0x800000000d087812 */ /* 0x001fe400078eb802 */
[----:B------:R-:W-:Y:S02]  /*0a30*/  FSETP.GEU.FTZ.AND P1, PT, R11, RZ, PT ;  /* 0x000000ff0b00720b */ /* 0x000fe40003f3e000 */
[----:B------:R-:W-:Y:S01]  /*0a40*/  FSEL R8, R13, R8, P0 ;  /* 0x000000080d087208 */ /* 0x000fe20000000000 */
[----:B------:R-:W-:Y:S01]  /*0a50*/  IMAD.MOV.U32 R13, RZ, RZ, R6 ;  /* 0x000000ffff0d7224 */ /* 0x000fe200078e0006 */
[----:B-----5:R-:W-:Y:S02]  /*0a60*/  PRMT R12, RZ, 0x5410, R7 ;  /* 0x00005410ff0c7816 */ /* 0x020fe40000000007 */
[----:B------:R-:W-:-:S02]  /*0a70*/  FSETP.NEU.FTZ.AND P0, PT, R8, RZ, PT ;  /* 0x000000ff0800720b */ /* 0x000fc40003f1d000 */
        /* <DEDUP_REMOVED lines=28> */
.L_x_28105:
[----:B------:R-:W-:Y:S01]  /*0c40*/  FSETP.GEU.FTZ.AND P0, PT, R16, -R11, PT ;  /* 0x8000000b1000720b */ /* 0x000fe20003f1e000 */
[----:B------:R-:W-:-:S12]  /*0c50*/  FADD.FTZ R14, R14, -1 ;  /* 0xbf8000000e0e7421 */ /* 0x000fd80000010000 */
[----:B------:R-:W-:Y:S02]  /*0c60*/  @!P0 FADD.FTZ R14, R14, -1 ;  /* 0xbf8000000e0e8421 */ /* 0x000fe40000010000 */
.L_x_28104:
[----:B------:R-:W-:Y:S05]  /*0c70*/  BSYNC B1 ;  /* 0x0000000000017941 */ /* 0x000fea0003800000 */
.L_x_28103:
[----:B------:R-:W-:Y:S01]  /*0c80*/  FFMA.FTZ R13, -R11, R14, R13 ;  /* 0x0000000e0b0d7223 */ /* 0x000fe2000001010d */
[----:B------:R-:W-:Y:S05]  /*0c90*/  BRA `(.L_x_28101) ;  /* 0x000001f000007947 */ /* 0x000fea0003800000 */
.L_x_28102:
        /* <DEDUP_REMOVED lines=15> */
.L_x_28108:
        /* <DEDUP_REMOVED lines=13> */
.L_x_28107:
[----:B------:R-:W-:Y:S05]  /*0e60*/  BSYNC B1 ;  /* 0x0000000000017941 */ /* 0x000fea0003800000 */
.L_x_28106:
[----:B0-----:R-:W-:-:S04]  /*0e70*/  FMUL.FTZ R14, R13, 1.1920928955078125e-07 ;  /* 0x340000000d0e7820 */ /* 0x001fc80000410000 */
[----:B------:R-:W-:Y:S02]  /*0e80*/  FMUL.FTZ R13, R11, R14 ;  /* 0x0000000e0b0d7220 */ /* 0x000fe40000410000 */
.L_x_28101:
[----:B------:R-:W-:Y:S05]  /*0e90*/  BSYNC B0 ;  /* 0x0000000000007941 */ /* 0x000fea0003800000 */
.L_x_28100:
[C---:B------:R-:W-:Y:S01]  /*0ea0*/  FSETP.GTU.FTZ.AND P0, PT, |R13|.reuse, +INF , PT ;  /* 0x7f8000000d00780b */ /* 0x040fe20003f1c200 */
[----:B------:R-:W-:Y:S01]  /*0eb0*/  BSSY B0, `(.L_x_28109) ;  /* 0x0000049000007945 */ /* 0x000fe20003800000 */
[C---:B------:R-:W-:Y:S02]  /*0ec0*/  LOP3.LUT R14, R13.reuse, 0x80000000, R2, 0xb8, !PT ;  /* 0x800000000d0e7812 */ /* 0x040fe400078eb802 */
[----:B------:R-:W-:Y:S02]  /*0ed0*/  FSETP.GEU.FTZ.AND P1, PT, R12, RZ, PT ;  /* 0x000000ff0c00720b */ /* 0x000fe40003f3e000 */
[----:B------:R-:W-:Y:S01]  /*0ee0*/  FSEL R14, R13, R14, P0 ;  /* 0x0000000e0d0e7208 */ /* 0x000fe20000000000 */
[----:B------:R-:W-:Y:S01]  /*0ef0*/  IMAD.MOV.U32 R13, RZ, RZ, R6 ;  /* 0x000000ffff0d7224 */ /* 0x000fe200078e0006 */
        /* <DEDUP_REMOVED lines=31> */
.L_x_28114:
[----:B------:R-:W-:Y:S01]  /*10f0*/  FSETP.GEU.FTZ.AND P0, PT, R16, -R12, PT ;  /* 0x8000000c1000720b */ /* 0x000fe20003f1e000 */
[----:B------:R-:W-:-:S12]  /*1100*/  FADD.FTZ R14, R14, -1 ;  /* 0xbf8000000e0e7421 */ /* 0x000fd80000010000 */
[----:B------:R-:W-:Y:S02]  /*1110*/  @!P0 FADD.FTZ R14, R14, -1 ;  /* 0xbf8000000e0e8421 */ /* 0x000fe40000010000 */
.L_x_28113:
[----:B------:R-:W-:Y:S05]  /*1120*/  BSYNC B1 ;  /* 0x0000000000017941 */ /* 0x000fea0003800000 */
.L_x_28112:
[----:B------:R-:W-:Y:S01]  /*1130*/  FFMA.FTZ R13, -R12, R14, R13 ;  /* 0x0000000e0c0d7223 */ /* 0x000fe2000001010d */
[----:B------:R-:W-:Y:S05]  /*1140*/  BRA `(.L_x_28110) ;  /* 0x000001f000007947 */ /* 0x000fea0003800000 */
.L_x_28111:
        /* <DEDUP_REMOVED lines=15> */
.L_x_28117:
        /* <DEDUP_REMOVED lines=13> */
.L_x_28116:
[----:B------:R-:W-:Y:S05]  /*1310*/  BSYNC B1 ;  /* 0x0000000000017941 */ /* 0x000fea0003800000 */
.L_x_28115:
[----:B------:R-:W-:-:S04]  /*1320*/  FMUL.FTZ R13, R13, 1.1920928955078125e-07 ;  /* 0x340000000d0d7820 */ /* 0x000fc80000410000 */
[----:B------:R-:W-:Y:S02]  /*1330*/  FMUL.FTZ R13, R12, R13 ;  /* 0x0000000d0c0d7220 */ /* 0x000fe40000410000 */
.L_x_28110:
[----:B------:R-:W-:Y:S05]  /*1340*/  BSYNC B0 ;  /* 0x0000000000007941 */ /* 0x000fea0003800000 */
.L_x_28109:
[C---:B------:R-:W-:Y:S01]  /*1350*/  FSETP.GTU.FTZ.AND P0, PT, |R13|.reuse, +INF , PT ;  /* 0x7f8000000d00780b */ /* 0x040fe20003f1c200 */
[----:B------:R-:W-:Y:S01]  /*1360*/  BSSY B0, `(.L_x_28118) ;  /* 0x0000048000007945 */ /* 0x000fe20003800000 */
[----:B------:R-:W-:Y:S01]  /*1370*/  LOP3.LUT R12, R13, 0x80000000, R2, 0xb8, !PT ;  /* 0x800000000d0c7812 */ /* 0x000fe200078eb802 */
[----:B0-----:R-:W-:Y:S01]  /*1380*/  IMAD.MOV.U32 R14, RZ, RZ, R6 ;  /* 0x000000ffff0e7224 */ /* 0x001fe200078e0006 */
[----:B------:R-:W-:Y:S02]  /*1390*/  FSETP.GEU.FTZ.AND P1, PT, R11, RZ, PT ;  /* 0x000000ff0b00720b */ /* 0x000fe40003f3e000 */
[----:B------:R-:W-:Y:S02]  /*13a0*/  FSEL R12, R13, R12, P0 ;  /* 0x0000000c0d0c7208 */ /* 0x000fe40000000000 */
[----:B------:R-:W-:Y:S02]  /*13b0*/  PRMT R13, RZ, 0x5410, R10 ;  /* 0x00005410ff0d7816 */ /* 0x000fe4000000000a */
        /* <DEDUP_REMOVED lines=29> */
.L_x_28123:
[----:B------:R-:W-:Y:S01]  /*1590*/  FSETP.GEU.FTZ.AND P0, PT, R18, -R11, PT ;  /* 0x8000000b1200720b */ /* 0x000fe20003f1e000 */
[----:B------:R-:W-:-:S12]  /*15a0*/  FADD.FTZ R15, R15, -1 ;  /* 0xbf8000000f0f7421 */ /* 0x000fd80000010000 */
[----:B------:R-:W-:Y:S02]  /*15b0*/  @!P0 FADD.FTZ R15, R15, -1 ;  /* 0xbf8000000f0f8421 */ /* 0x000fe40000010000 */
.L_x_28122:
[----:B------:R-:W-:Y:S05]  /*15c0*/  BSYNC B1 ;  /* 0x0000000000017941 */ /* 0x000fea0003800000 */
.L_x_28121:
[----:B------:R-:W-:Y:S01]  /*15d0*/  FFMA.FTZ R14, -R11, R15, R14 ;  /* 0x0000000f0b0e7223 */ /* 0x000fe2000001010e */
[----:B------:R-:W-:Y:S05]  /*15e0*/  BRA `(.L_x_28119) ;  /* 0x000001f000007947 */ /* 0x000fea0003800000 */
.L_x_28120:
        /* <DEDUP_REMOVED lines=15> */
.L_x_28126:
        /* <DEDUP_REMOVED lines=13> */
.L_x_28125:
[----:B------:R-:W-:Y:S05]  /*17b0*/  BSYNC B1 ;  /* 0x0000000000017941 */ /* 0x000fea0003800000 */
.L_x_28124:
[----:B------:R-:W-:-:S04]  /*17c0*/  FMUL.FTZ R14, R14, 1.1920928955078125e-07 ;  /* 0x340000000e0e7820 */ /* 0x000fc80000410000 */
[----:B------:R-:W-:Y:S02]  /*17d0*/  FMUL.FTZ R14, R11, R14 ;  /* 0x0000000e0b0e7220 */ /* 0x000fe40000410000 */
.L_x_28119:
[----:B------:R-:W-:Y:S05]  /*17e0*/  BSYNC B0 ;  /* 0x0000000000007941 */ /* 0x000fea0003800000 */
.L_x_28118:
[C---:B------:R-:W-:Y:S01]  /*17f0*/  FSETP.GTU.FTZ.AND P0, PT, |R14|.reuse, +INF , PT ;  /* 0x7f8000000e00780b */ /* 0x040fe20003f1c200 */
[----:B------:R-:W-:Y:S01]  /*1800*/  BSSY B0, `(.L_x_28127) ;  /* 0x0000049000007945 */ /* 0x000fe20003800000 */
[C---:B------:R-:W-:Y:S02]  /*1810*/  LOP3.LUT R11, R14.reuse, 0x80000000, R2, 0xb8, !PT ;  /* 0x800000000e0b7812 */ /* 0x040fe400078eb802 */
[----:B------:R-:W-:Y:S02]  /*1820*/  FSETP.GEU.FTZ.AND P1, PT, R13, RZ, PT ;  /* 0x000000ff0d00720b */ /* 0x000fe40003f3e000 */
[----:B------:R-:W-:Y:S02]  /*1830*/  FSEL R14, R14, R11, P0 ;  /* 0x0000000b0e0e7208 */ /* 0x000fe40000000000 */
[----:B------:R-:W-:Y:S02]  /*1840*/  PRMT R11, RZ, 0x7610, R10 ;  /* 0x00007610ff0b7816 */ /* 0x000fe4000000000a */
[C---:B------:R-:W-:Y:S01]  /*1850*/  FSETP.NEU.FTZ.AND P0, PT, R14.reuse, RZ, PT ;  /* 0x000000ff0e00720b */ /* 0x040fe20003f1d000 */
[----:B------:R-:W-:Y:S01]  /*1860*/  IMAD.MOV.U32 R10, RZ, RZ, R14 ;  /* 0x000000ffff0a7224 */ /* 0x000fe200078e000e */
[----:B------:R-:W-:Y:S01]  /*1870*/  FSETP.GEU.FTZ.AND P2, PT, R14, RZ, PT ;  /* 0x000000ff0e00720b */ /* 0x000fe20003f5e000 */
[----:B------:R-:W-:-:S03]  /*1880*/  IMAD.MOV.U32 R14, RZ, RZ, R6 ;  /* 0x000000ffff0e7224 */ /* 0x000fc600078e0006 */
        /* <DEDUP_REMOVED lines=27> */
.L_x_28132:
[----:B------:R-:W-:Y:S01]  /*1a40*/  FSETP.GEU.FTZ.AND P0, PT, R18, -R13, PT ;  /* 0x8000000d1200720b */ /* 0x000fe20003f1e000 */
[----:B------:R-:W-:-:S12]  /*1a50*/  FADD.FTZ R15, R15, -1 ;  /* 0xbf8000000f0f7421 */ /* 0x000fd80000010000 */
[----:B------:R-:W-:Y:S02]  /*1a60*/  @!P0 FADD.FTZ R15, R15, -1 ;  /* 0xbf8000000f0f8421 */ /* 0x000fe40000010000 */
.L_x_28131:
[----:B------:R-:W-:Y:S05]  /*1a70*/  BSYNC B1 ;  /* 0x0000000000017941 */ /* 0x000fea0003800000 */
.L_x_28130:
[----:B------:R-:W-:Y:S01]  /*1a80*/  FFMA.FTZ R14, -R13, R15, R14 ;  /* 0x0000000f0d0e7223 */ /* 0x000fe2000001010e */
[----:B------:R-:W-:Y:S05]  /*1a90*/  BRA `(.L_x_28128) ;  /* 0x000001f000007947 */ /* 0x000fea0003800000 */
.L_x_28129:
        /* <DEDUP_REMOVED lines=15> */
.L_x_28135:
        /* <DEDUP_REMOVED lines=13> */
.L_x_28134:
[----:B------:R-:W-:Y:S05]  /*1c60*/  BSYNC B1 ;  /* 0x0000000000017941 */ /* 0x000fea0003800000 */
.L_x_28133:
[----:B------:R-:W-:-:S04]  /*1c70*/  FMUL.FTZ R14, R14, 1.1920928955078125e-07 ;  /* 0x340000000e0e7820 */ /* 0x000fc80000410000 */
[----:B------:R-:W-:Y:S02]  /*1c80*/  FMUL.FTZ R14, R13, R14 ;  /* 0x0000000e0d0e7220 */ /* 0x000fe40000410000 */
.L_x_28128:
[----:B------:R-:W-:Y:S05]  /*1c90*/  BSYNC B0 ;  /* 0x0000000000007941 */ /* 0x000fea0003800000 */
.L_x_28127:
[C---:B------:R-:W-:Y:S01]  /*1ca0*/  FSETP.GTU.FTZ.AND P0, PT, |R14|.reuse, +INF , PT ;  /* 0x7f8000000e00780b */ /* 0x040fe20003f1c200 */
[----:B------:R-:W-:Y:S01]  /*1cb0*/  BSSY B0, `(.L_x_28136) ;  /* 0x0000048000007945 */ /* 0x000fe20003800000 */
[C---:B------:R-:W-:Y:S01]  /*1cc0*/  LOP3.LUT R13, R14.reuse, 0x80000000, R2, 0xb8, !PT ;  /* 0x800000000e0d7812 */ /* 0x040fe200078eb802 */
[----:B------:R-:W-:Y:S01]  /*1cd0*/  IMAD.MOV.U32 R17, RZ, RZ, R6 ;  /* 0x000000ffff117224 */ /* 0x000fe200078e0006 */
[----:B------:R-:W-:Y:S02]  /*1ce0*/  FSETP.GEU.FTZ.AND P1, PT, R11, RZ, PT ;  /* 0x000000ff0b00720b */ /* 0x000fe40003f3e000 */
[----:B------:R-:W-:Y:S02]  /*1cf0*/  FSEL R13, R14, R13, P0 ;  /* 0x0000000d0e0d7208 */ /* 0x000fe40000000000 */
[----:B0-----:R-:W-:Y:S02]  /*1d00*/  PRMT R15, RZ, 0x5410, R9 ;  /* 0x00005410ff0f7816 */ /* 0x001fe40000000009 */
        /* <DEDUP_REMOVED lines=29> */
.L_x_28141:
[----:B------:R-:W-:Y:S01]  /*1ee0*/  FSETP.GEU.FTZ.AND P0, PT, R19, -R14, PT ;  /* 0x8000000e1300720b */ /* 0x000fe20003f1e000 */
[----:B------:R-:W-:-:S12]  /*1ef0*/  FADD.FTZ R11, R11, -1 ;  /* 0xbf8000000b0b7421 */ /* 0x000fd80000010000 */
[----:B------:R-:W-:Y:S02]  /*1f00*/  @!P0 FADD.FTZ R11, R11, -1 ;  /* 0xbf8000000b0b8421 */ /* 0x000fe40000010000 */
.L_x_28140:
[----:B------:R-:W-:Y:S05]  /*1f10*/  BSYNC B1 ;  /* 0x0000000000017941 */ /* 0x000fea0003800000 */
.L_x_28139:
[----:B------:R-:W-:Y:S01]  /*1f20*/  FFMA.FTZ R17, -R14, R11, R17 ;  /* 0x0000000b0e117223 */ /* 0x000fe20000010111 */
[----:B------:R-:W-:Y:S05]  /*1f30*/  BRA `(.L_x_28137) ;  /* 0x000001f000007947 */ /* 0x000fea0003800000 */
.L_x_28138:
[C---:B------:R-:W-:Y:S01]  /*1f40*/  IADD3 R11, R14.reuse, -0xb800000, RZ ;  /* 0xf48000000e0b7810 */ /* 0x040fe20007ffe0ff */
        /* <DEDUP_REMOVED lines=14> */
.L_x_28144:
        /* <DEDUP_REMOVED lines=13> */
.L_x_28143:
[----:B------:R-:W-:Y:S05]  /*2100*/  BSYNC B1 ;  /* 0x0000000000017941 */ /* 0x000fea0003800000 */
.L_x_28142:
[----:B------:R-:W-:-:S04]  /*2110*/  FMUL.FTZ R16, R16, 1.1920928955078125e-07 ;  /* 0x3400000010107820 */ /* 0x000fc80000410000 */
[----:B------:R-:W-:Y:S02]  /*2120*/  FMUL.FTZ R17, R11, R16 ;  /* 0x000000100b117220 */ /* 0x000fe40000410000 */
.L_x_28137:
[----:B------:R-:W-:Y:S05]  /*2130*/  BSYNC B0 ;  /* 0x0000000000007941 */ /* 0x000fea0003800000 */
.L_x_28136:
[C---:B------:R-:W-:Y:S01]  /*2140*/  FSETP.GTU.FTZ.AND P0, PT, |R17|.reuse, +INF , PT ;  /* 0x7f8000001100780b */ /* 0x040fe20003f1c200 */
[----:B------:R-:W-:Y:S01]  /*2150*/  BSSY B0, `(.L_x_28145) ;  /* 0x0000048000007945 */ /* 0x000fe20003800000 */
[----:B0-----:R-:W-:Y:S01]  /*2160*/  LOP3.LUT R14, R17, 0x80000000, R2, 0xb8, !PT ;  /* 0x80000000110e7812 */ /* 0x001fe200078eb802 */
[----:B------:R-:W-:Y:S01]  /*2170*/  IMAD.MOV.U32 R11, RZ, RZ, R6 ;  /* 0x000000ffff0b7224 */ /* 0x000fe200078e0006 */
        /* <DEDUP_REMOVED lines=32> */
.L_x_28150:
[----:B------:R-:W-:Y:S01]  /*2380*/  FSETP.GEU.FTZ.AND P0, PT, R17, -R6, PT ;  /* 0x800000061100720b */ /* 0x000fe20003f1e000 */
[----:B------:R-:W-:-:S12]  /*2390*/  FADD.FTZ R15, R15, -1 ;  /* 0xbf8000000f0f7421 */ /* 0x000fd80000010000 */
[----:B------:R-:W-:Y:S02]  /*23a0*/  @!P0 FADD.FTZ R15, R15, -1 ;  /* 0xbf8000000f0f8421 */ /* 0x000fe40000010000 */
.L_x_28149:
[----:B------:R-:W-:Y:S05]  /*23b0*/  BSYNC B1 ;  /* 0x0000000000017941 */ /* 0x000fea0003800000 */
.L_x_28148:
[----:B------:R-:W-:Y:S01]  /*23c0*/  FFMA.FTZ R11, -R6, R15, R11 ;  /* 0x0000000f060b7223 */ /* 0x000fe2000001010b */
[----:B------:R-:W-:Y:S05]  /*23d0*/  BRA `(.L_x_28146) ;  /* 0x000001f000007947 */ /* 0x000fea0003800000 */
.L_x_28147:
        /* <DEDUP_REMOVED lines=15> */
.L_x_28153:
        /* <DEDUP_REMOVED lines=13> */
.L_x_28152:
[----:B------:R-:W-:Y:S05]  /*25a0*/  BSYNC B1 ;  /* 0x0000000000017941 */ /* 0x000fea0003800000 */
.L_x_28151:
[----:B------:R-:W-:-:S04]  /*25b0*/  FMUL.FTZ R11, R11, 1.1920928955078125e-07 ;  /* 0x340000000b0b7820 */ /* 0x000fc80000410000 */
[----:B------:R-:W-:Y:S02]  /*25c0*/  FMUL.FTZ R11, R6, R11 ;  /* 0x0000000b060b7220 */ /* 0x000fe40000410000 */
.L_x_28146:
[----:B------:R-:W-:Y:S05]  /*25d0*/  BSYNC B0 ;  /* 0x0000000000007941 */ /* 0x000fea0003800000 */
.L_x_28145:
[C---:B------:R-:W-:Y:S02]  /*25e0*/  FSETP.GTU.FTZ.AND P0, PT, |R11|.reuse, +INF , PT ;  /* 0x7f8000000b00780b */ /* 0x040fe40003f1c200 */
[----:B------:R-:W-:Y:S02]  /*25f0*/  LOP3.LUT R2, R11, 0x80000000, R2, 0xb8, !PT ;  /* 0x800000000b027812 */ /* 0x000fe400078eb802 */
[----:B------:R-:W-:Y:S02]  /*2600*/  FSETP.GEU.FTZ.AND P1, PT, R9, RZ, PT ;  /* 0x000000ff0900720b */ /* 0x000fe40003f3e000 */
[----:B------:R-:W-:Y:S02]  /*2610*/  FSEL R2, R11, R2, P0 ;  /* 0x000000020b027208 */ /* 0x000fe40000000000 */
[----:B------:R-:W-:Y:S02]  /*2620*/  F2FP.BF16.PACK_AB R5, R8, R5 ;  /* 0x000000050805723e */ /* 0x000fe400000010ff */
[C---:B------:R-:W-:Y:S01]  /*2630*/  FSETP.NEU.FTZ.AND P0, PT, R2.reuse, RZ, PT ;  /* 0x000000ff0200720b */ /* 0x040fe20003f1d000 */
[----:B------:R-:W-:Y:S01]  /*2640*/  IMAD.MOV.U32 R6, RZ, RZ, R2 ;  /* 0x000000ffff067224 */ /* 0x000fe200078e0002 */
[----:B------:R-:W-:Y:S01]  /*2650*/  FSETP.GEU.FTZ.AND P2, PT, R2, RZ, PT ;  /* 0x000000ff0200720b */ /* 0x000fe20003f5e000 */
[----:B------:R-:W-:Y:S01]  /*2660*/  IMAD.WIDE.U32 R2, R0, R3, c[0x0][0x168] ;  /* 0x00005a0000027625 */ /* 0x000fe200078e0003 */
[----:B------:R-:W-:-:S02]  /*2670*/  F2FP.BF16.PACK_AB R7, R12, R7 ;  /* 0x000000070c07723e */ /* 0x000fc400000010ff */
[----:B------:R-:W-:Y:S02]  /*2680*/  PLOP3.LUT P0, PT, P0, P2, P1, 0x9f, 0x0 ;  /* 0x000000000000781c */ /* 0x000fe40000705317 */
[----:B------:R-:W-:Y:S01]  /*2690*/  F2FP.BF16.PACK_AB R13, R13, R10 ;  /* 0x0000000a0d0d723e */ /* 0x000fe200000010ff */
        /* <DEDUP_REMOVED lines=8> */
.L_x_28081:
        /* <DEDUP_REMOVED lines=60> */
[----:B--2--5:R-:W-:Y:S01]  /*2ae0*/  PRMT R7, RZ, 0x5410, R21 ;  /* 0x00005410ff077816 */ /* 0x024fe20000000015 */
        /* <DEDUP_REMOVED lines=29> */
.L_x_28161:
[----:B------:R-:W-:Y:S01]  /*2cc0*/  FSETP.GEU.FTZ.AND P0, PT, R6, -R8, PT ;  /* 0x800000080600720b */ /* 0x000fe20003f1e000 */
[----:B------:R-:W-:-:S12]  /*2cd0*/  FADD.FTZ R4, R4, -1 ;  /* 0xbf80000004047421 */ /* 0x000fd80000010000 */
[----:B------:R-:W-:Y:S02]  /*2ce0*/  @!P0 FADD.FTZ R4, R4, -1 ;  /* 0xbf80000004048421 */ /* 0x000fe40000010000 */
.L_x_28160:
[----:B------:R-:W-:Y:S05]  /*2cf0*/  BSYNC B2 ;  /* 0x0000000000027941 */ /* 0x000fea0003800000 */
.L_x_28159:
[----:B------:R-:W-:Y:S01]  /*2d00*/  FFMA.FTZ R3, -R8, R4, R3 ;  /* 0x0000000408037223 */ /* 0x000fe20000010103 */
[----:B------:R-:W-:Y:S05]  /*2d10*/  BRA `(.L_x_28157) ;  /* 0x000001f000007947 */ /* 0x000fea0003800000 */
.L_x_28158:
        /* <DEDUP_REMOVED lines=15> */
.L_x_28164:
        /* <DEDUP_REMOVED lines=13> */
.L_x_28163:
[----:B------:R-:W-:Y:S05]  /*2ee0*/  BSYNC B2 ;  /* 0x0000000000027941 */ /* 0x000fea0003800000 */
.L_x_28162:
[----:B------:R-:W-:-:S04]  /*2ef0*/  FMUL.FTZ R4, R4, 1.1920928955078125e-07 ;  /* 0x3400000004047820 */ /* 0x000fc80000410000 */
[----:B------:R-:W-:Y:S02]  /*2f00*/  FMUL.FTZ R3, R3, R4 ;  /* 0x0000000403037220 */ /* 0x000fe40000410000 */
.L_x_28157:
[----:B------:R-:W-:Y:S05]  /*2f10*/  BSYNC B0 ;  /* 0x0000000000007941 */ /* 0x000fea0003800000 */
.L_x_28156:
        /* <DEDUP_REMOVED lines=10> */
.L_x_28155:
[----:B------:R-:W-:Y:S05]  /*2fc0*/  BSYNC B1 ;  /* 0x0000000000017941 */ /* 0x000fea0003800000 */
.L_x_28154:
        /* <DEDUP_REMOVED lines=35> */
.L_x_28172:
[----:B------:R-:W-:Y:S01]  /*3200*/  FSETP.GEU.FTZ.AND P0, PT, R8, -R10, PT ;  /* 0x8000000a0800720b */ /* 0x000fe20003f1e000 */
[----:B------:R-:W-:-:S12]  /*3210*/  FADD.FTZ R6, R6, -1 ;  /* 0xbf80000006067421 */ /* 0x000fd80000010000 */
[----:B------:R-:W-:Y:S02]  /*3220*/  @!P0 FADD.FTZ R6, R6, -1 ;  /* 0xbf80000006068421 */ /* 0x000fe40000010000 */
.L_x_28171:
[----:B------:R-:W-:Y:S05]  /*3230*/  BSYNC B2 ;  /* 0x0000000000027941 */ /* 0x000fea0003800000 */
.L_x_28170:
[----:B------:R-:W-:Y:S01]  /*3240*/  FFMA.FTZ R5, -R10, R6, R5 ;  /* 0x000000060a057223 */ /* 0x000fe20000010105 */
[----:B------:R-:W-:Y:S05]  /*3250*/  BRA `(.L_x_28168) ;  /* 0x000001f000007947 */ /* 0x000fea0003800000 */
.L_x_28169:
        /* <DEDUP_REMOVED lines=15> */
.L_x_28175:
        /* <DEDUP_REMOVED lines=13> */
.L_x_28174:
[----:B------:R-:W-:Y:S05]  /*3420*/  BSYNC B2 ;  /* 0x0000000000027941 */ /* 0x000fea0003800000 */
.L_x_28173:
[----:B------:R-:W-:-:S04]  /*3430*/  FMUL.FTZ R8, R8, 1.1920928955078125e-07 ;  /* 0x3400000008087820 */ /* 0x000fc80000410000 */
[----:B------:R-:W-:Y:S02]  /*3440*/  FMUL.FTZ R5, R5, R8 ;  /* 0x0000000805057220 */ /* 0x000fe40000410000 */
.L_x_28168:
[----:B------:R-:W-:Y:S05]  /*3450*/  BSYNC B0 ;  /* 0x0000000000007941 */ /* 0x000fea0003800000 */
.L_x_28167:
        /* <DEDUP_REMOVED lines=10> */
.L_x_28166:
[----:B------:R-:W-:Y:S05]  /*3500*/  BSYNC B1 ;  /* 0x0000000000017941 */ /* 0x000fea0003800000 */
.L_x_28165:
        /* <DEDUP_REMOVED lines=35> */
.L_x_28183:
[----:B------:R-:W-:Y:S01]  /*3740*/  FSETP.GEU.FTZ.AND P0, PT, R9, -R11, PT ;  /* 0x8000000b0900720b */ /* 0x000fe20003f1e000 */
[----:B------:R-:W-:-:S12]  /*3750*/  FADD.FTZ R7, R7, -1 ;  /* 0xbf80000007077421 */ /* 0x000fd80000010000 */
[----:B------:R-:W-:Y:S02]  /*3760*/  @!P0 FADD.FTZ R7, R7, -1 ;  /* 0xbf80000007078421 */ /* 0x000fe40000010000 */
.L_x_28182:
[----:B------:R-:W-:Y:S05]  /*3770*/  BSYNC B2 ;  /* 0x0000000000027941 */ /* 0x000fea0003800000 */
.L_x_28181:
[----:B------:R-:W-:Y:S01]  /*3780*/  FFMA.FTZ R6, -R11, R7, R6 ;  /* 0x000000070b067223 */ /* 0x000fe20000010106 */
[----:B------:R-:W-:Y:S05]  /*3790*/  BRA `(.L_x_28179) ;  /* 0x000001f000007947 */ /* 0x000fea0003800000 */
.L_x_28180:
        /* <DEDUP_REMOVED lines=15> */
.L_x_28186:
        /* <DEDUP_REMOVED lines=13> */
.L_x_28185:
[----:B------:R-:W-:Y:S05]  /*3960*/  BSYNC B2 ;  /* 0x0000000000027941 */ /* 0x000fea0003800000 */
.L_x_28184:
[----:B------:R-:W-:-:S04]  /*3970*/  FMUL.FTZ R9, R9, 1.1920928955078125e-07 ;  /* 0x3400000009097820 */ /* 0x000fc80000410000 */
[----:B------:R-:W-:Y:S02]  /*3980*/  FMUL.FTZ R6, R6, R9 ;  /* 0x0000000906067220 */ /* 0x000fe40000410000 */
.L_x_28179:
[----:B------:R-:W-:Y:S05]  /*3990*/  BSYNC B0 ;  /* 0x0000000000007941 */ /* 0x000fea0003800000 */
.L_x_28178:
        /* <DEDUP_REMOVED lines=10> */
.L_x_28177:
[----:B------:R-:W-:Y:S05]  /*3a40*/  BSYNC B1 ;  /* 0x0000000000017941 */ /* 0x000fea0003800000 */
.L_x_28176:
        /* <DEDUP_REMOVED lines=35> */
.L_x_28194:
[----:B------:R-:W-:Y:S01]  /*3c80*/  FSETP.GEU.FTZ.AND P0, PT, R10, -R18, PT ;  /* 0x800000120a00720b */ /* 0x000fe20003f1e000 */
[----:B------:R-:W-:-:S12]  /*3c90*/  FADD.FTZ R8, R8, -1 ;  /* 0xbf80000008087421 */ /* 0x000fd80000010000 */
[----:B------:R-:W-:Y:S02]  /*3ca0*/  @!P0 FADD.FTZ R8, R8, -1 ;  /* 0xbf80000008088421 */ /* 0x000fe40000010000 */
.L_x_28193:
[----:B------:R-:W-:Y:S05]  /*3cb0*/  BSYNC B2 ;  /* 0x0000000000027941 */ /* 0x000fea0003800000 */
.L_x_28192:
[----:B------:R-:W-:Y:S01]  /*3cc0*/  FFMA.FTZ R7, -R18, R8, R7 ;  /* 0x0000000812077223 */ /* 0x000fe20000010107 */
[----:B------:R-:W-:Y:S05]  /*3cd0*/  BRA `(.L_x_28190) ;  /* 0x000001f000007947 */ /* 0x000fea0003800000 */
.L_x_28191:
        /* <DEDUP_REMOVED lines=15> */
.L_x_28197:
        /* <DEDUP_REMOVED lines=13> */
.L_x_28196:
[----:B------:R-:W-:Y:S05]  /*3ea0*/  BSYNC B2 ;  /* 0x0000000000027941 */ /* 0x000fea0003800000 */
.L_x_28195:
[----:B------:R-:W-:-:S04]  /*3eb0*/  FMUL.FTZ R10, R10, 1.1920928955078125e-07 ;  /* 0x340000000a0a7820 */ /* 0x000fc80000410000 */
[----:B------:R-:W-:Y:S02]  /*3ec0*/  FMUL.FTZ R7, R7, R10 ;  /* 0x0000000a07077220 */ /* 0x000fe40000410000 */
.L_x_28190:
[----:B------:R-:W-:Y:S05]  /*3ed0*/  BSYNC B0 ;  /* 0x0000000000007941 */ /* 0x000fea0003800000 */
.L_x_28189:
        /* <DEDUP_REMOVED lines=10> */
.L_x_28188:
[----:B------:R-:W-:Y:S05]  /*3f80*/  BSYNC B1 ;  /* 0x0000000000017941 */ /* 0x000fea0003800000 */
.L_x_28187:
        /* <DEDUP_REMOVED lines=35> */
.L_x_28205:
[----:B------:R-:W-:Y:S01]  /*41c0*/  FSETP.GEU.FTZ.AND P0, PT, R11, -R19, PT ;  /* 0x800000130b00720b */ /* 0x000fe20003f1e000 */
[----:B------:R-:W-:-:S12]  /*41d0*/  FADD.FTZ R9, R9, -1 ;  /* 0xbf80000009097421 */ /* 0x000fd80000010000 */
[----:B------:R-:W-:Y:S02]  /*41e0*/  @!P0 FADD.FTZ R9, R9, -1 ;  /* 0xbf80000009098421 */ /* 0x000fe40000010000 */
.L_x_28204:
[----:B------:R-:W-:Y:S05]  /*41f0*/  BSYNC B2 ;  /* 0x0000000000027941 */ /* 0x000fea0003800000 */
.L_x_28203:
[----:B------:R-:W-:Y:S01]  /*4200*/  FFMA.FTZ R8, -R19, R9, R8 ;  /* 0x0000000913087223 */ /* 0x000fe20000010108 */
[----:B------:R-:W-:Y:S05]  /*4210*/  BRA `(.L_x_28201) ;  /* 0x000001f000007947 */ /* 0x000fea0003800000 */
.L_x_28202:
        /* <DEDUP_REMOVED lines=15> */
.L_x_28208:
        /* <DEDUP_REMOVED lines=13> */
.L_x_28207:
[----:B------:R-:W-:Y:S05]  /*43e0*/  BSYNC B2 ;  /* 0x0000000000027941 */ /* 0x000fea0003800000 */
.L_x_28206:
[----:B------:R-:W-:-:S04]  /*43f0*/  FMUL.FTZ R11, R11, 1.1920928955078125e-07 ;  /* 0x340000000b0b7820 */ /* 0x000fc80000410000 */
[----:B------:R-:W-:Y:S02]  /*4400*/  FMUL.FTZ R8, R8, R11 ;  /* 0x0000000b08087220 */ /* 0x000fe40000410000 */
.L_x_28201:
[----:B------:R-:W-:Y:S05]  /*4410*/  BSYNC B0 ;  /* 0x0000000000007941 */ /* 0x000fea0003800000 */
.L_x_28200:
        /* <DEDUP_REMOVED lines=10> */
.L_x_28199:
[----:B------:R-:W-:Y:S05]  /*44c0*/  BSYNC B1 ;  /* 0x0000000000017941 */ /* 0x000fea0003800000 */
.L_x_28198:
        /* <DEDUP_REMOVED lines=35> */
.L_x_28216:
[----:B------:R-:W-:Y:S01]  /*4700*/  FSETP.GEU.FTZ.AND P0, PT, R18, -R19, PT ;  /* 0x800000131200720b */ /* 0x000fe20003f1e000 */
[----:B------:R-:W-:-:S12]  /*4710*/  FADD.FTZ R10, R10, -1 ;  /* 0xbf8000000a0a7421 */ /* 0x000fd80000010000 */
[----:B------:R-:W-:Y:S02]  /*4720*/  @!P0 FADD.FTZ R10, R10, -1 ;  /* 0xbf8000000a0a8421 */ /* 0x000fe40000010000 */
.L_x_28215:
[----:B------:R-:W-:Y:S05]  /*4730*/  BSYNC B2 ;  /* 0x0000000000027941 */ /* 0x000fea0003800000 */
.L_x_28214:
[----:B------:R-:W-:Y:S01]  /*4740*/  FFMA.FTZ R9, -R19, R10, R9 ;  /* 0x0000000a13097223 */ /* 0x000fe20000010109 */
[----:B------:R-:W-:Y:S05]  /*4750*/  BRA `(.L_x_28212) ;  /* 0x000001f000007947 */ /* 0x000fea0003800000 */
.L_x_28213:
        /* <DEDUP_REMOVED lines=15> */
.L_x_28219:
        /* <DEDUP_REMOVED lines=13> */
.L_x_28218:
[----:B------:R-:W-:Y:S05]  /*4920*/  BSYNC B2 ;  /* 0x0000000000027941 */ /* 0x000fea0003800000 */
.L_x_28217:
[----:B0-----:R-:W-:-:S04]  /*4930*/  FMUL.FTZ R10, R17, 1.1920928955078125e-07 ;  /* 0x34000000110a7820 */ /* 0x001fc80000410000 */
[----:B------:R-:W-:Y:S02]  /*4940*/  FMUL.FTZ R9, R9, R10 ;  /* 0x0000000a09097220 */ /* 0x000fe40000410000 */
.L_x_28212:
[----:B------:R-:W-:Y:S05]  /*4950*/  BSYNC B0 ;  /* 0x0000000000007941 */ /* 0x000fea0003800000 */
.L_x_28211:
        /* <DEDUP_REMOVED lines=10> */
.L_x_28210:
[----:B------:R-:W-:Y:S05]  /*4a00*/  BSYNC B1 ;  /* 0x0000000000017941 */ /* 0x000fea0003800000 */
.L_x_28209:
[----:B------:R-:W-:Y:S01]  /*4a10*/  IADD3 R10, R14, 0x300, RZ ;  /* 0x000003000e0a7810 */ /* 0x000fe20007ffe0ff */
[----:B------:R-:W-:Y:S03]  /*4a20*/  BSSY B1, `(.L_x_28220) ;  /* 0x0000052000017945 */ /* 0x000fe60003800000 */
[----:B------:R-:W-:-:S13]  /*4a30*/  ISETP.GE.AND P0, PT, R10, R13, PT ;  /* 0x0000000d0a00720c */ /* 0x000fda0003f06270 */
[----:B------:R-:W-:Y:S05]  /*4a40*/  @P0 BRA `(.L_x_28221) ;  /* 0x000004f000000947 */ /* 0x000fea0003800000 */
        /* <DEDUP_REMOVED lines=31> */
.L_x_28227:
[----:B------:R-:W-:Y:S01]  /*4c40*/  FSETP.GEU.FTZ.AND P0, PT, R17, -R19, PT ;  /* 0x800000131100720b */ /* 0x000fe20003f1e000 */
[----:B------:R-:W-:-:S12]  /*4c50*/  FADD.FTZ R11, R11, -1 ;  /* 0xbf8000000b0b7421 */ /* 0x000fd80000010000 */
[----:B------:R-:W-:Y:S02]  /*4c60*/  @!P0 FADD.FTZ R11, R11, -1 ;  /* 0xbf8000000b0b8421 */ /* 0x000fe40000010000 */
.L_x_28226:
[----:B------:R-:W-:Y:S05]  /*4c70*/  BSYNC B2 ;  /* 0x0000000000027941 */ /* 0x000fea0003800000 */
.L_x_28225:
[----:B------:R-:W-:Y:S01]  /*4c80*/  FFMA.FTZ R10, -R19, R11, R10 ;  /* 0x0000000b130a7223 */ /* 0x000fe2000001010a */
[----:B------:R-:W-:Y:S05]  /*4c90*/  BRA `(.L_x_28223) ;  /* 0x000001f000007947 */ /* 0x000fea0003800000 */
.L_x_28224:
        /* <DEDUP_REMOVED lines=15> */
.L_x_28230:
        /* <DEDUP_REMOVED lines=13> */
.L_x_28229:
[----:B------:R-:W-:Y:S05]  /*4e60*/  BSYNC B2 ;  /* 0x0000000000027941 */ /* 0x000fea0003800000 */
.L_x_28228:
[----:B------:R-:W-:-:S04]  /*4e70*/  FMUL.FTZ R17, R17, 1.1920928955078125e-07 ;  /* 0x3400000011117820 */ /* 0x000fc80000410000 */
[----:B------:R-:W-:Y:S02]  /*4e80*/  FMUL.FTZ R10, R10, R17 ;  /* 0x000000110a0a7220 */ /* 0x000fe40000410000 */
.L_x_28223:
[----:B------:R-:W-:Y:S05]  /*4e90*/  BSYNC B0 ;  /* 0x0000000000007941 */ /* 0x000fea0003800000 */
.L_x_28222:
        /* <DEDUP_REMOVED lines=10> */
.L_x_28221:
[----:B------:R-:W-:Y:S05]  /*4f40*/  BSYNC B1 ;  /* 0x0000000000017941 */ /* 0x000fea0003800000 */
.L_x_28220:
        /* <DEDUP_REMOVED lines=35> */
.L_x_28238:
[----:B------:R-:W-:Y:S01]  /*5180*/  FSETP.GEU.FTZ.AND P0, PT, R16, -R19, PT ;  /* 0x800000131000720b */ /* 0x000fe20003f1e000 */
[----:B------:R-:W-:-:S12]  /*5190*/  FADD.FTZ R18, R18, -1 ;  /* 0xbf80000012127421 */ /* 0x000fd80000010000 */
[----:B------:R-:W-:Y:S02]  /*51a0*/  @!P0 FADD.FTZ R18, R18, -1 ;  /* 0xbf80000012128421 */ /* 0x000fe40000010000 */
.L_x_28237:
[----:B------:R-:W-:Y:S05]  /*51b0*/  BSYNC B2 ;  /* 0x0000000000027941 */ /* 0x000fea0003800000 */
.L_x_28236:
[----:B------:R-:W-:Y:S01]  /*51c0*/  FFMA.FTZ R11, -R19, R18, R11 ;  /* 0x00000012130b7223 */ /* 0x000fe2000001010b */
[----:B------:R-:W-:Y:S05]  /*51d0*/  BRA `(.L_x_28234) ;  /* 0x000001f000007947 */ /* 0x000fea0003800000 */
.L_x_28235:
        /* <DEDUP_REMOVED lines=15> */
.L_x_28241:
        /* <DEDUP_REMOVED lines=13> */
.L_x_28240:
[----:B------:R-:W-:Y:S05]  /*53a0*/  BSYNC B2 ;  /* 0x0000000000027941 */ /* 0x000fea0003800000 */
.L_x_28239:
[----:B------:R-:W-:-:S04]  /*53b0*/  FMUL.FTZ R16, R17, 1.1920928955078125e-07 ;  /* 0x3400000011107820 */ /* 0x000fc80000410000 */
[----:B------:R-:W-:Y:S02]  /*53c0*/  FMUL.FTZ R11, R11, R16 ;  /* 0x000000100b0b7220 */ /* 0x000fe40000410000 */
.L_x_28234:
[----:B------:R-:W-:Y:S05]  /*53d0*/  BSYNC B0 ;  /* 0x0000000000007941 */ /* 0x000fea0003800000 */
.L_x_28233:
        /* <DEDUP_REMOVED lines=10> */
.L_x_28232:
[----:B------:R-:W-:Y:S05]  /*5480*/  BSYNC B1 ;  /* 0x0000000000017941 */ /* 0x000fea0003800000 */
.L_x_28231:
        /* <DEDUP_REMOVED lines=16> */
.L_x_28244:
[----:B------:R-:W-:-:S13]  /*5590*/  ISETP.GE.AND P0, PT, R14, R13, PT ;  /* 0x0000000d0e00720c */ /* 0x000fda0003f06270 */
[----:B------:R-:W-:Y:S05]  /*55a0*/  @P0 BRA `(.L_x_28246) ;  /* 0x000000c000000947 */ /* 0x000fea0003800000 */
[----:B-1----:R-:W-:Y:S01]  /*55b0*/  IMAD.IADD R2, R0, 0x1, R14 ;  /* 0x0000000100027824 */ /* 0x002fe200078e020e */
[----:B------:R-:W-:Y:S01]  /*55c0*/  IADD3 R14, R14, 0x80, RZ ;  /* 0x000000800e0e7810 */ /* 0x000fe20007ffe0ff */
[----:B------:R-:W-:-:S04]  /*55d0*/  IMAD.MOV.U32 R3, RZ, RZ, 0x2 ;  /* 0x00000002ff037424 */ /* 0x000fc800078e00ff */
[----:B------:R-:W-:-:S05]  /*55e0*/  IMAD.WIDE.U32 R2, R2, R3, c[0x0][0x168] ;  /* 0x00005a0002027625 */ /* 0x000fca00078e0003 */
[----:B------:R1:W-:Y:S02]  /*55f0*/  STG.E.U16 [R2.64], R5 ;  /* 0x0000000502007986 */ /* 0x0003e4000c101504 */
.L_x_28245:
[----:B------:R-:W-:-:S13]  /*5600*/  ISETP.GE.AND P0, PT, R14, R13, PT ;  /* 0x0000000d0e00720c */ /* 0x000fda0003f06270 */
[----:B------:R-:W-:Y:S05]  /*5610*/  @P0 BRA `(.L_x_28247) ;  /* 0x000000c000000947 */ /* 0x000fea0003800000 */
[----:B-1----:R-:W-:Y:S01]  /*5620*/  IMAD.IADD R2, R0, 0x1, R14 ;  /* 0x0000000100027824 */ /* 0x002fe200078e020e */
[----:B------:R-:W-:Y:S01]  /*5630*/  IADD3 R14, R14, 0x80, RZ ;  /* 0x000000800e0e7810 */ /* 0x000fe20007ffe0ff */
[----:B------:R-:W-:-:S04]  /*5640*/  IMAD.MOV.U32 R3, RZ, RZ, 0x2 ;  /* 0x00000002ff037424 */ /* 0x000fc800078e00ff */
[----:B------:R-:W-:-:S05]  /*5650*/  IMAD.WIDE.U32 R2, R2, R3, c[0x0][0x168] ;  /* 0x00005a0002027625 */ /* 0x000fca00078e0003 */
[----:B------:R1:W-:Y:S02]  /*5660*/  STG.E.U16 [R2.64], R6 ;  /* 0x0000000602007986 */ /* 0x0003e4000c101504 */
.L_x_28246:
[----:B------:R-:W-:-:S13]  /*5670*/  ISETP.GE.AND P0, PT, R14, R13, PT ;  /* 0x0000000d0e00720c */ /* 0x000fda0003f06270 */
[----:B------:R-:W-:Y:S05]  /*5680*/  @P0 BRA `(.L_x_28248) ;  /* 0x000000d000000947 */ /* 0x000fea0003800000 */
[----:B-1----:R-:W-:Y:S01]  /*5690*/  IMAD.IADD R2, R0, 0x1, R14 ;  /* 0x0000000100027824 */ /* 0x002fe200078e020e */
[----:B------:R-:W-:Y:S01]  /*56a0*/  IADD3 R14, R14, 0x80, RZ ;  /* 0x000000800e0e7810 */ /* 0x000fe20007ffe0ff */
[----:B------:R-:W-:-:S04]  /*56b0*/  IMAD.MOV.U32 R3, RZ, RZ, 0x2 ;  /* 0x00000002ff037424 */ /* 0x000fc800078e00ff */
[----:B------:R-:W-:-:S05]  /*56c0*/  IMAD.WIDE.U32 R2, R2, R3, c[0x0][0x168] ;  /* 0x00005a0002027625 */ /* 0x000fca00078e0003 */
[----:B------:R1:W-:Y:S02]  /*56d0*/  STG.E.U16 [R2.64], R7 ;  /* 0x0000000702007986 */ /* 0x0003e4000c101504 */
.L_x_28247:
        /* <DEDUP_REMOVED lines=8> */
.L_x_28248:
[----:B------:R-:W-:Y:S05]  /*5760*/  BSYNC B1 ;  /* 0x0000000000017941 */ /* 0x000fea0003800000 */
.L_x_28243:
[----:B------:R-:W-:-:S13]  /*5770*/  ISETP.GE.AND P0, PT, R14, R13, PT ;  /* 0x0000000d0e00720c */ /* 0x000fda0003f06270 */
[----:B-1----:R-:W-:Y:S01]  /*5780*/  @!P0 IMAD.IADD R2, R0, 0x1, R14 ;  /* 0x0000000100028824 */ /* 0x002fe200078e020e */
[----:B------:R-:W-:Y:S01]  /*5790*/  @!P0 IADD3 R14, R14, 0x80, RZ ;  /* 0x000000800e0e8810 */ /* 0x000fe20007ffe0ff */
[----:B------:R-:W-:-:S04]  /*57a0*/  @!P0 IMAD.MOV.U32 R3, RZ, RZ, 0x2 ;  /* 0x00000002ff038424 */ /* 0x000fc800078e00ff */
[----:B------:R-:W-:-:S05]  /*57b0*/  @!P0 IMAD.WIDE.U32 R2, R2, R3, c[0x0][0x168] ;  /* 0x00005a0002028625 */ /* 0x000fca00078e0003 */
[----:B------:R1:W-:Y:S02]  /*57c0*/  @!P0 STG.E.U16 [R2.64], R9 ;  /* 0x0000000902008986 */ /* 0x0003e4000c101504 */
.L_x_28249:
[----:B------:R-:W-:Y:S05]  /*57d0*/  BSYNC B0 ;  /* 0x0000000000007941 */ /* 0x000fea0003800000 */
.L_x_28242:
        /* <DEDUP_REMOVED lines=8> */
.L_x_28250:
        /* <DEDUP_REMOVED lines=10> */
.L_x_50724:


//--------------------- .text._ZN2at6native29vectorized_elementwise_kernelILi4ENS0_13AUnaryFunctorIN3c108BFloat16ES4_S4_ZZZNS0_21remainder_kernel_cudaERNS_18TensorIteratorBaseEENKUlvE0_clEvENKUlvE2_clEvEUlS4_S4_E_EESt5arrayIPcLm2EEEEviT0_T1_ --------------------------
	.section	.text._ZN2at6native29vectorized_elementwise_kernelILi4ENS0_13AUnaryFunctorIN3c108BFloat16ES4_S4_ZZZNS0_21remainder_kernel_cudaERNS_18TensorIteratorBaseEENKUlvE0_clEvENKUlvE2_clEvEUlS4_S4_E_EESt5arrayIPcLm2EEEEviT0_T1_,"ax",@progbits
	.sectioninfo	@"SHI_REGISTERS=30"
	.align	128
        .global         _ZN2at6native29vectorized_elementwise_kernelILi4ENS0_13AUnaryFunctorIN3c108BFloat16ES4_S4_ZZZNS0_21remainder_kernel_cudaERNS_18TensorIteratorBaseEENKUlvE0_clEvENKUlvE2_clEvEUlS4_S4_E_EESt5arrayIPcLm2EEEEviT0_T1_
        .type           _ZN2at6native29vectorized_elementwise_kernelILi4ENS0_13AUnaryFunctorIN3c108BFloat16ES4_S4_ZZZNS0_21remainder_kernel_cudaERNS_18TensorIteratorBaseEENKUlvE0_clEvENKUlvE2_clEvEUlS4_S4_E_EESt5arrayIPcLm2EEEEviT0_T1_,@function
        .size           _ZN2at6native29vectorized_elementwise_kernelILi4ENS0_13AUnaryFunctorIN3c108BFloat16ES4_S4_ZZZNS0_21remainder_kernel_cudaERNS_18TensorIteratorBaseEENKUlvE0_clEvENKUlvE2_clEvEUlS4_S4_E_EESt5arrayIPcLm2EEEEviT0_T1_,(.L_x_50725 - _ZN2at6native29vectorized_elementwise_kernelILi4ENS0_13AUnaryFunctorIN3c108BFloat16ES4_S4_ZZZNS0_21remainder_kernel_cudaERNS_18TensorIteratorBaseEENKUlvE0_clEvENKUlvE2_clEvEUlS4_S4_E_EESt5arrayIPcLm2EEEEviT0_T1_)
        .other          _ZN2at6native29vectorized_elementwise_kernelILi4ENS0_13AUnaryFunctorIN3c108BFloat16ES4_S4_ZZZNS0_21remainder_kernel_cudaERNS_18TensorIteratorBaseEENKUlvE0_clEvENKUlvE2_clEvEUlS4_S4_E_EESt5arrayIPcLm2EEEEviT0_T1_,@"STO_CUDA_ENTRY STV_DEFAULT"
_ZN2at6native29vectorized_elementwise_kernelILi4ENS0_13AUnaryFunctorIN3c108BFloat16ES4_S4_ZZZNS0_21remainder_kernel_cudaERNS_18TensorIteratorBaseEENKUlvE0_clEvENKUlvE2_clEvEUlS4_S4_E_EESt5arrayIPcLm2EEEEviT0_T1_:
.text._ZN2at6native29vectorized_elementwise_kernelILi4ENS0_13AUnaryFunctorIN3c108BFloat16ES4_S4_ZZZNS0_21remainder_kernel_cudaERNS_18TensorIteratorBaseEENKUlvE0_clEvENKUlvE2_clEvEUlS4_S4_E_EESt5arrayIPcLm2EEEEviT0_T1_:
        /* <DEDUP_REMOVED lines=45> */
.L_x_28257:
[----:B------:R-:W-:Y:S01]  /*02d0*/  FSETP.GEU.FTZ.AND P0, PT, R16, -R7, PT ;  /* 0x800000071000720b */ /* 0x000fe20003f1e000 */
[----:B------:R-:W-:-:S12]  /*02e0*/  FADD.FTZ R12, R12, -1 ;  /* 0xbf8000000c0c7421 */ /* 0x000fd80000010000 */
[----:B------:R-:W-:Y:S02]  /*02f0*/  @!P0 FADD.FTZ R12, R12, -1 ;  /* 0xbf8000000c0c8421 */ /* 0x000fe40000010000 */
.L_x_28256:
[----:B------:R-:W-:Y:S05]  /*0300*/  BSYNC B1 ;  /* 0x0000000000017941 */ /* 0x000fea0003800000 */
.L_x_28255:
[----:B------:R-:W-:Y:S01]  /*0310*/  FFMA.FTZ R14, -R7, R12, R14 ;  /* 0x0000000c070e7223 */ /* 0x000fe2000001010e */
[----:B------:R-:W-:Y:S05]  /*0320*/  BRA `(.L_x_28253) ;  /* 0x000001f000007947 */ /* 0x000fea0003800000 */
.L_x_28254:
        /* <DEDUP_REMOVED lines=15> */
.L_x_28260:
        /* <DEDUP_REMOVED lines=13> */
.L_x_28259:
[----:B------:R-:W-:Y:S05]  /*04f0*/  BSYNC B1 ;  /* 0x0000000000017941 */ /* 0x000fea0003800000 */
.L_x_28258:
[----:B0-----:R-:W-:-:S04]  /*0500*/  FMUL.FTZ R7, R12, 1.1920928955078125e-07 ;  /* 0x340000000c077820 */ /* 0x001fc80000410000 */
[----:B------:R-:W-:Y:S02]  /*0510*/  FMUL.FTZ R14, R18, R7 ;  /* 0x00000007120e7220 */ /* 0x000fe40000410000 */
.L_x_28253:
[----:B0-----:R-:W-:Y:S05]  /*0520*/  BSYNC B0 ;  /* 0x0000000000007941 */ /* 0x001fea0003800000 */
.L_x_28252:
[C---:B------:R-:W-:Y:S01]  /*0530*/  FSETP.GTU.FTZ.AND P0, PT, |R14|.reuse, +INF , PT ;  /* 0x7f8000000e00780b */ /* 0x040fe20003f1c200 */
[----:B------:R-:W-:Y:S01]  /*0540*/  BSSY B0, `(.L_x_28261) ;  /* 0x0000048000007945 */ /* 0x000fe20003800000 */
[C---:B------:R-:W-:Y:S02]  /*0550*/  LOP3.LUT R7, R14.reuse, 0x80000000, R4, 0xb8, !PT ;  /* 0x800000000e077812 */ /* 0x040fe400078eb804 */
[----:B------:R-:W-:Y:S02]  /*0560*/  FSETP.GEU.FTZ.AND P1, PT, R9, RZ, PT ;  /* 0x000000ff0900720b */ /* 0x000fe40003f3e000 */
[----:B------:R-:W-:Y:S02]  /*0570*/  FSEL R7, R14, R7, P0 ;  /* 0x000000070e077208 */ /* 0x000fe40000000000 */
[----:B------:R-:W-:Y:S01]  /*0580*/  PRMT R13, RZ, 0x7610, R10 ;  /* 0x00007610ff0d7816 */ /* 0x000fe2000000000a */
[----:B------:R-:W-:Y:S01]  /*0590*/  IMAD.MOV.U32 R10, RZ, RZ, R8 ;  /* 0x000000ffff0a7224 */ /* 0x000fe200078e0008 */
        /* <DEDUP_REMOVED lines=29> */
.L_x_28266:
[----:B------:R-:W-:Y:S01]  /*0770*/  FSETP.GEU.FTZ.AND P0, PT, R16, -R9, PT ;  /* 0x800000091000720b */ /* 0x000fe20003f1e000 */
[----:B------:R-:W-:-:S12]  /*0780*/  FADD.FTZ R12, R12, -1 ;  /* 0xbf8000000c0c7421 */ /* 0x000fd80000010000 */
[----:B------:R-:W-:Y:S02]  /*0790*/  @!P0 FADD.FTZ R12, R12, -1 ;  /* 0xbf8000000c0c8421 */ /* 0x000fe40000010000 */
.L_x_28265:
[----:B------:R-:W-:Y:S05]  /*07a0*/  BSYNC B1 ;  /* 0x0000000000017941 */ /* 0x000fea0003800000 */
.L_x_28264:
[----:B------:R-:W-:Y:S01]  /*07b0*/  FFMA.FTZ R10, -R9, R12, R10 ;  /* 0x0000000c090a7223 */ /* 0x000fe2000001010a */
[----:B------:R-:W-:Y:S05]  /*07c0*/  BRA `(.L_x_28262) ;  /* 0x000001f000007947 */ /* 0x000fea0003800000 */
.L_x_28263:
        /* <DEDUP_REMOVED lines=15> */
.L_x_28269:
        /* <DEDUP_REMOVED lines=13> */
.L_x_28268:
[----:B------:R-:W-:Y:S05]  /*0990*/  BSYNC B1 ;  /* 0x0000000000017941 */ /* 0x000fea0003800000 */
.L_x_28267:
[----:B0-----:R-:W-:-:S04]  /*09a0*/  FMUL.FTZ R9, R12, 1.1920928955078125e-07 ;  /* 0x340000000c097820 */ /* 0x001fc80000410000 */
[----:B------:R-:W-:Y:S02]  /*09b0*/  FMUL.FTZ R10, R18, R9 ;  /* 0x00000009120a7220 */ /* 0x000fe40000410000 */
.L_x_28262:
[----:B------:R-:W-:Y:S05]  /*09c0*/  BSYNC B0 ;  /* 0x0000000000007941 */ /* 0x000fea0003800000 */
.L_x_28261:
[C---:B------:R-:W-:Y:S01]  /*09d0*/  FSETP.GTU.FTZ.AND P0, PT, |R10|.reuse, +INF , PT ;  /* 0x7f8000000a00780b */ /* 0x040fe20003f1c200 */
[----:B------:R-:W-:Y:S01]  /*09e0*/  BSSY B0, `(.L_x_28270) ;  /* 0x0000048000007945 */ /* 0x000fe20003800000 */
[C---:B------:R-:W-:Y:S01]  /*09f0*/  LOP3.LUT R9, R10.reuse, 0x80000000, R4, 0xb8, !PT ;  /* 0x800000000a097812 */ /* 0x040fe200078eb804 */
        /* <DEDUP_REMOVED lines=33> */
.L_x_28275:
[----:B------:R-:W-:Y:S01]  /*0c10*/  FSETP.GEU.FTZ.AND P0, PT, R16, -R9, PT ;  /* 0x800000091000720b */ /* 0x000fe20003f1e000 */
[----:B------:R-:W-:-:S12]  /*0c20*/  FADD.FTZ R13, R13, -1 ;  /* 0xbf8000000d0d7421 */ /* 0x000fd80000010000 */
[----:B------:R-:W-:Y:S02]  /*0c30*/  @!P0 FADD.FTZ R13, R13, -1 ;  /* 0xbf8000000d0d8421 */ /* 0x000fe40000010000 */
.L_x_28274:
[----:B------:R-:W-:Y:S05]  /*0c40*/  BSYNC B1 ;  /* 0x0000000000017941 */ /* 0x000fea0003800000 */
.L_x_28273:
[----:B------:R-:W-:Y:S01]  /*0c50*/  FFMA.FTZ R14, -R9, R13, R14 ;  /* 0x0000000d090e7223 */ /* 0x000fe2000001010e */
[----:B------:R-:W-:Y:S05]  /*0c60*/  BRA `(.L_x_28271) ;  /* 0x000001f000007947 */ /* 0x000fea0003800000 */
.L_x_28272:
        /* <DEDUP_REMOVED lines=15> */
.L_x_28278:
        /* <DEDUP_REMOVED lines=13> */
.L_x_28277:
[----:B------:R-:W-:Y:S05]  /*0e30*/  BSYNC B1 ;  /* 0x0000000000017941 */ /* 0x000fea0003800000 */
.L_x_28276:
[----:B------:R-:W-:-:S04]  /*0e40*/  FMUL.FTZ R14, R14, 1.1920928955078125e-07 ;  /* 0x340000000e0e7820 */ /* 0x000fc80000410000 */
[----:B------:R-:W-:Y:S02]  /*0e50*/  FMUL.FTZ R14, R9, R14 ;  /* 0x0000000e090e7220 */ /* 0x000fe40000410000 */
.L_x_28271:
[----:B------:R-:W-:Y:S05]  /*0e60*/  BSYNC B0 ;  /* 0x0000000000007941 */ /* 0x000fea0003800000 */
.L_x_28270:
        /* <DEDUP_REMOVED lines=36> */
.L_x_28284:
[----:B------:R-:W-:Y:S01]  /*10b0*/  FSETP.GEU.FTZ.AND P0, PT, R16, -R12, PT ;  /* 0x8000000c1000720b */ /* 0x000fe20003f1e000 */
[----:B------:R-:W-:-:S12]  /*10c0*/  FADD.FTZ R14, R14, -1 ;  /* 0xbf8000000e0e7421 */ /* 0x000fd80000010000 */
[----:B------:R-:W-:Y:S02]  /*10d0*/  @!P0 FADD.FTZ R14, R14, -1 ;  /* 0xbf8000000e0e8421 */ /* 0x000fe40000010000 */
.L_x_28283:
[----:B------:R-:W-:Y:S05]  /*10e0*/  BSYNC B1 ;  /* 0x0000000000017941 */ /* 0x000fea0003800000 */
.L_x_28282:
[----:B------:R-:W-:Y:S01]  /*10f0*/  FFMA.FTZ R13, -R12, R14, R13 ;  /* 0x0000000e0c0d7223 */ /* 0x000fe2000001010d */
[----:B------:R-:W-:Y:S05]  /*1100*/  BRA `(.L_x_28280) ;  /* 0x000001f000007947 */ /* 0x000fea0003800000 */
.L_x_28281:
        /* <DEDUP_REMOVED lines=15> */
.L_x_28287:
        /* <DEDUP_REMOVED lines=13> */
.L_x_28286:
[----:B------:R-:W-:Y:S05]  /*12d0*/  BSYNC B1 ;  /* 0x0000000000017941 */ /* 0x000fea0003800000 */
.L_x_28285:
[----:B------:R-:W-:-:S04]  /*12e0*/  FMUL.FTZ R13, R13, 1.1920928955078125e-07 ;  /* 0x340000000d0d7820 */ /* 0x000fc80000410000 */
[----:B------:R-:W-:Y:S02]  /*12f0*/  FMUL.FTZ R13, R12, R13 ;  /* 0x0000000d0c0d7220 */ /* 0x000fe40000410000 */
.L_x_28280:
[----:B------:R-:W-:Y:S05]  /*1300*/  BSYNC B0 ;  /* 0x0000000000007941 */ /* 0x000fea0003800000 */
.L_x_28279:
[C---:B------:R-:W-:Y:S01]  /*1310*/  FSETP.GTU.FTZ.AND P0, PT, |R13|.reuse, +INF , PT ;  /* 0x7f8000000d00780b */ /* 0x040fe20003f1c200 */
[----:B------:R-:W-:Y:S01]  /*1320*/  BSSY B0, `(.L_x_28288) ;  /* 0x0000048000007945 */ /* 0x000fe20003800000 */
[----:B------:R-:W-:Y:S01]  /*1330*/  LOP3.LUT R12, R13, 0x80000000, R4, 0xb8, !PT ;  /* 0x800000000d0c7812 */ /* 0x000fe200078eb804 */
[----:B0-----:R-:W-:Y:S01]  /*1340*/  IMAD.MOV.U32 R14, RZ, RZ, R8 ;  /* 0x000000ffff0e7224 */ /* 0x001fe200078e0008 */
[----:B------:R-:W-:Y:S02]  /*1350*/  FSETP.GEU.FTZ.AND P1, PT, R11, RZ, PT ;  /* 0x000000ff0b00720b */ /* 0x000fe40003f3e000 */
[----:B------:R-:W-:Y:S02]  /*1360*/  FSEL R12, R13, R12, P0 ;  /* 0x0000000c0d0c7208 */ /* 0x000fe40000000000 */
        /* <DEDUP_REMOVED lines=30> */
.L_x_28293:
[----:B------:R-:W-:Y:S01]  /*1550*/  FSETP.GEU.FTZ.AND P0, PT, R18, -R11, PT ;  /* 0x8000000b1200720b */ /* 0x000fe20003f1e000 */
[----:B------:R-:W-:-:S12]  /*1560*/  FADD.FTZ R15, R15, -1 ;  /* 0xbf8000000f0f7421 */ /* 0x000fd80000010000 */
[----:B------:R-:W-:Y:S02]  /*1570*/  @!P0 FADD.FTZ R15, R15, -1 ;  /* 0xbf8000000f0f8421 */ /* 0x000fe40000010000 */
.L_x_28292:
[----:B------:R-:W-:Y:S05]  /*1580*/  BSYNC B1 ;  /* 0x0000000000017941 */ /* 0x000fea0003800000 */
.L_x_28291:
[----:B------:R-:W-:Y:S01]  /*1590*/  FFMA.FTZ R14, -R11, R15, R14 ;  /* 0x0000000f0b0e7223 */ /* 0x000fe2000001010e */
[----:B------:R-:W-:Y:S05]  /*15a0*/  BRA `(.L_x_28289) ;  /* 0x000001f000007947 */ /* 0x000fea0003800000 */
.L_x_28290:
        /* <DEDUP_REMOVED lines=15> */
.L_x_28296:
        /* <DEDUP_REMOVED lines=13> */
.L_x_28295:
[----:B------:R-:W-:Y:S05]  /*1770*/  BSYNC B1 ;  /* 0x0000000000017941 */ /* 0x000fea0003800000 */
.L_x_28294:
[----:B------:R-:W-:-:S04]  /*1780*/  FMUL.FTZ R14, R14, 1.1920928955078125e-07 ;  /* 0x340000000e0e7820 */ /* 0x000fc80000410000 */
[----:B------:R-:W-:Y:S02]  /*1790*/  FMUL.FTZ R14, R11, R14 ;  /* 0x0000000e0b0e7220 */ /* 0x000fe40000410000 */
.L_x_28289:
[----:B------:R-:W-:Y:S05]  /*17a0*/  BSYNC B0 ;  /* 0x0000000000007941 */ /* 0x000fea0003800000 */
.L_x_28288:
        /* <DEDUP_REMOVED lines=37> */
.L_x_28302:
[----:B------:R-:W-:Y:S01]  /*1a00*/  FSETP.GEU.FTZ.AND P0, PT, R18, -R13, PT ;  /* 0x8000000d1200720b */ /* 0x000fe20003f1e000 */
[----:B------:R-:W-:-:S12]  /*1a10*/  FADD.FTZ R15, R15, -1 ;  /* 0xbf8000000f0f7421 */ /* 0x000fd80000010000 */
[----:B------:R-:W-:Y:S02]  /*1a20*/  @!P0 FADD.FTZ R15, R15, -1 ;  /* 0xbf8000000f0f8421 */ /* 0x000fe40000010000 */
.L_x_28301:
[----:B------:R-:W-:Y:S05]  /*1a30*/  BSYNC B1 ;  /* 0x0000000000017941 */ /* 0x000fea0003800000 */
.L_x_28300:
[----:B------:R-:W-:Y:S01]  /*1a40*/  FFMA.FTZ R14, -R13, R15, R14 ;  /* 0x0000000f0d0e7223 */ /* 0x000fe2000001010e */
[----:B------:R-:W-:Y:S05]  /*1a50*/  BRA `(.L_x_28298) ;  /* 0x000001f000007947 */ /* 0x000fea0003800000 */
.L_x_28299:
        /* <DEDUP_REMOVED lines=15> */
.L_x_28305:
        /* <DEDUP_REMOVED lines=13> */
.L_x_28304:
[----:B------:R-:W-:Y:S05]  /*1c20*/  BSYNC B1 ;  /* 0x0000000000017941 */ /* 0x000fea0003800000 */
.L_x_28303:
[----:B------:R-:W-:-:S04]  /*1c30*/  FMUL.FTZ R14, R14, 1.1920928955078125e-07 ;  /* 0x340000000e0e7820 */ /* 0x000fc80000410000 */
[----:B------:R-:W-:Y:S02]  /*1c40*/  FMUL.FTZ R14, R13, R14 ;  /* 0x0000000e0d0e7220 */ /* 0x000fe40000410000 */
.L_x_28298:
[----:B------:R-:W-:Y:S05]  /*1c50*/  BSYNC B0 ;  /* 0x0000000000007941 */ /* 0x000fea0003800000 */
.L_x_28297:
        /* <DEDUP_REMOVED lines=36> */
.L_x_28311:
[----:B------:R-:W-:Y:S01]  /*1ea0*/  FSETP.GEU.FTZ.AND P0, PT, R19, -R14, PT ;  /* 0x8000000e1300720b */ /* 0x000fe20003f1e000 */
[----:B------:R-:W-:-:S12]  /*1eb0*/  FADD.FTZ R11, R11, -1 ;  /* 0xbf8000000b0b7421 */ /* 0x000fd80000010000 */
[----:B------:R-:W-:Y:S02]  /*1ec0*/  @!P0 FADD.FTZ R11, R11, -1 ;  /* 0xbf8000000b0b8421 */ /* 0x000fe40000010000 */
.L_x_28310:
[----:B------:R-:W-:Y:S05]  /*1ed0*/  BSYNC B1 ;  /* 0x0000000000017941 */ /* 0x000fea0003800000 */
.L_x_28309:
[----:B------:R-:W-:Y:S01]  /*1ee0*/  FFMA.FTZ R17, -R14, R11, R17 ;  /* 0x0000000b0e117223 */ /* 0x000fe20000010111 */
[----:B------:R-:W-:Y:S05]  /*1ef0*/  BRA `(.L_x_28307) ;  /* 0x000001f000007947 */ /* 0x000fea0003800000 */
.L_x_28308:
        /* <DEDUP_REMOVED lines=15> */
.L_x_28314:
        /* <DEDUP_REMOVED lines=13> */
.L_x_28313:
[----:B------:R-:W-:Y:S05]  /*20c0*/  BSYNC B1 ;  /* 0x0000000000017941 */ /* 0x000fea0003800000 */
.L_x_28312:
[----:B------:R-:W-:-:S04]  /*20d0*/  FMUL.FTZ R16, R16, 1.1920928955078125e-07 ;  /* 0x3400000010107820 */ /* 0x000fc80000410000 */
[----:B------:R-:W-:Y:S02]  /*20e0*/  FMUL.FTZ R17, R11, R16 ;  /* 0x000000100b117220 */ /* 0x000fe40000410000 */
.L_x_28307:
[----:B------:R-:W-:Y:S05]  /*20f0*/  BSYNC B0 ;  /* 0x0000000000007941 */ /* 0x000fea0003800000 */
.L_x_28306:
        /* <DEDUP_REMOVED lines=36> */
.L_x_28320:
[----:B------:R-:W-:Y:S01]  /*2340*/  FSETP.GEU.FTZ.AND P0, PT, R17, -R8, PT ;  /* 0x800000081100720b */ /* 0x000fe20003f1e000 */
[----:B------:R-:W-:-:S12]  /*2350*/  FADD.FTZ R15, R15, -1 ;  /* 0xbf8000000f0f7421 */ /* 0x000fd80000010000 */
[----:B------:R-:W-:Y:S02]  /*2360*/  @!P0 FADD.FTZ R15, R15, -1 ;  /* 0xbf8000000f0f8421 */ /* 0x000fe40000010000 */
.L_x_28319:
[----:B------:R-:W-:Y:S05]  /*2370*/  BSYNC B1 ;  /* 0x0000000000017941 */ /* 0x000fea0003800000 */
.L_x_28318:
[----:B------:R-:W-:Y:S01]  /*2380*/  FFMA.FTZ R11, -R8, R15, R11 ;  /* 0x0000000f080b7223 */ /* 0x000fe2000001010b */
[----:B------:R-:W-:Y:S05]  /*2390*/  BRA `(.L_x_28316) ;  /* 0x000001f000007947 */ /* 0x000fea0003800000 */
.L_x_28317:
        /* <DEDUP_REMOVED lines=15> */
.L_x_28323:
        /* <DEDUP_REMOVED lines=13> */
.L_x_28322:
[----:B------:R-:W-:Y:S05]  /*2560*/  BSYNC B1 ;  /* 0x0000000000017941 */ /* 0x000fea0003800000 */
.L_x_28321:
[----:B------:R-:W-:-:S04]  /*2570*/  FMUL.FTZ R11, R11, 1.1920928955078125e-07 ;  /* 0x340000000b0b7820 */ /* 0x000fc80000410000 */
[----:B------:R-:W-:Y:S02]  /*2580*/  FMUL.FTZ R11, R8, R11 ;  /* 0x0000000b080b7220 */ /* 0x000fe40000410000 */
.L_x_28316:
[----:B------:R-:W-:Y:S05]  /*2590*/  BSYNC B0 ;  /* 0x0000000000007941 */ /* 0x000fea0003800000 */
.L_x_28315:
        /* <DEDUP_REMOVED lines=13> */
[----:B------:R-:W-:Y:S05]  /*2670*/  STG.E.64 [R4.64], R10 ;  /* 0x0000000a04007986 */ /* 0x000fea000c101b04 */
[----:B------:R-:W-:-:S05]  /*2680*/  @!P0 FADD.FTZ R8, R3, R8 ;  /* 0x0000000803088221 */ /* 0x000fca0000010000 */
[----:B------:R-:W-:-:S05]  /*2690*/  F2FP.BF16.PACK_AB R3, R8, R14 ;  /* 0x0000000e0803723e */ /* 0x000fca00000010ff */
[----:B------:R-:W-:Y:S01]  /*26a0*/  STG.E.64 [R4.64+0x400], R2 ;  /* 0x0004000204007986 */ /* 0x000fe2000c101b04 */
[----:B------:R-:W-:Y:S05]  /*26b0*/  EXIT ;  /* 0x000000000000794d */ /* 0x000fea0003800000 */
.L_x_28251:
        /* <DEDUP_REMOVED lines=90> */
.L_x_28331:
[----:B------:R-:W-:Y:S01]  /*2c60*/  FSETP.GEU.FTZ.AND P0, PT, R6, -R8, PT ;  /* 0x800000080600720b */ /* 0x000fe20003f1e000 */
[----:B------:R-:W-:-:S12]  /*2c70*/  FADD.FTZ R4, R4, -1 ;  /* 0xbf80000004047421 */ /* 0x000fd80000010000 */
[----:B------:R-:W-:Y:S02]  /*2c80*/  @!P0 FADD.FTZ R4, R4, -1 ;  /* 0xbf80000004048421 */ /* 0x000fe40000010000 */
.L_x_28330:
[----:B------:R-:W-:Y:S05]  /*2c90*/  BSYNC B2 ;  /* 0x0000000000027941 */ /* 0x000fea0003800000 */
.L_x_28329:
[----:B------:R-:W-:Y:S01]  /*2ca0*/  FFMA.FTZ R3, -R8, R4, R3 ;  /* 0x0000000408037223 */ /* 0x000fe20000010103 */
[----:B------:R-:W-:Y:S05]  /*2cb0*/  BRA `(.L_x_28327) ;  /* 0x000001f000007947 */ /* 0x000fea0003800000 */
.L_x_28328:
        /* <DEDUP_REMOVED lines=15> */
.L_x_28334:
        /* <DEDUP_REMOVED lines=13> */
.L_x_28333:
[----:B------:R-:W-:Y:S05]  /*2e80*/  BSYNC B2 ;  /* 0x0000000000027941 */ /* 0x000fea0003800000 */
.L_x_28332:
[----:B------:R-:W-:-:S04]  /*2e90*/  FMUL.FTZ R4, R4, 1.1920928955078125e-07 ;  /* 0x3400000004047820 */ /* 0x000fc80000410000 */
[----:B------:R-:W-:Y:S02]  /*2ea0*/  FMUL.FTZ R3, R3, R4 ;  /* 0x0000000403037220 */ /* 0x000fe40000410000 */
.L_x_28327:
[----:B------:R-:W-:Y:S05]  /*2eb0*/  BSYNC B0 ;  /* 0x0000000000007941 */ /* 0x000fea0003800000 */
.L_x_28326:
        /* <DEDUP_REMOVED lines=10> */
.L_x_28325:
[----:B------:R-:W-:Y:S05]  /*2f60*/  BSYNC B1 ;  /* 0x0000000000017941 */ /* 0x000fea0003800000 */
.L_x_28324:
        /* <DEDUP_REMOVED lines=35> */
.L_x_28342:
[----:B------:R-:W-:Y:S01]  /*31a0*/  FSETP.GEU.FTZ.AND P0, PT, R8, -R10, PT ;  /* 0x8000000a0800720b */ /* 0x000fe20003f1e000 */
[----:B------:R-:W-:-:S12]  /*31b0*/  FADD.FTZ R6, R6, -1 ;  /* 0xbf80000006067421 */ /* 0x000fd80000010000 */
[----:B------:R-:W-:Y:S02]  /*31c0*/  @!P0 FADD.FTZ R6, R6, -1 ;  /* 0xbf80000006068421 */ /* 0x000fe40000010000 */
.L_x_28341:
[----:B------:R-:W-:Y:S05]  /*31d0*/  BSYNC B2 ;  /* 0x0000000000027941 */ /* 0x000fea0003800000 */
.L_x_28340:
[----:B------:R-:W-:Y:S01]  /*31e0*/  FFMA.FTZ R5, -R10, R6, R5 ;  /* 0x000000060a057223 */ /* 0x000fe20000010105 */
[----:B------:R-:W-:Y:S05]  /*31f0*/  BRA `(.L_x_28338) ;  /* 0x000001f000007947 */ /* 0x000fea0003800000 */
.L_x_28339:
        /* <DEDUP_REMOVED lines=15> */
.L_x_28345:
        /* <DEDUP_REMOVED lines=13> */
.L_x_28344:
[----:B------:R-:W-:Y:S05]  /*33c0*/  BSYNC B2 ;  /* 0x0000000000027941 */ /* 0x000fea0003800000 */
.L_x_28343:
[----:B------:R-:W-:-:S04]  /*33d0*/  FMUL.FTZ R8, R8, 1.1920928955078125e-07 ;  /* 0x3400000008087820 */ /* 0x000fc80000410000 */
[----:B------:R-:W-:Y:S02]  /*33e0*/  FMUL.FTZ R5, R5, R8 ;  /* 0x0000000805057220 */ /* 0x000fe40000410000 */
.L_x_28338:
[----:B------:R-:W-:Y:S05]  /*33f0*/  BSYNC B0 ;  /* 0x0000000000007941 */ /* 0x000fea0003800000 */
.L_x_28337:
        /* <DEDUP_REMOVED lines=10> */
.L_x_28336:
[----:B------:R-:W-:Y:S05]  /*34a0*/  BSYNC B1 ;  /* 0x0000000000017941 */ /* 0x000fea0003800000 */
.L_x_28335:
        /* <DEDUP_REMOVED lines=35> */
.L_x_28353:
[----:B------:R-:W-:Y:S01]  /*36e0*/  FSETP.GEU.FTZ.AND P0, PT, R9, -R11, PT ;  /* 0x8000000b0900720b */ /* 0x000fe20003f1e000 */
[----:B------:R-:W-:-:S12]  /*36f0*/  FADD.FTZ R7, R7, -1 ;  /* 0xbf80000007077421 */ /* 0x000fd80000010000 */
[----:B------:R-:W-:Y:S02]  /*3700*/  @!P0 FADD.FTZ R7, R7, -1 ;  /* 0xbf80000007078421 */ /* 0x000fe40000010000 */
.L_x_28352:
[----:B------:R-:W-:Y:S05]  /*3710*/  BSYNC B2 ;  /* 0x0000000000027941 */ /* 0x000fea0003800000 */
.L_x_28351:
[----:B------:R-:W-:Y:S01]  /*3720*/  FFMA.FTZ R6, -R11, R7, R6 ;  /* 0x000000070b067223 */ /* 0x000fe20000010106 */
[----:B------:R-:W-:Y:S05]  /*3730*/  BRA `(.L_x_28349) ;  /* 0x000001f000007947 */ /* 0x000fea0003800000 */
.L_x_28350:
        /* <DEDUP_REMOVED lines=15> */
.L_x_28356:
        /* <DEDUP_REMOVED lines=13> */
.L_x_28355:
[----:B------:R-:W-:Y:S05]  /*3900*/  BSYNC B2 ;  /* 0x0000000000027941 */ /* 0x000fea0003800000 */
.L_x_28354:
[----:B------:R-:W-:-:S04]  /*3910*/  FMUL.FTZ R9, R9, 1.1920928955078125e-07 ;  /* 0x3400000009097820 */ /* 0x000fc80000410000 */
[----:B------:R-:W-:Y:S02]  /*3920*/  FMUL.FTZ R6, R6, R9 ;  /* 0x0000000906067220 */ /* 0x000fe40000410000 */
.L_x_28349:
[----:B------:R-:W-:Y:S05]  /*3930*/  BSYNC B0 ;  /* 0x0000000000007941 */ /* 0x000fea0003800000 */
.L_x_28348:
        /* <DEDUP_REMOVED lines=10> */
.L_x_28347:
[----:B------:R-:W-:Y:S05]  /*39e0*/  BSYNC B1 ;  /* 0x0000000000017941 */ /* 0x000fea0003800000 */
.L_x_28346:
        /* <DEDUP_REMOVED lines=35> */
.L_x_28364:
[----:B------:R-:W-:Y:S01]  /*3c20*/  FSETP.GEU.FTZ.AND P0, PT, R10, -R18, PT ;  /* 0x800000120a00720b */ /* 0x000fe20003f1e000 */
[----:B------:R-:W-:-:S12]  /*3c30*/  FADD.FTZ R8, R8, -1 ;  /* 0xbf80000008087421 */ /* 0x000fd80000010000 */
[----:B------:R-:W-:Y:S02]  /*3c40*/  @!P0 FADD.FTZ R8, R8, -1 ;  /* 0xbf80000008088421 */ /* 0x000fe40000010000 */
.L_x_28363:
[----:B------:R-:W-:Y:S05]  /*3c50*/  BSYNC B2 ;  /* 0x0000000000027941 */ /* 0x000fea0003800000 */
.L_x_28362:
[----:B------:R-:W-:Y:S01]  /*3c60*/  FFMA.FTZ R7, -R18, R8, R7 ;  /* 0x0000000812077223 */ /* 0x000fe20000010107 */
[----:B------:R-:W-:Y:S05]  /*3c70*/  BRA `(.L_x_28360) ;  /* 0x000001f000007947 */ /* 0x000fea0003800000 */
.L_x_28361:
        /* <DEDUP_REMOVED lines=15> */
.L_x_28367:
        /* <DEDUP_REMOVED lines=13> */
.L_x_28366:
[----:B------:R-:W-:Y:S05]  /*3e40*/  BSYNC B2 ;  /* 0x0000000000027941 */ /* 0x000fea0003800000 */
.L_x_28365:
[----:B------:R-:W-:-:S04]  /*3e50*/  FMUL.FTZ R10, R10, 1.1920928955078125e-07 ;  /* 0x340000000a0a7820 */ /* 0x000fc80000410000 */
[----:B------:R-:W-:Y:S02]  /*3e60*/  FMUL.FTZ R7, R7, R10 ;  /* 0x0000000a07077220 */ /* 0x000fe40000410000 */
.L_x_28360:
[----:B------:R-:W-:Y:S05]  /*3e70*/  BSYNC B0 ;  /* 0x0000000000007941 */ /* 0x000fea0003800000 */
.L_x_28359:
        /* <DEDUP_REMOVED lines=10> */
.L_x_28358:
[----:B------:R-:W-:Y:S05]  /*3f20*/  BSYNC B1 ;  /* 0x0000000000017941 */ /* 0x000fea0003800000 */
.L_x_28357:
        /* <DEDUP_REMOVED lines=35> */
.L_x_28375:
[----:B------:R-:W-:Y:S01]  /*4160*/  FSETP.GEU.FTZ.AND P0, PT, R11, -R19, PT ;  /* 0x800000130b00720b */ /* 0x000fe20003f1e000 */
[----:B------:R-:W-:-:S12]  /*4170*/  FADD.FTZ R9, R9, -1 ;  /* 0xbf80000009097421 */ /* 0x000fd80000010000 */
[----:B------:R-:W-:Y:S02]  /*4180*/  @!P0 FADD.FTZ R9, R9, -1 ;  /* 0xbf80000009098421 */ /* 0x000fe40000010000 */
.L_x_28374:
[----:B------:R-:W-:Y:S05]  /*4190*/  BSYNC B2 ;  /* 0x0000000000027941 */ /* 0x000fea0003800000 */
.L_x_28373:
[----:B------:R-:W-:Y:S01]  /*41a0*/  FFMA.FTZ R8, -R19, R9, R8 ;  /* 0x0000000913087223 */ /* 0x000fe20000010108 */
[----:B------:R-:W-:Y:S05]  /*41b0*/  BRA `(.L_x_28371) ;  /* 0x000001f000007947 */ /* 0x000fea0003800000 */
.L_x_28372:
        /* <DEDUP_REMOVED lines=15> */
.L_x_28378:
        /* <DEDUP_REMOVED lines=13> */
.L_x_28377:
[----:B------:R-:W-:Y:S05]  /*4380*/  BSYNC B2 ;  /* 0x0000000000027941 */ /* 0x000fea0003800000 */
.L_x_28376:
[----:B------:R-:W-:-:S04]  /*4390*/  FMUL.FTZ R11, R11, 1.1920928955078125e-07 ;  /* 0x340000000b0b7820 */ /* 0x000fc80000410000 */
[----:B------:R-:W-:Y:S02]  /*43a0*/  FMUL.FTZ R8, R8, R11 ;  /* 0x0000000b08087220 */ /* 0x000fe40000410000 */
.L_x_28371:
[----:B------:R-:W-:Y:S05]  /*43b0*/  BSYNC B0 ;  /* 0x0000000000007941 */ /* 0x000fea0003800000 */
.L_x_28370:
        /* <DEDUP_REMOVED lines=10> */
.L_x_28369:
[----:B------:R-:W-:Y:S05]  /*4460*/  BSYNC B1 ;  /* 0x0000000000017941 */ /* 0x000fea0003800000 */
.L_x_28368:
        /* <DEDUP_REMOVED lines=35> */
.L_x_28386:
[----:B------:R-:W-:Y:S01]  /*46a0*/  FSETP.GEU.FTZ.AND P0, PT, R18, -R19, PT ;  /* 0x800000131200720b */ /* 0x000fe20003f1e000 */
[----:B------:R-:W-:-:S12]  /*46b0*/  FADD.FTZ R10, R10, -1 ;  /* 0xbf8000000a0a7421 */ /* 0x000fd80000010000 */
[----:B------:R-:W-:Y:S02]  /*46c0*/  @!P0 FADD.FTZ R10, R10, -1 ;  /* 0xbf8000000a0a8421 */ /* 0x000fe40000010000 */
.L_x_28385:
[----:B------:R-:W-:Y:S05]  /*46d0*/  BSYNC B2 ;  /* 0x0000000000027941 */ /* 0x000fea0003800000 */
.L_x_28384:
[----:B------:R-:W-:Y:S01]  /*46e0*/  FFMA.FTZ R9, -R19, R10, R9 ;  /* 0x0000000a13097223 */ /* 0x000fe20000010109 */
[----:B------:R-:W-:Y:S05]  /*46f0*/  BRA `(.L_x_28382) ;  /* 0x000001f000007947 */ /* 0x000fea0003800000 */
.L_x_28383:
        /* <DEDUP_REMOVED lines=15> */
.L_x_28389:
        /* <DEDUP_REMOVED lines=13> */
.L_x_28388:
[----:B------:R-:W-:Y:S05]  /*48c0*/  BSYNC B2 ;  /* 0x0000000000027941 */ /* 0x000fea0003800000 */
.L_x_28387:
[----:B0-----:R-:W-:-:S04]  /*48d0*/  FMUL.FTZ R10, R17, 1.1920928955078125e-07 ;  /* 0x34000000110a7820 */ /* 0x001fc80000410000 */
[----:B------:R-:W-:Y:S02]  /*48e0*/  FMUL.FTZ R9, R9, R10 ;  /* 0x0000000a09097220 */ /* 0x000fe40000410000 */
.L_x_28382:
[----:B------:R-:W-:Y:S05]  /*48f0*/  BSYNC B0 ;  /* 0x0000000000007941 */ /* 0x000fea0003800000 */
.L_x_28381:
        /* <DEDUP_REMOVED lines=10> */
.L_x_28380:
[----:B------:R-:W-:Y:S05]  /*49a0*/  BSYNC B1 ;  /* 0x0000000000017941 */ /* 0x000fea0003800000 */
.L_x_28379:
        /* <DEDUP_REMOVED lines=35> */
.L_x_28397:
[----:B------:R-:W-:Y:S01]  /*4be0*/  FSETP.GEU.FTZ.AND P0, PT, R17, -R19, PT ;  /* 0x800000131100720b */ /* 0x000fe20003f1e000 */
[----:B------:R-:W-:-:S12]  /*4bf0*/  FADD.FTZ R11, R11, -1 ;  /* 0xbf8000000b0b7421 */ /* 0x000fd80000010000 */
[----:B------:R-:W-:Y:S02]  /*4c00*/  @!P0 FADD.FTZ R11, R11, -1 ;  /* 0xbf8000000b0b8421 */ /* 0x000fe40000010000 */
.L_x_28396:
[----:B------:R-:W-:Y:S05]  /*4c10*/  BSYNC B2 ;  /* 0x0000000000027941 */ /* 0x000fea0003800000 */
.L_x_28395:
[----:B------:R-:W-:Y:S01]  /*4c20*/  FFMA.FTZ R10, -R19, R11, R10 ;  /* 0x0000000b130a7223 */ /* 0x000fe2000001010a */
[----:B------:R-:W-:Y:S05]  /*4c30*/  BRA `(.L_x_28393) ;  /* 0x000001f000007947 */ /* 0x000fea0003800000 */
.L_x_28394:
        /* <DEDUP_REMOVED lines=15> */
.L_x_28400:
        /* <DEDUP_REMOVED lines=13> */
.L_x_28399:
[----:B------:R-:W-:Y:S05]  /*4e00*/  BSYNC B2 ;  /* 0x0000000000027941 */ /* 0x000fea0003800000 */
.L_x_28398:
[----:B------:R-:W-:-:S04]  /*4e10*/  FMUL.FTZ R17, R17, 1.1920928955078125e-07 ;  /* 0x3400000011117820 */ /* 0x000fc80000410000 */
[----:B------:R-:W-:Y:S02]  /*4e20*/  FMUL.FTZ R10, R10, R17 ;  /* 0x000000110a0a7220 */ /* 0x000fe40000410000 */
.L_x_28393:
[----:B------:R-:W-:Y:S05]  /*4e30*/  BSYNC B0 ;  /* 0x0000000000007941 */ /* 0x000fea0003800000 */
.L_x_28392:
        /* <DEDUP_REMOVED lines=10> */
.L_x_28391:
[----:B------:R-:W-:Y:S05]  /*4ee0*/  BSYNC B1 ;  /* 0x0000000000017941 */ /* 0x000fea0003800000 */
.L_x_28390:
        /* <DEDUP_REMOVED lines=35> */
.L_x_28408:
[----:B------:R-:W-:Y:S01]  /*5120*/  FSETP.GEU.FTZ.AND P0, PT, R16, -R19, PT ;  /* 0x800000131000720b */ /* 0x000fe20003f1e000 */
[----:B------:R-:W-:-:S12]  /*5130*/  FADD.FTZ R18, R18, -1 ;  /* 0xbf80000012127421 */ /* 0x000fd80000010000 */
[----:B------:R-:W-:Y:S02]  /*5140*/  @!P0 FADD.FTZ R18, R18, -1 ;  /* 0xbf80000012128421 */ /* 0x000fe40000010000 */
.L_x_28407:
[----:B------:R-:W-:Y:S05]  /*5150*/  BSYNC B2 ;  /* 0x0000000000027941 */ /* 0x000fea0003800000 */
.L_x_28406:
[----:B------:R-:W-:Y:S01]  /*5160*/  FFMA.FTZ R11, -R19, R18, R11 ;  /* 0x00000012130b7223 */ /* 0x000fe2000001010b */
[----:B------:R-:W-:Y:S05]  /*5170*/  BRA `(.L_x_28404) ;  /* 0x000001f000007947 */ /* 0x000fea0003800000 */
.L_x_28405:
        /* <DEDUP_REMOVED lines=15> */
.L_x_28411:
        /* <DEDUP_REMOVED lines=13> */
.L_x_28410:
[----:B------:R-:W-:Y:S05]  /*5340*/  BSYNC B2 ;  /* 0x0000000000027941 */ /* 0x000fea0003800000 */
.L_x_28409:
[----:B------:R-:W-:-:S04]  /*5350*/  FMUL.FTZ R16, R17, 1.1920928955078125e-07 ;  /* 0x3400000011107820 */ /* 0x000fc80000410000 */
[----:B------:R-:W-:Y:S02]  /*5360*/  FMUL.FTZ R11, R11, R16 ;  /* 0x000000100b0b7220 */ /* 0x000fe40000410000 */
.L_x_28404:
[----:B------:R-:W-:Y:S05]  /*5370*/  BSYNC B0 ;  /* 0x0000000000007941 */ /* 0x000fea0003800000 */
.L_x_28403:
        /* <DEDUP_REMOVED lines=10> */
.L_x_28402:
[----:B------:R-:W-:Y:S05]  /*5420*/  BSYNC B1 ;  /* 0x0000000000017941 */ /* 0x000fea0003800000 */
.L_x_28401:
        /* <DEDUP_REMOVED lines=16> */
.L_x_28414:
[----:B------:R-:W-:-:S13]  /*5530*/  ISETP.GE.AND P0, PT, R14, R13, PT ;  /* 0x0000000d0e00720c */ /* 0x000fda0003f06270 */
[----:B------:R-:W-:Y:S05]  /*5540*/  @P0 BRA `(.L_x_28416) ;  /* 0x000000c000000947 */ /* 0x000fea0003800000 */
[----:B-1----:R-:W-:Y:S01]  /*5550*/  IMAD.IADD R2, R0, 0x1, R14 ;  /* 0x0000000100027824 */ /* 0x002fe200078e020e */
[----:B------:R-:W-:Y:S01]  /*5560*/  IADD3 R14, R14, 0x80, RZ ;  /* 0x000000800e0e7810 */ /* 0x000fe20007ffe0ff */
[----:B------:R-:W-:-:S04]  /*5570*/  IMAD.MOV.U32 R3, RZ, RZ, 0x2 ;  /* 0x00000002ff037424 */ /* 0x000fc800078e00ff */
[----:B------:R-:W-:-:S05]  /*5580*/  IMAD.WIDE.U32 R2, R2, R3, c[0x0][0x168] ;  /* 0x00005a0002027625 */ /* 0x000fca00078e0003 */
[----:B------:R1:W-:Y:S02]  /*5590*/  STG.E.U16 [R2.64], R5 ;  /* 0x0000000502007986 */ /* 0x0003e4000c101504 */
.L_x_28415:
[----:B------:R-:W-:-:S13]  /*55a0*/  ISETP.GE.AND P0, PT, R14, R13, PT ;  /* 0x0000000d0e00720c */ /* 0x000fda0003f06270 */
[----:B------:R-:W-:Y:S05]  /*55b0*/  @P0 BRA `(.L_x_28417) ;  /* 0x000000c000000947 */ /* 0x000fea0003800000 */
[----:B-1----:R-:W-:Y:S01]  /*55c0*/  IMAD.IADD R2, R0, 0x1, R14 ;  /* 0x0000000100027824 */ /* 0x002fe200078e020e */
[----:B------:R-:W-:Y:S01]  /*55d0*/  IADD3 R14, R14, 0x80, RZ ;  /* 0x000000800e0e7810 */ /* 0x000fe20007ffe0ff */
[----:B------:R-:W-:-:S04]  /*55e0*/  IMAD.MOV.U32 R3, RZ, RZ, 0x2 ;  /* 0x00000002ff037424 */ /* 0x000fc800078e00ff */
[----:B------:R-:W-:-:S05]  /*55f0*/  IMAD.WIDE.U32 R2, R2, R3, c[0x0][0x168] ;  /* 0x00005a0002027625 */ /* 0x000fca00078e0003 */
[----:B------:R1:W-:Y:S02]  /*5600*/  STG.E.U16 [R2.64], R6 ;  /* 0x0000000602007986 */ /* 0x0003e4000c101504 */
.L_x_28416:
[----:B------:R-:W-:-:S13]  /*5610*/  ISETP.GE.AND P0, PT, R14, R13, PT ;  /* 0x0000000d0e00720c */ /* 0x000fda0003f06270 */
[----:B------:R-:W-:Y:S05]  /*5620*/  @P0 BRA `(.L_x_28418) ;  /* 0x000000d000000947 */ /* 0x000fea0003800000 */
[----:B-1----:R-:W-:Y:S01]  /*5630*/  IMAD.IADD R2, R0, 0x1, R14 ;  /* 0x0000000100027824 */ /* 0x002fe200078e020e */
[----:B------:R-:W-:Y:S01]  /*5640*/  IADD3 R14, R14, 0x80, RZ ;  /* 0x000000800e0e7810 */ /* 0x000fe20007ffe0ff */
[----:B------:R-:W-:-:S04]  /*5650*/  IMAD.MOV.U32 R3, RZ, RZ, 0x2 ;  /* 0x00000002ff037424 */ /* 0x000fc800078e00ff */
[----:B------:R-:W-:-:S05]  /*5660*/  IMAD.WIDE.U32 R2, R2, R3, c[0x0][0x168] ;  /* 0x00005a0002027625 */ /* 0x000fca00078e0003 */
[----:B------:R1:W-:Y:S02]  /*5670*/  STG.E.U16 [R2.64], R7 ;  /* 0x0000000702007986 */ /* 0x0003e4000c101504 */
.L_x_28417:
        /* <DEDUP_REMOVED lines=8> */
.L_x_28418:
[----:B------:R-:W-:Y:S05]  /*5700*/  BSYNC B1 ;  /* 0x0000000000017941 */ /* 0x000fea0003800000 */
.L_x_28413:
[----:B------:R-:W-:-:S13]  /*5710*/  ISETP.GE.AND P0, PT, R14, R13, PT ;  /* 0x0000000d0e00720c */ /* 0x000fda0003f06270 */
[----:B-1----:R-:W-:Y:S01]  /*5720*/  @!P0 IMAD.IADD R2, R0, 0x1, R14 ;  /* 0x0000000100028824 */ /* 0x002fe200078e020e */
[----:B------:R-:W-:Y:S01]  /*5730*/  @!P0 IADD3 R14, R14, 0x80, RZ ;  /* 0x000000800e0e8810 */ /* 0x000fe20007ffe0ff */
[----:B------:R-:W-:-:S04]  /*5740*/  @!P0 IMAD.MOV.U32 R3, RZ, RZ, 0x2 ;  /* 0x00000002ff038424 */ /* 0x000fc800078e00ff */
[----:B------:R-:W-:-:S05]  /*5750*/  @!P0 IMAD.WIDE.U32 R2, R2, R3, c[0x0][0x168] ;  /* 0x00005a0002028625 */ /* 0x000fca00078e0003 */
[----:B------:R1:W-:Y:S02]  /*5760*/  @!P0 STG.E.U16 [R2.64], R9 ;  /* 0x0000000902008986 */ /* 0x0003e4000c101504 */
.L_x_28419:
[----:B------:R-:W-:Y:S05]  /*5770*/  BSYNC B0 ;  /* 0x0000000000007941 */ /* 0x000fea0003800000 */
.L_x_28412:
        /* <DEDUP_REMOVED lines=8> */
.L_x_28420:
        /* <DEDUP_REMOVED lines=16> */
.L_x_50725:


//--------------------- .text._ZN2at6native29vectorized_elementwise_kernelILi8ENS0_13AUnaryFunctorIN3c108BFloat16ES4_S4_ZZZNS0_21remainder_kernel_cudaERNS_18TensorIteratorBaseEENKUlvE0_clEvENKUlvE2_clEvEUlS4_S4_E_EESt5arrayIPcLm2EEEEviT0_T1_ --------------------------
	.section	.text._ZN2at6native29vectorized_elementwise_kernelILi8ENS0_13AUnaryFunctorIN3c108BFloat16ES4_S4_ZZZNS0_21remainder_kernel_cudaERNS_18TensorIteratorBaseEENKUlvE0_clEvENKUlvE2_clEvEUlS4_S4_E_EESt5arrayIPcLm2EEEEviT0_T1_,"ax",@progbits
	.sectioninfo	@"SHI_REGISTERS=4"
	.align	128
        .global         _ZN2at6native29vectorized_elementwise_kernelILi8ENS0_13AUnaryFunctorIN3c108BFloat16ES4_S4_ZZZNS0_21remainder_kernel_cudaERNS_18TensorIteratorBaseEENKUlvE0_clEvENKUlvE2_clEvEUlS4_S4_E_EESt5arrayIPcLm2EEEEviT0_T1_
        .type           _ZN2at6native29vectorized_elementwise_kernelILi8ENS0_13AUnaryFunctorIN3c108BFloat16ES4_S4_ZZZNS0_21remainder_kernel_cudaERNS_18TensorIteratorBaseEENKUlvE0_clEvENKUlvE2_clEvEUlS4_S4_E_EESt5arrayIPcLm2EEEEviT0_T1_,@function
        .size           _ZN2at6native29vectorized_elementwise_kernelILi8ENS0_13AUnaryFunctorIN3c108BFloat16ES4_S4_ZZZNS0_21remainder_kernel_cudaERNS_18TensorIteratorBaseEENKUlvE0_clEvENKUlvE2_clEvEUlS4_S4_E_EESt5arrayIPcLm2EEEEviT0_T1_,(.L_x_50726 - _ZN2at6native29vectorized_elementwise_kernelILi8ENS0_13AUnaryFunctorIN3c108BFloat16ES4_S4_ZZZNS0_21remainder_kernel_cudaERNS_18TensorIteratorBaseEENKUlvE0_clEvENKUlvE2_clEvEUlS4_S4_E_EESt5arrayIPcLm2EEEEviT0_T1_)
        .other          _ZN2at6native29vectorized_elementwise_kernelILi8ENS0_13AUnaryFunctorIN3c108BFloat16ES4_S4_ZZZNS0_21remainder_kernel_cudaERNS_18TensorIteratorBaseEENKUlvE0_clEvENKUlvE2_clEvEUlS4_S4_E_EESt5arrayIPcLm2EEEEviT0_T1_,@"STO_CUDA_ENTRY STV_DEFAULT"
_ZN2at6native29vectorized_elementwise_kernelILi8ENS0_13AUnaryFunctorIN3c108BFloat16ES4_S4_ZZZNS0_21remainder_kernel_cudaERNS_18TensorIteratorBaseEENKUlvE0_clEvENKUlvE2_clEvEUlS4_S4_E_EESt5arrayIPcLm2EEEEviT0_T1_:
.text._ZN2at6native29vectorized_elementwise_kernelILi8ENS0_13AUnaryFunctorIN3c108BFloat16ES4_S4_ZZZNS0_21remainder_kernel_cudaERNS_18TensorIteratorBaseEENKUlvE0_clEvENKUlvE2_clEvEUlS4_S4_E_EESt5arrayIPcLm2EEEEviT0_T1_:
[----:B------:R-:W-:Y:S02]  /*0000*/  MOV R1, c[0x0][0x28] ;  /* 0x00000a0000017a02 */ /* 0x000fe40000000f00 */
[----:B------:R-:W-:Y:S05]  /*0010*/  EXIT ;  /* 0x000000000000794d */ /* 0x000fea0003800000 */
.L_x_28421:
        /* <DEDUP_REMOVED lines=14> */
.L_x_50726:


//--------------------- .text._ZN2at6native18elementwise_kernelILi128ELi4EZNS0_15gpu_kernel_implINS0_13BinaryFunctorIN3c104HalfES5_S5_ZZZNS0_21remainder_kernel_cudaERNS_18TensorIteratorBaseEENKUlvE0_clEvENKUlvE1_clEvEUlS5_S5_E_EEEEvS7_RKT_EUliE_EEviT1_ --------------------------
	.section	.text._ZN2at6native18elementwise_kernelILi128ELi4EZNS0_15gpu_kernel_implINS0_13BinaryFunctorIN3c104HalfES5_S5_ZZZNS0_21remainder_kernel_cudaERNS_18TensorIteratorBaseEENKUlvE0_clEvENKUlvE1_clEvEUlS5_S5_E_EEEEvS7_RKT_EUliE_EEviT1_,"ax",@progbits
	.sectioninfo	@"SHI_REGISTERS=26"
	.align	128
        .global         _ZN2at6native18elementwise_kernelILi128ELi4EZNS0_15gpu_kernel_implINS0_13BinaryFunctorIN3c104HalfES5_S5_ZZZNS0_21remainder_kernel_cudaERNS_18TensorIteratorBaseEENKUlvE0_clEvENKUlvE1_clEvEUlS5_S5_E_EEEEvS7_RKT_EUliE_EEviT1_
        .type           _ZN2at6native18elementwise_kernelILi128ELi4EZNS0_15gpu_kernel_implINS0_13BinaryFunctorIN3c104HalfES5_S5_ZZZNS0_21remainder_kernel_cudaERNS_18TensorIteratorBaseEENKUlvE0_clEvENKUlvE1_clEvEUlS5_S5_E_EEEEvS7_RKT_EUliE_EEviT1_,@function
        .size           _ZN2at6native18elementwise_kernelILi128ELi4EZNS0_15gpu_kernel_implINS0_13BinaryFunctorIN3c104HalfES5_S5_ZZZNS0_21remainder_kernel_cudaERNS_18TensorIteratorBaseEENKUlvE0_clEvENKUlvE1_clEvEUlS5_S5_E_EEEEvS7_RKT_EUliE_EEviT1_,(.L_x_50727 - _ZN2at6native18elementwise_kernelILi128ELi4EZNS0_15gpu_kernel_implINS0_13BinaryFunctorIN3c104HalfES5_S5_ZZZNS0_21remainder_kernel_cudaERNS_18TensorIteratorBaseEENKUlvE0_clEvENKUlvE1_clEvEUlS5_S5_E_EEEEvS7_RKT_EUliE_EEviT1_)
        .other          _ZN2at6native18elementwise_kernelILi128ELi4EZNS0_15gpu_kernel_implINS0_13BinaryFunctorIN3c104HalfES5_S5_ZZZNS0_21remainder_kernel_cudaERNS_18TensorIteratorBaseEENKUlvE0_clEvENKUlvE1_clEvEUlS5_S5_E_EEEEvS7_RKT_EUliE_EEviT1_,@"STO_CUDA_ENTRY STV_DEFAULT"
_ZN2at6native18elementwise_kernelILi128ELi4EZNS0_15gpu_kernel_implINS0_13BinaryFunctorIN3c104HalfES5_S5_ZZZNS0_21remainder_kernel_cudaERNS_18TensorIteratorBaseEENKUlvE0_clEvENKUlvE1_clEvEUlS5_S5_E_EEEEvS7_RKT_EUliE_EEviT1_:
.text._ZN2at6native18elementwise_kernelILi128ELi4EZNS0_15gpu_kernel_implINS0_13BinaryFunctorIN3c104HalfES5_S5_ZZZNS0_21remainder_kernel_cudaERNS_18TensorIteratorBaseEENKUlvE0_clEvENKUlvE1_clEvEUlS5_S5_E_EEEEvS7_RKT_EUliE_EEviT1_:
        /* <DEDUP_REMOVED lines=262> */
.L_x_28424:
        /* <DEDUP_REMOVED lines=21> */
.L_x_28428:
[----:B------:R-:W2:Y:S02]  /*11b0*/  LDG.E.U8 R2, [R2.64] ;  /* 0x0000002402027981 */ /* 0x000ea4000c1e1100 */
[----:B--2---:R-:W0:Y:S02]  /*11c0*/  I2F.U16 R0, R2 ;  /* 0x0000000200007306 */ /* 0x004e240000101000 */
[----:B0-----:R-:W-:-:S04]  /*11d0*/  F2FP.PACK_AB R0, RZ, R0 ;  /* 0x00000000ff00723e */ /* 0x001fc800000000ff */
[----:B------:R-:W-:Y:S01]  /*11e0*/  PRMT R22, R0, 0x7610, R22 ;  /* 0x0000761000167816 */ /* 0x000fe20000000016 */
[----:B------:R-:W-:Y:S05]  /*11f0*/  BRA `(.L_x_28430) ;  /* 0x00000ed000007947 */ /* 0x000fea0003800000 */
.L_x_28427:
        /* <DEDUP_REMOVED lines=11> */
.L_x_28432:
[----:B------:R-:W2:Y:S02]  /*12b0*/  LDG.E R2, [R2.64] ;  /* 0x0000002402027981 */ /* 0x000ea4000c1e1900 */
[----:B--2---:R-:W0:Y:S02]  /*12c0*/  I2F R0, R2 ;  /* 0x0000000200007306 */ /* 0x004e240000201400 */
[----:B0-----:R-:W-:-:S04]  /*12d0*/  F2FP.PACK_AB R0, RZ, R0 ;  /* 0x00000000ff00723e */ /* 0x001fc800000000ff */
[----:B------:R-:W-:Y:S01]  /*12e0*/  PRMT R22, R0, 0x7610, R22 ;  /* 0x0000761000167816 */ /* 0x000fe20000000016 */
[----:B------:R-:W-:Y:S05]  /*12f0*/  BRA `(.L_x_28430) ;  /* 0x00000dd000007947 */ /* 0x000fea0003800000 */
.L_x_28431:
[----:B------:R-:W2:Y:S02]  /*1300*/  LDG.E.U16 R2, [R2.64] ;  /* 0x0000002402027981 */ /* 0x000ea4000c1e1500 */
[----:B--2---:R-:W0:Y:S02]  /*1310*/  I2F.S16 R0, R2 ;  /* 0x0000000200007306 */ /* 0x004e240000101400 */
[----:B0-----:R-:W-:-:S04]  /*1320*/  F2FP.PACK_AB R0, RZ, R0 ;  /* 0x00000000ff00723e */ /* 0x001fc800000000ff */
[----:B------:R-:W-:Y:S01]  /*1330*/  PRMT R22, R0, 0x7610, R22 ;  /* 0x0000761000167816 */ /* 0x000fe20000000016 */
[----:B------:R-:W-:Y:S05]  /*1340*/  BRA `(.L_x_28430) ;  /* 0x00000d8000007947 */ /* 0x000fea0003800000 */
.L_x_28426:
        /* <DEDUP_REMOVED lines=9> */
.L_x_28434:
[----:B------:R0:W5:Y:S01]  /*13e0*/  LDG.E.U16 R22, [R2.64] ;  /* 0x0000002402167981 */ /* 0x000162000c1e1500 */
[----:B------:R-:W-:Y:S05]  /*13f0*/  BRA `(.L_x_28430) ;  /* 0x00000cd000007947 */ /* 0x000fea0003800000 */
.L_x_28433:
        /* <DEDUP_REMOVED lines=9> */
.L_x_28436:
[----:B------:R0:W5:Y:S01]  /*1490*/  LDG.E.U16 R22, [R2.64] ;  /* 0x0000002402167981 */ /* 0x000162000c1e1500 */
[----:B------:R-:W-:Y:S05]  /*14a0*/  BRA `(.L_x_28430) ;  /* 0x00000c2000007947 */ /* 0x000fea0003800000 */
.L_x_28435:
[----:B------:R-:W2:Y:S02]  /*14b0*/  LDG.E.64 R2, [R2.64] ;  /* 0x0000002402027981 */ /* 0x000ea4000c1e1b00 */
[----:B--2---:R-:W0:Y:S01]  /*14c0*/  F2F.F32.F64 R0, R2 ;  /* 0x0000000200007310 */ /* 0x004e220000301000 */
[----:B------:R-:W0:-:S14]  /*14d0*/  DSETP.GEU.AND P0, PT, |R2|, c[0x2][0x0], PT ;  /* 0x008000000200762a */ /* 0x000e1c0003f0e200 */
[----:B0-----:R-:W-:-:S05]  /*14e0*/  @!P0 FMUL R0, R0, 1.175494350822287508e-38 ;  /* 0x0080000000008820 */ /* 0x001fca0000400000 */
[----:B------:R-:W-:-:S04]  /*14f0*/  F2FP.PACK_AB R0, RZ, R0 ;  /* 0x00000000ff00723e */ /* 0x000fc800000000ff */
[----:B------:R-:W-:Y:S01]  /*1500*/  PRMT R22, R0, 0x7610, R22 ;  /* 0x0000761000167816 */ /* 0x000fe20000000016 */
[----:B------:R-:W-:Y:S05]  /*1510*/  BRA `(.L_x_28430) ;  /* 0x00000bb000007947 */ /* 0x000fea0003800000 */
.L_x_28425:
        /* <DEDUP_REMOVED lines=14> */
.L_x_28439:
[----:B------:R-:W2:Y:S02]  /*1600*/  LDG.E.64 R2, [R2.64] ;  /* 0x0000002402027981 */ /* 0x000ea4000c1e1b00 */
[----:B--2---:R-:W0:Y:S01]  /*1610*/  F2F.F32.F64 R0, R2 ;  /* 0x0000000200007310 */ /* 0x004e220000301000 */
[----:B------:R-:W0:-:S14]  /*1620*/  DSETP.GEU.AND P0, PT, |R2|, c[0x2][0x0], PT ;  /* 0x008000000200762a */ /* 0x000e1c0003f0e200 */
[----:B0-----:R-:W-:-:S05]  /*1630*/  @!P0 FMUL R0, R0, 1.175494350822287508e-38 ;  /* 0x0080000000008820 */ /* 0x001fca0000400000 */
[----:B------:R-:W-:-:S04]  /*1640*/  F2FP.PACK_AB R0, RZ, R0 ;  /* 0x00000000ff00723e */ /* 0x000fc800000000ff */
[----:B------:R-:W-:Y:S01]  /*1650*/  PRMT R22, R0, 0x7610, R22 ;  /* 0x0000761000167816 */ /* 0x000fe20000000016 */
[----:B------:R-:W-:Y:S05]  /*1660*/  BRA `(.L_x_28430) ;  /* 0x00000a6000007947 */ /* 0x000fea0003800000 */
.L_x_28438:
        /* <DEDUP_REMOVED lines=28> */
.L_x_28441:
        /* <DEDUP_REMOVED lines=15> */
.L_x_28440:
[----:B------:R-:W2:Y:S02]  /*1920*/  LDG.E.U16 R0, [R2.64] ;  /* 0x0000002402007981 */ /* 0x000ea4000c1e1500 */
[----:B--2---:R-:W-:-:S04]  /*1930*/  PRMT R0, RZ, 0x5410, R0 ;  /* 0x00005410ff007816 */ /* 0x004fc80000000000 */
[----:B------:R-:W-:-:S04]  /*1940*/  F2FP.PACK_AB R0, RZ, R0 ;  /* 0x00000000ff00723e */ /* 0x000fc800000000ff */
[----:B------:R-:W-:Y:S01]  /*1950*/  PRMT R22, R0, 0x7610, R22 ;  /* 0x0000761000167816 */ /* 0x000fe20000000016 */
[----:B------:R-:W-:Y:S05]  /*1960*/  BRA `(.L_x_28430) ;  /* 0x0000076000007947 */ /* 0x000fea0003800000 */
.L_x_28437:
        /* <DEDUP_REMOVED lines=12> */
.L_x_28444:
        /* <DEDUP_REMOVED lines=21> */
.L_x_28448:
[----:B------:R-:W-:Y:S05]  /*1b80*/  BSYNC B1 ;  /* 0x0000000000017941 */ /* 0x000fea0003800000 */
.L_x_28447:
[----:B------:R-:W-:Y:S01]  /*1b90*/  LEA R3, R0, 0x3b800000, 0x17 ;  /* 0x3b80000000037811 */ /* 0x000fe200078eb8ff */
[----:B------:R-:W-:-:S05]  /*1ba0*/  IMAD.SHL.U32 R0, R2, 0x100000, RZ ;  /* 0x0010000002007824 */ /* 0x000fca00078e00ff */
[----:B------:R-:W-:Y:S02]  /*1bb0*/  LOP3.LUT R0, R3, R0, R4, 0xfe, !PT ;  /* 0x0000000003007212 */ /* 0x000fe400078efe04 */
.L_x_28446:
[----:B------:R-:W-:Y:S05]  /*1bc0*/  BSYNC B0 ;  /* 0x0000000000007941 */ /* 0x000fea0003800000 */
.L_x_28445:
[----:B------:R-:W-:-:S04]  /*1bd0*/  F2FP.PACK_AB R0, RZ, R0 ;  /* 0x00000000ff00723e */ /* 0x000fc800000000ff */
[----:B------:R-:W-:Y:S01]  /*1be0*/  PRMT R22, R0, 0x7610, R22 ;  /* 0x0000761000167816 */ /* 0x000fe20000000016 */
[----:B------:R-:W-:Y:S05]  /*1bf0*/  BRA `(.L_x_28430) ;  /* 0x000004d000007947 */ /* 0x000fea0003800000 */
.L_x_28443:
        /* <DEDUP_REMOVED lines=21> */
.L_x_28452:
[----:B------:R-:W-:Y:S05]  /*1d50*/  BSYNC B1 ;  /* 0x0000000000017941 */ /* 0x000fea0003800000 */
.L_x_28451:
[----:B------:R-:W-:Y:S01]  /*1d60*/  LEA R3, R0, 0x37800000, 0x17 ;  /* 0x3780000000037811 */ /* 0x000fe200078eb8ff */
[----:B------:R-:W-:-:S05]  /*1d70*/  IMAD.SHL.U32 R0, R2, 0x200000, RZ ;  /* 0x0020000002007824 */ /* 0x000fca00078e00ff */
[----:B------:R-:W-:Y:S02]  /*1d80*/  LOP3.LUT R0, R3, R0, R4, 0xfe, !PT ;  /* 0x0000000003007212 */ /* 0x000fe400078efe04 */
.L_x_28450:
[----:B------:R-:W-:Y:S05]  /*1d90*/  BSYNC B0 ;  /* 0x0000000000007941 */ /* 0x000fea0003800000 */
.L_x_28449:
[----:B------:R-:W-:-:S04]  /*1da0*/  F2FP.PACK_AB R0, RZ, R0 ;  /* 0x00000000ff00723e */ /* 0x000fc800000000ff */
[----:B------:R-:W-:Y:S01]  /*1db0*/  PRMT R22, R0, 0x7610, R22 ;  /* 0x0000761000167816 */ /* 0x000fe20000000016 */
[----:B------:R-:W-:Y:S05]  /*1dc0*/  BRA `(.L_x_28430) ;  /* 0x0000030000007947 */ /* 0x000fea0003800000 */
.L_x_28442:
        /* <DEDUP_REMOVED lines=14> */
.L_x_28456:
[----:B------:R-:W-:Y:S05]  /*1eb0*/  BSYNC B0 ;  /* 0x0000000000007941 */ /* 0x000fea0003800000 */
.L_x_28455:
[----:B------:R-:W-:-:S04]  /*1ec0*/  F2FP.PACK_AB R0, RZ, R0 ;  /* 0x00000000ff00723e */ /* 0x000fc800000000ff */
[----:B------:R-:W-:Y:S01]  /*1ed0*/  PRMT R22, R0, 0x7610, R22 ;  /* 0x0000761000167816 */ /* 0x000fe20000000016 */
[----:B------:R-:W-:Y:S05]  /*1ee0*/  BRA `(.L_x_28430) ;  /* 0x000001e000007947 */ /* 0x000fea0003800000 */
.L_x_28429:
        /* <DEDUP_REMOVED lines=21> */
.L_x_28454:
[----:B------:R-:W2:Y:S02]  /*2040*/  LDG.E.64 R2, [R2.64] ;  /* 0x0000002402027981 */ /* 0x000ea4000c1e1b00 */
[----:B--2---:R-:W0:Y:S02]  /*2050*/  I2F.U64 R0, R2 ;  /* 0x0000000200007312 */ /* 0x004e240000301000 */
[----:B0-----:R-:W-:-:S04]  /*2060*/  F2FP.PACK_AB R0, RZ, R0 ;  /* 0x00000000ff00723e */ /* 0x001fc800000000ff */
[----:B------:R-:W-:Y:S01]  /*2070*/  PRMT R22, R0, 0x7610, R22 ;  /* 0x0000761000167816 */ /* 0x000fe20000000016 */
[----:B------:R-:W-:Y:S05]  /*2080*/  BRA `(.L_x_28430) ;  /* 0x0000004000007947 */ /* 0x000fea0003800000 */
.L_x_28453:
[----:B------:R-:W2:Y:S02]  /*2090*/  LDG.E R2, [R2.64] ;  /* 0x0000002402027981 */ /* 0x000ea4000c1e1900 */
[----:B--2---:R-:W0:Y:S02]  /*20a0*/  I2F.U32 R0, R2 ;  /* 0x0000000200007306 */ /* 0x004e240000201000 */
[----:B0-----:R-:W-:-:S04]  /*20b0*/  F2FP.PACK_AB R0, RZ, R0 ;  /* 0x00000000ff00723e */ /* 0x001fc800000000ff */
[----:B------:R-:W-:Y:S02]  /*20c0*/  PRMT R22, R0, 0x7610, R22 ;  /* 0x0000761000167816 */ /* 0x000fe40000000016 */
.L_x_28430:
        /* <DEDUP_REMOVED lines=18> */
.L_x_28460:
[----:B------:R-:W2:Y:S02]  /*21f0*/  LDG.E.U8 R2, [R2.64] ;  /* 0x0000002402027981 */ /* 0x000ea4000c1e1100 */
[----:B--2---:R-:W0:Y:S02]  /*2200*/  I2F.U16 R0, R2 ;  /* 0x0000000200007306 */ /* 0x004e240000101000 */
[----:B0-----:R-:W-:Y:S01]  /*2210*/  F2FP.PACK_AB R0, RZ, R0 ;  /* 0x00000000ff00723e */ /* 0x001fe200000000ff */
[----:B------:R-:W-:Y:S05]  /*2220*/  BRA `(.L_x_28462) ;  /* 0x00000e1000007947 */ /* 0x000fea0003800000 */
.L_x_28459:
        /* <DEDUP_REMOVED lines=10> */
.L_x_28464:
[----:B------:R-:W2:Y:S02]  /*22d0*/  LDG.E R2, [R2.64] ;  /* 0x0000002402027981 */ /* 0x000ea4000c1e1900 */
[----:B--2---:R-:W0:Y:S02]  /*22e0*/  I2F R0, R2 ;  /* 0x0000000200007306 */ /* 0x004e240000201400 */
[----:B0-----:R-:W-:Y:S01]  /*22f0*/  F2FP.PACK_AB R0, RZ, R0 ;  /* 0x00000000ff00723e */ /* 0x001fe200000000ff */
[----:B------:R-:W-:Y:S05]  /*2300*/  BRA `(.L_x_28462) ;  /* 0x00000d3000007947 */ /* 0x000fea0003800000 */
.L_x_28463:
[----:B------:R-:W2:Y:S02]  /*2310*/  LDG.E.U16 R2, [R2.64] ;  /* 0x0000002402027981 */ /* 0x000ea4000c1e1500 */
[----:B--2---:R-:W0:Y:S02]  /*2320*/  I2F.S16 R0, R2 ;  /* 0x0000000200007306 */ /* 0x004e240000101400 */
[----:B0-----:R-:W-:Y:S01]  /*2330*/  F2FP.PACK_AB R0, RZ, R0 ;  /* 0x00000000ff00723e */ /* 0x001fe200000000ff */
[----:B------:R-:W-:Y:S05]  /*2340*/  BRA `(.L_x_28462) ;  /* 0x00000cf000007947 */ /* 0x000fea0003800000 */
.L_x_28458:
        /* <DEDUP_REMOVED lines=9> */
.L_x_28466:
[----:B------:R0:W5:Y:S01]  /*23e0*/  LDG.E.U16 R0, [R2.64] ;  /* 0x0000002402007981 */ /* 0x000162000c1e1500 */
[----:B------:R-:W-:Y:S05]  /*23f0*/  BRA `(.L_x_28462) ;  /* 0x00000c4000007947 */ /* 0x000fea0003800000 */
.L_x_28465:
        /* <DEDUP_REMOVED lines=9> */
.L_x_28468:
[----:B------:R0:W5:Y:S01]  /*2490*/  LDG.E.U16 R0, [R2.64] ;  /* 0x0000002402007981 */ /* 0x000162000c1e1500 */
[----:B------:R-:W-:Y:S05]  /*24a0*/  BRA `(.L_x_28462) ;  /* 0x00000b9000007947 */ /* 0x000fea0003800000 */
.L_x_28467:
[----:B------:R-:W2:Y:S02]  /*24b0*/  LDG.E.64 R2, [R2.64] ;  /* 0x0000002402027981 */ /* 0x000ea4000c1e1b00 */
[----:B--2---:R-:W0:Y:S01]  /*24c0*/  F2F.F32.F64 R0, R2 ;  /* 0x0000000200007310 */ /* 0x004e220000301000 */
[----:B------:R-:W0:-:S14]  /*24d0*/  DSETP.GEU.AND P0, PT, |R2|, c[0x2][0x0], PT ;  /* 0x008000000200762a */ /* 0x000e1c0003f0e200 */
[----:B0-----:R-:W-:-:S05]  /*24e0*/  @!P0 FMUL R0, R0, 1.175494350822287508e-38 ;  /* 0x0080000000008820 */ /* 0x001fca0000400000 */
[----:B------:R-:W-:Y:S01]  /*24f0*/  F2FP.PACK_AB R0, RZ, R0 ;  /* 0x00000000ff00723e */ /* 0x000fe200000000ff */
[----:B------:R-:W-:Y:S05]  /*2500*/  BRA `(.L_x_28462) ;  /* 0x00000b3000007947 */ /* 0x000fea0003800000 */
.L_x_28457:
        /* <DEDUP_REMOVED lines=13> */
.L_x_28471:
[----:B------:R-:W2:Y:S02]  /*25e0*/  LDG.E.64 R2, [R2.64] ;  /* 0x0000002402027981 */ /* 0x000ea4000c1e1b00 */
[----:B--2---:R-:W0:Y:S01]  /*25f0*/  F2F.F32.F64 R0, R2 ;  /* 0x0000000200007310 */ /* 0x004e220000301000 */
[----:B------:R-:W0:-:S14]  /*2600*/  DSETP.GEU.AND P0, PT, |R2|, c[0x2][0x0], PT ;  /* 0x008000000200762a */ /* 0x000e1c0003f0e200 */
[----:B0-----:R-:W-:-:S05]  /*2610*/  @!P0 FMUL R0, R0, 1.175494350822287508e-38 ;  /* 0x0080000000008820 */ /* 0x001fca0000400000 */
[----:B------:R-:W-:Y:S01]  /*2620*/  F2FP.PACK_AB R0, RZ, R0 ;  /* 0x00000000ff00723e */ /* 0x000fe200000000ff */
[----:B------:R-:W-:Y:S05]  /*2630*/  BRA `(.L_x_28462) ;  /* 0x00000a0000007947 */ /* 0x000fea0003800000 */
.L_x_28470:
        /* <DEDUP_REMOVED lines=28> */
.L_x_28473:
        /* <DEDUP_REMOVED lines=15> */
.L_x_28472:
[----:B------:R-:W2:Y:S02]  /*28f0*/  LDG.E.U16 R0, [R2.64] ;  /* 0x0000002402007981 */ /* 0x000ea4000c1e1500 */
[----:B--2---:R-:W-:-:S04]  /*2900*/  PRMT R0, RZ, 0x5410, R0 ;  /* 0x00005410ff007816 */ /* 0x004fc80000000000 */
[----:B------:R-:W-:Y:S01]  /*2910*/  F2FP.PACK_AB R0, RZ, R0 ;  /* 0x00000000ff00723e */ /* 0x000fe200000000ff */
[----:B------:R-:W-:Y:S05]  /*2920*/  BRA `(.L_x_28462) ;  /* 0x0000071000007947 */ /* 0x000fea0003800000 */
.L_x_28469:
        /* <DEDUP_REMOVED lines=12> */
.L_x_28476:
        /* <DEDUP_REMOVED lines=21> */
.L_x_28480:
[----:B------:R-:W-:Y:S05]  /*2b40*/  BSYNC B1 ;  /* 0x0000000000017941 */ /* 0x000fea0003800000 */
.L_x_28479:
[----:B------:R-:W-:Y:S01]  /*2b50*/  LEA R3, R0, 0x3b800000, 0x17 ;  /* 0x3b80000000037811 */ /* 0x000fe200078eb8ff */
[----:B------:R-:W-:-:S05]  /*2b60*/  IMAD.SHL.U32 R0, R2, 0x100000, RZ ;  /* 0x0010000002007824 */ /* 0x000fca00078e00ff */
[----:B------:R-:W-:Y:S02]  /*2b70*/  LOP3.LUT R0, R3, R0, R4, 0xfe, !PT ;  /* 0x0000000003007212 */ /* 0x000fe400078efe04 */
.L_x_28478:
[----:B------:R-:W-:Y:S05]  /*2b80*/  BSYNC B0 ;  /* 0x0000000000007941 */ /* 0x000fea0003800000 */
.L_x_28477:
[----:B------:R-:W-:Y:S01]  /*2b90*/  F2FP.PACK_AB R0, RZ, R0 ;  /* 0x00000000ff00723e */ /* 0x000fe200000000ff */
[----:B------:R-:W-:Y:S05]  /*2ba0*/  BRA `(.L_x_28462) ;  /* 0x0000049000007947 */ /* 0x000fea0003800000 */
.L_x_28475:
        /* <DEDUP_REMOVED lines=21> */
.L_x_28484:
[----:B------:R-:W-:Y:S05]  /*2d00*/  BSYNC B1 ;  /* 0x0000000000017941 */ /* 0x000fea0003800000 */
.L_x_28483:
[----:B------:R-:W-:Y:S01]  /*2d10*/  LEA R3, R0, 0x37800000, 0x17 ;  /* 0x3780000000037811 */ /* 0x000fe200078eb8ff */
[----:B------:R-:W-:-:S05]  /*2d20*/  IMAD.SHL.U32 R0, R2, 0x200000, RZ ;  /* 0x0020000002007824 */ /* 0x000fca00078e00ff */
[----:B------:R-:W-:Y:S02]  /*2d30*/  LOP3.LUT R0, R3, R0, R4, 0xfe, !PT ;  /* 0x0000000003007212 */ /* 0x000fe400078efe04 */
.L_x_28482:
[----:B------:R-:W-:Y:S05]  /*2d40*/  BSYNC B0 ;  /* 0x0000000000007941 */ /* 0x000fea0003800000 */
.L_x_28481:
[----:B------:R-:W-:Y:S01]  /*2d50*/  F2FP.PACK_AB R0, RZ, R0 ;  /* 0x00000000ff00723e */ /* 0x000fe200000000ff */
[----:B------:R-:W-:Y:S05]  /*2d60*/  BRA `(.L_x_28462) ;  /* 0x000002d000007947 */ /* 0x000fea0003800000 */
.L_x_28474:
        /* <DEDUP_REMOVED lines=14> */
.L_x_28488:
[----:B------:R-:W-:Y:S05]  /*2e50*/  BSYNC B0 ;  /* 0x0000000000007941 */ /* 0x000fea0003800000 */
.L_x_28487:
[----:B------:R-:W-:Y:S01]  /*2e60*/  F2FP.PACK_AB R0, RZ, R0 ;  /* 0x00000000ff00723e */ /* 0x000fe200000000ff */
[----:B------:R-:W-:Y:S05]  /*2e70*/  BRA `(.L_x_28462) ;  /* 0x000001c000007947 */ /* 0x000fea0003800000 */
.L_x_28461:
        /* <DEDUP_REMOVED lines=21> */
.L_x_28486:
[----:B------:R-:W2:Y:S02]  /*2fd0*/  LDG.E.64 R2, [R2.64] ;  /* 0x0000002402027981 */ /* 0x000ea4000c1e1b00 */
[----:B--2---:R-:W0:Y:S02]  /*2fe0*/  I2F.U64 R0, R2 ;  /* 0x0000000200007312 */ /* 0x004e240000301000 */
[----:B0-----:R-:W-:Y:S01]  /*2ff0*/  F2FP.PACK_AB R0, RZ, R0 ;  /* 0x00000000ff00723e */ /* 0x001fe200000000ff */
[----:B------:R-:W-:Y:S05]  /*3000*/  BRA `(.L_x_28462) ;  /* 0x0000003000007947 */ /* 0x000fea0003800000 */
.L_x_28485:
[----:B------:R-:W2:Y:S02]  /*3010*/  LDG.E R2, [R2.64] ;  /* 0x0000002402027981 */ /* 0x000ea4000c1e1900 */
[----:B--2---:R-:W0:Y:S02]  /*3020*/  I2F.U32 R0, R2 ;  /* 0x0000000200007306 */ /* 0x004e240000201000 */
[----:B0-----:R-:W-:-:S06]  /*3030*/  F2FP.PACK_AB R0, RZ, R0 ;  /* 0x00000000ff00723e */ /* 0x001fcc00000000ff */
.L_x_28462:
[----:B-----5:R-:W-:Y:S01]  /*3040*/  HADD2.F32 R22, -RZ, R22.H0_H0 ;  /* 0x20000016ff167230 */ /* 0x020fe20000004100 */
[----:B------:R-:W-:Y:S01]  /*3050*/  BSSY B0, `(.L_x_28489) ;  /* 0x0000041000007945 */ /* 0x000fe20003800000 */
[----:B------:R-:W-:-:S03]  /*3060*/  HADD2.F32 R5, -RZ, R0.H0_H0 ;  /* 0x20000000ff057230 */ /* 0x000fc60000004100 */
[C---:B0-----:R-:W-:Y:S02]  /*3070*/  FADD.FTZ R3, |R22|.reuse, -RZ ;  /* 0x800000ff16037221 */ /* 0x041fe40000010200 */
        /* <DEDUP_REMOVED lines=25> */
.L_x_28494:
[----:B------:R-:W-:Y:S01]  /*3210*/  FSETP.GEU.FTZ.AND P0, PT, R7, -R6, PT ;  /* 0x800000060700720b */ /* 0x000fe20003f1e000 */
[----:B------:R-:W-:-:S12]  /*3220*/  FADD.FTZ R2, R2, -1 ;  /* 0xbf80000002027421 */ /* 0x000fd80000010000 */
[----:B------:R-:W-:Y:S02]  /*3230*/  @!P0 FADD.FTZ R2, R2, -1 ;  /* 0xbf80000002028421 */ /* 0x000fe40000010000 */
.L_x_28493:
[----:B------:R-:W-:Y:S05]  /*3240*/  BSYNC B1 ;  /* 0x0000000000017941 */ /* 0x000fea0003800000 */
.L_x_28492:
[----:B------:R-:W-:Y:S01]  /*3250*/  FFMA.FTZ R3, -R6, R2, R3 ;  /* 0x0000000206037223 */ /* 0x000fe20000010103 */
[----:B------:R-:W-:Y:S05]  /*3260*/  BRA `(.L_x_28490) ;  /* 0x000001f000007947 */ /* 0x000fea0003800000 */
.L_x_28491:
        /* <DEDUP_REMOVED lines=15> */
.L_x_28497:
        /* <DEDUP_REMOVED lines=13> */
.L_x_28496:
[----:B------:R-:W-:Y:S05]  /*3430*/  BSYNC B1 ;  /* 0x0000000000017941 */ /* 0x000fea0003800000 */
.L_x_28495:
[----:B------:R-:W-:-:S04]  /*3440*/  FMUL.FTZ R2, R2, 1.1920928955078125e-07 ;  /* 0x3400000002027820 */ /* 0x000fc80000410000 */
[----:B------:R-:W-:Y:S02]  /*3450*/  FMUL.FTZ R3, R7, R2 ;  /* 0x0000000207037220 */ /* 0x000fe40000410000 */
.L_x_28490:
[----:B------:R-:W-:Y:S05]  /*3460*/  BSYNC B0 ;  /* 0x0000000000007941 */ /* 0x000fea0003800000 */
.L_x_28489:
[----:B------:R-:W1:Y:S01]  /*3470*/  LDC.U8 R2, c[0x0][0x3e1] ;  /* 0x0000f840ff027b82 */ /* 0x000e620000000000 */
[C---:B------:R-:W-:Y:S01]  /*3480*/  FSETP.GTU.FTZ.AND P0, PT, |R3|.reuse, +INF , PT ;  /* 0x7f8000000300780b */ /* 0x040fe20003f1c200 */
[----:B------:R-:W-:Y:S01]  /*3490*/  HADD2.F32 R5, -RZ, R0.H0_H0 ;  /* 0x20000000ff057230 */ /* 0x000fe20000004100 */
[----:B------:R-:W-:-:S04]  /*34a0*/  LOP3.LUT R22, R3, 0x80000000, R22, 0xb8, !PT ;  /* 0x8000000003167812 */ /* 0x000fc800078eb816 */
[----:B------:R-:W-:Y:S02]  /*34b0*/  FSEL R22, R3, R22, P0 ;  /* 0x0000001603167208 */ /* 0x000fe40000000000 */
[----:B------:R-:W-:Y:S02]  /*34c0*/  FSETP.GEU.FTZ.AND P1, PT, R5, RZ, PT ;  /* 0x000000ff0500720b */ /* 0x000fe40003f3e000 */
[C---:B------:R-:W-:Y:S02]  /*34d0*/  FSETP.NEU.FTZ.AND P0, PT, R22.reuse, RZ, PT ;  /* 0x000000ff1600720b */ /* 0x040fe40003f1d000 */
[----:B------:R-:W-:-:S04]  /*34e0*/  FSETP.GEU.FTZ.AND P2, PT, R22, RZ, PT ;  /* 0x000000ff1600720b */ /* 0x000fc80003f5e000 */
[----:B------:R-:W-:Y:S02]  /*34f0*/  PLOP3.LUT P0, PT, P0, P2, P1, 0x9f, 0x0 ;  /* 0x000000000000781c */ /* 0x000fe40000705317 */
[----:B-1----:R-:W-:-:S04]  /*3500*/  PRMT R0, R2, 0x9910, RZ ;  /* 0x0000991002007816 */ /* 0x002fc800000000ff */
[----:B------:R-:W-:-:S07]  /*3510*/  ISETP.GT.AND P1, PT, R0, 0x9, PT ;  /* 0x000000090000780c */ /* 0x000fce0003f24270 */
[----:B------:R-:W-:-:S05]  /*3520*/  @!P0 FADD.FTZ R22, R22, R5 ;  /* 0x0000000516168221 */ /* 0x000fca0000010000 */
[----:B------:R-:W-:Y:S01]  /*3530*/  F2FP.PACK_AB R22, RZ, R22 ;  /* 0x00000016ff16723e */ /* 0x000fe200000000ff */
        /* <DEDUP_REMOVED lines=13> */
.L_x_28501:
[----:B------:R-:W-:-:S06]  /*3610*/  HADD2.F32 R3, -RZ, R22.H0_H0 ;  /* 0x20000016ff037230 */ /* 0x000fcc0000004100 */
[----:B------:R-:W1:Y:S02]  /*3620*/  F2I.S64.TRUNC R2, R3 ;  /* 0x0000000300027311 */ /* 0x000e64000020d900 */
[----:B-1----:R1:W-:Y:S01]  /*3630*/  STG.E.U8 [R16.64], R2 ;  /* 0x0000000210007986 */ /* 0x0023e2000c101124 */
[----:B------:R-:W-:Y:S05]  /*3640*/  BRA `(.L_x_28503) ;  /* 0x00000e4000007947 */ /* 0x000fea0003800000 */
.L_x_28500:
        /* <DEDUP_REMOVED lines=10> */
.L_x_28505:
[----:B------:R-:W-:-:S04]  /*36f0*/  HADD2.F32 R22, -RZ, R22.H0_H0 ;  /* 0x20000016ff167230 */ /* 0x000fc80000004100 */
[----:B------:R-:W1:Y:S02]  /*3700*/  F2I.FTZ.TRUNC.NTZ R3, R22 ;  /* 0x0000001600037305 */ /* 0x000e64000021f100 */
[----:B-1----:R1:W-:Y:S01]  /*3710*/  STG.E [R16.64], R3 ;  /* 0x0000000310007986 */ /* 0x0023e2000c101924 */
[----:B------:R-:W-:Y:S05]  /*3720*/  BRA `(.L_x_28503) ;  /* 0x00000d6000007947 */ /* 0x000fea0003800000 */
.L_x_28504:
[----:B------:R-:W-:-:S04]  /*3730*/  HADD2.F32 R22, -RZ, R22.H0_H0 ;  /* 0x20000016ff167230 */ /* 0x000fc80000004100 */
[----:B------:R-:W1:Y:S02]  /*3740*/  F2I.FTZ.TRUNC.NTZ R3, R22 ;  /* 0x0000001600037305 */ /* 0x000e64000021f100 */
[----:B-1----:R1:W-:Y:S01]  /*3750*/  STG.E.U16 [R16.64], R3 ;  /* 0x0000000310007986 */ /* 0x0023e2000c101524 */
[----:B------:R-:W-:Y:S05]  /*3760*/  BRA `(.L_x_28503) ;  /* 0x00000d2000007947 */ /* 0x000fea0003800000 */
.L_x_28499:
        /* <DEDUP_REMOVED lines=9> */
.L_x_28507:
[----:B------:R1:W-:Y:S01]  /*3800*/  STG.E.U16 [R16.64], R22 ;  /* 0x0000001610007986 */ /* 0x0003e2000c101524 */
[----:B------:R-:W-:Y:S05]  /*3810*/  BRA `(.L_x_28503) ;  /* 0x00000c7000007947 */ /* 0x000fea0003800000 */
.L_x_28506:
        /* <DEDUP_REMOVED lines=10> */
.L_x_28509:
[----:B------:R-:W-:-:S05]  /*38c0*/  HADD2.F32 R0, -RZ, R22.H0_H0 ;  /* 0x20000016ff007230 */ /* 0x000fca0000004100 */
[----:B------:R-:W-:-:S04]  /*38d0*/  F2FP.PACK_AB R0, RZ, R0 ;  /* 0x00000000ff00723e */ /* 0x000fc800000000ff */
[----:B------:R-:W-:-:S05]  /*38e0*/  PRMT R0, R0, 0x5410, RZ ;  /* 0x0000541000007816 */ /* 0x000fca00000000ff */
[----:B------:R1:W-:Y:S01]  /*38f0*/  STG.E [R16.64], R0 ;  /* 0x0000000010007986 */ /* 0x0003e2000c101924 */
[----:B------:R-:W-:Y:S05]  /*3900*/  BRA `(.L_x_28503) ;  /* 0x00000b8000007947 */ /* 0x000fea0003800000 */
.L_x_28508:
[----:B------:R-:W-:-:S05]  /*3910*/  HADD2.F32 R2, -RZ, R22.H0_H0 ;  /* 0x20000016ff027230 */ /* 0x000fca0000004100 */
[----:B------:R-:W-:-:S06]  /*3920*/  FMUL.FTZ R2, R2, 1 ;  /* 0x3f80000002027820 */ /* 0x000fcc0000410000 */
[----:B------:R-:W1:Y:S02]  /*3930*/  F2F.F64.F32 R2, R2 ;  /* 0x0000000200027310 */ /* 0x000e640000201800 */
[----:B-1----:R1:W-:Y:S01]  /*3940*/  STG.E.64 [R16.64], R2 ;  /* 0x0000000210007986 */ /* 0x0023e2000c101b24 */
[----:B------:R-:W-:Y:S05]  /*3950*/  BRA `(.L_x_28503) ;  /* 0x00000b3000007947 */ /* 0x000fea0003800000 */
.L_x_28498:
        /* <DEDUP_REMOVED lines=13> */
.L_x_28512:
[----:B------:R-:W-:Y:S01]  /*3a30*/  HADD2.F32 R22, -RZ, R22.H0_H0 ;  /* 0x20000016ff167230 */ /* 0x000fe20000004100 */
[----:B------:R-:W-:-:S04]  /*3a40*/  CS2R R6, SRZ ;  /* 0x0000000000067805 */ /* 0x000fc8000001ff00 */
[----:B------:R-:W-:-:S06]  /*3a50*/  FMUL.FTZ R4, R22, 1 ;  /* 0x3f80000016047820 */ /* 0x000fcc0000410000 */
[----:B------:R-:W1:Y:S02]  /*3a60*/  F2F.F64.F32 R4, R4 ;  /* 0x0000000400047310 */ /* 0x000e640000201800 */
[----:B-1----:R1:W-:Y:S01]  /*3a70*/  STG.E.128 [R16.64], R4 ;  /* 0x0000000410007986 */ /* 0x0023e2000c101d24 */
[----:B------:R-:W-:Y:S05]  /*3a80*/  BRA `(.L_x_28503) ;  /* 0x00000a0000007947 */ /* 0x000fea0003800000 */
.L_x_28511:
        /* <DEDUP_REMOVED lines=21> */
.L_x_28516:
[----:B------:R-:W-:Y:S05]  /*3be0*/  BSYNC B0 ;  /* 0x0000000000007941 */ /* 0x000fea0003800000 */
.L_x_28515:
[----:B------:R-:W-:-:S05]  /*3bf0*/  LOP3.LUT R3, R0, R3, RZ, 0xfc, !PT ;  /* 0x0000000300037212 */ /* 0x000fca00078efcff */
[----:B------:R1:W-:Y:S01]  /*3c00*/  STG.E.U8 [R16.64], R3 ;  /* 0x0000000310007986 */ /* 0x0003e2000c101124 */
[----:B------:R-:W-:Y:S05]  /*3c10*/  BRA `(.L_x_28503) ;  /* 0x0000087000007947 */ /* 0x000fea0003800000 */
.L_x_28514:
        /* <DEDUP_REMOVED lines=13> */
.L_x_28518:
[----:B------:R-:W-:Y:S01]  /*3cf0*/  IMAD.MOV.U32 R0, RZ, RZ, 0x7f ;  /* 0x0000007fff007424 */ /* 0x000fe200078e00ff */
[----:B------:R-:W-:-:S04]  /*3d00*/  ISETP.GT.U32.AND P0, PT, R2, 0x7f800000, PT ;  /* 0x7f8000000200780c */ /* 0x000fc80003f04070 */
[----:B------:R-:W-:-:S04]  /*3d10*/  SEL R0, R0, 0x7c, P0 ;  /* 0x0000007c00007807 */ /* 0x000fc80000000000 */
.L_x_28519:
[----:B------:R-:W-:Y:S05]  /*3d20*/  BSYNC B0 ;  /* 0x0000000000007941 */ /* 0x000fea0003800000 */
.L_x_28517:
[----:B------:R-:W-:-:S04]  /*3d30*/  LOP3.LUT R2, R3, 0x80000000, RZ, 0xc0, !PT ;  /* 0x8000000003027812 */ /* 0x000fc800078ec0ff */
[----:B------:R-:W-:-:S04]  /*3d40*/  SHF.R.U32.HI R3, RZ, 0x18, R2 ;  /* 0x00000018ff037819 */ /* 0x000fc80000011602 */
[----:B------:R-:W-:-:S05]  /*3d50*/  LOP3.LUT R3, R0, R3, RZ, 0xfc, !PT ;  /* 0x0000000300037212 */ /* 0x000fca00078efcff */
[----:B------:R1:W-:Y:S01]  /*3d60*/  STG.E.U8 [R16.64], R3 ;  /* 0x0000000310007986 */ /* 0x0003e2000c101124 */
[----:B------:R-:W-:Y:S05]  /*3d70*/  BRA `(.L_x_28503) ;  /* 0x0000071000007947 */ /* 0x000fea0003800000 */
.L_x_28513:
[----:B------:R-:W-:-:S05]  /*3d80*/  HADD2.F32 R0, -RZ, R22.H0_H0 ;  /* 0x20000016ff007230 */ /* 0x000fca0000004100 */
[----:B------:R-:W-:-:S05]  /*3d90*/  F2FP.BF16.PACK_AB R0, RZ, R0 ;  /* 0x00000000ff00723e */ /* 0x000fca00000010ff */
[----:B------:R1:W-:Y:S01]  /*3da0*/  STG.E.U16 [R16.64], R0 ;  /* 0x0000000010007986 */ /* 0x0003e2000c101524 */
[----:B------:R-:W-:Y:S05]  /*3db0*/  BRA `(.L_x_28503) ;  /* 0x000006d000007947 */ /* 0x000fea0003800000 */
.L_x_28510:
        /* <DEDUP_REMOVED lines=12> */
.L_x_28522:
        /* <DEDUP_REMOVED lines=17> */
.L_x_28525:
[----:B------:R-:W-:-:S04]  /*3f90*/  LOP3.LUT R2, R3, 0x80000000, RZ, 0xc0, !PT ;  /* 0x8000000003027812 */ /* 0x000fc800078ec0ff */
[----:B------:R-:W-:-:S04]  /*3fa0*/  SHF.R.U32.HI R3, RZ, 0x18, R2 ;  /* 0x00000018ff037819 */ /* 0x000fc80000011602 */
[----:B------:R-:W-:-:S04]  /*3fb0*/  LOP3.LUT R0, R0, R3, RZ, 0xfc, !PT ;  /* 0x0000000300007212 */ /* 0x000fc800078efcff */
[----:B------:R-:W-:Y:S02]  /*3fc0*/  PRMT R8, R0, 0x7610, R8 ;  /* 0x0000761000087816 */ /* 0x000fe40000000008 */
.L_x_28524:
[----:B------:R-:W-:Y:S05]  /*3fd0*/  BSYNC B0 ;  /* 0x0000000000007941 */ /* 0x000fea0003800000 */
.L_x_28523:
[----:B------:R0:W-:Y:S01]  /*3fe0*/  STG.E.U8 [R16.64], R8 ;  /* 0x0000000810007986 */ /* 0x0001e2000c101124 */
[----:B------:R-:W-:Y:S05]  /*3ff0*/  BRA `(.L_x_28503) ;  /* 0x0000049000007947 */ /* 0x000fea0003800000 */
.L_x_28521:
        /* <DEDUP_REMOVED lines=17> */
.L_x_28528:
[----:B------:R-:W-:-:S04]  /*4110*/  LOP3.LUT R2, R3, 0x80000000, RZ, 0xc0, !PT ;  /* 0x8000000003027812 */ /* 0x000fc800078ec0ff */
[----:B------:R-:W-:-:S04]  /*4120*/  SHF.R.U32.HI R3, RZ, 0x18, R2 ;  /* 0x00000018ff037819 */ /* 0x000fc80000011602 */
[----:B------:R-:W-:-:S04]  /*4130*/  LOP3.LUT R0, R0, R3, RZ, 0xfc, !PT ;  /* 0x0000000300007212 */ /* 0x000fc800078efcff */
[----:B------:R-:W-:Y:S02]  /*4140*/  PRMT R8, R0, 0x7610, R8 ;  /* 0x0000761000087816 */ /* 0x000fe40000000008 */
.L_x_28527:
[----:B------:R-:W-:Y:S05]  /*4150*/  BSYNC B0 ;  /* 0x0000000000007941 */ /* 0x000fea0003800000 */
.L_x_28526:
[----:B------:R0:W-:Y:S01]  /*4160*/  STG.E.U8 [R16.64], R8 ;  /* 0x0000000810007986 */ /* 0x0001e2000c101124 */
[----:B------:R-:W-:Y:S05]  /*4170*/  BRA `(.L_x_28503) ;  /* 0x0000031000007947 */ /* 0x000fea0003800000 */
.L_x_28520:
        /* <DEDUP_REMOVED lines=22> */
.L_x_28502:
        /* <DEDUP_REMOVED lines=20> */
.L_x_28530:
[----:B------:R-:W-:-:S06]  /*4420*/  HADD2.F32 R2, -RZ, R22.H0_H0 ;  /* 0x20000016ff027230 */ /* 0x000fcc0000004100 */
[----:B------:R-:W1:Y:S02]  /*4430*/  F2I.U64.TRUNC R2, R2 ;  /* 0x0000000200027311 */ /* 0x000e64000020d800 */
[----:B-1----:R1:W-:Y:S01]  /*4440*/  STG.E.64 [R16.64], R2 ;  /* 0x0000000210007986 */ /* 0x0023e2000c101b24 */
[----:B------:R-:W-:Y:S05]  /*4450*/  BRA `(.L_x_28503) ;  /* 0x0000003000007947 */ /* 0x000fea0003800000 */
.L_x_28529:
[----:B------:R-:W-:-:S04]  /*4460*/  HADD2.F32 R22, -RZ, R22.H0_H0 ;  /* 0x20000016ff167230 */ /* 0x000fc80000004100 */
[----:B------:R-:W1:Y:S02]  /*4470*/  F2I.FTZ.U32.TRUNC.NTZ R3, R22 ;  /* 0x0000001600037305 */ /* 0x000e64000021f000 */
[----:B-1----:R1:W-:Y:S02]  /*4480*/  STG.E [R16.64], R3 ;  /* 0x0000000310007986 */ /* 0x0023e4000c101924 */
.L_x_28503:
[----:B------:R-:W-:Y:S02]  /*4490*/  IADD3 R19, R19, 0x80, RZ ;  /* 0x0000008013137810 */ /* 0x000fe40007ffe0ff */
.L_x_28423:
[----:B------:R-:W-:Y:S05]  /*44a0*/  BSYNC B6 ;  /* 0x0000000000067941 */ /* 0x000fea0003800000 */
.L_x_28422:
        /* <DEDUP_REMOVED lines=258> */
.L_x_28533:
        /* <DEDUP_REMOVED lines=21> */
.L_x_28537:
[----:B------:R-:W2:Y:S02]  /*5620*/  LDG.E.U8 R2, [R2.64] ;  /* 0x0000002402027981 */ /* 0x000ea4000c1e1100 */
[----:B--2---:R-:W0:Y:S02]  /*5630*/  I2F.U16 R0, R2 ;  /* 0x0000000200007306 */ /* 0x004e240000101000 */
[----:B0-----:R-:W-:-:S04]  /*5640*/  F2FP.PACK_AB R0, RZ, R0 ;  /* 0x00000000ff00723e */ /* 0x001fc800000000ff */
[----:B------:R-:W-:Y:S01]  /*5650*/  PRMT R22, R0, 0x7610, R22 ;  /* 0x0000761000167816 */ /* 0x000fe20000000016 */
[----:B------:R-:W-:Y:S05]  /*5660*/  BRA `(.L_x_28539) ;  /* 0x00000ed000007947 */ /* 0x000fea0003800000 */
.L_x_28536:
        /* <DEDUP_REMOVED lines=11> */
.L_x_28541:
[----:B------:R-:W2:Y:S02]  /*5720*/  LDG.E R2, [R2.64] ;  /* 0x0000002402027981 */ /* 0x000ea4000c1e1900 */
[----:B--2---:R-:W0:Y:S02]  /*5730*/  I2F R0, R2 ;  /* 0x0000000200007306 */ /* 0x004e240000201400 */
[----:B0-----:R-:W-:-:S04]  /*5740*/  F2FP.PACK_AB R0, RZ, R0 ;  /* 0x00000000ff00723e */ /* 0x001fc800000000ff */
[----:B------:R-:W-:Y:S01]  /*5750*/  PRMT R22, R0, 0x7610, R22 ;  /* 0x0000761000167816 */ /* 0x000fe20000000016 */
[----:B------:R-:W-:Y:S05]  /*5760*/  BRA `(.L_x_28539) ;  /* 0x00000dd000007947 */ /* 0x000fea0003800000 */
.L_x_28540:
[----:B------:R-:W2:Y:S02]  /*5770*/  LDG.E.U16 R2, [R2.64] ;  /* 0x0000002402027981 */ /* 0x000ea4000c1e1500 */
[----:B--2---:R-:W0:Y:S02]  /*5780*/  I2F.S16 R0, R2 ;  /* 0x0000000200007306 */ /* 0x004e240000101400 */
[----:B0-----:R-:W-:-:S04]  /*5790*/  F2FP.PACK_AB R0, RZ, R0 ;  /* 0x00000000ff00723e */ /* 0x001fc800000000ff */
[----:B------:R-:W-:Y:S01]  /*57a0*/  PRMT R22, R0, 0x7610, R22 ;  /* 0x0000761000167816 */ /* 0x000fe20000000016 */
[----:B------:R-:W-:Y:S05]  /*57b0*/  BRA `(.L_x_28539) ;  /* 0x00000d8000007947 */ /* 0x000fea0003800000 */
.L_x_28535:
        /* <DEDUP_REMOVED lines=9> */
.L_x_28543:
[----:B------:R0:W5:Y:S01]  /*5850*/  LDG.E.U16 R22, [R2.64] ;  /* 0x0000002402167981 */ /* 0x000162000c1e1500 */
[----:B------:R-:W-:Y:S05]  /*5860*/  BRA `(.L_x_28539) ;  /* 0x00000cd000007947 */ /* 0x000fea0003800000 */
.L_x_28542:
        /* <DEDUP_REMOVED lines=9> */
.L_x_28545:
[----:B------:R0:W5:Y:S01]  /*5900*/  LDG.E.U16 R22, [R2.64] ;  /* 0x0000002402167981 */ /* 0x000162000c1e1500 */
[----:B------:R-:W-:Y:S05]  /*5910*/  BRA `(.L_x_28539) ;  /* 0x00000c2000007947 */ /* 0x000fea0003800000 */
.L_x_28544:
[----:B------:R-:W2:Y:S02]  /*5920*/  LDG.E.64 R2, [R2.64] ;  /* 0x0000002402027981 */ /* 0x000ea4000c1e1b00 */
[----:B--2---:R-:W0:Y:S01]  /*5930*/  F2F.F32.F64 R0, R2 ;  /* 0x0000000200007310 */ /* 0x004e220000301000 */
[----:B------:R-:W0:-:S14]  /*5940*/  DSETP.GEU.AND P0, PT, |R2|, c[0x2][0x0], PT ;  /* 0x008000000200762a */ /* 0x000e1c0003f0e200 */
[----:B0-----:R-:W-:-:S05]  /*5950*/  @!P0 FMUL R0, R0, 1.175494350822287508e-38 ;  /* 0x0080000000008820 */ /* 0x001fca0000400000 */
[----:B------:R-:W-:-:S04]  /*5960*/  F2FP.PACK_AB R0, RZ, R0 ;  /* 0x00000000ff00723e */ /* 0x000fc800000000ff */
[----:B------:R-:W-:Y:S01]  /*5970*/  PRMT R22, R0, 0x7610, R22 ;  /* 0x0000761000167816 */ /* 0x000fe20000000016 */
[----:B------:R-:W-:Y:S05]  /*5980*/  BRA `(.L_x_28539) ;  /* 0x00000bb000007947 */ /* 0x000fea0003800000 */
.L_x_28534:
        /* <DEDUP_REMOVED lines=14> */
.L_x_28548:
[----:B------:R-:W2:Y:S02]  /*5a70*/  LDG.E.64 R2, [R2.64] ;  /* 0x0000002402027981 */ /* 0x000ea4000c1e1b00 */
[----:B--2---:R-:W0:Y:S01]  /*5a80*/  F2F.F32.F64 R0, R2 ;  /* 0x0000000200007310 */ /* 0x004e220000301000 */
[----:B------:R-:W0:-:S14]  /*5a90*/  DSETP.GEU.AND P0, PT, |R2|, c[0x2][0x0], PT ;  /* 0x008000000200762a */ /* 0x000e1c0003f0e200 */
[----:B0-----:R-:W-:-:S05]  /*5aa0*/  @!P0 FMUL R0, R0, 1.175494350822287508e-38 ;  /* 0x0080000000008820 */ /* 0x001fca0000400000 */
[----:B------:R-:W-:-:S04]  /*5ab0*/  F2FP.PACK_AB R0, RZ, R0 ;  /* 0x00000000ff00723e */ /* 0x000fc800000000ff */
[----:B------:R-:W-:Y:S01]  /*5ac0*/  PRMT R22, R0, 0x7610, R22 ;  /* 0x0000761000167816 */ /* 0x000fe20000000016 */
[----:B------:R-:W-:Y:S05]  /*5ad0*/  BRA `(.L_x_28539) ;  /* 0x00000a6000007947 */ /* 0x000fea0003800000 */
.L_x_28547:
        /* <DEDUP_REMOVED lines=28> */
.L_x_28550:
        /* <DEDUP_REMOVED lines=15> */
.L_x_28549:
[----:B------:R-:W2:Y:S02]  /*5d90*/  LDG.E.U16 R0, [R2.64] ;  /* 0x0000002402007981 */ /* 0x000ea4000c1e1500 */
[----:B--2---:R-:W-:-:S04]  /*5da0*/  PRMT R0, RZ, 0x5410, R0 ;  /* 0x00005410ff007816 */ /* 0x004fc80000000000 */
[----:B------:R-:W-:-:S04]  /*5db0*/  F2FP.PACK_AB R0, RZ, R0 ;  /* 0x00000000ff00723e */ /* 0x000fc800000000ff */
[----:B------:R-:W-:Y:S01]  /*5dc0*/  PRMT R22, R0, 0x7610, R22 ;  /* 0x0000761000167816 */ /* 0x000fe20000000016 */
[----:B------:R-:W-:Y:S05]  /*5dd0*/  BRA `(.L_x_28539) ;  /* 0x0000076000007947 */ /* 0x000fea0003800000 */
.L_x_28546:
        /* <DEDUP_REMOVED lines=12> */
.L_x_28553:
        /* <DEDUP_REMOVED lines=21> */
.L_x_28557:
[----:B------:R-:W-:Y:S05]  /*5ff0*/  BSYNC B1 ;  /* 0x0000000000017941 */ /* 0x000fea0003800000 */
.L_x_28556:
[----:B------:R-:W-:Y:S01]  /*6000*/  LEA R3, R0, 0x3b800000, 0x17 ;  /* 0x3b80000000037811 */ /* 0x000fe200078eb8ff */
[----:B------:R-:W-:-:S05]  /*6010*/  IMAD.SHL.U32 R0, R2, 0x100000, RZ ;  /* 0x0010000002007824 */ /* 0x000fca00078e00ff */
[----:B------:R-:W-:Y:S02]  /*6020*/  LOP3.LUT R0, R3, R0, R4, 0xfe, !PT ;  /* 0x0000000003007212 */ /* 0x000fe400078efe04 */
.L_x_28555:
[----:B------:R-:W-:Y:S05]  /*6030*/  BSYNC B0 ;  /* 0x0000000000007941 */ /* 0x000fea0003800000 */
.L_x_28554:
[----:B------:R-:W-:-:S04]  /*6040*/  F2FP.PACK_AB R0, RZ, R0 ;  /* 0x00000000ff00723e */ /* 0x000fc800000000ff */
[----:B------:R-:W-:Y:S01]  /*6050*/  PRMT R22, R0, 0x7610, R22 ;  /* 0x0000761000167816 */ /* 0x000fe20000000016 */
[----:B------:R-:W-:Y:S05]  /*6060*/  BRA `(.L_x_28539) ;  /* 0x000004d000007947 */ /* 0x000fea0003800000 */
.L_x_28552:
        /* <DEDUP_REMOVED lines=21> */
.L_x_28561:
[----:B------:R-:W-:Y:S05]  /*61c0*/  BSYNC B1 ;  /* 0x0000000000017941 */ /* 0x000fea0003800000 */
.L_x_28560:
[----:B------:R-:W-:Y:S01]  /*61d0*/  LEA R3, R0, 0x37800000, 0x17 ;  /* 0x3780000000037811 */ /* 0x000fe200078eb8ff */
[----:B------:R-:W-:-:S05]  /*61e0*/  IMAD.SHL.U32 R0, R2, 0x200000, RZ ;  /* 0x0020000002007824 */ /* 0x000fca00078e00ff */
[----:B------:R-:W-:Y:S02]  /*61f0*/  LOP3.LUT R0, R3, R0, R4, 0xfe, !PT ;  /* 0x0000000003007212 */ /* 0x000fe400078efe04 */
.L_x_28559:
[----:B------:R-:W-:Y:S05]  /*6200*/  BSYNC B0 ;  /* 0x0000000000007941 */ /* 0x000fea0003800000 */
.L_x_28558:
[----:B------:R-:W-:-:S04]  /*6210*/  F2FP.PACK_AB R0, RZ, R0 ;  /* 0x00000000ff00723e */ /* 0x000fc800000000ff */
[----:B------:R-:W-:Y:S01]  /*6220*/  PRMT R22, R0, 0x7610, R22 ;  /* 0x0000761000167816 */ /* 0x000fe20000000016 */
[----:B------:R-:W-:Y:S05]  /*6230*/  BRA `(.L_x_28539) ;  /* 0x0000030000007947 */ /* 0x000fea0003800000 */
.L_x_28551:
        /* <DEDUP_REMOVED lines=14> */
.L_x_28565:
[----:B------:R-:W-:Y:S05]  /*6320*/  BSYNC B0 ;  /* 0x0000000000007941 */ /* 0x000fea0003800000 */
.L_x_28564:
[----:B------:R-:W-:-:S04]  /*6330*/  F2FP.PACK_AB R0, RZ, R0 ;  /* 0x00000000ff00723e */ /* 0x000fc800000000ff */
[----:B------:R-:W-:Y:S01]  /*6340*/  PRMT R22, R0, 0x7610, R22 ;  /* 0x0000761000167816 */ /* 0x000fe20000000016 */
[----:B------:R-:W-:Y:S05]  /*6350*/  BRA `(.L_x_28539) ;  /* 0x000001e000007947 */ /* 0x000fea0003800000 */
.L_x_28538:
        /* <DEDUP_REMOVED lines=21> */
.L_x_28563:
[----:B------:R-:W2:Y:S02]  /*64b0*/  LDG.E.64 R2, [R2.64] ;  /* 0x0000002402027981 */ /* 0x000ea4000c1e1b00 */
[----:B--2---:R-:W0:Y:S02]  /*64c0*/  I2F.U64 R0, R2 ;  /* 0x0000000200007312 */ /* 0x004e240000301000 */
[----:B0-----:R-:W-:-:S04]  /*64d0*/  F2FP.PACK_AB R0, RZ, R0 ;  /* 0x00000000ff00723e */ /* 0x001fc800000000ff */
[----:B------:R-:W-:Y:S01]  /*64e0*/  PRMT R22, R0, 0x7610, R22 ;  /* 0x0000761000167816 */ /* 0x000fe20000000016 */
[----:B------:R-:W-:Y:S05]  /*64f0*/  BRA `(.L_x_28539) ;  /* 0x0000004000007947 */ /* 0x000fea0003800000 */
.L_x_28562:
[----:B------:R-:W2:Y:S02]  /*6500*/  LDG.E R2, [R2.64] ;  /* 0x0000002402027981 */ /* 0x000ea4000c1e1900 */
[----:B--2---:R-:W0:Y:S02]  /*6510*/  I2F.U32 R0, R2 ;  /* 0x0000000200007306 */ /* 0x004e240000201000 */
[----:B0-----:R-:W-:-:S04]  /*6520*/  F2FP.PACK_AB R0, RZ, R0 ;  /* 0x00000000ff00723e */ /* 0x001fc800000000ff */
[----:B------:R-:W-:Y:S02]  /*6530*/  PRMT R22, R0, 0x7610, R22 ;  /* 0x0000761000167816 */ /* 0x000fe40000000016 */
.L_x_28539:
        /* <DEDUP_REMOVED lines=18> */
.L_x_28569:
[----:B------:R-:W2:Y:S02]  /*6660*/  LDG.E.U8 R2, [R2.64] ;  /* 0x0000002402027981 */ /* 0x000ea4000c1e1100 */
[----:B--2---:R-:W0:Y:S02]  /*6670*/  I2F.U16 R0, R2 ;  /* 0x0000000200007306 */ /* 0x004e240000101000 */
[----:B0-----:R-:W-:Y:S01]  /*6680*/  F2FP.PACK_AB R0, RZ, R0 ;  /* 0x00000000ff00723e */ /* 0x001fe200000000ff */
[----:B------:R-:W-:Y:S05]  /*6690*/  BRA `(.L_x_28571) ;  /* 0x00000e1000007947 */ /* 0x000fea0003800000 */
.L_x_28568:
        /* <DEDUP_REMOVED lines=10> */
.L_x_28573:
[----:B------:R-:W2:Y:S02]  /*6740*/  LDG.E R2, [R2.64] ;  /* 0x0000002402027981 */ /* 0x000ea4000c1e1900 */
[----:B--2---:R-:W0:Y:S02]  /*6750*/  I2F R0, R2 ;  /* 0x0000000200007306 */ /* 0x004e240000201400 */
[----:B0-----:R-:W-:Y:S01]  /*6760*/  F2FP.PACK_AB R0, RZ, R0 ;  /* 0x00000000ff00723e */ /* 0x001fe200000000ff */
[----:B------:R-:W-:Y:S05]  /*6770*/  BRA `(.L_x_28571) ;  /* 0x00000d3000007947 */ /* 0x000fea0003800000 */
.L_x_28572:
[----:B------:R-:W2:Y:S02]  /*6780*/  LDG.E.U16 R2, [R2.64] ;  /* 0x0000002402027981 */ /* 0x000ea4000c1e1500 */
[----:B--2---:R-:W0:Y:S02]  /*6790*/  I2F.S16 R0, R2 ;  /* 0x0000000200007306 */ /* 0x004e240000101400 */
[----:B0-----:R-:W-:Y:S01]  /*67a0*/  F2FP.PACK_AB R0, RZ, R0 ;  /* 0x00000000ff00723e */ /* 0x001fe200000000ff */
[----:B------:R-:W-:Y:S05]  /*67b0*/  BRA `(.L_x_28571) ;  /* 0x00000cf000007947 */ /* 0x000fea0003800000 */
.L_x_28567:
        /* <DEDUP_REMOVED lines=9> */
.L_x_28575:
[----:B------:R0:W5:Y:S01]  /*6850*/  LDG.E.U16 R0, [R2.64] ;  /* 0x0000002402007981 */ /* 0x000162000c1e1500 */
[----:B------:R-:W-:Y:S05]  /*6860*/  BRA `(.L_x_28571) ;  /* 0x00000c4000007947 */ /* 0x000fea0003800000 */
.L_x_28574:
        /* <DEDUP_REMOVED lines=9> */
.L_x_28577:
[----:B------:R0:W5:Y:S01]  /*6900*/  LDG.E.U16 R0, [R2.64] ;  /* 0x0000002402007981 */ /* 0x000162000c1e1500 */
[----:B------:R-:W-:Y:S05]  /*6910*/  BRA `(.L_x_28571) ;  /* 0x00000b9000007947 */ /* 0x000fea0003800000 */
.L_x_28576:
[----:B------:R-:W2:Y:S02]  /*6920*/  LDG.E.64 R2, [R2.64] ;  /* 0x0000002402027981 */ /* 0x000ea4000c1e1b00 */
[----:B--2---:R-:W0:Y:S01]  /*6930*/  F2F.F32.F64 R0, R2 ;  /* 0x0000000200007310 */ /* 0x004e220000301000 */
[----:B------:R-:W0:-:S14]  /*6940*/  DSETP.GEU.AND P0, PT, |R2|, c[0x2][0x0], PT ;  /* 0x008000000200762a */ /* 0x000e1c0003f0e200 */
[----:B0-----:R-:W-:-:S05]  /*6950*/  @!P0 FMUL R0, R0, 1.175494350822287508e-38 ;  /* 0x0080000000008820 */ /* 0x001fca0000400000 */
[----:B------:R-:W-:Y:S01]  /*6960*/  F2FP.PACK_AB R0, RZ, R0 ;  /* 0x00000000ff00723e */ /* 0x000fe200000000ff */
[----:B------:R-:W-:Y:S05]  /*6970*/  BRA `(.L_x_28571) ;  /* 0x00000b3000007947 */ /* 0x000fea0003800000 */
.L_x_28566:
        /* <DEDUP_REMOVED lines=13> */
.L_x_28580:
[----:B------:R-:W2:Y:S02]  /*6a50*/  LDG.E.64 R2, [R2.64] ;  /* 0x0000002402027981 */ /* 0x000ea4000c1e1b00 */
[----:B--2---:R-:W0:Y:S01]  /*6a60*/  F2F.F32.F64 R0, R2 ;  /* 0x0000000200007310 */ /* 0x004e220000301000 */
[----:B------:R-:W0:-:S14]  /*6a70*/  DSETP.GEU.AND P0, PT, |R2|, c[0x2][0x0], PT ;  /* 0x008000000200762a */ /* 0x000e1c0003f0e200 */
[----:B0-----:R-:W-:-:S05]  /*6a80*/  @!P0 FMUL R0, R0, 1.175494350822287508e-38 ;  /* 0x0080000000008820 */ /* 0x001fca0000400000 */
[----:B------:R-:W-:Y:S01]  /*6a90*/  F2FP.PACK_AB R0, RZ, R0 ;  /* 0x00000000ff00723e */ /* 0x000fe200000000ff */
[----:B------:R-:W-:Y:S05]  /*6aa0*/  BRA `(.L_x_28571) ;  /* 0x00000a0000007947 */ /* 0x000fea0003800000 */
.L_x_28579:
        /* <DEDUP_REMOVED lines=28> */
.L_x_28582:
        /* <DEDUP_REMOVED lines=15> */
.L_x_28581:
[----:B------:R-:W2:Y:S02]  /*6d60*/  LDG.E.U16 R0, [R2.64] ;  /* 0x0000002402007981 */ /* 0x000ea4000c1e1500 */
[----:B--2---:R-:W-:-:S04]  /*6d70*/  PRMT R0, RZ, 0x5410, R0 ;  /* 0x00005410ff007816 */ /* 0x004fc80000000000 */
[----:B------:R-:W-:Y:S01]  /*6d80*/  F2FP.PACK_AB R0, RZ, R0 ;  /* 0x00000000ff00723e */ /* 0x000fe200000000ff */
[----:B------:R-:W-:Y:S05]  /*6d90*/  BRA `(.L_x_28571) ;  /* 0x0000071000007947 */ /* 0x000fea0003800000 */
.L_x_28578:
        /* <DEDUP_REMOVED lines=12> */
.L_x_28585:
        /* <DEDUP_REMOVED lines=21> */
.L_x_28589:
[----:B------:R-:W-:Y:S05]  /*6fb0*/  BSYNC B1 ;  /* 0x0000000000017941 */ /* 0x000fea0003800000 */
.L_x_28588:
[----:B------:R-:W-:Y:S01]  /*6fc0*/  LEA R3, R0, 0x3b800000, 0x17 ;  /* 0x3b80000000037811 */ /* 0x000fe200078eb8ff */
[----:B------:R-:W-:-:S05]  /*6fd0*/  IMAD.SHL.U32 R0, R2, 0x100000, RZ ;  /* 0x0010000002007824 */ /* 0x000fca00078e00ff */
[----:B------:R-:W-:Y:S02]  /*6fe0*/  LOP3.LUT R0, R3, R0, R4, 0xfe, !PT ;  /* 0x0000000003007212 */ /* 0x000fe400078efe04 */
.L_x_28587:
[----:B------:R-:W-:Y:S05]  /*6ff0*/  BSYNC B0 ;  /* 0x0000000000007941 */ /* 0x000fea0003800000 */
.L_x_28586:
[----:B------:R-:W-:Y:S01]  /*7000*/  F2FP.PACK_AB R0, RZ, R0 ;  /* 0x00000000ff00723e */ /* 0x000fe200000000ff */
[----:B------:R-:W-:Y:S05]  /*7010*/  BRA `(.L_x_28571) ;  /* 0x0000049000007947 */ /* 0x000fea0003800000 */
.L_x_28584:
        /* <DEDUP_REMOVED lines=21> */
.L_x_28593:
[----:B------:R-:W-:Y:S05]  /*7170*/  BSYNC B1 ;  /* 0x0000000000017941 */ /* 0x000fea0003800000 */
.L_x_28592:
[----:B------:R-:W-:Y:S01]  /*7180*/  LEA R3, R0, 0x37800000, 0x17 ;  /* 0x3780000000037811 */ /* 0x000fe200078eb8ff */
[----:B------:R-:W-:-:S05]  /*7190*/  IMAD.SHL.U32 R0, R2, 0x200000, RZ ;  /* 0x0020000002007824 */ /* 0x000fca00078e00ff */
[----:B------:R-:W-:Y:S02]  /*71a0*/  LOP3.LUT R0, R3, R0, R4, 0xfe, !PT ;  /* 0x0000000003007212 */ /* 0x000fe400078efe04 */
.L_x_28591:
[----:B------:R-:W-:Y:S05]  /*71b0*/  BSYNC B0 ;  /* 0x0000000000007941 */ /* 0x000fea0003800000 */
.L_x_28590:
[----:B------:R-:W-:Y:S01]  /*71c0*/  F2FP.PACK_AB R0, RZ, R0 ;  /* 0x00000000ff00723e */ /* 0x000fe200000000ff */
[----:B------:R-:W-:Y:S05]  /*71d0*/  BRA `(.L_x_28571) ;  /* 0x000002d000007947 */ /* 0x000fea0003800000 */
.L_x_28583:
        /* <DEDUP_REMOVED lines=14> */
.L_x_28597:
[----:B------:R-:W-:Y:S05]  /*72c0*/  BSYNC B0 ;  /* 0x0000000000007941 */ /* 0x000fea0003800000 */
.L_x_28596:
[----:B------:R-:W-:Y:S01]  /*72d0*/  F2FP.PACK_AB R0, RZ, R0 ;  /* 0x00000000ff00723e */ /* 0x000fe200000000ff */
[----:B------:R-:W-:Y:S05]  /*72e0*/  BRA `(.L_x_28571) ;  /* 0x000001c000007947 */ /* 0x000fea0003800000 */
.L_x_28570:
        /* <DEDUP_REMOVED lines=21> */
.L_x_28595:
[----:B------:R-:W2:Y:S02]  /*7440*/  LDG.E.64 R2, [R2.64] ;  /* 0x0000002402027981 */ /* 0x000ea4000c1e1b00 */
[----:B--2---:R-:W0:Y:S02]  /*7450*/  I2F.U64 R0, R2 ;  /* 0x0000000200007312 */ /* 0x004e240000301000 */
[----:B0-----:R-:W-:Y:S01]  /*7460*/  F2FP.PACK_AB R0, RZ, R0 ;  /* 0x00000000ff00723e */ /* 0x001fe200000000ff */
[----:B------:R-:W-:Y:S05]  /*7470*/  BRA `(.L_x_28571) ;  /* 0x0000003000007947 */ /* 0x000fea0003800000 */
.L_x_28594:
[----:B------:R-:W2:Y:S02]  /*7480*/  LDG.E R2, [R2.64] ;  /* 0x0000002402027981 */ /* 0x000ea4000c1e1900 */
[----:B--2---:R-:W0:Y:S02]  /*7490*/  I2F.U32 R0, R2 ;  /* 0x0000000200007306 */ /* 0x004e240000201000 */
[----:B0-----:R-:W-:-:S06]  /*74a0*/  F2FP.PACK_AB R0, RZ, R0 ;  /* 0x00000000ff00723e */ /* 0x001fcc00000000ff */
.L_x_28571:
        /* <DEDUP_REMOVED lines=29> */
.L_x_28603:
[----:B------:R-:W-:Y:S01]  /*7680*/  FSETP.GEU.FTZ.AND P0, PT, R7, -R6, PT ;  /* 0x800000060700720b */ /* 0x000fe20003f1e000 */
[----:B------:R-:W-:-:S12]  /*7690*/  FADD.FTZ R2, R2, -1 ;  /* 0xbf80000002027421 */ /* 0x000fd80000010000 */
[----:B------:R-:W-:Y:S02]  /*76a0*/  @!P0 FADD.FTZ R2, R2, -1 ;  /* 0xbf80000002028421 */ /* 0x000fe40000010000 */
.L_x_28602:
[----:B------:R-:W-:Y:S05]  /*76b0*/  BSYNC B1 ;  /* 0x0000000000017941 */ /* 0x000fea0003800000 */
.L_x_28601:
[----:B------:R-:W-:Y:S01]  /*76c0*/  FFMA.FTZ R3, -R6, R2, R3 ;  /* 0x0000000206037223 */ /* 0x000fe20000010103 */
[----:B------:R-:W-:Y:S05]  /*76d0*/  BRA `(.L_x_28599) ;  /* 0x000001f000007947 */ /* 0x000fea0003800000 */
.L_x_28600:
        /* <DEDUP_REMOVED lines=15> */
.L_x_28606:
        /* <DEDUP_REMOVED lines=13> */
.L_x_28605:
[----:B------:R-:W-:Y:S05]  /*78a0*/  BSYNC B1 ;  /* 0x0000000000017941 */ /* 0x000fea0003800000 */
.L_x_28604:
[----:B------:R-:W-:-:S04]  /*78b0*/  FMUL.FTZ R2, R2, 1.1920928955078125e-07 ;  /* 0x3400000002027820 */ /* 0x000fc80000410000 */
[----:B------:R-:W-:Y:S02]  /*78c0*/  FMUL.FTZ R3, R7, R2 ;  /* 0x0000000207037220 */ /* 0x000fe40000410000 */
.L_x_28599:
[----:B------:R-:W-:Y:S05]  /*78d0*/  BSYNC B0 ;  /* 0x0000000000007941 */ /* 0x000fea0003800000 */
.L_x_28598:
        /* <DEDUP_REMOVED lines=26> */
.L_x_28610:
[----:B------:R-:W-:-:S06]  /*7a80*/  HADD2.F32 R3, -RZ, R0.H0_H0 ;  /* 0x20000000ff037230 */ /* 0x000fcc0000004100 */
[----:B------:R-:W1:Y:S02]  /*7a90*/  F2I.S64.TRUNC R2, R3 ;  /* 0x0000000300027311 */ /* 0x000e64000020d900 */
[----:B-1----:R1:W-:Y:S01]  /*7aa0*/  STG.E.U8 [R16.64], R2 ;  /* 0x0000000210007986 */ /* 0x0023e2000c101124 */
[----:B------:R-:W-:Y:S05]  /*7ab0*/  BRA `(.L_x_28612) ;  /* 0x00000e4000007947 */ /* 0x000fea0003800000 */
.L_x_28609:
        /* <DEDUP_REMOVED lines=10> */
.L_x_28614:
[----:B------:R-:W-:-:S04]  /*7b60*/  HADD2.F32 R0, -RZ, R0.H0_H0 ;  /* 0x20000000ff007230 */ /* 0x000fc80000004100 */
[----:B------:R-:W1:Y:S02]  /*7b70*/  F2I.FTZ.TRUNC.NTZ R3, R0 ;  /* 0x0000000000037305 */ /* 0x000e64000021f100 */
[----:B-1----:R1:W-:Y:S01]  /*7b80*/  STG.E [R16.64], R3 ;  /* 0x0000000310007986 */ /* 0x0023e2000c101924 */
[----:B------:R-:W-:Y:S05]  /*7b90*/  BRA `(.L_x_28612) ;  /* 0x00000d6000007947 */ /* 0x000fea0003800000 */
.L_x_28613:
[----:B------:R-:W-:-:S04]  /*7ba0*/  HADD2.F32 R0, -RZ, R0.H0_H0 ;  /* 0x20000000ff007230 */ /* 0x000fc80000004100 */
[----:B------:R-:W1:Y:S02]  /*7bb0*/  F2I.FTZ.TRUNC.NTZ R3, R0 ;  /* 0x0000000000037305 */ /* 0x000e64000021f100 */
[----:B-1----:R1:W-:Y:S01]  /*7bc0*/  STG.E.U16 [R16.64], R3 ;  /* 0x0000000310007986 */ /* 0x0023e2000c101524 */
[----:B------:R-:W-:Y:S05]  /*7bd0*/  BRA `(.L_x_28612) ;  /* 0x00000d2000007947 */ /* 0x000fea0003800000 */
.L_x_28608:
        /* <DEDUP_REMOVED lines=9> */
.L_x_28616:
[----:B------:R1:W-:Y:S01]  /*7c70*/  STG.E.U16 [R16.64], R0 ;  /* 0x0000000010007986 */ /* 0x0003e2000c101524 */
[----:B------:R-:W-:Y:S05]  /*7c80*/  BRA `(.L_x_28612) ;  /* 0x00000c7000007947 */ /* 0x000fea0003800000 */
.L_x_28615:
        /* <DEDUP_REMOVED lines=10> */
.L_x_28618:
[----:B------:R-:W-:-:S05]  /*7d30*/  HADD2.F32 R0, -RZ, R0.H0_H0 ;  /* 0x20000000ff007230 */ /* 0x000fca0000004100 */
[----:B------:R-:W-:-:S04]  /*7d40*/  F2FP.PACK_AB R0, RZ, R0 ;  /* 0x00000000ff00723e */ /* 0x000fc800000000ff */
[----:B------:R-:W-:-:S05]  /*7d50*/  PRMT R0, R0, 0x5410, RZ ;  /* 0x0000541000007816 */ /* 0x000fca00000000ff */
[----:B------:R1:W-:Y:S01]  /*7d60*/  STG.E [R16.64], R0 ;  /* 0x0000000010007986 */ /* 0x0003e2000c101924 */
[----:B------:R-:W-:Y:S05]  /*7d70*/  BRA `(.L_x_28612) ;  /* 0x00000b8000007947 */ /* 0x000fea0003800000 */
.L_x_28617:
[----:B------:R-:W-:-:S05]  /*7d80*/  HADD2.F32 R2, -RZ, R0.H0_H0 ;  /* 0x20000000ff027230 */ /* 0x000fca0000004100 */
[----:B------:R-:W-:-:S06]  /*7d90*/  FMUL.FTZ R2, R2, 1 ;  /* 0x3f80000002027820 */ /* 0x000fcc0000410000 */
[----:B------:R-:W1:Y:S02]  /*7da0*/  F2F.F64.F32 R2, R2 ;  /* 0x0000000200027310 */ /* 0x000e640000201800 */
[----:B-1----:R1:W-:Y:S01]  /*7db0*/  STG.E.64 [R16.64], R2 ;  /* 0x0000000210007986 */ /* 0x0023e2000c101b24 */
[----:B------:R-:W-:Y:S05]  /*7dc0*/  BRA `(.L_x_28612) ;  /* 0x00000b3000007947 */ /* 0x000fea0003800000 */
.L_x_28607:
        /* <DEDUP_REMOVED lines=13> */
.L_x_28621:
[----:B------:R-:W-:Y:S01]  /*7ea0*/  HADD2.F32 R0, -RZ, R0.H0_H0 ;  /* 0x20000000ff007230 */ /* 0x000fe20000004100 */
[----:B------:R-:W-:-:S04]  /*7eb0*/  CS2R R6, SRZ ;  /* 0x0000000000067805 */ /* 0x000fc8000001ff00 */
[----:B------:R-:W-:-:S04]  /*7ec0*/  FMUL.FTZ R0, R0, 1 ;  /* 0x3f80000000007820 */ /* 0x000fc80000410000 */
[----:B------:R-:W1:Y:S02]  /*7ed0*/  F2F.F64.F32 R4, R0 ;  /* 0x0000000000047310 */ /* 0x000e640000201800 */
[----:B-1----:R1:W-:Y:S01]  /*7ee0*/  STG.E.128 [R16.64], R4 ;  /* 0x0000000410007986 */ /* 0x0023e2000c101d24 */
[----:B------:R-:W-:Y:S05]  /*7ef0*/  BRA `(.L_x_28612) ;  /* 0x00000a0000007947 */ /* 0x000fea0003800000 */
.L_x_28620:
        /* <DEDUP_REMOVED lines=21> */
.L_x_28625:
[----:B------:R-:W-:Y:S05]  /*8050*/  BSYNC B0 ;  /* 0x0000000000007941 */ /* 0x000fea0003800000 */
.L_x_28624:
[----:B------:R-:W-:-:S05]  /*8060*/  LOP3.LUT R3, R0, R3, RZ, 0xfc, !PT ;  /* 0x0000000300037212 */ /* 0x000fca00078efcff */
[----:B------:R1:W-:Y:S01]  /*8070*/  STG.E.U8 [R16.64], R3 ;  /* 0x0000000310007986 */ /* 0x0003e2000c101124 */
[----:B------:R-:W-:Y:S05]  /*8080*/  BRA `(.L_x_28612) ;  /* 0x0000087000007947 */ /* 0x000fea0003800000 */
.L_x_28623:
        /* <DEDUP_REMOVED lines=13> */
.L_x_28627:
[----:B------:R-:W-:Y:S01]  /*8160*/  IMAD.MOV.U32 R0, RZ, RZ, 0x7f ;  /* 0x0000007fff007424 */ /* 0x000fe200078e00ff */
[----:B------:R-:W-:-:S04]  /*8170*/  ISETP.GT.U32.AND P0, PT, R2, 0x7f800000, PT ;  /* 0x7f8000000200780c */ /* 0x000fc80003f04070 */
[----:B------:R-:W-:-:S04]  /*8180*/  SEL R0, R0, 0x7c, P0 ;  /* 0x0000007c00007807 */ /* 0x000fc80000000000 */
.L_x_28628:
[----:B------:R-:W-:Y:S05]  /*8190*/  BSYNC B0 ;  /* 0x0000000000007941 */ /* 0x000fea0003800000 */
.L_x_28626:
[----:B------:R-:W-:-:S04]  /*81a0*/  LOP3.LUT R2, R3, 0x80000000, RZ, 0xc0, !PT ;  /* 0x8000000003027812 */ /* 0x000fc800078ec0ff */
[----:B------:R-:W-:-:S04]  /*81b0*/  SHF.R.U32.HI R3, RZ, 0x18, R2 ;  /* 0x00000018ff037819 */ /* 0x000fc80000011602 */
[----:B------:R-:W-:-:S05]  /*81c0*/  LOP3.LUT R3, R0, R3, RZ, 0xfc, !PT ;  /* 0x0000000300037212 */ /* 0x000fca00078efcff */
[----:B------:R1:W-:Y:S01]  /*81d0*/  STG.E.U8 [R16.64], R3 ;  /* 0x0000000310007986 */ /* 0x0003e2000c101124 */
[----:B------:R-:W-:Y:S05]  /*81e0*/  BRA `(.L_x_28612) ;  /* 0x0000071000007947 */ /* 0x000fea0003800000 */
.L_x_28622:
[----:B------:R-:W-:-:S05]  /*81f0*/  HADD2.F32 R0, -RZ, R0.H0_H0 ;  /* 0x20000000ff007230 */ /* 0x000fca0000004100 */
[----:B------:R-:W-:-:S05]  /*8200*/  F2FP.BF16.PACK_AB R0, RZ, R0 ;  /* 0x00000000ff00723e */ /* 0x000fca00000010ff */
[----:B------:R1:W-:Y:S01]  /*8210*/  STG.E.U16 [R16.64], R0 ;  /* 0x0000000010007986 */ /* 0x0003e2000c101524 */
[----:B------:R-:W-:Y:S05]  /*8220*/  BRA `(.L_x_28612) ;  /* 0x000006d000007947 */ /* 0x000fea0003800000 */
.L_x_28619:
        /* <DEDUP_REMOVED lines=12> */
.L_x_28631:
        /* <DEDUP_REMOVED lines=17> */
.L_x_28634:
[----:B------:R-:W-:-:S04]  /*8400*/  LOP3.LUT R2, R3, 0x80000000, RZ, 0xc0, !PT ;  /* 0x8000000003027812 */ /* 0x000fc800078ec0ff */
[----:B------:R-:W-:-:S04]  /*8410*/  SHF.R.U32.HI R3, RZ, 0x18, R2 ;  /* 0x00000018ff037819 */ /* 0x000fc80000011602 */
[----:B------:R-:W-:-:S04]  /*8420*/  LOP3.LUT R0, R0, R3, RZ, 0xfc, !PT ;  /* 0x0000000300007212 */ /* 0x000fc800078efcff */
[----:B------:R-:W-:Y:S02]  /*8430*/  PRMT R8, R0, 0x7610, R8 ;  /* 0x0000761000087816 */ /* 0x000fe40000000008 */
.L_x_28633:
[----:B------:R-:W-:Y:S05]  /*8440*/  BSYNC B0 ;  /* 0x0000000000007941 */ /* 0x000fea0003800000 */
.L_x_28632:
[----:B------:R0:W-:Y:S01]  /*8450*/  STG.E.U8 [R16.64], R8 ;  /* 0x0000000810007986 */ /* 0x0001e2000c101124 */
[----:B------:R-:W-:Y:S05]  /*8460*/  BRA `(.L_x_28612) ;  /* 0x0000049000007947 */ /* 0x000fea0003800000 */
.L_x_28630:
        /* <DEDUP_REMOVED lines=17> */
.L_x_28637:
[----:B------:R-:W-:-:S04]  /*8580*/  LOP3.LUT R2, R3, 0x80000000, RZ, 0xc0, !PT ;  /* 0x8000000003027812 */ /* 0x000fc800078ec0ff */
[----:B------:R-:W-:-:S04]  /*8590*/  SHF.R.U32.HI R3, RZ, 0x18, R2 ;  /* 0x00000018ff037819 */ /* 0x000fc80000011602 */
[----:B------:R-:W-:-:S04]  /*85a0*/  LOP3.LUT R0, R0, R3, RZ, 0xfc, !PT ;  /* 0x0000000300007212 */ /* 0x000fc800078efcff */
[----:B------:R-:W-:Y:S02]  /*85b0*/  PRMT R8, R0, 0x7610, R8 ;  /* 0x0000761000087816 */ /* 0x000fe40000000008 */
.L_x_28636:
[----:B------:R-:W-:Y:S05]  /*85c0*/  BSYNC B0 ;  /* 0x0000000000007941 */ /* 0x000fea0003800000 */
.L_x_28635:
[----:B------:R0:W-:Y:S01]  /*85d0*/  STG.E.U8 [R16.64], R8 ;  /* 0x0000000810007986 */ /* 0x0001e2000c101124 */
[----:B------:R-:W-:Y:S05]  /*85e0*/  BRA `(.L_x_28612) ;  /* 0x0000031000007947 */ /* 0x000fea0003800000 */
.L_x_28629:
        /* <DEDUP_REMOVED lines=22> */
.L_x_28611:
        /* <DEDUP_REMOVED lines=20> */
.L_x_28639:
[----:B------:R-:W-:-:S06]  /*8890*/  HADD2.F32 R2, -RZ, R0.H0_H0 ;  /* 0x20000000ff027230 */ /* 0x000fcc0000004100 */
[----:B------:R-:W1:Y:S02]  /*88a0*/  F2I.U64.TRUNC R2, R2 ;  /* 0x0000000200027311 */ /* 0x000e64000020d800 */
[----:B-1----:R1:W-:Y:S01]  /*88b0*/  STG.E.64 [R16.64], R2 ;  /* 0x0000000210007986 */ /* 0x0023e2000c101b24 */
[----:B------:R-:W-:Y:S05]  /*88c0*/  BRA `(.L_x_28612) ;  /* 0x0000003000007947 */ /* 0x000fea0003800000 */
.L_x_28638:
[----:B------:R-:W-:-:S04]  /*88d0*/  HADD2.F32 R0, -RZ, R0.H0_H0 ;  /* 0x20000000ff007230 */ /* 0x000fc80000004100 */
[----:B------:R-:W1:Y:S02]  /*88e0*/  F2I.FTZ.U32.TRUNC.NTZ R3, R0 ;  /* 0x0000000000037305 */ /* 0x000e64000021f000 */
[----:B-1----:R1:W-:Y:S02]  /*88f0*/  STG.E [R16.64], R3 ;  /* 0x0000000310007986 */ /* 0x0023e4000c101924 */
.L_x_28612:
        /* <DEDUP_REMOVED lines=258> */
.L_x_28640:
        /* <DEDUP_REMOVED lines=21> */
.L_x_28644:
[----:B------:R-:W2:Y:S02]  /*9a70*/  LDG.E.U8 R2, [R2.64] ;  /* 0x0000002402027981 */ /* 0x000ea4000c1e1100 */
[----:B--2---:R-:W0:Y:S02]  /*9a80*/  I2F.U16 R0, R2 ;  /* 0x0000000200007306 */ /* 0x004e240000101000 */
[----:B0-----:R-:W-:-:S04]  /*9a90*/  F2FP.PACK_AB R0, RZ, R0 ;  /* 0x00000000ff00723e */ /* 0x001fc800000000ff */
[----:B------:R-:W-:Y:S01]  /*9aa0*/  PRMT R22, R0, 0x7610, R22 ;  /* 0x0000761000167816 */ /* 0x000fe20000000016 */
[----:B------:R-:W-:Y:S05]  /*9ab0*/  BRA `(.L_x_28646) ;  /* 0x00000ed000007947 */ /* 0x000fea0003800000 */
.L_x_28643:
        /* <DEDUP_REMOVED lines=11> */
.L_x_28648:
[----:B------:R-:W2:Y:S02]  /*9b70*/  LDG.E R2, [R2.64] ;  /* 0x0000002402027981 */ /* 0x000ea4000c1e1900 */
[----:B--2---:R-:W0:Y:S02]  /*9b80*/  I2F R0, R2 ;  /* 0x0000000200007306 */ /* 0x004e240000201400 */
[----:B0-----:R-:W-:-:S04]  /*9b90*/  F2FP.PACK_AB R0, RZ, R0 ;  /* 0x00000000ff00723e */ /* 0x001fc800000000ff */
[----:B------:R-:W-:Y:S01]  /*9ba0*/  PRMT R22, R0, 0x7610, R22 ;  /* 0x0000761000167816 */ /* 0x000fe20000000016 */
[----:B------:R-:W-:Y:S05]  /*9bb0*/  BRA `(.L_x_28646) ;  /* 0x00000dd000007947 */ /* 0x000fea0003800000 */
.L_x_28647:
[----:B------:R-:W2:Y:S02]  /*9bc0*/  LDG.E.U16 R2, [R2.64] ;  /* 0x0000002402027981 */ /* 0x000ea4000c1e1500 */
[----:B--2---:R-:W0:Y:S02]  /*9bd0*/  I2F.S16 R0, R2 ;  /* 0x0000000200007306 */ /* 0x004e240000101400 */
[----:B0-----:R-:W-:-:S04]  /*9be0*/  F2FP.PACK_AB R0, RZ, R0 ;  /* 0x00000000ff00723e */ /* 0x001fc800000000ff */
[----:B------:R-:W-:Y:S01]  /*9bf0*/  PRMT R22, R0, 0x7610, R22 ;  /* 0x0000761000167816 */ /* 0x000fe20000000016 */
[----:B------:R-:W-:Y:S05]  /*9c00*/  BRA `(.L_x_28646) ;  /* 0x00000d8000007947 */ /* 0x000fea0003800000 */
.L_x_28642:
        /* <DEDUP_REMOVED lines=9> */
.L_x_28650:
[----:B------:R0:W5:Y:S01]  /*9ca0*/  LDG.E.U16 R22, [R2.64] ;  /* 0x0000002402167981 */ /* 0x000162000c1e1500 */
[----:B------:R-:W-:Y:S05]  /*9cb0*/  BRA `(.L_x_28646) ;  /* 0x00000cd000007947 */ /* 0x000fea0003800000 */
.L_x_28649:
        /* <DEDUP_REMOVED lines=9> */
.L_x_28652:
[----:B------:R0:W5:Y:S01]  /*9d50*/  LDG.E.U16 R22, [R2.64] ;  /* 0x0000002402167981 */ /* 0x000162000c1e1500 */
[----:B------:R-:W-:Y:S05]  /*9d60*/  BRA `(.L_x_28646) ;  /* 0x00000c2000007947 */ /* 0x000fea0003800000 */
.L_x_28651:
[----:B------:R-:W2:Y:S02]  /*9d70*/  LDG.E.64 R2, [R2.64] ;  /* 0x0000002402027981 */ /* 0x000ea4000c1e1b00 */
[----:B--2---:R-:W0:Y:S01]  /*9d80*/  F2F.F32.F64 R0, R2 ;  /* 0x0000000200007310 */ /* 0x004e220000301000 */
[----:B------:R-:W0:-:S14]  /*9d90*/  DSETP.GEU.AND P0, PT, |R2|, c[0x2][0x0], PT ;  /* 0x008000000200762a */ /* 0x000e1c0003f0e200 */
[----:B0-----:R-:W-:-:S05]  /*9da0*/  @!P0 FMUL R0, R0, 1.175494350822287508e-38 ;  /* 0x0080000000008820 */ /* 0x001fca0000400000 */
[----:B------:R-:W-:-:S04]  /*9db0*/  F2FP.PACK_AB R0, RZ, R0 ;  /* 0x00000000ff00723e */ /* 0x000fc800000000ff */
[----:B------:R-:W-:Y:S01]  /*9dc0*/  PRMT R22, R0, 0x7610, R22 ;  /* 0x0000761000167816 */ /* 0x000fe20000000016 */
[----:B------:R-:W-:Y:S05]  /*9dd0*/  BRA `(.L_x_28646) ;  /* 0x00000bb000007947 */ /* 0x000fea0003800000 */
.L_x_28641:
        /* <DEDUP_REMOVED lines=14> */
.L_x_28655:
[----:B------:R-:W2:Y:S02]  /*9ec0*/  LDG.E.64 R2, [R2.64] ;  /* 0x0000002402027981 */ /* 0x000ea4000c1e1b00 */
[----:B--2---:R-:W0:Y:S01]  /*9ed0*/  F2F.F32.F64 R0, R2 ;  /* 0x0000000200007310 */ /* 0x004e220000301000 */
[----:B------:R-:W0:-:S14]  /*9ee0*/  DSETP.GEU.AND P0, PT, |R2|, c[0x2][0x0], PT ;  /* 0x008000000200762a */ /* 0x000e1c0003f0e200 */
[----:B0-----:R-:W-:-:S05]  /*9ef0*/  @!P0 FMUL R0, R0, 1.175494350822287508e-38 ;  /* 0x0080000000008820 */ /* 0x001fca0000400000 */
[----:B------:R-:W-:-:S04]  /*9f00*/  F2FP.PACK_AB R0, RZ, R0 ;  /* 0x00000000ff00723e */ /* 0x000fc800000000ff */
[----:B------:R-:W-:Y:S01]  /*9f10*/  PRMT R22, R0, 0x7610, R22 ;  /* 0x0000761000167816 */ /* 0x000fe20000000016 */
[----:B------:R-:W-:Y:S05]  /*9f20*/  BRA `(.L_x_28646) ;  /* 0x00000a6000007947 */ /* 0x000fea0003800000 */
.L_x_28654:
        /* <DEDUP_REMOVED lines=28> */
.L_x_28657:
        /* <DEDUP_REMOVED lines=15> */
.L_x_28656:
[----:B------:R-:W2:Y:S02]  /*a1e0*/  LDG.E.U16 R0, [R2.64] ;  /* 0x0000002402007981 */ /* 0x000ea4000c1e1500 */
[----:B--2---:R-:W-:-:S04]  /*a1f0*/  PRMT R0, RZ, 0x5410, R0 ;  /* 0x00005410ff007816 */ /* 0x004fc80000000000 */
[----:B------:R-:W-:-:S04]  /*a200*/  F2FP.PACK_AB R0, RZ, R0 ;  /* 0x00000000ff00723e */ /* 0x000fc800000000ff */
[----:B------:R-:W-:Y:S01]  /*a210*/  PRMT R22, R0, 0x7610, R22 ;  /* 0x0000761000167816 */ /* 0x000fe20000000016 */
[----:B------:R-:W-:Y:S05]  /*a220*/  BRA `(.L_x_28646) ;  /* 0x0000076000007947 */ /* 0x000fea0003800000 */
.L_x_28653:
        /* <DEDUP_REMOVED lines=12> */
.L_x_28660:
        /* <DEDUP_REMOVED lines=21> */
.L_x_28664:
[----:B------:R-:W-:Y:S05]  /*a440*/  BSYNC B1 ;  /* 0x0000000000017941 */ /* 0x000fea0003800000 */
.L_x_28663:
[----:B------:R-:W-:Y:S01]  /*a450*/  LEA R3, R0, 0x3b800000, 0x17 ;  /* 0x3b80000000037811 */ /* 0x000fe200078eb8ff */
[----:B------:R-:W-:-:S05]  /*a460*/  IMAD.SHL.U32 R0, R2, 0x100000, RZ ;  /* 0x0010000002007824 */ /* 0x000fca00078e00ff */
[----:B------:R-:W-:Y:S02]  /*a470*/  LOP3.LUT R0, R3, R0, R4, 0xfe, !PT ;  /* 0x0000000003007212 */ /* 0x000fe400078efe04 */
.L_x_28662:
[----:B------:R-:W-:Y:S05]  /*a480*/  BSYNC B0 ;  /* 0x0000000000007941 */ /* 0x000fea0003800000 */
.L_x_28661:
[----:B------:R-:W-:-:S04]  /*a490*/  F2FP.PACK_AB R0, RZ, R0 ;  /* 0x00000000ff00723e */ /* 0x000fc800000000ff */
[----:B------:R-:W-:Y:S01]  /*a4a0*/  PRMT R22, R0, 0x7610, R22 ;  /* 0x0000761000167816 */ /* 0x000fe20000000016 */
[----:B------:R-:W-:Y:S05]  /*a4b0*/  BRA `(.L_x_28646) ;  /* 0x000004d000007947 */ /* 0x000fea0003800000 */
.L_x_28659:
        /* <DEDUP_REMOVED lines=21> */
.L_x_28668:
[----:B------:R-:W-:Y:S05]  /*a610*/  BSYNC B1 ;  /* 0x0000000000017941 */ /* 0x000fea0003800000 */
.L_x_28667:
[----:B------:R-:W-:Y:S01]  /*a620*/  LEA R3, R0, 0x37800000, 0x17 ;  /* 0x3780000000037811 */ /* 0x000fe200078eb8ff */
[----:B------:R-:W-:-:S05]  /*a630*/  IMAD.SHL.U32 R0, R2, 0x200000, RZ ;  /* 0x0020000002007824 */ /* 0x000fca00078e00ff */
[----:B------:R-:W-:Y:S02]  /*a640*/  LOP3.LUT R0, R3, R0, R4, 0xfe, !PT ;  /* 0x0000000003007212 */ /* 0x000fe400078efe04 */
.L_x_28666:
[----:B------:R-:W-:Y:S05]  /*a650*/  BSYNC B0 ;  /* 0x0000000000007941 */ /* 0x000fea0003800000 */
.L_x_28665:
[----:B------:R-:W-:-:S04]  /*a660*/  F2FP.PACK_AB R0, RZ, R0 ;  /* 0x00000000ff00723e */ /* 0x000fc800000000ff */
[----:B------:R-:W-:Y:S01]  /*a670*/  PRMT R22, R0, 0x7610, R22 ;  /* 0x0000761000167816 */ /* 0x000fe20000000016 */
[----:B------:R-:W-:Y:S05]  /*a680*/  BRA `(.L_x_28646) ;  /* 0x0000030000007947 */ /* 0x000fea0003800000 */
.L_x_28658:
        /* <DEDUP_REMOVED lines=14> */
.L_x_28672:
[----:B------:R-:W-:Y:S05]  /*a770*/  BSYNC B0 ;  /* 0x0000000000007941 */ /* 0x000fea0003800000 */
.L_x_28671:
[----:B------:R-:W-:-:S04]  /*a780*/  F2FP.PACK_AB R0, RZ, R0 ;  /* 0x00000000ff00723e */ /* 0x000fc800000000ff */
[----:B------:R-:W-:Y:S01]  /*a790*/  PRMT R22, R0, 0x7610, R22 ;  /* 0x0000761000167816 */ /* 0x000fe20000000016 */
[----:B------:R-:W-:Y:S05]  /*a7a0*/  BRA `(.L_x_28646) ;  /* 0x000001e000007947 */ /* 0x000fea0003800000 */
.L_x_28645:
        /* <DEDUP_REMOVED lines=21> */
.L_x_28670:
[----:B------:R-:W2:Y:S02]  /*a900*/  LDG.E.64 R2, [R2.64] ;  /* 0x0000002402027981 */ /* 0x000ea4000c1e1b00 */
[----:B--2---:R-:W0:Y:S02]  /*a910*/  I2F.U64 R0, R2 ;  /* 0x0000000200007312 */ /* 0x004e240000301000 */
[----:B0-----:R-:W-:-:S04]  /*a920*/  F2FP.PACK_AB R0, RZ, R0 ;  /* 0x00000000ff00723e */ /* 0x001fc800000000ff */
[----:B------:R-:W-:Y:S01]  /*a930*/  PRMT R22, R0, 0x7610, R22 ;  /* 0x0000761000167816 */ /* 0x000fe20000000016 */
[----:B------:R-:W-:Y:S05]  /*a940*/  BRA `(.L_x_28646) ;  /* 0x0000004000007947 */ /* 0x000fea0003800000 */
.L_x_28669:
[----:B------:R-:W2:Y:S02]  /*a950*/  LDG.E R2, [R2.64] ;  /* 0x0000002402027981 */ /* 0x000ea4000c1e1900 */
[----:B--2---:R-:W0:Y:S02]  /*a960*/  I2F.U32 R0, R2 ;  /* 0x0000000200007306 */ /* 0x004e240000201000 */
[----:B0-----:R-:W-:-:S04]  /*a970*/  F2FP.PACK_AB R0, RZ, R0 ;  /* 0x00000000ff00723e */ /* 0x001fc800000000ff */
[----:B------:R-:W-:Y:S02]  /*a980*/  PRMT R22, R0, 0x7610, R22 ;  /* 0x0000761000167816 */ /* 0x000fe40000000016 */
.L_x_28646:
        /* <DEDUP_REMOVED lines=18> */
.L_x_28676:
[----:B------:R-:W2:Y:S02]  /*aab0*/  LDG.E.U8 R2, [R2.64] ;  /* 0x0000002402027981 */ /* 0x000ea4000c1e1100 */
[----:B--2---:R-:W0:Y:S02]  /*aac0*/  I2F.U16 R0, R2 ;  /* 0x0000000200007306 */ /* 0x004e240000101000 */
[----:B0-----:R-:W-:Y:S01]  /*aad0*/  F2FP.PACK_AB R0, RZ, R0 ;  /* 0x00000000ff00723e */ /* 0x001fe200000000ff */
[----:B------:R-:W-:Y:S05]  /*aae0*/  BRA `(.L_x_28678) ;  /* 0x00000e1000007947 */ /* 0x000fea0003800000 */
.L_x_28675:
        /* <DEDUP_REMOVED lines=10> */
.L_x_28680:
[----:B------:R-:W2:Y:S02]  /*ab90*/  LDG.E R2, [R2.64] ;  /* 0x0000002402027981 */ /* 0x000ea4000c1e1900 */
[----:B--2---:R-:W0:Y:S02]  /*aba0*/  I2F R0, R2 ;  /* 0x0000000200007306 */ /* 0x004e240000201400 */
[----:B0-----:R-:W-:Y:S01]  /*abb0*/  F2FP.PACK_AB R0, RZ, R0 ;  /* 0x00000000ff00723e */ /* 0x001fe200000000ff */
[----:B------:R-:W-:Y:S05]  /*abc0*/  BRA `(.L_x_28678) ;  /* 0x00000d3000007947 */ /* 0x000fea0003800000 */
.L_x_28679:
[----:B------:R-:W2:Y:S02]  /*abd0*/  LDG.E.U16 R2, [R2.64] ;  /* 0x0000002402027981 */ /* 0x000ea4000c1e1500 */
[----:B--2---:R-:W0:Y:S02]  /*abe0*/  I2F.S16 R0, R2 ;  /* 0x0000000200007306 */ /* 0x004e240000101400 */
[----:B0-----:R-:W-:Y:S01]  /*abf0*/  F2FP.PACK_AB R0, RZ, R0 ;  /* 0x00000000ff00723e */ /* 0x001fe200000000ff */
[----:B------:R-:W-:Y:S05]  /*ac00*/  BRA `(.L_x_28678) ;  /* 0x00000cf000007947 */ /* 0x000fea0003800000 */
.L_x_28674:
        /* <DEDUP_REMOVED lines=9> */
.L_x_28682:
[----:B------:R0:W5:Y:S01]  /*aca0*/  LDG.E.U16 R0, [R2.64] ;  /* 0x0000002402007981 */ /* 0x000162000c1e1500 */
[----:B------:R-:W-:Y:S05]  /*acb0*/  BRA `(.L_x_28678) ;  /* 0x00000c4000007947 */ /* 0x000fea0003800000 */
.L_x_28681:
        /* <DEDUP_REMOVED lines=9> */
.L_x_28684:
[----:B------:R0:W5:Y:S01]  /*ad50*/  LDG.E.U16 R0, [R2.64] ;  /* 0x0000002402007981 */ /* 0x000162000c1e1500 */
[----:B------:R-:W-:Y:S05]  /*ad60*/  BRA `(.L_x_28678) ;  /* 0x00000b9000007947 */ /* 0x000fea0003800000 */
.L_x_28683:
[----:B------:R-:W2:Y:S02]  /*ad70*/  LDG.E.64 R2, [R2.64] ;  /* 0x0000002402027981 */ /* 0x000ea4000c1e1b00 */
[----:B--2---:R-:W0:Y:S01]  /*ad80*/  F2F.F32.F64 R0, R2 ;  /* 0x0000000200007310 */ /* 0x004e220000301000 */
[----:B------:R-:W0:-:S14]  /*ad90*/  DSETP.GEU.AND P0, PT, |R2|, c[0x2][0x0], PT ;  /* 0x008000000200762a */ /* 0x000e1c0003f0e200 */
[----:B0-----:R-:W-:-:S05]  /*ada0*/  @!P0 FMUL R0, R0, 1.175494350822287508e-38 ;  /* 0x0080000000008820 */ /* 0x001fca0000400000 */
[----:B------:R-:W-:Y:S01]  /*adb0*/  F2FP.PACK_AB R0, RZ, R0 ;  /* 0x00000000ff00723e */ /* 0x000fe200000000ff */
[----:B------:R-:W-:Y:S05]  /*adc0*/  BRA `(.L_x_28678) ;  /* 0x00000b3000007947 */ /* 0x000fea0003800000 */
.L_x_28673:
        /* <DEDUP_REMOVED lines=13> */
.L_x_28687:
[----:B------:R-:W2:Y:S02]  /*aea0*/  LDG.E.64 R2, [R2.64] ;  /* 0x0000002402027981 */ /* 0x000ea4000c1e1b00 */
[----:B--2---:R-:W0:Y:S01]  /*aeb0*/  F2F.F32.F64 R0, R2 ;  /* 0x0000000200007310 */ /* 0x004e220000301000 */
[----:B------:R-:W0:-:S14]  /*aec0*/  DSETP.GEU.AND P0, PT, |R2|, c[0x2][0x0], PT ;  /* 0x008000000200762a */ /* 0x000e1c0003f0e200 */
[----:B0-----:R-:W-:-:S05]  /*aed0*/  @!P0 FMUL R0, R0, 1.175494350822287508e-38 ;  /* 0x0080000000008820 */ /* 0x001fca0000400000 */
[----:B------:R-:W-:Y:S01]  /*aee0*/  F2FP.PACK_AB R0, RZ, R0 ;  /* 0x00000000ff00723e */ /* 0x000fe200000000ff */
[----:B------:R-:W-:Y:S05]  /*aef0*/  BRA `(.L_x_28678) ;  /* 0x00000a0000007947 */ /* 0x000fea0003800000 */
.L_x_28686:
        /* <DEDUP_REMOVED lines=28> */
.L_x_28689:
        /* <DEDUP_REMOVED lines=15> */
.L_x_28688:
[----:B------:R-:W2:Y:S02]  /*b1b0*/  LDG.E.U16 R0, [R2.64] ;  /* 0x0000002402007981 */ /* 0x000ea4000c1e1500 */
[----:B--2---:R-:W-:-:S04]  /*b1c0*/  PRMT R0, RZ, 0x5410, R0 ;  /* 0x00005410ff007816 */ /* 0x004fc80000000000 */
[----:B------:R-:W-:Y:S01]  /*b1d0*/  F2FP.PACK_AB R0, RZ, R0 ;  /* 0x00000000ff00723e */ /* 0x000fe200000000ff */
[----:B------:R-:W-:Y:S05]  /*b1e0*/  BRA `(.L_x_28678) ;  /* 0x0000071000007947 */ /* 0x000fea0003800000 */
.L_x_28685:
        /* <DEDUP_REMOVED lines=12> */
.L_x_28692:
        /* <DEDUP_REMOVED lines=21> */
.L_x_28696:
[----:B------:R-:W-:Y:S05]  /*b400*/  BSYNC B1 ;  /* 0x0000000000017941 */ /* 0x000fea0003800000 */
.L_x_28695:
[----:B------:R-:W-:Y:S01]  /*b410*/  LEA R3, R0, 0x3b800000, 0x17 ;  /* 0x3b80000000037811 */ /* 0x000fe200078eb8ff */
[----:B------:R-:W-:-:S05]  /*b420*/  IMAD.SHL.U32 R0, R2, 0x100000, RZ ;  /* 0x0010000002007824 */ /* 0x000fca00078e00ff */
[----:B------:R-:W-:Y:S02]  /*b430*/  LOP3.LUT R0, R3, R0, R4, 0xfe, !PT ;  /* 0x0000000003007212 */ /* 0x000fe400078efe04 */
.L_x_28694:
[----:B------:R-:W-:Y:S05]  /*b440*/  BSYNC B0 ;  /* 0x0000000000007941 */ /* 0x000fea0003800000 */
.L_x_28693:
[----:B------:R-:W-:Y:S01]  /*b450*/  F2FP.PACK_AB R0, RZ, R0 ;  /* 0x00000000ff00723e */ /* 0x000fe200000000ff */
[----:B------:R-:W-:Y:S05]  /*b460*/  BRA `(.L_x_28678) ;  /* 0x0000049000007947 */ /* 0x000fea0003800000 */
.L_x_28691:
        /* <DEDUP_REMOVED lines=21> */
.L_x_28700:
[----:B------:R-:W-:Y:S05]  /*b5c0*/  BSYNC B1 ;  /* 0x0000000000017941 */ /* 0x000fea0003800000 */
.L_x_28699:
[----:B------:R-:W-:Y:S01]  /*b5d0*/  LEA R3, R0, 0x37800000, 0x17 ;  /* 0x3780000000037811 */ /* 0x000fe200078eb8ff */
[----:B------:R-:W-:-:S05]  /*b5e0*/  IMAD.SHL.U32 R0, R2, 0x200000, RZ ;  /* 0x0020000002007824 */ /* 0x000fca00078e00ff */
[----:B------:R-:W-:Y:S02]  /*b5f0*/  LOP3.LUT R0, R3, R0, R4, 0xfe, !PT ;  /* 0x0000000003007212 */ /* 0x000fe400078efe04 */
.L_x_28698:
[----:B------:R-:W-:Y:S05]  /*b600*/  BSYNC B0 ;  /* 0x0000000000007941 */ /* 0x000fea0003800000 */
.L_x_28697:
[----:B------:R-:W-:Y:S01]  /*b610*/  F2FP.PACK_AB R0, RZ, R0 ;  /* 0x00000000ff00723e */ /* 0x000fe200000000ff */
[----:B------:R-:W-:Y:S05]  /*b620*/  BRA `(.L_x_28678) ;  /* 0x000002d000007947 */ /* 0x000fea0003800000 */
.L_x_28690:
        /* <DEDUP_REMOVED lines=14> */
.L_x_28704:
[----:B------:R-:W-:Y:S05]  /*b710*/  BSYNC B0 ;  /* 0x0000000000007941 */ /* 0x000fea0003800000 */
.L_x_28703:
[----:B------:R-:W-:Y:S01]  /*b720*/  F2FP.PACK_AB R0, RZ, R0 ;  /* 0x00000000ff00723e */ /* 0x000fe200000000ff */
[----:B------:R-:W-:Y:S05]  /*b730*/  BRA `(.L_x_28678) ;  /* 0x000001c000007947 */ /* 0x000fea0003800000 */
.L_x_28677:
        /* <DEDUP_REMOVED lines=21> */
.L_x_28702:
[----:B------:R-:W2:Y:S02]  /*b890*/  LDG.E.64 R2, [R2.64] ;  /* 0x0000002402027981 */ /* 0x000ea4000c1e1b00 */
[----:B--2---:R-:W0:Y:S02]  /*b8a0*/  I2F.U64 R0, R2 ;  /* 0x0000000200007312 */ /* 0x004e240000301000 */
[----:B0-----:R-:W-:Y:S01]  /*b8b0*/  F2FP.PACK_AB R0, RZ, R0 ;  /* 0x00000000ff00723e */ /* 0x001fe200000000ff */
[----:B------:R-:W-:Y:S05]  /*b8c0*/  BRA `(.L_x_28678) ;  /* 0x0000003000007947 */ /* 0x000fea0003800000 */
.L_x_28701:
[----:B------:R-:W2:Y:S02]  /*b8d0*/  LDG.E R2, [R2.64] ;  /* 0x0000002402027981 */ /* 0x000ea4000c1e1900 */
[----:B--2---:R-:W0:Y:S02]  /*b8e0*/  I2F.U32 R0, R2 ;  /* 0x0000000200007306 */ /* 0x004e240000201000 */
[----:B0-----:R-:W-:-:S06]  /*b8f0*/  F2FP.PACK_AB R0, RZ, R0 ;  /* 0x00000000ff00723e */ /* 0x001fcc00000000ff */
.L_x_28678:
        /* <DEDUP_REMOVED lines=29> */
.L_x_28710:
[----:B------:R-:W-:Y:S01]  /*bad0*/  FSETP.GEU.FTZ.AND P0, PT, R7, -R6, PT ;  /* 0x800000060700720b */ /* 0x000fe20003f1e000 */
[----:B------:R-:W-:-:S12]  /*bae0*/  FADD.FTZ R2, R2, -1 ;  /* 0xbf80000002027421 */ /* 0x000fd80000010000 */
[----:B------:R-:W-:Y:S02]  /*baf0*/  @!P0 FADD.FTZ R2, R2, -1 ;  /* 0xbf80000002028421 */ /* 0x000fe40000010000 */
.L_x_28709:
[----:B------:R-:W-:Y:S05]  /*bb00*/  BSYNC B1 ;  /* 0x0000000000017941 */ /* 0x000fea0003800000 */
.L_x_28708:
[----:B------:R-:W-:Y:S01]  /*bb10*/  FFMA.FTZ R3, -R6, R2, R3 ;  /* 0x0000000206037223 */ /* 0x000fe20000010103 */
[----:B------:R-:W-:Y:S05]  /*bb20*/  BRA `(.L_x_28706) ;  /* 0x000001f000007947 */ /* 0x000fea0003800000 */
.L_x_28707:
        /* <DEDUP_REMOVED lines=15> */
.L_x_28713:
        /* <DEDUP_REMOVED lines=13> */
.L_x_28712:
[----:B------:R-:W-:Y:S05]  /*bcf0*/  BSYNC B1 ;  /* 0x0000000000017941 */ /* 0x000fea0003800000 */
.L_x_28711:
[----:B------:R-:W-:-:S04]  /*bd00*/  FMUL.FTZ R2, R2, 1.1920928955078125e-07 ;  /* 0x3400000002027820 */ /* 0x000fc80000410000 */
[----:B------:R-:W-:Y:S02]  /*bd10*/  FMUL.FTZ R3, R7, R2 ;  /* 0x0000000207037220 */ /* 0x000fe40000410000 */
.L_x_28706:
[----:B------:R-:W-:Y:S05]  /*bd20*/  BSYNC B0 ;  /* 0x0000000000007941 */ /* 0x000fea0003800000 */
.L_x_28705:
        /* <DEDUP_REMOVED lines=26> */
.L_x_28717:
[----:B------:R-:W-:-:S06]  /*bed0*/  HADD2.F32 R3, -RZ, R0.H0_H0 ;  /* 0x20000000ff037230 */ /* 0x000fcc0000004100 */
[----:B------:R-:W1:Y:S02]  /*bee0*/  F2I.S64.TRUNC R2, R3 ;  /* 0x0000000300027311 */ /* 0x000e64000020d900 */
[----:B-1----:R1:W-:Y:S01]  /*bef0*/  STG.E.U8 [R16.64], R2 ;  /* 0x0000000210007986 */ /* 0x0023e2000c101124 */
[----:B------:R-:W-:Y:S05]  /*bf00*/  BRA `(.L_x_28719) ;  /* 0x00000e4000007947 */ /* 0x000fea0003800000 */
.L_x_28716:
        /* <DEDUP_REMOVED lines=10> */
.L_x_28721:
[----:B------:R-:W-:-:S04]  /*bfb0*/  HADD2.F32 R0, -RZ, R0.H0_H0 ;  /* 0x20000000ff007230 */ /* 0x000fc80000004100 */
[----:B------:R-:W1:Y:S02]  /*bfc0*/  F2I.FTZ.TRUNC.NTZ R3, R0 ;  /* 0x0000000000037305 */ /* 0x000e64000021f100 */
[----:B-1----:R1:W-:Y:S01]  /*bfd0*/  STG.E [R16.64], R3 ;  /* 0x0000000310007986 */ /* 0x0023e2000c101924 */
[----:B------:R-:W-:Y:S05]  /*bfe0*/  BRA `(.L_x_28719) ;  /* 0x00000d6000007947 */ /* 0x000fea0003800000 */
.L_x_28720:
[----:B------:R-:W-:-:S04]  /*bff0*/  HADD2.F32 R0, -RZ, R0.H0_H0 ;  /* 0x20000000ff007230 */ /* 0x000fc80000004100 */
[----:B------:R-:W1:Y:S02]  /*c000*/  F2I.FTZ.TRUNC.NTZ R3, R0 ;  /* 0x0000000000037305 */ /* 0x000e64000021f100 */
[----:B-1----:R1:W-:Y:S01]  /*c010*/  STG.E.U16 [R16.64], R3 ;  /* 0x0000000310007986 */ /* 0x0023e2000c101524 */
[----:B------:R-:W-:Y:S05]  /*c020*/  BRA `(.L_x_28719) ;  /* 0x00000d2000007947 */ /* 0x000fea0003800000 */
.L_x_28715:
        /* <DEDUP_REMOVED lines=9> */
.L_x_28723:
[----:B------:R1:W-:Y:S01]  /*c0c0*/  STG.E.U16 [R16.64], R0 ;  /* 0x0000000010007986 */ /* 0x0003e2000c101524 */
[----:B------:R-:W-:Y:S05]  /*c0d0*/  BRA `(.L_x_28719) ;  /* 0x00000c7000007947 */ /* 0x000fea0003800000 */
.L_x_28722:
        /* <DEDUP_REMOVED lines=10> */
.L_x_28725:
[----:B------:R-:W-:-:S05]  /*c180*/  HADD2.F32 R0, -RZ, R0.H0_H0 ;  /* 0x20000000ff007230 */ /* 0x000fca0000004100 */
[----:B------:R-:W-:-:S04]  /*c190*/  F2FP.PACK_AB R0, RZ, R0 ;  /* 0x00000000ff00723e */ /* 0x000fc800000000ff */
[----:B------:R-:W-:-:S05]  /*c1a0*/  PRMT R0, R0, 0x5410, RZ ;  /* 0x0000541000007816 */ /* 0x000fca00000000ff */
[----:B------:R1:W-:Y:S01]  /*c1b0*/  STG.E [R16.64], R0 ;  /* 0x0000000010007986 */ /* 0x0003e2000c101924 */
[----:B------:R-:W-:Y:S05]  /*c1c0*/  BRA `(.L_x_28719) ;  /* 0x00000b8000007947 */ /* 0x000fea0003800000 */
.L_x_28724:
[----:B------:R-:W-:-:S05]  /*c1d0*/  HADD2.F32 R2, -RZ, R0.H0_H0 ;  /* 0x20000000ff027230 */ /* 0x000fca0000004100 */
[----:B------:R-:W-:-:S06]  /*c1e0*/  FMUL.FTZ R2, R2, 1 ;  /* 0x3f80000002027820 */ /* 0x000fcc0000410000 */
[----:B------:R-:W1:Y:S02]  /*c1f0*/  F2F.F64.F32 R2, R2 ;  /* 0x0000000200027310 */ /* 0x000e640000201800 */
[----:B-1----:R1:W-:Y:S01]  /*c200*/  STG.E.64 [R16.64], R2 ;  /* 0x0000000210007986 */ /* 0x0023e2000c101b24 */
[----:B------:R-:W-:Y:S05]  /*c210*/  BRA `(.L_x_28719) ;  /* 0x00000b3000007947 */ /* 0x000fea0003800000 */
.L_x_28714:
        /* <DEDUP_REMOVED lines=13> */
.L_x_28728:
[----:B------:R-:W-:Y:S01]  /*c2f0*/  HADD2.F32 R0, -RZ, R0.H0_H0 ;  /* 0x20000000ff007230 */ /* 0x000fe20000004100 */
[----:B------:R-:W-:-:S04]  /*c300*/  CS2R R6, SRZ ;  /* 0x0000000000067805 */ /* 0x000fc8000001ff00 */
[----:B------:R-:W-:-:S04]  /*c310*/  FMUL.FTZ R0, R0, 1 ;  /* 0x3f80000000007820 */ /* 0x000fc80000410000 */
[----:B------:R-:W1:Y:S02]  /*c320*/  F2F.F64.F32 R4, R0 ;  /* 0x0000000000047310 */ /* 0x000e640000201800 */
[----:B-1----:R1:W-:Y:S01]  /*c330*/  STG.E.128 [R16.64], R4 ;  /* 0x0000000410007986 */ /* 0x0023e2000c101d24 */
[----:B------:R-:W-:Y:S05]  /*c340*/  BRA `(.L_x_28719) ;  /* 0x00000a0000007947 */ /* 0x000fea0003800000 */
.L_x_28727:
        /* <DEDUP_REMOVED lines=21> */
.L_x_28732:
[----:B------:R-:W-:Y:S05]  /*c4a0*/  BSYNC B0 ;  /* 0x0000000000007941 */ /* 0x000fea0003800000 */
.L_x_28731:
[----:B------:R-:W-:-:S05]  /*c4b0*/  LOP3.LUT R3, R0, R3, RZ, 0xfc, !PT ;  /* 0x0000000300037212 */ /* 0x000fca00078efcff */
[----:B------:R1:W-:Y:S01]  /*c4c0*/  STG.E.U8 [R16.64], R3 ;  /* 0x0000000310007986 */ /* 0x0003e2000c101124 */
[----:B------:R-:W-:Y:S05]  /*c4d0*/  BRA `(.L_x_28719) ;  /* 0x0000087000007947 */ /* 0x000fea0003800000 */
.L_x_28730:
        /* <DEDUP_REMOVED lines=13> */
.L_x_28734:
[----:B------:R-:W-:Y:S01]  /*c5b0*/  IMAD.MOV.U32 R0, RZ, RZ, 0x7f ;  /* 0x0000007fff007424 */ /* 0x000fe200078e00ff */
[----:B------:R-:W-:-:S04]  /*c5c0*/  ISETP.GT.U32.AND P0, PT, R2, 0x7f800000, PT ;  /* 0x7f8000000200780c */ /* 0x000fc80003f04070 */
[----:B------:R-:W-:-:S04]  /*c5d0*/  SEL R0, R0, 0x7c, P0 ;  /* 0x0000007c00007807 */ /* 0x000fc80000000000 */
.L_x_28735:
[----:B------:R-:W-:Y:S05]  /*c5e0*/  BSYNC B0 ;  /* 0x0000000000007941 */ /* 0x000fea0003800000 */
.L_x_28733:
[----:B------:R-:W-:-:S04]  /*c5f0*/  LOP3.LUT R2, R3, 0x80000000, RZ, 0xc0, !PT ;  /* 0x8000000003027812 */ /* 0x000fc800078ec0ff */
[----:B------:R-:W-:-:S04]  /*c600*/  SHF.R.U32.HI R3, RZ, 0x18, R2 ;  /* 0x00000018ff037819 */ /* 0x000fc80000011602 */
[----:B------:R-:W-:-:S05]  /*c610*/  LOP3.LUT R3, R0, R3, RZ, 0xfc, !PT ;  /* 0x0000000300037212 */ /* 0x000fca00078efcff */
[----:B------:R1:W-:Y:S01]  /*c620*/  STG.E.U8 [R16.64], R3 ;  /* 0x0000000310007986 */ /* 0x0003e2000c101124 */
[----:B------:R-:W-:Y:S05]  /*c630*/  BRA `(.L_x_28719) ;  /* 0x0000071000007947 */ /* 0x000fea0003800000 */
.L_x_28729:
[----:B------:R-:W-:-:S05]  /*c640*/  HADD2.F32 R0, -RZ, R0.H0_H0 ;  /* 0x20000000ff007230 */ /* 0x000fca0000004100 */
[----:B------:R-:W-:-:S05]  /*c650*/  F2FP.BF16.PACK_AB R0, RZ, R0 ;  /* 0x00000000ff00723e */ /* 0x000fca00000010ff */
[----:B------:R1:W-:Y:S01]  /*c660*/  STG.E.U16 [R16.64], R0 ;  /* 0x0000000010007986 */ /* 0x0003e2000c101524 */
[----:B------:R-:W-:Y:S05]  /*c670*/  BRA `(.L_x_28719) ;  /* 0x000006d000007947 */ /* 0x000fea0003800000 */
.L_x_28726:
        /* <DEDUP_REMOVED lines=12> */
.L_x_28738:
        /* <DEDUP_REMOVED lines=17> */
.L_x_28741:
[----:B------:R-:W-:-:S04]  /*c850*/  LOP3.LUT R2, R3, 0x80000000, RZ, 0xc0, !PT ;  /* 0x8000000003027812 */ /* 0x000fc800078ec0ff */
[----:B------:R-:W-:-:S04]  /*c860*/  SHF.R.U32.HI R3, RZ, 0x18, R2 ;  /* 0x00000018ff037819 */ /* 0x000fc80000011602 */
[----:B------:R-:W-:-:S04]  /*c870*/  LOP3.LUT R0, R0, R3, RZ, 0xfc, !PT ;  /* 0x0000000300007212 */ /* 0x000fc800078efcff */
[----:B------:R-:W-:Y:S02]  /*c880*/  PRMT R8, R0, 0x7610, R8 ;  /* 0x0000761000087816 */ /* 0x000fe40000000008 */
.L_x_28740:
[----:B------:R-:W-:Y:S05]  /*c890*/  BSYNC B0 ;  /* 0x0000000000007941 */ /* 0x000fea0003800000 */
.L_x_28739:
[----:B------:R0:W-:Y:S01]  /*c8a0*/  STG.E.U8 [R16.64], R8 ;  /* 0x0000000810007986 */ /* 0x0001e2000c101124 */
[----:B------:R-:W-:Y:S05]  /*c8b0*/  BRA `(.L_x_28719) ;  /* 0x0000049000007947 */ /* 0x000fea0003800000 */
.L_x_28737:
        /* <DEDUP_REMOVED lines=17> */
.L_x_28744:
[----:B------:R-:W-:-:S04]  /*c9d0*/  LOP3.LUT R2, R3, 0x80000000, RZ, 0xc0, !PT ;  /* 0x8000000003027812 */ /* 0x000fc800078ec0ff */
[----:B------:R-:W-:-:S04]  /*c9e0*/  SHF.R.U32.HI R3, RZ, 0x18, R2 ;  /* 0x00000018ff037819 */ /* 0x000fc80000011602 */
[----:B------:R-:W-:-:S04]  /*c9f0*/  LOP3.LUT R0, R0, R3, RZ, 0xfc, !PT ;  /* 0x0000000300007212 */ /* 0x000fc800078efcff */
[----:B------:R-:W-:Y:S02]  /*ca00*/  PRMT R8, R0, 0x7610, R8 ;  /* 0x0000761000087816 */ /* 0x000fe40000000008 */
.L_x_28743:
[----:B------:R-:W-:Y:S05]  /*ca10*/  BSYNC B0 ;  /* 0x0000000000007941 */ /* 0x000fea0003800000 */
.L_x_28742:
[----:B------:R0:W-:Y:S01]  /*ca20*/  STG.E.U8 [R16.64], R8 ;  /* 0x0000000810007986 */ /* 0x0001e2000c101124 */
[----:B------:R-:W-:Y:S05]  /*ca30*/  BRA `(.L_x_28719) ;  /* 0x0000031000007947 */ /* 0x000fea0003800000 */
.L_x_28736:
        /* <DEDUP_REMOVED lines=22> */
.L_x_28718:
        /* <DEDUP_REMOVED lines=20> */
.L_x_28746:
[----:B------:R-:W-:-:S06]  /*cce0*/  HADD2.F32 R2, -RZ, R0.H0_H0 ;  /* 0x20000000ff027230 */ /* 0x000fcc0000004100 */
[----:B------:R-:W1:Y:S02]  /*ccf0*/  F2I.U64.TRUNC R2, R2 ;  /* 0x0000000200027311 */ /* 0x000e64000020d800 */
[----:B-1----:R1:W-:Y:S01]  /*cd00*/  STG.E.64 [R16.64], R2 ;  /* 0x0000000210007986 */ /* 0x0023e2000c101b24 */
[----:B------:R-:W-:Y:S05]  /*cd10*/  BRA `(.L_x_28719) ;  /* 0x0000003000007947 */ /* 0x000fea0003800000 */
.L_x_28745:
[----:B------:R-:W-:-:S04]  /*cd20*/  HADD2.F32 R0, -RZ, R0.H0_H0 ;  /* 0x20000000ff007230 */ /* 0x000fc80000004100 */
[----:B------:R-:W1:Y:S02]  /*cd30*/  F2I.FTZ.U32.TRUNC.NTZ R3, R0 ;  /* 0x0000000000037305 */ /* 0x000e64000021f000 */
[----:B-1----:R1:W-:Y:S02]  /*cd40*/  STG.E [R16.64], R3 ;  /* 0x0000000310007986 */ /* 0x0023e4000c101924 */
.L_x_28719:
[----:B------:R-:W-:Y:S02]  /*cd50*/  IADD3 R19, R19, 0x80, RZ ;  /* 0x0000008013137810 */ /* 0x000fe40007ffe0ff */
.L_x_28532:
[----:B------:R-:W-:Y:S05]  /*cd60*/  BSYNC B6 ;  /* 0x0000000000067941 */ /* 0x000fea0003800000 */
.L_x_28531:
        /* <DEDUP_REMOVED lines=257> */
.L_x_28747:
        /* <DEDUP_REMOVED lines=21> */
.L_x_28751:
[----:B------:R-:W2:Y:S02]  /*ded0*/  LDG.E.U8 R2, [R2.64] ;  /* 0x0000002402027981 */ /* 0x000ea4000c1e1100 */
[----:B--2---:R-:W0:Y:S02]  /*dee0*/  I2F.U16 R0, R2 ;  /* 0x0000000200007306 */ /* 0x004e240000101000 */
[----:B0-----:R-:W-:-:S04]  /*def0*/  F2FP.PACK_AB R0, RZ, R0 ;  /* 0x00000000ff00723e */ /* 0x001fc800000000ff */
[----:B------:R-:W-:Y:S01]  /*df00*/  PRMT R19, R0, 0x7610, R19 ;  /* 0x0000761000137816 */ /* 0x000fe20000000013 */
[----:B------:R-:W-:Y:S05]  /*df10*/  BRA `(.L_x_28753) ;  /* 0x00000ed000007947 */ /* 0x000fea0003800000 */
.L_x_28750:
        /* <DEDUP_REMOVED lines=11> */
.L_x_28755:
[----:B------:R-:W2:Y:S02]  /*dfd0*/  LDG.E R2, [R2.64] ;  /* 0x0000002402027981 */ /* 0x000ea4000c1e1900 */
[----:B--2---:R-:W0:Y:S02]  /*dfe0*/  I2F R0, R2 ;  /* 0x0000000200007306 */ /* 0x004e240000201400 */
[----:B0-----:R-:W-:-:S04]  /*dff0*/  F2FP.PACK_AB R0, RZ, R0 ;  /* 0x00000000ff00723e */ /* 0x001fc800000000ff */
[----:B------:R-:W-:Y:S01]  /*e000*/  PRMT R19, R0, 0x7610, R19 ;  /* 0x0000761000137816 */ /* 0x000fe20000000013 */
[----:B------:R-:W-:Y:S05]  /*e010*/  BRA `(.L_x_28753) ;  /* 0x00000dd000007947 */ /* 0x000fea0003800000 */
.L_x_28754:
[----:B------:R-:W2:Y:S02]  /*e020*/  LDG.E.U16 R2, [R2.64] ;  /* 0x0000002402027981 */ /* 0x000ea4000c1e1500 */
[----:B--2---:R-:W0:Y:S02]  /*e030*/  I2F.S16 R0, R2 ;  /* 0x0000000200007306 */ /* 0x004e240000101400 */
[----:B0-----:R-:W-:-:S04]  /*e040*/  F2FP.PACK_AB R0, RZ, R0 ;  /* 0x00000000ff00723e */ /* 0x001fc800000000ff */
[----:B------:R-:W-:Y:S01]  /*e050*/  PRMT R19, R0, 0x7610, R19 ;  /* 0x0000761000137816 */ /* 0x000fe20000000013 */
[----:B------:R-:W-:Y:S05]  /*e060*/  BRA `(.L_x_28753) ;  /* 0x00000d8000007947 */ /* 0x000fea0003800000 */
.L_x_28749:
        /* <DEDUP_REMOVED lines=9> */
.L_x_28757:
[----:B------:R0:W5:Y:S01]  /*e100*/  LDG.E.U16 R19, [R2.64] ;  /* 0x0000002402137981 */ /* 0x000162000c1e1500 */
[----:B------:R-:W-:Y:S05]  /*e110*/  BRA `(.L_x_28753) ;  /* 0x00000cd000007947 */ /* 0x000fea0003800000 */
.L_x_28756:
        /* <DEDUP_REMOVED lines=9> */
.L_x_28759:
[----:B------:R0:W5:Y:S01]  /*e1b0*/  LDG.E.U16 R19, [R2.64] ;  /* 0x0000002402137981 */ /* 0x000162000c1e1500 */
[----:B------:R-:W-:Y:S05]  /*e1c0*/  BRA `(.L_x_28753) ;  /* 0x00000c2000007947 */ /* 0x000fea0003800000 */
.L_x_28758:
[----:B------:R-:W2:Y:S02]  /*e1d0*/  LDG.E.64 R2, [R2.64] ;  /* 0x0000002402027981 */ /* 0x000ea4000c1e1b00 */
[----:B--2---:R-:W0:Y:S01]  /*e1e0*/  F2F.F32.F64 R0, R2 ;  /* 0x0000000200007310 */ /* 0x004e220000301000 */
[----:B------:R-:W0:-:S14]  /*e1f0*/  DSETP.GEU.AND P0, PT, |R2|, c[0x2][0x0], PT ;  /* 0x008000000200762a */ /* 0x000e1c0003f0e200 */
[----:B0-----:R-:W-:-:S05]  /*e200*/  @!P0 FMUL R0, R0, 1.175494350822287508e-38 ;  /* 0x0080000000008820 */ /* 0x001fca0000400000 */
[----:B------:R-:W-:-:S04]  /*e210*/  F2FP.PACK_AB R0, RZ, R0 ;  /* 0x00000000ff00723e */ /* 0x000fc800000000ff */
[----:B------:R-:W-:Y:S01]  /*e220*/  PRMT R19, R0, 0x7610, R19 ;  /* 0x0000761000137816 */ /* 0x000fe20000000013 */
[----:B------:R-:W-:Y:S05]  /*e230*/  BRA `(.L_x_28753) ;  /* 0x00000bb000007947 */ /* 0x000fea0003800000 */
.L_x_28748:
        /* <DEDUP_REMOVED lines=14> */
.L_x_28762:
[----:B------:R-:W2:Y:S02]  /*e320*/  LDG.E.64 R2, [R2.64] ;  /* 0x0000002402027981 */ /* 0x000ea4000c1e1b00 */
[----:B--2---:R-:W0:Y:S01]  /*e330*/  F2F.F32.F64 R0, R2 ;  /* 0x0000000200007310 */ /* 0x004e220000301000 */
[----:B------:R-:W0:-:S14]  /*e340*/  DSETP.GEU.AND P0, PT, |R2|, c[0x2][0x0], PT ;  /* 0x008000000200762a */ /* 0x000e1c0003f0e200 */
[----:B0-----:R-:W-:-:S05]  /*e350*/  @!P0 FMUL R0, R0, 1.175494350822287508e-38 ;  /* 0x0080000000008820 */ /* 0x001fca0000400000 */
[----:B------:R-:W-:-:S04]  /*e360*/  F2FP.PACK_AB R0, RZ, R0 ;  /* 0x00000000ff00723e */ /* 0x000fc800000000ff */
[----:B------:R-:W-:Y:S01]  /*e370*/  PRMT R19, R0, 0x7610, R19 ;  /* 0x0000761000137816 */ /* 0x000fe20000000013 */
[----:B------:R-:W-:Y:S05]  /*e380*/  BRA `(.L_x_28753) ;  /* 0x00000a6000007947 */ /* 0x000fea0003800000 */
.L_x_28761:
        /* <DEDUP_REMOVED lines=28> */
.L_x_28764:
        /* <DEDUP_REMOVED lines=15> */
.L_x_28763:
[----:B------:R-:W2:Y:S02]  /*e640*/  LDG.E.U16 R0, [R2.64] ;  /* 0x0000002402007981 */ /* 0x000ea4000c1e1500 */
[----:B--2---:R-:W-:-:S04]  /*e650*/  PRMT R0, RZ, 0x5410, R0 ;  /* 0x00005410ff007816 */ /* 0x004fc80000000000 */
[----:B------:R-:W-:-:S04]  /*e660*/  F2FP.PACK_AB R0, RZ, R0 ;  /* 0x00000000ff00723e */ /* 0x000fc800000000ff */
[----:B------:R-:W-:Y:S01]  /*e670*/  PRMT R19, R0, 0x7610, R19 ;  /* 0x0000761000137816 */ /* 0x000fe20000000013 */
[----:B------:R-:W-:Y:S05]  /*e680*/  BRA `(.L_x_28753) ;  /* 0x0000076000007947 */ /* 0x000fea0003800000 */
.L_x_28760:
        /* <DEDUP_REMOVED lines=12> */
.L_x_28767:
        /* <DEDUP_REMOVED lines=21> */
.L_x_28771:
[----:B------:R-:W-:Y:S05]  /*e8a0*/  BSYNC B1 ;  /* 0x0000000000017941 */ /* 0x000fea0003800000 */
.L_x_28770:
[----:B------:R-:W-:Y:S01]  /*e8b0*/  LEA R3, R0, 0x3b800000, 0x17 ;  /* 0x3b80000000037811 */ /* 0x000fe200078eb8ff */
[----:B------:R-:W-:-:S05]  /*e8c0*/  IMAD.SHL.U32 R0, R2, 0x100000, RZ ;  /* 0x0010000002007824 */ /* 0x000fca00078e00ff */
[----:B------:R-:W-:Y:S02]  /*e8d0*/  LOP3.LUT R0, R3, R0, R4, 0xfe, !PT ;  /* 0x0000000003007212 */ /* 0x000fe400078efe04 */
.L_x_28769:
[----:B------:R-:W-:Y:S05]  /*e8e0*/  BSYNC B0 ;  /* 0x0000000000007941 */ /* 0x000fea0003800000 */
.L_x_28768:
[----:B------:R-:W-:-:S04]  /*e8f0*/  F2FP.PACK_AB R0, RZ, R0 ;  /* 0x00000000ff00723e */ /* 0x000fc800000000ff */
[----:B------:R-:W-:Y:S01]  /*e900*/  PRMT R19, R0, 0x7610, R19 ;  /* 0x0000761000137816 */ /* 0x000fe20000000013 */
[----:B------:R-:W-:Y:S05]  /*e910*/  BRA `(.L_x_28753) ;  /* 0x000004d000007947 */ /* 0x000fea0003800000 */
.L_x_28766:
        /* <DEDUP_REMOVED lines=21> */
.L_x_28775:
[----:B------:R-:W-:Y:S05]  /*ea70*/  BSYNC B1 ;  /* 0x0000000000017941 */ /* 0x000fea0003800000 */
.L_x_28774:
[----:B------:R-:W-:Y:S01]  /*ea80*/  LEA R3, R0, 0x37800000, 0x17 ;  /* 0x3780000000037811 */ /* 0x000fe200078eb8ff */
[----:B------:R-:W-:-:S05]  /*ea90*/  IMAD.SHL.U32 R0, R2, 0x200000, RZ ;  /* 0x0020000002007824 */ /* 0x000fca00078e00ff */
[----:B------:R-:W-:Y:S02]  /*eaa0*/  LOP3.LUT R0, R3, R0, R4, 0xfe, !PT ;  /* 0x0000000003007212 */ /* 0x000fe400078efe04 */
.L_x_28773:
[----:B------:R-:W-:Y:S05]  /*eab0*/  BSYNC B0 ;  /* 0x0000000000007941 */ /* 0x000fea0003800000 */
.L_x_28772:
[----:B------:R-:W-:-:S04]  /*eac0*/  F2FP.PACK_AB R0, RZ, R0 ;  /* 0x00000000ff00723e */ /* 0x000fc800000000ff */
[----:B------:R-:W-:Y:S01]  /*ead0*/  PRMT R19, R0, 0x7610, R19 ;  /* 0x0000761000137816 */ /* 0x000fe20000000013 */
[----:B------:R-:W-:Y:S05]  /*eae0*/  BRA `(.L_x_28753) ;  /* 0x0000030000007947 */ /* 0x000fea0003800000 */
.L_x_28765:
        /* <DEDUP_REMOVED lines=14> */
.L_x_28779:
[----:B------:R-:W-:Y:S05]  /*ebd0*/  BSYNC B0 ;  /* 0x0000000000007941 */ /* 0x000fea0003800000 */
.L_x_28778:
[----:B------:R-:W-:-:S04]  /*ebe0*/  F2FP.PACK_AB R0, RZ, R0 ;  /* 0x00000000ff00723e */ /* 0x000fc800000000ff */
[----:B------:R-:W-:Y:S01]  /*ebf0*/  PRMT R19, R0, 0x7610, R19 ;  /* 0x0000761000137816 */ /* 0x000fe20000000013 */
[----:B------:R-:W-:Y:S05]  /*ec00*/  BRA `(.L_x_28753) ;  /* 0x000001e000007947 */ /* 0x000fea0003800000 */
.L_x_28752:
        /* <DEDUP_REMOVED lines=21> */
.L_x_28777:
[----:B------:R-:W2:Y:S02]  /*ed60*/  LDG.E.64 R2, [R2.64] ;  /* 0x0000002402027981 */ /* 0x000ea4000c1e1b00 */
[----:B--2---:R-:W0:Y:S02]  /*ed70*/  I2F.U64 R0, R2 ;  /* 0x0000000200007312 */ /* 0x004e240000301000 */
[----:B0-----:R-:W-:-:S04]  /*ed80*/  F2FP.PACK_AB R0, RZ, R0 ;  /* 0x00000000ff00723e */ /* 0x001fc800000000ff */
[----:B------:R-:W-:Y:S01]  /*ed90*/  PRMT R19, R0, 0x7610, R19 ;  /* 0x0000761000137816 */ /* 0x000fe20000000013 */
[----:B------:R-:W-:Y:S05]  /*eda0*/  BRA `(.L_x_28753) ;  /* 0x0000004000007947 */ /* 0x000fea0003800000 */
.L_x_28776:
[----:B------:R-:W2:Y:S02]  /*edb0*/  LDG.E R2, [R2.64] ;  /* 0x0000002402027981 */ /* 0x000ea4000c1e1900 */
[----:B--2---:R-:W0:Y:S02]  /*edc0*/  I2F.U32 R0, R2 ;  /* 0x0000000200007306 */ /* 0x004e240000201000 */
[----:B0-----:R-:W-:-:S04]  /*edd0*/  F2FP.PACK_AB R0, RZ, R0 ;  /* 0x00000000ff00723e */ /* 0x001fc800000000ff */
[----:B------:R-:W-:Y:S02]  /*ede0*/  PRMT R19, R0, 0x7610, R19 ;  /* 0x0000761000137816 */ /* 0x000fe40000000013 */
.L_x_28753:
        /* <DEDUP_REMOVED lines=18> */
.L_x_28783:
[----:B------:R-:W2:Y:S02]  /*ef10*/  LDG.E.U8 R2, [R2.64] ;  /* 0x0000002402027981 */ /* 0x000ea4000c1e1100 */
[----:B--2---:R-:W0:Y:S02]  /*ef20*/  I2F.U16 R0, R2 ;  /* 0x0000000200007306 */ /* 0x004e240000101000 */
[----:B0-----:R-:W-:Y:S01]  /*ef30*/  F2FP.PACK_AB R0, RZ, R0 ;  /* 0x00000000ff00723e */ /* 0x001fe200000000ff */
[----:B------:R-:W-:Y:S05]  /*ef40*/  BRA `(.L_x_28785) ;  /* 0x00000e1000007947 */ /* 0x000fea0003800000 */
.L_x_28782:
        /* <DEDUP_REMOVED lines=10> */
.L_x_28787:
[----:B------:R-:W2:Y:S02]  /*eff0*/  LDG.E R2, [R2.64] ;  /* 0x0000002402027981 */ /* 0x000ea4000c1e1900 */
[----:B--2---:R-:W0:Y:S02]  /*f000*/  I2F R0, R2 ;  /* 0x0000000200007306 */ /* 0x004e240000201400 */
[----:B0-----:R-:W-:Y:S01]  /*f010*/  F2FP.PACK_AB R0, RZ, R0 ;  /* 0x00000000ff00723e */ /* 0x001fe200000000ff */
[----:B------:R-:W-:Y:S05]  /*f020*/  BRA `(.L_x_28785) ;  /* 0x00000d3000007947 */ /* 0x000fea0003800000 */
.L_x_28786:
[----:B------:R-:W2:Y:S02]  /*f030*/  LDG.E.U16 R2, [R2.64] ;  /* 0x0000002402027981 */ /* 0x000ea4000c1e1500 */
[----:B--2---:R-:W0:Y:S02]  /*f040*/  I2F.S16 R0, R2 ;  /* 0x0000000200007306 */ /* 0x004e240000101400 */
[----:B0-----:R-:W-:Y:S01]  /*f050*/  F2FP.PACK_AB R0, RZ, R0 ;  /* 0x00000000ff00723e */ /* 0x001fe200000000ff */
[----:B------:R-:W-:Y:S05]  /*f060*/  BRA `(.L_x_28785) ;  /* 0x00000cf000007947 */ /* 0x000fea0003800000 */
.L_x_28781:
        /* <DEDUP_REMOVED lines=9> */
.L_x_28789:
[----:B------:R0:W5:Y:S01]  /*f100*/  LDG.E.U16 R0, [R2.64] ;  /* 0x0000002402007981 */ /* 0x000162000c1e1500 */
[----:B------:R-:W-:Y:S05]  /*f110*/  BRA `(.L_x_28785) ;  /* 0x00000c4000007947 */ /* 0x000fea0003800000 */
.L_x_28788:
        /* <DEDUP_REMOVED lines=9> */
.L_x_28791:
[----:B------:R0:W5:Y:S01]  /*f1b0*/  LDG.E.U16 R0, [R2.64] ;  /* 0x0000002402007981 */ /* 0x000162000c1e1500 */
[----:B------:R-:W-:Y:S05]  /*f1c0*/  BRA `(.L_x_28785) ;  /* 0x00000b9000007947 */ /* 0x000fea0003800000 */
.L_x_28790:
[----:B------:R-:W2:Y:S02]  /*f1d0*/  LDG.E.64 R2, [R2.64] ;  /* 0x0000002402027981 */ /* 0x000ea4000c1e1b00 */
[----:B--2---:R-:W0:Y:S01]  /*f1e0*/  F2F.F32.F64 R0, R2 ;  /* 0x0000000200007310 */ /* 0x004e220000301000 */
[----:B------:R-:W0:-:S14]  /*f1f0*/  DSETP.GEU.AND P0, PT, |R2|, c[0x2][0x0], PT ;  /* 0x008000000200762a */ /* 0x000e1c0003f0e200 */
[----:B0-----:R-:W-:-:S05]  /*f200*/  @!P0 FMUL R0, R0, 1.175494350822287508e-38 ;  /* 0x0080000000008820 */ /* 0x001fca0000400000 */
[----:B------:R-:W-:Y:S01]  /*f210*/  F2FP.PACK_AB R0, RZ, R0 ;  /* 0x00000000ff00723e */ /* 0x000fe200000000ff */
[----:B------:R-:W-:Y:S05]  /*f220*/  BRA `(.L_x_28785) ;  /* 0x00000b3000007947 */ /* 0x000fea0003800000 */
.L_x_28780:
        /* <DEDUP_REMOVED lines=13> */
.L_x_28794:
[----:B------:R-:W2:Y:S02]  /*f300*/  LDG.E.64 R2, [R2.64] ;  /* 0x0000002402027981 */ /* 0x000ea4000c1e1b00 */
[----:B--2---:R-:W0:Y:S01]  /*f310*/  F2F.F32.F64 R0, R2 ;  /* 0x0000000200007310 */ /* 0x004e220000301000 */
[----:B------:R-:W0:-:S14]  /*f320*/  DSETP.GEU.AND P0, PT, |R2|, c[0x2][0x0], PT ;  /* 0x008000000200762a */ /* 0x000e1c0003f0e200 */
[----:B0-----:R-:W-:-:S05]  /*f330*/  @!P0 FMUL R0, R0, 1.175494350822287508e-38 ;  /* 0x0080000000008820 */ /* 0x001fca0000400000 */
[----:B------:R-:W-:Y:S01]  /*f340*/  F2FP.PACK_AB R0, RZ, R0 ;  /* 0x00000000ff00723e */ /* 0x000fe200000000ff */
[----:B------:R-:W-:Y:S05]  /*f350*/  BRA `(.L_x_28785) ;  /* 0x00000a0000007947 */ /* 0x000fea0003800000 */
.L_x_28793:
        /* <DEDUP_REMOVED lines=28> */
.L_x_28796:
        /* <DEDUP_REMOVED lines=15> */
.L_x_28795:
[----:B------:R-:W2:Y:S02]  /*f610*/  LDG.E.U16 R0, [R2.64] ;  /* 0x0000002402007981 */ /* 0x000ea4000c1e1500 */
[----:B--2---:R-:W-:-:S04]  /*f620*/  PRMT R0, RZ, 0x5410, R0 ;  /* 0x00005410ff007816 */ /* 0x004fc80000000000 */
[----:B------:R-:W-:Y:S01]  /*f630*/  F2FP.PACK_AB R0, RZ, R0 ;  /* 0x00000000ff00723e */ /* 0x000fe200000000ff */
[----:B------:R-:W-:Y:S05]  /*f640*/  BRA `(.L_x_28785) ;  /* 0x0000071000007947 */ /* 0x000fea0003800000 */
.L_x_28792:
        /* <DEDUP_REMOVED lines=12> */
.L_x_28799:
        /* <DEDUP_REMOVED lines=21> */
.L_x_28803:
[----:B------:R-:W-:Y:S05]  /*f860*/  BSYNC B1 ;  /* 0x0000000000017941 */ /* 0x000fea0003800000 */
.L_x_28802:
[----:B------:R-:W-:Y:S01]  /*f870*/  LEA R3, R0, 0x3b800000, 0x17 ;  /* 0x3b80000000037811 */ /* 0x000fe200078eb8ff */
[----:B------:R-:W-:-:S05]  /*f880*/  IMAD.SHL.U32 R0, R2, 0x100000, RZ ;  /* 0x0010000002007824 */ /* 0x000fca00078e00ff */
[----:B------:R-:W-:Y:S02]  /*f890*/  LOP3.LUT R0, R3, R0, R4, 0xfe, !PT ;  /* 0x0000000003007212 */ /* 0x000fe400078efe04 */
.L_x_28801:
[----:B------:R-:W-:Y:S05]  /*f8a0*/  BSYNC B0 ;  /* 0x0000000000007941 */ /* 0x000fea0003800000 */
.L_x_28800:
[----:B------:R-:W-:Y:S01]  /*f8b0*/  F2FP.PACK_AB R0, RZ, R0 ;  /* 0x00000000ff00723e */ /* 0x000fe200000000ff */
[----:B------:R-:W-:Y:S05]  /*f8c0*/  BRA `(.L_x_28785) ;  /* 0x0000049000007947 */ /* 0x000fea0003800000 */
.L_x_28798:
        /* <DEDUP_REMOVED lines=21> */
.L_x_28807:
[----:B------:R-:W-:Y:S05]  /*fa20*/  BSYNC B1 ;  /* 0x0000000000017941 */ /* 0x000fea0003800000 */
.L_x_28806:
[----:B------:R-:W-:Y:S01]  /*fa30*/  LEA R3, R0, 0x37800000, 0x17 ;  /* 0x3780000000037811 */ /* 0x000fe200078eb8ff */
[----:B------:R-:W-:-:S05]  /*fa40*/  IMAD.SHL.U32 R0, R2, 0x200000, RZ ;  /* 0x0020000002007824 */ /* 0x000fca00078e00ff */
[----:B------:R-:W-:Y:S02]  /*fa50*/  LOP3.LUT R0, R3, R0, R4, 0xfe, !PT ;  /* 0x0000000003007212 */ /* 0x000fe400078efe04 */
.L_x_28805:
[----:B------:R-:W-:Y:S05]  /*fa60*/  BSYNC B0 ;  /* 0x0000000000007941 */ /* 0x000fea0003800000 */
.L_x_28804:
[----:B------:R-:W-:Y:S01]  /*fa70*/  F2FP.PACK_AB R0, RZ, R0 ;  /* 0x00000000ff00723e */ /* 0x000fe200000000ff */
[----:B------:R-:W-:Y:S05]  /*fa80*/  BRA `(.L_x_28785) ;  /* 0x000002d000007947 */ /* 0x000fea0003800000 */
.L_x_28797:
        /* <DEDUP_REMOVED lines=14> */
.L_x_28811:
[----:B------:R-:W-:Y:S05]  /*fb70*/  BSYNC B0 ;  /* 0x0000000000007941 */ /* 0x000fea0003800000 */
.L_x_28810:
[----:B------:R-:W-:Y:S01]  /*fb80*/  F2FP.PACK_AB R0, RZ, R0 ;  /* 0x00000000ff00723e */ /* 0x000fe200000000ff */
[----:B------:R-:W-:Y:S05]  /*fb90*/  BRA `(.L_x_28785) ;  /* 0x000001c000007947 */ /* 0x000fea0003800000 */
.L_x_28784:
        /* <DEDUP_REMOVED lines=21> */
.L_x_28809:
[----:B------:R-:W2:Y:S02]  /*fcf0*/  LDG.E.64 R2, [R2.64] ;  /* 0x0000002402027981 */ /* 0x000ea4000c1e1b00 */
[----:B--2---:R-:W0:Y:S02]  /*fd00*/  I2F.U64 R0, R2 ;  /* 0x0000000200007312 */ /* 0x004e240000301000 */
[----:B0-----:R-:W-:Y:S01]  /*fd10*/  F2FP.PACK_AB R0, RZ, R0 ;  /* 0x00000000ff00723e */ /* 0x001fe200000000ff */
[----:B------:R-:W-:Y:S05]  /*fd20*/  BRA `(.L_x_28785) ;  /* 0x0000003000007947 */ /* 0x000fea0003800000 */
.L_x_28808:
[----:B------:R-:W2:Y:S02]  /*fd30*/  LDG.E R2, [R2.64] ;  /* 0x0000002402027981 */ /* 0x000ea4000c1e1900 */
[----:B--2---:R-:W0:Y:S02]  /*fd40*/  I2F.U32 R0, R2 ;  /* 0x0000000200007306 */ /* 0x004e240000201000 */
[----:B0-----:R-:W-:-:S06]  /*fd50*/  F2FP.PACK_AB R0, RZ, R0 ;  /* 0x00000000ff00723e */ /* 0x001fcc00000000ff */
.L_x_28785:
        /* <DEDUP_REMOVED lines=29> */
.L_x_28817:
[----:B------:R-:W-:Y:S01]  /*ff30*/  FSETP.GEU.FTZ.AND P0, PT, R5, -R7, PT ;  /* 0x800000070500720b */ /* 0x000fe20003f1e000 */
[----:B------:R-:W-:-:S12]  /*ff40*/  FADD.FTZ R3, R3, -1 ;  /* 0xbf80000003037421 */ /* 0x000fd80000010000 */
[----:B------:R-:W-:Y:S02]  /*ff50*/  @!P0 FADD.FTZ R3, R3, -1 ;  /* 0xbf80000003038421 */ /* 0x000fe40000010000 */
.L_x_28816:
[----:B------:R-:W-:Y:S05]  /*ff60*/  BSYNC B1 ;  /* 0x0000000000017941 */ /* 0x000fea0003800000 */
.L_x_28815:
[----:B------:R-:W-:Y:S01]  /*ff70*/  FFMA.FTZ R2, -R7, R3, R2 ;  /* 0x0000000307027223 */ /* 0x000fe20000010102 */
[----:B------:R-:W-:Y:S05]  /*ff80*/  BRA `(.L_x_28813) ;  /* 0x000001f000007947 */ /* 0x000fea0003800000 */
.L_x_28814:
        /* <DEDUP_REMOVED lines=15> */
.L_x_28820:
        /* <DEDUP_REMOVED lines=13> */
.L_x_28819:
[----:B------:R-:W-:Y:S05]  /*10150*/  BSYNC B1 ;  /* 0x0000000000017941 */ /* 0x000fea0003800000 */
.L_x_28818:
[----:B------:R-:W-:-:S04]  /*10160*/  FMUL.FTZ R2, R3, 1.1920928955078125e-07 ;  /* 0x3400000003027820 */ /* 0x000fc80000410000 */
[----:B------:R-:W-:Y:S02]  /*10170*/  FMUL.FTZ R2, R7, R2 ;  /* 0x0000000207027220 */ /* 0x000fe40000410000 */
.L_x_28813:
[----:B------:R-:W-:Y:S05]  /*10180*/  BSYNC B0 ;  /* 0x0000000000007941 */ /* 0x000fea0003800000 */
.L_x_28812:
        /* <DEDUP_REMOVED lines=26> */
.L_x_28824:
[----:B------:R-:W-:-:S06]  /*10330*/  HADD2.F32 R3, -RZ, R0.H0_H0 ;  /* 0x20000000ff037230 */ /* 0x000fcc0000004100 */
[----:B------:R-:W1:Y:S02]  /*10340*/  F2I.S64.TRUNC R2, R3 ;  /* 0x0000000300027311 */ /* 0x000e64000020d900 */
[----:B-1----:R-:W-:Y:S01]  /*10350*/  STG.E.U8 [R16.64], R2 ;  /* 0x0000000210007986 */ /* 0x002fe2000c101124 */
[----:B------:R-:W-:Y:S05]  /*10360*/  EXIT ;  /* 0x000000000000794d */ /* 0x000fea0003800000 */
.L_x_28823:
        /* <DEDUP_REMOVED lines=10> */
.L_x_28827:
[----:B------:R-:W-:-:S04]  /*10410*/  HADD2.F32 R0, -RZ, R0.H0_H0 ;  /* 0x20000000ff007230 */ /* 0x000fc80000004100 */
[----:B------:R-:W1:Y:S02]  /*10420*/  F2I.FTZ.TRUNC.NTZ R3, R0 ;  /* 0x0000000000037305 */ /* 0x000e64000021f100 */
[----:B-1----:R-:W-:Y:S01]  /*10430*/  STG.E [R16.64], R3 ;  /* 0x0000000310007986 */ /* 0x002fe2000c101924 */
[----:B------:R-:W-:Y:S05]  /*10440*/  EXIT ;  /* 0x000000000000794d */ /* 0x000fea0003800000 */
.L_x_28826:
[----:B------:R-:W-:-:S04]  /*10450*/  HADD2.F32 R0, -RZ, R0.H0_H0 ;  /* 0x20000000ff007230 */ /* 0x000fc80000004100 */
[----:B------:R-:W1:Y:S02]  /*10460*/  F2I.FTZ.TRUNC.NTZ R3, R0 ;  /* 0x0000000000037305 */ /* 0x000e64000021f100 */
[----:B-1----:R-:W-:Y:S01]  /*10470*/  STG.E.U16 [R16.64], R3 ;  /* 0x0000000310007986 */ /* 0x002fe2000c101524 */
[----:B------:R-:W-:Y:S05]  /*10480*/  EXIT ;  /* 0x000000000000794d */ /* 0x000fea0003800000 */
.L_x_28822:
        /* <DEDUP_REMOVED lines=9> */
.L_x_28829:
[----:B------:R-:W-:Y:S01]  /*10520*/  STG.E.U16 [R16.64], R0 ;  /* 0x0000000010007986 */ /* 0x000fe2000c101524 */
[----:B------:R-:W-:Y:S05]  /*10530*/  EXIT ;  /* 0x000000000000794d */ /* 0x000fea0003800000 */
.L_x_28828:
        /* <DEDUP_REMOVED lines=10> */
.L_x_28831:
[----:B------:R-:W-:-:S05]  /*105e0*/  HADD2.F32 R0, -RZ, R0.H0_H0 ;  /* 0x20000000ff007230 */ /* 0x000fca0000004100 */
[----:B------:R-:W-:-:S04]  /*105f0*/  F2FP.PACK_AB R0, RZ, R0 ;  /* 0x00000000ff00723e */ /* 0x000fc800000000ff */
[----:B------:R-:W-:-:S05]  /*10600*/  PRMT R0, R0, 0x5410, RZ ;  /* 0x0000541000007816 */ /* 0x000fca00000000ff */
[----:B------:R-:W-:Y:S01]  /*10610*/  STG.E [R16.64], R0 ;  /* 0x0000000010007986 */ /* 0x000fe2000c101924 */
[----:B------:R-:W-:Y:S05]  /*10620*/  EXIT ;  /* 0x000000000000794d */ /* 0x000fea0003800000 */
.L_x_28830:
[----:B------:R-:W-:-:S05]  /*10630*/  HADD2.F32 R2, -RZ, R0.H0_H0 ;  /* 0x20000000ff027230 */ /* 0x000fca0000004100 */
[----:B------:R-:W-:-:S06]  /*10640*/  FMUL.FTZ R2, R2, 1 ;  /* 0x3f80000002027820 */ /* 0x000fcc0000410000 */
[----:B------:R-:W1:Y:S02]  /*10650*/  F2F.F64.F32 R2, R2 ;  /* 0x0000000200027310 */ /* 0x000e640000201800 */
[----:B-1----:R-:W-:Y:S01]  /*10660*/  STG.E.64 [R16.64], R2 ;  /* 0x0000000210007986 */ /* 0x002fe2000c101b24 */
[----:B------:R-:W-:Y:S05]  /*10670*/  EXIT ;  /* 0x000000000000794d */ /* 0x000fea0003800000 */
.L_x_28821:
        /* <DEDUP_REMOVED lines=13> */
.L_x_28834:
[----:B------:R-:W-:Y:S01]  /*10750*/  HADD2.F32 R0, -RZ, R0.H0_H0 ;  /* 0x20000000ff007230 */ /* 0x000fe20000004100 */
[----:B------:R-:W-:-:S04]  /*10760*/  CS2R R6, SRZ ;  /* 0x0000000000067805 */ /* 0x000fc8000001ff00 */
[----:B------:R-:W-:-:S04]  /*10770*/  FMUL.FTZ R0, R0, 1 ;  /* 0x3f80000000007820 */ /* 0x000fc80000410000 */
[----:B------:R-:W1:Y:S02]  /*10780*/  F2F.F64.F32 R4, R0 ;  /* 0x0000000000047310 */ /* 0x000e640000201800 */
[----:B-1----:R-:W-:Y:S01]  /*10790*/  STG.E.128 [R16.64], R4 ;  /* 0x0000000410007986 */ /* 0x002fe2000c101d24 */
[----:B------:R-:W-:Y:S05]  /*107a0*/  EXIT ;  /* 0x000000000000794d */ /* 0x000fea0003800000 */
.L_x_28833:
        /* <DEDUP_REMOVED lines=21> */
.L_x_28838:
[----:B------:R-:W-:Y:S05]  /*10900*/  BSYNC B0 ;  /* 0x0000000000007941 */ /* 0x000fea0003800000 */
.L_x_28837:
[----:B------:R-:W-:-:S05]  /*10910*/  LOP3.LUT R3, R0, R3, RZ, 0xfc, !PT ;  /* 0x0000000300037212 */ /* 0x000fca00078efcff */
[----:B------:R-:W-:Y:S01]  /*10920*/  STG.E.U8 [R16.64], R3 ;  /* 0x0000000310007986 */ /* 0x000fe2000c101124 */
[----:B------:R-:W-:Y:S05]  /*10930*/  EXIT ;  /* 0x000000000000794d */ /* 0x000fea0003800000 */
.L_x_28836:
        /* <DEDUP_REMOVED lines=13> */
.L_x_28840:
[----:B------:R-:W-:Y:S01]  /*10a10*/  IMAD.MOV.U32 R0, RZ, RZ, 0x7f ;  /* 0x0000007fff007424 */ /* 0x000fe200078e00ff */
[----:B------:R-:W-:-:S04]  /*10a20*/  ISETP.GT.U32.AND P0, PT, R2, 0x7f800000, PT ;  /* 0x7f8000000200780c */ /* 0x000fc80003f04070 */
[----:B------:R-:W-:-:S04]  /*10a30*/  SEL R0, R0, 0x7c, P0 ;  /* 0x0000007c00007807 */ /* 0x000fc80000000000 */
.L_x_28841:
[----:B------:R-:W-:Y:S05]  /*10a40*/  BSYNC B0 ;  /* 0x0000000000007941 */ /* 0x000fea0003800000 */
.L_x_28839:
[----:B------:R-:W-:-:S04]  /*10a50*/  LOP3.LUT R2, R3, 0x80000000, RZ, 0xc0, !PT ;  /* 0x8000000003027812 */ /* 0x000fc800078ec0ff */
[----:B------:R-:W-:-:S04]  /*10a60*/  SHF.R.U32.HI R3, RZ, 0x18, R2 ;  /* 0x00000018ff037819 */ /* 0x000fc80000011602 */
[----:B------:R-:W-:-:S05]  /*10a70*/  LOP3.LUT R3, R0, R3, RZ, 0xfc, !PT ;  /* 0x0000000300037212 */ /* 0x000fca00078efcff */
[----:B------:R-:W-:Y:S01]  /*10a80*/  STG.E.U8 [R16.64], R3 ;  /* 0x0000000310007986 */ /* 0x000fe2000c101124 */
[----:B------:R-:W-:Y:S05]  /*10a90*/  EXIT ;  /* 0x000000000000794d */ /* 0x000fea0003800000 */
.L_x_28835:
[----:B------:R-:W-:-:S05]  /*10aa0*/  HADD2.F32 R0, -RZ, R0.H0_H0 ;  /* 0x20000000ff007230 */ /* 0x000fca0000004100 */
[----:B------:R-:W-:-:S05]  /*10ab0*/  F2FP.BF16.PACK_AB R0, RZ, R0 ;  /* 0x00000000ff00723e */ /* 0x000fca00000010ff */
[----:B------:R-:W-:Y:S01]  /*10ac0*/  STG.E.U16 [R16.64], R0 ;  /* 0x0000000010007986 */ /* 0x000fe2000c101524 */
[----:B------:R-:W-:Y:S05]  /*10ad0*/  EXIT ;  /* 0x000000000000794d */ /* 0x000fea0003800000 */
.L_x_28832:
        /* <DEDUP_REMOVED lines=12> */
.L_x_28844:
        /* <DEDUP_REMOVED lines=17> */
.L_x_28847:
[----:B------:R-:W-:-:S04]  /*10cb0*/  LOP3.LUT R2, R3, 0x80000000, RZ, 0xc0, !PT ;  /* 0x8000000003027812 */ /* 0x000fc800078ec0ff */
[----:B------:R-:W-:-:S04]  /*10cc0*/  SHF.R.U32.HI R3, RZ, 0x18, R2 ;  /* 0x00000018ff037819 */ /* 0x000fc80000011602 */
[----:B------:R-:W-:-:S04]  /*10cd0*/  LOP3.LUT R0, R0, R3, RZ, 0xfc, !PT ;  /* 0x0000000300007212 */ /* 0x000fc800078efcff */
[----:B------:R-:W-:Y:S02]  /*10ce0*/  PRMT R8, R0, 0x7610, R8 ;  /* 0x0000761000087816 */ /* 0x000fe40000000008 */
.L_x_28846:
[----:B------:R-:W-:Y:S05]  /*10cf0*/  BSYNC B0 ;  /* 0x0000000000007941 */ /* 0x000fea0003800000 */
.L_x_28845:
[----:B------:R-:W-:Y:S01]  /*10d00*/  STG.E.U8 [R16.64], R8 ;  /* 0x0000000810007986 */ /* 0x000fe2000c101124 */
[----:B------:R-:W-:Y:S05]  /*10d10*/  EXIT ;  /* 0x000000000000794d */ /* 0x000fea0003800000 */
.L_x_28843:
        /* <DEDUP_REMOVED lines=17> */
.L_x_28850:
[----:B------:R-:W-:-:S04]  /*10e30*/  LOP3.LUT R2, R3, 0x80000000, RZ, 0xc0, !PT ;  /* 0x8000000003027812 */ /* 0x000fc800078ec0ff */
[----:B------:R-:W-:-:S04]  /*10e40*/  SHF.R.U32.HI R3, RZ, 0x18, R2 ;  /* 0x00000018ff037819 */ /* 0x000fc80000011602 */
[----:B------:R-:W-:-:S04]  /*10e50*/  LOP3.LUT R0, R0, R3, RZ, 0xfc, !PT ;  /* 0x0000000300007212 */ /* 0x000fc800078efcff */
[----:B------:R-:W-:Y:S02]  /*10e60*/  PRMT R8, R0, 0x7610, R8 ;  /* 0x0000761000087816 */ /* 0x000fe40000000008 */
.L_x_28849:
[----:B------:R-:W-:Y:S05]  /*10e70*/  BSYNC B0 ;  /* 0x0000000000007941 */ /* 0x000fea0003800000 */
.L_x_28848:
[----:B------:R-:W-:Y:S01]  /*10e80*/  STG.E.U8 [R16.64], R8 ;  /* 0x0000000810007986 */ /* 0x000fe2000c101124 */
[----:B------:R-:W-:Y:S05]  /*10e90*/  EXIT ;  /* 0x000000000000794d */ /* 0x000fea0003800000 */
.L_x_28842:
        /* <DEDUP_REMOVED lines=22> */
.L_x_28825:
        /* <DEDUP_REMOVED lines=20> */
.L_x_28852:
[----:B------:R-:W-:-:S06]  /*11140*/  HADD2.F32 R2, -RZ, R0.H0_H0 ;  /* 0x20000000ff027230 */ /* 0x000fcc0000004100 */
[----:B------:R-:W1:Y:S02]  /*11150*/  F2I.U64.TRUNC R2, R2 ;  /* 0x0000000200027311 */ /* 0x000e64000020d800 */
[----:B-1----:R-:W-:Y:S01]  /*11160*/  STG.E.64 [R16.64], R2 ;  /* 0x0000000210007986 */ /* 0x002fe2000c101b24 */
[----:B------:R-:W-:Y:S05]  /*11170*/  EXIT ;  /* 0x000000000000794d */ /* 0x000fea0003800000 */
.L_x_28851:
[----:B------:R-:W-:-:S04]  /*11180*/  HADD2.F32 R0, -RZ, R0.H0_H0 ;  /* 0x20000000ff007230 */ /* 0x000fc80000004100 */
[----:B------:R-:W1:Y:S02]  /*11190*/  F2I.FTZ.U32.TRUNC.NTZ R3, R0 ;  /* 0x0000000000037305 */ /* 0x000e64000021f000 */
[----:B-1----:R-:W-:Y:S01]  /*111a0*/  STG.E [R16.64], R3 ;  /* 0x0000000310007986 */ /* 0x002fe2000c101924 */
[----:B------:R-:W-:Y:S05]  /*111b0*/  EXIT ;  /* 0x000000000000794d */ /* 0x000fea0003800000 */
.L_x_28853:
        /* <DEDUP_REMOVED lines=12> */
.L_x_50727:


//--------------------- .text._ZN2at6native27unrolled_elementwise_kernelINS0_13BinaryFunctorIN3c104HalfES4_S4_ZZZNS0_21remainder_kernel_cudaERNS_18TensorIteratorBaseEENKUlvE0_clEvENKUlvE1_clEvEUlS4_S4_E_EESt5arrayIPcLm3EELi4E23TrivialOffsetCalculatorILi2EjESE_ILi1EjENS0_6memory12LoadWithCastILi2EEENSH_13StoreWithCastILi1EEEEEviT_T0_T2_T3_T4_T5_ --------------------------
	.section	.text._ZN2at6native27unrolled_elementwise_kernelINS0_13BinaryFunctorIN3c104HalfES4_S4_ZZZNS0_21remainder_kernel_cudaERNS_18TensorIteratorBaseEENKUlvE0_clEvENKUlvE1_clEvEUlS4_S4_E_EESt5arrayIPcLm3EELi4E23TrivialOffsetCalculatorILi2EjESE_ILi1EjENS0_6memory12LoadWithCastILi2EEENSH_13StoreWithCastILi1EEEEEviT_T0_T2_T3_T4_T5_,"ax",@progbits
	.sectioninfo	@"SHI_REGISTERS=31"
	.align	128
        .global         _ZN2at6native27unrolled_elementwise_kernelINS0_13BinaryFunctorIN3c104HalfES4_S4_ZZZNS0_21remainder_kernel_cudaERNS_18TensorIteratorBaseEENKUlvE0_clEvENKUlvE1_clEvEUlS4_S4_E_EESt5arrayIPcLm3EELi4E23TrivialOffsetCalculatorILi2EjESE_ILi1EjENS0_6memory12LoadWithCastILi2EEENSH_13StoreWithCastILi1EEEEEviT_T0_T2_T3_T4_T5_
        .type           _ZN2at6native27unrolled_elementwise_kernelINS0_13BinaryFunctorIN3c104HalfES4_S4_ZZZNS0_21remainder_kernel_cudaERNS_18TensorIteratorBaseEENKUlvE0_clEvENKUlvE1_clEvEUlS4_S4_E_EESt5arrayIPcLm3EELi4E23TrivialOffsetCalculatorILi2EjESE_ILi1EjENS0_6memory12LoadWithCastILi2EEENSH_13StoreWithCastILi1EEEEEviT_T0_T2_T3_T4_T5_,@function
        .size           _ZN2at6native27unrolled_elementwise_kernelINS0_13BinaryFunctorIN3c104HalfES4_S4_ZZZNS0_21remainder_kernel_cudaERNS_18TensorIteratorBaseEENKUlvE0_clEvENKUlvE1_clEvEUlS4_S4_E_EESt5arrayIPcLm3EELi4E23TrivialOffsetCalculatorILi2EjESE_ILi1EjENS0_6memory12LoadWithCastILi2EEENSH_13StoreWithCastILi1EEEEEviT_T0_T2_T3_T4_T5_,(.L_x_50728 - _ZN2at6native27unrolled_elementwise_kernelINS0_13BinaryFunctorIN3c104HalfES4_S4_ZZZNS0_21remainder_kernel_cudaERNS_18TensorIteratorBaseEENKUlvE0_clEvENKUlvE1_clEvEUlS4_S4_E_EESt5arrayIPcLm3EELi4E23TrivialOffsetCalculatorILi2EjESE_ILi1EjENS0_6memory12LoadWithCastILi2EEENSH_13StoreWithCastILi1EEEEEviT_T0_T2_T3_T4_T5_)
        .other          _ZN2at6native27unrolled_elementwise_kernelINS0_13BinaryFunctorIN3c104HalfES4_S4_ZZZNS0_21remainder_kernel_cudaERNS_18TensorIteratorBaseEENKUlvE0_clEvENKUlvE1_clEvEUlS4_S4_E_EESt5arrayIPcLm3EELi4E23TrivialOffsetCalculatorILi2EjESE_ILi1EjENS0_6memory12LoadWithCastILi2EEENSH_13StoreWithCastILi1EEEEEviT_T0_T2_T3_T4_T5_,@"STO_CUDA_ENTRY STV_DEFAULT"
_ZN2at6native27unrolled_elementwise_kernelINS0_13BinaryFunctorIN3c104HalfES4_S4_ZZZNS0_21remainder_kernel_cudaERNS_18TensorIteratorBaseEENKUlvE0_clEvENKUlvE1_clEvEUlS4_S4_E_EESt5arrayIPcLm3EELi4E23TrivialOffsetCalculatorILi2EjESE_ILi1EjENS0_6memory12LoadWithCastILi2EEENSH_13StoreWithCastILi1EEEEEviT_T0_T2_T3_T4_T5_:
.text._ZN2at6native27unrolled_elementwise_kernelINS0_13BinaryFunctorIN3c104HalfES4_S4_ZZZNS0_21remainder_kernel_cudaERNS_18TensorIteratorBaseEENKUlvE0_clEvENKUlvE1_clEvEUlS4_S4_E_EESt5arrayIPcLm3EELi4E23TrivialOffsetCalculatorILi2EjESE_ILi1EjENS0_6memory12LoadWithCastILi2EEENSH_13StoreWithCastILi1EEEEEviT_T0_T2_T3_T4_T5_:
        /* <DEDUP_REMOVED lines=34> */
.L_x_28859:
[----:B------:R-:W2:Y:S02]  /*0220*/  LDG.E.U8 R2, [R2.64] ;  /* 0x0000002402027981 */ /* 0x000ea4000c1e1100 */
[----:B--2---:R-:W0:Y:S02]  /*0230*/  I2F.U16 R0, R2 ;  /* 0x0000000200007306 */ /* 0x004e240000101000 */
[----:B0-----:R-:W-:-:S04]  /*0240*/  F2FP.PACK_AB R0, RZ, R0 ;  /* 0x00000000ff00723e */ /* 0x001fc800000000ff */
[----:B------:R-:W-:Y:S01]  /*0250*/  PRMT R24, R0, 0x7610, R24 ;  /* 0x0000761000187816 */ /* 0x000fe20000000018 */
[----:B------:R-:W-:Y:S05]  /*0260*/  BRA `(.L_x_28861) ;  /* 0x00000ed000007947 */ /* 0x000fea0003800000 */
.L_x_28858:
        /* <DEDUP_REMOVED lines=11> */
.L_x_28863:
[----:B------:R-:W2:Y:S02]  /*0320*/  LDG.E R2, [R2.64] ;  /* 0x0000002402027981 */ /* 0x000ea4000c1e1900 */
[----:B--2---:R-:W0:Y:S02]  /*0330*/  I2F R0, R2 ;  /* 0x0000000200007306 */ /* 0x004e240000201400 */
[----:B0-----:R-:W-:-:S04]  /*0340*/  F2FP.PACK_AB R0, RZ, R0 ;  /* 0x00000000ff00723e */ /* 0x001fc800000000ff */
[----:B------:R-:W-:Y:S01]  /*0350*/  PRMT R24, R0, 0x7610, R24 ;  /* 0x0000761000187816 */ /* 0x000fe20000000018 */
[----:B------:R-:W-:Y:S05]  /*0360*/  BRA `(.L_x_28861) ;  /* 0x00000dd000007947 */ /* 0x000fea0003800000 */
.L_x_28862:
[----:B------:R-:W2:Y:S02]  /*0370*/  LDG.E.U16 R2, [R2.64] ;  /* 0x0000002402027981 */ /* 0x000ea4000c1e1500 */
[----:B--2---:R-:W0:Y:S02]  /*0380*/  I2F.S16 R0, R2 ;  /* 0x0000000200007306 */ /* 0x004e240000101400 */
[----:B0-----:R-:W-:-:S04]  /*0390*/  F2FP.PACK_AB R0, RZ, R0 ;  /* 0x00000000ff00723e */ /* 0x001fc800000000ff */
[----:B------:R-:W-:Y:S01]  /*03a0*/  PRMT R24, R0, 0x7610, R24 ;  /* 0x0000761000187816 */ /* 0x000fe20000000018 */
[----:B------:R-:W-:Y:S05]  /*03b0*/  BRA `(.L_x_28861) ;  /* 0x00000d8000007947 */ /* 0x000fea0003800000 */
.L_x_28857:
        /* <DEDUP_REMOVED lines=9> */
.L_x_28865:
[----:B------:R0:W5:Y:S01]  /*0450*/  LDG.E.U16 R24, [R2.64] ;  /* 0x0000002402187981 */ /* 0x000162000c1e1500 */
[----:B------:R-:W-:Y:S05]  /*0460*/  BRA `(.L_x_28861) ;  /* 0x00000cd000007947 */ /* 0x000fea0003800000 */
.L_x_28864:
        /* <DEDUP_REMOVED lines=9> */
.L_x_28867:
[----:B------:R0:W5:Y:S01]  /*0500*/  LDG.E.U16 R24, [R2.64] ;  /* 0x0000002402187981 */ /* 0x000162000c1e1500 */
[----:B------:R-:W-:Y:S05]  /*0510*/  BRA `(.L_x_28861) ;  /* 0x00000c2000007947 */ /* 0x000fea0003800000 */
.L_x_28866:
[----:B------:R-:W2:Y:S02]  /*0520*/  LDG.E.64 R2, [R2.64] ;  /* 0x0000002402027981 */ /* 0x000ea4000c1e1b00 */
[----:B--2---:R-:W0:Y:S01]  /*0530*/  F2F.F32.F64 R0, R2 ;  /* 0x0000000200007310 */ /* 0x004e220000301000 */
[----:B------:R-:W0:-:S14]  /*0540*/  DSETP.GEU.AND P0, PT, |R2|, c[0x2][0x0], PT ;  /* 0x008000000200762a */ /* 0x000e1c0003f0e200 */
[----:B0-----:R-:W-:-:S05]  /*0550*/  @!P0 FMUL R0, R0, 1.175494350822287508e-38 ;  /* 0x0080000000008820 */ /* 0x001fca0000400000 */
[----:B------:R-:W-:-:S04]  /*0560*/  F2FP.PACK_AB R0, RZ, R0 ;  /* 0x00000000ff00723e */ /* 0x000fc800000000ff */
[----:B------:R-:W-:Y:S01]  /*0570*/  PRMT R24, R0, 0x7610, R24 ;  /* 0x0000761000187816 */ /* 0x000fe20000000018 */
[----:B------:R-:W-:Y:S05]  /*0580*/  BRA `(.L_x_28861) ;  /* 0x00000bb000007947 */ /* 0x000fea0003800000 */
.L_x_28856:
        /* <DEDUP_REMOVED lines=14> */
.L_x_28870:
[----:B------:R-:W2:Y:S02]  /*0670*/  LDG.E.64 R2, [R2.64] ;  /* 0x0000002402027981 */ /* 0x000ea4000c1e1b00 */
[----:B--2---:R-:W0:Y:S01]  /*0680*/  F2F.F32.F64 R0, R2 ;  /* 0x0000000200007310 */ /* 0x004e220000301000 */
[----:B------:R-:W0:-:S14]  /*0690*/  DSETP.GEU.AND P0, PT, |R2|, c[0x2][0x0], PT ;  /* 0x008000000200762a */ /* 0x000e1c0003f0e200 */
[----:B0-----:R-:W-:-:S05]  /*06a0*/  @!P0 FMUL R0, R0, 1.175494350822287508e-38 ;  /* 0x0080000000008820 */ /* 0x001fca0000400000 */
[----:B------:R-:W-:-:S04]  /*06b0*/  F2FP.PACK_AB R0, RZ, R0 ;  /* 0x00000000ff00723e */ /* 0x000fc800000000ff */
[----:B------:R-:W-:Y:S01]  /*06c0*/  PRMT R24, R0, 0x7610, R24 ;  /* 0x0000761000187816 */ /* 0x000fe20000000018 */
[----:B------:R-:W-:Y:S05]  /*06d0*/  BRA `(.L_x_28861) ;  /* 0x00000a6000007947 */ /* 0x000fea0003800000 */
.L_x_28869:
        /* <DEDUP_REMOVED lines=28> */
.L_x_28872:
        /* <DEDUP_REMOVED lines=15> */
.L_x_28871:
[----:B------:R-:W2:Y:S02]  /*0990*/  LDG.E.U16 R0, [R2.64] ;  /* 0x0000002402007981 */ /* 0x000ea4000c1e1500 */
[----:B--2---:R-:W-:-:S04]  /*09a0*/  PRMT R0, RZ, 0x5410, R0 ;  /* 0x00005410ff007816 */ /* 0x004fc80000000000 */
[----:B------:R-:W-:-:S04]  /*09b0*/  F2FP.PACK_AB R0, RZ, R0 ;  /* 0x00000000ff00723e */ /* 0x000fc800000000ff */
[----:B------:R-:W-:Y:S01]  /*09c0*/  PRMT R24, R0, 0x7610, R24 ;  /* 0x0000761000187816 */ /* 0x000fe20000000018 */
[----:B------:R-:W-:Y:S05]  /*09d0*/  BRA `(.L_x_28861) ;  /* 0x0000076000007947 */ /* 0x000fea0003800000 */
.L_x_28868:
        /* <DEDUP_REMOVED lines=12> */
.L_x_28875:
        /* <DEDUP_REMOVED lines=21> */
.L_x_28879:
[----:B------:R-:W-:Y:S05]  /*0bf0*/  BSYNC B1 ;  /* 0x0000000000017941 */ /* 0x000fea0003800000 */
.L_x_28878:
[----:B------:R-:W-:Y:S01]  /*0c00*/  LEA R3, R0, 0x3b800000, 0x17 ;  /* 0x3b80000000037811 */ /* 0x000fe200078eb8ff */
[----:B------:R-:W-:-:S05]  /*0c10*/  IMAD.SHL.U32 R0, R2, 0x100000, RZ ;  /* 0x0010000002007824 */ /* 0x000fca00078e00ff */
[----:B------:R-:W-:Y:S02]  /*0c20*/  LOP3.LUT R0, R3, R0, R4, 0xfe, !PT ;  /* 0x0000000003007212 */ /* 0x000fe400078efe04 */
.L_x_28877:
[----:B------:R-:W-:Y:S05]  /*0c30*/  BSYNC B0 ;  /* 0x0000000000007941 */ /* 0x000fea0003800000 */
.L_x_28876:
[----:B------:R-:W-:-:S04]  /*0c40*/  F2FP.PACK_AB R0, RZ, R0 ;  /* 0x00000000ff00723e */ /* 0x000fc800000000ff */
[----:B------:R-:W-:Y:S01]  /*0c50*/  PRMT R24, R0, 0x7610, R24 ;  /* 0x0000761000187816 */ /* 0x000fe20000000018 */
[----:B------:R-:W-:Y:S05]  /*0c60*/  BRA `(.L_x_28861) ;  /* 0x000004d000007947 */ /* 0x000fea0003800000 */
.L_x_28874:
        /* <DEDUP_REMOVED lines=21> */
.L_x_28883:
[----:B------:R-:W-:Y:S05]  /*0dc0*/  BSYNC B1 ;  /* 0x0000000000017941 */ /* 0x000fea0003800000 */
.L_x_28882:
[----:B------:R-:W-:Y:S01]  /*0dd0*/  LEA R3, R0, 0x37800000, 0x17 ;  /* 0x3780000000037811 */ /* 0x000fe200078eb8ff */
[----:B------:R-:W-:-:S05]  /*0de0*/  IMAD.SHL.U32 R0, R2, 0x200000, RZ ;  /* 0x0020000002007824 */ /* 0x000fca00078e00ff */
[----:B------:R-:W-:Y:S02]  /*0df0*/  LOP3.LUT R0, R3, R0, R4, 0xfe, !PT ;  /* 0x0000000003007212 */ /* 0x000fe400078efe04 */
.L_x_28881:
[----:B------:R-:W-:Y:S05]  /*0e00*/  BSYNC B0 ;  /* 0x0000000000007941 */ /* 0x000fea0003800000 */
.L_x_28880:
[----:B------:R-:W-:-:S04]  /*0e10*/  F2FP.PACK_AB R0, RZ, R0 ;  /* 0x00000000ff00723e */ /* 0x000fc800000000ff */
[----:B------:R-:W-:Y:S01]  /*0e20*/  PRMT R24, R0, 0x7610, R24 ;  /* 0x0000761000187816 */ /* 0x000fe20000000018 */
[----:B------:R-:W-:Y:S05]  /*0e30*/  BRA `(.L_x_28861) ;  /* 0x0000030000007947 */ /* 0x000fea0003800000 */
.L_x_28873:
        /* <DEDUP_REMOVED lines=14> */
.L_x_28887:
[----:B------:R-:W-:Y:S05]  /*0f20*/  BSYNC B0 ;  /* 0x0000000000007941 */ /* 0x000fea0003800000 */
.L_x_28886:
[----:B------:R-:W-:-:S04]  /*0f30*/  F2FP.PACK_AB R0, RZ, R0 ;  /* 0x00000000ff00723e */ /* 0x000fc800000000ff */
[----:B------:R-:W-:Y:S01]  /*0f40*/  PRMT R24, R0, 0x7610, R24 ;  /* 0x0000761000187816 */ /* 0x000fe20000000018 */
[----:B------:R-:W-:Y:S05]  /*0f50*/  BRA `(.L_x_28861) ;  /* 0x000001e000007947 */ /* 0x000fea0003800000 */
.L_x_28860:
        /* <DEDUP_REMOVED lines=21> */
.L_x_28885:
[----:B------:R-:W2:Y:S02]  /*10b0*/  LDG.E.64 R2, [R2.64] ;  /* 0x0000002402027981 */ /* 0x000ea4000c1e1b00 */
[----:B--2---:R-:W0:Y:S02]  /*10c0*/  I2F.U64 R0, R2 ;  /* 0x0000000200007312 */ /* 0x004e240000301000 */
[----:B0-----:R-:W-:-:S04]  /*10d0*/  F2FP.PACK_AB R0, RZ, R0 ;  /* 0x00000000ff00723e */ /* 0x001fc800000000ff */
[----:B------:R-:W-:Y:S01]  /*10e0*/  PRMT R24, R0, 0x7610, R24 ;  /* 0x0000761000187816 */ /* 0x000fe20000000018 */
[----:B------:R-:W-:Y:S05]  /*10f0*/  BRA `(.L_x_28861) ;  /* 0x0000004000007947 */ /* 0x000fea0003800000 */
.L_x_28884:
[----:B------:R-:W2:Y:S02]  /*1100*/  LDG.E R2, [R2.64] ;  /* 0x0000002402027981 */ /* 0x000ea4000c1e1900 */
[----:B--2---:R-:W0:Y:S02]  /*1110*/  I2F.U32 R0, R2 ;  /* 0x0000000200007306 */ /* 0x004e240000201000 */
[----:B0-----:R-:W-:-:S04]  /*1120*/  F2FP.PACK_AB R0, RZ, R0 ;  /* 0x00000000ff00723e */ /* 0x001fc800000000ff */
[----:B------:R-:W-:Y:S02]  /*1130*/  PRMT R24, R0, 0x7610, R24 ;  /* 0x0000761000187816 */ /* 0x000fe40000000018 */
.L_x_28861:
        /* <DEDUP_REMOVED lines=19> */
.L_x_28891:
[----:B------:R-:W2:Y:S02]  /*1270*/  LDG.E.U8 R2, [R2.64] ;  /* 0x0000002402027981 */ /* 0x000ea4000c1e1100 */
[----:B--2---:R-:W0:Y:S02]  /*1280*/  I2F.U16 R0, R2 ;  /* 0x0000000200007306 */ /* 0x004e240000101000 */
[----:B0-----:R-:W-:-:S04]  /*1290*/  F2FP.PACK_AB R0, RZ, R0 ;  /* 0x00000000ff00723e */ /* 0x001fc800000000ff */
[----:B------:R-:W-:Y:S01]  /*12a0*/  PRMT R25, R0, 0x7610, R25 ;  /* 0x0000761000197816 */ /* 0x000fe20000000019 */
[----:B------:R-:W-:Y:S05]  /*12b0*/  BRA `(.L_x_28893) ;  /* 0x00000ed000007947 */ /* 0x000fea0003800000 */
.L_x_28890:
        /* <DEDUP_REMOVED lines=11> */
.L_x_28895:
[----:B------:R-:W2:Y:S02]  /*1370*/  LDG.E R2, [R2.64] ;  /* 0x0000002402027981 */ /* 0x000ea4000c1e1900 */
[----:B--2---:R-:W0:Y:S02]  /*1380*/  I2F R0, R2 ;  /* 0x0000000200007306 */ /* 0x004e240000201400 */
[----:B0-----:R-:W-:-:S04]  /*1390*/  F2FP.PACK_AB R0, RZ, R0 ;  /* 0x00000000ff00723e */ /* 0x001fc800000000ff */
[----:B------:R-:W-:Y:S01]  /*13a0*/  PRMT R25, R0, 0x7610, R25 ;  /* 0x0000761000197816 */ /* 0x000fe20000000019 */
[----:B------:R-:W-:Y:S05]  /*13b0*/  BRA `(.L_x_28893) ;  /* 0x00000dd000007947 */ /* 0x000fea0003800000 */
.L_x_28894:
[----:B------:R-:W2:Y:S02]  /*13c0*/  LDG.E.U16 R2, [R2.64] ;  /* 0x0000002402027981 */ /* 0x000ea4000c1e1500 */
[----:B--2---:R-:W0:Y:S02]  /*13d0*/  I2F.S16 R0, R2 ;  /* 0x0000000200007306 */ /* 0x004e240000101400 */
[----:B0-----:R-:W-:-:S04]  /*13e0*/  F2FP.PACK_AB R0, RZ, R0 ;  /* 0x00000000ff00723e */ /* 0x001fc800000000ff */
[----:B------:R-:W-:Y:S01]  /*13f0*/  PRMT R25, R0, 0x7610, R25 ;  /* 0x0000761000197816 */ /* 0x000fe20000000019 */
[----:B------:R-:W-:Y:S05]  /*1400*/  BRA `(.L_x_28893) ;  /* 0x00000d8000007947 */ /* 0x000fea0003800000 */
.L_x_28889:
        /* <DEDUP_REMOVED lines=9> */
.L_x_28897:
[----:B------:R0:W5:Y:S01]  /*14a0*/  LDG.E.U16 R25, [R2.64] ;  /* 0x0000002402197981 */ /* 0x000162000c1e1500 */
[----:B------:R-:W-:Y:S05]  /*14b0*/  BRA `(.L_x_28893) ;  /* 0x00000cd000007947 */ /* 0x000fea0003800000 */
.L_x_28896:
        /* <DEDUP_REMOVED lines=9> */
.L_x_28899:
[----:B------:R0:W5:Y:S01]  /*1550*/  LDG.E.U16 R25, [R2.64] ;  /* 0x0000002402197981 */ /* 0x000162000c1e1500 */
[----:B------:R-:W-:Y:S05]  /*1560*/  BRA `(.L_x_28893) ;  /* 0x00000c2000007947 */ /* 0x000fea0003800000 */
.L_x_28898:
[----:B------:R-:W2:Y:S02]  /*1570*/  LDG.E.64 R2, [R2.64] ;  /* 0x0000002402027981 */ /* 0x000ea4000c1e1b00 */
[----:B--2---:R-:W0:Y:S01]  /*1580*/  F2F.F32.F64 R0, R2 ;  /* 0x0000000200007310 */ /* 0x004e220000301000 */
[----:B------:R-:W0:-:S14]  /*1590*/  DSETP.GEU.AND P0, PT, |R2|, c[0x2][0x0], PT ;  /* 0x008000000200762a */ /* 0x000e1c0003f0e200 */
[----:B0-----:R-:W-:-:S05]  /*15a0*/  @!P0 FMUL R0, R0, 1.175494350822287508e-38 ;  /* 0x0080000000008820 */ /* 0x001fca0000400000 */
[----:B------:R-:W-:-:S04]  /*15b0*/  F2FP.PACK_AB R0, RZ, R0 ;  /* 0x00000000ff00723e */ /* 0x000fc800000000ff */
[----:B------:R-:W-:Y:S01]  /*15c0*/  PRMT R25, R0, 0x7610, R25 ;  /* 0x0000761000197816 */ /* 0x000fe20000000019 */
[----:B------:R-:W-:Y:S05]  /*15d0*/  BRA `(.L_x_28893) ;  /* 0x00000bb000007947 */ /* 0x000fea0003800000 */
.L_x_28888:
        /* <DEDUP_REMOVED lines=14> */
.L_x_28902:
[----:B------:R-:W2:Y:S02]  /*16c0*/  LDG.E.64 R2, [R2.64] ;  /* 0x0000002402027981 */ /* 0x000ea4000c1e1b00 */
[----:B--2---:R-:W0:Y:S01]  /*16d0*/  F2F.F32.F64 R0, R2 ;  /* 0x0000000200007310 */ /* 0x004e220000301000 */
[----:B------:R-:W0:-:S14]  /*16e0*/  DSETP.GEU.AND P0, PT, |R2|, c[0x2][0x0], PT ;  /* 0x008000000200762a */ /* 0x000e1c0003f0e200 */
[----:B0-----:R-:W-:-:S05]  /*16f0*/  @!P0 FMUL R0, R0, 1.175494350822287508e-38 ;  /* 0x0080000000008820 */ /* 0x001fca0000400000 */
[----:B------:R-:W-:-:S04]  /*1700*/  F2FP.PACK_AB R0, RZ, R0 ;  /* 0x00000000ff00723e */ /* 0x000fc800000000ff */
[----:B------:R-:W-:Y:S01]  /*1710*/  PRMT R25, R0, 0x7610, R25 ;  /* 0x0000761000197816 */ /* 0x000fe20000000019 */
[----:B------:R-:W-:Y:S05]  /*1720*/  BRA `(.L_x_28893) ;  /* 0x00000a6000007947 */ /* 0x000fea0003800000 */
.L_x_28901:
        /* <DEDUP_REMOVED lines=28> */
.L_x_28904:
        /* <DEDUP_REMOVED lines=15> */
.L_x_28903:
[----:B------:R-:W2:Y:S02]  /*19e0*/  LDG.E.U16 R0, [R2.64] ;  /* 0x0000002402007981 */ /* 0x000ea4000c1e1500 */
[----:B--2---:R-:W-:-:S04]  /*19f0*/  PRMT R0, RZ, 0x5410, R0 ;  /* 0x00005410ff007816 */ /* 0x004fc80000000000 */
[----:B------:R-:W-:-:S04]  /*1a00*/  F2FP.PACK_AB R0, RZ, R0 ;  /* 0x00000000ff00723e */ /* 0x000fc800000000ff */
[----:B------:R-:W-:Y:S01]  /*1a10*/  PRMT R25, R0, 0x7610, R25 ;  /* 0x0000761000197816 */ /* 0x000fe20000000019 */
[----:B------:R-:W-:Y:S05]  /*1a20*/  BRA `(.L_x_28893) ;  /* 0x0000076000007947 */ /* 0x000fea0003800000 */
.L_x_28900:
        /* <DEDUP_REMOVED lines=12> */
.L_x_28907:
        /* <DEDUP_REMOVED lines=21> */
.L_x_28911:
[----:B------:R-:W-:Y:S05]  /*1c40*/  BSYNC B1 ;  /* 0x0000000000017941 */ /* 0x000fea0003800000 */
.L_x_28910:
[----:B------:R-:W-:Y:S01]  /*1c50*/  LEA R3, R0, 0x3b800000, 0x17 ;  /* 0x3b80000000037811 */ /* 0x000fe200078eb8ff */
[----:B------:R-:W-:-:S05]  /*1c60*/  IMAD.SHL.U32 R0, R2, 0x100000, RZ ;  /* 0x0010000002007824 */ /* 0x000fca00078e00ff */
[----:B------:R-:W-:Y:S02]  /*1c70*/  LOP3.LUT R0, R3, R0, R4, 0xfe, !PT ;  /* 0x0000000003007212 */ /* 0x000fe400078efe04 */
.L_x_28909:
[----:B------:R-:W-:Y:S05]  /*1c80*/  BSYNC B0 ;  /* 0x0000000000007941 */ /* 0x000fea0003800000 */
.L_x_28908:
[----:B------:R-:W-:-:S04]  /*1c90*/  F2FP.PACK_AB R0, RZ, R0 ;  /* 0x00000000ff00723e */ /* 0x000fc800000000ff */
[----:B------:R-:W-:Y:S01]  /*1ca0*/  PRMT R25, R0, 0x7610, R25 ;  /* 0x0000761000197816 */ /* 0x000fe20000000019 */
[----:B------:R-:W-:Y:S05]  /*1cb0*/  BRA `(.L_x_28893) ;  /* 0x000004d000007947 */ /* 0x000fea0003800000 */
.L_x_28906:
        /* <DEDUP_REMOVED lines=21> */
.L_x_28915:
[----:B------:R-:W-:Y:S05]  /*1e10*/  BSYNC B1 ;  /* 0x0000000000017941 */ /* 0x000fea0003800000 */
.L_x_28914:
[----:B------:R-:W-:Y:S01]  /*1e20*/  LEA R3, R0, 0x37800000, 0x17 ;  /* 0x3780000000037811 */ /* 0x000fe200078eb8ff */
[----:B------:R-:W-:-:S05]  /*1e30*/  IMAD.SHL.U32 R0, R2, 0x200000, RZ ;  /* 0x0020000002007824 */ /* 0x000fca00078e00ff */
[----:B------:R-:W-:Y:S02]  /*1e40*/  LOP3.LUT R0, R3, R0, R4, 0xfe, !PT ;  /* 0x0000000003007212 */ /* 0x000fe400078efe04 */
.L_x_28913:
[----:B------:R-:W-:Y:S05]  /*1e50*/  BSYNC B0 ;  /* 0x0000000000007941 */ /* 0x000fea0003800000 */
.L_x_28912:
[----:B------:R-:W-:-:S04]  /*1e60*/  F2FP.PACK_AB R0, RZ, R0 ;  /* 0x00000000ff00723e */ /* 0x000fc800000000ff */
[----:B------:R-:W-:Y:S01]  /*1e70*/  PRMT R25, R0, 0x7610, R25 ;  /* 0x0000761000197816 */ /* 0x000fe20000000019 */
[----:B------:R-:W-:Y:S05]  /*1e80*/  BRA `(.L_x_28893) ;  /* 0x0000030000007947 */ /* 0x000fea0003800000 */
.L_x_28905:
        /* <DEDUP_REMOVED lines=14> */
.L_x_28919:
[----:B------:R-:W-:Y:S05]  /*1f70*/  BSYNC B0 ;  /* 0x0000000000007941 */ /* 0x000fea0003800000 */
.L_x_28918:
[----:B------:R-:W-:-:S04]  /*1f80*/  F2FP.PACK_AB R0, RZ, R0 ;  /* 0x00000000ff00723e */ /* 0x000fc800000000ff */
[----:B------:R-:W-:Y:S01]  /*1f90*/  PRMT R25, R0, 0x7610, R25 ;  /* 0x0000761000197816 */ /* 0x000fe20000000019 */
[----:B------:R-:W-:Y:S05]  /*1fa0*/  BRA `(.L_x_28893) ;  /* 0x000001e000007947 */ /* 0x000fea0003800000 */
.L_x_28892:
        /* <DEDUP_REMOVED lines=21> */
.L_x_28917:
[----:B------:R-:W2:Y:S02]  /*2100*/  LDG.E.64 R2, [R2.64] ;  /* 0x0000002402027981 */ /* 0x000ea4000c1e1b00 */
[----:B--2---:R-:W0:Y:S02]  /*2110*/  I2F.U64 R0, R2 ;  /* 0x0000000200007312 */ /* 0x004e240000301000 */
[----:B0-----:R-:W-:-:S04]  /*2120*/  F2FP.PACK_AB R0, RZ, R0 ;  /* 0x00000000ff00723e */ /* 0x001fc800000000ff */
[----:B------:R-:W-:Y:S01]  /*2130*/  PRMT R25, R0, 0x7610, R25 ;  /* 0x0000761000197816 */ /* 0x000fe20000000019 */
[----:B------:R-:W-:Y:S05]  /*2140*/  BRA `(.L_x_28893) ;  /* 0x0000004000007947 */ /* 0x000fea0003800000 */
.L_x_28916:
[----:B------:R-:W2:Y:S02]  /*2150*/  LDG.E R2, [R2.64] ;  /* 0x0000002402027981 */ /* 0x000ea4000c1e1900 */
[----:B--2---:R-:W0:Y:S02]  /*2160*/  I2F.U32 R0, R2 ;  /* 0x0000000200007306 */ /* 0x004e240000201000 */
[----:B0-----:R-:W-:-:S04]  /*2170*/  F2FP.PACK_AB R0, RZ, R0 ;  /* 0x00000000ff00723e */ /* 0x001fc800000000ff */
[----:B------:R-:W-:Y:S02]  /*2180*/  PRMT R25, R0, 0x7610, R25 ;  /* 0x0000761000197816 */ /* 0x000fe40000000019 */
.L_x_28893:
[----:B------:R-:W-:-:S05]  /*2190*/  IADD3 R17, R17, 0x80, RZ ;  /* 0x0000008011117810 */ /* 0x000fca0007ffe0ff */
.L_x_28855:
[----:B-1-3--:R-:W-:Y:S05]  /*21a0*/  BSYNC B6 ;  /* 0x0000000000067941 */ /* 0x00afea0003800000 */
.L_x_28854:
        /* <DEDUP_REMOVED lines=24> */
.L_x_28925:
[----:B------:R-:W2:Y:S02]  /*2330*/  LDG.E.U8 R2, [R2.64] ;  /* 0x0000002402027981 */ /* 0x000ea4000c1e1100 */
[----:B--2---:R-:W0:Y:S02]  /*2340*/  I2F.U16 R0, R2 ;  /* 0x0000000200007306 */ /* 0x004e240000101000 */
[----:B0-----:R-:W-:-:S04]  /*2350*/  F2FP.PACK_AB R0, RZ, R0 ;  /* 0x00000000ff00723e */ /* 0x001fc800000000ff */
[----:B------:R-:W-:Y:S01]  /*2360*/  PRMT R23, R0, 0x7610, R23 ;  /* 0x0000761000177816 */ /* 0x000fe20000000017 */
[----:B------:R-:W-:Y:S05]  /*2370*/  BRA `(.L_x_28927) ;  /* 0x00000ee000007947 */ /* 0x000fea0003800000 */
.L_x_28924:
        /* <DEDUP_REMOVED lines=11> */
.L_x_28929:
[----:B------:R-:W2:Y:S02]  /*2430*/  LDG.E R2, [R2.64] ;  /* 0x0000002402027981 */ /* 0x000ea4000c1e1900 */
[----:B--2---:R-:W0:Y:S02]  /*2440*/  I2F R0, R2 ;  /* 0x0000000200007306 */ /* 0x004e240000201400 */
[----:B0-----:R-:W-:-:S04]  /*2450*/  F2FP.PACK_AB R0, RZ, R0 ;  /* 0x00000000ff00723e */ /* 0x001fc800000000ff */
[----:B------:R-:W-:Y:S01]  /*2460*/  PRMT R23, R0, 0x7610, R23 ;  /* 0x0000761000177816 */ /* 0x000fe20000000017 */
[----:B------:R-:W-:Y:S05]  /*2470*/  BRA `(.L_x_28927) ;  /* 0x00000de000007947 */ /* 0x000fea0003800000 */
.L_x_28928:
[----:B------:R-:W2:Y:S02]  /*2480*/  LDG.E.U16 R2, [R2.64] ;  /* 0x0000002402027981 */ /* 0x000ea4000c1e1500 */
[----:B--2---:R-:W0:Y:S02]  /*2490*/  I2F.S16 R0, R2 ;  /* 0x0000000200007306 */ /* 0x004e240000101400 */
[----:B0-----:R-:W-:-:S04]  /*24a0*/  F2FP.PACK_AB R0, RZ, R0 ;  /* 0x00000000ff00723e */ /* 0x001fc800000000ff */
[----:B------:R-:W-:Y:S01]  /*24b0*/  PRMT R23, R0, 0x7610, R23 ;  /* 0x0000761000177816 */ /* 0x000fe20000000017 */
[----:B------:R-:W-:Y:S05]  /*24c0*/  BRA `(.L_x_28927) ;  /* 0x00000d9000007947 */ /* 0x000fea0003800000 */
.L_x_28923:
        /* <DEDUP_REMOVED lines=9> */
.L_x_28931:
[----:B------:R0:W5:Y:S01]  /*2560*/  LDG.E.U16 R23, [R2.64] ;  /* 0x0000002402177981 */ /* 0x000162000c1e1500 */
[----:B------:R-:W-:Y:S05]  /*2570*/  BRA `(.L_x_28927) ;  /* 0x00000ce000007947 */ /* 0x000fea0003800000 */
.L_x_28930:
        /* <DEDUP_REMOVED lines=9> */
.L_x_28933:
[----:B------:R0:W5:Y:S01]  /*2610*/  LDG.E.U16 R23, [R2.64] ;  /* 0x0000002402177981 */ /* 0x000162000c1e1500 */
[----:B------:R-:W-:Y:S05]  /*2620*/  BRA `(.L_x_28927) ;  /* 0x00000c3000007947 */ /* 0x000fea0003800000 */
.L_x_28932:
[----:B------:R-:W2:Y:S02]  /*2630*/  LDG.E.64 R2, [R2.64] ;  /* 0x0000002402027981 */ /* 0x000ea4000c1e1b00 */
[----:B--2---:R-:W0:Y:S01]  /*2640*/  F2F.F32.F64 R0, R2 ;  /* 0x0000000200007310 */ /* 0x004e220000301000 */
[----:B------:R-:W0:-:S14]  /*2650*/  DSETP.GEU.AND P0, PT, |R2|, c[0x2][0x0], PT ;  /* 0x008000000200762a */ /* 0x000e1c0003f0e200 */
[----:B0-----:R-:W-:-:S05]  /*2660*/  @!P0 FMUL R0, R0, 1.175494350822287508e-38 ;  /* 0x0080000000008820 */ /* 0x001fca0000400000 */
[----:B------:R-:W-:-:S04]  /*2670*/  F2FP.PACK_AB R0, RZ, R0 ;  /* 0x00000000ff00723e */ /* 0x000fc800000000ff */
[----:B------:R-:W-:Y:S01]  /*2680*/  PRMT R23, R0, 0x7610, R23 ;  /* 0x0000761000177816 */ /* 0x000fe20000000017 */
[----:B------:R-:W-:Y:S05]  /*2690*/  BRA `(.L_x_28927) ;  /* 0x00000bc000007947 */ /* 0x000fea0003800000 */
.L_x_28922:
        /* <DEDUP_REMOVED lines=14> */
.L_x_28936:
[----:B------:R-:W2:Y:S02]  /*2780*/  LDG.E.64 R2, [R2.64] ;  /* 0x0000002402027981 */ /* 0x000ea4000c1e1b00 */
[----:B--2---:R-:W0:Y:S01]  /*2790*/  F2F.F32.F64 R0, R2 ;  /* 0x0000000200007310 */ /* 0x004e220000301000 */
[----:B------:R-:W0:-:S14]  /*27a0*/  DSETP.GEU.AND P0, PT, |R2|, c[0x2][0x0], PT ;  /* 0x008000000200762a */ /* 0x000e1c0003f0e200 */
[----:B0-----:R-:W-:-:S05]  /*27b0*/  @!P0 FMUL R0, R0, 1.175494350822287508e-38 ;  /* 0x0080000000008820 */ /* 0x001fca0000400000 */
[----:B------:R-:W-:-:S04]  /*27c0*/  F2FP.PACK_AB R0, RZ, R0 ;  /* 0x00000000ff00723e */ /* 0x000fc800000000ff */
[----:B------:R-:W-:Y:S01]  /*27d0*/  PRMT R23, R0, 0x7610, R23 ;  /* 0x0000761000177816 */ /* 0x000fe20000000017 */
[----:B------:R-:W-:Y:S05]  /*27e0*/  BRA `(.L_x_28927) ;  /* 0x00000a7000007947 */ /* 0x000fea0003800000 */
.L_x_28935:
        /* <DEDUP_REMOVED lines=28> */
.L_x_28938:
        /* <DEDUP_REMOVED lines=16> */
.L_x_28937:
[----:B------:R-:W2:Y:S02]  /*2ab0*/  LDG.E.U16 R0, [R2.64] ;  /* 0x0000002402007981 */ /* 0x000ea4000c1e1500 */
[----:B--2---:R-:W-:-:S04]  /*2ac0*/  PRMT R0, RZ, 0x5410, R0 ;  /* 0x00005410ff007816 */ /* 0x004fc80000000000 */
[----:B------:R-:W-:-:S04]  /*2ad0*/  F2FP.PACK_AB R0, RZ, R0 ;  /* 0x00000000ff00723e */ /* 0x000fc800000000ff */
[----:B------:R-:W-:Y:S01]  /*2ae0*/  PRMT R23, R0, 0x7610, R23 ;  /* 0x0000761000177816 */ /* 0x000fe20000000017 */
[----:B------:R-:W-:Y:S05]  /*2af0*/  BRA `(.L_x_28927) ;  /* 0x0000076000007947 */ /* 0x000fea0003800000 */
.L_x_28934:
        /* <DEDUP_REMOVED lines=12> */
.L_x_28941:
        /* <DEDUP_REMOVED lines=21> */
.L_x_28945:
[----:B------:R-:W-:Y:S05]  /*2d10*/  BSYNC B1 ;  /* 0x0000000000017941 */ /* 0x000fea0003800000 */
.L_x_28944:
[----:B------:R-:W-:Y:S01]  /*2d20*/  LEA R3, R0, 0x3b800000, 0x17 ;  /* 0x3b80000000037811 */ /* 0x000fe200078eb8ff */
[----:B------:R-:W-:-:S05]  /*2d30*/  IMAD.SHL.U32 R0, R2, 0x100000, RZ ;  /* 0x0010000002007824 */ /* 0x000fca00078e00ff */
[----:B------:R-:W-:Y:S02]  /*2d40*/  LOP3.LUT R0, R3, R0, R4, 0xfe, !PT ;  /* 0x0000000003007212 */ /* 0x000fe400078efe04 */
.L_x_28943:
[----:B------:R-:W-:Y:S05]  /*2d50*/  BSYNC B0 ;  /* 0x0000000000007941 */ /* 0x000fea0003800000 */
.L_x_28942:
[----:B------:R-:W-:-:S04]  /*2d60*/  F2FP.PACK_AB R0, RZ, R0 ;  /* 0x00000000ff00723e */ /* 0x000fc800000000ff */
[----:B------:R-:W-:Y:S01]  /*2d70*/  PRMT R23, R0, 0x7610, R23 ;  /* 0x0000761000177816 */ /* 0x000fe20000000017 */
[----:B------:R-:W-:Y:S05]  /*2d80*/  BRA `(.L_x_28927) ;  /* 0x000004d000007947 */ /* 0x000fea0003800000 */
.L_x_28940:
        /* <DEDUP_REMOVED lines=21> */
.L_x_28949:
[----:B------:R-:W-:Y:S05]  /*2ee0*/  BSYNC B1 ;  /* 0x0000000000017941 */ /* 0x000fea0003800000 */
.L_x_28948:
[----:B------:R-:W-:Y:S01]  /*2ef0*/  LEA R3, R0, 0x37800000, 0x17 ;  /* 0x3780000000037811 */ /* 0x000fe200078eb8ff */
[----:B------:R-:W-:-:S05]  /*2f00*/  IMAD.SHL.U32 R0, R2, 0x200000, RZ ;  /* 0x0020000002007824 */ /* 0x000fca00078e00ff */
[----:B------:R-:W-:Y:S02]  /*2f10*/  LOP3.LUT R0, R3, R0, R4, 0xfe, !PT ;  /* 0x0000000003007212 */ /* 0x000fe400078efe04 */
.L_x_28947:
[----:B------:R-:W-:Y:S05]  /*2f20*/  BSYNC B0 ;  /* 0x0000000000007941 */ /* 0x000fea0003800000 */
.L_x_28946:
[----:B------:R-:W-:-:S04]  /*2f30*/  F2FP.PACK_AB R0, RZ, R0 ;  /* 0x00000000ff00723e */ /* 0x000fc800000000ff */
[----:B------:R-:W-:Y:S01]  /*2f40*/  PRMT R23, R0, 0x7610, R23 ;  /* 0x0000761000177816 */ /* 0x000fe20000000017 */
[----:B------:R-:W-:Y:S05]  /*2f50*/  BRA `(.L_x_28927) ;  /* 0x0000030000007947 */ /* 0x000fea0003800000 */
.L_x_28939:
        /* <DEDUP_REMOVED lines=14> */
.L_x_28953:
[----:B------:R-:W-:Y:S05]  /*3040*/  BSYNC B0 ;  /* 0x0000000000007941 */ /* 0x000fea0003800000 */
.L_x_28952:
[----:B------:R-:W-:-:S04]  /*3050*/  F2FP.PACK_AB R0, RZ, R0 ;  /* 0x00000000ff00723e */ /* 0x000fc800000000ff */
[----:B------:R-:W-:Y:S01]  /*3060*/  PRMT R23, R0, 0x7610, R23 ;  /* 0x0000761000177816 */ /* 0x000fe20000000017 */
[----:B------:R-:W-:Y:S05]  /*3070*/  BRA `(.L_x_28927) ;  /* 0x000001e000007947 */ /* 0x000fea0003800000 */
.L_x_28926:
        /* <DEDUP_REMOVED lines=21> */
.L_x_28951:
[----:B------:R-:W2:Y:S02]  /*31d0*/  LDG.E.64 R2, [R2.64] ;  /* 0x0000002402027981 */ /* 0x000ea4000c1e1b00 */
[----:B--2---:R-:W0:Y:S02]  /*31e0*/  I2F.U64 R0, R2 ;  /* 0x0000000200007312 */ /* 0x004e240000301000 */
[----:B0-----:R-:W-:-:S04]  /*31f0*/  F2FP.PACK_AB R0, RZ, R0 ;  /* 0x00000000ff00723e */ /* 0x001fc800000000ff */
[----:B------:R-:W-:Y:S01]  /*3200*/  PRMT R23, R0, 0x7610, R23 ;  /* 0x0000761000177816 */ /* 0x000fe20000000017 */
[----:B------:R-:W-:Y:S05]  /*3210*/  BRA `(.L_x_28927) ;  /* 0x0000004000007947 */ /* 0x000fea0003800000 */
.L_x_28950:
[----:B------:R-:W2:Y:S02]  /*3220*/  LDG.E R2, [R2.64] ;  /* 0x0000002402027981 */ /* 0x000ea4000c1e1900 */
[----:B--2---:R-:W0:Y:S02]  /*3230*/  I2F.U32 R0, R2 ;  /* 0x0000000200007306 */ /* 0x004e240000201000 */
[----:B0-----:R-:W-:-:S04]  /*3240*/  F2FP.PACK_AB R0, RZ, R0 ;  /* 0x00000000ff00723e */ /* 0x001fc800000000ff */
[----:B------:R-:W-:Y:S02]  /*3250*/  PRMT R23, R0, 0x7610, R23 ;  /* 0x0000761000177816 */ /* 0x000fe40000000017 */
.L_x_28927:
        /* <DEDUP_REMOVED lines=19> */
.L_x_28957:
[----:B------:R-:W2:Y:S02]  /*3390*/  LDG.E.U8 R2, [R2.64] ;  /* 0x0000002402027981 */ /* 0x000ea4000c1e1100 */
[----:B--2---:R-:W0:Y:S02]  /*33a0*/  I2F.U16 R0, R2 ;  /* 0x0000000200007306 */ /* 0x004e240000101000 */
[----:B0-----:R-:W-:-:S04]  /*33b0*/  F2FP.PACK_AB R0, RZ, R0 ;  /* 0x00000000ff00723e */ /* 0x001fc800000000ff */
[----:B------:R-:W-:Y:S01]  /*33c0*/  PRMT R26, R0, 0x7610, R26 ;  /* 0x00007610001a7816 */ /* 0x000fe2000000001a */
[----:B------:R-:W-:Y:S05]  /*33d0*/  BRA `(.L_x_28959) ;  /* 0x00000ed000007947 */ /* 0x000fea0003800000 */
.L_x_28956:
        /* <DEDUP_REMOVED lines=11> */
.L_x_28961:
[----:B------:R-:W2:Y:S02]  /*3490*/  LDG.E R2, [R2.64] ;  /* 0x0000002402027981 */ /* 0x000ea4000c1e1900 */
[----:B--2---:R-:W0:Y:S02]  /*34a0*/  I2F R0, R2 ;  /* 0x0000000200007306 */ /* 0x004e240000201400 */
[----:B0-----:R-:W-:-:S04]  /*34b0*/  F2FP.PACK_AB R0, RZ, R0 ;  /* 0x00000000ff00723e */ /* 0x001fc800000000ff */
[----:B------:R-:W-:Y:S01]  /*34c0*/  PRMT R26, R0, 0x7610, R26 ;  /* 0x00007610001a7816 */ /* 0x000fe2000000001a */
[----:B------:R-:W-:Y:S05]  /*34d0*/  BRA `(.L_x_28959) ;  /* 0x00000dd000007947 */ /* 0x000fea0003800000 */
.L_x_28960:
[----:B------:R-:W2:Y:S02]  /*34e0*/  LDG.E.U16 R2, [R2.64] ;  /* 0x0000002402027981 */ /* 0x000ea4000c1e1500 */
[----:B--2---:R-:W0:Y:S02]  /*34f0*/  I2F.S16 R0, R2 ;  /* 0x0000000200007306 */ /* 0x004e240000101400 */
[----:B0-----:R-:W-:-:S04]  /*3500*/  F2FP.PACK_AB R0, RZ, R0 ;  /* 0x00000000ff00723e */ /* 0x001fc800000000ff */
[----:B------:R-:W-:Y:S01]  /*3510*/  PRMT R26, R0, 0x7610, R26 ;  /* 0x00007610001a7816 */ /* 0x000fe2000000001a */
[----:B------:R-:W-:Y:S05]  /*3520*/  BRA `(.L_x_28959) ;  /* 0x00000d8000007947 */ /* 0x000fea0003800000 */
.L_x_28955:
        /* <DEDUP_REMOVED lines=9> */
.L_x_28963:
[----:B------:R0:W5:Y:S01]  /*35c0*/  LDG.E.U16 R26, [R2.64] ;  /* 0x00000024021a7981 */ /* 0x000162000c1e1500 */
[----:B------:R-:W-:Y:S05]  /*35d0*/  BRA `(.L_x_28959) ;  /* 0x00000cd000007947 */ /* 0x000fea0003800000 */
.L_x_28962:
        /* <DEDUP_REMOVED lines=9> */
.L_x_28965:
[----:B------:R0:W5:Y:S01]  /*3670*/  LDG.E.U16 R26, [R2.64] ;  /* 0x00000024021a7981 */ /* 0x000162000c1e1500 */
[----:B------:R-:W-:Y:S05]  /*3680*/  BRA `(.L_x_28959) ;  /* 0x00000c2000007947 */ /* 0x000fea0003800000 */
.L_x_28964:
[----:B------:R-:W2:Y:S02]  /*3690*/  LDG.E.64 R2, [R2.64] ;  /* 0x0000002402027981 */ /* 0x000ea4000c1e1b00 */
[----:B--2---:R-:W0:Y:S01]  /*36a0*/  F2F.F32.F64 R0, R2 ;  /* 0x0000000200007310 */ /* 0x004e220000301000 */
[----:B------:R-:W0:-:S14]  /*36b0*/  DSETP.GEU.AND P0, PT, |R2|, c[0x2][0x0], PT ;  /* 0x008000000200762a */ /* 0x000e1c0003f0e200 */
[----:B0-----:R-:W-:-:S05]  /*36c0*/  @!P0 FMUL R0, R0, 1.175494350822287508e-38 ;  /* 0x0080000000008820 */ /* 0x001fca0000400000 */
[----:B------:R-:W-:-:S04]  /*36d0*/  F2FP.PACK_AB R0, RZ, R0 ;  /* 0x00000000ff00723e */ /* 0x000fc800000000ff */
[----:B------:R-:W-:Y:S01]  /*36e0*/  PRMT R26, R0, 0x7610, R26 ;  /* 0x00007610001a7816 */ /* 0x000fe2000000001a */
[----:B------:R-:W-:Y:S05]  /*36f0*/  BRA `(.L_x_28959) ;  /* 0x00000bb000007947 */ /* 0x000fea0003800000 */
.L_x_28954:
        /* <DEDUP_REMOVED lines=14> */
.L_x_28968:
[----:B------:R-:W2:Y:S02]  /*37e0*/  LDG.E.64 R2, [R2.64] ;  /* 0x0000002402027981 */ /* 0x000ea4000c1e1b00 */
[----:B--2---:R-:W0:Y:S01]  /*37f0*/  F2F.F32.F64 R0, R2 ;  /* 0x0000000200007310 */ /* 0x004e220000301000 */
[----:B------:R-:W0:-:S14]  /*3800*/  DSETP.GEU.AND P0, PT, |R2|, c[0x2][0x0], PT ;  /* 0x008000000200762a */ /* 0x000e1c0003f0e200 */
[----:B0-----:R-:W-:-:S05]  /*3810*/  @!P0 FMUL R0, R0, 1.175494350822287508e-38 ;  /* 0x0080000000008820 */ /* 0x001fca0000400000 */
[----:B------:R-:W-:-:S04]  /*3820*/  F2FP.PACK_AB R0, RZ, R0 ;  /* 0x00000000ff00723e */ /* 0x000fc800000000ff */
[----:B------:R-:W-:Y:S01]  /*3830*/  PRMT R26, R0, 0x7610, R26 ;  /* 0x00007610001a7816 */ /* 0x000fe2000000001a */
[----:B------:R-:W-:Y:S05]  /*3840*/  BRA `(.L_x_28959) ;  /* 0x00000a6000007947 */ /* 0x000fea0003800000 */
.L_x_28967:
        /* <DEDUP_REMOVED lines=28> */
.L_x_28970:
        /* <DEDUP_REMOVED lines=15> */
.L_x_28969:
[----:B------:R-:W2:Y:S02]  /*3b00*/  LDG.E.U16 R0, [R2.64] ;  /* 0x0000002402007981 */ /* 0x000ea4000c1e1500 */
[----:B--2---:R-:W-:-:S04]  /*3b10*/  PRMT R0, RZ, 0x5410, R0 ;  /* 0x00005410ff007816 */ /* 0x004fc80000000000 */
[----:B------:R-:W-:-:S04]  /*3b20*/  F2FP.PACK_AB R0, RZ, R0 ;  /* 0x00000000ff00723e */ /* 0x000fc800000000ff */
[----:B------:R-:W-:Y:S01]  /*3b30*/  PRMT R26, R0, 0x7610, R26 ;  /* 0x00007610001a7816 */ /* 0x000fe2000000001a */
[----:B------:R-:W-:Y:S05]  /*3b40*/  BRA `(.L_x_28959) ;  /* 0x0000076000007947 */ /* 0x000fea0003800000 */
.L_x_28966:
        /* <DEDUP_REMOVED lines=12> */
.L_x_28973:
        /* <DEDUP_REMOVED lines=21> */
.L_x_28977:
[----:B------:R-:W-:Y:S05]  /*3d60*/  BSYNC B1 ;  /* 0x0000000000017941 */ /* 0x000fea0003800000 */
.L_x_28976:
[----:B------:R-:W-:Y:S01]  /*3d70*/  LEA R3, R0, 0x3b800000, 0x17 ;  /* 0x3b80000000037811 */ /* 0x000fe200078eb8ff */
[----:B------:R-:W-:-:S05]  /*3d80*/  IMAD.SHL.U32 R0, R2, 0x100000, RZ ;  /* 0x0010000002007824 */ /* 0x000fca00078e00ff */
[----:B------:R-:W-:Y:S02]  /*3d90*/  LOP3.LUT R0, R3, R0, R4, 0xfe, !PT ;  /* 0x0000000003007212 */ /* 0x000fe400078efe04 */
.L_x_28975:
[----:B------:R-:W-:Y:S05]  /*3da0*/  BSYNC B0 ;  /* 0x0000000000007941 */ /* 0x000fea0003800000 */
.L_x_28974:
[----:B------:R-:W-:-:S04]  /*3db0*/  F2FP.PACK_AB R0, RZ, R0 ;  /* 0x00000000ff00723e */ /* 0x000fc800000000ff */
[----:B------:R-:W-:Y:S01]  /*3dc0*/  PRMT R26, R0, 0x7610, R26 ;  /* 0x00007610001a7816 */ /* 0x000fe2000000001a */
[----:B------:R-:W-:Y:S05]  /*3dd0*/  BRA `(.L_x_28959) ;  /* 0x000004d000007947 */ /* 0x000fea0003800000 */
.L_x_28972:
        /* <DEDUP_REMOVED lines=21> */
.L_x_28981:
[----:B------:R-:W-:Y:S05]  /*3f30*/  BSYNC B1 ;  /* 0x0000000000017941 */ /* 0x000fea0003800000 */
.L_x_28980:
[----:B------:R-:W-:Y:S01]  /*3f40*/  LEA R3, R0, 0x37800000, 0x17 ;  /* 0x3780000000037811 */ /* 0x000fe200078eb8ff */
[----:B------:R-:W-:-:S05]  /*3f50*/  IMAD.SHL.U32 R0, R2, 0x200000, RZ ;  /* 0x0020000002007824 */ /* 0x000fca00078e00ff */
[----:B------:R-:W-:Y:S02]  /*3f60*/  LOP3.LUT R0, R3, R0, R4, 0xfe, !PT ;  /* 0x0000000003007212 */ /* 0x000fe400078efe04 */
.L_x_28979:
[----:B------:R-:W-:Y:S05]  /*3f70*/  BSYNC B0 ;  /* 0x0000000000007941 */ /* 0x000fea0003800000 */
.L_x_28978:
[----:B------:R-:W-:-:S04]  /*3f80*/  F2FP.PACK_AB R0, RZ, R0 ;  /* 0x00000000ff00723e */ /* 0x000fc800000000ff */
[----:B------:R-:W-:Y:S01]  /*3f90*/  PRMT R26, R0, 0x7610, R26 ;  /* 0x00007610001a7816 */ /* 0x000fe2000000001a */
[----:B------:R-:W-:Y:S05]  /*3fa0*/  BRA `(.L_x_28959) ;  /* 0x0000030000007947 */ /* 0x000fea0003800000 */
.L_x_28971:
        /* <DEDUP_REMOVED lines=14> */
.L_x_28985:
[----:B------:R-:W-:Y:S05]  /*4090*/  BSYNC B0 ;  /* 0x0000000000007941 */ /* 0x000fea0003800000 */
.L_x_28984:
[----:B------:R-:W-:-:S04]  /*40a0*/  F2FP.PACK_AB R0, RZ, R0 ;  /* 0x00000000ff00723e */ /* 0x000fc800000000ff */
[----:B------:R-:W-:Y:S01]  /*40b0*/  PRMT R26, R0, 0x7610, R26 ;  /* 0x00007610001a7816 */ /* 0x000fe2000000001a */
[----:B------:R-:W-:Y:S05]  /*40c0*/  BRA `(.L_x_28959) ;  /* 0x000001e000007947 */ /* 0x000fea0003800000 */
.L_x_28958:
        /* <DEDUP_REMOVED lines=21> */
.L_x_28983:
[----:B------:R-:W2:Y:S02]  /*4220*/  LDG.E.64 R2, [R2.64] ;  /* 0x0000002402027981 */ /* 0x000ea4000c1e1b00 */
[----:B--2---:R-:W0:Y:S02]  /*4230*/  I2F.U64 R0, R2 ;  /* 0x0000000200007312 */ /* 0x004e240000301000 */
[----:B0-----:R-:W-:-:S04]  /*4240*/  F2FP.PACK_AB R0, RZ, R0 ;  /* 0x00000000ff00723e */ /* 0x001fc800000000ff */
[----:B------:R-:W-:Y:S01]  /*4250*/  PRMT R26, R0, 0x7610, R26 ;  /* 0x00007610001a7816 */ /* 0x000fe2000000001a */
[----:B------:R-:W-:Y:S05]  /*4260*/  BRA `(.L_x_28959) ;  /* 0x0000004000007947 */ /* 0x000fea0003800000 */
.L_x_28982:
[----:B------:R-:W2:Y:S02]  /*4270*/  LDG.E R2, [R2.64] ;  /* 0x0000002402027981 */ /* 0x000ea4000c1e1900 */
[----:B--2---:R-:W0:Y:S02]  /*4280*/  I2F.U32 R0, R2 ;  /* 0x0000000200007306 */ /* 0x004e240000201000 */
[----:B0-----:R-:W-:-:S04]  /*4290*/  F2FP.PACK_AB R0, RZ, R0 ;  /* 0x00000000ff00723e */ /* 0x001fc800000000ff */
[----:B------:R-:W-:Y:S02]  /*42a0*/  PRMT R26, R0, 0x7610, R26 ;  /* 0x00007610001a7816 */ /* 0x000fe4000000001a */
.L_x_28959:
[----:B------:R-:W-:-:S05]  /*42b0*/  IADD3 R17, R17, 0x80, RZ ;  /* 0x0000008011117810 */ /* 0x000fca0007ffe0ff */
.L_x_28921:
[----:B------:R-:W-:Y:S05]  /*42c0*/  BSYNC B6 ;  /* 0x0000000000067941 */ /* 0x000fea0003800000 */
.L_x_28920:
        /* <DEDUP_REMOVED lines=26> */
.L_x_28991:
[----:B------:R-:W2:Y:S02]  /*4470*/  LDG.E.U8 R4, [R4.64] ;  /* 0x0000002404047981 */ /* 0x000ea4000c1e1100 */
[----:B--2---:R-:W0:Y:S02]  /*4480*/  I2F.U16 R0, R4 ;  /* 0x0000000400007306 */ /* 0x004e240000101000 */
[----:B0-----:R-:W-:-:S04]  /*4490*/  F2FP.PACK_AB R0, RZ, R0 ;  /* 0x00000000ff00723e */ /* 0x001fc800000000ff */
[----:B------:R-:W-:Y:S01]  /*44a0*/  PRMT R28, R0, 0x7610, R28 ;  /* 0x00007610001c7816 */ /* 0x000fe2000000001c */
[----:B------:R-:W-:Y:S05]  /*44b0*/  BRA `(.L_x_28993) ;  /* 0x00000ed000007947 */ /* 0x000fea0003800000 */
.L_x_28990:
        /* <DEDUP_REMOVED lines=11> */
.L_x_28995:
[----:B------:R-:W2:Y:S02]  /*4570*/  LDG.E R4, [R4.64] ;  /* 0x0000002404047981 */ /* 0x000ea4000c1e1900 */
[----:B--2---:R-:W0:Y:S02]  /*4580*/  I2F R0, R4 ;  /* 0x0000000400007306 */ /* 0x004e240000201400 */
[----:B0-----:R-:W-:-:S04]  /*4590*/  F2FP.PACK_AB R0, RZ, R0 ;  /* 0x00000000ff00723e */ /* 0x001fc800000000ff */
[----:B------:R-:W-:Y:S01]  /*45a0*/  PRMT R28, R0, 0x7610, R28 ;  /* 0x00007610001c7816 */ /* 0x000fe2000000001c */
[----:B------:R-:W-:Y:S05]  /*45b0*/  BRA `(.L_x_28993) ;  /* 0x00000dd000007947 */ /* 0x000fea0003800000 */
.L_x_28994:
[----:B------:R-:W2:Y:S02]  /*45c0*/  LDG.E.U16 R4, [R4.64] ;  /* 0x0000002404047981 */ /* 0x000ea4000c1e1500 */
[----:B--2---:R-:W0:Y:S02]  /*45d0*/  I2F.S16 R0, R4 ;  /* 0x0000000400007306 */ /* 0x004e240000101400 */
[----:B0-----:R-:W-:-:S04]  /*45e0*/  F2FP.PACK_AB R0, RZ, R0 ;  /* 0x00000000ff00723e */ /* 0x001fc800000000ff */
[----:B------:R-:W-:Y:S01]  /*45f0*/  PRMT R28, R0, 0x7610, R28 ;  /* 0x00007610001c7816 */ /* 0x000fe2000000001c */
[----:B------:R-:W-:Y:S05]  /*4600*/  BRA `(.L_x_28993) ;  /* 0x00000d8000007947 */ /* 0x000fea0003800000 */
.L_x_28989:
        /* <DEDUP_REMOVED lines=9> */
.L_x_28997:
[----:B------:R0:W5:Y:S01]  /*46a0*/  LDG.E.U16 R28, [R4.64] ;  /* 0x00000024041c7981 */ /* 0x000162000c1e1500 */
[----:B------:R-:W-:Y:S05]  /*46b0*/  BRA `(.L_x_28993) ;  /* 0x00000cd000007947 */ /* 0x000fea0003800000 */
.L_x_28996:
        /* <DEDUP_REMOVED lines=9> */
.L_x_28999:
[----:B------:R0:W5:Y:S01]  /*4750*/  LDG.E.U16 R28, [R4.64] ;  /* 0x00000024041c7981 */ /* 0x000162000c1e1500 */
[----:B------:R-:W-:Y:S05]  /*4760*/  BRA `(.L_x_28993) ;  /* 0x00000c2000007947 */ /* 0x000fea0003800000 */
.L_x_28998:
[----:B------:R-:W2:Y:S02]  /*4770*/  LDG.E.64 R4, [R4.64] ;  /* 0x0000002404047981 */ /* 0x000ea4000c1e1b00 */
[----:B--2---:R-:W0:Y:S01]  /*4780*/  F2F.F32.F64 R0, R4 ;  /* 0x0000000400007310 */ /* 0x004e220000301000 */
[----:B------:R-:W0:-:S14]  /*4790*/  DSETP.GEU.AND P0, PT, |R4|, c[0x2][0x0], PT ;  /* 0x008000000400762a */ /* 0x000e1c0003f0e200 */
[----:B0-----:R-:W-:-:S05]  /*47a0*/  @!P0 FMUL R0, R0, 1.175494350822287508e-38 ;  /* 0x0080000000008820 */ /* 0x001fca0000400000 */
[----:B------:R-:W-:-:S04]  /*47b0*/  F2FP.PACK_AB R0, RZ, R0 ;  /* 0x00000000ff00723e */ /* 0x000fc800000000ff */
[----:B------:R-:W-:Y:S01]  /*47c0*/  PRMT R28, R0, 0x7610, R28 ;  /* 0x00007610001c7816 */ /* 0x000fe2000000001c */
[----:B------:R-:W-:Y:S05]  /*47d0*/  BRA `(.L_x_28993) ;  /* 0x00000bb000007947 */ /* 0x000fea0003800000 */
.L_x_28988:
        /* <DEDUP_REMOVED lines=14> */
.L_x_29002:
[----:B------:R-:W2:Y:S02]  /*48c0*/  LDG.E.64 R4, [R4.64] ;  /* 0x0000002404047981 */ /* 0x000ea4000c1e1b00 */
[----:B--2---:R-:W0:Y:S01]  /*48d0*/  F2F.F32.F64 R0, R4 ;  /* 0x0000000400007310 */ /* 0x004e220000301000 */
[----:B------:R-:W0:-:S14]  /*48e0*/  DSETP.GEU.AND P0, PT, |R4|, c[0x2][0x0], PT ;  /* 0x008000000400762a */ /* 0x000e1c0003f0e200 */
[----:B0-----:R-:W-:-:S05]  /*48f0*/  @!P0 FMUL R0, R0, 1.175494350822287508e-38 ;  /* 0x0080000000008820 */ /* 0x001fca0000400000 */
[----:B------:R-:W-:-:S04]  /*4900*/  F2FP.PACK_AB R0, RZ, R0 ;  /* 0x00000000ff00723e */ /* 0x000fc800000000ff */
[----:B------:R-:W-:Y:S01]  /*4910*/  PRMT R28, R0, 0x7610, R28 ;  /* 0x00007610001c7816 */ /* 0x000fe2000000001c */
[----:B------:R-:W-:Y:S05]  /*4920*/  BRA `(.L_x_28993) ;  /* 0x00000a6000007947 */ /* 0x000fea0003800000 */
.L_x_29001:
        /* <DEDUP_REMOVED lines=28> */
.L_x_29004:
        /* <DEDUP_REMOVED lines=15> */
.L_x_29003:
[----:B------:R-:W2:Y:S02]  /*4be0*/  LDG.E.U16 R0, [R4.64] ;  /* 0x0000002404007981 */ /* 0x000ea4000c1e1500 */
[----:B--2---:R-:W-:-:S04]  /*4bf0*/  PRMT R0, RZ, 0x5410, R0 ;  /* 0x00005410ff007816 */ /* 0x004fc80000000000 */
[----:B------:R-:W-:-:S04]  /*4c00*/  F2FP.PACK_AB R0, RZ, R0 ;  /* 0x00000000ff00723e */ /* 0x000fc800000000ff */
[----:B------:R-:W-:Y:S01]  /*4c10*/  PRMT R28, R0, 0x7610, R28 ;  /* 0x00007610001c7816 */ /* 0x000fe2000000001c */
[----:B------:R-:W-:Y:S05]  /*4c20*/  BRA `(.L_x_28993) ;  /* 0x0000076000007947 */ /* 0x000fea0003800000 */
.L_x_29000:
        /* <DEDUP_REMOVED lines=12> */
.L_x_29007:
        /* <DEDUP_REMOVED lines=21> */
.L_x_29011:
[----:B------:R-:W-:Y:S05]  /*4e40*/  BSYNC B1 ;  /* 0x0000000000017941 */ /* 0x000fea0003800000 */
.L_x_29010:
[----:B------:R-:W-:Y:S01]  /*4e50*/  LEA R5, R0, 0x3b800000, 0x17 ;  /* 0x3b80000000057811 */ /* 0x000fe200078eb8ff */
[----:B------:R-:W-:-:S05]  /*4e60*/  IMAD.SHL.U32 R0, R3, 0x100000, RZ ;  /* 0x0010000003007824 */ /* 0x000fca00078e00ff */
[----:B------:R-:W-:Y:S02]  /*4e70*/  LOP3.LUT R0, R5, R0, R6, 0xfe, !PT ;  /* 0x0000000005007212 */ /* 0x000fe400078efe06 */
.L_x_29009:
[----:B------:R-:W-:Y:S05]  /*4e80*/  BSYNC B0 ;  /* 0x0000000000007941 */ /* 0x000fea0003800000 */
.L_x_29008:
[----:B------:R-:W-:-:S04]  /*4e90*/  F2FP.PACK_AB R0, RZ, R0 ;  /* 0x00000000ff00723e */ /* 0x000fc800000000ff */
[----:B------:R-:W-:Y:S01]  /*4ea0*/  PRMT R28, R0, 0x7610, R28 ;  /* 0x00007610001c7816 */ /* 0x000fe2000000001c */
[----:B------:R-:W-:Y:S05]  /*4eb0*/  BRA `(.L_x_28993) ;  /* 0x000004d000007947 */ /* 0x000fea0003800000 */
.L_x_29006:
        /* <DEDUP_REMOVED lines=21> */
.L_x_29015:
[----:B------:R-:W-:Y:S05]  /*5010*/  BSYNC B1 ;  /* 0x0000000000017941 */ /* 0x000fea0003800000 */
.L_x_29014:
[----:B------:R-:W-:Y:S01]  /*5020*/  LEA R5, R0, 0x37800000, 0x17 ;  /* 0x3780000000057811 */ /* 0x000fe200078eb8ff */
[----:B------:R-:W-:-:S05]  /*5030*/  IMAD.SHL.U32 R0, R3, 0x200000, RZ ;  /* 0x0020000003007824 */ /* 0x000fca00078e00ff */
[----:B------:R-:W-:Y:S02]  /*5040*/  LOP3.LUT R0, R5, R0, R6, 0xfe, !PT ;  /* 0x0000000005007212 */ /* 0x000fe400078efe06 */
.L_x_29013:
[----:B------:R-:W-:Y:S05]  /*5050*/  BSYNC B0 ;  /* 0x0000000000007941 */ /* 0x000fea0003800000 */
.L_x_29012:
[----:B------:R-:W-:-:S04]  /*5060*/  F2FP.PACK_AB R0, RZ, R0 ;  /* 0x00000000ff00723e */ /* 0x000fc800000000ff */
[----:B------:R-:W-:Y:S01]  /*5070*/  PRMT R28, R0, 0x7610, R28 ;  /* 0x00007610001c7816 */ /* 0x000fe2000000001c */
[----:B------:R-:W-:Y:S05]  /*5080*/  BRA `(.L_x_28993) ;  /* 0x0000030000007947 */ /* 0x000fea0003800000 */
.L_x_29005:
        /* <DEDUP_REMOVED lines=14> */
.L_x_29019:
[----:B------:R-:W-:Y:S05]  /*5170*/  BSYNC B0 ;  /* 0x0000000000007941 */ /* 0x000fea0003800000 */
.L_x_29018:
[----:B------:R-:W-:-:S04]  /*5180*/  F2FP.PACK_AB R0, RZ, R0 ;  /* 0x00000000ff00723e */ /* 0x000fc800000000ff */
[----:B------:R-:W-:Y:S01]  /*5190*/  PRMT R28, R0, 0x7610, R28 ;  /* 0x00007610001c7816 */ /* 0x000fe2000000001c */
[----:B------:R-:W-:Y:S05]  /*51a0*/  BRA `(.L_x_28993) ;  /* 0x000001e000007947 */ /* 0x000fea0003800000 */
.L_x_28992:
        /* <DEDUP_REMOVED lines=21> */
.L_x_29017:
[----:B------:R-:W2:Y:S02]  /*5300*/  LDG.E.64 R4, [R4.64] ;  /* 0x0000002404047981 */ /* 0x000ea4000c1e1b00 */
[----:B--2---:R-:W0:Y:S02]  /*5310*/  I2F.U64 R0, R4 ;  /* 0x0000000400007312 */ /* 0x004e240000301000 */
[----:B0-----:R-:W-:-:S04]  /*5320*/  F2FP.PACK_AB R0, RZ, R0 ;  /* 0x00000000ff00723e */ /* 0x001fc800000000ff */
[----:B------:R-:W-:Y:S01]  /*5330*/  PRMT R28, R0, 0x7610, R28 ;  /* 0x00007610001c7816 */ /* 0x000fe2000000001c */
[----:B------:R-:W-:Y:S05]  /*5340*/  BRA `(.L_x_28993) ;  /* 0x0000004000007947 */ /* 0x000fea0003800000 */
.L_x_29016:
[----:B------:R-:W2:Y:S02]  /*5350*/  LDG.E R4, [R4.64] ;  /* 0x0000002404047981 */ /* 0x000ea4000c1e1900 */
[----:B--2---:R-:W0:Y:S02]  /*5360*/  I2F.U32 R0, R4 ;  /* 0x0000000400007306 */ /* 0x004e240000201000 */
[----:B0-----:R-:W-:-:S04]  /*5370*/  F2FP.PACK_AB R0, RZ, R0 ;  /* 0x00000000ff00723e */ /* 0x001fc800000000ff */
[----:B------:R-:W-:Y:S02]  /*5380*/  PRMT R28, R0, 0x7610, R28 ;  /* 0x00007610001c7816 */ /* 0x000fe4000000001c */
.L_x_28993:
        /* <DEDUP_REMOVED lines=19> */
.L_x_29023:
[----:B------:R-:W2:Y:S02]  /*54c0*/  LDG.E.U8 R4, [R4.64] ;  /* 0x0000002404047981 */ /* 0x000ea4000c1e1100 */
[----:B--2---:R-:W0:Y:S02]  /*54d0*/  I2F.U16 R0, R4 ;  /* 0x0000000400007306 */ /* 0x004e240000101000 */
[----:B0-----:R-:W-:-:S04]  /*54e0*/  F2FP.PACK_AB R0, RZ, R0 ;  /* 0x00000000ff00723e */ /* 0x001fc800000000ff */
[----:B------:R-:W-:Y:S01]  /*54f0*/  PRMT R2, R0, 0x7610, R2 ;  /* 0x0000761000027816 */ /* 0x000fe20000000002 */
[----:B------:R-:W-:Y:S05]  /*5500*/  BRA `(.L_x_29025) ;  /* 0x00000ec000007947 */ /* 0x000fea0003800000 */
.L_x_29022:
        /* <DEDUP_REMOVED lines=11> */
.L_x_29027:
[----:B------:R-:W2:Y:S02]  /*55c0*/  LDG.E R4, [R4.64] ;  /* 0x0000002404047981 */ /* 0x000ea4000c1e1900 */
[----:B--2---:R-:W0:Y:S02]  /*55d0*/  I2F R0, R4 ;  /* 0x0000000400007306 */ /* 0x004e240000201400 */
[----:B0-----:R-:W-:-:S04]  /*55e0*/  F2FP.PACK_AB R0, RZ, R0 ;  /* 0x00000000ff00723e */ /* 0x001fc800000000ff */
[----:B------:R-:W-:Y:S01]  /*55f0*/  PRMT R2, R0, 0x7610, R2 ;  /* 0x0000761000027816 */ /* 0x000fe20000000002 */
[----:B------:R-:W-:Y:S05]  /*5600*/  BRA `(.L_x_29025) ;  /* 0x00000dc000007947 */ /* 0x000fea0003800000 */
.L_x_29026:
[----:B------:R-:W2:Y:S02]  /*5610*/  LDG.E.U16 R4, [R4.64] ;  /* 0x0000002404047981 */ /* 0x000ea4000c1e1500 */
[----:B--2---:R-:W0:Y:S02]  /*5620*/  I2F.S16 R0, R4 ;  /* 0x0000000400007306 */ /* 0x004e240000101400 */
[----:B0-----:R-:W-:-:S04]  /*5630*/  F2FP.PACK_AB R0, RZ, R0 ;  /* 0x00000000ff00723e */ /* 0x001fc800000000ff */
[----:B------:R-:W-:Y:S01]  /*5640*/  PRMT R2, R0, 0x7610, R2 ;  /* 0x0000761000027816 */ /* 0x000fe20000000002 */
[----:B------:R-:W-:Y:S05]  /*5650*/  BRA `(.L_x_29025) ;  /* 0x00000d7000007947 */ /* 0x000fea0003800000 */
.L_x_29021:
        /* <DEDUP_REMOVED lines=9> */
.L_x_29029:
[----:B------:R0:W5:Y:S01]  /*56f0*/  LDG.E.U16 R2, [R4.64] ;  /* 0x0000002404027981 */ /* 0x000162000c1e1500 */
[----:B------:R-:W-:Y:S05]  /*5700*/  BRA `(.L_x_29025) ;  /* 0x00000cc000007947 */ /* 0x000fea0003800000 */
.L_x_29028:
        /* <DEDUP_REMOVED lines=9> */
.L_x_29031:
[----:B------:R0:W5:Y:S01]  /*57a0*/  LDG.E.U16 R2, [R4.64] ;  /* 0x0000002404027981 */ /* 0x000162000c1e1500 */
[----:B------:R-:W-:Y:S05]  /*57b0*/  BRA `(.L_x_29025) ;  /* 0x00000c1000007947 */ /* 0x000fea0003800000 */
.L_x_29030:
[----:B------:R-:W2:Y:S02]  /*57c0*/  LDG.E.64 R4, [R4.64] ;  /* 0x0000002404047981 */ /* 0x000ea4000c1e1b00 */
[----:B--2---:R-:W0:Y:S01]  /*57d0*/  F2F.F32.F64 R0, R4 ;  /* 0x0000000400007310 */ /* 0x004e220000301000 */
[----:B------:R-:W0:-:S14]  /*57e0*/  DSETP.GEU.AND P0, PT, |R4|, c[0x2][0x0], PT ;  /* 0x008000000400762a */ /* 0x000e1c0003f0e200 */
[----:B0-----:R-:W-:-:S05]  /*57f0*/  @!P0 FMUL R0, R0, 1.175494350822287508e-38 ;  /* 0x0080000000008820 */ /* 0x001fca0000400000 */
[----:B------:R-:W-:-:S04]  /*5800*/  F2FP.PACK_AB R0, RZ, R0 ;  /* 0x00000000ff00723e */ /* 0x000fc800000000ff */
[----:B------:R-:W-:Y:S01]  /*5810*/  PRMT R2, R0, 0x7610, R2 ;  /* 0x0000761000027816 */ /* 0x000fe20000000002 */
[----:B------:R-:W-:Y:S05]  /*5820*/  BRA `(.L_x_29025) ;  /* 0x00000ba000007947 */ /* 0x000fea0003800000 */
.L_x_29020:
        /* <DEDUP_REMOVED lines=14> */
.L_x_29034:
[----:B------:R-:W2:Y:S02]  /*5910*/  LDG.E.64 R4, [R4.64] ;  /* 0x0000002404047981 */ /* 0x000ea4000c1e1b00 */
[----:B--2---:R-:W0:Y:S01]  /*5920*/  F2F.F32.F64 R0, R4 ;  /* 0x0000000400007310 */ /* 0x004e220000301000 */
[----:B------:R-:W0:-:S14]  /*5930*/  DSETP.GEU.AND P0, PT, |R4|, c[0x2][0x0], PT ;  /* 0x008000000400762a */ /* 0x000e1c0003f0e200 */
[----:B0-----:R-:W-:-:S05]  /*5940*/  @!P0 FMUL R0, R0, 1.175494350822287508e-38 ;  /* 0x0080000000008820 */ /* 0x001fca0000400000 */
[----:B------:R-:W-:-:S04]  /*5950*/  F2FP.PACK_AB R0, RZ, R0 ;  /* 0x00000000ff00723e */ /* 0x000fc800000000ff */
[----:B------:R-:W-:Y:S01]  /*5960*/  PRMT R2, R0, 0x7610, R2 ;  /* 0x0000761000027816 */ /* 0x000fe20000000002 */
[----:B------:R-:W-:Y:S05]  /*5970*/  BRA `(.L_x_29025) ;  /* 0x00000a5000007947 */ /* 0x000fea0003800000 */
.L_x_29033:
        /* <DEDUP_REMOVED lines=28> */
.L_x_29036:
        /* <DEDUP_REMOVED lines=14> */
.L_x_29035:
[----:B------:R-:W2:Y:S02]  /*5c20*/  LDG.E.U16 R0, [R4.64] ;  /* 0x0000002404007981 */ /* 0x000ea4000c1e1500 */
[----:B--2---:R-:W-:-:S04]  /*5c30*/  PRMT R0, RZ, 0x5410, R0 ;  /* 0x00005410ff007816 */ /* 0x004fc80000000000 */
[----:B------:R-:W-:-:S04]  /*5c40*/  F2FP.PACK_AB R0, RZ, R0 ;  /* 0x00000000ff00723e */ /* 0x000fc800000000ff */
[----:B------:R-:W-:Y:S01]  /*5c50*/  PRMT R2, R0, 0x7610, R2 ;  /* 0x0000761000027816 */ /* 0x000fe20000000002 */
[----:B------:R-:W-:Y:S05]  /*5c60*/  BRA `(.L_x_29025) ;  /* 0x0000076000007947 */ /* 0x000fea0003800000 */
.L_x_29032:
        /* <DEDUP_REMOVED lines=12> */
.L_x_29039:
        /* <DEDUP_REMOVED lines=21> */
.L_x_29043:
[----:B------:R-:W-:Y:S05]  /*5e80*/  BSYNC B1 ;  /* 0x0000000000017941 */ /* 0x000fea0003800000 */
.L_x_29042:
[----:B------:R-:W-:Y:S01]  /*5e90*/  LEA R3, R0, 0x3b800000, 0x17 ;  /* 0x3b80000000037811 */ /* 0x000fe200078eb8ff */
[----:B------:R-:W-:-:S05]  /*5ea0*/  IMAD.SHL.U32 R0, R2, 0x100000, RZ ;  /* 0x0010000002007824 */ /* 0x000fca00078e00ff */
[----:B------:R-:W-:Y:S02]  /*5eb0*/  LOP3.LUT R0, R3, R0, R4, 0xfe, !PT ;  /* 0x0000000003007212 */ /* 0x000fe400078efe04 */
.L_x_29041:
[----:B------:R-:W-:Y:S05]  /*5ec0*/  BSYNC B0 ;  /* 0x0000000000007941 */ /* 0x000fea0003800000 */
.L_x_29040:
[----:B------:R-:W-:-:S04]  /*5ed0*/  F2FP.PACK_AB R0, RZ, R0 ;  /* 0x00000000ff00723e */ /* 0x000fc800000000ff */
[----:B------:R-:W-:Y:S01]  /*5ee0*/  PRMT R2, R0, 0x7610, R2 ;  /* 0x0000761000027816 */ /* 0x000fe20000000002 */
[----:B------:R-:W-:Y:S05]  /*5ef0*/  BRA `(.L_x_29025) ;  /* 0x000004d000007947 */ /* 0x000fea0003800000 */
.L_x_29038:
        /* <DEDUP_REMOVED lines=21> */
.L_x_29047:
[----:B------:R-:W-:Y:S05]  /*6050*/  BSYNC B1 ;  /* 0x0000000000017941 */ /* 0x000fea0003800000 */
.L_x_29046:
[----:B------:R-:W-:Y:S01]  /*6060*/  LEA R3, R0, 0x37800000, 0x17 ;  /* 0x3780000000037811 */ /* 0x000fe200078eb8ff */
[----:B------:R-:W-:-:S05]  /*6070*/  IMAD.SHL.U32 R0, R2, 0x200000, RZ ;  /* 0x0020000002007824 */ /* 0x000fca00078e00ff */
[----:B------:R-:W-:Y:S02]  /*6080*/  LOP3.LUT R0, R3, R0, R4, 0xfe, !PT ;  /* 0x0000000003007212 */ /* 0x000fe400078efe04 */
.L_x_29045:
[----:B------:R-:W-:Y:S05]  /*6090*/  BSYNC B0 ;  /* 0x0000000000007941 */ /* 0x000fea0003800000 */
.L_x_29044:
[----:B------:R-:W-:-:S04]  /*60a0*/  F2FP.PACK_AB R0, RZ, R0 ;  /* 0x00000000ff00723e */ /* 0x000fc800000000ff */
[----:B------:R-:W-:Y:S01]  /*60b0*/  PRMT R2, R0, 0x7610, R2 ;  /* 0x0000761000027816 */ /* 0x000fe20000000002 */
[----:B------:R-:W-:Y:S05]  /*60c0*/  BRA `(.L_x_29025) ;  /* 0x0000030000007947 */ /* 0x000fea0003800000 */
.L_x_29037:
        /* <DEDUP_REMOVED lines=14> */
.L_x_29051:
[----:B------:R-:W-:Y:S05]  /*61b0*/  BSYNC B0 ;  /* 0x0000000000007941 */ /* 0x000fea0003800000 */
.L_x_29050:
[----:B------:R-:W-:-:S04]  /*61c0*/  F2FP.PACK_AB R0, RZ, R0 ;  /* 0x00000000ff00723e */ /* 0x000fc800000000ff */
[----:B------:R-:W-:Y:S01]  /*61d0*/  PRMT R2, R0, 0x7610, R2 ;  /* 0x0000761000027816 */ /* 0x000fe20000000002 */
[----:B------:R-:W-:Y:S05]  /*61e0*/  BRA `(.L_x_29025) ;  /* 0x000001e000007947 */ /* 0x000fea0003800000 */
.L_x_29024:
        /* <DEDUP_REMOVED lines=21> */
.L_x_29049:
[----:B------:R-:W2:Y:S02]  /*6340*/  LDG.E.64 R4, [R4.64] ;  /* 0x0000002404047981 */ /* 0x000ea4000c1e1b00 */
[----:B--2---:R-:W0:Y:S02]  /*6350*/  I2F.U64 R0, R4 ;  /* 0x0000000400007312 */ /* 0x004e240000301000 */
[----:B0-----:R-:W-:-:S04]  /*6360*/  F2FP.PACK_AB R0, RZ, R0 ;  /* 0x00000000ff00723e */ /* 0x001fc800000000ff */
[----:B------:R-:W-:Y:S01]  /*6370*/  PRMT R2, R0, 0x7610, R2 ;  /* 0x0000761000027816 */ /* 0x000fe20000000002 */
[----:B------:R-:W-:Y:S05]  /*6380*/  BRA `(.L_x_29025) ;  /* 0x0000004000007947 */ /* 0x000fea0003800000 */
.L_x_29048:
[----:B------:R-:W2:Y:S02]  /*6390*/  LDG.E R4, [R4.64] ;  /* 0x0000002404047981 */ /* 0x000ea4000c1e1900 */
[----:B--2---:R-:W0:Y:S02]  /*63a0*/  I2F.U32 R0, R4 ;  /* 0x0000000400007306 */ /* 0x004e240000201000 */
[----:B0-----:R-:W-:-:S04]  /*63b0*/  F2FP.PACK_AB R0, RZ, R0 ;  /* 0x00000000ff00723e */ /* 0x001fc800000000ff */
[----:B------:R-:W-:Y:S02]  /*63c0*/  PRMT R2, R0, 0x7610, R2 ;  /* 0x0000761000027816 */ /* 0x000fe40000000002 */
.L_x_29025:
[----:B------:R-:W-:-:S05]  /*63d0*/  IADD3 R17, R17, 0x80, RZ ;  /* 0x0000008011117810 */ /* 0x000fca0007ffe0ff */
.L_x_28987:
[----:B------:R-:W-:Y:S05]  /*63e0*/  BSYNC B6 ;  /* 0x0000000000067941 */ /* 0x000fea0003800000 */
.L_x_28986:
        /* <DEDUP_REMOVED lines=24> */
.L_x_29057:
[----:B------:R-:W2:Y:S02]  /*6570*/  LDG.E.U8 R4, [R4.64] ;  /* 0x0000002404047981 */ /* 0x000ea4000c1e1100 */
[----:B--2---:R-:W0:Y:S02]  /*6580*/  I2F.U16 R0, R4 ;  /* 0x0000000400007306 */ /* 0x004e240000101000 */
[----:B0-----:R-:W-:-:S04]  /*6590*/  F2FP.PACK_AB R0, RZ, R0 ;  /* 0x00000000ff00723e */ /* 0x001fc800000000ff */
[----:B------:R-:W-:Y:S01]  /*65a0*/  PRMT R27, R0, 0x7610, R27 ;  /* 0x00007610001b7816 */ /* 0x000fe2000000001b */
[----:B------:R-:W-:Y:S05]  /*65b0*/  BRA `(.L_x_29059) ;  /* 0x00000ed000007947 */ /* 0x000fea0003800000 */
.L_x_29056:
        /* <DEDUP_REMOVED lines=11> */
.L_x_29061:
[----:B------:R-:W2:Y:S02]  /*6670*/  LDG.E R4, [R4.64] ;  /* 0x0000002404047981 */ /* 0x000ea4000c1e1900 */
[----:B--2---:R-:W0:Y:S02]  /*6680*/  I2F R0, R4 ;  /* 0x0000000400007306 */ /* 0x004e240000201400 */
[----:B0-----:R-:W-:-:S04]  /*6690*/  F2FP.PACK_AB R0, RZ, R0 ;  /* 0x00000000ff00723e */ /* 0x001fc800000000ff */
[----:B------:R-:W-:Y:S01]  /*66a0*/  PRMT R27, R0, 0x7610, R27 ;  /* 0x00007610001b7816 */ /* 0x000fe2000000001b */
[----:B------:R-:W-:Y:S05]  /*66b0*/  BRA `(.L_x_29059) ;  /* 0x00000dd000007947 */ /* 0x000fea0003800000 */
.L_x_29060:
[----:B------:R-:W2:Y:S02]  /*66c0*/  LDG.E.U16 R4, [R4.64] ;  /* 0x0000002404047981 */ /* 0x000ea4000c1e1500 */
[----:B--2---:R-:W0:Y:S02]  /*66d0*/  I2F.S16 R0, R4 ;  /* 0x0000000400007306 */ /* 0x004e240000101400 */
[----:B0-----:R-:W-:-:S04]  /*66e0*/  F2FP.PACK_AB R0, RZ, R0 ;  /* 0x00000000ff00723e */ /* 0x001fc800000000ff */
[----:B------:R-:W-:Y:S01]  /*66f0*/  PRMT R27, R0, 0x7610, R27 ;  /* 0x00007610001b7816 */ /* 0x000fe2000000001b */
[----:B------:R-:W-:Y:S05]  /*6700*/  BRA `(.L_x_29059) ;  /* 0x00000d8000007947 */ /* 0x000fea0003800000 */
.L_x_29055:
        /* <DEDUP_REMOVED lines=9> */
.L_x_29063:
[----:B------:R0:W5:Y:S01]  /*67a0*/  LDG.E.U16 R27, [R4.64] ;  /* 0x00000024041b7981 */ /* 0x000162000c1e1500 */
[----:B------:R-:W-:Y:S05]  /*67b0*/  BRA `(.L_x_29059) ;  /* 0x00000cd000007947 */ /* 0x000fea0003800000 */
.L_x_29062:
        /* <DEDUP_REMOVED lines=9> */
.L_x_29065:
[----:B------:R0:W5:Y:S01]  /*6850*/  LDG.E.U16 R27, [R4.64] ;  /* 0x00000024041b7981 */ /* 0x000162000c1e1500 */
[----:B------:R-:W-:Y:S05]  /*6860*/  BRA `(.L_x_29059) ;  /* 0x00000c2000007947 */ /* 0x000fea0003800000 */
.L_x_29064:
[----:B------:R-:W2:Y:S02]  /*6870*/  LDG.E.64 R4, [R4.64] ;  /* 0x0000002404047981 */ /* 0x000ea4000c1e1b00 */
[----:B--2---:R-:W0:Y:S01]  /*6880*/  F2F.F32.F64 R0, R4 ;  /* 0x0000000400007310 */ /* 0x004e220000301000 */
[----:B------:R-:W0:-:S14]  /*6890*/  DSETP.GEU.AND P0, PT, |R4|, c[0x2][0x0], PT ;  /* 0x008000000400762a */ /* 0x000e1c0003f0e200 */
[----:B0-----:R-:W-:-:S05]  /*68a0*/  @!P0 FMUL R0, R0, 1.175494350822287508e-38 ;  /* 0x0080000000008820 */ /* 0x001fca0000400000 */
[----:B------:R-:W-:-:S04]  /*68b0*/  F2FP.PACK_AB R0, RZ, R0 ;  /* 0x00000000ff00723e */ /* 0x000fc800000000ff */
[----:B------:R-:W-:Y:S01]  /*68c0*/  PRMT R27, R0, 0x7610, R27 ;  /* 0x00007610001b7816 */ /* 0x000fe2000000001b */
[----:B------:R-:W-:Y:S05]  /*68d0*/  BRA `(.L_x_29059) ;  /* 0x00000bb000007947 */ /* 0x000fea0003800000 */
.L_x_29054:
        /* <DEDUP_REMOVED lines=14> */
.L_x_29068:
[----:B------:R-:W2:Y:S02]  /*69c0*/  LDG.E.64 R4, [R4.64] ;  /* 0x0000002404047981 */ /* 0x000ea4000c1e1b00 */
[----:B--2---:R-:W0:Y:S01]  /*69d0*/  F2F.F32.F64 R0, R4 ;  /* 0x0000000400007310 */ /* 0x004e220000301000 */
[----:B------:R-:W0:-:S14]  /*69e0*/  DSETP.GEU.AND P0, PT, |R4|, c[0x2][0x0], PT ;  /* 0x008000000400762a */ /* 0x000e1c0003f0e200 */
[----:B0-----:R-:W-:-:S05]  /*69f0*/  @!P0 FMUL R0, R0, 1.175494350822287508e-38 ;  /* 0x0080000000008820 */ /* 0x001fca0000400000 */
[----:B------:R-:W-:-:S04]  /*6a00*/  F2FP.PACK_AB R0, RZ, R0 ;  /* 0x00000000ff00723e */ /* 0x000fc800000000ff */
[----:B------:R-:W-:Y:S01]  /*6a10*/  PRMT R27, R0, 0x7610, R27 ;  /* 0x00007610001b7816 */ /* 0x000fe2000000001b */
[----:B------:R-:W-:Y:S05]  /*6a20*/  BRA `(.L_x_29059) ;  /* 0x00000a6000007947 */ /* 0x000fea0003800000 */
.L_x_29067:
        /* <DEDUP_REMOVED lines=28> */
.L_x_29070:
        /* <DEDUP_REMOVED lines=15> */
.L_x_29069:
[----:B------:R-:W2:Y:S02]  /*6ce0*/  LDG.E.U16 R0, [R4.64] ;  /* 0x0000002404007981 */ /* 0x000ea4000c1e1500 */
[----:B--2---:R-:W-:-:S04]  /*6cf0*/  PRMT R0, RZ, 0x5410, R0 ;  /* 0x00005410ff007816 */ /* 0x004fc80000000000 */
[----:B------:R-:W-:-:S04]  /*6d00*/  F2FP.PACK_AB R0, RZ, R0 ;  /* 0x00000000ff00723e */ /* 0x000fc800000000ff */
[----:B------:R-:W-:Y:S01]  /*6d10*/  PRMT R27, R0, 0x7610, R27 ;  /* 0x00007610001b7816 */ /* 0x000fe2000000001b */
[----:B------:R-:W-:Y:S05]  /*6d20*/  BRA `(.L_x_29059) ;  /* 0x0000076000007947 */ /* 0x000fea0003800000 */
.L_x_29066:
        /* <DEDUP_REMOVED lines=12> */
.L_x_29073:
        /* <DEDUP_REMOVED lines=21> */
.L_x_29077:
[----:B------:R-:W-:Y:S05]  /*6f40*/  BSYNC B1 ;  /* 0x0000000000017941 */ /* 0x000fea0003800000 */
.L_x_29076:
[----:B------:R-:W-:Y:S01]  /*6f50*/  LEA R5, R0, 0x3b800000, 0x17 ;  /* 0x3b80000000057811 */ /* 0x000fe200078eb8ff */
[----:B------:R-:W-:-:S05]  /*6f60*/  IMAD.SHL.U32 R0, R3, 0x100000, RZ ;  /* 0x0010000003007824 */ /* 0x000fca00078e00ff */
[----:B------:R-:W-:Y:S02]  /*6f70*/  LOP3.LUT R0, R5, R0, R6, 0xfe, !PT ;  /* 0x0000000005007212 */ /* 0x000fe400078efe06 */
.L_x_29075:
[----:B------:R-:W-:Y:S05]  /*6f80*/  BSYNC B0 ;  /* 0x0000000000007941 */ /* 0x000fea0003800000 */
.L_x_29074:
[----:B------:R-:W-:-:S04]  /*6f90*/  F2FP.PACK_AB R0, RZ, R0 ;  /* 0x00000000ff00723e */ /* 0x000fc800000000ff */
[----:B------:R-:W-:Y:S01]  /*6fa0*/  PRMT R27, R0, 0x7610, R27 ;  /* 0x00007610001b7816 */ /* 0x000fe2000000001b */
[----:B------:R-:W-:Y:S05]  /*6fb0*/  BRA `(.L_x_29059) ;  /* 0x000004d000007947 */ /* 0x000fea0003800000 */
.L_x_29072:
        /* <DEDUP_REMOVED lines=21> */
.L_x_29081:
[----:B------:R-:W-:Y:S05]  /*7110*/  BSYNC B1 ;  /* 0x0000000000017941 */ /* 0x000fea0003800000 */
.L_x_29080:
[----:B------:R-:W-:Y:S01]  /*7120*/  LEA R5, R0, 0x37800000, 0x17 ;  /* 0x3780000000057811 */ /* 0x000fe200078eb8ff */
[----:B------:R-:W-:-:S05]  /*7130*/  IMAD.SHL.U32 R0, R3, 0x200000, RZ ;  /* 0x0020000003007824 */ /* 0x000fca00078e00ff */
[----:B------:R-:W-:Y:S02]  /*7140*/  LOP3.LUT R0, R5, R0, R6, 0xfe, !PT ;  /* 0x0000000005007212 */ /* 0x000fe400078efe06 */
.L_x_29079:
[----:B------:R-:W-:Y:S05]  /*7150*/  BSYNC B0 ;  /* 0x0000000000007941 */ /* 0x000fea0003800000 */
.L_x_29078:
[----:B------:R-:W-:-:S04]  /*7160*/  F2FP.PACK_AB R0, RZ, R0 ;  /* 0x00000000ff00723e */ /* 0x000fc800000000ff */
[----:B------:R-:W-:Y:S01]  /*7170*/  PRMT R27, R0, 0x7610, R27 ;  /* 0x00007610001b7816 */ /* 0x000fe2000000001b */
[----:B------:R-:W-:Y:S05]  /*7180*/  BRA `(.L_x_29059) ;  /* 0x0000030000007947 */ /* 0x000fea0003800000 */
.L_x_29071:
        /* <DEDUP_REMOVED lines=14> */
.L_x_29085:
[----:B------:R-:W-:Y:S05]  /*7270*/  BSYNC B0 ;  /* 0x0000000000007941 */ /* 0x000fea0003800000 */
.L_x_29084:
[----:B------:R-:W-:-:S04]  /*7280*/  F2FP.PACK_AB R0, RZ, R0 ;  /* 0x00000000ff00723e */ /* 0x000fc800000000ff */
[----:B------:R-:W-:Y:S01]  /*7290*/  PRMT R27, R0, 0x7610, R27 ;  /* 0x00007610001b7816 */ /* 0x000fe2000000001b */
[----:B------:R-:W-:Y:S05]  /*72a0*/  BRA `(.L_x_29059) ;  /* 0x000001e000007947 */ /* 0x000fea0003800000 */
.L_x_29058:
        /* <DEDUP_REMOVED lines=21> */
.L_x_29083:
[----:B------:R-:W2:Y:S02]  /*7400*/  LDG.E.64 R4, [R4.64] ;  /* 0x0000002404047981 */ /* 0x000ea4000c1e1b00 */
[----:B--2---:R-:W0:Y:S02]  /*7410*/  I2F.U64 R0, R4 ;  /* 0x0000000400007312 */ /* 0x004e240000301000 */
[----:B0-----:R-:W-:-:S04]  /*7420*/  F2FP.PACK_AB R0, RZ, R0 ;  /* 0x00000000ff00723e */ /* 0x001fc800000000ff */
[----:B------:R-:W-:Y:S01]  /*7430*/  PRMT R27, R0, 0x7610, R27 ;  /* 0x00007610001b7816 */ /* 0x000fe2000000001b */
[----:B------:R-:W-:Y:S05]  /*7440*/  BRA `(.L_x_29059) ;  /* 0x0000004000007947 */ /* 0x000fea0003800000 */
.L_x_29082:
[----:B------:R-:W2:Y:S02]  /*7450*/  LDG.E R4, [R4.64] ;  /* 0x0000002404047981 */ /* 0x000ea4000c1e1900 */
[----:B--2---:R-:W0:Y:S02]  /*7460*/  I2F.U32 R0, R4 ;  /* 0x0000000400007306 */ /* 0x004e240000201000 */
[----:B0-----:R-:W-:-:S04]  /*7470*/  F2FP.PACK_AB R0, RZ, R0 ;  /* 0x00000000ff00723e */ /* 0x001fc800000000ff */
[----:B------:R-:W-:Y:S02]  /*7480*/  PRMT R27, R0, 0x7610, R27 ;  /* 0x00007610001b7816 */ /* 0x000fe4000000001b */
.L_x_29059:
        /* <DEDUP_REMOVED lines=18> */
.L_x_29089:
[----:B------:R-:W2:Y:S02]  /*75b0*/  LDG.E.U8 R4, [R4.64] ;  /* 0x0000002404047981 */ /* 0x000ea4000c1e1100 */
[----:B--2---:R-:W0:Y:S02]  /*75c0*/  I2F.U16 R0, R4 ;  /* 0x0000000400007306 */ /* 0x004e240000101000 */
[----:B0-----:R-:W-:Y:S01]  /*75d0*/  F2FP.PACK_AB R0, RZ, R0 ;  /* 0x00000000ff00723e */ /* 0x001fe200000000ff */
[----:B------:R-:W-:Y:S05]  /*75e0*/  BRA `(.L_x_29053) ;  /* 0x00000e0000007947 */ /* 0x000fea0003800000 */
.L_x_29088:
        /* <DEDUP_REMOVED lines=10> */
.L_x_29092:
[----:B------:R-:W2:Y:S02]  /*7690*/  LDG.E R4, [R4.64] ;  /* 0x0000002404047981 */ /* 0x000ea4000c1e1900 */
[----:B--2---:R-:W0:Y:S02]  /*76a0*/  I2F R0, R4 ;  /* 0x0000000400007306 */ /* 0x004e240000201400 */
[----:B0-----:R-:W-:Y:S01]  /*76b0*/  F2FP.PACK_AB R0, RZ, R0 ;  /* 0x00000000ff00723e */ /* 0x001fe200000000ff */
[----:B------:R-:W-:Y:S05]  /*76c0*/  BRA `(.L_x_29053) ;  /* 0x00000d2000007947 */ /* 0x000fea0003800000 */
.L_x_29091:
[----:B------:R-:W2:Y:S02]  /*76d0*/  LDG.E.U16 R4, [R4.64] ;  /* 0x0000002404047981 */ /* 0x000ea4000c1e1500 */
[----:B--2---:R-:W0:Y:S02]  /*76e0*/  I2F.S16 R0, R4 ;  /* 0x0000000400007306 */ /* 0x004e240000101400 */
[----:B0-----:R-:W-:Y:S01]  /*76f0*/  F2FP.PACK_AB R0, RZ, R0 ;  /* 0x00000000ff00723e */ /* 0x001fe200000000ff */
[----:B------:R-:W-:Y:S05]  /*7700*/  BRA `(.L_x_29053) ;  /* 0x00000ce000007947 */ /* 0x000fea0003800000 */
.L_x_29087:
        /* <DEDUP_REMOVED lines=9> */
.L_x_29094:
[----:B------:R0:W5:Y:S01]  /*77a0*/  LDG.E.U16 R0, [R4.64] ;  /* 0x0000002404007981 */ /* 0x000162000c1e1500 */
[----:B------:R-:W-:Y:S05]  /*77b0*/  BRA `(.L_x_29053) ;  /* 0x00000c3000007947 */ /* 0x000fea0003800000 */
.L_x_29093:
        /* <DEDUP_REMOVED lines=9> */
.L_x_29096:
[----:B------:R0:W5:Y:S01]  /*7850*/  LDG.E.U16 R0, [R4.64] ;  /* 0x0000002404007981 */ /* 0x000162000c1e1500 */
[----:B------:R-:W-:Y:S05]  /*7860*/  BRA `(.L_x_29053) ;  /* 0x00000b8000007947 */ /* 0x000fea0003800000 */
.L_x_29095:
[----:B------:R-:W2:Y:S02]  /*7870*/  LDG.E.64 R4, [R4.64] ;  /* 0x0000002404047981 */ /* 0x000ea4000c1e1b00 */
[----:B--2---:R-:W0:Y:S01]  /*7880*/  F2F.F32.F64 R0, R4 ;  /* 0x0000000400007310 */ /* 0x004e220000301000 */
[----:B------:R-:W0:-:S14]  /*7890*/  DSETP.GEU.AND P0, PT, |R4|, c[0x2][0x0], PT ;  /* 0x008000000400762a */ /* 0x000e1c0003f0e200 */
[----:B0-----:R-:W-:-:S05]  /*78a0*/  @!P0 FMUL R0, R0, 1.175494350822287508e-38 ;  /* 0x0080000000008820 */ /* 0x001fca0000400000 */
[----:B------:R-:W-:Y:S01]  /*78b0*/  F2FP.PACK_AB R0, RZ, R0 ;  /* 0x00000000ff00723e */ /* 0x000fe200000000ff */
[----:B------:R-:W-:Y:S05]  /*78c0*/  BRA `(.L_x_29053) ;  /* 0x00000b2000007947 */ /* 0x000fea0003800000 */
.L_x_29086:
        /* <DEDUP_REMOVED lines=13> */
.L_x_29099:
[----:B------:R-:W2:Y:S02]  /*79a0*/  LDG.E.64 R4, [R4.64] ;  /* 0x0000002404047981 */ /* 0x000ea4000c1e1b00 */
[----:B--2---:R-:W0:Y:S01]  /*79b0*/  F2F.F32.F64 R0, R4 ;  /* 0x0000000400007310 */ /* 0x004e220000301000 */
[----:B------:R-:W0:-:S14]  /*79c0*/  DSETP.GEU.AND P0, PT, |R4|, c[0x2][0x0], PT ;  /* 0x008000000400762a */ /* 0x000e1c0003f0e200 */
[----:B0-----:R-:W-:-:S05]  /*79d0*/  @!P0 FMUL R0, R0, 1.175494350822287508e-38 ;  /* 0x0080000000008820 */ /* 0x001fca0000400000 */
[----:B------:R-:W-:Y:S01]  /*79e0*/  F2FP.PACK_AB R0, RZ, R0 ;  /* 0x00000000ff00723e */ /* 0x000fe200000000ff */
[----:B------:R-:W-:Y:S05]  /*79f0*/  BRA `(.L_x_29053) ;  /* 0x000009f000007947 */ /* 0x000fea0003800000 */
.L_x_29098:
        /* <DEDUP_REMOVED lines=28> */
.L_x_29101:
        /* <DEDUP_REMOVED lines=14> */
.L_x_29100:
[----:B------:R-:W2:Y:S02]  /*7ca0*/  LDG.E.U16 R0, [R4.64] ;  /* 0x0000002404007981 */ /* 0x000ea4000c1e1500 */
[----:B--2---:R-:W-:-:S04]  /*7cb0*/  PRMT R0, RZ, 0x5410, R0 ;  /* 0x00005410ff007816 */ /* 0x004fc80000000000 */
[----:B------:R-:W-:Y:S01]  /*7cc0*/  F2FP.PACK_AB R0, RZ, R0 ;  /* 0x00000000ff00723e */ /* 0x000fe200000000ff */
[----:B------:R-:W-:Y:S05]  /*7cd0*/  BRA `(.L_x_29053) ;  /* 0x0000071000007947 */ /* 0x000fea0003800000 */
.L_x_29097:
        /* <DEDUP_REMOVED lines=12> */
.L_x_29104:
        /* <DEDUP_REMOVED lines=21> */
.L_x_29108:
[----:B------:R-:W-:Y:S05]  /*7ef0*/  BSYNC B1 ;  /* 0x0000000000017941 */ /* 0x000fea0003800000 */
.L_x_29107:
[----:B------:R-:W-:Y:S01]  /*7f00*/  LEA R5, R0, 0x3b800000, 0x17 ;  /* 0x3b80000000057811 */ /* 0x000fe200078eb8ff */
[----:B------:R-:W-:-:S05]  /*7f10*/  IMAD.SHL.U32 R0, R3, 0x100000, RZ ;  /* 0x0010000003007824 */ /* 0x000fca00078e00ff */
[----:B------:R-:W-:Y:S02]  /*7f20*/  LOP3.LUT R0, R5, R0, R6, 0xfe, !PT ;  /* 0x0000000005007212 */ /* 0x000fe400078efe06 */
.L_x_29106:
[----:B------:R-:W-:Y:S05]  /*7f30*/  BSYNC B0 ;  /* 0x0000000000007941 */ /* 0x000fea0003800000 */
.L_x_29105:
[----:B------:R-:W-:Y:S01]  /*7f40*/  F2FP.PACK_AB R0, RZ, R0 ;  /* 0x00000000ff00723e */ /* 0x000fe200000000ff */
[----:B------:R-:W-:Y:S05]  /*7f50*/  BRA `(.L_x_29053) ;  /* 0x0000049000007947 */ /* 0x000fea0003800000 */
.L_x_29103:
        /* <DEDUP_REMOVED lines=21> */
.L_x_29112:
[----:B------:R-:W-:Y:S05]  /*80b0*/  BSYNC B1 ;  /* 0x0000000000017941 */ /* 0x000fea0003800000 */
.L_x_29111:
[----:B------:R-:W-:Y:S01]  /*80c0*/  LEA R5, R0, 0x37800000, 0x17 ;  /* 0x3780000000057811 */ /* 0x000fe200078eb8ff */
[----:B------:R-:W-:-:S05]  /*80d0*/  IMAD.SHL.U32 R0, R3, 0x200000, RZ ;  /* 0x0020000003007824 */ /* 0x000fca00078e00ff */
[----:B------:R-:W-:Y:S02]  /*80e0*/  LOP3.LUT R0, R5, R0, R6, 0xfe, !PT ;  /* 0x0000000005007212 */ /* 0x000fe400078efe06 */
.L_x_29110:
[----:B------:R-:W-:Y:S05]  /*80f0*/  BSYNC B0 ;  /* 0x0000000000007941 */ /* 0x000fea0003800000 */
.L_x_29109:
[----:B------:R-:W-:Y:S01]  /*8100*/  F2FP.PACK_AB R0, RZ, R0 ;  /* 0x00000000ff00723e */ /* 0x000fe200000000ff */
[----:B------:R-:W-:Y:S05]  /*8110*/  BRA `(.L_x_29053) ;  /* 0x000002d000007947 */ /* 0x000fea0003800000 */
.L_x_29102:
        /* <DEDUP_REMOVED lines=14> */
.L_x_29116:
[----:B------:R-:W-:Y:S05]  /*8200*/  BSYNC B0 ;  /* 0x0000000000007941 */ /* 0x000fea0003800000 */
.L_x_29115:
[----:B------:R-:W-:Y:S01]  /*8210*/  F2FP.PACK_AB R0, RZ, R0 ;  /* 0x00000000ff00723e */ /* 0x000fe200000000ff */
[----:B------:R-:W-:Y:S05]  /*8220*/  BRA `(.L_x_29053) ;  /* 0x000001c000007947 */ /* 0x000fea0003800000 */
.L_x_29090:
        /* <DEDUP_REMOVED lines=21> */
.L_x_29114:
[----:B------:R-:W2:Y:S02]  /*8380*/  LDG.E.64 R4, [R4.64] ;  /* 0x0000002404047981 */ /* 0x000ea4000c1e1b00 */
[----:B--2---:R-:W0:Y:S02]  /*8390*/  I2F.U64 R0, R4 ;  /* 0x0000000400007312 */ /* 0x004e240000301000 */
[----:B0-----:R-:W-:Y:S01]  /*83a0*/  F2FP.PACK_AB R0, RZ, R0 ;  /* 0x00000000ff00723e */ /* 0x001fe200000000ff */
[----:B------:R-:W-:Y:S05]  /*83b0*/  BRA `(.L_x_29053) ;  /* 0x0000003000007947 */ /* 0x000fea0003800000 */
.L_x_29113:
[----:B------:R-:W2:Y:S02]  /*83c0*/  LDG.E R4, [R4.64] ;  /* 0x0000002404047981 */ /* 0x000ea4000c1e1900 */
[----:B--2---:R-:W0:Y:S02]  /*83d0*/  I2F.U32 R0, R4 ;  /* 0x0000000400007306 */ /* 0x004e240000201000 */
[----:B0-----:R-:W-:-:S06]  /*83e0*/  F2FP.PACK_AB R0, RZ, R0 ;  /* 0x00000000ff00723e */ /* 0x001fcc00000000ff */
.L_x_29053:
[----:B------:R-:W-:Y:S05]  /*83f0*/  BSYNC B6 ;  /* 0x0000000000067941 */ /* 0x000fea0003800000 */
.L_x_29052:
        /* <DEDUP_REMOVED lines=33> */
.L_x_29124:
[----:B------:R-:W-:Y:S01]  /*8610*/  FSETP.GEU.FTZ.AND P0, PT, R6, -R8, PT ;  /* 0x800000080600720b */ /* 0x000fe20003f1e000 */
[----:B------:R-:W-:-:S12]  /*8620*/  FADD.FTZ R4, R4, -1 ;  /* 0xbf80000004047421 */ /* 0x000fd80000010000 */
[----:B------:R-:W-:Y:S02]  /*8630*/  @!P0 FADD.FTZ R4, R4, -1 ;  /* 0xbf80000004048421 */ /* 0x000fe40000010000 */
.L_x_29123:
[----:B------:R-:W-:Y:S05]  /*8640*/  BSYNC B2 ;  /* 0x0000000000027941 */ /* 0x000fea0003800000 */
.L_x_29122:
[----:B------:R-:W-:Y:S01]  /*8650*/  FFMA.FTZ R3, -R8, R4, R3 ;  /* 0x0000000408037223 */ /* 0x000fe20000010103 */
[----:B------:R-:W-:Y:S05]  /*8660*/  BRA `(.L_x_29120) ;  /* 0x000001f000007947 */ /* 0x000fea0003800000 */
.L_x_29121:
        /* <DEDUP_REMOVED lines=15> */
.L_x_29127:
        /* <DEDUP_REMOVED lines=13> */
.L_x_29126:
[----:B------:R-:W-:Y:S05]  /*8830*/  BSYNC B2 ;  /* 0x0000000000027941 */ /* 0x000fea0003800000 */
.L_x_29125:
[----:B------:R-:W-:-:S04]  /*8840*/  FMUL.FTZ R4, R4, 1.1920928955078125e-07 ;  /* 0x3400000004047820 */ /* 0x000fc80000410000 */
[----:B------:R-:W-:Y:S02]  /*8850*/  FMUL.FTZ R3, R3, R4 ;  /* 0x0000000403037220 */ /* 0x000fe40000410000 */
.L_x_29120:
[----:B------:R-:W-:Y:S05]  /*8860*/  BSYNC B0 ;  /* 0x0000000000007941 */ /* 0x000fea0003800000 */
.L_x_29119:
[C---:B------:R-:W-:Y:S01]  /*8870*/  FSETP.GTU.FTZ.AND P0, PT, |R3|.reuse, +INF , PT ;  /* 0x7f8000000300780b */ /* 0x040fe20003f1c200 */
[----:B------:R-:W-:Y:S01]  /*8880*/  HADD2.F32 R25, -RZ, R25.H0_H0 ;  /* 0x20000019ff197230 */ /* 0x000fe20000004100 */
[----:B------:R-:W-:-:S04]  /*8890*/  LOP3.LUT R24, R3, 0x80000000, R24, 0xb8, !PT ;  /* 0x8000000003187812 */ /* 0x000fc800078eb818 */
[----:B------:R-:W-:Y:S02]  /*88a0*/  FSEL R24, R3, R24, P0 ;  /* 0x0000001803187208 */ /* 0x000fe40000000000 */
[----:B------:R-:W-:Y:S02]  /*88b0*/  FSETP.GEU.FTZ.AND P2, PT, R25, RZ, PT ;  /* 0x000000ff1900720b */ /* 0x000fe40003f5e000 */
[C---:B------:R-:W-:Y:S02]  /*88c0*/  FSETP.NEU.FTZ.AND P0, PT, R24.reuse, RZ, PT ;  /* 0x000000ff1800720b */ /* 0x040fe40003f1d000 */
[----:B------:R-:W-:-:S04]  /*88d0*/  FSETP.GEU.FTZ.AND P3, PT, R24, RZ, PT ;  /* 0x000000ff1800720b */ /* 0x000fc80003f7e000 */
[----:B------:R-:W-:-:S13]  /*88e0*/  PLOP3.LUT P0, PT, P0, P3, P2, 0x9f, 0x0 ;  /* 0x000000000000781c */ /* 0x000fda0000707327 */
[----:B------:R-:W-:-:S05]  /*88f0*/  @!P0 FADD.FTZ R24, R24, R25 ;  /* 0x0000001918188221 */ /* 0x000fca0000010000 */
[----:B0-----:R-:W-:Y:S02]  /*8900*/  F2FP.PACK_AB R4, RZ, R24 ;  /* 0x00000018ff04723e */ /* 0x001fe400000000ff */
.L_x_29118:
[----:B------:R-:W-:Y:S05]  /*8910*/  BSYNC B1 ;  /* 0x0000000000017941 */ /* 0x000fea0003800000 */
.L_x_29117:
        /* <DEDUP_REMOVED lines=33> */
.L_x_29135:
[----:B------:R-:W-:Y:S01]  /*8b30*/  FSETP.GEU.FTZ.AND P0, PT, R10, -R7, PT ;  /* 0x800000070a00720b */ /* 0x000fe20003f1e000 */
[----:B------:R-:W-:-:S12]  /*8b40*/  FADD.FTZ R3, R3, -1 ;  /* 0xbf80000003037421 */ /* 0x000fd80000010000 */
[----:B------:R-:W-:Y:S02]  /*8b50*/  @!P0 FADD.FTZ R3, R3, -1 ;  /* 0xbf80000003038421 */ /* 0x000fe40000010000 */
.L_x_29134:
[----:B------:R-:W-:Y:S05]  /*8b60*/  BSYNC B2 ;  /* 0x0000000000027941 */ /* 0x000fea0003800000 */
.L_x_29133:
[----:B------:R-:W-:Y:S01]  /*8b70*/  FFMA.FTZ R6, -R7, R3, R6 ;  /* 0x0000000307067223 */ /* 0x000fe20000010106 */
[----:B------:R-:W-:Y:S05]  /*8b80*/  BRA `(.L_x_29131) ;  /* 0x000001f000007947 */ /* 0x000fea0003800000 */
.L_x_29132:
        /* <DEDUP_REMOVED lines=15> */
.L_x_29138:
        /* <DEDUP_REMOVED lines=13> */
.L_x_29137:
[----:B------:R-:W-:Y:S05]  /*8d50*/  BSYNC B2 ;  /* 0x0000000000027941 */ /* 0x000fea0003800000 */
.L_x_29136:
[----:B------:R-:W-:-:S04]  /*8d60*/  FMUL.FTZ R6, R5, 1.1920928955078125e-07 ;  /* 0x3400000005067820 */ /* 0x000fc80000410000 */
[----:B------:R-:W-:Y:S02]  /*8d70*/  FMUL.FTZ R6, R3, R6 ;  /* 0x0000000603067220 */ /* 0x000fe40000410000 */
.L_x_29131:
[----:B------:R-:W-:Y:S05]  /*8d80*/  BSYNC B0 ;  /* 0x0000000000007941 */ /* 0x000fea0003800000 */
.L_x_29130:
        /* <DEDUP_REMOVED lines=9> */
[----:B------:R-:W-:Y:S02]  /*8e20*/  F2FP.PACK_AB R25, RZ, R23 ;  /* 0x00000017ff19723e */ /* 0x000fe400000000ff */
.L_x_29129:
[----:B------:R-:W-:Y:S05]  /*8e30*/  BSYNC B1 ;  /* 0x0000000000017941 */ /* 0x000fea0003800000 */
.L_x_29128:
        /* <DEDUP_REMOVED lines=33> */
.L_x_29146:
[----:B------:R-:W-:Y:S01]  /*9050*/  FSETP.GEU.FTZ.AND P0, PT, R6, -R9, PT ;  /* 0x800000090600720b */ /* 0x000fe20003f1e000 */
[----:B------:R-:W-:-:S12]  /*9060*/  FADD.FTZ R8, R8, -1 ;  /* 0xbf80000008087421 */ /* 0x000fd80000010000 */
[----:B------:R-:W-:Y:S02]  /*9070*/  @!P0 FADD.FTZ R8, R8, -1 ;  /* 0xbf80000008088421 */ /* 0x000fe40000010000 */
.L_x_29145:
[----:B------:R-:W-:Y:S05]  /*9080*/  BSYNC B2 ;  /* 0x0000000000027941 */ /* 0x000fea0003800000 */
.L_x_29144:
[----:B------:R-:W-:Y:S01]  /*9090*/  FFMA.FTZ R3, -R9, R8, R3 ;  /* 0x0000000809037223 */ /* 0x000fe20000010103 */
[----:B------:R-:W-:Y:S05]  /*90a0*/  BRA `(.L_x_29142) ;  /* 0x000001f000007947 */ /* 0x000fea0003800000 */
.L_x_29143:
        /* <DEDUP_REMOVED lines=15> */
.L_x_29149:
        /* <DEDUP_REMOVED lines=13> */
.L_x_29148:
[----:B------:R-:W-:Y:S05]  /*9270*/  BSYNC B2 ;  /* 0x0000000000027941 */ /* 0x000fea0003800000 */
.L_x_29147:
[----:B------:R-:W-:-:S04]  /*9280*/  FMUL.FTZ R6, R5, 1.1920928955078125e-07 ;  /* 0x3400000005067820 */ /* 0x000fc80000410000 */
[----:B------:R-:W-:Y:S02]  /*9290*/  FMUL.FTZ R3, R3, R6 ;  /* 0x0000000603037220 */ /* 0x000fe40000410000 */
.L_x_29142:
[----:B------:R-:W-:Y:S05]  /*92a0*/  BSYNC B0 ;  /* 0x0000000000007941 */ /* 0x000fea0003800000 */
.L_x_29141:
[C---:B------:R-:W-:Y:S01]  /*92b0*/  FSETP.GTU.FTZ.AND P0, PT, |R3|.reuse, +INF , PT ;  /* 0x7f8000000300780b */ /* 0x040fe20003f1c200 */
[----:B0-----:R-:W-:Y:S01]  /*92c0*/  HADD2.F32 R5, -RZ, R2.H0_H0 ;  /* 0x20000002ff057230 */ /* 0x001fe20000004100 */
        /* <DEDUP_REMOVED lines=8> */
.L_x_29140:
[----:B------:R-:W-:Y:S05]  /*9350*/  BSYNC B1 ;  /* 0x0000000000017941 */ /* 0x000fea0003800000 */
.L_x_29139:
        /* <DEDUP_REMOVED lines=33> */
.L_x_29157:
[----:B------:R-:W-:Y:S01]  /*9570*/  FSETP.GEU.FTZ.AND P0, PT, R8, -R7, PT ;  /* 0x800000070800720b */ /* 0x000fe20003f1e000 */
[----:B------:R-:W-:-:S12]  /*9580*/  FADD.FTZ R3, R3, -1 ;  /* 0xbf80000003037421 */ /* 0x000fd80000010000 */
[----:B------:R-:W-:Y:S02]  /*9590*/  @!P0 FADD.FTZ R3, R3, -1 ;  /* 0xbf80000003038421 */ /* 0x000fe40000010000 */
.L_x_29156:
[----:B------:R-:W-:Y:S05]  /*95a0*/  BSYNC B2 ;  /* 0x0000000000027941 */ /* 0x000fea0003800000 */
.L_x_29155:
[----:B------:R-:W-:Y:S01]  /*95b0*/  FFMA.FTZ R2, -R7, R3, R2 ;  /* 0x0000000307027223 */ /* 0x000fe20000010102 */
[----:B------:R-:W-:Y:S05]  /*95c0*/  BRA `(.L_x_29153) ;  /* 0x000001f000007947 */ /* 0x000fea0003800000 */
.L_x_29154:
        /* <DEDUP_REMOVED lines=15> */
.L_x_29160:
        /* <DEDUP_REMOVED lines=13> */
.L_x_29159:
[----:B------:R-:W-:Y:S05]  /*9790*/  BSYNC B2 ;  /* 0x0000000000027941 */ /* 0x000fea0003800000 */
.L_x_29158:
[----:B------:R-:W-:-:S04]  /*97a0*/  FMUL.FTZ R3, R3, 1.1920928955078125e-07 ;  /* 0x3400000003037820 */ /* 0x000fc80000410000 */
[----:B------:R-:W-:Y:S02]  /*97b0*/  FMUL.FTZ R2, R8, R3 ;  /* 0x0000000308027220 */ /* 0x000fe40000410000 */
.L_x_29153:
[----:B------:R-:W-:Y:S05]  /*97c0*/  BSYNC B0 ;  /* 0x0000000000007941 */ /* 0x000fea0003800000 */
.L_x_29152:
        /* <DEDUP_REMOVED lines=10> */
.L_x_29151:
[----:B------:R-:W-:Y:S05]  /*9870*/  BSYNC B1 ;  /* 0x0000000000017941 */ /* 0x000fea0003800000 */
.L_x_29150:
        /* <DEDUP_REMOVED lines=23> */
.L_x_29166:
[----:B0-----:R-:W-:Y:S01]  /*99f0*/  HADD2.F32 R5, -RZ, R4.H0_H0 ;  /* 0x20000004ff057230 */ /* 0x001fe20000004100 */
[----:B------:R-:W-:-:S05]  /*9a00*/  IMAD.MOV.U32 R19, RZ, RZ, R17 ;  /* 0x000000ffff137224 */ /* 0x000fca00078e0011 */
[----:B------:R-:W0:Y:S02]  /*9a10*/  F2I.S64.TRUNC R4, R5 ;  /* 0x0000000500047311 */ /* 0x000e24000020d900 */
[----:B0-----:R0:W-:Y:S01]  /*9a20*/  STG.E.U8 [R2.64], R4 ;  /* 0x0000000402007986 */ /* 0x0011e2000c101124 */
[----:B------:R-:W-:Y:S05]  /*9a30*/  BRA `(.L_x_29162) ;  /* 0x00000f8000007947 */ /* 0x000fea0003800000 */
.L_x_29165:
        /* <DEDUP_REMOVED lines=11> */
.L_x_29169:
[----:B0-----:R-:W-:Y:S01]  /*9af0*/  HADD2.F32 R4, -RZ, R4.H0_H0 ;  /* 0x20000004ff047230 */ /* 0x001fe20000004100 */
[----:B------:R-:W-:-:S03]  /*9b00*/  IMAD.MOV.U32 R19, RZ, RZ, R17 ;  /* 0x000000ffff137224 */ /* 0x000fc600078e0011 */
[----:B------:R-:W0:Y:S02]  /*9b10*/  F2I.FTZ.TRUNC.NTZ R5, R4 ;  /* 0x0000000400057305 */ /* 0x000e24000021f100 */
[----:B0-----:R0:W-:Y:S01]  /*9b20*/  STG.E [R2.64], R5 ;  /* 0x0000000502007986 */ /* 0x0011e2000c101924 */
[----:B------:R-:W-:Y:S05]  /*9b30*/  BRA `(.L_x_29162) ;  /* 0x00000e8000007947 */ /* 0x000fea0003800000 */
.L_x_29168:
[----:B0-----:R-:W-:Y:S01]  /*9b40*/  HADD2.F32 R4, -RZ, R4.H0_H0 ;  /* 0x20000004ff047230 */ /* 0x001fe20000004100 */
[----:B------:R-:W-:-:S03]  /*9b50*/  IMAD.MOV.U32 R19, RZ, RZ, R17 ;  /* 0x000000ffff137224 */ /* 0x000fc600078e0011 */
[----:B------:R-:W0:Y:S02]  /*9b60*/  F2I.FTZ.TRUNC.NTZ R5, R4 ;  /* 0x0000000400057305 */ /* 0x000e24000021f100 */
[----:B0-----:R0:W-:Y:S01]  /*9b70*/  STG.E.U16 [R2.64], R5 ;  /* 0x0000000502007986 */ /* 0x0011e2000c101524 */
[----:B------:R-:W-:Y:S05]  /*9b80*/  BRA `(.L_x_29162) ;  /* 0x00000e3000007947 */ /* 0x000fea0003800000 */
.L_x_29164:
        /* <DEDUP_REMOVED lines=10> */
.L_x_29171:
[----:B------:R1:W-:Y:S01]  /*9c30*/  STG.E.U16 [R2.64], R4 ;  /* 0x0000000402007986 */ /* 0x0003e2000c101524 */
[----:B------:R-:W-:Y:S01]  /*9c40*/  IMAD.MOV.U32 R19, RZ, RZ, R17 ;  /* 0x000000ffff137224 */ /* 0x000fe200078e0011 */
[----:B------:R-:W-:Y:S05]  /*9c50*/  BRA `(.L_x_29162) ;  /* 0x00000d6000007947 */ /* 0x000fea0003800000 */
.L_x_29170:
        /* <DEDUP_REMOVED lines=11> */
.L_x_29173:
[----:B------:R-:W-:Y:S01]  /*9d10*/  HADD2.F32 R0, -RZ, R4.H0_H0 ;  /* 0x20000004ff007230 */ /* 0x000fe20000004100 */
[----:B------:R-:W-:-:S04]  /*9d20*/  IMAD.MOV.U32 R19, RZ, RZ, R17 ;  /* 0x000000ffff137224 */ /* 0x000fc800078e0011 */
[----:B------:R-:W-:-:S04]  /*9d30*/  F2FP.PACK_AB R0, RZ, R0 ;  /* 0x00000000ff00723e */ /* 0x000fc800000000ff */
[----:B------:R-:W-:-:S05]  /*9d40*/  PRMT R0, R0, 0x5410, RZ ;  /* 0x0000541000007816 */ /* 0x000fca00000000ff */
[----:B------:R1:W-:Y:S01]  /*9d50*/  STG.E [R2.64], R0 ;  /* 0x0000000002007986 */ /* 0x0003e2000c101924 */
[----:B------:R-:W-:Y:S05]  /*9d60*/  BRA `(.L_x_29162) ;  /* 0x00000c5000007947 */ /* 0x000fea0003800000 */
.L_x_29172:
[----:B0-----:R-:W-:Y:S01]  /*9d70*/  HADD2.F32 R4, -RZ, R4.H0_H0 ;  /* 0x20000004ff047230 */ /* 0x001fe20000004100 */
[----:B------:R-:W-:-:S04]  /*9d80*/  IMAD.MOV.U32 R19, RZ, RZ, R17 ;  /* 0x000000ffff137224 */ /* 0x000fc800078e0011 */
[----:B------:R-:W-:-:S06]  /*9d90*/  FMUL.FTZ R4, R4, 1 ;  /* 0x3f80000004047820 */ /* 0x000fcc0000410000 */
[----:B------:R-:W0:Y:S02]  /*9da0*/  F2F.F64.F32 R4, R4 ;  /* 0x0000000400047310 */ /* 0x000e240000201800 */
[----:B0-----:R0:W-:Y:S01]  /*9db0*/  STG.E.64 [R2.64], R4 ;  /* 0x0000000402007986 */ /* 0x0011e2000c101b24 */
[----:B------:R-:W-:Y:S05]  /*9dc0*/  BRA `(.L_x_29162) ;  /* 0x00000bf000007947 */ /* 0x000fea0003800000 */
.L_x_29163:
        /* <DEDUP_REMOVED lines=14> */
.L_x_29176:
[----:B0-----:R-:W-:Y:S01]  /*9eb0*/  HADD2.F32 R4, -RZ, R4.H0_H0 ;  /* 0x20000004ff047230 */ /* 0x001fe20000004100 */
[----:B------:R-:W-:Y:S01]  /*9ec0*/  CS2R R6, SRZ ;  /* 0x0000000000067805 */ /* 0x000fe2000001ff00 */
[----:B------:R-:W-:-:S03]  /*9ed0*/  IMAD.MOV.U32 R19, RZ, RZ, R17 ;  /* 0x000000ffff137224 */ /* 0x000fc600078e0011 */
[----:B------:R-:W-:-:S06]  /*9ee0*/  FMUL.FTZ R4, R4, 1 ;  /* 0x3f80000004047820 */ /* 0x000fcc0000410000 */
[----:B------:R-:W0:Y:S02]  /*9ef0*/  F2F.F64.F32 R4, R4 ;  /* 0x0000000400047310 */ /* 0x000e240000201800 */
[----:B0-----:R0:W-:Y:S01]  /*9f00*/  STG.E.128 [R2.64], R4 ;  /* 0x0000000402007986 */ /* 0x0011e2000c101d24 */
[----:B------:R-:W-:Y:S05]  /*9f10*/  BRA `(.L_x_29162) ;  /* 0x00000aa000007947 */ /* 0x000fea0003800000 */
.L_x_29175:
        /* <DEDUP_REMOVED lines=21> */
.L_x_29180:
[----:B------:R-:W-:Y:S05]  /*a070*/  BSYNC B0 ;  /* 0x0000000000007941 */ /* 0x000fea0003800000 */
.L_x_29179:
[----:B------:R-:W-:Y:S01]  /*a080*/  LOP3.LUT R5, R0, R5, RZ, 0xfc, !PT ;  /* 0x0000000500057212 */ /* 0x000fe200078efcff */
[----:B------:R-:W-:-:S04]  /*a090*/  IMAD.MOV.U32 R19, RZ, RZ, R17 ;  /* 0x000000ffff137224 */ /* 0x000fc800078e0011 */
[----:B------:R0:W-:Y:S01]  /*a0a0*/  STG.E.U8 [R2.64], R5 ;  /* 0x0000000502007986 */ /* 0x0001e2000c101124 */
[----:B------:R-:W-:Y:S05]  /*a0b0*/  BRA `(.L_x_29162) ;  /* 0x0000090000007947 */ /* 0x000fea0003800000 */
.L_x_29178:
        /* <DEDUP_REMOVED lines=13> */
.L_x_29182:
[----:B------:R-:W-:Y:S01]  /*a190*/  IMAD.MOV.U32 R0, RZ, RZ, 0x7f ;  /* 0x0000007fff007424 */ /* 0x000fe200078e00ff */
[----:B------:R-:W-:-:S04]  /*a1a0*/  ISETP.GT.U32.AND P0, PT, R4, 0x7f800000, PT ;  /* 0x7f8000000400780c */ /* 0x000fc80003f04070 */
[----:B------:R-:W-:-:S04]  /*a1b0*/  SEL R0, R0, 0x7c, P0 ;  /* 0x0000007c00007807 */ /* 0x000fc80000000000 */
.L_x_29183:
[----:B------:R-:W-:Y:S05]  /*a1c0*/  BSYNC B0 ;  /* 0x0000000000007941 */ /* 0x000fea0003800000 */
.L_x_29181:
[----:B------:R-:W-:Y:S01]  /*a1d0*/  LOP3.LUT R4, R5, 0x80000000, RZ, 0xc0, !PT ;  /* 0x8000000005047812 */ /* 0x000fe200078ec0ff */
[----:B------:R-:W-:-:S03]  /*a1e0*/  IMAD.MOV.U32 R19, RZ, RZ, R17 ;  /* 0x000000ffff137224 */ /* 0x000fc600078e0011 */
[----:B------:R-:W-:-:S04]  /*a1f0*/  SHF.R.U32.HI R5, RZ, 0x18, R4 ;  /* 0x00000018ff057819 */ /* 0x000fc80000011604 */
[----:B------:R-:W-:-:S05]  /*a200*/  LOP3.LUT R5, R0, R5, RZ, 0xfc, !PT ;  /* 0x0000000500057212 */ /* 0x000fca00078efcff */
[----:B------:R0:W-:Y:S01]  /*a210*/  STG.E.U8 [R2.64], R5 ;  /* 0x0000000502007986 */ /* 0x0001e2000c101124 */
[----:B------:R-:W-:Y:S05]  /*a220*/  BRA `(.L_x_29162) ;  /* 0x0000079000007947 */ /* 0x000fea0003800000 */
.L_x_29177:
[----:B------:R-:W-:Y:S01]  /*a230*/  HADD2.F32 R0, -RZ, R4.H0_H0 ;  /* 0x20000004ff007230 */ /* 0x000fe20000004100 */
[----:B------:R-:W-:-:S04]  /*a240*/  IMAD.MOV.U32 R19, RZ, RZ, R17 ;  /* 0x000000ffff137224 */ /* 0x000fc800078e0011 */
[----:B------:R-:W-:-:S05]  /*a250*/  F2FP.BF16.PACK_AB R0, RZ, R0 ;  /* 0x00000000ff00723e */ /* 0x000fca00000010ff */
[----:B------:R1:W-:Y:S01]  /*a260*/  STG.E.U16 [R2.64], R0 ;  /* 0x0000000002007986 */ /* 0x0003e2000c101524 */
[----:B------:R-:W-:Y:S05]  /*a270*/  BRA `(.L_x_29162) ;  /* 0x0000074000007947 */ /* 0x000fea0003800000 */
.L_x_29174:
        /* <DEDUP_REMOVED lines=13> */
.L_x_29186:
        /* <DEDUP_REMOVED lines=17> */
.L_x_29189:
[----:B------:R-:W-:-:S04]  /*a460*/  LOP3.LUT R0, R7, 0x80000000, RZ, 0xc0, !PT ;  /* 0x8000000007007812 */ /* 0x000fc800078ec0ff */
[----:B------:R-:W-:-:S04]  /*a470*/  SHF.R.U32.HI R5, RZ, 0x18, R0 ;  /* 0x00000018ff057819 */ /* 0x000fc80000011600 */
[----:B------:R-:W-:-:S04]  /*a480*/  LOP3.LUT R4, R4, R5, RZ, 0xfc, !PT ;  /* 0x0000000504047212 */ /* 0x000fc800078efcff */
[----:B------:R-:W-:Y:S02]  /*a490*/  PRMT R0, R4, 0x7610, R0 ;  /* 0x0000761004007816 */ /* 0x000fe40000000000 */
.L_x_29188:
[----:B------:R-:W-:Y:S05]  /*a4a0*/  BSYNC B0 ;  /* 0x0000000000007941 */ /* 0x000fea0003800000 */
.L_x_29187:
[----:B------:R0:W-:Y:S01]  /*a4b0*/  STG.E.U8 [R2.64], R0 ;  /* 0x0000000002007986 */ /* 0x0001e2000c101124 */
[----:B------:R-:W-:Y:S01]  /*a4c0*/  IMAD.MOV.U32 R19, RZ, RZ, R17 ;  /* 0x000000ffff137224 */ /* 0x000fe200078e0011 */
[----:B------:R-:W-:Y:S05]  /*a4d0*/  BRA `(.L_x_29162) ;  /* 0x000004e000007947 */ /* 0x000fea0003800000 */
.L_x_29185:
        /* <DEDUP_REMOVED lines=17> */
.L_x_29192:
[----:B------:R-:W-:-:S04]  /*a5f0*/  LOP3.LUT R0, R7, 0x80000000, RZ, 0xc0, !PT ;  /* 0x8000000007007812 */ /* 0x000fc800078ec0ff */
[----:B------:R-:W-:-:S04]  /*a600*/  SHF.R.U32.HI R5, RZ, 0x18, R0 ;  /* 0x00000018ff057819 */ /* 0x000fc80000011600 */
[----:B------:R-:W-:-:S04]  /*a610*/  LOP3.LUT R4, R4, R5, RZ, 0xfc, !PT ;  /* 0x0000000504047212 */ /* 0x000fc800078efcff */
[----:B------:R-:W-:Y:S02]  /*a620*/  PRMT R0, R4, 0x7610, R0 ;  /* 0x0000761004007816 */ /* 0x000fe40000000000 */
.L_x_29191:
[----:B------:R-:W-:Y:S05]  /*a630*/  BSYNC B0 ;  /* 0x0000000000007941 */ /* 0x000fea0003800000 */
.L_x_29190:
[----:B------:R0:W-:Y:S01]  /*a640*/  STG.E.U8 [R2.64], R0 ;  /* 0x0000000002007986 */ /* 0x0001e2000c101124 */
[----:B------:R-:W-:Y:S01]  /*a650*/  IMAD.MOV.U32 R19, RZ, RZ, R17 ;  /* 0x000000ffff137224 */ /* 0x000fe200078e0011 */
[----:B------:R-:W-:Y:S05]  /*a660*/  BRA `(.L_x_29162) ;  /* 0x0000035000007947 */ /* 0x000fea0003800000 */
.L_x_29184:
        /* <DEDUP_REMOVED lines=23> */
.L_x_29167:
        /* <DEDUP_REMOVED lines=21> */
.L_x_29194:
[----:B0-----:R-:W-:Y:S01]  /*a930*/  HADD2.F32 R4, -RZ, R4.H0_H0 ;  /* 0x20000004ff047230 */ /* 0x001fe20000004100 */
[----:B------:R-:W-:-:S05]  /*a940*/  IMAD.MOV.U32 R19, RZ, RZ, R17 ;  /* 0x000000ffff137224 */ /* 0x000fca00078e0011 */
[----:B------:R-:W0:Y:S02]  /*a950*/  F2I.U64.TRUNC R4, R4 ;  /* 0x0000000400047311 */ /* 0x000e24000020d800 */
[----:B0-----:R0:W-:Y:S01]  /*a960*/  STG.E.64 [R2.64], R4 ;  /* 0x0000000402007986 */ /* 0x0011e2000c101b24 */
[----:B------:R-:W-:Y:S05]  /*a970*/  BRA `(.L_x_29162) ;  /* 0x0000004000007947 */ /* 0x000fea0003800000 */
.L_x_29193:
[----:B0-----:R-:W-:Y:S01]  /*a980*/  HADD2.F32 R4, -RZ, R4.H0_H0 ;  /* 0x20000004ff047230 */ /* 0x001fe20000004100 */
[----:B------:R-:W-:-:S03]  /*a990*/  IMAD.MOV.U32 R19, RZ, RZ, R17 ;  /* 0x000000ffff137224 */ /* 0x000fc600078e0011 */
[----:B------:R-:W0:Y:S02]  /*a9a0*/  F2I.FTZ.U32.TRUNC.NTZ R5, R4 ;  /* 0x0000000400057305 */ /* 0x000e24000021f000 */
[----:B0-----:R0:W-:Y:S02]  /*a9b0*/  STG.E [R2.64], R5 ;  /* 0x0000000502007986 */ /* 0x0011e4000c101924 */
.L_x_29162:
[----:B------:R-:W-:Y:S05]  /*a9c0*/  BSYNC B6 ;  /* 0x0000000000067941 */ /* 0x000fea0003800000 */
.L_x_29161:
        /* <DEDUP_REMOVED lines=23> */
.L_x_29200:
[----:B------:R-:W-:-:S06]  /*ab40*/  HADD2.F32 R5, -RZ, R25.H0_H0 ;  /* 0x20000019ff057230 */ /* 0x000fcc0000004100 */
[----:B------:R-:W0:Y:S02]  /*ab50*/  F2I.S64.TRUNC R4, R5 ;  /* 0x0000000500047311 */ /* 0x000e24000020d900 */
[----:B0-----:R0:W-:Y:S01]  /*ab60*/  STG.E.U8 [R2.64], R4 ;  /* 0x0000000402007986 */ /* 0x0011e2000c101124 */
[----:B------:R-:W-:Y:S05]  /*ab70*/  BRA `(.L_x_29202) ;  /* 0x00000e4000007947 */ /* 0x000fea0003800000 */
.L_x_29199:
        /* <DEDUP_REMOVED lines=10> */
.L_x_29204:
[----:B------:R-:W-:-:S06]  /*ac20*/  HADD2.F32 R25, -RZ, R25.H0_H0 ;  /* 0x20000019ff197230 */ /* 0x000fcc0000004100 */
[----:B------:R-:W0:Y:S02]  /*ac30*/  F2I.FTZ.TRUNC.NTZ R25, R25 ;  /* 0x0000001900197305 */ /* 0x000e24000021f100 */
[----:B0-----:R0:W-:Y:S01]  /*ac40*/  STG.E [R2.64], R25 ;  /* 0x0000001902007986 */ /* 0x0011e2000c101924 */
[----:B------:R-:W-:Y:S05]  /*ac50*/  BRA `(.L_x_29202) ;  /* 0x00000d6000007947 */ /* 0x000fea0003800000 */
.L_x_29203:
[----:B------:R-:W-:-:S06]  /*ac60*/  HADD2.F32 R25, -RZ, R25.H0_H0 ;  /* 0x20000019ff197230 */ /* 0x000fcc0000004100 */
[----:B------:R-:W0:Y:S02]  /*ac70*/  F2I.FTZ.TRUNC.NTZ R25, R25 ;  /* 0x0000001900197305 */ /* 0x000e24000021f100 */
[----:B0-----:R0:W-:Y:S01]  /*ac80*/  STG.E.U16 [R2.64], R25 ;  /* 0x0000001902007986 */ /* 0x0011e2000c101524 */
[----:B------:R-:W-:Y:S05]  /*ac90*/  BRA `(.L_x_29202) ;  /* 0x00000d2000007947 */ /* 0x000fea0003800000 */
.L_x_29198:
        /* <DEDUP_REMOVED lines=9> */
.L_x_29206:
[----:B------:R0:W-:Y:S01]  /*ad30*/  STG.E.U16 [R2.64], R25 ;  /* 0x0000001902007986 */ /* 0x0001e2000c101524 */
[----:B------:R-:W-:Y:S05]  /*ad40*/  BRA `(.L_x_29202) ;  /* 0x00000c7000007947 */ /* 0x000fea0003800000 */
.L_x_29205:
        /* <DEDUP_REMOVED lines=10> */
.L_x_29208:
[----:B------:R-:W-:-:S05]  /*adf0*/  HADD2.F32 R0, -RZ, R25.H0_H0 ;  /* 0x20000019ff007230 */ /* 0x000fca0000004100 */
[----:B------:R-:W-:-:S04]  /*ae00*/  F2FP.PACK_AB R0, RZ, R0 ;  /* 0x00000000ff00723e */ /* 0x000fc800000000ff */
[----:B------:R-:W-:-:S05]  /*ae10*/  PRMT R0, R0, 0x5410, RZ ;  /* 0x0000541000007816 */ /* 0x000fca00000000ff */
[----:B------:R0:W-:Y:S01]  /*ae20*/  STG.E [R2.64], R0 ;  /* 0x0000000002007986 */ /* 0x0001e2000c101924 */
[----:B------:R-:W-:Y:S05]  /*ae30*/  BRA `(.L_x_29202) ;  /* 0x00000b8000007947 */ /* 0x000fea0003800000 */
.L_x_29207:
[----:B------:R-:W-:-:S05]  /*ae40*/  HADD2.F32 R4, -RZ, R25.H0_H0 ;  /* 0x20000019ff047230 */ /* 0x000fca0000004100 */
[----:B------:R-:W-:-:S06]  /*ae50*/  FMUL.FTZ R4, R4, 1 ;  /* 0x3f80000004047820 */ /* 0x000fcc0000410000 */
[----:B------:R-:W0:Y:S02]  /*ae60*/  F2F.F64.F32 R4, R4 ;  /* 0x0000000400047310 */ /* 0x000e240000201800 */
[----:B0-----:R0:W-:Y:S01]  /*ae70*/  STG.E.64 [R2.64], R4 ;  /* 0x0000000402007986 */ /* 0x0011e2000c101b24 */
[----:B------:R-:W-:Y:S05]  /*ae80*/  BRA `(.L_x_29202) ;  /* 0x00000b3000007947 */ /* 0x000fea0003800000 */
.L_x_29197:
        /* <DEDUP_REMOVED lines=13> */
.L_x_29211:
[----:B------:R-:W-:Y:S01]  /*af60*/  HADD2.F32 R25, -RZ, R25.H0_H0 ;  /* 0x20000019ff197230 */ /* 0x000fe20000004100 */
[----:B------:R-:W-:-:S04]  /*af70*/  CS2R R6, SRZ ;  /* 0x0000000000067805 */ /* 0x000fc8000001ff00 */
[----:B------:R-:W-:-:S06]  /*af80*/  FMUL.FTZ R4, R25, 1 ;  /* 0x3f80000019047820 */ /* 0x000fcc0000410000 */
[----:B------:R-:W0:Y:S02]  /*af90*/  F2F.F64.F32 R4, R4 ;  /* 0x0000000400047310 */ /* 0x000e240000201800 */
[----:B0-----:R0:W-:Y:S01]  /*afa0*/  STG.E.128 [R2.64], R4 ;  /* 0x0000000402007986 */ /* 0x0011e2000c101d24 */
[----:B------:R-:W-:Y:S05]  /*afb0*/  BRA `(.L_x_29202) ;  /* 0x00000a0000007947 */ /* 0x000fea0003800000 */
.L_x_29210:
        /* <DEDUP_REMOVED lines=21> */
.L_x_29215:
[----:B------:R-:W-:Y:S05]  /*b110*/  BSYNC B0 ;  /* 0x0000000000007941 */ /* 0x000fea0003800000 */
.L_x_29214:
[----:B------:R-:W-:-:S05]  /*b120*/  LOP3.LUT R5, R0, R5, RZ, 0xfc, !PT ;  /* 0x0000000500057212 */ /* 0x000fca00078efcff */
[----:B------:R0:W-:Y:S01]  /*b130*/  STG.E.U8 [R2.64], R5 ;  /* 0x0000000502007986 */ /* 0x0001e2000c101124 */
[----:B------:R-:W-:Y:S05]  /*b140*/  BRA `(.L_x_29202) ;  /* 0x0000087000007947 */ /* 0x000fea0003800000 */
.L_x_29213:
        /* <DEDUP_REMOVED lines=13> */
.L_x_29217:
[----:B------:R-:W-:Y:S01]  /*b220*/  IMAD.MOV.U32 R0, RZ, RZ, 0x7f ;  /* 0x0000007fff007424 */ /* 0x000fe200078e00ff */
[----:B------:R-:W-:-:S04]  /*b230*/  ISETP.GT.U32.AND P0, PT, R4, 0x7f800000, PT ;  /* 0x7f8000000400780c */ /* 0x000fc80003f04070 */
[----:B------:R-:W-:-:S04]  /*b240*/  SEL R0, R0, 0x7c, P0 ;  /* 0x0000007c00007807 */ /* 0x000fc80000000000 */
.L_x_29218:
[----:B------:R-:W-:Y:S05]  /*b250*/  BSYNC B0 ;  /* 0x0000000000007941 */ /* 0x000fea0003800000 */
.L_x_29216:
[----:B------:R-:W-:-:S04]  /*b260*/  LOP3.LUT R4, R25, 0x80000000, RZ, 0xc0, !PT ;  /* 0x8000000019047812 */ /* 0x000fc800078ec0ff */
[----:B------:R-:W-:-:S04]  /*b270*/  SHF.R.U32.HI R5, RZ, 0x18, R4 ;  /* 0x00000018ff057819 */ /* 0x000fc80000011604 */
[----:B------:R-:W-:-:S05]  /*b280*/  LOP3.LUT R5, R0, R5, RZ, 0xfc, !PT ;  /* 0x0000000500057212 */ /* 0x000fca00078efcff */
[----:B------:R0:W-:Y:S01]  /*b290*/  STG.E.U8 [R2.64], R5 ;  /* 0x0000000502007986 */ /* 0x0001e2000c101124 */
[----:B------:R-:W-:Y:S05]  /*b2a0*/  BRA `(.L_x_29202) ;  /* 0x0000071000007947 */ /* 0x000fea0003800000 */
.L_x_29212:
[----:B------:R-:W-:-:S05]  /*b2b0*/  HADD2.F32 R0, -RZ, R25.H0_H0 ;  /* 0x20000019ff007230 */ /* 0x000fca0000004100 */
[----:B------:R-:W-:-:S05]  /*b2c0*/  F2FP.BF16.PACK_AB R0, RZ, R0 ;  /* 0x00000000ff00723e */ /* 0x000fca00000010ff */
[----:B------:R0:W-:Y:S01]  /*b2d0*/  STG.E.U16 [R2.64], R0 ;  /* 0x0000000002007986 */ /* 0x0001e2000c101524 */
[----:B------:R-:W-:Y:S05]  /*b2e0*/  BRA `(.L_x_29202) ;  /* 0x000006d000007947 */ /* 0x000fea0003800000 */
.L_x_29209:
        /* <DEDUP_REMOVED lines=12> */
.L_x_29221:
        /* <DEDUP_REMOVED lines=17> */
.L_x_29224:
[----:B------:R-:W-:-:S04]  /*b4c0*/  LOP3.LUT R0, R25, 0x80000000, RZ, 0xc0, !PT ;  /* 0x8000000019007812 */ /* 0x000fc800078ec0ff */
[----:B------:R-:W-:-:S04]  /*b4d0*/  SHF.R.U32.HI R5, RZ, 0x18, R0 ;  /* 0x00000018ff057819 */ /* 0x000fc80000011600 */
[----:B------:R-:W-:-:S04]  /*b4e0*/  LOP3.LUT R4, R4, R5, RZ, 0xfc, !PT ;  /* 0x0000000504047212 */ /* 0x000fc800078efcff */
[----:B------:R-:W-:Y:S02]  /*b4f0*/  PRMT R0, R4, 0x7610, R0 ;  /* 0x0000761004007816 */ /* 0x000fe40000000000 */
.L_x_29223:
[----:B------:R-:W-:Y:S05]  /*b500*/  BSYNC B0 ;  /* 0x0000000000007941 */ /* 0x000fea0003800000 */
.L_x_29222:
[----:B------:R0:W-:Y:S01]  /*b510*/  STG.E.U8 [R2.64], R0 ;  /* 0x0000000002007986 */ /* 0x0001e2000c101124 */
[----:B------:R-:W-:Y:S05]  /*b520*/  BRA `(.L_x_29202) ;  /* 0x0000049000007947 */ /* 0x000fea0003800000 */
.L_x_29220:
        /* <DEDUP_REMOVED lines=17> */
.L_x_29227:
[----:B------:R-:W-:-:S04]  /*b640*/  LOP3.LUT R0, R25, 0x80000000, RZ, 0xc0, !PT ;  /* 0x8000000019007812 */ /* 0x000fc800078ec0ff */
[----:B------:R-:W-:-:S04]  /*b650*/  SHF.R.U32.HI R5, RZ, 0x18, R0 ;  /* 0x00000018ff057819 */ /* 0x000fc80000011600 */
[----:B------:R-:W-:-:S04]  /*b660*/  LOP3.LUT R4, R4, R5, RZ, 0xfc, !PT ;  /* 0x0000000504047212 */ /* 0x000fc800078efcff */
[----:B------:R-:W-:Y:S02]  /*b670*/  PRMT R0, R4, 0x7610, R0 ;  /* 0x0000761004007816 */ /* 0x000fe40000000000 */
.L_x_29226:
[----:B------:R-:W-:Y:S05]  /*b680*/  BSYNC B0 ;  /* 0x0000000000007941 */ /* 0x000fea0003800000 */
.L_x_29225:
[----:B------:R0:W-:Y:S01]  /*b690*/  STG.E.U8 [R2.64], R0 ;  /* 0x0000000002007986 */ /* 0x0001e2000c101124 */
[----:B------:R-:W-:Y:S05]  /*b6a0*/  BRA `(.L_x_29202) ;  /* 0x0000031000007947 */ /* 0x000fea0003800000 */
.L_x_29219:
        /* <DEDUP_REMOVED lines=22> */
.L_x_29201:
        /* <DEDUP_REMOVED lines=20> */
.L_x_29229:
[----:B------:R-:W-:-:S06]  /*b950*/  HADD2.F32 R4, -RZ, R25.H0_H0 ;  /* 0x20000019ff047230 */ /* 0x000fcc0000004100 */
[----:B------:R-:W0:Y:S02]  /*b960*/  F2I.U64.TRUNC R4, R4 ;  /* 0x0000000400047311 */ /* 0x000e24000020d800 */
[----:B0-----:R0:W-:Y:S01]  /*b970*/  STG.E.64 [R2.64], R4 ;  /* 0x0000000402007986 */ /* 0x0011e2000c101b24 */
[----:B------:R-:W-:Y:S05]  /*b980*/  BRA `(.L_x_29202) ;  /* 0x0000003000007947 */ /* 0x000fea0003800000 */
.L_x_29228:
[----:B------:R-:W-:-:S06]  /*b990*/  HADD2.F32 R25, -RZ, R25.H0_H0 ;  /* 0x20000019ff197230 */ /* 0x000fcc0000004100 */
[----:B------:R-:W0:Y:S02]  /*b9a0*/  F2I.FTZ.U32.TRUNC.NTZ R25, R25 ;  /* 0x0000001900197305 */ /* 0x000e24000021f000 */
[----:B0-----:R0:W-:Y:S02]  /*b9b0*/  STG.E [R2.64], R25 ;  /* 0x0000001902007986 */ /* 0x0011e4000c101924 */
.L_x_29202:
        /* <DEDUP_REMOVED lines=23> */
.L_x_29233:
[----:B------:R-:W-:-:S06]  /*bb30*/  HADD2.F32 R5, -RZ, R23.H0_H0 ;  /* 0x20000017ff057230 */ /* 0x000fcc0000004100 */
[----:B------:R-:W0:Y:S02]  /*bb40*/  F2I.S64.TRUNC R4, R5 ;  /* 0x0000000500047311 */ /* 0x000e24000020d900 */
[----:B0-----:R0:W-:Y:S01]  /*bb50*/  STG.E.U8 [R2.64], R4 ;  /* 0x0000000402007986 */ /* 0x0011e2000c101124 */
[----:B------:R-:W-:Y:S05]  /*bb60*/  BRA `(.L_x_29235) ;  /* 0x00000e4000007947 */ /* 0x000fea0003800000 */
.L_x_29232:
        /* <DEDUP_REMOVED lines=10> */
.L_x_29237:
[----:B------:R-:W-:-:S06]  /*bc10*/  HADD2.F32 R23, -RZ, R23.H0_H0 ;  /* 0x20000017ff177230 */ /* 0x000fcc0000004100 */
[----:B------:R-:W0:Y:S02]  /*bc20*/  F2I.FTZ.TRUNC.NTZ R23, R23 ;  /* 0x0000001700177305 */ /* 0x000e24000021f100 */
[----:B0-----:R0:W-:Y:S01]  /*bc30*/  STG.E [R2.64], R23 ;  /* 0x0000001702007986 */ /* 0x0011e2000c101924 */
[----:B------:R-:W-:Y:S05]  /*bc40*/  BRA `(.L_x_29235) ;  /* 0x00000d6000007947 */ /* 0x000fea0003800000 */
.L_x_29236:
[----:B------:R-:W-:-:S06]  /*bc50*/  HADD2.F32 R23, -RZ, R23.H0_H0 ;  /* 0x20000017ff177230 */ /* 0x000fcc0000004100 */
[----:B------:R-:W0:Y:S02]  /*bc60*/  F2I.FTZ.TRUNC.NTZ R23, R23 ;  /* 0x0000001700177305 */ /* 0x000e24000021f100 */
[----:B0-----:R0:W-:Y:S01]  /*bc70*/  STG.E.U16 [R2.64], R23 ;  /* 0x0000001702007986 */ /* 0x0011e2000c101524 */
[----:B------:R-:W-:Y:S05]  /*bc80*/  BRA `(.L_x_29235) ;  /* 0x00000d2000007947 */ /* 0x000fea0003800000 */
.L_x_29231:
        /* <DEDUP_REMOVED lines=9> */
.L_x_29239:
[----:B------:R0:W-:Y:S01]  /*bd20*/  STG.E.U16 [R2.64], R23 ;  /* 0x0000001702007986 */ /* 0x0001e2000c101524 */
[----:B------:R-:W-:Y:S05]  /*bd30*/  BRA `(.L_x_29235) ;  /* 0x00000c7000007947 */ /* 0x000fea0003800000 */
.L_x_29238:
        /* <DEDUP_REMOVED lines=10> */
.L_x_29241:
[----:B------:R-:W-:-:S05]  /*bde0*/  HADD2.F32 R0, -RZ, R23.H0_H0 ;  /* 0x20000017ff007230 */ /* 0x000fca0000004100 */
[----:B------:R-:W-:-:S04]  /*bdf0*/  F2FP.PACK_AB R0, RZ, R0 ;  /* 0x00000000ff00723e */ /* 0x000fc800000000ff */
[----:B------:R-:W-:-:S05]  /*be00*/  PRMT R0, R0, 0x5410, RZ ;  /* 0x0000541000007816 */ /* 0x000fca00000000ff */
[----:B------:R0:W-:Y:S01]  /*be10*/  STG.E [R2.64], R0 ;  /* 0x0000000002007986 */ /* 0x0001e2000c101924 */
[----:B------:R-:W-:Y:S05]  /*be20*/  BRA `(.L_x_29235) ;  /* 0x00000b8000007947 */ /* 0x000fea0003800000 */
.L_x_29240:
[----:B------:R-:W-:-:S05]  /*be30*/  HADD2.F32 R4, -RZ, R23.H0_H0 ;  /* 0x20000017ff047230 */ /* 0x000fca0000004100 */
[----:B------:R-:W-:-:S06]  /*be40*/  FMUL.FTZ R4, R4, 1 ;  /* 0x3f80000004047820 */ /* 0x000fcc0000410000 */
[----:B------:R-:W0:Y:S02]  /*be50*/  F2F.F64.F32 R4, R4 ;  /* 0x0000000400047310 */ /* 0x000e240000201800 */
[----:B0-----:R0:W-:Y:S01]  /*be60*/  STG.E.64 [R2.64], R4 ;  /* 0x0000000402007986 */ /* 0x0011e2000c101b24 */
[----:B------:R-:W-:Y:S05]  /*be70*/  BRA `(.L_x_29235) ;  /* 0x00000b3000007947 */ /* 0x000fea0003800000 */
.L_x_29230:
        /* <DEDUP_REMOVED lines=13> */
.L_x_29244:
[----:B------:R-:W-:Y:S01]  /*bf50*/  HADD2.F32 R23, -RZ, R23.H0_H0 ;  /* 0x20000017ff177230 */ /* 0x000fe20000004100 */
[----:B------:R-:W-:-:S04]  /*bf60*/  CS2R R6, SRZ ;  /* 0x0000000000067805 */ /* 0x000fc8000001ff00 */
[----:B------:R-:W-:-:S06]  /*bf70*/  FMUL.FTZ R4, R23, 1 ;  /* 0x3f80000017047820 */ /* 0x000fcc0000410000 */
[----:B------:R-:W0:Y:S02]  /*bf80*/  F2F.F64.F32 R4, R4 ;  /* 0x0000000400047310 */ /* 0x000e240000201800 */
[----:B0-----:R0:W-:Y:S01]  /*bf90*/  STG.E.128 [R2.64], R4 ;  /* 0x0000000402007986 */ /* 0x0011e2000c101d24 */
[----:B------:R-:W-:Y:S05]  /*bfa0*/  BRA `(.L_x_29235) ;  /* 0x00000a0000007947 */ /* 0x000fea0003800000 */
.L_x_29243:
        /* <DEDUP_REMOVED lines=21> */
.L_x_29248:
[----:B------:R-:W-:Y:S05]  /*c100*/  BSYNC B0 ;  /* 0x0000000000007941 */ /* 0x000fea0003800000 */
.L_x_29247:
[----:B------:R-:W-:-:S05]  /*c110*/  LOP3.LUT R5, R0, R5, RZ, 0xfc, !PT ;  /* 0x0000000500057212 */ /* 0x000fca00078efcff */
[----:B------:R0:W-:Y:S01]  /*c120*/  STG.E.U8 [R2.64], R5 ;  /* 0x0000000502007986 */ /* 0x0001e2000c101124 */
[----:B------:R-:W-:Y:S05]  /*c130*/  BRA `(.L_x_29235) ;  /* 0x0000087000007947 */ /* 0x000fea0003800000 */
.L_x_29246:
        /* <DEDUP_REMOVED lines=13> */
.L_x_29250:
[----:B------:R-:W-:Y:S01]  /*c210*/  IMAD.MOV.U32 R0, RZ, RZ, 0x7f ;  /* 0x0000007fff007424 */ /* 0x000fe200078e00ff */
[----:B------:R-:W-:-:S04]  /*c220*/  ISETP.GT.U32.AND P0, PT, R4, 0x7f800000, PT ;  /* 0x7f8000000400780c */ /* 0x000fc80003f04070 */
[----:B------:R-:W-:-:S04]  /*c230*/  SEL R0, R0, 0x7c, P0 ;  /* 0x0000007c00007807 */ /* 0x000fc80000000000 */
.L_x_29251:
[----:B------:R-:W-:Y:S05]  /*c240*/  BSYNC B0 ;  /* 0x0000000000007941 */ /* 0x000fea0003800000 */
.L_x_29249:
[----:B------:R-:W-:-:S04]  /*c250*/  LOP3.LUT R4, R23, 0x80000000, RZ, 0xc0, !PT ;  /* 0x8000000017047812 */ /* 0x000fc800078ec0ff */
[----:B------:R-:W-:-:S04]  /*c260*/  SHF.R.U32.HI R5, RZ, 0x18, R4 ;  /* 0x00000018ff057819 */ /* 0x000fc80000011604 */
[----:B------:R-:W-:-:S05]  /*c270*/  LOP3.LUT R5, R0, R5, RZ, 0xfc, !PT ;  /* 0x0000000500057212 */ /* 0x000fca00078efcff */
[----:B------:R0:W-:Y:S01]  /*c280*/  STG.E.U8 [R2.64], R5 ;  /* 0x0000000502007986 */ /* 0x0001e2000c101124 */
[----:B------:R-:W-:Y:S05]  /*c290*/  BRA `(.L_x_29235) ;  /* 0x0000071000007947 */ /* 0x000fea0003800000 */
.L_x_29245:
[----:B------:R-:W-:-:S05]  /*c2a0*/  HADD2.F32 R0, -RZ, R23.H0_H0 ;  /* 0x20000017ff007230 */ /* 0x000fca0000004100 */
[----:B------:R-:W-:-:S05]  /*c2b0*/  F2FP.BF16.PACK_AB R0, RZ, R0 ;  /* 0x00000000ff00723e */ /* 0x000fca00000010ff */
[----:B------:R0:W-:Y:S01]  /*c2c0*/  STG.E.U16 [R2.64], R0 ;  /* 0x0000000002007986 */ /* 0x0001e2000c101524 */
[----:B------:R-:W-:Y:S05]  /*c2d0*/  BRA `(.L_x_29235) ;  /* 0x000006d000007947 */ /* 0x000fea0003800000 */
.L_x_29242:
        /* <DEDUP_REMOVED lines=12> */
.L_x_29254:
        /* <DEDUP_REMOVED lines=17> */
.L_x_29257:
[----:B------:R-:W-:-:S04]  /*c4b0*/  LOP3.LUT R0, R23, 0x80000000, RZ, 0xc0, !PT ;  /* 0x8000000017007812 */ /* 0x000fc800078ec0ff */
[----:B------:R-:W-:-:S04]  /*c4c0*/  SHF.R.U32.HI R5, RZ, 0x18, R0 ;  /* 0x00000018ff057819 */ /* 0x000fc80000011600 */
[----:B------:R-:W-:-:S04]  /*c4d0*/  LOP3.LUT R4, R4, R5, RZ, 0xfc, !PT ;  /* 0x0000000504047212 */ /* 0x000fc800078efcff */
[----:B------:R-:W-:Y:S02]  /*c4e0*/  PRMT R0, R4, 0x7610, R0 ;  /* 0x0000761004007816 */ /* 0x000fe40000000000 */
.L_x_29256:
[----:B------:R-:W-:Y:S05]  /*c4f0*/  BSYNC B0 ;  /* 0x0000000000007941 */ /* 0x000fea0003800000 */
.L_x_29255:
[----:B------:R0:W-:Y:S01]  /*c500*/  STG.E.U8 [R2.64], R0 ;  /* 0x0000000002007986 */ /* 0x0001e2000c101124 */
[----:B------:R-:W-:Y:S05]  /*c510*/  BRA `(.L_x_29235) ;  /* 0x0000049000007947 */ /* 0x000fea0003800000 */
.L_x_29253:
        /* <DEDUP_REMOVED lines=17> */
.L_x_29260:
[----:B------:R-:W-:-:S04]  /*c630*/  LOP3.LUT R0, R23, 0x80000000, RZ, 0xc0, !PT ;  /* 0x8000000017007812 */ /* 0x000fc800078ec0ff */
[----:B------:R-:W-:-:S04]  /*c640*/  SHF.R.U32.HI R5, RZ, 0x18, R0 ;  /* 0x00000018ff057819 */ /* 0x000fc80000011600 */
[----:B------:R-:W-:-:S04]  /*c650*/  LOP3.LUT R4, R4, R5, RZ, 0xfc, !PT ;  /* 0x0000000504047212 */ /* 0x000fc800078efcff */
[----:B------:R-:W-:Y:S02]  /*c660*/  PRMT R0, R4, 0x7610, R0 ;  /* 0x0000761004007816 */ /* 0x000fe40000000000 */
.L_x_29259:
[----:B------:R-:W-:Y:S05]  /*c670*/  BSYNC B0 ;  /* 0x0000000000007941 */ /* 0x000fea0003800000 */
.L_x_29258:
[----:B------:R0:W-:Y:S01]  /*c680*/  STG.E.U8 [R2.64], R0 ;  /* 0x0000000002007986 */ /* 0x0001e2000c101124 */
[----:B------:R-:W-:Y:S05]  /*c690*/  BRA `(.L_x_29235) ;  /* 0x0000031000007947 */ /* 0x000fea0003800000 */
.L_x_29252:
        /* <DEDUP_REMOVED lines=22> */
.L_x_29234:
        /* <DEDUP_REMOVED lines=20> */
.L_x_29262:
[----:B------:R-:W-:-:S06]  /*c940*/  HADD2.F32 R4, -RZ, R23.H0_H0 ;  /* 0x20000017ff047230 */ /* 0x000fcc0000004100 */
[----:B------:R-:W0:Y:S02]  /*c950*/  F2I.U64.TRUNC R4, R4 ;  /* 0x0000000400047311 */ /* 0x000e24000020d800 */
[----:B0-----:R0:W-:Y:S01]  /*c960*/  STG.E.64 [R2.64], R4 ;  /* 0x0000000402007986 */ /* 0x0011e2000c101b24 */
[----:B------:R-:W-:Y:S05]  /*c970*/  BRA `(.L_x_29235) ;  /* 0x0000003000007947 */ /* 0x000fea0003800000 */
.L_x_29261:
[----:B------:R-:W-:-:S06]  /*c980*/  HADD2.F32 R23, -RZ, R23.H0_H0 ;  /* 0x20000017ff177230 */ /* 0x000fcc0000004100 */
[----:B------:R-:W0:Y:S02]  /*c990*/  F2I.FTZ.U32.TRUNC.NTZ R23, R23 ;  /* 0x0000001700177305 */ /* 0x000e24000021f000 */
[----:B0-----:R0:W-:Y:S02]  /*c9a0*/  STG.E [R2.64], R23 ;  /* 0x0000001702007986 */ /* 0x0011e4000c101924 */
.L_x_29235:
[----:B------:R-:W-:Y:S02]  /*c9b0*/  IADD3 R19, R19, 0x80, RZ ;  /* 0x0000008013137810 */ /* 0x000fe40007ffe0ff */
.L_x_29196:
[----:B------:R-:W-:Y:S05]  /*c9c0*/  BSYNC B6 ;  /* 0x0000000000067941 */ /* 0x000fea0003800000 */
.L_x_29195:
        /* <DEDUP_REMOVED lines=21> */
.L_x_29266:
[----:B------:R-:W-:-:S06]  /*cb20*/  HADD2.F32 R5, -RZ, R24.H0_H0 ;  /* 0x20000018ff057230 */ /* 0x000fcc0000004100 */
[----:B------:R-:W0:Y:S02]  /*cb30*/  F2I.S64.TRUNC R4, R5 ;  /* 0x0000000500047311 */ /* 0x000e24000020d900 */
[----:B0-----:R-:W-:Y:S01]  /*cb40*/  STG.E.U8 [R2.64], R4 ;  /* 0x0000000402007986 */ /* 0x001fe2000c101124 */
[----:B------:R-:W-:Y:S05]  /*cb50*/  EXIT ;  /* 0x000000000000794d */ /* 0x000fea0003800000 */
.L_x_29265:
        /* <DEDUP_REMOVED lines=10> */
.L_x_29269:
[----:B------:R-:W-:-:S04]  /*cc00*/  HADD2.F32 R24, -RZ, R24.H0_H0 ;  /* 0x20000018ff187230 */ /* 0x000fc80000004100 */
[----:B------:R-:W0:Y:S02]  /*cc10*/  F2I.FTZ.TRUNC.NTZ R5, R24 ;  /* 0x0000001800057305 */ /* 0x000e24000021f100 */
[----:B0-----:R-:W-:Y:S01]  /*cc20*/  STG.E [R2.64], R5 ;  /* 0x0000000502007986 */ /* 0x001fe2000c101924 */
[----:B------:R-:W-:Y:S05]  /*cc30*/  EXIT ;  /* 0x000000000000794d */ /* 0x000fea0003800000 */
.L_x_29268:
[----:B------:R-:W-:-:S04]  /*cc40*/  HADD2.F32 R24, -RZ, R24.H0_H0 ;  /* 0x20000018ff187230 */ /* 0x000fc80000004100 */
[----:B------:R-:W0:Y:S02]  /*cc50*/  F2I.FTZ.TRUNC.NTZ R5, R24 ;  /* 0x0000001800057305 */ /* 0x000e24000021f100 */
[----:B0-----:R-:W-:Y:S01]  /*cc60*/  STG.E.U16 [R2.64], R5 ;  /* 0x0000000502007986 */ /* 0x001fe2000c101524 */
[----:B------:R-:W-:Y:S05]  /*cc70*/  EXIT ;  /* 0x000000000000794d */ /* 0x000fea0003800000 */
.L_x_29264:
        /* <DEDUP_REMOVED lines=9> */
.L_x_29271:
[----:B------:R-:W-:Y:S01]  /*cd10*/  STG.E.U16 [R2.64], R24 ;  /* 0x0000001802007986 */ /* 0x000fe2000c101524 */
[----:B------:R-:W-:Y:S05]  /*cd20*/  EXIT ;  /* 0x000000000000794d */ /* 0x000fea0003800000 */
.L_x_29270:
        /* <DEDUP_REMOVED lines=10> */
.L_x_29273:
[----:B------:R-:W-:-:S05]  /*cdd0*/  HADD2.F32 R0, -RZ, R24.H0_H0 ;  /* 0x20000018ff007230 */ /* 0x000fca0000004100 */
[----:B------:R-:W-:-:S04]  /*cde0*/  F2FP.PACK_AB R0, RZ, R0 ;  /* 0x00000000ff00723e */ /* 0x000fc800000000ff */
[----:B------:R-:W-:-:S05]  /*cdf0*/  PRMT R0, R0, 0x5410, RZ ;  /* 0x0000541000007816 */ /* 0x000fca00000000ff */
[----:B------:R-:W-:Y:S01]  /*ce00*/  STG.E [R2.64], R0 ;  /* 0x0000000002007986 */ /* 0x000fe2000c101924 */
[----:B------:R-:W-:Y:S05]  /*ce10*/  EXIT ;  /* 0x000000000000794d */ /* 0x000fea0003800000 */
.L_x_29272:
[----:B------:R-:W-:-:S05]  /*ce20*/  HADD2.F32 R4, -RZ, R24.H0_H0 ;  /* 0x20000018ff047230 */ /* 0x000fca0000004100 */
[----:B------:R-:W-:-:S06]  /*ce30*/  FMUL.FTZ R4, R4, 1 ;  /* 0x3f80000004047820 */ /* 0x000fcc0000410000 */
[----:B------:R-:W0:Y:S02]  /*ce40*/  F2F.F64.F32 R4, R4 ;  /* 0x0000000400047310 */ /* 0x000e240000201800 */
[----:B0-----:R-:W-:Y:S01]  /*ce50*/  STG.E.64 [R2.64], R4 ;  /* 0x0000000402007986 */ /* 0x001fe2000c101b24 */
[----:B------:R-:W-:Y:S05]  /*ce60*/  EXIT ;  /* 0x000000000000794d */ /* 0x000fea0003800000 */
.L_x_29263:
        /* <DEDUP_REMOVED lines=13> */
.L_x_29276:
[----:B------:R-:W-:Y:S01]  /*cf40*/  HADD2.F32 R24, -RZ, R24.H0_H0 ;  /* 0x20000018ff187230 */ /* 0x000fe20000004100 */
[----:B------:R-:W-:-:S04]  /*cf50*/  CS2R R6, SRZ ;  /* 0x0000000000067805 */ /* 0x000fc8000001ff00 */
[----:B------:R-:W-:-:S06]  /*cf60*/  FMUL.FTZ R4, R24, 1 ;  /* 0x3f80000018047820 */ /* 0x000fcc0000410000 */
[----:B------:R-:W0:Y:S02]  /*cf70*/  F2F.F64.F32 R4, R4 ;  /* 0x0000000400047310 */ /* 0x000e240000201800 */
[----:B0-----:R-:W-:Y:S01]  /*cf80*/  STG.E.128 [R2.64], R4 ;  /* 0x0000000402007986 */ /* 0x001fe2000c101d24 */
[----:B------:R-:W-:Y:S05]  /*cf90*/  EXIT ;  /* 0x000000000000794d */ /* 0x000fea0003800000 */
.L_x_29275:
        /* <DEDUP_REMOVED lines=21> */
.L_x_29280:
[----:B------:R-:W-:Y:S05]  /*d0f0*/  BSYNC B0 ;  /* 0x0000000000007941 */ /* 0x000fea0003800000 */
.L_x_29279:
[----:B------:R-:W-:-:S05]  /*d100*/  LOP3.LUT R5, R0, R5, RZ, 0xfc, !PT ;  /* 0x0000000500057212 */ /* 0x000fca00078efcff */
[----:B------:R-:W-:Y:S01]  /*d110*/  STG.E.U8 [R2.64], R5 ;  /* 0x0000000502007986 */ /* 0x000fe2000c101124 */
[----:B------:R-:W-:Y:S05]  /*d120*/  EXIT ;  /* 0x000000000000794d */ /* 0x000fea0003800000 */
.L_x_29278:
        /* <DEDUP_REMOVED lines=13> */
.L_x_29282:
[----:B------:R-:W-:Y:S01]  /*d200*/  IMAD.MOV.U32 R0, RZ, RZ, 0x7f ;  /* 0x0000007fff007424 */ /* 0x000fe200078e00ff */
[----:B------:R-:W-:-:S04]  /*d210*/  ISETP.GT.U32.AND P0, PT, R4, 0x7f800000, PT ;  /* 0x7f8000000400780c */ /* 0x000fc80003f04070 */
[----:B------:R-:W-:-:S04]  /*d220*/  SEL R0, R0, 0x7c, P0 ;  /* 0x0000007c00007807 */ /* 0x000fc80000000000 */
.L_x_29283:
[----:B------:R-:W-:Y:S05]  /*d230*/  BSYNC B0 ;  /* 0x0000000000007941 */ /* 0x000fea0003800000 */
.L_x_29281:
[----:B------:R-:W-:-:S04]  /*d240*/  LOP3.LUT R4, R5, 0x80000000, RZ, 0xc0, !PT ;  /* 0x8000000005047812 */ /* 0x000fc800078ec0ff */
[----:B------:R-:W-:-:S04]  /*d250*/  SHF.R.U32.HI R5, RZ, 0x18, R4 ;  /* 0x00000018ff057819 */ /* 0x000fc80000011604 */
[----:B------:R-:W-:-:S05]  /*d260*/  LOP3.LUT R5, R0, R5, RZ, 0xfc, !PT ;  /* 0x0000000500057212 */ /* 0x000fca00078efcff */
[----:B------:R-:W-:Y:S01]  /*d270*/  STG.E.U8 [R2.64], R5 ;  /* 0x0000000502007986 */ /* 0x000fe2000c101124 */
[----:B------:R-:W-:Y:S05]  /*d280*/  EXIT ;  /* 0x000000000000794d */ /* 0x000fea0003800000 */
.L_x_29277:
[----:B------:R-:W-:-:S05]  /*d290*/  HADD2.F32 R0, -RZ, R24.H0_H0 ;  /* 0x20000018ff007230 */ /* 0x000fca0000004100 */
[----:B------:R-:W-:-:S05]  /*d2a0*/  F2FP.BF16.PACK_AB R0, RZ, R0 ;  /* 0x00000000ff00723e */ /* 0x000fca00000010ff */
[----:B------:R-:W-:Y:S01]  /*d2b0*/  STG.E.U16 [R2.64], R0 ;  /* 0x0000000002007986 */ /* 0x000fe2000c101524 */
[----:B------:R-:W-:Y:S05]  /*d2c0*/  EXIT ;  /* 0x000000000000794d */ /* 0x000fea0003800000 */
.L_x_29274:
        /* <DEDUP_REMOVED lines=12> */
.L_x_29286:
        /* <DEDUP_REMOVED lines=17> */
.L_x_29289:
[----:B------:R-:W-:-:S04]  /*d4a0*/  LOP3.LUT R0, R7, 0x80000000, RZ, 0xc0, !PT ;  /* 0x8000000007007812 */ /* 0x000fc800078ec0ff */
[----:B------:R-:W-:-:S04]  /*d4b0*/  SHF.R.U32.HI R5, RZ, 0x18, R0 ;  /* 0x00000018ff057819 */ /* 0x000fc80000011600 */
[----:B------:R-:W-:-:S04]  /*d4c0*/  LOP3.LUT R4, R4, R5, RZ, 0xfc, !PT ;  /* 0x0000000504047212 */ /* 0x000fc800078efcff */
[----:B------:R-:W-:Y:S02]  /*d4d0*/  PRMT R0, R4, 0x7610, R0 ;  /* 0x0000761004007816 */ /* 0x000fe40000000000 */
.L_x_29288:
[----:B------:R-:W-:Y:S05]  /*d4e0*/  BSYNC B0 ;  /* 0x0000000000007941 */ /* 0x000fea0003800000 */
.L_x_29287:
[----:B------:R-:W-:Y:S01]  /*d4f0*/  STG.E.U8 [R2.64], R0 ;  /* 0x0000000002007986 */ /* 0x000fe2000c101124 */
[----:B------:R-:W-:Y:S05]  /*d500*/  EXIT ;  /* 0x000000000000794d */ /* 0x000fea0003800000 */
.L_x_29285:
        /* <DEDUP_REMOVED lines=17> */
.L_x_29292:
[----:B------:R-:W-:-:S04]  /*d620*/  LOP3.LUT R0, R7, 0x80000000, RZ, 0xc0, !PT ;  /* 0x8000000007007812 */ /* 0x000fc800078ec0ff */
[----:B------:R-:W-:-:S04]  /*d630*/  SHF.R.U32.HI R5, RZ, 0x18, R0 ;  /* 0x00000018ff057819 */ /* 0x000fc80000011600 */
[----:B------:R-:W-:-:S04]  /*d640*/  LOP3.LUT R4, R4, R5, RZ, 0xfc, !PT ;  /* 0x0000000504047212 */ /* 0x000fc800078efcff */
[----:B------:R-:W-:Y:S02]  /*d650*/  PRMT R0, R4, 0x7610, R0 ;  /* 0x0000761004007816 */ /* 0x000fe40000000000 */
.L_x_29291:
[----:B------:R-:W-:Y:S05]  /*d660*/  BSYNC B0 ;  /* 0x0000000000007941 */ /* 0x000fea0003800000 */
.L_x_29290:
[----:B------:R-:W-:Y:S01]  /*d670*/  STG.E.U8 [R2.64], R0 ;  /* 0x0000000002007986 */ /* 0x000fe2000c101124 */
[----:B------:R-:W-:Y:S05]  /*d680*/  EXIT ;  /* 0x000000000000794d */ /* 0x000fea0003800000 */
.L_x_29284:
        /* <DEDUP_REMOVED lines=22> */
.L_x_29267:
        /* <DEDUP_REMOVED lines=20> */
.L_x_29294:
[----:B------:R-:W-:-:S06]  /*d930*/  HADD2.F32 R4, -RZ, R24.H0_H0 ;  /* 0x20000018ff047230 */ /* 0x000fcc0000004100 */
[----:B------:R-:W0:Y:S02]  /*d940*/  F2I.U64.TRUNC R4, R4 ;  /* 0x0000000400047311 */ /* 0x000e24000020d800 */
[----:B0-----:R-:W-:Y:S01]  /*d950*/  STG.E.64 [R2.64], R4 ;  /* 0x0000000402007986 */ /* 0x001fe2000c101b24 */
[----:B------:R-:W-:Y:S05]  /*d960*/  EXIT ;  /* 0x000000000000794d */ /* 0x000fea0003800000 */
.L_x_29293:
[----:B------:R-:W-:-:S04]  /*d970*/  HADD2.F32 R24, -RZ, R24.H0_H0 ;  /* 0x20000018ff187230 */ /* 0x000fc80000004100 */
[----:B------:R-:W0:Y:S02]  /*d980*/  F2I.FTZ.U32.TRUNC.NTZ R5, R24 ;  /* 0x0000001800057305 */ /* 0x000e24000021f000 */
[----:B0-----:R-:W-:Y:S01]  /*d990*/  STG.E [R2.64], R5 ;  /* 0x0000000502007986 */ /* 0x001fe2000c101924 */
[----:B------:R-:W-:Y:S05]  /*d9a0*/  EXIT ;  /* 0x000000000000794d */ /* 0x000fea0003800000 */
.L_x_29295:
        /* <DEDUP_REMOVED lines=13> */
.L_x_50728:


//--------------------- .text._ZN2at6native18elementwise_kernelILi128ELi4EZNS0_22gpu_kernel_impl_nocastINS0_13BinaryFunctorIN3c104HalfES5_S5_ZZZNS0_21remainder_kernel_cudaERNS_18TensorIteratorBaseEENKUlvE0_clEvENKUlvE1_clEvEUlS5_S5_E_EEEEvS7_RKT_EUliE_EEviT1_ --------------------------
	.section	.text._ZN2at6native18elementwise_kernelILi128ELi4EZNS0_22gpu_kernel_impl_nocastINS0_13BinaryFunctorIN3c104HalfES5_S5_ZZZNS0_21remainder_kernel_cudaERNS_18TensorIteratorBaseEENKUlvE0_clEvENKUlvE1_clEvEUlS5_S5_E_EEEEvS7_RKT_EUliE_EEviT1_,"ax",@progbits
	.sectioninfo	@"SHI_REGISTERS=16"
	.align	128
        .global         _ZN2at6native18elementwise_kernelILi128ELi4EZNS0_22gpu_kernel_impl_nocastINS0_13BinaryFunctorIN3c104HalfES5_S5_ZZZNS0_21remainder_kernel_cudaERNS_18TensorIteratorBaseEENKUlvE0_clEvENKUlvE1_clEvEUlS5_S5_E_EEEEvS7_RKT_EUliE_EEviT1_
        .type           _ZN2at6native18elementwise_kernelILi128ELi4EZNS0_22gpu_kernel_impl_nocastINS0_13BinaryFunctorIN3c104HalfES5_S5_ZZZNS0_21remainder_kernel_cudaERNS_18TensorIteratorBaseEENKUlvE0_clEvENKUlvE1_clEvEUlS5_S5_E_EEEEvS7_RKT_EUliE_EEviT1_,@function
        .size           _ZN2at6native18elementwise_kernelILi128ELi4EZNS0_22gpu_kernel_impl_nocastINS0_13BinaryFunctorIN3c104HalfES5_S5_ZZZNS0_21remainder_kernel_cudaERNS_18TensorIteratorBaseEENKUlvE0_clEvENKUlvE1_clEvEUlS5_S5_E_EEEEvS7_RKT_EUliE_EEviT1_,(.L_x_50729 - _ZN2at6native18elementwise_kernelILi128ELi4EZNS0_22gpu_kernel_impl_nocastINS0_13BinaryFunctorIN3c104HalfES5_S5_ZZZNS0_21remainder_kernel_cudaERNS_18TensorIteratorBaseEENKUlvE0_clEvENKUlvE1_clEvEUlS5_S5_E_EEEEvS7_RKT_EUliE_EEviT1_)
        .other          _ZN2at6native18elementwise_kernelILi128ELi4EZNS0_22gpu_kernel_impl_nocastINS0_13BinaryFunctorIN3c104HalfES5_S5_ZZZNS0_21remainder_kernel_cudaERNS_18TensorIteratorBaseEENKUlvE0_clEvENKUlvE1_clEvEUlS5_S5_E_EEEEvS7_RKT_EUliE_EEviT1_,@"STO_CUDA_ENTRY STV_DEFAULT"
_ZN2at6native18elementwise_kernelILi128ELi4EZNS0_22gpu_kernel_impl_nocastINS0_13BinaryFunctorIN3c104HalfES5_S5_ZZZNS0_21remainder_kernel_cudaERNS_18TensorIteratorBaseEENKUlvE0_clEvENKUlvE1_clEvEUlS5_S5_E_EEEEvS7_RKT_EUliE_EEviT1_:
.text._ZN2at6native18elementwise_kernelILi128ELi4EZNS0_22gpu_kernel_impl_nocastINS0_13BinaryFunctorIN3c104HalfES5_S5_ZZZNS0_21remainder_kernel_cudaERNS_18TensorIteratorBaseEENKUlvE0_clEvENKUlvE1_clEvEUlS5_S5_E_EEEEvS7_RKT_EUliE_EEviT1_:
        /* <DEDUP_REMOVED lines=261> */
.L_x_29298:
        /* <DEDUP_REMOVED lines=37> */
.L_x_29304:
[----:B------:R-:W-:Y:S01]  /*12a0*/  FSETP.GEU.FTZ.AND P0, PT, R10, -R9, PT ;  /* 0x800000090a00720b */ /* 0x000fe20003f1e000 */
[----:B------:R-:W-:-:S12]  /*12b0*/  FADD.FTZ R0, R0, -1 ;  /* 0xbf80000000007421 */ /* 0x000fd80000010000 */
[----:B------:R-:W-:Y:S02]  /*12c0*/  @!P0 FADD.FTZ R0, R0, -1 ;  /* 0xbf80000000008421 */ /* 0x000fe40000010000 */
.L_x_29303:
[----:B------:R-:W-:Y:S05]  /*12d0*/  BSYNC B2 ;  /* 0x0000000000027941 */ /* 0x000fea0003800000 */
.L_x_29302:
[----:B------:R-:W-:Y:S01]  /*12e0*/  FFMA.FTZ R7, -R9, R0, R7 ;  /* 0x0000000009077223 */ /* 0x000fe20000010107 */
[----:B------:R-:W-:Y:S05]  /*12f0*/  BRA `(.L_x_29300) ;  /* 0x000001f000007947 */ /* 0x000fea0003800000 */
.L_x_29301:
        /* <DEDUP_REMOVED lines=15> */
.L_x_29307:
        /* <DEDUP_REMOVED lines=13> */
.L_x_29306:
[----:B------:R-:W-:Y:S05]  /*14c0*/  BSYNC B2 ;  /* 0x0000000000027941 */ /* 0x000fea0003800000 */
.L_x_29305:
[----:B------:R-:W-:-:S04]  /*14d0*/  FMUL.FTZ R0, R0, 1.1920928955078125e-07 ;  /* 0x3400000000007820 */ /* 0x000fc80000410000 */
[----:B------:R-:W-:Y:S02]  /*14e0*/  FMUL.FTZ R7, R11, R0 ;  /* 0x000000000b077220 */ /* 0x000fe40000410000 */
.L_x_29300:
[----:B------:R-:W-:Y:S05]  /*14f0*/  BSYNC B0 ;  /* 0x0000000000007941 */ /* 0x000fea0003800000 */
.L_x_29299:
[C---:B------:R-:W-:Y:S01]  /*1500*/  FSETP.GTU.FTZ.AND P0, PT, |R7|.reuse, +INF , PT ;  /* 0x7f8000000700780b */ /* 0x040fe20003f1c200 */
[----:B------:R-:W-:Y:S01]  /*1510*/  HADD2.F32 R9, -RZ, R2.H0_H0 ;  /* 0x20000002ff097230 */ /* 0x000fe20000004100 */
[----:B------:R-:W-:Y:S02]  /*1520*/  LOP3.LUT R6, R7, 0x80000000, R6, 0xb8, !PT ;  /* 0x8000000007067812 */ /* 0x000fe400078eb806 */
[----:B------:R-:W-:Y:S02]  /*1530*/  IADD3 R3, R3, 0x80, RZ ;  /* 0x0000008003037810 */ /* 0x000fe40007ffe0ff */
[----:B------:R-:W-:Y:S02]  /*1540*/  FSEL R6, R7, R6, P0 ;  /* 0x0000000607067208 */ /* 0x000fe40000000000 */
[----:B------:R-:W-:Y:S02]  /*1550*/  FSETP.GEU.FTZ.AND P1, PT, R9, RZ, PT ;  /* 0x000000ff0900720b */ /* 0x000fe40003f3e000 */
[----:B------:R-:W-:-:S02]  /*1560*/  FSETP.NEU.FTZ.AND P0, PT, R6, RZ, PT ;  /* 0x000000ff0600720b */ /* 0x000fc40003f1d000 */
[----:B------:R-:W-:-:S04]  /*1570*/  FSETP.GEU.FTZ.AND P2, PT, R6, RZ, PT ;  /* 0x000000ff0600720b */ /* 0x000fc80003f5e000 */
[----:B------:R-:W-:-:S13]  /*1580*/  PLOP3.LUT P0, PT, P0, P2, P1, 0x9f, 0x0 ;  /* 0x000000000000781c */ /* 0x000fda0000705317 */
[----:B------:R-:W-:-:S05]  /*1590*/  @!P0 FADD.FTZ R6, R6, R9 ;  /* 0x0000000906068221 */ /* 0x000fca0000010000 */
[----:B------:R-:W-:-:S05]  /*15a0*/  F2FP.PACK_AB R6, RZ, R6 ;  /* 0x00000006ff06723e */ /* 0x000fca00000000ff */
[----:B------:R1:W-:Y:S02]  /*15b0*/  STG.E.U16 [R4.64], R6 ;  /* 0x0000000604007986 */ /* 0x0003e4000c101504 */
.L_x_29297:
[----:B------:R-:W-:Y:S05]  /*15c0*/  BSYNC B1 ;  /* 0x0000000000017941 */ /* 0x000fea0003800000 */
.L_x_29296:
        /* <DEDUP_REMOVED lines=256> */
.L_x_29310:
        /* <DEDUP_REMOVED lines=37> */
.L_x_29316:
[----:B------:R-:W-:Y:S01]  /*2820*/  FSETP.GEU.FTZ.AND P0, PT, R10, -R9, PT ;  /* 0x800000090a00720b */ /* 0x000fe20003f1e000 */
[----:B------:R-:W-:-:S12]  /*2830*/  FADD.FTZ R0, R0, -1 ;  /* 0xbf80000000007421 */ /* 0x000fd80000010000 */
[----:B------:R-:W-:Y:S02]  /*2840*/  @!P0 FADD.FTZ R0, R0, -1 ;  /* 0xbf80000000008421 */ /* 0x000fe40000010000 */
.L_x_29315:
[----:B------:R-:W-:Y:S05]  /*2850*/  BSYNC B2 ;  /* 0x0000000000027941 */ /* 0x000fea0003800000 */
.L_x_29314:
[----:B------:R-:W-:Y:S01]  /*2860*/  FFMA.FTZ R7, -R9, R0, R7 ;  /* 0x0000000009077223 */ /* 0x000fe20000010107 */
[----:B------:R-:W-:Y:S05]  /*2870*/  BRA `(.L_x_29312) ;  /* 0x000001f000007947 */ /* 0x000fea0003800000 */
.L_x_29313:
        /* <DEDUP_REMOVED lines=15> */
.L_x_29319:
        /* <DEDUP_REMOVED lines=13> */
.L_x_29318:
[----:B------:R-:W-:Y:S05]  /*2a40*/  BSYNC B2 ;  /* 0x0000000000027941 */ /* 0x000fea0003800000 */
.L_x_29317:
[----:B------:R-:W-:-:S04]  /*2a50*/  FMUL.FTZ R0, R0, 1.1920928955078125e-07 ;  /* 0x3400000000007820 */ /* 0x000fc80000410000 */
[----:B------:R-:W-:Y:S02]  /*2a60*/  FMUL.FTZ R7, R11, R0 ;  /* 0x000000000b077220 */ /* 0x000fe40000410000 */
.L_x_29312:
[----:B------:R-:W-:Y:S05]  /*2a70*/  BSYNC B1 ;  /* 0x0000000000017941 */ /* 0x000fea0003800000 */
.L_x_29311:
        /* <DEDUP_REMOVED lines=9> */
[----:B------:R-:W-:Y:S01]  /*2b10*/  @!P0 FADD.FTZ R6, R6, R9 ;  /* 0x0000000906068221 */ /* 0x000fe20000010000 */
[----:B------:R-:W-:-:S04]  /*2b20*/  ISETP.GE.AND P0, PT, R3, c[0x0][0x160], PT ;  /* 0x0000580003007a0c */ /* 0x000fc80003f06270 */
[----:B------:R-:W-:-:S05]  /*2b30*/  F2FP.PACK_AB R6, RZ, R6 ;  /* 0x00000006ff06723e */ /* 0x000fca00000000ff */
        /* <DEDUP_REMOVED lines=255> */
.L_x_29320:
        /* <DEDUP_REMOVED lines=37> */
.L_x_29326:
[----:B------:R-:W-:Y:S01]  /*3d80*/  FSETP.GEU.FTZ.AND P0, PT, R10, -R9, PT ;  /* 0x800000090a00720b */ /* 0x000fe20003f1e000 */
[----:B------:R-:W-:-:S12]  /*3d90*/  FADD.FTZ R0, R0, -1 ;  /* 0xbf80000000007421 */ /* 0x000fd80000010000 */
[----:B------:R-:W-:Y:S02]  /*3da0*/  @!P0 FADD.FTZ R0, R0, -1 ;  /* 0xbf80000000008421 */ /* 0x000fe40000010000 */
.L_x_29325:
[----:B------:R-:W-:Y:S05]  /*3db0*/  BSYNC B2 ;  /* 0x0000000000027941 */ /* 0x000fea0003800000 */
.L_x_29324:
[----:B------:R-:W-:Y:S01]  /*3dc0*/  FFMA.FTZ R7, -R9, R0, R7 ;  /* 0x0000000009077223 */ /* 0x000fe20000010107 */
[----:B------:R-:W-:Y:S05]  /*3dd0*/  BRA `(.L_x_29322) ;  /* 0x000001f000007947 */ /* 0x000fea0003800000 */
.L_x_29323:
        /* <DEDUP_REMOVED lines=15> */
.L_x_29329:
        /* <DEDUP_REMOVED lines=13> */
.L_x_29328:
[----:B------:R-:W-:Y:S05]  /*3fa0*/  BSYNC B2 ;  /* 0x0000000000027941 */ /* 0x000fea0003800000 */
.L_x_29327:
[----:B------:R-:W-:-:S04]  /*3fb0*/  FMUL.FTZ R0, R0, 1.1920928955078125e-07 ;  /* 0x3400000000007820 */ /* 0x000fc80000410000 */
[----:B------:R-:W-:Y:S02]  /*3fc0*/  FMUL.FTZ R7, R11, R0 ;  /* 0x000000000b077220 */ /* 0x000fe40000410000 */
.L_x_29322:
[----:B------:R-:W-:Y:S05]  /*3fd0*/  BSYNC B1 ;  /* 0x0000000000017941 */ /* 0x000fea0003800000 */
.L_x_29321:
        /* <DEDUP_REMOVED lines=12> */
.L_x_29309:
[----:B------:R-:W-:Y:S05]  /*40a0*/  BSYNC B0 ;  /* 0x0000000000007941 */ /* 0x000fea0003800000 */
.L_x_29308:
        /* <DEDUP_REMOVED lines=255> */
.L_x_29330:
        /* <DEDUP_REMOVED lines=37> */
.L_x_29336:
[----:B------:R-:W-:Y:S01]  /*52f0*/  FSETP.GEU.FTZ.AND P0, PT, R7, -R8, PT ;  /* 0x800000080700720b */ /* 0x000fe20003f1e000 */
[----:B------:R-:W-:-:S12]  /*5300*/  FADD.FTZ R9, R9, -1 ;  /* 0xbf80000009097421 */ /* 0x000fd80000010000 */
[----:B------:R-:W-:Y:S02]  /*5310*/  @!P0 FADD.FTZ R9, R9, -1 ;  /* 0xbf80000009098421 */ /* 0x000fe40000010000 */
.L_x_29335:
[----:B------:R-:W-:Y:S05]  /*5320*/  BSYNC B1 ;  /* 0x0000000000017941 */ /* 0x000fea0003800000 */
.L_x_29334:
[----:B------:R-:W-:Y:S01]  /*5330*/  FFMA.FTZ R0, -R8, R9, R0 ;  /* 0x0000000908007223 */ /* 0x000fe20000010100 */
[----:B------:R-:W-:Y:S05]  /*5340*/  BRA `(.L_x_29332) ;  /* 0x000001f000007947 */ /* 0x000fea0003800000 */
.L_x_29333:
        /* <DEDUP_REMOVED lines=15> */
.L_x_29339:
        /* <DEDUP_REMOVED lines=13> */
.L_x_29338:
[----:B------:R-:W-:Y:S05]  /*5510*/  BSYNC B1 ;  /* 0x0000000000017941 */ /* 0x000fea0003800000 */
.L_x_29337:
[----:B------:R-:W-:-:S04]  /*5520*/  FMUL.FTZ R7, R6, 1.1920928955078125e-07 ;  /* 0x3400000006077820 */ /* 0x000fc80000410000 */
[----:B------:R-:W-:Y:S02]  /*5530*/  FMUL.FTZ R0, R10, R7 ;  /* 0x000000070a007220 */ /* 0x000fe40000410000 */
.L_x_29332:
[----:B------:R-:W-:Y:S05]  /*5540*/  BSYNC B0 ;  /* 0x0000000000007941 */ /* 0x000fea0003800000 */
.L_x_29331:
        /* <DEDUP_REMOVED lines=9> */
[----:B------:R-:W-:-:S05]  /*55e0*/  F2FP.PACK_AB R5, RZ, R5 ;  /* 0x00000005ff05723e */ /* 0x000fca00000000ff */
[----:B------:R-:W-:Y:S01]  /*55f0*/  STG.E.U16 [R2.64], R5 ;  /* 0x0000000502007986 */ /* 0x000fe2000c101504 */
[----:B------:R-:W-:Y:S05]  /*5600*/  EXIT ;  /* 0x000000000000794d */ /* 0x000fea0003800000 */
.L_x_29340:
        /* <DEDUP_REMOVED lines=15> */
.L_x_50729:


//--------------------- .text._ZN2at6native27unrolled_elementwise_kernelINS0_13BinaryFunctorIN3c104HalfES4_S4_ZZZNS0_21remainder_kernel_cudaERNS_18TensorIteratorBaseEENKUlvE0_clEvENKUlvE1_clEvEUlS4_S4_E_EESt5arrayIPcLm3EELi4E23TrivialOffsetCalculatorILi2EjESE_ILi1EjENS0_6memory15LoadWithoutCastENSH_16StoreWithoutCastEEEviT_T0_T2_T3_T4_T5_ --------------------------
	.section	.text._ZN2at6native27unrolled_elementwise_kernelINS0_13BinaryFunctorIN3c104HalfES4_S4_ZZZNS0_21remainder_kernel_cudaERNS_18TensorIteratorBaseEENKUlvE0_clEvENKUlvE1_clEvEUlS4_S4_E_EESt5arrayIPcLm3EELi4E23TrivialOffsetCalculatorILi2EjESE_ILi1EjENS0_6memory15LoadWithoutCastENSH_16StoreWithoutCastEEEviT_T0_T2_T3_T4_T5_,"ax",@progbits
	.sectioninfo	@"SHI_REGISTERS=26"
	.align	128
        .global         _ZN2at6native27unrolled_elementwise_kernelINS0_13BinaryFunctorIN3c104HalfES4_S4_ZZZNS0_21remainder_kernel_cudaERNS_18TensorIteratorBaseEENKUlvE0_clEvENKUlvE1_clEvEUlS4_S4_E_EESt5arrayIPcLm3EELi4E23TrivialOffsetCalculatorILi2EjESE_ILi1EjENS0_6memory15LoadWithoutCastENSH_16StoreWithoutCastEEEviT_T0_T2_T3_T4_T5_
        .type           _ZN2at6native27unrolled_elementwise_kernelINS0_13BinaryFunctorIN3c104HalfES4_S4_ZZZNS0_21remainder_kernel_cudaERNS_18TensorIteratorBaseEENKUlvE0_clEvENKUlvE1_clEvEUlS4_S4_E_EESt5arrayIPcLm3EELi4E23TrivialOffsetCalculatorILi2EjESE_ILi1EjENS0_6memory15LoadWithoutCastENSH_16StoreWithoutCastEEEviT_T0_T2_T3_T4_T5_,@function
        .size           _ZN2at6native27unrolled_elementwise_kernelINS0_13BinaryFunctorIN3c104HalfES4_S4_ZZZNS0_21remainder_kernel_cudaERNS_18TensorIteratorBaseEENKUlvE0_clEvENKUlvE1_clEvEUlS4_S4_E_EESt5arrayIPcLm3EELi4E23TrivialOffsetCalculatorILi2EjESE_ILi1EjENS0_6memory15LoadWithoutCastENSH_16StoreWithoutCastEEEviT_T0_T2_T3_T4_T5_,(.L_x_50730 - _ZN2at6native27unrolled_elementwise_kernelINS0_13BinaryFunctorIN3c104HalfES4_S4_ZZZNS0_21remainder_kernel_cudaERNS_18TensorIteratorBaseEENKUlvE0_clEvENKUlvE1_clEvEUlS4_S4_E_EESt5arrayIPcLm3EELi4E23TrivialOffsetCalculatorILi2EjESE_ILi1EjENS0_6memory15LoadWithoutCastENSH_16StoreWithoutCastEEEviT_T0_T2_T3_T4_T5_)
        .other          _ZN2at6native27unrolled_elementwise_kernelINS0_13BinaryFunctorIN3c104HalfES4_S4_ZZZNS0_21remainder_kernel_cudaERNS_18TensorIteratorBaseEENKUlvE0_clEvENKUlvE1_clEvEUlS4_S4_E_EESt5arrayIPcLm3EELi4E23TrivialOffsetCalculatorILi2EjESE_ILi1EjENS0_6memory15LoadWithoutCastENSH_16StoreWithoutCastEEEviT_T0_T2_T3_T4_T5_,@"STO_CUDA_ENTRY STV_DEFAULT"
_ZN2at6native27unrolled_elementwise_kernelINS0_13BinaryFunctorIN3c104HalfES4_S4_ZZZNS0_21remainder_kernel_cudaERNS_18TensorIteratorBaseEENKUlvE0_clEvENKUlvE1_clEvEUlS4_S4_E_EESt5arrayIPcLm3EELi4E23TrivialOffsetCalculatorILi2EjESE_ILi1EjENS0_6memory15LoadWithoutCastENSH_16StoreWithoutCastEEEviT_T0_T2_T3_T4_T5_:
.text._ZN2at6native27unrolled_elementwise_kernelINS0_13BinaryFunctorIN3c104HalfES4_S4_ZZZNS0_21remainder_kernel_cudaERNS_18TensorIteratorBaseEENKUlvE0_clEvENKUlvE1_clEvEUlS4_S4_E_EESt5arrayIPcLm3EELi4E23TrivialOffsetCalculatorILi2EjESE_ILi1EjENS0_6memory15LoadWithoutCastENSH_16StoreWithoutCastEEEviT_T0_T2_T3_T4_T5_:
        /* <DEDUP_REMOVED lines=77> */
.L_x_29348:
[----:B------:R-:W-:Y:S01]  /*04d0*/  FSETP.GEU.FTZ.AND P0, PT, R5, -R7, PT ;  /* 0x800000070500720b */ /* 0x000fe20003f1e000 */
[----:B------:R-:W-:-:S12]  /*04e0*/  FADD.FTZ R3, R3, -1 ;  /* 0xbf80000003037421 */ /* 0x000fd80000010000 */
[----:B------:R-:W-:Y:S02]  /*04f0*/  @!P0 FADD.FTZ R3, R3, -1 ;  /* 0xbf80000003038421 */ /* 0x000fe40000010000 */
.L_x_29347:
[----:B------:R-:W-:Y:S05]  /*0500*/  BSYNC B2 ;  /* 0x0000000000027941 */ /* 0x000fea0003800000 */
.L_x_29346:
[----:B------:R-:W-:Y:S01]  /*0510*/  FFMA.FTZ R2, -R7, R3, R2 ;  /* 0x0000000307027223 */ /* 0x000fe20000010102 */
[----:B------:R-:W-:Y:S05]  /*0520*/  BRA `(.L_x_29344) ;  /* 0x000001f000007947 */ /* 0x000fea0003800000 */
.L_x_29345:
        /* <DEDUP_REMOVED lines=15> */
.L_x_29351:
        /* <DEDUP_REMOVED lines=13> */
.L_x_29350:
[----:B------:R-:W-:Y:S05]  /*06f0*/  BSYNC B2 ;  /* 0x0000000000027941 */ /* 0x000fea0003800000 */
.L_x_29349:
[----:B------:R-:W-:-:S04]  /*0700*/  FMUL.FTZ R3, R3, 1.1920928955078125e-07 ;  /* 0x3400000003037820 */ /* 0x000fc80000410000 */
[----:B------:R-:W-:Y:S02]  /*0710*/  FMUL.FTZ R2, R2, R3 ;  /* 0x0000000302027220 */ /* 0x000fe40000410000 */
.L_x_29344:
[----:B------:R-:W-:Y:S05]  /*0720*/  BSYNC B0 ;  /* 0x0000000000007941 */ /* 0x000fea0003800000 */
.L_x_29343:
        /* <DEDUP_REMOVED lines=10> */
.L_x_29342:
[----:B------:R-:W-:Y:S05]  /*07d0*/  BSYNC B1 ;  /* 0x0000000000017941 */ /* 0x000fea0003800000 */
.L_x_29341:
        /* <DEDUP_REMOVED lines=33> */
.L_x_29359:
[----:B------:R-:W-:Y:S01]  /*09f0*/  FSETP.GEU.FTZ.AND P0, PT, R7, -R9, PT ;  /* 0x800000090700720b */ /* 0x000fe20003f1e000 */
[----:B------:R-:W-:-:S12]  /*0a00*/  FADD.FTZ R5, R5, -1 ;  /* 0xbf80000005057421 */ /* 0x000fd80000010000 */
[----:B------:R-:W-:Y:S02]  /*0a10*/  @!P0 FADD.FTZ R5, R5, -1 ;  /* 0xbf80000005058421 */ /* 0x000fe40000010000 */
.L_x_29358:
[----:B------:R-:W-:Y:S05]  /*0a20*/  BSYNC B2 ;  /* 0x0000000000027941 */ /* 0x000fea0003800000 */
.L_x_29357:
[----:B------:R-:W-:Y:S01]  /*0a30*/  FFMA.FTZ R4, -R9, R5, R4 ;  /* 0x0000000509047223 */ /* 0x000fe20000010104 */
[----:B------:R-:W-:Y:S05]  /*0a40*/  BRA `(.L_x_29355) ;  /* 0x000001f000007947 */ /* 0x000fea0003800000 */
.L_x_29356:
        /* <DEDUP_REMOVED lines=15> */
.L_x_29362:
        /* <DEDUP_REMOVED lines=13> */
.L_x_29361:
[----:B------:R-:W-:Y:S05]  /*0c10*/  BSYNC B2 ;  /* 0x0000000000027941 */ /* 0x000fea0003800000 */
.L_x_29360:
[----:B------:R-:W-:-:S04]  /*0c20*/  FMUL.FTZ R5, R5, 1.1920928955078125e-07 ;  /* 0x3400000005057820 */ /* 0x000fc80000410000 */
[----:B------:R-:W-:Y:S02]  /*0c30*/  FMUL.FTZ R4, R4, R5 ;  /* 0x0000000504047220 */ /* 0x000fe40000410000 */
.L_x_29355:
[----:B------:R-:W-:Y:S05]  /*0c40*/  BSYNC B0 ;  /* 0x0000000000007941 */ /* 0x000fea0003800000 */
.L_x_29354:
        /* <DEDUP_REMOVED lines=10> */
.L_x_29353:
[----:B------:R-:W-:Y:S05]  /*0cf0*/  BSYNC B1 ;  /* 0x0000000000017941 */ /* 0x000fea0003800000 */
.L_x_29352:
[----:B------:R-:W-:Y:S01]  /*0d00*/  IADD3 R5, R15, 0x100, RZ ;  /* 0x000001000f057810 */ /* 0x000fe20007ffe0ff */
        /* <DEDUP_REMOVED lines=32> */
.L_x_29370:
[----:B------:R-:W-:Y:S01]  /*0f10*/  FSETP.GEU.FTZ.AND P0, PT, R10, -R9, PT ;  /* 0x800000090a00720b */ /* 0x000fe20003f1e000 */
[----:B------:R-:W-:-:S12]  /*0f20*/  FADD.FTZ R5, R5, -1 ;  /* 0xbf80000005057421 */ /* 0x000fd80000010000 */
[----:B------:R-:W-:Y:S02]  /*0f30*/  @!P0 FADD.FTZ R5, R5, -1 ;  /* 0xbf80000005058421 */ /* 0x000fe40000010000 */
.L_x_29369:
[----:B------:R-:W-:Y:S05]  /*0f40*/  BSYNC B2 ;  /* 0x0000000000027941 */ /* 0x000fea0003800000 */
.L_x_29368:
[----:B------:R-:W-:Y:S01]  /*0f50*/  FFMA.FTZ R6, -R9, R5, R6 ;  /* 0x0000000509067223 */ /* 0x000fe20000010106 */
[----:B------:R-:W-:Y:S05]  /*0f60*/  BRA `(.L_x_29366) ;  /* 0x000001f000007947 */ /* 0x000fea0003800000 */
.L_x_29367:
        /* <DEDUP_REMOVED lines=15> */
.L_x_29373:
        /* <DEDUP_REMOVED lines=13> */
.L_x_29372:
[----:B------:R-:W-:Y:S05]  /*1130*/  BSYNC B2 ;  /* 0x0000000000027941 */ /* 0x000fea0003800000 */
.L_x_29371:
[----:B------:R-:W-:-:S04]  /*1140*/  FMUL.FTZ R6, R6, 1.1920928955078125e-07 ;  /* 0x3400000006067820 */ /* 0x000fc80000410000 */
[----:B------:R-:W-:Y:S02]  /*1150*/  FMUL.FTZ R6, R5, R6 ;  /* 0x0000000605067220 */ /* 0x000fe40000410000 */
.L_x_29366:
[----:B------:R-:W-:Y:S05]  /*1160*/  BSYNC B0 ;  /* 0x0000000000007941 */ /* 0x000fea0003800000 */
.L_x_29365:
        /* <DEDUP_REMOVED lines=10> */
.L_x_29364:
[----:B------:R-:W-:Y:S05]  /*1210*/  BSYNC B1 ;  /* 0x0000000000017941 */ /* 0x000fea0003800000 */
.L_x_29363:
        /* <DEDUP_REMOVED lines=33> */
.L_x_29381:
[----:B------:R-:W-:Y:S01]  /*1430*/  FSETP.GEU.FTZ.AND P0, PT, R11, -R10, PT ;  /* 0x8000000a0b00720b */ /* 0x000fe20003f1e000 */
[----:B------:R-:W-:-:S12]  /*1440*/  FADD.FTZ R6, R6, -1 ;  /* 0xbf80000006067421 */ /* 0x000fd80000010000 */
[----:B------:R-:W-:Y:S02]  /*1450*/  @!P0 FADD.FTZ R6, R6, -1 ;  /* 0xbf80000006068421 */ /* 0x000fe40000010000 */
.L_x_29380:
[----:B------:R-:W-:Y:S05]  /*1460*/  BSYNC B2 ;  /* 0x0000000000027941 */ /* 0x000fea0003800000 */
.L_x_29379:
[----:B------:R-:W-:Y:S01]  /*1470*/  FFMA.FTZ R7, -R10, R6, R7 ;  /* 0x000000060a077223 */ /* 0x000fe20000010107 */
[----:B------:R-:W-:Y:S05]  /*1480*/  BRA `(.L_x_29377) ;  /* 0x000001f000007947 */ /* 0x000fea0003800000 */
.L_x_29378:
        /* <DEDUP_REMOVED lines=15> */
.L_x_29384:
        /* <DEDUP_REMOVED lines=13> */
.L_x_29383:
[----:B------:R-:W-:Y:S05]  /*1650*/  BSYNC B2 ;  /* 0x0000000000027941 */ /* 0x000fea0003800000 */
.L_x_29382:
[----:B------:R-:W-:-:S04]  /*1660*/  FMUL.FTZ R6, R6, 1.1920928955078125e-07 ;  /* 0x3400000006067820 */ /* 0x000fc80000410000 */
[----:B------:R-:W-:Y:S02]  /*1670*/  FMUL.FTZ R7, R11, R6 ;  /* 0x000000060b077220 */ /* 0x000fe40000410000 */
.L_x_29377:
[----:B------:R-:W-:Y:S05]  /*1680*/  BSYNC B0 ;  /* 0x0000000000007941 */ /* 0x000fea0003800000 */
.L_x_29376:
        /* <DEDUP_REMOVED lines=10> */
.L_x_29375:
[----:B------:R-:W-:Y:S05]  /*1730*/  BSYNC B1 ;  /* 0x0000000000017941 */ /* 0x000fea0003800000 */
.L_x_29374:
        /* <DEDUP_REMOVED lines=17> */
.L_x_29387:
[----:B------:R-:W-:Y:S05]  /*1850*/  BSYNC B1 ;  /* 0x0000000000017941 */ /* 0x000fea0003800000 */
.L_x_29386:
[----:B------:R-:W-:-:S13]  /*1860*/  ISETP.GE.AND P0, PT, R15, R12, PT ;  /* 0x0000000c0f00720c */ /* 0x000fda0003f06270 */
[----:B-1----:R-:W-:Y:S01]  /*1870*/  @!P0 IMAD R2, R13, 0x200, R15 ;  /* 0x000002000d028824 */ /* 0x002fe200078e020f */
[----:B------:R-:W-:Y:S01]  /*1880*/  @!P0 IADD3 R15, R15, 0x80, RZ ;  /* 0x000000800f0f8810 */ /* 0x000fe20007ffe0ff */
[----:B------:R-:W-:-:S04]  /*1890*/  @!P0 IMAD.MOV.U32 R3, RZ, RZ, 0x2 ;  /* 0x00000002ff038424 */ /* 0x000fc800078e00ff */
[----:B------:R-:W-:-:S05]  /*18a0*/  @!P0 IMAD.WIDE.U32 R2, R2, R3, c[0x0][0x168] ;  /* 0x00005a0002028625 */ /* 0x000fca00078e0003 */
[----:B------:R1:W-:Y:S02]  /*18b0*/  @!P0 STG.E.U16 [R2.64], R5 ;  /* 0x0000000502008986 */ /* 0x0003e4000c101504 */
.L_x_29388:
[----:B-1----:R-:W-:Y:S05]  /*18c0*/  BSYNC B0 ;  /* 0x0000000000007941 */ /* 0x002fea0003800000 */
.L_x_29385:
        /* <DEDUP_REMOVED lines=8> */
.L_x_29389:
        /* <DEDUP_REMOVED lines=11> */
.L_x_50730:


//--------------------- .text._ZN2at6native29vectorized_elementwise_kernelILi2ENS0_13BinaryFunctorIN3c104HalfES4_S4_ZZZNS0_21remainder_kernel_cudaERNS_18TensorIteratorBaseEENKUlvE0_clEvENKUlvE1_clEvEUlS4_S4_E_EESt5arrayIPcLm3EEEEviT0_T1_ --------------------------
	.section	.text._ZN2at6native29vectorized_elementwise_kernelILi2ENS0_13BinaryFunctorIN3c104HalfES4_S4_ZZZNS0_21remainder_kernel_cudaERNS_18TensorIteratorBaseEENKUlvE0_clEvENKUlvE1_clEvEUlS4_S4_E_EESt5arrayIPcLm3EEEEviT0_T1_,"ax",@progbits
	.sectioninfo	@"SHI_REGISTERS=32"
	.align	128
        .global         _ZN2at6native29vectorized_elementwise_kernelILi2ENS0_13BinaryFunctorIN3c104HalfES4_S4_ZZZNS0_21remainder_kernel_cudaERNS_18TensorIteratorBaseEENKUlvE0_clEvENKUlvE1_clEvEUlS4_S4_E_EESt5arrayIPcLm3EEEEviT0_T1_
        .type           _ZN2at6native29vectorized_elementwise_kernelILi2ENS0_13BinaryFunctorIN3c104HalfES4_S4_ZZZNS0_21remainder_kernel_cudaERNS_18TensorIteratorBaseEENKUlvE0_clEvENKUlvE1_clEvEUlS4_S4_E_EESt5arrayIPcLm3EEEEviT0_T1_,@function
        .size           _ZN2at6native29vectorized_elementwise_kernelILi2ENS0_13BinaryFunctorIN3c104HalfES4_S4_ZZZNS0_21remainder_kernel_cudaERNS_18TensorIteratorBaseEENKUlvE0_clEvENKUlvE1_clEvEUlS4_S4_E_EESt5arrayIPcLm3EEEEviT0_T1_,(.L_x_50731 - _ZN2at6native29vectorized_elementwise_kernelILi2ENS0_13BinaryFunctorIN3c104HalfES4_S4_ZZZNS0_21remainder_kernel_cudaERNS_18TensorIteratorBaseEENKUlvE0_clEvENKUlvE1_clEvEUlS4_S4_E_EESt5arrayIPcLm3EEEEviT0_T1_)
        .other          _ZN2at6native29vectorized_elementwise_kernelILi2ENS0_13BinaryFunctorIN3c104HalfES4_S4_ZZZNS0_21remainder_kernel_cudaERNS_18TensorIteratorBaseEENKUlvE0_clEvENKUlvE1_clEvEUlS4_S4_E_EESt5arrayIPcLm3EEEEviT0_T1_,@"STO_CUDA_ENTRY STV_DEFAULT"
_ZN2at6native29vectorized_elementwise_kernelILi2ENS0_13BinaryFunctorIN3c104HalfES4_S4_ZZZNS0_21remainder_kernel_cudaERNS_18TensorIteratorBaseEENKUlvE0_clEvENKUlvE1_clEvEUlS4_S4_E_EESt5arrayIPcLm3EEEEviT0_T1_:
.text._ZN2at6native29vectorized_elementwise_kernelILi2ENS0_13BinaryFunctorIN3c104HalfES4_S4_ZZZNS0_21remainder_kernel_cudaERNS_18TensorIteratorBaseEENKUlvE0_clEvENKUlvE1_clEvEUlS4_S4_E_EESt5arrayIPcLm3EEEEviT0_T1_:
        /* <DEDUP_REMOVED lines=50> */
.L_x_29396:
[----:B------:R-:W-:Y:S01]  /*0320*/  FSETP.GEU.FTZ.AND P0, PT, R17, -R14, PT ;  /* 0x8000000e1100720b */ /* 0x000fe20003f1e000 */
[----:B------:R-:W-:-:S12]  /*0330*/  FADD.FTZ R15, R15, -1 ;  /* 0xbf8000000f0f7421 */ /* 0x000fd80000010000 */
[----:B------:R-:W-:Y:S02]  /*0340*/  @!P0 FADD.FTZ R15, R15, -1 ;  /* 0xbf8000000f0f8421 */ /* 0x000fe40000010000 */
.L_x_29395:
[----:B------:R-:W-:Y:S05]  /*0350*/  BSYNC B1 ;  /* 0x0000000000017941 */ /* 0x000fea0003800000 */
.L_x_29394:
[----:B------:R-:W-:Y:S01]  /*0360*/  FFMA.FTZ R19, -R14, R15, R19 ;  /* 0x0000000f0e137223 */ /* 0x000fe20000010113 */
[----:B------:R-:W-:Y:S05]  /*0370*/  BRA `(.L_x_29392) ;  /* 0x000001f000007947 */ /* 0x000fea0003800000 */
.L_x_29393:
        /* <DEDUP_REMOVED lines=15> */
.L_x_29399:
        /* <DEDUP_REMOVED lines=13> */
.L_x_29398:
[----:B------:R-:W-:Y:S05]  /*0540*/  BSYNC B1 ;  /* 0x0000000000017941 */ /* 0x000fea0003800000 */
.L_x_29397:
[----:B------:R-:W-:-:S04]  /*0550*/  FMUL.FTZ R15, R15, 1.1920928955078125e-07 ;  /* 0x340000000f0f7820 */ /* 0x000fc80000410000 */
[----:B------:R-:W-:Y:S02]  /*0560*/  FMUL.FTZ R19, R14, R15 ;  /* 0x0000000f0e137220 */ /* 0x000fe40000410000 */
.L_x_29392:
[----:B0-----:R-:W-:Y:S05]  /*0570*/  BSYNC B0 ;  /* 0x0000000000007941 */ /* 0x001fea0003800000 */
.L_x_29391:
[C---:B------:R-:W-:Y:S01]  /*0580*/  FSETP.GTU.FTZ.AND P0, PT, |R19|.reuse, +INF , PT ;  /* 0x7f8000001300780b */ /* 0x040fe20003f1c200 */
[----:B------:R-:W-:Y:S01]  /*0590*/  HADD2.F32 R9, -RZ, R9.H1_H1 ;  /* 0x30000009ff097230 */ /* 0x000fe20000004100 */
[----:B------:R-:W-:Y:S01]  /*05a0*/  LOP3.LUT R12, R19, 0x80000000, R12, 0xb8, !PT ;  /* 0x80000000130c7812 */ /* 0x000fe200078eb80c */
[----:B------:R-:W-:Y:S01]  /*05b0*/  BSSY B0, `(.L_x_29400) ;  /* 0x0000048000007945 */ /* 0x000fe20003800000 */
[----:B------:R-:W-:Y:S02]  /*05c0*/  FSETP.GEU.FTZ.AND P1, PT, R13, RZ, PT ;  /* 0x000000ff0d00720b */ /* 0x000fe40003f3e000 */
[----:B------:R-:W-:Y:S01]  /*05d0*/  FSEL R19, R19, R12, P0 ;  /* 0x0000000c13137208 */ /* 0x000fe20000000000 */
[----:B------:R-:W-:Y:S01]  /*05e0*/  HADD2.F32 R12, -RZ, R8.H1_H1 ;  /* 0x30000008ff0c7230 */ /* 0x000fe20000004100 */
[----:B------:R-:W-:Y:S02]  /*05f0*/  FADD.FTZ R14, |R9|, -RZ ;  /* 0x800000ff090e7221 */ /* 0x000fe40000010200 */
        /* <DEDUP_REMOVED lines=30> */
.L_x_29405:
[----:B------:R-:W-:Y:S01]  /*07e0*/  FSETP.GEU.FTZ.AND P0, PT, R17, -R13, PT ;  /* 0x8000000d1100720b */ /* 0x000fe20003f1e000 */
[----:B------:R-:W-:-:S12]  /*07f0*/  FADD.FTZ R15, R15, -1 ;  /* 0xbf8000000f0f7421 */ /* 0x000fd80000010000 */
[----:B------:R-:W-:Y:S02]  /*0800*/  @!P0 FADD.FTZ R15, R15, -1 ;  /* 0xbf8000000f0f8421 */ /* 0x000fe40000010000 */
.L_x_29404:
[----:B------:R-:W-:Y:S05]  /*0810*/  BSYNC B1 ;  /* 0x0000000000017941 */ /* 0x000fea0003800000 */
.L_x_29403:
[----:B------:R-:W-:Y:S01]  /*0820*/  FFMA.FTZ R14, -R13, R15, R14 ;  /* 0x0000000f0d0e7223 */ /* 0x000fe2000001010e */
[----:B------:R-:W-:Y:S05]  /*0830*/  BRA `(.L_x_29401) ;  /* 0x000001f000007947 */ /* 0x000fea0003800000 */
.L_x_29402:
        /* <DEDUP_REMOVED lines=15> */
.L_x_29408:
        /* <DEDUP_REMOVED lines=13> */
.L_x_29407:
[----:B------:R-:W-:Y:S05]  /*0a00*/  BSYNC B1 ;  /* 0x0000000000017941 */ /* 0x000fea0003800000 */
.L_x_29406:
[----:B------:R-:W-:-:S04]  /*0a10*/  FMUL.FTZ R14, R14, 1.1920928955078125e-07 ;  /* 0x340000000e0e7820 */ /* 0x000fc80000410000 */
[----:B------:R-:W-:Y:S02]  /*0a20*/  FMUL.FTZ R14, R13, R14 ;  /* 0x0000000e0d0e7220 */ /* 0x000fe40000410000 */
.L_x_29401:
[----:B------:R-:W-:Y:S05]  /*0a30*/  BSYNC B0 ;  /* 0x0000000000007941 */ /* 0x000fea0003800000 */
.L_x_29400:
[C---:B------:R-:W-:Y:S01]  /*0a40*/  FSETP.GTU.FTZ.AND P0, PT, |R14|.reuse, +INF , PT ;  /* 0x7f8000000e00780b */ /* 0x040fe20003f1c200 */
[----:B-----5:R-:W-:Y:S01]  /*0a50*/  HADD2.F32 R13, -RZ, R11.H0_H0 ;  /* 0x2000000bff0d7230 */ /* 0x020fe20000004100 */
[----:B------:R-:W-:Y:S01]  /*0a60*/  LOP3.LUT R9, R14, 0x80000000, R9, 0xb8, !PT ;  /* 0x800000000e097812 */ /* 0x000fe200078eb809 */
[----:B------:R-:W-:Y:S01]  /*0a70*/  BSSY B0, `(.L_x_29409) ;  /* 0x0000047000007945 */ /* 0x000fe20003800000 */
[----:B------:R-:W-:Y:S02]  /*0a80*/  FSETP.GEU.FTZ.AND P1, PT, R12, RZ, PT ;  /* 0x000000ff0c00720b */ /* 0x000fe40003f3e000 */
[----:B------:R-:W-:Y:S01]  /*0a90*/  FSEL R9, R14, R9, P0 ;  /* 0x000000090e097208 */ /* 0x000fe20000000000 */
[----:B------:R-:W-:-:S03]  /*0aa0*/  HADD2.F32 R14, -RZ, R10.H0_H0 ;  /* 0x2000000aff0e7230 */ /* 0x000fc60000004100 */
[C---:B------:R-:W-:Y:S02]  /*0ab0*/  FSETP.NEU.FTZ.AND P0, PT, R9.reuse, RZ, PT ;  /* 0x000000ff0900720b */ /* 0x040fe40003f1d000 */
[----:B------:R-:W-:Y:S01]  /*0ac0*/  FSETP.GEU.FTZ.AND P2, PT, R9, RZ, PT ;  /* 0x000000ff0900720b */ /* 0x000fe20003f5e000 */
[----:B0-----:R-:W-:-:S03]  /*0ad0*/  FADD.FTZ R15, |R14|, -RZ ;  /* 0x800000ff0e0f7221 */ /* 0x001fc60000010200 */
        /* <DEDUP_REMOVED lines=27> */
.L_x_29414:
[----:B------:R-:W-:Y:S01]  /*0c90*/  FSETP.GEU.FTZ.AND P0, PT, R18, -R12, PT ;  /* 0x8000000c1200720b */ /* 0x000fe20003f1e000 */
[----:B------:R-:W-:-:S12]  /*0ca0*/  FADD.FTZ R16, R16, -1 ;  /* 0xbf80000010107421 */ /* 0x000fd80000010000 */
[----:B------:R-:W-:Y:S02]  /*0cb0*/  @!P0 FADD.FTZ R16, R16, -1 ;  /* 0xbf80000010108421 */ /* 0x000fe40000010000 */
.L_x_29413:
[----:B------:R-:W-:Y:S05]  /*0cc0*/  BSYNC B1 ;  /* 0x0000000000017941 */ /* 0x000fea0003800000 */
.L_x_29412:
[----:B------:R-:W-:Y:S01]  /*0cd0*/  FFMA.FTZ R15, -R12, R16, R15 ;  /* 0x000000100c0f7223 */ /* 0x000fe2000001010f */
[----:B------:R-:W-:Y:S05]  /*0ce0*/  BRA `(.L_x_29410) ;  /* 0x000001f000007947 */ /* 0x000fea0003800000 */
.L_x_29411:
        /* <DEDUP_REMOVED lines=15> */
.L_x_29417:
        /* <DEDUP_REMOVED lines=13> */
.L_x_29416:
[----:B------:R-:W-:Y:S05]  /*0eb0*/  BSYNC B1 ;  /* 0x0000000000017941 */ /* 0x000fea0003800000 */
.L_x_29415:
[----:B------:R-:W-:-:S04]  /*0ec0*/  FMUL.FTZ R15, R15, 1.1920928955078125e-07 ;  /* 0x340000000f0f7820 */ /* 0x000fc80000410000 */
[----:B------:R-:W-:Y:S02]  /*0ed0*/  FMUL.FTZ R15, R12, R15 ;  /* 0x0000000f0c0f7220 */ /* 0x000fe40000410000 */
.L_x_29410:
[----:B------:R-:W-:Y:S05]  /*0ee0*/  BSYNC B0 ;  /* 0x0000000000007941 */ /* 0x000fea0003800000 */
.L_x_29409:
[C---:B------:R-:W-:Y:S01]  /*0ef0*/  FSETP.GTU.FTZ.AND P0, PT, |R15|.reuse, +INF , PT ;  /* 0x7f8000000f00780b */ /* 0x040fe20003f1c200 */
[----:B------:R-:W-:Y:S01]  /*0f00*/  HADD2.F32 R12, -RZ, R11.H1_H1 ;  /* 0x3000000bff0c7230 */ /* 0x000fe20000004100 */
[----:B------:R-:W-:Y:S01]  /*0f10*/  LOP3.LUT R14, R15, 0x80000000, R14, 0xb8, !PT ;  /* 0x800000000f0e7812 */ /* 0x000fe200078eb80e */
[----:B------:R-:W-:Y:S01]  /*0f20*/  BSSY B0, `(.L_x_29418) ;  /* 0x0000048000007945 */ /* 0x000fe20003800000 */
[----:B------:R-:W-:Y:S02]  /*0f30*/  FSETP.GEU.FTZ.AND P1, PT, R13, RZ, PT ;  /* 0x000000ff0d00720b */ /* 0x000fe40003f3e000 */
[----:B------:R-:W-:Y:S01]  /*0f40*/  FSEL R14, R15, R14, P0 ;  /* 0x0000000e0f0e7208 */ /* 0x000fe20000000000 */
[----:B------:R-:W-:-:S03]  /*0f50*/  HADD2.F32 R15, -RZ, R10.H1_H1 ;  /* 0x3000000aff0f7230 */ /* 0x000fc60000004100 */
        /* <DEDUP_REMOVED lines=31> */
.L_x_29423:
[----:B------:R-:W-:Y:S01]  /*1150*/  FSETP.GEU.FTZ.AND P0, PT, R17, -R11, PT ;  /* 0x8000000b1100720b */ /* 0x000fe20003f1e000 */
[----:B------:R-:W-:-:S12]  /*1160*/  FADD.FTZ R13, R13, -1 ;  /* 0xbf8000000d0d7421 */ /* 0x000fd80000010000 */
[----:B------:R-:W-:Y:S02]  /*1170*/  @!P0 FADD.FTZ R13, R13, -1 ;  /* 0xbf8000000d0d8421 */ /* 0x000fe40000010000 */
.L_x_29422:
[----:B------:R-:W-:Y:S05]  /*1180*/  BSYNC B1 ;  /* 0x0000000000017941 */ /* 0x000fea0003800000 */
.L_x_29421:
[----:B------:R-:W-:Y:S01]  /*1190*/  FFMA.FTZ R14, -R11, R13, R14 ;  /* 0x0000000d0b0e7223 */ /* 0x000fe2000001010e */
[----:B------:R-:W-:Y:S05]  /*11a0*/  BRA `(.L_x_29419) ;  /* 0x000001f000007947 */ /* 0x000fea0003800000 */
.L_x_29420:
        /* <DEDUP_REMOVED lines=15> */
.L_x_29426:
        /* <DEDUP_REMOVED lines=13> */
.L_x_29425:
[----:B------:R-:W-:Y:S05]  /*1370*/  BSYNC B1 ;  /* 0x0000000000017941 */ /* 0x000fea0003800000 */
.L_x_29424:
[----:B------:R-:W-:-:S04]  /*1380*/  FMUL.FTZ R14, R14, 1.1920928955078125e-07 ;  /* 0x340000000e0e7820 */ /* 0x000fc80000410000 */
[----:B------:R-:W-:Y:S02]  /*1390*/  FMUL.FTZ R14, R11, R14 ;  /* 0x0000000e0b0e7220 */ /* 0x000fe40000410000 */
.L_x_29419:
[----:B------:R-:W-:Y:S05]  /*13a0*/  BSYNC B0 ;  /* 0x0000000000007941 */ /* 0x000fea0003800000 */
.L_x_29418:
[C---:B------:R-:W-:Y:S01]  /*13b0*/  FSETP.GTU.FTZ.AND P0, PT, |R14|.reuse, +INF , PT ;  /* 0x7f8000000e00780b */ /* 0x040fe20003f1c200 */
[----:B0-----:R-:W-:Y:S01]  /*13c0*/  HADD2.F32 R13, -RZ, R3.H0_H0 ;  /* 0x20000003ff0d7230 */ /* 0x001fe20000004100 */
[----:B------:R-:W-:Y:S01]  /*13d0*/  LOP3.LUT R15, R14, 0x80000000, R15, 0xb8, !PT ;  /* 0x800000000e0f7812 */ /* 0x000fe200078eb80f */
[----:B------:R-:W-:Y:S01]  /*13e0*/  BSSY B0, `(.L_x_29427) ;  /* 0x0000047000007945 */ /* 0x000fe20003800000 */
[----:B------:R-:W-:Y:S02]  /*13f0*/  FSETP.GEU.FTZ.AND P1, PT, R12, RZ, PT ;  /* 0x000000ff0c00720b */ /* 0x000fe40003f3e000 */
[----:B------:R-:W-:Y:S01]  /*1400*/  FSEL R11, R14, R15, P0 ;  /* 0x0000000f0e0b7208 */ /* 0x000fe20000000000 */
[----:B------:R-:W-:-:S03]  /*1410*/  HADD2.F32 R14, -RZ, R5.H0_H0 ;  /* 0x20000005ff0e7230 */ /* 0x000fc60000004100 */
        /* <DEDUP_REMOVED lines=30> */
.L_x_29432:
[----:B------:R-:W-:Y:S01]  /*1600*/  FSETP.GEU.FTZ.AND P0, PT, R18, -R12, PT ;  /* 0x8000000c1200720b */ /* 0x000fe20003f1e000 */
[----:B------:R-:W-:-:S12]  /*1610*/  FADD.FTZ R16, R16, -1 ;  /* 0xbf80000010107421 */ /* 0x000fd80000010000 */
[----:B------:R-:W-:Y:S02]  /*1620*/  @!P0 FADD.FTZ R16, R16, -1 ;  /* 0xbf80000010108421 */ /* 0x000fe40000010000 */
.L_x_29431:
[----:B------:R-:W-:Y:S05]  /*1630*/  BSYNC B1 ;  /* 0x0000000000017941 */ /* 0x000fea0003800000 */
.L_x_29430:
[----:B------:R-:W-:Y:S01]  /*1640*/  FFMA.FTZ R15, -R12, R16, R15 ;  /* 0x000000100c0f7223 */ /* 0x000fe2000001010f */
[----:B------:R-:W-:Y:S05]  /*1650*/  BRA `(.L_x_29428) ;  /* 0x000001f000007947 */ /* 0x000fea0003800000 */
.L_x_29429:
        /* <DEDUP_REMOVED lines=15> */
.L_x_29435:
        /* <DEDUP_REMOVED lines=13> */
.L_x_29434:
[----:B------:R-:W-:Y:S05]  /*1820*/  BSYNC B1 ;  /* 0x0000000000017941 */ /* 0x000fea0003800000 */
.L_x_29433:
[----:B------:R-:W-:-:S04]  /*1830*/  FMUL.FTZ R15, R15, 1.1920928955078125e-07 ;  /* 0x340000000f0f7820 */ /* 0x000fc80000410000 */
[----:B------:R-:W-:Y:S02]  /*1840*/  FMUL.FTZ R15, R12, R15 ;  /* 0x0000000f0c0f7220 */ /* 0x000fe40000410000 */
.L_x_29428:
[----:B------:R-:W-:Y:S05]  /*1850*/  BSYNC B0 ;  /* 0x0000000000007941 */ /* 0x000fea0003800000 */
.L_x_29427:
[C---:B------:R-:W-:Y:S01]  /*1860*/  FSETP.GTU.FTZ.AND P0, PT, |R15|.reuse, +INF , PT ;  /* 0x7f8000000f00780b */ /* 0x040fe20003f1c200 */
[----:B------:R-:W-:Y:S01]  /*1870*/  HADD2.F32 R3, -RZ, R3.H1_H1 ;  /* 0x30000003ff037230 */ /* 0x000fe20000004100 */
[----:B------:R-:W-:Y:S01]  /*1880*/  LOP3.LUT R14, R15, 0x80000000, R14, 0xb8, !PT ;  /* 0x800000000f0e7812 */ /* 0x000fe200078eb80e */
[----:B------:R-:W-:Y:S01]  /*1890*/  BSSY B0, `(.L_x_29436) ;  /* 0x0000047000007945 */ /* 0x000fe20003800000 */
[----:B------:R-:W-:Y:S02]  /*18a0*/  FSETP.GEU.FTZ.AND P1, PT, R13, RZ, PT ;  /* 0x000000ff0d00720b */ /* 0x000fe40003f3e000 */
[----:B------:R-:W-:Y:S01]  /*18b0*/  FSEL R12, R15, R14, P0 ;  /* 0x0000000e0f0c7208 */ /* 0x000fe20000000000 */
[----:B------:R-:W-:-:S03]  /*18c0*/  HADD2.F32 R14, -RZ, R5.H1_H1 ;  /* 0x30000005ff0e7230 */ /* 0x000fc60000004100 */
        /* <DEDUP_REMOVED lines=30> */
.L_x_29441:
[----:B------:R-:W-:Y:S01]  /*1ab0*/  FSETP.GEU.FTZ.AND P0, PT, R16, -R5, PT ;  /* 0x800000051000720b */ /* 0x000fe20003f1e000 */
[----:B------:R-:W-:-:S12]  /*1ac0*/  FADD.FTZ R18, R18, -1 ;  /* 0xbf80000012127421 */ /* 0x000fd80000010000 */
[----:B------:R-:W-:Y:S02]  /*1ad0*/  @!P0 FADD.FTZ R18, R18, -1 ;  /* 0xbf80000012128421 */ /* 0x000fe40000010000 */
.L_x_29440:
[----:B------:R-:W-:Y:S05]  /*1ae0*/  BSYNC B1 ;  /* 0x0000000000017941 */ /* 0x000fea0003800000 */
.L_x_29439:
[----:B------:R-:W-:Y:S01]  /*1af0*/  FFMA.FTZ R15, -R5, R18, R15 ;  /* 0x00000012050f7223 */ /* 0x000fe2000001010f */
[----:B------:R-:W-:Y:S05]  /*1b00*/  BRA `(.L_x_29437) ;  /* 0x000001f000007947 */ /* 0x000fea0003800000 */
.L_x_29438:
        /* <DEDUP_REMOVED lines=15> */
.L_x_29444:
        /* <DEDUP_REMOVED lines=13> */
.L_x_29443:
[----:B------:R-:W-:Y:S05]  /*1cd0*/  BSYNC B1 ;  /* 0x0000000000017941 */ /* 0x000fea0003800000 */
.L_x_29442:
[----:B0-----:R-:W-:-:S04]  /*1ce0*/  FMUL.FTZ R16, R13, 1.1920928955078125e-07 ;  /* 0x340000000d107820 */ /* 0x001fc80000410000 */
[----:B------:R-:W-:Y:S02]  /*1cf0*/  FMUL.FTZ R15, R5, R16 ;  /* 0x00000010050f7220 */ /* 0x000fe40000410000 */
.L_x_29437:
[----:B------:R-:W-:Y:S05]  /*1d00*/  BSYNC B0 ;  /* 0x0000000000007941 */ /* 0x000fea0003800000 */
.L_x_29436:
[C---:B------:R-:W-:Y:S01]  /*1d10*/  FSETP.GTU.FTZ.AND P0, PT, |R15|.reuse, +INF , PT ;  /* 0x7f8000000f00780b */ /* 0x040fe20003f1c200 */
[----:B------:R-:W-:Y:S01]  /*1d20*/  HADD2.F32 R13, -RZ, R2.H0_H0 ;  /* 0x20000002ff0d7230 */ /* 0x000fe20000004100 */
        /* <DEDUP_REMOVED lines=35> */
.L_x_29450:
[----:B------:R-:W-:Y:S01]  /*1f60*/  FSETP.GEU.FTZ.AND P0, PT, R18, -R16, PT ;  /* 0x800000101200720b */ /* 0x000fe20003f1e000 */
[----:B------:R-:W-:-:S12]  /*1f70*/  FADD.FTZ R3, R3, -1 ;  /* 0xbf80000003037421 */ /* 0x000fd80000010000 */
[----:B------:R-:W-:Y:S02]  /*1f80*/  @!P0 FADD.FTZ R3, R3, -1 ;  /* 0xbf80000003038421 */ /* 0x000fe40000010000 */
.L_x_29449:
[----:B------:R-:W-:Y:S05]  /*1f90*/  BSYNC B1 ;  /* 0x0000000000017941 */ /* 0x000fea0003800000 */
.L_x_29448:
[----:B------:R-:W-:Y:S01]  /*1fa0*/  FFMA.FTZ R15, -R16, R3, R15 ;  /* 0x00000003100f7223 */ /* 0x000fe2000001010f */
[----:B------:R-:W-:Y:S05]  /*1fb0*/  BRA `(.L_x_29446) ;  /* 0x000001f000007947 */ /* 0x000fea0003800000 */
.L_x_29447:
        /* <DEDUP_REMOVED lines=15> */
.L_x_29453:
        /* <DEDUP_REMOVED lines=13> */
.L_x_29452:
[----:B------:R-:W-:Y:S05]  /*2180*/  BSYNC B1 ;  /* 0x0000000000017941 */ /* 0x000fea0003800000 */
.L_x_29451:
[----:B0-----:R-:W-:-:S04]  /*2190*/  FMUL.FTZ R16, R15, 1.1920928955078125e-07 ;  /* 0x340000000f107820 */ /* 0x001fc80000410000 */
[----:B------:R-:W-:Y:S02]  /*21a0*/  FMUL.FTZ R15, R3, R16 ;  /* 0x00000010030f7220 */ /* 0x000fe40000410000 */
.L_x_29446:
[----:B------:R-:W-:Y:S05]  /*21b0*/  BSYNC B0 ;  /* 0x0000000000007941 */ /* 0x000fea0003800000 */
.L_x_29445:
[C---:B------:R-:W-:Y:S01]  /*21c0*/  FSETP.GTU.FTZ.AND P0, PT, |R15|.reuse, +INF , PT ;  /* 0x7f8000000f00780b */ /* 0x040fe20003f1c200 */
[----:B------:R-:W-:Y:S01]  /*21d0*/  HADD2.F32 R4, -RZ, R4.H1_H1 ;  /* 0x30000004ff047230 */ /* 0x000fe20000004100 */
[----:B------:R-:W-:Y:S01]  /*21e0*/  LOP3.LUT R14, R15, 0x80000000, R14, 0xb8, !PT ;  /* 0x800000000f0e7812 */ /* 0x000fe200078eb80e */
[----:B------:R-:W-:Y:S01]  /*21f0*/  HADD2.F32 R3, -RZ, R2.H1_H1 ;  /* 0x30000002ff037230 */ /* 0x000fe20000004100 */
[----:B------:R-:W-:Y:S01]  /*2200*/  FSETP.GEU.FTZ.AND P1, PT, R13, RZ, PT ;  /* 0x000000ff0d00720b */ /* 0x000fe20003f3e000 */
[----:B------:R-:W-:Y:S01]  /*2210*/  BSSY B0, `(.L_x_29454) ;  /* 0x0000046000007945 */ /* 0x000fe20003800000 */
[----:B------:R-:W-:-:S04]  /*2220*/  FSEL R14, R15, R14, P0 ;  /* 0x0000000e0f0e7208 */ /* 0x000fc80000000000 */
        /* <DEDUP_REMOVED lines=31> */
.L_x_29459:
[----:B------:R-:W-:Y:S01]  /*2420*/  FSETP.GEU.FTZ.AND P0, PT, R18, -R13, PT ;  /* 0x8000000d1200720b */ /* 0x000fe20003f1e000 */
[----:B------:R-:W-:-:S12]  /*2430*/  FADD.FTZ R15, R15, -1 ;  /* 0xbf8000000f0f7421 */ /* 0x000fd80000010000 */
[----:B------:R-:W-:Y:S02]  /*2440*/  @!P0 FADD.FTZ R15, R15, -1 ;  /* 0xbf8000000f0f8421 */ /* 0x000fe40000010000 */
.L_x_29458:
[----:B------:R-:W-:Y:S05]  /*2450*/  BSYNC B1 ;  /* 0x0000000000017941 */ /* 0x000fea0003800000 */
.L_x_29457:
[----:B------:R-:W-:Y:S01]  /*2460*/  FFMA.FTZ R14, -R13, R15, R14 ;  /* 0x0000000f0d0e7223 */ /* 0x000fe2000001010e */
[----:B------:R-:W-:Y:S05]  /*2470*/  BRA `(.L_x_29455) ;  /* 0x000001f000007947 */ /* 0x000fea0003800000 */
.L_x_29456:
        /* <DEDUP_REMOVED lines=15> */
.L_x_29462:
        /* <DEDUP_REMOVED lines=13> */
.L_x_29461:
[----:B------:R-:W-:Y:S05]  /*2640*/  BSYNC B1 ;  /* 0x0000000000017941 */ /* 0x000fea0003800000 */
.L_x_29460:
[----:B------:R-:W-:-:S04]  /*2650*/  FMUL.FTZ R14, R14, 1.1920928955078125e-07 ;  /* 0x340000000e0e7820 */ /* 0x000fc80000410000 */
[----:B------:R-:W-:Y:S02]  /*2660*/  FMUL.FTZ R14, R13, R14 ;  /* 0x0000000e0d0e7220 */ /* 0x000fe40000410000 */
.L_x_29455:
[----:B------:R-:W-:Y:S05]  /*2670*/  BSYNC B0 ;  /* 0x0000000000007941 */ /* 0x000fea0003800000 */
.L_x_29454:
[C---:B------:R-:W-:Y:S02]  /*2680*/  FSETP.GTU.FTZ.AND P0, PT, |R14|.reuse, +INF , PT ;  /* 0x7f8000000e00780b */ /* 0x040fe40003f1c200 */
[C---:B------:R-:W-:Y:S02]  /*2690*/  LOP3.LUT R13, R14.reuse, 0x80000000, R4, 0xb8, !PT ;  /* 0x800000000e0d7812 */ /* 0x040fe400078eb804 */
[----:B------:R-:W-:Y:S02]  /*26a0*/  FSETP.GEU.FTZ.AND P1, PT, R3, RZ, PT ;  /* 0x000000ff0300720b */ /* 0x000fe40003f3e000 */
[----:B------:R-:W-:Y:S01]  /*26b0*/  FSEL R13, R14, R13, P0 ;  /* 0x0000000d0e0d7208 */ /* 0x000fe20000000000 */
[----:B0-----:R-:W-:Y:S01]  /*26c0*/  IMAD.WIDE.U32 R14, R0, R7, c[0x0][0x168] ;  /* 0x00005a00000e7625 */ /* 0x001fe200078e0007 */
[----:B------:R-:W-:Y:S02]  /*26d0*/  F2FP.PACK_AB R9, R9, R8 ;  /* 0x000000080909723e */ /* 0x000fe400000000ff */
[----:B------:R-:W-:-:S02]  /*26e0*/  FSETP.NEU.FTZ.AND P0, PT, R13, RZ, PT ;  /* 0x000000ff0d00720b */ /* 0x000fc40003f1d000 */
[----:B------:R-:W-:Y:S01]  /*26f0*/  FSETP.GEU.FTZ.AND P2, PT, R13, RZ, PT ;  /* 0x000000ff0d00720b */ /* 0x000fe20003f5e000 */
[----:B------:R-:W-:Y:S01]  /*2700*/  IMAD.WIDE R14, R6, 0x4, R14 ;  /* 0x00000004060e7825 */ /* 0x000fe200078e020e */
[----:B------:R-:W-:Y:S02]  /*2710*/  F2FP.PACK_AB R11, R11, R10 ;  /* 0x0000000a0b0b723e */ /* 0x000fe400000000ff */
[----:B------:R-:W-:Y:S02]  /*2720*/  PLOP3.LUT P0, PT, P0, P2, P1, 0x9f, 0x0 ;  /* 0x000000000000781c */ /* 0x000fe40000705317 */
[----:B------:R-:W-:Y:S01]  /*2730*/  F2FP.PACK_AB R5, R5, R12 ;  /* 0x0000000c0505723e */ /* 0x000fe200000000ff */
[----:B------:R-:W-:Y:S04]  /*2740*/  STG.E [R14.64], R9 ;  /* 0x000000090e007986 */ /* 0x000fe8000c101904 */
[----:B------:R-:W-:Y:S04]  /*2750*/  STG.E [R14.64+0x200], R11 ;  /* 0x0002000b0e007986 */ /* 0x000fe8000c101904 */
[----:B------:R-:W-:Y:S02]  /*2760*/  STG.E [R14.64+0x400], R5 ;  /* 0x000400050e007986 */ /* 0x000fe4000c101904 */
[----:B------:R-:W-:-:S05]  /*2770*/  @!P0 FADD.FTZ R13, R3, R13 ;  /* 0x0000000d030d8221 */ /* 0x000fca0000010000 */
[----:B------:R-:W-:-:S05]  /*2780*/  F2FP.PACK_AB R13, R13, R2 ;  /* 0x000000020d0d723e */ /* 0x000fca00000000ff */
[----:B------:R-:W-:Y:S01]  /*2790*/  STG.E [R14.64+0x600], R13 ;  /* 0x0006000d0e007986 */ /* 0x000fe2000c101904 */
[----:B------:R-:W-:Y:S05]  /*27a0*/  EXIT ;  /* 0x000000000000794d */ /* 0x000fea0003800000 */
.L_x_29390:
        /* <DEDUP_REMOVED lines=112> */
.L_x_29470:
[----:B------:R-:W-:Y:S01]  /*2eb0*/  FSETP.GEU.FTZ.AND P0, PT, R7, -R6, PT ;  /* 0x800000060700720b */ /* 0x000fe20003f1e000 */
[----:B------:R-:W-:-:S12]  /*2ec0*/  FADD.FTZ R2, R2, -1 ;  /* 0xbf80000002027421 */ /* 0x000fd80000010000 */
[----:B------:R-:W-:Y:S02]  /*2ed0*/  @!P0 FADD.FTZ R2, R2, -1 ;  /* 0xbf80000002028421 */ /* 0x000fe40000010000 */
.L_x_29469:
[----:B------:R-:W-:Y:S05]  /*2ee0*/  BSYNC B2 ;  /* 0x0000000000027941 */ /* 0x000fea0003800000 */
.L_x_29468:
[----:B------:R-:W-:Y:S01]  /*2ef0*/  FFMA.FTZ R3, -R6, R2, R3 ;  /* 0x0000000206037223 */ /* 0x000fe20000010103 */
[----:B------:R-:W-:Y:S05]  /*2f00*/  BRA `(.L_x_29466) ;  /* 0x000001f000007947 */ /* 0x000fea0003800000 */
.L_x_29467:
        /* <DEDUP_REMOVED lines=15> */
.L_x_29473:
        /* <DEDUP_REMOVED lines=13> */
.L_x_29472:
[----:B------:R-:W-:Y:S05]  /*30d0*/  BSYNC B2 ;  /* 0x0000000000027941 */ /* 0x000fea0003800000 */
.L_x_29471:
[----:B------:R-:W-:-:S04]  /*30e0*/  FMUL.FTZ R6, R6, 1.1920928955078125e-07 ;  /* 0x3400000006067820 */ /* 0x000fc80000410000 */
[----:B------:R-:W-:Y:S02]  /*30f0*/  FMUL.FTZ R3, R3, R6 ;  /* 0x0000000603037220 */ /* 0x000fe40000410000 */
.L_x_29466:
[----:B------:R-:W-:Y:S05]  /*3100*/  BSYNC B0 ;  /* 0x0000000000007941 */ /* 0x000fea0003800000 */
.L_x_29465:
        /* <DEDUP_REMOVED lines=10> */
.L_x_29464:
[----:B------:R-:W-:Y:S05]  /*31b0*/  BSYNC B1 ;  /* 0x0000000000017941 */ /* 0x000fea0003800000 */
.L_x_29463:
        /* <DEDUP_REMOVED lines=33> */
.L_x_29481:
[----:B------:R-:W-:Y:S01]  /*33d0*/  FSETP.GEU.FTZ.AND P0, PT, R9, -R4, PT ;  /* 0x800000040900720b */ /* 0x000fe20003f1e000 */
[----:B------:R-:W-:-:S12]  /*33e0*/  FADD.FTZ R6, R6, -1 ;  /* 0xbf80000006067421 */ /* 0x000fd80000010000 */
[----:B------:R-:W-:Y:S02]  /*33f0*/  @!P0 FADD.FTZ R6, R6, -1 ;  /* 0xbf80000006068421 */ /* 0x000fe40000010000 */
.L_x_29480:
[----:B------:R-:W-:Y:S05]  /*3400*/  BSYNC B2 ;  /* 0x0000000000027941 */ /* 0x000fea0003800000 */
.L_x_29479:
[----:B------:R-:W-:Y:S01]  /*3410*/  FFMA.FTZ R5, -R4, R6, R5 ;  /* 0x0000000604057223 */ /* 0x000fe20000010105 */
[----:B------:R-:W-:Y:S05]  /*3420*/  BRA `(.L_x_29477) ;  /* 0x000001f000007947 */ /* 0x000fea0003800000 */
.L_x_29478:
        /* <DEDUP_REMOVED lines=14> */
.L_x_29484:
        /* <DEDUP_REMOVED lines=13> */
.L_x_29483:
[----:B------:R-:W-:Y:S05]  /*35e0*/  BSYNC B2 ;  /* 0x0000000000027941 */ /* 0x000fea0003800000 */
.L_x_29482:
[----:B------:R-:W-:Y:S01]  /*35f0*/  FSEL R5, R5, +QNAN , !P0 ;  /* 0x7fffffff05057808 */ /* 0x000fe20004000000 */
[----:B------:R-:W-:-:S04]  /*3600*/  FMUL.FTZ R8, R8, 1.1920928955078125e-07 ;  /* 0x3400000008087820 */ /* 0x000fc80000410000 */
[----:B------:R-:W-:Y:S02]  /*3610*/  FMUL.FTZ R5, R5, R8 ;  /* 0x0000000805057220 */ /* 0x000fe40000410000 */
.L_x_29477:
[----:B------:R-:W-:Y:S05]  /*3620*/  BSYNC B0 ;  /* 0x0000000000007941 */ /* 0x000fea0003800000 */
.L_x_29476:
        /* <DEDUP_REMOVED lines=10> */
.L_x_29475:
[----:B------:R-:W-:Y:S05]  /*36d0*/  BSYNC B1 ;  /* 0x0000000000017941 */ /* 0x000fea0003800000 */
.L_x_29474:
        /* <DEDUP_REMOVED lines=33> */
.L_x_29492:
[----:B------:R-:W-:Y:S01]  /*38f0*/  FSETP.GEU.FTZ.AND P0, PT, R10, -R9, PT ;  /* 0x800000090a00720b */ /* 0x000fe20003f1e000 */
[----:B------:R-:W-:-:S12]  /*3900*/  FADD.FTZ R6, R6, -1 ;  /* 0xbf80000006067421 */ /* 0x000fd80000010000 */
[----:B------:R-:W-:Y:S02]  /*3910*/  @!P0 FADD.FTZ R6, R6, -1 ;  /* 0xbf80000006068421 */ /* 0x000fe40000010000 */
.L_x_29491:
[----:B------:R-:W-:Y:S05]  /*3920*/  BSYNC B2 ;  /* 0x0000000000027941 */ /* 0x000fea0003800000 */
.L_x_29490:
[----:B------:R-:W-:Y:S01]  /*3930*/  FFMA.FTZ R5, -R9, R6, R5 ;  /* 0x0000000609057223 */ /* 0x000fe20000010105 */
[----:B------:R-:W-:Y:S05]  /*3940*/  BRA `(.L_x_29488) ;  /* 0x000001f000007947 */ /* 0x000fea0003800000 */
.L_x_29489:
        /* <DEDUP_REMOVED lines=15> */
.L_x_29495:
        /* <DEDUP_REMOVED lines=13> */
.L_x_29494:
[----:B------:R-:W-:Y:S05]  /*3b10*/  BSYNC B2 ;  /* 0x0000000000027941 */ /* 0x000fea0003800000 */
.L_x_29493:
[----:B0-----:R-:W-:-:S04]  /*3b20*/  FMUL.FTZ R6, R9, 1.1920928955078125e-07 ;  /* 0x3400000009067820 */ /* 0x001fc80000410000 */
[----:B------:R-:W-:Y:S02]  /*3b30*/  FMUL.FTZ R5, R5, R6 ;  /* 0x0000000605057220 */ /* 0x000fe40000410000 */
.L_x_29488:
[----:B------:R-:W-:Y:S05]  /*3b40*/  BSYNC B0 ;  /* 0x0000000000007941 */ /* 0x000fea0003800000 */
.L_x_29487:
        /* <DEDUP_REMOVED lines=10> */
.L_x_29486:
[----:B------:R-:W-:Y:S05]  /*3bf0*/  BSYNC B1 ;  /* 0x0000000000017941 */ /* 0x000fea0003800000 */
.L_x_29485:
        /* <DEDUP_REMOVED lines=33> */
.L_x_29503:
[----:B------:R-:W-:Y:S01]  /*3e10*/  FSETP.GEU.FTZ.AND P0, PT, R11, -R10, PT ;  /* 0x8000000a0b00720b */ /* 0x000fe20003f1e000 */
[----:B------:R-:W-:-:S12]  /*3e20*/  FADD.FTZ R7, R7, -1 ;  /* 0xbf80000007077421 */ /* 0x000fd80000010000 */
[----:B------:R-:W-:Y:S02]  /*3e30*/  @!P0 FADD.FTZ R7, R7, -1 ;  /* 0xbf80000007078421 */ /* 0x000fe40000010000 */
.L_x_29502:
[----:B------:R-:W-:Y:S05]  /*3e40*/  BSYNC B2 ;  /* 0x0000000000027941 */ /* 0x000fea0003800000 */
.L_x_29501:
[----:B------:R-:W-:Y:S01]  /*3e50*/  FFMA.FTZ R6, -R10, R7, R6 ;  /* 0x000000070a067223 */ /* 0x000fe20000010106 */
[----:B------:R-:W-:Y:S05]  /*3e60*/  BRA `(.L_x_29499) ;  /* 0x0000021000007947 */ /* 0x000fea0003800000 */
.L_x_29500:
        /* <DEDUP_REMOVED lines=16> */
.L_x_29506:
        /* <DEDUP_REMOVED lines=14> */
.L_x_29505:
[----:B------:R-:W-:Y:S05]  /*4050*/  BSYNC B2 ;  /* 0x0000000000027941 */ /* 0x000fea0003800000 */
.L_x_29504:
[----:B0-----:R-:W-:-:S04]  /*4060*/  FMUL.FTZ R7, R10, 1.1920928955078125e-07 ;  /* 0x340000000a077820 */ /* 0x001fc80000410000 */
[----:B------:R-:W-:Y:S02]  /*4070*/  FMUL.FTZ R6, R6, R7 ;  /* 0x0000000706067220 */ /* 0x000fe40000410000 */
.L_x_29499:
[----:B------:R-:W-:Y:S05]  /*4080*/  BSYNC B0 ;  /* 0x0000000000007941 */ /* 0x000fea0003800000 */
.L_x_29498:
        /* <DEDUP_REMOVED lines=10> */
.L_x_29497:
[----:B------:R-:W-:Y:S05]  /*4130*/  BSYNC B1 ;  /* 0x0000000000017941 */ /* 0x000fea0003800000 */
.L_x_29496:
        /* <DEDUP_REMOVED lines=33> */
.L_x_29514:
[----:B------:R-:W-:Y:S01]  /*4350*/  FSETP.GEU.FTZ.AND P0, PT, R14, -R11, PT ;  /* 0x8000000b0e00720b */ /* 0x000fe20003f1e000 */
[----:B------:R-:W-:-:S12]  /*4360*/  FADD.FTZ R8, R8, -1 ;  /* 0xbf80000008087421 */ /* 0x000fd80000010000 */
[----:B------:R-:W-:Y:S02]  /*4370*/  @!P0 FADD.FTZ R8, R8, -1 ;  /* 0xbf80000008088421 */ /* 0x000fe40000010000 */
.L_x_29513:
[----:B------:R-:W-:Y:S05]  /*4380*/  BSYNC B2 ;  /* 0x0000000000027941 */ /* 0x000fea0003800000 */
.L_x_29512:
[----:B------:R-:W-:Y:S01]  /*4390*/  FFMA.FTZ R7, -R11, R8, R7 ;  /* 0x000000080b077223 */ /* 0x000fe20000010107 */
[----:B------:R-:W-:Y:S05]  /*43a0*/  BRA `(.L_x_29510) ;  /* 0x0000022000007947 */ /* 0x000fea0003800000 */
.L_x_29511:
        /* <DEDUP_REMOVED lines=18> */
.L_x_29517:
        /* <DEDUP_REMOVED lines=13> */
.L_x_29516:
[----:B------:R-:W-:Y:S05]  /*45a0*/  BSYNC B2 ;  /* 0x0000000000027941 */ /* 0x000fea0003800000 */
.L_x_29515:
[----:B------:R-:W-:-:S04]  /*45b0*/  FMUL.FTZ R14, R14, 1.1920928955078125e-07 ;  /* 0x340000000e0e7820 */ /* 0x000fc80000410000 */
[----:B------:R-:W-:Y:S02]  /*45c0*/  FMUL.FTZ R7, R7, R14 ;  /* 0x0000000e07077220 */ /* 0x000fe40000410000 */
.L_x_29510:
[----:B------:R-:W-:Y:S05]  /*45d0*/  BSYNC B0 ;  /* 0x0000000000007941 */ /* 0x000fea0003800000 */
.L_x_29509:
        /* <DEDUP_REMOVED lines=10> */
.L_x_29508:
[----:B------:R-:W-:Y:S05]  /*4680*/  BSYNC B1 ;  /* 0x0000000000017941 */ /* 0x000fea0003800000 */
.L_x_29507:
        /* <DEDUP_REMOVED lines=33> */
.L_x_29525:
[----:B------:R-:W-:Y:S01]  /*48a0*/  FSETP.GEU.FTZ.AND P0, PT, R15, -R14, PT ;  /* 0x8000000e0f00720b */ /* 0x000fe20003f1e000 */
[----:B------:R-:W-:-:S12]  /*48b0*/  FADD.FTZ R8, R8, -1 ;  /* 0xbf80000008087421 */ /* 0x000fd80000010000 */
[----:B------:R-:W-:Y:S02]  /*48c0*/  @!P0 FADD.FTZ R8, R8, -1 ;  /* 0xbf80000008088421 */ /* 0x000fe40000010000 */
.L_x_29524:
[----:B------:R-:W-:Y:S05]  /*48d0*/  BSYNC B2 ;  /* 0x0000000000027941 */ /* 0x000fea0003800000 */
.L_x_29523:
[----:B------:R-:W-:Y:S01]  /*48e0*/  FFMA.FTZ R9, -R14, R8, R9 ;  /* 0x000000080e097223 */ /* 0x000fe20000010109 */
[----:B------:R-:W-:Y:S05]  /*48f0*/  BRA `(.L_x_29521) ;  /* 0x0000022000007947 */ /* 0x000fea0003800000 */
.L_x_29522:
        /* <DEDUP_REMOVED lines=18> */
.L_x_29528:
        /* <DEDUP_REMOVED lines=13> */
.L_x_29527:
[----:B------:R-:W-:Y:S05]  /*4af0*/  BSYNC B2 ;  /* 0x0000000000027941 */ /* 0x000fea0003800000 */
.L_x_29526:
[----:B------:R-:W-:-:S04]  /*4b00*/  FMUL.FTZ R15, R15, 1.1920928955078125e-07 ;  /* 0x340000000f0f7820 */ /* 0x000fc80000410000 */
[----:B0-----:R-:W-:Y:S02]  /*4b10*/  FMUL.FTZ R9, R8, R15 ;  /* 0x0000000f08097220 */ /* 0x001fe40000410000 */
.L_x_29521:
[----:B------:R-:W-:Y:S05]  /*4b20*/  BSYNC B0 ;  /* 0x0000000000007941 */ /* 0x000fea0003800000 */
.L_x_29520:
        /* <DEDUP_REMOVED lines=10> */
.L_x_29519:
[----:B------:R-:W-:Y:S05]  /*4bd0*/  BSYNC B1 ;  /* 0x0000000000017941 */ /* 0x000fea0003800000 */
.L_x_29518:
        /* <DEDUP_REMOVED lines=33> */
.L_x_29536:
[----:B------:R-:W-:Y:S01]  /*4df0*/  FSETP.GEU.FTZ.AND P0, PT, R16, -R15, PT ;  /* 0x8000000f1000720b */ /* 0x000fe20003f1e000 */
[----:B------:R-:W-:-:S12]  /*4e00*/  FADD.FTZ R9, R9, -1 ;  /* 0xbf80000009097421 */ /* 0x000fd80000010000 */
[----:B------:R-:W-:Y:S02]  /*4e10*/  @!P0 FADD.FTZ R9, R9, -1 ;  /* 0xbf80000009098421 */ /* 0x000fe40000010000 */
.L_x_29535:
[----:B------:R-:W-:Y:S05]  /*4e20*/  BSYNC B2 ;  /* 0x0000000000027941 */ /* 0x000fea0003800000 */
.L_x_29534:
[----:B------:R-:W-:Y:S01]  /*4e30*/  FFMA.FTZ R10, -R15, R9, R10 ;  /* 0x000000090f0a7223 */ /* 0x000fe2000001010a */
[----:B------:R-:W-:Y:S05]  /*4e40*/  BRA `(.L_x_29532) ;  /* 0x000001f000007947 */ /* 0x000fea0003800000 */
.L_x_29533:
        /* <DEDUP_REMOVED lines=15> */
.L_x_29539:
        /* <DEDUP_REMOVED lines=13> */
.L_x_29538:
[----:B------:R-:W-:Y:S05]  /*5010*/  BSYNC B2 ;  /* 0x0000000000027941 */ /* 0x000fea0003800000 */
.L_x_29537:
[----:B------:R-:W-:-:S04]  /*5020*/  FMUL.FTZ R14, R14, 1.1920928955078125e-07 ;  /* 0x340000000e0e7820 */ /* 0x000fc80000410000 */
[----:B-1----:R-:W-:Y:S02]  /*5030*/  FMUL.FTZ R10, R9, R14 ;  /* 0x0000000e090a7220 */ /* 0x002fe40000410000 */
.L_x_29532:
[----:B------:R-:W-:Y:S05]  /*5040*/  BSYNC B0 ;  /* 0x0000000000007941 */ /* 0x000fea0003800000 */
.L_x_29531:
        /* <DEDUP_REMOVED lines=10> */
.L_x_29530:
[----:B------:R-:W-:Y:S05]  /*50f0*/  BSYNC B1 ;  /* 0x0000000000017941 */ /* 0x000fea0003800000 */
.L_x_29529:
        /* <DEDUP_REMOVED lines=33> */
.L_x_29547:
[----:B------:R-:W-:Y:S01]  /*5310*/  FSETP.GEU.FTZ.AND P0, PT, R15, -R17, PT ;  /* 0x800000110f00720b */ /* 0x000fe20003f1e000 */
[----:B------:R-:W-:-:S12]  /*5320*/  FADD.FTZ R11, R11, -1 ;  /* 0xbf8000000b0b7421 */ /* 0x000fd80000010000 */
[----:B------:R-:W-:Y:S02]  /*5330*/  @!P0 FADD.FTZ R11, R11, -1 ;  /* 0xbf8000000b0b8421 */ /* 0x000fe40000010000 */
.L_x_29546:
[----:B------:R-:W-:Y:S05]  /*5340*/  BSYNC B2 ;  /* 0x0000000000027941 */ /* 0x000fea0003800000 */
.L_x_29545:
[----:B------:R-:W-:Y:S01]  /*5350*/  FFMA.FTZ R10, -R17, R11, R10 ;  /* 0x0000000b110a7223 */ /* 0x000fe2000001010a */
[----:B------:R-:W-:Y:S05]  /*5360*/  BRA `(.L_x_29543) ;  /* 0x000001f000007947 */ /* 0x000fea0003800000 */
.L_x_29544:
        /* <DEDUP_REMOVED lines=15> */
.L_x_29550:
        /* <DEDUP_REMOVED lines=13> */
.L_x_29549:
[----:B------:R-:W-:Y:S05]  /*5530*/  BSYNC B2 ;  /* 0x0000000000027941 */ /* 0x000fea0003800000 */
.L_x_29548:
[----:B------:R-:W-:-:S04]  /*5540*/  FMUL.FTZ R15, R15, 1.1920928955078125e-07 ;  /* 0x340000000f0f7820 */ /* 0x000fc80000410000 */
[----:B------:R-:W-:Y:S02]  /*5550*/  FMUL.FTZ R10, R10, R15 ;  /* 0x0000000f0a0a7220 */ /* 0x000fe40000410000 */
.L_x_29543:
[----:B------:R-:W-:Y:S05]  /*5560*/  BSYNC B0 ;  /* 0x0000000000007941 */ /* 0x000fea0003800000 */
.L_x_29542:
        /* <DEDUP_REMOVED lines=10> */
.L_x_29541:
[----:B------:R-:W-:Y:S05]  /*5610*/  BSYNC B1 ;  /* 0x0000000000017941 */ /* 0x000fea0003800000 */
.L_x_29540:
        /* <DEDUP_REMOVED lines=16> */
.L_x_29553:
[----:B------:R-:W-:-:S13]  /*5720*/  ISETP.GE.AND P0, PT, R13, R12, PT ;  /* 0x0000000c0d00720c */ /* 0x000fda0003f06270 */
[----:B------:R-:W-:Y:S05]  /*5730*/  @P0 BRA `(.L_x_29555) ;  /* 0x000000c000000947 */ /* 0x000fea0003800000 */
[----:B--2---:R-:W-:Y:S01]  /*5740*/  IMAD.IADD R2, R0, 0x1, R13 ;  /* 0x0000000100027824 */ /* 0x004fe200078e020d */
[----:B------:R-:W-:Y:S01]  /*5750*/  IADD3 R13, R13, 0x80, RZ ;  /* 0x000000800d0d7810 */ /* 0x000fe20007ffe0ff */
[----:B------:R-:W-:-:S04]  /*5760*/  IMAD.MOV.U32 R3, RZ, RZ, 0x2 ;  /* 0x00000002ff037424 */ /* 0x000fc800078e00ff */
[----:B------:R-:W-:-:S05]  /*5770*/  IMAD.WIDE.U32 R2, R2, R3, c[0x0][0x168] ;  /* 0x00005a0002027625 */ /* 0x000fca00078e0003 */
[----:B------:R2:W-:Y:S02]  /*5780*/  STG.E.U16 [R2.64], R5 ;  /* 0x0000000502007986 */ /* 0x0005e4000c101504 */
.L_x_29554:
[----:B------:R-:W-:-:S13]  /*5790*/  ISETP.GE.AND P0, PT, R13, R12, PT ;  /* 0x0000000c0d00720c */ /* 0x000fda0003f06270 */
[----:B------:R-:W-:Y:S05]  /*57a0*/  @P0 BRA `(.L_x_29556) ;  /* 0x000000c000000947 */ /* 0x000fea0003800000 */
[----:B--2---:R-:W-:Y:S01]  /*57b0*/  IMAD.IADD R2, R0, 0x1, R13 ;  /* 0x0000000100027824 */ /* 0x004fe200078e020d */
[----:B------:R-:W-:Y:S01]  /*57c0*/  IADD3 R13, R13, 0x80, RZ ;  /* 0x000000800d0d7810 */ /* 0x000fe20007ffe0ff */
[----:B------:R-:W-:-:S04]  /*57d0*/  IMAD.MOV.U32 R3, RZ, RZ, 0x2 ;  /* 0x00000002ff037424 */ /* 0x000fc800078e00ff */
[----:B------:R-:W-:-:S05]  /*57e0*/  IMAD.WIDE.U32 R2, R2, R3, c[0x0][0x168] ;  /* 0x00005a0002027625 */ /* 0x000fca00078e0003 */
[----:B------:R2:W-:Y:S02]  /*57f0*/  STG.E.U16 [R2.64], R6 ;  /* 0x0000000602007986 */ /* 0x0005e4000c101504 */
.L_x_29555:
[----:B------:R-:W-:-:S13]  /*5800*/  ISETP.GE.AND P0, PT, R13, R12, PT ;  /* 0x0000000c0d00720c */ /* 0x000fda0003f06270 */
[----:B------:R-:W-:Y:S05]  /*5810*/  @P0 BRA `(.L_x_29557) ;  /* 0x000000d000000947 */ /* 0x000fea0003800000 */
[----:B--2---:R-:W-:Y:S01]  /*5820*/  IMAD.IADD R2, R0, 0x1, R13 ;  /* 0x0000000100027824 */ /* 0x004fe200078e020d */
[----:B------:R-:W-:Y:S01]  /*5830*/  IADD3 R13, R13, 0x80, RZ ;  /* 0x000000800d0d7810 */ /* 0x000fe20007ffe0ff */
[----:B------:R-:W-:-:S04]  /*5840*/  IMAD.MOV.U32 R3, RZ, RZ, 0x2 ;  /* 0x00000002ff037424 */ /* 0x000fc800078e00ff */
[----:B------:R-:W-:-:S05]  /*5850*/  IMAD.WIDE.U32 R2, R2, R3, c[0x0][0x168] ;  /* 0x00005a0002027625 */ /* 0x000fca00078e0003 */
[----:B------:R2:W-:Y:S02]  /*5860*/  STG.E.U16 [R2.64], R7 ;  /* 0x0000000702007986 */ /* 0x0005e4000c101504 */
.L_x_29556:
        /* <DEDUP_REMOVED lines=8> */
.L_x_29557:
[----:B------:R-:W-:Y:S05]  /*58f0*/  BSYNC B1 ;  /* 0x0000000000017941 */ /* 0x000fea0003800000 */
.L_x_29552:
[----:B------:R-:W-:-:S13]  /*5900*/  ISETP.GE.AND P0, PT, R13, R12, PT ;  /* 0x0000000c0d00720c */ /* 0x000fda0003f06270 */
[----:B--2---:R-:W-:Y:S01]  /*5910*/  @!P0 IMAD.IADD R2, R0, 0x1, R13 ;  /* 0x0000000100028824 */ /* 0x004fe200078e020d */
[----:B------:R-:W-:Y:S01]  /*5920*/  @!P0 IADD3 R13, R13, 0x80, RZ ;  /* 0x000000800d0d8810 */ /* 0x000fe20007ffe0ff */
[----:B------:R-:W-:-:S04]  /*5930*/  @!P0 IMAD.MOV.U32 R3, RZ, RZ, 0x2 ;  /* 0x00000002ff038424 */ /* 0x000fc800078e00ff */
[----:B------:R-:W-:-:S05]  /*5940*/  @!P0 IMAD.WIDE.U32 R2, R2, R3, c[0x0][0x168] ;  /* 0x00005a0002028625 */ /* 0x000fca00078e0003 */
[----:B------:R2:W-:Y:S02]  /*5950*/  @!P0 STG.E.U16 [R2.64], R9 ;  /* 0x0000000902008986 */ /* 0x0005e4000c101504 */
.L_x_29558:
[----:B------:R-:W-:Y:S05]  /*5960*/  BSYNC B0 ;  /* 0x0000000000007941 */ /* 0x000fea0003800000 */
.L_x_29551:
        /* <DEDUP_REMOVED lines=8> */
.L_x_29559:
        /* <DEDUP_REMOVED lines=9> */
.L_x_50731:


//--------------------- .text._ZN2at6native29vectorized_elementwise_kernelILi4ENS0_13BinaryFunctorIN3c104HalfES4_S4_ZZZNS0_21remainder_kernel_cudaERNS_18TensorIteratorBaseEENKUlvE0_clEvENKUlvE1_clEvEUlS4_S4_E_EESt5arrayIPcLm3EEEEviT0_T1_ --------------------------
	.section	.text._ZN2at6native29vectorized_elementwise_kernelILi4ENS0_13BinaryFunctorIN3c104HalfES4_S4_ZZZNS0_21remainder_kernel_cudaERNS_18TensorIteratorBaseEENKUlvE0_clEvENKUlvE1_clEvEUlS4_S4_E_EESt5arrayIPcLm3EEEEviT0_T1_,"ax",@progbits
	.sectioninfo	@"SHI_REGISTERS=32"
	.align	128
        .global         _ZN2at6native29vectorized_elementwise_kernelILi4ENS0_13BinaryFunctorIN3c104HalfES4_S4_ZZZNS0_21remainder_kernel_cudaERNS_18TensorIteratorBaseEENKUlvE0_clEvENKUlvE1_clEvEUlS4_S4_E_EESt5arrayIPcLm3EEEEviT0_T1_
        .type           _ZN2at6native29vectorized_elementwise_kernelILi4ENS0_13BinaryFunctorIN3c104HalfES4_S4_ZZZNS0_21remainder_kernel_cudaERNS_18TensorIteratorBaseEENKUlvE0_clEvENKUlvE1_clEvEUlS4_S4_E_EESt5arrayIPcLm3EEEEviT0_T1_,@function
        .size           _ZN2at6native29vectorized_elementwise_kernelILi4ENS0_13BinaryFunctorIN3c104HalfES4_S4_ZZZNS0_21remainder_kernel_cudaERNS_18TensorIteratorBaseEENKUlvE0_clEvENKUlvE1_clEvEUlS4_S4_E_EESt5arrayIPcLm3EEEEviT0_T1_,(.L_x_50732 - _ZN2at6native29vectorized_elementwise_kernelILi4ENS0_13BinaryFunctorIN3c104HalfES4_S4_ZZZNS0_21remainder_kernel_cudaERNS_18TensorIteratorBaseEENKUlvE0_clEvENKUlvE1_clEvEUlS4_S4_E_EESt5arrayIPcLm3EEEEviT0_T1_)
        .other          _ZN2at6native29vectorized_elementwise_kernelILi4ENS0_13BinaryFunctorIN3c104HalfES4_S4_ZZZNS0_21remainder_kernel_cudaERNS_18TensorIteratorBaseEENKUlvE0_clEvENKUlvE1_clEvEUlS4_S4_E_EESt5arrayIPcLm3EEEEviT0_T1_,@"STO_CUDA_ENTRY STV_DEFAULT"
_ZN2at6native29vectorized_elementwise_kernelILi4ENS0_13BinaryFunctorIN3c104HalfES4_S4_ZZZNS0_21remainder_kernel_cudaERNS_18TensorIteratorBaseEENKUlvE0_clEvENKUlvE1_clEvEUlS4_S4_E_EESt5arrayIPcLm3EEEEviT0_T1_:
.text._ZN2at6native29vectorized_elementwise_kernelILi4ENS0_13BinaryFunctorIN3c104HalfES4_S4_ZZZNS0_21remainder_kernel_cudaERNS_18TensorIteratorBaseEENKUlvE0_clEvENKUlvE1_clEvEUlS4_S4_E_EESt5arrayIPcLm3EEEEviT0_T1_:
        /* <DEDUP_REMOVED lines=46> */
.L_x_29566:
[----:B------:R-:W-:Y:S01]  /*02e0*/  FSETP.GEU.FTZ.AND P0, PT, R17, -R14, PT ;  /* 0x8000000e1100720b */ /* 0x000fe20003f1e000 */
[----:B------:R-:W-:-:S12]  /*02f0*/  FADD.FTZ R15, R15, -1 ;  /* 0xbf8000000f0f7421 */ /* 0x000fd80000010000 */
[----:B------:R-:W-:Y:S02]  /*0300*/  @!P0 FADD.FTZ R15, R15, -1 ;  /* 0xbf8000000f0f8421 */ /* 0x000fe40000010000 */
.L_x_29565:
[----:B------:R-:W-:Y:S05]  /*0310*/  BSYNC B1 ;  /* 0x0000000000017941 */ /* 0x000fea0003800000 */
.L_x_29564:
[----:B------:R-:W-:Y:S01]  /*0320*/  FFMA.FTZ R19, -R14, R15, R19 ;  /* 0x0000000f0e137223 */ /* 0x000fe20000010113 */
[----:B------:R-:W-:Y:S05]  /*0330*/  BRA `(.L_x_29562) ;  /* 0x000001f000007947 */ /* 0x000fea0003800000 */
.L_x_29563:
        /* <DEDUP_REMOVED lines=15> */
.L_x_29569:
        /* <DEDUP_REMOVED lines=13> */
.L_x_29568:
[----:B------:R-:W-:Y:S05]  /*0500*/  BSYNC B1 ;  /* 0x0000000000017941 */ /* 0x000fea0003800000 */
.L_x_29567:
[----:B------:R-:W-:-:S04]  /*0510*/  FMUL.FTZ R15, R15, 1.1920928955078125e-07 ;  /* 0x340000000f0f7820 */ /* 0x000fc80000410000 */
[----:B------:R-:W-:Y:S02]  /*0520*/  FMUL.FTZ R19, R14, R15 ;  /* 0x0000000f0e137220 */ /* 0x000fe40000410000 */
.L_x_29562:
[----:B0-----:R-:W-:Y:S05]  /*0530*/  BSYNC B0 ;  /* 0x0000000000007941 */ /* 0x001fea0003800000 */
.L_x_29561:
[C---:B------:R-:W-:Y:S01]  /*0540*/  FSETP.GTU.FTZ.AND P0, PT, |R19|.reuse, +INF , PT ;  /* 0x7f8000001300780b */ /* 0x040fe20003f1c200 */
[----:B------:R-:W-:Y:S01]  /*0550*/  HADD2.F32 R15, -RZ, R8.H1_H1 ;  /* 0x30000008ff0f7230 */ /* 0x000fe20000004100 */
[----:B------:R-:W-:Y:S01]  /*0560*/  LOP3.LUT R12, R19, 0x80000000, R12, 0xb8, !PT ;  /* 0x80000000130c7812 */ /* 0x000fe200078eb80c */
[----:B------:R-:W-:Y:S01]  /*0570*/  HADD2.F32 R8, -RZ, R6.H1_H1 ;  /* 0x30000006ff087230 */ /* 0x000fe20000004100 */
[----:B------:R-:W-:Y:S01]  /*0580*/  FSETP.GEU.FTZ.AND P1, PT, R13, RZ, PT ;  /* 0x000000ff0d00720b */ /* 0x000fe20003f3e000 */
[----:B------:R-:W-:Y:S01]  /*0590*/  BSSY B0, `(.L_x_29570) ;  /* 0x0000046000007945 */ /* 0x000fe20003800000 */
[----:B------:R-:W-:Y:S01]  /*05a0*/  FSEL R12, R19, R12, P0 ;  /* 0x0000000c130c7208 */ /* 0x000fe20000000000 */
[----:B------:R-:W-:-:S03]  /*05b0*/  FADD.FTZ R14, |R15|, -RZ ;  /* 0x800000ff0f0e7221 */ /* 0x000fc60000010200 */
        /* <DEDUP_REMOVED lines=30> */
.L_x_29575:
[----:B------:R-:W-:Y:S01]  /*07a0*/  FSETP.GEU.FTZ.AND P0, PT, R17, -R12, PT ;  /* 0x8000000c1100720b */ /* 0x000fe20003f1e000 */
[----:B------:R-:W-:-:S12]  /*07b0*/  FADD.FTZ R13, R13, -1 ;  /* 0xbf8000000d0d7421 */ /* 0x000fd80000010000 */
[----:B------:R-:W-:Y:S02]  /*07c0*/  @!P0 FADD.FTZ R13, R13, -1 ;  /* 0xbf8000000d0d8421 */ /* 0x000fe40000010000 */
.L_x_29574:
[----:B------:R-:W-:Y:S05]  /*07d0*/  BSYNC B1 ;  /* 0x0000000000017941 */ /* 0x000fea0003800000 */
.L_x_29573:
[----:B------:R-:W-:Y:S01]  /*07e0*/  FFMA.FTZ R14, -R12, R13, R14 ;  /* 0x0000000d0c0e7223 */ /* 0x000fe2000001010e */
[----:B------:R-:W-:Y:S05]  /*07f0*/  BRA `(.L_x_29571) ;  /* 0x000001f000007947 */ /* 0x000fea0003800000 */
.L_x_29572:
        /* <DEDUP_REMOVED lines=15> */
.L_x_29578:
        /* <DEDUP_REMOVED lines=13> */
.L_x_29577:
[----:B------:R-:W-:Y:S05]  /*09c0*/  BSYNC B1 ;  /* 0x0000000000017941 */ /* 0x000fea0003800000 */
.L_x_29576:
[----:B0-----:R-:W-:-:S04]  /*09d0*/  FMUL.FTZ R13, R14, 1.1920928955078125e-07 ;  /* 0x340000000e0d7820 */ /* 0x001fc80000410000 */
[----:B------:R-:W-:Y:S02]  /*09e0*/  FMUL.FTZ R14, R12, R13 ;  /* 0x0000000d0c0e7220 */ /* 0x000fe40000410000 */
.L_x_29571:
[----:B------:R-:W-:Y:S05]  /*09f0*/  BSYNC B0 ;  /* 0x0000000000007941 */ /* 0x000fea0003800000 */
.L_x_29570:
        /* <DEDUP_REMOVED lines=37> */
.L_x_29584:
[----:B------:R-:W-:Y:S01]  /*0c50*/  FSETP.GEU.FTZ.AND P0, PT, R19, -R17, PT ;  /* 0x800000111300720b */ /* 0x000fe20003f1e000 */
[----:B------:R-:W-:-:S12]  /*0c60*/  FADD.FTZ R8, R8, -1 ;  /* 0xbf80000008087421 */ /* 0x000fd80000010000 */
[----:B------:R-:W-:Y:S02]  /*0c70*/  @!P0 FADD.FTZ R8, R8, -1 ;  /* 0xbf80000008088421 */ /* 0x000fe40000010000 */
.L_x_29583:
[----:B------:R-:W-:Y:S05]  /*0c80*/  BSYNC B1 ;  /* 0x0000000000017941 */ /* 0x000fea0003800000 */
.L_x_29582:
[----:B------:R-:W-:Y:S01]  /*0c90*/  FFMA.FTZ R14, -R17, R8, R14 ;  /* 0x00000008110e7223 */ /* 0x000fe2000001010e */
[----:B------:R-:W-:Y:S05]  /*0ca0*/  BRA `(.L_x_29580) ;  /* 0x000001f000007947 */ /* 0x000fea0003800000 */
.L_x_29581:
        /* <DEDUP_REMOVED lines=15> */
.L_x_29587:
        /* <DEDUP_REMOVED lines=13> */
.L_x_29586:
[----:B------:R-:W-:Y:S05]  /*0e70*/  BSYNC B1 ;  /* 0x0000000000017941 */ /* 0x000fea0003800000 */
.L_x_29585:
[----:B0-----:R-:W-:-:S04]  /*0e80*/  FMUL.FTZ R17, R14, 1.1920928955078125e-07 ;  /* 0x340000000e117820 */ /* 0x001fc80000410000 */
[----:B------:R-:W-:Y:S02]  /*0e90*/  FMUL.FTZ R14, R8, R17 ;  /* 0x00000011080e7220 */ /* 0x000fe40000410000 */
.L_x_29580:
[----:B------:R-:W-:Y:S05]  /*0ea0*/  BSYNC B0 ;  /* 0x0000000000007941 */ /* 0x000fea0003800000 */
.L_x_29579:
        /* <DEDUP_REMOVED lines=38> */
.L_x_29593:
[----:B------:R-:W-:Y:S01]  /*1110*/  FSETP.GEU.FTZ.AND P0, PT, R17, -R12, PT ;  /* 0x8000000c1100720b */ /* 0x000fe20003f1e000 */
[----:B------:R-:W-:-:S12]  /*1120*/  FADD.FTZ R14, R14, -1 ;  /* 0xbf8000000e0e7421 */ /* 0x000fd80000010000 */
[----:B------:R-:W-:Y:S02]  /*1130*/  @!P0 FADD.FTZ R14, R14, -1 ;  /* 0xbf8000000e0e8421 */ /* 0x000fe40000010000 */
.L_x_29592:
[----:B------:R-:W-:Y:S05]  /*1140*/  BSYNC B1 ;  /* 0x0000000000017941 */ /* 0x000fea0003800000 */
.L_x_29591:
[----:B------:R-:W-:Y:S01]  /*1150*/  FFMA.FTZ R15, -R12, R14, R15 ;  /* 0x0000000e0c0f7223 */ /* 0x000fe2000001010f */
[----:B------:R-:W-:Y:S05]  /*1160*/  BRA `(.L_x_29589) ;  /* 0x000001f000007947 */ /* 0x000fea0003800000 */
.L_x_29590:
        /* <DEDUP_REMOVED lines=15> */
.L_x_29596:
        /* <DEDUP_REMOVED lines=13> */
.L_x_29595:
[----:B------:R-:W-:Y:S05]  /*1330*/  BSYNC B1 ;  /* 0x0000000000017941 */ /* 0x000fea0003800000 */
.L_x_29594:
[----:B------:R-:W-:-:S04]  /*1340*/  FMUL.FTZ R15, R15, 1.1920928955078125e-07 ;  /* 0x340000000f0f7820 */ /* 0x000fc80000410000 */
[----:B------:R-:W-:Y:S02]  /*1350*/  FMUL.FTZ R15, R12, R15 ;  /* 0x0000000f0c0f7220 */ /* 0x000fe40000410000 */
.L_x_29589:
[----:B------:R-:W-:Y:S05]  /*1360*/  BSYNC B0 ;  /* 0x0000000000007941 */ /* 0x000fea0003800000 */
.L_x_29588:
        /* <DEDUP_REMOVED lines=37> */
.L_x_29602:
[----:B------:R-:W-:Y:S01]  /*15c0*/  FSETP.GEU.FTZ.AND P0, PT, R18, -R9, PT ;  /* 0x800000091200720b */ /* 0x000fe20003f1e000 */
[----:B------:R-:W-:-:S12]  /*15d0*/  FADD.FTZ R16, R16, -1 ;  /* 0xbf80000010107421 */ /* 0x000fd80000010000 */
[----:B------:R-:W-:Y:S02]  /*15e0*/  @!P0 FADD.FTZ R16, R16, -1 ;  /* 0xbf80000010108421 */ /* 0x000fe40000010000 */
.L_x_29601:
[----:B------:R-:W-:Y:S05]  /*15f0*/  BSYNC B1 ;  /* 0x0000000000017941 */ /* 0x000fea0003800000 */
.L_x_29600:
[----:B------:R-:W-:Y:S01]  /*1600*/  FFMA.FTZ R14, -R9, R16, R14 ;  /* 0x00000010090e7223 */ /* 0x000fe2000001010e */
[----:B------:R-:W-:Y:S05]  /*1610*/  BRA `(.L_x_29598) ;  /* 0x000001f000007947 */ /* 0x000fea0003800000 */
.L_x_29599:
        /* <DEDUP_REMOVED lines=15> */
.L_x_29605:
        /* <DEDUP_REMOVED lines=13> */
.L_x_29604:
[----:B------:R-:W-:Y:S05]  /*17e0*/  BSYNC B1 ;  /* 0x0000000000017941 */ /* 0x000fea0003800000 */
.L_x_29603:
[----:B------:R-:W-:-:S04]  /*17f0*/  FMUL.FTZ R14, R14, 1.1920928955078125e-07 ;  /* 0x340000000e0e7820 */ /* 0x000fc80000410000 */
[----:B------:R-:W-:Y:S02]  /*1800*/  FMUL.FTZ R14, R9, R14 ;  /* 0x0000000e090e7220 */ /* 0x000fe40000410000 */
.L_x_29598:
[----:B------:R-:W-:Y:S05]  /*1810*/  BSYNC B0 ;  /* 0x0000000000007941 */ /* 0x000fea0003800000 */
.L_x_29597:
        /* <DEDUP_REMOVED lines=37> */
.L_x_29611:
[----:B------:R-:W-:Y:S01]  /*1a70*/  FSETP.GEU.FTZ.AND P0, PT, R17, -R4, PT ;  /* 0x800000041100720b */ /* 0x000fe20003f1e000 */
[----:B------:R-:W-:-:S12]  /*1a80*/  FADD.FTZ R19, R19, -1 ;  /* 0xbf80000013137421 */ /* 0x000fd80000010000 */
[----:B------:R-:W-:Y:S02]  /*1a90*/  @!P0 FADD.FTZ R19, R19, -1 ;  /* 0xbf80000013138421 */ /* 0x000fe40000010000 */
.L_x_29610:
[----:B------:R-:W-:Y:S05]  /*1aa0*/  BSYNC B1 ;  /* 0x0000000000017941 */ /* 0x000fea0003800000 */
.L_x_29609:
[----:B------:R-:W-:Y:S01]  /*1ab0*/  FFMA.FTZ R14, -R4, R19, R14 ;  /* 0x00000013040e7223 */ /* 0x000fe2000001010e */
[----:B------:R-:W-:Y:S05]  /*1ac0*/  BRA `(.L_x_29607) ;  /* 0x000001f000007947 */ /* 0x000fea0003800000 */
.L_x_29608:
        /* <DEDUP_REMOVED lines=15> */
.L_x_29614:
        /* <DEDUP_REMOVED lines=13> */
.L_x_29613:
[----:B------:R-:W-:Y:S05]  /*1c90*/  BSYNC B1 ;  /* 0x0000000000017941 */ /* 0x000fea0003800000 */
.L_x_29612:
[----:B0-----:R-:W-:-:S04]  /*1ca0*/  FMUL.FTZ R17, R12, 1.1920928955078125e-07 ;  /* 0x340000000c117820 */ /* 0x001fc80000410000 */
[----:B------:R-:W-:Y:S02]  /*1cb0*/  FMUL.FTZ R14, R4, R17 ;  /* 0x00000011040e7220 */ /* 0x000fe40000410000 */
.L_x_29607:
[----:B------:R-:W-:Y:S05]  /*1cc0*/  BSYNC B0 ;  /* 0x0000000000007941 */ /* 0x000fea0003800000 */
.L_x_29606:
        /* <DEDUP_REMOVED lines=37> */
.L_x_29620:
[----:B------:R-:W-:Y:S01]  /*1f20*/  FSETP.GEU.FTZ.AND P0, PT, R19, -R17, PT ;  /* 0x800000111300720b */ /* 0x000fe20003f1e000 */
[----:B------:R-:W-:-:S12]  /*1f30*/  FADD.FTZ R2, R2, -1 ;  /* 0xbf80000002027421 */ /* 0x000fd80000010000 */
[----:B------:R-:W-:Y:S02]  /*1f40*/  @!P0 FADD.FTZ R2, R2, -1 ;  /* 0xbf80000002028421 */ /* 0x000fe40000010000 */
.L_x_29619:
[----:B------:R-:W-:Y:S05]  /*1f50*/  BSYNC B1 ;  /* 0x0000000000017941 */ /* 0x000fea0003800000 */
.L_x_29618:
[----:B------:R-:W-:Y:S01]  /*1f60*/  FFMA.FTZ R14, -R17, R2, R14 ;  /* 0x00000002110e7223 */ /* 0x000fe2000001010e */
[----:B------:R-:W-:Y:S05]  /*1f70*/  BRA `(.L_x_29616) ;  /* 0x000001f000007947 */ /* 0x000fea0003800000 */
.L_x_29617:
        /* <DEDUP_REMOVED lines=15> */
.L_x_29623:
        /* <DEDUP_REMOVED lines=13> */
.L_x_29622:
[----:B------:R-:W-:Y:S05]  /*2140*/  BSYNC B1 ;  /* 0x0000000000017941 */ /* 0x000fea0003800000 */
.L_x_29621:
[----:B0-----:R-:W-:-:S04]  /*2150*/  FMUL.FTZ R17, R14, 1.1920928955078125e-07 ;  /* 0x340000000e117820 */ /* 0x001fc80000410000 */
[----:B------:R-:W-:Y:S02]  /*2160*/  FMUL.FTZ R14, R2, R17 ;  /* 0x00000011020e7220 */ /* 0x000fe40000410000 */
.L_x_29616:
[----:B------:R-:W-:Y:S05]  /*2170*/  BSYNC B0 ;  /* 0x0000000000007941 */ /* 0x000fea0003800000 */
.L_x_29615:
        /* <DEDUP_REMOVED lines=38> */
.L_x_29629:
[----:B------:R-:W-:Y:S01]  /*23e0*/  FSETP.GEU.FTZ.AND P0, PT, R17, -R12, PT ;  /* 0x8000000c1100720b */ /* 0x000fe20003f1e000 */
[----:B------:R-:W-:-:S12]  /*23f0*/  FADD.FTZ R15, R15, -1 ;  /* 0xbf8000000f0f7421 */ /* 0x000fd80000010000 */
[----:B------:R-:W-:Y:S02]  /*2400*/  @!P0 FADD.FTZ R15, R15, -1 ;  /* 0xbf8000000f0f8421 */ /* 0x000fe40000010000 */
.L_x_29628:
[----:B------:R-:W-:Y:S05]  /*2410*/  BSYNC B1 ;  /* 0x0000000000017941 */ /* 0x000fea0003800000 */
.L_x_29627:
[----:B------:R-:W-:Y:S01]  /*2420*/  FFMA.FTZ R14, -R12, R15, R14 ;  /* 0x0000000f0c0e7223 */ /* 0x000fe2000001010e */
[----:B------:R-:W-:Y:S05]  /*2430*/  BRA `(.L_x_29625) ;  /* 0x000001f000007947 */ /* 0x000fea0003800000 */
.L_x_29626:
        /* <DEDUP_REMOVED lines=15> */
.L_x_29632:
        /* <DEDUP_REMOVED lines=13> */
.L_x_29631:
[----:B------:R-:W-:Y:S05]  /*2600*/  BSYNC B1 ;  /* 0x0000000000017941 */ /* 0x000fea0003800000 */
.L_x_29630:
[----:B0-----:R-:W-:-:S04]  /*2610*/  FMUL.FTZ R15, R14, 1.1920928955078125e-07 ;  /* 0x340000000e0f7820 */ /* 0x001fc80000410000 */
[----:B------:R-:W-:Y:S02]  /*2620*/  FMUL.FTZ R14, R12, R15 ;  /* 0x0000000f0c0e7220 */ /* 0x000fe40000410000 */
.L_x_29625:
[----:B------:R-:W-:Y:S05]  /*2630*/  BSYNC B0 ;  /* 0x0000000000007941 */ /* 0x000fea0003800000 */
.L_x_29624:
[C---:B------:R-:W-:Y:S02]  /*2640*/  FSETP.GTU.FTZ.AND P0, PT, |R14|.reuse, +INF , PT ;  /* 0x7f8000000e00780b */ /* 0x040fe40003f1c200 */
[----:B------:R-:W-:Y:S02]  /*2650*/  LOP3.LUT R5, R14, 0x80000000, R5, 0xb8, !PT ;  /* 0x800000000e057812 */ /* 0x000fe400078eb805 */
[----:B------:R-:W-:Y:S02]  /*2660*/  FSETP.GEU.FTZ.AND P1, PT, R2, RZ, PT ;  /* 0x000000ff0200720b */ /* 0x000fe40003f3e000 */
[----:B------:R-:W-:Y:S01]  /*2670*/  FSEL R5, R14, R5, P0 ;  /* 0x000000050e057208 */ /* 0x000fe20000000000 */
[----:B------:R-:W-:Y:S01]  /*2680*/  IMAD.WIDE.U32 R14, R0, R11, c[0x0][0x168] ;  /* 0x00005a00000e7625 */ /* 0x000fe200078e000b */
[----:B------:R-:W-:Y:S02]  /*2690*/  F2FP.PACK_AB R6, R13, R6 ;  /* 0x000000060d06723e */ /* 0x000fe400000000ff */
[----:B------:R-:W-:-:S02]  /*26a0*/  FSETP.NEU.FTZ.AND P0, PT, R5, RZ, PT ;  /* 0x000000ff0500720b */ /* 0x000fc40003f1d000 */
[----:B------:R-:W-:Y:S01]  /*26b0*/  FSETP.GEU.FTZ.AND P2, PT, R5, RZ, PT ;  /* 0x000000ff0500720b */ /* 0x000fe20003f5e000 */
[----:B------:R-:W-:Y:S01]  /*26c0*/  IMAD.WIDE R14, R10, 0x8, R14 ;  /* 0x000000080a0e7825 */ /* 0x000fe200078e020e */
[----:B------:R-:W-:Y:S02]  /*26d0*/  F2FP.PACK_AB R7, R8, R7 ;  /* 0x000000070807723e */ /* 0x000fe400000000ff */
[----:B------:R-:W-:Y:S02]  /*26e0*/  PLOP3.LUT P0, PT, P0, P2, P1, 0x9f, 0x0 ;  /* 0x000000000000781c */ /* 0x000fe40000705317 */
[----:B------:R-:W-:Y:S01]  /*26f0*/  F2FP.PACK_AB R4, R4, R9 ;  /* 0x000000090404723e */ /* 0x000fe200000000ff */
[----:B------:R-:W-:Y:S10]  /*2700*/  STG.E.64 [R14.64], R6 ;  /* 0x000000060e007986 */ /* 0x000ff4000c101b04 */
[----:B------:R-:W-:-:S05]  /*2710*/  @!P0 FADD.FTZ R5, R2, R5 ;  /* 0x0000000502058221 */ /* 0x000fca0000010000 */
[----:B------:R-:W-:-:S05]  /*2720*/  F2FP.PACK_AB R5, R5, R3 ;  /* 0x000000030505723e */ /* 0x000fca00000000ff */
[----:B------:R-:W-:Y:S01]  /*2730*/  STG.E.64 [R14.64+0x400], R4 ;  /* 0x000400040e007986 */ /* 0x000fe2000c101b04 */
[----:B------:R-:W-:Y:S05]  /*2740*/  EXIT ;  /* 0x000000000000794d */ /* 0x000fea0003800000 */
.L_x_29560:
        /* <DEDUP_REMOVED lines=112> */
.L_x_29640:
[----:B------:R-:W-:Y:S01]  /*2e50*/  FSETP.GEU.FTZ.AND P0, PT, R7, -R6, PT ;  /* 0x800000060700720b */ /* 0x000fe20003f1e000 */
[----:B------:R-:W-:-:S12]  /*2e60*/  FADD.FTZ R2, R2, -1 ;  /* 0xbf80000002027421 */ /* 0x000fd80000010000 */
[----:B------:R-:W-:Y:S02]  /*2e70*/  @!P0 FADD.FTZ R2, R2, -1 ;  /* 0xbf80000002028421 */ /* 0x000fe40000010000 */
.L_x_29639:
[----:B------:R-:W-:Y:S05]  /*2e80*/  BSYNC B2 ;  /* 0x0000000000027941 */ /* 0x000fea0003800000 */
.L_x_29638:
[----:B------:R-:W-:Y:S01]  /*2e90*/  FFMA.FTZ R3, -R6, R2, R3 ;  /* 0x0000000206037223 */ /* 0x000fe20000010103 */
[----:B------:R-:W-:Y:S05]  /*2ea0*/  BRA `(.L_x_29636) ;  /* 0x000001f000007947 */ /* 0x000fea0003800000 */
.L_x_29637:
        /* <DEDUP_REMOVED lines=15> */
.L_x_29643:
        /* <DEDUP_REMOVED lines=13> */
.L_x_29642:
[----:B------:R-:W-:Y:S05]  /*3070*/  BSYNC B2 ;  /* 0x0000000000027941 */ /* 0x000fea0003800000 */
.L_x_29641:
[----:B------:R-:W-:-:S04]  /*3080*/  FMUL.FTZ R6, R6, 1.1920928955078125e-07 ;  /* 0x3400000006067820 */ /* 0x000fc80000410000 */
[----:B------:R-:W-:Y:S02]  /*3090*/  FMUL.FTZ R3, R3, R6 ;  /* 0x0000000603037220 */ /* 0x000fe40000410000 */
.L_x_29636:
[----:B------:R-:W-:Y:S05]  /*30a0*/  BSYNC B0 ;  /* 0x0000000000007941 */ /* 0x000fea0003800000 */
.L_x_29635:
        /* <DEDUP_REMOVED lines=10> */
.L_x_29634:
[----:B------:R-:W-:Y:S05]  /*3150*/  BSYNC B1 ;  /* 0x0000000000017941 */ /* 0x000fea0003800000 */
.L_x_29633:
        /* <DEDUP_REMOVED lines=33> */
.L_x_29651:
[----:B------:R-:W-:Y:S01]  /*3370*/  FSETP.GEU.FTZ.AND P0, PT, R9, -R4, PT ;  /* 0x800000040900720b */ /* 0x000fe20003f1e000 */
[----:B------:R-:W-:-:S12]  /*3380*/  FADD.FTZ R6, R6, -1 ;  /* 0xbf80000006067421 */ /* 0x000fd80000010000 */
[----:B------:R-:W-:Y:S02]  /*3390*/  @!P0 FADD.FTZ R6, R6, -1 ;  /* 0xbf80000006068421 */ /* 0x000fe40000010000 */
.L_x_29650:
[----:B------:R-:W-:Y:S05]  /*33a0*/  BSYNC B2 ;  /* 0x0000000000027941 */ /* 0x000fea0003800000 */
.L_x_29649:
[----:B------:R-:W-:Y:S01]  /*33b0*/  FFMA.FTZ R5, -R4, R6, R5 ;  /* 0x0000000604057223 */ /* 0x000fe20000010105 */
[----:B------:R-:W-:Y:S05]  /*33c0*/  BRA `(.L_x_29647) ;  /* 0x000001f000007947 */ /* 0x000fea0003800000 */
.L_x_29648:
        /* <DEDUP_REMOVED lines=14> */
.L_x_29654:
        /* <DEDUP_REMOVED lines=13> */
.L_x_29653:
[----:B------:R-:W-:Y:S05]  /*3580*/  BSYNC B2 ;  /* 0x0000000000027941 */ /* 0x000fea0003800000 */
.L_x_29652:
[----:B------:R-:W-:Y:S01]  /*3590*/  FSEL R5, R5, +QNAN , !P0 ;  /* 0x7fffffff05057808 */ /* 0x000fe20004000000 */
[----:B------:R-:W-:-:S04]  /*35a0*/  FMUL.FTZ R8, R8, 1.1920928955078125e-07 ;  /* 0x3400000008087820 */ /* 0x000fc80000410000 */
[----:B------:R-:W-:Y:S02]  /*35b0*/  FMUL.FTZ R5, R5, R8 ;  /* 0x0000000805057220 */ /* 0x000fe40000410000 */
.L_x_29647:
[----:B------:R-:W-:Y:S05]  /*35c0*/  BSYNC B0 ;  /* 0x0000000000007941 */ /* 0x000fea0003800000 */
.L_x_29646:
        /* <DEDUP_REMOVED lines=10> */
.L_x_29645:
[----:B------:R-:W-:Y:S05]  /*3670*/  BSYNC B1 ;  /* 0x0000000000017941 */ /* 0x000fea0003800000 */
.L_x_29644:
        /* <DEDUP_REMOVED lines=33> */
.L_x_29662:
[----:B------:R-:W-:Y:S01]  /*3890*/  FSETP.GEU.FTZ.AND P0, PT, R10, -R9, PT ;  /* 0x800000090a00720b */ /* 0x000fe20003f1e000 */
[----:B------:R-:W-:-:S12]  /*38a0*/  FADD.FTZ R6, R6, -1 ;  /* 0xbf80000006067421 */ /* 0x000fd80000010000 */
[----:B------:R-:W-:Y:S02]  /*38b0*/  @!P0 FADD.FTZ R6, R6, -1 ;  /* 0xbf80000006068421 */ /* 0x000fe40000010000 */
.L_x_29661:
[----:B------:R-:W-:Y:S05]  /*38c0*/  BSYNC B2 ;  /* 0x0000000000027941 */ /* 0x000fea0003800000 */
.L_x_29660:
[----:B------:R-:W-:Y:S01]  /*38d0*/  FFMA.FTZ R5, -R9, R6, R5 ;  /* 0x0000000609057223 */ /* 0x000fe20000010105 */
[----:B------:R-:W-:Y:S05]  /*38e0*/  BRA `(.L_x_29658) ;  /* 0x000001f000007947 */ /* 0x000fea0003800000 */
.L_x_29659:
        /* <DEDUP_REMOVED lines=15> */
.L_x_29665:
        /* <DEDUP_REMOVED lines=13> */
.L_x_29664:
[----:B------:R-:W-:Y:S05]  /*3ab0*/  BSYNC B2 ;  /* 0x0000000000027941 */ /* 0x000fea0003800000 */
.L_x_29663:
[----:B0-----:R-:W-:-:S04]  /*3ac0*/  FMUL.FTZ R6, R9, 1.1920928955078125e-07 ;  /* 0x3400000009067820 */ /* 0x001fc80000410000 */
[----:B------:R-:W-:Y:S02]  /*3ad0*/  FMUL.FTZ R5, R5, R6 ;  /* 0x0000000605057220 */ /* 0x000fe40000410000 */
.L_x_29658:
[----:B------:R-:W-:Y:S05]  /*3ae0*/  BSYNC B0 ;  /* 0x0000000000007941 */ /* 0x000fea0003800000 */
.L_x_29657:
        /* <DEDUP_REMOVED lines=10> */
.L_x_29656:
[----:B------:R-:W-:Y:S05]  /*3b90*/  BSYNC B1 ;  /* 0x0000000000017941 */ /* 0x000fea0003800000 */
.L_x_29655:
        /* <DEDUP_REMOVED lines=33> */
.L_x_29673:
[----:B------:R-:W-:Y:S01]  /*3db0*/  FSETP.GEU.FTZ.AND P0, PT, R11, -R10, PT ;  /* 0x8000000a0b00720b */ /* 0x000fe20003f1e000 */
[----:B------:R-:W-:-:S12]  /*3dc0*/  FADD.FTZ R7, R7, -1 ;  /* 0xbf80000007077421 */ /* 0x000fd80000010000 */
[----:B------:R-:W-:Y:S02]  /*3dd0*/  @!P0 FADD.FTZ R7, R7, -1 ;  /* 0xbf80000007078421 */ /* 0x000fe40000010000 */
.L_x_29672:
[----:B------:R-:W-:Y:S05]  /*3de0*/  BSYNC B2 ;  /* 0x0000000000027941 */ /* 0x000fea0003800000 */
.L_x_29671:
[----:B------:R-:W-:Y:S01]  /*3df0*/  FFMA.FTZ R6, -R10, R7, R6 ;  /* 0x000000070a067223 */ /* 0x000fe20000010106 */
[----:B------:R-:W-:Y:S05]  /*3e00*/  BRA `(.L_x_29669) ;  /* 0x0000021000007947 */ /* 0x000fea0003800000 */
.L_x_29670:
        /* <DEDUP_REMOVED lines=16> */
.L_x_29676:
        /* <DEDUP_REMOVED lines=14> */
.L_x_29675:
[----:B------:R-:W-:Y:S05]  /*3ff0*/  BSYNC B2 ;  /* 0x0000000000027941 */ /* 0x000fea0003800000 */
.L_x_29674:
[----:B0-----:R-:W-:-:S04]  /*4000*/  FMUL.FTZ R7, R10, 1.1920928955078125e-07 ;  /* 0x340000000a077820 */ /* 0x001fc80000410000 */
[----:B------:R-:W-:Y:S02]  /*4010*/  FMUL.FTZ R6, R6, R7 ;  /* 0x0000000706067220 */ /* 0x000fe40000410000 */
.L_x_29669:
[----:B------:R-:W-:Y:S05]  /*4020*/  BSYNC B0 ;  /* 0x0000000000007941 */ /* 0x000fea0003800000 */
.L_x_29668:
        /* <DEDUP_REMOVED lines=10> */
.L_x_29667:
[----:B------:R-:W-:Y:S05]  /*40d0*/  BSYNC B1 ;  /* 0x0000000000017941 */ /* 0x000fea0003800000 */
.L_x_29666:
        /* <DEDUP_REMOVED lines=33> */
.L_x_29684:
[----:B------:R-:W-:Y:S01]  /*42f0*/  FSETP.GEU.FTZ.AND P0, PT, R14, -R11, PT ;  /* 0x8000000b0e00720b */ /* 0x000fe20003f1e000 */
[----:B------:R-:W-:-:S12]  /*4300*/  FADD.FTZ R8, R8, -1 ;  /* 0xbf80000008087421 */ /* 0x000fd80000010000 */
[----:B------:R-:W-:Y:S02]  /*4310*/  @!P0 FADD.FTZ R8, R8, -1 ;  /* 0xbf80000008088421 */ /* 0x000fe40000010000 */
.L_x_29683:
[----:B------:R-:W-:Y:S05]  /*4320*/  BSYNC B2 ;  /* 0x0000000000027941 */ /* 0x000fea0003800000 */
.L_x_29682:
[----:B------:R-:W-:Y:S01]  /*4330*/  FFMA.FTZ R7, -R11, R8, R7 ;  /* 0x000000080b077223 */ /* 0x000fe20000010107 */
[----:B------:R-:W-:Y:S05]  /*4340*/  BRA `(.L_x_29680) ;  /* 0x0000022000007947 */ /* 0x000fea0003800000 */
.L_x_29681:
        /* <DEDUP_REMOVED lines=18> */
.L_x_29687:
        /* <DEDUP_REMOVED lines=13> */
.L_x_29686:
[----:B------:R-:W-:Y:S05]  /*4540*/  BSYNC B2 ;  /* 0x0000000000027941 */ /* 0x000fea0003800000 */
.L_x_29685:
[----:B------:R-:W-:-:S04]  /*4550*/  FMUL.FTZ R14, R14, 1.1920928955078125e-07 ;  /* 0x340000000e0e7820 */ /* 0x000fc80000410000 */
[----:B------:R-:W-:Y:S02]  /*4560*/  FMUL.FTZ R7, R7, R14 ;  /* 0x0000000e07077220 */ /* 0x000fe40000410000 */
.L_x_29680:
[----:B------:R-:W-:Y:S05]  /*4570*/  BSYNC B0 ;  /* 0x0000000000007941 */ /* 0x000fea0003800000 */
.L_x_29679:
        /* <DEDUP_REMOVED lines=10> */
.L_x_29678:
[----:B------:R-:W-:Y:S05]  /*4620*/  BSYNC B1 ;  /* 0x0000000000017941 */ /* 0x000fea0003800000 */
.L_x_29677:
        /* <DEDUP_REMOVED lines=33> */
.L_x_29695:
[----:B------:R-:W-:Y:S01]  /*4840*/  FSETP.GEU.FTZ.AND P0, PT, R15, -R14, PT ;  /* 0x8000000e0f00720b */ /* 0x000fe20003f1e000 */
[----:B------:R-:W-:-:S12]  /*4850*/  FADD.FTZ R8, R8, -1 ;  /* 0xbf80000008087421 */ /* 0x000fd80000010000 */
[----:B------:R-:W-:Y:S02]  /*4860*/  @!P0 FADD.FTZ R8, R8, -1 ;  /* 0xbf80000008088421 */ /* 0x000fe40000010000 */
.L_x_29694:
[----:B------:R-:W-:Y:S05]  /*4870*/  BSYNC B2 ;  /* 0x0000000000027941 */ /* 0x000fea0003800000 */
.L_x_29693:
[----:B------:R-:W-:Y:S01]  /*4880*/  FFMA.FTZ R9, -R14, R8, R9 ;  /* 0x000000080e097223 */ /* 0x000fe20000010109 */
[----:B------:R-:W-:Y:S05]  /*4890*/  BRA `(.L_x_29691) ;  /* 0x0000022000007947 */ /* 0x000fea0003800000 */
.L_x_29692:
        /* <DEDUP_REMOVED lines=18> */
.L_x_29698:
        /* <DEDUP_REMOVED lines=13> */
.L_x_29697:
[----:B------:R-:W-:Y:S05]  /*4a90*/  BSYNC B2 ;  /* 0x0000000000027941 */ /* 0x000fea0003800000 */
.L_x_29696:
[----:B------:R-:W-:-:S04]  /*4aa0*/  FMUL.FTZ R15, R15, 1.1920928955078125e-07 ;  /* 0x340000000f0f7820 */ /* 0x000fc80000410000 */
[----:B0-----:R-:W-:Y:S02]  /*4ab0*/  FMUL.FTZ R9, R8, R15 ;  /* 0x0000000f08097220 */ /* 0x001fe40000410000 */
.L_x_29691:
[----:B------:R-:W-:Y:S05]  /*4ac0*/  BSYNC B0 ;  /* 0x0000000000007941 */ /* 0x000fea0003800000 */
.L_x_29690:
        /* <DEDUP_REMOVED lines=10> */
.L_x_29689:
[----:B------:R-:W-:Y:S05]  /*4b70*/  BSYNC B1 ;  /* 0x0000000000017941 */ /* 0x000fea0003800000 */
.L_x_29688:
        /* <DEDUP_REMOVED lines=33> */
.L_x_29706:
[----:B------:R-:W-:Y:S01]  /*4d90*/  FSETP.GEU.FTZ.AND P0, PT, R16, -R15, PT ;  /* 0x8000000f1000720b */ /* 0x000fe20003f1e000 */
[----:B------:R-:W-:-:S12]  /*4da0*/  FADD.FTZ R9, R9, -1 ;  /* 0xbf80000009097421 */ /* 0x000fd80000010000 */
[----:B------:R-:W-:Y:S02]  /*4db0*/  @!P0 FADD.FTZ R9, R9, -1 ;  /* 0xbf80000009098421 */ /* 0x000fe40000010000 */
.L_x_29705:
[----:B------:R-:W-:Y:S05]  /*4dc0*/  BSYNC B2 ;  /* 0x0000000000027941 */ /* 0x000fea0003800000 */
.L_x_29704:
[----:B------:R-:W-:Y:S01]  /*4dd0*/  FFMA.FTZ R10, -R15, R9, R10 ;  /* 0x000000090f0a7223 */ /* 0x000fe2000001010a */
[----:B------:R-:W-:Y:S05]  /*4de0*/  BRA `(.L_x_29702) ;  /* 0x000001f000007947 */ /* 0x000fea0003800000 */
.L_x_29703:
        /* <DEDUP_REMOVED lines=15> */
.L_x_29709:
        /* <DEDUP_REMOVED lines=13> */
.L_x_29708:
[----:B------:R-:W-:Y:S05]  /*4fb0*/  BSYNC B2 ;  /* 0x0000000000027941 */ /* 0x000fea0003800000 */
.L_x_29707:
[----:B------:R-:W-:-:S04]  /*4fc0*/  FMUL.FTZ R14, R14, 1.1920928955078125e-07 ;  /* 0x340000000e0e7820 */ /* 0x000fc80000410000 */
[----:B-1----:R-:W-:Y:S02]  /*4fd0*/  FMUL.FTZ R10, R9, R14 ;  /* 0x0000000e090a7220 */ /* 0x002fe40000410000 */
.L_x_29702:
[----:B------:R-:W-:Y:S05]  /*4fe0*/  BSYNC B0 ;  /* 0x0000000000007941 */ /* 0x000fea0003800000 */
.L_x_29701:
        /* <DEDUP_REMOVED lines=10> */
.L_x_29700:
[----:B------:R-:W-:Y:S05]  /*5090*/  BSYNC B1 ;  /* 0x0000000000017941 */ /* 0x000fea0003800000 */
.L_x_29699:
        /* <DEDUP_REMOVED lines=33> */
.L_x_29717:
[----:B------:R-:W-:Y:S01]  /*52b0*/  FSETP.GEU.FTZ.AND P0, PT, R15, -R17, PT ;  /* 0x800000110f00720b */ /* 0x000fe20003f1e000 */
[----:B------:R-:W-:-:S12]  /*52c0*/  FADD.FTZ R11, R11, -1 ;  /* 0xbf8000000b0b7421 */ /* 0x000fd80000010000 */
[----:B------:R-:W-:Y:S02]  /*52d0*/  @!P0 FADD.FTZ R11, R11, -1 ;  /* 0xbf8000000b0b8421 */ /* 0x000fe40000010000 */
.L_x_29716:
[----:B------:R-:W-:Y:S05]  /*52e0*/  BSYNC B2 ;  /* 0x0000000000027941 */ /* 0x000fea0003800000 */
.L_x_29715:
[----:B------:R-:W-:Y:S01]  /*52f0*/  FFMA.FTZ R10, -R17, R11, R10 ;  /* 0x0000000b110a7223 */ /* 0x000fe2000001010a */
[----:B------:R-:W-:Y:S05]  /*5300*/  BRA `(.L_x_29713) ;  /* 0x000001f000007947 */ /* 0x000fea0003800000 */
.L_x_29714:
        /* <DEDUP_REMOVED lines=15> */
.L_x_29720:
        /* <DEDUP_REMOVED lines=13> */
.L_x_29719:
[----:B------:R-:W-:Y:S05]  /*54d0*/  BSYNC B2 ;  /* 0x0000000000027941 */ /* 0x000fea0003800000 */
.L_x_29718:
[----:B------:R-:W-:-:S04]  /*54e0*/  FMUL.FTZ R15, R15, 1.1920928955078125e-07 ;  /* 0x340000000f0f7820 */ /* 0x000fc80000410000 */
[----:B------:R-:W-:Y:S02]  /*54f0*/  FMUL.FTZ R10, R10, R15 ;  /* 0x0000000f0a0a7220 */ /* 0x000fe40000410000 */
.L_x_29713:
[----:B------:R-:W-:Y:S05]  /*5500*/  BSYNC B0 ;  /* 0x0000000000007941 */ /* 0x000fea0003800000 */
.L_x_29712:
        /* <DEDUP_REMOVED lines=10> */
.L_x_29711:
[----:B------:R-:W-:Y:S05]  /*55b0*/  BSYNC B1 ;  /* 0x0000000000017941 */ /* 0x000fea0003800000 */
.L_x_29710:
        /* <DEDUP_REMOVED lines=16> */
.L_x_29723:
[----:B------:R-:W-:-:S13]  /*56c0*/  ISETP.GE.AND P0, PT, R13, R12, PT ;  /* 0x0000000c0d00720c */ /* 0x000fda0003f06270 */
[----:B------:R-:W-:Y:S05]  /*56d0*/  @P0 BRA `(.L_x_29725) ;  /* 0x000000c000000947 */ /* 0x000fea0003800000 */
[----:B--2---:R-:W-:Y:S01]  /*56e0*/  IMAD.IADD R2, R0, 0x1, R13 ;  /* 0x0000000100027824 */ /* 0x004fe200078e020d */
[----:B------:R-:W-:Y:S01]  /*56f0*/  IADD3 R13, R13, 0x80, RZ ;  /* 0x000000800d0d7810 */ /* 0x000fe20007ffe0ff */
[----:B------:R-:W-:-:S04]  /*5700*/  IMAD.MOV.U32 R3, RZ, RZ, 0x2 ;  /* 0x00000002ff037424 */ /* 0x000fc800078e00ff */
[----:B------:R-:W-:-:S05]  /*5710*/  IMAD.WIDE.U32 R2, R2, R3, c[0x0][0x168] ;  /* 0x00005a0002027625 */ /* 0x000fca00078e0003 */
[----:B------:R2:W-:Y:S02]  /*5720*/  STG.E.U16 [R2.64], R5 ;  /* 0x0000000502007986 */ /* 0x0005e4000c101504 */
.L_x_29724:
[----:B------:R-:W-:-:S13]  /*5730*/  ISETP.GE.AND P0, PT, R13, R12, PT ;  /* 0x0000000c0d00720c */ /* 0x000fda0003f06270 */
[----:B------:R-:W-:Y:S05]  /*5740*/  @P0 BRA `(.L_x_29726) ;  /* 0x000000c000000947 */ /* 0x000fea0003800000 */
[----:B--2---:R-:W-:Y:S01]  /*5750*/  IMAD.IADD R2, R0, 0x1, R13 ;  /* 0x0000000100027824 */ /* 0x004fe200078e020d */
[----:B------:R-:W-:Y:S01]  /*5760*/  IADD3 R13, R13, 0x80, RZ ;  /* 0x000000800d0d7810 */ /* 0x000fe20007ffe0ff */
[----:B------:R-:W-:-:S04]  /*5770*/  IMAD.MOV.U32 R3, RZ, RZ, 0x2 ;  /* 0x00000002ff037424 */ /* 0x000fc800078e00ff */
[----:B------:R-:W-:-:S05]  /*5780*/  IMAD.WIDE.U32 R2, R2, R3, c[0x0][0x168] ;  /* 0x00005a0002027625 */ /* 0x000fca00078e0003 */
[----:B------:R2:W-:Y:S02]  /*5790*/  STG.E.U16 [R2.64], R6 ;  /* 0x0000000602007986 */ /* 0x0005e4000c101504 */
.L_x_29725:
[----:B------:R-:W-:-:S13]  /*57a0*/  ISETP.GE.AND P0, PT, R13, R12, PT ;  /* 0x0000000c0d00720c */ /* 0x000fda0003f06270 */
[----:B------:R-:W-:Y:S05]  /*57b0*/  @P0 BRA `(.L_x_29727) ;  /* 0x000000d000000947 */ /* 0x000fea0003800000 */
[----:B--2---:R-:W-:Y:S01]  /*57c0*/  IMAD.IADD R2, R0, 0x1, R13 ;  /* 0x0000000100027824 */ /* 0x004fe200078e020d */
[----:B------:R-:W-:Y:S01]  /*57d0*/  IADD3 R13, R13, 0x80, RZ ;  /* 0x000000800d0d7810 */ /* 0x000fe20007ffe0ff */
[----:B------:R-:W-:-:S04]  /*57e0*/  IMAD.MOV.U32 R3, RZ, RZ, 0x2 ;  /* 0x00000002ff037424 */ /* 0x000fc800078e00ff */
[----:B------:R-:W-:-:S05]  /*57f0*/  IMAD.WIDE.U32 R2, R2, R3, c[0x0][0x168] ;  /* 0x00005a0002027625 */ /* 0x000fca00078e0003 */
[----:B------:R2:W-:Y:S02]  /*5800*/  STG.E.U16 [R2.64], R7 ;  /* 0x0000000702007986 */ /* 0x0005e4000c101504 */
.L_x_29726:
        /* <DEDUP_REMOVED lines=8> */
.L_x_29727:
[----:B------:R-:W-:Y:S05]  /*5890*/  BSYNC B1 ;  /* 0x0000000000017941 */ /* 0x000fea0003800000 */
.L_x_29722:
[----:B------:R-:W-:-:S13]  /*58a0*/  ISETP.GE.AND P0, PT, R13, R12, PT ;  /* 0x0000000c0d00720c */ /* 0x000fda0003f06270 */
[----:B--2---:R-:W-:Y:S01]  /*58b0*/  @!P0 IMAD.IADD R2, R0, 0x1, R13 ;  /* 0x0000000100028824 */ /* 0x004fe200078e020d */
[----:B------:R-:W-:Y:S01]  /*58c0*/  @!P0 IADD3 R13, R13, 0x80, RZ ;  /* 0x000000800d0d8810 */ /* 0x000fe20007ffe0ff */
[----:B------:R-:W-:-:S04]  /*58d0*/  @!P0 IMAD.MOV.U32 R3, RZ, RZ, 0x2 ;  /* 0x00000002ff038424 */ /* 0x000fc800078e00ff */
[----:B------:R-:W-:-:S05]  /*58e0*/  @!P0 IMAD.WIDE.U32 R2, R2, R3, c[0x0][0x168] ;  /* 0x00005a0002028625 */ /* 0x000fca00078e0003 */
[----:B------:R2:W-:Y:S02]  /*58f0*/  @!P0 STG.E.U16 [R2.64], R9 ;  /* 0x0000000902008986 */ /* 0x0005e4000c101504 */
.L_x_29728:
[----:B------:R-:W-:Y:S05]  /*5900*/  BSYNC B0 ;  /* 0x0000000000007941 */ /* 0x000fea0003800000 */
.L_x_29721:
        /* <DEDUP_REMOVED lines=8> */
.L_x_29729:
        /* <DEDUP_REMOVED lines=15> */
.L_x_50732:


//--------------------- .text._ZN2at6native29vectorized_elementwise_kernelILi8ENS0_13BinaryFunctorIN3c104HalfES4_S4_ZZZNS0_21remainder_kernel_cudaERNS_18TensorIteratorBaseEENKUlvE0_clEvENKUlvE1_clEvEUlS4_S4_E_EESt5arrayIPcLm3EEEEviT0_T1_ --------------------------
	.section	.text._ZN2at6native29vectorized_elementwise_kernelILi8ENS0_13BinaryFunctorIN3c104HalfES4_S4_ZZZNS0_21remainder_kernel_cudaERNS_18TensorIteratorBaseEENKUlvE0_clEvENKUlvE1_clEvEUlS4_S4_E_EESt5arrayIPcLm3EEEEviT0_T1_,"ax",@progbits
	.sectioninfo	@"SHI_REGISTERS=4"
	.align	128
        .global         _ZN2at6native29vectorized_elementwise_kernelILi8ENS0_13BinaryFunctorIN3c104HalfES4_S4_ZZZNS0_21remainder_kernel_cudaERNS_18TensorIteratorBaseEENKUlvE0_clEvENKUlvE1_clEvEUlS4_S4_E_EESt5arrayIPcLm3EEEEviT0_T1_
        .type           _ZN2at6native29vectorized_elementwise_kernelILi8ENS0_13BinaryFunctorIN3c104HalfES4_S4_ZZZNS0_21remainder_kernel_cudaERNS_18TensorIteratorBaseEENKUlvE0_clEvENKUlvE1_clEvEUlS4_S4_E_EESt5arrayIPcLm3EEEEviT0_T1_,@function
        .size           _ZN2at6native29vectorized_elementwise_kernelILi8ENS0_13BinaryFunctorIN3c104HalfES4_S4_ZZZNS0_21remainder_kernel_cudaERNS_18TensorIteratorBaseEENKUlvE0_clEvENKUlvE1_clEvEUlS4_S4_E_EESt5arrayIPcLm3EEEEviT0_T1_,(.L_x_50733 - _ZN2at6native29vectorized_elementwise_kernelILi8ENS0_13BinaryFunctorIN3c104HalfES4_S4_ZZZNS0_21remainder_kernel_cudaERNS_18TensorIteratorBaseEENKUlvE0_clEvENKUlvE1_clEvEUlS4_S4_E_EESt5arrayIPcLm3EEEEviT0_T1_)
        .other          _ZN2at6native29vectorized_elementwise_kernelILi8ENS0_13BinaryFunctorIN3c104HalfES4_S4_ZZZNS0_21remainder_kernel_cudaERNS_18TensorIteratorBaseEENKUlvE0_clEvENKUlvE1_clEvEUlS4_S4_E_EESt5arrayIPcLm3EEEEviT0_T1_,@"STO_CUDA_ENTRY STV_DEFAULT"
_ZN2at6native29vectorized_elementwise_kernelILi8ENS0_13BinaryFunctorIN3c104HalfES4_S4_ZZZNS0_21remainder_kernel_cudaERNS_18TensorIteratorBaseEENKUlvE0_clEvENKUlvE1_clEvEUlS4_S4_E_EESt5arrayIPcLm3EEEEviT0_T1_:
.text._ZN2at6native29vectorized_elementwise_kernelILi8ENS0_13BinaryFunctorIN3c104HalfES4_S4_ZZZNS0_21remainder_kernel_cudaERNS_18TensorIteratorBaseEENKUlvE0_clEvENKUlvE1_clEvEUlS4_S4_E_EESt5arrayIPcLm3EEEEviT0_T1_:
[----:B------:R-:W-:Y:S02]  /*0000*/  MOV R1, c[0x0][0x28] ;  /* 0x00000a0000017a02 */ /* 0x000fe40000000f00 */
[----:B------:R-:W-:Y:S05]  /*0010*/  EXIT ;  /* 0x000000000000794d */ /* 0x000fea0003800000 */
.L_x_29730:
        /* <DEDUP_REMOVED lines=14> */
.L_x_50733:


//--------------------- .text._ZN2at6native18elementwise_kernelILi128ELi4EZNS0_15gpu_kernel_implINS0_13BUnaryFunctorIN3c104HalfES5_S5_ZZZNS0_21remainder_kernel_cudaERNS_18TensorIteratorBaseEENKUlvE0_clEvENKUlvE1_clEvEUlS5_S5_E_EEEEvS7_RKT_EUliE_EEviT1_ --------------------------
	.section	.text._ZN2at6native18elementwise_kernelILi128ELi4EZNS0_15gpu_kernel_implINS0_13BUnaryFunctorIN3c104HalfES5_S5_ZZZNS0_21remainder_kernel_cudaERNS_18TensorIteratorBaseEENKUlvE0_clEvENKUlvE1_clEvEUlS5_S5_E_EEEEvS7_RKT_EUliE_EEviT1_,"ax",@progbits
	.sectioninfo	@"SHI_REGISTERS=26"
	.align	128
        .global         _ZN2at6native18elementwise_kernelILi128ELi4EZNS0_15gpu_kernel_implINS0_13BUnaryFunctorIN3c104HalfES5_S5_ZZZNS0_21remainder_kernel_cudaERNS_18TensorIteratorBaseEENKUlvE0_clEvENKUlvE1_clEvEUlS5_S5_E_EEEEvS7_RKT_EUliE_EEviT1_
        .type           _ZN2at6native18elementwise_kernelILi128ELi4EZNS0_15gpu_kernel_implINS0_13BUnaryFunctorIN3c104HalfES5_S5_ZZZNS0_21remainder_kernel_cudaERNS_18TensorIteratorBaseEENKUlvE0_clEvENKUlvE1_clEvEUlS5_S5_E_EEEEvS7_RKT_EUliE_EEviT1_,@function
        .size           _ZN2at6native18elementwise_kernelILi128ELi4EZNS0_15gpu_kernel_implINS0_13BUnaryFunctorIN3c104HalfES5_S5_ZZZNS0_21remainder_kernel_cudaERNS_18TensorIteratorBaseEENKUlvE0_clEvENKUlvE1_clEvEUlS5_S5_E_EEEEvS7_RKT_EUliE_EEviT1_,(.L_x_50734 - _ZN2at6native18elementwise_kernelILi128ELi4EZNS0_15gpu_kernel_implINS0_13BUnaryFunctorIN3c104HalfES5_S5_ZZZNS0_21remainder_kernel_cudaERNS_18TensorIteratorBaseEENKUlvE0_clEvENKUlvE1_clEvEUlS5_S5_E_EEEEvS7_RKT_EUliE_EEviT1_)
        .other          _ZN2at6native18elementwise_kernelILi128ELi4EZNS0_15gpu_kernel_implINS0_13BUnaryFunctorIN3c104HalfES5_S5_ZZZNS0_21remainder_kernel_cudaERNS_18TensorIteratorBaseEENKUlvE0_clEvENKUlvE1_clEvEUlS5_S5_E_EEEEvS7_RKT_EUliE_EEviT1_,@"STO_CUDA_ENTRY STV_DEFAULT"
_ZN2at6native18elementwise_kernelILi128ELi4EZNS0_15gpu_kernel_implINS0_13BUnaryFunctorIN3c104HalfES5_S5_ZZZNS0_21remainder_kernel_cudaERNS_18TensorIteratorBaseEENKUlvE0_clEvENKUlvE1_clEvEUlS5_S5_E_EEEEvS7_RKT_EUliE_EEviT1_:
.text._ZN2at6native18elementwise_kernelILi128ELi4EZNS0_15gpu_kernel_implINS0_13BUnaryFunctorIN3c104HalfES5_S5_ZZZNS0_21remainder_kernel_cudaERNS_18TensorIteratorBaseEENKUlvE0_clEvENKUlvE1_clEvEUlS5_S5_E_EEEEvS7_RKT_EUliE_EEviT1_:
        /* <DEDUP_REMOVED lines=236> */
.L_x_29733:
        /* <DEDUP_REMOVED lines=20> */
.L_x_29737:
[----:B------:R-:W2:Y:S02]  /*1000*/  LDG.E.U8 R2, [R2.64] ;  /* 0x0000002402027981 */ /* 0x000ea4000c1e1100 */
[----:B--2---:R-:W0:Y:S02]  /*1010*/  I2F.U16 R0, R2 ;  /* 0x0000000200007306 */ /* 0x004e240000101000 */
[----:B0-----:R-:W-:Y:S01]  /*1020*/  F2FP.PACK_AB R0, RZ, R0 ;  /* 0x00000000ff00723e */ /* 0x001fe200000000ff */
[----:B------:R-:W-:Y:S05]  /*1030*/  BRA `(.L_x_29739) ;  /* 0x00000e1000007947 */ /* 0x000fea0003800000 */
.L_x_29736:
        /* <DEDUP_REMOVED lines=10> */
.L_x_29741:
[----:B------:R-:W2:Y:S02]  /*10e0*/  LDG.E R2, [R2.64] ;  /* 0x0000002402027981 */ /* 0x000ea4000c1e1900 */
[----:B--2---:R-:W0:Y:S02]  /*10f0*/  I2F R0, R2 ;  /* 0x0000000200007306 */ /* 0x004e240000201400 */
[----:B0-----:R-:W-:Y:S01]  /*1100*/  F2FP.PACK_AB R0, RZ, R0 ;  /* 0x00000000ff00723e */ /* 0x001fe200000000ff */
[----:B------:R-:W-:Y:S05]  /*1110*/  BRA `(.L_x_29739) ;  /* 0x00000d3000007947 */ /* 0x000fea0003800000 */
.L_x_29740:
[----:B------:R-:W2:Y:S02]  /*1120*/  LDG.E.U16 R2, [R2.64] ;  /* 0x0000002402027981 */ /* 0x000ea4000c1e1500 */
[----:B--2---:R-:W0:Y:S02]  /*1130*/  I2F.S16 R0, R2 ;  /* 0x0000000200007306 */ /* 0x004e240000101400 */
[----:B0-----:R-:W-:Y:S01]  /*1140*/  F2FP.PACK_AB R0, RZ, R0 ;  /* 0x00000000ff00723e */ /* 0x001fe200000000ff */
[----:B------:R-:W-:Y:S05]  /*1150*/  BRA `(.L_x_29739) ;  /* 0x00000cf000007947 */ /* 0x000fea0003800000 */
.L_x_29735:
        /* <DEDUP_REMOVED lines=9> */
.L_x_29743:
[----:B------:R0:W5:Y:S01]  /*11f0*/  LDG.E.U16 R0, [R2.64] ;  /* 0x0000002402007981 */ /* 0x000162000c1e1500 */
[----:B------:R-:W-:Y:S05]  /*1200*/  BRA `(.L_x_29739) ;  /* 0x00000c4000007947 */ /* 0x000fea0003800000 */
.L_x_29742:
        /* <DEDUP_REMOVED lines=9> */
.L_x_29745:
[----:B------:R0:W5:Y:S01]  /*12a0*/  LDG.E.U16 R0, [R2.64] ;  /* 0x0000002402007981 */ /* 0x000162000c1e1500 */
[----:B------:R-:W-:Y:S05]  /*12b0*/  BRA `(.L_x_29739) ;  /* 0x00000b9000007947 */ /* 0x000fea0003800000 */
.L_x_29744:
[----:B------:R-:W2:Y:S02]  /*12c0*/  LDG.E.64 R2, [R2.64] ;  /* 0x0000002402027981 */ /* 0x000ea4000c1e1b00 */
[----:B--2---:R-:W0:Y:S01]  /*12d0*/  F2F.F32.F64 R0, R2 ;  /* 0x0000000200007310 */ /* 0x004e220000301000 */
[----:B------:R-:W0:-:S14]  /*12e0*/  DSETP.GEU.AND P0, PT, |R2|, c[0x2][0x0], PT ;  /* 0x008000000200762a */ /* 0x000e1c0003f0e200 */
[----:B0-----:R-:W-:-:S05]  /*12f0*/  @!P0 FMUL R0, R0, 1.175494350822287508e-38 ;  /* 0x0080000000008820 */ /* 0x001fca0000400000 */
[----:B------:R-:W-:Y:S01]  /*1300*/  F2FP.PACK_AB R0, RZ, R0 ;  /* 0x00000000ff00723e */ /* 0x000fe200000000ff */
[----:B------:R-:W-:Y:S05]  /*1310*/  BRA `(.L_x_29739) ;  /* 0x00000b3000007947 */ /* 0x000fea0003800000 */
.L_x_29734:
        /* <DEDUP_REMOVED lines=13> */
.L_x_29748:
[----:B------:R-:W2:Y:S02]  /*13f0*/  LDG.E.64 R2, [R2.64] ;  /* 0x0000002402027981 */ /* 0x000ea4000c1e1b00 */
[----:B--2---:R-:W0:Y:S01]  /*1400*/  F2F.F32.F64 R0, R2 ;  /* 0x0000000200007310 */ /* 0x004e220000301000 */
[----:B------:R-:W0:-:S14]  /*1410*/  DSETP.GEU.AND P0, PT, |R2|, c[0x2][0x0], PT ;  /* 0x008000000200762a */ /* 0x000e1c0003f0e200 */
[----:B0-----:R-:W-:-:S05]  /*1420*/  @!P0 FMUL R0, R0, 1.175494350822287508e-38 ;  /* 0x0080000000008820 */ /* 0x001fca0000400000 */
[----:B------:R-:W-:Y:S01]  /*1430*/  F2FP.PACK_AB R0, RZ, R0 ;  /* 0x00000000ff00723e */ /* 0x000fe200000000ff */
[----:B------:R-:W-:Y:S05]  /*1440*/  BRA `(.L_x_29739) ;  /* 0x00000a0000007947 */ /* 0x000fea0003800000 */
.L_x_29747:
        /* <DEDUP_REMOVED lines=28> */
.L_x_29750:
        /* <DEDUP_REMOVED lines=15> */
.L_x_29749:
[----:B------:R-:W2:Y:S02]  /*1700*/  LDG.E.U16 R0, [R2.64] ;  /* 0x0000002402007981 */ /* 0x000ea4000c1e1500 */
[----:B--2---:R-:W-:-:S04]  /*1710*/  PRMT R0, RZ, 0x5410, R0 ;  /* 0x00005410ff007816 */ /* 0x004fc80000000000 */
[----:B------:R-:W-:Y:S01]  /*1720*/  F2FP.PACK_AB R0, RZ, R0 ;  /* 0x00000000ff00723e */ /* 0x000fe200000000ff */
[----:B------:R-:W-:Y:S05]  /*1730*/  BRA `(.L_x_29739) ;  /* 0x0000071000007947 */ /* 0x000fea0003800000 */
.L_x_29746:
        /* <DEDUP_REMOVED lines=12> */
.L_x_29753:
        /* <DEDUP_REMOVED lines=21> */
.L_x_29757:
[----:B------:R-:W-:Y:S05]  /*1950*/  BSYNC B1 ;  /* 0x0000000000017941 */ /* 0x000fea0003800000 */
.L_x_29756:
[----:B------:R-:W-:Y:S01]  /*1960*/  LEA R3, R0, 0x3b800000, 0x17 ;  /* 0x3b80000000037811 */ /* 0x000fe200078eb8ff */
[----:B------:R-:W-:-:S05]  /*1970*/  IMAD.SHL.U32 R0, R2, 0x100000, RZ ;  /* 0x0010000002007824 */ /* 0x000fca00078e00ff */
[----:B------:R-:W-:Y:S02]  /*1980*/  LOP3.LUT R0, R3, R0, R4, 0xfe, !PT ;  /* 0x0000000003007212 */ /* 0x000fe400078efe04 */
.L_x_29755:
[----:B------:R-:W-:Y:S05]  /*1990*/  BSYNC B0 ;  /* 0x0000000000007941 */ /* 0x000fea0003800000 */
.L_x_29754:
[----:B------:R-:W-:Y:S01]  /*19a0*/  F2FP.PACK_AB R0, RZ, R0 ;  /* 0x00000000ff00723e */ /* 0x000fe200000000ff */
[----:B------:R-:W-:Y:S05]  /*19b0*/  BRA `(.L_x_29739) ;  /* 0x0000049000007947 */ /* 0x000fea0003800000 */
.L_x_29752:
        /* <DEDUP_REMOVED lines=21> */
.L_x_29761:
[----:B------:R-:W-:Y:S05]  /*1b10*/  BSYNC B1 ;  /* 0x0000000000017941 */ /* 0x000fea0003800000 */
.L_x_29760:
[----:B------:R-:W-:Y:S01]  /*1b20*/  LEA R3, R0, 0x37800000, 0x17 ;  /* 0x3780000000037811 */ /* 0x000fe200078eb8ff */
[----:B------:R-:W-:-:S05]  /*1b30*/  IMAD.SHL.U32 R0, R2, 0x200000, RZ ;  /* 0x0020000002007824 */ /* 0x000fca00078e00ff */
[----:B------:R-:W-:Y:S02]  /*1b40*/  LOP3.LUT R0, R3, R0, R4, 0xfe, !PT ;  /* 0x0000000003007212 */ /* 0x000fe400078efe04 */
.L_x_29759:
[----:B------:R-:W-:Y:S05]  /*1b50*/  BSYNC B0 ;  /* 0x0000000000007941 */ /* 0x000fea0003800000 */
.L_x_29758:
[----:B------:R-:W-:Y:S01]  /*1b60*/  F2FP.PACK_AB R0, RZ, R0 ;  /* 0x00000000ff00723e */ /* 0x000fe200000000ff */
[----:B------:R-:W-:Y:S05]  /*1b70*/  BRA `(.L_x_29739) ;  /* 0x000002d000007947 */ /* 0x000fea0003800000 */
.L_x_29751:
        /* <DEDUP_REMOVED lines=14> */
.L_x_29765:
[----:B------:R-:W-:Y:S05]  /*1c60*/  BSYNC B0 ;  /* 0x0000000000007941 */ /* 0x000fea0003800000 */
.L_x_29764:
[----:B------:R-:W-:Y:S01]  /*1c70*/  F2FP.PACK_AB R0, RZ, R0 ;  /* 0x00000000ff00723e */ /* 0x000fe200000000ff */
[----:B------:R-:W-:Y:S05]  /*1c80*/  BRA `(.L_x_29739) ;  /* 0x000001c000007947 */ /* 0x000fea0003800000 */
.L_x_29738:
        /* <DEDUP_REMOVED lines=21> */
.L_x_29763:
[----:B------:R-:W2:Y:S02]  /*1de0*/  LDG.E.64 R2, [R2.64] ;  /* 0x0000002402027981 */ /* 0x000ea4000c1e1b00 */
[----:B--2---:R-:W0:Y:S02]  /*1df0*/  I2F.U64 R0, R2 ;  /* 0x0000000200007312 */ /* 0x004e240000301000 */
[----:B0-----:R-:W-:Y:S01]  /*1e00*/  F2FP.PACK_AB R0, RZ, R0 ;  /* 0x00000000ff00723e */ /* 0x001fe200000000ff */
[----:B------:R-:W-:Y:S05]  /*1e10*/  BRA `(.L_x_29739) ;  /* 0x0000003000007947 */ /* 0x000fea0003800000 */
.L_x_29762:
[----:B------:R-:W2:Y:S02]  /*1e20*/  LDG.E R2, [R2.64] ;  /* 0x0000002402027981 */ /* 0x000ea4000c1e1900 */
[----:B--2---:R-:W0:Y:S02]  /*1e30*/  I2F.U32 R0, R2 ;  /* 0x0000000200007306 */ /* 0x004e240000201000 */
[----:B0-----:R-:W-:-:S06]  /*1e40*/  F2FP.PACK_AB R0, RZ, R0 ;  /* 0x00000000ff00723e */ /* 0x001fcc00000000ff */
.L_x_29739:
        /* <DEDUP_REMOVED lines=30> */
.L_x_29771:
[----:B------:R-:W-:Y:S01]  /*2030*/  FSETP.GEU.FTZ.AND P0, PT, R7, -R2, PT ;  /* 0x800000020700720b */ /* 0x000fe20003f1e000 */
[----:B------:R-:W-:-:S12]  /*2040*/  FADD.FTZ R4, R4, -1 ;  /* 0xbf80000004047421 */ /* 0x000fd80000010000 */
[----:B------:R-:W-:Y:S02]  /*2050*/  @!P0 FADD.FTZ R4, R4, -1 ;  /* 0xbf80000004048421 */ /* 0x000fe40000010000 */
.L_x_29770:
[----:B------:R-:W-:Y:S05]  /*2060*/  BSYNC B1 ;  /* 0x0000000000017941 */ /* 0x000fea0003800000 */
.L_x_29769:
[----:B------:R-:W-:Y:S01]  /*2070*/  FFMA.FTZ R5, -R2, R4, R5 ;  /* 0x0000000402057223 */ /* 0x000fe20000010105 */
[----:B------:R-:W-:Y:S05]  /*2080*/  BRA `(.L_x_29767) ;  /* 0x000001f000007947 */ /* 0x000fea0003800000 */
.L_x_29768:
        /* <DEDUP_REMOVED lines=15> */
.L_x_29774:
        /* <DEDUP_REMOVED lines=13> */
.L_x_29773:
[----:B------:R-:W-:Y:S05]  /*2250*/  BSYNC B1 ;  /* 0x0000000000017941 */ /* 0x000fea0003800000 */
.L_x_29772:
[----:B------:R-:W-:-:S04]  /*2260*/  FMUL.FTZ R5, R4, 1.1920928955078125e-07 ;  /* 0x3400000004057820 */ /* 0x000fc80000410000 */
[----:B------:R-:W-:Y:S02]  /*2270*/  FMUL.FTZ R5, R10, R5 ;  /* 0x000000050a057220 */ /* 0x000fe40000410000 */
.L_x_29767:
[----:B------:R-:W-:Y:S05]  /*2280*/  BSYNC B0 ;  /* 0x0000000000007941 */ /* 0x000fea0003800000 */
.L_x_29766:
        /* <DEDUP_REMOVED lines=25> */
.L_x_29778:
[----:B------:R-:W-:-:S06]  /*2420*/  HADD2.F32 R3, -RZ, R0.H0_H0 ;  /* 0x20000000ff037230 */ /* 0x000fcc0000004100 */
[----:B------:R-:W0:Y:S02]  /*2430*/  F2I.S64.TRUNC R2, R3 ;  /* 0x0000000300027311 */ /* 0x000e24000020d900 */
[----:B0-----:R0:W-:Y:S01]  /*2440*/  STG.E.U8 [R16.64], R2 ;  /* 0x0000000210007986 */ /* 0x0011e2000c101124 */
[----:B------:R-:W-:Y:S05]  /*2450*/  BRA `(.L_x_29780) ;  /* 0x00000e4000007947 */ /* 0x000fea0003800000 */
.L_x_29777:
        /* <DEDUP_REMOVED lines=10> */
.L_x_29782:
[----:B------:R-:W-:-:S04]  /*2500*/  HADD2.F32 R0, -RZ, R0.H0_H0 ;  /* 0x20000000ff007230 */ /* 0x000fc80000004100 */
[----:B------:R-:W0:Y:S02]  /*2510*/  F2I.FTZ.TRUNC.NTZ R3, R0 ;  /* 0x0000000000037305 */ /* 0x000e24000021f100 */
[----:B0-----:R0:W-:Y:S01]  /*2520*/  STG.E [R16.64], R3 ;  /* 0x0000000310007986 */ /* 0x0011e2000c101924 */
[----:B------:R-:W-:Y:S05]  /*2530*/  BRA `(.L_x_29780) ;  /* 0x00000d6000007947 */ /* 0x000fea0003800000 */
.L_x_29781:
[----:B------:R-:W-:-:S04]  /*2540*/  HADD2.F32 R0, -RZ, R0.H0_H0 ;  /* 0x20000000ff007230 */ /* 0x000fc80000004100 */
[----:B------:R-:W0:Y:S02]  /*2550*/  F2I.FTZ.TRUNC.NTZ R3, R0 ;  /* 0x0000000000037305 */ /* 0x000e24000021f100 */
[----:B0-----:R0:W-:Y:S01]  /*2560*/  STG.E.U16 [R16.64], R3 ;  /* 0x0000000310007986 */ /* 0x0011e2000c101524 */
[----:B------:R-:W-:Y:S05]  /*2570*/  BRA `(.L_x_29780) ;  /* 0x00000d2000007947 */ /* 0x000fea0003800000 */
.L_x_29776:
        /* <DEDUP_REMOVED lines=9> */
.L_x_29784:
[----:B------:R0:W-:Y:S01]  /*2610*/  STG.E.U16 [R16.64], R0 ;  /* 0x0000000010007986 */ /* 0x0001e2000c101524 */
[----:B------:R-:W-:Y:S05]  /*2620*/  BRA `(.L_x_29780) ;  /* 0x00000c7000007947 */ /* 0x000fea0003800000 */
.L_x_29783:
        /* <DEDUP_REMOVED lines=10> */
.L_x_29786:
[----:B------:R-:W-:-:S05]  /*26d0*/  HADD2.F32 R0, -RZ, R0.H0_H0 ;  /* 0x20000000ff007230 */ /* 0x000fca0000004100 */
[----:B------:R-:W-:-:S04]  /*26e0*/  F2FP.PACK_AB R0, RZ, R0 ;  /* 0x00000000ff00723e */ /* 0x000fc800000000ff */
[----:B------:R-:W-:-:S05]  /*26f0*/  PRMT R0, R0, 0x5410, RZ ;  /* 0x0000541000007816 */ /* 0x000fca00000000ff */
[----:B------:R0:W-:Y:S01]  /*2700*/  STG.E [R16.64], R0 ;  /* 0x0000000010007986 */ /* 0x0001e2000c101924 */
[----:B------:R-:W-:Y:S05]  /*2710*/  BRA `(.L_x_29780) ;  /* 0x00000b8000007947 */ /* 0x000fea0003800000 */
.L_x_29785:
[----:B------:R-:W-:-:S05]  /*2720*/  HADD2.F32 R2, -RZ, R0.H0_H0 ;  /* 0x20000000ff027230 */ /* 0x000fca0000004100 */
[----:B------:R-:W-:-:S06]  /*2730*/  FMUL.FTZ R2, R2, 1 ;  /* 0x3f80000002027820 */ /* 0x000fcc0000410000 */
[----:B------:R-:W0:Y:S02]  /*2740*/  F2F.F64.F32 R2, R2 ;  /* 0x0000000200027310 */ /* 0x000e240000201800 */
[----:B0-----:R0:W-:Y:S01]  /*2750*/  STG.E.64 [R16.64], R2 ;  /* 0x0000000210007986 */ /* 0x0011e2000c101b24 */
[----:B------:R-:W-:Y:S05]  /*2760*/  BRA `(.L_x_29780) ;  /* 0x00000b3000007947 */ /* 0x000fea0003800000 */
.L_x_29775:
        /* <DEDUP_REMOVED lines=13> */
.L_x_29789:
[----:B------:R-:W-:Y:S01]  /*2840*/  HADD2.F32 R0, -RZ, R0.H0_H0 ;  /* 0x20000000ff007230 */ /* 0x000fe20000004100 */
[----:B------:R-:W-:-:S04]  /*2850*/  CS2R R6, SRZ ;  /* 0x0000000000067805 */ /* 0x000fc8000001ff00 */
[----:B------:R-:W-:-:S04]  /*2860*/  FMUL.FTZ R0, R0, 1 ;  /* 0x3f80000000007820 */ /* 0x000fc80000410000 */
[----:B------:R-:W0:Y:S02]  /*2870*/  F2F.F64.F32 R4, R0 ;  /* 0x0000000000047310 */ /* 0x000e240000201800 */
[----:B0-----:R0:W-:Y:S01]  /*2880*/  STG.E.128 [R16.64], R4 ;  /* 0x0000000410007986 */ /* 0x0011e2000c101d24 */
[----:B------:R-:W-:Y:S05]  /*2890*/  BRA `(.L_x_29780) ;  /* 0x00000a0000007947 */ /* 0x000fea0003800000 */
.L_x_29788:
        /* <DEDUP_REMOVED lines=21> */
.L_x_29793:
[----:B------:R-:W-:Y:S05]  /*29f0*/  BSYNC B0 ;  /* 0x0000000000007941 */ /* 0x000fea0003800000 */
.L_x_29792:
[----:B------:R-:W-:-:S05]  /*2a00*/  LOP3.LUT R3, R0, R3, RZ, 0xfc, !PT ;  /* 0x0000000300037212 */ /* 0x000fca00078efcff */
[----:B------:R0:W-:Y:S01]  /*2a10*/  STG.E.U8 [R16.64], R3 ;  /* 0x0000000310007986 */ /* 0x0001e2000c101124 */
[----:B------:R-:W-:Y:S05]  /*2a20*/  BRA `(.L_x_29780) ;  /* 0x0000087000007947 */ /* 0x000fea0003800000 */
.L_x_29791:
        /* <DEDUP_REMOVED lines=13> */
.L_x_29795:
[----:B------:R-:W-:Y:S01]  /*2b00*/  IMAD.MOV.U32 R0, RZ, RZ, 0x7f ;  /* 0x0000007fff007424 */ /* 0x000fe200078e00ff */
[----:B------:R-:W-:-:S04]  /*2b10*/  ISETP.GT.U32.AND P0, PT, R2, 0x7f800000, PT ;  /* 0x7f8000000200780c */ /* 0x000fc80003f04070 */
[----:B------:R-:W-:-:S04]  /*2b20*/  SEL R0, R0, 0x7c, P0 ;  /* 0x0000007c00007807 */ /* 0x000fc80000000000 */
.L_x_29796:
[----:B------:R-:W-:Y:S05]  /*2b30*/  BSYNC B0 ;  /* 0x0000000000007941 */ /* 0x000fea0003800000 */
.L_x_29794:
[----:B------:R-:W-:-:S04]  /*2b40*/  LOP3.LUT R2, R3, 0x80000000, RZ, 0xc0, !PT ;  /* 0x8000000003027812 */ /* 0x000fc800078ec0ff */
[----:B------:R-:W-:-:S04]  /*2b50*/  SHF.R.U32.HI R3, RZ, 0x18, R2 ;  /* 0x00000018ff037819 */ /* 0x000fc80000011602 */
[----:B------:R-:W-:-:S05]  /*2b60*/  LOP3.LUT R3, R0, R3, RZ, 0xfc, !PT ;  /* 0x0000000300037212 */ /* 0x000fca00078efcff */
[----:B------:R0:W-:Y:S01]  /*2b70*/  STG.E.U8 [R16.64], R3 ;  /* 0x0000000310007986 */ /* 0x0001e2000c101124 */
[----:B------:R-:W-:Y:S05]  /*2b80*/  BRA `(.L_x_29780) ;  /* 0x0000071000007947 */ /* 0x000fea0003800000 */
.L_x_29790:
[----:B------:R-:W-:-:S05]  /*2b90*/  HADD2.F32 R0, -RZ, R0.H0_H0 ;  /* 0x20000000ff007230 */ /* 0x000fca0000004100 */
[----:B------:R-:W-:-:S05]  /*2ba0*/  F2FP.BF16.PACK_AB R0, RZ, R0 ;  /* 0x00000000ff00723e */ /* 0x000fca00000010ff */
[----:B------:R0:W-:Y:S01]  /*2bb0*/  STG.E.U16 [R16.64], R0 ;  /* 0x0000000010007986 */ /* 0x0001e2000c101524 */
[----:B------:R-:W-:Y:S05]  /*2bc0*/  BRA `(.L_x_29780) ;  /* 0x000006d000007947 */ /* 0x000fea0003800000 */
.L_x_29787:
        /* <DEDUP_REMOVED lines=12> */
.L_x_29799:
        /* <DEDUP_REMOVED lines=17> */
.L_x_29802:
[----:B------:R-:W-:-:S04]  /*2da0*/  LOP3.LUT R2, R3, 0x80000000, RZ, 0xc0, !PT ;  /* 0x8000000003027812 */ /* 0x000fc800078ec0ff */
[----:B------:R-:W-:-:S04]  /*2db0*/  SHF.R.U32.HI R3, RZ, 0x18, R2 ;  /* 0x00000018ff037819 */ /* 0x000fc80000011602 */
[----:B------:R-:W-:-:S04]  /*2dc0*/  LOP3.LUT R0, R0, R3, RZ, 0xfc, !PT ;  /* 0x0000000300007212 */ /* 0x000fc800078efcff */
[----:B------:R-:W-:Y:S02]  /*2dd0*/  PRMT R8, R0, 0x7610, R8 ;  /* 0x0000761000087816 */ /* 0x000fe40000000008 */
.L_x_29801:
[----:B------:R-:W-:Y:S05]  /*2de0*/  BSYNC B0 ;  /* 0x0000000000007941 */ /* 0x000fea0003800000 */
.L_x_29800:
[----:B------:R0:W-:Y:S01]  /*2df0*/  STG.E.U8 [R16.64], R8 ;  /* 0x0000000810007986 */ /* 0x0001e2000c101124 */
[----:B------:R-:W-:Y:S05]  /*2e00*/  BRA `(.L_x_29780) ;  /* 0x0000049000007947 */ /* 0x000fea0003800000 */
.L_x_29798:
        /* <DEDUP_REMOVED lines=17> */
.L_x_29805:
[----:B------:R-:W-:-:S04]  /*2f20*/  LOP3.LUT R2, R3, 0x80000000, RZ, 0xc0, !PT ;  /* 0x8000000003027812 */ /* 0x000fc800078ec0ff */
[----:B------:R-:W-:-:S04]  /*2f30*/  SHF.R.U32.HI R3, RZ, 0x18, R2 ;  /* 0x00000018ff037819 */ /* 0x000fc80000011602 */
[----:B------:R-:W-:-:S04]  /*2f40*/  LOP3.LUT R0, R0, R3, RZ, 0xfc, !PT ;  /* 0x0000000300007212 */ /* 0x000fc800078efcff */
[----:B------:R-:W-:Y:S02]  /*2f50*/  PRMT R8, R0, 0x7610, R8 ;  /* 0x0000761000087816 */ /* 0x000fe40000000008 */
.L_x_29804:
[----:B------:R-:W-:Y:S05]  /*2f60*/  BSYNC B0 ;  /* 0x0000000000007941 */ /* 0x000fea0003800000 */
.L_x_29803:
[----:B------:R0:W-:Y:S01]  /*2f70*/  STG.E.U8 [R16.64], R8 ;  /* 0x0000000810007986 */ /* 0x0001e2000c101124 */
[----:B------:R-:W-:Y:S05]  /*2f80*/  BRA `(.L_x_29780) ;  /* 0x0000031000007947 */ /* 0x000fea0003800000 */
.L_x_29797:
        /* <DEDUP_REMOVED lines=22> */
.L_x_29779:
        /* <DEDUP_REMOVED lines=20> */
.L_x_29807:
[----:B------:R-:W-:-:S06]  /*3230*/  HADD2.F32 R2, -RZ, R0.H0_H0 ;  /* 0x20000000ff027230 */ /* 0x000fcc0000004100 */
[----:B------:R-:W0:Y:S02]  /*3240*/  F2I.U64.TRUNC R2, R2 ;  /* 0x0000000200027311 */ /* 0x000e24000020d800 */
[----:B0-----:R0:W-:Y:S01]  /*3250*/  STG.E.64 [R16.64], R2 ;  /* 0x0000000210007986 */ /* 0x0011e2000c101b24 */
[----:B------:R-:W-:Y:S05]  /*3260*/  BRA `(.L_x_29780) ;  /* 0x0000003000007947 */ /* 0x000fea0003800000 */
.L_x_29806:
[----:B------:R-:W-:-:S04]  /*3270*/  HADD2.F32 R0, -RZ, R0.H0_H0 ;  /* 0x20000000ff007230 */ /* 0x000fc80000004100 */
[----:B------:R-:W0:Y:S02]  /*3280*/  F2I.FTZ.U32.TRUNC.NTZ R3, R0 ;  /* 0x0000000000037305 */ /* 0x000e24000021f000 */
[----:B0-----:R0:W-:Y:S02]  /*3290*/  STG.E [R16.64], R3 ;  /* 0x0000000310007986 */ /* 0x0011e4000c101924 */
.L_x_29780:
[----:B------:R-:W-:-:S05]  /*32a0*/  IMAD R18, R18, 0x200, R23 ;  /* 0x0000020012127824 */ /* 0x000fca00078e0217 */
[----:B------:R-:W-:Y:S02]  /*32b0*/  IADD3 R19, R18, 0x80, RZ ;  /* 0x0000008012137810 */ /* 0x000fe40007ffe0ff */
.L_x_29732:
[----:B------:R-:W-:Y:S05]  /*32c0*/  BSYNC B6 ;  /* 0x0000000000067941 */ /* 0x000fea0003800000 */
.L_x_29731:
        /* <DEDUP_REMOVED lines=231> */
.L_x_29810:
        /* <DEDUP_REMOVED lines=20> */
.L_x_29814:
[----:B------:R-:W2:Y:S02]  /*4280*/  LDG.E.U8 R2, [R2.64] ;  /* 0x0000002402027981 */ /* 0x000ea4000c1e1100 */
[----:B--2---:R-:W0:Y:S02]  /*4290*/  I2F.U16 R0, R2 ;  /* 0x0000000200007306 */ /* 0x004e240000101000 */
[----:B0-----:R-:W-:Y:S01]  /*42a0*/  F2FP.PACK_AB R0, RZ, R0 ;  /* 0x00000000ff00723e */ /* 0x001fe200000000ff */
[----:B------:R-:W-:Y:S05]  /*42b0*/  BRA `(.L_x_29816) ;  /* 0x00000e1000007947 */ /* 0x000fea0003800000 */
.L_x_29813:
        /* <DEDUP_REMOVED lines=10> */
.L_x_29818:
[----:B------:R-:W2:Y:S02]  /*4360*/  LDG.E R2, [R2.64] ;  /* 0x0000002402027981 */ /* 0x000ea4000c1e1900 */
[----:B--2---:R-:W0:Y:S02]  /*4370*/  I2F R0, R2 ;  /* 0x0000000200007306 */ /* 0x004e240000201400 */
[----:B0-----:R-:W-:Y:S01]  /*4380*/  F2FP.PACK_AB R0, RZ, R0 ;  /* 0x00000000ff00723e */ /* 0x001fe200000000ff */
[----:B------:R-:W-:Y:S05]  /*4390*/  BRA `(.L_x_29816) ;  /* 0x00000d3000007947 */ /* 0x000fea0003800000 */
.L_x_29817:
[----:B------:R-:W2:Y:S02]  /*43a0*/  LDG.E.U16 R2, [R2.64] ;  /* 0x0000002402027981 */ /* 0x000ea4000c1e1500 */
[----:B--2---:R-:W0:Y:S02]  /*43b0*/  I2F.S16 R0, R2 ;  /* 0x0000000200007306 */ /* 0x004e240000101400 */
[----:B0-----:R-:W-:Y:S01]  /*43c0*/  F2FP.PACK_AB R0, RZ, R0 ;  /* 0x00000000ff00723e */ /* 0x001fe200000000ff */
[----:B------:R-:W-:Y:S05]  /*43d0*/  BRA `(.L_x_29816) ;  /* 0x00000cf000007947 */ /* 0x000fea0003800000 */
.L_x_29812:
        /* <DEDUP_REMOVED lines=9> */
.L_x_29820:
[----:B------:R0:W5:Y:S01]  /*4470*/  LDG.E.U16 R0, [R2.64] ;  /* 0x0000002402007981 */ /* 0x000162000c1e1500 */
[----:B------:R-:W-:Y:S05]  /*4480*/  BRA `(.L_x_29816) ;  /* 0x00000c4000007947 */ /* 0x000fea0003800000 */
.L_x_29819:
        /* <DEDUP_REMOVED lines=9> */
.L_x_29822:
[----:B------:R0:W5:Y:S01]  /*4520*/  LDG.E.U16 R0, [R2.64] ;  /* 0x0000002402007981 */ /* 0x000162000c1e1500 */
[----:B------:R-:W-:Y:S05]  /*4530*/  BRA `(.L_x_29816) ;  /* 0x00000b9000007947 */ /* 0x000fea0003800000 */
.L_x_29821:
[----:B------:R-:W2:Y:S02]  /*4540*/  LDG.E.64 R2, [R2.64] ;  /* 0x0000002402027981 */ /* 0x000ea4000c1e1b00 */
[----:B--2---:R-:W0:Y:S01]  /*4550*/  F2F.F32.F64 R0, R2 ;  /* 0x0000000200007310 */ /* 0x004e220000301000 */
[----:B------:R-:W0:-:S14]  /*4560*/  DSETP.GEU.AND P0, PT, |R2|, c[0x2][0x0], PT ;  /* 0x008000000200762a */ /* 0x000e1c0003f0e200 */
[----:B0-----:R-:W-:-:S05]  /*4570*/  @!P0 FMUL R0, R0, 1.175494350822287508e-38 ;  /* 0x0080000000008820 */ /* 0x001fca0000400000 */
[----:B------:R-:W-:Y:S01]  /*4580*/  F2FP.PACK_AB R0, RZ, R0 ;  /* 0x00000000ff00723e */ /* 0x000fe200000000ff */
[----:B------:R-:W-:Y:S05]  /*4590*/  BRA `(.L_x_29816) ;  /* 0x00000b3000007947 */ /* 0x000fea0003800000 */
.L_x_29811:
        /* <DEDUP_REMOVED lines=13> */
.L_x_29825:
[----:B------:R-:W2:Y:S02]  /*4670*/  LDG.E.64 R2, [R2.64] ;  /* 0x0000002402027981 */ /* 0x000ea4000c1e1b00 */
[----:B--2---:R-:W0:Y:S01]  /*4680*/  F2F.F32.F64 R0, R2 ;  /* 0x0000000200007310 */ /* 0x004e220000301000 */
[----:B------:R-:W0:-:S14]  /*4690*/  DSETP.GEU.AND P0, PT, |R2|, c[0x2][0x0], PT ;  /* 0x008000000200762a */ /* 0x000e1c0003f0e200 */
[----:B0-----:R-:W-:-:S05]  /*46a0*/  @!P0 FMUL R0, R0, 1.175494350822287508e-38 ;  /* 0x0080000000008820 */ /* 0x001fca0000400000 */
[----:B------:R-:W-:Y:S01]  /*46b0*/  F2FP.PACK_AB R0, RZ, R0 ;  /* 0x00000000ff00723e */ /* 0x000fe200000000ff */
[----:B------:R-:W-:Y:S05]  /*46c0*/  BRA `(.L_x_29816) ;  /* 0x00000a0000007947 */ /* 0x000fea0003800000 */
.L_x_29824:
        /* <DEDUP_REMOVED lines=28> */
.L_x_29827:
        /* <DEDUP_REMOVED lines=15> */
.L_x_29826:
[----:B------:R-:W2:Y:S02]  /*4980*/  LDG.E.U16 R0, [R2.64] ;  /* 0x0000002402007981 */ /* 0x000ea4000c1e1500 */
[----:B--2---:R-:W-:-:S04]  /*4990*/  PRMT R0, RZ, 0x5410, R0 ;  /* 0x00005410ff007816 */ /* 0x004fc80000000000 */
[----:B------:R-:W-:Y:S01]  /*49a0*/  F2FP.PACK_AB R0, RZ, R0 ;  /* 0x00000000ff00723e */ /* 0x000fe200000000ff */
[----:B------:R-:W-:Y:S05]  /*49b0*/  BRA `(.L_x_29816) ;  /* 0x0000071000007947 */ /* 0x000fea0003800000 */
.L_x_29823:
        /* <DEDUP_REMOVED lines=12> */
.L_x_29830:
        /* <DEDUP_REMOVED lines=21> */
.L_x_29834:
[----:B------:R-:W-:Y:S05]  /*4bd0*/  BSYNC B1 ;  /* 0x0000000000017941 */ /* 0x000fea0003800000 */
.L_x_29833:
[----:B------:R-:W-:Y:S01]  /*4be0*/  LEA R3, R0, 0x3b800000, 0x17 ;  /* 0x3b80000000037811 */ /* 0x000fe200078eb8ff */
[----:B------:R-:W-:-:S05]  /*4bf0*/  IMAD.SHL.U32 R0, R2, 0x100000, RZ ;  /* 0x0010000002007824 */ /* 0x000fca00078e00ff */
[----:B------:R-:W-:Y:S02]  /*4c00*/  LOP3.LUT R0, R3, R0, R4, 0xfe, !PT ;  /* 0x0000000003007212 */ /* 0x000fe400078efe04 */
.L_x_29832:
[----:B------:R-:W-:Y:S05]  /*4c10*/  BSYNC B0 ;  /* 0x0000000000007941 */ /* 0x000fea0003800000 */
.L_x_29831:
[----:B------:R-:W-:Y:S01]  /*4c20*/  F2FP.PACK_AB R0, RZ, R0 ;  /* 0x00000000ff00723e */ /* 0x000fe200000000ff */
[----:B------:R-:W-:Y:S05]  /*4c30*/  BRA `(.L_x_29816) ;  /* 0x0000049000007947 */ /* 0x000fea0003800000 */
.L_x_29829:
        /* <DEDUP_REMOVED lines=21> */
.L_x_29838:
[----:B------:R-:W-:Y:S05]  /*4d90*/  BSYNC B1 ;  /* 0x0000000000017941 */ /* 0x000fea0003800000 */
.L_x_29837:
[----:B------:R-:W-:Y:S01]  /*4da0*/  LEA R3, R0, 0x37800000, 0x17 ;  /* 0x3780000000037811 */ /* 0x000fe200078eb8ff */
[----:B------:R-:W-:-:S05]  /*4db0*/  IMAD.SHL.U32 R0, R2, 0x200000, RZ ;  /* 0x0020000002007824 */ /* 0x000fca00078e00ff */
[----:B------:R-:W-:Y:S02]  /*4dc0*/  LOP3.LUT R0, R3, R0, R4, 0xfe, !PT ;  /* 0x0000000003007212 */ /* 0x000fe400078efe04 */
.L_x_29836:
[----:B------:R-:W-:Y:S05]  /*4dd0*/  BSYNC B0 ;  /* 0x0000000000007941 */ /* 0x000fea0003800000 */
.L_x_29835:
[----:B------:R-:W-:Y:S01]  /*4de0*/  F2FP.PACK_AB R0, RZ, R0 ;  /* 0x00000000ff00723e */ /* 0x000fe200000000ff */
[----:B------:R-:W-:Y:S05]  /*4df0*/  BRA `(.L_x_29816) ;  /* 0x000002d000007947 */ /* 0x000fea0003800000 */
.L_x_29828:
        /* <DEDUP_REMOVED lines=14> */
.L_x_29842:
[----:B------:R-:W-:Y:S05]  /*4ee0*/  BSYNC B0 ;  /* 0x0000000000007941 */ /* 0x000fea0003800000 */
.L_x_29841:
[----:B------:R-:W-:Y:S01]  /*4ef0*/  F2FP.PACK_AB R0, RZ, R0 ;  /* 0x00000000ff00723e */ /* 0x000fe200000000ff */
[----:B------:R-:W-:Y:S05]  /*4f00*/  BRA `(.L_x_29816) ;  /* 0x000001c000007947 */ /* 0x000fea0003800000 */
.L_x_29815:
        /* <DEDUP_REMOVED lines=21> */
.L_x_29840:
[----:B------:R-:W2:Y:S02]  /*5060*/  LDG.E.64 R2, [R2.64] ;  /* 0x0000002402027981 */ /* 0x000ea4000c1e1b00 */
[----:B--2---:R-:W0:Y:S02]  /*5070*/  I2F.U64 R0, R2 ;  /* 0x0000000200007312 */ /* 0x004e240000301000 */
[----:B0-----:R-:W-:Y:S01]  /*5080*/  F2FP.PACK_AB R0, RZ, R0 ;  /* 0x00000000ff00723e */ /* 0x001fe200000000ff */
[----:B------:R-:W-:Y:S05]  /*5090*/  BRA `(.L_x_29816) ;  /* 0x0000003000007947 */ /* 0x000fea0003800000 */
.L_x_29839:
[----:B------:R-:W2:Y:S02]  /*50a0*/  LDG.E R2, [R2.64] ;  /* 0x0000002402027981 */ /* 0x000ea4000c1e1900 */
[----:B--2---:R-:W0:Y:S02]  /*50b0*/  I2F.U32 R0, R2 ;  /* 0x0000000200007306 */ /* 0x004e240000201000 */
[----:B0-----:R-:W-:-:S06]  /*50c0*/  F2FP.PACK_AB R0, RZ, R0 ;  /* 0x00000000ff00723e */ /* 0x001fcc00000000ff */
.L_x_29816:
        /* <DEDUP_REMOVED lines=30> */
.L_x_29848:
[----:B------:R-:W-:Y:S01]  /*52b0*/  FSETP.GEU.FTZ.AND P0, PT, R7, -R6, PT ;  /* 0x800000060700720b */ /* 0x000fe20003f1e000 */
[----:B------:R-:W-:-:S12]  /*52c0*/  FADD.FTZ R5, R5, -1 ;  /* 0xbf80000005057421 */ /* 0x000fd80000010000 */
[----:B------:R-:W-:Y:S02]  /*52d0*/  @!P0 FADD.FTZ R5, R5, -1 ;  /* 0xbf80000005058421 */ /* 0x000fe40000010000 */
.L_x_29847:
[----:B------:R-:W-:Y:S05]  /*52e0*/  BSYNC B1 ;  /* 0x0000000000017941 */ /* 0x000fea0003800000 */
.L_x_29846:
[----:B------:R-:W-:Y:S01]  /*52f0*/  FFMA.FTZ R2, -R6, R5, R2 ;  /* 0x0000000506027223 */ /* 0x000fe20000010102 */
[----:B------:R-:W-:Y:S05]  /*5300*/  BRA `(.L_x_29844) ;  /* 0x000001f000007947 */ /* 0x000fea0003800000 */
.L_x_29845:
        /* <DEDUP_REMOVED lines=15> */
.L_x_29851:
        /* <DEDUP_REMOVED lines=13> */
.L_x_29850:
[----:B------:R-:W-:Y:S05]  /*54d0*/  BSYNC B1 ;  /* 0x0000000000017941 */ /* 0x000fea0003800000 */
.L_x_29849:
[----:B------:R-:W-:-:S04]  /*54e0*/  FMUL.FTZ R5, R4, 1.1920928955078125e-07 ;  /* 0x3400000004057820 */ /* 0x000fc80000410000 */
[----:B------:R-:W-:Y:S02]  /*54f0*/  FMUL.FTZ R2, R8, R5 ;  /* 0x0000000508027220 */ /* 0x000fe40000410000 */
.L_x_29844:
[----:B------:R-:W-:Y:S05]  /*5500*/  BSYNC B0 ;  /* 0x0000000000007941 */ /* 0x000fea0003800000 */
.L_x_29843:
        /* <DEDUP_REMOVED lines=25> */
.L_x_29855:
[----:B------:R-:W-:-:S06]  /*56a0*/  HADD2.F32 R3, -RZ, R0.H0_H0 ;  /* 0x20000000ff037230 */ /* 0x000fcc0000004100 */
[----:B------:R-:W1:Y:S02]  /*56b0*/  F2I.S64.TRUNC R2, R3 ;  /* 0x0000000300027311 */ /* 0x000e64000020d900 */
[----:B-1----:R1:W-:Y:S01]  /*56c0*/  STG.E.U8 [R16.64], R2 ;  /* 0x0000000210007986 */ /* 0x0023e2000c101124 */
[----:B------:R-:W-:Y:S05]  /*56d0*/  BRA `(.L_x_29857) ;  /* 0x00000e4000007947 */ /* 0x000fea0003800000 */
.L_x_29854:
        /* <DEDUP_REMOVED lines=10> */
.L_x_29859:
[----:B------:R-:W-:-:S04]  /*5780*/  HADD2.F32 R0, -RZ, R0.H0_H0 ;  /* 0x20000000ff007230 */ /* 0x000fc80000004100 */
[----:B------:R-:W1:Y:S02]  /*5790*/  F2I.FTZ.TRUNC.NTZ R3, R0 ;  /* 0x0000000000037305 */ /* 0x000e64000021f100 */
[----:B-1----:R1:W-:Y:S01]  /*57a0*/  STG.E [R16.64], R3 ;  /* 0x0000000310007986 */ /* 0x0023e2000c101924 */
[----:B------:R-:W-:Y:S05]  /*57b0*/  BRA `(.L_x_29857) ;  /* 0x00000d6000007947 */ /* 0x000fea0003800000 */
.L_x_29858:
[----:B------:R-:W-:-:S04]  /*57c0*/  HADD2.F32 R0, -RZ, R0.H0_H0 ;  /* 0x20000000ff007230 */ /* 0x000fc80000004100 */
[----:B------:R-:W1:Y:S02]  /*57d0*/  F2I.FTZ.TRUNC.NTZ R3, R0 ;  /* 0x0000000000037305 */ /* 0x000e64000021f100 */
[----:B-1----:R1:W-:Y:S01]  /*57e0*/  STG.E.U16 [R16.64], R3 ;  /* 0x0000000310007986 */ /* 0x0023e2000c101524 */
[----:B------:R-:W-:Y:S05]  /*57f0*/  BRA `(.L_x_29857) ;  /* 0x00000d2000007947 */ /* 0x000fea0003800000 */
.L_x_29853:
        /* <DEDUP_REMOVED lines=9> */
.L_x_29861:
[----:B------:R1:W-:Y:S01]  /*5890*/  STG.E.U16 [R16.64], R0 ;  /* 0x0000000010007986 */ /* 0x0003e2000c101524 */
[----:B------:R-:W-:Y:S05]  /*58a0*/  BRA `(.L_x_29857) ;  /* 0x00000c7000007947 */ /* 0x000fea0003800000 */
.L_x_29860:
        /* <DEDUP_REMOVED lines=10> */
.L_x_29863:
[----:B------:R-:W-:-:S05]  /*5950*/  HADD2.F32 R0, -RZ, R0.H0_H0 ;  /* 0x20000000ff007230 */ /* 0x000fca0000004100 */
[----:B------:R-:W-:-:S04]  /*5960*/  F2FP.PACK_AB R0, RZ, R0 ;  /* 0x00000000ff00723e */ /* 0x000fc800000000ff */
[----:B------:R-:W-:-:S05]  /*5970*/  PRMT R0, R0, 0x5410, RZ ;  /* 0x0000541000007816 */ /* 0x000fca00000000ff */
[----:B------:R1:W-:Y:S01]  /*5980*/  STG.E [R16.64], R0 ;  /* 0x0000000010007986 */ /* 0x0003e2000c101924 */
[----:B------:R-:W-:Y:S05]  /*5990*/  BRA `(.L_x_29857) ;  /* 0x00000b8000007947 */ /* 0x000fea0003800000 */
.L_x_29862:
[----:B------:R-:W-:-:S05]  /*59a0*/  HADD2.F32 R2, -RZ, R0.H0_H0 ;  /* 0x20000000ff027230 */ /* 0x000fca0000004100 */
[----:B------:R-:W-:-:S06]  /*59b0*/  FMUL.FTZ R2, R2, 1 ;  /* 0x3f80000002027820 */ /* 0x000fcc0000410000 */
[----:B------:R-:W1:Y:S02]  /*59c0*/  F2F.F64.F32 R2, R2 ;  /* 0x0000000200027310 */ /* 0x000e640000201800 */
[----:B-1----:R1:W-:Y:S01]  /*59d0*/  STG.E.64 [R16.64], R2 ;  /* 0x0000000210007986 */ /* 0x0023e2000c101b24 */
[----:B------:R-:W-:Y:S05]  /*59e0*/  BRA `(.L_x_29857) ;  /* 0x00000b3000007947 */ /* 0x000fea0003800000 */
.L_x_29852:
        /* <DEDUP_REMOVED lines=13> */
.L_x_29866:
[----:B------:R-:W-:Y:S01]  /*5ac0*/  HADD2.F32 R0, -RZ, R0.H0_H0 ;  /* 0x20000000ff007230 */ /* 0x000fe20000004100 */
[----:B------:R-:W-:-:S04]  /*5ad0*/  CS2R R6, SRZ ;  /* 0x0000000000067805 */ /* 0x000fc8000001ff00 */
[----:B------:R-:W-:-:S04]  /*5ae0*/  FMUL.FTZ R0, R0, 1 ;  /* 0x3f80000000007820 */ /* 0x000fc80000410000 */
[----:B------:R-:W1:Y:S02]  /*5af0*/  F2F.F64.F32 R4, R0 ;  /* 0x0000000000047310 */ /* 0x000e640000201800 */
[----:B-1----:R1:W-:Y:S01]  /*5b00*/  STG.E.128 [R16.64], R4 ;  /* 0x0000000410007986 */ /* 0x0023e2000c101d24 */
[----:B------:R-:W-:Y:S05]  /*5b10*/  BRA `(.L_x_29857) ;  /* 0x00000a0000007947 */ /* 0x000fea0003800000 */
.L_x_29865:
        /* <DEDUP_REMOVED lines=21> */
.L_x_29870:
[----:B------:R-:W-:Y:S05]  /*5c70*/  BSYNC B0 ;  /* 0x0000000000007941 */ /* 0x000fea0003800000 */
.L_x_29869:
[----:B------:R-:W-:-:S05]  /*5c80*/  LOP3.LUT R3, R0, R3, RZ, 0xfc, !PT ;  /* 0x0000000300037212 */ /* 0x000fca00078efcff */
[----:B------:R1:W-:Y:S01]  /*5c90*/  STG.E.U8 [R16.64], R3 ;  /* 0x0000000310007986 */ /* 0x0003e2000c101124 */
[----:B------:R-:W-:Y:S05]  /*5ca0*/  BRA `(.L_x_29857) ;  /* 0x0000087000007947 */ /* 0x000fea0003800000 */
.L_x_29868:
        /* <DEDUP_REMOVED lines=13> */
.L_x_29872:
[----:B------:R-:W-:Y:S01]  /*5d80*/  IMAD.MOV.U32 R0, RZ, RZ, 0x7f ;  /* 0x0000007fff007424 */ /* 0x000fe200078e00ff */
[----:B------:R-:W-:-:S04]  /*5d90*/  ISETP.GT.U32.AND P0, PT, R2, 0x7f800000, PT ;  /* 0x7f8000000200780c */ /* 0x000fc80003f04070 */
[----:B------:R-:W-:-:S04]  /*5da0*/  SEL R0, R0, 0x7c, P0 ;  /* 0x0000007c00007807 */ /* 0x000fc80000000000 */
.L_x_29873:
[----:B------:R-:W-:Y:S05]  /*5db0*/  BSYNC B0 ;  /* 0x0000000000007941 */ /* 0x000fea0003800000 */
.L_x_29871:
[----:B------:R-:W-:-:S04]  /*5dc0*/  LOP3.LUT R2, R3, 0x80000000, RZ, 0xc0, !PT ;  /* 0x8000000003027812 */ /* 0x000fc800078ec0ff */
[----:B------:R-:W-:-:S04]  /*5dd0*/  SHF.R.U32.HI R3, RZ, 0x18, R2 ;  /* 0x00000018ff037819 */ /* 0x000fc80000011602 */
[----:B------:R-:W-:-:S05]  /*5de0*/  LOP3.LUT R3, R0, R3, RZ, 0xfc, !PT ;  /* 0x0000000300037212 */ /* 0x000fca00078efcff */
[----:B------:R1:W-:Y:S01]  /*5df0*/  STG.E.U8 [R16.64], R3 ;  /* 0x0000000310007986 */ /* 0x0003e2000c101124 */
[----:B------:R-:W-:Y:S05]  /*5e00*/  BRA `(.L_x_29857) ;  /* 0x0000071000007947 */ /* 0x000fea0003800000 */
.L_x_29867:
[----:B------:R-:W-:-:S05]  /*5e10*/  HADD2.F32 R0, -RZ, R0.H0_H0 ;  /* 0x20000000ff007230 */ /* 0x000fca0000004100 */
[----:B------:R-:W-:-:S05]  /*5e20*/  F2FP.BF16.PACK_AB R0, RZ, R0 ;  /* 0x00000000ff00723e */ /* 0x000fca00000010ff */
[----:B------:R1:W-:Y:S01]  /*5e30*/  STG.E.U16 [R16.64], R0 ;  /* 0x0000000010007986 */ /* 0x0003e2000c101524 */
[----:B------:R-:W-:Y:S05]  /*5e40*/  BRA `(.L_x_29857) ;  /* 0x000006d000007947 */ /* 0x000fea0003800000 */
.L_x_29864:
        /* <DEDUP_REMOVED lines=12> */
.L_x_29876:
        /* <DEDUP_REMOVED lines=17> */
.L_x_29879:
[----:B------:R-:W-:-:S04]  /*6020*/  LOP3.LUT R2, R3, 0x80000000, RZ, 0xc0, !PT ;  /* 0x8000000003027812 */ /* 0x000fc800078ec0ff */
[----:B------:R-:W-:-:S04]  /*6030*/  SHF.R.U32.HI R3, RZ, 0x18, R2 ;  /* 0x00000018ff037819 */ /* 0x000fc80000011602 */
[----:B------:R-:W-:-:S04]  /*6040*/  LOP3.LUT R0, R0, R3, RZ, 0xfc, !PT ;  /* 0x0000000300007212 */ /* 0x000fc800078efcff */
[----:B------:R-:W-:Y:S02]  /*6050*/  PRMT R8, R0, 0x7610, R8 ;  /* 0x0000761000087816 */ /* 0x000fe40000000008 */
.L_x_29878:
[----:B------:R-:W-:Y:S05]  /*6060*/  BSYNC B0 ;  /* 0x0000000000007941 */ /* 0x000fea0003800000 */
.L_x_29877:
[----:B------:R1:W-:Y:S01]  /*6070*/  STG.E.U8 [R16.64], R8 ;  /* 0x0000000810007986 */ /* 0x0003e2000c101124 */
[----:B------:R-:W-:Y:S05]  /*6080*/  BRA `(.L_x_29857) ;  /* 0x0000049000007947 */ /* 0x000fea0003800000 */
.L_x_29875:
        /* <DEDUP_REMOVED lines=17> */
.L_x_29882:
[----:B------:R-:W-:-:S04]  /*61a0*/  LOP3.LUT R2, R3, 0x80000000, RZ, 0xc0, !PT ;  /* 0x8000000003027812 */ /* 0x000fc800078ec0ff */
[----:B------:R-:W-:-:S04]  /*61b0*/  SHF.R.U32.HI R3, RZ, 0x18, R2 ;  /* 0x00000018ff037819 */ /* 0x000fc80000011602 */
[----:B------:R-:W-:-:S04]  /*61c0*/  LOP3.LUT R0, R0, R3, RZ, 0xfc, !PT ;  /* 0x0000000300007212 */ /* 0x000fc800078efcff */
[----:B------:R-:W-:Y:S02]  /*61d0*/  PRMT R8, R0, 0x7610, R8 ;  /* 0x0000761000087816 */ /* 0x000fe40000000008 */
.L_x_29881:
[----:B------:R-:W-:Y:S05]  /*61e0*/  BSYNC B0 ;  /* 0x0000000000007941 */ /* 0x000fea0003800000 */
.L_x_29880:
[----:B------:R1:W-:Y:S01]  /*61f0*/  STG.E.U8 [R16.64], R8 ;  /* 0x0000000810007986 */ /* 0x0003e2000c101124 */
[----:B------:R-:W-:Y:S05]  /*6200*/  BRA `(.L_x_29857) ;  /* 0x0000031000007947 */ /* 0x000fea0003800000 */
.L_x_29874:
        /* <DEDUP_REMOVED lines=22> */
.L_x_29856:
        /* <DEDUP_REMOVED lines=20> */
.L_x_29884:
[----:B------:R-:W-:-:S06]  /*64b0*/  HADD2.F32 R2, -RZ, R0.H0_H0 ;  /* 0x20000000ff027230 */ /* 0x000fcc0000004100 */
[----:B------:R-:W1:Y:S02]  /*64c0*/  F2I.U64.TRUNC R2, R2 ;  /* 0x0000000200027311 */ /* 0x000e64000020d800 */
[----:B-1----:R1:W-:Y:S01]  /*64d0*/  STG.E.64 [R16.64], R2 ;  /* 0x0000000210007986 */ /* 0x0023e2000c101b24 */
[----:B------:R-:W-:Y:S05]  /*64e0*/  BRA `(.L_x_29857) ;  /* 0x0000003000007947 */ /* 0x000fea0003800000 */
.L_x_29883:
[----:B------:R-:W-:-:S04]  /*64f0*/  HADD2.F32 R0, -RZ, R0.H0_H0 ;  /* 0x20000000ff007230 */ /* 0x000fc80000004100 */
[----:B------:R-:W1:Y:S02]  /*6500*/  F2I.FTZ.U32.TRUNC.NTZ R3, R0 ;  /* 0x0000000000037305 */ /* 0x000e64000021f000 */
[----:B-1----:R1:W-:Y:S02]  /*6510*/  STG.E [R16.64], R3 ;  /* 0x0000000310007986 */ /* 0x0023e4000c101924 */
.L_x_29857:
        /* <DEDUP_REMOVED lines=231> */
.L_x_29885:
        /* <DEDUP_REMOVED lines=18> */
[----:B-1----:R-:W-:Y:S01]  /*74b0*/  F2FP.PACK_AB R0, RZ, R0 ;  /* 0x00000000ff00723e */ /* 0x002fe200000000ff */
[----:B------:R-:W-:Y:S05]  /*74c0*/  BRA `(.L_x_29891) ;  /* 0x00000e5000007947 */ /* 0x000fea0003800000 */
.L_x_29889:
[----:B------:R-:W2:Y:S02]  /*74d0*/  LDG.E.U8 R2, [R2.64] ;  /* 0x0000002402027981 */ /* 0x000ea4000c1e1100 */
[----:B--2---:R-:W1:Y:S02]  /*74e0*/  I2F.U16 R0, R2 ;  /* 0x0000000200007306 */ /* 0x004e640000101000 */
[----:B-1----:R-:W-:Y:S01]  /*74f0*/  F2FP.PACK_AB R0, RZ, R0 ;  /* 0x00000000ff00723e */ /* 0x002fe200000000ff */
[----:B------:R-:W-:Y:S05]  /*7500*/  BRA `(.L_x_29891) ;  /* 0x00000e1000007947 */ /* 0x000fea0003800000 */
.L_x_29888:
        /* <DEDUP_REMOVED lines=8> */
[----:B-1----:R-:W-:Y:S01]  /*7590*/  F2FP.PACK_AB R0, RZ, R0 ;  /* 0x00000000ff00723e */ /* 0x002fe200000000ff */
[----:B------:R-:W-:Y:S05]  /*75a0*/  BRA `(.L_x_29891) ;  /* 0x00000d7000007947 */ /* 0x000fea0003800000 */
.L_x_29893:
[----:B------:R-:W2:Y:S02]  /*75b0*/  LDG.E R2, [R2.64] ;  /* 0x0000002402027981 */ /* 0x000ea4000c1e1900 */
[----:B--2---:R-:W1:Y:S02]  /*75c0*/  I2F R0, R2 ;  /* 0x0000000200007306 */ /* 0x004e640000201400 */
[----:B-1----:R-:W-:Y:S01]  /*75d0*/  F2FP.PACK_AB R0, RZ, R0 ;  /* 0x00000000ff00723e */ /* 0x002fe200000000ff */
[----:B------:R-:W-:Y:S05]  /*75e0*/  BRA `(.L_x_29891) ;  /* 0x00000d3000007947 */ /* 0x000fea0003800000 */
.L_x_29892:
[----:B------:R-:W2:Y:S02]  /*75f0*/  LDG.E.U16 R2, [R2.64] ;  /* 0x0000002402027981 */ /* 0x000ea4000c1e1500 */
[----:B--2---:R-:W1:Y:S02]  /*7600*/  I2F.S16 R0, R2 ;  /* 0x0000000200007306 */ /* 0x004e640000101400 */
[----:B-1----:R-:W-:Y:S01]  /*7610*/  F2FP.PACK_AB R0, RZ, R0 ;  /* 0x00000000ff00723e */ /* 0x002fe200000000ff */
[----:B------:R-:W-:Y:S05]  /*7620*/  BRA `(.L_x_29891) ;  /* 0x00000cf000007947 */ /* 0x000fea0003800000 */
.L_x_29887:
        /* <DEDUP_REMOVED lines=9> */
.L_x_29895:
[----:B------:R1:W5:Y:S01]  /*76c0*/  LDG.E.U16 R0, [R2.64] ;  /* 0x0000002402007981 */ /* 0x000362000c1e1500 */
[----:B------:R-:W-:Y:S05]  /*76d0*/  BRA `(.L_x_29891) ;  /* 0x00000c4000007947 */ /* 0x000fea0003800000 */
.L_x_29894:
        /* <DEDUP_REMOVED lines=9> */
.L_x_29897:
[----:B------:R1:W5:Y:S01]  /*7770*/  LDG.E.U16 R0, [R2.64] ;  /* 0x0000002402007981 */ /* 0x000362000c1e1500 */
[----:B------:R-:W-:Y:S05]  /*7780*/  BRA `(.L_x_29891) ;  /* 0x00000b9000007947 */ /* 0x000fea0003800000 */
.L_x_29896:
[----:B------:R-:W2:Y:S02]  /*7790*/  LDG.E.64 R2, [R2.64] ;  /* 0x0000002402027981 */ /* 0x000ea4000c1e1b00 */
[----:B--2---:R-:W1:Y:S01]  /*77a0*/  F2F.F32.F64 R0, R2 ;  /* 0x0000000200007310 */ /* 0x004e620000301000 */
[----:B------:R-:W1:-:S14]  /*77b0*/  DSETP.GEU.AND P0, PT, |R2|, c[0x2][0x0], PT ;  /* 0x008000000200762a */ /* 0x000e5c0003f0e200 */
[----:B-1----:R-:W-:-:S05]  /*77c0*/  @!P0 FMUL R0, R0, 1.175494350822287508e-38 ;  /* 0x0080000000008820 */ /* 0x002fca0000400000 */
[----:B------:R-:W-:Y:S01]  /*77d0*/  F2FP.PACK_AB R0, RZ, R0 ;  /* 0x00000000ff00723e */ /* 0x000fe200000000ff */
[----:B------:R-:W-:Y:S05]  /*77e0*/  BRA `(.L_x_29891) ;  /* 0x00000b3000007947 */ /* 0x000fea0003800000 */
.L_x_29886:
        /* <DEDUP_REMOVED lines=13> */
.L_x_29900:
[----:B------:R-:W2:Y:S02]  /*78c0*/  LDG.E.64 R2, [R2.64] ;  /* 0x0000002402027981 */ /* 0x000ea4000c1e1b00 */
[----:B--2---:R-:W1:Y:S01]  /*78d0*/  F2F.F32.F64 R0, R2 ;  /* 0x0000000200007310 */ /* 0x004e620000301000 */
[----:B------:R-:W1:-:S14]  /*78e0*/  DSETP.GEU.AND P0, PT, |R2|, c[0x2][0x0], PT ;  /* 0x008000000200762a */ /* 0x000e5c0003f0e200 */
[----:B-1----:R-:W-:-:S05]  /*78f0*/  @!P0 FMUL R0, R0, 1.175494350822287508e-38 ;  /* 0x0080000000008820 */ /* 0x002fca0000400000 */
[----:B------:R-:W-:Y:S01]  /*7900*/  F2FP.PACK_AB R0, RZ, R0 ;  /* 0x00000000ff00723e */ /* 0x000fe200000000ff */
[----:B------:R-:W-:Y:S05]  /*7910*/  BRA `(.L_x_29891) ;  /* 0x00000a0000007947 */ /* 0x000fea0003800000 */
.L_x_29899:
        /* <DEDUP_REMOVED lines=28> */
.L_x_29902:
        /* <DEDUP_REMOVED lines=15> */
.L_x_29901:
[----:B------:R-:W2:Y:S02]  /*7bd0*/  LDG.E.U16 R0, [R2.64] ;  /* 0x0000002402007981 */ /* 0x000ea4000c1e1500 */
[----:B--2---:R-:W-:-:S04]  /*7be0*/  PRMT R0, RZ, 0x5410, R0 ;  /* 0x00005410ff007816 */ /* 0x004fc80000000000 */
[----:B------:R-:W-:Y:S01]  /*7bf0*/  F2FP.PACK_AB R0, RZ, R0 ;  /* 0x00000000ff00723e */ /* 0x000fe200000000ff */
[----:B------:R-:W-:Y:S05]  /*7c00*/  BRA `(.L_x_29891) ;  /* 0x0000071000007947 */ /* 0x000fea0003800000 */
.L_x_29898:
        /* <DEDUP_REMOVED lines=10> */
[----:B-1----:R-:W-:Y:S01]  /*7cb0*/  F2FP.PACK_AB R0, RZ, R0 ;  /* 0x00000000ff00723e */ /* 0x002fe200000000ff */
[----:B------:R-:W-:Y:S05]  /*7cc0*/  BRA `(.L_x_29891) ;  /* 0x0000065000007947 */ /* 0x000fea0003800000 */
.L_x_29905:
        /* <DEDUP_REMOVED lines=21> */
.L_x_29909:
[----:B------:R-:W-:Y:S05]  /*7e20*/  BSYNC B1 ;  /* 0x0000000000017941 */ /* 0x000fea0003800000 */
.L_x_29908:
[----:B------:R-:W-:Y:S01]  /*7e30*/  LEA R3, R0, 0x3b800000, 0x17 ;  /* 0x3b80000000037811 */ /* 0x000fe200078eb8ff */
[----:B------:R-:W-:-:S05]  /*7e40*/  IMAD.SHL.U32 R0, R2, 0x100000, RZ ;  /* 0x0010000002007824 */ /* 0x000fca00078e00ff */
[----:B------:R-:W-:Y:S02]  /*7e50*/  LOP3.LUT R0, R3, R0, R4, 0xfe, !PT ;  /* 0x0000000003007212 */ /* 0x000fe400078efe04 */
.L_x_29907:
[----:B------:R-:W-:Y:S05]  /*7e60*/  BSYNC B0 ;  /* 0x0000000000007941 */ /* 0x000fea0003800000 */
.L_x_29906:
[----:B------:R-:W-:Y:S01]  /*7e70*/  F2FP.PACK_AB R0, RZ, R0 ;  /* 0x00000000ff00723e */ /* 0x000fe200000000ff */
[----:B------:R-:W-:Y:S05]  /*7e80*/  BRA `(.L_x_29891) ;  /* 0x0000049000007947 */ /* 0x000fea0003800000 */
.L_x_29904:
        /* <DEDUP_REMOVED lines=21> */
.L_x_29913:
[----:B------:R-:W-:Y:S05]  /*7fe0*/  BSYNC B1 ;  /* 0x0000000000017941 */ /* 0x000fea0003800000 */
.L_x_29912:
[----:B------:R-:W-:Y:S01]  /*7ff0*/  LEA R3, R0, 0x37800000, 0x17 ;  /* 0x3780000000037811 */ /* 0x000fe200078eb8ff */
[----:B------:R-:W-:-:S05]  /*8000*/  IMAD.SHL.U32 R0, R2, 0x200000, RZ ;  /* 0x0020000002007824 */ /* 0x000fca00078e00ff */
[----:B------:R-:W-:Y:S02]  /*8010*/  LOP3.LUT R0, R3, R0, R4, 0xfe, !PT ;  /* 0x0000000003007212 */ /* 0x000fe400078efe04 */
.L_x_29911:
[----:B------:R-:W-:Y:S05]  /*8020*/  BSYNC B0 ;  /* 0x0000000000007941 */ /* 0x000fea0003800000 */
.L_x_29910:
[----:B------:R-:W-:Y:S01]  /*8030*/  F2FP.PACK_AB R0, RZ, R0 ;  /* 0x00000000ff00723e */ /* 0x000fe200000000ff */
[----:B------:R-:W-:Y:S05]  /*8040*/  BRA `(.L_x_29891) ;  /* 0x000002d000007947 */ /* 0x000fea0003800000 */
.L_x_29903:
        /* <DEDUP_REMOVED lines=14> */
.L_x_29917:
[----:B------:R-:W-:Y:S05]  /*8130*/  BSYNC B0 ;  /* 0x0000000000007941 */ /* 0x000fea0003800000 */
.L_x_29916:
[----:B------:R-:W-:Y:S01]  /*8140*/  F2FP.PACK_AB R0, RZ, R0 ;  /* 0x00000000ff00723e */ /* 0x000fe200000000ff */
[----:B------:R-:W-:Y:S05]  /*8150*/  BRA `(.L_x_29891) ;  /* 0x000001c000007947 */ /* 0x000fea0003800000 */
.L_x_29890:
        /* <DEDUP_REMOVED lines=21> */
.L_x_29915:
[----:B------:R-:W2:Y:S02]  /*82b0*/  LDG.E.64 R2, [R2.64] ;  /* 0x0000002402027981 */ /* 0x000ea4000c1e1b00 */
[----:B--2---:R-:W1:Y:S02]  /*82c0*/  I2F.U64 R0, R2 ;  /* 0x0000000200007312 */ /* 0x004e640000301000 */
[----:B-1----:R-:W-:Y:S01]  /*82d0*/  F2FP.PACK_AB R0, RZ, R0 ;  /* 0x00000000ff00723e */ /* 0x002fe200000000ff */
[----:B------:R-:W-:Y:S05]  /*82e0*/  BRA `(.L_x_29891) ;  /* 0x0000003000007947 */ /* 0x000fea0003800000 */
.L_x_29914:
[----:B------:R-:W2:Y:S02]  /*82f0*/  LDG.E R2, [R2.64] ;  /* 0x0000002402027981 */ /* 0x000ea4000c1e1900 */
[----:B--2---:R-:W1:Y:S02]  /*8300*/  I2F.U32 R0, R2 ;  /* 0x0000000200007306 */ /* 0x004e640000201000 */
[----:B-1----:R-:W-:-:S06]  /*8310*/  F2FP.PACK_AB R0, RZ, R0 ;  /* 0x00000000ff00723e */ /* 0x002fcc00000000ff */
.L_x_29891:
[----:B-1----:R-:W1:Y:S01]  /*8320*/  LDC.U16 R2, c[0x0][0x372] ;  /* 0x0000dc80ff027b82 */ /* 0x002e620000000400 */
        /* <DEDUP_REMOVED lines=29> */
.L_x_29923:
[----:B------:R-:W-:Y:S01]  /*8500*/  FSETP.GEU.FTZ.AND P0, PT, R7, -R6, PT ;  /* 0x800000060700720b */ /* 0x000fe20003f1e000 */
[----:B------:R-:W-:-:S12]  /*8510*/  FADD.FTZ R5, R5, -1 ;  /* 0xbf80000005057421 */ /* 0x000fd80000010000 */
[----:B------:R-:W-:Y:S02]  /*8520*/  @!P0 FADD.FTZ R5, R5, -1 ;  /* 0xbf80000005058421 */ /* 0x000fe40000010000 */
.L_x_29922:
[----:B------:R-:W-:Y:S05]  /*8530*/  BSYNC B1 ;  /* 0x0000000000017941 */ /* 0x000fea0003800000 */
.L_x_29921:
[----:B------:R-:W-:Y:S01]  /*8540*/  FFMA.FTZ R2, -R6, R5, R2 ;  /* 0x0000000506027223 */ /* 0x000fe20000010102 */
[----:B------:R-:W-:Y:S05]  /*8550*/  BRA `(.L_x_29919) ;  /* 0x000001f000007947 */ /* 0x000fea0003800000 */
.L_x_29920:
        /* <DEDUP_REMOVED lines=15> */
.L_x_29926:
        /* <DEDUP_REMOVED lines=13> */
.L_x_29925:
[----:B------:R-:W-:Y:S05]  /*8720*/  BSYNC B1 ;  /* 0x0000000000017941 */ /* 0x000fea0003800000 */
.L_x_29924:
[----:B------:R-:W-:-:S04]  /*8730*/  FMUL.FTZ R5, R4, 1.1920928955078125e-07 ;  /* 0x3400000004057820 */ /* 0x000fc80000410000 */
[----:B------:R-:W-:Y:S02]  /*8740*/  FMUL.FTZ R2, R8, R5 ;  /* 0x0000000508027220 */ /* 0x000fe40000410000 */
.L_x_29919:
[----:B------:R-:W-:Y:S05]  /*8750*/  BSYNC B0 ;  /* 0x0000000000007941 */ /* 0x000fea0003800000 */
.L_x_29918:
        /* <DEDUP_REMOVED lines=25> */
.L_x_29930:
[----:B------:R-:W-:-:S06]  /*88f0*/  HADD2.F32 R3, -RZ, R0.H0_H0 ;  /* 0x20000000ff037230 */ /* 0x000fcc0000004100 */
[----:B------:R-:W1:Y:S02]  /*8900*/  F2I.S64.TRUNC R2, R3 ;  /* 0x0000000300027311 */ /* 0x000e64000020d900 */
[----:B-1----:R1:W-:Y:S01]  /*8910*/  STG.E.U8 [R16.64], R2 ;  /* 0x0000000210007986 */ /* 0x0023e2000c101124 */
[----:B------:R-:W-:Y:S05]  /*8920*/  BRA `(.L_x_29932) ;  /* 0x00000e4000007947 */ /* 0x000fea0003800000 */
.L_x_29929:
        /* <DEDUP_REMOVED lines=10> */
.L_x_29934:
[----:B------:R-:W-:-:S04]  /*89d0*/  HADD2.F32 R0, -RZ, R0.H0_H0 ;  /* 0x20000000ff007230 */ /* 0x000fc80000004100 */
[----:B------:R-:W1:Y:S02]  /*89e0*/  F2I.FTZ.TRUNC.NTZ R3, R0 ;  /* 0x0000000000037305 */ /* 0x000e64000021f100 */
[----:B-1----:R1:W-:Y:S01]  /*89f0*/  STG.E [R16.64], R3 ;  /* 0x0000000310007986 */ /* 0x0023e2000c101924 */
[----:B------:R-:W-:Y:S05]  /*8a00*/  BRA `(.L_x_29932) ;  /* 0x00000d6000007947 */ /* 0x000fea0003800000 */
.L_x_29933:
[----:B------:R-:W-:-:S04]  /*8a10*/  HADD2.F32 R0, -RZ, R0.H0_H0 ;  /* 0x20000000ff007230 */ /* 0x000fc80000004100 */
[----:B------:R-:W1:Y:S02]  /*8a20*/  F2I.FTZ.TRUNC.NTZ R3, R0 ;  /* 0x0000000000037305 */ /* 0x000e64000021f100 */
[----:B-1----:R1:W-:Y:S01]  /*8a30*/  STG.E.U16 [R16.64], R3 ;  /* 0x0000000310007986 */ /* 0x0023e2000c101524 */
[----:B------:R-:W-:Y:S05]  /*8a40*/  BRA `(.L_x_29932) ;  /* 0x00000d2000007947 */ /* 0x000fea0003800000 */
.L_x_29928:
        /* <DEDUP_REMOVED lines=9> */
.L_x_29936:
[----:B------:R1:W-:Y:S01]  /*8ae0*/  STG.E.U16 [R16.64], R0 ;  /* 0x0000000010007986 */ /* 0x0003e2000c101524 */
[----:B------:R-:W-:Y:S05]  /*8af0*/  BRA `(.L_x_29932) ;  /* 0x00000c7000007947 */ /* 0x000fea0003800000 */
.L_x_29935:
        /* <DEDUP_REMOVED lines=10> */
.L_x_29938:
[----:B------:R-:W-:-:S05]  /*8ba0*/  HADD2.F32 R0, -RZ, R0.H0_H0 ;  /* 0x20000000ff007230 */ /* 0x000fca0000004100 */
[----:B------:R-:W-:-:S04]  /*8bb0*/  F2FP.PACK_AB R0, RZ, R0 ;  /* 0x00000000ff00723e */ /* 0x000fc800000000ff */
[----:B------:R-:W-:-:S05]  /*8bc0*/  PRMT R0, R0, 0x5410, RZ ;  /* 0x0000541000007816 */ /* 0x000fca00000000ff */
[----:B------:R1:W-:Y:S01]  /*8bd0*/  STG.E [R16.64], R0 ;  /* 0x0000000010007986 */ /* 0x0003e2000c101924 */
[----:B------:R-:W-:Y:S05]  /*8be0*/  BRA `(.L_x_29932) ;  /* 0x00000b8000007947 */ /* 0x000fea0003800000 */
.L_x_29937:
[----:B------:R-:W-:-:S05]  /*8bf0*/  HADD2.F32 R2, -RZ, R0.H0_H0 ;  /* 0x20000000ff027230 */ /* 0x000fca0000004100 */
[----:B------:R-:W-:-:S06]  /*8c00*/  FMUL.FTZ R2, R2, 1 ;  /* 0x3f80000002027820 */ /* 0x000fcc0000410000 */
[----:B------:R-:W1:Y:S02]  /*8c10*/  F2F.F64.F32 R2, R2 ;  /* 0x0000000200027310 */ /* 0x000e640000201800 */
[----:B-1----:R1:W-:Y:S01]  /*8c20*/  STG.E.64 [R16.64], R2 ;  /* 0x0000000210007986 */ /* 0x0023e2000c101b24 */
[----:B------:R-:W-:Y:S05]  /*8c30*/  BRA `(.L_x_29932) ;  /* 0x00000b3000007947 */ /* 0x000fea0003800000 */
.L_x_29927:
        /* <DEDUP_REMOVED lines=13> */
.L_x_29941:
[----:B------:R-:W-:Y:S01]  /*8d10*/  HADD2.F32 R0, -RZ, R0.H0_H0 ;  /* 0x20000000ff007230 */ /* 0x000fe20000004100 */
[----:B------:R-:W-:-:S04]  /*8d20*/  CS2R R6, SRZ ;  /* 0x0000000000067805 */ /* 0x000fc8000001ff00 */
[----:B------:R-:W-:-:S04]  /*8d30*/  FMUL.FTZ R0, R0, 1 ;  /* 0x3f80000000007820 */ /* 0x000fc80000410000 */
[----:B------:R-:W1:Y:S02]  /*8d40*/  F2F.F64.F32 R4, R0 ;  /* 0x0000000000047310 */ /* 0x000e640000201800 */
[----:B-1----:R1:W-:Y:S01]  /*8d50*/  STG.E.128 [R16.64], R4 ;  /* 0x0000000410007986 */ /* 0x0023e2000c101d24 */
[----:B------:R-:W-:Y:S05]  /*8d60*/  BRA `(.L_x_29932) ;  /* 0x00000a0000007947 */ /* 0x000fea0003800000 */
.L_x_29940:
        /* <DEDUP_REMOVED lines=21> */
.L_x_29945:
[----:B------:R-:W-:Y:S05]  /*8ec0*/  BSYNC B0 ;  /* 0x0000000000007941 */ /* 0x000fea0003800000 */
.L_x_29944:
[----:B------:R-:W-:-:S05]  /*8ed0*/  LOP3.LUT R3, R0, R3, RZ, 0xfc, !PT ;  /* 0x0000000300037212 */ /* 0x000fca00078efcff */
[----:B------:R1:W-:Y:S01]  /*8ee0*/  STG.E.U8 [R16.64], R3 ;  /* 0x0000000310007986 */ /* 0x0003e2000c101124 */
[----:B------:R-:W-:Y:S05]  /*8ef0*/  BRA `(.L_x_29932) ;  /* 0x0000087000007947 */ /* 0x000fea0003800000 */
.L_x_29943:
        /* <DEDUP_REMOVED lines=13> */
.L_x_29947:
[----:B------:R-:W-:Y:S01]  /*8fd0*/  IMAD.MOV.U32 R0, RZ, RZ, 0x7f ;  /* 0x0000007fff007424 */ /* 0x000fe200078e00ff */
[----:B------:R-:W-:-:S04]  /*8fe0*/  ISETP.GT.U32.AND P0, PT, R2, 0x7f800000, PT ;  /* 0x7f8000000200780c */ /* 0x000fc80003f04070 */
[----:B------:R-:W-:-:S04]  /*8ff0*/  SEL R0, R0, 0x7c, P0 ;  /* 0x0000007c00007807 */ /* 0x000fc80000000000 */
.L_x_29948:
[----:B------:R-:W-:Y:S05]  /*9000*/  BSYNC B0 ;  /* 0x0000000000007941 */ /* 0x000fea0003800000 */
.L_x_29946:
[----:B------:R-:W-:-:S04]  /*9010*/  LOP3.LUT R2, R3, 0x80000000, RZ, 0xc0, !PT ;  /* 0x8000000003027812 */ /* 0x000fc800078ec0ff */
[----:B------:R-:W-:-:S04]  /*9020*/  SHF.R.U32.HI R3, RZ, 0x18, R2 ;  /* 0x00000018ff037819 */ /* 0x000fc80000011602 */
[----:B------:R-:W-:-:S05]  /*9030*/  LOP3.LUT R3, R0, R3, RZ, 0xfc, !PT ;  /* 0x0000000300037212 */ /* 0x000fca00078efcff */
[----:B------:R1:W-:Y:S01]  /*9040*/  STG.E.U8 [R16.64], R3 ;  /* 0x0000000310007986 */ /* 0x0003e2000c101124 */
[----:B------:R-:W-:Y:S05]  /*9050*/  BRA `(.L_x_29932) ;  /* 0x0000071000007947 */ /* 0x000fea0003800000 */
.L_x_29942:
[----:B------:R-:W-:-:S05]  /*9060*/  HADD2.F32 R0, -RZ, R0.H0_H0 ;  /* 0x20000000ff007230 */ /* 0x000fca0000004100 */
[----:B------:R-:W-:-:S05]  /*9070*/  F2FP.BF16.PACK_AB R0, RZ, R0 ;  /* 0x00000000ff00723e */ /* 0x000fca00000010ff */
[----:B------:R1:W-:Y:S01]  /*9080*/  STG.E.U16 [R16.64], R0 ;  /* 0x0000000010007986 */ /* 0x0003e2000c101524 */
[----:B------:R-:W-:Y:S05]  /*9090*/  BRA `(.L_x_29932) ;  /* 0x000006d000007947 */ /* 0x000fea0003800000 */
.L_x_29939:
        /* <DEDUP_REMOVED lines=12> */
.L_x_29951:
        /* <DEDUP_REMOVED lines=17> */
.L_x_29954:
[----:B------:R-:W-:-:S04]  /*9270*/  LOP3.LUT R2, R3, 0x80000000, RZ, 0xc0, !PT ;  /* 0x8000000003027812 */ /* 0x000fc800078ec0ff */
[----:B------:R-:W-:-:S04]  /*9280*/  SHF.R.U32.HI R3, RZ, 0x18, R2 ;  /* 0x00000018ff037819 */ /* 0x000fc80000011602 */
[----:B------:R-:W-:-:S04]  /*9290*/  LOP3.LUT R0, R0, R3, RZ, 0xfc, !PT ;  /* 0x0000000300007212 */ /* 0x000fc800078efcff */
[----:B------:R-:W-:Y:S02]  /*92a0*/  PRMT R8, R0, 0x7610, R8 ;  /* 0x0000761000087816 */ /* 0x000fe40000000008 */
.L_x_29953:
[----:B------:R-:W-:Y:S05]  /*92b0*/  BSYNC B0 ;  /* 0x0000000000007941 */ /* 0x000fea0003800000 */
.L_x_29952:
[----:B------:R1:W-:Y:S01]  /*92c0*/  STG.E.U8 [R16.64], R8 ;  /* 0x0000000810007986 */ /* 0x0003e2000c101124 */
[----:B------:R-:W-:Y:S05]  /*92d0*/  BRA `(.L_x_29932) ;  /* 0x0000049000007947 */ /* 0x000fea0003800000 */
.L_x_29950:
        /* <DEDUP_REMOVED lines=17> */
.L_x_29957:
[----:B------:R-:W-:-:S04]  /*93f0*/  LOP3.LUT R2, R3, 0x80000000, RZ, 0xc0, !PT ;  /* 0x8000000003027812 */ /* 0x000fc800078ec0ff */
[----:B------:R-:W-:-:S04]  /*9400*/  SHF.R.U32.HI R3, RZ, 0x18, R2 ;  /* 0x00000018ff037819 */ /* 0x000fc80000011602 */
[----:B------:R-:W-:-:S04]  /*9410*/  LOP3.LUT R0, R0, R3, RZ, 0xfc, !PT ;  /* 0x0000000300007212 */ /* 0x000fc800078efcff */
[----:B------:R-:W-:Y:S02]  /*9420*/  PRMT R8, R0, 0x7610, R8 ;  /* 0x0000761000087816 */ /* 0x000fe40000000008 */
.L_x_29956:
[----:B------:R-:W-:Y:S05]  /*9430*/  BSYNC B0 ;  /* 0x0000000000007941 */ /* 0x000fea0003800000 */
.L_x_29955:
[----:B------:R1:W-:Y:S01]  /*9440*/  STG.E.U8 [R16.64], R8 ;  /* 0x0000000810007986 */ /* 0x0003e2000c101124 */
[----:B------:R-:W-:Y:S05]  /*9450*/  BRA `(.L_x_29932) ;  /* 0x0000031000007947 */ /* 0x000fea0003800000 */
.L_x_29949:
        /* <DEDUP_REMOVED lines=22> */
.L_x_29931:
        /* <DEDUP_REMOVED lines=20> */
.L_x_29959:
[----:B------:R-:W-:-:S06]  /*9700*/  HADD2.F32 R2, -RZ, R0.H0_H0 ;  /* 0x20000000ff027230 */ /* 0x000fcc0000004100 */
[----:B------:R-:W1:Y:S02]  /*9710*/  F2I.U64.TRUNC R2, R2 ;  /* 0x0000000200027311 */ /* 0x000e64000020d800 */
[----:B-1----:R1:W-:Y:S01]  /*9720*/  STG.E.64 [R16.64], R2 ;  /* 0x0000000210007986 */ /* 0x0023e2000c101b24 */
[----:B------:R-:W-:Y:S05]  /*9730*/  BRA `(.L_x_29932) ;  /* 0x0000003000007947 */ /* 0x000fea0003800000 */
.L_x_29958:
[----:B------:R-:W-:-:S04]  /*9740*/  HADD2.F32 R0, -RZ, R0.H0_H0 ;  /* 0x20000000ff007230 */ /* 0x000fc80000004100 */
[----:B------:R-:W1:Y:S02]  /*9750*/  F2I.FTZ.U32.TRUNC.NTZ R3, R0 ;  /* 0x0000000000037305 */ /* 0x000e64000021f000 */
[----:B-1----:R1:W-:Y:S02]  /*9760*/  STG.E [R16.64], R3 ;  /* 0x0000000310007986 */ /* 0x0023e4000c101924 */
.L_x_29932:
[----:B------:R-:W-:Y:S02]  /*9770*/  IADD3 R19, R19, 0x80, RZ ;  /* 0x0000008013137810 */ /* 0x000fe40007ffe0ff */
.L_x_29809:
[----:B------:R-:W-:Y:S05]  /*9780*/  BSYNC B6 ;  /* 0x0000000000067941 */ /* 0x000fea0003800000 */
.L_x_29808:
        /* <DEDUP_REMOVED lines=230> */
.L_x_29960:
        /* <DEDUP_REMOVED lines=20> */
.L_x_29964:
[----:B------:R-:W2:Y:S02]  /*a730*/  LDG.E.U8 R2, [R2.64] ;  /* 0x0000002402027981 */ /* 0x000ea4000c1e1100 */
[----:B--2---:R-:W0:Y:S02]  /*a740*/  I2F.U16 R0, R2 ;  /* 0x0000000200007306 */ /* 0x004e240000101000 */
[----:B0-----:R-:W-:Y:S01]  /*a750*/  F2FP.PACK_AB R0, RZ, R0 ;  /* 0x00000000ff00723e */ /* 0x001fe200000000ff */
[----:B------:R-:W-:Y:S05]  /*a760*/  BRA `(.L_x_29966) ;  /* 0x00000e1000007947 */ /* 0x000fea0003800000 */
.L_x_29963:
        /* <DEDUP_REMOVED lines=10> */
.L_x_29968:
[----:B------:R-:W2:Y:S02]  /*a810*/  LDG.E R2, [R2.64] ;  /* 0x0000002402027981 */ /* 0x000ea4000c1e1900 */
[----:B--2---:R-:W0:Y:S02]  /*a820*/  I2F R0, R2 ;  /* 0x0000000200007306 */ /* 0x004e240000201400 */
[----:B0-----:R-:W-:Y:S01]  /*a830*/  F2FP.PACK_AB R0, RZ, R0 ;  /* 0x00000000ff00723e */ /* 0x001fe200000000ff */
[----:B------:R-:W-:Y:S05]  /*a840*/  BRA `(.L_x_29966) ;  /* 0x00000d3000007947 */ /* 0x000fea0003800000 */
.L_x_29967:
[----:B------:R-:W2:Y:S02]  /*a850*/  LDG.E.U16 R2, [R2.64] ;  /* 0x0000002402027981 */ /* 0x000ea4000c1e1500 */
[----:B--2---:R-:W0:Y:S02]  /*a860*/  I2F.S16 R0, R2 ;  /* 0x0000000200007306 */ /* 0x004e240000101400 */
[----:B0-----:R-:W-:Y:S01]  /*a870*/  F2FP.PACK_AB R0, RZ, R0 ;  /* 0x00000000ff00723e */ /* 0x001fe200000000ff */
[----:B------:R-:W-:Y:S05]  /*a880*/  BRA `(.L_x_29966) ;  /* 0x00000cf000007947 */ /* 0x000fea0003800000 */
.L_x_29962:
        /* <DEDUP_REMOVED lines=9> */
.L_x_29970:
[----:B------:R0:W5:Y:S01]  /*a920*/  LDG.E.U16 R0, [R2.64] ;  /* 0x0000002402007981 */ /* 0x000162000c1e1500 */
[----:B------:R-:W-:Y:S05]  /*a930*/  BRA `(.L_x_29966) ;  /* 0x00000c4000007947 */ /* 0x000fea0003800000 */
.L_x_29969:
        /* <DEDUP_REMOVED lines=9> */
.L_x_29972:
[----:B------:R0:W5:Y:S01]  /*a9d0*/  LDG.E.U16 R0, [R2.64] ;  /* 0x0000002402007981 */ /* 0x000162000c1e1500 */
[----:B------:R-:W-:Y:S05]  /*a9e0*/  BRA `(.L_x_29966) ;  /* 0x00000b9000007947 */ /* 0x000fea0003800000 */
.L_x_29971:
[----:B------:R-:W2:Y:S02]  /*a9f0*/  LDG.E.64 R2, [R2.64] ;  /* 0x0000002402027981 */ /* 0x000ea4000c1e1b00 */
[----:B--2---:R-:W0:Y:S01]  /*aa00*/  F2F.F32.F64 R0, R2 ;  /* 0x0000000200007310 */ /* 0x004e220000301000 */
[----:B------:R-:W0:-:S14]  /*aa10*/  DSETP.GEU.AND P0, PT, |R2|, c[0x2][0x0], PT ;  /* 0x008000000200762a */ /* 0x000e1c0003f0e200 */
[----:B0-----:R-:W-:-:S05]  /*aa20*/  @!P0 FMUL R0, R0, 1.175494350822287508e-38 ;  /* 0x0080000000008820 */ /* 0x001fca0000400000 */
[----:B------:R-:W-:Y:S01]  /*aa30*/  F2FP.PACK_AB R0, RZ, R0 ;  /* 0x00000000ff00723e */ /* 0x000fe200000000ff */
[----:B------:R-:W-:Y:S05]  /*aa40*/  BRA `(.L_x_29966) ;  /* 0x00000b3000007947 */ /* 0x000fea0003800000 */
.L_x_29961:
        /* <DEDUP_REMOVED lines=13> */
.L_x_29975:
[----:B------:R-:W2:Y:S02]  /*ab20*/  LDG.E.64 R2, [R2.64] ;  /* 0x0000002402027981 */ /* 0x000ea4000c1e1b00 */
[----:B--2---:R-:W0:Y:S01]  /*ab30*/  F2F.F32.F64 R0, R2 ;  /* 0x0000000200007310 */ /* 0x004e220000301000 */
[----:B------:R-:W0:-:S14]  /*ab40*/  DSETP.GEU.AND P0, PT, |R2|, c[0x2][0x0], PT ;  /* 0x008000000200762a */ /* 0x000e1c0003f0e200 */
[----:B0-----:R-:W-:-:S05]  /*ab50*/  @!P0 FMUL R0, R0, 1.175494350822287508e-38 ;  /* 0x0080000000008820 */ /* 0x001fca0000400000 */
[----:B------:R-:W-:Y:S01]  /*ab60*/  F2FP.PACK_AB R0, RZ, R0 ;  /* 0x00000000ff00723e */ /* 0x000fe200000000ff */
[----:B------:R-:W-:Y:S05]  /*ab70*/  BRA `(.L_x_29966) ;  /* 0x00000a0000007947 */ /* 0x000fea0003800000 */
.L_x_29974:
        /* <DEDUP_REMOVED lines=28> */
.L_x_29977:
        /* <DEDUP_REMOVED lines=15> */
.L_x_29976:
[----:B------:R-:W2:Y:S02]  /*ae30*/  LDG.E.U16 R0, [R2.64] ;  /* 0x0000002402007981 */ /* 0x000ea4000c1e1500 */
[----:B--2---:R-:W-:-:S04]  /*ae40*/  PRMT R0, RZ, 0x5410, R0 ;  /* 0x00005410ff007816 */ /* 0x004fc80000000000 */
[----:B------:R-:W-:Y:S01]  /*ae50*/  F2FP.PACK_AB R0, RZ, R0 ;  /* 0x00000000ff00723e */ /* 0x000fe200000000ff */
[----:B------:R-:W-:Y:S05]  /*ae60*/  BRA `(.L_x_29966) ;  /* 0x0000071000007947 */ /* 0x000fea0003800000 */
.L_x_29973:
        /* <DEDUP_REMOVED lines=12> */
.L_x_29980:
        /* <DEDUP_REMOVED lines=21> */
.L_x_29984:
[----:B------:R-:W-:Y:S05]  /*b080*/  BSYNC B1 ;  /* 0x0000000000017941 */ /* 0x000fea0003800000 */
.L_x_29983:
[----:B------:R-:W-:Y:S01]  /*b090*/  LEA R3, R0, 0x3b800000, 0x17 ;  /* 0x3b80000000037811 */ /* 0x000fe200078eb8ff */
[----:B------:R-:W-:-:S05]  /*b0a0*/  IMAD.SHL.U32 R0, R2, 0x100000, RZ ;  /* 0x0010000002007824 */ /* 0x000fca00078e00ff */
[----:B------:R-:W-:Y:S02]  /*b0b0*/  LOP3.LUT R0, R3, R0, R4, 0xfe, !PT ;  /* 0x0000000003007212 */ /* 0x000fe400078efe04 */
.L_x_29982:
[----:B------:R-:W-:Y:S05]  /*b0c0*/  BSYNC B0 ;  /* 0x0000000000007941 */ /* 0x000fea0003800000 */
.L_x_29981:
[----:B------:R-:W-:Y:S01]  /*b0d0*/  F2FP.PACK_AB R0, RZ, R0 ;  /* 0x00000000ff00723e */ /* 0x000fe200000000ff */
[----:B------:R-:W-:Y:S05]  /*b0e0*/  BRA `(.L_x_29966) ;  /* 0x0000049000007947 */ /* 0x000fea0003800000 */
.L_x_29979:
        /* <DEDUP_REMOVED lines=21> */
.L_x_29988:
[----:B------:R-:W-:Y:S05]  /*b240*/  BSYNC B1 ;  /* 0x0000000000017941 */ /* 0x000fea0003800000 */
.L_x_29987:
[----:B------:R-:W-:Y:S01]  /*b250*/  LEA R3, R0, 0x37800000, 0x17 ;  /* 0x3780000000037811 */ /* 0x000fe200078eb8ff */
[----:B------:R-:W-:-:S05]  /*b260*/  IMAD.SHL.U32 R0, R2, 0x200000, RZ ;  /* 0x0020000002007824 */ /* 0x000fca00078e00ff */
[----:B------:R-:W-:Y:S02]  /*b270*/  LOP3.LUT R0, R3, R0, R4, 0xfe, !PT ;  /* 0x0000000003007212 */ /* 0x000fe400078efe04 */
.L_x_29986:
[----:B------:R-:W-:Y:S05]  /*b280*/  BSYNC B0 ;  /* 0x0000000000007941 */ /* 0x000fea0003800000 */
.L_x_29985:
[----:B------:R-:W-:Y:S01]  /*b290*/  F2FP.PACK_AB R0, RZ, R0 ;  /* 0x00000000ff00723e */ /* 0x000fe200000000ff */
[----:B------:R-:W-:Y:S05]  /*b2a0*/  BRA `(.L_x_29966) ;  /* 0x000002d000007947 */ /* 0x000fea0003800000 */
.L_x_29978:
        /* <DEDUP_REMOVED lines=14> */
.L_x_29992:
[----:B------:R-:W-:Y:S05]  /*b390*/  BSYNC B0 ;  /* 0x0000000000007941 */ /* 0x000fea0003800000 */
.L_x_29991:
[----:B------:R-:W-:Y:S01]  /*b3a0*/  F2FP.PACK_AB R0, RZ, R0 ;  /* 0x00000000ff00723e */ /* 0x000fe200000000ff */
[----:B------:R-:W-:Y:S05]  /*b3b0*/  BRA `(.L_x_29966) ;  /* 0x000001c000007947 */ /* 0x000fea0003800000 */
.L_x_29965:
        /* <DEDUP_REMOVED lines=21> */
.L_x_29990:
[----:B------:R-:W2:Y:S02]  /*b510*/  LDG.E.64 R2, [R2.64] ;  /* 0x0000002402027981 */ /* 0x000ea4000c1e1b00 */
[----:B--2---:R-:W0:Y:S02]  /*b520*/  I2F.U64 R0, R2 ;  /* 0x0000000200007312 */ /* 0x004e240000301000 */
[----:B0-----:R-:W-:Y:S01]  /*b530*/  F2FP.PACK_AB R0, RZ, R0 ;  /* 0x00000000ff00723e */ /* 0x001fe200000000ff */
[----:B------:R-:W-:Y:S05]  /*b540*/  BRA `(.L_x_29966) ;  /* 0x0000003000007947 */ /* 0x000fea0003800000 */
.L_x_29989:
[----:B------:R-:W2:Y:S02]  /*b550*/  LDG.E R2, [R2.64] ;  /* 0x0000002402027981 */ /* 0x000ea4000c1e1900 */
[----:B--2---:R-:W0:Y:S02]  /*b560*/  I2F.U32 R0, R2 ;  /* 0x0000000200007306 */ /* 0x004e240000201000 */
[----:B0-----:R-:W-:-:S06]  /*b570*/  F2FP.PACK_AB R0, RZ, R0 ;  /* 0x00000000ff00723e */ /* 0x001fcc00000000ff */
.L_x_29966:
        /* <DEDUP_REMOVED lines=30> */
.L_x_29998:
[----:B------:R-:W-:Y:S01]  /*b760*/  FSETP.GEU.FTZ.AND P0, PT, R7, -R6, PT ;  /* 0x800000060700720b */ /* 0x000fe20003f1e000 */
[----:B------:R-:W-:-:S12]  /*b770*/  FADD.FTZ R5, R5, -1 ;  /* 0xbf80000005057421 */ /* 0x000fd80000010000 */
[----:B------:R-:W-:Y:S02]  /*b780*/  @!P0 FADD.FTZ R5, R5, -1 ;  /* 0xbf80000005058421 */ /* 0x000fe40000010000 */
.L_x_29997:
[----:B------:R-:W-:Y:S05]  /*b790*/  BSYNC B1 ;  /* 0x0000000000017941 */ /* 0x000fea0003800000 */
.L_x_29996:
[----:B------:R-:W-:Y:S01]  /*b7a0*/  FFMA.FTZ R2, -R6, R5, R2 ;  /* 0x0000000506027223 */ /* 0x000fe20000010102 */
[----:B------:R-:W-:Y:S05]  /*b7b0*/  BRA `(.L_x_29994) ;  /* 0x000001f000007947 */ /* 0x000fea0003800000 */
.L_x_29995:
        /* <DEDUP_REMOVED lines=15> */
.L_x_30001:
        /* <DEDUP_REMOVED lines=13> */
.L_x_30000:
[----:B------:R-:W-:Y:S05]  /*b980*/  BSYNC B1 ;  /* 0x0000000000017941 */ /* 0x000fea0003800000 */
.L_x_29999:
[----:B------:R-:W-:-:S04]  /*b990*/  FMUL.FTZ R5, R4, 1.1920928955078125e-07 ;  /* 0x3400000004057820 */ /* 0x000fc80000410000 */
[----:B------:R-:W-:Y:S02]  /*b9a0*/  FMUL.FTZ R2, R8, R5 ;  /* 0x0000000508027220 */ /* 0x000fe40000410000 */
.L_x_29994:
[----:B------:R-:W-:Y:S05]  /*b9b0*/  BSYNC B0 ;  /* 0x0000000000007941 */ /* 0x000fea0003800000 */
.L_x_29993:
        /* <DEDUP_REMOVED lines=25> */
.L_x_30005:
[----:B------:R-:W-:-:S06]  /*bb50*/  HADD2.F32 R3, -RZ, R0.H0_H0 ;  /* 0x20000000ff037230 */ /* 0x000fcc0000004100 */
[----:B------:R-:W1:Y:S02]  /*bb60*/  F2I.S64.TRUNC R2, R3 ;  /* 0x0000000300027311 */ /* 0x000e64000020d900 */
[----:B-1----:R-:W-:Y:S01]  /*bb70*/  STG.E.U8 [R16.64], R2 ;  /* 0x0000000210007986 */ /* 0x002fe2000c101124 */
[----:B------:R-:W-:Y:S05]  /*bb80*/  EXIT ;  /* 0x000000000000794d */ /* 0x000fea0003800000 */
.L_x_30004:
        /* <DEDUP_REMOVED lines=10> */
.L_x_30008:
[----:B------:R-:W-:-:S04]  /*bc30*/  HADD2.F32 R0, -RZ, R0.H0_H0 ;  /* 0x20000000ff007230 */ /* 0x000fc80000004100 */
[----:B------:R-:W1:Y:S02]  /*bc40*/  F2I.FTZ.TRUNC.NTZ R3, R0 ;  /* 0x0000000000037305 */ /* 0x000e64000021f100 */
[----:B-1----:R-:W-:Y:S01]  /*bc50*/  STG.E [R16.64], R3 ;  /* 0x0000000310007986 */ /* 0x002fe2000c101924 */
[----:B------:R-:W-:Y:S05]  /*bc60*/  EXIT ;  /* 0x000000000000794d */ /* 0x000fea0003800000 */
.L_x_30007:
[----:B------:R-:W-:-:S04]  /*bc70*/  HADD2.F32 R0, -RZ, R0.H0_H0 ;  /* 0x20000000ff007230 */ /* 0x000fc80000004100 */
[----:B------:R-:W1:Y:S02]  /*bc80*/  F2I.FTZ.TRUNC.NTZ R3, R0 ;  /* 0x0000000000037305 */ /* 0x000e64000021f100 */
[----:B-1----:R-:W-:Y:S01]  /*bc90*/  STG.E.U16 [R16.64], R3 ;  /* 0x0000000310007986 */ /* 0x002fe2000c101524 */
[----:B------:R-:W-:Y:S05]  /*bca0*/  EXIT ;  /* 0x000000000000794d */ /* 0x000fea0003800000 */
.L_x_30003:
        /* <DEDUP_REMOVED lines=9> */
.L_x_30010:
[----:B------:R-:W-:Y:S01]  /*bd40*/  STG.E.U16 [R16.64], R0 ;  /* 0x0000000010007986 */ /* 0x000fe2000c101524 */
[----:B------:R-:W-:Y:S05]  /*bd50*/  EXIT ;  /* 0x000000000000794d */ /* 0x000fea0003800000 */
.L_x_30009:
        /* <DEDUP_REMOVED lines=10> */
.L_x_30012:
[----:B------:R-:W-:-:S05]  /*be00*/  HADD2.F32 R0, -RZ, R0.H0_H0 ;  /* 0x20000000ff007230 */ /* 0x000fca0000004100 */
[----:B------:R-:W-:-:S04]  /*be10*/  F2FP.PACK_AB R0, RZ, R0 ;  /* 0x00000000ff00723e */ /* 0x000fc800000000ff */
[----:B------:R-:W-:-:S05]  /*be20*/  PRMT R0, R0, 0x5410, RZ ;  /* 0x0000541000007816 */ /* 0x000fca00000000ff */
[----:B------:R-:W-:Y:S01]  /*be30*/  STG.E [R16.64], R0 ;  /* 0x0000000010007986 */ /* 0x000fe2000c101924 */
[----:B------:R-:W-:Y:S05]  /*be40*/  EXIT ;  /* 0x000000000000794d */ /* 0x000fea0003800000 */
.L_x_30011:
[----:B------:R-:W-:-:S05]  /*be50*/  HADD2.F32 R2, -RZ, R0.H0_H0 ;  /* 0x20000000ff027230 */ /* 0x000fca0000004100 */
[----:B------:R-:W-:-:S06]  /*be60*/  FMUL.FTZ R2, R2, 1 ;  /* 0x3f80000002027820 */ /* 0x000fcc0000410000 */
[----:B------:R-:W1:Y:S02]  /*be70*/  F2F.F64.F32 R2, R2 ;  /* 0x0000000200027310 */ /* 0x000e640000201800 */
[----:B-1----:R-:W-:Y:S01]  /*be80*/  STG.E.64 [R16.64], R2 ;  /* 0x0000000210007986 */ /* 0x002fe2000c101b24 */
[----:B------:R-:W-:Y:S05]  /*be90*/  EXIT ;  /* 0x000000000000794d */ /* 0x000fea0003800000 */
.L_x_30002:
        /* <DEDUP_REMOVED lines=13> */
.L_x_30015:
[----:B------:R-:W-:Y:S01]  /*bf70*/  HADD2.F32 R0, -RZ, R0.H0_H0 ;  /* 0x20000000ff007230 */ /* 0x000fe20000004100 */
[----:B------:R-:W-:-:S04]  /*bf80*/  CS2R R6, SRZ ;  /* 0x0000000000067805 */ /* 0x000fc8000001ff00 */
[----:B------:R-:W-:-:S04]  /*bf90*/  FMUL.FTZ R0, R0, 1 ;  /* 0x3f80000000007820 */ /* 0x000fc80000410000 */
[----:B------:R-:W1:Y:S02]  /*bfa0*/  F2F.F64.F32 R4, R0 ;  /* 0x0000000000047310 */ /* 0x000e640000201800 */
[----:B-1----:R-:W-:Y:S01]  /*bfb0*/  STG.E.128 [R16.64], R4 ;  /* 0x0000000410007986 */ /* 0x002fe2000c101d24 */
[----:B------:R-:W-:Y:S05]  /*bfc0*/  EXIT ;  /* 0x000000000000794d */ /* 0x000fea0003800000 */
.L_x_30014:
        /* <DEDUP_REMOVED lines=21> */
.L_x_30019:
[----:B------:R-:W-:Y:S05]  /*c120*/  BSYNC B0 ;  /* 0x0000000000007941 */ /* 0x000fea0003800000 */
.L_x_30018:
[----:B------:R-:W-:-:S05]  /*c130*/  LOP3.LUT R3, R0, R3, RZ, 0xfc, !PT ;  /* 0x0000000300037212 */ /* 0x000fca00078efcff */
[----:B------:R-:W-:Y:S01]  /*c140*/  STG.E.U8 [R16.64], R3 ;  /* 0x0000000310007986 */ /* 0x000fe2000c101124 */
[----:B------:R-:W-:Y:S05]  /*c150*/  EXIT ;  /* 0x000000000000794d */ /* 0x000fea0003800000 */
.L_x_30017:
        /* <DEDUP_REMOVED lines=13> */
.L_x_30021:
[----:B------:R-:W-:Y:S01]  /*c230*/  IMAD.MOV.U32 R0, RZ, RZ, 0x7f ;  /* 0x0000007fff007424 */ /* 0x000fe200078e00ff */
[----:B------:R-:W-:-:S04]  /*c240*/  ISETP.GT.U32.AND P0, PT, R2, 0x7f800000, PT ;  /* 0x7f8000000200780c */ /* 0x000fc80003f04070 */
[----:B------:R-:W-:-:S04]  /*c250*/  SEL R0, R0, 0x7c, P0 ;  /* 0x0000007c00007807 */ /* 0x000fc80000000000 */
.L_x_30022:
[----:B------:R-:W-:Y:S05]  /*c260*/  BSYNC B0 ;  /* 0x0000000000007941 */ /* 0x000fea0003800000 */
.L_x_30020:
[----:B------:R-:W-:-:S04]  /*c270*/  LOP3.LUT R2, R3, 0x80000000, RZ, 0xc0, !PT ;  /* 0x8000000003027812 */ /* 0x000fc800078ec0ff */
[----:B------:R-:W-:-:S04]  /*c280*/  SHF.R.U32.HI R3, RZ, 0x18, R2 ;  /* 0x00000018ff037819 */ /* 0x000fc80000011602 */
[----:B------:R-:W-:-:S05]  /*c290*/  LOP3.LUT R3, R0, R3, RZ, 0xfc, !PT ;  /* 0x0000000300037212 */ /* 0x000fca00078efcff */
[----:B------:R-:W-:Y:S01]  /*c2a0*/  STG.E.U8 [R16.64], R3 ;  /* 0x0000000310007986 */ /* 0x000fe2000c101124 */
[----:B------:R-:W-:Y:S05]  /*c2b0*/  EXIT ;  /* 0x000000000000794d */ /* 0x000fea0003800000 */
.L_x_30016:
[----:B------:R-:W-:-:S05]  /*c2c0*/  HADD2.F32 R0, -RZ, R0.H0_H0 ;  /* 0x20000000ff007230 */ /* 0x000fca0000004100 */
[----:B------:R-:W-:-:S05]  /*c2d0*/  F2FP.BF16.PACK_AB R0, RZ, R0 ;  /* 0x00000000ff00723e */ /* 0x000fca00000010ff */
[----:B------:R-:W-:Y:S01]  /*c2e0*/  STG.E.U16 [R16.64], R0 ;  /* 0x0000000010007986 */ /* 0x000fe2000c101524 */
[----:B------:R-:W-:Y:S05]  /*c2f0*/  EXIT ;  /* 0x000000000000794d */ /* 0x000fea0003800000 */
.L_x_30013:
        /* <DEDUP_REMOVED lines=12> */
.L_x_30025:
        /* <DEDUP_REMOVED lines=17> */
.L_x_30028:
[----:B------:R-:W-:-:S04]  /*c4d0*/  LOP3.LUT R2, R3, 0x80000000, RZ, 0xc0, !PT ;  /* 0x8000000003027812 */ /* 0x000fc800078ec0ff */
[----:B------:R-:W-:-:S04]  /*c4e0*/  SHF.R.U32.HI R3, RZ, 0x18, R2 ;  /* 0x00000018ff037819 */ /* 0x000fc80000011602 */
[----:B------:R-:W-:-:S04]  /*c4f0*/  LOP3.LUT R0, R0, R3, RZ, 0xfc, !PT ;  /* 0x0000000300007212 */ /* 0x000fc800078efcff */
[----:B------:R-:W-:Y:S02]  /*c500*/  PRMT R8, R0, 0x7610, R8 ;  /* 0x0000761000087816 */ /* 0x000fe40000000008 */
.L_x_30027:
[----:B------:R-:W-:Y:S05]  /*c510*/  BSYNC B0 ;  /* 0x0000000000007941 */ /* 0x000fea0003800000 */
.L_x_30026:
[----:B------:R-:W-:Y:S01]  /*c520*/  STG.E.U8 [R16.64], R8 ;  /* 0x0000000810007986 */ /* 0x000fe2000c101124 */
[----:B------:R-:W-:Y:S05]  /*c530*/  EXIT ;  /* 0x000000000000794d */ /* 0x000fea0003800000 */
.L_x_30024:
        /* <DEDUP_REMOVED lines=17> */
.L_x_30031:
[----:B------:R-:W-:-:S04]  /*c650*/  LOP3.LUT R2, R3, 0x80000000, RZ, 0xc0, !PT ;  /* 0x8000000003027812 */ /* 0x000fc800078ec0ff */
[----:B------:R-:W-:-:S04]  /*c660*/  SHF.R.U32.HI R3, RZ, 0x18, R2 ;  /* 0x00000018ff037819 */ /* 0x000fc80000011602 */
[----:B------:R-:W-:-:S04]  /*c670*/  LOP3.LUT R0, R0, R3, RZ, 0xfc, !PT ;  /* 0x0000000300007212 */ /* 0x000fc800078efcff */
[----:B------:R-:W-:Y:S02]  /*c680*/  PRMT R8, R0, 0x7610, R8 ;  /* 0x0000761000087816 */ /* 0x000fe40000000008 */
.L_x_30030:
[----:B------:R-:W-:Y:S05]  /*c690*/  BSYNC B0 ;  /* 0x0000000000007941 */ /* 0x000fea0003800000 */
.L_x_30029:
[----:B------:R-:W-:Y:S01]  /*c6a0*/  STG.E.U8 [R16.64], R8 ;  /* 0x0000000810007986 */ /* 0x000fe2000c101124 */
[----:B------:R-:W-:Y:S05]  /*c6b0*/  EXIT ;  /* 0x000000000000794d */ /* 0x000fea0003800000 */
.L_x_30023:
        /* <DEDUP_REMOVED lines=22> */
.L_x_30006:
        /* <DEDUP_REMOVED lines=20> */
.L_x_30033:
[----:B------:R-:W-:-:S06]  /*c960*/  HADD2.F32 R2, -RZ, R0.H0_H0 ;  /* 0x20000000ff027230 */ /* 0x000fcc0000004100 */
[----:B------:R-:W1:Y:S02]  /*c970*/  F2I.U64.TRUNC R2, R2 ;  /* 0x0000000200027311 */ /* 0x000e64000020d800 */
[----:B-1----:R-:W-:Y:S01]  /*c980*/  STG.E.64 [R16.64], R2 ;  /* 0x0000000210007986 */ /* 0x002fe2000c101b24 */
[----:B------:R-:W-:Y:S05]  /*c990*/  EXIT ;  /* 0x000000000000794d */ /* 0x000fea0003800000 */
.L_x_30032:
[----:B------:R-:W-:-:S04]  /*c9a0*/  HADD2.F32 R0, -RZ, R0.H0_H0 ;  /* 0x20000000ff007230 */ /* 0x000fc80000004100 */
[----:B------:R-:W1:Y:S02]  /*c9b0*/  F2I.FTZ.U32.TRUNC.NTZ R3, R0 ;  /* 0x0000000000037305 */ /* 0x000e64000021f000 */
[----:B-1----:R-:W-:Y:S01]  /*c9c0*/  STG.E [R16.64], R3 ;  /* 0x0000000310007986 */ /* 0x002fe2000c101924 */
[----:B------:R-:W-:Y:S05]  /*c9d0*/  EXIT ;  /* 0x000000000000794d */ /* 0x000fea0003800000 */
.L_x_30034:
        /* <DEDUP_REMOVED lines=10> */
.L_x_50734:


//--------------------- .text._ZN2at6native27unrolled_elementwise_kernelINS0_13BUnaryFunctorIN3c104HalfES4_S4_ZZZNS0_21remainder_kernel_cudaERNS_18TensorIteratorBaseEENKUlvE0_clEvENKUlvE1_clEvEUlS4_S4_E_EESt5arrayIPcLm2EELi4E23TrivialOffsetCalculatorILi1EjESF_NS0_6memory12LoadWithCastILi1EEENSG_13StoreWithCastILi1EEEEEviT_T0_T2_T3_T4_T5_ --------------------------
	.section	.text._ZN2at6native27unrolled_elementwise_kernelINS0_13BUnaryFunctorIN3c104HalfES4_S4_ZZZNS0_21remainder_kernel_cudaERNS_18TensorIteratorBaseEENKUlvE0_clEvENKUlvE1_clEvEUlS4_S4_E_EESt5arrayIPcLm2EELi4E23TrivialOffsetCalculatorILi1EjESF_NS0_6memory12LoadWithCastILi1EEENSG_13StoreWithCastILi1EEEEEviT_T0_T2_T3_T4_T5_,"ax",@progbits
	.sectioninfo	@"SHI_REGISTERS=29"
	.align	128
        .global         _ZN2at6native27unrolled_elementwise_kernelINS0_13BUnaryFunctorIN3c104HalfES4_S4_ZZZNS0_21remainder_kernel_cudaERNS_18TensorIteratorBaseEENKUlvE0_clEvENKUlvE1_clEvEUlS4_S4_E_EESt5arrayIPcLm2EELi4E23TrivialOffsetCalculatorILi1EjESF_NS0_6memory12LoadWithCastILi1EEENSG_13StoreWithCastILi1EEEEEviT_T0_T2_T3_T4_T5_
        .type           _ZN2at6native27unrolled_elementwise_kernelINS0_13BUnaryFunctorIN3c104HalfES4_S4_ZZZNS0_21remainder_kernel_cudaERNS_18TensorIteratorBaseEENKUlvE0_clEvENKUlvE1_clEvEUlS4_S4_E_EESt5arrayIPcLm2EELi4E23TrivialOffsetCalculatorILi1EjESF_NS0_6memory12LoadWithCastILi1EEENSG_13StoreWithCastILi1EEEEEviT_T0_T2_T3_T4_T5_,@function
        .size           _ZN2at6native27unrolled_elementwise_kernelINS0_13BUnaryFunctorIN3c104HalfES4_S4_ZZZNS0_21remainder_kernel_cudaERNS_18TensorIteratorBaseEENKUlvE0_clEvENKUlvE1_clEvEUlS4_S4_E_EESt5arrayIPcLm2EELi4E23TrivialOffsetCalculatorILi1EjESF_NS0_6memory12LoadWithCastILi1EEENSG_13StoreWithCastILi1EEEEEviT_T0_T2_T3_T4_T5_,(.L_x_50735 - _ZN2at6native27unrolled_elementwise_kernelINS0_13BUnaryFunctorIN3c104HalfES4_S4_ZZZNS0_21remainder_kernel_cudaERNS_18TensorIteratorBaseEENKUlvE0_clEvENKUlvE1_clEvEUlS4_S4_E_EESt5arrayIPcLm2EELi4E23TrivialOffsetCalculatorILi1EjESF_NS0_6memory12LoadWithCastILi1EEENSG_13StoreWithCastILi1EEEEEviT_T0_T2_T3_T4_T5_)
        .other          _ZN2at6native27unrolled_elementwise_kernelINS0_13BUnaryFunctorIN3c104HalfES4_S4_ZZZNS0_21remainder_kernel_cudaERNS_18TensorIteratorBaseEENKUlvE0_clEvENKUlvE1_clEvEUlS4_S4_E_EESt5arrayIPcLm2EELi4E23TrivialOffsetCalculatorILi1EjESF_NS0_6memory12LoadWithCastILi1EEENSG_13StoreWithCastILi1EEEEEviT_T0_T2_T3_T4_T5_,@"STO_CUDA_ENTRY STV_DEFAULT"
_ZN2at6native27unrolled_elementwise_kernelINS0_13BUnaryFunctorIN3c104HalfES4_S4_ZZZNS0_21remainder_kernel_cudaERNS_18TensorIteratorBaseEENKUlvE0_clEvENKUlvE1_clEvEUlS4_S4_E_EESt5arrayIPcLm2EELi4E23TrivialOffsetCalculatorILi1EjESF_NS0_6memory12LoadWithCastILi1EEENSG_13StoreWithCastILi1EEEEEviT_T0_T2_T3_T4_T5_:
.text._ZN2at6native27unrolled_elementwise_kernelINS0_13BUnaryFunctorIN3c104HalfES4_S4_ZZZNS0_21remainder_kernel_cudaERNS_18TensorIteratorBaseEENKUlvE0_clEvENKUlvE1_clEvEUlS4_S4_E_EESt5arrayIPcLm2EELi4E23TrivialOffsetCalculatorILi1EjESF_NS0_6memory12LoadWithCastILi1EEENSG_13StoreWithCastILi1EEEEEviT_T0_T2_T3_T4_T5_:
        /* <DEDUP_REMOVED lines=34> */
.L_x_30040:
[----:B------:R-:W2:Y:S02]  /*0220*/  LDG.E.U8 R2, [R2.64] ;  /* 0x0000002402027981 */ /* 0x000ea4000c1e1100 */
[----:B--2---:R-:W0:Y:S02]  /*0230*/  I2F.U16 R0, R2 ;  /* 0x0000000200007306 */ /* 0x004e240000101000 */
[----:B0-----:R-:W-:-:S04]  /*0240*/  F2FP.PACK_AB R0, RZ, R0 ;  /* 0x00000000ff00723e */ /* 0x001fc800000000ff */
[----:B------:R-:W-:Y:S01]  /*0250*/  PRMT R23, R0, 0x7610, R23 ;  /* 0x0000761000177816 */ /* 0x000fe20000000017 */
[----:B------:R-:W-:Y:S05]  /*0260*/  BRA `(.L_x_30042) ;  /* 0x00000ed000007947 */ /* 0x000fea0003800000 */
.L_x_30039:
        /* <DEDUP_REMOVED lines=11> */
.L_x_30044:
[----:B------:R-:W2:Y:S02]  /*0320*/  LDG.E R2, [R2.64] ;  /* 0x0000002402027981 */ /* 0x000ea4000c1e1900 */
[----:B--2---:R-:W0:Y:S02]  /*0330*/  I2F R0, R2 ;  /* 0x0000000200007306 */ /* 0x004e240000201400 */
[----:B0-----:R-:W-:-:S04]  /*0340*/  F2FP.PACK_AB R0, RZ, R0 ;  /* 0x00000000ff00723e */ /* 0x001fc800000000ff */
[----:B------:R-:W-:Y:S01]  /*0350*/  PRMT R23, R0, 0x7610, R23 ;  /* 0x0000761000177816 */ /* 0x000fe20000000017 */
[----:B------:R-:W-:Y:S05]  /*0360*/  BRA `(.L_x_30042) ;  /* 0x00000dd000007947 */ /* 0x000fea0003800000 */
.L_x_30043:
[----:B------:R-:W2:Y:S02]  /*0370*/  LDG.E.U16 R2, [R2.64] ;  /* 0x0000002402027981 */ /* 0x000ea4000c1e1500 */
[----:B--2---:R-:W0:Y:S02]  /*0380*/  I2F.S16 R0, R2 ;  /* 0x0000000200007306 */ /* 0x004e240000101400 */
[----:B0-----:R-:W-:-:S04]  /*0390*/  F2FP.PACK_AB R0, RZ, R0 ;  /* 0x00000000ff00723e */ /* 0x001fc800000000ff */
[----:B------:R-:W-:Y:S01]  /*03a0*/  PRMT R23, R0, 0x7610, R23 ;  /* 0x0000761000177816 */ /* 0x000fe20000000017 */
[----:B------:R-:W-:Y:S05]  /*03b0*/  BRA `(.L_x_30042) ;  /* 0x00000d8000007947 */ /* 0x000fea0003800000 */
.L_x_30038:
        /* <DEDUP_REMOVED lines=9> */
.L_x_30046:
[----:B------:R0:W5:Y:S01]  /*0450*/  LDG.E.U16 R23, [R2.64] ;  /* 0x0000002402177981 */ /* 0x000162000c1e1500 */
[----:B------:R-:W-:Y:S05]  /*0460*/  BRA `(.L_x_30042) ;  /* 0x00000cd000007947 */ /* 0x000fea0003800000 */
.L_x_30045:
        /* <DEDUP_REMOVED lines=9> */
.L_x_30048:
[----:B------:R0:W5:Y:S01]  /*0500*/  LDG.E.U16 R23, [R2.64] ;  /* 0x0000002402177981 */ /* 0x000162000c1e1500 */
[----:B------:R-:W-:Y:S05]  /*0510*/  BRA `(.L_x_30042) ;  /* 0x00000c2000007947 */ /* 0x000fea0003800000 */
.L_x_30047:
[----:B------:R-:W2:Y:S02]  /*0520*/  LDG.E.64 R2, [R2.64] ;  /* 0x0000002402027981 */ /* 0x000ea4000c1e1b00 */
[----:B--2---:R-:W0:Y:S01]  /*0530*/  F2F.F32.F64 R0, R2 ;  /* 0x0000000200007310 */ /* 0x004e220000301000 */
[----:B------:R-:W0:-:S14]  /*0540*/  DSETP.GEU.AND P0, PT, |R2|, c[0x2][0x0], PT ;  /* 0x008000000200762a */ /* 0x000e1c0003f0e200 */
[----:B0-----:R-:W-:-:S05]  /*0550*/  @!P0 FMUL R0, R0, 1.175494350822287508e-38 ;  /* 0x0080000000008820 */ /* 0x001fca0000400000 */
[----:B------:R-:W-:-:S04]  /*0560*/  F2FP.PACK_AB R0, RZ, R0 ;  /* 0x00000000ff00723e */ /* 0x000fc800000000ff */
[----:B------:R-:W-:Y:S01]  /*0570*/  PRMT R23, R0, 0x7610, R23 ;  /* 0x0000761000177816 */ /* 0x000fe20000000017 */
[----:B------:R-:W-:Y:S05]  /*0580*/  BRA `(.L_x_30042) ;  /* 0x00000bb000007947 */ /* 0x000fea0003800000 */
.L_x_30037:
        /* <DEDUP_REMOVED lines=14> */
.L_x_30051:
[----:B------:R-:W2:Y:S02]  /*0670*/  LDG.E.64 R2, [R2.64] ;  /* 0x0000002402027981 */ /* 0x000ea4000c1e1b00 */
[----:B--2---:R-:W0:Y:S01]  /*0680*/  F2F.F32.F64 R0, R2 ;  /* 0x0000000200007310 */ /* 0x004e220000301000 */
[----:B------:R-:W0:-:S14]  /*0690*/  DSETP.GEU.AND P0, PT, |R2|, c[0x2][0x0], PT ;  /* 0x008000000200762a */ /* 0x000e1c0003f0e200 */
[----:B0-----:R-:W-:-:S05]  /*06a0*/  @!P0 FMUL R0, R0, 1.175494350822287508e-38 ;  /* 0x0080000000008820 */ /* 0x001fca0000400000 */
[----:B------:R-:W-:-:S04]  /*06b0*/  F2FP.PACK_AB R0, RZ, R0 ;  /* 0x00000000ff00723e */ /* 0x000fc800000000ff */
[----:B------:R-:W-:Y:S01]  /*06c0*/  PRMT R23, R0, 0x7610, R23 ;  /* 0x0000761000177816 */ /* 0x000fe20000000017 */
[----:B------:R-:W-:Y:S05]  /*06d0*/  BRA `(.L_x_30042) ;  /* 0x00000a6000007947 */ /* 0x000fea0003800000 */
.L_x_30050:
        /* <DEDUP_REMOVED lines=28> */
.L_x_30053:
        /* <DEDUP_REMOVED lines=15> */
.L_x_30052:
[----:B------:R-:W2:Y:S02]  /*0990*/  LDG.E.U16 R0, [R2.64] ;  /* 0x0000002402007981 */ /* 0x000ea4000c1e1500 */
[----:B--2---:R-:W-:-:S04]  /*09a0*/  PRMT R0, RZ, 0x5410, R0 ;  /* 0x00005410ff007816 */ /* 0x004fc80000000000 */
[----:B------:R-:W-:-:S04]  /*09b0*/  F2FP.PACK_AB R0, RZ, R0 ;  /* 0x00000000ff00723e */ /* 0x000fc800000000ff */
[----:B------:R-:W-:Y:S01]  /*09c0*/  PRMT R23, R0, 0x7610, R23 ;  /* 0x0000761000177816 */ /* 0x000fe20000000017 */
[----:B------:R-:W-:Y:S05]  /*09d0*/  BRA `(.L_x_30042) ;  /* 0x0000076000007947 */ /* 0x000fea0003800000 */
.L_x_30049:
        /* <DEDUP_REMOVED lines=12> */
.L_x_30056:
        /* <DEDUP_REMOVED lines=21> */
.L_x_30060:
[----:B------:R-:W-:Y:S05]  /*0bf0*/  BSYNC B1 ;  /* 0x0000000000017941 */ /* 0x000fea0003800000 */
.L_x_30059:
[----:B------:R-:W-:Y:S01]  /*0c00*/  LEA R3, R0, 0x3b800000, 0x17 ;  /* 0x3b80000000037811 */ /* 0x000fe200078eb8ff */
[----:B------:R-:W-:-:S05]  /*0c10*/  IMAD.SHL.U32 R0, R2, 0x100000, RZ ;  /* 0x0010000002007824 */ /* 0x000fca00078e00ff */
[----:B------:R-:W-:Y:S02]  /*0c20*/  LOP3.LUT R0, R3, R0, R4, 0xfe, !PT ;  /* 0x0000000003007212 */ /* 0x000fe400078efe04 */
.L_x_30058:
[----:B------:R-:W-:Y:S05]  /*0c30*/  BSYNC B0 ;  /* 0x0000000000007941 */ /* 0x000fea0003800000 */
.L_x_30057:
[----:B------:R-:W-:-:S04]  /*0c40*/  F2FP.PACK_AB R0, RZ, R0 ;  /* 0x00000000ff00723e */ /* 0x000fc800000000ff */
[----:B------:R-:W-:Y:S01]  /*0c50*/  PRMT R23, R0, 0x7610, R23 ;  /* 0x0000761000177816 */ /* 0x000fe20000000017 */
[----:B------:R-:W-:Y:S05]  /*0c60*/  BRA `(.L_x_30042) ;  /* 0x000004d000007947 */ /* 0x000fea0003800000 */
.L_x_30055:
        /* <DEDUP_REMOVED lines=21> */
.L_x_30064:
[----:B------:R-:W-:Y:S05]  /*0dc0*/  BSYNC B1 ;  /* 0x0000000000017941 */ /* 0x000fea0003800000 */
.L_x_30063:
[----:B------:R-:W-:Y:S01]  /*0dd0*/  LEA R3, R0, 0x37800000, 0x17 ;  /* 0x3780000000037811 */ /* 0x000fe200078eb8ff */
[----:B------:R-:W-:-:S05]  /*0de0*/  IMAD.SHL.U32 R0, R2, 0x200000, RZ ;  /* 0x0020000002007824 */ /* 0x000fca00078e00ff */
[----:B------:R-:W-:Y:S02]  /*0df0*/  LOP3.LUT R0, R3, R0, R4, 0xfe, !PT ;  /* 0x0000000003007212 */ /* 0x000fe400078efe04 */
.L_x_30062:
[----:B------:R-:W-:Y:S05]  /*0e00*/  BSYNC B0 ;  /* 0x0000000000007941 */ /* 0x000fea0003800000 */
.L_x_30061:
[----:B------:R-:W-:-:S04]  /*0e10*/  F2FP.PACK_AB R0, RZ, R0 ;  /* 0x00000000ff00723e */ /* 0x000fc800000000ff */
[----:B------:R-:W-:Y:S01]  /*0e20*/  PRMT R23, R0, 0x7610, R23 ;  /* 0x0000761000177816 */ /* 0x000fe20000000017 */
[----:B------:R-:W-:Y:S05]  /*0e30*/  BRA `(.L_x_30042) ;  /* 0x0000030000007947 */ /* 0x000fea0003800000 */
.L_x_30054:
        /* <DEDUP_REMOVED lines=14> */
.L_x_30068:
[----:B------:R-:W-:Y:S05]  /*0f20*/  BSYNC B0 ;  /* 0x0000000000007941 */ /* 0x000fea0003800000 */
.L_x_30067:
[----:B------:R-:W-:-:S04]  /*0f30*/  F2FP.PACK_AB R0, RZ, R0 ;  /* 0x00000000ff00723e */ /* 0x000fc800000000ff */
[----:B------:R-:W-:Y:S01]  /*0f40*/  PRMT R23, R0, 0x7610, R23 ;  /* 0x0000761000177816 */ /* 0x000fe20000000017 */
[----:B------:R-:W-:Y:S05]  /*0f50*/  BRA `(.L_x_30042) ;  /* 0x000001e000007947 */ /* 0x000fea0003800000 */
.L_x_30041:
        /* <DEDUP_REMOVED lines=21> */
.L_x_30066:
[----:B------:R-:W2:Y:S02]  /*10b0*/  LDG.E.64 R2, [R2.64] ;  /* 0x0000002402027981 */ /* 0x000ea4000c1e1b00 */
[----:B--2---:R-:W0:Y:S02]  /*10c0*/  I2F.U64 R0, R2 ;  /* 0x0000000200007312 */ /* 0x004e240000301000 */
[----:B0-----:R-:W-:-:S04]  /*10d0*/  F2FP.PACK_AB R0, RZ, R0 ;  /* 0x00000000ff00723e */ /* 0x001fc800000000ff */
[----:B------:R-:W-:Y:S01]  /*10e0*/  PRMT R23, R0, 0x7610, R23 ;  /* 0x0000761000177816 */ /* 0x000fe20000000017 */
[----:B------:R-:W-:Y:S05]  /*10f0*/  BRA `(.L_x_30042) ;  /* 0x0000004000007947 */ /* 0x000fea0003800000 */
.L_x_30065:
[----:B------:R-:W2:Y:S02]  /*1100*/  LDG.E R2, [R2.64] ;  /* 0x0000002402027981 */ /* 0x000ea4000c1e1900 */
[----:B--2---:R-:W0:Y:S02]  /*1110*/  I2F.U32 R0, R2 ;  /* 0x0000000200007306 */ /* 0x004e240000201000 */
[----:B0-----:R-:W-:-:S04]  /*1120*/  F2FP.PACK_AB R0, RZ, R0 ;  /* 0x00000000ff00723e */ /* 0x001fc800000000ff */
[----:B------:R-:W-:Y:S02]  /*1130*/  PRMT R23, R0, 0x7610, R23 ;  /* 0x0000761000177816 */ /* 0x000fe40000000017 */
.L_x_30042:
[----:B------:R-:W-:-:S05]  /*1140*/  IADD3 R17, R17, 0x80, RZ ;  /* 0x0000008011117810 */ /* 0x000fca0007ffe0ff */
.L_x_30036:
[----:B-1----:R-:W-:Y:S05]  /*1150*/  BSYNC B6 ;  /* 0x0000000000067941 */ /* 0x002fea0003800000 */
.L_x_30035:
        /* <DEDUP_REMOVED lines=24> */
.L_x_30074:
[----:B------:R-:W2:Y:S02]  /*12e0*/  LDG.E.U8 R2, [R2.64] ;  /* 0x0000002402027981 */ /* 0x000ea4000c1e1100 */
[----:B--2---:R-:W0:Y:S02]  /*12f0*/  I2F.U16 R0, R2 ;  /* 0x0000000200007306 */ /* 0x004e240000101000 */
[----:B0-----:R-:W-:-:S04]  /*1300*/  F2FP.PACK_AB R0, RZ, R0 ;  /* 0x00000000ff00723e */ /* 0x001fc800000000ff */
[----:B------:R-:W-:Y:S01]  /*1310*/  PRMT R19, R0, 0x7610, R19 ;  /* 0x0000761000137816 */ /* 0x000fe20000000013 */
[----:B------:R-:W-:Y:S05]  /*1320*/  BRA `(.L_x_30076) ;  /* 0x00000ed000007947 */ /* 0x000fea0003800000 */
.L_x_30073:
        /* <DEDUP_REMOVED lines=11> */
.L_x_30078:
[----:B------:R-:W2:Y:S02]  /*13e0*/  LDG.E R2, [R2.64] ;  /* 0x0000002402027981 */ /* 0x000ea4000c1e1900 */
[----:B--2---:R-:W0:Y:S02]  /*13f0*/  I2F R0, R2 ;  /* 0x0000000200007306 */ /* 0x004e240000201400 */
[----:B0-----:R-:W-:-:S04]  /*1400*/  F2FP.PACK_AB R0, RZ, R0 ;  /* 0x00000000ff00723e */ /* 0x001fc800000000ff */
[----:B------:R-:W-:Y:S01]  /*1410*/  PRMT R19, R0, 0x7610, R19 ;  /* 0x0000761000137816 */ /* 0x000fe20000000013 */
[----:B------:R-:W-:Y:S05]  /*1420*/  BRA `(.L_x_30076) ;  /* 0x00000dd000007947 */ /* 0x000fea0003800000 */
.L_x_30077:
[----:B------:R-:W2:Y:S02]  /*1430*/  LDG.E.U16 R2, [R2.64] ;  /* 0x0000002402027981 */ /* 0x000ea4000c1e1500 */
[----:B--2---:R-:W0:Y:S02]  /*1440*/  I2F.S16 R0, R2 ;  /* 0x0000000200007306 */ /* 0x004e240000101400 */
[----:B0-----:R-:W-:-:S04]  /*1450*/  F2FP.PACK_AB R0, RZ, R0 ;  /* 0x00000000ff00723e */ /* 0x001fc800000000ff */
[----:B------:R-:W-:Y:S01]  /*1460*/  PRMT R19, R0, 0x7610, R19 ;  /* 0x0000761000137816 */ /* 0x000fe20000000013 */
[----:B------:R-:W-:Y:S05]  /*1470*/  BRA `(.L_x_30076) ;  /* 0x00000d8000007947 */ /* 0x000fea0003800000 */
.L_x_30072:
        /* <DEDUP_REMOVED lines=9> */
.L_x_30080:
[----:B------:R0:W5:Y:S01]  /*1510*/  LDG.E.U16 R19, [R2.64] ;  /* 0x0000002402137981 */ /* 0x000162000c1e1500 */
[----:B------:R-:W-:Y:S05]  /*1520*/  BRA `(.L_x_30076) ;  /* 0x00000cd000007947 */ /* 0x000fea0003800000 */
.L_x_30079:
        /* <DEDUP_REMOVED lines=9> */
.L_x_30082:
[----:B------:R0:W5:Y:S01]  /*15c0*/  LDG.E.U16 R19, [R2.64] ;  /* 0x0000002402137981 */ /* 0x000162000c1e1500 */
[----:B------:R-:W-:Y:S05]  /*15d0*/  BRA `(.L_x_30076) ;  /* 0x00000c2000007947 */ /* 0x000fea0003800000 */
.L_x_30081:
[----:B------:R-:W2:Y:S02]  /*15e0*/  LDG.E.64 R2, [R2.64] ;  /* 0x0000002402027981 */ /* 0x000ea4000c1e1b00 */
[----:B--2---:R-:W0:Y:S01]  /*15f0*/  F2F.F32.F64 R0, R2 ;  /* 0x0000000200007310 */ /* 0x004e220000301000 */
[----:B------:R-:W0:-:S14]  /*1600*/  DSETP.GEU.AND P0, PT, |R2|, c[0x2][0x0], PT ;  /* 0x008000000200762a */ /* 0x000e1c0003f0e200 */
[----:B0-----:R-:W-:-:S05]  /*1610*/  @!P0 FMUL R0, R0, 1.175494350822287508e-38 ;  /* 0x0080000000008820 */ /* 0x001fca0000400000 */
[----:B------:R-:W-:-:S04]  /*1620*/  F2FP.PACK_AB R0, RZ, R0 ;  /* 0x00000000ff00723e */ /* 0x000fc800000000ff */
[----:B------:R-:W-:Y:S01]  /*1630*/  PRMT R19, R0, 0x7610, R19 ;  /* 0x0000761000137816 */ /* 0x000fe20000000013 */
[----:B------:R-:W-:Y:S05]  /*1640*/  BRA `(.L_x_30076) ;  /* 0x00000bb000007947 */ /* 0x000fea0003800000 */
.L_x_30071:
        /* <DEDUP_REMOVED lines=14> */
.L_x_30085:
[----:B------:R-:W2:Y:S02]  /*1730*/  LDG.E.64 R2, [R2.64] ;  /* 0x0000002402027981 */ /* 0x000ea4000c1e1b00 */
[----:B--2---:R-:W0:Y:S01]  /*1740*/  F2F.F32.F64 R0, R2 ;  /* 0x0000000200007310 */ /* 0x004e220000301000 */
[----:B------:R-:W0:-:S14]  /*1750*/  DSETP.GEU.AND P0, PT, |R2|, c[0x2][0x0], PT ;  /* 0x008000000200762a */ /* 0x000e1c0003f0e200 */
[----:B0-----:R-:W-:-:S05]  /*1760*/  @!P0 FMUL R0, R0, 1.175494350822287508e-38 ;  /* 0x0080000000008820 */ /* 0x001fca0000400000 */
[----:B------:R-:W-:-:S04]  /*1770*/  F2FP.PACK_AB R0, RZ, R0 ;  /* 0x00000000ff00723e */ /* 0x000fc800000000ff */
[----:B------:R-:W-:Y:S01]  /*1780*/  PRMT R19, R0, 0x7610, R19 ;  /* 0x0000761000137816 */ /* 0x000fe20000000013 */
[----:B------:R-:W-:Y:S05]  /*1790*/  BRA `(.L_x_30076) ;  /* 0x00000a6000007947 */ /* 0x000fea0003800000 */
.L_x_30084:
        /* <DEDUP_REMOVED lines=28> */
.L_x_30087:
        /* <DEDUP_REMOVED lines=15> */
.L_x_30086:
[----:B------:R-:W2:Y:S02]  /*1a50*/  LDG.E.U16 R0, [R2.64] ;  /* 0x0000002402007981 */ /* 0x000ea4000c1e1500 */
[----:B--2---:R-:W-:-:S04]  /*1a60*/  PRMT R0, RZ, 0x5410, R0 ;  /* 0x00005410ff007816 */ /* 0x004fc80000000000 */
[----:B------:R-:W-:-:S04]  /*1a70*/  F2FP.PACK_AB R0, RZ, R0 ;  /* 0x00000000ff00723e */ /* 0x000fc800000000ff */
[----:B------:R-:W-:Y:S01]  /*1a80*/  PRMT R19, R0, 0x7610, R19 ;  /* 0x0000761000137816 */ /* 0x000fe20000000013 */
[----:B------:R-:W-:Y:S05]  /*1a90*/  BRA `(.L_x_30076) ;  /* 0x0000076000007947 */ /* 0x000fea0003800000 */
.L_x_30083:
        /* <DEDUP_REMOVED lines=12> */
.L_x_30090:
        /* <DEDUP_REMOVED lines=21> */
.L_x_30094:
[----:B------:R-:W-:Y:S05]  /*1cb0*/  BSYNC B1 ;  /* 0x0000000000017941 */ /* 0x000fea0003800000 */
.L_x_30093:
[----:B------:R-:W-:Y:S01]  /*1cc0*/  LEA R3, R0, 0x3b800000, 0x17 ;  /* 0x3b80000000037811 */ /* 0x000fe200078eb8ff */
[----:B------:R-:W-:-:S05]  /*1cd0*/  IMAD.SHL.U32 R0, R2, 0x100000, RZ ;  /* 0x0010000002007824 */ /* 0x000fca00078e00ff */
[----:B------:R-:W-:Y:S02]  /*1ce0*/  LOP3.LUT R0, R3, R0, R4, 0xfe, !PT ;  /* 0x0000000003007212 */ /* 0x000fe400078efe04 */
.L_x_30092:
[----:B------:R-:W-:Y:S05]  /*1cf0*/  BSYNC B0 ;  /* 0x0000000000007941 */ /* 0x000fea0003800000 */
.L_x_30091:
[----:B------:R-:W-:-:S04]  /*1d00*/  F2FP.PACK_AB R0, RZ, R0 ;  /* 0x00000000ff00723e */ /* 0x000fc800000000ff */
[----:B------:R-:W-:Y:S01]  /*1d10*/  PRMT R19, R0, 0x7610, R19 ;  /* 0x0000761000137816 */ /* 0x000fe20000000013 */
[----:B------:R-:W-:Y:S05]  /*1d20*/  BRA `(.L_x_30076) ;  /* 0x000004d000007947 */ /* 0x000fea0003800000 */
.L_x_30089:
        /* <DEDUP_REMOVED lines=21> */
.L_x_30098:
[----:B------:R-:W-:Y:S05]  /*1e80*/  BSYNC B1 ;  /* 0x0000000000017941 */ /* 0x000fea0003800000 */
.L_x_30097:
[----:B------:R-:W-:Y:S01]  /*1e90*/  LEA R3, R0, 0x37800000, 0x17 ;  /* 0x3780000000037811 */ /* 0x000fe200078eb8ff */
[----:B------:R-:W-:-:S05]  /*1ea0*/  IMAD.SHL.U32 R0, R2, 0x200000, RZ ;  /* 0x0020000002007824 */ /* 0x000fca00078e00ff */
[----:B------:R-:W-:Y:S02]  /*1eb0*/  LOP3.LUT R0, R3, R0, R4, 0xfe, !PT ;  /* 0x0000000003007212 */ /* 0x000fe400078efe04 */
.L_x_30096:
[----:B------:R-:W-:Y:S05]  /*1ec0*/  BSYNC B0 ;  /* 0x0000000000007941 */ /* 0x000fea0003800000 */
.L_x_30095:
[----:B------:R-:W-:-:S04]  /*1ed0*/  F2FP.PACK_AB R0, RZ, R0 ;  /* 0x00000000ff00723e */ /* 0x000fc800000000ff */
[----:B------:R-:W-:Y:S01]  /*1ee0*/  PRMT R19, R0, 0x7610, R19 ;  /* 0x0000761000137816 */ /* 0x000fe20000000013 */
[----:B------:R-:W-:Y:S05]  /*1ef0*/  BRA `(.L_x_30076) ;  /* 0x0000030000007947 */ /* 0x000fea0003800000 */
.L_x_30088:
        /* <DEDUP_REMOVED lines=14> */
.L_x_30102:
[----:B------:R-:W-:Y:S05]  /*1fe0*/  BSYNC B0 ;  /* 0x0000000000007941 */ /* 0x000fea0003800000 */
.L_x_30101:
[----:B------:R-:W-:-:S04]  /*1ff0*/  F2FP.PACK_AB R0, RZ, R0 ;  /* 0x00000000ff00723e */ /* 0x000fc800000000ff */
[----:B------:R-:W-:Y:S01]  /*2000*/  PRMT R19, R0, 0x7610, R19 ;  /* 0x0000761000137816 */ /* 0x000fe20000000013 */
[----:B------:R-:W-:Y:S05]  /*2010*/  BRA `(.L_x_30076) ;  /* 0x000001e000007947 */ /* 0x000fea0003800000 */
.L_x_30075:
        /* <DEDUP_REMOVED lines=21> */
.L_x_30100:
[----:B------:R-:W2:Y:S02]  /*2170*/  LDG.E.64 R2, [R2.64] ;  /* 0x0000002402027981 */ /* 0x000ea4000c1e1b00 */
[----:B--2---:R-:W0:Y:S02]  /*2180*/  I2F.U64 R0, R2 ;  /* 0x0000000200007312 */ /* 0x004e240000301000 */
[----:B0-----:R-:W-:-:S04]  /*2190*/  F2FP.PACK_AB R0, RZ, R0 ;  /* 0x00000000ff00723e */ /* 0x001fc800000000ff */
[----:B------:R-:W-:Y:S01]  /*21a0*/  PRMT R19, R0, 0x7610, R19 ;  /* 0x0000761000137816 */ /* 0x000fe20000000013 */
[----:B------:R-:W-:Y:S05]  /*21b0*/  BRA `(.L_x_30076) ;  /* 0x0000004000007947 */ /* 0x000fea0003800000 */
.L_x_30099:
[----:B------:R-:W2:Y:S02]  /*21c0*/  LDG.E R2, [R2.64] ;  /* 0x0000002402027981 */ /* 0x000ea4000c1e1900 */
[----:B--2---:R-:W0:Y:S02]  /*21d0*/  I2F.U32 R0, R2 ;  /* 0x0000000200007306 */ /* 0x004e240000201000 */
[----:B0-----:R-:W-:-:S04]  /*21e0*/  F2FP.PACK_AB R0, RZ, R0 ;  /* 0x00000000ff00723e */ /* 0x001fc800000000ff */
[----:B------:R-:W-:Y:S02]  /*21f0*/  PRMT R19, R0, 0x7610, R19 ;  /* 0x0000761000137816 */ /* 0x000fe40000000013 */
.L_x_30076:
[----:B------:R-:W-:-:S05]  /*2200*/  IADD3 R17, R17, 0x80, RZ ;  /* 0x0000008011117810 */ /* 0x000fca0007ffe0ff */
.L_x_30070:
[----:B------:R-:W-:Y:S05]  /*2210*/  BSYNC B6 ;  /* 0x0000000000067941 */ /* 0x000fea0003800000 */
.L_x_30069:
        /* <DEDUP_REMOVED lines=26> */
.L_x_30108:
[----:B------:R-:W2:Y:S02]  /*23c0*/  LDG.E.U8 R2, [R2.64] ;  /* 0x0000002402027981 */ /* 0x000ea4000c1e1100 */
[----:B--2---:R-:W0:Y:S02]  /*23d0*/  I2F.U16 R0, R2 ;  /* 0x0000000200007306 */ /* 0x004e240000101000 */
[----:B0-----:R-:W-:-:S04]  /*23e0*/  F2FP.PACK_AB R0, RZ, R0 ;  /* 0x00000000ff00723e */ /* 0x001fc800000000ff */
[----:B------:R-:W-:Y:S01]  /*23f0*/  PRMT R26, R0, 0x7610, R26 ;  /* 0x00007610001a7816 */ /* 0x000fe2000000001a */
[----:B------:R-:W-:Y:S05]  /*2400*/  BRA `(.L_x_30110) ;  /* 0x00000ed000007947 */ /* 0x000fea0003800000 */
.L_x_30107:
        /* <DEDUP_REMOVED lines=11> */
.L_x_30112:
[----:B------:R-:W2:Y:S02]  /*24c0*/  LDG.E R2, [R2.64] ;  /* 0x0000002402027981 */ /* 0x000ea4000c1e1900 */
[----:B--2---:R-:W0:Y:S02]  /*24d0*/  I2F R0, R2 ;  /* 0x0000000200007306 */ /* 0x004e240000201400 */
[----:B0-----:R-:W-:-:S04]  /*24e0*/  F2FP.PACK_AB R0, RZ, R0 ;  /* 0x00000000ff00723e */ /* 0x001fc800000000ff */
[----:B------:R-:W-:Y:S01]  /*24f0*/  PRMT R26, R0, 0x7610, R26 ;  /* 0x00007610001a7816 */ /* 0x000fe2000000001a */
[----:B------:R-:W-:Y:S05]  /*2500*/  BRA `(.L_x_30110) ;  /* 0x00000dd000007947 */ /* 0x000fea0003800000 */
.L_x_30111:
[----:B------:R-:W2:Y:S02]  /*2510*/  LDG.E.U16 R2, [R2.64] ;  /* 0x0000002402027981 */ /* 0x000ea4000c1e1500 */
[----:B--2---:R-:W0:Y:S02]  /*2520*/  I2F.S16 R0, R2 ;  /* 0x0000000200007306 */ /* 0x004e240000101400 */
[----:B0-----:R-:W-:-:S04]  /*2530*/  F2FP.PACK_AB R0, RZ, R0 ;  /* 0x00000000ff00723e */ /* 0x001fc800000000ff */
[----:B------:R-:W-:Y:S01]  /*2540*/  PRMT R26, R0, 0x7610, R26 ;  /* 0x00007610001a7816 */ /* 0x000fe2000000001a */
[----:B------:R-:W-:Y:S05]  /*2550*/  BRA `(.L_x_30110) ;  /* 0x00000d8000007947 */ /* 0x000fea0003800000 */
.L_x_30106:
        /* <DEDUP_REMOVED lines=9> */
.L_x_30114:
[----:B------:R0:W5:Y:S01]  /*25f0*/  LDG.E.U16 R26, [R2.64] ;  /* 0x00000024021a7981 */ /* 0x000162000c1e1500 */
[----:B------:R-:W-:Y:S05]  /*2600*/  BRA `(.L_x_30110) ;  /* 0x00000cd000007947 */ /* 0x000fea0003800000 */
.L_x_30113:
        /* <DEDUP_REMOVED lines=9> */
.L_x_30116:
[----:B------:R0:W5:Y:S01]  /*26a0*/  LDG.E.U16 R26, [R2.64] ;  /* 0x00000024021a7981 */ /* 0x000162000c1e1500 */
[----:B------:R-:W-:Y:S05]  /*26b0*/  BRA `(.L_x_30110) ;  /* 0x00000c2000007947 */ /* 0x000fea0003800000 */
.L_x_30115:
[----:B------:R-:W2:Y:S02]  /*26c0*/  LDG.E.64 R2, [R2.64] ;  /* 0x0000002402027981 */ /* 0x000ea4000c1e1b00 */
[----:B--2---:R-:W0:Y:S01]  /*26d0*/  F2F.F32.F64 R0, R2 ;  /* 0x0000000200007310 */ /* 0x004e220000301000 */
[----:B------:R-:W0:-:S14]  /*26e0*/  DSETP.GEU.AND P0, PT, |R2|, c[0x2][0x0], PT ;  /* 0x008000000200762a */ /* 0x000e1c0003f0e200 */
[----:B0-----:R-:W-:-:S05]  /*26f0*/  @!P0 FMUL R0, R0, 1.175494350822287508e-38 ;  /* 0x0080000000008820 */ /* 0x001fca0000400000 */
[----:B------:R-:W-:-:S04]  /*2700*/  F2FP.PACK_AB R0, RZ, R0 ;  /* 0x00000000ff00723e */ /* 0x000fc800000000ff */
[----:B------:R-:W-:Y:S01]  /*2710*/  PRMT R26, R0, 0x7610, R26 ;  /* 0x00007610001a7816 */ /* 0x000fe2000000001a */
[----:B------:R-:W-:Y:S05]  /*2720*/  BRA `(.L_x_30110) ;  /* 0x00000bb000007947 */ /* 0x000fea0003800000 */
.L_x_30105:
        /* <DEDUP_REMOVED lines=14> */
.L_x_30119:
[----:B------:R-:W2:Y:S02]  /*2810*/  LDG.E.64 R2, [R2.64] ;  /* 0x0000002402027981 */ /* 0x000ea4000c1e1b00 */
[----:B--2---:R-:W0:Y:S01]  /*2820*/  F2F.F32.F64 R0, R2 ;  /* 0x0000000200007310 */ /* 0x004e220000301000 */
[----:B------:R-:W0:-:S14]  /*2830*/  DSETP.GEU.AND P0, PT, |R2|, c[0x2][0x0], PT ;  /* 0x008000000200762a */ /* 0x000e1c0003f0e200 */
[----:B0-----:R-:W-:-:S05]  /*2840*/  @!P0 FMUL R0, R0, 1.175494350822287508e-38 ;  /* 0x0080000000008820 */ /* 0x001fca0000400000 */
[----:B------:R-:W-:-:S04]  /*2850*/  F2FP.PACK_AB R0, RZ, R0 ;  /* 0x00000000ff00723e */ /* 0x000fc800000000ff */
[----:B------:R-:W-:Y:S01]  /*2860*/  PRMT R26, R0, 0x7610, R26 ;  /* 0x00007610001a7816 */ /* 0x000fe2000000001a */
[----:B------:R-:W-:Y:S05]  /*2870*/  BRA `(.L_x_30110) ;  /* 0x00000a6000007947 */ /* 0x000fea0003800000 */
.L_x_30118:
        /* <DEDUP_REMOVED lines=28> */
.L_x_30121:
        /* <DEDUP_REMOVED lines=15> */
.L_x_30120:
[----:B------:R-:W2:Y:S02]  /*2b30*/  LDG.E.U16 R0, [R2.64] ;  /* 0x0000002402007981 */ /* 0x000ea4000c1e1500 */
[----:B--2---:R-:W-:-:S04]  /*2b40*/  PRMT R0, RZ, 0x5410, R0 ;  /* 0x00005410ff007816 */ /* 0x004fc80000000000 */
[----:B------:R-:W-:-:S04]  /*2b50*/  F2FP.PACK_AB R0, RZ, R0 ;  /* 0x00000000ff00723e */ /* 0x000fc800000000ff */
[----:B------:R-:W-:Y:S01]  /*2b60*/  PRMT R26, R0, 0x7610, R26 ;  /* 0x00007610001a7816 */ /* 0x000fe2000000001a */
[----:B------:R-:W-:Y:S05]  /*2b70*/  BRA `(.L_x_30110) ;  /* 0x0000076000007947 */ /* 0x000fea0003800000 */
.L_x_30117:
        /* <DEDUP_REMOVED lines=12> */
.L_x_30124:
        /* <DEDUP_REMOVED lines=21> */
.L_x_30128:
[----:B------:R-:W-:Y:S05]  /*2d90*/  BSYNC B1 ;  /* 0x0000000000017941 */ /* 0x000fea0003800000 */
.L_x_30127:
[----:B------:R-:W-:Y:S01]  /*2da0*/  LEA R3, R0, 0x3b800000, 0x17 ;  /* 0x3b80000000037811 */ /* 0x000fe200078eb8ff */
[----:B------:R-:W-:-:S05]  /*2db0*/  IMAD.SHL.U32 R0, R2, 0x100000, RZ ;  /* 0x0010000002007824 */ /* 0x000fca00078e00ff */
[----:B------:R-:W-:Y:S02]  /*2dc0*/  LOP3.LUT R0, R3, R0, R4, 0xfe, !PT ;  /* 0x0000000003007212 */ /* 0x000fe400078efe04 */
.L_x_30126:
[----:B------:R-:W-:Y:S05]  /*2dd0*/  BSYNC B0 ;  /* 0x0000000000007941 */ /* 0x000fea0003800000 */
.L_x_30125:
[----:B------:R-:W-:-:S04]  /*2de0*/  F2FP.PACK_AB R0, RZ, R0 ;  /* 0x00000000ff00723e */ /* 0x000fc800000000ff */
[----:B------:R-:W-:Y:S01]  /*2df0*/  PRMT R26, R0, 0x7610, R26 ;  /* 0x00007610001a7816 */ /* 0x000fe2000000001a */
[----:B------:R-:W-:Y:S05]  /*2e00*/  BRA `(.L_x_30110) ;  /* 0x000004d000007947 */ /* 0x000fea0003800000 */
.L_x_30123:
        /* <DEDUP_REMOVED lines=21> */
.L_x_30132:
[----:B------:R-:W-:Y:S05]  /*2f60*/  BSYNC B1 ;  /* 0x0000000000017941 */ /* 0x000fea0003800000 */
.L_x_30131:
[----:B------:R-:W-:Y:S01]  /*2f70*/  LEA R3, R0, 0x37800000, 0x17 ;  /* 0x3780000000037811 */ /* 0x000fe200078eb8ff */
[----:B------:R-:W-:-:S05]  /*2f80*/  IMAD.SHL.U32 R0, R2, 0x200000, RZ ;  /* 0x0020000002007824 */ /* 0x000fca00078e00ff */
[----:B------:R-:W-:Y:S02]  /*2f90*/  LOP3.LUT R0, R3, R0, R4, 0xfe, !PT ;  /* 0x0000000003007212 */ /* 0x000fe400078efe04 */
.L_x_30130:
[----:B------:R-:W-:Y:S05]  /*2fa0*/  BSYNC B0 ;  /* 0x0000000000007941 */ /* 0x000fea0003800000 */
.L_x_30129:
[----:B------:R-:W-:-:S04]  /*2fb0*/  F2FP.PACK_AB R0, RZ, R0 ;  /* 0x00000000ff00723e */ /* 0x000fc800000000ff */
[----:B------:R-:W-:Y:S01]  /*2fc0*/  PRMT R26, R0, 0x7610, R26 ;  /* 0x00007610001a7816 */ /* 0x000fe2000000001a */
[----:B------:R-:W-:Y:S05]  /*2fd0*/  BRA `(.L_x_30110) ;  /* 0x0000030000007947 */ /* 0x000fea0003800000 */
.L_x_30122:
        /* <DEDUP_REMOVED lines=14> */
.L_x_30136:
[----:B------:R-:W-:Y:S05]  /*30c0*/  BSYNC B0 ;  /* 0x0000000000007941 */ /* 0x000fea0003800000 */
.L_x_30135:
[----:B------:R-:W-:-:S04]  /*30d0*/  F2FP.PACK_AB R0, RZ, R0 ;  /* 0x00000000ff00723e */ /* 0x000fc800000000ff */
[----:B------:R-:W-:Y:S01]  /*30e0*/  PRMT R26, R0, 0x7610, R26 ;  /* 0x00007610001a7816 */ /* 0x000fe2000000001a */
[----:B------:R-:W-:Y:S05]  /*30f0*/  BRA `(.L_x_30110) ;  /* 0x000001e000007947 */ /* 0x000fea0003800000 */
.L_x_30109:
        /* <DEDUP_REMOVED lines=21> */
.L_x_30134:
[----:B------:R-:W2:Y:S02]  /*3250*/  LDG.E.64 R2, [R2.64] ;  /* 0x0000002402027981 */ /* 0x000ea4000c1e1b00 */
[----:B--2---:R-:W0:Y:S02]  /*3260*/  I2F.U64 R0, R2 ;  /* 0x0000000200007312 */ /* 0x004e240000301000 */
[----:B0-----:R-:W-:-:S04]  /*3270*/  F2FP.PACK_AB R0, RZ, R0 ;  /* 0x00000000ff00723e */ /* 0x001fc800000000ff */
[----:B------:R-:W-:Y:S01]  /*3280*/  PRMT R26, R0, 0x7610, R26 ;  /* 0x00007610001a7816 */ /* 0x000fe2000000001a */
[----:B------:R-:W-:Y:S05]  /*3290*/  BRA `(.L_x_30110) ;  /* 0x0000004000007947 */ /* 0x000fea0003800000 */
.L_x_30133:
[----:B------:R-:W2:Y:S02]  /*32a0*/  LDG.E R2, [R2.64] ;  /* 0x0000002402027981 */ /* 0x000ea4000c1e1900 */
[----:B--2---:R-:W0:Y:S02]  /*32b0*/  I2F.U32 R0, R2 ;  /* 0x0000000200007306 */ /* 0x004e240000201000 */
[----:B0-----:R-:W-:-:S04]  /*32c0*/  F2FP.PACK_AB R0, RZ, R0 ;  /* 0x00000000ff00723e */ /* 0x001fc800000000ff */
[----:B------:R-:W-:Y:S02]  /*32d0*/  PRMT R26, R0, 0x7610, R26 ;  /* 0x00007610001a7816 */ /* 0x000fe4000000001a */
.L_x_30110:
[----:B------:R-:W-:-:S05]  /*32e0*/  IADD3 R17, R17, 0x80, RZ ;  /* 0x0000008011117810 */ /* 0x000fca0007ffe0ff */
.L_x_30104:
[----:B------:R-:W-:Y:S05]  /*32f0*/  BSYNC B6 ;  /* 0x0000000000067941 */ /* 0x000fea0003800000 */
.L_x_30103:
        /* <DEDUP_REMOVED lines=23> */
.L_x_30142:
[----:B------:R-:W2:Y:S02]  /*3470*/  LDG.E.U8 R2, [R2.64] ;  /* 0x0000002402027981 */ /* 0x000ea4000c1e1100 */
[----:B--2---:R-:W0:Y:S02]  /*3480*/  I2F.U16 R0, R2 ;  /* 0x0000000200007306 */ /* 0x004e240000101000 */
[----:B0-----:R-:W-:-:S04]  /*3490*/  F2FP.PACK_AB R0, RZ, R0 ;  /* 0x00000000ff00723e */ /* 0x001fc800000000ff */
[----:B------:R-:W-:Y:S01]  /*34a0*/  PRMT R24, R0, 0x7610, R24 ;  /* 0x0000761000187816 */ /* 0x000fe20000000018 */
[----:B------:R-:W-:Y:S05]  /*34b0*/  BRA `(.L_x_30138) ;  /* 0x00000ed000007947 */ /* 0x000fea0003800000 */
.L_x_30141:
        /* <DEDUP_REMOVED lines=11> */
.L_x_30145:
[----:B------:R-:W2:Y:S02]  /*3570*/  LDG.E R2, [R2.64] ;  /* 0x0000002402027981 */ /* 0x000ea4000c1e1900 */
[----:B--2---:R-:W0:Y:S02]  /*3580*/  I2F R0, R2 ;  /* 0x0000000200007306 */ /* 0x004e240000201400 */
[----:B0-----:R-:W-:-:S04]  /*3590*/  F2FP.PACK_AB R0, RZ, R0 ;  /* 0x00000000ff00723e */ /* 0x001fc800000000ff */
[----:B------:R-:W-:Y:S01]  /*35a0*/  PRMT R24, R0, 0x7610, R24 ;  /* 0x0000761000187816 */ /* 0x000fe20000000018 */
[----:B------:R-:W-:Y:S05]  /*35b0*/  BRA `(.L_x_30138) ;  /* 0x00000dd000007947 */ /* 0x000fea0003800000 */
.L_x_30144:
[----:B------:R-:W2:Y:S02]  /*35c0*/  LDG.E.U16 R2, [R2.64] ;  /* 0x0000002402027981 */ /* 0x000ea4000c1e1500 */
[----:B--2---:R-:W0:Y:S02]  /*35d0*/  I2F.S16 R0, R2 ;  /* 0x0000000200007306 */ /* 0x004e240000101400 */
[----:B0-----:R-:W-:-:S04]  /*35e0*/  F2FP.PACK_AB R0, RZ, R0 ;  /* 0x00000000ff00723e */ /* 0x001fc800000000ff */
[----:B------:R-:W-:Y:S01]  /*35f0*/  PRMT R24, R0, 0x7610, R24 ;  /* 0x0000761000187816 */ /* 0x000fe20000000018 */
[----:B------:R-:W-:Y:S05]  /*3600*/  BRA `(.L_x_30138) ;  /* 0x00000d8000007947 */ /* 0x000fea0003800000 */
.L_x_30140:
        /* <DEDUP_REMOVED lines=9> */
.L_x_30147:
[----:B------:R0:W5:Y:S01]  /*36a0*/  LDG.E.U16 R24, [R2.64] ;  /* 0x0000002402187981 */ /* 0x000162000c1e1500 */
[----:B------:R-:W-:Y:S05]  /*36b0*/  BRA `(.L_x_30138) ;  /* 0x00000cd000007947 */ /* 0x000fea0003800000 */
.L_x_30146:
        /* <DEDUP_REMOVED lines=9> */
.L_x_30149:
[----:B------:R0:W5:Y:S01]  /*3750*/  LDG.E.U16 R24, [R2.64] ;  /* 0x0000002402187981 */ /* 0x000162000c1e1500 */
[----:B------:R-:W-:Y:S05]  /*3760*/  BRA `(.L_x_30138) ;  /* 0x00000c2000007947 */ /* 0x000fea0003800000 */
.L_x_30148:
[----:B------:R-:W2:Y:S02]  /*3770*/  LDG.E.64 R2, [R2.64] ;  /* 0x0000002402027981 */ /* 0x000ea4000c1e1b00 */
[----:B--2---:R-:W0:Y:S01]  /*3780*/  F2F.F32.F64 R0, R2 ;  /* 0x0000000200007310 */ /* 0x004e220000301000 */
[----:B------:R-:W0:-:S14]  /*3790*/  DSETP.GEU.AND P0, PT, |R2|, c[0x2][0x0], PT ;  /* 0x008000000200762a */ /* 0x000e1c0003f0e200 */
[----:B0-----:R-:W-:-:S05]  /*37a0*/  @!P0 FMUL R0, R0, 1.175494350822287508e-38 ;  /* 0x0080000000008820 */ /* 0x001fca0000400000 */
[----:B------:R-:W-:-:S04]  /*37b0*/  F2FP.PACK_AB R0, RZ, R0 ;  /* 0x00000000ff00723e */ /* 0x000fc800000000ff */
[----:B------:R-:W-:Y:S01]  /*37c0*/  PRMT R24, R0, 0x7610, R24 ;  /* 0x0000761000187816 */ /* 0x000fe20000000018 */
[----:B------:R-:W-:Y:S05]  /*37d0*/  BRA `(.L_x_30138) ;  /* 0x00000bb000007947 */ /* 0x000fea0003800000 */
.L_x_30139:
        /* <DEDUP_REMOVED lines=14> */
.L_x_30152:
[----:B------:R-:W2:Y:S02]  /*38c0*/  LDG.E.64 R2, [R2.64] ;  /* 0x0000002402027981 */ /* 0x000ea4000c1e1b00 */
[----:B--2---:R-:W0:Y:S01]  /*38d0*/  F2F.F32.F64 R0, R2 ;  /* 0x0000000200007310 */ /* 0x004e220000301000 */
[----:B------:R-:W0:-:S14]  /*38e0*/  DSETP.GEU.AND P0, PT, |R2|, c[0x2][0x0], PT ;  /* 0x008000000200762a */ /* 0x000e1c0003f0e200 */
[----:B0-----:R-:W-:-:S05]  /*38f0*/  @!P0 FMUL R0, R0, 1.175494350822287508e-38 ;  /* 0x0080000000008820 */ /* 0x001fca0000400000 */
[----:B------:R-:W-:-:S04]  /*3900*/  F2FP.PACK_AB R0, RZ, R0 ;  /* 0x00000000ff00723e */ /* 0x000fc800000000ff */
[----:B------:R-:W-:Y:S01]  /*3910*/  PRMT R24, R0, 0x7610, R24 ;  /* 0x0000761000187816 */ /* 0x000fe20000000018 */
[----:B------:R-:W-:Y:S05]  /*3920*/  BRA `(.L_x_30138) ;  /* 0x00000a6000007947 */ /* 0x000fea0003800000 */
.L_x_30151:
        /* <DEDUP_REMOVED lines=28> */
.L_x_30154:
        /* <DEDUP_REMOVED lines=15> */
.L_x_30153:
[----:B------:R-:W2:Y:S02]  /*3be0*/  LDG.E.U16 R0, [R2.64] ;  /* 0x0000002402007981 */ /* 0x000ea4000c1e1500 */
[----:B--2---:R-:W-:-:S04]  /*3bf0*/  PRMT R0, RZ, 0x5410, R0 ;  /* 0x00005410ff007816 */ /* 0x004fc80000000000 */
[----:B------:R-:W-:-:S04]  /*3c00*/  F2FP.PACK_AB R0, RZ, R0 ;  /* 0x00000000ff00723e */ /* 0x000fc800000000ff */
[----:B------:R-:W-:Y:S01]  /*3c10*/  PRMT R24, R0, 0x7610, R24 ;  /* 0x0000761000187816 */ /* 0x000fe20000000018 */
[----:B------:R-:W-:Y:S05]  /*3c20*/  BRA `(.L_x_30138) ;  /* 0x0000076000007947 */ /* 0x000fea0003800000 */
.L_x_30150:
        /* <DEDUP_REMOVED lines=12> */
.L_x_30157:
        /* <DEDUP_REMOVED lines=21> */
.L_x_30161:
[----:B------:R-:W-:Y:S05]  /*3e40*/  BSYNC B1 ;  /* 0x0000000000017941 */ /* 0x000fea0003800000 */
.L_x_30160:
[----:B------:R-:W-:Y:S01]  /*3e50*/  LEA R3, R0, 0x3b800000, 0x17 ;  /* 0x3b80000000037811 */ /* 0x000fe200078eb8ff */
[----:B------:R-:W-:-:S05]  /*3e60*/  IMAD.SHL.U32 R0, R2, 0x100000, RZ ;  /* 0x0010000002007824 */ /* 0x000fca00078e00ff */
[----:B------:R-:W-:Y:S02]  /*3e70*/  LOP3.LUT R0, R3, R0, R4, 0xfe, !PT ;  /* 0x0000000003007212 */ /* 0x000fe400078efe04 */
.L_x_30159:
[----:B------:R-:W-:Y:S05]  /*3e80*/  BSYNC B0 ;  /* 0x0000000000007941 */ /* 0x000fea0003800000 */
.L_x_30158:
[----:B------:R-:W-:-:S04]  /*3e90*/  F2FP.PACK_AB R0, RZ, R0 ;  /* 0x00000000ff00723e */ /* 0x000fc800000000ff */
[----:B------:R-:W-:Y:S01]  /*3ea0*/  PRMT R24, R0, 0x7610, R24 ;  /* 0x0000761000187816 */ /* 0x000fe20000000018 */
[----:B------:R-:W-:Y:S05]  /*3eb0*/  BRA `(.L_x_30138) ;  /* 0x000004d000007947 */ /* 0x000fea0003800000 */
.L_x_30156:
        /* <DEDUP_REMOVED lines=21> */
.L_x_30165:
[----:B------:R-:W-:Y:S05]  /*4010*/  BSYNC B1 ;  /* 0x0000000000017941 */ /* 0x000fea0003800000 */
.L_x_30164:
[----:B------:R-:W-:Y:S01]  /*4020*/  LEA R3, R0, 0x37800000, 0x17 ;  /* 0x3780000000037811 */ /* 0x000fe200078eb8ff */
[----:B------:R-:W-:-:S05]  /*4030*/  IMAD.SHL.U32 R0, R2, 0x200000, RZ ;  /* 0x0020000002007824 */ /* 0x000fca00078e00ff */
[----:B------:R-:W-:Y:S02]  /*4040*/  LOP3.LUT R0, R3, R0, R4, 0xfe, !PT ;  /* 0x0000000003007212 */ /* 0x000fe400078efe04 */
.L_x_30163:
[----:B------:R-:W-:Y:S05]  /*4050*/  BSYNC B0 ;  /* 0x0000000000007941 */ /* 0x000fea0003800000 */
.L_x_30162:
[----:B------:R-:W-:-:S04]  /*4060*/  F2FP.PACK_AB R0, RZ, R0 ;  /* 0x00000000ff00723e */ /* 0x000fc800000000ff */
[----:B------:R-:W-:Y:S01]  /*4070*/  PRMT R24, R0, 0x7610, R24 ;  /* 0x0000761000187816 */ /* 0x000fe20000000018 */
[----:B------:R-:W-:Y:S05]  /*4080*/  BRA `(.L_x_30138) ;  /* 0x0000030000007947 */ /* 0x000fea0003800000 */
.L_x_30155:
        /* <DEDUP_REMOVED lines=14> */
.L_x_30169:
[----:B------:R-:W-:Y:S05]  /*4170*/  BSYNC B0 ;  /* 0x0000000000007941 */ /* 0x000fea0003800000 */
.L_x_30168:
[----:B------:R-:W-:-:S04]  /*4180*/  F2FP.PACK_AB R0, RZ, R0 ;  /* 0x00000000ff00723e */ /* 0x000fc800000000ff */
[----:B------:R-:W-:Y:S01]  /*4190*/  PRMT R24, R0, 0x7610, R24 ;  /* 0x0000761000187816 */ /* 0x000fe20000000018 */
[----:B------:R-:W-:Y:S05]  /*41a0*/  BRA `(.L_x_30138) ;  /* 0x000001e000007947 */ /* 0x000fea0003800000 */
.L_x_30143:
        /* <DEDUP_REMOVED lines=21> */
.L_x_30167:
[----:B------:R-:W2:Y:S02]  /*4300*/  LDG.E.64 R2, [R2.64] ;  /* 0x0000002402027981 */ /* 0x000ea4000c1e1b00 */
[----:B--2---:R-:W0:Y:S02]  /*4310*/  I2F.U64 R0, R2 ;  /* 0x0000000200007312 */ /* 0x004e240000301000 */
[----:B0-----:R-:W-:-:S04]  /*4320*/  F2FP.PACK_AB R0, RZ, R0 ;  /* 0x00000000ff00723e */ /* 0x001fc800000000ff */
[----:B------:R-:W-:Y:S01]  /*4330*/  PRMT R24, R0, 0x7610, R24 ;  /* 0x0000761000187816 */ /* 0x000fe20000000018 */
[----:B------:R-:W-:Y:S05]  /*4340*/  BRA `(.L_x_30138) ;  /* 0x0000004000007947 */ /* 0x000fea0003800000 */
.L_x_30166:
[----:B------:R-:W2:Y:S02]  /*4350*/  LDG.E R2, [R2.64] ;  /* 0x0000002402027981 */ /* 0x000ea4000c1e1900 */
[----:B--2---:R-:W0:Y:S02]  /*4360*/  I2F.U32 R0, R2 ;  /* 0x0000000200007306 */ /* 0x004e240000201000 */
[----:B0-----:R-:W-:-:S04]  /*4370*/  F2FP.PACK_AB R0, RZ, R0 ;  /* 0x00000000ff00723e */ /* 0x001fc800000000ff */
[----:B------:R-:W-:Y:S02]  /*4380*/  PRMT R24, R0, 0x7610, R24 ;  /* 0x0000761000187816 */ /* 0x000fe40000000018 */
.L_x_30138:
[----:B------:R-:W-:Y:S05]  /*4390*/  BSYNC B6 ;  /* 0x0000000000067941 */ /* 0x000fea0003800000 */
.L_x_30137:
        /* <DEDUP_REMOVED lines=33> */
.L_x_30177:
[----:B------:R-:W-:Y:S01]  /*45b0*/  FSETP.GEU.FTZ.AND P0, PT, R7, -R2, PT ;  /* 0x800000020700720b */ /* 0x000fe20003f1e000 */
[----:B------:R-:W-:-:S12]  /*45c0*/  FADD.FTZ R4, R4, -1 ;  /* 0xbf80000004047421 */ /* 0x000fd80000010000 */
[----:B------:R-:W-:Y:S02]  /*45d0*/  @!P0 FADD.FTZ R4, R4, -1 ;  /* 0xbf80000004048421 */ /* 0x000fe40000010000 */
.L_x_30176:
[----:B------:R-:W-:Y:S05]  /*45e0*/  BSYNC B2 ;  /* 0x0000000000027941 */ /* 0x000fea0003800000 */
.L_x_30175:
[----:B------:R-:W-:Y:S01]  /*45f0*/  FFMA.FTZ R3, -R2, R4, R3 ;  /* 0x0000000402037223 */ /* 0x000fe20000010103 */
[----:B------:R-:W-:Y:S05]  /*4600*/  BRA `(.L_x_30173) ;  /* 0x000001f000007947 */ /* 0x000fea0003800000 */
.L_x_30174:
        /* <DEDUP_REMOVED lines=15> */
.L_x_30180:
        /* <DEDUP_REMOVED lines=13> */
.L_x_30179:
[----:B------:R-:W-:Y:S05]  /*47d0*/  BSYNC B2 ;  /* 0x0000000000027941 */ /* 0x000fea0003800000 */
.L_x_30178:
[----:B------:R-:W-:-:S04]  /*47e0*/  FMUL.FTZ R4, R4, 1.1920928955078125e-07 ;  /* 0x3400000004047820 */ /* 0x000fc80000410000 */
[----:B------:R-:W-:Y:S02]  /*47f0*/  FMUL.FTZ R3, R9, R4 ;  /* 0x0000000409037220 */ /* 0x000fe40000410000 */
.L_x_30173:
[----:B------:R-:W-:Y:S05]  /*4800*/  BSYNC B0 ;  /* 0x0000000000007941 */ /* 0x000fea0003800000 */
.L_x_30172:
        /* <DEDUP_REMOVED lines=8> */
[----:B------:R-:W-:Y:S02]  /*4890*/  F2FP.PACK_AB R0, RZ, R2 ;  /* 0x00000002ff00723e */ /* 0x000fe400000000ff */
.L_x_30171:
[----:B------:R-:W-:Y:S05]  /*48a0*/  BSYNC B1 ;  /* 0x0000000000017941 */ /* 0x000fea0003800000 */
.L_x_30170:
[----:B-----5:R-:W1:Y:S01]  /*48b0*/  S2R R23, SR_TID.X ;  /* 0x0000000000177919 */ /* 0x020e620000002100 */
[----:B------:R-:W-:Y:S01]  /*48c0*/  BSSY B1, `(.L_x_30181) ;  /* 0x0000051000017945 */ /* 0x000fe20003800000 */
[----:B01----:R-:W-:-:S04]  /*48d0*/  IADD3 R3, R23, 0x80, RZ ;  /* 0x0000008017037810 */ /* 0x003fc80007ffe0ff */
        /* <DEDUP_REMOVED lines=32> */
.L_x_30188:
[----:B------:R-:W-:Y:S01]  /*4ae0*/  FSETP.GEU.FTZ.AND P0, PT, R7, -R8, PT ;  /* 0x800000080700720b */ /* 0x000fe20003f1e000 */
[----:B------:R-:W-:-:S12]  /*4af0*/  FADD.FTZ R5, R5, -1 ;  /* 0xbf80000005057421 */ /* 0x000fd80000010000 */
[----:B------:R-:W-:Y:S02]  /*4b00*/  @!P0 FADD.FTZ R5, R5, -1 ;  /* 0xbf80000005058421 */ /* 0x000fe40000010000 */
.L_x_30187:
[----:B------:R-:W-:Y:S05]  /*4b10*/  BSYNC B2 ;  /* 0x0000000000027941 */ /* 0x000fea0003800000 */
.L_x_30186:
[----:B------:R-:W-:Y:S01]  /*4b20*/  FFMA.FTZ R4, -R8, R5, R4 ;  /* 0x0000000508047223 */ /* 0x000fe20000010104 */
[----:B------:R-:W-:Y:S05]  /*4b30*/  BRA `(.L_x_30184) ;  /* 0x000001f000007947 */ /* 0x000fea0003800000 */
.L_x_30185:
        /* <DEDUP_REMOVED lines=15> */
.L_x_30191:
        /* <DEDUP_REMOVED lines=13> */
.L_x_30190:
[----:B------:R-:W-:Y:S05]  /*4d00*/  BSYNC B2 ;  /* 0x0000000000027941 */ /* 0x000fea0003800000 */
.L_x_30189:
[----:B------:R-:W-:-:S04]  /*4d10*/  FMUL.FTZ R4, R5, 1.1920928955078125e-07 ;  /* 0x3400000005047820 */ /* 0x000fc80000410000 */
[----:B------:R-:W-:Y:S02]  /*4d20*/  FMUL.FTZ R4, R9, R4 ;  /* 0x0000000409047220 */ /* 0x000fe40000410000 */
.L_x_30184:
[----:B------:R-:W-:Y:S05]  /*4d30*/  BSYNC B0 ;  /* 0x0000000000007941 */ /* 0x000fea0003800000 */
.L_x_30183:
        /* <DEDUP_REMOVED lines=8> */
[----:B------:R-:W-:Y:S02]  /*4dc0*/  F2FP.PACK_AB R25, RZ, R19 ;  /* 0x00000013ff19723e */ /* 0x000fe400000000ff */
.L_x_30182:
[----:B------:R-:W-:Y:S05]  /*4dd0*/  BSYNC B1 ;  /* 0x0000000000017941 */ /* 0x000fea0003800000 */
.L_x_30181:
        /* <DEDUP_REMOVED lines=34> */
.L_x_30199:
[----:B------:R-:W-:Y:S01]  /*5000*/  FSETP.GEU.FTZ.AND P0, PT, R9, -R8, PT ;  /* 0x800000080900720b */ /* 0x000fe20003f1e000 */
[----:B------:R-:W-:-:S12]  /*5010*/  FADD.FTZ R7, R7, -1 ;  /* 0xbf80000007077421 */ /* 0x000fd80000010000 */
[----:B------:R-:W-:Y:S02]  /*5020*/  @!P0 FADD.FTZ R7, R7, -1 ;  /* 0xbf80000007078421 */ /* 0x000fe40000010000 */
.L_x_30198:
[----:B------:R-:W-:Y:S05]  /*5030*/  BSYNC B2 ;  /* 0x0000000000027941 */ /* 0x000fea0003800000 */
.L_x_30197:
[----:B------:R-:W-:Y:S01]  /*5040*/  FFMA.FTZ R4, -R8, R7, R4 ;  /* 0x0000000708047223 */ /* 0x000fe20000010104 */
[----:B------:R-:W-:Y:S05]  /*5050*/  BRA `(.L_x_30195) ;  /* 0x000001f000007947 */ /* 0x000fea0003800000 */
.L_x_30196:
        /* <DEDUP_REMOVED lines=15> */
.L_x_30202:
        /* <DEDUP_REMOVED lines=13> */
.L_x_30201:
[----:B------:R-:W-:Y:S05]  /*5220*/  BSYNC B2 ;  /* 0x0000000000027941 */ /* 0x000fea0003800000 */
.L_x_30200:
[----:B------:R-:W-:-:S04]  /*5230*/  FMUL.FTZ R7, R6, 1.1920928955078125e-07 ;  /* 0x3400000006077820 */ /* 0x000fc80000410000 */
[----:B------:R-:W-:Y:S02]  /*5240*/  FMUL.FTZ R4, R10, R7 ;  /* 0x000000070a047220 */ /* 0x000fe40000410000 */
.L_x_30195:
[----:B------:R-:W-:Y:S05]  /*5250*/  BSYNC B0 ;  /* 0x0000000000007941 */ /* 0x000fea0003800000 */
.L_x_30194:
        /* <DEDUP_REMOVED lines=9> */
.L_x_30193:
[----:B------:R-:W-:Y:S05]  /*52f0*/  BSYNC B1 ;  /* 0x0000000000017941 */ /* 0x000fea0003800000 */
.L_x_30192:
        /* <DEDUP_REMOVED lines=34> */
.L_x_30210:
[----:B------:R-:W-:Y:S01]  /*5520*/  FSETP.GEU.FTZ.AND P0, PT, R9, -R8, PT ;  /* 0x800000080900720b */ /* 0x000fe20003f1e000 */
[----:B------:R-:W-:-:S12]  /*5530*/  FADD.FTZ R7, R7, -1 ;  /* 0xbf80000007077421 */ /* 0x000fd80000010000 */
[----:B------:R-:W-:Y:S02]  /*5540*/  @!P0 FADD.FTZ R7, R7, -1 ;  /* 0xbf80000007078421 */ /* 0x000fe40000010000 */
.L_x_30209:
[----:B------:R-:W-:Y:S05]  /*5550*/  BSYNC B2 ;  /* 0x0000000000027941 */ /* 0x000fea0003800000 */
.L_x_30208:
[----:B------:R-:W-:Y:S01]  /*5560*/  FFMA.FTZ R4, -R8, R7, R4 ;  /* 0x0000000708047223 */ /* 0x000fe20000010104 */
[----:B------:R-:W-:Y:S05]  /*5570*/  BRA `(.L_x_30206) ;  /* 0x000001f000007947 */ /* 0x000fea0003800000 */
.L_x_30207:
        /* <DEDUP_REMOVED lines=15> */
.L_x_30213:
        /* <DEDUP_REMOVED lines=13> */
.L_x_30212:
[----:B------:R-:W-:Y:S05]  /*5740*/  BSYNC B2 ;  /* 0x0000000000027941 */ /* 0x000fea0003800000 */
.L_x_30211:
[----:B------:R-:W-:-:S04]  /*5750*/  FMUL.FTZ R7, R6, 1.1920928955078125e-07 ;  /* 0x3400000006077820 */ /* 0x000fc80000410000 */
[----:B------:R-:W-:Y:S02]  /*5760*/  FMUL.FTZ R4, R10, R7 ;  /* 0x000000070a047220 */ /* 0x000fe40000410000 */
.L_x_30206:
[----:B------:R-:W-:Y:S05]  /*5770*/  BSYNC B0 ;  /* 0x0000000000007941 */ /* 0x000fea0003800000 */
.L_x_30205:
        /* <DEDUP_REMOVED lines=9> */
.L_x_30204:
[----:B------:R-:W-:Y:S05]  /*5810*/  BSYNC B1 ;  /* 0x0000000000017941 */ /* 0x000fea0003800000 */
.L_x_30203:
        /* <DEDUP_REMOVED lines=26> */
.L_x_30220:
[----:B------:R-:W-:Y:S01]  /*59c0*/  HADD2.F32 R5, -RZ, R0.H0_H0 ;  /* 0x20000000ff057230 */ /* 0x000fe20000004100 */
[----:B------:R-:W-:-:S05]  /*59d0*/  IMAD.MOV.U32 R23, RZ, RZ, R3 ;  /* 0x000000ffff177224 */ /* 0x000fca00078e0003 */
[----:B------:R-:W1:Y:S02]  /*59e0*/  F2I.S64.TRUNC R4, R5 ;  /* 0x0000000500047311 */ /* 0x000e64000020d900 */
[----:B-1----:R1:W-:Y:S01]  /*59f0*/  STG.E.U8 [R8.64], R4 ;  /* 0x0000000408007986 */ /* 0x0023e2000c101124 */
[----:B------:R-:W-:Y:S05]  /*5a00*/  BRA `(.L_x_30222) ;  /* 0x00000f8000007947 */ /* 0x000fea0003800000 */
.L_x_30219:
        /* <DEDUP_REMOVED lines=11> */
.L_x_30224:
[----:B------:R-:W-:Y:S01]  /*5ac0*/  HADD2.F32 R0, -RZ, R0.H0_H0 ;  /* 0x20000000ff007230 */ /* 0x000fe20000004100 */
[----:B------:R-:W-:-:S03]  /*5ad0*/  IMAD.MOV.U32 R23, RZ, RZ, R3 ;  /* 0x000000ffff177224 */ /* 0x000fc600078e0003 */
[----:B------:R-:W1:Y:S02]  /*5ae0*/  F2I.FTZ.TRUNC.NTZ R5, R0 ;  /* 0x0000000000057305 */ /* 0x000e64000021f100 */
[----:B-1----:R1:W-:Y:S01]  /*5af0*/  STG.E [R8.64], R5 ;  /* 0x0000000508007986 */ /* 0x0023e2000c101924 */
[----:B------:R-:W-:Y:S05]  /*5b00*/  BRA `(.L_x_30222) ;  /* 0x00000e8000007947 */ /* 0x000fea0003800000 */
.L_x_30223:
[----:B------:R-:W-:Y:S01]  /*5b10*/  HADD2.F32 R0, -RZ, R0.H0_H0 ;  /* 0x20000000ff007230 */ /* 0x000fe20000004100 */
[----:B------:R-:W-:-:S03]  /*5b20*/  IMAD.MOV.U32 R23, RZ, RZ, R3 ;  /* 0x000000ffff177224 */ /* 0x000fc600078e0003 */
[----:B------:R-:W1:Y:S02]  /*5b30*/  F2I.FTZ.TRUNC.NTZ R5, R0 ;  /* 0x0000000000057305 */ /* 0x000e64000021f100 */
[----:B-1----:R1:W-:Y:S01]  /*5b40*/  STG.E.U16 [R8.64], R5 ;  /* 0x0000000508007986 */ /* 0x0023e2000c101524 */
[----:B------:R-:W-:Y:S05]  /*5b50*/  BRA `(.L_x_30222) ;  /* 0x00000e3000007947 */ /* 0x000fea0003800000 */
.L_x_30218:
        /* <DEDUP_REMOVED lines=10> */
.L_x_30226:
[----:B------:R1:W-:Y:S01]  /*5c00*/  STG.E.U16 [R8.64], R0 ;  /* 0x0000000008007986 */ /* 0x0003e2000c101524 */
[----:B------:R-:W-:Y:S01]  /*5c10*/  IMAD.MOV.U32 R23, RZ, RZ, R3 ;  /* 0x000000ffff177224 */ /* 0x000fe200078e0003 */
[----:B------:R-:W-:Y:S05]  /*5c20*/  BRA `(.L_x_30222) ;  /* 0x00000d6000007947 */ /* 0x000fea0003800000 */
.L_x_30225:
        /* <DEDUP_REMOVED lines=11> */
.L_x_30228:
[----:B------:R-:W-:Y:S01]  /*5ce0*/  HADD2.F32 R0, -RZ, R0.H0_H0 ;  /* 0x20000000ff007230 */ /* 0x000fe20000004100 */
[----:B------:R-:W-:-:S04]  /*5cf0*/  IMAD.MOV.U32 R23, RZ, RZ, R3 ;  /* 0x000000ffff177224 */ /* 0x000fc800078e0003 */
[----:B------:R-:W-:-:S04]  /*5d00*/  F2FP.PACK_AB R0, RZ, R0 ;  /* 0x00000000ff00723e */ /* 0x000fc800000000ff */
[----:B------:R-:W-:-:S05]  /*5d10*/  PRMT R0, R0, 0x5410, RZ ;  /* 0x0000541000007816 */ /* 0x000fca00000000ff */
[----:B------:R1:W-:Y:S01]  /*5d20*/  STG.E [R8.64], R0 ;  /* 0x0000000008007986 */ /* 0x0003e2000c101924 */
[----:B------:R-:W-:Y:S05]  /*5d30*/  BRA `(.L_x_30222) ;  /* 0x00000c5000007947 */ /* 0x000fea0003800000 */
.L_x_30227:
[----:B------:R-:W-:Y:S01]  /*5d40*/  HADD2.F32 R4, -RZ, R0.H0_H0 ;  /* 0x20000000ff047230 */ /* 0x000fe20000004100 */
[----:B------:R-:W-:-:S04]  /*5d50*/  IMAD.MOV.U32 R23, RZ, RZ, R3 ;  /* 0x000000ffff177224 */ /* 0x000fc800078e0003 */
[----:B------:R-:W-:-:S06]  /*5d60*/  FMUL.FTZ R4, R4, 1 ;  /* 0x3f80000004047820 */ /* 0x000fcc0000410000 */
[----:B------:R-:W1:Y:S02]  /*5d70*/  F2F.F64.F32 R4, R4 ;  /* 0x0000000400047310 */ /* 0x000e640000201800 */
[----:B-1----:R1:W-:Y:S01]  /*5d80*/  STG.E.64 [R8.64], R4 ;  /* 0x0000000408007986 */ /* 0x0023e2000c101b24 */
[----:B------:R-:W-:Y:S05]  /*5d90*/  BRA `(.L_x_30222) ;  /* 0x00000bf000007947 */ /* 0x000fea0003800000 */
.L_x_30217:
        /* <DEDUP_REMOVED lines=14> */
.L_x_30231:
[----:B------:R-:W-:Y:S01]  /*5e80*/  HADD2.F32 R0, -RZ, R0.H0_H0 ;  /* 0x20000000ff007230 */ /* 0x000fe20000004100 */
[----:B------:R-:W-:Y:S01]  /*5e90*/  CS2R R6, SRZ ;  /* 0x0000000000067805 */ /* 0x000fe2000001ff00 */
[----:B------:R-:W-:-:S03]  /*5ea0*/  IMAD.MOV.U32 R23, RZ, RZ, R3 ;  /* 0x000000ffff177224 */ /* 0x000fc600078e0003 */
[----:B------:R-:W-:-:S04]  /*5eb0*/  FMUL.FTZ R0, R0, 1 ;  /* 0x3f80000000007820 */ /* 0x000fc80000410000 */
[----:B------:R-:W1:Y:S02]  /*5ec0*/  F2F.F64.F32 R4, R0 ;  /* 0x0000000000047310 */ /* 0x000e640000201800 */
[----:B-1----:R1:W-:Y:S01]  /*5ed0*/  STG.E.128 [R8.64], R4 ;  /* 0x0000000408007986 */ /* 0x0023e2000c101d24 */
[----:B------:R-:W-:Y:S05]  /*5ee0*/  BRA `(.L_x_30222) ;  /* 0x00000aa000007947 */ /* 0x000fea0003800000 */
.L_x_30230:
        /* <DEDUP_REMOVED lines=21> */
.L_x_30235:
[----:B------:R-:W-:Y:S05]  /*6040*/  BSYNC B0 ;  /* 0x0000000000007941 */ /* 0x000fea0003800000 */
.L_x_30234:
[----:B------:R-:W-:Y:S01]  /*6050*/  LOP3.LUT R5, R0, R5, RZ, 0xfc, !PT ;  /* 0x0000000500057212 */ /* 0x000fe200078efcff */
[----:B------:R-:W-:-:S04]  /*6060*/  IMAD.MOV.U32 R23, RZ, RZ, R3 ;  /* 0x000000ffff177224 */ /* 0x000fc800078e0003 */
[----:B------:R1:W-:Y:S01]  /*6070*/  STG.E.U8 [R8.64], R5 ;  /* 0x0000000508007986 */ /* 0x0003e2000c101124 */
[----:B------:R-:W-:Y:S05]  /*6080*/  BRA `(.L_x_30222) ;  /* 0x0000090000007947 */ /* 0x000fea0003800000 */
.L_x_30233:
        /* <DEDUP_REMOVED lines=13> */
.L_x_30237:
[----:B------:R-:W-:Y:S01]  /*6160*/  IMAD.MOV.U32 R0, RZ, RZ, 0x7f ;  /* 0x0000007fff007424 */ /* 0x000fe200078e00ff */
[----:B------:R-:W-:-:S04]  /*6170*/  ISETP.GT.U32.AND P0, PT, R2, 0x7f800000, PT ;  /* 0x7f8000000200780c */ /* 0x000fc80003f04070 */
[----:B------:R-:W-:-:S04]  /*6180*/  SEL R0, R0, 0x7c, P0 ;  /* 0x0000007c00007807 */ /* 0x000fc80000000000 */
.L_x_30238:
[----:B------:R-:W-:Y:S05]  /*6190*/  BSYNC B0 ;  /* 0x0000000000007941 */ /* 0x000fea0003800000 */
.L_x_30236:
[----:B------:R-:W-:Y:S01]  /*61a0*/  LOP3.LUT R2, R5, 0x80000000, RZ, 0xc0, !PT ;  /* 0x8000000005027812 */ /* 0x000fe200078ec0ff */
[----:B------:R-:W-:-:S03]  /*61b0*/  IMAD.MOV.U32 R23, RZ, RZ, R3 ;  /* 0x000000ffff177224 */ /* 0x000fc600078e0003 */
[----:B------:R-:W-:-:S04]  /*61c0*/  SHF.R.U32.HI R5, RZ, 0x18, R2 ;  /* 0x00000018ff057819 */ /* 0x000fc80000011602 */
[----:B------:R-:W-:-:S05]  /*61d0*/  LOP3.LUT R5, R0, R5, RZ, 0xfc, !PT ;  /* 0x0000000500057212 */ /* 0x000fca00078efcff */
[----:B------:R1:W-:Y:S01]  /*61e0*/  STG.E.U8 [R8.64], R5 ;  /* 0x0000000508007986 */ /* 0x0003e2000c101124 */
[----:B------:R-:W-:Y:S05]  /*61f0*/  BRA `(.L_x_30222) ;  /* 0x0000079000007947 */ /* 0x000fea0003800000 */
.L_x_30232:
[----:B------:R-:W-:Y:S01]  /*6200*/  HADD2.F32 R0, -RZ, R0.H0_H0 ;  /* 0x20000000ff007230 */ /* 0x000fe20000004100 */
[----:B------:R-:W-:-:S04]  /*6210*/  IMAD.MOV.U32 R23, RZ, RZ, R3 ;  /* 0x000000ffff177224 */ /* 0x000fc800078e0003 */
[----:B------:R-:W-:-:S05]  /*6220*/  F2FP.BF16.PACK_AB R0, RZ, R0 ;  /* 0x00000000ff00723e */ /* 0x000fca00000010ff */
[----:B------:R1:W-:Y:S01]  /*6230*/  STG.E.U16 [R8.64], R0 ;  /* 0x0000000008007986 */ /* 0x0003e2000c101524 */
[----:B------:R-:W-:Y:S05]  /*6240*/  BRA `(.L_x_30222) ;  /* 0x0000074000007947 */ /* 0x000fea0003800000 */
.L_x_30229:
        /* <DEDUP_REMOVED lines=13> */
.L_x_30241:
        /* <DEDUP_REMOVED lines=17> */
.L_x_30244:
[----:B------:R-:W-:-:S04]  /*6430*/  LOP3.LUT R2, R5, 0x80000000, RZ, 0xc0, !PT ;  /* 0x8000000005027812 */ /* 0x000fc800078ec0ff */
[----:B------:R-:W-:-:S04]  /*6440*/  SHF.R.U32.HI R5, RZ, 0x18, R2 ;  /* 0x00000018ff057819 */ /* 0x000fc80000011602 */
[----:B------:R-:W-:-:S04]  /*6450*/  LOP3.LUT R0, R0, R5, RZ, 0xfc, !PT ;  /* 0x0000000500007212 */ /* 0x000fc800078efcff */
[----:B------:R-:W-:Y:S02]  /*6460*/  PRMT R4, R0, 0x7610, R4 ;  /* 0x0000761000047816 */ /* 0x000fe40000000004 */
.L_x_30243:
[----:B------:R-:W-:Y:S05]  /*6470*/  BSYNC B0 ;  /* 0x0000000000007941 */ /* 0x000fea0003800000 */
.L_x_30242:
[----:B------:R1:W-:Y:S01]  /*6480*/  STG.E.U8 [R8.64], R4 ;  /* 0x0000000408007986 */ /* 0x0003e2000c101124 */
[----:B------:R-:W-:Y:S01]  /*6490*/  IMAD.MOV.U32 R23, RZ, RZ, R3 ;  /* 0x000000ffff177224 */ /* 0x000fe200078e0003 */
[----:B------:R-:W-:Y:S05]  /*64a0*/  BRA `(.L_x_30222) ;  /* 0x000004e000007947 */ /* 0x000fea0003800000 */
.L_x_30240:
        /* <DEDUP_REMOVED lines=17> */
.L_x_30247:
[----:B------:R-:W-:-:S04]  /*65c0*/  LOP3.LUT R2, R5, 0x80000000, RZ, 0xc0, !PT ;  /* 0x8000000005027812 */ /* 0x000fc800078ec0ff */
[----:B------:R-:W-:-:S04]  /*65d0*/  SHF.R.U32.HI R5, RZ, 0x18, R2 ;  /* 0x00000018ff057819 */ /* 0x000fc80000011602 */
[----:B------:R-:W-:-:S04]  /*65e0*/  LOP3.LUT R0, R0, R5, RZ, 0xfc, !PT ;  /* 0x0000000500007212 */ /* 0x000fc800078efcff */
[----:B------:R-:W-:Y:S02]  /*65f0*/  PRMT R4, R0, 0x7610, R4 ;  /* 0x0000761000047816 */ /* 0x000fe40000000004 */
.L_x_30246:
[----:B------:R-:W-:Y:S05]  /*6600*/  BSYNC B0 ;  /* 0x0000000000007941 */ /* 0x000fea0003800000 */
.L_x_30245:
[----:B------:R1:W-:Y:S01]  /*6610*/  STG.E.U8 [R8.64], R4 ;  /* 0x0000000408007986 */ /* 0x0003e2000c101124 */
[----:B------:R-:W-:Y:S01]  /*6620*/  IMAD.MOV.U32 R23, RZ, RZ, R3 ;  /* 0x000000ffff177224 */ /* 0x000fe200078e0003 */
[----:B------:R-:W-:Y:S05]  /*6630*/  BRA `(.L_x_30222) ;  /* 0x0000035000007947 */ /* 0x000fea0003800000 */
.L_x_30239:
        /* <DEDUP_REMOVED lines=23> */
.L_x_30221:
        /* <DEDUP_REMOVED lines=21> */
.L_x_30249:
[----:B------:R-:W-:Y:S01]  /*6900*/  HADD2.F32 R4, -RZ, R0.H0_H0 ;  /* 0x20000000ff047230 */ /* 0x000fe20000004100 */
[----:B------:R-:W-:-:S05]  /*6910*/  IMAD.MOV.U32 R23, RZ, RZ, R3 ;  /* 0x000000ffff177224 */ /* 0x000fca00078e0003 */
[----:B------:R-:W1:Y:S02]  /*6920*/  F2I.U64.TRUNC R4, R4 ;  /* 0x0000000400047311 */ /* 0x000e64000020d800 */
[----:B-1----:R1:W-:Y:S01]  /*6930*/  STG.E.64 [R8.64], R4 ;  /* 0x0000000408007986 */ /* 0x0023e2000c101b24 */
[----:B------:R-:W-:Y:S05]  /*6940*/  BRA `(.L_x_30222) ;  /* 0x0000004000007947 */ /* 0x000fea0003800000 */
.L_x_30248:
[----:B------:R-:W-:Y:S01]  /*6950*/  HADD2.F32 R0, -RZ, R0.H0_H0 ;  /* 0x20000000ff007230 */ /* 0x000fe20000004100 */
[----:B------:R-:W-:-:S03]  /*6960*/  IMAD.MOV.U32 R23, RZ, RZ, R3 ;  /* 0x000000ffff177224 */ /* 0x000fc600078e0003 */
[----:B------:R-:W1:Y:S02]  /*6970*/  F2I.FTZ.U32.TRUNC.NTZ R5, R0 ;  /* 0x0000000000057305 */ /* 0x000e64000021f000 */
[----:B-1----:R1:W-:Y:S02]  /*6980*/  STG.E [R8.64], R5 ;  /* 0x0000000508007986 */ /* 0x0023e4000c101924 */
.L_x_30222:
        /* <DEDUP_REMOVED lines=23> */
.L_x_30254:
[----:B------:R-:W-:-:S06]  /*6b00*/  HADD2.F32 R5, -RZ, R25.H0_H0 ;  /* 0x20000019ff057230 */ /* 0x000fcc0000004100 */
[----:B------:R-:W1:Y:S02]  /*6b10*/  F2I.S64.TRUNC R4, R5 ;  /* 0x0000000500047311 */ /* 0x000e64000020d900 */
[----:B-1----:R1:W-:Y:S01]  /*6b20*/  STG.E.U8 [R2.64], R4 ;  /* 0x0000000402007986 */ /* 0x0023e2000c101124 */
[----:B------:R-:W-:Y:S05]  /*6b30*/  BRA `(.L_x_30256) ;  /* 0x00000e4000007947 */ /* 0x000fea0003800000 */
.L_x_30253:
        /* <DEDUP_REMOVED lines=10> */
.L_x_30258:
[----:B------:R-:W-:-:S06]  /*6be0*/  HADD2.F32 R25, -RZ, R25.H0_H0 ;  /* 0x20000019ff197230 */ /* 0x000fcc0000004100 */
[----:B------:R-:W1:Y:S02]  /*6bf0*/  F2I.FTZ.TRUNC.NTZ R25, R25 ;  /* 0x0000001900197305 */ /* 0x000e64000021f100 */
[----:B-1----:R1:W-:Y:S01]  /*6c00*/  STG.E [R2.64], R25 ;  /* 0x0000001902007986 */ /* 0x0023e2000c101924 */
[----:B------:R-:W-:Y:S05]  /*6c10*/  BRA `(.L_x_30256) ;  /* 0x00000d6000007947 */ /* 0x000fea0003800000 */
.L_x_30257:
[----:B------:R-:W-:-:S06]  /*6c20*/  HADD2.F32 R25, -RZ, R25.H0_H0 ;  /* 0x20000019ff197230 */ /* 0x000fcc0000004100 */
[----:B------:R-:W1:Y:S02]  /*6c30*/  F2I.FTZ.TRUNC.NTZ R25, R25 ;  /* 0x0000001900197305 */ /* 0x000e64000021f100 */
[----:B-1----:R1:W-:Y:S01]  /*6c40*/  STG.E.U16 [R2.64], R25 ;  /* 0x0000001902007986 */ /* 0x0023e2000c101524 */
[----:B------:R-:W-:Y:S05]  /*6c50*/  BRA `(.L_x_30256) ;  /* 0x00000d2000007947 */ /* 0x000fea0003800000 */
.L_x_30252:
        /* <DEDUP_REMOVED lines=9> */
.L_x_30260:
[----:B------:R1:W-:Y:S01]  /*6cf0*/  STG.E.U16 [R2.64], R25 ;  /* 0x0000001902007986 */ /* 0x0003e2000c101524 */
[----:B------:R-:W-:Y:S05]  /*6d00*/  BRA `(.L_x_30256) ;  /* 0x00000c7000007947 */ /* 0x000fea0003800000 */
.L_x_30259:
        /* <DEDUP_REMOVED lines=10> */
.L_x_30262:
[----:B------:R-:W-:-:S05]  /*6db0*/  HADD2.F32 R0, -RZ, R25.H0_H0 ;  /* 0x20000019ff007230 */ /* 0x000fca0000004100 */
[----:B------:R-:W-:-:S04]  /*6dc0*/  F2FP.PACK_AB R0, RZ, R0 ;  /* 0x00000000ff00723e */ /* 0x000fc800000000ff */
[----:B------:R-:W-:-:S05]  /*6dd0*/  PRMT R0, R0, 0x5410, RZ ;  /* 0x0000541000007816 */ /* 0x000fca00000000ff */
[----:B------:R1:W-:Y:S01]  /*6de0*/  STG.E [R2.64], R0 ;  /* 0x0000000002007986 */ /* 0x0003e2000c101924 */
[----:B------:R-:W-:Y:S05]  /*6df0*/  BRA `(.L_x_30256) ;  /* 0x00000b8000007947 */ /* 0x000fea0003800000 */
.L_x_30261:
[----:B------:R-:W-:-:S05]  /*6e00*/  HADD2.F32 R4, -RZ, R25.H0_H0 ;  /* 0x20000019ff047230 */ /* 0x000fca0000004100 */
[----:B------:R-:W-:-:S06]  /*6e10*/  FMUL.FTZ R4, R4, 1 ;  /* 0x3f80000004047820 */ /* 0x000fcc0000410000 */
[----:B------:R-:W1:Y:S02]  /*6e20*/  F2F.F64.F32 R4, R4 ;  /* 0x0000000400047310 */ /* 0x000e640000201800 */
[----:B-1----:R1:W-:Y:S01]  /*6e30*/  STG.E.64 [R2.64], R4 ;  /* 0x0000000402007986 */ /* 0x0023e2000c101b24 */
[----:B------:R-:W-:Y:S05]  /*6e40*/  BRA `(.L_x_30256) ;  /* 0x00000b3000007947 */ /* 0x000fea0003800000 */
.L_x_30251:
        /* <DEDUP_REMOVED lines=13> */
.L_x_30265:
[----:B------:R-:W-:Y:S01]  /*6f20*/  HADD2.F32 R25, -RZ, R25.H0_H0 ;  /* 0x20000019ff197230 */ /* 0x000fe20000004100 */
[----:B------:R-:W-:-:S04]  /*6f30*/  CS2R R6, SRZ ;  /* 0x0000000000067805 */ /* 0x000fc8000001ff00 */
[----:B------:R-:W-:-:S06]  /*6f40*/  FMUL.FTZ R4, R25, 1 ;  /* 0x3f80000019047820 */ /* 0x000fcc0000410000 */
[----:B------:R-:W1:Y:S02]  /*6f50*/  F2F.F64.F32 R4, R4 ;  /* 0x0000000400047310 */ /* 0x000e640000201800 */
[----:B-1----:R1:W-:Y:S01]  /*6f60*/  STG.E.128 [R2.64], R4 ;  /* 0x0000000402007986 */ /* 0x0023e2000c101d24 */
[----:B------:R-:W-:Y:S05]  /*6f70*/  BRA `(.L_x_30256) ;  /* 0x00000a0000007947 */ /* 0x000fea0003800000 */
.L_x_30264:
        /* <DEDUP_REMOVED lines=21> */
.L_x_30269:
[----:B------:R-:W-:Y:S05]  /*70d0*/  BSYNC B0 ;  /* 0x0000000000007941 */ /* 0x000fea0003800000 */
.L_x_30268:
[----:B------:R-:W-:-:S05]  /*70e0*/  LOP3.LUT R5, R0, R5, RZ, 0xfc, !PT ;  /* 0x0000000500057212 */ /* 0x000fca00078efcff */
[----:B------:R1:W-:Y:S01]  /*70f0*/  STG.E.U8 [R2.64], R5 ;  /* 0x0000000502007986 */ /* 0x0003e2000c101124 */
[----:B------:R-:W-:Y:S05]  /*7100*/  BRA `(.L_x_30256) ;  /* 0x0000087000007947 */ /* 0x000fea0003800000 */
.L_x_30267:
        /* <DEDUP_REMOVED lines=13> */
.L_x_30271:
[----:B------:R-:W-:Y:S01]  /*71e0*/  IMAD.MOV.U32 R0, RZ, RZ, 0x7f ;  /* 0x0000007fff007424 */ /* 0x000fe200078e00ff */
[----:B------:R-:W-:-:S04]  /*71f0*/  ISETP.GT.U32.AND P0, PT, R4, 0x7f800000, PT ;  /* 0x7f8000000400780c */ /* 0x000fc80003f04070 */
[----:B------:R-:W-:-:S04]  /*7200*/  SEL R0, R0, 0x7c, P0 ;  /* 0x0000007c00007807 */ /* 0x000fc80000000000 */
.L_x_30272:
[----:B------:R-:W-:Y:S05]  /*7210*/  BSYNC B0 ;  /* 0x0000000000007941 */ /* 0x000fea0003800000 */
.L_x_30270:
[----:B------:R-:W-:-:S04]  /*7220*/  LOP3.LUT R4, R25, 0x80000000, RZ, 0xc0, !PT ;  /* 0x8000000019047812 */ /* 0x000fc800078ec0ff */
[----:B------:R-:W-:-:S04]  /*7230*/  SHF.R.U32.HI R5, RZ, 0x18, R4 ;  /* 0x00000018ff057819 */ /* 0x000fc80000011604 */
[----:B------:R-:W-:-:S05]  /*7240*/  LOP3.LUT R5, R0, R5, RZ, 0xfc, !PT ;  /* 0x0000000500057212 */ /* 0x000fca00078efcff */
[----:B------:R1:W-:Y:S01]  /*7250*/  STG.E.U8 [R2.64], R5 ;  /* 0x0000000502007986 */ /* 0x0003e2000c101124 */
[----:B------:R-:W-:Y:S05]  /*7260*/  BRA `(.L_x_30256) ;  /* 0x0000071000007947 */ /* 0x000fea0003800000 */
.L_x_30266:
[----:B------:R-:W-:-:S05]  /*7270*/  HADD2.F32 R0, -RZ, R25.H0_H0 ;  /* 0x20000019ff007230 */ /* 0x000fca0000004100 */
[----:B------:R-:W-:-:S05]  /*7280*/  F2FP.BF16.PACK_AB R0, RZ, R0 ;  /* 0x00000000ff00723e */ /* 0x000fca00000010ff */
[----:B------:R1:W-:Y:S01]  /*7290*/  STG.E.U16 [R2.64], R0 ;  /* 0x0000000002007986 */ /* 0x0003e2000c101524 */
[----:B------:R-:W-:Y:S05]  /*72a0*/  BRA `(.L_x_30256) ;  /* 0x000006d000007947 */ /* 0x000fea0003800000 */
.L_x_30263:
        /* <DEDUP_REMOVED lines=12> */
.L_x_30275:
        /* <DEDUP_REMOVED lines=17> */
.L_x_30278:
[----:B------:R-:W-:-:S04]  /*7480*/  LOP3.LUT R0, R25, 0x80000000, RZ, 0xc0, !PT ;  /* 0x8000000019007812 */ /* 0x000fc800078ec0ff */
[----:B------:R-:W-:-:S04]  /*7490*/  SHF.R.U32.HI R5, RZ, 0x18, R0 ;  /* 0x00000018ff057819 */ /* 0x000fc80000011600 */
[----:B------:R-:W-:-:S04]  /*74a0*/  LOP3.LUT R4, R4, R5, RZ, 0xfc, !PT ;  /* 0x0000000504047212 */ /* 0x000fc800078efcff */
[----:B------:R-:W-:Y:S02]  /*74b0*/  PRMT R0, R4, 0x7610, R0 ;  /* 0x0000761004007816 */ /* 0x000fe40000000000 */
.L_x_30277:
[----:B------:R-:W-:Y:S05]  /*74c0*/  BSYNC B0 ;  /* 0x0000000000007941 */ /* 0x000fea0003800000 */
.L_x_30276:
[----:B------:R1:W-:Y:S01]  /*74d0*/  STG.E.U8 [R2.64], R0 ;  /* 0x0000000002007986 */ /* 0x0003e2000c101124 */
[----:B------:R-:W-:Y:S05]  /*74e0*/  BRA `(.L_x_30256) ;  /* 0x0000049000007947 */ /* 0x000fea0003800000 */
.L_x_30274:
        /* <DEDUP_REMOVED lines=17> */
.L_x_30281:
[----:B------:R-:W-:-:S04]  /*7600*/  LOP3.LUT R0, R25, 0x80000000, RZ, 0xc0, !PT ;  /* 0x8000000019007812 */ /* 0x000fc800078ec0ff */
[----:B------:R-:W-:-:S04]  /*7610*/  SHF.R.U32.HI R5, RZ, 0x18, R0 ;  /* 0x00000018ff057819 */ /* 0x000fc80000011600 */
[----:B------:R-:W-:-:S04]  /*7620*/  LOP3.LUT R4, R4, R5, RZ, 0xfc, !PT ;  /* 0x0000000504047212 */ /* 0x000fc800078efcff */
[----:B------:R-:W-:Y:S02]  /*7630*/  PRMT R0, R4, 0x7610, R0 ;  /* 0x0000761004007816 */ /* 0x000fe40000000000 */
.L_x_30280:
[----:B------:R-:W-:Y:S05]  /*7640*/  BSYNC B0 ;  /* 0x0000000000007941 */ /* 0x000fea0003800000 */
.L_x_30279:
[----:B------:R1:W-:Y:S01]  /*7650*/  STG.E.U8 [R2.64], R0 ;  /* 0x0000000002007986 */ /* 0x0003e2000c101124 */
[----:B------:R-:W-:Y:S05]  /*7660*/  BRA `(.L_x_30256) ;  /* 0x0000031000007947 */ /* 0x000fea0003800000 */
.L_x_30273:
        /* <DEDUP_REMOVED lines=22> */
.L_x_30255:
        /* <DEDUP_REMOVED lines=20> */
.L_x_30283:
[----:B------:R-:W-:-:S06]  /*7910*/  HADD2.F32 R4, -RZ, R25.H0_H0 ;  /* 0x20000019ff047230 */ /* 0x000fcc0000004100 */
[----:B------:R-:W1:Y:S02]  /*7920*/  F2I.U64.TRUNC R4, R4 ;  /* 0x0000000400047311 */ /* 0x000e64000020d800 */
[----:B-1----:R1:W-:Y:S01]  /*7930*/  STG.E.64 [R2.64], R4 ;  /* 0x0000000402007986 */ /* 0x0023e2000c101b24 */
[----:B------:R-:W-:Y:S05]  /*7940*/  BRA `(.L_x_30256) ;  /* 0x0000003000007947 */ /* 0x000fea0003800000 */
.L_x_30282:
[----:B------:R-:W-:-:S06]  /*7950*/  HADD2.F32 R25, -RZ, R25.H0_H0 ;  /* 0x20000019ff197230 */ /* 0x000fcc0000004100 */
[----:B------:R-:W1:Y:S02]  /*7960*/  F2I.FTZ.U32.TRUNC.NTZ R25, R25 ;  /* 0x0000001900197305 */ /* 0x000e64000021f000 */
[----:B-1----:R1:W-:Y:S02]  /*7970*/  STG.E [R2.64], R25 ;  /* 0x0000001902007986 */ /* 0x0023e4000c101924 */
.L_x_30256:
[----:B------:R-:W-:-:S04]  /*7980*/  IADD3 R23, R23, 0x80, RZ ;  /* 0x0000008017177810 */ /* 0x000fc80007ffe0ff */
.L_x_30216:
[----:B------:R-:W-:-:S13]  /*7990*/  ISETP.GE.AND P0, PT, R23, R22, PT ;  /* 0x000000161700720c */ /* 0x000fda0003f06270 */
[----:B------:R-:W-:Y:S01]  /*79a0*/  @P0 BREAK B6 ;  /* 0x0000000000060942 */ /* 0x000fe20003800000 */
[----:B------:R-:W-:Y:S05]  /*79b0*/  @P0 BRA `(.L_x_30250) ;  /* 0x00000fe000000947 */ /* 0x000fea0003800000 */
[----:B------:R-:W-:Y:S05]  /*79c0*/  BSYNC B6 ;  /* 0x0000000000067941 */ /* 0x000fea0003800000 */
.L_x_30215:
        /* <DEDUP_REMOVED lines=20> */
.L_x_30287:
[----:B------:R-:W-:-:S06]  /*7b10*/  HADD2.F32 R5, -RZ, R18.H0_H0 ;  /* 0x20000012ff057230 */ /* 0x000fcc0000004100 */
[----:B------:R-:W1:Y:S02]  /*7b20*/  F2I.S64.TRUNC R4, R5 ;  /* 0x0000000500047311 */ /* 0x000e64000020d900 */
[----:B-1----:R1:W-:Y:S01]  /*7b30*/  STG.E.U8 [R2.64], R4 ;  /* 0x0000000402007986 */ /* 0x0023e2000c101124 */
[----:B------:R-:W-:Y:S05]  /*7b40*/  BRA `(.L_x_30289) ;  /* 0x00000e4000007947 */ /* 0x000fea0003800000 */
.L_x_30286:
        /* <DEDUP_REMOVED lines=10> */
.L_x_30291:
[----:B------:R-:W-:-:S04]  /*7bf0*/  HADD2.F32 R18, -RZ, R18.H0_H0 ;  /* 0x20000012ff127230 */ /* 0x000fc80000004100 */
[----:B------:R-:W1:Y:S02]  /*7c00*/  F2I.FTZ.TRUNC.NTZ R5, R18 ;  /* 0x0000001200057305 */ /* 0x000e64000021f100 */
[----:B-1----:R1:W-:Y:S01]  /*7c10*/  STG.E [R2.64], R5 ;  /* 0x0000000502007986 */ /* 0x0023e2000c101924 */
[----:B------:R-:W-:Y:S05]  /*7c20*/  BRA `(.L_x_30289) ;  /* 0x00000d6000007947 */ /* 0x000fea0003800000 */
.L_x_30290:
[----:B------:R-:W-:-:S04]  /*7c30*/  HADD2.F32 R18, -RZ, R18.H0_H0 ;  /* 0x20000012ff127230 */ /* 0x000fc80000004100 */
[----:B------:R-:W1:Y:S02]  /*7c40*/  F2I.FTZ.TRUNC.NTZ R5, R18 ;  /* 0x0000001200057305 */ /* 0x000e64000021f100 */
[----:B-1----:R1:W-:Y:S01]  /*7c50*/  STG.E.U16 [R2.64], R5 ;  /* 0x0000000502007986 */ /* 0x0023e2000c101524 */
[----:B------:R-:W-:Y:S05]  /*7c60*/  BRA `(.L_x_30289) ;  /* 0x00000d2000007947 */ /* 0x000fea0003800000 */
.L_x_30285:
        /* <DEDUP_REMOVED lines=9> */
.L_x_30293:
[----:B------:R1:W-:Y:S01]  /*7d00*/  STG.E.U16 [R2.64], R18 ;  /* 0x0000001202007986 */ /* 0x0003e2000c101524 */
[----:B------:R-:W-:Y:S05]  /*7d10*/  BRA `(.L_x_30289) ;  /* 0x00000c7000007947 */ /* 0x000fea0003800000 */
.L_x_30292:
        /* <DEDUP_REMOVED lines=10> */
.L_x_30295:
[----:B------:R-:W-:-:S05]  /*7dc0*/  HADD2.F32 R0, -RZ, R18.H0_H0 ;  /* 0x20000012ff007230 */ /* 0x000fca0000004100 */
[----:B------:R-:W-:-:S04]  /*7dd0*/  F2FP.PACK_AB R0, RZ, R0 ;  /* 0x00000000ff00723e */ /* 0x000fc800000000ff */
[----:B------:R-:W-:-:S05]  /*7de0*/  PRMT R0, R0, 0x5410, RZ ;  /* 0x0000541000007816 */ /* 0x000fca00000000ff */
[----:B------:R1:W-:Y:S01]  /*7df0*/  STG.E [R2.64], R0 ;  /* 0x0000000002007986 */ /* 0x0003e2000c101924 */
[----:B------:R-:W-:Y:S05]  /*7e00*/  BRA `(.L_x_30289) ;  /* 0x00000b8000007947 */ /* 0x000fea0003800000 */
.L_x_30294:
[----:B------:R-:W-:-:S05]  /*7e10*/  HADD2.F32 R4, -RZ, R18.H0_H0 ;  /* 0x20000012ff047230 */ /* 0x000fca0000004100 */
[----:B------:R-:W-:-:S06]  /*7e20*/  FMUL.FTZ R4, R4, 1 ;  /* 0x3f80000004047820 */ /* 0x000fcc0000410000 */
[----:B------:R-:W1:Y:S02]  /*7e30*/  F2F.F64.F32 R4, R4 ;  /* 0x0000000400047310 */ /* 0x000e640000201800 */
[----:B-1----:R1:W-:Y:S01]  /*7e40*/  STG.E.64 [R2.64], R4 ;  /* 0x0000000402007986 */ /* 0x0023e2000c101b24 */
[----:B------:R-:W-:Y:S05]  /*7e50*/  BRA `(.L_x_30289) ;  /* 0x00000b3000007947 */ /* 0x000fea0003800000 */
.L_x_30284:
        /* <DEDUP_REMOVED lines=13> */
.L_x_30298:
[----:B------:R-:W-:Y:S01]  /*7f30*/  HADD2.F32 R18, -RZ, R18.H0_H0 ;  /* 0x20000012ff127230 */ /* 0x000fe20000004100 */
[----:B------:R-:W-:-:S04]  /*7f40*/  CS2R R6, SRZ ;  /* 0x0000000000067805 */ /* 0x000fc8000001ff00 */
[----:B------:R-:W-:-:S06]  /*7f50*/  FMUL.FTZ R4, R18, 1 ;  /* 0x3f80000012047820 */ /* 0x000fcc0000410000 */
[----:B------:R-:W1:Y:S02]  /*7f60*/  F2F.F64.F32 R4, R4 ;  /* 0x0000000400047310 */ /* 0x000e640000201800 */
[----:B-1----:R1:W-:Y:S01]  /*7f70*/  STG.E.128 [R2.64], R4 ;  /* 0x0000000402007986 */ /* 0x0023e2000c101d24 */
[----:B------:R-:W-:Y:S05]  /*7f80*/  BRA `(.L_x_30289) ;  /* 0x00000a0000007947 */ /* 0x000fea0003800000 */
.L_x_30297:
        /* <DEDUP_REMOVED lines=21> */
.L_x_30302:
[----:B------:R-:W-:Y:S05]  /*80e0*/  BSYNC B0 ;  /* 0x0000000000007941 */ /* 0x000fea0003800000 */
.L_x_30301:
[----:B------:R-:W-:-:S05]  /*80f0*/  LOP3.LUT R5, R0, R5, RZ, 0xfc, !PT ;  /* 0x0000000500057212 */ /* 0x000fca00078efcff */
[----:B------:R1:W-:Y:S01]  /*8100*/  STG.E.U8 [R2.64], R5 ;  /* 0x0000000502007986 */ /* 0x0003e2000c101124 */
[----:B------:R-:W-:Y:S05]  /*8110*/  BRA `(.L_x_30289) ;  /* 0x0000087000007947 */ /* 0x000fea0003800000 */
.L_x_30300:
        /* <DEDUP_REMOVED lines=13> */
.L_x_30304:
[----:B------:R-:W-:Y:S01]  /*81f0*/  IMAD.MOV.U32 R0, RZ, RZ, 0x7f ;  /* 0x0000007fff007424 */ /* 0x000fe200078e00ff */
[----:B------:R-:W-:-:S04]  /*8200*/  ISETP.GT.U32.AND P0, PT, R4, 0x7f800000, PT ;  /* 0x7f8000000400780c */ /* 0x000fc80003f04070 */
[----:B------:R-:W-:-:S04]  /*8210*/  SEL R0, R0, 0x7c, P0 ;  /* 0x0000007c00007807 */ /* 0x000fc80000000000 */
.L_x_30305:
[----:B------:R-:W-:Y:S05]  /*8220*/  BSYNC B0 ;  /* 0x0000000000007941 */ /* 0x000fea0003800000 */
.L_x_30303:
[----:B------:R-:W-:-:S04]  /*8230*/  LOP3.LUT R4, R5, 0x80000000, RZ, 0xc0, !PT ;  /* 0x8000000005047812 */ /* 0x000fc800078ec0ff */
[----:B------:R-:W-:-:S04]  /*8240*/  SHF.R.U32.HI R5, RZ, 0x18, R4 ;  /* 0x00000018ff057819 */ /* 0x000fc80000011604 */
[----:B------:R-:W-:-:S05]  /*8250*/  LOP3.LUT R5, R0, R5, RZ, 0xfc, !PT ;  /* 0x0000000500057212 */ /* 0x000fca00078efcff */
[----:B------:R1:W-:Y:S01]  /*8260*/  STG.E.U8 [R2.64], R5 ;  /* 0x0000000502007986 */ /* 0x0003e2000c101124 */
[----:B------:R-:W-:Y:S05]  /*8270*/  BRA `(.L_x_30289) ;  /* 0x0000071000007947 */ /* 0x000fea0003800000 */
.L_x_30299:
[----:B------:R-:W-:-:S05]  /*8280*/  HADD2.F32 R0, -RZ, R18.H0_H0 ;  /* 0x20000012ff007230 */ /* 0x000fca0000004100 */
[----:B------:R-:W-:-:S05]  /*8290*/  F2FP.BF16.PACK_AB R0, RZ, R0 ;  /* 0x00000000ff00723e */ /* 0x000fca00000010ff */
[----:B------:R1:W-:Y:S01]  /*82a0*/  STG.E.U16 [R2.64], R0 ;  /* 0x0000000002007986 */ /* 0x0003e2000c101524 */
[----:B------:R-:W-:Y:S05]  /*82b0*/  BRA `(.L_x_30289) ;  /* 0x000006d000007947 */ /* 0x000fea0003800000 */
.L_x_30296:
        /* <DEDUP_REMOVED lines=12> */
.L_x_30308:
        /* <DEDUP_REMOVED lines=17> */
.L_x_30311:
[----:B------:R-:W-:-:S04]  /*8490*/  LOP3.LUT R0, R7, 0x80000000, RZ, 0xc0, !PT ;  /* 0x8000000007007812 */ /* 0x000fc800078ec0ff */
[----:B------:R-:W-:-:S04]  /*84a0*/  SHF.R.U32.HI R5, RZ, 0x18, R0 ;  /* 0x00000018ff057819 */ /* 0x000fc80000011600 */
[----:B------:R-:W-:-:S04]  /*84b0*/  LOP3.LUT R4, R4, R5, RZ, 0xfc, !PT ;  /* 0x0000000504047212 */ /* 0x000fc800078efcff */
[----:B------:R-:W-:Y:S02]  /*84c0*/  PRMT R0, R4, 0x7610, R0 ;  /* 0x0000761004007816 */ /* 0x000fe40000000000 */
.L_x_30310:
[----:B------:R-:W-:Y:S05]  /*84d0*/  BSYNC B0 ;  /* 0x0000000000007941 */ /* 0x000fea0003800000 */
.L_x_30309:
[----:B------:R1:W-:Y:S01]  /*84e0*/  STG.E.U8 [R2.64], R0 ;  /* 0x0000000002007986 */ /* 0x0003e2000c101124 */
[----:B------:R-:W-:Y:S05]  /*84f0*/  BRA `(.L_x_30289) ;  /* 0x0000049000007947 */ /* 0x000fea0003800000 */
.L_x_30307:
        /* <DEDUP_REMOVED lines=17> */
.L_x_30314:
[----:B------:R-:W-:-:S04]  /*8610*/  LOP3.LUT R0, R7, 0x80000000, RZ, 0xc0, !PT ;  /* 0x8000000007007812 */ /* 0x000fc800078ec0ff */
[----:B------:R-:W-:-:S04]  /*8620*/  SHF.R.U32.HI R5, RZ, 0x18, R0 ;  /* 0x00000018ff057819 */ /* 0x000fc80000011600 */
[----:B------:R-:W-:-:S04]  /*8630*/  LOP3.LUT R4, R4, R5, RZ, 0xfc, !PT ;  /* 0x0000000504047212 */ /* 0x000fc800078efcff */
[----:B------:R-:W-:Y:S02]  /*8640*/  PRMT R0, R4, 0x7610, R0 ;  /* 0x0000761004007816 */ /* 0x000fe40000000000 */
.L_x_30313:
[----:B------:R-:W-:Y:S05]  /*8650*/  BSYNC B0 ;  /* 0x0000000000007941 */ /* 0x000fea0003800000 */
.L_x_30312:
[----:B------:R1:W-:Y:S01]  /*8660*/  STG.E.U8 [R2.64], R0 ;  /* 0x0000000002007986 */ /* 0x0003e2000c101124 */
[----:B------:R-:W-:Y:S05]  /*8670*/  BRA `(.L_x_30289) ;  /* 0x0000031000007947 */ /* 0x000fea0003800000 */
.L_x_30306:
        /* <DEDUP_REMOVED lines=22> */
.L_x_30288:
        /* <DEDUP_REMOVED lines=20> */
.L_x_30316:
[----:B------:R-:W-:-:S06]  /*8920*/  HADD2.F32 R4, -RZ, R18.H0_H0 ;  /* 0x20000012ff047230 */ /* 0x000fcc0000004100 */
[----:B------:R-:W1:Y:S02]  /*8930*/  F2I.U64.TRUNC R4, R4 ;  /* 0x0000000400047311 */ /* 0x000e64000020d800 */
[----:B-1----:R1:W-:Y:S01]  /*8940*/  STG.E.64 [R2.64], R4 ;  /* 0x0000000402007986 */ /* 0x0023e2000c101b24 */
[----:B------:R-:W-:Y:S05]  /*8950*/  BRA `(.L_x_30289) ;  /* 0x0000003000007947 */ /* 0x000fea0003800000 */
.L_x_30315:
[----:B------:R-:W-:-:S04]  /*8960*/  HADD2.F32 R18, -RZ, R18.H0_H0 ;  /* 0x20000012ff127230 */ /* 0x000fc80000004100 */
[----:B------:R-:W1:Y:S02]  /*8970*/  F2I.FTZ.U32.TRUNC.NTZ R5, R18 ;  /* 0x0000001200057305 */ /* 0x000e64000021f000 */
[----:B-1----:R1:W-:Y:S02]  /*8980*/  STG.E [R2.64], R5 ;  /* 0x0000000502007986 */ /* 0x0023e4000c101924 */
.L_x_30289:
[----:B------:R-:W-:Y:S02]  /*8990*/  IADD3 R23, R23, 0x80, RZ ;  /* 0x0000008017177810 */ /* 0x000fe40007ffe0ff */
.L_x_30250:
[----:B------:R-:W-:Y:S05]  /*89a0*/  BSYNC B7 ;  /* 0x0000000000077941 */ /* 0x000fea0003800000 */
.L_x_30214:
        /* <DEDUP_REMOVED lines=21> */
.L_x_30320:
[----:B------:R-:W-:-:S06]  /*8b00*/  HADD2.F32 R5, -RZ, R19.H0_H0 ;  /* 0x20000013ff057230 */ /* 0x000fcc0000004100 */
[----:B------:R-:W1:Y:S02]  /*8b10*/  F2I.S64.TRUNC R4, R5 ;  /* 0x0000000500047311 */ /* 0x000e64000020d900 */
[----:B-1----:R-:W-:Y:S01]  /*8b20*/  STG.E.U8 [R2.64], R4 ;  /* 0x0000000402007986 */ /* 0x002fe2000c101124 */
[----:B------:R-:W-:Y:S05]  /*8b30*/  EXIT ;  /* 0x000000000000794d */ /* 0x000fea0003800000 */
.L_x_30319:
        /* <DEDUP_REMOVED lines=10> */
.L_x_30323:
[----:B------:R-:W-:-:S06]  /*8be0*/  HADD2.F32 R19, -RZ, R19.H0_H0 ;  /* 0x20000013ff137230 */ /* 0x000fcc0000004100 */
[----:B------:R-:W1:Y:S02]  /*8bf0*/  F2I.FTZ.TRUNC.NTZ R19, R19 ;  /* 0x0000001300137305 */ /* 0x000e64000021f100 */
[----:B-1----:R-:W-:Y:S01]  /*8c00*/  STG.E [R2.64], R19 ;  /* 0x0000001302007986 */ /* 0x002fe2000c101924 */
[----:B------:R-:W-:Y:S05]  /*8c10*/  EXIT ;  /* 0x000000000000794d */ /* 0x000fea0003800000 */
.L_x_30322:
[----:B------:R-:W-:-:S06]  /*8c20*/  HADD2.F32 R19, -RZ, R19.H0_H0 ;  /* 0x20000013ff137230 */ /* 0x000fcc0000004100 */
[----:B------:R-:W1:Y:S02]  /*8c30*/  F2I.FTZ.TRUNC.NTZ R19, R19 ;  /* 0x0000001300137305 */ /* 0x000e64000021f100 */
[----:B-1----:R-:W-:Y:S01]  /*8c40*/  STG.E.U16 [R2.64], R19 ;  /* 0x0000001302007986 */ /* 0x002fe2000c101524 */
[----:B------:R-:W-:Y:S05]  /*8c50*/  EXIT ;  /* 0x000000000000794d */ /* 0x000fea0003800000 */
.L_x_30318:
        /* <DEDUP_REMOVED lines=9> */
.L_x_30325:
[----:B------:R-:W-:Y:S01]  /*8cf0*/  STG.E.U16 [R2.64], R19 ;  /* 0x0000001302007986 */ /* 0x000fe2000c101524 */
[----:B------:R-:W-:Y:S05]  /*8d00*/  EXIT ;  /* 0x000000000000794d */ /* 0x000fea0003800000 */
.L_x_30324:
        /* <DEDUP_REMOVED lines=10> */
.L_x_30327:
[----:B------:R-:W-:-:S05]  /*8db0*/  HADD2.F32 R0, -RZ, R19.H0_H0 ;  /* 0x20000013ff007230 */ /* 0x000fca0000004100 */
[----:B------:R-:W-:-:S04]  /*8dc0*/  F2FP.PACK_AB R0, RZ, R0 ;  /* 0x00000000ff00723e */ /* 0x000fc800000000ff */
[----:B------:R-:W-:-:S05]  /*8dd0*/  PRMT R0, R0, 0x5410, RZ ;  /* 0x0000541000007816 */ /* 0x000fca00000000ff */
[----:B------:R-:W-:Y:S01]  /*8de0*/  STG.E [R2.64], R0 ;  /* 0x0000000002007986 */ /* 0x000fe2000c101924 */
[----:B------:R-:W-:Y:S05]  /*8df0*/  EXIT ;  /* 0x000000000000794d */ /* 0x000fea0003800000 */
.L_x_30326:
[----:B------:R-:W-:-:S05]  /*8e00*/  HADD2.F32 R4, -RZ, R19.H0_H0 ;  /* 0x20000013ff047230 */ /* 0x000fca0000004100 */
[----:B------:R-:W-:-:S06]  /*8e10*/  FMUL.FTZ R4, R4, 1 ;  /* 0x3f80000004047820 */ /* 0x000fcc0000410000 */
[----:B------:R-:W1:Y:S02]  /*8e20*/  F2F.F64.F32 R4, R4 ;  /* 0x0000000400047310 */ /* 0x000e640000201800 */
[----:B-1----:R-:W-:Y:S01]  /*8e30*/  STG.E.64 [R2.64], R4 ;  /* 0x0000000402007986 */ /* 0x002fe2000c101b24 */
[----:B------:R-:W-:Y:S05]  /*8e40*/  EXIT ;  /* 0x000000000000794d */ /* 0x000fea0003800000 */
.L_x_30317:
        /* <DEDUP_REMOVED lines=13> */
.L_x_30330:
[----:B------:R-:W-:Y:S01]  /*8f20*/  HADD2.F32 R19, -RZ, R19.H0_H0 ;  /* 0x20000013ff137230 */ /* 0x000fe20000004100 */
[----:B------:R-:W-:-:S04]  /*8f30*/  CS2R R6, SRZ ;  /* 0x0000000000067805 */ /* 0x000fc8000001ff00 */
[----:B------:R-:W-:-:S06]  /*8f40*/  FMUL.FTZ R4, R19, 1 ;  /* 0x3f80000013047820 */ /* 0x000fcc0000410000 */
[----:B------:R-:W1:Y:S02]  /*8f50*/  F2F.F64.F32 R4, R4 ;  /* 0x0000000400047310 */ /* 0x000e640000201800 */
[----:B-1----:R-:W-:Y:S01]  /*8f60*/  STG.E.128 [R2.64], R4 ;  /* 0x0000000402007986 */ /* 0x002fe2000c101d24 */
[----:B------:R-:W-:Y:S05]  /*8f70*/  EXIT ;  /* 0x000000000000794d */ /* 0x000fea0003800000 */
.L_x_30329:
        /* <DEDUP_REMOVED lines=21> */
.L_x_30334:
[----:B------:R-:W-:Y:S05]  /*90d0*/  BSYNC B0 ;  /* 0x0000000000007941 */ /* 0x000fea0003800000 */
.L_x_30333:
[----:B------:R-:W-:-:S05]  /*90e0*/  LOP3.LUT R5, R0, R5, RZ, 0xfc, !PT ;  /* 0x0000000500057212 */ /* 0x000fca00078efcff */
[----:B------:R-:W-:Y:S01]  /*90f0*/  STG.E.U8 [R2.64], R5 ;  /* 0x0000000502007986 */ /* 0x000fe2000c101124 */
[----:B------:R-:W-:Y:S05]  /*9100*/  EXIT ;  /* 0x000000000000794d */ /* 0x000fea0003800000 */
.L_x_30332:
        /* <DEDUP_REMOVED lines=13> */
.L_x_30336:
[----:B------:R-:W-:Y:S01]  /*91e0*/  IMAD.MOV.U32 R0, RZ, RZ, 0x7f ;  /* 0x0000007fff007424 */ /* 0x000fe200078e00ff */
[----:B------:R-:W-:-:S04]  /*91f0*/  ISETP.GT.U32.AND P0, PT, R4, 0x7f800000, PT ;  /* 0x7f8000000400780c */ /* 0x000fc80003f04070 */
[----:B------:R-:W-:-:S04]  /*9200*/  SEL R0, R0, 0x7c, P0 ;  /* 0x0000007c00007807 */ /* 0x000fc80000000000 */
.L_x_30337:
[----:B------:R-:W-:Y:S05]  /*9210*/  BSYNC B0 ;  /* 0x0000000000007941 */ /* 0x000fea0003800000 */
.L_x_30335:
[----:B------:R-:W-:-:S04]  /*9220*/  LOP3.LUT R4, R19, 0x80000000, RZ, 0xc0, !PT ;  /* 0x8000000013047812 */ /* 0x000fc800078ec0ff */
[----:B------:R-:W-:-:S04]  /*9230*/  SHF.R.U32.HI R5, RZ, 0x18, R4 ;  /* 0x00000018ff057819 */ /* 0x000fc80000011604 */
[----:B------:R-:W-:-:S05]  /*9240*/  LOP3.LUT R5, R0, R5, RZ, 0xfc, !PT ;  /* 0x0000000500057212 */ /* 0x000fca00078efcff */
[----:B------:R-:W-:Y:S01]  /*9250*/  STG.E.U8 [R2.64], R5 ;  /* 0x0000000502007986 */ /* 0x000fe2000c101124 */
[----:B------:R-:W-:Y:S05]  /*9260*/  EXIT ;  /* 0x000000000000794d */ /* 0x000fea0003800000 */
.L_x_30331:
[----:B------:R-:W-:-:S05]  /*9270*/  HADD2.F32 R0, -RZ, R19.H0_H0 ;  /* 0x20000013ff007230 */ /* 0x000fca0000004100 */
[----:B------:R-:W-:-:S05]  /*9280*/  F2FP.BF16.PACK_AB R0, RZ, R0 ;  /* 0x00000000ff00723e */ /* 0x000fca00000010ff */
[----:B------:R-:W-:Y:S01]  /*9290*/  STG.E.U16 [R2.64], R0 ;  /* 0x0000000002007986 */ /* 0x000fe2000c101524 */
[----:B------:R-:W-:Y:S05]  /*92a0*/  EXIT ;  /* 0x000000000000794d */ /* 0x000fea0003800000 */
.L_x_30328:
        /* <DEDUP_REMOVED lines=12> */
.L_x_30340:
        /* <DEDUP_REMOVED lines=17> */
.L_x_30343:
[----:B------:R-:W-:-:S04]  /*9480*/  LOP3.LUT R0, R19, 0x80000000, RZ, 0xc0, !PT ;  /* 0x8000000013007812 */ /* 0x000fc800078ec0ff */
[----:B------:R-:W-:-:S04]  /*9490*/  SHF.R.U32.HI R5, RZ, 0x18, R0 ;  /* 0x00000018ff057819 */ /* 0x000fc80000011600 */
[----:B------:R-:W-:-:S04]  /*94a0*/  LOP3.LUT R4, R4, R5, RZ, 0xfc, !PT ;  /* 0x0000000504047212 */ /* 0x000fc800078efcff */
[----:B------:R-:W-:Y:S02]  /*94b0*/  PRMT R0, R4, 0x7610, R0 ;  /* 0x0000761004007816 */ /* 0x000fe40000000000 */
.L_x_30342:
[----:B------:R-:W-:Y:S05]  /*94c0*/  BSYNC B0 ;  /* 0x0000000000007941 */ /* 0x000fea0003800000 */
.L_x_30341:
[----:B------:R-:W-:Y:S01]  /*94d0*/  STG.E.U8 [R2.64], R0 ;  /* 0x0000000002007986 */ /* 0x000fe2000c101124 */
[----:B------:R-:W-:Y:S05]  /*94e0*/  EXIT ;  /* 0x000000000000794d */ /* 0x000fea0003800000 */
.L_x_30339:
        /* <DEDUP_REMOVED lines=17> */
.L_x_30346:
[----:B------:R-:W-:-:S04]  /*9600*/  LOP3.LUT R0, R19, 0x80000000, RZ, 0xc0, !PT ;  /* 0x8000000013007812 */ /* 0x000fc800078ec0ff */
[----:B------:R-:W-:-:S04]  /*9610*/  SHF.R.U32.HI R5, RZ, 0x18, R0 ;  /* 0x00000018ff057819 */ /* 0x000fc80000011600 */
[----:B------:R-:W-:-:S04]  /*9620*/  LOP3.LUT R4, R4, R5, RZ, 0xfc, !PT ;  /* 0x0000000504047212 */ /* 0x000fc800078efcff */
[----:B------:R-:W-:Y:S02]  /*9630*/  PRMT R0, R4, 0x7610, R0 ;  /* 0x0000761004007816 */ /* 0x000fe40000000000 */
.L_x_30345:
[----:B------:R-:W-:Y:S05]  /*9640*/  BSYNC B0 ;  /* 0x0000000000007941 */ /* 0x000fea0003800000 */
.L_x_30344:
[----:B------:R-:W-:Y:S01]  /*9650*/  STG.E.U8 [R2.64], R0 ;  /* 0x0000000002007986 */ /* 0x000fe2000c101124 */
[----:B------:R-:W-:Y:S05]  /*9660*/  EXIT ;  /* 0x000000000000794d */ /* 0x000fea0003800000 */
.L_x_30338:
        /* <DEDUP_REMOVED lines=22> */
.L_x_30321:
        /* <DEDUP_REMOVED lines=20> */
.L_x_30348:
[----:B------:R-:W-:-:S06]  /*9910*/  HADD2.F32 R4, -RZ, R19.H0_H0 ;  /* 0x20000013ff047230 */ /* 0x000fcc0000004100 */
[----:B------:R-:W1:Y:S02]  /*9920*/  F2I.U64.TRUNC R4, R4 ;  /* 0x0000000400047311 */ /* 0x000e64000020d800 */
[----:B-1----:R-:W-:Y:S01]  /*9930*/  STG.E.64 [R2.64], R4 ;  /* 0x0000000402007986 */ /* 0x002fe2000c101b24 */
[----:B------:R-:W-:Y:S05]  /*9940*/  EXIT ;  /* 0x000000000000794d */ /* 0x000fea0003800000 */
.L_x_30347:
[----:B------:R-:W-:-:S06]  /*9950*/  HADD2.F32 R19, -RZ, R19.H0_H0 ;  /* 0x20000013ff137230 */ /* 0x000fcc0000004100 */
[----:B------:R-:W1:Y:S02]  /*9960*/  F2I.FTZ.U32.TRUNC.NTZ R19, R19 ;  /* 0x0000001300137305 */ /* 0x000e64000021f000 */
[----:B-1----:R-:W-:Y:S01]  /*9970*/  STG.E [R2.64], R19 ;  /* 0x0000001302007986 */ /* 0x002fe2000c101924 */
[----:B------:R-:W-:Y:S05]  /*9980*/  EXIT ;  /* 0x000000000000794d */ /* 0x000fea0003800000 */
.L_x_30349:
        /* <DEDUP_REMOVED lines=15> */
.L_x_50735:


//--------------------- .text._ZN2at6native18elementwise_kernelILi128ELi4EZNS0_22gpu_kernel_impl_nocastINS0_13BUnaryFunctorIN3c104HalfES5_S5_ZZZNS0_21remainder_kernel_cudaERNS_18TensorIteratorBaseEENKUlvE0_clEvENKUlvE1_clEvEUlS5_S5_E_EEEEvS7_RKT_EUliE_EEviT1_ --------------------------
	.section	.text._ZN2at6native18elementwise_kernelILi128ELi4EZNS0_22gpu_kernel_impl_nocastINS0_13BUnaryFunctorIN3c104HalfES5_S5_ZZZNS0_21remainder_kernel_cudaERNS_18TensorIteratorBaseEENKUlvE0_clEvENKUlvE1_clEvEUlS5_S5_E_EEEEvS7_RKT_EUliE_EEviT1_,"ax",@progbits
	.sectioninfo	@"SHI_REGISTERS=16"
	.align	128
        .global         _ZN2at6native18elementwise_kernelILi128ELi4EZNS0_22gpu_kernel_impl_nocastINS0_13BUnaryFunctorIN3c104HalfES5_S5_ZZZNS0_21remainder_kernel_cudaERNS_18TensorIteratorBaseEENKUlvE0_clEvENKUlvE1_clEvEUlS5_S5_E_EEEEvS7_RKT_EUliE_EEviT1_
        .type           _ZN2at6native18elementwise_kernelILi128ELi4EZNS0_22gpu_kernel_impl_nocastINS0_13BUnaryFunctorIN3c104HalfES5_S5_ZZZNS0_21remainder_kernel_cudaERNS_18TensorIteratorBaseEENKUlvE0_clEvENKUlvE1_clEvEUlS5_S5_E_EEEEvS7_RKT_EUliE_EEviT1_,@function
        .size           _ZN2at6native18elementwise_kernelILi128ELi4EZNS0_22gpu_kernel_impl_nocastINS0_13BUnaryFunctorIN3c104HalfES5_S5_ZZZNS0_21remainder_kernel_cudaERNS_18TensorIteratorBaseEENKUlvE0_clEvENKUlvE1_clEvEUlS5_S5_E_EEEEvS7_RKT_EUliE_EEviT1_,(.L_x_50736 - _ZN2at6native18elementwise_kernelILi128ELi4EZNS0_22gpu_kernel_impl_nocastINS0_13BUnaryFunctorIN3c104HalfES5_S5_ZZZNS0_21remainder_kernel_cudaERNS_18TensorIteratorBaseEENKUlvE0_clEvENKUlvE1_clEvEUlS5_S5_E_EEEEvS7_RKT_EUliE_EEviT1_)
        .other          _ZN2at6native18elementwise_kernelILi128ELi4EZNS0_22gpu_kernel_impl_nocastINS0_13BUnaryFunctorIN3c104HalfES5_S5_ZZZNS0_21remainder_kernel_cudaERNS_18TensorIteratorBaseEENKUlvE0_clEvENKUlvE1_clEvEUlS5_S5_E_EEEEvS7_RKT_EUliE_EEviT1_,@"STO_CUDA_ENTRY STV_DEFAULT"
_ZN2at6native18elementwise_kernelILi128ELi4EZNS0_22gpu_kernel_impl_nocastINS0_13BUnaryFunctorIN3c104HalfES5_S5_ZZZNS0_21remainder_kernel_cudaERNS_18TensorIteratorBaseEENKUlvE0_clEvENKUlvE1_clEvEUlS5_S5_E_EEEEvS7_RKT_EUliE_EEviT1_:
.text._ZN2at6native18elementwise_kernelILi128ELi4EZNS0_22gpu_kernel_impl_nocastINS0_13BUnaryFunctorIN3c104HalfES5_S5_ZZZNS0_21remainder_kernel_cudaERNS_18TensorIteratorBaseEENKUlvE0_clEvENKUlvE1_clEvEUlS5_S5_E_EEEEvS7_RKT_EUliE_EEviT1_:
        /* <DEDUP_REMOVED lines=235> */
.L_x_30352:
[----:B------:R-:W-:-:S04]  /*0eb0*/  IADD3 R6, P0, R3, c[0x0][0x368], RZ ;  /* 0x0000da0003067a10 */ /* 0x000fc80007f1e0ff */
[----:B------:R-:W-:-:S05]  /*0ec0*/  IADD3.X R7, RZ, c[0x0][0x36c], RZ, P0, !PT ;  /* 0x0000db00ff077a10 */ /* 0x000fca00007fe4ff */
        /* <DEDUP_REMOVED lines=33> */
.L_x_30358:
[----:B------:R-:W-:Y:S01]  /*10e0*/  FSETP.GEU.FTZ.AND P0, PT, R11, -R6, PT ;  /* 0x800000060b00720b */ /* 0x000fe20003f1e000 */
[----:B------:R-:W-:-:S12]  /*10f0*/  FADD.FTZ R7, R7, -1 ;  /* 0xbf80000007077421 */ /* 0x000fd80000010000 */
[----:B------:R-:W-:Y:S02]  /*1100*/  @!P0 FADD.FTZ R7, R7, -1 ;  /* 0xbf80000007078421 */ /* 0x000fe40000010000 */
.L_x_30357:
[----:B------:R-:W-:Y:S05]  /*1110*/  BSYNC B2 ;  /* 0x0000000000027941 */ /* 0x000fea0003800000 */
.L_x_30356:
[----:B------:R-:W-:Y:S01]  /*1120*/  FFMA.FTZ R8, -R6, R7, R8 ;  /* 0x0000000706087223 */ /* 0x000fe20000010108 */
[----:B------:R-:W-:Y:S05]  /*1130*/  BRA `(.L_x_30354) ;  /* 0x000001f000007947 */ /* 0x000fea0003800000 */
.L_x_30355:
        /* <DEDUP_REMOVED lines=15> */
.L_x_30361:
        /* <DEDUP_REMOVED lines=13> */
.L_x_30360:
[----:B------:R-:W-:Y:S05]  /*1300*/  BSYNC B2 ;  /* 0x0000000000027941 */ /* 0x000fea0003800000 */
.L_x_30359:
[----:B------:R-:W-:-:S04]  /*1310*/  FMUL.FTZ R6, R6, 1.1920928955078125e-07 ;  /* 0x3400000006067820 */ /* 0x000fc80000410000 */
[----:B------:R-:W-:Y:S02]  /*1320*/  FMUL.FTZ R8, R13, R6 ;  /* 0x000000060d087220 */ /* 0x000fe40000410000 */
.L_x_30354:
[----:B------:R-:W-:Y:S05]  /*1330*/  BSYNC B0 ;  /* 0x0000000000007941 */ /* 0x000fea0003800000 */
.L_x_30353:
        /* <DEDUP_REMOVED lines=9> */
[----:B------:R-:W-:-:S05]  /*13d0*/  F2FP.PACK_AB R5, RZ, R5 ;  /* 0x00000005ff05723e */ /* 0x000fca00000000ff */
[----:B------:R1:W-:Y:S02]  /*13e0*/  STG.E.U16 [R2.64], R5 ;  /* 0x0000000502007986 */ /* 0x0003e4000c101504 */
.L_x_30351:
[----:B------:R-:W-:Y:S05]  /*13f0*/  BSYNC B1 ;  /* 0x0000000000017941 */ /* 0x000fea0003800000 */
.L_x_30350:
[----:B------:R-:W-:Y:S01]  /*1400*/  ISETP.GE.AND P0, PT, R0, c[0x0][0x160], PT ;  /* 0x0000580000007a0c */ /* 0x000fe20003f06270 */
[----:B------:R-:W-:-:S12]  /*1410*/  BSSY B0, `(.L_x_30362) ;  /* 0x0000272000007945 */ /* 0x000fd80003800000 */
[----:B------:R-:W-:Y:S05]  /*1420*/  @P0 BRA `(.L_x_30363) ;  /* 0x0000270000000947 */ /* 0x000fea0003800000 */
[----:B------:R-:W-:Y:S01]  /*1430*/  ISETP.NE.AND P0, PT, RZ, c[0x0][0x168], PT ;  /* 0x00005a00ff007a0c */ /* 0x000fe20003f05270 */
[----:B-1----:R-:W-:-:S12]  /*1440*/  CS2R R2, SRZ ;  /* 0x0000000000027805 */ /* 0x002fd8000001ff00 */
        /* <DEDUP_REMOVED lines=15> */
[----:B0-----:R-:W-:-:S04]  /*1540*/  SHF.R.U32.HI R7, RZ, c[0x0][0x180], R6 ;  /* 0x00006000ff077a19 */ /* 0x001fc80000011606 */
        /* <DEDUP_REMOVED lines=209> */
.L_x_30364:
[----:B------:R-:W-:-:S05]  /*2260*/  IADD3 R6, P0, R3, c[0x0][0x368], RZ ;  /* 0x0000da0003067a10 */ /* 0x000fca0007f1e0ff */
[----:B0-----:R-:W-:-:S05]  /*2270*/  IMAD.X R7, RZ, RZ, c[0x0][0x36c], P0 ;  /* 0x0000db00ff077624 */ /* 0x001fca00000e06ff */
        /* <DEDUP_REMOVED lines=33> */
.L_x_30370:
[----:B------:R-:W-:Y:S01]  /*2490*/  FSETP.GEU.FTZ.AND P0, PT, R9, -R10, PT ;  /* 0x8000000a0900720b */ /* 0x000fe20003f1e000 */
[----:B------:R-:W-:-:S12]  /*24a0*/  FADD.FTZ R7, R7, -1 ;  /* 0xbf80000007077421 */ /* 0x000fd80000010000 */
[----:B------:R-:W-:Y:S02]  /*24b0*/  @!P0 FADD.FTZ R7, R7, -1 ;  /* 0xbf80000007078421 */ /* 0x000fe40000010000 */
.L_x_30369:
[----:B------:R-:W-:Y:S05]  /*24c0*/  BSYNC B2 ;  /* 0x0000000000027941 */ /* 0x000fea0003800000 */
.L_x_30368:
[----:B------:R-:W-:Y:S01]  /*24d0*/  FFMA.FTZ R8, -R10, R7, R8 ;  /* 0x000000070a087223 */ /* 0x000fe20000010108 */
[----:B------:R-:W-:Y:S05]  /*24e0*/  BRA `(.L_x_30366) ;  /* 0x000001f000007947 */ /* 0x000fea0003800000 */
.L_x_30367:
        /* <DEDUP_REMOVED lines=15> */
.L_x_30373:
        /* <DEDUP_REMOVED lines=13> */
.L_x_30372:
[----:B------:R-:W-:Y:S05]  /*26b0*/  BSYNC B2 ;  /* 0x0000000000027941 */ /* 0x000fea0003800000 */
.L_x_30371:
[----:B------:R-:W-:-:S04]  /*26c0*/  FMUL.FTZ R6, R6, 1.1920928955078125e-07 ;  /* 0x3400000006067820 */ /* 0x000fc80000410000 */
[----:B------:R-:W-:Y:S02]  /*26d0*/  FMUL.FTZ R8, R11, R6 ;  /* 0x000000060b087220 */ /* 0x000fe40000410000 */
.L_x_30366:
[----:B------:R-:W-:Y:S05]  /*26e0*/  BSYNC B1 ;  /* 0x0000000000017941 */ /* 0x000fea0003800000 */
.L_x_30365:
        /* <DEDUP_REMOVED lines=240> */
.L_x_30374:
[----:B------:R-:W-:-:S04]  /*35f0*/  IADD3 R6, P0, R3, c[0x0][0x368], RZ ;  /* 0x0000da0003067a10 */ /* 0x000fc80007f1e0ff */
[----:B------:R-:W-:-:S05]  /*3600*/  IADD3.X R7, RZ, c[0x0][0x36c], RZ, P0, !PT ;  /* 0x0000db00ff077a10 */ /* 0x000fca00007fe4ff */
[----:B------:R-:W2:Y:S01]  /*3610*/  LDG.E.U16 R5, [R6.64] ;  /* 0x0000000406057981 */ /* 0x000ea2000c1e1500 */
[----:B------:R-:W1:Y:S01]  /*3620*/  LDC.U16 R4, c[0x0][0x372] ;  /* 0x0000dc80ff047b82 */ /* 0x000e620000000400 */
[----:B------:R-:W-:Y:S01]  /*3630*/  IADD3 R2, P1, R2, c[0x0][0x360], RZ ;  /* 0x0000d80002027a10 */ /* 0x000fe20007f3e0ff */
[----:B------:R-:W-:Y:S03]  /*3640*/  BSSY B1, `(.L_x_30375) ;  /* 0x0000043000017945 */ /* 0x000fe60003800000 */
[----:B------:R-:W-:Y:S01]  /*3650*/  IADD3.X R3, RZ, c[0x0][0x364], RZ, P1, !PT ;  /* 0x0000d900ff037a10 */ /* 0x000fe20000ffe4ff */
[----:B-1----:R-:W-:Y:S02]  /*3660*/  HADD2.F32 R4, -RZ, R4.H0_H0 ;  /* 0x20000004ff047230 */ /* 0x002fe40000004100 */
        /* <DEDUP_REMOVED lines=27> */
.L_x_30380:
[----:B------:R-:W-:Y:S01]  /*3820*/  FSETP.GEU.FTZ.AND P0, PT, R9, -R10, PT ;  /* 0x8000000a0900720b */ /* 0x000fe20003f1e000 */
[----:B------:R-:W-:-:S12]  /*3830*/  FADD.FTZ R7, R7, -1 ;  /* 0xbf80000007077421 */ /* 0x000fd80000010000 */
[----:B------:R-:W-:Y:S02]  /*3840*/  @!P0 FADD.FTZ R7, R7, -1 ;  /* 0xbf80000007078421 */ /* 0x000fe40000010000 */
.L_x_30379:
[----:B------:R-:W-:Y:S05]  /*3850*/  BSYNC B2 ;  /* 0x0000000000027941 */ /* 0x000fea0003800000 */
.L_x_30378:
[----:B------:R-:W-:Y:S01]  /*3860*/  FFMA.FTZ R8, -R10, R7, R8 ;  /* 0x000000070a087223 */ /* 0x000fe20000010108 */
[----:B------:R-:W-:Y:S05]  /*3870*/  BRA `(.L_x_30376) ;  /* 0x000001f000007947 */ /* 0x000fea0003800000 */
.L_x_30377:
        /* <DEDUP_REMOVED lines=15> */
.L_x_30383:
        /* <DEDUP_REMOVED lines=13> */
.L_x_30382:
[----:B------:R-:W-:Y:S05]  /*3a40*/  BSYNC B2 ;  /* 0x0000000000027941 */ /* 0x000fea0003800000 */
.L_x_30381:
[----:B------:R-:W-:-:S04]  /*3a50*/  FMUL.FTZ R6, R6, 1.1920928955078125e-07 ;  /* 0x3400000006067820 */ /* 0x000fc80000410000 */
[----:B------:R-:W-:Y:S02]  /*3a60*/  FMUL.FTZ R8, R11, R6 ;  /* 0x000000060b087220 */ /* 0x000fe40000410000 */
.L_x_30376:
[----:B------:R-:W-:Y:S05]  /*3a70*/  BSYNC B1 ;  /* 0x0000000000017941 */ /* 0x000fea0003800000 */
.L_x_30375:
        /* <DEDUP_REMOVED lines=11> */
.L_x_30363:
[----:B------:R-:W-:Y:S05]  /*3b30*/  BSYNC B0 ;  /* 0x0000000000007941 */ /* 0x000fea0003800000 */
.L_x_30362:
        /* <DEDUP_REMOVED lines=19> */
[----:B0-----:R-:W-:-:S04]  /*3c70*/  SHF.R.U32.HI R7, RZ, c[0x0][0x180], R6 ;  /* 0x00006000ff077a19 */ /* 0x001fc80000011606 */
        /* <DEDUP_REMOVED lines=209> */
.L_x_30384:
[----:B------:R-:W-:-:S04]  /*4990*/  IADD3 R6, P0, R3, c[0x0][0x368], RZ ;  /* 0x0000da0003067a10 */ /* 0x000fc80007f1e0ff */
[----:B0-----:R-:W-:-:S05]  /*49a0*/  IADD3.X R7, RZ, c[0x0][0x36c], RZ, P0, !PT ;  /* 0x0000db00ff077a10 */ /* 0x001fca00007fe4ff */
        /* <DEDUP_REMOVED lines=33> */
.L_x_30390:
[----:B------:R-:W-:Y:S01]  /*4bc0*/  FSETP.GEU.FTZ.AND P0, PT, R9, -R8, PT ;  /* 0x800000080900720b */ /* 0x000fe20003f1e000 */
[----:B------:R-:W-:-:S12]  /*4bd0*/  FADD.FTZ R7, R7, -1 ;  /* 0xbf80000007077421 */ /* 0x000fd80000010000 */
[----:B------:R-:W-:Y:S02]  /*4be0*/  @!P0 FADD.FTZ R7, R7, -1 ;  /* 0xbf80000007078421 */ /* 0x000fe40000010000 */
.L_x_30389:
[----:B------:R-:W-:Y:S05]  /*4bf0*/  BSYNC B1 ;  /* 0x0000000000017941 */ /* 0x000fea0003800000 */
.L_x_30388:
[----:B------:R-:W-:Y:S01]  /*4c00*/  FFMA.FTZ R4, -R8, R7, R4 ;  /* 0x0000000708047223 */ /* 0x000fe20000010104 */
[----:B------:R-:W-:Y:S05]  /*4c10*/  BRA `(.L_x_30386) ;  /* 0x000001f000007947 */ /* 0x000fea0003800000 */
.L_x_30387:
        /* <DEDUP_REMOVED lines=15> */
.L_x_30393:
        /* <DEDUP_REMOVED lines=13> */
.L_x_30392:
[----:B------:R-:W-:Y:S05]  /*4de0*/  BSYNC B1 ;  /* 0x0000000000017941 */ /* 0x000fea0003800000 */
.L_x_30391:
[----:B------:R-:W-:-:S04]  /*4df0*/  FMUL.FTZ R7, R6, 1.1920928955078125e-07 ;  /* 0x3400000006077820 */ /* 0x000fc80000410000 */
[----:B------:R-:W-:Y:S02]  /*4e00*/  FMUL.FTZ R4, R10, R7 ;  /* 0x000000070a047220 */ /* 0x000fe40000410000 */
.L_x_30386:
[----:B------:R-:W-:Y:S05]  /*4e10*/  BSYNC B0 ;  /* 0x0000000000007941 */ /* 0x000fea0003800000 */
.L_x_30385:
        /* <DEDUP_REMOVED lines=8> */
[----:B------:R-:W-:-:S05]  /*4ea0*/  F2FP.PACK_AB R5, RZ, R5 ;  /* 0x00000005ff05723e */ /* 0x000fca00000000ff */
[----:B------:R-:W-:Y:S01]  /*4eb0*/  STG.E.U16 [R2.64], R5 ;  /* 0x0000000502007986 */ /* 0x000fe2000c101504 */
[----:B------:R-:W-:Y:S05]  /*4ec0*/  EXIT ;  /* 0x000000000000794d */ /* 0x000fea0003800000 */
.L_x_30394:
        /* <DEDUP_REMOVED lines=11> */
.L_x_50736:


//--------------------- .text._ZN2at6native27unrolled_elementwise_kernelINS0_13BUnaryFunctorIN3c104HalfES4_S4_ZZZNS0_21remainder_kernel_cudaERNS_18TensorIteratorBaseEENKUlvE0_clEvENKUlvE1_clEvEUlS4_S4_E_EESt5arrayIPcLm2EELi4E23TrivialOffsetCalculatorILi1EjESF_NS0_6memory15LoadWithoutCastENSG_16StoreWithoutCastEEEviT_T0_T2_T3_T4_T5_ --------------------------
	.section	.text._ZN2at6native27unrolled_elementwise_kernelINS0_13BUnaryFunctorIN3c104HalfES4_S4_ZZZNS0_21remainder_kernel_cudaERNS_18TensorIteratorBaseEENKUlvE0_clEvENKUlvE1_clEvEUlS4_S4_E_EESt5arrayIPcLm2EELi4E23TrivialOffsetCalculatorILi1EjESF_NS0_6memory15LoadWithoutCastENSG_16StoreWithoutCastEEEviT_T0_T2_T3_T4_T5_,"ax",@progbits
	.sectioninfo	@"SHI_REGISTERS=21"
	.align	128
        .global         _ZN2at6native27unrolled_elementwise_kernelINS0_13BUnaryFunctorIN3c104HalfES4_S4_ZZZNS0_21remainder_kernel_cudaERNS_18TensorIteratorBaseEENKUlvE0_clEvENKUlvE1_clEvEUlS4_S4_E_EESt5arrayIPcLm2EELi4E23TrivialOffsetCalculatorILi1EjESF_NS0_6memory15LoadWithoutCastENSG_16StoreWithoutCastEEEviT_T0_T2_T3_T4_T5_
        .type           _ZN2at6native27unrolled_elementwise_kernelINS0_13BUnaryFunctorIN3c104HalfES4_S4_ZZZNS0_21remainder_kernel_cudaERNS_18TensorIteratorBaseEENKUlvE0_clEvENKUlvE1_clEvEUlS4_S4_E_EESt5arrayIPcLm2EELi4E23TrivialOffsetCalculatorILi1EjESF_NS0_6memory15LoadWithoutCastENSG_16StoreWithoutCastEEEviT_T0_T2_T3_T4_T5_,@function
        .size           _ZN2at6native27unrolled_elementwise_kernelINS0_13BUnaryFunctorIN3c104HalfES4_S4_ZZZNS0_21remainder_kernel_cudaERNS_18TensorIteratorBaseEENKUlvE0_clEvENKUlvE1_clEvEUlS4_S4_E_EESt5arrayIPcLm2EELi4E23TrivialOffsetCalculatorILi1EjESF_NS0_6memory15LoadWithoutCastENSG_16StoreWithoutCastEEEviT_T0_T2_T3_T4_T5_,(.L_x_50737 - _ZN2at6native27unrolled_elementwise_kernelINS0_13BUnaryFunctorIN3c104HalfES4_S4_ZZZNS0_21remainder_kernel_cudaERNS_18TensorIteratorBaseEENKUlvE0_clEvENKUlvE1_clEvEUlS4_S4_E_EESt5arrayIPcLm2EELi4E23TrivialOffsetCalculatorILi1EjESF_NS0_6memory15LoadWithoutCastENSG_16StoreWithoutCastEEEviT_T0_T2_T3_T4_T5_)
        .other          _ZN2at6native27unrolled_elementwise_kernelINS0_13BUnaryFunctorIN3c104HalfES4_S4_ZZZNS0_21remainder_kernel_cudaERNS_18TensorIteratorBaseEENKUlvE0_clEvENKUlvE1_clEvEUlS4_S4_E_EESt5arrayIPcLm2EELi4E23TrivialOffsetCalculatorILi1EjESF_NS0_6memory15LoadWithoutCastENSG_16StoreWithoutCastEEEviT_T0_T2_T3_T4_T5_,@"STO_CUDA_ENTRY STV_DEFAULT"
_ZN2at6native27unrolled_elementwise_kernelINS0_13BUnaryFunctorIN3c104HalfES4_S4_ZZZNS0_21remainder_kernel_cudaERNS_18TensorIteratorBaseEENKUlvE0_clEvENKUlvE1_clEvEUlS4_S4_E_EESt5arrayIPcLm2EELi4E23TrivialOffsetCalculatorILi1EjESF_NS0_6memory15LoadWithoutCastENSG_16StoreWithoutCastEEEviT_T0_T2_T3_T4_T5_:
.text._ZN2at6native27unrolled_elementwise_kernelINS0_13BUnaryFunctorIN3c104HalfES4_S4_ZZZNS0_21remainder_kernel_cudaERNS_18TensorIteratorBaseEENKUlvE0_clEvENKUlvE1_clEvEUlS4_S4_E_EESt5arrayIPcLm2EELi4E23TrivialOffsetCalculatorILi1EjESF_NS0_6memory15LoadWithoutCastENSG_16StoreWithoutCastEEEviT_T0_T2_T3_T4_T5_:
        /* <DEDUP_REMOVED lines=66> */
.L_x_30402:
[----:B------:R-:W-:Y:S01]  /*0420*/  FSETP.GEU.FTZ.AND P0, PT, R13, -R9, PT ;  /* 0x800000090d00720b */ /* 0x000fe20003f1e000 */
[----:B------:R-:W-:-:S12]  /*0430*/  FADD.FTZ R11, R11, -1 ;  /* 0xbf8000000b0b7421 */ /* 0x000fd80000010000 */
[----:B------:R-:W-:Y:S02]  /*0440*/  @!P0 FADD.FTZ R11, R11, -1 ;  /* 0xbf8000000b0b8421 */ /* 0x000fe40000010000 */
.L_x_30401:
[----:B------:R-:W-:Y:S05]  /*0450*/  BSYNC B2 ;  /* 0x0000000000027941 */ /* 0x000fea0003800000 */
.L_x_30400:
[----:B------:R-:W-:Y:S01]  /*0460*/  FFMA.FTZ R10, -R9, R11, R10 ;  /* 0x0000000b090a7223 */ /* 0x000fe2000001010a */
[----:B------:R-:W-:Y:S05]  /*0470*/  BRA `(.L_x_30398) ;  /* 0x000001f000007947 */ /* 0x000fea0003800000 */
.L_x_30399:
        /* <DEDUP_REMOVED lines=15> */
.L_x_30405:
        /* <DEDUP_REMOVED lines=13> */
.L_x_30404:
[----:B------:R-:W-:Y:S05]  /*0640*/  BSYNC B2 ;  /* 0x0000000000027941 */ /* 0x000fea0003800000 */
.L_x_30403:
[----:B------:R-:W-:-:S04]  /*0650*/  FMUL.FTZ R11, R11, 1.1920928955078125e-07 ;  /* 0x340000000b0b7820 */ /* 0x000fc80000410000 */
[----:B------:R-:W-:Y:S02]  /*0660*/  FMUL.FTZ R10, R16, R11 ;  /* 0x0000000b100a7220 */ /* 0x000fe40000410000 */
.L_x_30398:
[----:B------:R-:W-:Y:S05]  /*0670*/  BSYNC B0 ;  /* 0x0000000000007941 */ /* 0x000fea0003800000 */
.L_x_30397:
        /* <DEDUP_REMOVED lines=9> */
.L_x_30396:
[----:B------:R-:W-:Y:S05]  /*0710*/  BSYNC B1 ;  /* 0x0000000000017941 */ /* 0x000fea0003800000 */
.L_x_30395:
        /* <DEDUP_REMOVED lines=34> */
.L_x_30413:
[----:B------:R-:W-:Y:S01]  /*0940*/  FSETP.GEU.FTZ.AND P0, PT, R13, -R14, PT ;  /* 0x8000000e0d00720b */ /* 0x000fe20003f1e000 */
[----:B------:R-:W-:-:S12]  /*0950*/  FADD.FTZ R11, R11, -1 ;  /* 0xbf8000000b0b7421 */ /* 0x000fd80000010000 */
[----:B------:R-:W-:Y:S02]  /*0960*/  @!P0 FADD.FTZ R11, R11, -1 ;  /* 0xbf8000000b0b8421 */ /* 0x000fe40000010000 */
.L_x_30412:
[----:B------:R-:W-:Y:S05]  /*0970*/  BSYNC B2 ;  /* 0x0000000000027941 */ /* 0x000fea0003800000 */
.L_x_30411:
[----:B------:R-:W-:Y:S01]  /*0980*/  FFMA.FTZ R10, -R14, R11, R10 ;  /* 0x0000000b0e0a7223 */ /* 0x000fe2000001010a */
[----:B------:R-:W-:Y:S05]  /*0990*/  BRA `(.L_x_30409) ;  /* 0x000001f000007947 */ /* 0x000fea0003800000 */
.L_x_30410:
        /* <DEDUP_REMOVED lines=15> */
.L_x_30416:
        /* <DEDUP_REMOVED lines=13> */
.L_x_30415:
[----:B------:R-:W-:Y:S05]  /*0b60*/  BSYNC B2 ;  /* 0x0000000000027941 */ /* 0x000fea0003800000 */
.L_x_30414:
[----:B------:R-:W-:-:S04]  /*0b70*/  FMUL.FTZ R10, R11, 1.1920928955078125e-07 ;  /* 0x340000000b0a7820 */ /* 0x000fc80000410000 */
[----:B------:R-:W-:Y:S02]  /*0b80*/  FMUL.FTZ R10, R15, R10 ;  /* 0x0000000a0f0a7220 */ /* 0x000fe40000410000 */
.L_x_30409:
[----:B------:R-:W-:Y:S05]  /*0b90*/  BSYNC B0 ;  /* 0x0000000000007941 */ /* 0x000fea0003800000 */
.L_x_30408:
        /* <DEDUP_REMOVED lines=9> */
.L_x_30407:
[----:B------:R-:W-:Y:S05]  /*0c30*/  BSYNC B1 ;  /* 0x0000000000017941 */ /* 0x000fea0003800000 */
.L_x_30406:
[----:B0-----:R-:W-:Y:S01]  /*0c40*/  IADD3 R9, R3, 0x100, RZ ;  /* 0x0000010003097810 */ /* 0x001fe20007ffe0ff */
[----:B------:R-:W-:Y:S03]  /*0c50*/  BSSY B1, `(.L_x_30417) ;  /* 0x0000050000017945 */ /* 0x000fe60003800000 */
[----:B------:R-:W-:-:S13]  /*0c60*/  ISETP.GE.AND P0, PT, R9, R2, PT ;  /* 0x000000020900720c */ /* 0x000fda0003f06270 */
[----:B------:R-:W-:Y:S05]  /*0c70*/  @P0 BRA `(.L_x_30418) ;  /* 0x000004d000000947 */ /* 0x000fea0003800000 */
[----:B------:R-:W0:Y:S01]  /*0c80*/  LDC.U16 R9, c[0x0][0x166] ;  /* 0x00005980ff097b82 */ /* 0x000e220000000400 */
        /* <DEDUP_REMOVED lines=29> */
.L_x_30424:
[----:B------:R-:W-:Y:S01]  /*0e60*/  FSETP.GEU.FTZ.AND P0, PT, R14, -R13, PT ;  /* 0x8000000d0e00720b */ /* 0x000fe20003f1e000 */
[----:B------:R-:W-:-:S12]  /*0e70*/  FADD.FTZ R12, R12, -1 ;  /* 0xbf8000000c0c7421 */ /* 0x000fd80000010000 */
[----:B------:R-:W-:Y:S02]  /*0e80*/  @!P0 FADD.FTZ R12, R12, -1 ;  /* 0xbf8000000c0c8421 */ /* 0x000fe40000010000 */
.L_x_30423:
[----:B------:R-:W-:Y:S05]  /*0e90*/  BSYNC B2 ;  /* 0x0000000000027941 */ /* 0x000fea0003800000 */
.L_x_30422:
[----:B------:R-:W-:Y:S01]  /*0ea0*/  FFMA.FTZ R9, -R13, R12, R9 ;  /* 0x0000000c0d097223 */ /* 0x000fe20000010109 */
[----:B------:R-:W-:Y:S05]  /*0eb0*/  BRA `(.L_x_30420) ;  /* 0x000001f000007947 */ /* 0x000fea0003800000 */
.L_x_30421:
        /* <DEDUP_REMOVED lines=15> */
.L_x_30427:
        /* <DEDUP_REMOVED lines=13> */
.L_x_30426:
[----:B------:R-:W-:Y:S05]  /*1080*/  BSYNC B2 ;  /* 0x0000000000027941 */ /* 0x000fea0003800000 */
.L_x_30425:
[----:B------:R-:W-:-:S04]  /*1090*/  FMUL.FTZ R12, R11, 1.1920928955078125e-07 ;  /* 0x340000000b0c7820 */ /* 0x000fc80000410000 */
[----:B------:R-:W-:Y:S02]  /*10a0*/  FMUL.FTZ R9, R15, R12 ;  /* 0x0000000c0f097220 */ /* 0x000fe40000410000 */
.L_x_30420:
[----:B------:R-:W-:Y:S05]  /*10b0*/  BSYNC B0 ;  /* 0x0000000000007941 */ /* 0x000fea0003800000 */
.L_x_30419:
        /* <DEDUP_REMOVED lines=9> */
.L_x_30418:
[----:B------:R-:W-:Y:S05]  /*1150*/  BSYNC B1 ;  /* 0x0000000000017941 */ /* 0x000fea0003800000 */
.L_x_30417:
        /* <DEDUP_REMOVED lines=34> */
.L_x_30435:
[----:B------:R-:W-:Y:S01]  /*1380*/  FSETP.GEU.FTZ.AND P0, PT, R13, -R14, PT ;  /* 0x8000000e0d00720b */ /* 0x000fe20003f1e000 */
[----:B------:R-:W-:-:S12]  /*1390*/  FADD.FTZ R11, R11, -1 ;  /* 0xbf8000000b0b7421 */ /* 0x000fd80000010000 */
[----:B------:R-:W-:Y:S02]  /*13a0*/  @!P0 FADD.FTZ R11, R11, -1 ;  /* 0xbf8000000b0b8421 */ /* 0x000fe40000010000 */
.L_x_30434:
[----:B------:R-:W-:Y:S05]  /*13b0*/  BSYNC B2 ;  /* 0x0000000000027941 */ /* 0x000fea0003800000 */
.L_x_30433:
[----:B------:R-:W-:Y:S01]  /*13c0*/  FFMA.FTZ R10, -R14, R11, R10 ;  /* 0x0000000b0e0a7223 */ /* 0x000fe2000001010a */
[----:B------:R-:W-:Y:S05]  /*13d0*/  BRA `(.L_x_30431) ;  /* 0x000001f000007947 */ /* 0x000fea0003800000 */
.L_x_30432:
        /* <DEDUP_REMOVED lines=15> */
.L_x_30438:
        /* <DEDUP_REMOVED lines=13> */
.L_x_30437:
[----:B------:R-:W-:Y:S05]  /*15a0*/  BSYNC B2 ;  /* 0x0000000000027941 */ /* 0x000fea0003800000 */
.L_x_30436:
[----:B------:R-:W-:-:S04]  /*15b0*/  FMUL.FTZ R10, R11, 1.1920928955078125e-07 ;  /* 0x340000000b0a7820 */ /* 0x000fc80000410000 */
[----:B------:R-:W-:Y:S02]  /*15c0*/  FMUL.FTZ R10, R15, R10 ;  /* 0x0000000a0f0a7220 */ /* 0x000fe40000410000 */
.L_x_30431:
[----:B------:R-:W-:Y:S05]  /*15d0*/  BSYNC B0 ;  /* 0x0000000000007941 */ /* 0x000fea0003800000 */
.L_x_30430:
        /* <DEDUP_REMOVED lines=9> */
.L_x_30429:
[----:B------:R-:W-:Y:S05]  /*1670*/  BSYNC B1 ;  /* 0x0000000000017941 */ /* 0x000fea0003800000 */
.L_x_30428:
        /* <DEDUP_REMOVED lines=19> */
.L_x_30441:
[----:B------:R-:W-:Y:S05]  /*17b0*/  BSYNC B1 ;  /* 0x0000000000017941 */ /* 0x000fea0003800000 */
.L_x_30440:
[----:B------:R-:W-:Y:S02]  /*17c0*/  ISETP.GE.AND P0, PT, R3, R2, PT ;  /* 0x000000020300720c */ /* 0x000fe40003f06270 */
[----:B-1---5:R-:W-:-:S11]  /*17d0*/  PRMT R6, R5, 0x7610, R6 ;  /* 0x0000761005067816 */ /* 0x022fd60000000006 */
[----:B------:R-:W-:Y:S01]  /*17e0*/  @!P0 IMAD R4, R0, 0x200, R3 ;  /* 0x0000020000048824 */ /* 0x000fe200078e0203 */
[----:B------:R-:W-:Y:S01]  /*17f0*/  @!P0 IADD3 R3, R3, 0x80, RZ ;  /* 0x0000008003038810 */ /* 0x000fe20007ffe0ff */
[----:B------:R-:W-:-:S04]  /*1800*/  @!P0 IMAD.MOV.U32 R7, RZ, RZ, 0x2 ;  /* 0x00000002ff078424 */ /* 0x000fc800078e00ff */
[----:B------:R-:W-:-:S05]  /*1810*/  @!P0 IMAD.WIDE.U32 R4, R4, R7, c[0x0][0x168] ;  /* 0x00005a0004048625 */ /* 0x000fca00078e0007 */
[----:B------:R1:W-:Y:S02]  /*1820*/  @!P0 STG.E.U16 [R4.64], R6 ;  /* 0x0000000604008986 */ /* 0x0003e4000c101504 */
.L_x_30442:
[----:B-1----:R-:W-:Y:S05]  /*1830*/  BSYNC B0 ;  /* 0x0000000000007941 */ /* 0x002fea0003800000 */
.L_x_30439:
        /* <DEDUP_REMOVED lines=8> */
.L_x_30443:
        /* <DEDUP_REMOVED lines=12> */
.L_x_50737:


//--------------------- .text._ZN2at6native29vectorized_elementwise_kernelILi2ENS0_13BUnaryFunctorIN3c104HalfES4_S4_ZZZNS0_21remainder_kernel_cudaERNS_18TensorIteratorBaseEENKUlvE0_clEvENKUlvE1_clEvEUlS4_S4_E_EESt5arrayIPcLm2EEEEviT0_T1_ --------------------------
	.section	.text._ZN2at6native29vectorized_elementwise_kernelILi2ENS0_13BUnaryFunctorIN3c104HalfES4_S4_ZZZNS0_21remainder_kernel_cudaERNS_18TensorIteratorBaseEENKUlvE0_clEvENKUlvE1_clEvEUlS4_S4_E_EESt5arrayIPcLm2EEEEviT0_T1_,"ax",@progbits
	.sectioninfo	@"SHI_REGISTERS=30"
	.align	128
        .global         _ZN2at6native29vectorized_elementwise_kernelILi2ENS0_13BUnaryFunctorIN3c104HalfES4_S4_ZZZNS0_21remainder_kernel_cudaERNS_18TensorIteratorBaseEENKUlvE0_clEvENKUlvE1_clEvEUlS4_S4_E_EESt5arrayIPcLm2EEEEviT0_T1_
        .type           _ZN2at6native29vectorized_elementwise_kernelILi2ENS0_13BUnaryFunctorIN3c104HalfES4_S4_ZZZNS0_21remainder_kernel_cudaERNS_18TensorIteratorBaseEENKUlvE0_clEvENKUlvE1_clEvEUlS4_S4_E_EESt5arrayIPcLm2EEEEviT0_T1_,@function
        .size           _ZN2at6native29vectorized_elementwise_kernelILi2ENS0_13BUnaryFunctorIN3c104HalfES4_S4_ZZZNS0_21remainder_kernel_cudaERNS_18TensorIteratorBaseEENKUlvE0_clEvENKUlvE1_clEvEUlS4_S4_E_EESt5arrayIPcLm2EEEEviT0_T1_,(.L_x_50738 - _ZN2at6native29vectorized_elementwise_kernelILi2ENS0_13BUnaryFunctorIN3c104HalfES4_S4_ZZZNS0_21remainder_kernel_cudaERNS_18TensorIteratorBaseEENKUlvE0_clEvENKUlvE1_clEvEUlS4_S4_E_EESt5arrayIPcLm2EEEEviT0_T1_)
        .other          _ZN2at6native29vectorized_elementwise_kernelILi2ENS0_13BUnaryFunctorIN3c104HalfES4_S4_ZZZNS0_21remainder_kernel_cudaERNS_18TensorIteratorBaseEENKUlvE0_clEvENKUlvE1_clEvEUlS4_S4_E_EESt5arrayIPcLm2EEEEviT0_T1_,@"STO_CUDA_ENTRY STV_DEFAULT"
_ZN2at6native29vectorized_elementwise_kernelILi2ENS0_13BUnaryFunctorIN3c104HalfES4_S4_ZZZNS0_21remainder_kernel_cudaERNS_18TensorIteratorBaseEENKUlvE0_clEvENKUlvE1_clEvEUlS4_S4_E_EESt5arrayIPcLm2EEEEviT0_T1_:
.text._ZN2at6native29vectorized_elementwise_kernelILi2ENS0_13BUnaryFunctorIN3c104HalfES4_S4_ZZZNS0_21remainder_kernel_cudaERNS_18TensorIteratorBaseEENKUlvE0_clEvENKUlvE1_clEvEUlS4_S4_E_EESt5arrayIPcLm2EEEEviT0_T1_:
        /* <DEDUP_REMOVED lines=45> */
.L_x_30450:
[----:B------:R-:W-:Y:S01]  /*02d0*/  FSETP.GEU.FTZ.AND P0, PT, R13, -R6, PT ;  /* 0x800000060d00720b */ /* 0x000fe20003f1e000 */
[----:B------:R-:W-:-:S12]  /*02e0*/  FADD.FTZ R15, R15, -1 ;  /* 0xbf8000000f0f7421 */ /* 0x000fd80000010000 */
[----:B------:R-:W-:Y:S02]  /*02f0*/  @!P0 FADD.FTZ R15, R15, -1 ;  /* 0xbf8000000f0f8421 */ /* 0x000fe40000010000 */
.L_x_30449:
[----:B------:R-:W-:Y:S05]  /*0300*/  BSYNC B1 ;  /* 0x0000000000017941 */ /* 0x000fea0003800000 */
.L_x_30448:
[----:B------:R-:W-:Y:S01]  /*0310*/  FFMA.FTZ R10, -R6, R15, R10 ;  /* 0x0000000f060a7223 */ /* 0x000fe2000001010a */
[----:B------:R-:W-:Y:S05]  /*0320*/  BRA `(.L_x_30446) ;  /* 0x000001f000007947 */ /* 0x000fea0003800000 */
.L_x_30447:
        /* <DEDUP_REMOVED lines=15> */
.L_x_30453:
        /* <DEDUP_REMOVED lines=13> */
.L_x_30452:
[----:B------:R-:W-:Y:S05]  /*04f0*/  BSYNC B1 ;  /* 0x0000000000017941 */ /* 0x000fea0003800000 */
.L_x_30451:
[----:B0-----:R-:W-:-:S04]  /*0500*/  FMUL.FTZ R13, R12, 1.1920928955078125e-07 ;  /* 0x340000000c0d7820 */ /* 0x001fc80000410000 */
[----:B------:R-:W-:Y:S02]  /*0510*/  FMUL.FTZ R10, R18, R13 ;  /* 0x0000000d120a7220 */ /* 0x000fe40000410000 */
.L_x_30446:
[----:B0-----:R-:W-:Y:S05]  /*0520*/  BSYNC B0 ;  /* 0x0000000000007941 */ /* 0x001fea0003800000 */
.L_x_30445:
[C---:B------:R-:W-:Y:S01]  /*0530*/  FSETP.GTU.FTZ.AND P0, PT, |R10|.reuse, +INF , PT ;  /* 0x7f8000000a00780b */ /* 0x040fe20003f1c200 */
[----:B------:R-:W-:Y:S01]  /*0540*/  BSSY B0, `(.L_x_30454) ;  /* 0x0000048000007945 */ /* 0x000fe20003800000 */
[----:B------:R-:W-:-:S04]  /*0550*/  LOP3.LUT R11, R10, 0x80000000, R11, 0xb8, !PT ;  /* 0x800000000a0b7812 */ /* 0x000fc800078eb80b */
[----:B------:R-:W-:Y:S01]  /*0560*/  FSEL R10, R10, R11, P0 ;  /* 0x0000000b0a0a7208 */ /* 0x000fe20000000000 */
[----:B------:R-:W-:Y:S01]  /*0570*/  HADD2.F32 R11, -RZ, R5.H1_H1 ;  /* 0x30000005ff0b7230 */ /* 0x000fe20000004100 */
[----:B------:R-:W-:Y:S02]  /*0580*/  FSETP.GEU.FTZ.AND P0, PT, R2, RZ, PT ;  /* 0x000000ff0200720b */ /* 0x000fe40003f1e000 */
        /* <DEDUP_REMOVED lines=30> */
.L_x_30459:
[----:B------:R-:W-:Y:S01]  /*0770*/  FSETP.GEU.FTZ.AND P1, PT, R15, -R6, PT ;  /* 0x800000060f00720b */ /* 0x000fe20003f3e000 */
[----:B------:R-:W-:-:S12]  /*0780*/  FADD.FTZ R13, R13, -1 ;  /* 0xbf8000000d0d7421 */ /* 0x000fd80000010000 */
[----:B------:R-:W-:Y:S02]  /*0790*/  @!P1 FADD.FTZ R13, R13, -1 ;  /* 0xbf8000000d0d9421 */ /* 0x000fe40000010000 */
.L_x_30458:
[----:B------:R-:W-:Y:S05]  /*07a0*/  BSYNC B1 ;  /* 0x0000000000017941 */ /* 0x000fea0003800000 */
.L_x_30457:
[----:B------:R-:W-:Y:S01]  /*07b0*/  FFMA.FTZ R10, -R6, R13, R10 ;  /* 0x0000000d060a7223 */ /* 0x000fe2000001010a */
[----:B------:R-:W-:Y:S05]  /*07c0*/  BRA `(.L_x_30455) ;  /* 0x000001f000007947 */ /* 0x000fea0003800000 */
.L_x_30456:
        /* <DEDUP_REMOVED lines=15> */
.L_x_30462:
        /* <DEDUP_REMOVED lines=13> */
.L_x_30461:
[----:B------:R-:W-:Y:S05]  /*0990*/  BSYNC B1 ;  /* 0x0000000000017941 */ /* 0x000fea0003800000 */
.L_x_30460:
[----:B------:R-:W-:-:S04]  /*09a0*/  FMUL.FTZ R13, R12, 1.1920928955078125e-07 ;  /* 0x340000000c0d7820 */ /* 0x000fc80000410000 */
[----:B------:R-:W-:Y:S02]  /*09b0*/  FMUL.FTZ R10, R16, R13 ;  /* 0x0000000d100a7220 */ /* 0x000fe40000410000 */
.L_x_30455:
[----:B------:R-:W-:Y:S05]  /*09c0*/  BSYNC B0 ;  /* 0x0000000000007941 */ /* 0x000fea0003800000 */
.L_x_30454:
[C---:B------:R-:W-:Y:S01]  /*09d0*/  FSETP.GTU.FTZ.AND P1, PT, |R10|.reuse, +INF , PT ;  /* 0x7f8000000a00780b */ /* 0x040fe20003f3c200 */
[----:B------:R-:W-:Y:S01]  /*09e0*/  BSSY B0, `(.L_x_30463) ;  /* 0x0000046000007945 */ /* 0x000fe20003800000 */
[----:B------:R-:W-:-:S04]  /*09f0*/  LOP3.LUT R11, R10, 0x80000000, R11, 0xb8, !PT ;  /* 0x800000000a0b7812 */ /* 0x000fc800078eb80b */
[----:B------:R-:W-:Y:S01]  /*0a00*/  FSEL R10, R10, R11, P1 ;  /* 0x0000000b0a0a7208 */ /* 0x000fe20000800000 */
[----:B-----5:R-:W-:-:S03]  /*0a10*/  HADD2.F32 R11, -RZ, R9.H0_H0 ;  /* 0x20000009ff0b7230 */ /* 0x020fc60000004100 */
        /* <DEDUP_REMOVED lines=29> */
.L_x_30468:
[----:B------:R-:W-:Y:S01]  /*0bf0*/  FSETP.GEU.FTZ.AND P1, PT, R15, -R6, PT ;  /* 0x800000060f00720b */ /* 0x000fe20003f3e000 */
[----:B------:R-:W-:-:S12]  /*0c00*/  FADD.FTZ R13, R13, -1 ;  /* 0xbf8000000d0d7421 */ /* 0x000fd80000010000 */
[----:B------:R-:W-:Y:S02]  /*0c10*/  @!P1 FADD.FTZ R13, R13, -1 ;  /* 0xbf8000000d0d9421 */ /* 0x000fe40000010000 */
.L_x_30467:
[----:B------:R-:W-:Y:S05]  /*0c20*/  BSYNC B1 ;  /* 0x0000000000017941 */ /* 0x000fea0003800000 */
.L_x_30466:
[----:B------:R-:W-:Y:S01]  /*0c30*/  FFMA.FTZ R12, -R6, R13, R12 ;  /* 0x0000000d060c7223 */ /* 0x000fe2000001010c */
[----:B------:R-:W-:Y:S05]  /*0c40*/  BRA `(.L_x_30464) ;  /* 0x000001f000007947 */ /* 0x000fea0003800000 */
.L_x_30465:
        /* <DEDUP_REMOVED lines=15> */
.L_x_30471:
        /* <DEDUP_REMOVED lines=13> */
.L_x_30470:
[----:B------:R-:W-:Y:S05]  /*0e10*/  BSYNC B1 ;  /* 0x0000000000017941 */ /* 0x000fea0003800000 */
.L_x_30469:
[----:B------:R-:W-:-:S04]  /*0e20*/  FMUL.FTZ R13, R13, 1.1920928955078125e-07 ;  /* 0x340000000d0d7820 */ /* 0x000fc80000410000 */
[----:B------:R-:W-:Y:S02]  /*0e30*/  FMUL.FTZ R12, R12, R13 ;  /* 0x0000000d0c0c7220 */ /* 0x000fe40000410000 */
.L_x_30464:
[----:B------:R-:W-:Y:S05]  /*0e40*/  BSYNC B0 ;  /* 0x0000000000007941 */ /* 0x000fea0003800000 */
.L_x_30463:
[C---:B------:R-:W-:Y:S01]  /*0e50*/  FSETP.GTU.FTZ.AND P1, PT, |R12|.reuse, +INF , PT ;  /* 0x7f8000000c00780b */ /* 0x040fe20003f3c200 */
[----:B------:R-:W-:Y:S01]  /*0e60*/  BSSY B0, `(.L_x_30472) ;  /* 0x0000047000007945 */ /* 0x000fe20003800000 */
[----:B------:R-:W-:-:S04]  /*0e70*/  LOP3.LUT R11, R12, 0x80000000, R11, 0xb8, !PT ;  /* 0x800000000c0b7812 */ /* 0x000fc800078eb80b */
        /* <DEDUP_REMOVED lines=32> */
.L_x_30477:
[----:B------:R-:W-:Y:S01]  /*1080*/  FSETP.GEU.FTZ.AND P1, PT, R15, -R6, PT ;  /* 0x800000060f00720b */ /* 0x000fe20003f3e000 */
[----:B------:R-:W-:-:S12]  /*1090*/  FADD.FTZ R13, R13, -1 ;  /* 0xbf8000000d0d7421 */ /* 0x000fd80000010000 */
[----:B------:R-:W-:Y:S02]  /*10a0*/  @!P1 FADD.FTZ R13, R13, -1 ;  /* 0xbf8000000d0d9421 */ /* 0x000fe40000010000 */
.L_x_30476:
[----:B------:R-:W-:Y:S05]  /*10b0*/  BSYNC B1 ;  /* 0x0000000000017941 */ /* 0x000fea0003800000 */
.L_x_30475:
[----:B------:R-:W-:Y:S01]  /*10c0*/  FFMA.FTZ R12, -R6, R13, R12 ;  /* 0x0000000d060c7223 */ /* 0x000fe2000001010c */
[----:B------:R-:W-:Y:S05]  /*10d0*/  BRA `(.L_x_30473) ;  /* 0x000001f000007947 */ /* 0x000fea0003800000 */
.L_x_30474:
        /* <DEDUP_REMOVED lines=15> */
.L_x_30480:
        /* <DEDUP_REMOVED lines=13> */
.L_x_30479:
[----:B------:R-:W-:Y:S05]  /*12a0*/  BSYNC B1 ;  /* 0x0000000000017941 */ /* 0x000fea0003800000 */
.L_x_30478:
[----:B------:R-:W-:-:S04]  /*12b0*/  FMUL.FTZ R13, R13, 1.1920928955078125e-07 ;  /* 0x340000000d0d7820 */ /* 0x000fc80000410000 */
[----:B------:R-:W-:Y:S02]  /*12c0*/  FMUL.FTZ R12, R12, R13 ;  /* 0x0000000d0c0c7220 */ /* 0x000fe40000410000 */
.L_x_30473:
[----:B------:R-:W-:Y:S05]  /*12d0*/  BSYNC B0 ;  /* 0x0000000000007941 */ /* 0x000fea0003800000 */
.L_x_30472:
[C---:B------:R-:W-:Y:S01]  /*12e0*/  FSETP.GTU.FTZ.AND P1, PT, |R12|.reuse, +INF , PT ;  /* 0x7f8000000c00780b */ /* 0x040fe20003f3c200 */
[----:B------:R-:W-:Y:S01]  /*12f0*/  HADD2.F32 R13, -RZ, R8.H0_H0 ;  /* 0x20000008ff0d7230 */ /* 0x000fe20000004100 */
[C---:B------:R-:W-:Y:S01]  /*1300*/  LOP3.LUT R11, R12.reuse, 0x80000000, R11, 0xb8, !PT ;  /* 0x800000000c0b7812 */ /* 0x040fe200078eb80b */
[----:B------:R-:W-:Y:S03]  /*1310*/  BSSY B0, `(.L_x_30481) ;  /* 0x0000044000007945 */ /* 0x000fe60003800000 */
[----:B------:R-:W-:Y:S01]  /*1320*/  FSEL R11, R12, R11, P1 ;  /* 0x0000000b0c0b7208 */ /* 0x000fe20000800000 */
[----:B------:R-:W-:-:S03]  /*1330*/  FADD.FTZ R12, |R13|, -RZ ;  /* 0x800000ff0d0c7221 */ /* 0x000fc60000010200 */
        /* <DEDUP_REMOVED lines=28> */
.L_x_30486:
[----:B------:R-:W-:Y:S01]  /*1500*/  FSETP.GEU.FTZ.AND P1, PT, R17, -R6, PT ;  /* 0x800000061100720b */ /* 0x000fe20003f3e000 */
[----:B------:R-:W-:-:S12]  /*1510*/  FADD.FTZ R15, R15, -1 ;  /* 0xbf8000000f0f7421 */ /* 0x000fd80000010000 */
[----:B------:R-:W-:Y:S02]  /*1520*/  @!P1 FADD.FTZ R15, R15, -1 ;  /* 0xbf8000000f0f9421 */ /* 0x000fe40000010000 */
.L_x_30485:
[----:B------:R-:W-:Y:S05]  /*1530*/  BSYNC B1 ;  /* 0x0000000000017941 */ /* 0x000fea0003800000 */
.L_x_30484:
[----:B------:R-:W-:Y:S01]  /*1540*/  FFMA.FTZ R12, -R6, R15, R12 ;  /* 0x0000000f060c7223 */ /* 0x000fe2000001010c */
[----:B------:R-:W-:Y:S05]  /*1550*/  BRA `(.L_x_30482) ;  /* 0x000001f000007947 */ /* 0x000fea0003800000 */
.L_x_30483:
        /* <DEDUP_REMOVED lines=15> */
.L_x_30489:
        /* <DEDUP_REMOVED lines=13> */
.L_x_30488:
[----:B------:R-:W-:Y:S05]  /*1720*/  BSYNC B1 ;  /* 0x0000000000017941 */ /* 0x000fea0003800000 */
.L_x_30487:
[----:B------:R-:W-:-:S04]  /*1730*/  FMUL.FTZ R15, R14, 1.1920928955078125e-07 ;  /* 0x340000000e0f7820 */ /* 0x000fc80000410000 */
[----:B------:R-:W-:Y:S02]  /*1740*/  FMUL.FTZ R12, R12, R15 ;  /* 0x0000000f0c0c7220 */ /* 0x000fe40000410000 */
.L_x_30482:
[----:B------:R-:W-:Y:S05]  /*1750*/  BSYNC B0 ;  /* 0x0000000000007941 */ /* 0x000fea0003800000 */
.L_x_30481:
[C---:B------:R-:W-:Y:S01]  /*1760*/  FSETP.GTU.FTZ.AND P1, PT, |R12|.reuse, +INF , PT ;  /* 0x7f8000000c00780b */ /* 0x040fe20003f3c200 */
[----:B------:R-:W-:Y:S01]  /*1770*/  HADD2.F32 R15, -RZ, R8.H1_H1 ;  /* 0x30000008ff0f7230 */ /* 0x000fe20000004100 */
        /* <DEDUP_REMOVED lines=32> */
.L_x_30495:
[----:B------:R-:W-:Y:S01]  /*1980*/  FSETP.GEU.FTZ.AND P1, PT, R19, -R6, PT ;  /* 0x800000061300720b */ /* 0x000fe20003f3e000 */
[----:B------:R-:W-:-:S12]  /*1990*/  FADD.FTZ R17, R17, -1 ;  /* 0xbf80000011117421 */ /* 0x000fd80000010000 */
[----:B------:R-:W-:Y:S02]  /*19a0*/  @!P1 FADD.FTZ R17, R17, -1 ;  /* 0xbf80000011119421 */ /* 0x000fe40000010000 */
.L_x_30494:
[----:B------:R-:W-:Y:S05]  /*19b0*/  BSYNC B1 ;  /* 0x0000000000017941 */ /* 0x000fea0003800000 */
.L_x_30493:
[----:B------:R-:W-:Y:S01]  /*19c0*/  FFMA.FTZ R8, -R6, R17, R8 ;  /* 0x0000001106087223 */ /* 0x000fe20000010108 */
[----:B------:R-:W-:Y:S05]  /*19d0*/  BRA `(.L_x_30491) ;  /* 0x000001f000007947 */ /* 0x000fea0003800000 */
.L_x_30492:
        /* <DEDUP_REMOVED lines=15> */
.L_x_30498:
        /* <DEDUP_REMOVED lines=13> */
.L_x_30497:
[----:B------:R-:W-:Y:S05]  /*1ba0*/  BSYNC B1 ;  /* 0x0000000000017941 */ /* 0x000fea0003800000 */
.L_x_30496:
[----:B------:R-:W-:-:S04]  /*1bb0*/  FMUL.FTZ R17, R12, 1.1920928955078125e-07 ;  /* 0x340000000c117820 */ /* 0x000fc80000410000 */
[----:B------:R-:W-:Y:S02]  /*1bc0*/  FMUL.FTZ R8, R8, R17 ;  /* 0x0000001108087220 */ /* 0x000fe40000410000 */
.L_x_30491:
[----:B------:R-:W-:Y:S05]  /*1bd0*/  BSYNC B0 ;  /* 0x0000000000007941 */ /* 0x000fea0003800000 */
.L_x_30490:
[C---:B------:R-:W-:Y:S01]  /*1be0*/  FSETP.GTU.FTZ.AND P1, PT, |R8|.reuse, +INF , PT ;  /* 0x7f8000000800780b */ /* 0x040fe20003f3c200 */
[----:B------:R-:W-:Y:S01]  /*1bf0*/  BSSY B0, `(.L_x_30499) ;  /* 0x0000046000007945 */ /* 0x000fe20003800000 */
[----:B------:R-:W-:-:S04]  /*1c00*/  LOP3.LUT R15, R8, 0x80000000, R15, 0xb8, !PT ;  /* 0x80000000080f7812 */ /* 0x000fc800078eb80f */
        /* <DEDUP_REMOVED lines=31> */
.L_x_30504:
[----:B------:R-:W-:Y:S01]  /*1e00*/  FSETP.GEU.FTZ.AND P1, PT, R19, -R6, PT ;  /* 0x800000061300720b */ /* 0x000fe20003f3e000 */
[----:B------:R-:W-:-:S12]  /*1e10*/  FADD.FTZ R17, R17, -1 ;  /* 0xbf80000011117421 */ /* 0x000fd80000010000 */
[----:B------:R-:W-:Y:S02]  /*1e20*/  @!P1 FADD.FTZ R17, R17, -1 ;  /* 0xbf80000011119421 */ /* 0x000fe40000010000 */
.L_x_30503:
[----:B------:R-:W-:Y:S05]  /*1e30*/  BSYNC B1 ;  /* 0x0000000000017941 */ /* 0x000fea0003800000 */
.L_x_30502:
[----:B------:R-:W-:Y:S01]  /*1e40*/  FFMA.FTZ R12, -R6, R17, R12 ;  /* 0x00000011060c7223 */ /* 0x000fe2000001010c */
[----:B------:R-:W-:Y:S05]  /*1e50*/  BRA `(.L_x_30500) ;  /* 0x000001f000007947 */ /* 0x000fea0003800000 */
.L_x_30501:
        /* <DEDUP_REMOVED lines=15> */
.L_x_30507:
        /* <DEDUP_REMOVED lines=13> */
.L_x_30506:
[----:B------:R-:W-:Y:S05]  /*2020*/  BSYNC B1 ;  /* 0x0000000000017941 */ /* 0x000fea0003800000 */
.L_x_30505:
[----:B------:R-:W-:-:S04]  /*2030*/  FMUL.FTZ R17, R14, 1.1920928955078125e-07 ;  /* 0x340000000e117820 */ /* 0x000fc80000410000 */
[----:B------:R-:W-:Y:S02]  /*2040*/  FMUL.FTZ R12, R12, R17 ;  /* 0x000000110c0c7220 */ /* 0x000fe40000410000 */
.L_x_30500:
[----:B------:R-:W-:Y:S05]  /*2050*/  BSYNC B0 ;  /* 0x0000000000007941 */ /* 0x000fea0003800000 */
.L_x_30499:
        /* <DEDUP_REMOVED lines=35> */
.L_x_30513:
[----:B------:R-:W-:Y:S01]  /*2290*/  FSETP.GEU.FTZ.AND P1, PT, R19, -R6, PT ;  /* 0x800000061300720b */ /* 0x000fe20003f3e000 */
[----:B------:R-:W-:-:S12]  /*22a0*/  FADD.FTZ R17, R17, -1 ;  /* 0xbf80000011117421 */ /* 0x000fd80000010000 */
[----:B------:R-:W-:Y:S02]  /*22b0*/  @!P1 FADD.FTZ R17, R17, -1 ;  /* 0xbf80000011119421 */ /* 0x000fe40000010000 */
.L_x_30512:
[----:B------:R-:W-:Y:S05]  /*22c0*/  BSYNC B1 ;  /* 0x0000000000017941 */ /* 0x000fea0003800000 */
.L_x_30511:
[----:B------:R-:W-:Y:S01]  /*22d0*/  FFMA.FTZ R12, -R6, R17, R12 ;  /* 0x00000011060c7223 */ /* 0x000fe2000001010c */
[----:B------:R-:W-:Y:S05]  /*22e0*/  BRA `(.L_x_30509) ;  /* 0x000001f000007947 */ /* 0x000fea0003800000 */
.L_x_30510:
        /* <DEDUP_REMOVED lines=15> */
.L_x_30516:
        /* <DEDUP_REMOVED lines=13> */
.L_x_30515:
[----:B------:R-:W-:Y:S05]  /*24b0*/  BSYNC B1 ;  /* 0x0000000000017941 */ /* 0x000fea0003800000 */
.L_x_30514:
[----:B------:R-:W-:-:S04]  /*24c0*/  FMUL.FTZ R17, R12, 1.1920928955078125e-07 ;  /* 0x340000000c117820 */ /* 0x000fc80000410000 */
[----:B------:R-:W-:Y:S02]  /*24d0*/  FMUL.FTZ R12, R6, R17 ;  /* 0x00000011060c7220 */ /* 0x000fe40000410000 */
.L_x_30509:
[----:B------:R-:W-:Y:S05]  /*24e0*/  BSYNC B0 ;  /* 0x0000000000007941 */ /* 0x000fea0003800000 */
.L_x_30508:
[C---:B------:R-:W-:Y:S02]  /*24f0*/  FSETP.GTU.FTZ.AND P1, PT, |R12|.reuse, +INF , PT ;  /* 0x7f8000000c00780b */ /* 0x040fe40003f3c200 */
[----:B------:R-:W-:Y:S02]  /*2500*/  LOP3.LUT R15, R12, 0x80000000, R15, 0xb8, !PT ;  /* 0x800000000c0f7812 */ /* 0x000fe400078eb80f */
[----:B------:R-:W-:Y:S02]  /*2510*/  F2FP.PACK_AB R5, R10, R5 ;  /* 0x000000050a05723e */ /* 0x000fe400000000ff */
[----:B------:R-:W-:Y:S02]  /*2520*/  FSEL R15, R12, R15, P1 ;  /* 0x0000000f0c0f7208 */ /* 0x000fe40000800000 */
[----:B------:R-:W-:Y:S02]  /*2530*/  F2FP.PACK_AB R9, R11, R9 ;  /* 0x000000090b09723e */ /* 0x000fe400000000ff */
[C---:B------:R-:W-:Y:S01]  /*2540*/  FSETP.NEU.FTZ.AND P1, PT, R15.reuse, RZ, PT ;  /* 0x000000ff0f00720b */ /* 0x040fe20003f3d000 */
[----:B------:R-:W-:Y:S01]  /*2550*/  IMAD.MOV.U32 R6, RZ, RZ, R15 ;  /* 0x000000ffff067224 */ /* 0x000fe200078e000f */
[----:B------:R-:W-:Y:S01]  /*2560*/  FSETP.GEU.FTZ.AND P2, PT, R15, RZ, PT ;  /* 0x000000ff0f00720b */ /* 0x000fe20003f5e000 */
[----:B------:R-:W-:Y:S01]  /*2570*/  IMAD.WIDE.U32 R14, R0, R3, c[0x0][0x168] ;  /* 0x00005a00000e7625 */ /* 0x000fe200078e0003 */
[----:B------:R-:W-:-:S02]  /*2580*/  F2FP.PACK_AB R13, R8, R13 ;  /* 0x0000000d080d723e */ /* 0x000fc400000000ff */
[----:B------:R-:W-:-:S03]  /*2590*/  PLOP3.LUT P1, PT, P1, P2, P0, 0x9f, 0x0 ;  /* 0x000000000000781c */ /* 0x000fc60000f25307 */
[----:B------:R-:W-:-:S05]  /*25a0*/  IMAD.WIDE R14, R4, 0x4, R14 ;  /* 0x00000004040e7825 */ /* 0x000fca00078e020e */
[----:B------:R-:W-:Y:S04]  /*25b0*/  STG.E [R14.64], R5 ;  /* 0x000000050e007986 */ /* 0x000fe8000c101904 */
[----:B------:R-:W-:Y:S01]  /*25c0*/  STG.E [R14.64+0x200], R9 ;  /* 0x000200090e007986 */ /* 0x000fe2000c101904 */
[----:B------:R-:W-:-:S03]  /*25d0*/  @!P1 FADD.FTZ R6, R2, R6 ;  /* 0x0000000602069221 */ /* 0x000fc60000010000 */
[----:B------:R-:W-:Y:S02]  /*25e0*/  STG.E [R14.64+0x400], R13 ;  /* 0x0004000d0e007986 */ /* 0x000fe4000c101904 */
[----:B------:R-:W-:-:S05]  /*25f0*/  F2FP.PACK_AB R7, R6, R7 ;  /* 0x000000070607723e */ /* 0x000fca00000000ff */
[----:B------:R-:W-:Y:S01]  /*2600*/  STG.E [R14.64+0x600], R7 ;  /* 0x000600070e007986 */ /* 0x000fe2000c101904 */
[----:B------:R-:W-:Y:S05]  /*2610*/  EXIT ;  /* 0x000000000000794d */ /* 0x000fea0003800000 */
.L_x_30444:
        /* <DEDUP_REMOVED lines=89> */
.L_x_30524:
[----:B------:R-:W-:Y:S01]  /*2bb0*/  FSETP.GEU.FTZ.AND P0, PT, R5, -R6, PT ;  /* 0x800000060500720b */ /* 0x000fe20003f1e000 */
[----:B------:R-:W-:-:S12]  /*2bc0*/  FADD.FTZ R3, R3, -1 ;  /* 0xbf80000003037421 */ /* 0x000fd80000010000 */
[----:B------:R-:W-:Y:S02]  /*2bd0*/  @!P0 FADD.FTZ R3, R3, -1 ;  /* 0xbf80000003038421 */ /* 0x000fe40000010000 */
.L_x_30523:
[----:B------:R-:W-:Y:S05]  /*2be0*/  BSYNC B2 ;  /* 0x0000000000027941 */ /* 0x000fea0003800000 */
.L_x_30522:
[----:B------:R-:W-:Y:S01]  /*2bf0*/  FFMA.FTZ R4, -R6, R3, R4 ;  /* 0x0000000306047223 */ /* 0x000fe20000010104 */
[----:B------:R-:W-:Y:S05]  /*2c00*/  BRA `(.L_x_30520) ;  /* 0x000001f000007947 */ /* 0x000fea0003800000 */
.L_x_30521:
        /* <DEDUP_REMOVED lines=15> */
.L_x_30527:
        /* <DEDUP_REMOVED lines=13> */
.L_x_30526:
[----:B------:R-:W-:Y:S05]  /*2dd0*/  BSYNC B2 ;  /* 0x0000000000027941 */ /* 0x000fea0003800000 */
.L_x_30525:
[----:B------:R-:W-:-:S04]  /*2de0*/  FMUL.FTZ R4, R4, 1.1920928955078125e-07 ;  /* 0x3400000004047820 */ /* 0x000fc80000410000 */
[----:B------:R-:W-:Y:S02]  /*2df0*/  FMUL.FTZ R4, R3, R4 ;  /* 0x0000000403047220 */ /* 0x000fe40000410000 */
.L_x_30520:
[----:B------:R-:W-:Y:S05]  /*2e00*/  BSYNC B0 ;  /* 0x0000000000007941 */ /* 0x000fea0003800000 */
.L_x_30519:
        /* <DEDUP_REMOVED lines=9> */
.L_x_30518:
[----:B------:R-:W-:Y:S05]  /*2ea0*/  BSYNC B1 ;  /* 0x0000000000017941 */ /* 0x000fea0003800000 */
.L_x_30517:
        /* <DEDUP_REMOVED lines=34> */
.L_x_30535:
[----:B------:R-:W-:Y:S01]  /*30d0*/  FSETP.GEU.FTZ.AND P0, PT, R6, -R9, PT ;  /* 0x800000090600720b */ /* 0x000fe20003f1e000 */
[----:B------:R-:W-:-:S12]  /*30e0*/  FADD.FTZ R4, R4, -1 ;  /* 0xbf80000004047421 */ /* 0x000fd80000010000 */
[----:B------:R-:W-:Y:S02]  /*30f0*/  @!P0 FADD.FTZ R4, R4, -1 ;  /* 0xbf80000004048421 */ /* 0x000fe40000010000 */
.L_x_30534:
[----:B------:R-:W-:Y:S05]  /*3100*/  BSYNC B2 ;  /* 0x0000000000027941 */ /* 0x000fea0003800000 */
.L_x_30533:
[----:B------:R-:W-:Y:S01]  /*3110*/  FFMA.FTZ R7, -R9, R4, R7 ;  /* 0x0000000409077223 */ /* 0x000fe20000010107 */
[----:B------:R-:W-:Y:S05]  /*3120*/  BRA `(.L_x_30531) ;  /* 0x000001f000007947 */ /* 0x000fea0003800000 */
.L_x_30532:
        /* <DEDUP_REMOVED lines=15> */
.L_x_30538:
        /* <DEDUP_REMOVED lines=13> */
.L_x_30537:
[----:B------:R-:W-:Y:S05]  /*32f0*/  BSYNC B2 ;  /* 0x0000000000027941 */ /* 0x000fea0003800000 */
.L_x_30536:
[----:B------:R-:W-:-:S04]  /*3300*/  FMUL.FTZ R7, R8, 1.1920928955078125e-07 ;  /* 0x3400000008077820 */ /* 0x000fc80000410000 */
[----:B------:R-:W-:Y:S02]  /*3310*/  FMUL.FTZ R7, R4, R7 ;  /* 0x0000000704077220 */ /* 0x000fe40000410000 */
.L_x_30531:
[----:B------:R-:W-:Y:S05]  /*3320*/  BSYNC B0 ;  /* 0x0000000000007941 */ /* 0x000fea0003800000 */
.L_x_30530:
        /* <DEDUP_REMOVED lines=9> */
.L_x_30529:
[----:B------:R-:W-:Y:S05]  /*33c0*/  BSYNC B1 ;  /* 0x0000000000017941 */ /* 0x000fea0003800000 */
.L_x_30528:
        /* <DEDUP_REMOVED lines=34> */
.L_x_30546:
[----:B------:R-:W-:Y:S01]  /*35f0*/  FSETP.GEU.FTZ.AND P0, PT, R8, -R9, PT ;  /* 0x800000090800720b */ /* 0x000fe20003f1e000 */
[----:B------:R-:W-:-:S12]  /*3600*/  FADD.FTZ R6, R6, -1 ;  /* 0xbf80000006067421 */ /* 0x000fd80000010000 */
[----:B------:R-:W-:Y:S02]  /*3610*/  @!P0 FADD.FTZ R6, R6, -1 ;  /* 0xbf80000006068421 */ /* 0x000fe40000010000 */
.L_x_30545:
[----:B------:R-:W-:Y:S05]  /*3620*/  BSYNC B2 ;  /* 0x0000000000027941 */ /* 0x000fea0003800000 */
.L_x_30544:
[----:B------:R-:W-:Y:S01]  /*3630*/  FFMA.FTZ R7, -R9, R6, R7 ;  /* 0x0000000609077223 */ /* 0x000fe20000010107 */
[----:B------:R-:W-:Y:S05]  /*3640*/  BRA `(.L_x_30542) ;  /* 0x000001f000007947 */ /* 0x000fea0003800000 */
.L_x_30543:
        /* <DEDUP_REMOVED lines=15> */
.L_x_30549:
        /* <DEDUP_REMOVED lines=13> */
.L_x_30548:
[----:B------:R-:W-:Y:S05]  /*3810*/  BSYNC B2 ;  /* 0x0000000000027941 */ /* 0x000fea0003800000 */
.L_x_30547:
[----:B------:R-:W-:-:S04]  /*3820*/  FMUL.FTZ R9, R9, 1.1920928955078125e-07 ;  /* 0x3400000009097820 */ /* 0x000fc80000410000 */
[----:B0-----:R-:W-:Y:S02]  /*3830*/  FMUL.FTZ R7, R6, R9 ;  /* 0x0000000906077220 */ /* 0x001fe40000410000 */
.L_x_30542:
[----:B------:R-:W-:Y:S05]  /*3840*/  BSYNC B0 ;  /* 0x0000000000007941 */ /* 0x000fea0003800000 */
.L_x_30541:
        /* <DEDUP_REMOVED lines=9> */
.L_x_30540:
[----:B------:R-:W-:Y:S05]  /*38e0*/  BSYNC B1 ;  /* 0x0000000000017941 */ /* 0x000fea0003800000 */
.L_x_30539:
[----:B------:R-:W-:Y:S01]  /*38f0*/  IADD3 R6, R14, 0x180, RZ ;  /* 0x000001800e067810 */ /* 0x000fe20007ffe0ff */
        /* <DEDUP_REMOVED lines=33> */
.L_x_30557:
[----:B------:R-:W-:Y:S01]  /*3b10*/  FSETP.GEU.FTZ.AND P0, PT, R9, -R10, PT ;  /* 0x8000000a0900720b */ /* 0x000fe20003f1e000 */
[----:B------:R-:W-:-:S12]  /*3b20*/  FADD.FTZ R7, R7, -1 ;  /* 0xbf80000007077421 */ /* 0x000fd80000010000 */
[----:B------:R-:W-:Y:S02]  /*3b30*/  @!P0 FADD.FTZ R7, R7, -1 ;  /* 0xbf80000007078421 */ /* 0x000fe40000010000 */
.L_x_30556:
[----:B------:R-:W-:Y:S05]  /*3b40*/  BSYNC B2 ;  /* 0x0000000000027941 */ /* 0x000fea0003800000 */
.L_x_30555:
[----:B------:R-:W-:Y:S01]  /*3b50*/  FFMA.FTZ R8, -R10, R7, R8 ;  /* 0x000000070a087223 */ /* 0x000fe20000010108 */
[----:B------:R-:W-:Y:S05]  /*3b60*/  BRA `(.L_x_30553) ;  /* 0x000001f000007947 */ /* 0x000fea0003800000 */
.L_x_30554:
        /* <DEDUP_REMOVED lines=15> */
.L_x_30560:
        /* <DEDUP_REMOVED lines=13> */
.L_x_30559:
[----:B------:R-:W-:Y:S05]  /*3d30*/  BSYNC B2 ;  /* 0x0000000000027941 */ /* 0x000fea0003800000 */
.L_x_30558:
[----:B------:R-:W-:-:S04]  /*3d40*/  FMUL.FTZ R10, R10, 1.1920928955078125e-07 ;  /* 0x340000000a0a7820 */ /* 0x000fc80000410000 */
[----:B0-----:R-:W-:Y:S02]  /*3d50*/  FMUL.FTZ R8, R7, R10 ;  /* 0x0000000a07087220 */ /* 0x001fe40000410000 */
.L_x_30553:
[----:B------:R-:W-:Y:S05]  /*3d60*/  BSYNC B0 ;  /* 0x0000000000007941 */ /* 0x000fea0003800000 */
.L_x_30552:
        /* <DEDUP_REMOVED lines=9> */
.L_x_30551:
[----:B------:R-:W-:Y:S05]  /*3e00*/  BSYNC B1 ;  /* 0x0000000000017941 */ /* 0x000fea0003800000 */
.L_x_30550:
        /* <DEDUP_REMOVED lines=34> */
.L_x_30568:
[----:B------:R-:W-:Y:S01]  /*4030*/  FSETP.GEU.FTZ.AND P0, PT, R9, -R18, PT ;  /* 0x800000120900720b */ /* 0x000fe20003f1e000 */
[----:B------:R-:W-:-:S12]  /*4040*/  FADD.FTZ R7, R7, -1 ;  /* 0xbf80000007077421 */ /* 0x000fd80000010000 */
[----:B------:R-:W-:Y:S02]  /*4050*/  @!P0 FADD.FTZ R7, R7, -1 ;  /* 0xbf80000007078421 */ /* 0x000fe40000010000 */
.L_x_30567:
[----:B------:R-:W-:Y:S05]  /*4060*/  BSYNC B2 ;  /* 0x0000000000027941 */ /* 0x000fea0003800000 */
.L_x_30566:
[----:B------:R-:W-:Y:S01]  /*4070*/  FFMA.FTZ R10, -R18, R7, R10 ;  /* 0x00000007120a7223 */ /* 0x000fe2000001010a */
[----:B------:R-:W-:Y:S05]  /*4080*/  BRA `(.L_x_30564) ;  /* 0x000001f000007947 */ /* 0x000fea0003800000 */
.L_x_30565:
        /* <DEDUP_REMOVED lines=15> */
.L_x_30571:
        /* <DEDUP_REMOVED lines=13> */
.L_x_30570:
[----:B------:R-:W-:Y:S05]  /*4250*/  BSYNC B2 ;  /* 0x0000000000027941 */ /* 0x000fea0003800000 */
.L_x_30569:
[----:B------:R-:W-:-:S04]  /*4260*/  FMUL.FTZ R10, R11, 1.1920928955078125e-07 ;  /* 0x340000000b0a7820 */ /* 0x000fc80000410000 */
[----:B------:R-:W-:Y:S02]  /*4270*/  FMUL.FTZ R10, R7, R10 ;  /* 0x0000000a070a7220 */ /* 0x000fe40000410000 */
.L_x_30564:
[----:B------:R-:W-:Y:S05]  /*4280*/  BSYNC B0 ;  /* 0x0000000000007941 */ /* 0x000fea0003800000 */
.L_x_30563:
        /* <DEDUP_REMOVED lines=9> */
.L_x_30562:
[----:B------:R-:W-:Y:S05]  /*4320*/  BSYNC B1 ;  /* 0x0000000000017941 */ /* 0x000fea0003800000 */
.L_x_30561:
        /* <DEDUP_REMOVED lines=34> */
.L_x_30579:
[----:B------:R-:W-:Y:S01]  /*4550*/  FSETP.GEU.FTZ.AND P0, PT, R10, -R17, PT ;  /* 0x800000110a00720b */ /* 0x000fe20003f1e000 */
[----:B------:R-:W-:-:S12]  /*4560*/  FADD.FTZ R8, R8, -1 ;  /* 0xbf80000008087421 */ /* 0x000fd80000010000 */
[----:B------:R-:W-:Y:S02]  /*4570*/  @!P0 FADD.FTZ R8, R8, -1 ;  /* 0xbf80000008088421 */ /* 0x000fe40000010000 */
.L_x_30578:
[----:B------:R-:W-:Y:S05]  /*4580*/  BSYNC B2 ;  /* 0x0000000000027941 */ /* 0x000fea0003800000 */
.L_x_30577:
[----:B------:R-:W-:Y:S01]  /*4590*/  FFMA.FTZ R11, -R17, R8, R11 ;  /* 0x00000008110b7223 */ /* 0x000fe2000001010b */
[----:B------:R-:W-:Y:S05]  /*45a0*/  BRA `(.L_x_30575) ;  /* 0x000001f000007947 */ /* 0x000fea0003800000 */
.L_x_30576:
        /* <DEDUP_REMOVED lines=15> */
.L_x_30582:
        /* <DEDUP_REMOVED lines=13> */
.L_x_30581:
[----:B------:R-:W-:Y:S05]  /*4770*/  BSYNC B2 ;  /* 0x0000000000027941 */ /* 0x000fea0003800000 */
.L_x_30580:
[----:B------:R-:W-:-:S04]  /*4780*/  FMUL.FTZ R17, R17, 1.1920928955078125e-07 ;  /* 0x3400000011117820 */ /* 0x000fc80000410000 */
[----:B------:R-:W-:Y:S02]  /*4790*/  FMUL.FTZ R11, R8, R17 ;  /* 0x00000011080b7220 */ /* 0x000fe40000410000 */
.L_x_30575:
[----:B------:R-:W-:Y:S05]  /*47a0*/  BSYNC B0 ;  /* 0x0000000000007941 */ /* 0x000fea0003800000 */
.L_x_30574:
        /* <DEDUP_REMOVED lines=9> */
.L_x_30573:
[----:B------:R-:W-:Y:S05]  /*4840*/  BSYNC B1 ;  /* 0x0000000000017941 */ /* 0x000fea0003800000 */
.L_x_30572:
        /* <DEDUP_REMOVED lines=34> */
.L_x_30590:
[----:B------:R-:W-:Y:S01]  /*4a70*/  FSETP.GEU.FTZ.AND P0, PT, R11, -R18, PT ;  /* 0x800000120b00720b */ /* 0x000fe20003f1e000 */
[----:B------:R-:W-:-:S12]  /*4a80*/  FADD.FTZ R9, R9, -1 ;  /* 0xbf80000009097421 */ /* 0x000fd80000010000 */
[----:B------:R-:W-:Y:S02]  /*4a90*/  @!P0 FADD.FTZ R9, R9, -1 ;  /* 0xbf80000009098421 */ /* 0x000fe40000010000 */
.L_x_30589:
[----:B------:R-:W-:Y:S05]  /*4aa0*/  BSYNC B2 ;  /* 0x0000000000027941 */ /* 0x000fea0003800000 */
.L_x_30588:
[----:B------:R-:W-:Y:S01]  /*4ab0*/  FFMA.FTZ R16, -R18, R9, R16 ;  /* 0x0000000912107223 */ /* 0x000fe20000010110 */
[----:B------:R-:W-:Y:S05]  /*4ac0*/  BRA `(.L_x_30586) ;  /* 0x000001f000007947 */ /* 0x000fea0003800000 */
.L_x_30587:
        /* <DEDUP_REMOVED lines=15> */
.L_x_30593:
        /* <DEDUP_REMOVED lines=13> */
.L_x_30592:
[----:B------:R-:W-:Y:S05]  /*4c90*/  BSYNC B2 ;  /* 0x0000000000027941 */ /* 0x000fea0003800000 */
.L_x_30591:
[----:B------:R-:W-:-:S04]  /*4ca0*/  FMUL.FTZ R16, R17, 1.1920928955078125e-07 ;  /* 0x3400000011107820 */ /* 0x000fc80000410000 */
[----:B------:R-:W-:Y:S02]  /*4cb0*/  FMUL.FTZ R16, R9, R16 ;  /* 0x0000001009107220 */ /* 0x000fe40000410000 */
.L_x_30586:
[----:B------:R-:W-:Y:S05]  /*4cc0*/  BSYNC B0 ;  /* 0x0000000000007941 */ /* 0x000fea0003800000 */
.L_x_30585:
        /* <DEDUP_REMOVED lines=9> */
.L_x_30584:
[----:B------:R-:W-:Y:S05]  /*4d60*/  BSYNC B1 ;  /* 0x0000000000017941 */ /* 0x000fea0003800000 */
.L_x_30583:
        /* <DEDUP_REMOVED lines=34> */
.L_x_30601:
[----:B------:R-:W-:Y:S01]  /*4f90*/  FSETP.GEU.FTZ.AND P0, PT, R16, -R17, PT ;  /* 0x800000111000720b */ /* 0x000fe20003f1e000 */
[----:B------:R-:W-:-:S12]  /*4fa0*/  FADD.FTZ R10, R10, -1 ;  /* 0xbf8000000a0a7421 */ /* 0x000fd80000010000 */
[----:B------:R-:W-:Y:S02]  /*4fb0*/  @!P0 FADD.FTZ R10, R10, -1 ;  /* 0xbf8000000a0a8421 */ /* 0x000fe40000010000 */
.L_x_30600:
[----:B------:R-:W-:Y:S05]  /*4fc0*/  BSYNC B2 ;  /* 0x0000000000027941 */ /* 0x000fea0003800000 */
.L_x_30599:
[----:B------:R-:W-:Y:S01]  /*4fd0*/  FFMA.FTZ R15, -R17, R10, R15 ;  /* 0x0000000a110f7223 */ /* 0x000fe2000001010f */
[----:B------:R-:W-:Y:S05]  /*4fe0*/  BRA `(.L_x_30597) ;  /* 0x000001f000007947 */ /* 0x000fea0003800000 */
.L_x_30598:
        /* <DEDUP_REMOVED lines=15> */
.L_x_30604:
        /* <DEDUP_REMOVED lines=13> */
.L_x_30603:
[----:B------:R-:W-:Y:S05]  /*51b0*/  BSYNC B2 ;  /* 0x0000000000027941 */ /* 0x000fea0003800000 */
.L_x_30602:
[----:B------:R-:W-:-:S04]  /*51c0*/  FMUL.FTZ R17, R17, 1.1920928955078125e-07 ;  /* 0x3400000011117820 */ /* 0x000fc80000410000 */
[----:B0-----:R-:W-:Y:S02]  /*51d0*/  FMUL.FTZ R15, R10, R17 ;  /* 0x000000110a0f7220 */ /* 0x001fe40000410000 */
.L_x_30597:
[----:B------:R-:W-:Y:S05]  /*51e0*/  BSYNC B0 ;  /* 0x0000000000007941 */ /* 0x000fea0003800000 */
.L_x_30596:
        /* <DEDUP_REMOVED lines=9> */
.L_x_30595:
[----:B------:R-:W-:Y:S05]  /*5280*/  BSYNC B1 ;  /* 0x0000000000017941 */ /* 0x000fea0003800000 */
.L_x_30594:
        /* <DEDUP_REMOVED lines=16> */
.L_x_30607:
[----:B------:R-:W-:-:S13]  /*5390*/  ISETP.GE.AND P0, PT, R14, R13, PT ;  /* 0x0000000d0e00720c */ /* 0x000fda0003f06270 */
[----:B------:R-:W-:Y:S05]  /*53a0*/  @P0 BRA `(.L_x_30609) ;  /* 0x000000c000000947 */ /* 0x000fea0003800000 */
[----:B-1----:R-:W-:Y:S01]  /*53b0*/  IMAD.IADD R2, R0, 0x1, R14 ;  /* 0x0000000100027824 */ /* 0x002fe200078e020e */
[----:B------:R-:W-:Y:S01]  /*53c0*/  IADD3 R14, R14, 0x80, RZ ;  /* 0x000000800e0e7810 */ /* 0x000fe20007ffe0ff */
[----:B------:R-:W-:-:S04]  /*53d0*/  IMAD.MOV.U32 R3, RZ, RZ, 0x2 ;  /* 0x00000002ff037424 */ /* 0x000fc800078e00ff */
[----:B------:R-:W-:-:S05]  /*53e0*/  IMAD.WIDE.U32 R2, R2, R3, c[0x0][0x168] ;  /* 0x00005a0002027625 */ /* 0x000fca00078e0003 */
[----:B------:R1:W-:Y:S02]  /*53f0*/  STG.E.U16 [R2.64], R5 ;  /* 0x0000000502007986 */ /* 0x0003e4000c101504 */
.L_x_30608:
[----:B------:R-:W-:-:S13]  /*5400*/  ISETP.GE.AND P0, PT, R14, R13, PT ;  /* 0x0000000d0e00720c */ /* 0x000fda0003f06270 */
[----:B------:R-:W-:Y:S05]  /*5410*/  @P0 BRA `(.L_x_30610) ;  /* 0x000000c000000947 */ /* 0x000fea0003800000 */
[----:B-1----:R-:W-:Y:S01]  /*5420*/  IMAD.IADD R2, R0, 0x1, R14 ;  /* 0x0000000100027824 */ /* 0x002fe200078e020e */
[----:B------:R-:W-:Y:S01]  /*5430*/  IADD3 R14, R14, 0x80, RZ ;  /* 0x000000800e0e7810 */ /* 0x000fe20007ffe0ff */
[----:B------:R-:W-:-:S04]  /*5440*/  IMAD.MOV.U32 R3, RZ, RZ, 0x2 ;  /* 0x00000002ff037424 */ /* 0x000fc800078e00ff */
[----:B------:R-:W-:-:S05]  /*5450*/  IMAD.WIDE.U32 R2, R2, R3, c[0x0][0x168] ;  /* 0x00005a0002027625 */ /* 0x000fca00078e0003 */
[----:B------:R1:W-:Y:S02]  /*5460*/  STG.E.U16 [R2.64], R6 ;  /* 0x0000000602007986 */ /* 0x0003e4000c101504 */
.L_x_30609:
[----:B------:R-:W-:-:S13]  /*5470*/  ISETP.GE.AND P0, PT, R14, R13, PT ;  /* 0x0000000d0e00720c */ /* 0x000fda0003f06270 */
[----:B------:R-:W-:Y:S05]  /*5480*/  @P0 BRA `(.L_x_30611) ;  /* 0x000000d000000947 */ /* 0x000fea0003800000 */
[----:B-1----:R-:W-:Y:S01]  /*5490*/  IMAD.IADD R2, R0, 0x1, R14 ;  /* 0x0000000100027824 */ /* 0x002fe200078e020e */
[----:B------:R-:W-:Y:S01]  /*54a0*/  IADD3 R14, R14, 0x80, RZ ;  /* 0x000000800e0e7810 */ /* 0x000fe20007ffe0ff */
[----:B------:R-:W-:-:S04]  /*54b0*/  IMAD.MOV.U32 R3, RZ, RZ, 0x2 ;  /* 0x00000002ff037424 */ /* 0x000fc800078e00ff */
[----:B------:R-:W-:-:S05]  /*54c0*/  IMAD.WIDE.U32 R2, R2, R3, c[0x0][0x168] ;  /* 0x00005a0002027625 */ /* 0x000fca00078e0003 */
[----:B------:R1:W-:Y:S02]  /*54d0*/  STG.E.U16 [R2.64], R7 ;  /* 0x0000000702007986 */ /* 0x0003e4000c101504 */
.L_x_30610:
        /* <DEDUP_REMOVED lines=8> */
.L_x_30611:
[----:B------:R-:W-:Y:S05]  /*5560*/  BSYNC B1 ;  /* 0x0000000000017941 */ /* 0x000fea0003800000 */
.L_x_30606:
[----:B------:R-:W-:-:S13]  /*5570*/  ISETP.GE.AND P0, PT, R14, R13, PT ;  /* 0x0000000d0e00720c */ /* 0x000fda0003f06270 */
[----:B-1----:R-:W-:Y:S01]  /*5580*/  @!P0 IMAD.IADD R2, R0, 0x1, R14 ;  /* 0x0000000100028824 */ /* 0x002fe200078e020e */
[----:B------:R-:W-:Y:S01]  /*5590*/  @!P0 IADD3 R14, R14, 0x80, RZ ;  /* 0x000000800e0e8810 */ /* 0x000fe20007ffe0ff */
[----:B------:R-:W-:-:S04]  /*55a0*/  @!P0 IMAD.MOV.U32 R3, RZ, RZ, 0x2 ;  /* 0x00000002ff038424 */ /* 0x000fc800078e00ff */
[----:B------:R-:W-:-:S05]  /*55b0*/  @!P0 IMAD.WIDE.U32 R2, R2, R3, c[0x0][0x168] ;  /* 0x00005a0002028625 */ /* 0x000fca00078e0003 */
[----:B------:R1:W-:Y:S02]  /*55c0*/  @!P0 STG.E.U16 [R2.64], R9 ;  /* 0x0000000902008986 */ /* 0x0003e4000c101504 */
.L_x_30612:
[----:B------:R-:W-:Y:S05]  /*55d0*/  BSYNC B0 ;  /* 0x0000000000007941 */ /* 0x000fea0003800000 */
.L_x_30605:
        /* <DEDUP_REMOVED lines=8> */
.L_x_30613:
        /* <DEDUP_REMOVED lines=10> */
.L_x_50738:


//--------------------- .text._ZN2at6native29vectorized_elementwise_kernelILi4ENS0_13BUnaryFunctorIN3c104HalfES4_S4_ZZZNS0_21remainder_kernel_cudaERNS_18TensorIteratorBaseEENKUlvE0_clEvENKUlvE1_clEvEUlS4_S4_E_EESt5arrayIPcLm2EEEEviT0_T1_ --------------------------
	.section	.text._ZN2at6native29vectorized_elementwise_kernelILi4ENS0_13BUnaryFunctorIN3c104HalfES4_S4_ZZZNS0_21remainder_kernel_cudaERNS_18TensorIteratorBaseEENKUlvE0_clEvENKUlvE1_clEvEUlS4_S4_E_EESt5arrayIPcLm2EEEEviT0_T1_,"ax",@progbits
	.sectioninfo	@"SHI_REGISTERS=30"
	.align	128
        .global         _ZN2at6native29vectorized_elementwise_kernelILi4ENS0_13BUnaryFunctorIN3c104HalfES4_S4_ZZZNS0_21remainder_kernel_cudaERNS_18TensorIteratorBaseEENKUlvE0_clEvENKUlvE1_clEvEUlS4_S4_E_EESt5arrayIPcLm2EEEEviT0_T1_
        .type           _ZN2at6native29vectorized_elementwise_kernelILi4ENS0_13BUnaryFunctorIN3c104HalfES4_S4_ZZZNS0_21remainder_kernel_cudaERNS_18TensorIteratorBaseEENKUlvE0_clEvENKUlvE1_clEvEUlS4_S4_E_EESt5arrayIPcLm2EEEEviT0_T1_,@function
        .size           _ZN2at6native29vectorized_elementwise_kernelILi4ENS0_13BUnaryFunctorIN3c104HalfES4_S4_ZZZNS0_21remainder_kernel_cudaERNS_18TensorIteratorBaseEENKUlvE0_clEvENKUlvE1_clEvEUlS4_S4_E_EESt5arrayIPcLm2EEEEviT0_T1_,(.L_x_50739 - _ZN2at6native29vectorized_elementwise_kernelILi4ENS0_13BUnaryFunctorIN3c104HalfES4_S4_ZZZNS0_21remainder_kernel_cudaERNS_18TensorIteratorBaseEENKUlvE0_clEvENKUlvE1_clEvEUlS4_S4_E_EESt5arrayIPcLm2EEEEviT0_T1_)
        .other          _ZN2at6native29vectorized_elementwise_kernelILi4ENS0_13BUnaryFunctorIN3c104HalfES4_S4_ZZZNS0_21remainder_kernel_cudaERNS_18TensorIteratorBaseEENKUlvE0_clEvENKUlvE1_clEvEUlS4_S4_E_EESt5arrayIPcLm2EEEEviT0_T1_,@"STO_CUDA_ENTRY STV_DEFAULT"
_ZN2at6native29vectorized_elementwise_kernelILi4ENS0_13BUnaryFunctorIN3c104HalfES4_S4_ZZZNS0_21remainder_kernel_cudaERNS_18TensorIteratorBaseEENKUlvE0_clEvENKUlvE1_clEvEUlS4_S4_E_EESt5arrayIPcLm2EEEEviT0_T1_:
.text._ZN2at6native29vectorized_elementwise_kernelILi4ENS0_13BUnaryFunctorIN3c104HalfES4_S4_ZZZNS0_21remainder_kernel_cudaERNS_18TensorIteratorBaseEENKUlvE0_clEvENKUlvE1_clEvEUlS4_S4_E_EESt5arrayIPcLm2EEEEviT0_T1_:
        /* <DEDUP_REMOVED lines=43> */
.L_x_30620:
[----:B------:R-:W-:Y:S01]  /*02b0*/  FSETP.GEU.FTZ.AND P0, PT, R15, -R8, PT ;  /* 0x800000080f00720b */ /* 0x000fe20003f1e000 */
[----:B------:R-:W-:-:S12]  /*02c0*/  FADD.FTZ R12, R12, -1 ;  /* 0xbf8000000c0c7421 */ /* 0x000fd80000010000 */
[----:B------:R-:W-:Y:S02]  /*02d0*/  @!P0 FADD.FTZ R12, R12, -1 ;  /* 0xbf8000000c0c8421 */ /* 0x000fe40000010000 */
.L_x_30619:
[----:B------:R-:W-:Y:S05]  /*02e0*/  BSYNC B1 ;  /* 0x0000000000017941 */ /* 0x000fea0003800000 */
.L_x_30618:
[----:B------:R-:W-:Y:S01]  /*02f0*/  FFMA.FTZ R9, -R8, R12, R9 ;  /* 0x0000000c08097223 */ /* 0x000fe20000010109 */
[----:B------:R-:W-:Y:S05]  /*0300*/  BRA `(.L_x_30616) ;  /* 0x000001f000007947 */ /* 0x000fea0003800000 */
.L_x_30617:
        /* <DEDUP_REMOVED lines=15> */
.L_x_30623:
        /* <DEDUP_REMOVED lines=13> */
.L_x_30622:
[----:B------:R-:W-:Y:S05]  /*04d0*/  BSYNC B1 ;  /* 0x0000000000017941 */ /* 0x000fea0003800000 */
.L_x_30621:
[----:B------:R-:W-:-:S04]  /*04e0*/  FMUL.FTZ R13, R13, 1.1920928955078125e-07 ;  /* 0x340000000d0d7820 */ /* 0x000fc80000410000 */
[----:B------:R-:W-:Y:S02]  /*04f0*/  FMUL.FTZ R9, R18, R13 ;  /* 0x0000000d12097220 */ /* 0x000fe40000410000 */
.L_x_30616:
[----:B0-----:R-:W-:Y:S05]  /*0500*/  BSYNC B0 ;  /* 0x0000000000007941 */ /* 0x001fea0003800000 */
.L_x_30615:
[C---:B------:R-:W-:Y:S01]  /*0510*/  FSETP.GTU.FTZ.AND P0, PT, |R9|.reuse, +INF , PT ;  /* 0x7f8000000900780b */ /* 0x040fe20003f1c200 */
[----:B------:R-:W-:Y:S01]  /*0520*/  BSSY B0, `(.L_x_30624) ;  /* 0x0000047000007945 */ /* 0x000fe20003800000 */
[----:B------:R-:W-:-:S04]  /*0530*/  LOP3.LUT R12, R9, 0x80000000, R7, 0xb8, !PT ;  /* 0x80000000090c7812 */ /* 0x000fc800078eb807 */
[----:B------:R-:W-:Y:S01]  /*0540*/  FSEL R7, R9, R12, P0 ;  /* 0x0000000c09077208 */ /* 0x000fe20000000000 */
[----:B------:R-:W-:Y:S01]  /*0550*/  HADD2.F32 R9, -RZ, R10.H1_H1 ;  /* 0x3000000aff097230 */ /* 0x000fe20000004100 */
[----:B------:R-:W-:Y:S02]  /*0560*/  FSETP.GEU.FTZ.AND P0, PT, R4, RZ, PT ;  /* 0x000000ff0400720b */ /* 0x000fe40003f1e000 */
        /* <DEDUP_REMOVED lines=29> */
.L_x_30629:
[----:B------:R-:W-:Y:S01]  /*0740*/  FSETP.GEU.FTZ.AND P1, PT, R15, -R8, PT ;  /* 0x800000080f00720b */ /* 0x000fe20003f3e000 */
[----:B------:R-:W-:-:S12]  /*0750*/  FADD.FTZ R13, R13, -1 ;  /* 0xbf8000000d0d7421 */ /* 0x000fd80000010000 */
[----:B------:R-:W-:Y:S02]  /*0760*/  @!P1 FADD.FTZ R13, R13, -1 ;  /* 0xbf8000000d0d9421 */ /* 0x000fe40000010000 */
.L_x_30628:
[----:B------:R-:W-:Y:S05]  /*0770*/  BSYNC B1 ;  /* 0x0000000000017941 */ /* 0x000fea0003800000 */
.L_x_30627:
[----:B------:R-:W-:Y:S01]  /*0780*/  FFMA.FTZ R10, -R8, R13, R10 ;  /* 0x0000000d080a7223 */ /* 0x000fe2000001010a */
[----:B------:R-:W-:Y:S05]  /*0790*/  BRA `(.L_x_30625) ;  /* 0x000001f000007947 */ /* 0x000fea0003800000 */
.L_x_30626:
        /* <DEDUP_REMOVED lines=15> */
.L_x_30632:
        /* <DEDUP_REMOVED lines=13> */
.L_x_30631:
[----:B------:R-:W-:Y:S05]  /*0960*/  BSYNC B1 ;  /* 0x0000000000017941 */ /* 0x000fea0003800000 */
.L_x_30630:
[----:B------:R-:W-:-:S04]  /*0970*/  FMUL.FTZ R13, R12, 1.1920928955078125e-07 ;  /* 0x340000000c0d7820 */ /* 0x000fc80000410000 */
[----:B------:R-:W-:Y:S02]  /*0980*/  FMUL.FTZ R10, R16, R13 ;  /* 0x0000000d100a7220 */ /* 0x000fe40000410000 */
.L_x_30625:
[----:B------:R-:W-:Y:S05]  /*0990*/  BSYNC B0 ;  /* 0x0000000000007941 */ /* 0x000fea0003800000 */
.L_x_30624:
        /* <DEDUP_REMOVED lines=34> */
.L_x_30638:
[----:B------:R-:W-:Y:S01]  /*0bc0*/  FSETP.GEU.FTZ.AND P1, PT, R17, -R8, PT ;  /* 0x800000081100720b */ /* 0x000fe20003f3e000 */
[----:B------:R-:W-:-:S12]  /*0bd0*/  FADD.FTZ R15, R15, -1 ;  /* 0xbf8000000f0f7421 */ /* 0x000fd80000010000 */
[----:B------:R-:W-:Y:S02]  /*0be0*/  @!P1 FADD.FTZ R15, R15, -1 ;  /* 0xbf8000000f0f9421 */ /* 0x000fe40000010000 */
.L_x_30637:
[----:B------:R-:W-:Y:S05]  /*0bf0*/  BSYNC B1 ;  /* 0x0000000000017941 */ /* 0x000fea0003800000 */
.L_x_30636:
[----:B------:R-:W-:Y:S01]  /*0c00*/  FFMA.FTZ R10, -R8, R15, R10 ;  /* 0x0000000f080a7223 */ /* 0x000fe2000001010a */
[----:B------:R-:W-:Y:S05]  /*0c10*/  BRA `(.L_x_30634) ;  /* 0x000001f000007947 */ /* 0x000fea0003800000 */
.L_x_30635:
        /* <DEDUP_REMOVED lines=15> */
.L_x_30641:
        /* <DEDUP_REMOVED lines=13> */
.L_x_30640:
[----:B------:R-:W-:Y:S05]  /*0de0*/  BSYNC B1 ;  /* 0x0000000000017941 */ /* 0x000fea0003800000 */
.L_x_30639:
[----:B------:R-:W-:-:S04]  /*0df0*/  FMUL.FTZ R15, R12, 1.1920928955078125e-07 ;  /* 0x340000000c0f7820 */ /* 0x000fc80000410000 */
[----:B------:R-:W-:Y:S02]  /*0e00*/  FMUL.FTZ R10, R10, R15 ;  /* 0x0000000f0a0a7220 */ /* 0x000fe40000410000 */
.L_x_30634:
[----:B------:R-:W-:Y:S05]  /*0e10*/  BSYNC B0 ;  /* 0x0000000000007941 */ /* 0x000fea0003800000 */
.L_x_30633:
        /* <DEDUP_REMOVED lines=35> */
.L_x_30647:
[----:B------:R-:W-:Y:S01]  /*1050*/  FSETP.GEU.FTZ.AND P1, PT, R17, -R8, PT ;  /* 0x800000081100720b */ /* 0x000fe20003f3e000 */
[----:B------:R-:W-:-:S12]  /*1060*/  FADD.FTZ R15, R15, -1 ;  /* 0xbf8000000f0f7421 */ /* 0x000fd80000010000 */
[----:B------:R-:W-:Y:S02]  /*1070*/  @!P1 FADD.FTZ R15, R15, -1 ;  /* 0xbf8000000f0f9421 */ /* 0x000fe40000010000 */
.L_x_30646:
[----:B------:R-:W-:Y:S05]  /*1080*/  BSYNC B1 ;  /* 0x0000000000017941 */ /* 0x000fea0003800000 */
.L_x_30645:
[----:B------:R-:W-:Y:S01]  /*1090*/  FFMA.FTZ R10, -R8, R15, R10 ;  /* 0x0000000f080a7223 */ /* 0x000fe2000001010a */
[----:B------:R-:W-:Y:S05]  /*10a0*/  BRA `(.L_x_30643) ;  /* 0x000001f000007947 */ /* 0x000fea0003800000 */
.L_x_30644:
        /* <DEDUP_REMOVED lines=15> */
.L_x_30650:
        /* <DEDUP_REMOVED lines=13> */
.L_x_30649:
[----:B------:R-:W-:Y:S05]  /*1270*/  BSYNC B1 ;  /* 0x0000000000017941 */ /* 0x000fea0003800000 */
.L_x_30648:
[----:B------:R-:W-:-:S04]  /*1280*/  FMUL.FTZ R15, R12, 1.1920928955078125e-07 ;  /* 0x340000000c0f7820 */ /* 0x000fc80000410000 */
[----:B------:R-:W-:Y:S02]  /*1290*/  FMUL.FTZ R10, R10, R15 ;  /* 0x0000000f0a0a7220 */ /* 0x000fe40000410000 */
.L_x_30643:
[----:B------:R-:W-:Y:S05]  /*12a0*/  BSYNC B0 ;  /* 0x0000000000007941 */ /* 0x000fea0003800000 */
.L_x_30642:
        /* <DEDUP_REMOVED lines=34> */
.L_x_30656:
[----:B------:R-:W-:Y:S01]  /*14d0*/  FSETP.GEU.FTZ.AND P1, PT, R17, -R8, PT ;  /* 0x800000081100720b */ /* 0x000fe20003f3e000 */
[----:B------:R-:W-:-:S12]  /*14e0*/  FADD.FTZ R15, R15, -1 ;  /* 0xbf8000000f0f7421 */ /* 0x000fd80000010000 */
[----:B------:R-:W-:Y:S02]  /*14f0*/  @!P1 FADD.FTZ R15, R15, -1 ;  /* 0xbf8000000f0f9421 */ /* 0x000fe40000010000 */
.L_x_30655:
[----:B------:R-:W-:Y:S05]  /*1500*/  BSYNC B1 ;  /* 0x0000000000017941 */ /* 0x000fea0003800000 */
.L_x_30654:
[----:B------:R-:W-:Y:S01]  /*1510*/  FFMA.FTZ R12, -R8, R15, R12 ;  /* 0x0000000f080c7223 */ /* 0x000fe2000001010c */
[----:B------:R-:W-:Y:S05]  /*1520*/  BRA `(.L_x_30652) ;  /* 0x000001f000007947 */ /* 0x000fea0003800000 */
.L_x_30653:
        /* <DEDUP_REMOVED lines=15> */
.L_x_30659:
        /* <DEDUP_REMOVED lines=13> */
.L_x_30658:
[----:B------:R-:W-:Y:S05]  /*16f0*/  BSYNC B1 ;  /* 0x0000000000017941 */ /* 0x000fea0003800000 */
.L_x_30657:
[----:B------:R-:W-:-:S04]  /*1700*/  FMUL.FTZ R15, R14, 1.1920928955078125e-07 ;  /* 0x340000000e0f7820 */ /* 0x000fc80000410000 */
[----:B------:R-:W-:Y:S02]  /*1710*/  FMUL.FTZ R12, R12, R15 ;  /* 0x0000000f0c0c7220 */ /* 0x000fe40000410000 */
.L_x_30652:
[----:B------:R-:W-:Y:S05]  /*1720*/  BSYNC B0 ;  /* 0x0000000000007941 */ /* 0x000fea0003800000 */
.L_x_30651:
        /* <DEDUP_REMOVED lines=34> */
.L_x_30665:
[----:B------:R-:W-:Y:S01]  /*1950*/  FSETP.GEU.FTZ.AND P1, PT, R19, -R8, PT ;  /* 0x800000081300720b */ /* 0x000fe20003f3e000 */
[----:B------:R-:W-:-:S12]  /*1960*/  FADD.FTZ R17, R17, -1 ;  /* 0xbf80000011117421 */ /* 0x000fd80000010000 */
[----:B------:R-:W-:Y:S02]  /*1970*/  @!P1 FADD.FTZ R17, R17, -1 ;  /* 0xbf80000011119421 */ /* 0x000fe40000010000 */
.L_x_30664:
[----:B------:R-:W-:Y:S05]  /*1980*/  BSYNC B1 ;  /* 0x0000000000017941 */ /* 0x000fea0003800000 */
.L_x_30663:
[----:B------:R-:W-:Y:S01]  /*1990*/  FFMA.FTZ R2, -R8, R17, R2 ;  /* 0x0000001108027223 */ /* 0x000fe20000010102 */
[----:B------:R-:W-:Y:S05]  /*19a0*/  BRA `(.L_x_30661) ;  /* 0x000001f000007947 */ /* 0x000fea0003800000 */
.L_x_30662:
        /* <DEDUP_REMOVED lines=15> */
.L_x_30668:
        /* <DEDUP_REMOVED lines=13> */
.L_x_30667:
[----:B------:R-:W-:Y:S05]  /*1b70*/  BSYNC B1 ;  /* 0x0000000000017941 */ /* 0x000fea0003800000 */
.L_x_30666:
[----:B------:R-:W-:-:S04]  /*1b80*/  FMUL.FTZ R17, R12, 1.1920928955078125e-07 ;  /* 0x340000000c117820 */ /* 0x000fc80000410000 */
[----:B------:R-:W-:Y:S02]  /*1b90*/  FMUL.FTZ R2, R2, R17 ;  /* 0x0000001102027220 */ /* 0x000fe40000410000 */
.L_x_30661:
[----:B------:R-:W-:Y:S05]  /*1ba0*/  BSYNC B0 ;  /* 0x0000000000007941 */ /* 0x000fea0003800000 */
.L_x_30660:
        /* <DEDUP_REMOVED lines=34> */
.L_x_30674:
[----:B------:R-:W-:Y:S01]  /*1dd0*/  FSETP.GEU.FTZ.AND P1, PT, R19, -R8, PT ;  /* 0x800000081300720b */ /* 0x000fe20003f3e000 */
[----:B------:R-:W-:-:S12]  /*1de0*/  FADD.FTZ R17, R17, -1 ;  /* 0xbf80000011117421 */ /* 0x000fd80000010000 */
[----:B------:R-:W-:Y:S02]  /*1df0*/  @!P1 FADD.FTZ R17, R17, -1 ;  /* 0xbf80000011119421 */ /* 0x000fe40000010000 */
.L_x_30673:
[----:B------:R-:W-:Y:S05]  /*1e00*/  BSYNC B1 ;  /* 0x0000000000017941 */ /* 0x000fea0003800000 */
.L_x_30672:
[----:B------:R-:W-:Y:S01]  /*1e10*/  FFMA.FTZ R12, -R8, R17, R12 ;  /* 0x00000011080c7223 */ /* 0x000fe2000001010c */
[----:B------:R-:W-:Y:S05]  /*1e20*/  BRA `(.L_x_30670) ;  /* 0x000001f000007947 */ /* 0x000fea0003800000 */
.L_x_30671:
        /* <DEDUP_REMOVED lines=15> */
.L_x_30677:
        /* <DEDUP_REMOVED lines=13> */
.L_x_30676:
[----:B------:R-:W-:Y:S05]  /*1ff0*/  BSYNC B1 ;  /* 0x0000000000017941 */ /* 0x000fea0003800000 */
.L_x_30675:
[----:B------:R-:W-:-:S04]  /*2000*/  FMUL.FTZ R17, R14, 1.1920928955078125e-07 ;  /* 0x340000000e117820 */ /* 0x000fc80000410000 */
[----:B------:R-:W-:Y:S02]  /*2010*/  FMUL.FTZ R12, R12, R17 ;  /* 0x000000110c0c7220 */ /* 0x000fe40000410000 */
.L_x_30670:
[----:B------:R-:W-:Y:S05]  /*2020*/  BSYNC B0 ;  /* 0x0000000000007941 */ /* 0x000fea0003800000 */
.L_x_30669:
        /* <DEDUP_REMOVED lines=35> */
.L_x_30683:
[----:B------:R-:W-:Y:S01]  /*2260*/  FSETP.GEU.FTZ.AND P1, PT, R19, -R8, PT ;  /* 0x800000081300720b */ /* 0x000fe20003f3e000 */
[----:B------:R-:W-:-:S12]  /*2270*/  FADD.FTZ R17, R17, -1 ;  /* 0xbf80000011117421 */ /* 0x000fd80000010000 */
[----:B------:R-:W-:Y:S02]  /*2280*/  @!P1 FADD.FTZ R17, R17, -1 ;  /* 0xbf80000011119421 */ /* 0x000fe40000010000 */
.L_x_30682:
[----:B------:R-:W-:Y:S05]  /*2290*/  BSYNC B1 ;  /* 0x0000000000017941 */ /* 0x000fea0003800000 */
.L_x_30681:
[----:B------:R-:W-:Y:S01]  /*22a0*/  FFMA.FTZ R12, -R8, R17, R12 ;  /* 0x00000011080c7223 */ /* 0x000fe2000001010c */
[----:B------:R-:W-:Y:S05]  /*22b0*/  BRA `(.L_x_30679) ;  /* 0x000001f000007947 */ /* 0x000fea0003800000 */
.L_x_30680:
        /* <DEDUP_REMOVED lines=15> */
.L_x_30686:
        /* <DEDUP_REMOVED lines=13> */
.L_x_30685:
[----:B------:R-:W-:Y:S05]  /*2480*/  BSYNC B1 ;  /* 0x0000000000017941 */ /* 0x000fea0003800000 */
.L_x_30684:
[----:B------:R-:W-:-:S04]  /*2490*/  FMUL.FTZ R17, R12, 1.1920928955078125e-07 ;  /* 0x340000000c117820 */ /* 0x000fc80000410000 */
[----:B------:R-:W-:Y:S02]  /*24a0*/  FMUL.FTZ R12, R8, R17 ;  /* 0x00000011080c7220 */ /* 0x000fe40000410000 */
.L_x_30679:
[----:B------:R-:W-:Y:S05]  /*24b0*/  BSYNC B0 ;  /* 0x0000000000007941 */ /* 0x000fea0003800000 */
.L_x_30678:
[C---:B------:R-:W-:Y:S02]  /*24c0*/  FSETP.GTU.FTZ.AND P1, PT, |R12|.reuse, +INF , PT ;  /* 0x7f8000000c00780b */ /* 0x040fe40003f3c200 */
[----:B------:R-:W-:Y:S02]  /*24d0*/  LOP3.LUT R15, R12, 0x80000000, R15, 0xb8, !PT ;  /* 0x800000000c0f7812 */ /* 0x000fe400078eb80f */
[----:B------:R-:W-:Y:S02]  /*24e0*/  F2FP.PACK_AB R2, R2, R13 ;  /* 0x0000000d0202723e */ /* 0x000fe400000000ff */
[----:B------:R-:W-:-:S04]  /*24f0*/  FSEL R15, R12, R15, P1 ;  /* 0x0000000f0c0f7208 */ /* 0x000fc80000800000 */
[C---:B------:R-:W-:Y:S01]  /*2500*/  FSETP.NEU.FTZ.AND P1, PT, R15.reuse, RZ, PT ;  /* 0x000000ff0f00720b */ /* 0x040fe20003f3d000 */
[----:B------:R-:W-:Y:S01]  /*2510*/  IMAD.MOV.U32 R8, RZ, RZ, R15 ;  /* 0x000000ffff087224 */ /* 0x000fe200078e000f */
[----:B------:R-:W-:Y:S01]  /*2520*/  FSETP.GEU.FTZ.AND P2, PT, R15, RZ, PT ;  /* 0x000000ff0f00720b */ /* 0x000fe20003f5e000 */
[----:B------:R-:W-:Y:S01]  /*2530*/  IMAD.WIDE.U32 R14, R0, R5, c[0x0][0x168] ;  /* 0x00005a00000e7625 */ /* 0x000fe200078e0005 */
[----:B------:R-:W-:Y:S02]  /*2540*/  F2FP.PACK_AB R5, R10, R11 ;  /* 0x0000000b0a05723e */ /* 0x000fe400000000ff */
[----:B------:R-:W-:-:S03]  /*2550*/  PLOP3.LUT P1, PT, P1, P2, P0, 0x9f, 0x0 ;  /* 0x000000000000781c */ /* 0x000fc60000f25307 */
[----:B------:R-:W-:-:S10]  /*2560*/  IMAD.WIDE R14, R6, 0x8, R14 ;  /* 0x00000008060e7825 */ /* 0x000fd400078e020e */
[----:B------:R-:W-:Y:S01]  /*2570*/  @!P1 FADD.FTZ R8, R4, R8 ;  /* 0x0000000804089221 */ /* 0x000fe20000010000 */
[----:B------:R-:W-:-:S04]  /*2580*/  F2FP.PACK_AB R4, R9, R7 ;  /* 0x000000070904723e */ /* 0x000fc800000000ff */
[----:B------:R-:W-:Y:S01]  /*2590*/  F2FP.PACK_AB R3, R8, R3 ;  /* 0x000000030803723e */ /* 0x000fe200000000ff */
[----:B------:R-:W-:Y:S04]  /*25a0*/  STG.E.64 [R14.64], R4 ;  /* 0x000000040e007986 */ /* 0x000fe8000c101b04 */
[----:B------:R-:W-:Y:S01]  /*25b0*/  STG.E.64 [R14.64+0x400], R2 ;  /* 0x000400020e007986 */ /* 0x000fe2000c101b04 */
[----:B------:R-:W-:Y:S05]  /*25c0*/  EXIT ;  /* 0x000000000000794d */ /* 0x000fea0003800000 */
.L_x_30614:
        /* <DEDUP_REMOVED lines=89> */
.L_x_30694:
[----:B------:R-:W-:Y:S01]  /*2b60*/  FSETP.GEU.FTZ.AND P0, PT, R5, -R6, PT ;  /* 0x800000060500720b */ /* 0x000fe20003f1e000 */
[----:B------:R-:W-:-:S12]  /*2b70*/  FADD.FTZ R3, R3, -1 ;  /* 0xbf80000003037421 */ /* 0x000fd80000010000 */
[----:B------:R-:W-:Y:S02]  /*2b80*/  @!P0 FADD.FTZ R3, R3, -1 ;  /* 0xbf80000003038421 */ /* 0x000fe40000010000 */
.L_x_30693:
[----:B------:R-:W-:Y:S05]  /*2b90*/  BSYNC B2 ;  /* 0x0000000000027941 */ /* 0x000fea0003800000 */
.L_x_30692:
[----:B------:R-:W-:Y:S01]  /*2ba0*/  FFMA.FTZ R4, -R6, R3, R4 ;  /* 0x0000000306047223 */ /* 0x000fe20000010104 */
[----:B------:R-:W-:Y:S05]  /*2bb0*/  BRA `(.L_x_30690) ;  /* 0x000001f000007947 */ /* 0x000fea0003800000 */
.L_x_30691:
        /* <DEDUP_REMOVED lines=15> */
.L_x_30697:
        /* <DEDUP_REMOVED lines=13> */
.L_x_30696:
[----:B------:R-:W-:Y:S05]  /*2d80*/  BSYNC B2 ;  /* 0x0000000000027941 */ /* 0x000fea0003800000 */
.L_x_30695:
[----:B------:R-:W-:-:S04]  /*2d90*/  FMUL.FTZ R4, R4, 1.1920928955078125e-07 ;  /* 0x3400000004047820 */ /* 0x000fc80000410000 */
[----:B------:R-:W-:Y:S02]  /*2da0*/  FMUL.FTZ R4, R3, R4 ;  /* 0x0000000403047220 */ /* 0x000fe40000410000 */
.L_x_30690:
[----:B------:R-:W-:Y:S05]  /*2db0*/  BSYNC B0 ;  /* 0x0000000000007941 */ /* 0x000fea0003800000 */
.L_x_30689:
        /* <DEDUP_REMOVED lines=9> */
.L_x_30688:
[----:B------:R-:W-:Y:S05]  /*2e50*/  BSYNC B1 ;  /* 0x0000000000017941 */ /* 0x000fea0003800000 */
.L_x_30687:
        /* <DEDUP_REMOVED lines=34> */
.L_x_30705:
[----:B------:R-:W-:Y:S01]  /*3080*/  FSETP.GEU.FTZ.AND P0, PT, R6, -R9, PT ;  /* 0x800000090600720b */ /* 0x000fe20003f1e000 */
[----:B------:R-:W-:-:S12]  /*3090*/  FADD.FTZ R4, R4, -1 ;  /* 0xbf80000004047421 */ /* 0x000fd80000010000 */
[----:B------:R-:W-:Y:S02]  /*30a0*/  @!P0 FADD.FTZ R4, R4, -1 ;  /* 0xbf80000004048421 */ /* 0x000fe40000010000 */
.L_x_30704:
[----:B------:R-:W-:Y:S05]  /*30b0*/  BSYNC B2 ;  /* 0x0000000000027941 */ /* 0x000fea0003800000 */
.L_x_30703:
[----:B------:R-:W-:Y:S01]  /*30c0*/  FFMA.FTZ R7, -R9, R4, R7 ;  /* 0x0000000409077223 */ /* 0x000fe20000010107 */
[----:B------:R-:W-:Y:S05]  /*30d0*/  BRA `(.L_x_30701) ;  /* 0x000001f000007947 */ /* 0x000fea0003800000 */
.L_x_30702:
        /* <DEDUP_REMOVED lines=15> */
.L_x_30708:
        /* <DEDUP_REMOVED lines=13> */
.L_x_30707:
[----:B------:R-:W-:Y:S05]  /*32a0*/  BSYNC B2 ;  /* 0x0000000000027941 */ /* 0x000fea0003800000 */
.L_x_30706:
[----:B------:R-:W-:-:S04]  /*32b0*/  FMUL.FTZ R7, R8, 1.1920928955078125e-07 ;  /* 0x3400000008077820 */ /* 0x000fc80000410000 */
[----:B------:R-:W-:Y:S02]  /*32c0*/  FMUL.FTZ R7, R4, R7 ;  /* 0x0000000704077220 */ /* 0x000fe40000410000 */
.L_x_30701:
[----:B------:R-:W-:Y:S05]  /*32d0*/  BSYNC B0 ;  /* 0x0000000000007941 */ /* 0x000fea0003800000 */
.L_x_30700:
        /* <DEDUP_REMOVED lines=9> */
.L_x_30699:
[----:B------:R-:W-:Y:S05]  /*3370*/  BSYNC B1 ;  /* 0x0000000000017941 */ /* 0x000fea0003800000 */
.L_x_30698:
        /* <DEDUP_REMOVED lines=34> */
.L_x_30716:
[----:B------:R-:W-:Y:S01]  /*35a0*/  FSETP.GEU.FTZ.AND P0, PT, R8, -R9, PT ;  /* 0x800000090800720b */ /* 0x000fe20003f1e000 */
[----:B------:R-:W-:-:S12]  /*35b0*/  FADD.FTZ R6, R6, -1 ;  /* 0xbf80000006067421 */ /* 0x000fd80000010000 */
[----:B------:R-:W-:Y:S02]  /*35c0*/  @!P0 FADD.FTZ R6, R6, -1 ;  /* 0xbf80000006068421 */ /* 0x000fe40000010000 */
.L_x_30715:
[----:B------:R-:W-:Y:S05]  /*35d0*/  BSYNC B2 ;  /* 0x0000000000027941 */ /* 0x000fea0003800000 */
.L_x_30714:
[----:B------:R-:W-:Y:S01]  /*35e0*/  FFMA.FTZ R7, -R9, R6, R7 ;  /* 0x0000000609077223 */ /* 0x000fe20000010107 */
[----:B------:R-:W-:Y:S05]  /*35f0*/  BRA `(.L_x_30712) ;  /* 0x000001f000007947 */ /* 0x000fea0003800000 */
.L_x_30713:
        /* <DEDUP_REMOVED lines=15> */
.L_x_30719:
        /* <DEDUP_REMOVED lines=13> */
.L_x_30718:
[----:B------:R-:W-:Y:S05]  /*37c0*/  BSYNC B2 ;  /* 0x0000000000027941 */ /* 0x000fea0003800000 */
.L_x_30717:
[----:B------:R-:W-:-:S04]  /*37d0*/  FMUL.FTZ R9, R9, 1.1920928955078125e-07 ;  /* 0x3400000009097820 */ /* 0x000fc80000410000 */
[----:B0-----:R-:W-:Y:S02]  /*37e0*/  FMUL.FTZ R7, R6, R9 ;  /* 0x0000000906077220 */ /* 0x001fe40000410000 */
.L_x_30712:
[----:B------:R-:W-:Y:S05]  /*37f0*/  BSYNC B0 ;  /* 0x0000000000007941 */ /* 0x000fea0003800000 */
.L_x_30711:
        /* <DEDUP_REMOVED lines=9> */
.L_x_30710:
[----:B------:R-:W-:Y:S05]  /*3890*/  BSYNC B1 ;  /* 0x0000000000017941 */ /* 0x000fea0003800000 */
.L_x_30709:
        /* <DEDUP_REMOVED lines=34> */
.L_x_30727:
[----:B------:R-:W-:Y:S01]  /*3ac0*/  FSETP.GEU.FTZ.AND P0, PT, R9, -R10, PT ;  /* 0x8000000a0900720b */ /* 0x000fe20003f1e000 */
[----:B------:R-:W-:-:S12]  /*3ad0*/  FADD.FTZ R7, R7, -1 ;  /* 0xbf80000007077421 */ /* 0x000fd80000010000 */
[----:B------:R-:W-:Y:S02]  /*3ae0*/  @!P0 FADD.FTZ R7, R7, -1 ;  /* 0xbf80000007078421 */ /* 0x000fe40000010000 */
.L_x_30726:
[----:B------:R-:W-:Y:S05]  /*3af0*/  BSYNC B2 ;  /* 0x0000000000027941 */ /* 0x000fea0003800000 */
.L_x_30725:
[----:B------:R-:W-:Y:S01]  /*3b00*/  FFMA.FTZ R8, -R10, R7, R8 ;  /* 0x000000070a087223 */ /* 0x000fe20000010108 */
[----:B------:R-:W-:Y:S05]  /*3b10*/  BRA `(.L_x_30723) ;  /* 0x000001f000007947 */ /* 0x000fea0003800000 */
.L_x_30724:
        /* <DEDUP_REMOVED lines=15> */
.L_x_30730:
        /* <DEDUP_REMOVED lines=13> */
.L_x_30729:
[----:B------:R-:W-:Y:S05]  /*3ce0*/  BSYNC B2 ;  /* 0x0000000000027941 */ /* 0x000fea0003800000 */
.L_x_30728:
[----:B------:R-:W-:-:S04]  /*3cf0*/  FMUL.FTZ R10, R10, 1.1920928955078125e-07 ;  /* 0x340000000a0a7820 */ /* 0x000fc80000410000 */
[----:B0-----:R-:W-:Y:S02]  /*3d00*/  FMUL.FTZ R8, R7, R10 ;  /* 0x0000000a07087220 */ /* 0x001fe40000410000 */
.L_x_30723:
[----:B------:R-:W-:Y:S05]  /*3d10*/  BSYNC B0 ;  /* 0x0000000000007941 */ /* 0x000fea0003800000 */
.L_x_30722:
        /* <DEDUP_REMOVED lines=9> */
.L_x_30721:
[----:B------:R-:W-:Y:S05]  /*3db0*/  BSYNC B1 ;  /* 0x0000000000017941 */ /* 0x000fea0003800000 */
.L_x_30720:
        /* <DEDUP_REMOVED lines=34> */
.L_x_30738:
[----:B------:R-:W-:Y:S01]  /*3fe0*/  FSETP.GEU.FTZ.AND P0, PT, R9, -R18, PT ;  /* 0x800000120900720b */ /* 0x000fe20003f1e000 */
[----:B------:R-:W-:-:S12]  /*3ff0*/  FADD.FTZ R7, R7, -1 ;  /* 0xbf80000007077421 */ /* 0x000fd80000010000 */
[----:B------:R-:W-:Y:S02]  /*4000*/  @!P0 FADD.FTZ R7, R7, -1 ;  /* 0xbf80000007078421 */ /* 0x000fe40000010000 */
.L_x_30737:
[----:B------:R-:W-:Y:S05]  /*4010*/  BSYNC B2 ;  /* 0x0000000000027941 */ /* 0x000fea0003800000 */
.L_x_30736:
[----:B------:R-:W-:Y:S01]  /*4020*/  FFMA.FTZ R10, -R18, R7, R10 ;  /* 0x00000007120a7223 */ /* 0x000fe2000001010a */
[----:B------:R-:W-:Y:S05]  /*4030*/  BRA `(.L_x_30734) ;  /* 0x000001f000007947 */ /* 0x000fea0003800000 */
.L_x_30735:
        /* <DEDUP_REMOVED lines=15> */
.L_x_30741:
        /* <DEDUP_REMOVED lines=13> */
.L_x_30740:
[----:B------:R-:W-:Y:S05]  /*4200*/  BSYNC B2 ;  /* 0x0000000000027941 */ /* 0x000fea0003800000 */
.L_x_30739:
[----:B------:R-:W-:-:S04]  /*4210*/  FMUL.FTZ R10, R11, 1.1920928955078125e-07 ;  /* 0x340000000b0a7820 */ /* 0x000fc80000410000 */
[----:B------:R-:W-:Y:S02]  /*4220*/  FMUL.FTZ R10, R7, R10 ;  /* 0x0000000a070a7220 */ /* 0x000fe40000410000 */
.L_x_30734:
[----:B------:R-:W-:Y:S05]  /*4230*/  BSYNC B0 ;  /* 0x0000000000007941 */ /* 0x000fea0003800000 */
.L_x_30733:
        /* <DEDUP_REMOVED lines=9> */
.L_x_30732:
[----:B------:R-:W-:Y:S05]  /*42d0*/  BSYNC B1 ;  /* 0x0000000000017941 */ /* 0x000fea0003800000 */
.L_x_30731:
        /* <DEDUP_REMOVED lines=34> */
.L_x_30749:
[----:B------:R-:W-:Y:S01]  /*4500*/  FSETP.GEU.FTZ.AND P0, PT, R10, -R17, PT ;  /* 0x800000110a00720b */ /* 0x000fe20003f1e000 */
[----:B------:R-:W-:-:S12]  /*4510*/  FADD.FTZ R8, R8, -1 ;  /* 0xbf80000008087421 */ /* 0x000fd80000010000 */
[----:B------:R-:W-:Y:S02]  /*4520*/  @!P0 FADD.FTZ R8, R8, -1 ;  /* 0xbf80000008088421 */ /* 0x000fe40000010000 */
.L_x_30748:
[----:B------:R-:W-:Y:S05]  /*4530*/  BSYNC B2 ;  /* 0x0000000000027941 */ /* 0x000fea0003800000 */
.L_x_30747:
[----:B------:R-:W-:Y:S01]  /*4540*/  FFMA.FTZ R11, -R17, R8, R11 ;  /* 0x00000008110b7223 */ /* 0x000fe2000001010b */
[----:B------:R-:W-:Y:S05]  /*4550*/  BRA `(.L_x_30745) ;  /* 0x000001f000007947 */ /* 0x000fea0003800000 */
.L_x_30746:
        /* <DEDUP_REMOVED lines=15> */
.L_x_30752:
        /* <DEDUP_REMOVED lines=13> */
.L_x_30751:
[----:B------:R-:W-:Y:S05]  /*4720*/  BSYNC B2 ;  /* 0x0000000000027941 */ /* 0x000fea0003800000 */
.L_x_30750:
[----:B------:R-:W-:-:S04]  /*4730*/  FMUL.FTZ R17, R17, 1.1920928955078125e-07 ;  /* 0x3400000011117820 */ /* 0x000fc80000410000 */
[----:B------:R-:W-:Y:S02]  /*4740*/  FMUL.FTZ R11, R8, R17 ;  /* 0x00000011080b7220 */ /* 0x000fe40000410000 */
.L_x_30745:
[----:B------:R-:W-:Y:S05]  /*4750*/  BSYNC B0 ;  /* 0x0000000000007941 */ /* 0x000fea0003800000 */
.L_x_30744:
        /* <DEDUP_REMOVED lines=9> */
.L_x_30743:
[----:B------:R-:W-:Y:S05]  /*47f0*/  BSYNC B1 ;  /* 0x0000000000017941 */ /* 0x000fea0003800000 */
.L_x_30742:
        /* <DEDUP_REMOVED lines=34> */
.L_x_30760:
[----:B------:R-:W-:Y:S01]  /*4a20*/  FSETP.GEU.FTZ.AND P0, PT, R11, -R18, PT ;  /* 0x800000120b00720b */ /* 0x000fe20003f1e000 */
[----:B------:R-:W-:-:S12]  /*4a30*/  FADD.FTZ R9, R9, -1 ;  /* 0xbf80000009097421 */ /* 0x000fd80000010000 */
[----:B------:R-:W-:Y:S02]  /*4a40*/  @!P0 FADD.FTZ R9, R9, -1 ;  /* 0xbf80000009098421 */ /* 0x000fe40000010000 */
.L_x_30759:
[----:B------:R-:W-:Y:S05]  /*4a50*/  BSYNC B2 ;  /* 0x0000000000027941 */ /* 0x000fea0003800000 */
.L_x_30758:
[----:B------:R-:W-:Y:S01]  /*4a60*/  FFMA.FTZ R16, -R18, R9, R16 ;  /* 0x0000000912107223 */ /* 0x000fe20000010110 */
[----:B------:R-:W-:Y:S05]  /*4a70*/  BRA `(.L_x_30756) ;  /* 0x000001f000007947 */ /* 0x000fea0003800000 */
.L_x_30757:
        /* <DEDUP_REMOVED lines=15> */
.L_x_30763:
        /* <DEDUP_REMOVED lines=13> */
.L_x_30762:
[----:B------:R-:W-:Y:S05]  /*4c40*/  BSYNC B2 ;  /* 0x0000000000027941 */ /* 0x000fea0003800000 */
.L_x_30761:
[----:B------:R-:W-:-:S04]  /*4c50*/  FMUL.FTZ R16, R17, 1.1920928955078125e-07 ;  /* 0x3400000011107820 */ /* 0x000fc80000410000 */
[----:B------:R-:W-:Y:S02]  /*4c60*/  FMUL.FTZ R16, R9, R16 ;  /* 0x0000001009107220 */ /* 0x000fe40000410000 */
.L_x_30756:
[----:B------:R-:W-:Y:S05]  /*4c70*/  BSYNC B0 ;  /* 0x0000000000007941 */ /* 0x000fea0003800000 */
.L_x_30755:
        /* <DEDUP_REMOVED lines=9> */
.L_x_30754:
[----:B------:R-:W-:Y:S05]  /*4d10*/  BSYNC B1 ;  /* 0x0000000000017941 */ /* 0x000fea0003800000 */
.L_x_30753:
        /* <DEDUP_REMOVED lines=34> */
.L_x_30771:
[----:B------:R-:W-:Y:S01]  /*4f40*/  FSETP.GEU.FTZ.AND P0, PT, R16, -R17, PT ;  /* 0x800000111000720b */ /* 0x000fe20003f1e000 */
[----:B------:R-:W-:-:S12]  /*4f50*/  FADD.FTZ R10, R10, -1 ;  /* 0xbf8000000a0a7421 */ /* 0x000fd80000010000 */
[----:B------:R-:W-:Y:S02]  /*4f60*/  @!P0 FADD.FTZ R10, R10, -1 ;  /* 0xbf8000000a0a8421 */ /* 0x000fe40000010000 */
.L_x_30770:
[----:B------:R-:W-:Y:S05]  /*4f70*/  BSYNC B2 ;  /* 0x0000000000027941 */ /* 0x000fea0003800000 */
.L_x_30769:
[----:B------:R-:W-:Y:S01]  /*4f80*/  FFMA.FTZ R15, -R17, R10, R15 ;  /* 0x0000000a110f7223 */ /* 0x000fe2000001010f */
[----:B------:R-:W-:Y:S05]  /*4f90*/  BRA `(.L_x_30767) ;  /* 0x000001f000007947 */ /* 0x000fea0003800000 */
.L_x_30768:
        /* <DEDUP_REMOVED lines=15> */
.L_x_30774:
        /* <DEDUP_REMOVED lines=13> */
.L_x_30773:
[----:B------:R-:W-:Y:S05]  /*5160*/  BSYNC B2 ;  /* 0x0000000000027941 */ /* 0x000fea0003800000 */
.L_x_30772:
[----:B------:R-:W-:-:S04]  /*5170*/  FMUL.FTZ R17, R17, 1.1920928955078125e-07 ;  /* 0x3400000011117820 */ /* 0x000fc80000410000 */
[----:B0-----:R-:W-:Y:S02]  /*5180*/  FMUL.FTZ R15, R10, R17 ;  /* 0x000000110a0f7220 */ /* 0x001fe40000410000 */
.L_x_30767:
[----:B------:R-:W-:Y:S05]  /*5190*/  BSYNC B0 ;  /* 0x0000000000007941 */ /* 0x000fea0003800000 */
.L_x_30766:
        /* <DEDUP_REMOVED lines=9> */
.L_x_30765:
[----:B------:R-:W-:Y:S05]  /*5230*/  BSYNC B1 ;  /* 0x0000000000017941 */ /* 0x000fea0003800000 */
.L_x_30764:
        /* <DEDUP_REMOVED lines=16> */
.L_x_30777:
[----:B------:R-:W-:-:S13]  /*5340*/  ISETP.GE.AND P0, PT, R14, R13, PT ;  /* 0x0000000d0e00720c */ /* 0x000fda0003f06270 */
[----:B------:R-:W-:Y:S05]  /*5350*/  @P0 BRA `(.L_x_30779) ;  /* 0x000000c000000947 */ /* 0x000fea0003800000 */
[----:B-1----:R-:W-:Y:S01]  /*5360*/  IMAD.IADD R2, R0, 0x1, R14 ;  /* 0x0000000100027824 */ /* 0x002fe200078e020e */
[----:B------:R-:W-:Y:S01]  /*5370*/  IADD3 R14, R14, 0x80, RZ ;  /* 0x000000800e0e7810 */ /* 0x000fe20007ffe0ff */
[----:B------:R-:W-:-:S04]  /*5380*/  IMAD.MOV.U32 R3, RZ, RZ, 0x2 ;  /* 0x00000002ff037424 */ /* 0x000fc800078e00ff */
[----:B------:R-:W-:-:S05]  /*5390*/  IMAD.WIDE.U32 R2, R2, R3, c[0x0][0x168] ;  /* 0x00005a0002027625 */ /* 0x000fca00078e0003 */
[----:B------:R1:W-:Y:S02]  /*53a0*/  STG.E.U16 [R2.64], R5 ;  /* 0x0000000502007986 */ /* 0x0003e4000c101504 */
.L_x_30778:
[----:B------:R-:W-:-:S13]  /*53b0*/  ISETP.GE.AND P0, PT, R14, R13, PT ;  /* 0x0000000d0e00720c */ /* 0x000fda0003f06270 */
[----:B------:R-:W-:Y:S05]  /*53c0*/  @P0 BRA `(.L_x_30780) ;  /* 0x000000c000000947 */ /* 0x000fea0003800000 */
[----:B-1----:R-:W-:Y:S01]  /*53d0*/  IMAD.IADD R2, R0, 0x1, R14 ;  /* 0x0000000100027824 */ /* 0x002fe200078e020e */
[----:B------:R-:W-:Y:S01]  /*53e0*/  IADD3 R14, R14, 0x80, RZ ;  /* 0x000000800e0e7810 */ /* 0x000fe20007ffe0ff */
[----:B------:R-:W-:-:S04]  /*53f0*/  IMAD.MOV.U32 R3, RZ, RZ, 0x2 ;  /* 0x00000002ff037424 */ /* 0x000fc800078e00ff */
[----:B------:R-:W-:-:S05]  /*5400*/  IMAD.WIDE.U32 R2, R2, R3, c[0x0][0x168] ;  /* 0x00005a0002027625 */ /* 0x000fca00078e0003 */
[----:B------:R1:W-:Y:S02]  /*5410*/  STG.E.U16 [R2.64], R6 ;  /* 0x0000000602007986 */ /* 0x0003e4000c101504 */
.L_x_30779:
[----:B------:R-:W-:-:S13]  /*5420*/  ISETP.GE.AND P0, PT, R14, R13, PT ;  /* 0x0000000d0e00720c */ /* 0x000fda0003f06270 */
[----:B------:R-:W-:Y:S05]  /*5430*/  @P0 BRA `(.L_x_30781) ;  /* 0x000000d000000947 */ /* 0x000fea0003800000 */
[----:B-1----:R-:W-:Y:S01]  /*5440*/  IMAD.IADD R2, R0, 0x1, R14 ;  /* 0x0000000100027824 */ /* 0x002fe200078e020e */
[----:B------:R-:W-:Y:S01]  /*5450*/  IADD3 R14, R14, 0x80, RZ ;  /* 0x000000800e0e7810 */ /* 0x000fe20007ffe0ff */
[----:B------:R-:W-:-:S04]  /*5460*/  IMAD.MOV.U32 R3, RZ, RZ, 0x2 ;  /* 0x00000002ff037424 */ /* 0x000fc800078e00ff */
[----:B------:R-:W-:-:S05]  /*5470*/  IMAD.WIDE.U32 R2, R2, R3, c[0x0][0x168] ;  /* 0x00005a0002027625 */ /* 0x000fca00078e0003 */
[----:B------:R1:W-:Y:S02]  /*5480*/  STG.E.U16 [R2.64], R7 ;  /* 0x0000000702007986 */ /* 0x0003e4000c101504 */
.L_x_30780:
        /* <DEDUP_REMOVED lines=8> */
.L_x_30781:
[----:B------:R-:W-:Y:S05]  /*5510*/  BSYNC B1 ;  /* 0x0000000000017941 */ /* 0x000fea0003800000 */
.L_x_30776:
[----:B------:R-:W-:-:S13]  /*5520*/  ISETP.GE.AND P0, PT, R14, R13, PT ;  /* 0x0000000d0e00720c */ /* 0x000fda0003f06270 */
[----:B-1----:R-:W-:Y:S01]  /*5530*/  @!P0 IMAD.IADD R2, R0, 0x1, R14 ;  /* 0x0000000100028824 */ /* 0x002fe200078e020e */
[----:B------:R-:W-:Y:S01]  /*5540*/  @!P0 IADD3 R14, R14, 0x80, RZ ;  /* 0x000000800e0e8810 */ /* 0x000fe20007ffe0ff */
[----:B------:R-:W-:-:S04]  /*5550*/  @!P0 IMAD.MOV.U32 R3, RZ, RZ, 0x2 ;  /* 0x00000002ff038424 */ /* 0x000fc800078e00ff */
[----:B------:R-:W-:-:S05]  /*5560*/  @!P0 IMAD.WIDE.U32 R2, R2, R3, c[0x0][0x168] ;  /* 0x00005a0002028625 */ /* 0x000fca00078e0003 */
[----:B------:R1:W-:Y:S02]  /*5570*/  @!P0 STG.E.U16 [R2.64], R9 ;  /* 0x0000000902008986 */ /* 0x0003e4000c101504 */
.L_x_30782:
[----:B------:R-:W-:Y:S05]  /*5580*/  BSYNC B0 ;  /* 0x0000000000007941 */ /* 0x000fea0003800000 */
.L_x_30775:
        /* <DEDUP_REMOVED lines=8> */
.L_x_30783:
        /* <DEDUP_REMOVED lines=15> */
.L_x_50739:


//--------------------- .text._ZN2at6native29vectorized_elementwise_kernelILi8ENS0_13BUnaryFunctorIN3c104HalfES4_S4_ZZZNS0_21remainder_kernel_cudaERNS_18TensorIteratorBaseEENKUlvE0_clEvENKUlvE1_clEvEUlS4_S4_E_EESt5arrayIPcLm2EEEEviT0_T1_ --------------------------
	.section	.text._ZN2at6native29vectorized_elementwise_kernelILi8ENS0_13BUnaryFunctorIN3c104HalfES4_S4_ZZZNS0_21remainder_kernel_cudaERNS_18TensorIteratorBaseEENKUlvE0_clEvENKUlvE1_clEvEUlS4_S4_E_EESt5arrayIPcLm2EEEEviT0_T1_,"ax",@progbits
	.sectioninfo	@"SHI_REGISTERS=4"
	.align	128
        .global         _ZN2at6native29vectorized_elementwise_kernelILi8ENS0_13BUnaryFunctorIN3c104HalfES4_S4_ZZZNS0_21remainder_kernel_cudaERNS_18TensorIteratorBaseEENKUlvE0_clEvENKUlvE1_clEvEUlS4_S4_E_EESt5arrayIPcLm2EEEEviT0_T1_
        .type           _ZN2at6native29vectorized_elementwise_kernelILi8ENS0_13BUnaryFunctorIN3c104HalfES4_S4_ZZZNS0_21remainder_kernel_cudaERNS_18TensorIteratorBaseEENKUlvE0_clEvENKUlvE1_clEvEUlS4_S4_E_EESt5arrayIPcLm2EEEEviT0_T1_,@function
        .size           _ZN2at6native29vectorized_elementwise_kernelILi8ENS0_13BUnaryFunctorIN3c104HalfES4_S4_ZZZNS0_21remainder_kernel_cudaERNS_18TensorIteratorBaseEENKUlvE0_clEvENKUlvE1_clEvEUlS4_S4_E_EESt5arrayIPcLm2EEEEviT0_T1_,(.L_x_50740 - _ZN2at6native29vectorized_elementwise_kernelILi8ENS0_13BUnaryFunctorIN3c104HalfES4_S4_ZZZNS0_21remainder_kernel_cudaERNS_18TensorIteratorBaseEENKUlvE0_clEvENKUlvE1_clEvEUlS4_S4_E_EESt5arrayIPcLm2EEEEviT0_T1_)
        .other          _ZN2at6native29vectorized_elementwise_kernelILi8ENS0_13BUnaryFunctorIN3c104HalfES4_S4_ZZZNS0_21remainder_kernel_cudaERNS_18TensorIteratorBaseEENKUlvE0_clEvENKUlvE1_clEvEUlS4_S4_E_EESt5arrayIPcLm2EEEEviT0_T1_,@"STO_CUDA_ENTRY STV_DEFAULT"
_ZN2at6native29vectorized_elementwise_kernelILi8ENS0_13BUnaryFunctorIN3c104HalfES4_S4_ZZZNS0_21remainder_kernel_cudaERNS_18TensorIteratorBaseEENKUlvE0_clEvENKUlvE1_clEvEUlS4_S4_E_EESt5arrayIPcLm2EEEEviT0_T1_:
.text._ZN2at6native29vectorized_elementwise_kernelILi8ENS0_13BUnaryFunctorIN3c104HalfES4_S4_ZZZNS0_21remainder_kernel_cudaERNS_18TensorIteratorBaseEENKUlvE0_clEvENKUlvE1_clEvEUlS4_S4_E_EESt5arrayIPcLm2EEEEviT0_T1_:
[----:B------:R-:W-:Y:S02]  /*0000*/  MOV R1, c[0x0][0x28] ;  /* 0x00000a0000017a02 */ /* 0x000fe40000000f00 */
[----:B------:R-:W-:Y:S05]  /*0010*/  EXIT ;  /* 0x000000000000794d */ /* 0x000fea0003800000 */
.L_x_30784:
        /* <DEDUP_REMOVED lines=14> */
.L_x_50740:


//--------------------- .text._ZN2at6native18elementwise_kernelILi128ELi4EZNS0_15gpu_kernel_implINS0_13AUnaryFunctorIN3c104HalfES5_S5_ZZZNS0_21remainder_kernel_cudaERNS_18TensorIteratorBaseEENKUlvE0_clEvENKUlvE1_clEvEUlS5_S5_E_EEEEvS7_RKT_EUliE_EEviT1_ --------------------------
	.section	.text._ZN2at6native18elementwise_kernelILi128ELi4EZNS0_15gpu_kernel_implINS0_13AUnaryFunctorIN3c104HalfES5_S5_ZZZNS0_21remainder_kernel_cudaERNS_18TensorIteratorBaseEENKUlvE0_clEvENKUlvE1_clEvEUlS5_S5_E_EEEEvS7_RKT_EUliE_EEviT1_,"ax",@progbits
	.sectioninfo	@"SHI_REGISTERS=24"
	.align	128
        .global         _ZN2at6native18elementwise_kernelILi128ELi4EZNS0_15gpu_kernel_implINS0_13AUnaryFunctorIN3c104HalfES5_S5_ZZZNS0_21remainder_kernel_cudaERNS_18TensorIteratorBaseEENKUlvE0_clEvENKUlvE1_clEvEUlS5_S5_E_EEEEvS7_RKT_EUliE_EEviT1_
        .type           _ZN2at6native18elementwise_kernelILi128ELi4EZNS0_15gpu_kernel_implINS0_13AUnaryFunctorIN3c104HalfES5_S5_ZZZNS0_21remainder_kernel_cudaERNS_18TensorIteratorBaseEENKUlvE0_clEvENKUlvE1_clEvEUlS5_S5_E_EEEEvS7_RKT_EUliE_EEviT1_,@function
        .size           _ZN2at6native18elementwise_kernelILi128ELi4EZNS0_15gpu_kernel_implINS0_13AUnaryFunctorIN3c104HalfES5_S5_ZZZNS0_21remainder_kernel_cudaERNS_18TensorIteratorBaseEENKUlvE0_clEvENKUlvE1_clEvEUlS5_S5_E_EEEEvS7_RKT_EUliE_EEviT1_,(.L_x_50741 - _ZN2at6native18elementwise_kernelILi128ELi4EZNS0_15gpu_kernel_implINS0_13AUnaryFunctorIN3c104HalfES5_S5_ZZZNS0_21remainder_kernel_cudaERNS_18TensorIteratorBaseEENKUlvE0_clEvENKUlvE1_clEvEUlS5_S5_E_EEEEvS7_RKT_EUliE_EEviT1_)
        .other          _ZN2at6native18elementwise_kernelILi128ELi4EZNS0_15gpu_kernel_implINS0_13AUnaryFunctorIN3c104HalfES5_S5_ZZZNS0_21remainder_kernel_cudaERNS_18TensorIteratorBaseEENKUlvE0_clEvENKUlvE1_clEvEUlS5_S5_E_EEEEvS7_RKT_EUliE_EEviT1_,@"STO_CUDA_ENTRY STV_DEFAULT"
_ZN2at6native18elementwise_kernelILi128ELi4EZNS0_15gpu_kernel_implINS0_13AUnaryFunctorIN3c104HalfES5_S5_ZZZNS0_21remainder_kernel_cudaERNS_18TensorIteratorBaseEENKUlvE0_clEvENKUlvE1_clEvEUlS5_S5_E_EEEEvS7_RKT_EUliE_EEviT1_:
.text._ZN2at6native18elementwise_kernelILi128ELi4EZNS0_15gpu_kernel_implINS0_13AUnaryFunctorIN3c104HalfES5_S5_ZZZNS0_21remainder_kernel_cudaERNS_18TensorIteratorBaseEENKUlvE0_clEvENKUlvE1_clEvEUlS5_S5_E_EEEEvS7_RKT_EUliE_EEviT1_:
        /* <DEDUP_REMOVED lines=235> */
.L_x_30787:
        /* <DEDUP_REMOVED lines=21> */
.L_x_30791:
[----:B------:R-:W2:Y:S02]  /*1000*/  LDG.E.U8 R4, [R4.64] ;  /* 0x0000002404047981 */ /* 0x000ea4000c1e1100 */
[----:B--2---:R-:W0:Y:S02]  /*1010*/  I2F.U16 R0, R4 ;  /* 0x0000000400007306 */ /* 0x004e240000101000 */
[----:B0-----:R-:W-:-:S04]  /*1020*/  F2FP.PACK_AB R0, RZ, R0 ;  /* 0x00000000ff00723e */ /* 0x001fc800000000ff */
[----:B------:R-:W-:Y:S01]  /*1030*/  PRMT R2, R0, 0x7610, R2 ;  /* 0x0000761000027816 */ /* 0x000fe20000000002 */
[----:B------:R-:W-:Y:S05]  /*1040*/  BRA `(.L_x_30793) ;  /* 0x00000ec000007947 */ /* 0x000fea0003800000 */
.L_x_30790:
        /* <DEDUP_REMOVED lines=11> */
.L_x_30795:
[----:B------:R-:W2:Y:S02]  /*1100*/  LDG.E R4, [R4.64] ;  /* 0x0000002404047981 */ /* 0x000ea4000c1e1900 */
[----:B--2---:R-:W0:Y:S02]  /*1110*/  I2F R0, R4 ;  /* 0x0000000400007306 */ /* 0x004e240000201400 */
[----:B0-----:R-:W-:-:S04]  /*1120*/  F2FP.PACK_AB R0, RZ, R0 ;  /* 0x00000000ff00723e */ /* 0x001fc800000000ff */
[----:B------:R-:W-:Y:S01]  /*1130*/  PRMT R2, R0, 0x7610, R2 ;  /* 0x0000761000027816 */ /* 0x000fe20000000002 */
[----:B------:R-:W-:Y:S05]  /*1140*/  BRA `(.L_x_30793) ;  /* 0x00000dc000007947 */ /* 0x000fea0003800000 */
.L_x_30794:
[----:B------:R-:W2:Y:S02]  /*1150*/  LDG.E.U16 R4, [R4.64] ;  /* 0x0000002404047981 */ /* 0x000ea4000c1e1500 */
[----:B--2---:R-:W0:Y:S02]  /*1160*/  I2F.S16 R0, R4 ;  /* 0x0000000400007306 */ /* 0x004e240000101400 */
[----:B0-----:R-:W-:-:S04]  /*1170*/  F2FP.PACK_AB R0, RZ, R0 ;  /* 0x00000000ff00723e */ /* 0x001fc800000000ff */
[----:B------:R-:W-:Y:S01]  /*1180*/  PRMT R2, R0, 0x7610, R2 ;  /* 0x0000761000027816 */ /* 0x000fe20000000002 */
[----:B------:R-:W-:Y:S05]  /*1190*/  BRA `(.L_x_30793) ;  /* 0x00000d7000007947 */ /* 0x000fea0003800000 */
.L_x_30789:
        /* <DEDUP_REMOVED lines=9> */
.L_x_30797:
[----:B------:R0:W5:Y:S01]  /*1230*/  LDG.E.U16 R2, [R4.64] ;  /* 0x0000002404027981 */ /* 0x000162000c1e1500 */
[----:B------:R-:W-:Y:S05]  /*1240*/  BRA `(.L_x_30793) ;  /* 0x00000cc000007947 */ /* 0x000fea0003800000 */
.L_x_30796:
        /* <DEDUP_REMOVED lines=9> */
.L_x_30799:
[----:B------:R0:W5:Y:S01]  /*12e0*/  LDG.E.U16 R2, [R4.64] ;  /* 0x0000002404027981 */ /* 0x000162000c1e1500 */
[----:B------:R-:W-:Y:S05]  /*12f0*/  BRA `(.L_x_30793) ;  /* 0x00000c1000007947 */ /* 0x000fea0003800000 */
.L_x_30798:
[----:B------:R-:W2:Y:S02]  /*1300*/  LDG.E.64 R4, [R4.64] ;  /* 0x0000002404047981 */ /* 0x000ea4000c1e1b00 */
[----:B--2---:R-:W0:Y:S01]  /*1310*/  F2F.F32.F64 R0, R4 ;  /* 0x0000000400007310 */ /* 0x004e220000301000 */
[----:B------:R-:W0:-:S14]  /*1320*/  DSETP.GEU.AND P0, PT, |R4|, c[0x2][0x0], PT ;  /* 0x008000000400762a */ /* 0x000e1c0003f0e200 */
[----:B0-----:R-:W-:-:S05]  /*1330*/  @!P0 FMUL R0, R0, 1.175494350822287508e-38 ;  /* 0x0080000000008820 */ /* 0x001fca0000400000 */
[----:B------:R-:W-:-:S04]  /*1340*/  F2FP.PACK_AB R0, RZ, R0 ;  /* 0x00000000ff00723e */ /* 0x000fc800000000ff */
[----:B------:R-:W-:Y:S01]  /*1350*/  PRMT R2, R0, 0x7610, R2 ;  /* 0x0000761000027816 */ /* 0x000fe20000000002 */
[----:B------:R-:W-:Y:S05]  /*1360*/  BRA `(.L_x_30793) ;  /* 0x00000ba000007947 */ /* 0x000fea0003800000 */
.L_x_30788:
        /* <DEDUP_REMOVED lines=14> */
.L_x_30802:
[----:B------:R-:W2:Y:S02]  /*1450*/  LDG.E.64 R4, [R4.64] ;  /* 0x0000002404047981 */ /* 0x000ea4000c1e1b00 */
[----:B--2---:R-:W0:Y:S01]  /*1460*/  F2F.F32.F64 R0, R4 ;  /* 0x0000000400007310 */ /* 0x004e220000301000 */
[----:B------:R-:W0:-:S14]  /*1470*/  DSETP.GEU.AND P0, PT, |R4|, c[0x2][0x0], PT ;  /* 0x008000000400762a */ /* 0x000e1c0003f0e200 */
[----:B0-----:R-:W-:-:S05]  /*1480*/  @!P0 FMUL R0, R0, 1.175494350822287508e-38 ;  /* 0x0080000000008820 */ /* 0x001fca0000400000 */
[----:B------:R-:W-:-:S04]  /*1490*/  F2FP.PACK_AB R0, RZ, R0 ;  /* 0x00000000ff00723e */ /* 0x000fc800000000ff */
[----:B------:R-:W-:Y:S01]  /*14a0*/  PRMT R2, R0, 0x7610, R2 ;  /* 0x0000761000027816 */ /* 0x000fe20000000002 */
[----:B------:R-:W-:Y:S05]  /*14b0*/  BRA `(.L_x_30793) ;  /* 0x00000a5000007947 */ /* 0x000fea0003800000 */
.L_x_30801:
        /* <DEDUP_REMOVED lines=28> */
.L_x_30804:
        /* <DEDUP_REMOVED lines=14> */
.L_x_30803:
[----:B------:R-:W2:Y:S02]  /*1760*/  LDG.E.U16 R0, [R4.64] ;  /* 0x0000002404007981 */ /* 0x000ea4000c1e1500 */
[----:B--2---:R-:W-:-:S04]  /*1770*/  PRMT R0, RZ, 0x5410, R0 ;  /* 0x00005410ff007816 */ /* 0x004fc80000000000 */
[----:B------:R-:W-:-:S04]  /*1780*/  F2FP.PACK_AB R0, RZ, R0 ;  /* 0x00000000ff00723e */ /* 0x000fc800000000ff */
[----:B------:R-:W-:Y:S01]  /*1790*/  PRMT R2, R0, 0x7610, R2 ;  /* 0x0000761000027816 */ /* 0x000fe20000000002 */
[----:B------:R-:W-:Y:S05]  /*17a0*/  BRA `(.L_x_30793) ;  /* 0x0000076000007947 */ /* 0x000fea0003800000 */
.L_x_30800:
        /* <DEDUP_REMOVED lines=12> */
.L_x_30807:
        /* <DEDUP_REMOVED lines=21> */
.L_x_30811:
[----:B------:R-:W-:Y:S05]  /*19c0*/  BSYNC B1 ;  /* 0x0000000000017941 */ /* 0x000fea0003800000 */
.L_x_30810:
[----:B------:R-:W-:Y:S01]  /*19d0*/  LEA R3, R0, 0x3b800000, 0x17 ;  /* 0x3b80000000037811 */ /* 0x000fe200078eb8ff */
[----:B------:R-:W-:-:S05]  /*19e0*/  IMAD.SHL.U32 R0, R2, 0x100000, RZ ;  /* 0x0010000002007824 */ /* 0x000fca00078e00ff */
[----:B------:R-:W-:Y:S02]  /*19f0*/  LOP3.LUT R0, R3, R0, R4, 0xfe, !PT ;  /* 0x0000000003007212 */ /* 0x000fe400078efe04 */
.L_x_30809:
[----:B------:R-:W-:Y:S05]  /*1a00*/  BSYNC B0 ;  /* 0x0000000000007941 */ /* 0x000fea0003800000 */
.L_x_30808:
[----:B------:R-:W-:-:S04]  /*1a10*/  F2FP.PACK_AB R0, RZ, R0 ;  /* 0x00000000ff00723e */ /* 0x000fc800000000ff */
[----:B------:R-:W-:Y:S01]  /*1a20*/  PRMT R2, R0, 0x7610, R2 ;  /* 0x0000761000027816 */ /* 0x000fe20000000002 */
[----:B------:R-:W-:Y:S05]  /*1a30*/  BRA `(.L_x_30793) ;  /* 0x000004d000007947 */ /* 0x000fea0003800000 */
.L_x_30806:
        /* <DEDUP_REMOVED lines=21> */
.L_x_30815:
[----:B------:R-:W-:Y:S05]  /*1b90*/  BSYNC B1 ;  /* 0x0000000000017941 */ /* 0x000fea0003800000 */
.L_x_30814:
[----:B------:R-:W-:Y:S01]  /*1ba0*/  LEA R3, R0, 0x37800000, 0x17 ;  /* 0x3780000000037811 */ /* 0x000fe200078eb8ff */
[----:B------:R-:W-:-:S05]  /*1bb0*/  IMAD.SHL.U32 R0, R2, 0x200000, RZ ;  /* 0x0020000002007824 */ /* 0x000fca00078e00ff */
[----:B------:R-:W-:Y:S02]  /*1bc0*/  LOP3.LUT R0, R3, R0, R4, 0xfe, !PT ;  /* 0x0000000003007212 */ /* 0x000fe400078efe04 */
.L_x_30813:
[----:B------:R-:W-:Y:S05]  /*1bd0*/  BSYNC B0 ;  /* 0x0000000000007941 */ /* 0x000fea0003800000 */
.L_x_30812:
[----:B------:R-:W-:-:S04]  /*1be0*/  F2FP.PACK_AB R0, RZ, R0 ;  /* 0x00000000ff00723e */ /* 0x000fc800000000ff */
[----:B------:R-:W-:Y:S01]  /*1bf0*/  PRMT R2, R0, 0x7610, R2 ;  /* 0x0000761000027816 */ /* 0x000fe20000000002 */
[----:B------:R-:W-:Y:S05]  /*1c00*/  BRA `(.L_x_30793) ;  /* 0x0000030000007947 */ /* 0x000fea0003800000 */
.L_x_30805:
        /* <DEDUP_REMOVED lines=14> */
.L_x_30819:
[----:B------:R-:W-:Y:S05]  /*1cf0*/  BSYNC B0 ;  /* 0x0000000000007941 */ /* 0x000fea0003800000 */
.L_x_30818:
[----:B------:R-:W-:-:S04]  /*1d00*/  F2FP.PACK_AB R0, RZ, R0 ;  /* 0x00000000ff00723e */ /* 0x000fc800000000ff */
[----:B------:R-:W-:Y:S01]  /*1d10*/  PRMT R2, R0, 0x7610, R2 ;  /* 0x0000761000027816 */ /* 0x000fe20000000002 */
[----:B------:R-:W-:Y:S05]  /*1d20*/  BRA `(.L_x_30793) ;  /* 0x000001e000007947 */ /* 0x000fea0003800000 */
.L_x_30792:
        /* <DEDUP_REMOVED lines=21> */
.L_x_30817:
[----:B------:R-:W2:Y:S02]  /*1e80*/  LDG.E.64 R4, [R4.64] ;  /* 0x0000002404047981 */ /* 0x000ea4000c1e1b00 */
[----:B--2---:R-:W0:Y:S02]  /*1e90*/  I2F.U64 R0, R4 ;  /* 0x0000000400007312 */ /* 0x004e240000301000 */
[----:B0-----:R-:W-:-:S04]  /*1ea0*/  F2FP.PACK_AB R0, RZ, R0 ;  /* 0x00000000ff00723e */ /* 0x001fc800000000ff */
[----:B------:R-:W-:Y:S01]  /*1eb0*/  PRMT R2, R0, 0x7610, R2 ;  /* 0x0000761000027816 */ /* 0x000fe20000000002 */
[----:B------:R-:W-:Y:S05]  /*1ec0*/  BRA `(.L_x_30793) ;  /* 0x0000004000007947 */ /* 0x000fea0003800000 */
.L_x_30816:
[----:B------:R-:W2:Y:S02]  /*1ed0*/  LDG.E R4, [R4.64] ;  /* 0x0000002404047981 */ /* 0x000ea4000c1e1900 */
[----:B--2---:R-:W0:Y:S02]  /*1ee0*/  I2F.U32 R0, R4 ;  /* 0x0000000400007306 */ /* 0x004e240000201000 */
[----:B0-----:R-:W-:-:S04]  /*1ef0*/  F2FP.PACK_AB R0, RZ, R0 ;  /* 0x00000000ff00723e */ /* 0x001fc800000000ff */
[----:B------:R-:W-:-:S04]  /*1f00*/  PRMT R2, R0, 0x7610, R2 ;  /* 0x0000761000027816 */ /* 0x000fc80000000002 */
.L_x_30793:
        /* <DEDUP_REMOVED lines=30> */
.L_x_30825:
[----:B------:R-:W-:Y:S01]  /*20f0*/  FSETP.GEU.FTZ.AND P0, PT, R6, -R8, PT ;  /* 0x800000080600720b */ /* 0x000fe20003f1e000 */
[----:B------:R-:W-:-:S12]  /*2100*/  FADD.FTZ R4, R4, -1 ;  /* 0xbf80000004047421 */ /* 0x000fd80000010000 */
[----:B------:R-:W-:Y:S02]  /*2110*/  @!P0 FADD.FTZ R4, R4, -1 ;  /* 0xbf80000004048421 */ /* 0x000fe40000010000 */
.L_x_30824:
[----:B------:R-:W-:Y:S05]  /*2120*/  BSYNC B1 ;  /* 0x0000000000017941 */ /* 0x000fea0003800000 */
.L_x_30823:
[----:B------:R-:W-:Y:S01]  /*2130*/  FFMA.FTZ R3, -R8, R4, R3 ;  /* 0x0000000408037223 */ /* 0x000fe20000010103 */
[----:B------:R-:W-:Y:S05]  /*2140*/  BRA `(.L_x_30821) ;  /* 0x000001f000007947 */ /* 0x000fea0003800000 */
.L_x_30822:
        /* <DEDUP_REMOVED lines=15> */
.L_x_30828:
        /* <DEDUP_REMOVED lines=13> */
.L_x_30827:
[----:B------:R-:W-:Y:S05]  /*2310*/  BSYNC B1 ;  /* 0x0000000000017941 */ /* 0x000fea0003800000 */
.L_x_30826:
[----:B------:R-:W-:-:S04]  /*2320*/  FMUL.FTZ R3, R4, 1.1920928955078125e-07 ;  /* 0x3400000004037820 */ /* 0x000fc80000410000 */
[----:B------:R-:W-:Y:S02]  /*2330*/  FMUL.FTZ R3, R8, R3 ;  /* 0x0000000308037220 */ /* 0x000fe40000410000 */
.L_x_30821:
[----:B------:R-:W-:Y:S05]  /*2340*/  BSYNC B0 ;  /* 0x0000000000007941 */ /* 0x000fea0003800000 */
.L_x_30820:
[----:B0-----:R-:W0:Y:S01]  /*2350*/  LDC.U8 R4, c[0x0][0x374] ;  /* 0x0000dd00ff047b82 */ /* 0x001e220000000000 */
        /* <DEDUP_REMOVED lines=8> */
[----:B0-----:R-:W-:-:S04]  /*23e0*/  PRMT R2, R4, 0x9910, RZ ;  /* 0x0000991004027816 */ /* 0x001fc800000000ff */
        /* <DEDUP_REMOVED lines=16> */
.L_x_30832:
[----:B------:R-:W-:-:S06]  /*24f0*/  HADD2.F32 R3, -RZ, R0.H0_H0 ;  /* 0x20000000ff037230 */ /* 0x000fcc0000004100 */
[----:B------:R-:W0:Y:S02]  /*2500*/  F2I.S64.TRUNC R2, R3 ;  /* 0x0000000300027311 */ /* 0x000e24000020d900 */
[----:B0-----:R0:W-:Y:S01]  /*2510*/  STG.E.U8 [R16.64], R2 ;  /* 0x0000000210007986 */ /* 0x0011e2000c101124 */
[----:B------:R-:W-:Y:S05]  /*2520*/  BRA `(.L_x_30834) ;  /* 0x00000e4000007947 */ /* 0x000fea0003800000 */
.L_x_30831:
        /* <DEDUP_REMOVED lines=10> */
.L_x_30836:
[----:B------:R-:W-:-:S04]  /*25d0*/  HADD2.F32 R0, -RZ, R0.H0_H0 ;  /* 0x20000000ff007230 */ /* 0x000fc80000004100 */
[----:B------:R-:W0:Y:S02]  /*25e0*/  F2I.FTZ.TRUNC.NTZ R3, R0 ;  /* 0x0000000000037305 */ /* 0x000e24000021f100 */
[----:B0-----:R0:W-:Y:S01]  /*25f0*/  STG.E [R16.64], R3 ;  /* 0x0000000310007986 */ /* 0x0011e2000c101924 */
[----:B------:R-:W-:Y:S05]  /*2600*/  BRA `(.L_x_30834) ;  /* 0x00000d6000007947 */ /* 0x000fea0003800000 */
.L_x_30835:
[----:B------:R-:W-:-:S04]  /*2610*/  HADD2.F32 R0, -RZ, R0.H0_H0 ;  /* 0x20000000ff007230 */ /* 0x000fc80000004100 */
[----:B------:R-:W0:Y:S02]  /*2620*/  F2I.FTZ.TRUNC.NTZ R3, R0 ;  /* 0x0000000000037305 */ /* 0x000e24000021f100 */
[----:B0-----:R0:W-:Y:S01]  /*2630*/  STG.E.U16 [R16.64], R3 ;  /* 0x0000000310007986 */ /* 0x0011e2000c101524 */
[----:B------:R-:W-:Y:S05]  /*2640*/  BRA `(.L_x_30834) ;  /* 0x00000d2000007947 */ /* 0x000fea0003800000 */
.L_x_30830:
        /* <DEDUP_REMOVED lines=9> */
.L_x_30838:
[----:B------:R0:W-:Y:S01]  /*26e0*/  STG.E.U16 [R16.64], R0 ;  /* 0x0000000010007986 */ /* 0x0001e2000c101524 */
[----:B------:R-:W-:Y:S05]  /*26f0*/  BRA `(.L_x_30834) ;  /* 0x00000c7000007947 */ /* 0x000fea0003800000 */
.L_x_30837:
        /* <DEDUP_REMOVED lines=10> */
.L_x_30840:
[----:B------:R-:W-:-:S05]  /*27a0*/  HADD2.F32 R0, -RZ, R0.H0_H0 ;  /* 0x20000000ff007230 */ /* 0x000fca0000004100 */
[----:B------:R-:W-:-:S04]  /*27b0*/  F2FP.PACK_AB R0, RZ, R0 ;  /* 0x00000000ff00723e */ /* 0x000fc800000000ff */
[----:B------:R-:W-:-:S05]  /*27c0*/  PRMT R0, R0, 0x5410, RZ ;  /* 0x0000541000007816 */ /* 0x000fca00000000ff */
[----:B------:R0:W-:Y:S01]  /*27d0*/  STG.E [R16.64], R0 ;  /* 0x0000000010007986 */ /* 0x0001e2000c101924 */
[----:B------:R-:W-:Y:S05]  /*27e0*/  BRA `(.L_x_30834) ;  /* 0x00000b8000007947 */ /* 0x000fea0003800000 */
.L_x_30839:
[----:B------:R-:W-:-:S05]  /*27f0*/  HADD2.F32 R2, -RZ, R0.H0_H0 ;  /* 0x20000000ff027230 */ /* 0x000fca0000004100 */
[----:B------:R-:W-:-:S06]  /*2800*/  FMUL.FTZ R2, R2, 1 ;  /* 0x3f80000002027820 */ /* 0x000fcc0000410000 */
[----:B------:R-:W0:Y:S02]  /*2810*/  F2F.F64.F32 R2, R2 ;  /* 0x0000000200027310 */ /* 0x000e240000201800 */
[----:B0-----:R0:W-:Y:S01]  /*2820*/  STG.E.64 [R16.64], R2 ;  /* 0x0000000210007986 */ /* 0x0011e2000c101b24 */
[----:B------:R-:W-:Y:S05]  /*2830*/  BRA `(.L_x_30834) ;  /* 0x00000b3000007947 */ /* 0x000fea0003800000 */
.L_x_30829:
        /* <DEDUP_REMOVED lines=13> */
.L_x_30843:
[----:B------:R-:W-:Y:S01]  /*2910*/  HADD2.F32 R0, -RZ, R0.H0_H0 ;  /* 0x20000000ff007230 */ /* 0x000fe20000004100 */
[----:B------:R-:W-:-:S04]  /*2920*/  CS2R R6, SRZ ;  /* 0x0000000000067805 */ /* 0x000fc8000001ff00 */
[----:B------:R-:W-:-:S04]  /*2930*/  FMUL.FTZ R0, R0, 1 ;  /* 0x3f80000000007820 */ /* 0x000fc80000410000 */
[----:B------:R-:W0:Y:S02]  /*2940*/  F2F.F64.F32 R4, R0 ;  /* 0x0000000000047310 */ /* 0x000e240000201800 */
[----:B0-----:R0:W-:Y:S01]  /*2950*/  STG.E.128 [R16.64], R4 ;  /* 0x0000000410007986 */ /* 0x0011e2000c101d24 */
[----:B------:R-:W-:Y:S05]  /*2960*/  BRA `(.L_x_30834) ;  /* 0x00000a0000007947 */ /* 0x000fea0003800000 */
.L_x_30842:
        /* <DEDUP_REMOVED lines=21> */
.L_x_30847:
[----:B------:R-:W-:Y:S05]  /*2ac0*/  BSYNC B0 ;  /* 0x0000000000007941 */ /* 0x000fea0003800000 */
.L_x_30846:
[----:B------:R-:W-:-:S05]  /*2ad0*/  LOP3.LUT R3, R0, R3, RZ, 0xfc, !PT ;  /* 0x0000000300037212 */ /* 0x000fca00078efcff */
[----:B------:R0:W-:Y:S01]  /*2ae0*/  STG.E.U8 [R16.64], R3 ;  /* 0x0000000310007986 */ /* 0x0001e2000c101124 */
[----:B------:R-:W-:Y:S05]  /*2af0*/  BRA `(.L_x_30834) ;  /* 0x0000087000007947 */ /* 0x000fea0003800000 */
.L_x_30845:
        /* <DEDUP_REMOVED lines=13> */
.L_x_30849:
[----:B------:R-:W-:Y:S01]  /*2bd0*/  IMAD.MOV.U32 R0, RZ, RZ, 0x7f ;  /* 0x0000007fff007424 */ /* 0x000fe200078e00ff */
[----:B------:R-:W-:-:S04]  /*2be0*/  ISETP.GT.U32.AND P0, PT, R2, 0x7f800000, PT ;  /* 0x7f8000000200780c */ /* 0x000fc80003f04070 */
[----:B------:R-:W-:-:S04]  /*2bf0*/  SEL R0, R0, 0x7c, P0 ;  /* 0x0000007c00007807 */ /* 0x000fc80000000000 */
.L_x_30850:
[----:B------:R-:W-:Y:S05]  /*2c00*/  BSYNC B0 ;  /* 0x0000000000007941 */ /* 0x000fea0003800000 */
.L_x_30848:
[----:B------:R-:W-:-:S04]  /*2c10*/  LOP3.LUT R2, R3, 0x80000000, RZ, 0xc0, !PT ;  /* 0x8000000003027812 */ /* 0x000fc800078ec0ff */
[----:B------:R-:W-:-:S04]  /*2c20*/  SHF.R.U32.HI R3, RZ, 0x18, R2 ;  /* 0x00000018ff037819 */ /* 0x000fc80000011602 */
[----:B------:R-:W-:-:S05]  /*2c30*/  LOP3.LUT R3, R0, R3, RZ, 0xfc, !PT ;  /* 0x0000000300037212 */ /* 0x000fca00078efcff */
[----:B------:R0:W-:Y:S01]  /*2c40*/  STG.E.U8 [R16.64], R3 ;  /* 0x0000000310007986 */ /* 0x0001e2000c101124 */
[----:B------:R-:W-:Y:S05]  /*2c50*/  BRA `(.L_x_30834) ;  /* 0x0000071000007947 */ /* 0x000fea0003800000 */
.L_x_30844:
[----:B------:R-:W-:-:S05]  /*2c60*/  HADD2.F32 R0, -RZ, R0.H0_H0 ;  /* 0x20000000ff007230 */ /* 0x000fca0000004100 */
[----:B------:R-:W-:-:S05]  /*2c70*/  F2FP.BF16.PACK_AB R0, RZ, R0 ;  /* 0x00000000ff00723e */ /* 0x000fca00000010ff */
[----:B------:R0:W-:Y:S01]  /*2c80*/  STG.E.U16 [R16.64], R0 ;  /* 0x0000000010007986 */ /* 0x0001e2000c101524 */
[----:B------:R-:W-:Y:S05]  /*2c90*/  BRA `(.L_x_30834) ;  /* 0x000006d000007947 */ /* 0x000fea0003800000 */
.L_x_30841:
        /* <DEDUP_REMOVED lines=12> */
.L_x_30853:
        /* <DEDUP_REMOVED lines=17> */
.L_x_30856:
[----:B------:R-:W-:-:S04]  /*2e70*/  LOP3.LUT R2, R3, 0x80000000, RZ, 0xc0, !PT ;  /* 0x8000000003027812 */ /* 0x000fc800078ec0ff */
[----:B------:R-:W-:-:S04]  /*2e80*/  SHF.R.U32.HI R3, RZ, 0x18, R2 ;  /* 0x00000018ff037819 */ /* 0x000fc80000011602 */
[----:B------:R-:W-:-:S04]  /*2e90*/  LOP3.LUT R0, R0, R3, RZ, 0xfc, !PT ;  /* 0x0000000300007212 */ /* 0x000fc800078efcff */
[----:B------:R-:W-:Y:S02]  /*2ea0*/  PRMT R8, R0, 0x7610, R8 ;  /* 0x0000761000087816 */ /* 0x000fe40000000008 */
.L_x_30855:
[----:B------:R-:W-:Y:S05]  /*2eb0*/  BSYNC B0 ;  /* 0x0000000000007941 */ /* 0x000fea0003800000 */
.L_x_30854:
[----:B------:R0:W-:Y:S01]  /*2ec0*/  STG.E.U8 [R16.64], R8 ;  /* 0x0000000810007986 */ /* 0x0001e2000c101124 */
[----:B------:R-:W-:Y:S05]  /*2ed0*/  BRA `(.L_x_30834) ;  /* 0x0000049000007947 */ /* 0x000fea0003800000 */
.L_x_30852:
        /* <DEDUP_REMOVED lines=17> */
.L_x_30859:
[----:B------:R-:W-:-:S04]  /*2ff0*/  LOP3.LUT R2, R3, 0x80000000, RZ, 0xc0, !PT ;  /* 0x8000000003027812 */ /* 0x000fc800078ec0ff */
[----:B------:R-:W-:-:S04]  /*3000*/  SHF.R.U32.HI R3, RZ, 0x18, R2 ;  /* 0x00000018ff037819 */ /* 0x000fc80000011602 */
[----:B------:R-:W-:-:S04]  /*3010*/  LOP3.LUT R0, R0, R3, RZ, 0xfc, !PT ;  /* 0x0000000300007212 */ /* 0x000fc800078efcff */
[----:B------:R-:W-:Y:S02]  /*3020*/  PRMT R8, R0, 0x7610, R8 ;  /* 0x0000761000087816 */ /* 0x000fe40000000008 */
.L_x_30858:
[----:B------:R-:W-:Y:S05]  /*3030*/  BSYNC B0 ;  /* 0x0000000000007941 */ /* 0x000fea0003800000 */
.L_x_30857:
[----:B------:R0:W-:Y:S01]  /*3040*/  STG.E.U8 [R16.64], R8 ;  /* 0x0000000810007986 */ /* 0x0001e2000c101124 */
[----:B------:R-:W-:Y:S05]  /*3050*/  BRA `(.L_x_30834) ;  /* 0x0000031000007947 */ /* 0x000fea0003800000 */
.L_x_30851:
        /* <DEDUP_REMOVED lines=22> */
.L_x_30833:
        /* <DEDUP_REMOVED lines=20> */
.L_x_30861:
[----:B------:R-:W-:-:S06]  /*3300*/  HADD2.F32 R2, -RZ, R0.H0_H0 ;  /* 0x20000000ff027230 */ /* 0x000fcc0000004100 */
[----:B------:R-:W0:Y:S02]  /*3310*/  F2I.U64.TRUNC R2, R2 ;  /* 0x0000000200027311 */ /* 0x000e24000020d800 */
[----:B0-----:R0:W-:Y:S01]  /*3320*/  STG.E.64 [R16.64], R2 ;  /* 0x0000000210007986 */ /* 0x0011e2000c101b24 */
[----:B------:R-:W-:Y:S05]  /*3330*/  BRA `(.L_x_30834) ;  /* 0x0000003000007947 */ /* 0x000fea0003800000 */
.L_x_30860:
[----:B------:R-:W-:-:S04]  /*3340*/  HADD2.F32 R0, -RZ, R0.H0_H0 ;  /* 0x20000000ff007230 */ /* 0x000fc80000004100 */
[----:B------:R-:W0:Y:S02]  /*3350*/  F2I.FTZ.U32.TRUNC.NTZ R3, R0 ;  /* 0x0000000000037305 */ /* 0x000e24000021f000 */
[----:B0-----:R0:W-:Y:S02]  /*3360*/  STG.E [R16.64], R3 ;  /* 0x0000000310007986 */ /* 0x0011e4000c101924 */
.L_x_30834:
[----:B------:R-:W-:Y:S02]  /*3370*/  IADD3 R19, R19, 0x80, RZ ;  /* 0x0000008013137810 */ /* 0x000fe40007ffe0ff */
.L_x_30786:
[----:B------:R-:W-:Y:S05]  /*3380*/  BSYNC B6 ;  /* 0x0000000000067941 */ /* 0x000fea0003800000 */
.L_x_30785:
        /* <DEDUP_REMOVED lines=231> */
.L_x_30864:
        /* <DEDUP_REMOVED lines=21> */
.L_x_30868:
[----:B------:R-:W2:Y:S02]  /*4350*/  LDG.E.U8 R4, [R4.64] ;  /* 0x0000002404047981 */ /* 0x000ea4000c1e1100 */
[----:B--2---:R-:W0:Y:S02]  /*4360*/  I2F.U16 R0, R4 ;  /* 0x0000000400007306 */ /* 0x004e240000101000 */
[----:B0-----:R-:W-:-:S04]  /*4370*/  F2FP.PACK_AB R0, RZ, R0 ;  /* 0x00000000ff00723e */ /* 0x001fc800000000ff */
[----:B------:R-:W-:Y:S01]  /*4380*/  PRMT R2, R0, 0x7610, R2 ;  /* 0x0000761000027816 */ /* 0x000fe20000000002 */
[----:B------:R-:W-:Y:S05]  /*4390*/  BRA `(.L_x_30870) ;  /* 0x00000ec000007947 */ /* 0x000fea0003800000 */
.L_x_30867:
        /* <DEDUP_REMOVED lines=11> */
.L_x_30872:
[----:B------:R-:W2:Y:S02]  /*4450*/  LDG.E R4, [R4.64] ;  /* 0x0000002404047981 */ /* 0x000ea4000c1e1900 */
[----:B--2---:R-:W0:Y:S02]  /*4460*/  I2F R0, R4 ;  /* 0x0000000400007306 */ /* 0x004e240000201400 */
[----:B0-----:R-:W-:-:S04]  /*4470*/  F2FP.PACK_AB R0, RZ, R0 ;  /* 0x00000000ff00723e */ /* 0x001fc800000000ff */
[----:B------:R-:W-:Y:S01]  /*4480*/  PRMT R2, R0, 0x7610, R2 ;  /* 0x0000761000027816 */ /* 0x000fe20000000002 */
[----:B------:R-:W-:Y:S05]  /*4490*/  BRA `(.L_x_30870) ;  /* 0x00000dc000007947 */ /* 0x000fea0003800000 */
.L_x_30871:
[----:B------:R-:W2:Y:S02]  /*44a0*/  LDG.E.U16 R4, [R4.64] ;  /* 0x0000002404047981 */ /* 0x000ea4000c1e1500 */
[----:B--2---:R-:W0:Y:S02]  /*44b0*/  I2F.S16 R0, R4 ;  /* 0x0000000400007306 */ /* 0x004e240000101400 */
[----:B0-----:R-:W-:-:S04]  /*44c0*/  F2FP.PACK_AB R0, RZ, R0 ;  /* 0x00000000ff00723e */ /* 0x001fc800000000ff */
[----:B------:R-:W-:Y:S01]  /*44d0*/  PRMT R2, R0, 0x7610, R2 ;  /* 0x0000761000027816 */ /* 0x000fe20000000002 */
[----:B------:R-:W-:Y:S05]  /*44e0*/  BRA `(.L_x_30870) ;  /* 0x00000d7000007947 */ /* 0x000fea0003800000 */
.L_x_30866:
        /* <DEDUP_REMOVED lines=9> */
.L_x_30874:
[----:B------:R0:W5:Y:S01]  /*4580*/  LDG.E.U16 R2, [R4.64] ;  /* 0x0000002404027981 */ /* 0x000162000c1e1500 */
[----:B------:R-:W-:Y:S05]  /*4590*/  BRA `(.L_x_30870) ;  /* 0x00000cc000007947 */ /* 0x000fea0003800000 */
.L_x_30873:
        /* <DEDUP_REMOVED lines=9> */
.L_x_30876:
[----:B------:R0:W5:Y:S01]  /*4630*/  LDG.E.U16 R2, [R4.64] ;  /* 0x0000002404027981 */ /* 0x000162000c1e1500 */
[----:B------:R-:W-:Y:S05]  /*4640*/  BRA `(.L_x_30870) ;  /* 0x00000c1000007947 */ /* 0x000fea0003800000 */
.L_x_30875:
[----:B------:R-:W2:Y:S02]  /*4650*/  LDG.E.64 R4, [R4.64] ;  /* 0x0000002404047981 */ /* 0x000ea4000c1e1b00 */
[----:B--2---:R-:W0:Y:S01]  /*4660*/  F2F.F32.F64 R0, R4 ;  /* 0x0000000400007310 */ /* 0x004e220000301000 */
[----:B------:R-:W0:-:S14]  /*4670*/  DSETP.GEU.AND P0, PT, |R4|, c[0x2][0x0], PT ;  /* 0x008000000400762a */ /* 0x000e1c0003f0e200 */
[----:B0-----:R-:W-:-:S05]  /*4680*/  @!P0 FMUL R0, R0, 1.175494350822287508e-38 ;  /* 0x0080000000008820 */ /* 0x001fca0000400000 */
[----:B------:R-:W-:-:S04]  /*4690*/  F2FP.PACK_AB R0, RZ, R0 ;  /* 0x00000000ff00723e */ /* 0x000fc800000000ff */
[----:B------:R-:W-:Y:S01]  /*46a0*/  PRMT R2, R0, 0x7610, R2 ;  /* 0x0000761000027816 */ /* 0x000fe20000000002 */
[----:B------:R-:W-:Y:S05]  /*46b0*/  BRA `(.L_x_30870) ;  /* 0x00000ba000007947 */ /* 0x000fea0003800000 */
.L_x_30865:
        /* <DEDUP_REMOVED lines=14> */
.L_x_30879:
[----:B------:R-:W2:Y:S02]  /*47a0*/  LDG.E.64 R4, [R4.64] ;  /* 0x0000002404047981 */ /* 0x000ea4000c1e1b00 */
[----:B--2---:R-:W0:Y:S01]  /*47b0*/  F2F.F32.F64 R0, R4 ;  /* 0x0000000400007310 */ /* 0x004e220000301000 */
[----:B------:R-:W0:-:S14]  /*47c0*/  DSETP.GEU.AND P0, PT, |R4|, c[0x2][0x0], PT ;  /* 0x008000000400762a */ /* 0x000e1c0003f0e200 */
[----:B0-----:R-:W-:-:S05]  /*47d0*/  @!P0 FMUL R0, R0, 1.175494350822287508e-38 ;  /* 0x0080000000008820 */ /* 0x001fca0000400000 */
[----:B------:R-:W-:-:S04]  /*47e0*/  F2FP.PACK_AB R0, RZ, R0 ;  /* 0x00000000ff00723e */ /* 0x000fc800000000ff */
[----:B------:R-:W-:Y:S01]  /*47f0*/  PRMT R2, R0, 0x7610, R2 ;  /* 0x0000761000027816 */ /* 0x000fe20000000002 */
[----:B------:R-:W-:Y:S05]  /*4800*/  BRA `(.L_x_30870) ;  /* 0x00000a5000007947 */ /* 0x000fea0003800000 */
.L_x_30878:
        /* <DEDUP_REMOVED lines=28> */
.L_x_30881:
        /* <DEDUP_REMOVED lines=14> */
.L_x_30880:
[----:B------:R-:W2:Y:S02]  /*4ab0*/  LDG.E.U16 R0, [R4.64] ;  /* 0x0000002404007981 */ /* 0x000ea4000c1e1500 */
[----:B--2---:R-:W-:-:S04]  /*4ac0*/  PRMT R0, RZ, 0x5410, R0 ;  /* 0x00005410ff007816 */ /* 0x004fc80000000000 */
[----:B------:R-:W-:-:S04]  /*4ad0*/  F2FP.PACK_AB R0, RZ, R0 ;  /* 0x00000000ff00723e */ /* 0x000fc800000000ff */
[----:B------:R-:W-:Y:S01]  /*4ae0*/  PRMT R2, R0, 0x7610, R2 ;  /* 0x0000761000027816 */ /* 0x000fe20000000002 */
[----:B------:R-:W-:Y:S05]  /*4af0*/  BRA `(.L_x_30870) ;  /* 0x0000076000007947 */ /* 0x000fea0003800000 */
.L_x_30877:
        /* <DEDUP_REMOVED lines=12> */
.L_x_30884:
        /* <DEDUP_REMOVED lines=21> */
.L_x_30888:
[----:B------:R-:W-:Y:S05]  /*4d10*/  BSYNC B1 ;  /* 0x0000000000017941 */ /* 0x000fea0003800000 */
.L_x_30887:
[----:B------:R-:W-:Y:S01]  /*4d20*/  LEA R3, R0, 0x3b800000, 0x17 ;  /* 0x3b80000000037811 */ /* 0x000fe200078eb8ff */
[----:B------:R-:W-:-:S05]  /*4d30*/  IMAD.SHL.U32 R0, R2, 0x100000, RZ ;  /* 0x0010000002007824 */ /* 0x000fca00078e00ff */
[----:B------:R-:W-:Y:S02]  /*4d40*/  LOP3.LUT R0, R3, R0, R4, 0xfe, !PT ;  /* 0x0000000003007212 */ /* 0x000fe400078efe04 */
.L_x_30886:
[----:B------:R-:W-:Y:S05]  /*4d50*/  BSYNC B0 ;  /* 0x0000000000007941 */ /* 0x000fea0003800000 */
.L_x_30885:
[----:B------:R-:W-:-:S04]  /*4d60*/  F2FP.PACK_AB R0, RZ, R0 ;  /* 0x00000000ff00723e */ /* 0x000fc800000000ff */
[----:B------:R-:W-:Y:S01]  /*4d70*/  PRMT R2, R0, 0x7610, R2 ;  /* 0x0000761000027816 */ /* 0x000fe20000000002 */
[----:B------:R-:W-:Y:S05]  /*4d80*/  BRA `(.L_x_30870) ;  /* 0x000004d000007947 */ /* 0x000fea0003800000 */
.L_x_30883:
        /* <DEDUP_REMOVED lines=21> */
.L_x_30892:
[----:B------:R-:W-:Y:S05]  /*4ee0*/  BSYNC B1 ;  /* 0x0000000000017941 */ /* 0x000fea0003800000 */
.L_x_30891:
[----:B------:R-:W-:Y:S01]  /*4ef0*/  LEA R3, R0, 0x37800000, 0x17 ;  /* 0x3780000000037811 */ /* 0x000fe200078eb8ff */
[----:B------:R-:W-:-:S05]  /*4f00*/  IMAD.SHL.U32 R0, R2, 0x200000, RZ ;  /* 0x0020000002007824 */ /* 0x000fca00078e00ff */
[----:B------:R-:W-:Y:S02]  /*4f10*/  LOP3.LUT R0, R3, R0, R4, 0xfe, !PT ;  /* 0x0000000003007212 */ /* 0x000fe400078efe04 */
.L_x_30890:
[----:B------:R-:W-:Y:S05]  /*4f20*/  BSYNC B0 ;  /* 0x0000000000007941 */ /* 0x000fea0003800000 */
.L_x_30889:
[----:B------:R-:W-:-:S04]  /*4f30*/  F2FP.PACK_AB R0, RZ, R0 ;  /* 0x00000000ff00723e */ /* 0x000fc800000000ff */
[----:B------:R-:W-:Y:S01]  /*4f40*/  PRMT R2, R0, 0x7610, R2 ;  /* 0x0000761000027816 */ /* 0x000fe20000000002 */
[----:B------:R-:W-:Y:S05]  /*4f50*/  BRA `(.L_x_30870) ;  /* 0x0000030000007947 */ /* 0x000fea0003800000 */
.L_x_30882:
        /* <DEDUP_REMOVED lines=14> */
.L_x_30896:
[----:B------:R-:W-:Y:S05]  /*5040*/  BSYNC B0 ;  /* 0x0000000000007941 */ /* 0x000fea0003800000 */
.L_x_30895:
[----:B------:R-:W-:-:S04]  /*5050*/  F2FP.PACK_AB R0, RZ, R0 ;  /* 0x00000000ff00723e */ /* 0x000fc800000000ff */
[----:B------:R-:W-:Y:S01]  /*5060*/  PRMT R2, R0, 0x7610, R2 ;  /* 0x0000761000027816 */ /* 0x000fe20000000002 */
[----:B------:R-:W-:Y:S05]  /*5070*/  BRA `(.L_x_30870) ;  /* 0x000001e000007947 */ /* 0x000fea0003800000 */
.L_x_30869:
        /* <DEDUP_REMOVED lines=21> */
.L_x_30894:
[----:B------:R-:W2:Y:S02]  /*51d0*/  LDG.E.64 R4, [R4.64] ;  /* 0x0000002404047981 */ /* 0x000ea4000c1e1b00 */
[----:B--2---:R-:W0:Y:S02]  /*51e0*/  I2F.U64 R0, R4 ;  /* 0x0000000400007312 */ /* 0x004e240000301000 */
[----:B0-----:R-:W-:-:S04]  /*51f0*/  F2FP.PACK_AB R0, RZ, R0 ;  /* 0x00000000ff00723e */ /* 0x001fc800000000ff */
[----:B------:R-:W-:Y:S01]  /*5200*/  PRMT R2, R0, 0x7610, R2 ;  /* 0x0000761000027816 */ /* 0x000fe20000000002 */
[----:B------:R-:W-:Y:S05]  /*5210*/  BRA `(.L_x_30870) ;  /* 0x0000004000007947 */ /* 0x000fea0003800000 */
.L_x_30893:
[----:B------:R-:W2:Y:S02]  /*5220*/  LDG.E R4, [R4.64] ;  /* 0x0000002404047981 */ /* 0x000ea4000c1e1900 */
[----:B--2---:R-:W0:Y:S02]  /*5230*/  I2F.U32 R0, R4 ;  /* 0x0000000400007306 */ /* 0x004e240000201000 */
[----:B0-----:R-:W-:-:S04]  /*5240*/  F2FP.PACK_AB R0, RZ, R0 ;  /* 0x00000000ff00723e */ /* 0x001fc800000000ff */
[----:B------:R-:W-:-:S04]  /*5250*/  PRMT R2, R0, 0x7610, R2 ;  /* 0x0000761000027816 */ /* 0x000fc80000000002 */
.L_x_30870:
        /* <DEDUP_REMOVED lines=30> */
.L_x_30902:
[----:B------:R-:W-:Y:S01]  /*5440*/  FSETP.GEU.FTZ.AND P0, PT, R6, -R8, PT ;  /* 0x800000080600720b */ /* 0x000fe20003f1e000 */
[----:B------:R-:W-:-:S12]  /*5450*/  FADD.FTZ R4, R4, -1 ;  /* 0xbf80000004047421 */ /* 0x000fd80000010000 */
[----:B------:R-:W-:Y:S02]  /*5460*/  @!P0 FADD.FTZ R4, R4, -1 ;  /* 0xbf80000004048421 */ /* 0x000fe40000010000 */
.L_x_30901:
[----:B------:R-:W-:Y:S05]  /*5470*/  BSYNC B1 ;  /* 0x0000000000017941 */ /* 0x000fea0003800000 */
.L_x_30900:
[----:B------:R-:W-:Y:S01]  /*5480*/  FFMA.FTZ R3, -R8, R4, R3 ;  /* 0x0000000408037223 */ /* 0x000fe20000010103 */
[----:B------:R-:W-:Y:S05]  /*5490*/  BRA `(.L_x_30898) ;  /* 0x000001f000007947 */ /* 0x000fea0003800000 */
.L_x_30899:
        /* <DEDUP_REMOVED lines=15> */
.L_x_30905:
        /* <DEDUP_REMOVED lines=13> */
.L_x_30904:
[----:B------:R-:W-:Y:S05]  /*5660*/  BSYNC B1 ;  /* 0x0000000000017941 */ /* 0x000fea0003800000 */
.L_x_30903:
[----:B------:R-:W-:-:S04]  /*5670*/  FMUL.FTZ R3, R4, 1.1920928955078125e-07 ;  /* 0x3400000004037820 */ /* 0x000fc80000410000 */
[----:B------:R-:W-:Y:S02]  /*5680*/  FMUL.FTZ R3, R8, R3 ;  /* 0x0000000308037220 */ /* 0x000fe40000410000 */
.L_x_30898:
[----:B------:R-:W-:Y:S05]  /*5690*/  BSYNC B0 ;  /* 0x0000000000007941 */ /* 0x000fea0003800000 */
.L_x_30897:
        /* <DEDUP_REMOVED lines=26> */
.L_x_30909:
[----:B------:R-:W-:-:S06]  /*5840*/  HADD2.F32 R3, -RZ, R0.H0_H0 ;  /* 0x20000000ff037230 */ /* 0x000fcc0000004100 */
[----:B------:R-:W0:Y:S02]  /*5850*/  F2I.S64.TRUNC R2, R3 ;  /* 0x0000000300027311 */ /* 0x000e24000020d900 */
[----:B0-----:R0:W-:Y:S01]  /*5860*/  STG.E.U8 [R16.64], R2 ;  /* 0x0000000210007986 */ /* 0x0011e2000c101124 */
[----:B------:R-:W-:Y:S05]  /*5870*/  BRA `(.L_x_30911) ;  /* 0x00000e4000007947 */ /* 0x000fea0003800000 */
.L_x_30908:
        /* <DEDUP_REMOVED lines=10> */
.L_x_30913:
[----:B------:R-:W-:-:S04]  /*5920*/  HADD2.F32 R0, -RZ, R0.H0_H0 ;  /* 0x20000000ff007230 */ /* 0x000fc80000004100 */
[----:B------:R-:W0:Y:S02]  /*5930*/  F2I.FTZ.TRUNC.NTZ R3, R0 ;  /* 0x0000000000037305 */ /* 0x000e24000021f100 */
[----:B0-----:R0:W-:Y:S01]  /*5940*/  STG.E [R16.64], R3 ;  /* 0x0000000310007986 */ /* 0x0011e2000c101924 */
[----:B------:R-:W-:Y:S05]  /*5950*/  BRA `(.L_x_30911) ;  /* 0x00000d6000007947 */ /* 0x000fea0003800000 */
.L_x_30912:
[----:B------:R-:W-:-:S04]  /*5960*/  HADD2.F32 R0, -RZ, R0.H0_H0 ;  /* 0x20000000ff007230 */ /* 0x000fc80000004100 */
[----:B------:R-:W0:Y:S02]  /*5970*/  F2I.FTZ.TRUNC.NTZ R3, R0 ;  /* 0x0000000000037305 */ /* 0x000e24000021f100 */
[----:B0-----:R0:W-:Y:S01]  /*5980*/  STG.E.U16 [R16.64], R3 ;  /* 0x0000000310007986 */ /* 0x0011e2000c101524 */
[----:B------:R-:W-:Y:S05]  /*5990*/  BRA `(.L_x_30911) ;  /* 0x00000d2000007947 */ /* 0x000fea0003800000 */
.L_x_30907:
        /* <DEDUP_REMOVED lines=9> */
.L_x_30915:
[----:B------:R0:W-:Y:S01]  /*5a30*/  STG.E.U16 [R16.64], R0 ;  /* 0x0000000010007986 */ /* 0x0001e2000c101524 */
[----:B------:R-:W-:Y:S05]  /*5a40*/  BRA `(.L_x_30911) ;  /* 0x00000c7000007947 */ /* 0x000fea0003800000 */
.L_x_30914:
        /* <DEDUP_REMOVED lines=10> */
.L_x_30917:
[----:B------:R-:W-:-:S05]  /*5af0*/  HADD2.F32 R0, -RZ, R0.H0_H0 ;  /* 0x20000000ff007230 */ /* 0x000fca0000004100 */
[----:B------:R-:W-:-:S04]  /*5b00*/  F2FP.PACK_AB R0, RZ, R0 ;  /* 0x00000000ff00723e */ /* 0x000fc800000000ff */
[----:B------:R-:W-:-:S05]  /*5b10*/  PRMT R0, R0, 0x5410, RZ ;  /* 0x0000541000007816 */ /* 0x000fca00000000ff */
[----:B------:R0:W-:Y:S01]  /*5b20*/  STG.E [R16.64], R0 ;  /* 0x0000000010007986 */ /* 0x0001e2000c101924 */
[----:B------:R-:W-:Y:S05]  /*5b30*/  BRA `(.L_x_30911) ;  /* 0x00000b8000007947 */ /* 0x000fea0003800000 */
.L_x_30916:
[----:B------:R-:W-:-:S05]  /*5b40*/  HADD2.F32 R2, -RZ, R0.H0_H0 ;  /* 0x20000000ff027230 */ /* 0x000fca0000004100 */
[----:B------:R-:W-:-:S06]  /*5b50*/  FMUL.FTZ R2, R2, 1 ;  /* 0x3f80000002027820 */ /* 0x000fcc0000410000 */
[----:B------:R-:W0:Y:S02]  /*5b60*/  F2F.F64.F32 R2, R2 ;  /* 0x0000000200027310 */ /* 0x000e240000201800 */
[----:B0-----:R0:W-:Y:S01]  /*5b70*/  STG.E.64 [R16.64], R2 ;  /* 0x0000000210007986 */ /* 0x0011e2000c101b24 */
[----:B------:R-:W-:Y:S05]  /*5b80*/  BRA `(.L_x_30911) ;  /* 0x00000b3000007947 */ /* 0x000fea0003800000 */
.L_x_30906:
        /* <DEDUP_REMOVED lines=13> */
.L_x_30920:
[----:B------:R-:W-:Y:S01]  /*5c60*/  HADD2.F32 R0, -RZ, R0.H0_H0 ;  /* 0x20000000ff007230 */ /* 0x000fe20000004100 */
[----:B------:R-:W-:-:S04]  /*5c70*/  CS2R R6, SRZ ;  /* 0x0000000000067805 */ /* 0x000fc8000001ff00 */
[----:B------:R-:W-:-:S04]  /*5c80*/  FMUL.FTZ R0, R0, 1 ;  /* 0x3f80000000007820 */ /* 0x000fc80000410000 */
[----:B------:R-:W0:Y:S02]  /*5c90*/  F2F.F64.F32 R4, R0 ;  /* 0x0000000000047310 */ /* 0x000e240000201800 */
[----:B0-----:R0:W-:Y:S01]  /*5ca0*/  STG.E.128 [R16.64], R4 ;  /* 0x0000000410007986 */ /* 0x0011e2000c101d24 */
[----:B------:R-:W-:Y:S05]  /*5cb0*/  BRA `(.L_x_30911) ;  /* 0x00000a0000007947 */ /* 0x000fea0003800000 */
.L_x_30919:
        /* <DEDUP_REMOVED lines=21> */
.L_x_30924:
[----:B------:R-:W-:Y:S05]  /*5e10*/  BSYNC B0 ;  /* 0x0000000000007941 */ /* 0x000fea0003800000 */
.L_x_30923:
[----:B------:R-:W-:-:S05]  /*5e20*/  LOP3.LUT R3, R0, R3, RZ, 0xfc, !PT ;  /* 0x0000000300037212 */ /* 0x000fca00078efcff */
[----:B------:R0:W-:Y:S01]  /*5e30*/  STG.E.U8 [R16.64], R3 ;  /* 0x0000000310007986 */ /* 0x0001e2000c101124 */
[----:B------:R-:W-:Y:S05]  /*5e40*/  BRA `(.L_x_30911) ;  /* 0x0000087000007947 */ /* 0x000fea0003800000 */
.L_x_30922:
        /* <DEDUP_REMOVED lines=13> */
.L_x_30926:
[----:B------:R-:W-:Y:S01]  /*5f20*/  IMAD.MOV.U32 R0, RZ, RZ, 0x7f ;  /* 0x0000007fff007424 */ /* 0x000fe200078e00ff */
[----:B------:R-:W-:-:S04]  /*5f30*/  ISETP.GT.U32.AND P0, PT, R2, 0x7f800000, PT ;  /* 0x7f8000000200780c */ /* 0x000fc80003f04070 */
[----:B------:R-:W-:-:S04]  /*5f40*/  SEL R0, R0, 0x7c, P0 ;  /* 0x0000007c00007807 */ /* 0x000fc80000000000 */
.L_x_30927:
[----:B------:R-:W-:Y:S05]  /*5f50*/  BSYNC B0 ;  /* 0x0000000000007941 */ /* 0x000fea0003800000 */
.L_x_30925:
[----:B------:R-:W-:-:S04]  /*5f60*/  LOP3.LUT R2, R3, 0x80000000, RZ, 0xc0, !PT ;  /* 0x8000000003027812 */ /* 0x000fc800078ec0ff */
[----:B------:R-:W-:-:S04]  /*5f70*/  SHF.R.U32.HI R3, RZ, 0x18, R2 ;  /* 0x00000018ff037819 */ /* 0x000fc80000011602 */
[----:B------:R-:W-:-:S05]  /*5f80*/  LOP3.LUT R3, R0, R3, RZ, 0xfc, !PT ;  /* 0x0000000300037212 */ /* 0x000fca00078efcff */
[----:B------:R0:W-:Y:S01]  /*5f90*/  STG.E.U8 [R16.64], R3 ;  /* 0x0000000310007986 */ /* 0x0001e2000c101124 */
[----:B------:R-:W-:Y:S05]  /*5fa0*/  BRA `(.L_x_30911) ;  /* 0x0000071000007947 */ /* 0x000fea0003800000 */
.L_x_30921:
[----:B------:R-:W-:-:S05]  /*5fb0*/  HADD2.F32 R0, -RZ, R0.H0_H0 ;  /* 0x20000000ff007230 */ /* 0x000fca0000004100 */
[----:B------:R-:W-:-:S05]  /*5fc0*/  F2FP.BF16.PACK_AB R0, RZ, R0 ;  /* 0x00000000ff00723e */ /* 0x000fca00000010ff */
[----:B------:R0:W-:Y:S01]  /*5fd0*/  STG.E.U16 [R16.64], R0 ;  /* 0x0000000010007986 */ /* 0x0001e2000c101524 */
[----:B------:R-:W-:Y:S05]  /*5fe0*/  BRA `(.L_x_30911) ;  /* 0x000006d000007947 */ /* 0x000fea0003800000 */
.L_x_30918:
        /* <DEDUP_REMOVED lines=12> */
.L_x_30930:
        /* <DEDUP_REMOVED lines=17> */
.L_x_30933:
[----:B------:R-:W-:-:S04]  /*61c0*/  LOP3.LUT R2, R3, 0x80000000, RZ, 0xc0, !PT ;  /* 0x8000000003027812 */ /* 0x000fc800078ec0ff */
[----:B------:R-:W-:-:S04]  /*61d0*/  SHF.R.U32.HI R3, RZ, 0x18, R2 ;  /* 0x00000018ff037819 */ /* 0x000fc80000011602 */
[----:B------:R-:W-:-:S04]  /*61e0*/  LOP3.LUT R0, R0, R3, RZ, 0xfc, !PT ;  /* 0x0000000300007212 */ /* 0x000fc800078efcff */
[----:B------:R-:W-:Y:S02]  /*61f0*/  PRMT R8, R0, 0x7610, R8 ;  /* 0x0000761000087816 */ /* 0x000fe40000000008 */
.L_x_30932:
[----:B------:R-:W-:Y:S05]  /*6200*/  BSYNC B0 ;  /* 0x0000000000007941 */ /* 0x000fea0003800000 */
.L_x_30931:
[----:B------:R0:W-:Y:S01]  /*6210*/  STG.E.U8 [R16.64], R8 ;  /* 0x0000000810007986 */ /* 0x0001e2000c101124 */
[----:B------:R-:W-:Y:S05]  /*6220*/  BRA `(.L_x_30911) ;  /* 0x0000049000007947 */ /* 0x000fea0003800000 */
.L_x_30929:
        /* <DEDUP_REMOVED lines=17> */
.L_x_30936:
[----:B------:R-:W-:-:S04]  /*6340*/  LOP3.LUT R2, R3, 0x80000000, RZ, 0xc0, !PT ;  /* 0x8000000003027812 */ /* 0x000fc800078ec0ff */
[----:B------:R-:W-:-:S04]  /*6350*/  SHF.R.U32.HI R3, RZ, 0x18, R2 ;  /* 0x00000018ff037819 */ /* 0x000fc80000011602 */
[----:B------:R-:W-:-:S04]  /*6360*/  LOP3.LUT R0, R0, R3, RZ, 0xfc, !PT ;  /* 0x0000000300007212 */ /* 0x000fc800078efcff */
[----:B------:R-:W-:Y:S02]  /*6370*/  PRMT R8, R0, 0x7610, R8 ;  /* 0x0000761000087816 */ /* 0x000fe40000000008 */
.L_x_30935:
[----:B------:R-:W-:Y:S05]  /*6380*/  BSYNC B0 ;  /* 0x0000000000007941 */ /* 0x000fea0003800000 */
.L_x_30934:
[----:B------:R0:W-:Y:S01]  /*6390*/  STG.E.U8 [R16.64], R8 ;  /* 0x0000000810007986 */ /* 0x0001e2000c101124 */
[----:B------:R-:W-:Y:S05]  /*63a0*/  BRA `(.L_x_30911) ;  /* 0x0000031000007947 */ /* 0x000fea0003800000 */
.L_x_30928:
        /* <DEDUP_REMOVED lines=22> */
.L_x_30910:
        /* <DEDUP_REMOVED lines=20> */
.L_x_30938:
[----:B------:R-:W-:-:S06]  /*6650*/  HADD2.F32 R2, -RZ, R0.H0_H0 ;  /* 0x20000000ff027230 */ /* 0x000fcc0000004100 */
[----:B------:R-:W0:Y:S02]  /*6660*/  F2I.U64.TRUNC R2, R2 ;  /* 0x0000000200027311 */ /* 0x000e24000020d800 */
[----:B0-----:R0:W-:Y:S01]  /*6670*/  STG.E.64 [R16.64], R2 ;  /* 0x0000000210007986 */ /* 0x0011e2000c101b24 */
[----:B------:R-:W-:Y:S05]  /*6680*/  BRA `(.L_x_30911) ;  /* 0x0000003000007947 */ /* 0x000fea0003800000 */
.L_x_30937:
[----:B------:R-:W-:-:S04]  /*6690*/  HADD2.F32 R0, -RZ, R0.H0_H0 ;  /* 0x20000000ff007230 */ /* 0x000fc80000004100 */
[----:B------:R-:W0:Y:S02]  /*66a0*/  F2I.FTZ.U32.TRUNC.NTZ R3, R0 ;  /* 0x0000000000037305 */ /* 0x000e24000021f000 */
[----:B0-----:R0:W-:Y:S02]  /*66b0*/  STG.E [R16.64], R3 ;  /* 0x0000000310007986 */ /* 0x0011e4000c101924 */
.L_x_30911:
        /* <DEDUP_REMOVED lines=231> */
.L_x_30939:
        /* <DEDUP_REMOVED lines=21> */
.L_x_30943:
[----:B------:R-:W2:Y:S02]  /*7680*/  LDG.E.U8 R4, [R4.64] ;  /* 0x0000002404047981 */ /* 0x000ea4000c1e1100 */
[----:B--2---:R-:W0:Y:S02]  /*7690*/  I2F.U16 R0, R4 ;  /* 0x0000000400007306 */ /* 0x004e240000101000 */
[----:B0-----:R-:W-:-:S04]  /*76a0*/  F2FP.PACK_AB R0, RZ, R0 ;  /* 0x00000000ff00723e */ /* 0x001fc800000000ff */
[----:B------:R-:W-:Y:S01]  /*76b0*/  PRMT R2, R0, 0x7610, R2 ;  /* 0x0000761000027816 */ /* 0x000fe20000000002 */
[----:B------:R-:W-:Y:S05]  /*76c0*/  BRA `(.L_x_30945) ;  /* 0x00000ec000007947 */ /* 0x000fea0003800000 */
.L_x_30942:
        /* <DEDUP_REMOVED lines=11> */
.L_x_30947:
[----:B------:R-:W2:Y:S02]  /*7780*/  LDG.E R4, [R4.64] ;  /* 0x0000002404047981 */ /* 0x000ea4000c1e1900 */
[----:B--2---:R-:W0:Y:S02]  /*7790*/  I2F R0, R4 ;  /* 0x0000000400007306 */ /* 0x004e240000201400 */
[----:B0-----:R-:W-:-:S04]  /*77a0*/  F2FP.PACK_AB R0, RZ, R0 ;  /* 0x00000000ff00723e */ /* 0x001fc800000000ff */
[----:B------:R-:W-:Y:S01]  /*77b0*/  PRMT R2, R0, 0x7610, R2 ;  /* 0x0000761000027816 */ /* 0x000fe20000000002 */
[----:B------:R-:W-:Y:S05]  /*77c0*/  BRA `(.L_x_30945) ;  /* 0x00000dc000007947 */ /* 0x000fea0003800000 */
.L_x_30946:
[----:B------:R-:W2:Y:S02]  /*77d0*/  LDG.E.U16 R4, [R4.64] ;  /* 0x0000002404047981 */ /* 0x000ea4000c1e1500 */
[----:B--2---:R-:W0:Y:S02]  /*77e0*/  I2F.S16 R0, R4 ;  /* 0x0000000400007306 */ /* 0x004e240000101400 */
[----:B0-----:R-:W-:-:S04]  /*77f0*/  F2FP.PACK_AB R0, RZ, R0 ;  /* 0x00000000ff00723e */ /* 0x001fc800000000ff */
[----:B------:R-:W-:Y:S01]  /*7800*/  PRMT R2, R0, 0x7610, R2 ;  /* 0x0000761000027816 */ /* 0x000fe20000000002 */
[----:B------:R-:W-:Y:S05]  /*7810*/  BRA `(.L_x_30945) ;  /* 0x00000d7000007947 */ /* 0x000fea0003800000 */
.L_x_30941:
        /* <DEDUP_REMOVED lines=9> */
.L_x_30949:
[----:B------:R0:W5:Y:S01]  /*78b0*/  LDG.E.U16 R2, [R4.64] ;  /* 0x0000002404027981 */ /* 0x000162000c1e1500 */
[----:B------:R-:W-:Y:S05]  /*78c0*/  BRA `(.L_x_30945) ;  /* 0x00000cc000007947 */ /* 0x000fea0003800000 */
.L_x_30948:
        /* <DEDUP_REMOVED lines=9> */
.L_x_30951:
[----:B------:R0:W5:Y:S01]  /*7960*/  LDG.E.U16 R2, [R4.64] ;  /* 0x0000002404027981 */ /* 0x000162000c1e1500 */
[----:B------:R-:W-:Y:S05]  /*7970*/  BRA `(.L_x_30945) ;  /* 0x00000c1000007947 */ /* 0x000fea0003800000 */
.L_x_30950:
[----:B------:R-:W2:Y:S02]  /*7980*/  LDG.E.64 R4, [R4.64] ;  /* 0x0000002404047981 */ /* 0x000ea4000c1e1b00 */
[----:B--2---:R-:W0:Y:S01]  /*7990*/  F2F.F32.F64 R0, R4 ;  /* 0x0000000400007310 */ /* 0x004e220000301000 */
[----:B------:R-:W0:-:S14]  /*79a0*/  DSETP.GEU.AND P0, PT, |R4|, c[0x2][0x0], PT ;  /* 0x008000000400762a */ /* 0x000e1c0003f0e200 */
[----:B0-----:R-:W-:-:S05]  /*79b0*/  @!P0 FMUL R0, R0, 1.175494350822287508e-38 ;  /* 0x0080000000008820 */ /* 0x001fca0000400000 */
[----:B------:R-:W-:-:S04]  /*79c0*/  F2FP.PACK_AB R0, RZ, R0 ;  /* 0x00000000ff00723e */ /* 0x000fc800000000ff */
[----:B------:R-:W-:Y:S01]  /*79d0*/  PRMT R2, R0, 0x7610, R2 ;  /* 0x0000761000027816 */ /* 0x000fe20000000002 */
[----:B------:R-:W-:Y:S05]  /*79e0*/  BRA `(.L_x_30945) ;  /* 0x00000ba000007947 */ /* 0x000fea0003800000 */
.L_x_30940:
        /* <DEDUP_REMOVED lines=14> */
.L_x_30954:
[----:B------:R-:W2:Y:S02]  /*7ad0*/  LDG.E.64 R4, [R4.64] ;  /* 0x0000002404047981 */ /* 0x000ea4000c1e1b00 */
[----:B--2---:R-:W0:Y:S01]  /*7ae0*/  F2F.F32.F64 R0, R4 ;  /* 0x0000000400007310 */ /* 0x004e220000301000 */
[----:B------:R-:W0:-:S14]  /*7af0*/  DSETP.GEU.AND P0, PT, |R4|, c[0x2][0x0], PT ;  /* 0x008000000400762a */ /* 0x000e1c0003f0e200 */
[----:B0-----:R-:W-:-:S05]  /*7b00*/  @!P0 FMUL R0, R0, 1.175494350822287508e-38 ;  /* 0x0080000000008820 */ /* 0x001fca0000400000 */
[----:B------:R-:W-:-:S04]  /*7b10*/  F2FP.PACK_AB R0, RZ, R0 ;  /* 0x00000000ff00723e */ /* 0x000fc800000000ff */
[----:B------:R-:W-:Y:S01]  /*7b20*/  PRMT R2, R0, 0x7610, R2 ;  /* 0x0000761000027816 */ /* 0x000fe20000000002 */
[----:B------:R-:W-:Y:S05]  /*7b30*/  BRA `(.L_x_30945) ;  /* 0x00000a5000007947 */ /* 0x000fea0003800000 */
.L_x_30953:
        /* <DEDUP_REMOVED lines=28> */
.L_x_30956:
        /* <DEDUP_REMOVED lines=14> */
.L_x_30955:
[----:B------:R-:W2:Y:S02]  /*7de0*/  LDG.E.U16 R0, [R4.64] ;  /* 0x0000002404007981 */ /* 0x000ea4000c1e1500 */
[----:B--2---:R-:W-:-:S04]  /*7df0*/  PRMT R0, RZ, 0x5410, R0 ;  /* 0x00005410ff007816 */ /* 0x004fc80000000000 */
[----:B------:R-:W-:-:S04]  /*7e00*/  F2FP.PACK_AB R0, RZ, R0 ;  /* 0x00000000ff00723e */ /* 0x000fc800000000ff */
[----:B------:R-:W-:Y:S01]  /*7e10*/  PRMT R2, R0, 0x7610, R2 ;  /* 0x0000761000027816 */ /* 0x000fe20000000002 */
[----:B------:R-:W-:Y:S05]  /*7e20*/  BRA `(.L_x_30945) ;  /* 0x0000076000007947 */ /* 0x000fea0003800000 */
.L_x_30952:
        /* <DEDUP_REMOVED lines=12> */
.L_x_30959:
        /* <DEDUP_REMOVED lines=21> */
.L_x_30963:
[----:B------:R-:W-:Y:S05]  /*8040*/  BSYNC B1 ;  /* 0x0000000000017941 */ /* 0x000fea0003800000 */
.L_x_30962:
[----:B------:R-:W-:Y:S01]  /*8050*/  LEA R3, R0, 0x3b800000, 0x17 ;  /* 0x3b80000000037811 */ /* 0x000fe200078eb8ff */
[----:B------:R-:W-:-:S05]  /*8060*/  IMAD.SHL.U32 R0, R2, 0x100000, RZ ;  /* 0x0010000002007824 */ /* 0x000fca00078e00ff */
[----:B------:R-:W-:Y:S02]  /*8070*/  LOP3.LUT R0, R3, R0, R4, 0xfe, !PT ;  /* 0x0000000003007212 */ /* 0x000fe400078efe04 */
.L_x_30961:
[----:B------:R-:W-:Y:S05]  /*8080*/  BSYNC B0 ;  /* 0x0000000000007941 */ /* 0x000fea0003800000 */
.L_x_30960:
[----:B------:R-:W-:-:S04]  /*8090*/  F2FP.PACK_AB R0, RZ, R0 ;  /* 0x00000000ff00723e */ /* 0x000fc800000000ff */
[----:B------:R-:W-:Y:S01]  /*80a0*/  PRMT R2, R0, 0x7610, R2 ;  /* 0x0000761000027816 */ /* 0x000fe20000000002 */
[----:B------:R-:W-:Y:S05]  /*80b0*/  BRA `(.L_x_30945) ;  /* 0x000004d000007947 */ /* 0x000fea0003800000 */
.L_x_30958:
        /* <DEDUP_REMOVED lines=21> */
.L_x_30967:
[----:B------:R-:W-:Y:S05]  /*8210*/  BSYNC B1 ;  /* 0x0000000000017941 */ /* 0x000fea0003800000 */
.L_x_30966:
[----:B------:R-:W-:Y:S01]  /*8220*/  LEA R3, R0, 0x37800000, 0x17 ;  /* 0x3780000000037811 */ /* 0x000fe200078eb8ff */
[----:B------:R-:W-:-:S05]  /*8230*/  IMAD.SHL.U32 R0, R2, 0x200000, RZ ;  /* 0x0020000002007824 */ /* 0x000fca00078e00ff */
[----:B------:R-:W-:Y:S02]  /*8240*/  LOP3.LUT R0, R3, R0, R4, 0xfe, !PT ;  /* 0x0000000003007212 */ /* 0x000fe400078efe04 */
.L_x_30965:
[----:B------:R-:W-:Y:S05]  /*8250*/  BSYNC B0 ;  /* 0x0000000000007941 */ /* 0x000fea0003800000 */
.L_x_30964:
[----:B------:R-:W-:-:S04]  /*8260*/  F2FP.PACK_AB R0, RZ, R0 ;  /* 0x00000000ff00723e */ /* 0x000fc800000000ff */
[----:B------:R-:W-:Y:S01]  /*8270*/  PRMT R2, R0, 0x7610, R2 ;  /* 0x0000761000027816 */ /* 0x000fe20000000002 */
[----:B------:R-:W-:Y:S05]  /*8280*/  BRA `(.L_x_30945) ;  /* 0x0000030000007947 */ /* 0x000fea0003800000 */
.L_x_30957:
        /* <DEDUP_REMOVED lines=14> */
.L_x_30971:
[----:B------:R-:W-:Y:S05]  /*8370*/  BSYNC B0 ;  /* 0x0000000000007941 */ /* 0x000fea0003800000 */
.L_x_30970:
[----:B------:R-:W-:-:S04]  /*8380*/  F2FP.PACK_AB R0, RZ, R0 ;  /* 0x00000000ff00723e */ /* 0x000fc800000000ff */
[----:B------:R-:W-:Y:S01]  /*8390*/  PRMT R2, R0, 0x7610, R2 ;  /* 0x0000761000027816 */ /* 0x000fe20000000002 */
[----:B------:R-:W-:Y:S05]  /*83a0*/  BRA `(.L_x_30945) ;  /* 0x000001e000007947 */ /* 0x000fea0003800000 */
.L_x_30944:
        /* <DEDUP_REMOVED lines=21> */
.L_x_30969:
[----:B------:R-:W2:Y:S02]  /*8500*/  LDG.E.64 R4, [R4.64] ;  /* 0x0000002404047981 */ /* 0x000ea4000c1e1b00 */
[----:B--2---:R-:W0:Y:S02]  /*8510*/  I2F.U64 R0, R4 ;  /* 0x0000000400007312 */ /* 0x004e240000301000 */
[----:B0-----:R-:W-:-:S04]  /*8520*/  F2FP.PACK_AB R0, RZ, R0 ;  /* 0x00000000ff00723e */ /* 0x001fc800000000ff */
[----:B------:R-:W-:Y:S01]  /*8530*/  PRMT R2, R0, 0x7610, R2 ;  /* 0x0000761000027816 */ /* 0x000fe20000000002 */
[----:B------:R-:W-:Y:S05]  /*8540*/  BRA `(.L_x_30945) ;  /* 0x0000004000007947 */ /* 0x000fea0003800000 */
.L_x_30968:
[----:B------:R-:W2:Y:S02]  /*8550*/  LDG.E R4, [R4.64] ;  /* 0x0000002404047981 */ /* 0x000ea4000c1e1900 */
[----:B--2---:R-:W0:Y:S02]  /*8560*/  I2F.U32 R0, R4 ;  /* 0x0000000400007306 */ /* 0x004e240000201000 */
[----:B0-----:R-:W-:-:S04]  /*8570*/  F2FP.PACK_AB R0, RZ, R0 ;  /* 0x00000000ff00723e */ /* 0x001fc800000000ff */
[----:B------:R-:W-:-:S04]  /*8580*/  PRMT R2, R0, 0x7610, R2 ;  /* 0x0000761000027816 */ /* 0x000fc80000000002 */
.L_x_30945:
        /* <DEDUP_REMOVED lines=30> */
.L_x_30977:
[----:B------:R-:W-:Y:S01]  /*8770*/  FSETP.GEU.FTZ.AND P0, PT, R6, -R8, PT ;  /* 0x800000080600720b */ /* 0x000fe20003f1e000 */
[----:B------:R-:W-:-:S12]  /*8780*/  FADD.FTZ R4, R4, -1 ;  /* 0xbf80000004047421 */ /* 0x000fd80000010000 */
[----:B------:R-:W-:Y:S02]  /*8790*/  @!P0 FADD.FTZ R4, R4, -1 ;  /* 0xbf80000004048421 */ /* 0x000fe40000010000 */
.L_x_30976:
[----:B------:R-:W-:Y:S05]  /*87a0*/  BSYNC B1 ;  /* 0x0000000000017941 */ /* 0x000fea0003800000 */
.L_x_30975:
[----:B------:R-:W-:Y:S01]  /*87b0*/  FFMA.FTZ R3, -R8, R4, R3 ;  /* 0x0000000408037223 */ /* 0x000fe20000010103 */
[----:B------:R-:W-:Y:S05]  /*87c0*/  BRA `(.L_x_30973) ;  /* 0x000001f000007947 */ /* 0x000fea0003800000 */
.L_x_30974:
        /* <DEDUP_REMOVED lines=15> */
.L_x_30980:
        /* <DEDUP_REMOVED lines=13> */
.L_x_30979:
[----:B------:R-:W-:Y:S05]  /*8990*/  BSYNC B1 ;  /* 0x0000000000017941 */ /* 0x000fea0003800000 */
.L_x_30978:
[----:B------:R-:W-:-:S04]  /*89a0*/  FMUL.FTZ R3, R4, 1.1920928955078125e-07 ;  /* 0x3400000004037820 */ /* 0x000fc80000410000 */
[----:B------:R-:W-:Y:S02]  /*89b0*/  FMUL.FTZ R3, R8, R3 ;  /* 0x0000000308037220 */ /* 0x000fe40000410000 */
.L_x_30973:
[----:B------:R-:W-:Y:S05]  /*89c0*/  BSYNC B0 ;  /* 0x0000000000007941 */ /* 0x000fea0003800000 */
.L_x_30972:
        /* <DEDUP_REMOVED lines=26> */
.L_x_30984:
[----:B------:R-:W-:-:S06]  /*8b70*/  HADD2.F32 R3, -RZ, R0.H0_H0 ;  /* 0x20000000ff037230 */ /* 0x000fcc0000004100 */
[----:B------:R-:W0:Y:S02]  /*8b80*/  F2I.S64.TRUNC R2, R3 ;  /* 0x0000000300027311 */ /* 0x000e24000020d900 */
[----:B0-----:R0:W-:Y:S01]  /*8b90*/  STG.E.U8 [R16.64], R2 ;  /* 0x0000000210007986 */ /* 0x0011e2000c101124 */
[----:B------:R-:W-:Y:S05]  /*8ba0*/  BRA `(.L_x_30986) ;  /* 0x00000e4000007947 */ /* 0x000fea0003800000 */
.L_x_30983:
        /* <DEDUP_REMOVED lines=10> */
.L_x_30988:
[----:B------:R-:W-:-:S04]  /*8c50*/  HADD2.F32 R0, -RZ, R0.H0_H0 ;  /* 0x20000000ff007230 */ /* 0x000fc80000004100 */
[----:B------:R-:W0:Y:S02]  /*8c60*/  F2I.FTZ.TRUNC.NTZ R3, R0 ;  /* 0x0000000000037305 */ /* 0x000e24000021f100 */
[----:B0-----:R0:W-:Y:S01]  /*8c70*/  STG.E [R16.64], R3 ;  /* 0x0000000310007986 */ /* 0x0011e2000c101924 */
[----:B------:R-:W-:Y:S05]  /*8c80*/  BRA `(.L_x_30986) ;  /* 0x00000d6000007947 */ /* 0x000fea0003800000 */
.L_x_30987:
[----:B------:R-:W-:-:S04]  /*8c90*/  HADD2.F32 R0, -RZ, R0.H0_H0 ;  /* 0x20000000ff007230 */ /* 0x000fc80000004100 */
[----:B------:R-:W0:Y:S02]  /*8ca0*/  F2I.FTZ.TRUNC.NTZ R3, R0 ;  /* 0x0000000000037305 */ /* 0x000e24000021f100 */
[----:B0-----:R0:W-:Y:S01]  /*8cb0*/  STG.E.U16 [R16.64], R3 ;  /* 0x0000000310007986 */ /* 0x0011e2000c101524 */
[----:B------:R-:W-:Y:S05]  /*8cc0*/  BRA `(.L_x_30986) ;  /* 0x00000d2000007947 */ /* 0x000fea0003800000 */
.L_x_30982:
        /* <DEDUP_REMOVED lines=9> */
.L_x_30990:
[----:B------:R0:W-:Y:S01]  /*8d60*/  STG.E.U16 [R16.64], R0 ;  /* 0x0000000010007986 */ /* 0x0001e2000c101524 */
[----:B------:R-:W-:Y:S05]  /*8d70*/  BRA `(.L_x_30986) ;  /* 0x00000c7000007947 */ /* 0x000fea0003800000 */
.L_x_30989:
        /* <DEDUP_REMOVED lines=10> */
.L_x_30992:
[----:B------:R-:W-:-:S05]  /*8e20*/  HADD2.F32 R0, -RZ, R0.H0_H0 ;  /* 0x20000000ff007230 */ /* 0x000fca0000004100 */
[----:B------:R-:W-:-:S04]  /*8e30*/  F2FP.PACK_AB R0, RZ, R0 ;  /* 0x00000000ff00723e */ /* 0x000fc800000000ff */
[----:B------:R-:W-:-:S05]  /*8e40*/  PRMT R0, R0, 0x5410, RZ ;  /* 0x0000541000007816 */ /* 0x000fca00000000ff */
[----:B------:R0:W-:Y:S01]  /*8e50*/  STG.E [R16.64], R0 ;  /* 0x0000000010007986 */ /* 0x0001e2000c101924 */
[----:B------:R-:W-:Y:S05]  /*8e60*/  BRA `(.L_x_30986) ;  /* 0x00000b8000007947 */ /* 0x000fea0003800000 */
.L_x_30991:
[----:B------:R-:W-:-:S05]  /*8e70*/  HADD2.F32 R2, -RZ, R0.H0_H0 ;  /* 0x20000000ff027230 */ /* 0x000fca0000004100 */
[----:B------:R-:W-:-:S06]  /*8e80*/  FMUL.FTZ R2, R2, 1 ;  /* 0x3f80000002027820 */ /* 0x000fcc0000410000 */
[----:B------:R-:W0:Y:S02]  /*8e90*/  F2F.F64.F32 R2, R2 ;  /* 0x0000000200027310 */ /* 0x000e240000201800 */
[----:B0-----:R0:W-:Y:S01]  /*8ea0*/  STG.E.64 [R16.64], R2 ;  /* 0x0000000210007986 */ /* 0x0011e2000c101b24 */
[----:B------:R-:W-:Y:S05]  /*8eb0*/  BRA `(.L_x_30986) ;  /* 0x00000b3000007947 */ /* 0x000fea0003800000 */
.L_x_30981:
        /* <DEDUP_REMOVED lines=13> */
.L_x_30995:
[----:B------:R-:W-:Y:S01]  /*8f90*/  HADD2.F32 R0, -RZ, R0.H0_H0 ;  /* 0x20000000ff007230 */ /* 0x000fe20000004100 */
[----:B------:R-:W-:-:S04]  /*8fa0*/  CS2R R6, SRZ ;  /* 0x0000000000067805 */ /* 0x000fc8000001ff00 */
[----:B------:R-:W-:-:S04]  /*8fb0*/  FMUL.FTZ R0, R0, 1 ;  /* 0x3f80000000007820 */ /* 0x000fc80000410000 */
[----:B------:R-:W0:Y:S02]  /*8fc0*/  F2F.F64.F32 R4, R0 ;  /* 0x0000000000047310 */ /* 0x000e240000201800 */
[----:B0-----:R0:W-:Y:S01]  /*8fd0*/  STG.E.128 [R16.64], R4 ;  /* 0x0000000410007986 */ /* 0x0011e2000c101d24 */
[----:B------:R-:W-:Y:S05]  /*8fe0*/  BRA `(.L_x_30986) ;  /* 0x00000a0000007947 */ /* 0x000fea0003800000 */
.L_x_30994:
        /* <DEDUP_REMOVED lines=21> */
.L_x_30999:
[----:B------:R-:W-:Y:S05]  /*9140*/  BSYNC B0 ;  /* 0x0000000000007941 */ /* 0x000fea0003800000 */
.L_x_30998:
[----:B------:R-:W-:-:S05]  /*9150*/  LOP3.LUT R3, R0, R3, RZ, 0xfc, !PT ;  /* 0x0000000300037212 */ /* 0x000fca00078efcff */
[----:B------:R0:W-:Y:S01]  /*9160*/  STG.E.U8 [R16.64], R3 ;  /* 0x0000000310007986 */ /* 0x0001e2000c101124 */
[----:B------:R-:W-:Y:S05]  /*9170*/  BRA `(.L_x_30986) ;  /* 0x0000087000007947 */ /* 0x000fea0003800000 */
.L_x_30997:
        /* <DEDUP_REMOVED lines=13> */
.L_x_31001:
[----:B------:R-:W-:Y:S01]  /*9250*/  IMAD.MOV.U32 R0, RZ, RZ, 0x7f ;  /* 0x0000007fff007424 */ /* 0x000fe200078e00ff */
[----:B------:R-:W-:-:S04]  /*9260*/  ISETP.GT.U32.AND P0, PT, R2, 0x7f800000, PT ;  /* 0x7f8000000200780c */ /* 0x000fc80003f04070 */
[----:B------:R-:W-:-:S04]  /*9270*/  SEL R0, R0, 0x7c, P0 ;  /* 0x0000007c00007807 */ /* 0x000fc80000000000 */
.L_x_31002:
[----:B------:R-:W-:Y:S05]  /*9280*/  BSYNC B0 ;  /* 0x0000000000007941 */ /* 0x000fea0003800000 */
.L_x_31000:
[----:B------:R-:W-:-:S04]  /*9290*/  LOP3.LUT R2, R3, 0x80000000, RZ, 0xc0, !PT ;  /* 0x8000000003027812 */ /* 0x000fc800078ec0ff */
[----:B------:R-:W-:-:S04]  /*92a0*/  SHF.R.U32.HI R3, RZ, 0x18, R2 ;  /* 0x00000018ff037819 */ /* 0x000fc80000011602 */
[----:B------:R-:W-:-:S05]  /*92b0*/  LOP3.LUT R3, R0, R3, RZ, 0xfc, !PT ;  /* 0x0000000300037212 */ /* 0x000fca00078efcff */
[----:B------:R0:W-:Y:S01]  /*92c0*/  STG.E.U8 [R16.64], R3 ;  /* 0x0000000310007986 */ /* 0x0001e2000c101124 */
[----:B------:R-:W-:Y:S05]  /*92d0*/  BRA `(.L_x_30986) ;  /* 0x0000071000007947 */ /* 0x000fea0003800000 */
.L_x_30996:
[----:B------:R-:W-:-:S05]  /*92e0*/  HADD2.F32 R0, -RZ, R0.H0_H0 ;  /* 0x20000000ff007230 */ /* 0x000fca0000004100 */
[----:B------:R-:W-:-:S05]  /*92f0*/  F2FP.BF16.PACK_AB R0, RZ, R0 ;  /* 0x00000000ff00723e */ /* 0x000fca00000010ff */
[----:B------:R0:W-:Y:S01]  /*9300*/  STG.E.U16 [R16.64], R0 ;  /* 0x0000000010007986 */ /* 0x0001e2000c101524 */
[----:B------:R-:W-:Y:S05]  /*9310*/  BRA `(.L_x_30986) ;  /* 0x000006d000007947 */ /* 0x000fea0003800000 */
.L_x_30993:
        /* <DEDUP_REMOVED lines=12> */
.L_x_31005:
        /* <DEDUP_REMOVED lines=17> */
.L_x_31008:
[----:B------:R-:W-:-:S04]  /*94f0*/  LOP3.LUT R2, R3, 0x80000000, RZ, 0xc0, !PT ;  /* 0x8000000003027812 */ /* 0x000fc800078ec0ff */
[----:B------:R-:W-:-:S04]  /*9500*/  SHF.R.U32.HI R3, RZ, 0x18, R2 ;  /* 0x00000018ff037819 */ /* 0x000fc80000011602 */
[----:B------:R-:W-:-:S04]  /*9510*/  LOP3.LUT R0, R0, R3, RZ, 0xfc, !PT ;  /* 0x0000000300007212 */ /* 0x000fc800078efcff */
[----:B------:R-:W-:Y:S02]  /*9520*/  PRMT R8, R0, 0x7610, R8 ;  /* 0x0000761000087816 */ /* 0x000fe40000000008 */
.L_x_31007:
[----:B------:R-:W-:Y:S05]  /*9530*/  BSYNC B0 ;  /* 0x0000000000007941 */ /* 0x000fea0003800000 */
.L_x_31006:
[----:B------:R0:W-:Y:S01]  /*9540*/  STG.E.U8 [R16.64], R8 ;  /* 0x0000000810007986 */ /* 0x0001e2000c101124 */
[----:B------:R-:W-:Y:S05]  /*9550*/  BRA `(.L_x_30986) ;  /* 0x0000049000007947 */ /* 0x000fea0003800000 */
.L_x_31004:
        /* <DEDUP_REMOVED lines=17> */
.L_x_31011:
[----:B------:R-:W-:-:S04]  /*9670*/  LOP3.LUT R2, R3, 0x80000000, RZ, 0xc0, !PT ;  /* 0x8000000003027812 */ /* 0x000fc800078ec0ff */
[----:B------:R-:W-:-:S04]  /*9680*/  SHF.R.U32.HI R3, RZ, 0x18, R2 ;  /* 0x00000018ff037819 */ /* 0x000fc80000011602 */
[----:B------:R-:W-:-:S04]  /*9690*/  LOP3.LUT R0, R0, R3, RZ, 0xfc, !PT ;  /* 0x0000000300007212 */ /* 0x000fc800078efcff */
[----:B------:R-:W-:Y:S02]  /*96a0*/  PRMT R8, R0, 0x7610, R8 ;  /* 0x0000761000087816 */ /* 0x000fe40000000008 */
.L_x_31010:
[----:B------:R-:W-:Y:S05]  /*96b0*/  BSYNC B0 ;  /* 0x0000000000007941 */ /* 0x000fea0003800000 */
.L_x_31009:
[----:B------:R0:W-:Y:S01]  /*96c0*/  STG.E.U8 [R16.64], R8 ;  /* 0x0000000810007986 */ /* 0x0001e2000c101124 */
[----:B------:R-:W-:Y:S05]  /*96d0*/  BRA `(.L_x_30986) ;  /* 0x0000031000007947 */ /* 0x000fea0003800000 */
.L_x_31003:
        /* <DEDUP_REMOVED lines=22> */
.L_x_30985:
        /* <DEDUP_REMOVED lines=20> */
.L_x_31013:
[----:B------:R-:W-:-:S06]  /*9980*/  HADD2.F32 R2, -RZ, R0.H0_H0 ;  /* 0x20000000ff027230 */ /* 0x000fcc0000004100 */
[----:B------:R-:W0:Y:S02]  /*9990*/  F2I.U64.TRUNC R2, R2 ;  /* 0x0000000200027311 */ /* 0x000e24000020d800 */
[----:B0-----:R0:W-:Y:S01]  /*99a0*/  STG.E.64 [R16.64], R2 ;  /* 0x0000000210007986 */ /* 0x0011e2000c101b24 */
[----:B------:R-:W-:Y:S05]  /*99b0*/  BRA `(.L_x_30986) ;  /* 0x0000003000007947 */ /* 0x000fea0003800000 */
.L_x_31012:
[----:B------:R-:W-:-:S04]  /*99c0*/  HADD2.F32 R0, -RZ, R0.H0_H0 ;  /* 0x20000000ff007230 */ /* 0x000fc80000004100 */
[----:B------:R-:W0:Y:S02]  /*99d0*/  F2I.FTZ.U32.TRUNC.NTZ R3, R0 ;  /* 0x0000000000037305 */ /* 0x000e24000021f000 */
[----:B0-----:R0:W-:Y:S02]  /*99e0*/  STG.E [R16.64], R3 ;  /* 0x0000000310007986 */ /* 0x0011e4000c101924 */
.L_x_30986:
[----:B------:R-:W-:Y:S02]  /*99f0*/  IADD3 R19, R19, 0x80, RZ ;  /* 0x0000008013137810 */ /* 0x000fe40007ffe0ff */
.L_x_30863:
[----:B------:R-:W-:Y:S05]  /*9a00*/  BSYNC B6 ;  /* 0x0000000000067941 */ /* 0x000fea0003800000 */
.L_x_30862:
        /* <DEDUP_REMOVED lines=230> */
.L_x_31014:
        /* <DEDUP_REMOVED lines=20> */
.L_x_31018:
[----:B------:R-:W2:Y:S02]  /*a9b0*/  LDG.E.U8 R2, [R2.64] ;  /* 0x0000002402027981 */ /* 0x000ea4000c1e1100 */
[----:B--2---:R-:W0:Y:S02]  /*a9c0*/  I2F.U16 R0, R2 ;  /* 0x0000000200007306 */ /* 0x004e240000101000 */
[----:B0-----:R-:W-:Y:S01]  /*a9d0*/  F2FP.PACK_AB R0, RZ, R0 ;  /* 0x00000000ff00723e */ /* 0x001fe200000000ff */
[----:B------:R-:W-:Y:S05]  /*a9e0*/  BRA `(.L_x_31020) ;  /* 0x00000e1000007947 */ /* 0x000fea0003800000 */
.L_x_31017:
        /* <DEDUP_REMOVED lines=10> */
.L_x_31022:
[----:B------:R-:W2:Y:S02]  /*aa90*/  LDG.E R2, [R2.64] ;  /* 0x0000002402027981 */ /* 0x000ea4000c1e1900 */
[----:B--2---:R-:W0:Y:S02]  /*aaa0*/  I2F R0, R2 ;  /* 0x0000000200007306 */ /* 0x004e240000201400 */
[----:B0-----:R-:W-:Y:S01]  /*aab0*/  F2FP.PACK_AB R0, RZ, R0 ;  /* 0x00000000ff00723e */ /* 0x001fe200000000ff */
[----:B------:R-:W-:Y:S05]  /*aac0*/  BRA `(.L_x_31020) ;  /* 0x00000d3000007947 */ /* 0x000fea0003800000 */
.L_x_31021:
[----:B------:R-:W2:Y:S02]  /*aad0*/  LDG.E.U16 R2, [R2.64] ;  /* 0x0000002402027981 */ /* 0x000ea4000c1e1500 */
[----:B--2---:R-:W0:Y:S02]  /*aae0*/  I2F.S16 R0, R2 ;  /* 0x0000000200007306 */ /* 0x004e240000101400 */
[----:B0-----:R-:W-:Y:S01]  /*aaf0*/  F2FP.PACK_AB R0, RZ, R0 ;  /* 0x00000000ff00723e */ /* 0x001fe200000000ff */
[----:B------:R-:W-:Y:S05]  /*ab00*/  BRA `(.L_x_31020) ;  /* 0x00000cf000007947 */ /* 0x000fea0003800000 */
.L_x_31016:
        /* <DEDUP_REMOVED lines=9> */
.L_x_31024:
[----:B------:R0:W5:Y:S01]  /*aba0*/  LDG.E.U16 R0, [R2.64] ;  /* 0x0000002402007981 */ /* 0x000162000c1e1500 */
[----:B------:R-:W-:Y:S05]  /*abb0*/  BRA `(.L_x_31020) ;  /* 0x00000c4000007947 */ /* 0x000fea0003800000 */
.L_x_31023:
        /* <DEDUP_REMOVED lines=9> */
.L_x_31026:
[----:B------:R0:W5:Y:S01]  /*ac50*/  LDG.E.U16 R0, [R2.64] ;  /* 0x0000002402007981 */ /* 0x000162000c1e1500 */
[----:B------:R-:W-:Y:S05]  /*ac60*/  BRA `(.L_x_31020) ;  /* 0x00000b9000007947 */ /* 0x000fea0003800000 */
.L_x_31025:
[----:B------:R-:W2:Y:S02]  /*ac70*/  LDG.E.64 R2, [R2.64] ;  /* 0x0000002402027981 */ /* 0x000ea4000c1e1b00 */
[----:B--2---:R-:W0:Y:S01]  /*ac80*/  F2F.F32.F64 R0, R2 ;  /* 0x0000000200007310 */ /* 0x004e220000301000 */
[----:B------:R-:W0:-:S14]  /*ac90*/  DSETP.GEU.AND P0, PT, |R2|, c[0x2][0x0], PT ;  /* 0x008000000200762a */ /* 0x000e1c0003f0e200 */
[----:B0-----:R-:W-:-:S05]  /*aca0*/  @!P0 FMUL R0, R0, 1.175494350822287508e-38 ;  /* 0x0080000000008820 */ /* 0x001fca0000400000 */
[----:B------:R-:W-:Y:S01]  /*acb0*/  F2FP.PACK_AB R0, RZ, R0 ;  /* 0x00000000ff00723e */ /* 0x000fe200000000ff */
[----:B------:R-:W-:Y:S05]  /*acc0*/  BRA `(.L_x_31020) ;  /* 0x00000b3000007947 */ /* 0x000fea0003800000 */
.L_x_31015:
        /* <DEDUP_REMOVED lines=13> */
.L_x_31029:
[----:B------:R-:W2:Y:S02]  /*ada0*/  LDG.E.64 R2, [R2.64] ;  /* 0x0000002402027981 */ /* 0x000ea4000c1e1b00 */
[----:B--2---:R-:W0:Y:S01]  /*adb0*/  F2F.F32.F64 R0, R2 ;  /* 0x0000000200007310 */ /* 0x004e220000301000 */
[----:B------:R-:W0:-:S14]  /*adc0*/  DSETP.GEU.AND P0, PT, |R2|, c[0x2][0x0], PT ;  /* 0x008000000200762a */ /* 0x000e1c0003f0e200 */
[----:B0-----:R-:W-:-:S05]  /*add0*/  @!P0 FMUL R0, R0, 1.175494350822287508e-38 ;  /* 0x0080000000008820 */ /* 0x001fca0000400000 */
[----:B------:R-:W-:Y:S01]  /*ade0*/  F2FP.PACK_AB R0, RZ, R0 ;  /* 0x00000000ff00723e */ /* 0x000fe200000000ff */
[----:B------:R-:W-:Y:S05]  /*adf0*/  BRA `(.L_x_31020) ;  /* 0x00000a0000007947 */ /* 0x000fea0003800000 */
.L_x_31028:
        /* <DEDUP_REMOVED lines=28> */
.L_x_31031:
        /* <DEDUP_REMOVED lines=15> */
.L_x_31030:
[----:B------:R-:W2:Y:S02]  /*b0b0*/  LDG.E.U16 R0, [R2.64] ;  /* 0x0000002402007981 */ /* 0x000ea4000c1e1500 */
[----:B--2---:R-:W-:-:S04]  /*b0c0*/  PRMT R0, RZ, 0x5410, R0 ;  /* 0x00005410ff007816 */ /* 0x004fc80000000000 */
[----:B------:R-:W-:Y:S01]  /*b0d0*/  F2FP.PACK_AB R0, RZ, R0 ;  /* 0x00000000ff00723e */ /* 0x000fe200000000ff */
[----:B------:R-:W-:Y:S05]  /*b0e0*/  BRA `(.L_x_31020) ;  /* 0x0000071000007947 */ /* 0x000fea0003800000 */
.L_x_31027:
        /* <DEDUP_REMOVED lines=12> */
.L_x_31034:
        /* <DEDUP_REMOVED lines=21> */
.L_x_31038:
[----:B------:R-:W-:Y:S05]  /*b300*/  BSYNC B1 ;  /* 0x0000000000017941 */ /* 0x000fea0003800000 */
.L_x_31037:
[----:B------:R-:W-:Y:S01]  /*b310*/  LEA R3, R0, 0x3b800000, 0x17 ;  /* 0x3b80000000037811 */ /* 0x000fe200078eb8ff */
[----:B------:R-:W-:-:S05]  /*b320*/  IMAD.SHL.U32 R0, R2, 0x100000, RZ ;  /* 0x0010000002007824 */ /* 0x000fca00078e00ff */
[----:B------:R-:W-:Y:S02]  /*b330*/  LOP3.LUT R0, R3, R0, R4, 0xfe, !PT ;  /* 0x0000000003007212 */ /* 0x000fe400078efe04 */
.L_x_31036:
[----:B------:R-:W-:Y:S05]  /*b340*/  BSYNC B0 ;  /* 0x0000000000007941 */ /* 0x000fea0003800000 */
.L_x_31035:
[----:B------:R-:W-:Y:S01]  /*b350*/  F2FP.PACK_AB R0, RZ, R0 ;  /* 0x00000000ff00723e */ /* 0x000fe200000000ff */
[----:B------:R-:W-:Y:S05]  /*b360*/  BRA `(.L_x_31020) ;  /* 0x0000049000007947 */ /* 0x000fea0003800000 */
.L_x_31033:
        /* <DEDUP_REMOVED lines=21> */
.L_x_31042:
[----:B------:R-:W-:Y:S05]  /*b4c0*/  BSYNC B1 ;  /* 0x0000000000017941 */ /* 0x000fea0003800000 */
.L_x_31041:
[----:B------:R-:W-:Y:S01]  /*b4d0*/  LEA R3, R0, 0x37800000, 0x17 ;  /* 0x3780000000037811 */ /* 0x000fe200078eb8ff */
[----:B------:R-:W-:-:S05]  /*b4e0*/  IMAD.SHL.U32 R0, R2, 0x200000, RZ ;  /* 0x0020000002007824 */ /* 0x000fca00078e00ff */
[----:B------:R-:W-:Y:S02]  /*b4f0*/  LOP3.LUT R0, R3, R0, R4, 0xfe, !PT ;  /* 0x0000000003007212 */ /* 0x000fe400078efe04 */
.L_x_31040:
[----:B------:R-:W-:Y:S05]  /*b500*/  BSYNC B0 ;  /* 0x0000000000007941 */ /* 0x000fea0003800000 */
.L_x_31039:
[----:B------:R-:W-:Y:S01]  /*b510*/  F2FP.PACK_AB R0, RZ, R0 ;  /* 0x00000000ff00723e */ /* 0x000fe200000000ff */
[----:B------:R-:W-:Y:S05]  /*b520*/  BRA `(.L_x_31020) ;  /* 0x000002d000007947 */ /* 0x000fea0003800000 */
.L_x_31032:
        /* <DEDUP_REMOVED lines=14> */
.L_x_31046:
[----:B------:R-:W-:Y:S05]  /*b610*/  BSYNC B0 ;  /* 0x0000000000007941 */ /* 0x000fea0003800000 */
.L_x_31045:
[----:B------:R-:W-:Y:S01]  /*b620*/  F2FP.PACK_AB R0, RZ, R0 ;  /* 0x00000000ff00723e */ /* 0x000fe200000000ff */
[----:B------:R-:W-:Y:S05]  /*b630*/  BRA `(.L_x_31020) ;  /* 0x000001c000007947 */ /* 0x000fea0003800000 */
.L_x_31019:
        /* <DEDUP_REMOVED lines=21> */
.L_x_31044:
[----:B------:R-:W2:Y:S02]  /*b790*/  LDG.E.64 R2, [R2.64] ;  /* 0x0000002402027981 */ /* 0x000ea4000c1e1b00 */
[----:B--2---:R-:W0:Y:S02]  /*b7a0*/  I2F.U64 R0, R2 ;  /* 0x0000000200007312 */ /* 0x004e240000301000 */
[----:B0-----:R-:W-:Y:S01]  /*b7b0*/  F2FP.PACK_AB R0, RZ, R0 ;  /* 0x00000000ff00723e */ /* 0x001fe200000000ff */
[----:B------:R-:W-:Y:S05]  /*b7c0*/  BRA `(.L_x_31020) ;  /* 0x0000003000007947 */ /* 0x000fea0003800000 */
.L_x_31043:
[----:B------:R-:W2:Y:S02]  /*b7d0*/  LDG.E R2, [R2.64] ;  /* 0x0000002402027981 */ /* 0x000ea4000c1e1900 */
[----:B--2---:R-:W0:Y:S02]  /*b7e0*/  I2F.U32 R0, R2 ;  /* 0x0000000200007306 */ /* 0x004e240000201000 */
[----:B0-----:R-:W-:-:S06]  /*b7f0*/  F2FP.PACK_AB R0, RZ, R0 ;  /* 0x00000000ff00723e */ /* 0x001fcc00000000ff */
.L_x_31020:
        /* <DEDUP_REMOVED lines=30> */
.L_x_31052:
[----:B------:R-:W-:Y:S01]  /*b9e0*/  FSETP.GEU.FTZ.AND P0, PT, R6, -R8, PT ;  /* 0x800000080600720b */ /* 0x000fe20003f1e000 */
[----:B------:R-:W-:-:S12]  /*b9f0*/  FADD.FTZ R4, R4, -1 ;  /* 0xbf80000004047421 */ /* 0x000fd80000010000 */
[----:B------:R-:W-:Y:S02]  /*ba00*/  @!P0 FADD.FTZ R4, R4, -1 ;  /* 0xbf80000004048421 */ /* 0x000fe40000010000 */
.L_x_31051:
[----:B------:R-:W-:Y:S05]  /*ba10*/  BSYNC B1 ;  /* 0x0000000000017941 */ /* 0x000fea0003800000 */
.L_x_31050:
[----:B------:R-:W-:Y:S01]  /*ba20*/  FFMA.FTZ R3, -R8, R4, R3 ;  /* 0x0000000408037223 */ /* 0x000fe20000010103 */
[----:B------:R-:W-:Y:S05]  /*ba30*/  BRA `(.L_x_31048) ;  /* 0x000001f000007947 */ /* 0x000fea0003800000 */
.L_x_31049:
        /* <DEDUP_REMOVED lines=15> */
.L_x_31055:
        /* <DEDUP_REMOVED lines=13> */
.L_x_31054:
[----:B------:R-:W-:Y:S05]  /*bc00*/  BSYNC B1 ;  /* 0x0000000000017941 */ /* 0x000fea0003800000 */
.L_x_31053:
[----:B------:R-:W-:-:S04]  /*bc10*/  FMUL.FTZ R3, R4, 1.1920928955078125e-07 ;  /* 0x3400000004037820 */ /* 0x000fc80000410000 */
[----:B------:R-:W-:Y:S02]  /*bc20*/  FMUL.FTZ R3, R8, R3 ;  /* 0x0000000308037220 */ /* 0x000fe40000410000 */
.L_x_31048:
[----:B------:R-:W-:Y:S05]  /*bc30*/  BSYNC B0 ;  /* 0x0000000000007941 */ /* 0x000fea0003800000 */
.L_x_31047:
        /* <DEDUP_REMOVED lines=26> */
.L_x_31059:
[----:B------:R-:W-:-:S06]  /*bde0*/  HADD2.F32 R3, -RZ, R0.H0_H0 ;  /* 0x20000000ff037230 */ /* 0x000fcc0000004100 */
[----:B------:R-:W1:Y:S02]  /*bdf0*/  F2I.S64.TRUNC R2, R3 ;  /* 0x0000000300027311 */ /* 0x000e64000020d900 */
[----:B-1----:R-:W-:Y:S01]  /*be00*/  STG.E.U8 [R16.64], R2 ;  /* 0x0000000210007986 */ /* 0x002fe2000c101124 */
[----:B------:R-:W-:Y:S05]  /*be10*/  EXIT ;  /* 0x000000000000794d */ /* 0x000fea0003800000 */
.L_x_31058:
        /* <DEDUP_REMOVED lines=10> */
.L_x_31062:
[----:B------:R-:W-:-:S04]  /*bec0*/  HADD2.F32 R0, -RZ, R0.H0_H0 ;  /* 0x20000000ff007230 */ /* 0x000fc80000004100 */
[----:B------:R-:W1:Y:S02]  /*bed0*/  F2I.FTZ.TRUNC.NTZ R3, R0 ;  /* 0x0000000000037305 */ /* 0x000e64000021f100 */
[----:B-1----:R-:W-:Y:S01]  /*bee0*/  STG.E [R16.64], R3 ;  /* 0x0000000310007986 */ /* 0x002fe2000c101924 */
[----:B------:R-:W-:Y:S05]  /*bef0*/  EXIT ;  /* 0x000000000000794d */ /* 0x000fea0003800000 */
.L_x_31061:
[----:B------:R-:W-:-:S04]  /*bf00*/  HADD2.F32 R0, -RZ, R0.H0_H0 ;  /* 0x20000000ff007230 */ /* 0x000fc80000004100 */
[----:B------:R-:W1:Y:S02]  /*bf10*/  F2I.FTZ.TRUNC.NTZ R3, R0 ;  /* 0x0000000000037305 */ /* 0x000e64000021f100 */
[----:B-1----:R-:W-:Y:S01]  /*bf20*/  STG.E.U16 [R16.64], R3 ;  /* 0x0000000310007986 */ /* 0x002fe2000c101524 */
[----:B------:R-:W-:Y:S05]  /*bf30*/  EXIT ;  /* 0x000000000000794d */ /* 0x000fea0003800000 */
.L_x_31057:
        /* <DEDUP_REMOVED lines=9> */
.L_x_31064:
[----:B------:R-:W-:Y:S01]  /*bfd0*/  STG.E.U16 [R16.64], R0 ;  /* 0x0000000010007986 */ /* 0x000fe2000c101524 */
[----:B------:R-:W-:Y:S05]  /*bfe0*/  EXIT ;  /* 0x000000000000794d */ /* 0x000fea0003800000 */
.L_x_31063:
        /* <DEDUP_REMOVED lines=10> */
.L_x_31066:
[----:B------:R-:W-:-:S05]  /*c090*/  HADD2.F32 R0, -RZ, R0.H0_H0 ;  /* 0x20000000ff007230 */ /* 0x000fca0000004100 */
[----:B------:R-:W-:-:S04]  /*c0a0*/  F2FP.PACK_AB R0, RZ, R0 ;  /* 0x00000000ff00723e */ /* 0x000fc800000000ff */
[----:B------:R-:W-:-:S05]  /*c0b0*/  PRMT R0, R0, 0x5410, RZ ;  /* 0x0000541000007816 */ /* 0x000fca00000000ff */
[----:B------:R-:W-:Y:S01]  /*c0c0*/  STG.E [R16.64], R0 ;  /* 0x0000000010007986 */ /* 0x000fe2000c101924 */
[----:B------:R-:W-:Y:S05]  /*c0d0*/  EXIT ;  /* 0x000000000000794d */ /* 0x000fea0003800000 */
.L_x_31065:
[----:B------:R-:W-:-:S05]  /*c0e0*/  HADD2.F32 R2, -RZ, R0.H0_H0 ;  /* 0x20000000ff027230 */ /* 0x000fca0000004100 */
[----:B------:R-:W-:-:S06]  /*c0f0*/  FMUL.FTZ R2, R2, 1 ;  /* 0x3f80000002027820 */ /* 0x000fcc0000410000 */
[----:B------:R-:W1:Y:S02]  /*c100*/  F2F.F64.F32 R2, R2 ;  /* 0x0000000200027310 */ /* 0x000e640000201800 */
[----:B-1----:R-:W-:Y:S01]  /*c110*/  STG.E.64 [R16.64], R2 ;  /* 0x0000000210007986 */ /* 0x002fe2000c101b24 */
[----:B------:R-:W-:Y:S05]  /*c120*/  EXIT ;  /* 0x000000000000794d */ /* 0x000fea0003800000 */
.L_x_31056:
        /* <DEDUP_REMOVED lines=13> */
.L_x_31069:
[----:B------:R-:W-:Y:S01]  /*c200*/  HADD2.F32 R0, -RZ, R0.H0_H0 ;  /* 0x20000000ff007230 */ /* 0x000fe20000004100 */
[----:B------:R-:W-:-:S04]  /*c210*/  CS2R R6, SRZ ;  /* 0x0000000000067805 */ /* 0x000fc8000001ff00 */
[----:B------:R-:W-:-:S04]  /*c220*/  FMUL.FTZ R0, R0, 1 ;  /* 0x3f80000000007820 */ /* 0x000fc80000410000 */
[----:B------:R-:W1:Y:S02]  /*c230*/  F2F.F64.F32 R4, R0 ;  /* 0x0000000000047310 */ /* 0x000e640000201800 */
[----:B-1----:R-:W-:Y:S01]  /*c240*/  STG.E.128 [R16.64], R4 ;  /* 0x0000000410007986 */ /* 0x002fe2000c101d24 */
[----:B------:R-:W-:Y:S05]  /*c250*/  EXIT ;  /* 0x000000000000794d */ /* 0x000fea0003800000 */
.L_x_31068:
        /* <DEDUP_REMOVED lines=21> */
.L_x_31073:
[----:B------:R-:W-:Y:S05]  /*c3b0*/  BSYNC B0 ;  /* 0x0000000000007941 */ /* 0x000fea0003800000 */
.L_x_31072:
[----:B------:R-:W-:-:S05]  /*c3c0*/  LOP3.LUT R3, R0, R3, RZ, 0xfc, !PT ;  /* 0x0000000300037212 */ /* 0x000fca00078efcff */
[----:B------:R-:W-:Y:S01]  /*c3d0*/  STG.E.U8 [R16.64], R3 ;  /* 0x0000000310007986 */ /* 0x000fe2000c101124 */
[----:B------:R-:W-:Y:S05]  /*c3e0*/  EXIT ;  /* 0x000000000000794d */ /* 0x000fea0003800000 */
.L_x_31071:
        /* <DEDUP_REMOVED lines=13> */
.L_x_31075:
[----:B------:R-:W-:Y:S01]  /*c4c0*/  IMAD.MOV.U32 R0, RZ, RZ, 0x7f ;  /* 0x0000007fff007424 */ /* 0x000fe200078e00ff */
[----:B------:R-:W-:-:S04]  /*c4d0*/  ISETP.GT.U32.AND P0, PT, R2, 0x7f800000, PT ;  /* 0x7f8000000200780c */ /* 0x000fc80003f04070 */
[----:B------:R-:W-:-:S04]  /*c4e0*/  SEL R0, R0, 0x7c, P0 ;  /* 0x0000007c00007807 */ /* 0x000fc80000000000 */
.L_x_31076:
[----:B------:R-:W-:Y:S05]  /*c4f0*/  BSYNC B0 ;  /* 0x0000000000007941 */ /* 0x000fea0003800000 */
.L_x_31074:
[----:B------:R-:W-:-:S04]  /*c500*/  LOP3.LUT R2, R3, 0x80000000, RZ, 0xc0, !PT ;  /* 0x8000000003027812 */ /* 0x000fc800078ec0ff */
[----:B------:R-:W-:-:S04]  /*c510*/  SHF.R.U32.HI R3, RZ, 0x18, R2 ;  /* 0x00000018ff037819 */ /* 0x000fc80000011602 */
[----:B------:R-:W-:-:S05]  /*c520*/  LOP3.LUT R3, R0, R3, RZ, 0xfc, !PT ;  /* 0x0000000300037212 */ /* 0x000fca00078efcff */
[----:B------:R-:W-:Y:S01]  /*c530*/  STG.E.U8 [R16.64], R3 ;  /* 0x0000000310007986 */ /* 0x000fe2000c101124 */
[----:B------:R-:W-:Y:S05]  /*c540*/  EXIT ;  /* 0x000000000000794d */ /* 0x000fea0003800000 */
.L_x_31070:
[----:B------:R-:W-:-:S05]  /*c550*/  HADD2.F32 R0, -RZ, R0.H0_H0 ;  /* 0x20000000ff007230 */ /* 0x000fca0000004100 */
[----:B------:R-:W-:-:S05]  /*c560*/  F2FP.BF16.PACK_AB R0, RZ, R0 ;  /* 0x00000000ff00723e */ /* 0x000fca00000010ff */
[----:B------:R-:W-:Y:S01]  /*c570*/  STG.E.U16 [R16.64], R0 ;  /* 0x0000000010007986 */ /* 0x000fe2000c101524 */
[----:B------:R-:W-:Y:S05]  /*c580*/  EXIT ;  /* 0x000000000000794d */ /* 0x000fea0003800000 */
.L_x_31067:
        /* <DEDUP_REMOVED lines=12> */
.L_x_31079:
        /* <DEDUP_REMOVED lines=17> */
.L_x_31082:
[----:B------:R-:W-:-:S04]  /*c760*/  LOP3.LUT R2, R3, 0x80000000, RZ, 0xc0, !PT ;  /* 0x8000000003027812 */ /* 0x000fc800078ec0ff */
[----:B------:R-:W-:-:S04]  /*c770*/  SHF.R.U32.HI R3, RZ, 0x18, R2 ;  /* 0x00000018ff037819 */ /* 0x000fc80000011602 */
[----:B------:R-:W-:-:S04]  /*c780*/  LOP3.LUT R0, R0, R3, RZ, 0xfc, !PT ;  /* 0x0000000300007212 */ /* 0x000fc800078efcff */
[----:B------:R-:W-:Y:S02]  /*c790*/  PRMT R8, R0, 0x7610, R8 ;  /* 0x0000761000087816 */ /* 0x000fe40000000008 */
.L_x_31081:
[----:B------:R-:W-:Y:S05]  /*c7a0*/  BSYNC B0 ;  /* 0x0000000000007941 */ /* 0x000fea0003800000 */
.L_x_31080:
[----:B------:R-:W-:Y:S01]  /*c7b0*/  STG.E.U8 [R16.64], R8 ;  /* 0x0000000810007986 */ /* 0x000fe2000c101124 */
[----:B------:R-:W-:Y:S05]  /*c7c0*/  EXIT ;  /* 0x000000000000794d */ /* 0x000fea0003800000 */
.L_x_31078:
        /* <DEDUP_REMOVED lines=17> */
.L_x_31085:
[----:B------:R-:W-:-:S04]  /*c8e0*/  LOP3.LUT R2, R3, 0x80000000, RZ, 0xc0, !PT ;  /* 0x8000000003027812 */ /* 0x000fc800078ec0ff */
[----:B------:R-:W-:-:S04]  /*c8f0*/  SHF.R.U32.HI R3, RZ, 0x18, R2 ;  /* 0x00000018ff037819 */ /* 0x000fc80000011602 */
[----:B------:R-:W-:-:S04]  /*c900*/  LOP3.LUT R0, R0, R3, RZ, 0xfc, !PT ;  /* 0x0000000300007212 */ /* 0x000fc800078efcff */
[----:B------:R-:W-:Y:S02]  /*c910*/  PRMT R8, R0, 0x7610, R8 ;  /* 0x0000761000087816 */ /* 0x000fe40000000008 */
.L_x_31084:
[----:B------:R-:W-:Y:S05]  /*c920*/  BSYNC B0 ;  /* 0x0000000000007941 */ /* 0x000fea0003800000 */
.L_x_31083:
[----:B------:R-:W-:Y:S01]  /*c930*/  STG.E.U8 [R16.64], R8 ;  /* 0x0000000810007986 */ /* 0x000fe2000c101124 */
[----:B------:R-:W-:Y:S05]  /*c940*/  EXIT ;  /* 0x000000000000794d */ /* 0x000fea0003800000 */
.L_x_31077:
        /* <DEDUP_REMOVED lines=22> */
.L_x_31060:
        /* <DEDUP_REMOVED lines=20> */
.L_x_31087:
[----:B------:R-:W-:-:S06]  /*cbf0*/  HADD2.F32 R2, -RZ, R0.H0_H0 ;  /* 0x20000000ff027230 */ /* 0x000fcc0000004100 */
[----:B------:R-:W1:Y:S02]  /*cc00*/  F2I.U64.TRUNC R2, R2 ;  /* 0x0000000200027311 */ /* 0x000e64000020d800 */
[----:B-1----:R-:W-:Y:S01]  /*cc10*/  STG.E.64 [R16.64], R2 ;  /* 0x0000000210007986 */ /* 0x002fe2000c101b24 */
[----:B------:R-:W-:Y:S05]  /*cc20*/  EXIT ;  /* 0x000000000000794d */ /* 0x000fea0003800000 */
.L_x_31086:
[----:B------:R-:W-:-:S04]  /*cc30*/  HADD2.F32 R0, -RZ, R0.H0_H0 ;  /* 0x20000000ff007230 */ /* 0x000fc80000004100 */
[----:B------:R-:W1:Y:S02]  /*cc40*/  F2I.FTZ.U32.TRUNC.NTZ R3, R0 ;  /* 0x0000000000037305 */ /* 0x000e64000021f000 */
[----:B-1----:R-:W-:Y:S01]  /*cc50*/  STG.E [R16.64], R3 ;  /* 0x0000000310007986 */ /* 0x002fe2000c101924 */
[----:B------:R-:W-:Y:S05]  /*cc60*/  EXIT ;  /* 0x000000000000794d */ /* 0x000fea0003800000 */
.L_x_31088:
        /* <DEDUP_REMOVED lines=9> */
.L_x_50741:


//--------------------- .text._ZN2at6native27unrolled_elementwise_kernelINS0_13AUnaryFunctorIN3c104HalfES4_S4_ZZZNS0_21remainder_kernel_cudaERNS_18TensorIteratorBaseEENKUlvE0_clEvENKUlvE1_clEvEUlS4_S4_E_EESt5arrayIPcLm2EELi4E23TrivialOffsetCalculatorILi1EjESF_NS0_6memory12LoadWithCastILi1EEENSG_13StoreWithCastILi1EEEEEviT_T0_T2_T3_T4_T5_ --------------------------
	.section	.text._ZN2at6native27unrolled_elementwise_kernelINS0_13AUnaryFunctorIN3c104HalfES4_S4_ZZZNS0_21remainder_kernel_cudaERNS_18TensorIteratorBaseEENKUlvE0_clEvENKUlvE1_clEvEUlS4_S4_E_EESt5arrayIPcLm2EELi4E23TrivialOffsetCalculatorILi1EjESF_NS0_6memory12LoadWithCastILi1EEENSG_13StoreWithCastILi1EEEEEviT_T0_T2_T3_T4_T5_,"ax",@progbits
	.sectioninfo	@"SHI_REGISTERS=29"
	.align	128
        .global         _ZN2at6native27unrolled_elementwise_kernelINS0_13AUnaryFunctorIN3c104HalfES4_S4_ZZZNS0_21remainder_kernel_cudaERNS_18TensorIteratorBaseEENKUlvE0_clEvENKUlvE1_clEvEUlS4_S4_E_EESt5arrayIPcLm2EELi4E23TrivialOffsetCalculatorILi1EjESF_NS0_6memory12LoadWithCastILi1EEENSG_13StoreWithCastILi1EEEEEviT_T0_T2_T3_T4_T5_
        .type           _ZN2at6native27unrolled_elementwise_kernelINS0_13AUnaryFunctorIN3c104HalfES4_S4_ZZZNS0_21remainder_kernel_cudaERNS_18TensorIteratorBaseEENKUlvE0_clEvENKUlvE1_clEvEUlS4_S4_E_EESt5arrayIPcLm2EELi4E23TrivialOffsetCalculatorILi1EjESF_NS0_6memory12LoadWithCastILi1EEENSG_13StoreWithCastILi1EEEEEviT_T0_T2_T3_T4_T5_,@function
        .size           _ZN2at6native27unrolled_elementwise_kernelINS0_13AUnaryFunctorIN3c104HalfES4_S4_ZZZNS0_21remainder_kernel_cudaERNS_18TensorIteratorBaseEENKUlvE0_clEvENKUlvE1_clEvEUlS4_S4_E_EESt5arrayIPcLm2EELi4E23TrivialOffsetCalculatorILi1EjESF_NS0_6memory12LoadWithCastILi1EEENSG_13StoreWithCastILi1EEEEEviT_T0_T2_T3_T4_T5_,(.L_x_50742 - _ZN2at6native27unrolled_elementwise_kernelINS0_13AUnaryFunctorIN3c104HalfES4_S4_ZZZNS0_21remainder_kernel_cudaERNS_18TensorIteratorBaseEENKUlvE0_clEvENKUlvE1_clEvEUlS4_S4_E_EESt5arrayIPcLm2EELi4E23TrivialOffsetCalculatorILi1EjESF_NS0_6memory12LoadWithCastILi1EEENSG_13StoreWithCastILi1EEEEEviT_T0_T2_T3_T4_T5_)
        .other          _ZN2at6native27unrolled_elementwise_kernelINS0_13AUnaryFunctorIN3c104HalfES4_S4_ZZZNS0_21remainder_kernel_cudaERNS_18TensorIteratorBaseEENKUlvE0_clEvENKUlvE1_clEvEUlS4_S4_E_EESt5arrayIPcLm2EELi4E23TrivialOffsetCalculatorILi1EjESF_NS0_6memory12LoadWithCastILi1EEENSG_13StoreWithCastILi1EEEEEviT_T0_T2_T3_T4_T5_,@"STO_CUDA_ENTRY STV_DEFAULT"
_ZN2at6native27unrolled_elementwise_kernelINS0_13AUnaryFunctorIN3c104HalfES4_S4_ZZZNS0_21remainder_kernel_cudaERNS_18TensorIteratorBaseEENKUlvE0_clEvENKUlvE1_clEvEUlS4_S4_E_EESt5arrayIPcLm2EELi4E23TrivialOffsetCalculatorILi1EjESF_NS0_6memory12LoadWithCastILi1EEENSG_13StoreWithCastILi1EEEEEviT_T0_T2_T3_T4_T5_:
.text._ZN2at6native27unrolled_elementwise_kernelINS0_13AUnaryFunctorIN3c104HalfES4_S4_ZZZNS0_21remainder_kernel_cudaERNS_18TensorIteratorBaseEENKUlvE0_clEvENKUlvE1_clEvEUlS4_S4_E_EESt5arrayIPcLm2EELi4E23TrivialOffsetCalculatorILi1EjESF_NS0_6memory12LoadWithCastILi1EEENSG_13StoreWithCastILi1EEEEEviT_T0_T2_T3_T4_T5_:
        /* <DEDUP_REMOVED lines=34> */
.L_x_31094:
[----:B------:R-:W2:Y:S02]  /*0220*/  LDG.E.U8 R2, [R2.64] ;  /* 0x0000002402027981 */ /* 0x000ea4000c1e1100 */
[----:B--2---:R-:W0:Y:S02]  /*0230*/  I2F.U16 R0, R2 ;  /* 0x0000000200007306 */ /* 0x004e240000101000 */
[----:B0-----:R-:W-:-:S04]  /*0240*/  F2FP.PACK_AB R0, RZ, R0 ;  /* 0x00000000ff00723e */ /* 0x001fc800000000ff */
[----:B------:R-:W-:Y:S01]  /*0250*/  PRMT R23, R0, 0x7610, R23 ;  /* 0x0000761000177816 */ /* 0x000fe20000000017 */
[----:B------:R-:W-:Y:S05]  /*0260*/  BRA `(.L_x_31096) ;  /* 0x00000ed000007947 */ /* 0x000fea0003800000 */
.L_x_31093:
        /* <DEDUP_REMOVED lines=11> */
.L_x_31098:
[----:B------:R-:W2:Y:S02]  /*0320*/  LDG.E R2, [R2.64] ;  /* 0x0000002402027981 */ /* 0x000ea4000c1e1900 */
[----:B--2---:R-:W0:Y:S02]  /*0330*/  I2F R0, R2 ;  /* 0x0000000200007306 */ /* 0x004e240000201400 */
[----:B0-----:R-:W-:-:S04]  /*0340*/  F2FP.PACK_AB R0, RZ, R0 ;  /* 0x00000000ff00723e */ /* 0x001fc800000000ff */
[----:B------:R-:W-:Y:S01]  /*0350*/  PRMT R23, R0, 0x7610, R23 ;  /* 0x0000761000177816 */ /* 0x000fe20000000017 */
[----:B------:R-:W-:Y:S05]  /*0360*/  BRA `(.L_x_31096) ;  /* 0x00000dd000007947 */ /* 0x000fea0003800000 */
.L_x_31097:
[----:B------:R-:W2:Y:S02]  /*0370*/  LDG.E.U16 R2, [R2.64] ;  /* 0x0000002402027981 */ /* 0x000ea4000c1e1500 */
[----:B--2---:R-:W0:Y:S02]  /*0380*/  I2F.S16 R0, R2 ;  /* 0x0000000200007306 */ /* 0x004e240000101400 */
[----:B0-----:R-:W-:-:S04]  /*0390*/  F2FP.PACK_AB R0, RZ, R0 ;  /* 0x00000000ff00723e */ /* 0x001fc800000000ff */
[----:B------:R-:W-:Y:S01]  /*03a0*/  PRMT R23, R0, 0x7610, R23 ;  /* 0x0000761000177816 */ /* 0x000fe20000000017 */
[----:B------:R-:W-:Y:S05]  /*03b0*/  BRA `(.L_x_31096) ;  /* 0x00000d8000007947 */ /* 0x000fea0003800000 */
.L_x_31092:
        /* <DEDUP_REMOVED lines=9> */
.L_x_31100:
[----:B------:R0:W5:Y:S01]  /*0450*/  LDG.E.U16 R23, [R2.64] ;  /* 0x0000002402177981 */ /* 0x000162000c1e1500 */
[----:B------:R-:W-:Y:S05]  /*0460*/  BRA `(.L_x_31096) ;  /* 0x00000cd000007947 */ /* 0x000fea0003800000 */
.L_x_31099:
        /* <DEDUP_REMOVED lines=9> */
.L_x_31102:
[----:B------:R0:W5:Y:S01]  /*0500*/  LDG.E.U16 R23, [R2.64] ;  /* 0x0000002402177981 */ /* 0x000162000c1e1500 */
[----:B------:R-:W-:Y:S05]  /*0510*/  BRA `(.L_x_31096) ;  /* 0x00000c2000007947 */ /* 0x000fea0003800000 */
.L_x_31101:
[----:B------:R-:W2:Y:S02]  /*0520*/  LDG.E.64 R2, [R2.64] ;  /* 0x0000002402027981 */ /* 0x000ea4000c1e1b00 */
[----:B--2---:R-:W0:Y:S01]  /*0530*/  F2F.F32.F64 R0, R2 ;  /* 0x0000000200007310 */ /* 0x004e220000301000 */
[----:B------:R-:W0:-:S14]  /*0540*/  DSETP.GEU.AND P0, PT, |R2|, c[0x2][0x0], PT ;  /* 0x008000000200762a */ /* 0x000e1c0003f0e200 */
[----:B0-----:R-:W-:-:S05]  /*0550*/  @!P0 FMUL R0, R0, 1.175494350822287508e-38 ;  /* 0x0080000000008820 */ /* 0x001fca0000400000 */
[----:B------:R-:W-:-:S04]  /*0560*/  F2FP.PACK_AB R0, RZ, R0 ;  /* 0x00000000ff00723e */ /* 0x000fc800000000ff */
[----:B------:R-:W-:Y:S01]  /*0570*/  PRMT R23, R0, 0x7610, R23 ;  /* 0x0000761000177816 */ /* 0x000fe20000000017 */
[----:B------:R-:W-:Y:S05]  /*0580*/  BRA `(.L_x_31096) ;  /* 0x00000bb000007947 */ /* 0x000fea0003800000 */
.L_x_31091:
        /* <DEDUP_REMOVED lines=14> */
.L_x_31105:
[----:B------:R-:W2:Y:S02]  /*0670*/  LDG.E.64 R2, [R2.64] ;  /* 0x0000002402027981 */ /* 0x000ea4000c1e1b00 */
[----:B--2---:R-:W0:Y:S01]  /*0680*/  F2F.F32.F64 R0, R2 ;  /* 0x0000000200007310 */ /* 0x004e220000301000 */
[----:B------:R-:W0:-:S14]  /*0690*/  DSETP.GEU.AND P0, PT, |R2|, c[0x2][0x0], PT ;  /* 0x008000000200762a */ /* 0x000e1c0003f0e200 */
[----:B0-----:R-:W-:-:S05]  /*06a0*/  @!P0 FMUL R0, R0, 1.175494350822287508e-38 ;  /* 0x0080000000008820 */ /* 0x001fca0000400000 */
[----:B------:R-:W-:-:S04]  /*06b0*/  F2FP.PACK_AB R0, RZ, R0 ;  /* 0x00000000ff00723e */ /* 0x000fc800000000ff */
[----:B------:R-:W-:Y:S01]  /*06c0*/  PRMT R23, R0, 0x7610, R23 ;  /* 0x0000761000177816 */ /* 0x000fe20000000017 */
[----:B------:R-:W-:Y:S05]  /*06d0*/  BRA `(.L_x_31096) ;  /* 0x00000a6000007947 */ /* 0x000fea0003800000 */
.L_x_31104:
        /* <DEDUP_REMOVED lines=28> */
.L_x_31107:
        /* <DEDUP_REMOVED lines=15> */
.L_x_31106:
[----:B------:R-:W2:Y:S02]  /*0990*/  LDG.E.U16 R0, [R2.64] ;  /* 0x0000002402007981 */ /* 0x000ea4000c1e1500 */
[----:B--2---:R-:W-:-:S04]  /*09a0*/  PRMT R0, RZ, 0x5410, R0 ;  /* 0x00005410ff007816 */ /* 0x004fc80000000000 */
[----:B------:R-:W-:-:S04]  /*09b0*/  F2FP.PACK_AB R0, RZ, R0 ;  /* 0x00000000ff00723e */ /* 0x000fc800000000ff */
[----:B------:R-:W-:Y:S01]  /*09c0*/  PRMT R23, R0, 0x7610, R23 ;  /* 0x0000761000177816 */ /* 0x000fe20000000017 */
[----:B------:R-:W-:Y:S05]  /*09d0*/  BRA `(.L_x_31096) ;  /* 0x0000076000007947 */ /* 0x000fea0003800000 */
.L_x_31103:
        /* <DEDUP_REMOVED lines=12> */
.L_x_31110:
        /* <DEDUP_REMOVED lines=21> */
.L_x_31114:
[----:B------:R-:W-:Y:S05]  /*0bf0*/  BSYNC B1 ;  /* 0x0000000000017941 */ /* 0x000fea0003800000 */
.L_x_31113:
[----:B------:R-:W-:Y:S01]  /*0c00*/  LEA R3, R0, 0x3b800000, 0x17 ;  /* 0x3b80000000037811 */ /* 0x000fe200078eb8ff */
[----:B------:R-:W-:-:S05]  /*0c10*/  IMAD.SHL.U32 R0, R2, 0x100000, RZ ;  /* 0x0010000002007824 */ /* 0x000fca00078e00ff */
[----:B------:R-:W-:Y:S02]  /*0c20*/  LOP3.LUT R0, R3, R0, R4, 0xfe, !PT ;  /* 0x0000000003007212 */ /* 0x000fe400078efe04 */
.L_x_31112:
[----:B------:R-:W-:Y:S05]  /*0c30*/  BSYNC B0 ;  /* 0x0000000000007941 */ /* 0x000fea0003800000 */
.L_x_31111:
[----:B------:R-:W-:-:S04]  /*0c40*/  F2FP.PACK_AB R0, RZ, R0 ;  /* 0x00000000ff00723e */ /* 0x000fc800000000ff */
[----:B------:R-:W-:Y:S01]  /*0c50*/  PRMT R23, R0, 0x7610, R23 ;  /* 0x0000761000177816 */ /* 0x000fe20000000017 */
[----:B------:R-:W-:Y:S05]  /*0c60*/  BRA `(.L_x_31096) ;  /* 0x000004d000007947 */ /* 0x000fea0003800000 */
.L_x_31109:
        /* <DEDUP_REMOVED lines=21> */
.L_x_31118:
[----:B------:R-:W-:Y:S05]  /*0dc0*/  BSYNC B1 ;  /* 0x0000000000017941 */ /* 0x000fea0003800000 */
.L_x_31117:
[----:B------:R-:W-:Y:S01]  /*0dd0*/  LEA R3, R0, 0x37800000, 0x17 ;  /* 0x3780000000037811 */ /* 0x000fe200078eb8ff */
[----:B------:R-:W-:-:S05]  /*0de0*/  IMAD.SHL.U32 R0, R2, 0x200000, RZ ;  /* 0x0020000002007824 */ /* 0x000fca00078e00ff */
[----:B------:R-:W-:Y:S02]  /*0df0*/  LOP3.LUT R0, R3, R0, R4, 0xfe, !PT ;  /* 0x0000000003007212 */ /* 0x000fe400078efe04 */
.L_x_31116:
[----:B------:R-:W-:Y:S05]  /*0e00*/  BSYNC B0 ;  /* 0x0000000000007941 */ /* 0x000fea0003800000 */
.L_x_31115:
[----:B------:R-:W-:-:S04]  /*0e10*/  F2FP.PACK_AB R0, RZ, R0 ;  /* 0x00000000ff00723e */ /* 0x000fc800000000ff */
[----:B------:R-:W-:Y:S01]  /*0e20*/  PRMT R23, R0, 0x7610, R23 ;  /* 0x0000761000177816 */ /* 0x000fe20000000017 */
[----:B------:R-:W-:Y:S05]  /*0e30*/  BRA `(.L_x_31096) ;  /* 0x0000030000007947 */ /* 0x000fea0003800000 */
.L_x_31108:
        /* <DEDUP_REMOVED lines=14> */
.L_x_31122:
[----:B------:R-:W-:Y:S05]  /*0f20*/  BSYNC B0 ;  /* 0x0000000000007941 */ /* 0x000fea0003800000 */
.L_x_31121:
[----:B------:R-:W-:-:S04]  /*0f30*/  F2FP.PACK_AB R0, RZ, R0 ;  /* 0x00000000ff00723e */ /* 0x000fc800000000ff */
[----:B------:R-:W-:Y:S01]  /*0f40*/  PRMT R23, R0, 0x7610, R23 ;  /* 0x0000761000177816 */ /* 0x000fe20000000017 */
[----:B------:R-:W-:Y:S05]  /*0f50*/  BRA `(.L_x_31096) ;  /* 0x000001e000007947 */ /* 0x000fea0003800000 */
.L_x_31095:
        /* <DEDUP_REMOVED lines=21> */
.L_x_31120:
[----:B------:R-:W2:Y:S02]  /*10b0*/  LDG.E.64 R2, [R2.64] ;  /* 0x0000002402027981 */ /* 0x000ea4000c1e1b00 */
[----:B--2---:R-:W0:Y:S02]  /*10c0*/  I2F.U64 R0, R2 ;  /* 0x0000000200007312 */ /* 0x004e240000301000 */
[----:B0-----:R-:W-:-:S04]  /*10d0*/  F2FP.PACK_AB R0, RZ, R0 ;  /* 0x00000000ff00723e */ /* 0x001fc800000000ff */
[----:B------:R-:W-:Y:S01]  /*10e0*/  PRMT R23, R0, 0x7610, R23 ;  /* 0x0000761000177816 */ /* 0x000fe20000000017 */
[----:B------:R-:W-:Y:S05]  /*10f0*/  BRA `(.L_x_31096) ;  /* 0x0000004000007947 */ /* 0x000fea0003800000 */
.L_x_31119:
[----:B------:R-:W2:Y:S02]  /*1100*/  LDG.E R2, [R2.64] ;  /* 0x0000002402027981 */ /* 0x000ea4000c1e1900 */
[----:B--2---:R-:W0:Y:S02]  /*1110*/  I2F.U32 R0, R2 ;  /* 0x0000000200007306 */ /* 0x004e240000201000 */
[----:B0-----:R-:W-:-:S04]  /*1120*/  F2FP.PACK_AB R0, RZ, R0 ;  /* 0x00000000ff00723e */ /* 0x001fc800000000ff */
[----:B------:R-:W-:Y:S02]  /*1130*/  PRMT R23, R0, 0x7610, R23 ;  /* 0x0000761000177816 */ /* 0x000fe40000000017 */
.L_x_31096:
[----:B------:R-:W-:-:S05]  /*1140*/  IADD3 R17, R17, 0x80, RZ ;  /* 0x0000008011117810 */ /* 0x000fca0007ffe0ff */
.L_x_31090:
[----:B-1----:R-:W-:Y:S05]  /*1150*/  BSYNC B6 ;  /* 0x0000000000067941 */ /* 0x002fea0003800000 */
.L_x_31089:
        /* <DEDUP_REMOVED lines=24> */
.L_x_31128:
[----:B------:R-:W2:Y:S02]  /*12e0*/  LDG.E.U8 R2, [R2.64] ;  /* 0x0000002402027981 */ /* 0x000ea4000c1e1100 */
[----:B--2---:R-:W0:Y:S02]  /*12f0*/  I2F.U16 R0, R2 ;  /* 0x0000000200007306 */ /* 0x004e240000101000 */
[----:B0-----:R-:W-:-:S04]  /*1300*/  F2FP.PACK_AB R0, RZ, R0 ;  /* 0x00000000ff00723e */ /* 0x001fc800000000ff */
[----:B------:R-:W-:Y:S01]  /*1310*/  PRMT R19, R0, 0x7610, R19 ;  /* 0x0000761000137816 */ /* 0x000fe20000000013 */
[----:B------:R-:W-:Y:S05]  /*1320*/  BRA `(.L_x_31130) ;  /* 0x00000ed000007947 */ /* 0x000fea0003800000 */
.L_x_31127:
        /* <DEDUP_REMOVED lines=11> */
.L_x_31132:
[----:B------:R-:W2:Y:S02]  /*13e0*/  LDG.E R2, [R2.64] ;  /* 0x0000002402027981 */ /* 0x000ea4000c1e1900 */
[----:B--2---:R-:W0:Y:S02]  /*13f0*/  I2F R0, R2 ;  /* 0x0000000200007306 */ /* 0x004e240000201400 */
[----:B0-----:R-:W-:-:S04]  /*1400*/  F2FP.PACK_AB R0, RZ, R0 ;  /* 0x00000000ff00723e */ /* 0x001fc800000000ff */
[----:B------:R-:W-:Y:S01]  /*1410*/  PRMT R19, R0, 0x7610, R19 ;  /* 0x0000761000137816 */ /* 0x000fe20000000013 */
[----:B------:R-:W-:Y:S05]  /*1420*/  BRA `(.L_x_31130) ;  /* 0x00000dd000007947 */ /* 0x000fea0003800000 */
.L_x_31131:
[----:B------:R-:W2:Y:S02]  /*1430*/  LDG.E.U16 R2, [R2.64] ;  /* 0x0000002402027981 */ /* 0x000ea4000c1e1500 */
[----:B--2---:R-:W0:Y:S02]  /*1440*/  I2F.S16 R0, R2 ;  /* 0x0000000200007306 */ /* 0x004e240000101400 */
[----:B0-----:R-:W-:-:S04]  /*1450*/  F2FP.PACK_AB R0, RZ, R0 ;  /* 0x00000000ff00723e */ /* 0x001fc800000000ff */
[----:B------:R-:W-:Y:S01]  /*1460*/  PRMT R19, R0, 0x7610, R19 ;  /* 0x0000761000137816 */ /* 0x000fe20000000013 */
[----:B------:R-:W-:Y:S05]  /*1470*/  BRA `(.L_x_31130) ;  /* 0x00000d8000007947 */ /* 0x000fea0003800000 */
.L_x_31126:
        /* <DEDUP_REMOVED lines=9> */
.L_x_31134:
[----:B------:R0:W5:Y:S01]  /*1510*/  LDG.E.U16 R19, [R2.64] ;  /* 0x0000002402137981 */ /* 0x000162000c1e1500 */
[----:B------:R-:W-:Y:S05]  /*1520*/  BRA `(.L_x_31130) ;  /* 0x00000cd000007947 */ /* 0x000fea0003800000 */
.L_x_31133:
        /* <DEDUP_REMOVED lines=9> */
.L_x_31136:
[----:B------:R0:W5:Y:S01]  /*15c0*/  LDG.E.U16 R19, [R2.64] ;  /* 0x0000002402137981 */ /* 0x000162000c1e1500 */
[----:B------:R-:W-:Y:S05]  /*15d0*/  BRA `(.L_x_31130) ;  /* 0x00000c2000007947 */ /* 0x000fea0003800000 */
.L_x_31135:
[----:B------:R-:W2:Y:S02]  /*15e0*/  LDG.E.64 R2, [R2.64] ;  /* 0x0000002402027981 */ /* 0x000ea4000c1e1b00 */
[----:B--2---:R-:W0:Y:S01]  /*15f0*/  F2F.F32.F64 R0, R2 ;  /* 0x0000000200007310 */ /* 0x004e220000301000 */
[----:B------:R-:W0:-:S14]  /*1600*/  DSETP.GEU.AND P0, PT, |R2|, c[0x2][0x0], PT ;  /* 0x008000000200762a */ /* 0x000e1c0003f0e200 */
[----:B0-----:R-:W-:-:S05]  /*1610*/  @!P0 FMUL R0, R0, 1.175494350822287508e-38 ;  /* 0x0080000000008820 */ /* 0x001fca0000400000 */
[----:B------:R-:W-:-:S04]  /*1620*/  F2FP.PACK_AB R0, RZ, R0 ;  /* 0x00000000ff00723e */ /* 0x000fc800000000ff */
[----:B------:R-:W-:Y:S01]  /*1630*/  PRMT R19, R0, 0x7610, R19 ;  /* 0x0000761000137816 */ /* 0x000fe20000000013 */
[----:B------:R-:W-:Y:S05]  /*1640*/  BRA `(.L_x_31130) ;  /* 0x00000bb000007947 */ /* 0x000fea0003800000 */
.L_x_31125:
        /* <DEDUP_REMOVED lines=14> */
.L_x_31139:
[----:B------:R-:W2:Y:S02]  /*1730*/  LDG.E.64 R2, [R2.64] ;  /* 0x0000002402027981 */ /* 0x000ea4000c1e1b00 */
[----:B--2---:R-:W0:Y:S01]  /*1740*/  F2F.F32.F64 R0, R2 ;  /* 0x0000000200007310 */ /* 0x004e220000301000 */
[----:B------:R-:W0:-:S14]  /*1750*/  DSETP.GEU.AND P0, PT, |R2|, c[0x2][0x0], PT ;  /* 0x008000000200762a */ /* 0x000e1c0003f0e200 */
[----:B0-----:R-:W-:-:S05]  /*1760*/  @!P0 FMUL R0, R0, 1.175494350822287508e-38 ;  /* 0x0080000000008820 */ /* 0x001fca0000400000 */
[----:B------:R-:W-:-:S04]  /*1770*/  F2FP.PACK_AB R0, RZ, R0 ;  /* 0x00000000ff00723e */ /* 0x000fc800000000ff */
[----:B------:R-:W-:Y:S01]  /*1780*/  PRMT R19, R0, 0x7610, R19 ;  /* 0x0000761000137816 */ /* 0x000fe20000000013 */
[----:B------:R-:W-:Y:S05]  /*1790*/  BRA `(.L_x_31130) ;  /* 0x00000a6000007947 */ /* 0x000fea0003800000 */
.L_x_31138:
        /* <DEDUP_REMOVED lines=28> */
.L_x_31141:
        /* <DEDUP_REMOVED lines=15> */
.L_x_31140:
[----:B------:R-:W2:Y:S02]  /*1a50*/  LDG.E.U16 R0, [R2.64] ;  /* 0x0000002402007981 */ /* 0x000ea4000c1e1500 */
[----:B--2---:R-:W-:-:S04]  /*1a60*/  PRMT R0, RZ, 0x5410, R0 ;  /* 0x00005410ff007816 */ /* 0x004fc80000000000 */
[----:B------:R-:W-:-:S04]  /*1a70*/  F2FP.PACK_AB R0, RZ, R0 ;  /* 0x00000000ff00723e */ /* 0x000fc800000000ff */
[----:B------:R-:W-:Y:S01]  /*1a80*/  PRMT R19, R0, 0x7610, R19 ;  /* 0x0000761000137816 */ /* 0x000fe20000000013 */
[----:B------:R-:W-:Y:S05]  /*1a90*/  BRA `(.L_x_31130) ;  /* 0x0000076000007947 */ /* 0x000fea0003800000 */
.L_x_31137:
        /* <DEDUP_REMOVED lines=12> */
.L_x_31144:
        /* <DEDUP_REMOVED lines=21> */
.L_x_31148:
[----:B------:R-:W-:Y:S05]  /*1cb0*/  BSYNC B1 ;  /* 0x0000000000017941 */ /* 0x000fea0003800000 */
.L_x_31147:
[----:B------:R-:W-:Y:S01]  /*1cc0*/  LEA R3, R0, 0x3b800000, 0x17 ;  /* 0x3b80000000037811 */ /* 0x000fe200078eb8ff */
[----:B------:R-:W-:-:S05]  /*1cd0*/  IMAD.SHL.U32 R0, R2, 0x100000, RZ ;  /* 0x0010000002007824 */ /* 0x000fca00078e00ff */
[----:B------:R-:W-:Y:S02]  /*1ce0*/  LOP3.LUT R0, R3, R0, R4, 0xfe, !PT ;  /* 0x0000000003007212 */ /* 0x000fe400078efe04 */
.L_x_31146:
[----:B------:R-:W-:Y:S05]  /*1cf0*/  BSYNC B0 ;  /* 0x0000000000007941 */ /* 0x000fea0003800000 */
.L_x_31145:
[----:B------:R-:W-:-:S04]  /*1d00*/  F2FP.PACK_AB R0, RZ, R0 ;  /* 0x00000000ff00723e */ /* 0x000fc800000000ff */
[----:B------:R-:W-:Y:S01]  /*1d10*/  PRMT R19, R0, 0x7610, R19 ;  /* 0x0000761000137816 */ /* 0x000fe20000000013 */
[----:B------:R-:W-:Y:S05]  /*1d20*/  BRA `(.L_x_31130) ;  /* 0x000004d000007947 */ /* 0x000fea0003800000 */
.L_x_31143:
        /* <DEDUP_REMOVED lines=21> */
.L_x_31152:
[----:B------:R-:W-:Y:S05]  /*1e80*/  BSYNC B1 ;  /* 0x0000000000017941 */ /* 0x000fea0003800000 */
.L_x_31151:
[----:B------:R-:W-:Y:S01]  /*1e90*/  LEA R3, R0, 0x37800000, 0x17 ;  /* 0x3780000000037811 */ /* 0x000fe200078eb8ff */
[----:B------:R-:W-:-:S05]  /*1ea0*/  IMAD.SHL.U32 R0, R2, 0x200000, RZ ;  /* 0x0020000002007824 */ /* 0x000fca00078e00ff */
[----:B------:R-:W-:Y:S02]  /*1eb0*/  LOP3.LUT R0, R3, R0, R4, 0xfe, !PT ;  /* 0x0000000003007212 */ /* 0x000fe400078efe04 */
.L_x_31150:
[----:B------:R-:W-:Y:S05]  /*1ec0*/  BSYNC B0 ;  /* 0x0000000000007941 */ /* 0x000fea0003800000 */
.L_x_31149:
[----:B------:R-:W-:-:S04]  /*1ed0*/  F2FP.PACK_AB R0, RZ, R0 ;  /* 0x00000000ff00723e */ /* 0x000fc800000000ff */
[----:B------:R-:W-:Y:S01]  /*1ee0*/  PRMT R19, R0, 0x7610, R19 ;  /* 0x0000761000137816 */ /* 0x000fe20000000013 */
[----:B------:R-:W-:Y:S05]  /*1ef0*/  BRA `(.L_x_31130) ;  /* 0x0000030000007947 */ /* 0x000fea0003800000 */
.L_x_31142:
        /* <DEDUP_REMOVED lines=14> */
.L_x_31156:
[----:B------:R-:W-:Y:S05]  /*1fe0*/  BSYNC B0 ;  /* 0x0000000000007941 */ /* 0x000fea0003800000 */
.L_x_31155:
[----:B------:R-:W-:-:S04]  /*1ff0*/  F2FP.PACK_AB R0, RZ, R0 ;  /* 0x00000000ff00723e */ /* 0x000fc800000000ff */
[----:B------:R-:W-:Y:S01]  /*2000*/  PRMT R19, R0, 0x7610, R19 ;  /* 0x0000761000137816 */ /* 0x000fe20000000013 */
[----:B------:R-:W-:Y:S05]  /*2010*/  BRA `(.L_x_31130) ;  /* 0x000001e000007947 */ /* 0x000fea0003800000 */
.L_x_31129:
        /* <DEDUP_REMOVED lines=21> */
.L_x_31154:
[----:B------:R-:W2:Y:S02]  /*2170*/  LDG.E.64 R2, [R2.64] ;  /* 0x0000002402027981 */ /* 0x000ea4000c1e1b00 */
[----:B--2---:R-:W0:Y:S02]  /*2180*/  I2F.U64 R0, R2 ;  /* 0x0000000200007312 */ /* 0x004e240000301000 */
[----:B0-----:R-:W-:-:S04]  /*2190*/  F2FP.PACK_AB R0, RZ, R0 ;  /* 0x00000000ff00723e */ /* 0x001fc800000000ff */
[----:B------:R-:W-:Y:S01]  /*21a0*/  PRMT R19, R0, 0x7610, R19 ;  /* 0x0000761000137816 */ /* 0x000fe20000000013 */
[----:B------:R-:W-:Y:S05]  /*21b0*/  BRA `(.L_x_31130) ;  /* 0x0000004000007947 */ /* 0x000fea0003800000 */
.L_x_31153:
[----:B------:R-:W2:Y:S02]  /*21c0*/  LDG.E R2, [R2.64] ;  /* 0x0000002402027981 */ /* 0x000ea4000c1e1900 */
[----:B--2---:R-:W0:Y:S02]  /*21d0*/  I2F.U32 R0, R2 ;  /* 0x0000000200007306 */ /* 0x004e240000201000 */
[----:B0-----:R-:W-:-:S04]  /*21e0*/  F2FP.PACK_AB R0, RZ, R0 ;  /* 0x00000000ff00723e */ /* 0x001fc800000000ff */
[----:B------:R-:W-:Y:S02]  /*21f0*/  PRMT R19, R0, 0x7610, R19 ;  /* 0x0000761000137816 */ /* 0x000fe40000000013 */
.L_x_31130:
[----:B------:R-:W-:-:S05]  /*2200*/  IADD3 R17, R17, 0x80, RZ ;  /* 0x0000008011117810 */ /* 0x000fca0007ffe0ff */
.L_x_31124:
[----:B------:R-:W-:Y:S05]  /*2210*/  BSYNC B6 ;  /* 0x0000000000067941 */ /* 0x000fea0003800000 */
.L_x_31123:
        /* <DEDUP_REMOVED lines=26> */
.L_x_31162:
[----:B------:R-:W2:Y:S02]  /*23c0*/  LDG.E.U8 R2, [R2.64] ;  /* 0x0000002402027981 */ /* 0x000ea4000c1e1100 */
[----:B--2---:R-:W0:Y:S02]  /*23d0*/  I2F.U16 R0, R2 ;  /* 0x0000000200007306 */ /* 0x004e240000101000 */
[----:B0-----:R-:W-:-:S04]  /*23e0*/  F2FP.PACK_AB R0, RZ, R0 ;  /* 0x00000000ff00723e */ /* 0x001fc800000000ff */
[----:B------:R-:W-:Y:S01]  /*23f0*/  PRMT R26, R0, 0x7610, R26 ;  /* 0x00007610001a7816 */ /* 0x000fe2000000001a */
[----:B------:R-:W-:Y:S05]  /*2400*/  BRA `(.L_x_31164) ;  /* 0x00000ed000007947 */ /* 0x000fea0003800000 */
.L_x_31161:
        /* <DEDUP_REMOVED lines=11> */
.L_x_31166:
[----:B------:R-:W2:Y:S02]  /*24c0*/  LDG.E R2, [R2.64] ;  /* 0x0000002402027981 */ /* 0x000ea4000c1e1900 */
[----:B--2---:R-:W0:Y:S02]  /*24d0*/  I2F R0, R2 ;  /* 0x0000000200007306 */ /* 0x004e240000201400 */
[----:B0-----:R-:W-:-:S04]  /*24e0*/  F2FP.PACK_AB R0, RZ, R0 ;  /* 0x00000000ff00723e */ /* 0x001fc800000000ff */
[----:B------:R-:W-:Y:S01]  /*24f0*/  PRMT R26, R0, 0x7610, R26 ;  /* 0x00007610001a7816 */ /* 0x000fe2000000001a */
[----:B------:R-:W-:Y:S05]  /*2500*/  BRA `(.L_x_31164) ;  /* 0x00000dd000007947 */ /* 0x000fea0003800000 */
.L_x_31165:
[----:B------:R-:W2:Y:S02]  /*2510*/  LDG.E.U16 R2, [R2.64] ;  /* 0x0000002402027981 */ /* 0x000ea4000c1e1500 */
[----:B--2---:R-:W0:Y:S02]  /*2520*/  I2F.S16 R0, R2 ;  /* 0x0000000200007306 */ /* 0x004e240000101400 */
[----:B0-----:R-:W-:-:S04]  /*2530*/  F2FP.PACK_AB R0, RZ, R0 ;  /* 0x00000000ff00723e */ /* 0x001fc800000000ff */
[----:B------:R-:W-:Y:S01]  /*2540*/  PRMT R26, R0, 0x7610, R26 ;  /* 0x00007610001a7816 */ /* 0x000fe2000000001a */
[----:B------:R-:W-:Y:S05]  /*2550*/  BRA `(.L_x_31164) ;  /* 0x00000d8000007947 */ /* 0x000fea0003800000 */
.L_x_31160:
        /* <DEDUP_REMOVED lines=9> */
.L_x_31168:
[----:B------:R0:W5:Y:S01]  /*25f0*/  LDG.E.U16 R26, [R2.64] ;  /* 0x00000024021a7981 */ /* 0x000162000c1e1500 */
[----:B------:R-:W-:Y:S05]  /*2600*/  BRA `(.L_x_31164) ;  /* 0x00000cd000007947 */ /* 0x000fea0003800000 */
.L_x_31167:
        /* <DEDUP_REMOVED lines=9> */
.L_x_31170:
[----:B------:R0:W5:Y:S01]  /*26a0*/  LDG.E.U16 R26, [R2.64] ;  /* 0x00000024021a7981 */ /* 0x000162000c1e1500 */
[----:B------:R-:W-:Y:S05]  /*26b0*/  BRA `(.L_x_31164) ;  /* 0x00000c2000007947 */ /* 0x000fea0003800000 */
.L_x_31169:
[----:B------:R-:W2:Y:S02]  /*26c0*/  LDG.E.64 R2, [R2.64] ;  /* 0x0000002402027981 */ /* 0x000ea4000c1e1b00 */
[----:B--2---:R-:W0:Y:S01]  /*26d0*/  F2F.F32.F64 R0, R2 ;  /* 0x0000000200007310 */ /* 0x004e220000301000 */
[----:B------:R-:W0:-:S14]  /*26e0*/  DSETP.GEU.AND P0, PT, |R2|, c[0x2][0x0], PT ;  /* 0x008000000200762a */ /* 0x000e1c0003f0e200 */
[----:B0-----:R-:W-:-:S05]  /*26f0*/  @!P0 FMUL R0, R0, 1.175494350822287508e-38 ;  /* 0x0080000000008820 */ /* 0x001fca0000400000 */
[----:B------:R-:W-:-:S04]  /*2700*/  F2FP.PACK_AB R0, RZ, R0 ;  /* 0x00000000ff00723e */ /* 0x000fc800000000ff */
[----:B------:R-:W-:Y:S01]  /*2710*/  PRMT R26, R0, 0x7610, R26 ;  /* 0x00007610001a7816 */ /* 0x000fe2000000001a */
[----:B------:R-:W-:Y:S05]  /*2720*/  BRA `(.L_x_31164) ;  /* 0x00000bb000007947 */ /* 0x000fea0003800000 */
.L_x_31159:
        /* <DEDUP_REMOVED lines=14> */
.L_x_31173:
[----:B------:R-:W2:Y:S02]  /*2810*/  LDG.E.64 R2, [R2.64] ;  /* 0x0000002402027981 */ /* 0x000ea4000c1e1b00 */
[----:B--2---:R-:W0:Y:S01]  /*2820*/  F2F.F32.F64 R0, R2 ;  /* 0x0000000200007310 */ /* 0x004e220000301000 */
[----:B------:R-:W0:-:S14]  /*2830*/  DSETP.GEU.AND P0, PT, |R2|, c[0x2][0x0], PT ;  /* 0x008000000200762a */ /* 0x000e1c0003f0e200 */
[----:B0-----:R-:W-:-:S05]  /*2840*/  @!P0 FMUL R0, R0, 1.175494350822287508e-38 ;  /* 0x0080000000008820 */ /* 0x001fca0000400000 */
[----:B------:R-:W-:-:S04]  /*2850*/  F2FP.PACK_AB R0, RZ, R0 ;  /* 0x00000000ff00723e */ /* 0x000fc800000000ff */
[----:B------:R-:W-:Y:S01]  /*2860*/  PRMT R26, R0, 0x7610, R26 ;  /* 0x00007610001a7816 */ /* 0x000fe2000000001a */
[----:B------:R-:W-:Y:S05]  /*2870*/  BRA `(.L_x_31164) ;  /* 0x00000a6000007947 */ /* 0x000fea0003800000 */
.L_x_31172:
        /* <DEDUP_REMOVED lines=28> */
.L_x_31175:
        /* <DEDUP_REMOVED lines=15> */
.L_x_31174:
[----:B------:R-:W2:Y:S02]  /*2b30*/  LDG.E.U16 R0, [R2.64] ;  /* 0x0000002402007981 */ /* 0x000ea4000c1e1500 */
[----:B--2---:R-:W-:-:S04]  /*2b40*/  PRMT R0, RZ, 0x5410, R0 ;  /* 0x00005410ff007816 */ /* 0x004fc80000000000 */
[----:B------:R-:W-:-:S04]  /*2b50*/  F2FP.PACK_AB R0, RZ, R0 ;  /* 0x00000000ff00723e */ /* 0x000fc800000000ff */
[----:B------:R-:W-:Y:S01]  /*2b60*/  PRMT R26, R0, 0x7610, R26 ;  /* 0x00007610001a7816 */ /* 0x000fe2000000001a */
[----:B------:R-:W-:Y:S05]  /*2b70*/  BRA `(.L_x_31164) ;  /* 0x0000076000007947 */ /* 0x000fea0003800000 */
.L_x_31171:
        /* <DEDUP_REMOVED lines=12> */
.L_x_31178:
        /* <DEDUP_REMOVED lines=21> */
.L_x_31182:
[----:B------:R-:W-:Y:S05]  /*2d90*/  BSYNC B1 ;  /* 0x0000000000017941 */ /* 0x000fea0003800000 */
.L_x_31181:
[----:B------:R-:W-:Y:S01]  /*2da0*/  LEA R3, R0, 0x3b800000, 0x17 ;  /* 0x3b80000000037811 */ /* 0x000fe200078eb8ff */
[----:B------:R-:W-:-:S05]  /*2db0*/  IMAD.SHL.U32 R0, R2, 0x100000, RZ ;  /* 0x0010000002007824 */ /* 0x000fca00078e00ff */
[----:B------:R-:W-:Y:S02]  /*2dc0*/  LOP3.LUT R0, R3, R0, R4, 0xfe, !PT ;  /* 0x0000000003007212 */ /* 0x000fe400078efe04 */
.L_x_31180:
[----:B------:R-:W-:Y:S05]  /*2dd0*/  BSYNC B0 ;  /* 0x0000000000007941 */ /* 0x000fea0003800000 */
.L_x_31179:
[----:B------:R-:W-:-:S04]  /*2de0*/  F2FP.PACK_AB R0, RZ, R0 ;  /* 0x00000000ff00723e */ /* 0x000fc800000000ff */
[----:B------:R-:W-:Y:S01]  /*2df0*/  PRMT R26, R0, 0x7610, R26 ;  /* 0x00007610001a7816 */ /* 0x000fe2000000001a */
[----:B------:R-:W-:Y:S05]  /*2e00*/  BRA `(.L_x_31164) ;  /* 0x000004d000007947 */ /* 0x000fea0003800000 */
.L_x_31177:
        /* <DEDUP_REMOVED lines=21> */
.L_x_31186:
[----:B------:R-:W-:Y:S05]  /*2f60*/  BSYNC B1 ;  /* 0x0000000000017941 */ /* 0x000fea0003800000 */
.L_x_31185:
[----:B------:R-:W-:Y:S01]  /*2f70*/  LEA R3, R0, 0x37800000, 0x17 ;  /* 0x3780000000037811 */ /* 0x000fe200078eb8ff */
[----:B------:R-:W-:-:S05]  /*2f80*/  IMAD.SHL.U32 R0, R2, 0x200000, RZ ;  /* 0x0020000002007824 */ /* 0x000fca00078e00ff */
[----:B------:R-:W-:Y:S02]  /*2f90*/  LOP3.LUT R0, R3, R0, R4, 0xfe, !PT ;  /* 0x0000000003007212 */ /* 0x000fe400078efe04 */
.L_x_31184:
[----:B------:R-:W-:Y:S05]  /*2fa0*/  BSYNC B0 ;  /* 0x0000000000007941 */ /* 0x000fea0003800000 */
.L_x_31183:
[----:B------:R-:W-:-:S04]  /*2fb0*/  F2FP.PACK_AB R0, RZ, R0 ;  /* 0x00000000ff00723e */ /* 0x000fc800000000ff */
[----:B------:R-:W-:Y:S01]  /*2fc0*/  PRMT R26, R0, 0x7610, R26 ;  /* 0x00007610001a7816 */ /* 0x000fe2000000001a */
[----:B------:R-:W-:Y:S05]  /*2fd0*/  BRA `(.L_x_31164) ;  /* 0x0000030000007947 */ /* 0x000fea0003800000 */
.L_x_31176:
        /* <DEDUP_REMOVED lines=14> */
.L_x_31190:
[----:B------:R-:W-:Y:S05]  /*30c0*/  BSYNC B0 ;  /* 0x0000000000007941 */ /* 0x000fea0003800000 */
.L_x_31189:
[----:B------:R-:W-:-:S04]  /*30d0*/  F2FP.PACK_AB R0, RZ, R0 ;  /* 0x00000000ff00723e */ /* 0x000fc800000000ff */
[----:B------:R-:W-:Y:S01]  /*30e0*/  PRMT R26, R0, 0x7610, R26 ;  /* 0x00007610001a7816 */ /* 0x000fe2000000001a */
[----:B------:R-:W-:Y:S05]  /*30f0*/  BRA `(.L_x_31164) ;  /* 0x000001e000007947 */ /* 0x000fea0003800000 */
.L_x_31163:
        /* <DEDUP_REMOVED lines=21> */
.L_x_31188:
[----:B------:R-:W2:Y:S02]  /*3250*/  LDG.E.64 R2, [R2.64] ;  /* 0x0000002402027981 */ /* 0x000ea4000c1e1b00 */
[----:B--2---:R-:W0:Y:S02]  /*3260*/  I2F.U64 R0, R2 ;  /* 0x0000000200007312 */ /* 0x004e240000301000 */
[----:B0-----:R-:W-:-:S04]  /*3270*/  F2FP.PACK_AB R0, RZ, R0 ;  /* 0x00000000ff00723e */ /* 0x001fc800000000ff */
[----:B------:R-:W-:Y:S01]  /*3280*/  PRMT R26, R0, 0x7610, R26 ;  /* 0x00007610001a7816 */ /* 0x000fe2000000001a */
[----:B------:R-:W-:Y:S05]  /*3290*/  BRA `(.L_x_31164) ;  /* 0x0000004000007947 */ /* 0x000fea0003800000 */
.L_x_31187:
[----:B------:R-:W2:Y:S02]  /*32a0*/  LDG.E R2, [R2.64] ;  /* 0x0000002402027981 */ /* 0x000ea4000c1e1900 */
[----:B--2---:R-:W0:Y:S02]  /*32b0*/  I2F.U32 R0, R2 ;  /* 0x0000000200007306 */ /* 0x004e240000201000 */
[----:B0-----:R-:W-:-:S04]  /*32c0*/  F2FP.PACK_AB R0, RZ, R0 ;  /* 0x00000000ff00723e */ /* 0x001fc800000000ff */
[----:B------:R-:W-:Y:S02]  /*32d0*/  PRMT R26, R0, 0x7610, R26 ;  /* 0x00007610001a7816 */ /* 0x000fe4000000001a */
.L_x_31164:
[----:B------:R-:W-:-:S05]  /*32e0*/  IADD3 R17, R17, 0x80, RZ ;  /* 0x0000008011117810 */ /* 0x000fca0007ffe0ff */
.L_x_31158:
[----:B------:R-:W-:Y:S05]  /*32f0*/  BSYNC B6 ;  /* 0x0000000000067941 */ /* 0x000fea0003800000 */
.L_x_31157:
        /* <DEDUP_REMOVED lines=23> */
.L_x_31196:
[----:B------:R-:W2:Y:S02]  /*3470*/  LDG.E.U8 R2, [R2.64] ;  /* 0x0000002402027981 */ /* 0x000ea4000c1e1100 */
[----:B--2---:R-:W0:Y:S02]  /*3480*/  I2F.U16 R0, R2 ;  /* 0x0000000200007306 */ /* 0x004e240000101000 */
[----:B0-----:R-:W-:-:S04]  /*3490*/  F2FP.PACK_AB R0, RZ, R0 ;  /* 0x00000000ff00723e */ /* 0x001fc800000000ff */
[----:B------:R-:W-:Y:S01]  /*34a0*/  PRMT R24, R0, 0x7610, R24 ;  /* 0x0000761000187816 */ /* 0x000fe20000000018 */
[----:B------:R-:W-:Y:S05]  /*34b0*/  BRA `(.L_x_31192) ;  /* 0x00000ed000007947 */ /* 0x000fea0003800000 */
.L_x_31195:
        /* <DEDUP_REMOVED lines=11> */
.L_x_31199:
[----:B------:R-:W2:Y:S02]  /*3570*/  LDG.E R2, [R2.64] ;  /* 0x0000002402027981 */ /* 0x000ea4000c1e1900 */
[----:B--2---:R-:W0:Y:S02]  /*3580*/  I2F R0, R2 ;  /* 0x0000000200007306 */ /* 0x004e240000201400 */
[----:B0-----:R-:W-:-:S04]  /*3590*/  F2FP.PACK_AB R0, RZ, R0 ;  /* 0x00000000ff00723e */ /* 0x001fc800000000ff */
[----:B------:R-:W-:Y:S01]  /*35a0*/  PRMT R24, R0, 0x7610, R24 ;  /* 0x0000761000187816 */ /* 0x000fe20000000018 */
[----:B------:R-:W-:Y:S05]  /*35b0*/  BRA `(.L_x_31192) ;  /* 0x00000dd000007947 */ /* 0x000fea0003800000 */
.L_x_31198:
[----:B------:R-:W2:Y:S02]  /*35c0*/  LDG.E.U16 R2, [R2.64] ;  /* 0x0000002402027981 */ /* 0x000ea4000c1e1500 */
[----:B--2---:R-:W0:Y:S02]  /*35d0*/  I2F.S16 R0, R2 ;  /* 0x0000000200007306 */ /* 0x004e240000101400 */
[----:B0-----:R-:W-:-:S04]  /*35e0*/  F2FP.PACK_AB R0, RZ, R0 ;  /* 0x00000000ff00723e */ /* 0x001fc800000000ff */
[----:B------:R-:W-:Y:S01]  /*35f0*/  PRMT R24, R0, 0x7610, R24 ;  /* 0x0000761000187816 */ /* 0x000fe20000000018 */
[----:B------:R-:W-:Y:S05]  /*3600*/  BRA `(.L_x_31192) ;  /* 0x00000d8000007947 */ /* 0x000fea0003800000 */
.L_x_31194:
        /* <DEDUP_REMOVED lines=9> */
.L_x_31201:
[----:B------:R0:W5:Y:S01]  /*36a0*/  LDG.E.U16 R24, [R2.64] ;  /* 0x0000002402187981 */ /* 0x000162000c1e1500 */
[----:B------:R-:W-:Y:S05]  /*36b0*/  BRA `(.L_x_31192) ;  /* 0x00000cd000007947 */ /* 0x000fea0003800000 */
.L_x_31200:
        /* <DEDUP_REMOVED lines=9> */
.L_x_31203:
[----:B------:R0:W5:Y:S01]  /*3750*/  LDG.E.U16 R24, [R2.64] ;  /* 0x0000002402187981 */ /* 0x000162000c1e1500 */
[----:B------:R-:W-:Y:S05]  /*3760*/  BRA `(.L_x_31192) ;  /* 0x00000c2000007947 */ /* 0x000fea0003800000 */
.L_x_31202:
[----:B------:R-:W2:Y:S02]  /*3770*/  LDG.E.64 R2, [R2.64] ;  /* 0x0000002402027981 */ /* 0x000ea4000c1e1b00 */
[----:B--2---:R-:W0:Y:S01]  /*3780*/  F2F.F32.F64 R0, R2 ;  /* 0x0000000200007310 */ /* 0x004e220000301000 */
[----:B------:R-:W0:-:S14]  /*3790*/  DSETP.GEU.AND P0, PT, |R2|, c[0x2][0x0], PT ;  /* 0x008000000200762a */ /* 0x000e1c0003f0e200 */
[----:B0-----:R-:W-:-:S05]  /*37a0*/  @!P0 FMUL R0, R0, 1.175494350822287508e-38 ;  /* 0x0080000000008820 */ /* 0x001fca0000400000 */
[----:B------:R-:W-:-:S04]  /*37b0*/  F2FP.PACK_AB R0, RZ, R0 ;  /* 0x00000000ff00723e */ /* 0x000fc800000000ff */
[----:B------:R-:W-:Y:S01]  /*37c0*/  PRMT R24, R0, 0x7610, R24 ;  /* 0x0000761000187816 */ /* 0x000fe20000000018 */
[----:B------:R-:W-:Y:S05]  /*37d0*/  BRA `(.L_x_31192) ;  /* 0x00000bb000007947 */ /* 0x000fea0003800000 */
.L_x_31193:
        /* <DEDUP_REMOVED lines=14> */
.L_x_31206:
[----:B------:R-:W2:Y:S02]  /*38c0*/  LDG.E.64 R2, [R2.64] ;  /* 0x0000002402027981 */ /* 0x000ea4000c1e1b00 */
[----:B--2---:R-:W0:Y:S01]  /*38d0*/  F2F.F32.F64 R0, R2 ;  /* 0x0000000200007310 */ /* 0x004e220000301000 */
[----:B------:R-:W0:-:S14]  /*38e0*/  DSETP.GEU.AND P0, PT, |R2|, c[0x2][0x0], PT ;  /* 0x008000000200762a */ /* 0x000e1c0003f0e200 */
[----:B0-----:R-:W-:-:S05]  /*38f0*/  @!P0 FMUL R0, R0, 1.175494350822287508e-38 ;  /* 0x0080000000008820 */ /* 0x001fca0000400000 */
[----:B------:R-:W-:-:S04]  /*3900*/  F2FP.PACK_AB R0, RZ, R0 ;  /* 0x00000000ff00723e */ /* 0x000fc800000000ff */
[----:B------:R-:W-:Y:S01]  /*3910*/  PRMT R24, R0, 0x7610, R24 ;  /* 0x0000761000187816 */ /* 0x000fe20000000018 */
[----:B------:R-:W-:Y:S05]  /*3920*/  BRA `(.L_x_31192) ;  /* 0x00000a6000007947 */ /* 0x000fea0003800000 */
.L_x_31205:
        /* <DEDUP_REMOVED lines=28> */
.L_x_31208:
        /* <DEDUP_REMOVED lines=15> */
.L_x_31207:
[----:B------:R-:W2:Y:S02]  /*3be0*/  LDG.E.U16 R0, [R2.64] ;  /* 0x0000002402007981 */ /* 0x000ea4000c1e1500 */
[----:B--2---:R-:W-:-:S04]  /*3bf0*/  PRMT R0, RZ, 0x5410, R0 ;  /* 0x00005410ff007816 */ /* 0x004fc80000000000 */
[----:B------:R-:W-:-:S04]  /*3c00*/  F2FP.PACK_AB R0, RZ, R0 ;  /* 0x00000000ff00723e */ /* 0x000fc800000000ff */
[----:B------:R-:W-:Y:S01]  /*3c10*/  PRMT R24, R0, 0x7610, R24 ;  /* 0x0000761000187816 */ /* 0x000fe20000000018 */
[----:B------:R-:W-:Y:S05]  /*3c20*/  BRA `(.L_x_31192) ;  /* 0x0000076000007947 */ /* 0x000fea0003800000 */
.L_x_31204:
        /* <DEDUP_REMOVED lines=12> */
.L_x_31211:
        /* <DEDUP_REMOVED lines=21> */
.L_x_31215:
[----:B------:R-:W-:Y:S05]  /*3e40*/  BSYNC B1 ;  /* 0x0000000000017941 */ /* 0x000fea0003800000 */
.L_x_31214:
[----:B------:R-:W-:Y:S01]  /*3e50*/  LEA R3, R0, 0x3b800000, 0x17 ;  /* 0x3b80000000037811 */ /* 0x000fe200078eb8ff */
[----:B------:R-:W-:-:S05]  /*3e60*/  IMAD.SHL.U32 R0, R2, 0x100000, RZ ;  /* 0x0010000002007824 */ /* 0x000fca00078e00ff */
[----:B------:R-:W-:Y:S02]  /*3e70*/  LOP3.LUT R0, R3, R0, R4, 0xfe, !PT ;  /* 0x0000000003007212 */ /* 0x000fe400078efe04 */
.L_x_31213:
[----:B------:R-:W-:Y:S05]  /*3e80*/  BSYNC B0 ;  /* 0x0000000000007941 */ /* 0x000fea0003800000 */
.L_x_31212:
[----:B------:R-:W-:-:S04]  /*3e90*/  F2FP.PACK_AB R0, RZ, R0 ;  /* 0x00000000ff00723e */ /* 0x000fc800000000ff */
[----:B------:R-:W-:Y:S01]  /*3ea0*/  PRMT R24, R0, 0x7610, R24 ;  /* 0x0000761000187816 */ /* 0x000fe20000000018 */
[----:B------:R-:W-:Y:S05]  /*3eb0*/  BRA `(.L_x_31192) ;  /* 0x000004d000007947 */ /* 0x000fea0003800000 */
.L_x_31210:
        /* <DEDUP_REMOVED lines=21> */
.L_x_31219:
[----:B------:R-:W-:Y:S05]  /*4010*/  BSYNC B1 ;  /* 0x0000000000017941 */ /* 0x000fea0003800000 */
.L_x_31218:
[----:B------:R-:W-:Y:S01]  /*4020*/  LEA R3, R0, 0x37800000, 0x17 ;  /* 0x3780000000037811 */ /* 0x000fe200078eb8ff */
[----:B------:R-:W-:-:S05]  /*4030*/  IMAD.SHL.U32 R0, R2, 0x200000, RZ ;  /* 0x0020000002007824 */ /* 0x000fca00078e00ff */
[----:B------:R-:W-:Y:S02]  /*4040*/  LOP3.LUT R0, R3, R0, R4, 0xfe, !PT ;  /* 0x0000000003007212 */ /* 0x000fe400078efe04 */
.L_x_31217:
[----:B------:R-:W-:Y:S05]  /*4050*/  BSYNC B0 ;  /* 0x0000000000007941 */ /* 0x000fea0003800000 */
.L_x_31216:
[----:B------:R-:W-:-:S04]  /*4060*/  F2FP.PACK_AB R0, RZ, R0 ;  /* 0x00000000ff00723e */ /* 0x000fc800000000ff */
[----:B------:R-:W-:Y:S01]  /*4070*/  PRMT R24, R0, 0x7610, R24 ;  /* 0x0000761000187816 */ /* 0x000fe20000000018 */
[----:B------:R-:W-:Y:S05]  /*4080*/  BRA `(.L_x_31192) ;  /* 0x0000030000007947 */ /* 0x000fea0003800000 */
.L_x_31209:
        /* <DEDUP_REMOVED lines=14> */
.L_x_31223:
[----:B------:R-:W-:Y:S05]  /*4170*/  BSYNC B0 ;  /* 0x0000000000007941 */ /* 0x000fea0003800000 */
.L_x_31222:
[----:B------:R-:W-:-:S04]  /*4180*/  F2FP.PACK_AB R0, RZ, R0 ;  /* 0x00000000ff00723e */ /* 0x000fc800000000ff */
[----:B------:R-:W-:Y:S01]  /*4190*/  PRMT R24, R0, 0x7610, R24 ;  /* 0x0000761000187816 */ /* 0x000fe20000000018 */
[----:B------:R-:W-:Y:S05]  /*41a0*/  BRA `(.L_x_31192) ;  /* 0x000001e000007947 */ /* 0x000fea0003800000 */
.L_x_31197:
        /* <DEDUP_REMOVED lines=21> */
.L_x_31221:
[----:B------:R-:W2:Y:S02]  /*4300*/  LDG.E.64 R2, [R2.64] ;  /* 0x0000002402027981 */ /* 0x000ea4000c1e1b00 */
[----:B--2---:R-:W0:Y:S02]  /*4310*/  I2F.U64 R0, R2 ;  /* 0x0000000200007312 */ /* 0x004e240000301000 */
[----:B0-----:R-:W-:-:S04]  /*4320*/  F2FP.PACK_AB R0, RZ, R0 ;  /* 0x00000000ff00723e */ /* 0x001fc800000000ff */
[----:B------:R-:W-:Y:S01]  /*4330*/  PRMT R24, R0, 0x7610, R24 ;  /* 0x0000761000187816 */ /* 0x000fe20000000018 */
[----:B------:R-:W-:Y:S05]  /*4340*/  BRA `(.L_x_31192) ;  /* 0x0000004000007947 */ /* 0x000fea0003800000 */
.L_x_31220:
[----:B------:R-:W2:Y:S02]  /*4350*/  LDG.E R2, [R2.64] ;  /* 0x0000002402027981 */ /* 0x000ea4000c1e1900 */
[----:B--2---:R-:W0:Y:S02]  /*4360*/  I2F.U32 R0, R2 ;  /* 0x0000000200007306 */ /* 0x004e240000201000 */
[----:B0-----:R-:W-:-:S04]  /*4370*/  F2FP.PACK_AB R0, RZ, R0 ;  /* 0x00000000ff00723e */ /* 0x001fc800000000ff */
[----:B------:R-:W-:Y:S02]  /*4380*/  PRMT R24, R0, 0x7610, R24 ;  /* 0x0000761000187816 */ /* 0x000fe40000000018 */
.L_x_31192:
[----:B------:R-:W-:Y:S05]  /*4390*/  BSYNC B6 ;  /* 0x0000000000067941 */ /* 0x000fea0003800000 */
.L_x_31191:
        /* <DEDUP_REMOVED lines=33> */
.L_x_31231:
[----:B------:R-:W-:Y:S01]  /*45b0*/  FSETP.GEU.FTZ.AND P0, PT, R7, -R6, PT ;  /* 0x800000060700720b */ /* 0x000fe20003f1e000 */
[----:B------:R-:W-:-:S12]  /*45c0*/  FADD.FTZ R2, R2, -1 ;  /* 0xbf80000002027421 */ /* 0x000fd80000010000 */
[----:B------:R-:W-:Y:S02]  /*45d0*/  @!P0 FADD.FTZ R2, R2, -1 ;  /* 0xbf80000002028421 */ /* 0x000fe40000010000 */
.L_x_31230:
[----:B------:R-:W-:Y:S05]  /*45e0*/  BSYNC B2 ;  /* 0x0000000000027941 */ /* 0x000fea0003800000 */
.L_x_31229:
[----:B------:R-:W-:Y:S01]  /*45f0*/  FFMA.FTZ R3, -R6, R2, R3 ;  /* 0x0000000206037223 */ /* 0x000fe20000010103 */
[----:B------:R-:W-:Y:S05]  /*4600*/  BRA `(.L_x_31227) ;  /* 0x000001f000007947 */ /* 0x000fea0003800000 */
.L_x_31228:
        /* <DEDUP_REMOVED lines=15> */
.L_x_31234:
        /* <DEDUP_REMOVED lines=13> */
.L_x_31233:
[----:B------:R-:W-:Y:S05]  /*47d0*/  BSYNC B2 ;  /* 0x0000000000027941 */ /* 0x000fea0003800000 */
.L_x_31232:
[----:B------:R-:W-:-:S04]  /*47e0*/  FMUL.FTZ R2, R2, 1.1920928955078125e-07 ;  /* 0x3400000002027820 */ /* 0x000fc80000410000 */
[----:B------:R-:W-:Y:S02]  /*47f0*/  FMUL.FTZ R3, R7, R2 ;  /* 0x0000000207037220 */ /* 0x000fe40000410000 */
.L_x_31227:
[----:B------:R-:W-:Y:S05]  /*4800*/  BSYNC B0 ;  /* 0x0000000000007941 */ /* 0x000fea0003800000 */
.L_x_31226:
        /* <DEDUP_REMOVED lines=10> */
.L_x_31225:
[----:B------:R-:W-:Y:S05]  /*48b0*/  BSYNC B1 ;  /* 0x0000000000017941 */ /* 0x000fea0003800000 */
.L_x_31224:
        /* <DEDUP_REMOVED lines=35> */
.L_x_31242:
[----:B------:R-:W-:Y:S01]  /*4af0*/  FSETP.GEU.FTZ.AND P0, PT, R6, -R8, PT ;  /* 0x800000080600720b */ /* 0x000fe20003f1e000 */
[----:B------:R-:W-:-:S12]  /*4b00*/  FADD.FTZ R4, R4, -1 ;  /* 0xbf80000004047421 */ /* 0x000fd80000010000 */
[----:B------:R-:W-:Y:S02]  /*4b10*/  @!P0 FADD.FTZ R4, R4, -1 ;  /* 0xbf80000004048421 */ /* 0x000fe40000010000 */
.L_x_31241:
[----:B------:R-:W-:Y:S05]  /*4b20*/  BSYNC B2 ;  /* 0x0000000000027941 */ /* 0x000fea0003800000 */
.L_x_31240:
[----:B------:R-:W-:Y:S01]  /*4b30*/  FFMA.FTZ R3, -R8, R4, R3 ;  /* 0x0000000408037223 */ /* 0x000fe20000010103 */
[----:B------:R-:W-:Y:S05]  /*4b40*/  BRA `(.L_x_31238) ;  /* 0x000001f000007947 */ /* 0x000fea0003800000 */
.L_x_31239:
        /* <DEDUP_REMOVED lines=15> */
.L_x_31245:
        /* <DEDUP_REMOVED lines=13> */
.L_x_31244:
[----:B------:R-:W-:Y:S05]  /*4d10*/  BSYNC B2 ;  /* 0x0000000000027941 */ /* 0x000fea0003800000 */
.L_x_31243:
[----:B------:R-:W-:-:S04]  /*4d20*/  FMUL.FTZ R3, R4, 1.1920928955078125e-07 ;  /* 0x3400000004037820 */ /* 0x000fc80000410000 */
[----:B------:R-:W-:Y:S02]  /*4d30*/  FMUL.FTZ R3, R8, R3 ;  /* 0x0000000308037220 */ /* 0x000fe40000410000 */
.L_x_31238:
[----:B------:R-:W-:Y:S05]  /*4d40*/  BSYNC B0 ;  /* 0x0000000000007941 */ /* 0x000fea0003800000 */
.L_x_31237:
        /* <DEDUP_REMOVED lines=10> */
.L_x_31236:
[----:B------:R-:W-:Y:S05]  /*4df0*/  BSYNC B1 ;  /* 0x0000000000017941 */ /* 0x000fea0003800000 */
.L_x_31235:
        /* <DEDUP_REMOVED lines=34> */
.L_x_31253:
[----:B------:R-:W-:Y:S01]  /*5020*/  FSETP.GEU.FTZ.AND P0, PT, R6, -R8, PT ;  /* 0x800000080600720b */ /* 0x000fe20003f1e000 */
[----:B------:R-:W-:-:S12]  /*5030*/  FADD.FTZ R4, R4, -1 ;  /* 0xbf80000004047421 */ /* 0x000fd80000010000 */
[----:B------:R-:W-:Y:S02]  /*5040*/  @!P0 FADD.FTZ R4, R4, -1 ;  /* 0xbf80000004048421 */ /* 0x000fe40000010000 */
.L_x_31252:
[----:B------:R-:W-:Y:S05]  /*5050*/  BSYNC B2 ;  /* 0x0000000000027941 */ /* 0x000fea0003800000 */
.L_x_31251:
[----:B------:R-:W-:Y:S01]  /*5060*/  FFMA.FTZ R3, -R8, R4, R3 ;  /* 0x0000000408037223 */ /* 0x000fe20000010103 */
[----:B------:R-:W-:Y:S05]  /*5070*/  BRA `(.L_x_31249) ;  /* 0x000001f000007947 */ /* 0x000fea0003800000 */
.L_x_31250:
        /* <DEDUP_REMOVED lines=15> */
.L_x_31256:
        /* <DEDUP_REMOVED lines=13> */
.L_x_31255:
[----:B------:R-:W-:Y:S05]  /*5240*/  BSYNC B2 ;  /* 0x0000000000027941 */ /* 0x000fea0003800000 */
.L_x_31254:
[----:B------:R-:W-:-:S04]  /*5250*/  FMUL.FTZ R3, R4, 1.1920928955078125e-07 ;  /* 0x3400000004037820 */ /* 0x000fc80000410000 */
[----:B------:R-:W-:Y:S02]  /*5260*/  FMUL.FTZ R3, R8, R3 ;  /* 0x0000000308037220 */ /* 0x000fe40000410000 */
.L_x_31249:
[----:B------:R-:W-:Y:S05]  /*5270*/  BSYNC B0 ;  /* 0x0000000000007941 */ /* 0x000fea0003800000 */
.L_x_31248:
        /* <DEDUP_REMOVED lines=10> */
.L_x_31247:
[----:B------:R-:W-:Y:S05]  /*5320*/  BSYNC B1 ;  /* 0x0000000000017941 */ /* 0x000fea0003800000 */
.L_x_31246:
        /* <DEDUP_REMOVED lines=34> */
.L_x_31264:
[----:B------:R-:W-:Y:S01]  /*5550*/  FSETP.GEU.FTZ.AND P0, PT, R6, -R8, PT ;  /* 0x800000080600720b */ /* 0x000fe20003f1e000 */
[----:B------:R-:W-:-:S12]  /*5560*/  FADD.FTZ R4, R4, -1 ;  /* 0xbf80000004047421 */ /* 0x000fd80000010000 */
[----:B------:R-:W-:Y:S02]  /*5570*/  @!P0 FADD.FTZ R4, R4, -1 ;  /* 0xbf80000004048421 */ /* 0x000fe40000010000 */
.L_x_31263:
[----:B------:R-:W-:Y:S05]  /*5580*/  BSYNC B2 ;  /* 0x0000000000027941 */ /* 0x000fea0003800000 */
.L_x_31262:
[----:B------:R-:W-:Y:S01]  /*5590*/  FFMA.FTZ R3, -R8, R4, R3 ;  /* 0x0000000408037223 */ /* 0x000fe20000010103 */
[----:B------:R-:W-:Y:S05]  /*55a0*/  BRA `(.L_x_31260) ;  /* 0x000001f000007947 */ /* 0x000fea0003800000 */
.L_x_31261:
        /* <DEDUP_REMOVED lines=15> */
.L_x_31267:
        /* <DEDUP_REMOVED lines=13> */
.L_x_31266:
[----:B------:R-:W-:Y:S05]  /*5770*/  BSYNC B2 ;  /* 0x0000000000027941 */ /* 0x000fea0003800000 */
.L_x_31265:
[----:B------:R-:W-:-:S04]  /*5780*/  FMUL.FTZ R3, R4, 1.1920928955078125e-07 ;  /* 0x3400000004037820 */ /* 0x000fc80000410000 */
[----:B------:R-:W-:Y:S02]  /*5790*/  FMUL.FTZ R3, R8, R3 ;  /* 0x0000000308037220 */ /* 0x000fe40000410000 */
.L_x_31260:
[----:B------:R-:W-:Y:S05]  /*57a0*/  BSYNC B0 ;  /* 0x0000000000007941 */ /* 0x000fea0003800000 */
.L_x_31259:
        /* <DEDUP_REMOVED lines=10> */
.L_x_31258:
[----:B------:R-:W-:Y:S05]  /*5850*/  BSYNC B1 ;  /* 0x0000000000017941 */ /* 0x000fea0003800000 */
.L_x_31257:
        /* <DEDUP_REMOVED lines=25> */
.L_x_31274:
[----:B------:R-:W-:Y:S01]  /*59f0*/  HADD2.F32 R5, -RZ, R0.H0_H0 ;  /* 0x20000000ff057230 */ /* 0x000fe20000004100 */
[----:B------:R-:W-:-:S05]  /*5a00*/  IMAD.MOV.U32 R23, RZ, RZ, R9 ;  /* 0x000000ffff177224 */ /* 0x000fca00078e0009 */
[----:B------:R-:W1:Y:S02]  /*5a10*/  F2I.S64.TRUNC R4, R5 ;  /* 0x0000000500047311 */ /* 0x000e64000020d900 */
[----:B-1----:R1:W-:Y:S01]  /*5a20*/  STG.E.U8 [R2.64], R4 ;  /* 0x0000000402007986 */ /* 0x0023e2000c101124 */
[----:B------:R-:W-:Y:S05]  /*5a30*/  BRA `(.L_x_31276) ;  /* 0x00000f8000007947 */ /* 0x000fea0003800000 */
.L_x_31273:
        /* <DEDUP_REMOVED lines=11> */
.L_x_31278:
[----:B------:R-:W-:Y:S01]  /*5af0*/  HADD2.F32 R0, -RZ, R0.H0_H0 ;  /* 0x20000000ff007230 */ /* 0x000fe20000004100 */
[----:B------:R-:W-:-:S03]  /*5b00*/  IMAD.MOV.U32 R23, RZ, RZ, R9 ;  /* 0x000000ffff177224 */ /* 0x000fc600078e0009 */
[----:B------:R-:W1:Y:S02]  /*5b10*/  F2I.FTZ.TRUNC.NTZ R5, R0 ;  /* 0x0000000000057305 */ /* 0x000e64000021f100 */
[----:B-1----:R1:W-:Y:S01]  /*5b20*/  STG.E [R2.64], R5 ;  /* 0x0000000502007986 */ /* 0x0023e2000c101924 */
[----:B------:R-:W-:Y:S05]  /*5b30*/  BRA `(.L_x_31276) ;  /* 0x00000e8000007947 */ /* 0x000fea0003800000 */
.L_x_31277:
[----:B------:R-:W-:Y:S01]  /*5b40*/  HADD2.F32 R0, -RZ, R0.H0_H0 ;  /* 0x20000000ff007230 */ /* 0x000fe20000004100 */
[----:B------:R-:W-:-:S03]  /*5b50*/  IMAD.MOV.U32 R23, RZ, RZ, R9 ;  /* 0x000000ffff177224 */ /* 0x000fc600078e0009 */
[----:B------:R-:W1:Y:S02]  /*5b60*/  F2I.FTZ.TRUNC.NTZ R5, R0 ;  /* 0x0000000000057305 */ /* 0x000e64000021f100 */
[----:B-1----:R1:W-:Y:S01]  /*5b70*/  STG.E.U16 [R2.64], R5 ;  /* 0x0000000502007986 */ /* 0x0023e2000c101524 */
[----:B------:R-:W-:Y:S05]  /*5b80*/  BRA `(.L_x_31276) ;  /* 0x00000e3000007947 */ /* 0x000fea0003800000 */
.L_x_31272:
        /* <DEDUP_REMOVED lines=10> */
.L_x_31280:
[----:B------:R1:W-:Y:S01]  /*5c30*/  STG.E.U16 [R2.64], R0 ;  /* 0x0000000002007986 */ /* 0x0003e2000c101524 */
[----:B------:R-:W-:Y:S01]  /*5c40*/  IMAD.MOV.U32 R23, RZ, RZ, R9 ;  /* 0x000000ffff177224 */ /* 0x000fe200078e0009 */
[----:B------:R-:W-:Y:S05]  /*5c50*/  BRA `(.L_x_31276) ;  /* 0x00000d6000007947 */ /* 0x000fea0003800000 */
.L_x_31279:
        /* <DEDUP_REMOVED lines=11> */
.L_x_31282:
[----:B------:R-:W-:Y:S01]  /*5d10*/  HADD2.F32 R0, -RZ, R0.H0_H0 ;  /* 0x20000000ff007230 */ /* 0x000fe20000004100 */
[----:B------:R-:W-:-:S04]  /*5d20*/  IMAD.MOV.U32 R23, RZ, RZ, R9 ;  /* 0x000000ffff177224 */ /* 0x000fc800078e0009 */
[----:B------:R-:W-:-:S04]  /*5d30*/  F2FP.PACK_AB R0, RZ, R0 ;  /* 0x00000000ff00723e */ /* 0x000fc800000000ff */
[----:B------:R-:W-:-:S05]  /*5d40*/  PRMT R0, R0, 0x5410, RZ ;  /* 0x0000541000007816 */ /* 0x000fca00000000ff */
[----:B------:R1:W-:Y:S01]  /*5d50*/  STG.E [R2.64], R0 ;  /* 0x0000000002007986 */ /* 0x0003e2000c101924 */
[----:B------:R-:W-:Y:S05]  /*5d60*/  BRA `(.L_x_31276) ;  /* 0x00000c5000007947 */ /* 0x000fea0003800000 */
.L_x_31281:
[----:B------:R-:W-:Y:S01]  /*5d70*/  HADD2.F32 R4, -RZ, R0.H0_H0 ;  /* 0x20000000ff047230 */ /* 0x000fe20000004100 */
[----:B------:R-:W-:-:S04]  /*5d80*/  IMAD.MOV.U32 R23, RZ, RZ, R9 ;  /* 0x000000ffff177224 */ /* 0x000fc800078e0009 */
[----:B------:R-:W-:-:S06]  /*5d90*/  FMUL.FTZ R4, R4, 1 ;  /* 0x3f80000004047820 */ /* 0x000fcc0000410000 */
[----:B------:R-:W1:Y:S02]  /*5da0*/  F2F.F64.F32 R4, R4 ;  /* 0x0000000400047310 */ /* 0x000e640000201800 */
[----:B-1----:R1:W-:Y:S01]  /*5db0*/  STG.E.64 [R2.64], R4 ;  /* 0x0000000402007986 */ /* 0x0023e2000c101b24 */
[----:B------:R-:W-:Y:S05]  /*5dc0*/  BRA `(.L_x_31276) ;  /* 0x00000bf000007947 */ /* 0x000fea0003800000 */
.L_x_31271:
        /* <DEDUP_REMOVED lines=14> */
.L_x_31285:
[----:B------:R-:W-:Y:S01]  /*5eb0*/  HADD2.F32 R0, -RZ, R0.H0_H0 ;  /* 0x20000000ff007230 */ /* 0x000fe20000004100 */
[----:B------:R-:W-:Y:S01]  /*5ec0*/  CS2R R6, SRZ ;  /* 0x0000000000067805 */ /* 0x000fe2000001ff00 */
[----:B------:R-:W-:-:S03]  /*5ed0*/  IMAD.MOV.U32 R23, RZ, RZ, R9 ;  /* 0x000000ffff177224 */ /* 0x000fc600078e0009 */
[----:B------:R-:W-:-:S04]  /*5ee0*/  FMUL.FTZ R0, R0, 1 ;  /* 0x3f80000000007820 */ /* 0x000fc80000410000 */
[----:B------:R-:W1:Y:S02]  /*5ef0*/  F2F.F64.F32 R4, R0 ;  /* 0x0000000000047310 */ /* 0x000e640000201800 */
[----:B-1----:R1:W-:Y:S01]  /*5f00*/  STG.E.128 [R2.64], R4 ;  /* 0x0000000402007986 */ /* 0x0023e2000c101d24 */
[----:B------:R-:W-:Y:S05]  /*5f10*/  BRA `(.L_x_31276) ;  /* 0x00000aa000007947 */ /* 0x000fea0003800000 */
.L_x_31284:
        /* <DEDUP_REMOVED lines=21> */
.L_x_31289:
[----:B------:R-:W-:Y:S05]  /*6070*/  BSYNC B0 ;  /* 0x0000000000007941 */ /* 0x000fea0003800000 */
.L_x_31288:
[----:B------:R-:W-:Y:S01]  /*6080*/  LOP3.LUT R5, R0, R5, RZ, 0xfc, !PT ;  /* 0x0000000500057212 */ /* 0x000fe200078efcff */
[----:B------:R-:W-:-:S04]  /*6090*/  IMAD.MOV.U32 R23, RZ, RZ, R9 ;  /* 0x000000ffff177224 */ /* 0x000fc800078e0009 */
[----:B------:R1:W-:Y:S01]  /*60a0*/  STG.E.U8 [R2.64], R5 ;  /* 0x0000000502007986 */ /* 0x0003e2000c101124 */
[----:B------:R-:W-:Y:S05]  /*60b0*/  BRA `(.L_x_31276) ;  /* 0x0000090000007947 */ /* 0x000fea0003800000 */
.L_x_31287:
        /* <DEDUP_REMOVED lines=13> */
.L_x_31291:
[----:B------:R-:W-:Y:S01]  /*6190*/  IMAD.MOV.U32 R0, RZ, RZ, 0x7f ;  /* 0x0000007fff007424 */ /* 0x000fe200078e00ff */
[----:B------:R-:W-:-:S04]  /*61a0*/  ISETP.GT.U32.AND P0, PT, R4, 0x7f800000, PT ;  /* 0x7f8000000400780c */ /* 0x000fc80003f04070 */
[----:B------:R-:W-:-:S04]  /*61b0*/  SEL R0, R0, 0x7c, P0 ;  /* 0x0000007c00007807 */ /* 0x000fc80000000000 */
.L_x_31292:
[----:B------:R-:W-:Y:S05]  /*61c0*/  BSYNC B0 ;  /* 0x0000000000007941 */ /* 0x000fea0003800000 */
.L_x_31290:
[----:B------:R-:W-:Y:S01]  /*61d0*/  LOP3.LUT R4, R5, 0x80000000, RZ, 0xc0, !PT ;  /* 0x8000000005047812 */ /* 0x000fe200078ec0ff */
[----:B------:R-:W-:-:S03]  /*61e0*/  IMAD.MOV.U32 R23, RZ, RZ, R9 ;  /* 0x000000ffff177224 */ /* 0x000fc600078e0009 */
[----:B------:R-:W-:-:S04]  /*61f0*/  SHF.R.U32.HI R5, RZ, 0x18, R4 ;  /* 0x00000018ff057819 */ /* 0x000fc80000011604 */
[----:B------:R-:W-:-:S05]  /*6200*/  LOP3.LUT R5, R0, R5, RZ, 0xfc, !PT ;  /* 0x0000000500057212 */ /* 0x000fca00078efcff */
[----:B------:R1:W-:Y:S01]  /*6210*/  STG.E.U8 [R2.64], R5 ;  /* 0x0000000502007986 */ /* 0x0003e2000c101124 */
[----:B------:R-:W-:Y:S05]  /*6220*/  BRA `(.L_x_31276) ;  /* 0x0000079000007947 */ /* 0x000fea0003800000 */
.L_x_31286:
[----:B------:R-:W-:Y:S01]  /*6230*/  HADD2.F32 R0, -RZ, R0.H0_H0 ;  /* 0x20000000ff007230 */ /* 0x000fe20000004100 */
[----:B------:R-:W-:-:S04]  /*6240*/  IMAD.MOV.U32 R23, RZ, RZ, R9 ;  /* 0x000000ffff177224 */ /* 0x000fc800078e0009 */
[----:B------:R-:W-:-:S05]  /*6250*/  F2FP.BF16.PACK_AB R0, RZ, R0 ;  /* 0x00000000ff00723e */ /* 0x000fca00000010ff */
[----:B------:R1:W-:Y:S01]  /*6260*/  STG.E.U16 [R2.64], R0 ;  /* 0x0000000002007986 */ /* 0x0003e2000c101524 */
[----:B------:R-:W-:Y:S05]  /*6270*/  BRA `(.L_x_31276) ;  /* 0x0000074000007947 */ /* 0x000fea0003800000 */
.L_x_31283:
        /* <DEDUP_REMOVED lines=13> */
.L_x_31295:
        /* <DEDUP_REMOVED lines=17> */
.L_x_31298:
[----:B------:R-:W-:-:S04]  /*6460*/  LOP3.LUT R0, R7, 0x80000000, RZ, 0xc0, !PT ;  /* 0x8000000007007812 */ /* 0x000fc800078ec0ff */
[----:B------:R-:W-:-:S04]  /*6470*/  SHF.R.U32.HI R5, RZ, 0x18, R0 ;  /* 0x00000018ff057819 */ /* 0x000fc80000011600 */
[----:B------:R-:W-:-:S04]  /*6480*/  LOP3.LUT R4, R4, R5, RZ, 0xfc, !PT ;  /* 0x0000000504047212 */ /* 0x000fc800078efcff */
[----:B------:R-:W-:Y:S02]  /*6490*/  PRMT R0, R4, 0x7610, R0 ;  /* 0x0000761004007816 */ /* 0x000fe40000000000 */
.L_x_31297:
[----:B------:R-:W-:Y:S05]  /*64a0*/  BSYNC B0 ;  /* 0x0000000000007941 */ /* 0x000fea0003800000 */
.L_x_31296:
[----:B------:R1:W-:Y:S01]  /*64b0*/  STG.E.U8 [R2.64], R0 ;  /* 0x0000000002007986 */ /* 0x0003e2000c101124 */
[----:B------:R-:W-:Y:S01]  /*64c0*/  IMAD.MOV.U32 R23, RZ, RZ, R9 ;  /* 0x000000ffff177224 */ /* 0x000fe200078e0009 */
[----:B------:R-:W-:Y:S05]  /*64d0*/  BRA `(.L_x_31276) ;  /* 0x000004e000007947 */ /* 0x000fea0003800000 */
.L_x_31294:
        /* <DEDUP_REMOVED lines=17> */
.L_x_31301:
[----:B------:R-:W-:-:S04]  /*65f0*/  LOP3.LUT R0, R7, 0x80000000, RZ, 0xc0, !PT ;  /* 0x8000000007007812 */ /* 0x000fc800078ec0ff */
[----:B------:R-:W-:-:S04]  /*6600*/  SHF.R.U32.HI R5, RZ, 0x18, R0 ;  /* 0x00000018ff057819 */ /* 0x000fc80000011600 */
[----:B------:R-:W-:-:S04]  /*6610*/  LOP3.LUT R4, R4, R5, RZ, 0xfc, !PT ;  /* 0x0000000504047212 */ /* 0x000fc800078efcff */
[----:B------:R-:W-:Y:S02]  /*6620*/  PRMT R0, R4, 0x7610, R0 ;  /* 0x0000761004007816 */ /* 0x000fe40000000000 */
.L_x_31300:
[----:B------:R-:W-:Y:S05]  /*6630*/  BSYNC B0 ;  /* 0x0000000000007941 */ /* 0x000fea0003800000 */
.L_x_31299:
[----:B------:R1:W-:Y:S01]  /*6640*/  STG.E.U8 [R2.64], R0 ;  /* 0x0000000002007986 */ /* 0x0003e2000c101124 */
[----:B------:R-:W-:Y:S01]  /*6650*/  IMAD.MOV.U32 R23, RZ, RZ, R9 ;  /* 0x000000ffff177224 */ /* 0x000fe200078e0009 */
[----:B------:R-:W-:Y:S05]  /*6660*/  BRA `(.L_x_31276) ;  /* 0x0000035000007947 */ /* 0x000fea0003800000 */
.L_x_31293:
        /* <DEDUP_REMOVED lines=23> */
.L_x_31275:
        /* <DEDUP_REMOVED lines=21> */
.L_x_31303:
[----:B------:R-:W-:Y:S01]  /*6930*/  HADD2.F32 R4, -RZ, R0.H0_H0 ;  /* 0x20000000ff047230 */ /* 0x000fe20000004100 */
[----:B------:R-:W-:-:S05]  /*6940*/  IMAD.MOV.U32 R23, RZ, RZ, R9 ;  /* 0x000000ffff177224 */ /* 0x000fca00078e0009 */
[----:B------:R-:W1:Y:S02]  /*6950*/  F2I.U64.TRUNC R4, R4 ;  /* 0x0000000400047311 */ /* 0x000e64000020d800 */
[----:B-1----:R1:W-:Y:S01]  /*6960*/  STG.E.64 [R2.64], R4 ;  /* 0x0000000402007986 */ /* 0x0023e2000c101b24 */
[----:B------:R-:W-:Y:S05]  /*6970*/  BRA `(.L_x_31276) ;  /* 0x0000004000007947 */ /* 0x000fea0003800000 */
.L_x_31302:
[----:B------:R-:W-:Y:S01]  /*6980*/  HADD2.F32 R0, -RZ, R0.H0_H0 ;  /* 0x20000000ff007230 */ /* 0x000fe20000004100 */
[----:B------:R-:W-:-:S03]  /*6990*/  IMAD.MOV.U32 R23, RZ, RZ, R9 ;  /* 0x000000ffff177224 */ /* 0x000fc600078e0009 */
[----:B------:R-:W1:Y:S02]  /*69a0*/  F2I.FTZ.U32.TRUNC.NTZ R5, R0 ;  /* 0x0000000000057305 */ /* 0x000e64000021f000 */
[----:B-1----:R1:W-:Y:S02]  /*69b0*/  STG.E [R2.64], R5 ;  /* 0x0000000502007986 */ /* 0x0023e4000c101924 */
.L_x_31276:
        /* <DEDUP_REMOVED lines=23> */
.L_x_31308:
[----:B------:R-:W-:-:S06]  /*6b30*/  HADD2.F32 R5, -RZ, R25.H0_H0 ;  /* 0x20000019ff057230 */ /* 0x000fcc0000004100 */
[----:B------:R-:W1:Y:S02]  /*6b40*/  F2I.S64.TRUNC R4, R5 ;  /* 0x0000000500047311 */ /* 0x000e64000020d900 */
[----:B-1----:R1:W-:Y:S01]  /*6b50*/  STG.E.U8 [R2.64], R4 ;  /* 0x0000000402007986 */ /* 0x0023e2000c101124 */
[----:B------:R-:W-:Y:S05]  /*6b60*/  BRA `(.L_x_31310) ;  /* 0x00000e4000007947 */ /* 0x000fea0003800000 */
.L_x_31307:
        /* <DEDUP_REMOVED lines=10> */
.L_x_31312:
[----:B------:R-:W-:-:S06]  /*6c10*/  HADD2.F32 R25, -RZ, R25.H0_H0 ;  /* 0x20000019ff197230 */ /* 0x000fcc0000004100 */
[----:B------:R-:W1:Y:S02]  /*6c20*/  F2I.FTZ.TRUNC.NTZ R25, R25 ;  /* 0x0000001900197305 */ /* 0x000e64000021f100 */
[----:B-1----:R1:W-:Y:S01]  /*6c30*/  STG.E [R2.64], R25 ;  /* 0x0000001902007986 */ /* 0x0023e2000c101924 */
[----:B------:R-:W-:Y:S05]  /*6c40*/  BRA `(.L_x_31310) ;  /* 0x00000d6000007947 */ /* 0x000fea0003800000 */
.L_x_31311:
[----:B------:R-:W-:-:S06]  /*6c50*/  HADD2.F32 R25, -RZ, R25.H0_H0 ;  /* 0x20000019ff197230 */ /* 0x000fcc0000004100 */
[----:B------:R-:W1:Y:S02]  /*6c60*/  F2I.FTZ.TRUNC.NTZ R25, R25 ;  /* 0x0000001900197305 */ /* 0x000e64000021f100 */
[----:B-1----:R1:W-:Y:S01]  /*6c70*/  STG.E.U16 [R2.64], R25 ;  /* 0x0000001902007986 */ /* 0x0023e2000c101524 */
[----:B------:R-:W-:Y:S05]  /*6c80*/  BRA `(.L_x_31310) ;  /* 0x00000d2000007947 */ /* 0x000fea0003800000 */
.L_x_31306:
        /* <DEDUP_REMOVED lines=9> */
.L_x_31314:
[----:B------:R1:W-:Y:S01]  /*6d20*/  STG.E.U16 [R2.64], R25 ;  /* 0x0000001902007986 */ /* 0x0003e2000c101524 */
[----:B------:R-:W-:Y:S05]  /*6d30*/  BRA `(.L_x_31310) ;  /* 0x00000c7000007947 */ /* 0x000fea0003800000 */
.L_x_31313:
        /* <DEDUP_REMOVED lines=10> */
.L_x_31316:
[----:B------:R-:W-:-:S05]  /*6de0*/  HADD2.F32 R0, -RZ, R25.H0_H0 ;  /* 0x20000019ff007230 */ /* 0x000fca0000004100 */
[----:B------:R-:W-:-:S04]  /*6df0*/  F2FP.PACK_AB R0, RZ, R0 ;  /* 0x00000000ff00723e */ /* 0x000fc800000000ff */
[----:B------:R-:W-:-:S05]  /*6e00*/  PRMT R0, R0, 0x5410, RZ ;  /* 0x0000541000007816 */ /* 0x000fca00000000ff */
[----:B------:R1:W-:Y:S01]  /*6e10*/  STG.E [R2.64], R0 ;  /* 0x0000000002007986 */ /* 0x0003e2000c101924 */
[----:B------:R-:W-:Y:S05]  /*6e20*/  BRA `(.L_x_31310) ;  /* 0x00000b8000007947 */ /* 0x000fea0003800000 */
.L_x_31315:
[----:B------:R-:W-:-:S05]  /*6e30*/  HADD2.F32 R4, -RZ, R25.H0_H0 ;  /* 0x20000019ff047230 */ /* 0x000fca0000004100 */
[----:B------:R-:W-:-:S06]  /*6e40*/  FMUL.FTZ R4, R4, 1 ;  /* 0x3f80000004047820 */ /* 0x000fcc0000410000 */
[----:B------:R-:W1:Y:S02]  /*6e50*/  F2F.F64.F32 R4, R4 ;  /* 0x0000000400047310 */ /* 0x000e640000201800 */
[----:B-1----:R1:W-:Y:S01]  /*6e60*/  STG.E.64 [R2.64], R4 ;  /* 0x0000000402007986 */ /* 0x0023e2000c101b24 */
[----:B------:R-:W-:Y:S05]  /*6e70*/  BRA `(.L_x_31310) ;  /* 0x00000b3000007947 */ /* 0x000fea0003800000 */
.L_x_31305:
        /* <DEDUP_REMOVED lines=13> */
.L_x_31319:
[----:B------:R-:W-:Y:S01]  /*6f50*/  HADD2.F32 R25, -RZ, R25.H0_H0 ;  /* 0x20000019ff197230 */ /* 0x000fe20000004100 */
[----:B------:R-:W-:-:S04]  /*6f60*/  CS2R R6, SRZ ;  /* 0x0000000000067805 */ /* 0x000fc8000001ff00 */
[----:B------:R-:W-:-:S06]  /*6f70*/  FMUL.FTZ R4, R25, 1 ;  /* 0x3f80000019047820 */ /* 0x000fcc0000410000 */
[----:B------:R-:W1:Y:S02]  /*6f80*/  F2F.F64.F32 R4, R4 ;  /* 0x0000000400047310 */ /* 0x000e640000201800 */
[----:B-1----:R1:W-:Y:S01]  /*6f90*/  STG.E.128 [R2.64], R4 ;  /* 0x0000000402007986 */ /* 0x0023e2000c101d24 */
[----:B------:R-:W-:Y:S05]  /*6fa0*/  BRA `(.L_x_31310) ;  /* 0x00000a0000007947 */ /* 0x000fea0003800000 */
.L_x_31318:
        /* <DEDUP_REMOVED lines=21> */
.L_x_31323:
[----:B------:R-:W-:Y:S05]  /*7100*/  BSYNC B0 ;  /* 0x0000000000007941 */ /* 0x000fea0003800000 */
.L_x_31322:
[----:B------:R-:W-:-:S05]  /*7110*/  LOP3.LUT R5, R0, R5, RZ, 0xfc, !PT ;  /* 0x0000000500057212 */ /* 0x000fca00078efcff */
[----:B------:R1:W-:Y:S01]  /*7120*/  STG.E.U8 [R2.64], R5 ;  /* 0x0000000502007986 */ /* 0x0003e2000c101124 */
[----:B------:R-:W-:Y:S05]  /*7130*/  BRA `(.L_x_31310) ;  /* 0x0000087000007947 */ /* 0x000fea0003800000 */
.L_x_31321:
        /* <DEDUP_REMOVED lines=13> */
.L_x_31325:
[----:B------:R-:W-:Y:S01]  /*7210*/  IMAD.MOV.U32 R0, RZ, RZ, 0x7f ;  /* 0x0000007fff007424 */ /* 0x000fe200078e00ff */
[----:B------:R-:W-:-:S04]  /*7220*/  ISETP.GT.U32.AND P0, PT, R4, 0x7f800000, PT ;  /* 0x7f8000000400780c */ /* 0x000fc80003f04070 */
[----:B------:R-:W-:-:S04]  /*7230*/  SEL R0, R0, 0x7c, P0 ;  /* 0x0000007c00007807 */ /* 0x000fc80000000000 */
.L_x_31326:
[----:B------:R-:W-:Y:S05]  /*7240*/  BSYNC B0 ;  /* 0x0000000000007941 */ /* 0x000fea0003800000 */
.L_x_31324:
[----:B------:R-:W-:-:S04]  /*7250*/  LOP3.LUT R4, R25, 0x80000000, RZ, 0xc0, !PT ;  /* 0x8000000019047812 */ /* 0x000fc800078ec0ff */
[----:B------:R-:W-:-:S04]  /*7260*/  SHF.R.U32.HI R5, RZ, 0x18, R4 ;  /* 0x00000018ff057819 */ /* 0x000fc80000011604 */
[----:B------:R-:W-:-:S05]  /*7270*/  LOP3.LUT R5, R0, R5, RZ, 0xfc, !PT ;  /* 0x0000000500057212 */ /* 0x000fca00078efcff */
[----:B------:R1:W-:Y:S01]  /*7280*/  STG.E.U8 [R2.64], R5 ;  /* 0x0000000502007986 */ /* 0x0003e2000c101124 */
[----:B------:R-:W-:Y:S05]  /*7290*/  BRA `(.L_x_31310) ;  /* 0x0000071000007947 */ /* 0x000fea0003800000 */
.L_x_31320:
[----:B------:R-:W-:-:S05]  /*72a0*/  HADD2.F32 R0, -RZ, R25.H0_H0 ;  /* 0x20000019ff007230 */ /* 0x000fca0000004100 */
[----:B------:R-:W-:-:S05]  /*72b0*/  F2FP.BF16.PACK_AB R0, RZ, R0 ;  /* 0x00000000ff00723e */ /* 0x000fca00000010ff */
[----:B------:R1:W-:Y:S01]  /*72c0*/  STG.E.U16 [R2.64], R0 ;  /* 0x0000000002007986 */ /* 0x0003e2000c101524 */
[----:B------:R-:W-:Y:S05]  /*72d0*/  BRA `(.L_x_31310) ;  /* 0x000006d000007947 */ /* 0x000fea0003800000 */
.L_x_31317:
        /* <DEDUP_REMOVED lines=12> */
.L_x_31329:
        /* <DEDUP_REMOVED lines=17> */
.L_x_31332:
[----:B------:R-:W-:-:S04]  /*74b0*/  LOP3.LUT R0, R25, 0x80000000, RZ, 0xc0, !PT ;  /* 0x8000000019007812 */ /* 0x000fc800078ec0ff */
[----:B------:R-:W-:-:S04]  /*74c0*/  SHF.R.U32.HI R5, RZ, 0x18, R0 ;  /* 0x00000018ff057819 */ /* 0x000fc80000011600 */
[----:B------:R-:W-:-:S04]  /*74d0*/  LOP3.LUT R4, R4, R5, RZ, 0xfc, !PT ;  /* 0x0000000504047212 */ /* 0x000fc800078efcff */
[----:B------:R-:W-:Y:S02]  /*74e0*/  PRMT R0, R4, 0x7610, R0 ;  /* 0x0000761004007816 */ /* 0x000fe40000000000 */
.L_x_31331:
[----:B------:R-:W-:Y:S05]  /*74f0*/  BSYNC B0 ;  /* 0x0000000000007941 */ /* 0x000fea0003800000 */
.L_x_31330:
[----:B------:R1:W-:Y:S01]  /*7500*/  STG.E.U8 [R2.64], R0 ;  /* 0x0000000002007986 */ /* 0x0003e2000c101124 */
[----:B------:R-:W-:Y:S05]  /*7510*/  BRA `(.L_x_31310) ;  /* 0x0000049000007947 */ /* 0x000fea0003800000 */
.L_x_31328:
        /* <DEDUP_REMOVED lines=17> */
.L_x_31335:
[----:B------:R-:W-:-:S04]  /*7630*/  LOP3.LUT R0, R25, 0x80000000, RZ, 0xc0, !PT ;  /* 0x8000000019007812 */ /* 0x000fc800078ec0ff */
[----:B------:R-:W-:-:S04]  /*7640*/  SHF.R.U32.HI R5, RZ, 0x18, R0 ;  /* 0x00000018ff057819 */ /* 0x000fc80000011600 */
[----:B------:R-:W-:-:S04]  /*7650*/  LOP3.LUT R4, R4, R5, RZ, 0xfc, !PT ;  /* 0x0000000504047212 */ /* 0x000fc800078efcff */
[----:B------:R-:W-:Y:S02]  /*7660*/  PRMT R0, R4, 0x7610, R0 ;  /* 0x0000761004007816 */ /* 0x000fe40000000000 */
.L_x_31334:
[----:B------:R-:W-:Y:S05]  /*7670*/  BSYNC B0 ;  /* 0x0000000000007941 */ /* 0x000fea0003800000 */
.L_x_31333:
[----:B------:R1:W-:Y:S01]  /*7680*/  STG.E.U8 [R2.64], R0 ;  /* 0x0000000002007986 */ /* 0x0003e2000c101124 */
[----:B------:R-:W-:Y:S05]  /*7690*/  BRA `(.L_x_31310) ;  /* 0x0000031000007947 */ /* 0x000fea0003800000 */
.L_x_31327:
        /* <DEDUP_REMOVED lines=22> */
.L_x_31309:
        /* <DEDUP_REMOVED lines=20> */
.L_x_31337:
[----:B------:R-:W-:-:S06]  /*7940*/  HADD2.F32 R4, -RZ, R25.H0_H0 ;  /* 0x20000019ff047230 */ /* 0x000fcc0000004100 */
[----:B------:R-:W1:Y:S02]  /*7950*/  F2I.U64.TRUNC R4, R4 ;  /* 0x0000000400047311 */ /* 0x000e64000020d800 */
[----:B-1----:R1:W-:Y:S01]  /*7960*/  STG.E.64 [R2.64], R4 ;  /* 0x0000000402007986 */ /* 0x0023e2000c101b24 */
[----:B------:R-:W-:Y:S05]  /*7970*/  BRA `(.L_x_31310) ;  /* 0x0000003000007947 */ /* 0x000fea0003800000 */
.L_x_31336:
[----:B------:R-:W-:-:S06]  /*7980*/  HADD2.F32 R25, -RZ, R25.H0_H0 ;  /* 0x20000019ff197230 */ /* 0x000fcc0000004100 */
[----:B------:R-:W1:Y:S02]  /*7990*/  F2I.FTZ.U32.TRUNC.NTZ R25, R25 ;  /* 0x0000001900197305 */ /* 0x000e64000021f000 */
[----:B-1----:R1:W-:Y:S02]  /*79a0*/  STG.E [R2.64], R25 ;  /* 0x0000001902007986 */ /* 0x0023e4000c101924 */
.L_x_31310:
[----:B------:R-:W-:-:S04]  /*79b0*/  IADD3 R23, R23, 0x80, RZ ;  /* 0x0000008017177810 */ /* 0x000fc80007ffe0ff */
.L_x_31270:
[----:B------:R-:W-:-:S13]  /*79c0*/  ISETP.GE.AND P0, PT, R23, R22, PT ;  /* 0x000000161700720c */ /* 0x000fda0003f06270 */
[----:B------:R-:W-:Y:S01]  /*79d0*/  @P0 BREAK B6 ;  /* 0x0000000000060942 */ /* 0x000fe20003800000 */
[----:B------:R-:W-:Y:S05]  /*79e0*/  @P0 BRA `(.L_x_31304) ;  /* 0x00000fe000000947 */ /* 0x000fea0003800000 */
[----:B------:R-:W-:Y:S05]  /*79f0*/  BSYNC B6 ;  /* 0x0000000000067941 */ /* 0x000fea0003800000 */
.L_x_31269:
        /* <DEDUP_REMOVED lines=20> */
.L_x_31341:
[----:B------:R-:W-:-:S06]  /*7b40*/  HADD2.F32 R5, -RZ, R18.H0_H0 ;  /* 0x20000012ff057230 */ /* 0x000fcc0000004100 */
[----:B------:R-:W1:Y:S02]  /*7b50*/  F2I.S64.TRUNC R4, R5 ;  /* 0x0000000500047311 */ /* 0x000e64000020d900 */
[----:B-1----:R1:W-:Y:S01]  /*7b60*/  STG.E.U8 [R2.64], R4 ;  /* 0x0000000402007986 */ /* 0x0023e2000c101124 */
[----:B------:R-:W-:Y:S05]  /*7b70*/  BRA `(.L_x_31343) ;  /* 0x00000e4000007947 */ /* 0x000fea0003800000 */
.L_x_31340:
        /* <DEDUP_REMOVED lines=10> */
.L_x_31345:
[----:B------:R-:W-:-:S04]  /*7c20*/  HADD2.F32 R18, -RZ, R18.H0_H0 ;  /* 0x20000012ff127230 */ /* 0x000fc80000004100 */
[----:B------:R-:W1:Y:S02]  /*7c30*/  F2I.FTZ.TRUNC.NTZ R5, R18 ;  /* 0x0000001200057305 */ /* 0x000e64000021f100 */
[----:B-1----:R1:W-:Y:S01]  /*7c40*/  STG.E [R2.64], R5 ;  /* 0x0000000502007986 */ /* 0x0023e2000c101924 */
[----:B------:R-:W-:Y:S05]  /*7c50*/  BRA `(.L_x_31343) ;  /* 0x00000d6000007947 */ /* 0x000fea0003800000 */
.L_x_31344:
[----:B------:R-:W-:-:S04]  /*7c60*/  HADD2.F32 R18, -RZ, R18.H0_H0 ;  /* 0x20000012ff127230 */ /* 0x000fc80000004100 */
[----:B------:R-:W1:Y:S02]  /*7c70*/  F2I.FTZ.TRUNC.NTZ R5, R18 ;  /* 0x0000001200057305 */ /* 0x000e64000021f100 */
[----:B-1----:R1:W-:Y:S01]  /*7c80*/  STG.E.U16 [R2.64], R5 ;  /* 0x0000000502007986 */ /* 0x0023e2000c101524 */
[----:B------:R-:W-:Y:S05]  /*7c90*/  BRA `(.L_x_31343) ;  /* 0x00000d2000007947 */ /* 0x000fea0003800000 */
.L_x_31339:
        /* <DEDUP_REMOVED lines=9> */
.L_x_31347:
[----:B------:R1:W-:Y:S01]  /*7d30*/  STG.E.U16 [R2.64], R18 ;  /* 0x0000001202007986 */ /* 0x0003e2000c101524 */
[----:B------:R-:W-:Y:S05]  /*7d40*/  BRA `(.L_x_31343) ;  /* 0x00000c7000007947 */ /* 0x000fea0003800000 */
.L_x_31346:
        /* <DEDUP_REMOVED lines=10> */
.L_x_31349:
[----:B------:R-:W-:-:S05]  /*7df0*/  HADD2.F32 R0, -RZ, R18.H0_H0 ;  /* 0x20000012ff007230 */ /* 0x000fca0000004100 */
[----:B------:R-:W-:-:S04]  /*7e00*/  F2FP.PACK_AB R0, RZ, R0 ;  /* 0x00000000ff00723e */ /* 0x000fc800000000ff */
[----:B------:R-:W-:-:S05]  /*7e10*/  PRMT R0, R0, 0x5410, RZ ;  /* 0x0000541000007816 */ /* 0x000fca00000000ff */
[----:B------:R1:W-:Y:S01]  /*7e20*/  STG.E [R2.64], R0 ;  /* 0x0000000002007986 */ /* 0x0003e2000c101924 */
[----:B------:R-:W-:Y:S05]  /*7e30*/  BRA `(.L_x_31343) ;  /* 0x00000b8000007947 */ /* 0x000fea0003800000 */
.L_x_31348:
[----:B------:R-:W-:-:S05]  /*7e40*/  HADD2.F32 R4, -RZ, R18.H0_H0 ;  /* 0x20000012ff047230 */ /* 0x000fca0000004100 */
[----:B------:R-:W-:-:S06]  /*7e50*/  FMUL.FTZ R4, R4, 1 ;  /* 0x3f80000004047820 */ /* 0x000fcc0000410000 */
[----:B------:R-:W1:Y:S02]  /*7e60*/  F2F.F64.F32 R4, R4 ;  /* 0x0000000400047310 */ /* 0x000e640000201800 */
[----:B-1----:R1:W-:Y:S01]  /*7e70*/  STG.E.64 [R2.64], R4 ;  /* 0x0000000402007986 */ /* 0x0023e2000c101b24 */
[----:B------:R-:W-:Y:S05]  /*7e80*/  BRA `(.L_x_31343) ;  /* 0x00000b3000007947 */ /* 0x000fea0003800000 */
.L_x_31338:
        /* <DEDUP_REMOVED lines=13> */
.L_x_31352:
[----:B------:R-:W-:Y:S01]  /*7f60*/  HADD2.F32 R18, -RZ, R18.H0_H0 ;  /* 0x20000012ff127230 */ /* 0x000fe20000004100 */
[----:B------:R-:W-:-:S04]  /*7f70*/  CS2R R6, SRZ ;  /* 0x0000000000067805 */ /* 0x000fc8000001ff00 */
[----:B------:R-:W-:-:S06]  /*7f80*/  FMUL.FTZ R4, R18, 1 ;  /* 0x3f80000012047820 */ /* 0x000fcc0000410000 */
[----:B------:R-:W1:Y:S02]  /*7f90*/  F2F.F64.F32 R4, R4 ;  /* 0x0000000400047310 */ /* 0x000e640000201800 */
[----:B-1----:R1:W-:Y:S01]  /*7fa0*/  STG.E.128 [R2.64], R4 ;  /* 0x0000000402007986 */ /* 0x0023e2000c101d24 */
[----:B------:R-:W-:Y:S05]  /*7fb0*/  BRA `(.L_x_31343) ;  /* 0x00000a0000007947 */ /* 0x000fea0003800000 */
.L_x_31351:
        /* <DEDUP_REMOVED lines=21> */
.L_x_31356:
[----:B------:R-:W-:Y:S05]  /*8110*/  BSYNC B0 ;  /* 0x0000000000007941 */ /* 0x000fea0003800000 */
.L_x_31355:
[----:B------:R-:W-:-:S05]  /*8120*/  LOP3.LUT R5, R0, R5, RZ, 0xfc, !PT ;  /* 0x0000000500057212 */ /* 0x000fca00078efcff */
[----:B------:R1:W-:Y:S01]  /*8130*/  STG.E.U8 [R2.64], R5 ;  /* 0x0000000502007986 */ /* 0x0003e2000c101124 */
[----:B------:R-:W-:Y:S05]  /*8140*/  BRA `(.L_x_31343) ;  /* 0x0000087000007947 */ /* 0x000fea0003800000 */
.L_x_31354:
        /* <DEDUP_REMOVED lines=13> */
.L_x_31358:
[----:B------:R-:W-:Y:S01]  /*8220*/  IMAD.MOV.U32 R0, RZ, RZ, 0x7f ;  /* 0x0000007fff007424 */ /* 0x000fe200078e00ff */
[----:B------:R-:W-:-:S04]  /*8230*/  ISETP.GT.U32.AND P0, PT, R4, 0x7f800000, PT ;  /* 0x7f8000000400780c */ /* 0x000fc80003f04070 */
[----:B------:R-:W-:-:S04]  /*8240*/  SEL R0, R0, 0x7c, P0 ;  /* 0x0000007c00007807 */ /* 0x000fc80000000000 */
.L_x_31359:
[----:B------:R-:W-:Y:S05]  /*8250*/  BSYNC B0 ;  /* 0x0000000000007941 */ /* 0x000fea0003800000 */
.L_x_31357:
[----:B------:R-:W-:-:S04]  /*8260*/  LOP3.LUT R4, R5, 0x80000000, RZ, 0xc0, !PT ;  /* 0x8000000005047812 */ /* 0x000fc800078ec0ff */
[----:B------:R-:W-:-:S04]  /*8270*/  SHF.R.U32.HI R5, RZ, 0x18, R4 ;  /* 0x00000018ff057819 */ /* 0x000fc80000011604 */
[----:B------:R-:W-:-:S05]  /*8280*/  LOP3.LUT R5, R0, R5, RZ, 0xfc, !PT ;  /* 0x0000000500057212 */ /* 0x000fca00078efcff */
[----:B------:R1:W-:Y:S01]  /*8290*/  STG.E.U8 [R2.64], R5 ;  /* 0x0000000502007986 */ /* 0x0003e2000c101124 */
[----:B------:R-:W-:Y:S05]  /*82a0*/  BRA `(.L_x_31343) ;  /* 0x0000071000007947 */ /* 0x000fea0003800000 */
.L_x_31353:
[----:B------:R-:W-:-:S05]  /*82b0*/  HADD2.F32 R0, -RZ, R18.H0_H0 ;  /* 0x20000012ff007230 */ /* 0x000fca0000004100 */
[----:B------:R-:W-:-:S05]  /*82c0*/  F2FP.BF16.PACK_AB R0, RZ, R0 ;  /* 0x00000000ff00723e */ /* 0x000fca00000010ff */
[----:B------:R1:W-:Y:S01]  /*82d0*/  STG.E.U16 [R2.64], R0 ;  /* 0x0000000002007986 */ /* 0x0003e2000c101524 */
[----:B------:R-:W-:Y:S05]  /*82e0*/  BRA `(.L_x_31343) ;  /* 0x000006d000007947 */ /* 0x000fea0003800000 */
.L_x_31350:
        /* <DEDUP_REMOVED lines=12> */
.L_x_31362:
        /* <DEDUP_REMOVED lines=17> */
.L_x_31365:
[----:B------:R-:W-:-:S04]  /*84c0*/  LOP3.LUT R0, R7, 0x80000000, RZ, 0xc0, !PT ;  /* 0x8000000007007812 */ /* 0x000fc800078ec0ff */
[----:B------:R-:W-:-:S04]  /*84d0*/  SHF.R.U32.HI R5, RZ, 0x18, R0 ;  /* 0x00000018ff057819 */ /* 0x000fc80000011600 */
[----:B------:R-:W-:-:S04]  /*84e0*/  LOP3.LUT R4, R4, R5, RZ, 0xfc, !PT ;  /* 0x0000000504047212 */ /* 0x000fc800078efcff */
[----:B------:R-:W-:Y:S02]  /*84f0*/  PRMT R0, R4, 0x7610, R0 ;  /* 0x0000761004007816 */ /* 0x000fe40000000000 */
.L_x_31364:
[----:B------:R-:W-:Y:S05]  /*8500*/  BSYNC B0 ;  /* 0x0000000000007941 */ /* 0x000fea0003800000 */
.L_x_31363:
[----:B------:R1:W-:Y:S01]  /*8510*/  STG.E.U8 [R2.64], R0 ;  /* 0x0000000002007986 */ /* 0x0003e2000c101124 */
[----:B------:R-:W-:Y:S05]  /*8520*/  BRA `(.L_x_31343) ;  /* 0x0000049000007947 */ /* 0x000fea0003800000 */
.L_x_31361:
        /* <DEDUP_REMOVED lines=17> */
.L_x_31368:
[----:B------:R-:W-:-:S04]  /*8640*/  LOP3.LUT R0, R7, 0x80000000, RZ, 0xc0, !PT ;  /* 0x8000000007007812 */ /* 0x000fc800078ec0ff */
[----:B------:R-:W-:-:S04]  /*8650*/  SHF.R.U32.HI R5, RZ, 0x18, R0 ;  /* 0x00000018ff057819 */ /* 0x000fc80000011600 */
[----:B------:R-:W-:-:S04]  /*8660*/  LOP3.LUT R4, R4, R5, RZ, 0xfc, !PT ;  /* 0x0000000504047212 */ /* 0x000fc800078efcff */
[----:B------:R-:W-:Y:S02]  /*8670*/  PRMT R0, R4, 0x7610, R0 ;  /* 0x0000761004007816 */ /* 0x000fe40000000000 */
.L_x_31367:
[----:B------:R-:W-:Y:S05]  /*8680*/  BSYNC B0 ;  /* 0x0000000000007941 */ /* 0x000fea0003800000 */
.L_x_31366:
[----:B------:R1:W-:Y:S01]  /*8690*/  STG.E.U8 [R2.64], R0 ;  /* 0x0000000002007986 */ /* 0x0003e2000c101124 */
[----:B------:R-:W-:Y:S05]  /*86a0*/  BRA `(.L_x_31343) ;  /* 0x0000031000007947 */ /* 0x000fea0003800000 */
.L_x_31360:
        /* <DEDUP_REMOVED lines=22> */
.L_x_31342:
        /* <DEDUP_REMOVED lines=20> */
.L_x_31370:
[----:B------:R-:W-:-:S06]  /*8950*/  HADD2.F32 R4, -RZ, R18.H0_H0 ;  /* 0x20000012ff047230 */ /* 0x000fcc0000004100 */
[----:B------:R-:W1:Y:S02]  /*8960*/  F2I.U64.TRUNC R4, R4 ;  /* 0x0000000400047311 */ /* 0x000e64000020d800 */
[----:B-1----:R1:W-:Y:S01]  /*8970*/  STG.E.64 [R2.64], R4 ;  /* 0x0000000402007986 */ /* 0x0023e2000c101b24 */
[----:B------:R-:W-:Y:S05]  /*8980*/  BRA `(.L_x_31343) ;  /* 0x0000003000007947 */ /* 0x000fea0003800000 */
.L_x_31369:
[----:B------:R-:W-:-:S04]  /*8990*/  HADD2.F32 R18, -RZ, R18.H0_H0 ;  /* 0x20000012ff127230 */ /* 0x000fc80000004100 */
[----:B------:R-:W1:Y:S02]  /*89a0*/  F2I.FTZ.U32.TRUNC.NTZ R5, R18 ;  /* 0x0000001200057305 */ /* 0x000e64000021f000 */
[----:B-1----:R1:W-:Y:S02]  /*89b0*/  STG.E [R2.64], R5 ;  /* 0x0000000502007986 */ /* 0x0023e4000c101924 */
.L_x_31343:
[----:B------:R-:W-:Y:S02]  /*89c0*/  IADD3 R23, R23, 0x80, RZ ;  /* 0x0000008017177810 */ /* 0x000fe40007ffe0ff */
.L_x_31304:
[----:B------:R-:W-:Y:S05]  /*89d0*/  BSYNC B7 ;  /* 0x0000000000077941 */ /* 0x000fea0003800000 */
.L_x_31268:
        /* <DEDUP_REMOVED lines=21> */
.L_x_31374:
[----:B------:R-:W-:-:S06]  /*8b30*/  HADD2.F32 R5, -RZ, R19.H0_H0 ;  /* 0x20000013ff057230 */ /* 0x000fcc0000004100 */
[----:B------:R-:W1:Y:S02]  /*8b40*/  F2I.S64.TRUNC R4, R5 ;  /* 0x0000000500047311 */ /* 0x000e64000020d900 */
[----:B-1----:R-:W-:Y:S01]  /*8b50*/  STG.E.U8 [R2.64], R4 ;  /* 0x0000000402007986 */ /* 0x002fe2000c101124 */
[----:B------:R-:W-:Y:S05]  /*8b60*/  EXIT ;  /* 0x000000000000794d */ /* 0x000fea0003800000 */
.L_x_31373:
        /* <DEDUP_REMOVED lines=10> */
.L_x_31377:
[----:B------:R-:W-:-:S06]  /*8c10*/  HADD2.F32 R19, -RZ, R19.H0_H0 ;  /* 0x20000013ff137230 */ /* 0x000fcc0000004100 */
[----:B------:R-:W1:Y:S02]  /*8c20*/  F2I.FTZ.TRUNC.NTZ R19, R19 ;  /* 0x0000001300137305 */ /* 0x000e64000021f100 */
[----:B-1----:R-:W-:Y:S01]  /*8c30*/  STG.E [R2.64], R19 ;  /* 0x0000001302007986 */ /* 0x002fe2000c101924 */
[----:B------:R-:W-:Y:S05]  /*8c40*/  EXIT ;  /* 0x000000000000794d */ /* 0x000fea0003800000 */
.L_x_31376:
[----:B------:R-:W-:-:S06]  /*8c50*/  HADD2.F32 R19, -RZ, R19.H0_H0 ;  /* 0x20000013ff137230 */ /* 0x000fcc0000004100 */
[----:B------:R-:W1:Y:S02]  /*8c60*/  F2I.FTZ.TRUNC.NTZ R19, R19 ;  /* 0x0000001300137305 */ /* 0x000e64000021f100 */
[----:B-1----:R-:W-:Y:S01]  /*8c70*/  STG.E.U16 [R2.64], R19 ;  /* 0x0000001302007986 */ /* 0x002fe2000c101524 */
[----:B------:R-:W-:Y:S05]  /*8c80*/  EXIT ;  /* 0x000000000000794d */ /* 0x000fea0003800000 */
.L_x_31372:
        /* <DEDUP_REMOVED lines=9> */
.L_x_31379:
[----:B------:R-:W-:Y:S01]  /*8d20*/  STG.E.U16 [R2.64], R19 ;  /* 0x0000001302007986 */ /* 0x000fe2000c101524 */
[----:B------:R-:W-:Y:S05]  /*8d30*/  EXIT ;  /* 0x000000000000794d */ /* 0x000fea0003800000 */
.L_x_31378:
        /* <DEDUP_REMOVED lines=10> */
.L_x_31381:
[----:B------:R-:W-:-:S05]  /*8de0*/  HADD2.F32 R0, -RZ, R19.H0_H0 ;  /* 0x20000013ff007230 */ /* 0x000fca0000004100 */
[----:B------:R-:W-:-:S04]  /*8df0*/  F2FP.PACK_AB R0, RZ, R0 ;  /* 0x00000000ff00723e */ /* 0x000fc800000000ff */
[----:B------:R-:W-:-:S05]  /*8e00*/  PRMT R0, R0, 0x5410, RZ ;  /* 0x0000541000007816 */ /* 0x000fca00000000ff */
[----:B------:R-:W-:Y:S01]  /*8e10*/  STG.E [R2.64], R0 ;  /* 0x0000000002007986 */ /* 0x000fe2000c101924 */
[----:B------:R-:W-:Y:S05]  /*8e20*/  EXIT ;  /* 0x000000000000794d */ /* 0x000fea0003800000 */
.L_x_31380:
[----:B------:R-:W-:-:S05]  /*8e30*/  HADD2.F32 R4, -RZ, R19.H0_H0 ;  /* 0x20000013ff047230 */ /* 0x000fca0000004100 */
[----:B------:R-:W-:-:S06]  /*8e40*/  FMUL.FTZ R4, R4, 1 ;  /* 0x3f80000004047820 */ /* 0x000fcc0000410000 */
[----:B------:R-:W1:Y:S02]  /*8e50*/  F2F.F64.F32 R4, R4 ;  /* 0x0000000400047310 */ /* 0x000e640000201800 */
[----:B-1----:R-:W-:Y:S01]  /*8e60*/  STG.E.64 [R2.64], R4 ;  /* 0x0000000402007986 */ /* 0x002fe2000c101b24 */
[----:B------:R-:W-:Y:S05]  /*8e70*/  EXIT ;  /* 0x000000000000794d */ /* 0x000fea0003800000 */
.L_x_31371:
        /* <DEDUP_REMOVED lines=13> */
.L_x_31384:
[----:B------:R-:W-:Y:S01]  /*8f50*/  HADD2.F32 R19, -RZ, R19.H0_H0 ;  /* 0x20000013ff137230 */ /* 0x000fe20000004100 */
[----:B------:R-:W-:-:S04]  /*8f60*/  CS2R R6, SRZ ;  /* 0x0000000000067805 */ /* 0x000fc8000001ff00 */
[----:B------:R-:W-:-:S06]  /*8f70*/  FMUL.FTZ R4, R19, 1 ;  /* 0x3f80000013047820 */ /* 0x000fcc0000410000 */
[----:B------:R-:W1:Y:S02]  /*8f80*/  F2F.F64.F32 R4, R4 ;  /* 0x0000000400047310 */ /* 0x000e640000201800 */
[----:B-1----:R-:W-:Y:S01]  /*8f90*/  STG.E.128 [R2.64], R4 ;  /* 0x0000000402007986 */ /* 0x002fe2000c101d24 */
[----:B------:R-:W-:Y:S05]  /*8fa0*/  EXIT ;  /* 0x000000000000794d */ /* 0x000fea0003800000 */
.L_x_31383:
        /* <DEDUP_REMOVED lines=21> */
.L_x_31388:
[----:B------:R-:W-:Y:S05]  /*9100*/  BSYNC B0 ;  /* 0x0000000000007941 */ /* 0x000fea0003800000 */
.L_x_31387:
[----:B------:R-:W-:-:S05]  /*9110*/  LOP3.LUT R5, R0, R5, RZ, 0xfc, !PT ;  /* 0x0000000500057212 */ /* 0x000fca00078efcff */
[----:B------:R-:W-:Y:S01]  /*9120*/  STG.E.U8 [R2.64], R5 ;  /* 0x0000000502007986 */ /* 0x000fe2000c101124 */
[----:B------:R-:W-:Y:S05]  /*9130*/  EXIT ;  /* 0x000000000000794d */ /* 0x000fea0003800000 */
.L_x_31386:
        /* <DEDUP_REMOVED lines=13> */
.L_x_31390:
[----:B------:R-:W-:Y:S01]  /*9210*/  IMAD.MOV.U32 R0, RZ, RZ, 0x7f ;  /* 0x0000007fff007424 */ /* 0x000fe200078e00ff */
[----:B------:R-:W-:-:S04]  /*9220*/  ISETP.GT.U32.AND P0, PT, R4, 0x7f800000, PT ;  /* 0x7f8000000400780c */ /* 0x000fc80003f04070 */
[----:B------:R-:W-:-:S04]  /*9230*/  SEL R0, R0, 0x7c, P0 ;  /* 0x0000007c00007807 */ /* 0x000fc80000000000 */
.L_x_31391:
[----:B------:R-:W-:Y:S05]  /*9240*/  BSYNC B0 ;  /* 0x0000000000007941 */ /* 0x000fea0003800000 */
.L_x_31389:
[----:B------:R-:W-:-:S04]  /*9250*/  LOP3.LUT R4, R19, 0x80000000, RZ, 0xc0, !PT ;  /* 0x8000000013047812 */ /* 0x000fc800078ec0ff */
[----:B------:R-:W-:-:S04]  /*9260*/  SHF.R.U32.HI R5, RZ, 0x18, R4 ;  /* 0x00000018ff057819 */ /* 0x000fc80000011604 */
[----:B------:R-:W-:-:S05]  /*9270*/  LOP3.LUT R5, R0, R5, RZ, 0xfc, !PT ;  /* 0x0000000500057212 */ /* 0x000fca00078efcff */
[----:B------:R-:W-:Y:S01]  /*9280*/  STG.E.U8 [R2.64], R5 ;  /* 0x0000000502007986 */ /* 0x000fe2000c101124 */
[----:B------:R-:W-:Y:S05]  /*9290*/  EXIT ;  /* 0x000000000000794d */ /* 0x000fea0003800000 */
.L_x_31385:
[----:B------:R-:W-:-:S05]  /*92a0*/  HADD2.F32 R0, -RZ, R19.H0_H0 ;  /* 0x20000013ff007230 */ /* 0x000fca0000004100 */
[----:B------:R-:W-:-:S05]  /*92b0*/  F2FP.BF16.PACK_AB R0, RZ, R0 ;  /* 0x00000000ff00723e */ /* 0x000fca00000010ff */
[----:B------:R-:W-:Y:S01]  /*92c0*/  STG.E.U16 [R2.64], R0 ;  /* 0x0000000002007986 */ /* 0x000fe2000c101524 */
[----:B------:R-:W-:Y:S05]  /*92d0*/  EXIT ;  /* 0x000000000000794d */ /* 0x000fea0003800000 */
.L_x_31382:
        /* <DEDUP_REMOVED lines=12> */
.L_x_31394:
        /* <DEDUP_REMOVED lines=17> */
.L_x_31397:
[----:B------:R-:W-:-:S04]  /*94b0*/  LOP3.LUT R0, R19, 0x80000000, RZ, 0xc0, !PT ;  /* 0x8000000013007812 */ /* 0x000fc800078ec0ff */
[----:B------:R-:W-:-:S04]  /*94c0*/  SHF.R.U32.HI R5, RZ, 0x18, R0 ;  /* 0x00000018ff057819 */ /* 0x000fc80000011600 */
[----:B------:R-:W-:-:S04]  /*94d0*/  LOP3.LUT R4, R4, R5, RZ, 0xfc, !PT ;  /* 0x0000000504047212 */ /* 0x000fc800078efcff */
[----:B------:R-:W-:Y:S02]  /*94e0*/  PRMT R0, R4, 0x7610, R0 ;  /* 0x0000761004007816 */ /* 0x000fe40000000000 */
.L_x_31396:
[----:B------:R-:W-:Y:S05]  /*94f0*/  BSYNC B0 ;  /* 0x0000000000007941 */ /* 0x000fea0003800000 */
.L_x_31395:
[----:B------:R-:W-:Y:S01]  /*9500*/  STG.E.U8 [R2.64], R0 ;  /* 0x0000000002007986 */ /* 0x000fe2000c101124 */
[----:B------:R-:W-:Y:S05]  /*9510*/  EXIT ;  /* 0x000000000000794d */ /* 0x000fea0003800000 */
.L_x_31393:
        /* <DEDUP_REMOVED lines=17> */
.L_x_31400:
[----:B------:R-:W-:-:S04]  /*9630*/  LOP3.LUT R0, R19, 0x80000000, RZ, 0xc0, !PT ;  /* 0x8000000013007812 */ /* 0x000fc800078ec0ff */
[----:B------:R-:W-:-:S04]  /*9640*/  SHF.R.U32.HI R5, RZ, 0x18, R0 ;  /* 0x00000018ff057819 */ /* 0x000fc80000011600 */
[----:B------:R-:W-:-:S04]  /*9650*/  LOP3.LUT R4, R4, R5, RZ, 0xfc, !PT ;  /* 0x0000000504047212 */ /* 0x000fc800078efcff */
[----:B------:R-:W-:Y:S02]  /*9660*/  PRMT R0, R4, 0x7610, R0 ;  /* 0x0000761004007816 */ /* 0x000fe40000000000 */
.L_x_31399:
[----:B------:R-:W-:Y:S05]  /*9670*/  BSYNC B0 ;  /* 0x0000000000007941 */ /* 0x000fea0003800000 */
.L_x_31398:
[----:B------:R-:W-:Y:S01]  /*9680*/  STG.E.U8 [R2.64], R0 ;  /* 0x0000000002007986 */ /* 0x000fe2000c101124 */
[----:B------:R-:W-:Y:S05]  /*9690*/  EXIT ;  /* 0x000000000000794d */ /* 0x000fea0003800000 */
.L_x_31392:
        /* <DEDUP_REMOVED lines=22> */
.L_x_31375:
        /* <DEDUP_REMOVED lines=20> */
.L_x_31402:
[----:B------:R-:W-:-:S06]  /*9940*/  HADD2.F32 R4, -RZ, R19.H0_H0 ;  /* 0x20000013ff047230 */ /* 0x000fcc0000004100 */
[----:B------:R-:W1:Y:S02]  /*9950*/  F2I.U64.TRUNC R4, R4 ;  /* 0x0000000400047311 */ /* 0x000e64000020d800 */
[----:B-1----:R-:W-:Y:S01]  /*9960*/  STG.E.64 [R2.64], R4 ;  /* 0x0000000402007986 */ /* 0x002fe2000c101b24 */
[----:B------:R-:W-:Y:S05]  /*9970*/  EXIT ;  /* 0x000000000000794d */ /* 0x000fea0003800000 */
.L_x_31401:
[----:B------:R-:W-:-:S06]  /*9980*/  HADD2.F32 R19, -RZ, R19.H0_H0 ;  /* 0x20000013ff137230 */ /* 0x000fcc0000004100 */
[----:B------:R-:W1:Y:S02]  /*9990*/  F2I.FTZ.U32.TRUNC.NTZ R19, R19 ;  /* 0x0000001300137305 */ /* 0x000e64000021f000 */
[----:B-1----:R-:W-:Y:S01]  /*99a0*/  STG.E [R2.64], R19 ;  /* 0x0000001302007986 */ /* 0x002fe2000c101924 */
[----:B------:R-:W-:Y:S05]  /*99b0*/  EXIT ;  /* 0x000000000000794d */ /* 0x000fea0003800000 */
.L_x_31403:
        /* <DEDUP_REMOVED lines=12> */
.L_x_50742:


//--------------------- .text._ZN2at6native18elementwise_kernelILi128ELi4EZNS0_22gpu_kernel_impl_nocastINS0_13AUnaryFunctorIN3c104HalfES5_S5_ZZZNS0_21remainder_kernel_cudaERNS_18TensorIteratorBaseEENKUlvE0_clEvENKUlvE1_clEvEUlS5_S5_E_EEEEvS7_RKT_EUliE_EEviT1_ --------------------------
	.section	.text._ZN2at6native18elementwise_kernelILi128ELi4EZNS0_22gpu_kernel_impl_nocastINS0_13AUnaryFunctorIN3c104HalfES5_S5_ZZZNS0_21remainder_kernel_cudaERNS_18TensorIteratorBaseEENKUlvE0_clEvENKUlvE1_clEvEUlS5_S5_E_EEEEvS7_RKT_EUliE_EEviT1_,"ax",@progbits
	.sectioninfo	@"SHI_REGISTERS=16"
	.align	128
        .global         _ZN2at6native18elementwise_kernelILi128ELi4EZNS0_22gpu_kernel_impl_nocastINS0_13AUnaryFunctorIN3c104HalfES5_S5_ZZZNS0_21remainder_kernel_cudaERNS_18TensorIteratorBaseEENKUlvE0_clEvENKUlvE1_clEvEUlS5_S5_E_EEEEvS7_RKT_EUliE_EEviT1_
        .type           _ZN2at6native18elementwise_kernelILi128ELi4EZNS0_22gpu_kernel_impl_nocastINS0_13AUnaryFunctorIN3c104HalfES5_S5_ZZZNS0_21remainder_kernel_cudaERNS_18TensorIteratorBaseEENKUlvE0_clEvENKUlvE1_clEvEUlS5_S5_E_EEEEvS7_RKT_EUliE_EEviT1_,@function
        .size           _ZN2at6native18elementwise_kernelILi128ELi4EZNS0_22gpu_kernel_impl_nocastINS0_13AUnaryFunctorIN3c104HalfES5_S5_ZZZNS0_21remainder_kernel_cudaERNS_18TensorIteratorBaseEENKUlvE0_clEvENKUlvE1_clEvEUlS5_S5_E_EEEEvS7_RKT_EUliE_EEviT1_,(.L_x_50743 - _ZN2at6native18elementwise_kernelILi128ELi4EZNS0_22gpu_kernel_impl_nocastINS0_13AUnaryFunctorIN3c104HalfES5_S5_ZZZNS0_21remainder_kernel_cudaERNS_18TensorIteratorBaseEENKUlvE0_clEvENKUlvE1_clEvEUlS5_S5_E_EEEEvS7_RKT_EUliE_EEviT1_)
        .other          _ZN2at6native18elementwise_kernelILi128ELi4EZNS0_22gpu_kernel_impl_nocastINS0_13AUnaryFunctorIN3c104HalfES5_S5_ZZZNS0_21remainder_kernel_cudaERNS_18TensorIteratorBaseEENKUlvE0_clEvENKUlvE1_clEvEUlS5_S5_E_EEEEvS7_RKT_EUliE_EEviT1_,@"STO_CUDA_ENTRY STV_DEFAULT"
_ZN2at6native18elementwise_kernelILi128ELi4EZNS0_22gpu_kernel_impl_nocastINS0_13AUnaryFunctorIN3c104HalfES5_S5_ZZZNS0_21remainder_kernel_cudaERNS_18TensorIteratorBaseEENKUlvE0_clEvENKUlvE1_clEvEUlS5_S5_E_EEEEvS7_RKT_EUliE_EEviT1_:
.text._ZN2at6native18elementwise_kernelILi128ELi4EZNS0_22gpu_kernel_impl_nocastINS0_13AUnaryFunctorIN3c104HalfES5_S5_ZZZNS0_21remainder_kernel_cudaERNS_18TensorIteratorBaseEENKUlvE0_clEvENKUlvE1_clEvEUlS5_S5_E_EEEEvS7_RKT_EUliE_EEviT1_:
        /* <DEDUP_REMOVED lines=235> */
.L_x_31406:
[----:B------:R-:W-:-:S04]  /*0eb0*/  IADD3 R8, P0, R2, c[0x0][0x368], RZ ;  /* 0x0000da0002087a10 */ /* 0x000fc80007f1e0ff */
[----:B------:R-:W-:-:S05]  /*0ec0*/  IADD3.X R9, RZ, c[0x0][0x36c], RZ, P0, !PT ;  /* 0x0000db00ff097a10 */ /* 0x000fca00007fe4ff */
        /* <DEDUP_REMOVED lines=33> */
.L_x_31412:
[----:B------:R-:W-:Y:S01]  /*10e0*/  FSETP.GEU.FTZ.AND P0, PT, R10, -R9, PT ;  /* 0x800000090a00720b */ /* 0x000fe20003f1e000 */
[----:B------:R-:W-:-:S12]  /*10f0*/  FADD.FTZ R0, R0, -1 ;  /* 0xbf80000000007421 */ /* 0x000fd80000010000 */
[----:B------:R-:W-:Y:S02]  /*1100*/  @!P0 FADD.FTZ R0, R0, -1 ;  /* 0xbf80000000008421 */ /* 0x000fe40000010000 */
.L_x_31411:
[----:B------:R-:W-:Y:S05]  /*1110*/  BSYNC B2 ;  /* 0x0000000000027941 */ /* 0x000fea0003800000 */
.L_x_31410:
[----:B------:R-:W-:Y:S01]  /*1120*/  FFMA.FTZ R7, -R9, R0, R7 ;  /* 0x0000000009077223 */ /* 0x000fe20000010107 */
[----:B------:R-:W-:Y:S05]  /*1130*/  BRA `(.L_x_31408) ;  /* 0x000001f000007947 */ /* 0x000fea0003800000 */
.L_x_31409:
        /* <DEDUP_REMOVED lines=15> */
.L_x_31415:
        /* <DEDUP_REMOVED lines=13> */
.L_x_31414:
[----:B------:R-:W-:Y:S05]  /*1300*/  BSYNC B2 ;  /* 0x0000000000027941 */ /* 0x000fea0003800000 */
.L_x_31413:
[----:B------:R-:W-:-:S04]  /*1310*/  FMUL.FTZ R0, R0, 1.1920928955078125e-07 ;  /* 0x3400000000007820 */ /* 0x000fc80000410000 */
[----:B------:R-:W-:Y:S02]  /*1320*/  FMUL.FTZ R7, R11, R0 ;  /* 0x000000000b077220 */ /* 0x000fe40000410000 */
.L_x_31408:
[----:B------:R-:W-:Y:S05]  /*1330*/  BSYNC B0 ;  /* 0x0000000000007941 */ /* 0x000fea0003800000 */
.L_x_31407:
        /* <DEDUP_REMOVED lines=12> */
.L_x_31405:
[----:B------:R-:W-:Y:S05]  /*1400*/  BSYNC B1 ;  /* 0x0000000000017941 */ /* 0x000fea0003800000 */
.L_x_31404:
        /* <DEDUP_REMOVED lines=9> */
[----:B-1----:R-:W-:Y:S01]  /*14a0*/  IMAD.HI.U32 R4, R3, c[0x0][0x170], R2 ;  /* 0x00005c0003047a27 */ /* 0x002fe200078e0002 */
        /* <DEDUP_REMOVED lines=220> */
.L_x_31418:
[----:B------:R-:W-:-:S05]  /*2270*/  IADD3 R8, P0, R2, c[0x0][0x368], RZ ;  /* 0x0000da0002087a10 */ /* 0x000fca0007f1e0ff */
[----:B------:R-:W-:-:S05]  /*2280*/  IMAD.X R9, RZ, RZ, c[0x0][0x36c], P0 ;  /* 0x0000db00ff097624 */ /* 0x000fca00000e06ff */
[----:B------:R-:W2:Y:S01]  /*2290*/  LDG.E.U16 R2, [R8.64] ;  /* 0x0000000408027981 */ /* 0x000ea2000c1e1500 */
[----:B-1----:R-:W1:Y:S01]  /*22a0*/  LDC.U16 R6, c[0x0][0x372] ;  /* 0x0000dc80ff067b82 */ /* 0x002e620000000400 */
        /* <DEDUP_REMOVED lines=31> */
.L_x_31424:
[----:B------:R-:W-:Y:S01]  /*24a0*/  FSETP.GEU.FTZ.AND P0, PT, R10, -R9, PT ;  /* 0x800000090a00720b */ /* 0x000fe20003f1e000 */
[----:B------:R-:W-:-:S12]  /*24b0*/  FADD.FTZ R0, R0, -1 ;  /* 0xbf80000000007421 */ /* 0x000fd80000010000 */
[----:B------:R-:W-:Y:S02]  /*24c0*/  @!P0 FADD.FTZ R0, R0, -1 ;  /* 0xbf80000000008421 */ /* 0x000fe40000010000 */
.L_x_31423:
[----:B------:R-:W-:Y:S05]  /*24d0*/  BSYNC B2 ;  /* 0x0000000000027941 */ /* 0x000fea0003800000 */
.L_x_31422:
[----:B------:R-:W-:Y:S01]  /*24e0*/  FFMA.FTZ R7, -R9, R0, R7 ;  /* 0x0000000009077223 */ /* 0x000fe20000010107 */
[----:B------:R-:W-:Y:S05]  /*24f0*/  BRA `(.L_x_31420) ;  /* 0x000001f000007947 */ /* 0x000fea0003800000 */
.L_x_31421:
        /* <DEDUP_REMOVED lines=15> */
.L_x_31427:
        /* <DEDUP_REMOVED lines=13> */
.L_x_31426:
[----:B------:R-:W-:Y:S05]  /*26c0*/  BSYNC B2 ;  /* 0x0000000000027941 */ /* 0x000fea0003800000 */
.L_x_31425:
[----:B------:R-:W-:-:S04]  /*26d0*/  FMUL.FTZ R0, R0, 1.1920928955078125e-07 ;  /* 0x3400000000007820 */ /* 0x000fc80000410000 */
[----:B------:R-:W-:Y:S02]  /*26e0*/  FMUL.FTZ R7, R11, R0 ;  /* 0x000000000b077220 */ /* 0x000fe40000410000 */
.L_x_31420:
[----:B------:R-:W-:Y:S05]  /*26f0*/  BSYNC B1 ;  /* 0x0000000000017941 */ /* 0x000fea0003800000 */
.L_x_31419:
        /* <DEDUP_REMOVED lines=16> */
[----:B------:R-:W-:-:S11]  /*2800*/  IMAD.MOV.U32 R0, RZ, RZ, RZ ;  /* 0x000000ffff007224 */ /* 0x000fd600078e00ff */
        /* <DEDUP_REMOVED lines=224> */
.L_x_31428:
        /* <DEDUP_REMOVED lines=35> */
.L_x_31434:
[----:B------:R-:W-:Y:S01]  /*3840*/  FSETP.GEU.FTZ.AND P0, PT, R10, -R9, PT ;  /* 0x800000090a00720b */ /* 0x000fe20003f1e000 */
[----:B------:R-:W-:-:S12]  /*3850*/  FADD.FTZ R0, R0, -1 ;  /* 0xbf80000000007421 */ /* 0x000fd80000010000 */
[----:B------:R-:W-:Y:S02]  /*3860*/  @!P0 FADD.FTZ R0, R0, -1 ;  /* 0xbf80000000008421 */ /* 0x000fe40000010000 */
.L_x_31433:
[----:B------:R-:W-:Y:S05]  /*3870*/  BSYNC B2 ;  /* 0x0000000000027941 */ /* 0x000fea0003800000 */
.L_x_31432:
[----:B------:R-:W-:Y:S01]  /*3880*/  FFMA.FTZ R7, -R9, R0, R7 ;  /* 0x0000000009077223 */ /* 0x000fe20000010107 */
[----:B------:R-:W-:Y:S05]  /*3890*/  BRA `(.L_x_31430) ;  /* 0x000001f000007947 */ /* 0x000fea0003800000 */
.L_x_31431:
        /* <DEDUP_REMOVED lines=15> */
.L_x_31437:
        /* <DEDUP_REMOVED lines=13> */
.L_x_31436:
[----:B------:R-:W-:Y:S05]  /*3a60*/  BSYNC B2 ;  /* 0x0000000000027941 */ /* 0x000fea0003800000 */
.L_x_31435:
[----:B------:R-:W-:-:S04]  /*3a70*/  FMUL.FTZ R0, R0, 1.1920928955078125e-07 ;  /* 0x3400000000007820 */ /* 0x000fc80000410000 */
[----:B------:R-:W-:Y:S02]  /*3a80*/  FMUL.FTZ R7, R11, R0 ;  /* 0x000000000b077220 */ /* 0x000fe40000410000 */
.L_x_31430:
[----:B------:R-:W-:Y:S05]  /*3a90*/  BSYNC B1 ;  /* 0x0000000000017941 */ /* 0x000fea0003800000 */
.L_x_31429:
        /* <DEDUP_REMOVED lines=12> */
.L_x_31417:
[----:B------:R-:W-:Y:S05]  /*3b60*/  BSYNC B0 ;  /* 0x0000000000007941 */ /* 0x000fea0003800000 */
.L_x_31416:
[----:B------:R-:W-:-:S13]  /*3b70*/  ISETP.GE.AND P0, PT, R3, c[0x0][0x160], PT ;  /* 0x0000580003007a0c */ /* 0x000fda0003f06270 */
[----:B------:R-:W-:Y:S05]  /*3b80*/  @P0 EXIT ;  /* 0x000000000000094d */ /* 0x000fea0003800000 */
[----:B------:R-:W-:Y:S01]  /*3b90*/  ISETP.NE.AND P0, PT, RZ, c[0x0][0x168], PT ;  /* 0x00005a00ff007a0c */ /* 0x000fe20003f05270 */
[----:B------:R-:W-:Y:S01]  /*3ba0*/  HFMA2.MMA R2, -RZ, RZ, 0, 0 ;  /* 0x00000000ff027435 */ /* 0x000fe200000001ff */
[----:B------:R-:W-:-:S11]  /*3bb0*/  MOV R0, RZ ;  /* 0x000000ff00007202 */ /* 0x000fd60000000f00 */
[----:B------:R-:W-:Y:S05]  /*3bc0*/  @!P0 BRA `(.L_x_31438) ;  /* 0x00000df000008947 */ /* 0x000fea0003800000 */
[----:B------:R-:W-:Y:S01]  /*3bd0*/  IMAD.MOV.U32 R2, RZ, RZ, RZ ;  /* 0x000000ffff027224 */ /* 0x000fe200078e00ff */
        /* <DEDUP_REMOVED lines=222> */
.L_x_31438:
[----:B-1----:R-:W-:-:S04]  /*49c0*/  IADD3 R6, P0, R2, c[0x0][0x368], RZ ;  /* 0x0000da0002067a10 */ /* 0x002fc80007f1e0ff */
        /* <DEDUP_REMOVED lines=34> */
.L_x_31444:
[----:B------:R-:W-:Y:S01]  /*4bf0*/  FSETP.GEU.FTZ.AND P0, PT, R8, -R7, PT ;  /* 0x800000070800720b */ /* 0x000fe20003f1e000 */
[----:B------:R-:W-:-:S12]  /*4c00*/  FADD.FTZ R0, R0, -1 ;  /* 0xbf80000000007421 */ /* 0x000fd80000010000 */
[----:B------:R-:W-:Y:S02]  /*4c10*/  @!P0 FADD.FTZ R0, R0, -1 ;  /* 0xbf80000000008421 */ /* 0x000fe40000010000 */
.L_x_31443:
[----:B------:R-:W-:Y:S05]  /*4c20*/  BSYNC B1 ;  /* 0x0000000000017941 */ /* 0x000fea0003800000 */
.L_x_31442:
[----:B------:R-:W-:Y:S01]  /*4c30*/  FFMA.FTZ R9, -R7, R0, R9 ;  /* 0x0000000007097223 */ /* 0x000fe20000010109 */
[----:B------:R-:W-:Y:S05]  /*4c40*/  BRA `(.L_x_31440) ;  /* 0x000001f000007947 */ /* 0x000fea0003800000 */
.L_x_31441:
        /* <DEDUP_REMOVED lines=15> */
.L_x_31447:
        /* <DEDUP_REMOVED lines=13> */
.L_x_31446:
[----:B------:R-:W-:Y:S05]  /*4e10*/  BSYNC B1 ;  /* 0x0000000000017941 */ /* 0x000fea0003800000 */
.L_x_31445:
[----:B------:R-:W-:-:S04]  /*4e20*/  FMUL.FTZ R9, R0, 1.1920928955078125e-07 ;  /* 0x3400000000097820 */ /* 0x000fc80000410000 */
[----:B------:R-:W-:Y:S02]  /*4e30*/  FMUL.FTZ R9, R10, R9 ;  /* 0x000000090a097220 */ /* 0x000fe40000410000 */
.L_x_31440:
[----:B------:R-:W-:Y:S05]  /*4e40*/  BSYNC B0 ;  /* 0x0000000000007941 */ /* 0x000fea0003800000 */
.L_x_31439:
        /* <DEDUP_REMOVED lines=12> */
.L_x_31448:
        /* <DEDUP_REMOVED lines=15> */
.L_x_50743:


//--------------------- .text._ZN2at6native27unrolled_elementwise_kernelINS0_13AUnaryFunctorIN3c104HalfES4_S4_ZZZNS0_21remainder_kernel_cudaERNS_18TensorIteratorBaseEENKUlvE0_clEvENKUlvE1_clEvEUlS4_S4_E_EESt5arrayIPcLm2EELi4E23TrivialOffsetCalculatorILi1EjESF_NS0_6memory15LoadWithoutCastENSG_16StoreWithoutCastEEEviT_T0_T2_T3_T4_T5_ --------------------------
	.section	.text._ZN2at6native27unrolled_elementwise_kernelINS0_13AUnaryFunctorIN3c104HalfES4_S4_ZZZNS0_21remainder_kernel_cudaERNS_18TensorIteratorBaseEENKUlvE0_clEvENKUlvE1_clEvEUlS4_S4_E_EESt5arrayIPcLm2EELi4E23TrivialOffsetCalculatorILi1EjESF_NS0_6memory15LoadWithoutCastENSG_16StoreWithoutCastEEEviT_T0_T2_T3_T4_T5_,"ax",@progbits
	.sectioninfo	@"SHI_REGISTERS=21"
	.align	128
        .global         _ZN2at6native27unrolled_elementwise_kernelINS0_13AUnaryFunctorIN3c104HalfES4_S4_ZZZNS0_21remainder_kernel_cudaERNS_18TensorIteratorBaseEENKUlvE0_clEvENKUlvE1_clEvEUlS4_S4_E_EESt5arrayIPcLm2EELi4E23TrivialOffsetCalculatorILi1EjESF_NS0_6memory15LoadWithoutCastENSG_16StoreWithoutCastEEEviT_T0_T2_T3_T4_T5_
        .type           _ZN2at6native27unrolled_elementwise_kernelINS0_13AUnaryFunctorIN3c104HalfES4_S4_ZZZNS0_21remainder_kernel_cudaERNS_18TensorIteratorBaseEENKUlvE0_clEvENKUlvE1_clEvEUlS4_S4_E_EESt5arrayIPcLm2EELi4E23TrivialOffsetCalculatorILi1EjESF_NS0_6memory15LoadWithoutCastENSG_16StoreWithoutCastEEEviT_T0_T2_T3_T4_T5_,@function
        .size           _ZN2at6native27unrolled_elementwise_kernelINS0_13AUnaryFunctorIN3c104HalfES4_S4_ZZZNS0_21remainder_kernel_cudaERNS_18TensorIteratorBaseEENKUlvE0_clEvENKUlvE1_clEvEUlS4_S4_E_EESt5arrayIPcLm2EELi4E23TrivialOffsetCalculatorILi1EjESF_NS0_6memory15LoadWithoutCastENSG_16StoreWithoutCastEEEviT_T0_T2_T3_T4_T5_,(.L_x_50744 - _ZN2at6native27unrolled_elementwise_kernelINS0_13AUnaryFunctorIN3c104HalfES4_S4_ZZZNS0_21remainder_kernel_cudaERNS_18TensorIteratorBaseEENKUlvE0_clEvENKUlvE1_clEvEUlS4_S4_E_EESt5arrayIPcLm2EELi4E23TrivialOffsetCalculatorILi1EjESF_NS0_6memory15LoadWithoutCastENSG_16StoreWithoutCastEEEviT_T0_T2_T3_T4_T5_)
        .other          _ZN2at6native27unrolled_elementwise_kernelINS0_13AUnaryFunctorIN3c104HalfES4_S4_ZZZNS0_21remainder_kernel_cudaERNS_18TensorIteratorBaseEENKUlvE0_clEvENKUlvE1_clEvEUlS4_S4_E_EESt5arrayIPcLm2EELi4E23TrivialOffsetCalculatorILi1EjESF_NS0_6memory15LoadWithoutCastENSG_16StoreWithoutCastEEEviT_T0_T2_T3_T4_T5_,@"STO_CUDA_ENTRY STV_DEFAULT"
_ZN2at6native27unrolled_elementwise_kernelINS0_13AUnaryFunctorIN3c104HalfES4_S4_ZZZNS0_21remainder_kernel_cudaERNS_18TensorIteratorBaseEENKUlvE0_clEvENKUlvE1_clEvEUlS4_S4_E_EESt5arrayIPcLm2EELi4E23TrivialOffsetCalculatorILi1EjESF_NS0_6memory15LoadWithoutCastENSG_16StoreWithoutCastEEEviT_T0_T2_T3_T4_T5_:
.text._ZN2at6native27unrolled_elementwise_kernelINS0_13AUnaryFunctorIN3c104HalfES4_S4_ZZZNS0_21remainder_kernel_cudaERNS_18TensorIteratorBaseEENKUlvE0_clEvENKUlvE1_clEvEUlS4_S4_E_EESt5arrayIPcLm2EELi4E23TrivialOffsetCalculatorILi1EjESF_NS0_6memory15LoadWithoutCastENSG_16StoreWithoutCastEEEviT_T0_T2_T3_T4_T5_:
        /* <DEDUP_REMOVED lines=66> */
.L_x_31456:
[----:B------:R-:W-:Y:S01]  /*0420*/  FSETP.GEU.FTZ.AND P0, PT, R12, -R14, PT ;  /* 0x8000000e0c00720b */ /* 0x000fe20003f1e000 */
[----:B------:R-:W-:-:S12]  /*0430*/  FADD.FTZ R10, R10, -1 ;  /* 0xbf8000000a0a7421 */ /* 0x000fd80000010000 */
[----:B------:R-:W-:Y:S02]  /*0440*/  @!P0 FADD.FTZ R10, R10, -1 ;  /* 0xbf8000000a0a8421 */ /* 0x000fe40000010000 */
.L_x_31455:
[----:B------:R-:W-:Y:S05]  /*0450*/  BSYNC B2 ;  /* 0x0000000000027941 */ /* 0x000fea0003800000 */
.L_x_31454:
[----:B------:R-:W-:Y:S01]  /*0460*/  FFMA.FTZ R9, -R14, R10, R9 ;  /* 0x0000000a0e097223 */ /* 0x000fe20000010109 */
[----:B------:R-:W-:Y:S05]  /*0470*/  BRA `(.L_x_31452) ;  /* 0x000001f000007947 */ /* 0x000fea0003800000 */
.L_x_31453:
        /* <DEDUP_REMOVED lines=15> */
.L_x_31459:
        /* <DEDUP_REMOVED lines=13> */
.L_x_31458:
[----:B------:R-:W-:Y:S05]  /*0640*/  BSYNC B2 ;  /* 0x0000000000027941 */ /* 0x000fea0003800000 */
.L_x_31457:
[----:B------:R-:W-:-:S04]  /*0650*/  FMUL.FTZ R9, R10, 1.1920928955078125e-07 ;  /* 0x340000000a097820 */ /* 0x000fc80000410000 */
[----:B------:R-:W-:Y:S02]  /*0660*/  FMUL.FTZ R9, R14, R9 ;  /* 0x000000090e097220 */ /* 0x000fe40000410000 */
.L_x_31452:
[----:B------:R-:W-:Y:S05]  /*0670*/  BSYNC B0 ;  /* 0x0000000000007941 */ /* 0x000fea0003800000 */
.L_x_31451:
        /* <DEDUP_REMOVED lines=10> */
.L_x_31450:
[----:B------:R-:W-:Y:S05]  /*0720*/  BSYNC B1 ;  /* 0x0000000000017941 */ /* 0x000fea0003800000 */
.L_x_31449:
[----:B-----5:R-:W-:Y:S01]  /*0730*/  IADD3 R7, R3, 0x80, RZ ;  /* 0x0000008003077810 */ /* 0x020fe20007ffe0ff */
[----:B------:R-:W-:Y:S03]  /*0740*/  BSSY B1, `(.L_x_31460) ;  /* 0x0000051000017945 */ /* 0x000fe60003800000 */
        /* <DEDUP_REMOVED lines=32> */
.L_x_31467:
[----:B------:R-:W-:Y:S01]  /*0950*/  FSETP.GEU.FTZ.AND P0, PT, R13, -R15, PT ;  /* 0x8000000f0d00720b */ /* 0x000fe20003f1e000 */
[----:B------:R-:W-:-:S12]  /*0960*/  FADD.FTZ R11, R11, -1 ;  /* 0xbf8000000b0b7421 */ /* 0x000fd80000010000 */
[----:B------:R-:W-:Y:S02]  /*0970*/  @!P0 FADD.FTZ R11, R11, -1 ;  /* 0xbf8000000b0b8421 */ /* 0x000fe40000010000 */
.L_x_31466:
[----:B------:R-:W-:Y:S05]  /*0980*/  BSYNC B2 ;  /* 0x0000000000027941 */ /* 0x000fea0003800000 */
.L_x_31465:
[----:B------:R-:W-:Y:S01]  /*0990*/  FFMA.FTZ R10, -R15, R11, R10 ;  /* 0x0000000b0f0a7223 */ /* 0x000fe2000001010a */
[----:B------:R-:W-:Y:S05]  /*09a0*/  BRA `(.L_x_31463) ;  /* 0x000001f000007947 */ /* 0x000fea0003800000 */
.L_x_31464:
        /* <DEDUP_REMOVED lines=15> */
.L_x_31470:
        /* <DEDUP_REMOVED lines=13> */
.L_x_31469:
[----:B------:R-:W-:Y:S05]  /*0b70*/  BSYNC B2 ;  /* 0x0000000000027941 */ /* 0x000fea0003800000 */
.L_x_31468:
[----:B------:R-:W-:-:S04]  /*0b80*/  FMUL.FTZ R10, R11, 1.1920928955078125e-07 ;  /* 0x340000000b0a7820 */ /* 0x000fc80000410000 */
[----:B------:R-:W-:Y:S02]  /*0b90*/  FMUL.FTZ R10, R15, R10 ;  /* 0x0000000a0f0a7220 */ /* 0x000fe40000410000 */
.L_x_31463:
[----:B------:R-:W-:Y:S05]  /*0ba0*/  BSYNC B0 ;  /* 0x0000000000007941 */ /* 0x000fea0003800000 */
.L_x_31462:
        /* <DEDUP_REMOVED lines=10> */
.L_x_31461:
[----:B------:R-:W-:Y:S05]  /*0c50*/  BSYNC B1 ;  /* 0x0000000000017941 */ /* 0x000fea0003800000 */
.L_x_31460:
        /* <DEDUP_REMOVED lines=34> */
.L_x_31478:
[----:B------:R-:W-:Y:S01]  /*0e80*/  FSETP.GEU.FTZ.AND P0, PT, R13, -R15, PT ;  /* 0x8000000f0d00720b */ /* 0x000fe20003f1e000 */
[----:B------:R-:W-:-:S12]  /*0e90*/  FADD.FTZ R11, R11, -1 ;  /* 0xbf8000000b0b7421 */ /* 0x000fd80000010000 */
[----:B------:R-:W-:Y:S02]  /*0ea0*/  @!P0 FADD.FTZ R11, R11, -1 ;  /* 0xbf8000000b0b8421 */ /* 0x000fe40000010000 */
.L_x_31477:
[----:B------:R-:W-:Y:S05]  /*0eb0*/  BSYNC B2 ;  /* 0x0000000000027941 */ /* 0x000fea0003800000 */
.L_x_31476:
[----:B------:R-:W-:Y:S01]  /*0ec0*/  FFMA.FTZ R10, -R15, R11, R10 ;  /* 0x0000000b0f0a7223 */ /* 0x000fe2000001010a */
[----:B------:R-:W-:Y:S05]  /*0ed0*/  BRA `(.L_x_31474) ;  /* 0x000001f000007947 */ /* 0x000fea0003800000 */
.L_x_31475:
        /* <DEDUP_REMOVED lines=15> */
.L_x_31481:
        /* <DEDUP_REMOVED lines=13> */
.L_x_31480:
[----:B------:R-:W-:Y:S05]  /*10a0*/  BSYNC B2 ;  /* 0x0000000000027941 */ /* 0x000fea0003800000 */
.L_x_31479:
[----:B------:R-:W-:-:S04]  /*10b0*/  FMUL.FTZ R10, R11, 1.1920928955078125e-07 ;  /* 0x340000000b0a7820 */ /* 0x000fc80000410000 */
[----:B------:R-:W-:Y:S02]  /*10c0*/  FMUL.FTZ R10, R15, R10 ;  /* 0x0000000a0f0a7220 */ /* 0x000fe40000410000 */
.L_x_31474:
[----:B------:R-:W-:Y:S05]  /*10d0*/  BSYNC B0 ;  /* 0x0000000000007941 */ /* 0x000fea0003800000 */
.L_x_31473:
        /* <DEDUP_REMOVED lines=10> */
.L_x_31472:
[----:B------:R-:W-:Y:S05]  /*1180*/  BSYNC B1 ;  /* 0x0000000000017941 */ /* 0x000fea0003800000 */
.L_x_31471:
        /* <DEDUP_REMOVED lines=34> */
.L_x_31489:
[----:B------:R-:W-:Y:S01]  /*13b0*/  FSETP.GEU.FTZ.AND P0, PT, R13, -R15, PT ;  /* 0x8000000f0d00720b */ /* 0x000fe20003f1e000 */
[----:B------:R-:W-:-:S12]  /*13c0*/  FADD.FTZ R11, R11, -1 ;  /* 0xbf8000000b0b7421 */ /* 0x000fd80000010000 */
[----:B------:R-:W-:Y:S02]  /*13d0*/  @!P0 FADD.FTZ R11, R11, -1 ;  /* 0xbf8000000b0b8421 */ /* 0x000fe40000010000 */
.L_x_31488:
[----:B------:R-:W-:Y:S05]  /*13e0*/  BSYNC B2 ;  /* 0x0000000000027941 */ /* 0x000fea0003800000 */
.L_x_31487:
[----:B------:R-:W-:Y:S01]  /*13f0*/  FFMA.FTZ R10, -R15, R11, R10 ;  /* 0x0000000b0f0a7223 */ /* 0x000fe2000001010a */
[----:B------:R-:W-:Y:S05]  /*1400*/  BRA `(.L_x_31485) ;  /* 0x000001f000007947 */ /* 0x000fea0003800000 */
.L_x_31486:
        /* <DEDUP_REMOVED lines=15> */
.L_x_31492:
        /* <DEDUP_REMOVED lines=13> */
.L_x_31491:
[----:B------:R-:W-:Y:S05]  /*15d0*/  BSYNC B2 ;  /* 0x0000000000027941 */ /* 0x000fea0003800000 */
.L_x_31490:
[----:B------:R-:W-:-:S04]  /*15e0*/  FMUL.FTZ R10, R11, 1.1920928955078125e-07 ;  /* 0x340000000b0a7820 */ /* 0x000fc80000410000 */
[----:B------:R-:W-:Y:S02]  /*15f0*/  FMUL.FTZ R10, R15, R10 ;  /* 0x0000000a0f0a7220 */ /* 0x000fe40000410000 */
.L_x_31485:
[----:B------:R-:W-:Y:S05]  /*1600*/  BSYNC B0 ;  /* 0x0000000000007941 */ /* 0x000fea0003800000 */
.L_x_31484:
        /* <DEDUP_REMOVED lines=10> */
.L_x_31483:
[----:B------:R-:W-:Y:S05]  /*16b0*/  BSYNC B1 ;  /* 0x0000000000017941 */ /* 0x000fea0003800000 */
.L_x_31482:
        /* <DEDUP_REMOVED lines=19> */
.L_x_31495:
[----:B------:R-:W-:Y:S05]  /*17f0*/  BSYNC B1 ;  /* 0x0000000000017941 */ /* 0x000fea0003800000 */
.L_x_31494:
[----:B------:R-:W-:Y:S02]  /*1800*/  ISETP.GE.AND P0, PT, R3, R2, PT ;  /* 0x000000020300720c */ /* 0x000fe40003f06270 */
[----:B-1----:R-:W-:-:S11]  /*1810*/  PRMT R6, R5, 0x7610, R6 ;  /* 0x0000761005067816 */ /* 0x002fd60000000006 */
[----:B------:R-:W-:Y:S01]  /*1820*/  @!P0 IMAD R4, R0, 0x200, R3 ;  /* 0x0000020000048824 */ /* 0x000fe200078e0203 */
[----:B------:R-:W-:Y:S01]  /*1830*/  @!P0 IADD3 R3, R3, 0x80, RZ ;  /* 0x0000008003038810 */ /* 0x000fe20007ffe0ff */
[----:B------:R-:W-:-:S04]  /*1840*/  @!P0 IMAD.MOV.U32 R7, RZ, RZ, 0x2 ;  /* 0x00000002ff078424 */ /* 0x000fc800078e00ff */
[----:B------:R-:W-:-:S05]  /*1850*/  @!P0 IMAD.WIDE.U32 R4, R4, R7, c[0x0][0x168] ;  /* 0x00005a0004048625 */ /* 0x000fca00078e0007 */
[----:B------:R1:W-:Y:S02]  /*1860*/  @!P0 STG.E.U16 [R4.64], R6 ;  /* 0x0000000604008986 */ /* 0x0003e4000c101504 */
.L_x_31496:
[----:B-1----:R-:W-:Y:S05]  /*1870*/  BSYNC B0 ;  /* 0x0000000000007941 */ /* 0x002fea0003800000 */
.L_x_31493:
        /* <DEDUP_REMOVED lines=8> */
.L_x_31497:
        /* <DEDUP_REMOVED lines=16> */
.L_x_50744:


//--------------------- .text._ZN2at6native29vectorized_elementwise_kernelILi2ENS0_13AUnaryFunctorIN3c104HalfES4_S4_ZZZNS0_21remainder_kernel_cudaERNS_18TensorIteratorBaseEENKUlvE0_clEvENKUlvE1_clEvEUlS4_S4_E_EESt5arrayIPcLm2EEEEviT0_T1_ --------------------------
	.section	.text._ZN2at6native29vectorized_elementwise_kernelILi2ENS0_13AUnaryFunctorIN3c104HalfES4_S4_ZZZNS0_21remainder_kernel_cudaERNS_18TensorIteratorBaseEENKUlvE0_clEvENKUlvE1_clEvEUlS4_S4_E_EESt5arrayIPcLm2EEEEviT0_T1_,"ax",@progbits
	.sectioninfo	@"SHI_REGISTERS=30"
	.align	128
        .global         _ZN2at6native29vectorized_elementwise_kernelILi2ENS0_13AUnaryFunctorIN3c104HalfES4_S4_ZZZNS0_21remainder_kernel_cudaERNS_18TensorIteratorBaseEENKUlvE0_clEvENKUlvE1_clEvEUlS4_S4_E_EESt5arrayIPcLm2EEEEviT0_T1_
        .type           _ZN2at6native29vectorized_elementwise_kernelILi2ENS0_13AUnaryFunctorIN3c104HalfES4_S4_ZZZNS0_21remainder_kernel_cudaERNS_18TensorIteratorBaseEENKUlvE0_clEvENKUlvE1_clEvEUlS4_S4_E_EESt5arrayIPcLm2EEEEviT0_T1_,@function
        .size           _ZN2at6native29vectorized_elementwise_kernelILi2ENS0_13AUnaryFunctorIN3c104HalfES4_S4_ZZZNS0_21remainder_kernel_cudaERNS_18TensorIteratorBaseEENKUlvE0_clEvENKUlvE1_clEvEUlS4_S4_E_EESt5arrayIPcLm2EEEEviT0_T1_,(.L_x_50745 - _ZN2at6native29vectorized_elementwise_kernelILi2ENS0_13AUnaryFunctorIN3c104HalfES4_S4_ZZZNS0_21remainder_kernel_cudaERNS_18TensorIteratorBaseEENKUlvE0_clEvENKUlvE1_clEvEUlS4_S4_E_EESt5arrayIPcLm2EEEEviT0_T1_)
        .other          _ZN2at6native29vectorized_elementwise_kernelILi2ENS0_13AUnaryFunctorIN3c104HalfES4_S4_ZZZNS0_21remainder_kernel_cudaERNS_18TensorIteratorBaseEENKUlvE0_clEvENKUlvE1_clEvEUlS4_S4_E_EESt5arrayIPcLm2EEEEviT0_T1_,@"STO_CUDA_ENTRY STV_DEFAULT"
_ZN2at6native29vectorized_elementwise_kernelILi2ENS0_13AUnaryFunctorIN3c104HalfES4_S4_ZZZNS0_21remainder_kernel_cudaERNS_18TensorIteratorBaseEENKUlvE0_clEvENKUlvE1_clEvEUlS4_S4_E_EESt5arrayIPcLm2EEEEviT0_T1_:
.text._ZN2at6native29vectorized_elementwise_kernelILi2ENS0_13AUnaryFunctorIN3c104HalfES4_S4_ZZZNS0_21remainder_kernel_cudaERNS_18TensorIteratorBaseEENKUlvE0_clEvENKUlvE1_clEvEUlS4_S4_E_EESt5arrayIPcLm2EEEEviT0_T1_:
        /* <DEDUP_REMOVED lines=46> */
.L_x_31504:
[----:B------:R-:W-:Y:S01]  /*02e0*/  FSETP.GEU.FTZ.AND P0, PT, R16, -R11, PT ;  /* 0x8000000b1000720b */ /* 0x000fe20003f1e000 */
[----:B------:R-:W-:-:S12]  /*02f0*/  FADD.FTZ R12, R12, -1 ;  /* 0xbf8000000c0c7421 */ /* 0x000fd80000010000 */
[----:B------:R-:W-:Y:S02]  /*0300*/  @!P0 FADD.FTZ R12, R12, -1 ;  /* 0xbf8000000c0c8421 */ /* 0x000fe40000010000 */
.L_x_31503:
[----:B------:R-:W-:Y:S05]  /*0310*/  BSYNC B1 ;  /* 0x0000000000017941 */ /* 0x000fea0003800000 */
.L_x_31502:
[----:B------:R-:W-:Y:S01]  /*0320*/  FFMA.FTZ R14, -R11, R12, R14 ;  /* 0x0000000c0b0e7223 */ /* 0x000fe2000001010e */
[----:B------:R-:W-:Y:S05]  /*0330*/  BRA `(.L_x_31500) ;  /* 0x000001f000007947 */ /* 0x000fea0003800000 */
.L_x_31501:
        /* <DEDUP_REMOVED lines=15> */
.L_x_31507:
        /* <DEDUP_REMOVED lines=13> */
.L_x_31506:
[----:B------:R-:W-:Y:S05]  /*0500*/  BSYNC B1 ;  /* 0x0000000000017941 */ /* 0x000fea0003800000 */
.L_x_31505:
[----:B0-----:R-:W-:-:S04]  /*0510*/  FMUL.FTZ R11, R12, 1.1920928955078125e-07 ;  /* 0x340000000c0b7820 */ /* 0x001fc80000410000 */
[----:B------:R-:W-:Y:S02]  /*0520*/  FMUL.FTZ R14, R18, R11 ;  /* 0x0000000b120e7220 */ /* 0x000fe40000410000 */
.L_x_31500:
[----:B0-----:R-:W-:Y:S05]  /*0530*/  BSYNC B0 ;  /* 0x0000000000007941 */ /* 0x001fea0003800000 */
.L_x_31499:
[C---:B------:R-:W-:Y:S01]  /*0540*/  FSETP.GTU.FTZ.AND P0, PT, |R14|.reuse, +INF , PT ;  /* 0x7f8000000e00780b */ /* 0x040fe20003f1c200 */
[----:B------:R-:W-:Y:S01]  /*0550*/  BSSY B0, `(.L_x_31508) ;  /* 0x0000049000007945 */ /* 0x000fe20003800000 */
[----:B------:R-:W-:Y:S01]  /*0560*/  LOP3.LUT R11, R14, 0x80000000, R2, 0xb8, !PT ;  /* 0x800000000e0b7812 */ /* 0x000fe200078eb802 */
[----:B------:R-:W-:Y:S01]  /*0570*/  IMAD.MOV.U32 R13, RZ, RZ, R6 ;  /* 0x000000ffff0d7224 */ /* 0x000fe200078e0006 */
[----:B------:R-:W-:Y:S02]  /*0580*/  FSETP.GEU.FTZ.AND P1, PT, R8, RZ, PT ;  /* 0x000000ff0800720b */ /* 0x000fe40003f3e000 */
[----:B------:R-:W-:Y:S01]  /*0590*/  FSEL R12, R14, R11, P0 ;  /* 0x0000000b0e0c7208 */ /* 0x000fe20000000000 */
[----:B------:R-:W-:-:S03]  /*05a0*/  HADD2.F32 R11, -RZ, R5.H1_H1 ;  /* 0x30000005ff0b7230 */ /* 0x000fc60000004100 */
        /* <DEDUP_REMOVED lines=30> */
.L_x_31513:
[----:B------:R-:W-:Y:S01]  /*0790*/  FSETP.GEU.FTZ.AND P0, PT, R15, -R8, PT ;  /* 0x800000080f00720b */ /* 0x000fe20003f1e000 */
[----:B------:R-:W-:-:S12]  /*07a0*/  FADD.FTZ R12, R12, -1 ;  /* 0xbf8000000c0c7421 */ /* 0x000fd80000010000 */
[----:B------:R-:W-:Y:S02]  /*07b0*/  @!P0 FADD.FTZ R12, R12, -1 ;  /* 0xbf8000000c0c8421 */ /* 0x000fe40000010000 */
.L_x_31512:
[----:B------:R-:W-:Y:S05]  /*07c0*/  BSYNC B1 ;  /* 0x0000000000017941 */ /* 0x000fea0003800000 */
.L_x_31511:
[----:B------:R-:W-:Y:S01]  /*07d0*/  FFMA.FTZ R13, -R8, R12, R13 ;  /* 0x0000000c080d7223 */ /* 0x000fe2000001010d */
[----:B------:R-:W-:Y:S05]  /*07e0*/  BRA `(.L_x_31509) ;  /* 0x000001f000007947 */ /* 0x000fea0003800000 */
.L_x_31510:
        /* <DEDUP_REMOVED lines=15> */
.L_x_31516:
        /* <DEDUP_REMOVED lines=13> */
.L_x_31515:
[----:B------:R-:W-:Y:S05]  /*09b0*/  BSYNC B1 ;  /* 0x0000000000017941 */ /* 0x000fea0003800000 */
.L_x_31514:
[----:B------:R-:W-:-:S04]  /*09c0*/  FMUL.FTZ R13, R12, 1.1920928955078125e-07 ;  /* 0x340000000c0d7820 */ /* 0x000fc80000410000 */
[----:B------:R-:W-:Y:S02]  /*09d0*/  FMUL.FTZ R13, R18, R13 ;  /* 0x0000000d120d7220 */ /* 0x000fe40000410000 */
.L_x_31509:
[----:B------:R-:W-:Y:S05]  /*09e0*/  BSYNC B0 ;  /* 0x0000000000007941 */ /* 0x000fea0003800000 */
.L_x_31508:
[C---:B------:R-:W-:Y:S01]  /*09f0*/  FSETP.GTU.FTZ.AND P0, PT, |R13|.reuse, +INF , PT ;  /* 0x7f8000000d00780b */ /* 0x040fe20003f1c200 */
[----:B-----5:R-:W-:Y:S01]  /*0a00*/  HADD2.F32 R12, -RZ, R7.H0_H0 ;  /* 0x20000007ff0c7230 */ /* 0x020fe20000004100 */
[----:B0-----:R-:W-:Y:S01]  /*0a10*/  LOP3.LUT R8, R13, 0x80000000, R2, 0xb8, !PT ;  /* 0x800000000d087812 */ /* 0x001fe200078eb802 */
[----:B------:R-:W-:Y:S01]  /*0a20*/  BSSY B0, `(.L_x_31517) ;  /* 0x0000046000007945 */ /* 0x000fe20003800000 */
[----:B------:R-:W-:Y:S02]  /*0a30*/  FSETP.GEU.FTZ.AND P1, PT, R11, RZ, PT ;  /* 0x000000ff0b00720b */ /* 0x000fe40003f3e000 */
[----:B------:R-:W-:Y:S01]  /*0a40*/  FSEL R8, R13, R8, P0 ;  /* 0x000000080d087208 */ /* 0x000fe20000000000 */
[----:B------:R-:W-:-:S03]  /*0a50*/  IMAD.MOV.U32 R13, RZ, RZ, R6 ;  /* 0x000000ffff0d7224 */ /* 0x000fc600078e0006 */
        /* <DEDUP_REMOVED lines=29> */
.L_x_31522:
[----:B------:R-:W-:Y:S01]  /*0c30*/  FSETP.GEU.FTZ.AND P0, PT, R16, -R11, PT ;  /* 0x8000000b1000720b */ /* 0x000fe20003f1e000 */
[----:B------:R-:W-:-:S12]  /*0c40*/  FADD.FTZ R14, R14, -1 ;  /* 0xbf8000000e0e7421 */ /* 0x000fd80000010000 */
[----:B------:R-:W-:Y:S02]  /*0c50*/  @!P0 FADD.FTZ R14, R14, -1 ;  /* 0xbf8000000e0e8421 */ /* 0x000fe40000010000 */
.L_x_31521:
[----:B------:R-:W-:Y:S05]  /*0c60*/  BSYNC B1 ;  /* 0x0000000000017941 */ /* 0x000fea0003800000 */
.L_x_31520:
[----:B------:R-:W-:Y:S01]  /*0c70*/  FFMA.FTZ R13, -R11, R14, R13 ;  /* 0x0000000e0b0d7223 */ /* 0x000fe2000001010d */
[----:B------:R-:W-:Y:S05]  /*0c80*/  BRA `(.L_x_31518) ;  /* 0x000001f000007947 */ /* 0x000fea0003800000 */
.L_x_31519:
        /* <DEDUP_REMOVED lines=15> */
.L_x_31525:
        /* <DEDUP_REMOVED lines=13> */
.L_x_31524:
[----:B------:R-:W-:Y:S05]  /*0e50*/  BSYNC B1 ;  /* 0x0000000000017941 */ /* 0x000fea0003800000 */
.L_x_31523:
[----:B0-----:R-:W-:-:S04]  /*0e60*/  FMUL.FTZ R14, R13, 1.1920928955078125e-07 ;  /* 0x340000000d0e7820 */ /* 0x001fc80000410000 */
[----:B------:R-:W-:Y:S02]  /*0e70*/  FMUL.FTZ R13, R11, R14 ;  /* 0x0000000e0b0d7220 */ /* 0x000fe40000410000 */
.L_x_31518:
[----:B------:R-:W-:Y:S05]  /*0e80*/  BSYNC B0 ;  /* 0x0000000000007941 */ /* 0x000fea0003800000 */
.L_x_31517:
[C---:B------:R-:W-:Y:S01]  /*0e90*/  FSETP.GTU.FTZ.AND P0, PT, |R13|.reuse, +INF , PT ;  /* 0x7f8000000d00780b */ /* 0x040fe20003f1c200 */
[----:B------:R-:W-:Y:S01]  /*0ea0*/  HADD2.F32 R11, -RZ, R7.H1_H1 ;  /* 0x30000007ff0b7230 */ /* 0x000fe20000004100 */
[C---:B------:R-:W-:Y:S01]  /*0eb0*/  LOP3.LUT R14, R13.reuse, 0x80000000, R2, 0xb8, !PT ;  /* 0x800000000d0e7812 */ /* 0x040fe200078eb802 */
[----:B------:R-:W-:Y:S01]  /*0ec0*/  BSSY B0, `(.L_x_31526) ;  /* 0x0000047000007945 */ /* 0x000fe20003800000 */
[----:B------:R-:W-:Y:S02]  /*0ed0*/  FSETP.GEU.FTZ.AND P1, PT, R12, RZ, PT ;  /* 0x000000ff0c00720b */ /* 0x000fe40003f3e000 */
[----:B------:R-:W-:Y:S01]  /*0ee0*/  FSEL R14, R13, R14, P0 ;  /* 0x0000000e0d0e7208 */ /* 0x000fe20000000000 */
[----:B------:R-:W-:-:S03]  /*0ef0*/  IMAD.MOV.U32 R13, RZ, RZ, R6 ;  /* 0x000000ffff0d7224 */ /* 0x000fc600078e0006 */
        /* <DEDUP_REMOVED lines=30> */
.L_x_31531:
[----:B------:R-:W-:Y:S01]  /*10e0*/  FSETP.GEU.FTZ.AND P0, PT, R16, -R12, PT ;  /* 0x8000000c1000720b */ /* 0x000fe20003f1e000 */
[----:B------:R-:W-:-:S12]  /*10f0*/  FADD.FTZ R14, R14, -1 ;  /* 0xbf8000000e0e7421 */ /* 0x000fd80000010000 */
[----:B------:R-:W-:Y:S02]  /*1100*/  @!P0 FADD.FTZ R14, R14, -1 ;  /* 0xbf8000000e0e8421 */ /* 0x000fe40000010000 */
.L_x_31530:
[----:B------:R-:W-:Y:S05]  /*1110*/  BSYNC B1 ;  /* 0x0000000000017941 */ /* 0x000fea0003800000 */
.L_x_31529:
[----:B------:R-:W-:Y:S01]  /*1120*/  FFMA.FTZ R13, -R12, R14, R13 ;  /* 0x0000000e0c0d7223 */ /* 0x000fe2000001010d */
[----:B------:R-:W-:Y:S05]  /*1130*/  BRA `(.L_x_31527) ;  /* 0x000001f000007947 */ /* 0x000fea0003800000 */
.L_x_31528:
        /* <DEDUP_REMOVED lines=15> */
.L_x_31534:
        /* <DEDUP_REMOVED lines=13> */
.L_x_31533:
[----:B------:R-:W-:Y:S05]  /*1300*/  BSYNC B1 ;  /* 0x0000000000017941 */ /* 0x000fea0003800000 */
.L_x_31532:
[----:B------:R-:W-:-:S04]  /*1310*/  FMUL.FTZ R13, R13, 1.1920928955078125e-07 ;  /* 0x340000000d0d7820 */ /* 0x000fc80000410000 */
[----:B------:R-:W-:Y:S02]  /*1320*/  FMUL.FTZ R13, R12, R13 ;  /* 0x0000000d0c0d7220 */ /* 0x000fe40000410000 */
.L_x_31527:
[----:B------:R-:W-:Y:S05]  /*1330*/  BSYNC B0 ;  /* 0x0000000000007941 */ /* 0x000fea0003800000 */
.L_x_31526:
[C---:B------:R-:W-:Y:S01]  /*1340*/  FSETP.GTU.FTZ.AND P0, PT, |R13|.reuse, +INF , PT ;  /* 0x7f8000000d00780b */ /* 0x040fe20003f1c200 */
[----:B------:R-:W-:Y:S01]  /*1350*/  BSSY B0, `(.L_x_31535) ;  /* 0x0000048000007945 */ /* 0x000fe20003800000 */
[----:B------:R-:W-:Y:S01]  /*1360*/  LOP3.LUT R12, R13, 0x80000000, R2, 0xb8, !PT ;  /* 0x800000000d0c7812 */ /* 0x000fe200078eb802 */
[----:B0-----:R-:W-:Y:S01]  /*1370*/  IMAD.MOV.U32 R14, RZ, RZ, R6 ;  /* 0x000000ffff0e7224 */ /* 0x001fe200078e0006 */
[----:B------:R-:W-:Y:S02]  /*1380*/  FSETP.GEU.FTZ.AND P1, PT, R11, RZ, PT ;  /* 0x000000ff0b00720b */ /* 0x000fe40003f3e000 */
[----:B------:R-:W-:Y:S01]  /*1390*/  FSEL R12, R13, R12, P0 ;  /* 0x0000000c0d0c7208 */ /* 0x000fe20000000000 */
[----:B------:R-:W-:-:S03]  /*13a0*/  HADD2.F32 R13, -RZ, R10.H0_H0 ;  /* 0x2000000aff0d7230 */ /* 0x000fc60000004100 */
        /* <DEDUP_REMOVED lines=29> */
.L_x_31540:
[----:B------:R-:W-:Y:S01]  /*1580*/  FSETP.GEU.FTZ.AND P0, PT, R18, -R11, PT ;  /* 0x8000000b1200720b */ /* 0x000fe20003f1e000 */
[----:B------:R-:W-:-:S12]  /*1590*/  FADD.FTZ R15, R15, -1 ;  /* 0xbf8000000f0f7421 */ /* 0x000fd80000010000 */
[----:B------:R-:W-:Y:S02]  /*15a0*/  @!P0 FADD.FTZ R15, R15, -1 ;  /* 0xbf8000000f0f8421 */ /* 0x000fe40000010000 */
.L_x_31539:
[----:B------:R-:W-:Y:S05]  /*15b0*/  BSYNC B1 ;  /* 0x0000000000017941 */ /* 0x000fea0003800000 */
.L_x_31538:
[----:B------:R-:W-:Y:S01]  /*15c0*/  FFMA.FTZ R14, -R11, R15, R14 ;  /* 0x0000000f0b0e7223 */ /* 0x000fe2000001010e */
[----:B------:R-:W-:Y:S05]  /*15d0*/  BRA `(.L_x_31536) ;  /* 0x000001f000007947 */ /* 0x000fea0003800000 */
.L_x_31537:
        /* <DEDUP_REMOVED lines=15> */
.L_x_31543:
        /* <DEDUP_REMOVED lines=13> */
.L_x_31542:
[----:B------:R-:W-:Y:S05]  /*17a0*/  BSYNC B1 ;  /* 0x0000000000017941 */ /* 0x000fea0003800000 */
.L_x_31541:
[----:B------:R-:W-:-:S04]  /*17b0*/  FMUL.FTZ R14, R14, 1.1920928955078125e-07 ;  /* 0x340000000e0e7820 */ /* 0x000fc80000410000 */
[----:B------:R-:W-:Y:S02]  /*17c0*/  FMUL.FTZ R14, R11, R14 ;  /* 0x0000000e0b0e7220 */ /* 0x000fe40000410000 */
.L_x_31536:
[----:B------:R-:W-:Y:S05]  /*17d0*/  BSYNC B0 ;  /* 0x0000000000007941 */ /* 0x000fea0003800000 */
.L_x_31535:
[C---:B------:R-:W-:Y:S01]  /*17e0*/  FSETP.GTU.FTZ.AND P0, PT, |R14|.reuse, +INF , PT ;  /* 0x7f8000000e00780b */ /* 0x040fe20003f1c200 */
[----:B------:R-:W-:Y:S01]  /*17f0*/  BSSY B0, `(.L_x_31544) ;  /* 0x0000049000007945 */ /* 0x000fe20003800000 */
[C---:B------:R-:W-:Y:S02]  /*1800*/  LOP3.LUT R11, R14.reuse, 0x80000000, R2, 0xb8, !PT ;  /* 0x800000000e0b7812 */ /* 0x040fe400078eb802 */
[----:B------:R-:W-:Y:S02]  /*1810*/  FSETP.GEU.FTZ.AND P1, PT, R13, RZ, PT ;  /* 0x000000ff0d00720b */ /* 0x000fe40003f3e000 */
[----:B------:R-:W-:Y:S01]  /*1820*/  FSEL R14, R14, R11, P0 ;  /* 0x0000000b0e0e7208 */ /* 0x000fe20000000000 */
[----:B------:R-:W-:-:S03]  /*1830*/  HADD2.F32 R11, -RZ, R10.H1_H1 ;  /* 0x3000000aff0b7230 */ /* 0x000fc60000004100 */
        /* <DEDUP_REMOVED lines=31> */
.L_x_31549:
[----:B------:R-:W-:Y:S01]  /*1a30*/  FSETP.GEU.FTZ.AND P0, PT, R18, -R13, PT ;  /* 0x8000000d1200720b */ /* 0x000fe20003f1e000 */
[----:B------:R-:W-:-:S12]  /*1a40*/  FADD.FTZ R15, R15, -1 ;  /* 0xbf8000000f0f7421 */ /* 0x000fd80000010000 */
[----:B------:R-:W-:Y:S02]  /*1a50*/  @!P0 FADD.FTZ R15, R15, -1 ;  /* 0xbf8000000f0f8421 */ /* 0x000fe40000010000 */
.L_x_31548:
[----:B------:R-:W-:Y:S05]  /*1a60*/  BSYNC B1 ;  /* 0x0000000000017941 */ /* 0x000fea0003800000 */
.L_x_31547:
[----:B------:R-:W-:Y:S01]  /*1a70*/  FFMA.FTZ R14, -R13, R15, R14 ;  /* 0x0000000f0d0e7223 */ /* 0x000fe2000001010e */
[----:B------:R-:W-:Y:S05]  /*1a80*/  BRA `(.L_x_31545) ;  /* 0x000001f000007947 */ /* 0x000fea0003800000 */
.L_x_31546:
        /* <DEDUP_REMOVED lines=15> */
.L_x_31552:
        /* <DEDUP_REMOVED lines=13> */
.L_x_31551:
[----:B------:R-:W-:Y:S05]  /*1c50*/  BSYNC B1 ;  /* 0x0000000000017941 */ /* 0x000fea0003800000 */
.L_x_31550:
[----:B------:R-:W-:-:S04]  /*1c60*/  FMUL.FTZ R14, R14, 1.1920928955078125e-07 ;  /* 0x340000000e0e7820 */ /* 0x000fc80000410000 */
[----:B------:R-:W-:Y:S02]  /*1c70*/  FMUL.FTZ R14, R13, R14 ;  /* 0x0000000e0d0e7220 */ /* 0x000fe40000410000 */
.L_x_31545:
[----:B------:R-:W-:Y:S05]  /*1c80*/  BSYNC B0 ;  /* 0x0000000000007941 */ /* 0x000fea0003800000 */
.L_x_31544:
[C---:B------:R-:W-:Y:S01]  /*1c90*/  FSETP.GTU.FTZ.AND P0, PT, |R14|.reuse, +INF , PT ;  /* 0x7f8000000e00780b */ /* 0x040fe20003f1c200 */
[----:B0-----:R-:W-:Y:S01]  /*1ca0*/  HADD2.F32 R15, -RZ, R9.H0_H0 ;  /* 0x20000009ff0f7230 */ /* 0x001fe20000004100 */
[C---:B------:R-:W-:Y:S01]  /*1cb0*/  LOP3.LUT R13, R14.reuse, 0x80000000, R2, 0xb8, !PT ;  /* 0x800000000e0d7812 */ /* 0x040fe200078eb802 */
[----:B------:R-:W-:Y:S01]  /*1cc0*/  BSSY B0, `(.L_x_31553) ;  /* 0x0000046000007945 */ /* 0x000fe20003800000 */
[----:B------:R-:W-:Y:S01]  /*1cd0*/  FSETP.GEU.FTZ.AND P1, PT, R11, RZ, PT ;  /* 0x000000ff0b00720b */ /* 0x000fe20003f3e000 */
[----:B------:R-:W-:Y:S01]  /*1ce0*/  IMAD.MOV.U32 R17, RZ, RZ, R6 ;  /* 0x000000ffff117224 */ /* 0x000fe200078e0006 */
[----:B------:R-:W-:-:S04]  /*1cf0*/  FSEL R13, R14, R13, P0 ;  /* 0x0000000d0e0d7208 */ /* 0x000fc80000000000 */
        /* <DEDUP_REMOVED lines=29> */
.L_x_31558:
[----:B------:R-:W-:Y:S01]  /*1ed0*/  FSETP.GEU.FTZ.AND P0, PT, R19, -R14, PT ;  /* 0x8000000e1300720b */ /* 0x000fe20003f1e000 */
[----:B------:R-:W-:-:S12]  /*1ee0*/  FADD.FTZ R11, R11, -1 ;  /* 0xbf8000000b0b7421 */ /* 0x000fd80000010000 */
[----:B------:R-:W-:Y:S02]  /*1ef0*/  @!P0 FADD.FTZ R11, R11, -1 ;  /* 0xbf8000000b0b8421 */ /* 0x000fe40000010000 */
.L_x_31557:
[----:B------:R-:W-:Y:S05]  /*1f00*/  BSYNC B1 ;  /* 0x0000000000017941 */ /* 0x000fea0003800000 */
.L_x_31556:
[----:B------:R-:W-:Y:S01]  /*1f10*/  FFMA.FTZ R17, -R14, R11, R17 ;  /* 0x0000000b0e117223 */ /* 0x000fe20000010111 */
[----:B------:R-:W-:Y:S05]  /*1f20*/  BRA `(.L_x_31554) ;  /* 0x000001f000007947 */ /* 0x000fea0003800000 */
.L_x_31555:
        /* <DEDUP_REMOVED lines=15> */
.L_x_31561:
        /* <DEDUP_REMOVED lines=13> */
.L_x_31560:
[----:B------:R-:W-:Y:S05]  /*20f0*/  BSYNC B1 ;  /* 0x0000000000017941 */ /* 0x000fea0003800000 */
.L_x_31559:
[----:B------:R-:W-:-:S04]  /*2100*/  FMUL.FTZ R16, R16, 1.1920928955078125e-07 ;  /* 0x3400000010107820 */ /* 0x000fc80000410000 */
[----:B------:R-:W-:Y:S02]  /*2110*/  FMUL.FTZ R17, R11, R16 ;  /* 0x000000100b117220 */ /* 0x000fe40000410000 */
.L_x_31554:
[----:B------:R-:W-:Y:S05]  /*2120*/  BSYNC B0 ;  /* 0x0000000000007941 */ /* 0x000fea0003800000 */
.L_x_31553:
[C---:B------:R-:W-:Y:S01]  /*2130*/  FSETP.GTU.FTZ.AND P0, PT, |R17|.reuse, +INF , PT ;  /* 0x7f8000001100780b */ /* 0x040fe20003f1c200 */
[----:B------:R-:W-:Y:S01]  /*2140*/  HADD2.F32 R9, -RZ, R9.H1_H1 ;  /* 0x30000009ff097230 */ /* 0x000fe20000004100 */
[----:B0-----:R-:W-:Y:S01]  /*2150*/  LOP3.LUT R14, R17, 0x80000000, R2, 0xb8, !PT ;  /* 0x80000000110e7812 */ /* 0x001fe200078eb802 */
        /* <DEDUP_REMOVED lines=33> */
.L_x_31567:
[----:B------:R-:W-:Y:S01]  /*2370*/  FSETP.GEU.FTZ.AND P0, PT, R17, -R6, PT ;  /* 0x800000061100720b */ /* 0x000fe20003f1e000 */
[----:B------:R-:W-:-:S12]  /*2380*/  FADD.FTZ R15, R15, -1 ;  /* 0xbf8000000f0f7421 */ /* 0x000fd80000010000 */
[----:B------:R-:W-:Y:S02]  /*2390*/  @!P0 FADD.FTZ R15, R15, -1 ;  /* 0xbf8000000f0f8421 */ /* 0x000fe40000010000 */
.L_x_31566:
[----:B------:R-:W-:Y:S05]  /*23a0*/  BSYNC B1 ;  /* 0x0000000000017941 */ /* 0x000fea0003800000 */
.L_x_31565:
[----:B------:R-:W-:Y:S01]  /*23b0*/  FFMA.FTZ R11, -R6, R15, R11 ;  /* 0x0000000f060b7223 */ /* 0x000fe2000001010b */
[----:B------:R-:W-:Y:S05]  /*23c0*/  BRA `(.L_x_31563) ;  /* 0x000001f000007947 */ /* 0x000fea0003800000 */
.L_x_31564:
        /* <DEDUP_REMOVED lines=15> */
.L_x_31570:
        /* <DEDUP_REMOVED lines=13> */
.L_x_31569:
[----:B------:R-:W-:Y:S05]  /*2590*/  BSYNC B1 ;  /* 0x0000000000017941 */ /* 0x000fea0003800000 */
.L_x_31568:
[----:B------:R-:W-:-:S04]  /*25a0*/  FMUL.FTZ R11, R11, 1.1920928955078125e-07 ;  /* 0x340000000b0b7820 */ /* 0x000fc80000410000 */
[----:B------:R-:W-:Y:S02]  /*25b0*/  FMUL.FTZ R11, R6, R11 ;  /* 0x0000000b060b7220 */ /* 0x000fe40000410000 */
.L_x_31563:
[----:B------:R-:W-:Y:S05]  /*25c0*/  BSYNC B0 ;  /* 0x0000000000007941 */ /* 0x000fea0003800000 */
.L_x_31562:
[C---:B------:R-:W-:Y:S02]  /*25d0*/  FSETP.GTU.FTZ.AND P0, PT, |R11|.reuse, +INF , PT ;  /* 0x7f8000000b00780b */ /* 0x040fe40003f1c200 */
[----:B------:R-:W-:Y:S02]  /*25e0*/  LOP3.LUT R2, R11, 0x80000000, R2, 0xb8, !PT ;  /* 0x800000000b027812 */ /* 0x000fe400078eb802 */
[----:B------:R-:W-:Y:S02]  /*25f0*/  FSETP.GEU.FTZ.AND P1, PT, R9, RZ, PT ;  /* 0x000000ff0900720b */ /* 0x000fe40003f3e000 */
[----:B------:R-:W-:Y:S02]  /*2600*/  FSEL R2, R11, R2, P0 ;  /* 0x000000020b027208 */ /* 0x000fe40000000000 */
[----:B------:R-:W-:Y:S02]  /*2610*/  F2FP.PACK_AB R5, R8, R5 ;  /* 0x000000050805723e */ /* 0x000fe400000000ff */
[C---:B------:R-:W-:Y:S01]  /*2620*/  FSETP.NEU.FTZ.AND P0, PT, R2.reuse, RZ, PT ;  /* 0x000000ff0200720b */ /* 0x040fe20003f1d000 */
[----:B------:R-:W-:Y:S01]  /*2630*/  IMAD.MOV.U32 R6, RZ, RZ, R2 ;  /* 0x000000ffff067224 */ /* 0x000fe200078e0002 */
[----:B------:R-:W-:Y:S01]  /*2640*/  FSETP.GEU.FTZ.AND P2, PT, R2, RZ, PT ;  /* 0x000000ff0200720b */ /* 0x000fe20003f5e000 */
[----:B------:R-:W-:Y:S01]  /*2650*/  IMAD.WIDE.U32 R2, R0, R3, c[0x0][0x168] ;  /* 0x00005a0000027625 */ /* 0x000fe200078e0003 */
[----:B------:R-:W-:-:S02]  /*2660*/  F2FP.PACK_AB R7, R12, R7 ;  /* 0x000000070c07723e */ /* 0x000fc400000000ff */
[----:B------:R-:W-:Y:S02]  /*2670*/  PLOP3.LUT P0, PT, P0, P2, P1, 0x9f, 0x0 ;  /* 0x000000000000781c */ /* 0x000fe40000705317 */
[----:B------:R-:W-:Y:S01]  /*2680*/  F2FP.PACK_AB R13, R13, R10 ;  /* 0x0000000a0d0d723e */ /* 0x000fe200000000ff */
        /* <DEDUP_REMOVED lines=8> */
.L_x_31498:
        /* <DEDUP_REMOVED lines=89> */
.L_x_31578:
[----:B------:R-:W-:Y:S01]  /*2ca0*/  FSETP.GEU.FTZ.AND P0, PT, R6, -R8, PT ;  /* 0x800000080600720b */ /* 0x000fe20003f1e000 */
[----:B------:R-:W-:-:S12]  /*2cb0*/  FADD.FTZ R4, R4, -1 ;  /* 0xbf80000004047421 */ /* 0x000fd80000010000 */
[----:B------:R-:W-:Y:S02]  /*2cc0*/  @!P0 FADD.FTZ R4, R4, -1 ;  /* 0xbf80000004048421 */ /* 0x000fe40000010000 */
.L_x_31577:
[----:B------:R-:W-:Y:S05]  /*2cd0*/  BSYNC B2 ;  /* 0x0000000000027941 */ /* 0x000fea0003800000 */
.L_x_31576:
[----:B------:R-:W-:Y:S01]  /*2ce0*/  FFMA.FTZ R3, -R8, R4, R3 ;  /* 0x0000000408037223 */ /* 0x000fe20000010103 */
[----:B------:R-:W-:Y:S05]  /*2cf0*/  BRA `(.L_x_31574) ;  /* 0x000001f000007947 */ /* 0x000fea0003800000 */
.L_x_31575:
        /* <DEDUP_REMOVED lines=15> */
.L_x_31581:
        /* <DEDUP_REMOVED lines=13> */
.L_x_31580:
[----:B------:R-:W-:Y:S05]  /*2ec0*/  BSYNC B2 ;  /* 0x0000000000027941 */ /* 0x000fea0003800000 */
.L_x_31579:
[----:B------:R-:W-:-:S04]  /*2ed0*/  FMUL.FTZ R4, R4, 1.1920928955078125e-07 ;  /* 0x3400000004047820 */ /* 0x000fc80000410000 */
[----:B------:R-:W-:Y:S02]  /*2ee0*/  FMUL.FTZ R3, R3, R4 ;  /* 0x0000000403037220 */ /* 0x000fe40000410000 */
.L_x_31574:
[----:B------:R-:W-:Y:S05]  /*2ef0*/  BSYNC B0 ;  /* 0x0000000000007941 */ /* 0x000fea0003800000 */
.L_x_31573:
        /* <DEDUP_REMOVED lines=10> */
.L_x_31572:
[----:B------:R-:W-:Y:S05]  /*2fa0*/  BSYNC B1 ;  /* 0x0000000000017941 */ /* 0x000fea0003800000 */
.L_x_31571:
        /* <DEDUP_REMOVED lines=34> */
.L_x_31589:
[----:B------:R-:W-:Y:S01]  /*31d0*/  FSETP.GEU.FTZ.AND P0, PT, R8, -R10, PT ;  /* 0x8000000a0800720b */ /* 0x000fe20003f1e000 */
[----:B------:R-:W-:-:S12]  /*31e0*/  FADD.FTZ R6, R6, -1 ;  /* 0xbf80000006067421 */ /* 0x000fd80000010000 */
[----:B------:R-:W-:Y:S02]  /*31f0*/  @!P0 FADD.FTZ R6, R6, -1 ;  /* 0xbf80000006068421 */ /* 0x000fe40000010000 */
.L_x_31588:
[----:B------:R-:W-:Y:S05]  /*3200*/  BSYNC B2 ;  /* 0x0000000000027941 */ /* 0x000fea0003800000 */
.L_x_31587:
[----:B------:R-:W-:Y:S01]  /*3210*/  FFMA.FTZ R5, -R10, R6, R5 ;  /* 0x000000060a057223 */ /* 0x000fe20000010105 */
[----:B------:R-:W-:Y:S05]  /*3220*/  BRA `(.L_x_31585) ;  /* 0x000001f000007947 */ /* 0x000fea0003800000 */
.L_x_31586:
        /* <DEDUP_REMOVED lines=15> */
.L_x_31592:
        /* <DEDUP_REMOVED lines=13> */
.L_x_31591:
[----:B------:R-:W-:Y:S05]  /*33f0*/  BSYNC B2 ;  /* 0x0000000000027941 */ /* 0x000fea0003800000 */
.L_x_31590:
[----:B------:R-:W-:-:S04]  /*3400*/  FMUL.FTZ R8, R8, 1.1920928955078125e-07 ;  /* 0x3400000008087820 */ /* 0x000fc80000410000 */
[----:B------:R-:W-:Y:S02]  /*3410*/  FMUL.FTZ R5, R5, R8 ;  /* 0x0000000805057220 */ /* 0x000fe40000410000 */
.L_x_31585:
[----:B------:R-:W-:Y:S05]  /*3420*/  BSYNC B0 ;  /* 0x0000000000007941 */ /* 0x000fea0003800000 */
.L_x_31584:
        /* <DEDUP_REMOVED lines=10> */
.L_x_31583:
[----:B------:R-:W-:Y:S05]  /*34d0*/  BSYNC B1 ;  /* 0x0000000000017941 */ /* 0x000fea0003800000 */
.L_x_31582:
        /* <DEDUP_REMOVED lines=34> */
.L_x_31600:
[----:B------:R-:W-:Y:S01]  /*3700*/  FSETP.GEU.FTZ.AND P0, PT, R9, -R11, PT ;  /* 0x8000000b0900720b */ /* 0x000fe20003f1e000 */
[----:B------:R-:W-:-:S12]  /*3710*/  FADD.FTZ R7, R7, -1 ;  /* 0xbf80000007077421 */ /* 0x000fd80000010000 */
[----:B------:R-:W-:Y:S02]  /*3720*/  @!P0 FADD.FTZ R7, R7, -1 ;  /* 0xbf80000007078421 */ /* 0x000fe40000010000 */
.L_x_31599:
[----:B------:R-:W-:Y:S05]  /*3730*/  BSYNC B2 ;  /* 0x0000000000027941 */ /* 0x000fea0003800000 */
.L_x_31598:
[----:B------:R-:W-:Y:S01]  /*3740*/  FFMA.FTZ R6, -R11, R7, R6 ;  /* 0x000000070b067223 */ /* 0x000fe20000010106 */
[----:B------:R-:W-:Y:S05]  /*3750*/  BRA `(.L_x_31596) ;  /* 0x000001f000007947 */ /* 0x000fea0003800000 */
.L_x_31597:
        /* <DEDUP_REMOVED lines=15> */
.L_x_31603:
        /* <DEDUP_REMOVED lines=13> */
.L_x_31602:
[----:B------:R-:W-:Y:S05]  /*3920*/  BSYNC B2 ;  /* 0x0000000000027941 */ /* 0x000fea0003800000 */
.L_x_31601:
[----:B------:R-:W-:-:S04]  /*3930*/  FMUL.FTZ R9, R9, 1.1920928955078125e-07 ;  /* 0x3400000009097820 */ /* 0x000fc80000410000 */
[----:B------:R-:W-:Y:S02]  /*3940*/  FMUL.FTZ R6, R6, R9 ;  /* 0x0000000906067220 */ /* 0x000fe40000410000 */
.L_x_31596:
[----:B------:R-:W-:Y:S05]  /*3950*/  BSYNC B0 ;  /* 0x0000000000007941 */ /* 0x000fea0003800000 */
.L_x_31595:
        /* <DEDUP_REMOVED lines=10> */
.L_x_31594:
[----:B------:R-:W-:Y:S05]  /*3a00*/  BSYNC B1 ;  /* 0x0000000000017941 */ /* 0x000fea0003800000 */
.L_x_31593:
        /* <DEDUP_REMOVED lines=34> */
.L_x_31611:
[----:B------:R-:W-:Y:S01]  /*3c30*/  FSETP.GEU.FTZ.AND P0, PT, R10, -R18, PT ;  /* 0x800000120a00720b */ /* 0x000fe20003f1e000 */
[----:B------:R-:W-:-:S12]  /*3c40*/  FADD.FTZ R8, R8, -1 ;  /* 0xbf80000008087421 */ /* 0x000fd80000010000 */
[----:B------:R-:W-:Y:S02]  /*3c50*/  @!P0 FADD.FTZ R8, R8, -1 ;  /* 0xbf80000008088421 */ /* 0x000fe40000010000 */
.L_x_31610:
[----:B------:R-:W-:Y:S05]  /*3c60*/  BSYNC B2 ;  /* 0x0000000000027941 */ /* 0x000fea0003800000 */
.L_x_31609:
[----:B------:R-:W-:Y:S01]  /*3c70*/  FFMA.FTZ R7, -R18, R8, R7 ;  /* 0x0000000812077223 */ /* 0x000fe20000010107 */
[----:B------:R-:W-:Y:S05]  /*3c80*/  BRA `(.L_x_31607) ;  /* 0x000001f000007947 */ /* 0x000fea0003800000 */
.L_x_31608:
        /* <DEDUP_REMOVED lines=15> */
.L_x_31614:
        /* <DEDUP_REMOVED lines=13> */
.L_x_31613:
[----:B------:R-:W-:Y:S05]  /*3e50*/  BSYNC B2 ;  /* 0x0000000000027941 */ /* 0x000fea0003800000 */
.L_x_31612:
[----:B------:R-:W-:-:S04]  /*3e60*/  FMUL.FTZ R10, R10, 1.1920928955078125e-07 ;  /* 0x340000000a0a7820 */ /* 0x000fc80000410000 */
[----:B------:R-:W-:Y:S02]  /*3e70*/  FMUL.FTZ R7, R7, R10 ;  /* 0x0000000a07077220 */ /* 0x000fe40000410000 */
.L_x_31607:
[----:B------:R-:W-:Y:S05]  /*3e80*/  BSYNC B0 ;  /* 0x0000000000007941 */ /* 0x000fea0003800000 */
.L_x_31606:
        /* <DEDUP_REMOVED lines=10> */
.L_x_31605:
[----:B------:R-:W-:Y:S05]  /*3f30*/  BSYNC B1 ;  /* 0x0000000000017941 */ /* 0x000fea0003800000 */
.L_x_31604:
        /* <DEDUP_REMOVED lines=34> */
.L_x_31622:
[----:B------:R-:W-:Y:S01]  /*4160*/  FSETP.GEU.FTZ.AND P0, PT, R11, -R19, PT ;  /* 0x800000130b00720b */ /* 0x000fe20003f1e000 */
[----:B------:R-:W-:-:S12]  /*4170*/  FADD.FTZ R9, R9, -1 ;  /* 0xbf80000009097421 */ /* 0x000fd80000010000 */
[----:B------:R-:W-:Y:S02]  /*4180*/  @!P0 FADD.FTZ R9, R9, -1 ;  /* 0xbf80000009098421 */ /* 0x000fe40000010000 */
.L_x_31621:
[----:B------:R-:W-:Y:S05]  /*4190*/  BSYNC B2 ;  /* 0x0000000000027941 */ /* 0x000fea0003800000 */
.L_x_31620:
[----:B------:R-:W-:Y:S01]  /*41a0*/  FFMA.FTZ R8, -R19, R9, R8 ;  /* 0x0000000913087223 */ /* 0x000fe20000010108 */
[----:B------:R-:W-:Y:S05]  /*41b0*/  BRA `(.L_x_31618) ;  /* 0x000001f000007947 */ /* 0x000fea0003800000 */
.L_x_31619:
        /* <DEDUP_REMOVED lines=15> */
.L_x_31625:
        /* <DEDUP_REMOVED lines=13> */
.L_x_31624:
[----:B------:R-:W-:Y:S05]  /*4380*/  BSYNC B2 ;  /* 0x0000000000027941 */ /* 0x000fea0003800000 */
.L_x_31623:
[----:B------:R-:W-:-:S04]  /*4390*/  FMUL.FTZ R11, R11, 1.1920928955078125e-07 ;  /* 0x340000000b0b7820 */ /* 0x000fc80000410000 */
[----:B------:R-:W-:Y:S02]  /*43a0*/  FMUL.FTZ R8, R8, R11 ;  /* 0x0000000b08087220 */ /* 0x000fe40000410000 */
.L_x_31618:
[----:B------:R-:W-:Y:S05]  /*43b0*/  BSYNC B0 ;  /* 0x0000000000007941 */ /* 0x000fea0003800000 */
.L_x_31617:
        /* <DEDUP_REMOVED lines=10> */
.L_x_31616:
[----:B------:R-:W-:Y:S05]  /*4460*/  BSYNC B1 ;  /* 0x0000000000017941 */ /* 0x000fea0003800000 */
.L_x_31615:
        /* <DEDUP_REMOVED lines=34> */
.L_x_31633:
[----:B------:R-:W-:Y:S01]  /*4690*/  FSETP.GEU.FTZ.AND P0, PT, R18, -R19, PT ;  /* 0x800000131200720b */ /* 0x000fe20003f1e000 */
[----:B------:R-:W-:-:S12]  /*46a0*/  FADD.FTZ R10, R10, -1 ;  /* 0xbf8000000a0a7421 */ /* 0x000fd80000010000 */
[----:B------:R-:W-:Y:S02]  /*46b0*/  @!P0 FADD.FTZ R10, R10, -1 ;  /* 0xbf8000000a0a8421 */ /* 0x000fe40000010000 */
.L_x_31632:
[----:B------:R-:W-:Y:S05]  /*46c0*/  BSYNC B2 ;  /* 0x0000000000027941 */ /* 0x000fea0003800000 */
.L_x_31631:
[----:B------:R-:W-:Y:S01]  /*46d0*/  FFMA.FTZ R9, -R19, R10, R9 ;  /* 0x0000000a13097223 */ /* 0x000fe20000010109 */
[----:B------:R-:W-:Y:S05]  /*46e0*/  BRA `(.L_x_31629) ;  /* 0x000001f000007947 */ /* 0x000fea0003800000 */
.L_x_31630:
        /* <DEDUP_REMOVED lines=15> */
.L_x_31636:
        /* <DEDUP_REMOVED lines=13> */
.L_x_31635:
[----:B------:R-:W-:Y:S05]  /*48b0*/  BSYNC B2 ;  /* 0x0000000000027941 */ /* 0x000fea0003800000 */
.L_x_31634:
[----:B0-----:R-:W-:-:S04]  /*48c0*/  FMUL.FTZ R10, R17, 1.1920928955078125e-07 ;  /* 0x34000000110a7820 */ /* 0x001fc80000410000 */
[----:B------:R-:W-:Y:S02]  /*48d0*/  FMUL.FTZ R9, R9, R10 ;  /* 0x0000000a09097220 */ /* 0x000fe40000410000 */
.L_x_31629:
[----:B------:R-:W-:Y:S05]  /*48e0*/  BSYNC B0 ;  /* 0x0000000000007941 */ /* 0x000fea0003800000 */
.L_x_31628:
        /* <DEDUP_REMOVED lines=10> */
.L_x_31627:
[----:B------:R-:W-:Y:S05]  /*4990*/  BSYNC B1 ;  /* 0x0000000000017941 */ /* 0x000fea0003800000 */
.L_x_31626:
        /* <DEDUP_REMOVED lines=34> */
.L_x_31644:
[----:B------:R-:W-:Y:S01]  /*4bc0*/  FSETP.GEU.FTZ.AND P0, PT, R17, -R19, PT ;  /* 0x800000131100720b */ /* 0x000fe20003f1e000 */
[----:B------:R-:W-:-:S12]  /*4bd0*/  FADD.FTZ R11, R11, -1 ;  /* 0xbf8000000b0b7421 */ /* 0x000fd80000010000 */
[----:B------:R-:W-:Y:S02]  /*4be0*/  @!P0 FADD.FTZ R11, R11, -1 ;  /* 0xbf8000000b0b8421 */ /* 0x000fe40000010000 */
.L_x_31643:
[----:B------:R-:W-:Y:S05]  /*4bf0*/  BSYNC B2 ;  /* 0x0000000000027941 */ /* 0x000fea0003800000 */
.L_x_31642:
[----:B------:R-:W-:Y:S01]  /*4c00*/  FFMA.FTZ R10, -R19, R11, R10 ;  /* 0x0000000b130a7223 */ /* 0x000fe2000001010a */
[----:B------:R-:W-:Y:S05]  /*4c10*/  BRA `(.L_x_31640) ;  /* 0x000001f000007947 */ /* 0x000fea0003800000 */
.L_x_31641:
        /* <DEDUP_REMOVED lines=15> */
.L_x_31647:
        /* <DEDUP_REMOVED lines=13> */
.L_x_31646:
[----:B------:R-:W-:Y:S05]  /*4de0*/  BSYNC B2 ;  /* 0x0000000000027941 */ /* 0x000fea0003800000 */
.L_x_31645:
[----:B------:R-:W-:-:S04]  /*4df0*/  FMUL.FTZ R17, R17, 1.1920928955078125e-07 ;  /* 0x3400000011117820 */ /* 0x000fc80000410000 */
[----:B------:R-:W-:Y:S02]  /*4e00*/  FMUL.FTZ R10, R10, R17 ;  /* 0x000000110a0a7220 */ /* 0x000fe40000410000 */
.L_x_31640:
[----:B------:R-:W-:Y:S05]  /*4e10*/  BSYNC B0 ;  /* 0x0000000000007941 */ /* 0x000fea0003800000 */
.L_x_31639:
        /* <DEDUP_REMOVED lines=10> */
.L_x_31638:
[----:B------:R-:W-:Y:S05]  /*4ec0*/  BSYNC B1 ;  /* 0x0000000000017941 */ /* 0x000fea0003800000 */
.L_x_31637:
        /* <DEDUP_REMOVED lines=34> */
.L_x_31655:
[----:B------:R-:W-:Y:S01]  /*50f0*/  FSETP.GEU.FTZ.AND P0, PT, R16, -R19, PT ;  /* 0x800000131000720b */ /* 0x000fe20003f1e000 */
[----:B------:R-:W-:-:S12]  /*5100*/  FADD.FTZ R18, R18, -1 ;  /* 0xbf80000012127421 */ /* 0x000fd80000010000 */
[----:B------:R-:W-:Y:S02]  /*5110*/  @!P0 FADD.FTZ R18, R18, -1 ;  /* 0xbf80000012128421 */ /* 0x000fe40000010000 */
.L_x_31654:
[----:B------:R-:W-:Y:S05]  /*5120*/  BSYNC B2 ;  /* 0x0000000000027941 */ /* 0x000fea0003800000 */
.L_x_31653:
[----:B------:R-:W-:Y:S01]  /*5130*/  FFMA.FTZ R11, -R19, R18, R11 ;  /* 0x00000012130b7223 */ /* 0x000fe2000001010b */
[----:B------:R-:W-:Y:S05]  /*5140*/  BRA `(.L_x_31651) ;  /* 0x000001f000007947 */ /* 0x000fea0003800000 */
.L_x_31652:
        /* <DEDUP_REMOVED lines=15> */
.L_x_31658:
        /* <DEDUP_REMOVED lines=13> */
.L_x_31657:
[----:B------:R-:W-:Y:S05]  /*5310*/  BSYNC B2 ;  /* 0x0000000000027941 */ /* 0x000fea0003800000 */
.L_x_31656:
[----:B------:R-:W-:-:S04]  /*5320*/  FMUL.FTZ R16, R17, 1.1920928955078125e-07 ;  /* 0x3400000011107820 */ /* 0x000fc80000410000 */
[----:B------:R-:W-:Y:S02]  /*5330*/  FMUL.FTZ R11, R11, R16 ;  /* 0x000000100b0b7220 */ /* 0x000fe40000410000 */
.L_x_31651:
[----:B------:R-:W-:Y:S05]  /*5340*/  BSYNC B0 ;  /* 0x0000000000007941 */ /* 0x000fea0003800000 */
.L_x_31650:
        /* <DEDUP_REMOVED lines=10> */
.L_x_31649:
[----:B------:R-:W-:Y:S05]  /*53f0*/  BSYNC B1 ;  /* 0x0000000000017941 */ /* 0x000fea0003800000 */
.L_x_31648:
        /* <DEDUP_REMOVED lines=16> */
.L_x_31661:
[----:B------:R-:W-:-:S13]  /*5500*/  ISETP.GE.AND P0, PT, R14, R13, PT ;  /* 0x0000000d0e00720c */ /* 0x000fda0003f06270 */
[----:B------:R-:W-:Y:S05]  /*5510*/  @P0 BRA `(.L_x_31663) ;  /* 0x000000c000000947 */ /* 0x000fea0003800000 */
[----:B-1----:R-:W-:Y:S01]  /*5520*/  IMAD.IADD R2, R0, 0x1, R14 ;  /* 0x0000000100027824 */ /* 0x002fe200078e020e */
[----:B------:R-:W-:Y:S01]  /*5530*/  IADD3 R14, R14, 0x80, RZ ;  /* 0x000000800e0e7810 */ /* 0x000fe20007ffe0ff */
[----:B------:R-:W-:-:S04]  /*5540*/  IMAD.MOV.U32 R3, RZ, RZ, 0x2 ;  /* 0x00000002ff037424 */ /* 0x000fc800078e00ff */
[----:B------:R-:W-:-:S05]  /*5550*/  IMAD.WIDE.U32 R2, R2, R3, c[0x0][0x168] ;  /* 0x00005a0002027625 */ /* 0x000fca00078e0003 */
[----:B------:R1:W-:Y:S02]  /*5560*/  STG.E.U16 [R2.64], R5 ;  /* 0x0000000502007986 */ /* 0x0003e4000c101504 */
.L_x_31662:
[----:B------:R-:W-:-:S13]  /*5570*/  ISETP.GE.AND P0, PT, R14, R13, PT ;  /* 0x0000000d0e00720c */ /* 0x000fda0003f06270 */
[----:B------:R-:W-:Y:S05]  /*5580*/  @P0 BRA `(.L_x_31664) ;  /* 0x000000c000000947 */ /* 0x000fea0003800000 */
[----:B-1----:R-:W-:Y:S01]  /*5590*/  IMAD.IADD R2, R0, 0x1, R14 ;  /* 0x0000000100027824 */ /* 0x002fe200078e020e */
[----:B------:R-:W-:Y:S01]  /*55a0*/  IADD3 R14, R14, 0x80, RZ ;  /* 0x000000800e0e7810 */ /* 0x000fe20007ffe0ff */
[----:B------:R-:W-:-:S04]  /*55b0*/  IMAD.MOV.U32 R3, RZ, RZ, 0x2 ;  /* 0x00000002ff037424 */ /* 0x000fc800078e00ff */
[----:B------:R-:W-:-:S05]  /*55c0*/  IMAD.WIDE.U32 R2, R2, R3, c[0x0][0x168] ;  /* 0x00005a0002027625 */ /* 0x000fca00078e0003 */
[----:B------:R1:W-:Y:S02]  /*55d0*/  STG.E.U16 [R2.64], R6 ;  /* 0x0000000602007986 */ /* 0x0003e4000c101504 */
.L_x_31663:
[----:B------:R-:W-:-:S13]  /*55e0*/  ISETP.GE.AND P0, PT, R14, R13, PT ;  /* 0x0000000d0e00720c */ /* 0x000fda0003f06270 */
[----:B------:R-:W-:Y:S05]  /*55f0*/  @P0 BRA `(.L_x_31665) ;  /* 0x000000d000000947 */ /* 0x000fea0003800000 */
[----:B-1----:R-:W-:Y:S01]  /*5600*/  IMAD.IADD R2, R0, 0x1, R14 ;  /* 0x0000000100027824 */ /* 0x002fe200078e020e */
[----:B------:R-:W-:Y:S01]  /*5610*/  IADD3 R14, R14, 0x80, RZ ;  /* 0x000000800e0e7810 */ /* 0x000fe20007ffe0ff */
[----:B------:R-:W-:-:S04]  /*5620*/  IMAD.MOV.U32 R3, RZ, RZ, 0x2 ;  /* 0x00000002ff037424 */ /* 0x000fc800078e00ff */
[----:B------:R-:W-:-:S05]  /*5630*/  IMAD.WIDE.U32 R2, R2, R3, c[0x0][0x168] ;  /* 0x00005a0002027625 */ /* 0x000fca00078e0003 */
[----:B------:R1:W-:Y:S02]  /*5640*/  STG.E.U16 [R2.64], R7 ;  /* 0x0000000702007986 */ /* 0x0003e4000c101504 */
.L_x_31664:
        /* <DEDUP_REMOVED lines=8> */
.L_x_31665:
[----:B------:R-:W-:Y:S05]  /*56d0*/  BSYNC B1 ;  /* 0x0000000000017941 */ /* 0x000fea0003800000 */
.L_x_31660:
[----:B------:R-:W-:-:S13]  /*56e0*/  ISETP.GE.AND P0, PT, R14, R13, PT ;  /* 0x0000000d0e00720c */ /* 0x000fda0003f06270 */
[----:B-1----:R-:W-:Y:S01]  /*56f0*/  @!P0 IMAD.IADD R2, R0, 0x1, R14 ;  /* 0x0000000100028824 */ /* 0x002fe200078e020e */
[----:B------:R-:W-:Y:S01]  /*5700*/  @!P0 IADD3 R14, R14, 0x80, RZ ;  /* 0x000000800e0e8810 */ /* 0x000fe20007ffe0ff */
[----:B------:R-:W-:-:S04]  /*5710*/  @!P0 IMAD.MOV.U32 R3, RZ, RZ, 0x2 ;  /* 0x00000002ff038424 */ /* 0x000fc800078e00ff */
[----:B------:R-:W-:-:S05]  /*5720*/  @!P0 IMAD.WIDE.U32 R2, R2, R3, c[0x0][0x168] ;  /* 0x00005a0002028625 */ /* 0x000fca00078e0003 */
[----:B------:R1:W-:Y:S02]  /*5730*/  @!P0 STG.E.U16 [R2.64], R9 ;  /* 0x0000000902008986 */ /* 0x0003e4000c101504 */
.L_x_31666:
[----:B------:R-:W-:Y:S05]  /*5740*/  BSYNC B0 ;  /* 0x0000000000007941 */ /* 0x000fea0003800000 */
.L_x_31659:
        /* <DEDUP_REMOVED lines=8> */
.L_x_31667:
        /* <DEDUP_REMOVED lines=11> */
.L_x_50745:


//--------------------- .text._ZN2at6native29vectorized_elementwise_kernelILi4ENS0_13AUnaryFunctorIN3c104HalfES4_S4_ZZZNS0_21remainder_kernel_cudaERNS_18TensorIteratorBaseEENKUlvE0_clEvENKUlvE1_clEvEUlS4_S4_E_EESt5arrayIPcLm2EEEEviT0_T1_ --------------------------
	.section	.text._ZN2at6native29vectorized_elementwise_kernelILi4ENS0_13AUnaryFunctorIN3c104HalfES4_S4_ZZZNS0_21remainder_kernel_cudaERNS_18TensorIteratorBaseEENKUlvE0_clEvENKUlvE1_clEvEUlS4_S4_E_EESt5arrayIPcLm2EEEEviT0_T1_,"ax",@progbits
	.sectioninfo	@"SHI_REGISTERS=30"
	.align	128
        .global         _ZN2at6native29vectorized_elementwise_kernelILi4ENS0_13AUnaryFunctorIN3c104HalfES4_S4_ZZZNS0_21remainder_kernel_cudaERNS_18TensorIteratorBaseEENKUlvE0_clEvENKUlvE1_clEvEUlS4_S4_E_EESt5arrayIPcLm2EEEEviT0_T1_
        .type           _ZN2at6native29vectorized_elementwise_kernelILi4ENS0_13AUnaryFunctorIN3c104HalfES4_S4_ZZZNS0_21remainder_kernel_cudaERNS_18TensorIteratorBaseEENKUlvE0_clEvENKUlvE1_clEvEUlS4_S4_E_EESt5arrayIPcLm2EEEEviT0_T1_,@function
        .size           _ZN2at6native29vectorized_elementwise_kernelILi4ENS0_13AUnaryFunctorIN3c104HalfES4_S4_ZZZNS0_21remainder_kernel_cudaERNS_18TensorIteratorBaseEENKUlvE0_clEvENKUlvE1_clEvEUlS4_S4_E_EESt5arrayIPcLm2EEEEviT0_T1_,(.L_x_50746 - _ZN2at6native29vectorized_elementwise_kernelILi4ENS0_13AUnaryFunctorIN3c104HalfES4_S4_ZZZNS0_21remainder_kernel_cudaERNS_18TensorIteratorBaseEENKUlvE0_clEvENKUlvE1_clEvEUlS4_S4_E_EESt5arrayIPcLm2EEEEviT0_T1_)
        .other          _ZN2at6native29vectorized_elementwise_kernelILi4ENS0_13AUnaryFunctorIN3c104HalfES4_S4_ZZZNS0_21remainder_kernel_cudaERNS_18TensorIteratorBaseEENKUlvE0_clEvENKUlvE1_clEvEUlS4_S4_E_EESt5arrayIPcLm2EEEEviT0_T1_,@"STO_CUDA_ENTRY STV_DEFAULT"
_ZN2at6native29vectorized_elementwise_kernelILi4ENS0_13AUnaryFunctorIN3c104HalfES4_S4_ZZZNS0_21remainder_kernel_cudaERNS_18TensorIteratorBaseEENKUlvE0_clEvENKUlvE1_clEvEUlS4_S4_E_EESt5arrayIPcLm2EEEEviT0_T1_:
.text._ZN2at6native29vectorized_elementwise_kernelILi4ENS0_13AUnaryFunctorIN3c104HalfES4_S4_ZZZNS0_21remainder_kernel_cudaERNS_18TensorIteratorBaseEENKUlvE0_clEvENKUlvE1_clEvEUlS4_S4_E_EESt5arrayIPcLm2EEEEviT0_T1_:
        /* <DEDUP_REMOVED lines=44> */
.L_x_31674:
[----:B------:R-:W-:Y:S01]  /*02c0*/  FSETP.GEU.FTZ.AND P0, PT, R16, -R7, PT ;  /* 0x800000071000720b */ /* 0x000fe20003f1e000 */
[----:B------:R-:W-:-:S12]  /*02d0*/  FADD.FTZ R12, R12, -1 ;  /* 0xbf8000000c0c7421 */ /* 0x000fd80000010000 */
[----:B------:R-:W-:Y:S02]  /*02e0*/  @!P0 FADD.FTZ R12, R12, -1 ;  /* 0xbf8000000c0c8421 */ /* 0x000fe40000010000 */
.L_x_31673:
[----:B------:R-:W-:Y:S05]  /*02f0*/  BSYNC B1 ;  /* 0x0000000000017941 */ /* 0x000fea0003800000 */
.L_x_31672:
[----:B------:R-:W-:Y:S01]  /*0300*/  FFMA.FTZ R14, -R7, R12, R14 ;  /* 0x0000000c070e7223 */ /* 0x000fe2000001010e */
[----:B------:R-:W-:Y:S05]  /*0310*/  BRA `(.L_x_31670) ;  /* 0x000001f000007947 */ /* 0x000fea0003800000 */
.L_x_31671:
        /* <DEDUP_REMOVED lines=15> */
.L_x_31677:
        /* <DEDUP_REMOVED lines=13> */
.L_x_31676:
[----:B------:R-:W-:Y:S05]  /*04e0*/  BSYNC B1 ;  /* 0x0000000000017941 */ /* 0x000fea0003800000 */
.L_x_31675:
[----:B0-----:R-:W-:-:S04]  /*04f0*/  FMUL.FTZ R7, R12, 1.1920928955078125e-07 ;  /* 0x340000000c077820 */ /* 0x001fc80000410000 */
[----:B------:R-:W-:Y:S02]  /*0500*/  FMUL.FTZ R14, R18, R7 ;  /* 0x00000007120e7220 */ /* 0x000fe40000410000 */
.L_x_31670:
[----:B0-----:R-:W-:Y:S05]  /*0510*/  BSYNC B0 ;  /* 0x0000000000007941 */ /* 0x001fea0003800000 */
.L_x_31669:
[C---:B------:R-:W-:Y:S01]  /*0520*/  FSETP.GTU.FTZ.AND P0, PT, |R14|.reuse, +INF , PT ;  /* 0x7f8000000e00780b */ /* 0x040fe20003f1c200 */
[----:B------:R-:W-:Y:S01]  /*0530*/  HADD2.F32 R13, -RZ, R10.H1_H1 ;  /* 0x3000000aff0d7230 */ /* 0x000fe20000004100 */
        /* <DEDUP_REMOVED lines=34> */
.L_x_31683:
[----:B------:R-:W-:Y:S01]  /*0760*/  FSETP.GEU.FTZ.AND P0, PT, R16, -R9, PT ;  /* 0x800000091000720b */ /* 0x000fe20003f1e000 */
[----:B------:R-:W-:-:S12]  /*0770*/  FADD.FTZ R12, R12, -1 ;  /* 0xbf8000000c0c7421 */ /* 0x000fd80000010000 */
[----:B------:R-:W-:Y:S02]  /*0780*/  @!P0 FADD.FTZ R12, R12, -1 ;  /* 0xbf8000000c0c8421 */ /* 0x000fe40000010000 */
.L_x_31682:
[----:B------:R-:W-:Y:S05]  /*0790*/  BSYNC B1 ;  /* 0x0000000000017941 */ /* 0x000fea0003800000 */
.L_x_31681:
[----:B------:R-:W-:Y:S01]  /*07a0*/  FFMA.FTZ R10, -R9, R12, R10 ;  /* 0x0000000c090a7223 */ /* 0x000fe2000001010a */
[----:B------:R-:W-:Y:S05]  /*07b0*/  BRA `(.L_x_31679) ;  /* 0x000001f000007947 */ /* 0x000fea0003800000 */
.L_x_31680:
        /* <DEDUP_REMOVED lines=15> */
.L_x_31686:
        /* <DEDUP_REMOVED lines=13> */
.L_x_31685:
[----:B------:R-:W-:Y:S05]  /*0980*/  BSYNC B1 ;  /* 0x0000000000017941 */ /* 0x000fea0003800000 */
.L_x_31684:
[----:B0-----:R-:W-:-:S04]  /*0990*/  FMUL.FTZ R9, R12, 1.1920928955078125e-07 ;  /* 0x340000000c097820 */ /* 0x001fc80000410000 */
[----:B------:R-:W-:Y:S02]  /*09a0*/  FMUL.FTZ R10, R18, R9 ;  /* 0x00000009120a7220 */ /* 0x000fe40000410000 */
.L_x_31679:
[----:B------:R-:W-:Y:S05]  /*09b0*/  BSYNC B0 ;  /* 0x0000000000007941 */ /* 0x000fea0003800000 */
.L_x_31678:
[C---:B------:R-:W-:Y:S01]  /*09c0*/  FSETP.GTU.FTZ.AND P0, PT, |R10|.reuse, +INF , PT ;  /* 0x7f8000000a00780b */ /* 0x040fe20003f1c200 */
[----:B------:R-:W-:Y:S01]  /*09d0*/  HADD2.F32 R12, -RZ, R11.H0_H0 ;  /* 0x2000000bff0c7230 */ /* 0x000fe20000004100 */
        /* <DEDUP_REMOVED lines=34> */
.L_x_31692:
[----:B------:R-:W-:Y:S01]  /*0c00*/  FSETP.GEU.FTZ.AND P0, PT, R16, -R9, PT ;  /* 0x800000091000720b */ /* 0x000fe20003f1e000 */
[----:B------:R-:W-:-:S12]  /*0c10*/  FADD.FTZ R13, R13, -1 ;  /* 0xbf8000000d0d7421 */ /* 0x000fd80000010000 */
[----:B------:R-:W-:Y:S02]  /*0c20*/  @!P0 FADD.FTZ R13, R13, -1 ;  /* 0xbf8000000d0d8421 */ /* 0x000fe40000010000 */
.L_x_31691:
[----:B------:R-:W-:Y:S05]  /*0c30*/  BSYNC B1 ;  /* 0x0000000000017941 */ /* 0x000fea0003800000 */
.L_x_31690:
[----:B------:R-:W-:Y:S01]  /*0c40*/  FFMA.FTZ R14, -R9, R13, R14 ;  /* 0x0000000d090e7223 */ /* 0x000fe2000001010e */
[----:B------:R-:W-:Y:S05]  /*0c50*/  BRA `(.L_x_31688) ;  /* 0x000001f000007947 */ /* 0x000fea0003800000 */
.L_x_31689:
        /* <DEDUP_REMOVED lines=15> */
.L_x_31695:
        /* <DEDUP_REMOVED lines=13> */
.L_x_31694:
[----:B------:R-:W-:Y:S05]  /*0e20*/  BSYNC B1 ;  /* 0x0000000000017941 */ /* 0x000fea0003800000 */
.L_x_31693:
[----:B------:R-:W-:-:S04]  /*0e30*/  FMUL.FTZ R14, R14, 1.1920928955078125e-07 ;  /* 0x340000000e0e7820 */ /* 0x000fc80000410000 */
[----:B------:R-:W-:Y:S02]  /*0e40*/  FMUL.FTZ R14, R9, R14 ;  /* 0x0000000e090e7220 */ /* 0x000fe40000410000 */
.L_x_31688:
[----:B------:R-:W-:Y:S05]  /*0e50*/  BSYNC B0 ;  /* 0x0000000000007941 */ /* 0x000fea0003800000 */
.L_x_31687:
[C---:B------:R-:W-:Y:S01]  /*0e60*/  FSETP.GTU.FTZ.AND P0, PT, |R14|.reuse, +INF , PT ;  /* 0x7f8000000e00780b */ /* 0x040fe20003f1c200 */
[----:B------:R-:W-:Y:S01]  /*0e70*/  HADD2.F32 R11, -RZ, R11.H1_H1 ;  /* 0x3000000bff0b7230 */ /* 0x000fe20000004100 */
[----:B------:R-:W-:Y:S01]  /*0e80*/  LOP3.LUT R9, R14, 0x80000000, R4, 0xb8, !PT ;  /* 0x800000000e097812 */ /* 0x000fe200078eb804 */
[----:B------:R-:W-:Y:S01]  /*0e90*/  BSSY B0, `(.L_x_31696) ;  /* 0x0000046000007945 */ /* 0x000fe20003800000 */
[----:B------:R-:W-:Y:S01]  /*0ea0*/  FSETP.GEU.FTZ.AND P1, PT, R12, RZ, PT ;  /* 0x000000ff0c00720b */ /* 0x000fe20003f3e000 */
[----:B0-----:R-:W-:Y:S01]  /*0eb0*/  IMAD.MOV.U32 R13, RZ, RZ, R8 ;  /* 0x000000ffff0d7224 */ /* 0x001fe200078e0008 */
        /* <DEDUP_REMOVED lines=30> */
.L_x_31701:
[----:B------:R-:W-:Y:S01]  /*10a0*/  FSETP.GEU.FTZ.AND P0, PT, R16, -R12, PT ;  /* 0x8000000c1000720b */ /* 0x000fe20003f1e000 */
[----:B------:R-:W-:-:S12]  /*10b0*/  FADD.FTZ R14, R14, -1 ;  /* 0xbf8000000e0e7421 */ /* 0x000fd80000010000 */
[----:B------:R-:W-:Y:S02]  /*10c0*/  @!P0 FADD.FTZ R14, R14, -1 ;  /* 0xbf8000000e0e8421 */ /* 0x000fe40000010000 */
.L_x_31700:
[----:B------:R-:W-:Y:S05]  /*10d0*/  BSYNC B1 ;  /* 0x0000000000017941 */ /* 0x000fea0003800000 */
.L_x_31699:
[----:B------:R-:W-:Y:S01]  /*10e0*/  FFMA.FTZ R13, -R12, R14, R13 ;  /* 0x0000000e0c0d7223 */ /* 0x000fe2000001010d */
[----:B------:R-:W-:Y:S05]  /*10f0*/  BRA `(.L_x_31697) ;  /* 0x000001f000007947 */ /* 0x000fea0003800000 */
.L_x_31698:
        /* <DEDUP_REMOVED lines=15> */
.L_x_31704:
        /* <DEDUP_REMOVED lines=13> */
.L_x_31703:
[----:B------:R-:W-:Y:S05]  /*12c0*/  BSYNC B1 ;  /* 0x0000000000017941 */ /* 0x000fea0003800000 */
.L_x_31702:
[----:B------:R-:W-:-:S04]  /*12d0*/  FMUL.FTZ R13, R13, 1.1920928955078125e-07 ;  /* 0x340000000d0d7820 */ /* 0x000fc80000410000 */
[----:B------:R-:W-:Y:S02]  /*12e0*/  FMUL.FTZ R13, R12, R13 ;  /* 0x0000000d0c0d7220 */ /* 0x000fe40000410000 */
.L_x_31697:
[----:B------:R-:W-:Y:S05]  /*12f0*/  BSYNC B0 ;  /* 0x0000000000007941 */ /* 0x000fea0003800000 */
.L_x_31696:
[C---:B------:R-:W-:Y:S01]  /*1300*/  FSETP.GTU.FTZ.AND P0, PT, |R13|.reuse, +INF , PT ;  /* 0x7f8000000d00780b */ /* 0x040fe20003f1c200 */
[----:B------:R-:W-:Y:S01]  /*1310*/  BSSY B0, `(.L_x_31705) ;  /* 0x0000048000007945 */ /* 0x000fe20003800000 */
[----:B------:R-:W-:Y:S01]  /*1320*/  LOP3.LUT R12, R13, 0x80000000, R4, 0xb8, !PT ;  /* 0x800000000d0c7812 */ /* 0x000fe200078eb804 */
[----:B0-----:R-:W-:Y:S01]  /*1330*/  IMAD.MOV.U32 R14, RZ, RZ, R8 ;  /* 0x000000ffff0e7224 */ /* 0x001fe200078e0008 */
[----:B------:R-:W-:Y:S02]  /*1340*/  FSETP.GEU.FTZ.AND P1, PT, R11, RZ, PT ;  /* 0x000000ff0b00720b */ /* 0x000fe40003f3e000 */
[----:B------:R-:W-:Y:S01]  /*1350*/  FSEL R12, R13, R12, P0 ;  /* 0x0000000c0d0c7208 */ /* 0x000fe20000000000 */
[----:B-----5:R-:W-:-:S03]  /*1360*/  HADD2.F32 R13, -RZ, R2.H0_H0 ;  /* 0x20000002ff0d7230 */ /* 0x020fc60000004100 */
        /* <DEDUP_REMOVED lines=29> */
.L_x_31710:
[----:B------:R-:W-:Y:S01]  /*1540*/  FSETP.GEU.FTZ.AND P0, PT, R18, -R11, PT ;  /* 0x8000000b1200720b */ /* 0x000fe20003f1e000 */
[----:B------:R-:W-:-:S12]  /*1550*/  FADD.FTZ R15, R15, -1 ;  /* 0xbf8000000f0f7421 */ /* 0x000fd80000010000 */
[----:B------:R-:W-:Y:S02]  /*1560*/  @!P0 FADD.FTZ R15, R15, -1 ;  /* 0xbf8000000f0f8421 */ /* 0x000fe40000010000 */
.L_x_31709:
[----:B------:R-:W-:Y:S05]  /*1570*/  BSYNC B1 ;  /* 0x0000000000017941 */ /* 0x000fea0003800000 */
.L_x_31708:
[----:B------:R-:W-:Y:S01]  /*1580*/  FFMA.FTZ R14, -R11, R15, R14 ;  /* 0x0000000f0b0e7223 */ /* 0x000fe2000001010e */
[----:B------:R-:W-:Y:S05]  /*1590*/  BRA `(.L_x_31706) ;  /* 0x000001f000007947 */ /* 0x000fea0003800000 */
.L_x_31707:
        /* <DEDUP_REMOVED lines=15> */
.L_x_31713:
        /* <DEDUP_REMOVED lines=13> */
.L_x_31712:
[----:B------:R-:W-:Y:S05]  /*1760*/  BSYNC B1 ;  /* 0x0000000000017941 */ /* 0x000fea0003800000 */
.L_x_31711:
[----:B------:R-:W-:-:S04]  /*1770*/  FMUL.FTZ R14, R14, 1.1920928955078125e-07 ;  /* 0x340000000e0e7820 */ /* 0x000fc80000410000 */
[----:B------:R-:W-:Y:S02]  /*1780*/  FMUL.FTZ R14, R11, R14 ;  /* 0x0000000e0b0e7220 */ /* 0x000fe40000410000 */
.L_x_31706:
[----:B------:R-:W-:Y:S05]  /*1790*/  BSYNC B0 ;  /* 0x0000000000007941 */ /* 0x000fea0003800000 */
.L_x_31705:
        /* <DEDUP_REMOVED lines=37> */
.L_x_31719:
[----:B------:R-:W-:Y:S01]  /*19f0*/  FSETP.GEU.FTZ.AND P0, PT, R18, -R13, PT ;  /* 0x8000000d1200720b */ /* 0x000fe20003f1e000 */
[----:B------:R-:W-:-:S12]  /*1a00*/  FADD.FTZ R15, R15, -1 ;  /* 0xbf8000000f0f7421 */ /* 0x000fd80000010000 */
[----:B------:R-:W-:Y:S02]  /*1a10*/  @!P0 FADD.FTZ R15, R15, -1 ;  /* 0xbf8000000f0f8421 */ /* 0x000fe40000010000 */
.L_x_31718:
[----:B------:R-:W-:Y:S05]  /*1a20*/  BSYNC B1 ;  /* 0x0000000000017941 */ /* 0x000fea0003800000 */
.L_x_31717:
[----:B------:R-:W-:Y:S01]  /*1a30*/  FFMA.FTZ R14, -R13, R15, R14 ;  /* 0x0000000f0d0e7223 */ /* 0x000fe2000001010e */
[----:B------:R-:W-:Y:S05]  /*1a40*/  BRA `(.L_x_31715) ;  /* 0x000001f000007947 */ /* 0x000fea0003800000 */
.L_x_31716:
        /* <DEDUP_REMOVED lines=15> */
.L_x_31722:
        /* <DEDUP_REMOVED lines=13> */
.L_x_31721:
[----:B------:R-:W-:Y:S05]  /*1c10*/  BSYNC B1 ;  /* 0x0000000000017941 */ /* 0x000fea0003800000 */
.L_x_31720:
[----:B------:R-:W-:-:S04]  /*1c20*/  FMUL.FTZ R14, R14, 1.1920928955078125e-07 ;  /* 0x340000000e0e7820 */ /* 0x000fc80000410000 */
[----:B------:R-:W-:Y:S02]  /*1c30*/  FMUL.FTZ R14, R13, R14 ;  /* 0x0000000e0d0e7220 */ /* 0x000fe40000410000 */
.L_x_31715:
[----:B------:R-:W-:Y:S05]  /*1c40*/  BSYNC B0 ;  /* 0x0000000000007941 */ /* 0x000fea0003800000 */
.L_x_31714:
        /* <DEDUP_REMOVED lines=36> */
.L_x_31728:
[----:B------:R-:W-:Y:S01]  /*1e90*/  FSETP.GEU.FTZ.AND P0, PT, R19, -R14, PT ;  /* 0x8000000e1300720b */ /* 0x000fe20003f1e000 */
[----:B------:R-:W-:-:S12]  /*1ea0*/  FADD.FTZ R11, R11, -1 ;  /* 0xbf8000000b0b7421 */ /* 0x000fd80000010000 */
[----:B------:R-:W-:Y:S02]  /*1eb0*/  @!P0 FADD.FTZ R11, R11, -1 ;  /* 0xbf8000000b0b8421 */ /* 0x000fe40000010000 */
.L_x_31727:
[----:B------:R-:W-:Y:S05]  /*1ec0*/  BSYNC B1 ;  /* 0x0000000000017941 */ /* 0x000fea0003800000 */
.L_x_31726:
[----:B------:R-:W-:Y:S01]  /*1ed0*/  FFMA.FTZ R17, -R14, R11, R17 ;  /* 0x0000000b0e117223 */ /* 0x000fe20000010111 */
[----:B------:R-:W-:Y:S05]  /*1ee0*/  BRA `(.L_x_31724) ;  /* 0x000001f000007947 */ /* 0x000fea0003800000 */
.L_x_31725:
        /* <DEDUP_REMOVED lines=15> */
.L_x_31731:
        /* <DEDUP_REMOVED lines=13> */
.L_x_31730:
[----:B------:R-:W-:Y:S05]  /*20b0*/  BSYNC B1 ;  /* 0x0000000000017941 */ /* 0x000fea0003800000 */
.L_x_31729:
[----:B------:R-:W-:-:S04]  /*20c0*/  FMUL.FTZ R16, R16, 1.1920928955078125e-07 ;  /* 0x3400000010107820 */ /* 0x000fc80000410000 */
[----:B------:R-:W-:Y:S02]  /*20d0*/  FMUL.FTZ R17, R11, R16 ;  /* 0x000000100b117220 */ /* 0x000fe40000410000 */
.L_x_31724:
[----:B------:R-:W-:Y:S05]  /*20e0*/  BSYNC B0 ;  /* 0x0000000000007941 */ /* 0x000fea0003800000 */
.L_x_31723:
        /* <DEDUP_REMOVED lines=36> */
.L_x_31737:
[----:B------:R-:W-:Y:S01]  /*2330*/  FSETP.GEU.FTZ.AND P0, PT, R17, -R8, PT ;  /* 0x800000081100720b */ /* 0x000fe20003f1e000 */
[----:B------:R-:W-:-:S12]  /*2340*/  FADD.FTZ R15, R15, -1 ;  /* 0xbf8000000f0f7421 */ /* 0x000fd80000010000 */
[----:B------:R-:W-:Y:S02]  /*2350*/  @!P0 FADD.FTZ R15, R15, -1 ;  /* 0xbf8000000f0f8421 */ /* 0x000fe40000010000 */
.L_x_31736:
[----:B------:R-:W-:Y:S05]  /*2360*/  BSYNC B1 ;  /* 0x0000000000017941 */ /* 0x000fea0003800000 */
.L_x_31735:
[----:B------:R-:W-:Y:S01]  /*2370*/  FFMA.FTZ R11, -R8, R15, R11 ;  /* 0x0000000f080b7223 */ /* 0x000fe2000001010b */
[----:B------:R-:W-:Y:S05]  /*2380*/  BRA `(.L_x_31733) ;  /* 0x000001f000007947 */ /* 0x000fea0003800000 */
.L_x_31734:
        /* <DEDUP_REMOVED lines=15> */
.L_x_31740:
        /* <DEDUP_REMOVED lines=13> */
.L_x_31739:
[----:B------:R-:W-:Y:S05]  /*2550*/  BSYNC B1 ;  /* 0x0000000000017941 */ /* 0x000fea0003800000 */
.L_x_31738:
[----:B------:R-:W-:-:S04]  /*2560*/  FMUL.FTZ R11, R11, 1.1920928955078125e-07 ;  /* 0x340000000b0b7820 */ /* 0x000fc80000410000 */
[----:B------:R-:W-:Y:S02]  /*2570*/  FMUL.FTZ R11, R8, R11 ;  /* 0x0000000b080b7220 */ /* 0x000fe40000410000 */
.L_x_31733:
[----:B------:R-:W-:Y:S05]  /*2580*/  BSYNC B0 ;  /* 0x0000000000007941 */ /* 0x000fea0003800000 */
.L_x_31732:
        /* <DEDUP_REMOVED lines=13> */
[----:B------:R-:W-:Y:S05]  /*2660*/  STG.E.64 [R4.64], R10 ;  /* 0x0000000a04007986 */ /* 0x000fea000c101b04 */
[----:B------:R-:W-:-:S05]  /*2670*/  @!P0 FADD.FTZ R8, R3, R8 ;  /* 0x0000000803088221 */ /* 0x000fca0000010000 */
[----:B------:R-:W-:-:S05]  /*2680*/  F2FP.PACK_AB R3, R8, R14 ;  /* 0x0000000e0803723e */ /* 0x000fca00000000ff */
[----:B------:R-:W-:Y:S01]  /*2690*/  STG.E.64 [R4.64+0x400], R2 ;  /* 0x0004000204007986 */ /* 0x000fe2000c101b04 */
[----:B------:R-:W-:Y:S05]  /*26a0*/  EXIT ;  /* 0x000000000000794d */ /* 0x000fea0003800000 */
.L_x_31668:
        /* <DEDUP_REMOVED lines=89> */
.L_x_31748:
[----:B------:R-:W-:Y:S01]  /*2c40*/  FSETP.GEU.FTZ.AND P0, PT, R6, -R8, PT ;  /* 0x800000080600720b */ /* 0x000fe20003f1e000 */
[----:B------:R-:W-:-:S12]  /*2c50*/  FADD.FTZ R4, R4, -1 ;  /* 0xbf80000004047421 */ /* 0x000fd80000010000 */
[----:B------:R-:W-:Y:S02]  /*2c60*/  @!P0 FADD.FTZ R4, R4, -1 ;  /* 0xbf80000004048421 */ /* 0x000fe40000010000 */
.L_x_31747:
[----:B------:R-:W-:Y:S05]  /*2c70*/  BSYNC B2 ;  /* 0x0000000000027941 */ /* 0x000fea0003800000 */
.L_x_31746:
[----:B------:R-:W-:Y:S01]  /*2c80*/  FFMA.FTZ R3, -R8, R4, R3 ;  /* 0x0000000408037223 */ /* 0x000fe20000010103 */
[----:B------:R-:W-:Y:S05]  /*2c90*/  BRA `(.L_x_31744) ;  /* 0x000001f000007947 */ /* 0x000fea0003800000 */
.L_x_31745:
        /* <DEDUP_REMOVED lines=15> */
.L_x_31751:
        /* <DEDUP_REMOVED lines=13> */
.L_x_31750:
[----:B------:R-:W-:Y:S05]  /*2e60*/  BSYNC B2 ;  /* 0x0000000000027941 */ /* 0x000fea0003800000 */
.L_x_31749:
[----:B------:R-:W-:-:S04]  /*2e70*/  FMUL.FTZ R4, R4, 1.1920928955078125e-07 ;  /* 0x3400000004047820 */ /* 0x000fc80000410000 */
[----:B------:R-:W-:Y:S02]  /*2e80*/  FMUL.FTZ R3, R3, R4 ;  /* 0x0000000403037220 */ /* 0x000fe40000410000 */
.L_x_31744:
[----:B------:R-:W-:Y:S05]  /*2e90*/  BSYNC B0 ;  /* 0x0000000000007941 */ /* 0x000fea0003800000 */
.L_x_31743:
        /* <DEDUP_REMOVED lines=10> */
.L_x_31742:
[----:B------:R-:W-:Y:S05]  /*2f40*/  BSYNC B1 ;  /* 0x0000000000017941 */ /* 0x000fea0003800000 */
.L_x_31741:
        /* <DEDUP_REMOVED lines=34> */
.L_x_31759:
[----:B------:R-:W-:Y:S01]  /*3170*/  FSETP.GEU.FTZ.AND P0, PT, R8, -R10, PT ;  /* 0x8000000a0800720b */ /* 0x000fe20003f1e000 */
[----:B------:R-:W-:-:S12]  /*3180*/  FADD.FTZ R6, R6, -1 ;  /* 0xbf80000006067421 */ /* 0x000fd80000010000 */
[----:B------:R-:W-:Y:S02]  /*3190*/  @!P0 FADD.FTZ R6, R6, -1 ;  /* 0xbf80000006068421 */ /* 0x000fe40000010000 */
.L_x_31758:
[----:B------:R-:W-:Y:S05]  /*31a0*/  BSYNC B2 ;  /* 0x0000000000027941 */ /* 0x000fea0003800000 */
.L_x_31757:
[----:B------:R-:W-:Y:S01]  /*31b0*/  FFMA.FTZ R5, -R10, R6, R5 ;  /* 0x000000060a057223 */ /* 0x000fe20000010105 */
[----:B------:R-:W-:Y:S05]  /*31c0*/  BRA `(.L_x_31755) ;  /* 0x000001f000007947 */ /* 0x000fea0003800000 */
.L_x_31756:
        /* <DEDUP_REMOVED lines=15> */
.L_x_31762:
        /* <DEDUP_REMOVED lines=13> */
.L_x_31761:
[----:B------:R-:W-:Y:S05]  /*3390*/  BSYNC B2 ;  /* 0x0000000000027941 */ /* 0x000fea0003800000 */
.L_x_31760:
[----:B------:R-:W-:-:S04]  /*33a0*/  FMUL.FTZ R8, R8, 1.1920928955078125e-07 ;  /* 0x3400000008087820 */ /* 0x000fc80000410000 */
[----:B------:R-:W-:Y:S02]  /*33b0*/  FMUL.FTZ R5, R5, R8 ;  /* 0x0000000805057220 */ /* 0x000fe40000410000 */
.L_x_31755:
[----:B------:R-:W-:Y:S05]  /*33c0*/  BSYNC B0 ;  /* 0x0000000000007941 */ /* 0x000fea0003800000 */
.L_x_31754:
        /* <DEDUP_REMOVED lines=10> */
.L_x_31753:
[----:B------:R-:W-:Y:S05]  /*3470*/  BSYNC B1 ;  /* 0x0000000000017941 */ /* 0x000fea0003800000 */
.L_x_31752:
        /* <DEDUP_REMOVED lines=34> */
.L_x_31770:
[----:B------:R-:W-:Y:S01]  /*36a0*/  FSETP.GEU.FTZ.AND P0, PT, R9, -R11, PT ;  /* 0x8000000b0900720b */ /* 0x000fe20003f1e000 */
[----:B------:R-:W-:-:S12]  /*36b0*/  FADD.FTZ R7, R7, -1 ;  /* 0xbf80000007077421 */ /* 0x000fd80000010000 */
[----:B------:R-:W-:Y:S02]  /*36c0*/  @!P0 FADD.FTZ R7, R7, -1 ;  /* 0xbf80000007078421 */ /* 0x000fe40000010000 */
.L_x_31769:
[----:B------:R-:W-:Y:S05]  /*36d0*/  BSYNC B2 ;  /* 0x0000000000027941 */ /* 0x000fea0003800000 */
.L_x_31768:
[----:B------:R-:W-:Y:S01]  /*36e0*/  FFMA.FTZ R6, -R11, R7, R6 ;  /* 0x000000070b067223 */ /* 0x000fe20000010106 */
[----:B------:R-:W-:Y:S05]  /*36f0*/  BRA `(.L_x_31766) ;  /* 0x000001f000007947 */ /* 0x000fea0003800000 */
.L_x_31767:
        /* <DEDUP_REMOVED lines=15> */
.L_x_31773:
        /* <DEDUP_REMOVED lines=13> */
.L_x_31772:
[----:B------:R-:W-:Y:S05]  /*38c0*/  BSYNC B2 ;  /* 0x0000000000027941 */ /* 0x000fea0003800000 */
.L_x_31771:
[----:B------:R-:W-:-:S04]  /*38d0*/  FMUL.FTZ R9, R9, 1.1920928955078125e-07 ;  /* 0x3400000009097820 */ /* 0x000fc80000410000 */
[----:B------:R-:W-:Y:S02]  /*38e0*/  FMUL.FTZ R6, R6, R9 ;  /* 0x0000000906067220 */ /* 0x000fe40000410000 */
.L_x_31766:
[----:B------:R-:W-:Y:S05]  /*38f0*/  BSYNC B0 ;  /* 0x0000000000007941 */ /* 0x000fea0003800000 */
.L_x_31765:
        /* <DEDUP_REMOVED lines=10> */
.L_x_31764:
[----:B------:R-:W-:Y:S05]  /*39a0*/  BSYNC B1 ;  /* 0x0000000000017941 */ /* 0x000fea0003800000 */
.L_x_31763:
        /* <DEDUP_REMOVED lines=34> */
.L_x_31781:
[----:B------:R-:W-:Y:S01]  /*3bd0*/  FSETP.GEU.FTZ.AND P0, PT, R10, -R18, PT ;  /* 0x800000120a00720b */ /* 0x000fe20003f1e000 */
[----:B------:R-:W-:-:S12]  /*3be0*/  FADD.FTZ R8, R8, -1 ;  /* 0xbf80000008087421 */ /* 0x000fd80000010000 */
[----:B------:R-:W-:Y:S02]  /*3bf0*/  @!P0 FADD.FTZ R8, R8, -1 ;  /* 0xbf80000008088421 */ /* 0x000fe40000010000 */
.L_x_31780:
[----:B------:R-:W-:Y:S05]  /*3c00*/  BSYNC B2 ;  /* 0x0000000000027941 */ /* 0x000fea0003800000 */
.L_x_31779:
[----:B------:R-:W-:Y:S01]  /*3c10*/  FFMA.FTZ R7, -R18, R8, R7 ;  /* 0x0000000812077223 */ /* 0x000fe20000010107 */
[----:B------:R-:W-:Y:S05]  /*3c20*/  BRA `(.L_x_31777) ;  /* 0x000001f000007947 */ /* 0x000fea0003800000 */
.L_x_31778:
        /* <DEDUP_REMOVED lines=15> */
.L_x_31784:
        /* <DEDUP_REMOVED lines=13> */
.L_x_31783:
[----:B------:R-:W-:Y:S05]  /*3df0*/  BSYNC B2 ;  /* 0x0000000000027941 */ /* 0x000fea0003800000 */
.L_x_31782:
[----:B------:R-:W-:-:S04]  /*3e00*/  FMUL.FTZ R10, R10, 1.1920928955078125e-07 ;  /* 0x340000000a0a7820 */ /* 0x000fc80000410000 */
[----:B------:R-:W-:Y:S02]  /*3e10*/  FMUL.FTZ R7, R7, R10 ;  /* 0x0000000a07077220 */ /* 0x000fe40000410000 */
.L_x_31777:
[----:B------:R-:W-:Y:S05]  /*3e20*/  BSYNC B0 ;  /* 0x0000000000007941 */ /* 0x000fea0003800000 */
.L_x_31776:
        /* <DEDUP_REMOVED lines=10> */
.L_x_31775:
[----:B------:R-:W-:Y:S05]  /*3ed0*/  BSYNC B1 ;  /* 0x0000000000017941 */ /* 0x000fea0003800000 */
.L_x_31774:
        /* <DEDUP_REMOVED lines=34> */
.L_x_31792:
[----:B------:R-:W-:Y:S01]  /*4100*/  FSETP.GEU.FTZ.AND P0, PT, R11, -R19, PT ;  /* 0x800000130b00720b */ /* 0x000fe20003f1e000 */
[----:B------:R-:W-:-:S12]  /*4110*/  FADD.FTZ R9, R9, -1 ;  /* 0xbf80000009097421 */ /* 0x000fd80000010000 */
[----:B------:R-:W-:Y:S02]  /*4120*/  @!P0 FADD.FTZ R9, R9, -1 ;  /* 0xbf80000009098421 */ /* 0x000fe40000010000 */
.L_x_31791:
[----:B------:R-:W-:Y:S05]  /*4130*/  BSYNC B2 ;  /* 0x0000000000027941 */ /* 0x000fea0003800000 */
.L_x_31790:
[----:B------:R-:W-:Y:S01]  /*4140*/  FFMA.FTZ R8, -R19, R9, R8 ;  /* 0x0000000913087223 */ /* 0x000fe20000010108 */
[----:B------:R-:W-:Y:S05]  /*4150*/  BRA `(.L_x_31788) ;  /* 0x000001f000007947 */ /* 0x000fea0003800000 */
.L_x_31789:
        /* <DEDUP_REMOVED lines=15> */
.L_x_31795:
        /* <DEDUP_REMOVED lines=13> */
.L_x_31794:
[----:B------:R-:W-:Y:S05]  /*4320*/  BSYNC B2 ;  /* 0x0000000000027941 */ /* 0x000fea0003800000 */
.L_x_31793:
[----:B------:R-:W-:-:S04]  /*4330*/  FMUL.FTZ R11, R11, 1.1920928955078125e-07 ;  /* 0x340000000b0b7820 */ /* 0x000fc80000410000 */
[----:B------:R-:W-:Y:S02]  /*4340*/  FMUL.FTZ R8, R8, R11 ;  /* 0x0000000b08087220 */ /* 0x000fe40000410000 */
.L_x_31788:
[----:B------:R-:W-:Y:S05]  /*4350*/  BSYNC B0 ;  /* 0x0000000000007941 */ /* 0x000fea0003800000 */
.L_x_31787:
        /* <DEDUP_REMOVED lines=10> */
.L_x_31786:
[----:B------:R-:W-:Y:S05]  /*4400*/  BSYNC B1 ;  /* 0x0000000000017941 */ /* 0x000fea0003800000 */
.L_x_31785:
        /* <DEDUP_REMOVED lines=34> */
.L_x_31803:
[----:B------:R-:W-:Y:S01]  /*4630*/  FSETP.GEU.FTZ.AND P0, PT, R18, -R19, PT ;  /* 0x800000131200720b */ /* 0x000fe20003f1e000 */
[----:B------:R-:W-:-:S12]  /*4640*/  FADD.FTZ R10, R10, -1 ;  /* 0xbf8000000a0a7421 */ /* 0x000fd80000010000 */
[----:B------:R-:W-:Y:S02]  /*4650*/  @!P0 FADD.FTZ R10, R10, -1 ;  /* 0xbf8000000a0a8421 */ /* 0x000fe40000010000 */
.L_x_31802:
[----:B------:R-:W-:Y:S05]  /*4660*/  BSYNC B2 ;  /* 0x0000000000027941 */ /* 0x000fea0003800000 */
.L_x_31801:
[----:B------:R-:W-:Y:S01]  /*4670*/  FFMA.FTZ R9, -R19, R10, R9 ;  /* 0x0000000a13097223 */ /* 0x000fe20000010109 */
[----:B------:R-:W-:Y:S05]  /*4680*/  BRA `(.L_x_31799) ;  /* 0x000001f000007947 */ /* 0x000fea0003800000 */
.L_x_31800:
        /* <DEDUP_REMOVED lines=15> */
.L_x_31806:
        /* <DEDUP_REMOVED lines=13> */
.L_x_31805:
[----:B------:R-:W-:Y:S05]  /*4850*/  BSYNC B2 ;  /* 0x0000000000027941 */ /* 0x000fea0003800000 */
.L_x_31804:
[----:B0-----:R-:W-:-:S04]  /*4860*/  FMUL.FTZ R10, R17, 1.1920928955078125e-07 ;  /* 0x34000000110a7820 */ /* 0x001fc80000410000 */
[----:B------:R-:W-:Y:S02]  /*4870*/  FMUL.FTZ R9, R9, R10 ;  /* 0x0000000a09097220 */ /* 0x000fe40000410000 */
.L_x_31799:
[----:B------:R-:W-:Y:S05]  /*4880*/  BSYNC B0 ;  /* 0x0000000000007941 */ /* 0x000fea0003800000 */
.L_x_31798:
        /* <DEDUP_REMOVED lines=10> */
.L_x_31797:
[----:B------:R-:W-:Y:S05]  /*4930*/  BSYNC B1 ;  /* 0x0000000000017941 */ /* 0x000fea0003800000 */
.L_x_31796:
        /* <DEDUP_REMOVED lines=34> */
.L_x_31814:
[----:B------:R-:W-:Y:S01]  /*4b60*/  FSETP.GEU.FTZ.AND P0, PT, R17, -R19, PT ;  /* 0x800000131100720b */ /* 0x000fe20003f1e000 */
[----:B------:R-:W-:-:S12]  /*4b70*/  FADD.FTZ R11, R11, -1 ;  /* 0xbf8000000b0b7421 */ /* 0x000fd80000010000 */
[----:B------:R-:W-:Y:S02]  /*4b80*/  @!P0 FADD.FTZ R11, R11, -1 ;  /* 0xbf8000000b0b8421 */ /* 0x000fe40000010000 */
.L_x_31813:
[----:B------:R-:W-:Y:S05]  /*4b90*/  BSYNC B2 ;  /* 0x0000000000027941 */ /* 0x000fea0003800000 */
.L_x_31812:
[----:B------:R-:W-:Y:S01]  /*4ba0*/  FFMA.FTZ R10, -R19, R11, R10 ;  /* 0x0000000b130a7223 */ /* 0x000fe2000001010a */
[----:B------:R-:W-:Y:S05]  /*4bb0*/  BRA `(.L_x_31810) ;  /* 0x000001f000007947 */ /* 0x000fea0003800000 */
.L_x_31811:
        /* <DEDUP_REMOVED lines=15> */
.L_x_31817:
        /* <DEDUP_REMOVED lines=13> */
.L_x_31816:
[----:B------:R-:W-:Y:S05]  /*4d80*/  BSYNC B2 ;  /* 0x0000000000027941 */ /* 0x000fea0003800000 */
.L_x_31815:
[----:B------:R-:W-:-:S04]  /*4d90*/  FMUL.FTZ R17, R17, 1.1920928955078125e-07 ;  /* 0x3400000011117820 */ /* 0x000fc80000410000 */
[----:B------:R-:W-:Y:S02]  /*4da0*/  FMUL.FTZ R10, R10, R17 ;  /* 0x000000110a0a7220 */ /* 0x000fe40000410000 */
.L_x_31810:
[----:B------:R-:W-:Y:S05]  /*4db0*/  BSYNC B0 ;  /* 0x0000000000007941 */ /* 0x000fea0003800000 */
.L_x_31809:
        /* <DEDUP_REMOVED lines=10> */
.L_x_31808:
[----:B------:R-:W-:Y:S05]  /*4e60*/  BSYNC B1 ;  /* 0x0000000000017941 */ /* 0x000fea0003800000 */
.L_x_31807:
        /* <DEDUP_REMOVED lines=34> */
.L_x_31825:
[----:B------:R-:W-:Y:S01]  /*5090*/  FSETP.GEU.FTZ.AND P0, PT, R16, -R19, PT ;  /* 0x800000131000720b */ /* 0x000fe20003f1e000 */
[----:B------:R-:W-:-:S12]  /*50a0*/  FADD.FTZ R18, R18, -1 ;  /* 0xbf80000012127421 */ /* 0x000fd80000010000 */
[----:B------:R-:W-:Y:S02]  /*50b0*/  @!P0 FADD.FTZ R18, R18, -1 ;  /* 0xbf80000012128421 */ /* 0x000fe40000010000 */
.L_x_31824:
[----:B------:R-:W-:Y:S05]  /*50c0*/  BSYNC B2 ;  /* 0x0000000000027941 */ /* 0x000fea0003800000 */
.L_x_31823:
[----:B------:R-:W-:Y:S01]  /*50d0*/  FFMA.FTZ R11, -R19, R18, R11 ;  /* 0x00000012130b7223 */ /* 0x000fe2000001010b */
[----:B------:R-:W-:Y:S05]  /*50e0*/  BRA `(.L_x_31821) ;  /* 0x000001f000007947 */ /* 0x000fea0003800000 */
.L_x_31822:
        /* <DEDUP_REMOVED lines=15> */
.L_x_31828:
        /* <DEDUP_REMOVED lines=13> */
.L_x_31827:
[----:B------:R-:W-:Y:S05]  /*52b0*/  BSYNC B2 ;  /* 0x0000000000027941 */ /* 0x000fea0003800000 */
.L_x_31826:
[----:B------:R-:W-:-:S04]  /*52c0*/  FMUL.FTZ R16, R17, 1.1920928955078125e-07 ;  /* 0x3400000011107820 */ /* 0x000fc80000410000 */
[----:B------:R-:W-:Y:S02]  /*52d0*/  FMUL.FTZ R11, R11, R16 ;  /* 0x000000100b0b7220 */ /* 0x000fe40000410000 */
.L_x_31821:
[----:B------:R-:W-:Y:S05]  /*52e0*/  BSYNC B0 ;  /* 0x0000000000007941 */ /* 0x000fea0003800000 */
.L_x_31820:
        /* <DEDUP_REMOVED lines=10> */
.L_x_31819:
[----:B------:R-:W-:Y:S05]  /*5390*/  BSYNC B1 ;  /* 0x0000000000017941 */ /* 0x000fea0003800000 */
.L_x_31818:
        /* <DEDUP_REMOVED lines=16> */
.L_x_31831:
[----:B------:R-:W-:-:S13]  /*54a0*/  ISETP.GE.AND P0, PT, R14, R13, PT ;  /* 0x0000000d0e00720c */ /* 0x000fda0003f06270 */
[----:B------:R-:W-:Y:S05]  /*54b0*/  @P0 BRA `(.L_x_31833) ;  /* 0x000000c000000947 */ /* 0x000fea0003800000 */
[----:B-1----:R-:W-:Y:S01]  /*54c0*/  IMAD.IADD R2, R0, 0x1, R14 ;  /* 0x0000000100027824 */ /* 0x002fe200078e020e */
[----:B------:R-:W-:Y:S01]  /*54d0*/  IADD3 R14, R14, 0x80, RZ ;  /* 0x000000800e0e7810 */ /* 0x000fe20007ffe0ff */
[----:B------:R-:W-:-:S04]  /*54e0*/  IMAD.MOV.U32 R3, RZ, RZ, 0x2 ;  /* 0x00000002ff037424 */ /* 0x000fc800078e00ff */
[----:B------:R-:W-:-:S05]  /*54f0*/  IMAD.WIDE.U32 R2, R2, R3, c[0x0][0x168] ;  /* 0x00005a0002027625 */ /* 0x000fca00078e0003 */
[----:B------:R1:W-:Y:S02]  /*5500*/  STG.E.U16 [R2.64], R5 ;  /* 0x0000000502007986 */ /* 0x0003e4000c101504 */
.L_x_31832:
[----:B------:R-:W-:-:S13]  /*5510*/  ISETP.GE.AND P0, PT, R14, R13, PT ;  /* 0x0000000d0e00720c */ /* 0x000fda0003f06270 */
[----:B------:R-:W-:Y:S05]  /*5520*/  @P0 BRA `(.L_x_31834) ;  /* 0x000000c000000947 */ /* 0x000fea0003800000 */
[----:B-1----:R-:W-:Y:S01]  /*5530*/  IMAD.IADD R2, R0, 0x1, R14 ;  /* 0x0000000100027824 */ /* 0x002fe200078e020e */
[----:B------:R-:W-:Y:S01]  /*5540*/  IADD3 R14, R14, 0x80, RZ ;  /* 0x000000800e0e7810 */ /* 0x000fe20007ffe0ff */
[----:B------:R-:W-:-:S04]  /*5550*/  IMAD.MOV.U32 R3, RZ, RZ, 0x2 ;  /* 0x00000002ff037424 */ /* 0x000fc800078e00ff */
[----:B------:R-:W-:-:S05]  /*5560*/  IMAD.WIDE.U32 R2, R2, R3, c[0x0][0x168] ;  /* 0x00005a0002027625 */ /* 0x000fca00078e0003 */
[----:B------:R1:W-:Y:S02]  /*5570*/  STG.E.U16 [R2.64], R6 ;  /* 0x0000000602007986 */ /* 0x0003e4000c101504 */
.L_x_31833:
[----:B------:R-:W-:-:S13]  /*5580*/  ISETP.GE.AND P0, PT, R14, R13, PT ;  /* 0x0000000d0e00720c */ /* 0x000fda0003f06270 */
[----:B------:R-:W-:Y:S05]  /*5590*/  @P0 BRA `(.L_x_31835) ;  /* 0x000000d000000947 */ /* 0x000fea0003800000 */
[----:B-1----:R-:W-:Y:S01]  /*55a0*/  IMAD.IADD R2, R0, 0x1, R14 ;  /* 0x0000000100027824 */ /* 0x002fe200078e020e */
[----:B------:R-:W-:Y:S01]  /*55b0*/  IADD3 R14, R14, 0x80, RZ ;  /* 0x000000800e0e7810 */ /* 0x000fe20007ffe0ff */
[----:B------:R-:W-:-:S04]  /*55c0*/  IMAD.MOV.U32 R3, RZ, RZ, 0x2 ;  /* 0x00000002ff037424 */ /* 0x000fc800078e00ff */
[----:B------:R-:W-:-:S05]  /*55d0*/  IMAD.WIDE.U32 R2, R2, R3, c[0x0][0x168] ;  /* 0x00005a0002027625 */ /* 0x000fca00078e0003 */
[----:B------:R1:W-:Y:S02]  /*55e0*/  STG.E.U16 [R2.64], R7 ;  /* 0x0000000702007986 */ /* 0x0003e4000c101504 */
.L_x_31834:
        /* <DEDUP_REMOVED lines=8> */
.L_x_31835:
[----:B------:R-:W-:Y:S05]  /*5670*/  BSYNC B1 ;  /* 0x0000000000017941 */ /* 0x000fea0003800000 */
.L_x_31830:
[----:B------:R-:W-:-:S13]  /*5680*/  ISETP.GE.AND P0, PT, R14, R13, PT ;  /* 0x0000000d0e00720c */ /* 0x000fda0003f06270 */
[----:B-1----:R-:W-:Y:S01]  /*5690*/  @!P0 IMAD.IADD R2, R0, 0x1, R14 ;  /* 0x0000000100028824 */ /* 0x002fe200078e020e */
[----:B------:R-:W-:Y:S01]  /*56a0*/  @!P0 IADD3 R14, R14, 0x80, RZ ;  /* 0x000000800e0e8810 */ /* 0x000fe20007ffe0ff */
[----:B------:R-:W-:-:S04]  /*56b0*/  @!P0 IMAD.MOV.U32 R3, RZ, RZ, 0x2 ;  /* 0x00000002ff038424 */ /* 0x000fc800078e00ff */
[----:B------:R-:W-:-:S05]  /*56c0*/  @!P0 IMAD.WIDE.U32 R2, R2, R3, c[0x0][0x168] ;  /* 0x00005a0002028625 */ /* 0x000fca00078e0003 */
[----:B------:R1:W-:Y:S02]  /*56d0*/  @!P0 STG.E.U16 [R2.64], R9 ;  /* 0x0000000902008986 */ /* 0x0003e4000c101504 */
.L_x_31836:
[----:B------:R-:W-:Y:S05]  /*56e0*/  BSYNC B0 ;  /* 0x0000000000007941 */ /* 0x000fea0003800000 */
.L_x_31829:
        /* <DEDUP_REMOVED lines=8> */
.L_x_31837:
        /* <DEDUP_REMOVED lines=9> */
.L_x_50746:


//--------------------- .text._ZN2at6native29vectorized_elementwise_kernelILi8ENS0_13AUnaryFunctorIN3c104HalfES4_S4_ZZZNS0_21remainder_kernel_cudaERNS_18TensorIteratorBaseEENKUlvE0_clEvENKUlvE1_clEvEUlS4_S4_E_EESt5arrayIPcLm2EEEEviT0_T1_ --------------------------
	.section	.text._ZN2at6native29vectorized_elementwise_kernelILi8ENS0_13AUnaryFunctorIN3c104HalfES4_S4_ZZZNS0_21remainder_kernel_cudaERNS_18TensorIteratorBaseEENKUlvE0_clEvENKUlvE1_clEvEUlS4_S4_E_EESt5arrayIPcLm2EEEEviT0_T1_,"ax",@progbits
	.sectioninfo	@"SHI_REGISTERS=4"
	.align	128
        .global         _ZN2at6native29vectorized_elementwise_kernelILi8ENS0_13AUnaryFunctorIN3c104HalfES4_S4_ZZZNS0_21remainder_kernel_cudaERNS_18TensorIteratorBaseEENKUlvE0_clEvENKUlvE1_clEvEUlS4_S4_E_EESt5arrayIPcLm2EEEEviT0_T1_
        .type           _ZN2at6native29vectorized_elementwise_kernelILi8ENS0_13AUnaryFunctorIN3c104HalfES4_S4_ZZZNS0_21remainder_kernel_cudaERNS_18TensorIteratorBaseEENKUlvE0_clEvENKUlvE1_clEvEUlS4_S4_E_EESt5arrayIPcLm2EEEEviT0_T1_,@function
        .size           _ZN2at6native29vectorized_elementwise_kernelILi8ENS0_13AUnaryFunctorIN3c104HalfES4_S4_ZZZNS0_21remainder_kernel_cudaERNS_18TensorIteratorBaseEENKUlvE0_clEvENKUlvE1_clEvEUlS4_S4_E_EESt5arrayIPcLm2EEEEviT0_T1_,(.L_x_50747 - _ZN2at6native29vectorized_elementwise_kernelILi8ENS0_13AUnaryFunctorIN3c104HalfES4_S4_ZZZNS0_21remainder_kernel_cudaERNS_18TensorIteratorBaseEENKUlvE0_clEvENKUlvE1_clEvEUlS4_S4_E_EESt5arrayIPcLm2EEEEviT0_T1_)
        .other          _ZN2at6native29vectorized_elementwise_kernelILi8ENS0_13AUnaryFunctorIN3c104HalfES4_S4_ZZZNS0_21remainder_kernel_cudaERNS_18TensorIteratorBaseEENKUlvE0_clEvENKUlvE1_clEvEUlS4_S4_E_EESt5arrayIPcLm2EEEEviT0_T1_,@"STO_CUDA_ENTRY STV_DEFAULT"
_ZN2at6native29vectorized_elementwise_kernelILi8ENS0_13AUnaryFunctorIN3c104HalfES4_S4_ZZZNS0_21remainder_kernel_cudaERNS_18TensorIteratorBaseEENKUlvE0_clEvENKUlvE1_clEvEUlS4_S4_E_EESt5arrayIPcLm2EEEEviT0_T1_:
.text._ZN2at6native29vectorized_elementwise_kernelILi8ENS0_13AUnaryFunctorIN3c104HalfES4_S4_ZZZNS0_21remainder_kernel_cudaERNS_18TensorIteratorBaseEENKUlvE0_clEvENKUlvE1_clEvEUlS4_S4_E_EESt5arrayIPcLm2EEEEviT0_T1_:
[----:B------:R-:W-:Y:S02]  /*0000*/  MOV R1, c[0x0][0x28] ;  /* 0x00000a0000017a02 */ /* 0x000fe40000000f00 */
[----:B------:R-:W-:Y:S05]  /*0010*/  EXIT ;  /* 0x000000000000794d */ /* 0x000fea0003800000 */
.L_x_31838:
        /* <DEDUP_REMOVED lines=14> */
.L_x_50747:


//--------------------- .text._ZN2at6native18elementwise_kernelILi128ELi4EZNS0_15gpu_kernel_implINS0_13BinaryFunctorIfffZZZNS0_21remainder_kernel_cudaERNS_18TensorIteratorBaseEENKUlvE0_clEvENKUlvE0_clEvEUlffE_EEEEvS5_RKT_EUliE_EEviT1_ --------------------------
	.section	.text._ZN2at6native18elementwise_kernelILi128ELi4EZNS0_15gpu_kernel_implINS0_13BinaryFunctorIfffZZZNS0_21remainder_kernel_cudaERNS_18TensorIteratorBaseEENKUlvE0_clEvENKUlvE0_clEvEUlffE_EEEEvS5_RKT_EUliE_EEviT1_,"ax",@progbits
	.sectioninfo	@"SHI_REGISTERS=26"
	.align	128
        .global         _ZN2at6native18elementwise_kernelILi128ELi4EZNS0_15gpu_kernel_implINS0_13BinaryFunctorIfffZZZNS0_21remainder_kernel_cudaERNS_18TensorIteratorBaseEENKUlvE0_clEvENKUlvE0_clEvEUlffE_EEEEvS5_RKT_EUliE_EEviT1_
        .type           _ZN2at6native18elementwise_kernelILi128ELi4EZNS0_15gpu_kernel_implINS0_13BinaryFunctorIfffZZZNS0_21remainder_kernel_cudaERNS_18TensorIteratorBaseEENKUlvE0_clEvENKUlvE0_clEvEUlffE_EEEEvS5_RKT_EUliE_EEviT1_,@function
        .size           _ZN2at6native18elementwise_kernelILi128ELi4EZNS0_15gpu_kernel_implINS0_13BinaryFunctorIfffZZZNS0_21remainder_kernel_cudaERNS_18TensorIteratorBaseEENKUlvE0_clEvENKUlvE0_clEvEUlffE_EEEEvS5_RKT_EUliE_EEviT1_,(.L_x_50748 - _ZN2at6native18elementwise_kernelILi128ELi4EZNS0_15gpu_kernel_implINS0_13BinaryFunctorIfffZZZNS0_21remainder_kernel_cudaERNS_18TensorIteratorBaseEENKUlvE0_clEvENKUlvE0_clEvEUlffE_EEEEvS5_RKT_EUliE_EEviT1_)
        .other          _ZN2at6native18elementwise_kernelILi128ELi4EZNS0_15gpu_kernel_implINS0_13BinaryFunctorIfffZZZNS0_21remainder_kernel_cudaERNS_18TensorIteratorBaseEENKUlvE0_clEvENKUlvE0_clEvEUlffE_EEEEvS5_RKT_EUliE_EEviT1_,@"STO_CUDA_ENTRY STV_DEFAULT"
_ZN2at6native18elementwise_kernelILi128ELi4EZNS0_15gpu_kernel_implINS0_13BinaryFunctorIfffZZZNS0_21remainder_kernel_cudaERNS_18TensorIteratorBaseEENKUlvE0_clEvENKUlvE0_clEvEUlffE_EEEEvS5_RKT_EUliE_EEviT1_:
.text._ZN2at6native18elementwise_kernelILi128ELi4EZNS0_15gpu_kernel_implINS0_13BinaryFunctorIfffZZZNS0_21remainder_kernel_cudaERNS_18TensorIteratorBaseEENKUlvE0_clEvENKUlvE0_clEvEUlffE_EEEEvS5_RKT_EUliE_EEviT1_:
        /* <DEDUP_REMOVED lines=262> */
.L_x_31841:
        /* <DEDUP_REMOVED lines=20> */
.L_x_31846:
[----:B------:R-:W2:Y:S02]  /*11a0*/  LDG.E.U8 R2, [R2.64] ;  /* 0x0000002402027981 */ /* 0x000ea4000c1e1100 */
[----:B--2---:R0:W1:Y:S01]  /*11b0*/  I2F.U16 R22, R2 ;  /* 0x0000000200167306 */ /* 0x0040620000101000 */
[----:B------:R-:W-:Y:S05]  /*11c0*/  BRA `(.L_x_31848) ;  /* 0x00000ca000007947 */ /* 0x000fea0003800000 */
.L_x_31845:
        /* <DEDUP_REMOVED lines=9> */
.L_x_31850:
[----:B------:R-:W2:Y:S02]  /*1260*/  LDG.E R2, [R2.64] ;  /* 0x0000002402027981 */ /* 0x000ea4000c1e1900 */
[----:B--2---:R0:W1:Y:S01]  /*1270*/  I2F R22, R2 ;  /* 0x0000000200167306 */ /* 0x0040620000201400 */
[----:B------:R-:W-:Y:S05]  /*1280*/  BRA `(.L_x_31848) ;  /* 0x00000be000007947 */ /* 0x000fea0003800000 */
.L_x_31849:
[----:B------:R-:W2:Y:S02]  /*1290*/  LDG.E.U16 R2, [R2.64] ;  /* 0x0000002402027981 */ /* 0x000ea4000c1e1500 */
[----:B--2---:R0:W1:Y:S01]  /*12a0*/  I2F.S16 R22, R2 ;  /* 0x0000000200167306 */ /* 0x0040620000101400 */
[----:B------:R-:W-:Y:S05]  /*12b0*/  BRA `(.L_x_31848) ;  /* 0x00000bb000007947 */ /* 0x000fea0003800000 */
.L_x_31844:
        /* <DEDUP_REMOVED lines=8> */
.L_x_31852:
[----:B------:R-:W2:Y:S02]  /*1340*/  LDG.E.U16 R2, [R2.64] ;  /* 0x0000002402027981 */ /* 0x000ea4000c1e1500 */
[----:B--2---:R-:W-:Y:S01]  /*1350*/  HADD2.F32 R22, -RZ, R2.H0_H0 ;  /* 0x20000002ff167230 */ /* 0x004fe20000004100 */
[----:B------:R-:W-:Y:S05]  /*1360*/  BRA `(.L_x_31848) ;  /* 0x00000b0000007947 */ /* 0x000fea0003800000 */
.L_x_31851:
        /* <DEDUP_REMOVED lines=8> */
.L_x_31854:
[----:B------:R-:W2:Y:S02]  /*13f0*/  LDG.E.U16 R2, [R2.64] ;  /* 0x0000002402027981 */ /* 0x000ea4000c1e1500 */
[----:B--2---:R-:W-:Y:S01]  /*1400*/  HADD2.F32 R22, -RZ, R2.H0_H0 ;  /* 0x20000002ff167230 */ /* 0x004fe20000004100 */
[----:B------:R-:W-:Y:S05]  /*1410*/  BRA `(.L_x_31848) ;  /* 0x00000a5000007947 */ /* 0x000fea0003800000 */
.L_x_31853:
[----:B------:R-:W2:Y:S02]  /*1420*/  LDG.E.64 R2, [R2.64] ;  /* 0x0000002402027981 */ /* 0x000ea4000c1e1b00 */
[----:B--2---:R-:W0:Y:S01]  /*1430*/  F2F.F32.F64 R22, R2 ;  /* 0x0000000200167310 */ /* 0x004e220000301000 */
[----:B------:R-:W0:-:S14]  /*1440*/  DSETP.GEU.AND P0, PT, |R2|, c[0x2][0x0], PT ;  /* 0x008000000200762a */ /* 0x000e1c0003f0e200 */
[----:B0-----:R-:W-:Y:S01]  /*1450*/  @!P0 FMUL R22, R22, 1.175494350822287508e-38 ;  /* 0x0080000016168820 */ /* 0x001fe20000400000 */
[----:B------:R-:W-:Y:S05]  /*1460*/  BRA `(.L_x_31848) ;  /* 0x00000a0000007947 */ /* 0x000fea0003800000 */
.L_x_31843:
        /* <DEDUP_REMOVED lines=12> */
.L_x_31857:
[----:B------:R-:W2:Y:S02]  /*1530*/  LDG.E.64 R2, [R2.64] ;  /* 0x0000002402027981 */ /* 0x000ea4000c1e1b00 */
[----:B--2---:R-:W0:Y:S01]  /*1540*/  F2F.F32.F64 R22, R2 ;  /* 0x0000000200167310 */ /* 0x004e220000301000 */
[----:B------:R-:W0:-:S14]  /*1550*/  DSETP.GEU.AND P0, PT, |R2|, c[0x2][0x0], PT ;  /* 0x008000000200762a */ /* 0x000e1c0003f0e200 */
[----:B0-----:R-:W-:Y:S01]  /*1560*/  @!P0 FMUL R22, R22, 1.175494350822287508e-38 ;  /* 0x0080000016168820 */ /* 0x001fe20000400000 */
[----:B------:R-:W-:Y:S05]  /*1570*/  BRA `(.L_x_31848) ;  /* 0x000008f000007947 */ /* 0x000fea0003800000 */
.L_x_31856:
        /* <DEDUP_REMOVED lines=26> */
.L_x_31859:
        /* <DEDUP_REMOVED lines=13> */
.L_x_31858:
[----:B------:R-:W2:Y:S02]  /*17f0*/  LDG.E.U16 R2, [R2.64] ;  /* 0x0000002402027981 */ /* 0x000ea4000c1e1500 */
[----:B--2---:R-:W-:Y:S01]  /*1800*/  PRMT R22, RZ, 0x5410, R2 ;  /* 0x00005410ff167816 */ /* 0x004fe20000000002 */
[----:B------:R-:W-:Y:S05]  /*1810*/  BRA `(.L_x_31848) ;  /* 0x0000065000007947 */ /* 0x000fea0003800000 */
.L_x_31855:
        /* <DEDUP_REMOVED lines=11> */
.L_x_31862:
        /* <DEDUP_REMOVED lines=20> */
.L_x_31864:
[----:B------:R-:W-:Y:S05]  /*1a10*/  BSYNC B0 ;  /* 0x0000000000007941 */ /* 0x000fea0003800000 */
.L_x_31863:
[----:B------:R-:W-:Y:S01]  /*1a20*/  IMAD.SHL.U32 R2, R2, 0x100000, RZ ;  /* 0x0010000002027824 */ /* 0x000fe200078e00ff */
[----:B------:R-:W-:-:S04]  /*1a30*/  LEA R3, R0, 0x3b800000, 0x17 ;  /* 0x3b80000000037811 */ /* 0x000fc800078eb8ff */
[----:B------:R-:W-:Y:S01]  /*1a40*/  LOP3.LUT R22, R3, R2, R22, 0xfe, !PT ;  /* 0x0000000203167212 */ /* 0x000fe200078efe16 */
[----:B------:R-:W-:Y:S05]  /*1a50*/  BRA `(.L_x_31848) ;  /* 0x0000041000007947 */ /* 0x000fea0003800000 */
.L_x_31861:
        /* <DEDUP_REMOVED lines=20> */
.L_x_31866:
[----:B------:R-:W-:Y:S05]  /*1ba0*/  BSYNC B0 ;  /* 0x0000000000007941 */ /* 0x000fea0003800000 */
.L_x_31865:
[----:B------:R-:W-:Y:S01]  /*1bb0*/  IMAD.SHL.U32 R2, R2, 0x200000, RZ ;  /* 0x0020000002027824 */ /* 0x000fe200078e00ff */
[----:B------:R-:W-:-:S04]  /*1bc0*/  LEA R3, R0, 0x37800000, 0x17 ;  /* 0x3780000000037811 */ /* 0x000fc800078eb8ff */
[----:B------:R-:W-:Y:S01]  /*1bd0*/  LOP3.LUT R22, R3, R2, R22, 0xfe, !PT ;  /* 0x0000000203167212 */ /* 0x000fe200078efe16 */
[----:B------:R-:W-:Y:S05]  /*1be0*/  BRA `(.L_x_31848) ;  /* 0x0000028000007947 */ /* 0x000fea0003800000 */
.L_x_31860:
        /* <DEDUP_REMOVED lines=14> */
.L_x_31847:
        /* <DEDUP_REMOVED lines=21> */
.L_x_31868:
[----:B------:R-:W2:Y:S02]  /*1e20*/  LDG.E.64 R22, [R2.64] ;  /* 0x0000002402167981 */ /* 0x000ea4000c1e1b00 */
[----:B--2---:R0:W1:Y:S01]  /*1e30*/  I2F.U64 R22, R22 ;  /* 0x0000001600167312 */ /* 0x0040620000301000 */
[----:B------:R-:W-:Y:S05]  /*1e40*/  BRA `(.L_x_31848) ;  /* 0x0000002000007947 */ /* 0x000fea0003800000 */
.L_x_31867:
[----:B------:R-:W2:Y:S02]  /*1e50*/  LDG.E R2, [R2.64] ;  /* 0x0000002402027981 */ /* 0x000ea4000c1e1900 */
[----:B--2---:R0:W1:Y:S02]  /*1e60*/  I2F.U32 R22, R2 ;  /* 0x0000000200167306 */ /* 0x0040640000201000 */
.L_x_31848:
[----:B------:R-:W-:Y:S05]  /*1e70*/  BSYNC B6 ;  /* 0x0000000000067941 */ /* 0x000fea0003800000 */
.L_x_31842:
[----:B0-----:R-:W0:Y:S01]  /*1e80*/  LDC.U8 R2, c[0x0][0x3e3] ;  /* 0x0000f8c0ff027b82 */ /* 0x001e220000000000 */
[----:B------:R-:W-:Y:S01]  /*1e90*/  IADD3 R4, P1, R18, c[0x0][0x3d8], RZ ;  /* 0x0000f60012047a10 */ /* 0x000fe20007f3e0ff */
[----:B------:R-:W-:Y:S04]  /*1ea0*/  BSSY B6, `(.L_x_31869) ;  /* 0x00000dd000067945 */ /* 0x000fe80003800000 */
        /* <DEDUP_REMOVED lines=15> */
.L_x_31873:
[----:B------:R-:W2:Y:S02]  /*1fa0*/  LDG.E.U8 R3, [R4.64] ;  /* 0x0000002404037981 */ /* 0x000ea4000c1e1100 */
[----:B--2---:R-:W0:Y:S01]  /*1fb0*/  I2F.U16 R3, R3 ;  /* 0x0000000300037306 */ /* 0x004e220000101000 */
[----:B------:R-:W-:Y:S05]  /*1fc0*/  BRA `(.L_x_31875) ;  /* 0x00000ca000007947 */ /* 0x000fea0003800000 */
.L_x_31872:
        /* <DEDUP_REMOVED lines=9> */
.L_x_31877:
[----:B------:R-:W2:Y:S02]  /*2060*/  LDG.E R3, [R4.64] ;  /* 0x0000002404037981 */ /* 0x000ea4000c1e1900 */
[----:B--2---:R-:W0:Y:S01]  /*2070*/  I2F R3, R3 ;  /* 0x0000000300037306 */ /* 0x004e220000201400 */
[----:B------:R-:W-:Y:S05]  /*2080*/  BRA `(.L_x_31875) ;  /* 0x00000be000007947 */ /* 0x000fea0003800000 */
.L_x_31876:
[----:B------:R-:W2:Y:S02]  /*2090*/  LDG.E.U16 R3, [R4.64] ;  /* 0x0000002404037981 */ /* 0x000ea4000c1e1500 */
[----:B--2---:R-:W0:Y:S01]  /*20a0*/  I2F.S16 R3, R3 ;  /* 0x0000000300037306 */ /* 0x004e220000101400 */
[----:B------:R-:W-:Y:S05]  /*20b0*/  BRA `(.L_x_31875) ;  /* 0x00000bb000007947 */ /* 0x000fea0003800000 */
.L_x_31871:
        /* <DEDUP_REMOVED lines=8> */
.L_x_31879:
[----:B------:R-:W2:Y:S02]  /*2140*/  LDG.E.U16 R3, [R4.64] ;  /* 0x0000002404037981 */ /* 0x000ea4000c1e1500 */
[----:B--2---:R-:W-:Y:S01]  /*2150*/  HADD2.F32 R3, -RZ, R3.H0_H0 ;  /* 0x20000003ff037230 */ /* 0x004fe20000004100 */
[----:B------:R-:W-:Y:S05]  /*2160*/  BRA `(.L_x_31875) ;  /* 0x00000b0000007947 */ /* 0x000fea0003800000 */
.L_x_31878:
        /* <DEDUP_REMOVED lines=8> */
.L_x_31881:
[----:B------:R-:W2:Y:S02]  /*21f0*/  LDG.E.U16 R3, [R4.64] ;  /* 0x0000002404037981 */ /* 0x000ea4000c1e1500 */
[----:B--2---:R-:W-:Y:S01]  /*2200*/  HADD2.F32 R3, -RZ, R3.H0_H0 ;  /* 0x20000003ff037230 */ /* 0x004fe20000004100 */
[----:B------:R-:W-:Y:S05]  /*2210*/  BRA `(.L_x_31875) ;  /* 0x00000a5000007947 */ /* 0x000fea0003800000 */
.L_x_31880:
[----:B------:R-:W2:Y:S02]  /*2220*/  LDG.E.64 R4, [R4.64] ;  /* 0x0000002404047981 */ /* 0x000ea4000c1e1b00 */
[----:B--2---:R-:W0:Y:S01]  /*2230*/  F2F.F32.F64 R3, R4 ;  /* 0x0000000400037310 */ /* 0x004e220000301000 */
[----:B------:R-:W0:-:S14]  /*2240*/  DSETP.GEU.AND P0, PT, |R4|, c[0x2][0x0], PT ;  /* 0x008000000400762a */ /* 0x000e1c0003f0e200 */
[----:B0-----:R-:W-:Y:S01]  /*2250*/  @!P0 FMUL R3, R3, 1.175494350822287508e-38 ;  /* 0x0080000003038820 */ /* 0x001fe20000400000 */
[----:B------:R-:W-:Y:S05]  /*2260*/  BRA `(.L_x_31875) ;  /* 0x00000a0000007947 */ /* 0x000fea0003800000 */
.L_x_31870:
        /* <DEDUP_REMOVED lines=12> */
.L_x_31884:
[----:B------:R-:W2:Y:S02]  /*2330*/  LDG.E.64 R4, [R4.64] ;  /* 0x0000002404047981 */ /* 0x000ea4000c1e1b00 */
[----:B--2---:R-:W0:Y:S01]  /*2340*/  F2F.F32.F64 R3, R4 ;  /* 0x0000000400037310 */ /* 0x004e220000301000 */
[----:B------:R-:W0:-:S14]  /*2350*/  DSETP.GEU.AND P0, PT, |R4|, c[0x2][0x0], PT ;  /* 0x008000000400762a */ /* 0x000e1c0003f0e200 */
[----:B0-----:R-:W-:Y:S01]  /*2360*/  @!P0 FMUL R3, R3, 1.175494350822287508e-38 ;  /* 0x0080000003038820 */ /* 0x001fe20000400000 */
[----:B------:R-:W-:Y:S05]  /*2370*/  BRA `(.L_x_31875) ;  /* 0x000008f000007947 */ /* 0x000fea0003800000 */
.L_x_31883:
        /* <DEDUP_REMOVED lines=26> */
.L_x_31886:
        /* <DEDUP_REMOVED lines=13> */
.L_x_31885:
[----:B------:R-:W2:Y:S02]  /*25f0*/  LDG.E.U16 R3, [R4.64] ;  /* 0x0000002404037981 */ /* 0x000ea4000c1e1500 */
[----:B--2---:R-:W-:Y:S01]  /*2600*/  PRMT R3, RZ, 0x5410, R3 ;  /* 0x00005410ff037816 */ /* 0x004fe20000000003 */
[----:B------:R-:W-:Y:S05]  /*2610*/  BRA `(.L_x_31875) ;  /* 0x0000065000007947 */ /* 0x000fea0003800000 */
.L_x_31882:
        /* <DEDUP_REMOVED lines=11> */
.L_x_31889:
        /* <DEDUP_REMOVED lines=20> */
.L_x_31891:
[----:B------:R-:W-:Y:S05]  /*2810*/  BSYNC B0 ;  /* 0x0000000000007941 */ /* 0x000fea0003800000 */
.L_x_31890:
[----:B------:R-:W-:Y:S01]  /*2820*/  IMAD.SHL.U32 R2, R2, 0x100000, RZ ;  /* 0x0010000002027824 */ /* 0x000fe200078e00ff */
[----:B------:R-:W-:-:S04]  /*2830*/  LEA R3, R0, 0x3b800000, 0x17 ;  /* 0x3b80000000037811 */ /* 0x000fc800078eb8ff */
[----:B------:R-:W-:Y:S01]  /*2840*/  LOP3.LUT R3, R3, R2, R4, 0xfe, !PT ;  /* 0x0000000203037212 */ /* 0x000fe200078efe04 */
[----:B------:R-:W-:Y:S05]  /*2850*/  BRA `(.L_x_31875) ;  /* 0x0000041000007947 */ /* 0x000fea0003800000 */
.L_x_31888:
        /* <DEDUP_REMOVED lines=20> */
.L_x_31893:
[----:B------:R-:W-:Y:S05]  /*29a0*/  BSYNC B0 ;  /* 0x0000000000007941 */ /* 0x000fea0003800000 */
.L_x_31892:
[----:B------:R-:W-:Y:S01]  /*29b0*/  IMAD.SHL.U32 R2, R2, 0x200000, RZ ;  /* 0x0020000002027824 */ /* 0x000fe200078e00ff */
[----:B------:R-:W-:-:S04]  /*29c0*/  LEA R3, R0, 0x37800000, 0x17 ;  /* 0x3780000000037811 */ /* 0x000fc800078eb8ff */
[----:B------:R-:W-:Y:S01]  /*29d0*/  LOP3.LUT R3, R3, R2, R4, 0xfe, !PT ;  /* 0x0000000203037212 */ /* 0x000fe200078efe04 */
[----:B------:R-:W-:Y:S05]  /*29e0*/  BRA `(.L_x_31875) ;  /* 0x0000028000007947 */ /* 0x000fea0003800000 */
.L_x_31887:
        /* <DEDUP_REMOVED lines=14> */
.L_x_31874:
        /* <DEDUP_REMOVED lines=21> */
.L_x_31895:
[----:B------:R-:W2:Y:S02]  /*2c20*/  LDG.E.64 R2, [R4.64] ;  /* 0x0000002404027981 */ /* 0x000ea4000c1e1b00 */
[----:B--2---:R0:W2:Y:S01]  /*2c30*/  I2F.U64 R3, R2 ;  /* 0x0000000200037312 */ /* 0x0040a20000301000 */
[----:B------:R-:W-:Y:S05]  /*2c40*/  BRA `(.L_x_31875) ;  /* 0x0000002000007947 */ /* 0x000fea0003800000 */
.L_x_31894:
[----:B------:R-:W2:Y:S02]  /*2c50*/  LDG.E R3, [R4.64] ;  /* 0x0000002404037981 */ /* 0x000ea4000c1e1900 */
[----:B--2---:R-:W0:Y:S02]  /*2c60*/  I2F.U32 R3, R3 ;  /* 0x0000000300037306 */ /* 0x004e240000201000 */
.L_x_31875:
[----:B------:R-:W-:Y:S05]  /*2c70*/  BSYNC B6 ;  /* 0x0000000000067941 */ /* 0x000fea0003800000 */
.L_x_31869:
        /* <DEDUP_REMOVED lines=27> */
.L_x_31901:
[----:B------:R-:W-:Y:S01]  /*2e30*/  FSETP.GEU.FTZ.AND P0, PT, R7, -R4, PT ;  /* 0x800000040700720b */ /* 0x000fe20003f1e000 */
[----:B------:R-:W-:-:S12]  /*2e40*/  FADD.FTZ R0, R0, -1 ;  /* 0xbf80000000007421 */ /* 0x000fd80000010000 */
[----:B------:R-:W-:Y:S02]  /*2e50*/  @!P0 FADD.FTZ R0, R0, -1 ;  /* 0xbf80000000008421 */ /* 0x000fe40000010000 */
.L_x_31900:
[----:B------:R-:W-:Y:S05]  /*2e60*/  BSYNC B1 ;  /* 0x0000000000017941 */ /* 0x000fea0003800000 */
.L_x_31899:
[----:B------:R-:W-:Y:S01]  /*2e70*/  FFMA.FTZ R5, -R4, R0, R5 ;  /* 0x0000000004057223 */ /* 0x000fe20000010105 */
[----:B------:R-:W-:Y:S05]  /*2e80*/  BRA `(.L_x_31897) ;  /* 0x000001f000007947 */ /* 0x000fea0003800000 */
.L_x_31898:
        /* <DEDUP_REMOVED lines=15> */
.L_x_31904:
        /* <DEDUP_REMOVED lines=13> */
.L_x_31903:
[----:B------:R-:W-:Y:S05]  /*3050*/  BSYNC B1 ;  /* 0x0000000000017941 */ /* 0x000fea0003800000 */
.L_x_31902:
[----:B------:R-:W-:-:S04]  /*3060*/  FMUL.FTZ R5, R0, 1.1920928955078125e-07 ;  /* 0x3400000000057820 */ /* 0x000fc80000410000 */
[----:B------:R-:W-:Y:S02]  /*3070*/  FMUL.FTZ R5, R6, R5 ;  /* 0x0000000506057220 */ /* 0x000fe40000410000 */
.L_x_31897:
[----:B------:R-:W-:Y:S05]  /*3080*/  BSYNC B0 ;  /* 0x0000000000007941 */ /* 0x000fea0003800000 */
.L_x_31896:
        /* <DEDUP_REMOVED lines=10> */
[----:B------:R-:W-:-:S06]  /*3130*/  @P0 FADD.FTZ R2, R2, R3 ;  /* 0x0000000302020221 */ /* 0x000fcc0000010000 */
        /* <DEDUP_REMOVED lines=12> */
.L_x_31908:
[----:B------:R-:W1:Y:S02]  /*3200*/  F2I.S64.TRUNC R2, R2 ;  /* 0x0000000200027311 */ /* 0x000e64000020d900 */
[----:B-1----:R-:W-:-:S05]  /*3210*/  IMAD.MOV.U32 R5, RZ, RZ, R2 ;  /* 0x000000ffff057224 */ /* 0x002fca00078e0002 */
[----:B------:R1:W-:Y:S01]  /*3220*/  STG.E.U8 [R16.64], R5 ;  /* 0x0000000510007986 */ /* 0x0003e2000c101124 */
[----:B------:R-:W-:Y:S05]  /*3230*/  BRA `(.L_x_31910) ;  /* 0x00000d3000007947 */ /* 0x000fea0003800000 */
.L_x_31907:
        /* <DEDUP_REMOVED lines=9> */
.L_x_31912:
[----:B------:R-:W1:Y:S02]  /*32d0*/  F2I.FTZ.TRUNC.NTZ R3, R2 ;  /* 0x0000000200037305 */ /* 0x000e64000021f100 */
[----:B-1----:R1:W-:Y:S01]  /*32e0*/  STG.E [R16.64], R3 ;  /* 0x0000000310007986 */ /* 0x0023e2000c101924 */
[----:B------:R-:W-:Y:S05]  /*32f0*/  BRA `(.L_x_31910) ;  /* 0x00000c7000007947 */ /* 0x000fea0003800000 */
.L_x_31911:
[----:B------:R-:W1:Y:S02]  /*3300*/  F2I.FTZ.TRUNC.NTZ R3, R2 ;  /* 0x0000000200037305 */ /* 0x000e64000021f100 */
[----:B-1----:R1:W-:Y:S01]  /*3310*/  STG.E.U16 [R16.64], R3 ;  /* 0x0000000310007986 */ /* 0x0023e2000c101524 */
[----:B------:R-:W-:Y:S05]  /*3320*/  BRA `(.L_x_31910) ;  /* 0x00000c4000007947 */ /* 0x000fea0003800000 */
.L_x_31906:
        /* <DEDUP_REMOVED lines=8> */
.L_x_31914:
[----:B------:R-:W-:-:S05]  /*33b0*/  F2FP.PACK_AB R2, RZ, R2 ;  /* 0x00000002ff02723e */ /* 0x000fca00000000ff */
[----:B------:R1:W-:Y:S01]  /*33c0*/  STG.E.U16 [R16.64], R2 ;  /* 0x0000000210007986 */ /* 0x0003e2000c101524 */
[----:B------:R-:W-:Y:S05]  /*33d0*/  BRA `(.L_x_31910) ;  /* 0x00000b9000007947 */ /* 0x000fea0003800000 */
.L_x_31913:
        /* <DEDUP_REMOVED lines=9> */
.L_x_31916:
[----:B------:R-:W-:-:S04]  /*3470*/  F2FP.PACK_AB R3, RZ, R2 ;  /* 0x00000002ff03723e */ /* 0x000fc800000000ff */
[----:B------:R-:W-:-:S05]  /*3480*/  PRMT R3, R3, 0x5410, RZ ;  /* 0x0000541003037816 */ /* 0x000fca00000000ff */
[----:B------:R1:W-:Y:S01]  /*3490*/  STG.E [R16.64], R3 ;  /* 0x0000000310007986 */ /* 0x0003e2000c101924 */
[----:B------:R-:W-:Y:S05]  /*34a0*/  BRA `(.L_x_31910) ;  /* 0x00000ac000007947 */ /* 0x000fea0003800000 */
.L_x_31915:
[----:B------:R-:W-:-:S06]  /*34b0*/  FMUL.FTZ R2, R2, 1 ;  /* 0x3f80000002027820 */ /* 0x000fcc0000410000 */
[----:B------:R-:W1:Y:S02]  /*34c0*/  F2F.F64.F32 R2, R2 ;  /* 0x0000000200027310 */ /* 0x000e640000201800 */
[----:B-1----:R1:W-:Y:S01]  /*34d0*/  STG.E.64 [R16.64], R2 ;  /* 0x0000000210007986 */ /* 0x0023e2000c101b24 */
[----:B------:R-:W-:Y:S05]  /*34e0*/  BRA `(.L_x_31910) ;  /* 0x00000a8000007947 */ /* 0x000fea0003800000 */
.L_x_31905:
        /* <DEDUP_REMOVED lines=12> */
.L_x_31919:
[----:B------:R-:W-:Y:S01]  /*35b0*/  FMUL.FTZ R4, R2, 1 ;  /* 0x3f80000002047820 */ /* 0x000fe20000410000 */
[----:B------:R-:W-:-:S05]  /*35c0*/  CS2R R6, SRZ ;  /* 0x0000000000067805 */ /* 0x000fca000001ff00 */
[----:B------:R-:W1:Y:S02]  /*35d0*/  F2F.F64.F32 R4, R4 ;  /* 0x0000000400047310 */ /* 0x000e640000201800 */
[----:B-1----:R1:W-:Y:S01]  /*35e0*/  STG.E.128 [R16.64], R4 ;  /* 0x0000000410007986 */ /* 0x0023e2000c101d24 */
[----:B------:R-:W-:Y:S05]  /*35f0*/  BRA `(.L_x_31910) ;  /* 0x0000097000007947 */ /* 0x000fea0003800000 */
.L_x_31918:
        /* <DEDUP_REMOVED lines=20> */
.L_x_31923:
[----:B------:R-:W-:Y:S05]  /*3740*/  BSYNC B0 ;  /* 0x0000000000007941 */ /* 0x000fea0003800000 */
.L_x_31922:
[----:B------:R-:W-:-:S05]  /*3750*/  LOP3.LUT R5, R0, R5, RZ, 0xfc, !PT ;  /* 0x0000000500057212 */ /* 0x000fca00078efcff */
[----:B------:R1:W-:Y:S01]  /*3760*/  STG.E.U8 [R16.64], R5 ;  /* 0x0000000510007986 */ /* 0x0003e2000c101124 */
[----:B------:R-:W-:Y:S05]  /*3770*/  BRA `(.L_x_31910) ;  /* 0x000007f000007947 */ /* 0x000fea0003800000 */
.L_x_31921:
        /* <DEDUP_REMOVED lines=12> */
.L_x_31925:
[----:B------:R-:W-:Y:S01]  /*3840*/  IMAD.MOV.U32 R0, RZ, RZ, 0x7f ;  /* 0x0000007fff007424 */ /* 0x000fe200078e00ff */
[----:B------:R-:W-:-:S04]  /*3850*/  ISETP.GT.U32.AND P0, PT, R4, 0x7f800000, PT ;  /* 0x7f8000000400780c */ /* 0x000fc80003f04070 */
[----:B------:R-:W-:-:S04]  /*3860*/  SEL R0, R0, 0x7c, P0 ;  /* 0x0000007c00007807 */ /* 0x000fc80000000000 */
.L_x_31926:
[----:B------:R-:W-:Y:S05]  /*3870*/  BSYNC B0 ;  /* 0x0000000000007941 */ /* 0x000fea0003800000 */
.L_x_31924:
[----:B------:R-:W-:-:S04]  /*3880*/  LOP3.LUT R2, R2, 0x80000000, RZ, 0xc0, !PT ;  /* 0x8000000002027812 */ /* 0x000fc800078ec0ff */
[----:B------:R-:W-:-:S04]  /*3890*/  SHF.R.U32.HI R3, RZ, 0x18, R2 ;  /* 0x00000018ff037819 */ /* 0x000fc80000011602 */
[----:B------:R-:W-:-:S05]  /*38a0*/  LOP3.LUT R3, R0, R3, RZ, 0xfc, !PT ;  /* 0x0000000300037212 */ /* 0x000fca00078efcff */
[----:B------:R1:W-:Y:S01]  /*38b0*/  STG.E.U8 [R16.64], R3 ;  /* 0x0000000310007986 */ /* 0x0003e2000c101124 */
[----:B------:R-:W-:Y:S05]  /*38c0*/  BRA `(.L_x_31910) ;  /* 0x000006a000007947 */ /* 0x000fea0003800000 */
.L_x_31920:
[----:B------:R-:W-:-:S05]  /*38d0*/  F2FP.BF16.PACK_AB R2, RZ, R2 ;  /* 0x00000002ff02723e */ /* 0x000fca00000010ff */
[----:B------:R1:W-:Y:S01]  /*38e0*/  STG.E.U16 [R16.64], R2 ;  /* 0x0000000210007986 */ /* 0x0003e2000c101524 */
[----:B------:R-:W-:Y:S05]  /*38f0*/  BRA `(.L_x_31910) ;  /* 0x0000067000007947 */ /* 0x000fea0003800000 */
.L_x_31917:
        /* <DEDUP_REMOVED lines=11> */
.L_x_31929:
        /* <DEDUP_REMOVED lines=16> */
.L_x_31932:
[----:B------:R-:W-:-:S04]  /*3ab0*/  LOP3.LUT R2, R2, 0x80000000, RZ, 0xc0, !PT ;  /* 0x8000000002027812 */ /* 0x000fc800078ec0ff */
[----:B------:R-:W-:-:S04]  /*3ac0*/  SHF.R.U32.HI R3, RZ, 0x18, R2 ;  /* 0x00000018ff037819 */ /* 0x000fc80000011602 */
[----:B------:R-:W-:-:S04]  /*3ad0*/  LOP3.LUT R0, R0, R3, RZ, 0xfc, !PT ;  /* 0x0000000300007212 */ /* 0x000fc800078efcff */
[----:B------:R-:W-:Y:S02]  /*3ae0*/  PRMT R8, R0, 0x7610, R8 ;  /* 0x0000761000087816 */ /* 0x000fe40000000008 */
.L_x_31931:
[----:B------:R-:W-:Y:S05]  /*3af0*/  BSYNC B0 ;  /* 0x0000000000007941 */ /* 0x000fea0003800000 */
.L_x_31930:
[----:B------:R0:W-:Y:S01]  /*3b00*/  STG.E.U8 [R16.64], R8 ;  /* 0x0000000810007986 */ /* 0x0001e2000c101124 */
[----:B------:R-:W-:Y:S05]  /*3b10*/  BRA `(.L_x_31910) ;  /* 0x0000045000007947 */ /* 0x000fea0003800000 */
.L_x_31928:
        /* <DEDUP_REMOVED lines=16> */
.L_x_31935:
[----:B------:R-:W-:-:S04]  /*3c20*/  LOP3.LUT R2, R2, 0x80000000, RZ, 0xc0, !PT ;  /* 0x8000000002027812 */ /* 0x000fc800078ec0ff */
[----:B------:R-:W-:-:S04]  /*3c30*/  SHF.R.U32.HI R3, RZ, 0x18, R2 ;  /* 0x00000018ff037819 */ /* 0x000fc80000011602 */
[----:B------:R-:W-:-:S04]  /*3c40*/  LOP3.LUT R0, R0, R3, RZ, 0xfc, !PT ;  /* 0x0000000300007212 */ /* 0x000fc800078efcff */
[----:B------:R-:W-:Y:S02]  /*3c50*/  PRMT R8, R0, 0x7610, R8 ;  /* 0x0000761000087816 */ /* 0x000fe40000000008 */
.L_x_31934:
[----:B------:R-:W-:Y:S05]  /*3c60*/  BSYNC B0 ;  /* 0x0000000000007941 */ /* 0x000fea0003800000 */
.L_x_31933:
[----:B------:R0:W-:Y:S01]  /*3c70*/  STG.E.U8 [R16.64], R8 ;  /* 0x0000000810007986 */ /* 0x0001e2000c101124 */
[----:B------:R-:W-:Y:S05]  /*3c80*/  BRA `(.L_x_31910) ;  /* 0x000002e000007947 */ /* 0x000fea0003800000 */
.L_x_31927:
        /* <DEDUP_REMOVED lines=21> */
.L_x_31909:
        /* <DEDUP_REMOVED lines=20> */
.L_x_31937:
[----:B------:R-:W1:Y:S02]  /*3f20*/  F2I.U64.TRUNC R2, R2 ;  /* 0x0000000200027311 */ /* 0x000e64000020d800 */
[----:B-1----:R1:W-:Y:S01]  /*3f30*/  STG.E.64 [R16.64], R2 ;  /* 0x0000000210007986 */ /* 0x0023e2000c101b24 */
[----:B------:R-:W-:Y:S05]  /*3f40*/  BRA `(.L_x_31910) ;  /* 0x0000002000007947 */ /* 0x000fea0003800000 */
.L_x_31936:
[----:B------:R-:W1:Y:S02]  /*3f50*/  F2I.FTZ.U32.TRUNC.NTZ R3, R2 ;  /* 0x0000000200037305 */ /* 0x000e64000021f000 */
[----:B-1----:R1:W-:Y:S02]  /*3f60*/  STG.E [R16.64], R3 ;  /* 0x0000000310007986 */ /* 0x0023e4000c101924 */
.L_x_31910:
[----:B------:R-:W-:Y:S02]  /*3f70*/  IADD3 R19, R19, 0x80, RZ ;  /* 0x0000008013137810 */ /* 0x000fe40007ffe0ff */
.L_x_31840:
[----:B------:R-:W-:Y:S05]  /*3f80*/  BSYNC B7 ;  /* 0x0000000000077941 */ /* 0x000fea0003800000 */
.L_x_31839:
        /* <DEDUP_REMOVED lines=258> */
.L_x_31940:
        /* <DEDUP_REMOVED lines=20> */
.L_x_31945:
[----:B------:R-:W2:Y:S02]  /*50f0*/  LDG.E.U8 R2, [R2.64] ;  /* 0x0000002402027981 */ /* 0x000ea4000c1e1100 */
[----:B--2---:R0:W1:Y:S01]  /*5100*/  I2F.U16 R22, R2 ;  /* 0x0000000200167306 */ /* 0x0040620000101000 */
[----:B------:R-:W-:Y:S05]  /*5110*/  BRA `(.L_x_31947) ;  /* 0x00000ca000007947 */ /* 0x000fea0003800000 */
.L_x_31944:
        /* <DEDUP_REMOVED lines=9> */
.L_x_31949:
[----:B------:R-:W2:Y:S02]  /*51b0*/  LDG.E R2, [R2.64] ;  /* 0x0000002402027981 */ /* 0x000ea4000c1e1900 */
[----:B--2---:R0:W1:Y:S01]  /*51c0*/  I2F R22, R2 ;  /* 0x0000000200167306 */ /* 0x0040620000201400 */
[----:B------:R-:W-:Y:S05]  /*51d0*/  BRA `(.L_x_31947) ;  /* 0x00000be000007947 */ /* 0x000fea0003800000 */
.L_x_31948:
[----:B------:R-:W2:Y:S02]  /*51e0*/  LDG.E.U16 R2, [R2.64] ;  /* 0x0000002402027981 */ /* 0x000ea4000c1e1500 */
[----:B--2---:R0:W1:Y:S01]  /*51f0*/  I2F.S16 R22, R2 ;  /* 0x0000000200167306 */ /* 0x0040620000101400 */
[----:B------:R-:W-:Y:S05]  /*5200*/  BRA `(.L_x_31947) ;  /* 0x00000bb000007947 */ /* 0x000fea0003800000 */
.L_x_31943:
        /* <DEDUP_REMOVED lines=8> */
.L_x_31951:
[----:B------:R-:W2:Y:S02]  /*5290*/  LDG.E.U16 R2, [R2.64] ;  /* 0x0000002402027981 */ /* 0x000ea4000c1e1500 */
[----:B--2---:R-:W-:Y:S01]  /*52a0*/  HADD2.F32 R22, -RZ, R2.H0_H0 ;  /* 0x20000002ff167230 */ /* 0x004fe20000004100 */
[----:B------:R-:W-:Y:S05]  /*52b0*/  BRA `(.L_x_31947) ;  /* 0x00000b0000007947 */ /* 0x000fea0003800000 */
.L_x_31950:
        /* <DEDUP_REMOVED lines=8> */
.L_x_31953:
[----:B------:R-:W2:Y:S02]  /*5340*/  LDG.E.U16 R2, [R2.64] ;  /* 0x0000002402027981 */ /* 0x000ea4000c1e1500 */
[----:B--2---:R-:W-:Y:S01]  /*5350*/  HADD2.F32 R22, -RZ, R2.H0_H0 ;  /* 0x20000002ff167230 */ /* 0x004fe20000004100 */
[----:B------:R-:W-:Y:S05]  /*5360*/  BRA `(.L_x_31947) ;  /* 0x00000a5000007947 */ /* 0x000fea0003800000 */
.L_x_31952:
[----:B------:R-:W2:Y:S02]  /*5370*/  LDG.E.64 R2, [R2.64] ;  /* 0x0000002402027981 */ /* 0x000ea4000c1e1b00 */
[----:B--2---:R-:W0:Y:S01]  /*5380*/  F2F.F32.F64 R22, R2 ;  /* 0x0000000200167310 */ /* 0x004e220000301000 */
[----:B------:R-:W0:-:S14]  /*5390*/  DSETP.GEU.AND P0, PT, |R2|, c[0x2][0x0], PT ;  /* 0x008000000200762a */ /* 0x000e1c0003f0e200 */
[----:B0-----:R-:W-:Y:S01]  /*53a0*/  @!P0 FMUL R22, R22, 1.175494350822287508e-38 ;  /* 0x0080000016168820 */ /* 0x001fe20000400000 */
[----:B------:R-:W-:Y:S05]  /*53b0*/  BRA `(.L_x_31947) ;  /* 0x00000a0000007947 */ /* 0x000fea0003800000 */
.L_x_31942:
        /* <DEDUP_REMOVED lines=12> */
.L_x_31956:
[----:B------:R-:W2:Y:S02]  /*5480*/  LDG.E.64 R2, [R2.64] ;  /* 0x0000002402027981 */ /* 0x000ea4000c1e1b00 */
[----:B--2---:R-:W0:Y:S01]  /*5490*/  F2F.F32.F64 R22, R2 ;  /* 0x0000000200167310 */ /* 0x004e220000301000 */
[----:B------:R-:W0:-:S14]  /*54a0*/  DSETP.GEU.AND P0, PT, |R2|, c[0x2][0x0], PT ;  /* 0x008000000200762a */ /* 0x000e1c0003f0e200 */
[----:B0-----:R-:W-:Y:S01]  /*54b0*/  @!P0 FMUL R22, R22, 1.175494350822287508e-38 ;  /* 0x0080000016168820 */ /* 0x001fe20000400000 */
[----:B------:R-:W-:Y:S05]  /*54c0*/  BRA `(.L_x_31947) ;  /* 0x000008f000007947 */ /* 0x000fea0003800000 */
.L_x_31955:
        /* <DEDUP_REMOVED lines=26> */
.L_x_31958:
        /* <DEDUP_REMOVED lines=13> */
.L_x_31957:
[----:B------:R-:W2:Y:S02]  /*5740*/  LDG.E.U16 R2, [R2.64] ;  /* 0x0000002402027981 */ /* 0x000ea4000c1e1500 */
[----:B--2---:R-:W-:Y:S01]  /*5750*/  PRMT R22, RZ, 0x5410, R2 ;  /* 0x00005410ff167816 */ /* 0x004fe20000000002 */
[----:B------:R-:W-:Y:S05]  /*5760*/  BRA `(.L_x_31947) ;  /* 0x0000065000007947 */ /* 0x000fea0003800000 */
.L_x_31954:
        /* <DEDUP_REMOVED lines=11> */
.L_x_31961:
        /* <DEDUP_REMOVED lines=20> */
.L_x_31963:
[----:B------:R-:W-:Y:S05]  /*5960*/  BSYNC B0 ;  /* 0x0000000000007941 */ /* 0x000fea0003800000 */
.L_x_31962:
[----:B------:R-:W-:Y:S01]  /*5970*/  IMAD.SHL.U32 R2, R2, 0x100000, RZ ;  /* 0x0010000002027824 */ /* 0x000fe200078e00ff */
[----:B------:R-:W-:-:S04]  /*5980*/  LEA R3, R0, 0x3b800000, 0x17 ;  /* 0x3b80000000037811 */ /* 0x000fc800078eb8ff */
[----:B------:R-:W-:Y:S01]  /*5990*/  LOP3.LUT R22, R3, R2, R22, 0xfe, !PT ;  /* 0x0000000203167212 */ /* 0x000fe200078efe16 */
[----:B------:R-:W-:Y:S05]  /*59a0*/  BRA `(.L_x_31947) ;  /* 0x0000041000007947 */ /* 0x000fea0003800000 */
.L_x_31960:
        /* <DEDUP_REMOVED lines=20> */
.L_x_31965:
[----:B------:R-:W-:Y:S05]  /*5af0*/  BSYNC B0 ;  /* 0x0000000000007941 */ /* 0x000fea0003800000 */
.L_x_31964:
[----:B------:R-:W-:Y:S01]  /*5b00*/  IMAD.SHL.U32 R2, R2, 0x200000, RZ ;  /* 0x0020000002027824 */ /* 0x000fe200078e00ff */
[----:B------:R-:W-:-:S04]  /*5b10*/  LEA R3, R0, 0x37800000, 0x17 ;  /* 0x3780000000037811 */ /* 0x000fc800078eb8ff */
[----:B------:R-:W-:Y:S01]  /*5b20*/  LOP3.LUT R22, R3, R2, R22, 0xfe, !PT ;  /* 0x0000000203167212 */ /* 0x000fe200078efe16 */
[----:B------:R-:W-:Y:S05]  /*5b30*/  BRA `(.L_x_31947) ;  /* 0x0000028000007947 */ /* 0x000fea0003800000 */
.L_x_31959:
        /* <DEDUP_REMOVED lines=14> */
.L_x_31946:
        /* <DEDUP_REMOVED lines=21> */
.L_x_31967:
[----:B------:R-:W2:Y:S02]  /*5d70*/  LDG.E.64 R22, [R2.64] ;  /* 0x0000002402167981 */ /* 0x000ea4000c1e1b00 */
[----:B--2---:R0:W1:Y:S01]  /*5d80*/  I2F.U64 R22, R22 ;  /* 0x0000001600167312 */ /* 0x0040620000301000 */
[----:B------:R-:W-:Y:S05]  /*5d90*/  BRA `(.L_x_31947) ;  /* 0x0000002000007947 */ /* 0x000fea0003800000 */
.L_x_31966:
[----:B------:R-:W2:Y:S02]  /*5da0*/  LDG.E R2, [R2.64] ;  /* 0x0000002402027981 */ /* 0x000ea4000c1e1900 */
[----:B--2---:R0:W1:Y:S02]  /*5db0*/  I2F.U32 R22, R2 ;  /* 0x0000000200167306 */ /* 0x0040640000201000 */
.L_x_31947:
[----:B------:R-:W-:Y:S05]  /*5dc0*/  BSYNC B6 ;  /* 0x0000000000067941 */ /* 0x000fea0003800000 */
.L_x_31941:
        /* <DEDUP_REMOVED lines=18> */
.L_x_31972:
[----:B------:R-:W2:Y:S02]  /*5ef0*/  LDG.E.U8 R3, [R4.64] ;  /* 0x0000002404037981 */ /* 0x000ea4000c1e1100 */
[----:B--2---:R-:W0:Y:S01]  /*5f00*/  I2F.U16 R3, R3 ;  /* 0x0000000300037306 */ /* 0x004e220000101000 */
[----:B------:R-:W-:Y:S05]  /*5f10*/  BRA `(.L_x_31974) ;  /* 0x00000ca000007947 */ /* 0x000fea0003800000 */
.L_x_31971:
        /* <DEDUP_REMOVED lines=9> */
.L_x_31976:
[----:B------:R-:W2:Y:S02]  /*5fb0*/  LDG.E R3, [R4.64] ;  /* 0x0000002404037981 */ /* 0x000ea4000c1e1900 */
[----:B--2---:R-:W0:Y:S01]  /*5fc0*/  I2F R3, R3 ;  /* 0x0000000300037306 */ /* 0x004e220000201400 */
[----:B------:R-:W-:Y:S05]  /*5fd0*/  BRA `(.L_x_31974) ;  /* 0x00000be000007947 */ /* 0x000fea0003800000 */
.L_x_31975:
[----:B------:R-:W2:Y:S02]  /*5fe0*/  LDG.E.U16 R3, [R4.64] ;  /* 0x0000002404037981 */ /* 0x000ea4000c1e1500 */
[----:B--2---:R-:W0:Y:S01]  /*5ff0*/  I2F.S16 R3, R3 ;  /* 0x0000000300037306 */ /* 0x004e220000101400 */
[----:B------:R-:W-:Y:S05]  /*6000*/  BRA `(.L_x_31974) ;  /* 0x00000bb000007947 */ /* 0x000fea0003800000 */
.L_x_31970:
        /* <DEDUP_REMOVED lines=8> */
.L_x_31978:
[----:B------:R-:W2:Y:S02]  /*6090*/  LDG.E.U16 R3, [R4.64] ;  /* 0x0000002404037981 */ /* 0x000ea4000c1e1500 */
[----:B--2---:R-:W-:Y:S01]  /*60a0*/  HADD2.F32 R3, -RZ, R3.H0_H0 ;  /* 0x20000003ff037230 */ /* 0x004fe20000004100 */
[----:B------:R-:W-:Y:S05]  /*60b0*/  BRA `(.L_x_31974) ;  /* 0x00000b0000007947 */ /* 0x000fea0003800000 */
.L_x_31977:
        /* <DEDUP_REMOVED lines=8> */
.L_x_31980:
[----:B------:R-:W2:Y:S02]  /*6140*/  LDG.E.U16 R3, [R4.64] ;  /* 0x0000002404037981 */ /* 0x000ea4000c1e1500 */
[----:B--2---:R-:W-:Y:S01]  /*6150*/  HADD2.F32 R3, -RZ, R3.H0_H0 ;  /* 0x20000003ff037230 */ /* 0x004fe20000004100 */
[----:B------:R-:W-:Y:S05]  /*6160*/  BRA `(.L_x_31974) ;  /* 0x00000a5000007947 */ /* 0x000fea0003800000 */
.L_x_31979:
[----:B------:R-:W2:Y:S02]  /*6170*/  LDG.E.64 R4, [R4.64] ;  /* 0x0000002404047981 */ /* 0x000ea4000c1e1b00 */
[----:B--2---:R-:W0:Y:S01]  /*6180*/  F2F.F32.F64 R3, R4 ;  /* 0x0000000400037310 */ /* 0x004e220000301000 */
[----:B------:R-:W0:-:S14]  /*6190*/  DSETP.GEU.AND P0, PT, |R4|, c[0x2][0x0], PT ;  /* 0x008000000400762a */ /* 0x000e1c0003f0e200 */
[----:B0-----:R-:W-:Y:S01]  /*61a0*/  @!P0 FMUL R3, R3, 1.175494350822287508e-38 ;  /* 0x0080000003038820 */ /* 0x001fe20000400000 */
[----:B------:R-:W-:Y:S05]  /*61b0*/  BRA `(.L_x_31974) ;  /* 0x00000a0000007947 */ /* 0x000fea0003800000 */
.L_x_31969:
        /* <DEDUP_REMOVED lines=12> */
.L_x_31983:
[----:B------:R-:W2:Y:S02]  /*6280*/  LDG.E.64 R4, [R4.64] ;  /* 0x0000002404047981 */ /* 0x000ea4000c1e1b00 */
[----:B--2---:R-:W0:Y:S01]  /*6290*/  F2F.F32.F64 R3, R4 ;  /* 0x0000000400037310 */ /* 0x004e220000301000 */
[----:B------:R-:W0:-:S14]  /*62a0*/  DSETP.GEU.AND P0, PT, |R4|, c[0x2][0x0], PT ;  /* 0x008000000400762a */ /* 0x000e1c0003f0e200 */
[----:B0-----:R-:W-:Y:S01]  /*62b0*/  @!P0 FMUL R3, R3, 1.175494350822287508e-38 ;  /* 0x0080000003038820 */ /* 0x001fe20000400000 */
[----:B------:R-:W-:Y:S05]  /*62c0*/  BRA `(.L_x_31974) ;  /* 0x000008f000007947 */ /* 0x000fea0003800000 */
.L_x_31982:
        /* <DEDUP_REMOVED lines=26> */
.L_x_31985:
        /* <DEDUP_REMOVED lines=13> */
.L_x_31984:
[----:B------:R-:W2:Y:S02]  /*6540*/  LDG.E.U16 R3, [R4.64] ;  /* 0x0000002404037981 */ /* 0x000ea4000c1e1500 */
[----:B--2---:R-:W-:Y:S01]  /*6550*/  PRMT R3, RZ, 0x5410, R3 ;  /* 0x00005410ff037816 */ /* 0x004fe20000000003 */
[----:B------:R-:W-:Y:S05]  /*6560*/  BRA `(.L_x_31974) ;  /* 0x0000065000007947 */ /* 0x000fea0003800000 */
.L_x_31981:
        /* <DEDUP_REMOVED lines=11> */
.L_x_31988:
        /* <DEDUP_REMOVED lines=20> */
.L_x_31990:
[----:B------:R-:W-:Y:S05]  /*6760*/  BSYNC B0 ;  /* 0x0000000000007941 */ /* 0x000fea0003800000 */
.L_x_31989:
[----:B------:R-:W-:Y:S01]  /*6770*/  IMAD.SHL.U32 R2, R2, 0x100000, RZ ;  /* 0x0010000002027824 */ /* 0x000fe200078e00ff */
[----:B------:R-:W-:-:S04]  /*6780*/  LEA R3, R0, 0x3b800000, 0x17 ;  /* 0x3b80000000037811 */ /* 0x000fc800078eb8ff */
[----:B------:R-:W-:Y:S01]  /*6790*/  LOP3.LUT R3, R3, R2, R4, 0xfe, !PT ;  /* 0x0000000203037212 */ /* 0x000fe200078efe04 */
[----:B------:R-:W-:Y:S05]  /*67a0*/  BRA `(.L_x_31974) ;  /* 0x0000041000007947 */ /* 0x000fea0003800000 */
.L_x_31987:
        /* <DEDUP_REMOVED lines=20> */
.L_x_31992:
[----:B------:R-:W-:Y:S05]  /*68f0*/  BSYNC B0 ;  /* 0x0000000000007941 */ /* 0x000fea0003800000 */
.L_x_31991:
[----:B------:R-:W-:Y:S01]  /*6900*/  IMAD.SHL.U32 R2, R2, 0x200000, RZ ;  /* 0x0020000002027824 */ /* 0x000fe200078e00ff */
[----:B------:R-:W-:-:S04]  /*6910*/  LEA R3, R0, 0x37800000, 0x17 ;  /* 0x3780000000037811 */ /* 0x000fc800078eb8ff */
[----:B------:R-:W-:Y:S01]  /*6920*/  LOP3.LUT R3, R3, R2, R4, 0xfe, !PT ;  /* 0x0000000203037212 */ /* 0x000fe200078efe04 */
[----:B------:R-:W-:Y:S05]  /*6930*/  BRA `(.L_x_31974) ;  /* 0x0000028000007947 */ /* 0x000fea0003800000 */
.L_x_31986:
        /* <DEDUP_REMOVED lines=14> */
.L_x_31973:
        /* <DEDUP_REMOVED lines=21> */
.L_x_31994:
[----:B------:R-:W2:Y:S02]  /*6b70*/  LDG.E.64 R2, [R4.64] ;  /* 0x0000002404027981 */ /* 0x000ea4000c1e1b00 */
[----:B--2---:R0:W2:Y:S01]  /*6b80*/  I2F.U64 R3, R2 ;  /* 0x0000000200037312 */ /* 0x0040a20000301000 */
[----:B------:R-:W-:Y:S05]  /*6b90*/  BRA `(.L_x_31974) ;  /* 0x0000002000007947 */ /* 0x000fea0003800000 */
.L_x_31993:
[----:B------:R-:W2:Y:S02]  /*6ba0*/  LDG.E R3, [R4.64] ;  /* 0x0000002404037981 */ /* 0x000ea4000c1e1900 */
[----:B--2---:R-:W0:Y:S02]  /*6bb0*/  I2F.U32 R3, R3 ;  /* 0x0000000300037306 */ /* 0x004e240000201000 */
.L_x_31974:
[----:B------:R-:W-:Y:S05]  /*6bc0*/  BSYNC B6 ;  /* 0x0000000000067941 */ /* 0x000fea0003800000 */
.L_x_31968:
        /* <DEDUP_REMOVED lines=27> */
.L_x_32000:
[----:B------:R-:W-:Y:S01]  /*6d80*/  FSETP.GEU.FTZ.AND P0, PT, R7, -R4, PT ;  /* 0x800000040700720b */ /* 0x000fe20003f1e000 */
[----:B------:R-:W-:-:S12]  /*6d90*/  FADD.FTZ R0, R0, -1 ;  /* 0xbf80000000007421 */ /* 0x000fd80000010000 */
[----:B------:R-:W-:Y:S02]  /*6da0*/  @!P0 FADD.FTZ R0, R0, -1 ;  /* 0xbf80000000008421 */ /* 0x000fe40000010000 */
.L_x_31999:
[----:B------:R-:W-:Y:S05]  /*6db0*/  BSYNC B1 ;  /* 0x0000000000017941 */ /* 0x000fea0003800000 */
.L_x_31998:
[----:B------:R-:W-:Y:S01]  /*6dc0*/  FFMA.FTZ R5, -R4, R0, R5 ;  /* 0x0000000004057223 */ /* 0x000fe20000010105 */
[----:B------:R-:W-:Y:S05]  /*6dd0*/  BRA `(.L_x_31996) ;  /* 0x000001f000007947 */ /* 0x000fea0003800000 */
.L_x_31997:
        /* <DEDUP_REMOVED lines=15> */
.L_x_32003:
        /* <DEDUP_REMOVED lines=13> */
.L_x_32002:
[----:B------:R-:W-:Y:S05]  /*6fa0*/  BSYNC B1 ;  /* 0x0000000000017941 */ /* 0x000fea0003800000 */
.L_x_32001:
[----:B------:R-:W-:-:S04]  /*6fb0*/  FMUL.FTZ R5, R0, 1.1920928955078125e-07 ;  /* 0x3400000000057820 */ /* 0x000fc80000410000 */
[----:B------:R-:W-:Y:S02]  /*6fc0*/  FMUL.FTZ R5, R6, R5 ;  /* 0x0000000506057220 */ /* 0x000fe40000410000 */
.L_x_31996:
[----:B------:R-:W-:Y:S05]  /*6fd0*/  BSYNC B0 ;  /* 0x0000000000007941 */ /* 0x000fea0003800000 */
.L_x_31995:
        /* <DEDUP_REMOVED lines=23> */
.L_x_32007:
[----:B------:R-:W1:Y:S02]  /*7150*/  F2I.S64.TRUNC R2, R2 ;  /* 0x0000000200027311 */ /* 0x000e64000020d900 */
[----:B-1----:R-:W-:-:S05]  /*7160*/  IMAD.MOV.U32 R5, RZ, RZ, R2 ;  /* 0x000000ffff057224 */ /* 0x002fca00078e0002 */
[----:B------:R1:W-:Y:S01]  /*7170*/  STG.E.U8 [R16.64], R5 ;  /* 0x0000000510007986 */ /* 0x0003e2000c101124 */
[----:B------:R-:W-:Y:S05]  /*7180*/  BRA `(.L_x_32009) ;  /* 0x00000d3000007947 */ /* 0x000fea0003800000 */
.L_x_32006:
        /* <DEDUP_REMOVED lines=9> */
.L_x_32011:
[----:B------:R-:W1:Y:S02]  /*7220*/  F2I.FTZ.TRUNC.NTZ R3, R2 ;  /* 0x0000000200037305 */ /* 0x000e64000021f100 */
[----:B-1----:R1:W-:Y:S01]  /*7230*/  STG.E [R16.64], R3 ;  /* 0x0000000310007986 */ /* 0x0023e2000c101924 */
[----:B------:R-:W-:Y:S05]  /*7240*/  BRA `(.L_x_32009) ;  /* 0x00000c7000007947 */ /* 0x000fea0003800000 */
.L_x_32010:
[----:B------:R-:W1:Y:S02]  /*7250*/  F2I.FTZ.TRUNC.NTZ R3, R2 ;  /* 0x0000000200037305 */ /* 0x000e64000021f100 */
[----:B-1----:R1:W-:Y:S01]  /*7260*/  STG.E.U16 [R16.64], R3 ;  /* 0x0000000310007986 */ /* 0x0023e2000c101524 */
[----:B------:R-:W-:Y:S05]  /*7270*/  BRA `(.L_x_32009) ;  /* 0x00000c4000007947 */ /* 0x000fea0003800000 */
.L_x_32005:
        /* <DEDUP_REMOVED lines=8> */
.L_x_32013:
[----:B------:R-:W-:-:S05]  /*7300*/  F2FP.PACK_AB R2, RZ, R2 ;  /* 0x00000002ff02723e */ /* 0x000fca00000000ff */
[----:B------:R1:W-:Y:S01]  /*7310*/  STG.E.U16 [R16.64], R2 ;  /* 0x0000000210007986 */ /* 0x0003e2000c101524 */
[----:B------:R-:W-:Y:S05]  /*7320*/  BRA `(.L_x_32009) ;  /* 0x00000b9000007947 */ /* 0x000fea0003800000 */
.L_x_32012:
        /* <DEDUP_REMOVED lines=9> */
.L_x_32015:
[----:B------:R-:W-:-:S04]  /*73c0*/  F2FP.PACK_AB R3, RZ, R2 ;  /* 0x00000002ff03723e */ /* 0x000fc800000000ff */
[----:B------:R-:W-:-:S05]  /*73d0*/  PRMT R3, R3, 0x5410, RZ ;  /* 0x0000541003037816 */ /* 0x000fca00000000ff */
[----:B------:R1:W-:Y:S01]  /*73e0*/  STG.E [R16.64], R3 ;  /* 0x0000000310007986 */ /* 0x0003e2000c101924 */
[----:B------:R-:W-:Y:S05]  /*73f0*/  BRA `(.L_x_32009) ;  /* 0x00000ac000007947 */ /* 0x000fea0003800000 */
.L_x_32014:
[----:B------:R-:W-:-:S06]  /*7400*/  FMUL.FTZ R2, R2, 1 ;  /* 0x3f80000002027820 */ /* 0x000fcc0000410000 */
[----:B------:R-:W1:Y:S02]  /*7410*/  F2F.F64.F32 R2, R2 ;  /* 0x0000000200027310 */ /* 0x000e640000201800 */
[----:B-1----:R1:W-:Y:S01]  /*7420*/  STG.E.64 [R16.64], R2 ;  /* 0x0000000210007986 */ /* 0x0023e2000c101b24 */
[----:B------:R-:W-:Y:S05]  /*7430*/  BRA `(.L_x_32009) ;  /* 0x00000a8000007947 */ /* 0x000fea0003800000 */
.L_x_32004:
        /* <DEDUP_REMOVED lines=12> */
.L_x_32018:
[----:B------:R-:W-:Y:S01]  /*7500*/  FMUL.FTZ R4, R2, 1 ;  /* 0x3f80000002047820 */ /* 0x000fe20000410000 */
[----:B------:R-:W-:-:S05]  /*7510*/  CS2R R6, SRZ ;  /* 0x0000000000067805 */ /* 0x000fca000001ff00 */
[----:B------:R-:W1:Y:S02]  /*7520*/  F2F.F64.F32 R4, R4 ;  /* 0x0000000400047310 */ /* 0x000e640000201800 */
[----:B-1----:R1:W-:Y:S01]  /*7530*/  STG.E.128 [R16.64], R4 ;  /* 0x0000000410007986 */ /* 0x0023e2000c101d24 */
[----:B------:R-:W-:Y:S05]  /*7540*/  BRA `(.L_x_32009) ;  /* 0x0000097000007947 */ /* 0x000fea0003800000 */
.L_x_32017:
        /* <DEDUP_REMOVED lines=20> */
.L_x_32022:
[----:B------:R-:W-:Y:S05]  /*7690*/  BSYNC B0 ;  /* 0x0000000000007941 */ /* 0x000fea0003800000 */
.L_x_32021:
[----:B------:R-:W-:-:S05]  /*76a0*/  LOP3.LUT R5, R0, R5, RZ, 0xfc, !PT ;  /* 0x0000000500057212 */ /* 0x000fca00078efcff */
[----:B------:R1:W-:Y:S01]  /*76b0*/  STG.E.U8 [R16.64], R5 ;  /* 0x0000000510007986 */ /* 0x0003e2000c101124 */
[----:B------:R-:W-:Y:S05]  /*76c0*/  BRA `(.L_x_32009) ;  /* 0x000007f000007947 */ /* 0x000fea0003800000 */
.L_x_32020:
        /* <DEDUP_REMOVED lines=12> */
.L_x_32024:
[----:B------:R-:W-:Y:S01]  /*7790*/  IMAD.MOV.U32 R0, RZ, RZ, 0x7f ;  /* 0x0000007fff007424 */ /* 0x000fe200078e00ff */
[----:B------:R-:W-:-:S04]  /*77a0*/  ISETP.GT.U32.AND P0, PT, R4, 0x7f800000, PT ;  /* 0x7f8000000400780c */ /* 0x000fc80003f04070 */
[----:B------:R-:W-:-:S04]  /*77b0*/  SEL R0, R0, 0x7c, P0 ;  /* 0x0000007c00007807 */ /* 0x000fc80000000000 */
.L_x_32025:
[----:B------:R-:W-:Y:S05]  /*77c0*/  BSYNC B0 ;  /* 0x0000000000007941 */ /* 0x000fea0003800000 */
.L_x_32023:
[----:B------:R-:W-:-:S04]  /*77d0*/  LOP3.LUT R2, R2, 0x80000000, RZ, 0xc0, !PT ;  /* 0x8000000002027812 */ /* 0x000fc800078ec0ff */
[----:B------:R-:W-:-:S04]  /*77e0*/  SHF.R.U32.HI R3, RZ, 0x18, R2 ;  /* 0x00000018ff037819 */ /* 0x000fc80000011602 */
[----:B------:R-:W-:-:S05]  /*77f0*/  LOP3.LUT R3, R0, R3, RZ, 0xfc, !PT ;  /* 0x0000000300037212 */ /* 0x000fca00078efcff */
[----:B------:R1:W-:Y:S01]  /*7800*/  STG.E.U8 [R16.64], R3 ;  /* 0x0000000310007986 */ /* 0x0003e2000c101124 */
[----:B------:R-:W-:Y:S05]  /*7810*/  BRA `(.L_x_32009) ;  /* 0x000006a000007947 */ /* 0x000fea0003800000 */
.L_x_32019:
[----:B------:R-:W-:-:S05]  /*7820*/  F2FP.BF16.PACK_AB R2, RZ, R2 ;  /* 0x00000002ff02723e */ /* 0x000fca00000010ff */
[----:B------:R1:W-:Y:S01]  /*7830*/  STG.E.U16 [R16.64], R2 ;  /* 0x0000000210007986 */ /* 0x0003e2000c101524 */
[----:B------:R-:W-:Y:S05]  /*7840*/  BRA `(.L_x_32009) ;  /* 0x0000067000007947 */ /* 0x000fea0003800000 */
.L_x_32016:
        /* <DEDUP_REMOVED lines=11> */
.L_x_32028:
        /* <DEDUP_REMOVED lines=16> */
.L_x_32031:
[----:B------:R-:W-:-:S04]  /*7a00*/  LOP3.LUT R2, R2, 0x80000000, RZ, 0xc0, !PT ;  /* 0x8000000002027812 */ /* 0x000fc800078ec0ff */
[----:B------:R-:W-:-:S04]  /*7a10*/  SHF.R.U32.HI R3, RZ, 0x18, R2 ;  /* 0x00000018ff037819 */ /* 0x000fc80000011602 */
[----:B------:R-:W-:-:S04]  /*7a20*/  LOP3.LUT R0, R0, R3, RZ, 0xfc, !PT ;  /* 0x0000000300007212 */ /* 0x000fc800078efcff */
[----:B------:R-:W-:Y:S02]  /*7a30*/  PRMT R8, R0, 0x7610, R8 ;  /* 0x0000761000087816 */ /* 0x000fe40000000008 */
.L_x_32030:
[----:B------:R-:W-:Y:S05]  /*7a40*/  BSYNC B0 ;  /* 0x0000000000007941 */ /* 0x000fea0003800000 */
.L_x_32029:
[----:B------:R0:W-:Y:S01]  /*7a50*/  STG.E.U8 [R16.64], R8 ;  /* 0x0000000810007986 */ /* 0x0001e2000c101124 */
[----:B------:R-:W-:Y:S05]  /*7a60*/  BRA `(.L_x_32009) ;  /* 0x0000045000007947 */ /* 0x000fea0003800000 */
.L_x_32027:
        /* <DEDUP_REMOVED lines=16> */
.L_x_32034:
[----:B------:R-:W-:-:S04]  /*7b70*/  LOP3.LUT R2, R2, 0x80000000, RZ, 0xc0, !PT ;  /* 0x8000000002027812 */ /* 0x000fc800078ec0ff */
[----:B------:R-:W-:-:S04]  /*7b80*/  SHF.R.U32.HI R3, RZ, 0x18, R2 ;  /* 0x00000018ff037819 */ /* 0x000fc80000011602 */
[----:B------:R-:W-:-:S04]  /*7b90*/  LOP3.LUT R0, R0, R3, RZ, 0xfc, !PT ;  /* 0x0000000300007212 */ /* 0x000fc800078efcff */
[----:B------:R-:W-:Y:S02]  /*7ba0*/  PRMT R8, R0, 0x7610, R8 ;  /* 0x0000761000087816 */ /* 0x000fe40000000008 */
.L_x_32033:
[----:B------:R-:W-:Y:S05]  /*7bb0*/  BSYNC B0 ;  /* 0x0000000000007941 */ /* 0x000fea0003800000 */
.L_x_32032:
[----:B------:R0:W-:Y:S01]  /*7bc0*/  STG.E.U8 [R16.64], R8 ;  /* 0x0000000810007986 */ /* 0x0001e2000c101124 */
[----:B------:R-:W-:Y:S05]  /*7bd0*/  BRA `(.L_x_32009) ;  /* 0x000002e000007947 */ /* 0x000fea0003800000 */
.L_x_32026:
        /* <DEDUP_REMOVED lines=21> */
.L_x_32008:
        /* <DEDUP_REMOVED lines=20> */
.L_x_32036:
[----:B------:R-:W1:Y:S02]  /*7e70*/  F2I.U64.TRUNC R2, R2 ;  /* 0x0000000200027311 */ /* 0x000e64000020d800 */
[----:B-1----:R1:W-:Y:S01]  /*7e80*/  STG.E.64 [R16.64], R2 ;  /* 0x0000000210007986 */ /* 0x0023e2000c101b24 */
[----:B------:R-:W-:Y:S05]  /*7e90*/  BRA `(.L_x_32009) ;  /* 0x0000002000007947 */ /* 0x000fea0003800000 */
.L_x_32035:
[----:B------:R-:W1:Y:S02]  /*7ea0*/  F2I.FTZ.U32.TRUNC.NTZ R3, R2 ;  /* 0x0000000200037305 */ /* 0x000e64000021f000 */
[----:B-1----:R1:W-:Y:S02]  /*7eb0*/  STG.E [R16.64], R3 ;  /* 0x0000000310007986 */ /* 0x0023e4000c101924 */
.L_x_32009:
        /* <DEDUP_REMOVED lines=258> */
.L_x_32037:
        /* <DEDUP_REMOVED lines=20> */
.L_x_32042:
[----:B------:R-:W2:Y:S02]  /*9020*/  LDG.E.U8 R2, [R2.64] ;  /* 0x0000002402027981 */ /* 0x000ea4000c1e1100 */
[----:B--2---:R0:W1:Y:S01]  /*9030*/  I2F.U16 R22, R2 ;  /* 0x0000000200167306 */ /* 0x0040620000101000 */
[----:B------:R-:W-:Y:S05]  /*9040*/  BRA `(.L_x_32044) ;  /* 0x00000ca000007947 */ /* 0x000fea0003800000 */
.L_x_32041:
        /* <DEDUP_REMOVED lines=9> */
.L_x_32046:
[----:B------:R-:W2:Y:S02]  /*90e0*/  LDG.E R2, [R2.64] ;  /* 0x0000002402027981 */ /* 0x000ea4000c1e1900 */
[----:B--2---:R0:W1:Y:S01]  /*90f0*/  I2F R22, R2 ;  /* 0x0000000200167306 */ /* 0x0040620000201400 */
[----:B------:R-:W-:Y:S05]  /*9100*/  BRA `(.L_x_32044) ;  /* 0x00000be000007947 */ /* 0x000fea0003800000 */
.L_x_32045:
[----:B------:R-:W2:Y:S02]  /*9110*/  LDG.E.U16 R2, [R2.64] ;  /* 0x0000002402027981 */ /* 0x000ea4000c1e1500 */
[----:B--2---:R0:W1:Y:S01]  /*9120*/  I2F.S16 R22, R2 ;  /* 0x0000000200167306 */ /* 0x0040620000101400 */
[----:B------:R-:W-:Y:S05]  /*9130*/  BRA `(.L_x_32044) ;  /* 0x00000bb000007947 */ /* 0x000fea0003800000 */
.L_x_32040:
        /* <DEDUP_REMOVED lines=8> */
.L_x_32048:
[----:B------:R-:W2:Y:S02]  /*91c0*/  LDG.E.U16 R2, [R2.64] ;  /* 0x0000002402027981 */ /* 0x000ea4000c1e1500 */
[----:B--2---:R-:W-:Y:S01]  /*91d0*/  HADD2.F32 R22, -RZ, R2.H0_H0 ;  /* 0x20000002ff167230 */ /* 0x004fe20000004100 */
[----:B------:R-:W-:Y:S05]  /*91e0*/  BRA `(.L_x_32044) ;  /* 0x00000b0000007947 */ /* 0x000fea0003800000 */
.L_x_32047:
        /* <DEDUP_REMOVED lines=8> */
.L_x_32050:
[----:B------:R-:W2:Y:S02]  /*9270*/  LDG.E.U16 R2, [R2.64] ;  /* 0x0000002402027981 */ /* 0x000ea4000c1e1500 */
[----:B--2---:R-:W-:Y:S01]  /*9280*/  HADD2.F32 R22, -RZ, R2.H0_H0 ;  /* 0x20000002ff167230 */ /* 0x004fe20000004100 */
[----:B------:R-:W-:Y:S05]  /*9290*/  BRA `(.L_x_32044) ;  /* 0x00000a5000007947 */ /* 0x000fea0003800000 */
.L_x_32049:
[----:B------:R-:W2:Y:S02]  /*92a0*/  LDG.E.64 R2, [R2.64] ;  /* 0x0000002402027981 */ /* 0x000ea4000c1e1b00 */
[----:B--2---:R-:W0:Y:S01]  /*92b0*/  F2F.F32.F64 R22, R2 ;  /* 0x0000000200167310 */ /* 0x004e220000301000 */
[----:B------:R-:W0:-:S14]  /*92c0*/  DSETP.GEU.AND P0, PT, |R2|, c[0x2][0x0], PT ;  /* 0x008000000200762a */ /* 0x000e1c0003f0e200 */
[----:B0-----:R-:W-:Y:S01]  /*92d0*/  @!P0 FMUL R22, R22, 1.175494350822287508e-38 ;  /* 0x0080000016168820 */ /* 0x001fe20000400000 */
[----:B------:R-:W-:Y:S05]  /*92e0*/  BRA `(.L_x_32044) ;  /* 0x00000a0000007947 */ /* 0x000fea0003800000 */
.L_x_32039:
        /* <DEDUP_REMOVED lines=12> */
.L_x_32053:
[----:B------:R-:W2:Y:S02]  /*93b0*/  LDG.E.64 R2, [R2.64] ;  /* 0x0000002402027981 */ /* 0x000ea4000c1e1b00 */
[----:B--2---:R-:W0:Y:S01]  /*93c0*/  F2F.F32.F64 R22, R2 ;  /* 0x0000000200167310 */ /* 0x004e220000301000 */
[----:B------:R-:W0:-:S14]  /*93d0*/  DSETP.GEU.AND P0, PT, |R2|, c[0x2][0x0], PT ;  /* 0x008000000200762a */ /* 0x000e1c0003f0e200 */
[----:B0-----:R-:W-:Y:S01]  /*93e0*/  @!P0 FMUL R22, R22, 1.175494350822287508e-38 ;  /* 0x0080000016168820 */ /* 0x001fe20000400000 */
[----:B------:R-:W-:Y:S05]  /*93f0*/  BRA `(.L_x_32044) ;  /* 0x000008f000007947 */ /* 0x000fea0003800000 */
.L_x_32052:
        /* <DEDUP_REMOVED lines=26> */
.L_x_32055:
        /* <DEDUP_REMOVED lines=13> */
.L_x_32054:
[----:B------:R-:W2:Y:S02]  /*9670*/  LDG.E.U16 R2, [R2.64] ;  /* 0x0000002402027981 */ /* 0x000ea4000c1e1500 */
[----:B--2---:R-:W-:Y:S01]  /*9680*/  PRMT R22, RZ, 0x5410, R2 ;  /* 0x00005410ff167816 */ /* 0x004fe20000000002 */
[----:B------:R-:W-:Y:S05]  /*9690*/  BRA `(.L_x_32044) ;  /* 0x0000065000007947 */ /* 0x000fea0003800000 */
.L_x_32051:
        /* <DEDUP_REMOVED lines=11> */
.L_x_32058:
        /* <DEDUP_REMOVED lines=20> */
.L_x_32060:
[----:B------:R-:W-:Y:S05]  /*9890*/  BSYNC B0 ;  /* 0x0000000000007941 */ /* 0x000fea0003800000 */
.L_x_32059:
[----:B------:R-:W-:Y:S01]  /*98a0*/  IMAD.SHL.U32 R2, R2, 0x100000, RZ ;  /* 0x0010000002027824 */ /* 0x000fe200078e00ff */
[----:B------:R-:W-:-:S04]  /*98b0*/  LEA R3, R0, 0x3b800000, 0x17 ;  /* 0x3b80000000037811 */ /* 0x000fc800078eb8ff */
[----:B------:R-:W-:Y:S01]  /*98c0*/  LOP3.LUT R22, R3, R2, R22, 0xfe, !PT ;  /* 0x0000000203167212 */ /* 0x000fe200078efe16 */
[----:B------:R-:W-:Y:S05]  /*98d0*/  BRA `(.L_x_32044) ;  /* 0x0000041000007947 */ /* 0x000fea0003800000 */
.L_x_32057:
        /* <DEDUP_REMOVED lines=20> */
.L_x_32062:
[----:B------:R-:W-:Y:S05]  /*9a20*/  BSYNC B0 ;  /* 0x0000000000007941 */ /* 0x000fea0003800000 */
.L_x_32061:
[----:B------:R-:W-:Y:S01]  /*9a30*/  IMAD.SHL.U32 R2, R2, 0x200000, RZ ;  /* 0x0020000002027824 */ /* 0x000fe200078e00ff */
[----:B------:R-:W-:-:S04]  /*9a40*/  LEA R3, R0, 0x37800000, 0x17 ;  /* 0x3780000000037811 */ /* 0x000fc800078eb8ff */
[----:B------:R-:W-:Y:S01]  /*9a50*/  LOP3.LUT R22, R3, R2, R22, 0xfe, !PT ;  /* 0x0000000203167212 */ /* 0x000fe200078efe16 */
[----:B------:R-:W-:Y:S05]  /*9a60*/  BRA `(.L_x_32044) ;  /* 0x0000028000007947 */ /* 0x000fea0003800000 */
.L_x_32056:
        /* <DEDUP_REMOVED lines=14> */
.L_x_32043:
        /* <DEDUP_REMOVED lines=21> */
.L_x_32064:
[----:B------:R-:W2:Y:S02]  /*9ca0*/  LDG.E.64 R22, [R2.64] ;  /* 0x0000002402167981 */ /* 0x000ea4000c1e1b00 */
[----:B--2---:R0:W1:Y:S01]  /*9cb0*/  I2F.U64 R22, R22 ;  /* 0x0000001600167312 */ /* 0x0040620000301000 */
[----:B------:R-:W-:Y:S05]  /*9cc0*/  BRA `(.L_x_32044) ;  /* 0x0000002000007947 */ /* 0x000fea0003800000 */
.L_x_32063:
[----:B------:R-:W2:Y:S02]  /*9cd0*/  LDG.E R2, [R2.64] ;  /* 0x0000002402027981 */ /* 0x000ea4000c1e1900 */
[----:B--2---:R0:W1:Y:S02]  /*9ce0*/  I2F.U32 R22, R2 ;  /* 0x0000000200167306 */ /* 0x0040640000201000 */
.L_x_32044:
[----:B------:R-:W-:Y:S05]  /*9cf0*/  BSYNC B6 ;  /* 0x0000000000067941 */ /* 0x000fea0003800000 */
.L_x_32038:
        /* <DEDUP_REMOVED lines=18> */
.L_x_32069:
[----:B------:R-:W2:Y:S02]  /*9e20*/  LDG.E.U8 R3, [R4.64] ;  /* 0x0000002404037981 */ /* 0x000ea4000c1e1100 */
[----:B--2---:R-:W0:Y:S01]  /*9e30*/  I2F.U16 R3, R3 ;  /* 0x0000000300037306 */ /* 0x004e220000101000 */
[----:B------:R-:W-:Y:S05]  /*9e40*/  BRA `(.L_x_32071) ;  /* 0x00000ca000007947 */ /* 0x000fea0003800000 */
.L_x_32068:
        /* <DEDUP_REMOVED lines=9> */
.L_x_32073:
[----:B------:R-:W2:Y:S02]  /*9ee0*/  LDG.E R3, [R4.64] ;  /* 0x0000002404037981 */ /* 0x000ea4000c1e1900 */
[----:B--2---:R-:W0:Y:S01]  /*9ef0*/  I2F R3, R3 ;  /* 0x0000000300037306 */ /* 0x004e220000201400 */
[----:B------:R-:W-:Y:S05]  /*9f00*/  BRA `(.L_x_32071) ;  /* 0x00000be000007947 */ /* 0x000fea0003800000 */
.L_x_32072:
[----:B------:R-:W2:Y:S02]  /*9f10*/  LDG.E.U16 R3, [R4.64] ;  /* 0x0000002404037981 */ /* 0x000ea4000c1e1500 */
[----:B--2---:R-:W0:Y:S01]  /*9f20*/  I2F.S16 R3, R3 ;  /* 0x0000000300037306 */ /* 0x004e220000101400 */
[----:B------:R-:W-:Y:S05]  /*9f30*/  BRA `(.L_x_32071) ;  /* 0x00000bb000007947 */ /* 0x000fea0003800000 */
.L_x_32067:
        /* <DEDUP_REMOVED lines=8> */
.L_x_32075:
[----:B------:R-:W2:Y:S02]  /*9fc0*/  LDG.E.U16 R3, [R4.64] ;  /* 0x0000002404037981 */ /* 0x000ea4000c1e1500 */
[----:B--2---:R-:W-:Y:S01]  /*9fd0*/  HADD2.F32 R3, -RZ, R3.H0_H0 ;  /* 0x20000003ff037230 */ /* 0x004fe20000004100 */
[----:B------:R-:W-:Y:S05]  /*9fe0*/  BRA `(.L_x_32071) ;  /* 0x00000b0000007947 */ /* 0x000fea0003800000 */
.L_x_32074:
        /* <DEDUP_REMOVED lines=8> */
.L_x_32077:
[----:B------:R-:W2:Y:S02]  /*a070*/  LDG.E.U16 R3, [R4.64] ;  /* 0x0000002404037981 */ /* 0x000ea4000c1e1500 */
[----:B--2---:R-:W-:Y:S01]  /*a080*/  HADD2.F32 R3, -RZ, R3.H0_H0 ;  /* 0x20000003ff037230 */ /* 0x004fe20000004100 */
[----:B------:R-:W-:Y:S05]  /*a090*/  BRA `(.L_x_32071) ;  /* 0x00000a5000007947 */ /* 0x000fea0003800000 */
.L_x_32076:
[----:B------:R-:W2:Y:S02]  /*a0a0*/  LDG.E.64 R4, [R4.64] ;  /* 0x0000002404047981 */ /* 0x000ea4000c1e1b00 */
[----:B--2---:R-:W0:Y:S01]  /*a0b0*/  F2F.F32.F64 R3, R4 ;  /* 0x0000000400037310 */ /* 0x004e220000301000 */
[----:B------:R-:W0:-:S14]  /*a0c0*/  DSETP.GEU.AND P0, PT, |R4|, c[0x2][0x0], PT ;  /* 0x008000000400762a */ /* 0x000e1c0003f0e200 */
[----:B0-----:R-:W-:Y:S01]  /*a0d0*/  @!P0 FMUL R3, R3, 1.175494350822287508e-38 ;  /* 0x0080000003038820 */ /* 0x001fe20000400000 */
[----:B------:R-:W-:Y:S05]  /*a0e0*/  BRA `(.L_x_32071) ;  /* 0x00000a0000007947 */ /* 0x000fea0003800000 */
.L_x_32066:
        /* <DEDUP_REMOVED lines=12> */
.L_x_32080:
[----:B------:R-:W2:Y:S02]  /*a1b0*/  LDG.E.64 R4, [R4.64] ;  /* 0x0000002404047981 */ /* 0x000ea4000c1e1b00 */
[----:B--2---:R-:W0:Y:S01]  /*a1c0*/  F2F.F32.F64 R3, R4 ;  /* 0x0000000400037310 */ /* 0x004e220000301000 */
[----:B------:R-:W0:-:S14]  /*a1d0*/  DSETP.GEU.AND P0, PT, |R4|, c[0x2][0x0], PT ;  /* 0x008000000400762a */ /* 0x000e1c0003f0e200 */
[----:B0-----:R-:W-:Y:S01]  /*a1e0*/  @!P0 FMUL R3, R3, 1.175494350822287508e-38 ;  /* 0x0080000003038820 */ /* 0x001fe20000400000 */
[----:B------:R-:W-:Y:S05]  /*a1f0*/  BRA `(.L_x_32071) ;  /* 0x000008f000007947 */ /* 0x000fea0003800000 */
.L_x_32079:
        /* <DEDUP_REMOVED lines=26> */
.L_x_32082:
        /* <DEDUP_REMOVED lines=13> */
.L_x_32081:
[----:B------:R-:W2:Y:S02]  /*a470*/  LDG.E.U16 R3, [R4.64] ;  /* 0x0000002404037981 */ /* 0x000ea4000c1e1500 */
[----:B--2---:R-:W-:Y:S01]  /*a480*/  PRMT R3, RZ, 0x5410, R3 ;  /* 0x00005410ff037816 */ /* 0x004fe20000000003 */
[----:B------:R-:W-:Y:S05]  /*a490*/  BRA `(.L_x_32071) ;  /* 0x0000065000007947 */ /* 0x000fea0003800000 */
.L_x_32078:
        /* <DEDUP_REMOVED lines=11> */
.L_x_32085:
        /* <DEDUP_REMOVED lines=20> */
.L_x_32087:
[----:B------:R-:W-:Y:S05]  /*a690*/  BSYNC B0 ;  /* 0x0000000000007941 */ /* 0x000fea0003800000 */
.L_x_32086:
[----:B------:R-:W-:Y:S01]  /*a6a0*/  IMAD.SHL.U32 R2, R2, 0x100000, RZ ;  /* 0x0010000002027824 */ /* 0x000fe200078e00ff */
[----:B------:R-:W-:-:S04]  /*a6b0*/  LEA R3, R0, 0x3b800000, 0x17 ;  /* 0x3b80000000037811 */ /* 0x000fc800078eb8ff */
[----:B------:R-:W-:Y:S01]  /*a6c0*/  LOP3.LUT R3, R3, R2, R4, 0xfe, !PT ;  /* 0x0000000203037212 */ /* 0x000fe200078efe04 */
[----:B------:R-:W-:Y:S05]  /*a6d0*/  BRA `(.L_x_32071) ;  /* 0x0000041000007947 */ /* 0x000fea0003800000 */
.L_x_32084:
        /* <DEDUP_REMOVED lines=20> */
.L_x_32089:
[----:B------:R-:W-:Y:S05]  /*a820*/  BSYNC B0 ;  /* 0x0000000000007941 */ /* 0x000fea0003800000 */
.L_x_32088:
[----:B------:R-:W-:Y:S01]  /*a830*/  IMAD.SHL.U32 R2, R2, 0x200000, RZ ;  /* 0x0020000002027824 */ /* 0x000fe200078e00ff */
[----:B------:R-:W-:-:S04]  /*a840*/  LEA R3, R0, 0x37800000, 0x17 ;  /* 0x3780000000037811 */ /* 0x000fc800078eb8ff */
[----:B------:R-:W-:Y:S01]  /*a850*/  LOP3.LUT R3, R3, R2, R4, 0xfe, !PT ;  /* 0x0000000203037212 */ /* 0x000fe200078efe04 */
[----:B------:R-:W-:Y:S05]  /*a860*/  BRA `(.L_x_32071) ;  /* 0x0000028000007947 */ /* 0x000fea0003800000 */
.L_x_32083:
        /* <DEDUP_REMOVED lines=14> */
.L_x_32070:
        /* <DEDUP_REMOVED lines=21> */
.L_x_32091:
[----:B------:R-:W2:Y:S02]  /*aaa0*/  LDG.E.64 R2, [R4.64] ;  /* 0x0000002404027981 */ /* 0x000ea4000c1e1b00 */
[----:B--2---:R0:W2:Y:S01]  /*aab0*/  I2F.U64 R3, R2 ;  /* 0x0000000200037312 */ /* 0x0040a20000301000 */
[----:B------:R-:W-:Y:S05]  /*aac0*/  BRA `(.L_x_32071) ;  /* 0x0000002000007947 */ /* 0x000fea0003800000 */
.L_x_32090:
[----:B------:R-:W2:Y:S02]  /*aad0*/  LDG.E R3, [R4.64] ;  /* 0x0000002404037981 */ /* 0x000ea4000c1e1900 */
[----:B--2---:R-:W0:Y:S02]  /*aae0*/  I2F.U32 R3, R3 ;  /* 0x0000000300037306 */ /* 0x004e240000201000 */
.L_x_32071:
[----:B------:R-:W-:Y:S05]  /*aaf0*/  BSYNC B6 ;  /* 0x0000000000067941 */ /* 0x000fea0003800000 */
.L_x_32065:
        /* <DEDUP_REMOVED lines=27> */
.L_x_32097:
[----:B------:R-:W-:Y:S01]  /*acb0*/  FSETP.GEU.FTZ.AND P0, PT, R7, -R4, PT ;  /* 0x800000040700720b */ /* 0x000fe20003f1e000 */
[----:B------:R-:W-:-:S12]  /*acc0*/  FADD.FTZ R0, R0, -1 ;  /* 0xbf80000000007421 */ /* 0x000fd80000010000 */
[----:B------:R-:W-:Y:S02]  /*acd0*/  @!P0 FADD.FTZ R0, R0, -1 ;  /* 0xbf80000000008421 */ /* 0x000fe40000010000 */
.L_x_32096:
[----:B------:R-:W-:Y:S05]  /*ace0*/  BSYNC B1 ;  /* 0x0000000000017941 */ /* 0x000fea0003800000 */
.L_x_32095:
[----:B------:R-:W-:Y:S01]  /*acf0*/  FFMA.FTZ R5, -R4, R0, R5 ;  /* 0x0000000004057223 */ /* 0x000fe20000010105 */
[----:B------:R-:W-:Y:S05]  /*ad00*/  BRA `(.L_x_32093) ;  /* 0x000001f000007947 */ /* 0x000fea0003800000 */
.L_x_32094:
        /* <DEDUP_REMOVED lines=15> */
.L_x_32100:
        /* <DEDUP_REMOVED lines=13> */
.L_x_32099:
[----:B------:R-:W-:Y:S05]  /*aed0*/  BSYNC B1 ;  /* 0x0000000000017941 */ /* 0x000fea0003800000 */
.L_x_32098:
[----:B------:R-:W-:-:S04]  /*aee0*/  FMUL.FTZ R5, R0, 1.1920928955078125e-07 ;  /* 0x3400000000057820 */ /* 0x000fc80000410000 */
[----:B------:R-:W-:Y:S02]  /*aef0*/  FMUL.FTZ R5, R6, R5 ;  /* 0x0000000506057220 */ /* 0x000fe40000410000 */
.L_x_32093:
[----:B------:R-:W-:Y:S05]  /*af00*/  BSYNC B0 ;  /* 0x0000000000007941 */ /* 0x000fea0003800000 */
.L_x_32092:
        /* <DEDUP_REMOVED lines=23> */
.L_x_32104:
[----:B------:R-:W1:Y:S02]  /*b080*/  F2I.S64.TRUNC R2, R2 ;  /* 0x0000000200027311 */ /* 0x000e64000020d900 */
[----:B-1----:R-:W-:-:S05]  /*b090*/  IMAD.MOV.U32 R5, RZ, RZ, R2 ;  /* 0x000000ffff057224 */ /* 0x002fca00078e0002 */
[----:B------:R1:W-:Y:S01]  /*b0a0*/  STG.E.U8 [R16.64], R5 ;  /* 0x0000000510007986 */ /* 0x0003e2000c101124 */
[----:B------:R-:W-:Y:S05]  /*b0b0*/  BRA `(.L_x_32106) ;  /* 0x00000d3000007947 */ /* 0x000fea0003800000 */
.L_x_32103:
        /* <DEDUP_REMOVED lines=9> */
.L_x_32108:
[----:B------:R-:W1:Y:S02]  /*b150*/  F2I.FTZ.TRUNC.NTZ R3, R2 ;  /* 0x0000000200037305 */ /* 0x000e64000021f100 */
[----:B-1----:R1:W-:Y:S01]  /*b160*/  STG.E [R16.64], R3 ;  /* 0x0000000310007986 */ /* 0x0023e2000c101924 */
[----:B------:R-:W-:Y:S05]  /*b170*/  BRA `(.L_x_32106) ;  /* 0x00000c7000007947 */ /* 0x000fea0003800000 */
.L_x_32107:
[----:B------:R-:W1:Y:S02]  /*b180*/  F2I.FTZ.TRUNC.NTZ R3, R2 ;  /* 0x0000000200037305 */ /* 0x000e64000021f100 */
[----:B-1----:R1:W-:Y:S01]  /*b190*/  STG.E.U16 [R16.64], R3 ;  /* 0x0000000310007986 */ /* 0x0023e2000c101524 */
[----:B------:R-:W-:Y:S05]  /*b1a0*/  BRA `(.L_x_32106) ;  /* 0x00000c4000007947 */ /* 0x000fea0003800000 */
.L_x_32102:
        /* <DEDUP_REMOVED lines=8> */
.L_x_32110:
[----:B------:R-:W-:-:S05]  /*b230*/  F2FP.PACK_AB R2, RZ, R2 ;  /* 0x00000002ff02723e */ /* 0x000fca00000000ff */
[----:B------:R1:W-:Y:S01]  /*b240*/  STG.E.U16 [R16.64], R2 ;  /* 0x0000000210007986 */ /* 0x0003e2000c101524 */
[----:B------:R-:W-:Y:S05]  /*b250*/  BRA `(.L_x_32106) ;  /* 0x00000b9000007947 */ /* 0x000fea0003800000 */
.L_x_32109:
        /* <DEDUP_REMOVED lines=9> */
.L_x_32112:
[----:B------:R-:W-:-:S04]  /*b2f0*/  F2FP.PACK_AB R3, RZ, R2 ;  /* 0x00000002ff03723e */ /* 0x000fc800000000ff */
[----:B------:R-:W-:-:S05]  /*b300*/  PRMT R3, R3, 0x5410, RZ ;  /* 0x0000541003037816 */ /* 0x000fca00000000ff */
[----:B------:R1:W-:Y:S01]  /*b310*/  STG.E [R16.64], R3 ;  /* 0x0000000310007986 */ /* 0x0003e2000c101924 */
[----:B------:R-:W-:Y:S05]  /*b320*/  BRA `(.L_x_32106) ;  /* 0x00000ac000007947 */ /* 0x000fea0003800000 */
.L_x_32111:
[----:B------:R-:W-:-:S06]  /*b330*/  FMUL.FTZ R2, R2, 1 ;  /* 0x3f80000002027820 */ /* 0x000fcc0000410000 */
[----:B------:R-:W1:Y:S02]  /*b340*/  F2F.F64.F32 R2, R2 ;  /* 0x0000000200027310 */ /* 0x000e640000201800 */
[----:B-1----:R1:W-:Y:S01]  /*b350*/  STG.E.64 [R16.64], R2 ;  /* 0x0000000210007986 */ /* 0x0023e2000c101b24 */
[----:B------:R-:W-:Y:S05]  /*b360*/  BRA `(.L_x_32106) ;  /* 0x00000a8000007947 */ /* 0x000fea0003800000 */
.L_x_32101:
        /* <DEDUP_REMOVED lines=12> */
.L_x_32115:
[----:B------:R-:W-:Y:S01]  /*b430*/  FMUL.FTZ R4, R2, 1 ;  /* 0x3f80000002047820 */ /* 0x000fe20000410000 */
[----:B------:R-:W-:-:S05]  /*b440*/  CS2R R6, SRZ ;  /* 0x0000000000067805 */ /* 0x000fca000001ff00 */
[----:B------:R-:W1:Y:S02]  /*b450*/  F2F.F64.F32 R4, R4 ;  /* 0x0000000400047310 */ /* 0x000e640000201800 */
[----:B-1----:R1:W-:Y:S01]  /*b460*/  STG.E.128 [R16.64], R4 ;  /* 0x0000000410007986 */ /* 0x0023e2000c101d24 */
[----:B------:R-:W-:Y:S05]  /*b470*/  BRA `(.L_x_32106) ;  /* 0x0000097000007947 */ /* 0x000fea0003800000 */
.L_x_32114:
        /* <DEDUP_REMOVED lines=20> */
.L_x_32119:
[----:B------:R-:W-:Y:S05]  /*b5c0*/  BSYNC B0 ;  /* 0x0000000000007941 */ /* 0x000fea0003800000 */
.L_x_32118:
[----:B------:R-:W-:-:S05]  /*b5d0*/  LOP3.LUT R5, R0, R5, RZ, 0xfc, !PT ;  /* 0x0000000500057212 */ /* 0x000fca00078efcff */
[----:B------:R1:W-:Y:S01]  /*b5e0*/  STG.E.U8 [R16.64], R5 ;  /* 0x0000000510007986 */ /* 0x0003e2000c101124 */
[----:B------:R-:W-:Y:S05]  /*b5f0*/  BRA `(.L_x_32106) ;  /* 0x000007f000007947 */ /* 0x000fea0003800000 */
.L_x_32117:
        /* <DEDUP_REMOVED lines=12> */
.L_x_32121:
[----:B------:R-:W-:Y:S01]  /*b6c0*/  IMAD.MOV.U32 R0, RZ, RZ, 0x7f ;  /* 0x0000007fff007424 */ /* 0x000fe200078e00ff */
[----:B------:R-:W-:-:S04]  /*b6d0*/  ISETP.GT.U32.AND P0, PT, R4, 0x7f800000, PT ;  /* 0x7f8000000400780c */ /* 0x000fc80003f04070 */
[----:B------:R-:W-:-:S04]  /*b6e0*/  SEL R0, R0, 0x7c, P0 ;  /* 0x0000007c00007807 */ /* 0x000fc80000000000 */
.L_x_32122:
[----:B------:R-:W-:Y:S05]  /*b6f0*/  BSYNC B0 ;  /* 0x0000000000007941 */ /* 0x000fea0003800000 */
.L_x_32120:
[----:B------:R-:W-:-:S04]  /*b700*/  LOP3.LUT R2, R2, 0x80000000, RZ, 0xc0, !PT ;  /* 0x8000000002027812 */ /* 0x000fc800078ec0ff */
[----:B------:R-:W-:-:S04]  /*b710*/  SHF.R.U32.HI R3, RZ, 0x18, R2 ;  /* 0x00000018ff037819 */ /* 0x000fc80000011602 */
[----:B------:R-:W-:-:S05]  /*b720*/  LOP3.LUT R3, R0, R3, RZ, 0xfc, !PT ;  /* 0x0000000300037212 */ /* 0x000fca00078efcff */
[----:B------:R1:W-:Y:S01]  /*b730*/  STG.E.U8 [R16.64], R3 ;  /* 0x0000000310007986 */ /* 0x0003e2000c101124 */
[----:B------:R-:W-:Y:S05]  /*b740*/  BRA `(.L_x_32106) ;  /* 0x000006a000007947 */ /* 0x000fea0003800000 */
.L_x_32116:
[----:B------:R-:W-:-:S05]  /*b750*/  F2FP.BF16.PACK_AB R2, RZ, R2 ;  /* 0x00000002ff02723e */ /* 0x000fca00000010ff */
[----:B------:R1:W-:Y:S01]  /*b760*/  STG.E.U16 [R16.64], R2 ;  /* 0x0000000210007986 */ /* 0x0003e2000c101524 */
[----:B------:R-:W-:Y:S05]  /*b770*/  BRA `(.L_x_32106) ;  /* 0x0000067000007947 */ /* 0x000fea0003800000 */
.L_x_32113:
        /* <DEDUP_REMOVED lines=11> */
.L_x_32125:
        /* <DEDUP_REMOVED lines=16> */
.L_x_32128:
[----:B------:R-:W-:-:S04]  /*b930*/  LOP3.LUT R2, R2, 0x80000000, RZ, 0xc0, !PT ;  /* 0x8000000002027812 */ /* 0x000fc800078ec0ff */
[----:B------:R-:W-:-:S04]  /*b940*/  SHF.R.U32.HI R3, RZ, 0x18, R2 ;  /* 0x00000018ff037819 */ /* 0x000fc80000011602 */
[----:B------:R-:W-:-:S04]  /*b950*/  LOP3.LUT R0, R0, R3, RZ, 0xfc, !PT ;  /* 0x0000000300007212 */ /* 0x000fc800078efcff */
[----:B------:R-:W-:Y:S02]  /*b960*/  PRMT R8, R0, 0x7610, R8 ;  /* 0x0000761000087816 */ /* 0x000fe40000000008 */
.L_x_32127:
[----:B------:R-:W-:Y:S05]  /*b970*/  BSYNC B0 ;  /* 0x0000000000007941 */ /* 0x000fea0003800000 */
.L_x_32126:
[----:B------:R0:W-:Y:S01]  /*b980*/  STG.E.U8 [R16.64], R8 ;  /* 0x0000000810007986 */ /* 0x0001e2000c101124 */
[----:B------:R-:W-:Y:S05]  /*b990*/  BRA `(.L_x_32106) ;  /* 0x0000045000007947 */ /* 0x000fea0003800000 */
.L_x_32124:
        /* <DEDUP_REMOVED lines=16> */
.L_x_32131:
[----:B------:R-:W-:-:S04]  /*baa0*/  LOP3.LUT R2, R2, 0x80000000, RZ, 0xc0, !PT ;  /* 0x8000000002027812 */ /* 0x000fc800078ec0ff */
[----:B------:R-:W-:-:S04]  /*bab0*/  SHF.R.U32.HI R3, RZ, 0x18, R2 ;  /* 0x00000018ff037819 */ /* 0x000fc80000011602 */
[----:B------:R-:W-:-:S04]  /*bac0*/  LOP3.LUT R0, R0, R3, RZ, 0xfc, !PT ;  /* 0x0000000300007212 */ /* 0x000fc800078efcff */
[----:B------:R-:W-:Y:S02]  /*bad0*/  PRMT R8, R0, 0x7610, R8 ;  /* 0x0000761000087816 */ /* 0x000fe40000000008 */
.L_x_32130:
[----:B------:R-:W-:Y:S05]  /*bae0*/  BSYNC B0 ;  /* 0x0000000000007941 */ /* 0x000fea0003800000 */
.L_x_32129:
[----:B------:R0:W-:Y:S01]  /*baf0*/  STG.E.U8 [R16.64], R8 ;  /* 0x0000000810007986 */ /* 0x0001e2000c101124 */
[----:B------:R-:W-:Y:S05]  /*bb00*/  BRA `(.L_x_32106) ;  /* 0x000002e000007947 */ /* 0x000fea0003800000 */
.L_x_32123:
        /* <DEDUP_REMOVED lines=21> */
.L_x_32105:
        /* <DEDUP_REMOVED lines=20> */
.L_x_32133:
[----:B------:R-:W1:Y:S02]  /*bda0*/  F2I.U64.TRUNC R2, R2 ;  /* 0x0000000200027311 */ /* 0x000e64000020d800 */
[----:B-1----:R1:W-:Y:S01]  /*bdb0*/  STG.E.64 [R16.64], R2 ;  /* 0x0000000210007986 */ /* 0x0023e2000c101b24 */
[----:B------:R-:W-:Y:S05]  /*bdc0*/  BRA `(.L_x_32106) ;  /* 0x0000002000007947 */ /* 0x000fea0003800000 */
.L_x_32132:
[----:B------:R-:W1:Y:S02]  /*bdd0*/  F2I.FTZ.U32.TRUNC.NTZ R3, R2 ;  /* 0x0000000200037305 */ /* 0x000e64000021f000 */
[----:B-1----:R1:W-:Y:S02]  /*bde0*/  STG.E [R16.64], R3 ;  /* 0x0000000310007986 */ /* 0x0023e4000c101924 */
.L_x_32106:
[----:B------:R-:W-:Y:S02]  /*bdf0*/  IADD3 R19, R19, 0x80, RZ ;  /* 0x0000008013137810 */ /* 0x000fe40007ffe0ff */
.L_x_31939:
[----:B------:R-:W-:Y:S05]  /*be00*/  BSYNC B7 ;  /* 0x0000000000077941 */ /* 0x000fea0003800000 */
.L_x_31938:
        /* <DEDUP_REMOVED lines=257> */
.L_x_32134:
        /* <DEDUP_REMOVED lines=20> */
.L_x_32139:
[----:B------:R-:W2:Y:S02]  /*cf60*/  LDG.E.U8 R2, [R2.64] ;  /* 0x0000002402027981 */ /* 0x000ea4000c1e1100 */
[----:B--2---:R0:W1:Y:S01]  /*cf70*/  I2F.U16 R19, R2 ;  /* 0x0000000200137306 */ /* 0x0040620000101000 */
[----:B------:R-:W-:Y:S05]  /*cf80*/  BRA `(.L_x_32141) ;  /* 0x00000ca000007947 */ /* 0x000fea0003800000 */
.L_x_32138:
        /* <DEDUP_REMOVED lines=9> */
.L_x_32143:
[----:B------:R-:W2:Y:S02]  /*d020*/  LDG.E R2, [R2.64] ;  /* 0x0000002402027981 */ /* 0x000ea4000c1e1900 */
[----:B--2---:R0:W1:Y:S01]  /*d030*/  I2F R19, R2 ;  /* 0x0000000200137306 */ /* 0x0040620000201400 */
[----:B------:R-:W-:Y:S05]  /*d040*/  BRA `(.L_x_32141) ;  /* 0x00000be000007947 */ /* 0x000fea0003800000 */
.L_x_32142:
[----:B------:R-:W2:Y:S02]  /*d050*/  LDG.E.U16 R2, [R2.64] ;  /* 0x0000002402027981 */ /* 0x000ea4000c1e1500 */
[----:B--2---:R0:W1:Y:S01]  /*d060*/  I2F.S16 R19, R2 ;  /* 0x0000000200137306 */ /* 0x0040620000101400 */
[----:B------:R-:W-:Y:S05]  /*d070*/  BRA `(.L_x_32141) ;  /* 0x00000bb000007947 */ /* 0x000fea0003800000 */
.L_x_32137:
        /* <DEDUP_REMOVED lines=8> */
.L_x_32145:
[----:B------:R-:W2:Y:S02]  /*d100*/  LDG.E.U16 R2, [R2.64] ;  /* 0x0000002402027981 */ /* 0x000ea4000c1e1500 */
[----:B--2---:R-:W-:Y:S01]  /*d110*/  HADD2.F32 R19, -RZ, R2.H0_H0 ;  /* 0x20000002ff137230 */ /* 0x004fe20000004100 */
[----:B------:R-:W-:Y:S05]  /*d120*/  BRA `(.L_x_32141) ;  /* 0x00000b0000007947 */ /* 0x000fea0003800000 */
.L_x_32144:
        /* <DEDUP_REMOVED lines=8> */
.L_x_32147:
[----:B------:R-:W2:Y:S02]  /*d1b0*/  LDG.E.U16 R2, [R2.64] ;  /* 0x0000002402027981 */ /* 0x000ea4000c1e1500 */
[----:B--2---:R-:W-:Y:S01]  /*d1c0*/  HADD2.F32 R19, -RZ, R2.H0_H0 ;  /* 0x20000002ff137230 */ /* 0x004fe20000004100 */
[----:B------:R-:W-:Y:S05]  /*d1d0*/  BRA `(.L_x_32141) ;  /* 0x00000a5000007947 */ /* 0x000fea0003800000 */
.L_x_32146:
[----:B------:R-:W2:Y:S02]  /*d1e0*/  LDG.E.64 R2, [R2.64] ;  /* 0x0000002402027981 */ /* 0x000ea4000c1e1b00 */
[----:B--2---:R-:W0:Y:S01]  /*d1f0*/  F2F.F32.F64 R19, R2 ;  /* 0x0000000200137310 */ /* 0x004e220000301000 */
[----:B------:R-:W0:-:S14]  /*d200*/  DSETP.GEU.AND P0, PT, |R2|, c[0x2][0x0], PT ;  /* 0x008000000200762a */ /* 0x000e1c0003f0e200 */
[----:B0-----:R-:W-:Y:S01]  /*d210*/  @!P0 FMUL R19, R19, 1.175494350822287508e-38 ;  /* 0x0080000013138820 */ /* 0x001fe20000400000 */
[----:B------:R-:W-:Y:S05]  /*d220*/  BRA `(.L_x_32141) ;  /* 0x00000a0000007947 */ /* 0x000fea0003800000 */
.L_x_32136:
        /* <DEDUP_REMOVED lines=12> */
.L_x_32150:
[----:B------:R-:W2:Y:S02]  /*d2f0*/  LDG.E.64 R2, [R2.64] ;  /* 0x0000002402027981 */ /* 0x000ea4000c1e1b00 */
[----:B--2---:R-:W0:Y:S01]  /*d300*/  F2F.F32.F64 R19, R2 ;  /* 0x0000000200137310 */ /* 0x004e220000301000 */
[----:B------:R-:W0:-:S14]  /*d310*/  DSETP.GEU.AND P0, PT, |R2|, c[0x2][0x0], PT ;  /* 0x008000000200762a */ /* 0x000e1c0003f0e200 */
[----:B0-----:R-:W-:Y:S01]  /*d320*/  @!P0 FMUL R19, R19, 1.175494350822287508e-38 ;  /* 0x0080000013138820 */ /* 0x001fe20000400000 */
[----:B------:R-:W-:Y:S05]  /*d330*/  BRA `(.L_x_32141) ;  /* 0x000008f000007947 */ /* 0x000fea0003800000 */
.L_x_32149:
        /* <DEDUP_REMOVED lines=26> */
.L_x_32152:
        /* <DEDUP_REMOVED lines=13> */
.L_x_32151:
[----:B------:R-:W2:Y:S02]  /*d5b0*/  LDG.E.U16 R2, [R2.64] ;  /* 0x0000002402027981 */ /* 0x000ea4000c1e1500 */
[----:B--2---:R-:W-:Y:S01]  /*d5c0*/  PRMT R19, RZ, 0x5410, R2 ;  /* 0x00005410ff137816 */ /* 0x004fe20000000002 */
[----:B------:R-:W-:Y:S05]  /*d5d0*/  BRA `(.L_x_32141) ;  /* 0x0000065000007947 */ /* 0x000fea0003800000 */
.L_x_32148:
        /* <DEDUP_REMOVED lines=11> */
.L_x_32155:
        /* <DEDUP_REMOVED lines=20> */
.L_x_32157:
[----:B------:R-:W-:Y:S05]  /*d7d0*/  BSYNC B0 ;  /* 0x0000000000007941 */ /* 0x000fea0003800000 */
.L_x_32156:
[----:B------:R-:W-:Y:S01]  /*d7e0*/  IMAD.SHL.U32 R2, R2, 0x100000, RZ ;  /* 0x0010000002027824 */ /* 0x000fe200078e00ff */
[----:B------:R-:W-:-:S04]  /*d7f0*/  LEA R0, R0, 0x3b800000, 0x17 ;  /* 0x3b80000000007811 */ /* 0x000fc800078eb8ff */
[----:B------:R-:W-:Y:S01]  /*d800*/  LOP3.LUT R19, R0, R2, R19, 0xfe, !PT ;  /* 0x0000000200137212 */ /* 0x000fe200078efe13 */
[----:B------:R-:W-:Y:S05]  /*d810*/  BRA `(.L_x_32141) ;  /* 0x0000041000007947 */ /* 0x000fea0003800000 */
.L_x_32154:
        /* <DEDUP_REMOVED lines=20> */
.L_x_32159:
[----:B------:R-:W-:Y:S05]  /*d960*/  BSYNC B0 ;  /* 0x0000000000007941 */ /* 0x000fea0003800000 */
.L_x_32158:
[----:B------:R-:W-:Y:S01]  /*d970*/  IMAD.SHL.U32 R2, R2, 0x200000, RZ ;  /* 0x0020000002027824 */ /* 0x000fe200078e00ff */
[----:B------:R-:W-:-:S04]  /*d980*/  LEA R0, R0, 0x37800000, 0x17 ;  /* 0x3780000000007811 */ /* 0x000fc800078eb8ff */
[----:B------:R-:W-:Y:S01]  /*d990*/  LOP3.LUT R19, R0, R2, R19, 0xfe, !PT ;  /* 0x0000000200137212 */ /* 0x000fe200078efe13 */
[----:B------:R-:W-:Y:S05]  /*d9a0*/  BRA `(.L_x_32141) ;  /* 0x0000028000007947 */ /* 0x000fea0003800000 */
.L_x_32153:
        /* <DEDUP_REMOVED lines=14> */
.L_x_32140:
        /* <DEDUP_REMOVED lines=21> */
.L_x_32161:
[----:B------:R-:W2:Y:S02]  /*dbe0*/  LDG.E.64 R2, [R2.64] ;  /* 0x0000002402027981 */ /* 0x000ea4000c1e1b00 */
[----:B--2---:R0:W1:Y:S01]  /*dbf0*/  I2F.U64 R19, R2 ;  /* 0x0000000200137312 */ /* 0x0040620000301000 */
[----:B------:R-:W-:Y:S05]  /*dc00*/  BRA `(.L_x_32141) ;  /* 0x0000002000007947 */ /* 0x000fea0003800000 */
.L_x_32160:
[----:B------:R-:W2:Y:S02]  /*dc10*/  LDG.E R2, [R2.64] ;  /* 0x0000002402027981 */ /* 0x000ea4000c1e1900 */
[----:B--2---:R0:W1:Y:S02]  /*dc20*/  I2F.U32 R19, R2 ;  /* 0x0000000200137306 */ /* 0x0040640000201000 */
.L_x_32141:
[----:B------:R-:W-:Y:S05]  /*dc30*/  BSYNC B6 ;  /* 0x0000000000067941 */ /* 0x000fea0003800000 */
.L_x_32135:
        /* <DEDUP_REMOVED lines=18> */
.L_x_32166:
[----:B------:R-:W2:Y:S02]  /*dd60*/  LDG.E.U8 R0, [R2.64] ;  /* 0x0000002402007981 */ /* 0x000ea4000c1e1100 */
[----:B--2---:R-:W0:Y:S01]  /*dd70*/  I2F.U16 R0, R0 ;  /* 0x0000000000007306 */ /* 0x004e220000101000 */
[----:B------:R-:W-:Y:S05]  /*dd80*/  BRA `(.L_x_32168) ;  /* 0x00000ca000007947 */ /* 0x000fea0003800000 */
.L_x_32165:
        /* <DEDUP_REMOVED lines=9> */
.L_x_32170:
[----:B------:R-:W2:Y:S02]  /*de20*/  LDG.E R0, [R2.64] ;  /* 0x0000002402007981 */ /* 0x000ea4000c1e1900 */
[----:B--2---:R-:W0:Y:S01]  /*de30*/  I2F R0, R0 ;  /* 0x0000000000007306 */ /* 0x004e220000201400 */
[----:B------:R-:W-:Y:S05]  /*de40*/  BRA `(.L_x_32168) ;  /* 0x00000be000007947 */ /* 0x000fea0003800000 */
.L_x_32169:
[----:B------:R-:W2:Y:S02]  /*de50*/  LDG.E.U16 R0, [R2.64] ;  /* 0x0000002402007981 */ /* 0x000ea4000c1e1500 */
[----:B--2---:R-:W0:Y:S01]  /*de60*/  I2F.S16 R0, R0 ;  /* 0x0000000000007306 */ /* 0x004e220000101400 */
[----:B------:R-:W-:Y:S05]  /*de70*/  BRA `(.L_x_32168) ;  /* 0x00000bb000007947 */ /* 0x000fea0003800000 */
.L_x_32164:
        /* <DEDUP_REMOVED lines=8> */
.L_x_32172:
[----:B------:R-:W2:Y:S02]  /*df00*/  LDG.E.U16 R0, [R2.64] ;  /* 0x0000002402007981 */ /* 0x000ea4000c1e1500 */
[----:B--2---:R-:W-:Y:S01]  /*df10*/  HADD2.F32 R0, -RZ, R0.H0_H0 ;  /* 0x20000000ff007230 */ /* 0x004fe20000004100 */
[----:B------:R-:W-:Y:S05]  /*df20*/  BRA `(.L_x_32168) ;  /* 0x00000b0000007947 */ /* 0x000fea0003800000 */
.L_x_32171:
        /* <DEDUP_REMOVED lines=8> */
.L_x_32174:
[----:B------:R-:W2:Y:S02]  /*dfb0*/  LDG.E.U16 R0, [R2.64] ;  /* 0x0000002402007981 */ /* 0x000ea4000c1e1500 */
[----:B--2---:R-:W-:Y:S01]  /*dfc0*/  HADD2.F32 R0, -RZ, R0.H0_H0 ;  /* 0x20000000ff007230 */ /* 0x004fe20000004100 */
[----:B------:R-:W-:Y:S05]  /*dfd0*/  BRA `(.L_x_32168) ;  /* 0x00000a5000007947 */ /* 0x000fea0003800000 */
.L_x_32173:
[----:B------:R-:W2:Y:S02]  /*dfe0*/  LDG.E.64 R2, [R2.64] ;  /* 0x0000002402027981 */ /* 0x000ea4000c1e1b00 */
[----:B--2---:R-:W0:Y:S01]  /*dff0*/  F2F.F32.F64 R0, R2 ;  /* 0x0000000200007310 */ /* 0x004e220000301000 */
[----:B------:R-:W0:-:S14]  /*e000*/  DSETP.GEU.AND P0, PT, |R2|, c[0x2][0x0], PT ;  /* 0x008000000200762a */ /* 0x000e1c0003f0e200 */
[----:B0-----:R-:W-:Y:S01]  /*e010*/  @!P0 FMUL R0, R0, 1.175494350822287508e-38 ;  /* 0x0080000000008820 */ /* 0x001fe20000400000 */
[----:B------:R-:W-:Y:S05]  /*e020*/  BRA `(.L_x_32168) ;  /* 0x00000a0000007947 */ /* 0x000fea0003800000 */
.L_x_32163:
        /* <DEDUP_REMOVED lines=12> */
.L_x_32177:
[----:B------:R-:W2:Y:S02]  /*e0f0*/  LDG.E.64 R2, [R2.64] ;  /* 0x0000002402027981 */ /* 0x000ea4000c1e1b00 */
[----:B--2---:R-:W0:Y:S01]  /*e100*/  F2F.F32.F64 R0, R2 ;  /* 0x0000000200007310 */ /* 0x004e220000301000 */
[----:B------:R-:W0:-:S14]  /*e110*/  DSETP.GEU.AND P0, PT, |R2|, c[0x2][0x0], PT ;  /* 0x008000000200762a */ /* 0x000e1c0003f0e200 */
[----:B0-----:R-:W-:Y:S01]  /*e120*/  @!P0 FMUL R0, R0, 1.175494350822287508e-38 ;  /* 0x0080000000008820 */ /* 0x001fe20000400000 */
[----:B------:R-:W-:Y:S05]  /*e130*/  BRA `(.L_x_32168) ;  /* 0x000008f000007947 */ /* 0x000fea0003800000 */
.L_x_32176:
        /* <DEDUP_REMOVED lines=26> */
.L_x_32179:
        /* <DEDUP_REMOVED lines=13> */
.L_x_32178:
[----:B------:R-:W2:Y:S02]  /*e3b0*/  LDG.E.U16 R0, [R2.64] ;  /* 0x0000002402007981 */ /* 0x000ea4000c1e1500 */
[----:B--2---:R-:W-:Y:S01]  /*e3c0*/  PRMT R0, RZ, 0x5410, R0 ;  /* 0x00005410ff007816 */ /* 0x004fe20000000000 */
[----:B------:R-:W-:Y:S05]  /*e3d0*/  BRA `(.L_x_32168) ;  /* 0x0000065000007947 */ /* 0x000fea0003800000 */
.L_x_32175:
        /* <DEDUP_REMOVED lines=11> */
.L_x_32182:
        /* <DEDUP_REMOVED lines=20> */
.L_x_32184:
[----:B------:R-:W-:Y:S05]  /*e5d0*/  BSYNC B0 ;  /* 0x0000000000007941 */ /* 0x000fea0003800000 */
.L_x_32183:
[----:B------:R-:W-:Y:S01]  /*e5e0*/  LEA R3, R0, 0x3b800000, 0x17 ;  /* 0x3b80000000037811 */ /* 0x000fe200078eb8ff */
[----:B------:R-:W-:-:S05]  /*e5f0*/  IMAD.SHL.U32 R0, R2, 0x100000, RZ ;  /* 0x0010000002007824 */ /* 0x000fca00078e00ff */
[----:B------:R-:W-:Y:S01]  /*e600*/  LOP3.LUT R0, R3, R0, R4, 0xfe, !PT ;  /* 0x0000000003007212 */ /* 0x000fe200078efe04 */
[----:B------:R-:W-:Y:S05]  /*e610*/  BRA `(.L_x_32168) ;  /* 0x0000041000007947 */ /* 0x000fea0003800000 */
.L_x_32181:
        /* <DEDUP_REMOVED lines=20> */
.L_x_32186:
[----:B------:R-:W-:Y:S05]  /*e760*/  BSYNC B0 ;  /* 0x0000000000007941 */ /* 0x000fea0003800000 */
.L_x_32185:
[----:B------:R-:W-:Y:S01]  /*e770*/  LEA R3, R0, 0x37800000, 0x17 ;  /* 0x3780000000037811 */ /* 0x000fe200078eb8ff */
[----:B------:R-:W-:-:S05]  /*e780*/  IMAD.SHL.U32 R0, R2, 0x200000, RZ ;  /* 0x0020000002007824 */ /* 0x000fca00078e00ff */
[----:B------:R-:W-:Y:S01]  /*e790*/  LOP3.LUT R0, R3, R0, R4, 0xfe, !PT ;  /* 0x0000000003007212 */ /* 0x000fe200078efe04 */
[----:B------:R-:W-:Y:S05]  /*e7a0*/  BRA `(.L_x_32168) ;  /* 0x0000028000007947 */ /* 0x000fea0003800000 */
.L_x_32180:
        /* <DEDUP_REMOVED lines=14> */
.L_x_32167:
        /* <DEDUP_REMOVED lines=21> */
.L_x_32188:
[----:B------:R-:W2:Y:S02]  /*e9e0*/  LDG.E.64 R2, [R2.64] ;  /* 0x0000002402027981 */ /* 0x000ea4000c1e1b00 */
[----:B--2---:R0:W2:Y:S01]  /*e9f0*/  I2F.U64 R0, R2 ;  /* 0x0000000200007312 */ /* 0x0040a20000301000 */
[----:B------:R-:W-:Y:S05]  /*ea00*/  BRA `(.L_x_32168) ;  /* 0x0000002000007947 */ /* 0x000fea0003800000 */
.L_x_32187:
[----:B------:R-:W2:Y:S02]  /*ea10*/  LDG.E R0, [R2.64] ;  /* 0x0000002402007981 */ /* 0x000ea4000c1e1900 */
[----:B--2---:R-:W0:Y:S02]  /*ea20*/  I2F.U32 R0, R0 ;  /* 0x0000000000007306 */ /* 0x004e240000201000 */
.L_x_32168:
[----:B------:R-:W-:Y:S05]  /*ea30*/  BSYNC B6 ;  /* 0x0000000000067941 */ /* 0x000fea0003800000 */
.L_x_32162:
        /* <DEDUP_REMOVED lines=27> */
.L_x_32194:
[----:B------:R-:W-:Y:S01]  /*ebf0*/  FSETP.GEU.FTZ.AND P0, PT, R5, -R6, PT ;  /* 0x800000060500720b */ /* 0x000fe20003f1e000 */
[----:B------:R-:W-:-:S12]  /*ec00*/  FADD.FTZ R3, R3, -1 ;  /* 0xbf80000003037421 */ /* 0x000fd80000010000 */
[----:B------:R-:W-:Y:S02]  /*ec10*/  @!P0 FADD.FTZ R3, R3, -1 ;  /* 0xbf80000003038421 */ /* 0x000fe40000010000 */
.L_x_32193:
[----:B------:R-:W-:Y:S05]  /*ec20*/  BSYNC B1 ;  /* 0x0000000000017941 */ /* 0x000fea0003800000 */
.L_x_32192:
[----:B------:R-:W-:Y:S01]  /*ec30*/  FFMA.FTZ R2, -R6, R3, R2 ;  /* 0x0000000306027223 */ /* 0x000fe20000010102 */
[----:B------:R-:W-:Y:S05]  /*ec40*/  BRA `(.L_x_32190) ;  /* 0x000001f000007947 */ /* 0x000fea0003800000 */
.L_x_32191:
        /* <DEDUP_REMOVED lines=15> */
.L_x_32197:
        /* <DEDUP_REMOVED lines=13> */
.L_x_32196:
[----:B------:R-:W-:Y:S05]  /*ee10*/  BSYNC B1 ;  /* 0x0000000000017941 */ /* 0x000fea0003800000 */
.L_x_32195:
[----:B------:R-:W-:-:S04]  /*ee20*/  FMUL.FTZ R2, R3, 1.1920928955078125e-07 ;  /* 0x3400000003027820 */ /* 0x000fc80000410000 */
[----:B------:R-:W-:Y:S02]  /*ee30*/  FMUL.FTZ R2, R7, R2 ;  /* 0x0000000207027220 */ /* 0x000fe40000410000 */
.L_x_32190:
[----:B------:R-:W-:Y:S05]  /*ee40*/  BSYNC B0 ;  /* 0x0000000000007941 */ /* 0x000fea0003800000 */
.L_x_32189:
        /* <DEDUP_REMOVED lines=23> */
.L_x_32201:
[----:B------:R-:W1:Y:S02]  /*efc0*/  F2I.S64.TRUNC R2, R2 ;  /* 0x0000000200027311 */ /* 0x000e64000020d900 */
[----:B-1----:R-:W-:-:S05]  /*efd0*/  IMAD.MOV.U32 R5, RZ, RZ, R2 ;  /* 0x000000ffff057224 */ /* 0x002fca00078e0002 */
[----:B------:R-:W-:Y:S01]  /*efe0*/  STG.E.U8 [R16.64], R5 ;  /* 0x0000000510007986 */ /* 0x000fe2000c101124 */
[----:B------:R-:W-:Y:S05]  /*eff0*/  EXIT ;  /* 0x000000000000794d */ /* 0x000fea0003800000 */
.L_x_32200:
        /* <DEDUP_REMOVED lines=9> */
.L_x_32204:
[----:B------:R-:W1:Y:S02]  /*f090*/  F2I.FTZ.TRUNC.NTZ R3, R2 ;  /* 0x0000000200037305 */ /* 0x000e64000021f100 */
[----:B-1----:R-:W-:Y:S01]  /*f0a0*/  STG.E [R16.64], R3 ;  /* 0x0000000310007986 */ /* 0x002fe2000c101924 */
[----:B------:R-:W-:Y:S05]  /*f0b0*/  EXIT ;  /* 0x000000000000794d */ /* 0x000fea0003800000 */
.L_x_32203:
[----:B------:R-:W1:Y:S02]  /*f0c0*/  F2I.FTZ.TRUNC.NTZ R3, R2 ;  /* 0x0000000200037305 */ /* 0x000e64000021f100 */
[----:B-1----:R-:W-:Y:S01]  /*f0d0*/  STG.E.U16 [R16.64], R3 ;  /* 0x0000000310007986 */ /* 0x002fe2000c101524 */
[----:B------:R-:W-:Y:S05]  /*f0e0*/  EXIT ;  /* 0x000000000000794d */ /* 0x000fea0003800000 */
.L_x_32199:
        /* <DEDUP_REMOVED lines=8> */
.L_x_32206:
[----:B------:R-:W-:-:S05]  /*f170*/  F2FP.PACK_AB R2, RZ, R2 ;  /* 0x00000002ff02723e */ /* 0x000fca00000000ff */
[----:B------:R-:W-:Y:S01]  /*f180*/  STG.E.U16 [R16.64], R2 ;  /* 0x0000000210007986 */ /* 0x000fe2000c101524 */
[----:B------:R-:W-:Y:S05]  /*f190*/  EXIT ;  /* 0x000000000000794d */ /* 0x000fea0003800000 */
.L_x_32205:
        /* <DEDUP_REMOVED lines=9> */
.L_x_32208:
[----:B------:R-:W-:-:S04]  /*f230*/  F2FP.PACK_AB R3, RZ, R2 ;  /* 0x00000002ff03723e */ /* 0x000fc800000000ff */
[----:B------:R-:W-:-:S05]  /*f240*/  PRMT R3, R3, 0x5410, RZ ;  /* 0x0000541003037816 */ /* 0x000fca00000000ff */
[----:B------:R-:W-:Y:S01]  /*f250*/  STG.E [R16.64], R3 ;  /* 0x0000000310007986 */ /* 0x000fe2000c101924 */
[----:B------:R-:W-:Y:S05]  /*f260*/  EXIT ;  /* 0x000000000000794d */ /* 0x000fea0003800000 */
.L_x_32207:
[----:B------:R-:W-:-:S06]  /*f270*/  FMUL.FTZ R2, R2, 1 ;  /* 0x3f80000002027820 */ /* 0x000fcc0000410000 */
[----:B------:R-:W1:Y:S02]  /*f280*/  F2F.F64.F32 R2, R2 ;  /* 0x0000000200027310 */ /* 0x000e640000201800 */
[----:B-1----:R-:W-:Y:S01]  /*f290*/  STG.E.64 [R16.64], R2 ;  /* 0x0000000210007986 */ /* 0x002fe2000c101b24 */
[----:B------:R-:W-:Y:S05]  /*f2a0*/  EXIT ;  /* 0x000000000000794d */ /* 0x000fea0003800000 */
.L_x_32198:
        /* <DEDUP_REMOVED lines=12> */
.L_x_32211:
[----:B------:R-:W-:Y:S01]  /*f370*/  FMUL.FTZ R4, R2, 1 ;  /* 0x3f80000002047820 */ /* 0x000fe20000410000 */
[----:B------:R-:W-:-:S05]  /*f380*/  CS2R R6, SRZ ;  /* 0x0000000000067805 */ /* 0x000fca000001ff00 */
[----:B------:R-:W1:Y:S02]  /*f390*/  F2F.F64.F32 R4, R4 ;  /* 0x0000000400047310 */ /* 0x000e640000201800 */
[----:B-1----:R-:W-:Y:S01]  /*f3a0*/  STG.E.128 [R16.64], R4 ;  /* 0x0000000410007986 */ /* 0x002fe2000c101d24 */
[----:B------:R-:W-:Y:S05]  /*f3b0*/  EXIT ;  /* 0x000000000000794d */ /* 0x000fea0003800000 */
.L_x_32210:
        /* <DEDUP_REMOVED lines=20> */
.L_x_32215:
[----:B------:R-:W-:Y:S05]  /*f500*/  BSYNC B0 ;  /* 0x0000000000007941 */ /* 0x000fea0003800000 */
.L_x_32214:
[----:B------:R-:W-:-:S05]  /*f510*/  LOP3.LUT R5, R0, R5, RZ, 0xfc, !PT ;  /* 0x0000000500057212 */ /* 0x000fca00078efcff */
[----:B------:R-:W-:Y:S01]  /*f520*/  STG.E.U8 [R16.64], R5 ;  /* 0x0000000510007986 */ /* 0x000fe2000c101124 */
[----:B------:R-:W-:Y:S05]  /*f530*/  EXIT ;  /* 0x000000000000794d */ /* 0x000fea0003800000 */
.L_x_32213:
        /* <DEDUP_REMOVED lines=12> */
.L_x_32217:
[----:B------:R-:W-:Y:S01]  /*f600*/  IMAD.MOV.U32 R0, RZ, RZ, 0x7f ;  /* 0x0000007fff007424 */ /* 0x000fe200078e00ff */
[----:B------:R-:W-:-:S04]  /*f610*/  ISETP.GT.U32.AND P0, PT, R4, 0x7f800000, PT ;  /* 0x7f8000000400780c */ /* 0x000fc80003f04070 */
[----:B------:R-:W-:-:S04]  /*f620*/  SEL R0, R0, 0x7c, P0 ;  /* 0x0000007c00007807 */ /* 0x000fc80000000000 */
.L_x_32218:
[----:B------:R-:W-:Y:S05]  /*f630*/  BSYNC B0 ;  /* 0x0000000000007941 */ /* 0x000fea0003800000 */
.L_x_32216:
[----:B------:R-:W-:-:S04]  /*f640*/  LOP3.LUT R2, R2, 0x80000000, RZ, 0xc0, !PT ;  /* 0x8000000002027812 */ /* 0x000fc800078ec0ff */
[----:B------:R-:W-:-:S04]  /*f650*/  SHF.R.U32.HI R3, RZ, 0x18, R2 ;  /* 0x00000018ff037819 */ /* 0x000fc80000011602 */
[----:B------:R-:W-:-:S05]  /*f660*/  LOP3.LUT R3, R0, R3, RZ, 0xfc, !PT ;  /* 0x0000000300037212 */ /* 0x000fca00078efcff */
[----:B------:R-:W-:Y:S01]  /*f670*/  STG.E.U8 [R16.64], R3 ;  /* 0x0000000310007986 */ /* 0x000fe2000c101124 */
[----:B------:R-:W-:Y:S05]  /*f680*/  EXIT ;  /* 0x000000000000794d */ /* 0x000fea0003800000 */
.L_x_32212:
[----:B------:R-:W-:-:S05]  /*f690*/  F2FP.BF16.PACK_AB R2, RZ, R2 ;  /* 0x00000002ff02723e */ /* 0x000fca00000010ff */
[----:B------:R-:W-:Y:S01]  /*f6a0*/  STG.E.U16 [R16.64], R2 ;  /* 0x0000000210007986 */ /* 0x000fe2000c101524 */
[----:B------:R-:W-:Y:S05]  /*f6b0*/  EXIT ;  /* 0x000000000000794d */ /* 0x000fea0003800000 */
.L_x_32209:
        /* <DEDUP_REMOVED lines=11> */
.L_x_32221:
        /* <DEDUP_REMOVED lines=16> */
.L_x_32224:
[----:B------:R-:W-:-:S04]  /*f870*/  LOP3.LUT R2, R2, 0x80000000, RZ, 0xc0, !PT ;  /* 0x8000000002027812 */ /* 0x000fc800078ec0ff */
[----:B------:R-:W-:-:S04]  /*f880*/  SHF.R.U32.HI R3, RZ, 0x18, R2 ;  /* 0x00000018ff037819 */ /* 0x000fc80000011602 */
[----:B------:R-:W-:-:S04]  /*f890*/  LOP3.LUT R0, R0, R3, RZ, 0xfc, !PT ;  /* 0x0000000300007212 */ /* 0x000fc800078efcff */
[----:B------:R-:W-:Y:S02]  /*f8a0*/  PRMT R8, R0, 0x7610, R8 ;  /* 0x0000761000087816 */ /* 0x000fe40000000008 */
.L_x_32223:
[----:B------:R-:W-:Y:S05]  /*f8b0*/  BSYNC B0 ;  /* 0x0000000000007941 */ /* 0x000fea0003800000 */
.L_x_32222:
[----:B------:R-:W-:Y:S01]  /*f8c0*/  STG.E.U8 [R16.64], R8 ;  /* 0x0000000810007986 */ /* 0x000fe2000c101124 */
[----:B------:R-:W-:Y:S05]  /*f8d0*/  EXIT ;  /* 0x000000000000794d */ /* 0x000fea0003800000 */
.L_x_32220:
        /* <DEDUP_REMOVED lines=16> */
.L_x_32227:
[----:B------:R-:W-:-:S04]  /*f9e0*/  LOP3.LUT R2, R2, 0x80000000, RZ, 0xc0, !PT ;  /* 0x8000000002027812 */ /* 0x000fc800078ec0ff */
[----:B------:R-:W-:-:S04]  /*f9f0*/  SHF.R.U32.HI R3, RZ, 0x18, R2 ;  /* 0x00000018ff037819 */ /* 0x000fc80000011602 */
[----:B------:R-:W-:-:S04]  /*fa00*/  LOP3.LUT R0, R0, R3, RZ, 0xfc, !PT ;  /* 0x0000000300007212 */ /* 0x000fc800078efcff */
[----:B------:R-:W-:Y:S02]  /*fa10*/  PRMT R8, R0, 0x7610, R8 ;  /* 0x0000761000087816 */ /* 0x000fe40000000008 */
.L_x_32226:
[----:B------:R-:W-:Y:S05]  /*fa20*/  BSYNC B0 ;  /* 0x0000000000007941 */ /* 0x000fea0003800000 */
.L_x_32225:
[----:B------:R-:W-:Y:S01]  /*fa30*/  STG.E.U8 [R16.64], R8 ;  /* 0x0000000810007986 */ /* 0x000fe2000c101124 */
[----:B------:R-:W-:Y:S05]  /*fa40*/  EXIT ;  /* 0x000000000000794d */ /* 0x000fea0003800000 */
.L_x_32219:
        /* <DEDUP_REMOVED lines=21> */
.L_x_32202:
        /* <DEDUP_REMOVED lines=20> */
.L_x_32229:
[----:B------:R-:W1:Y:S02]  /*fce0*/  F2I.U64.TRUNC R2, R2 ;  /* 0x0000000200027311 */ /* 0x000e64000020d800 */
[----:B-1----:R-:W-:Y:S01]  /*fcf0*/  STG.E.64 [R16.64], R2 ;  /* 0x0000000210007986 */ /* 0x002fe2000c101b24 */
[----:B------:R-:W-:Y:S05]  /*fd00*/  EXIT ;  /* 0x000000000000794d */ /* 0x000fea0003800000 */
.L_x_32228:
[----:B------:R-:W1:Y:S02]  /*fd10*/  F2I.FTZ.U32.TRUNC.NTZ R3, R2 ;  /* 0x0000000200037305 */ /* 0x000e64000021f000 */
[----:B-1----:R-:W-:Y:S01]  /*fd20*/  STG.E [R16.64], R3 ;  /* 0x0000000310007986 */ /* 0x002fe2000c101924 */
[----:B------:R-:W-:Y:S05]  /*fd30*/  EXIT ;  /* 0x000000000000794d */ /* 0x000fea0003800000 */
.L_x_32230:
        /* <DEDUP_REMOVED lines=12> */
.L_x_50748:


//--------------------- .text._ZN2at6native27unrolled_elementwise_kernelINS0_13BinaryFunctorIfffZZZNS0_21remainder_kernel_cudaERNS_18TensorIteratorBaseEENKUlvE0_clEvENKUlvE0_clEvEUlffE_EESt5arrayIPcLm3EELi4E23TrivialOffsetCalculatorILi2EjESC_ILi1EjENS0_6memory12LoadWithCastILi2EEENSF_13StoreWithCastILi1EEEEEviT_T0_T2_T3_T4_T5_ --------------------------
	.section	.text._ZN2at6native27unrolled_elementwise_kernelINS0_13BinaryFunctorIfffZZZNS0_21remainder_kernel_cudaERNS_18TensorIteratorBaseEENKUlvE0_clEvENKUlvE0_clEvEUlffE_EESt5arrayIPcLm3EELi4E23TrivialOffsetCalculatorILi2EjESC_ILi1EjENS0_6memory12LoadWithCastILi2EEENSF_13StoreWithCastILi1EEEEEviT_T0_T2_T3_T4_T5_,"ax",@progbits
	.sectioninfo	@"SHI_REGISTERS=32"
	.align	128
        .global         _ZN2at6native27unrolled_elementwise_kernelINS0_13BinaryFunctorIfffZZZNS0_21remainder_kernel_cudaERNS_18TensorIteratorBaseEENKUlvE0_clEvENKUlvE0_clEvEUlffE_EESt5arrayIPcLm3EELi4E23TrivialOffsetCalculatorILi2EjESC_ILi1EjENS0_6memory12LoadWithCastILi2EEENSF_13StoreWithCastILi1EEEEEviT_T0_T2_T3_T4_T5_
        .type           _ZN2at6native27unrolled_elementwise_kernelINS0_13BinaryFunctorIfffZZZNS0_21remainder_kernel_cudaERNS_18TensorIteratorBaseEENKUlvE0_clEvENKUlvE0_clEvEUlffE_EESt5arrayIPcLm3EELi4E23TrivialOffsetCalculatorILi2EjESC_ILi1EjENS0_6memory12LoadWithCastILi2EEENSF_13StoreWithCastILi1EEEEEviT_T0_T2_T3_T4_T5_,@function
        .size           _ZN2at6native27unrolled_elementwise_kernelINS0_13BinaryFunctorIfffZZZNS0_21remainder_kernel_cudaERNS_18TensorIteratorBaseEENKUlvE0_clEvENKUlvE0_clEvEUlffE_EESt5arrayIPcLm3EELi4E23TrivialOffsetCalculatorILi2EjESC_ILi1EjENS0_6memory12LoadWithCastILi2EEENSF_13StoreWithCastILi1EEEEEviT_T0_T2_T3_T4_T5_,(.L_x_50749 - _ZN2at6native27unrolled_elementwise_kernelINS0_13BinaryFunctorIfffZZZNS0_21remainder_kernel_cudaERNS_18TensorIteratorBaseEENKUlvE0_clEvENKUlvE0_clEvEUlffE_EESt5arrayIPcLm3EELi4E23TrivialOffsetCalculatorILi2EjESC_ILi1EjENS0_6memory12LoadWithCastILi2EEENSF_13StoreWithCastILi1EEEEEviT_T0_T2_T3_T4_T5_)
        .other          _ZN2at6native27unrolled_elementwise_kernelINS0_13BinaryFunctorIfffZZZNS0_21remainder_kernel_cudaERNS_18TensorIteratorBaseEENKUlvE0_clEvENKUlvE0_clEvEUlffE_EESt5arrayIPcLm3EELi4E23TrivialOffsetCalculatorILi2EjESC_ILi1EjENS0_6memory12LoadWithCastILi2EEENSF_13StoreWithCastILi1EEEEEviT_T0_T2_T3_T4_T5_,@"STO_CUDA_ENTRY STV_DEFAULT"
_ZN2at6native27unrolled_elementwise_kernelINS0_13BinaryFunctorIfffZZZNS0_21remainder_kernel_cudaERNS_18TensorIteratorBaseEENKUlvE0_clEvENKUlvE0_clEvEUlffE_EESt5arrayIPcLm3EELi4E23TrivialOffsetCalculatorILi2EjESC_ILi1EjENS0_6memory12LoadWithCastILi2EEENSF_13StoreWithCastILi1EEEEEviT_T0_T2_T3_T4_T5_:
.text._ZN2at6native27unrolled_elementwise_kernelINS0_13BinaryFunctorIfffZZZNS0_21remainder_kernel_cudaERNS_18TensorIteratorBaseEENKUlvE0_clEvENKUlvE0_clEvEUlffE_EESt5arrayIPcLm3EELi4E23TrivialOffsetCalculatorILi2EjESC_ILi1EjENS0_6memory12LoadWithCastILi2EEENSF_13StoreWithCastILi1EEEEEviT_T0_T2_T3_T4_T5_:
        /* <DEDUP_REMOVED lines=32> */
.L_x_32237:
[----:B------:R-:W2:Y:S02]  /*0200*/  LDG.E.U8 R4, [R4.64] ;  /* 0x0000002404047981 */ /* 0x000ea4000c1e1100 */
[----:B--2---:R0:W1:Y:S01]  /*0210*/  I2F.U16 R26, R4 ;  /* 0x00000004001a7306 */ /* 0x0040620000101000 */
[----:B------:R-:W-:Y:S05]  /*0220*/  BRA `(.L_x_32239) ;  /* 0x00000cb000007947 */ /* 0x000fea0003800000 */
.L_x_32236:
        /* <DEDUP_REMOVED lines=9> */
.L_x_32241:
[----:B------:R-:W2:Y:S02]  /*02c0*/  LDG.E R4, [R4.64] ;  /* 0x0000002404047981 */ /* 0x000ea4000c1e1900 */
[----:B--2---:R0:W1:Y:S01]  /*02d0*/  I2F R26, R4 ;  /* 0x00000004001a7306 */ /* 0x0040620000201400 */
[----:B------:R-:W-:Y:S05]  /*02e0*/  BRA `(.L_x_32239) ;  /* 0x00000bf000007947 */ /* 0x000fea0003800000 */
.L_x_32240:
[----:B------:R-:W2:Y:S02]  /*02f0*/  LDG.E.U16 R4, [R4.64] ;  /* 0x0000002404047981 */ /* 0x000ea4000c1e1500 */
[----:B--2---:R0:W1:Y:S01]  /*0300*/  I2F.S16 R26, R4 ;  /* 0x00000004001a7306 */ /* 0x0040620000101400 */
[----:B------:R-:W-:Y:S05]  /*0310*/  BRA `(.L_x_32239) ;  /* 0x00000bc000007947 */ /* 0x000fea0003800000 */
.L_x_32235:
        /* <DEDUP_REMOVED lines=8> */
.L_x_32243:
[----:B------:R-:W2:Y:S02]  /*03a0*/  LDG.E.U16 R4, [R4.64] ;  /* 0x0000002404047981 */ /* 0x000ea4000c1e1500 */
[----:B--2---:R-:W-:Y:S01]  /*03b0*/  HADD2.F32 R26, -RZ, R4.H0_H0 ;  /* 0x20000004ff1a7230 */ /* 0x004fe20000004100 */
[----:B------:R-:W-:Y:S05]  /*03c0*/  BRA `(.L_x_32239) ;  /* 0x00000b1000007947 */ /* 0x000fea0003800000 */
.L_x_32242:
        /* <DEDUP_REMOVED lines=8> */
.L_x_32245:
[----:B------:R-:W2:Y:S02]  /*0450*/  LDG.E.U16 R4, [R4.64] ;  /* 0x0000002404047981 */ /* 0x000ea4000c1e1500 */
[----:B--2---:R-:W-:Y:S01]  /*0460*/  HADD2.F32 R26, -RZ, R4.H0_H0 ;  /* 0x20000004ff1a7230 */ /* 0x004fe20000004100 */
[----:B------:R-:W-:Y:S05]  /*0470*/  BRA `(.L_x_32239) ;  /* 0x00000a6000007947 */ /* 0x000fea0003800000 */
.L_x_32244:
[----:B------:R-:W2:Y:S02]  /*0480*/  LDG.E.64 R4, [R4.64] ;  /* 0x0000002404047981 */ /* 0x000ea4000c1e1b00 */
[----:B--2---:R-:W0:Y:S01]  /*0490*/  F2F.F32.F64 R26, R4 ;  /* 0x00000004001a7310 */ /* 0x004e220000301000 */
[----:B------:R-:W0:-:S14]  /*04a0*/  DSETP.GEU.AND P0, PT, |R4|, c[0x2][0x0], PT ;  /* 0x008000000400762a */ /* 0x000e1c0003f0e200 */
[----:B0-----:R-:W-:Y:S01]  /*04b0*/  @!P0 FMUL R26, R26, 1.175494350822287508e-38 ;  /* 0x008000001a1a8820 */ /* 0x001fe20000400000 */
[----:B------:R-:W-:Y:S05]  /*04c0*/  BRA `(.L_x_32239) ;  /* 0x00000a1000007947 */ /* 0x000fea0003800000 */
.L_x_32234:
        /* <DEDUP_REMOVED lines=12> */
.L_x_32248:
[----:B------:R-:W2:Y:S02]  /*0590*/  LDG.E.64 R4, [R4.64] ;  /* 0x0000002404047981 */ /* 0x000ea4000c1e1b00 */
[----:B--2---:R-:W0:Y:S01]  /*05a0*/  F2F.F32.F64 R26, R4 ;  /* 0x00000004001a7310 */ /* 0x004e220000301000 */
[----:B------:R-:W0:-:S14]  /*05b0*/  DSETP.GEU.AND P0, PT, |R4|, c[0x2][0x0], PT ;  /* 0x008000000400762a */ /* 0x000e1c0003f0e200 */
[----:B0-----:R-:W-:Y:S01]  /*05c0*/  @!P0 FMUL R26, R26, 1.175494350822287508e-38 ;  /* 0x008000001a1a8820 */ /* 0x001fe20000400000 */
[----:B------:R-:W-:Y:S05]  /*05d0*/  BRA `(.L_x_32239) ;  /* 0x0000090000007947 */ /* 0x000fea0003800000 */
.L_x_32247:
        /* <DEDUP_REMOVED lines=26> */
.L_x_32250:
        /* <DEDUP_REMOVED lines=14> */
.L_x_32249:
[----:B------:R-:W2:Y:S02]  /*0860*/  LDG.E.U16 R4, [R4.64] ;  /* 0x0000002404047981 */ /* 0x000ea4000c1e1500 */
[----:B--2---:R-:W-:Y:S01]  /*0870*/  PRMT R26, RZ, 0x5410, R4 ;  /* 0x00005410ff1a7816 */ /* 0x004fe20000000004 */
[----:B------:R-:W-:Y:S05]  /*0880*/  BRA `(.L_x_32239) ;  /* 0x0000065000007947 */ /* 0x000fea0003800000 */
.L_x_32246:
        /* <DEDUP_REMOVED lines=11> */
.L_x_32253:
        /* <DEDUP_REMOVED lines=20> */
.L_x_32255:
[----:B------:R-:W-:Y:S05]  /*0a80*/  BSYNC B0 ;  /* 0x0000000000007941 */ /* 0x000fea0003800000 */
.L_x_32254:
[----:B------:R-:W-:Y:S01]  /*0a90*/  IMAD.SHL.U32 R3, R3, 0x100000, RZ ;  /* 0x0010000003037824 */ /* 0x000fe200078e00ff */
[----:B------:R-:W-:-:S04]  /*0aa0*/  LEA R5, R0, 0x3b800000, 0x17 ;  /* 0x3b80000000057811 */ /* 0x000fc800078eb8ff */
[----:B------:R-:W-:Y:S01]  /*0ab0*/  LOP3.LUT R26, R5, R3, R26, 0xfe, !PT ;  /* 0x00000003051a7212 */ /* 0x000fe200078efe1a */
[----:B------:R-:W-:Y:S05]  /*0ac0*/  BRA `(.L_x_32239) ;  /* 0x0000041000007947 */ /* 0x000fea0003800000 */
.L_x_32252:
        /* <DEDUP_REMOVED lines=20> */
.L_x_32257:
[----:B------:R-:W-:Y:S05]  /*0c10*/  BSYNC B0 ;  /* 0x0000000000007941 */ /* 0x000fea0003800000 */
.L_x_32256:
[----:B------:R-:W-:Y:S01]  /*0c20*/  IMAD.SHL.U32 R3, R3, 0x200000, RZ ;  /* 0x0020000003037824 */ /* 0x000fe200078e00ff */
[----:B------:R-:W-:-:S04]  /*0c30*/  LEA R5, R0, 0x37800000, 0x17 ;  /* 0x3780000000057811 */ /* 0x000fc800078eb8ff */
[----:B------:R-:W-:Y:S01]  /*0c40*/  LOP3.LUT R26, R5, R3, R26, 0xfe, !PT ;  /* 0x00000003051a7212 */ /* 0x000fe200078efe1a */
[----:B------:R-:W-:Y:S05]  /*0c50*/  BRA `(.L_x_32239) ;  /* 0x0000028000007947 */ /* 0x000fea0003800000 */
.L_x_32251:
        /* <DEDUP_REMOVED lines=14> */
.L_x_32238:
        /* <DEDUP_REMOVED lines=21> */
.L_x_32259:
[----:B------:R-:W2:Y:S02]  /*0e90*/  LDG.E.64 R26, [R4.64] ;  /* 0x00000024041a7981 */ /* 0x000ea4000c1e1b00 */
[----:B--2---:R0:W1:Y:S01]  /*0ea0*/  I2F.U64 R26, R26 ;  /* 0x0000001a001a7312 */ /* 0x0040620000301000 */
[----:B------:R-:W-:Y:S05]  /*0eb0*/  BRA `(.L_x_32239) ;  /* 0x0000002000007947 */ /* 0x000fea0003800000 */
.L_x_32258:
[----:B------:R-:W2:Y:S02]  /*0ec0*/  LDG.E R4, [R4.64] ;  /* 0x0000002404047981 */ /* 0x000ea4000c1e1900 */
[----:B--2---:R0:W1:Y:S02]  /*0ed0*/  I2F.U32 R26, R4 ;  /* 0x00000004001a7306 */ /* 0x0040640000201000 */
.L_x_32239:
[----:B------:R-:W-:Y:S05]  /*0ee0*/  BSYNC B6 ;  /* 0x0000000000067941 */ /* 0x000fea0003800000 */
.L_x_32233:
        /* <DEDUP_REMOVED lines=18> */
.L_x_32264:
[----:B------:R-:W2:Y:S02]  /*1010*/  LDG.E.U8 R4, [R4.64] ;  /* 0x0000002404047981 */ /* 0x000ea4000c1e1100 */
[----:B--2---:R0:W2:Y:S01]  /*1020*/  I2F.U16 R19, R4 ;  /* 0x0000000400137306 */ /* 0x0040a20000101000 */
[----:B------:R-:W-:Y:S05]  /*1030*/  BRA `(.L_x_32266) ;  /* 0x00000ca000007947 */ /* 0x000fea0003800000 */
.L_x_32263:
        /* <DEDUP_REMOVED lines=9> */
.L_x_32268:
[----:B------:R-:W2:Y:S02]  /*10d0*/  LDG.E R4, [R4.64] ;  /* 0x0000002404047981 */ /* 0x000ea4000c1e1900 */
[----:B--2---:R0:W2:Y:S01]  /*10e0*/  I2F R19, R4 ;  /* 0x0000000400137306 */ /* 0x0040a20000201400 */
[----:B------:R-:W-:Y:S05]  /*10f0*/  BRA `(.L_x_32266) ;  /* 0x00000be000007947 */ /* 0x000fea0003800000 */
.L_x_32267:
[----:B------:R-:W2:Y:S02]  /*1100*/  LDG.E.U16 R4, [R4.64] ;  /* 0x0000002404047981 */ /* 0x000ea4000c1e1500 */
[----:B--2---:R0:W2:Y:S01]  /*1110*/  I2F.S16 R19, R4 ;  /* 0x0000000400137306 */ /* 0x0040a20000101400 */
[----:B------:R-:W-:Y:S05]  /*1120*/  BRA `(.L_x_32266) ;  /* 0x00000bb000007947 */ /* 0x000fea0003800000 */
.L_x_32262:
        /* <DEDUP_REMOVED lines=8> */
.L_x_32270:
[----:B------:R-:W2:Y:S02]  /*11b0*/  LDG.E.U16 R4, [R4.64] ;  /* 0x0000002404047981 */ /* 0x000ea4000c1e1500 */
[----:B--2---:R-:W-:Y:S01]  /*11c0*/  HADD2.F32 R19, -RZ, R4.H0_H0 ;  /* 0x20000004ff137230 */ /* 0x004fe20000004100 */
[----:B------:R-:W-:Y:S05]  /*11d0*/  BRA `(.L_x_32266) ;  /* 0x00000b0000007947 */ /* 0x000fea0003800000 */
.L_x_32269:
        /* <DEDUP_REMOVED lines=8> */
.L_x_32272:
[----:B------:R-:W2:Y:S02]  /*1260*/  LDG.E.U16 R4, [R4.64] ;  /* 0x0000002404047981 */ /* 0x000ea4000c1e1500 */
[----:B--2---:R-:W-:Y:S01]  /*1270*/  HADD2.F32 R19, -RZ, R4.H0_H0 ;  /* 0x20000004ff137230 */ /* 0x004fe20000004100 */
[----:B------:R-:W-:Y:S05]  /*1280*/  BRA `(.L_x_32266) ;  /* 0x00000a5000007947 */ /* 0x000fea0003800000 */
.L_x_32271:
[----:B------:R-:W2:Y:S02]  /*1290*/  LDG.E.64 R4, [R4.64] ;  /* 0x0000002404047981 */ /* 0x000ea4000c1e1b00 */
[----:B--2---:R-:W0:Y:S01]  /*12a0*/  F2F.F32.F64 R19, R4 ;  /* 0x0000000400137310 */ /* 0x004e220000301000 */
[----:B------:R-:W0:-:S14]  /*12b0*/  DSETP.GEU.AND P0, PT, |R4|, c[0x2][0x0], PT ;  /* 0x008000000400762a */ /* 0x000e1c0003f0e200 */
[----:B0-----:R-:W-:Y:S01]  /*12c0*/  @!P0 FMUL R19, R19, 1.175494350822287508e-38 ;  /* 0x0080000013138820 */ /* 0x001fe20000400000 */
[----:B------:R-:W-:Y:S05]  /*12d0*/  BRA `(.L_x_32266) ;  /* 0x00000a0000007947 */ /* 0x000fea0003800000 */
.L_x_32261:
        /* <DEDUP_REMOVED lines=12> */
.L_x_32275:
[----:B------:R-:W2:Y:S02]  /*13a0*/  LDG.E.64 R4, [R4.64] ;  /* 0x0000002404047981 */ /* 0x000ea4000c1e1b00 */
[----:B--2---:R-:W0:Y:S01]  /*13b0*/  F2F.F32.F64 R19, R4 ;  /* 0x0000000400137310 */ /* 0x004e220000301000 */
[----:B------:R-:W0:-:S14]  /*13c0*/  DSETP.GEU.AND P0, PT, |R4|, c[0x2][0x0], PT ;  /* 0x008000000400762a */ /* 0x000e1c0003f0e200 */
[----:B0-----:R-:W-:Y:S01]  /*13d0*/  @!P0 FMUL R19, R19, 1.175494350822287508e-38 ;  /* 0x0080000013138820 */ /* 0x001fe20000400000 */
[----:B------:R-:W-:Y:S05]  /*13e0*/  BRA `(.L_x_32266) ;  /* 0x000008f000007947 */ /* 0x000fea0003800000 */
.L_x_32274:
        /* <DEDUP_REMOVED lines=26> */
.L_x_32277:
        /* <DEDUP_REMOVED lines=13> */
.L_x_32276:
[----:B------:R-:W2:Y:S02]  /*1660*/  LDG.E.U16 R4, [R4.64] ;  /* 0x0000002404047981 */ /* 0x000ea4000c1e1500 */
[----:B--2---:R-:W-:Y:S01]  /*1670*/  PRMT R19, RZ, 0x5410, R4 ;  /* 0x00005410ff137816 */ /* 0x004fe20000000004 */
[----:B------:R-:W-:Y:S05]  /*1680*/  BRA `(.L_x_32266) ;  /* 0x0000065000007947 */ /* 0x000fea0003800000 */
.L_x_32273:
        /* <DEDUP_REMOVED lines=11> */
.L_x_32280:
        /* <DEDUP_REMOVED lines=20> */
.L_x_32282:
[----:B------:R-:W-:Y:S05]  /*1880*/  BSYNC B0 ;  /* 0x0000000000007941 */ /* 0x000fea0003800000 */
.L_x_32281:
[----:B------:R-:W-:Y:S01]  /*1890*/  IMAD.SHL.U32 R3, R3, 0x100000, RZ ;  /* 0x0010000003037824 */ /* 0x000fe200078e00ff */
[----:B------:R-:W-:-:S04]  /*18a0*/  LEA R0, R0, 0x3b800000, 0x17 ;  /* 0x3b80000000007811 */ /* 0x000fc800078eb8ff */
[----:B------:R-:W-:Y:S01]  /*18b0*/  LOP3.LUT R19, R0, R3, R19, 0xfe, !PT ;  /* 0x0000000300137212 */ /* 0x000fe200078efe13 */
[----:B------:R-:W-:Y:S05]  /*18c0*/  BRA `(.L_x_32266) ;  /* 0x0000041000007947 */ /* 0x000fea0003800000 */
.L_x_32279:
        /* <DEDUP_REMOVED lines=20> */
.L_x_32284:
[----:B------:R-:W-:Y:S05]  /*1a10*/  BSYNC B0 ;  /* 0x0000000000007941 */ /* 0x000fea0003800000 */
.L_x_32283:
[----:B------:R-:W-:Y:S01]  /*1a20*/  IMAD.SHL.U32 R3, R3, 0x200000, RZ ;  /* 0x0020000003037824 */ /* 0x000fe200078e00ff */
[----:B------:R-:W-:-:S04]  /*1a30*/  LEA R0, R0, 0x37800000, 0x17 ;  /* 0x3780000000007811 */ /* 0x000fc800078eb8ff */
[----:B------:R-:W-:Y:S01]  /*1a40*/  LOP3.LUT R19, R0, R3, R19, 0xfe, !PT ;  /* 0x0000000300137212 */ /* 0x000fe200078efe13 */
[----:B------:R-:W-:Y:S05]  /*1a50*/  BRA `(.L_x_32266) ;  /* 0x0000028000007947 */ /* 0x000fea0003800000 */
.L_x_32278:
        /* <DEDUP_REMOVED lines=14> */
.L_x_32265:
        /* <DEDUP_REMOVED lines=21> */
.L_x_32286:
[----:B------:R-:W2:Y:S02]  /*1c90*/  LDG.E.64 R4, [R4.64] ;  /* 0x0000002404047981 */ /* 0x000ea4000c1e1b00 */
[----:B--2---:R0:W2:Y:S01]  /*1ca0*/  I2F.U64 R19, R4 ;  /* 0x0000000400137312 */ /* 0x0040a20000301000 */
[----:B------:R-:W-:Y:S05]  /*1cb0*/  BRA `(.L_x_32266) ;  /* 0x0000002000007947 */ /* 0x000fea0003800000 */
.L_x_32285:
[----:B------:R-:W2:Y:S02]  /*1cc0*/  LDG.E R4, [R4.64] ;  /* 0x0000002404047981 */ /* 0x000ea4000c1e1900 */
[----:B--2---:R0:W2:Y:S02]  /*1cd0*/  I2F.U32 R19, R4 ;  /* 0x0000000400137306 */ /* 0x0040a40000201000 */
.L_x_32266:
[----:B------:R-:W-:Y:S05]  /*1ce0*/  BSYNC B6 ;  /* 0x0000000000067941 */ /* 0x000fea0003800000 */
.L_x_32260:
[----:B------:R-:W3:Y:S02]  /*1cf0*/  S2R R25, SR_TID.X ;  /* 0x0000000000197919 */ /* 0x000ee40000002100 */
[----:B---3--:R-:W-:Y:S02]  /*1d00*/  IADD3 R25, R25, 0x80, RZ ;  /* 0x0000008019197810 */ /* 0x008fe40007ffe0ff */
.L_x_32232:
[----:B-1-3--:R-:W-:Y:S05]  /*1d10*/  BSYNC B7 ;  /* 0x0000000000077941 */ /* 0x00afea0003800000 */
.L_x_32231:
        /* <DEDUP_REMOVED lines=23> */
.L_x_32293:
[----:B------:R-:W3:Y:S02]  /*1e90*/  LDG.E.U8 R4, [R4.64] ;  /* 0x0000002404047981 */ /* 0x000ee4000c1e1100 */
[----:B---3--:R0:W1:Y:S01]  /*1ea0*/  I2F.U16 R18, R4 ;  /* 0x0000000400127306 */ /* 0x0080620000101000 */
[----:B------:R-:W-:Y:S05]  /*1eb0*/  BRA `(.L_x_32295) ;  /* 0x00000ca000007947 */ /* 0x000fea0003800000 */
.L_x_32292:
        /* <DEDUP_REMOVED lines=9> */
.L_x_32297:
[----:B------:R-:W3:Y:S02]  /*1f50*/  LDG.E R4, [R4.64] ;  /* 0x0000002404047981 */ /* 0x000ee4000c1e1900 */
[----:B---3--:R0:W1:Y:S01]  /*1f60*/  I2F R18, R4 ;  /* 0x0000000400127306 */ /* 0x0080620000201400 */
[----:B------:R-:W-:Y:S05]  /*1f70*/  BRA `(.L_x_32295) ;  /* 0x00000be000007947 */ /* 0x000fea0003800000 */
.L_x_32296:
[----:B------:R-:W3:Y:S02]  /*1f80*/  LDG.E.U16 R4, [R4.64] ;  /* 0x0000002404047981 */ /* 0x000ee4000c1e1500 */
[----:B---3--:R0:W1:Y:S01]  /*1f90*/  I2F.S16 R18, R4 ;  /* 0x0000000400127306 */ /* 0x0080620000101400 */
[----:B------:R-:W-:Y:S05]  /*1fa0*/  BRA `(.L_x_32295) ;  /* 0x00000bb000007947 */ /* 0x000fea0003800000 */
.L_x_32291:
        /* <DEDUP_REMOVED lines=8> */
.L_x_32299:
[----:B------:R-:W3:Y:S02]  /*2030*/  LDG.E.U16 R4, [R4.64] ;  /* 0x0000002404047981 */ /* 0x000ee4000c1e1500 */
[----:B---3--:R-:W-:Y:S01]  /*2040*/  HADD2.F32 R18, -RZ, R4.H0_H0 ;  /* 0x20000004ff127230 */ /* 0x008fe20000004100 */
[----:B------:R-:W-:Y:S05]  /*2050*/  BRA `(.L_x_32295) ;  /* 0x00000b0000007947 */ /* 0x000fea0003800000 */
.L_x_32298:
        /* <DEDUP_REMOVED lines=8> */
.L_x_32301:
[----:B------:R-:W3:Y:S02]  /*20e0*/  LDG.E.U16 R4, [R4.64] ;  /* 0x0000002404047981 */ /* 0x000ee4000c1e1500 */
[----:B---3--:R-:W-:Y:S01]  /*20f0*/  HADD2.F32 R18, -RZ, R4.H0_H0 ;  /* 0x20000004ff127230 */ /* 0x008fe20000004100 */
[----:B------:R-:W-:Y:S05]  /*2100*/  BRA `(.L_x_32295) ;  /* 0x00000a5000007947 */ /* 0x000fea0003800000 */
.L_x_32300:
[----:B------:R-:W3:Y:S02]  /*2110*/  LDG.E.64 R4, [R4.64] ;  /* 0x0000002404047981 */ /* 0x000ee4000c1e1b00 */
[----:B---3--:R-:W0:Y:S01]  /*2120*/  F2F.F32.F64 R18, R4 ;  /* 0x0000000400127310 */ /* 0x008e220000301000 */
[----:B------:R-:W0:-:S14]  /*2130*/  DSETP.GEU.AND P0, PT, |R4|, c[0x2][0x0], PT ;  /* 0x008000000400762a */ /* 0x000e1c0003f0e200 */
[----:B0-----:R-:W-:Y:S01]  /*2140*/  @!P0 FMUL R18, R18, 1.175494350822287508e-38 ;  /* 0x0080000012128820 */ /* 0x001fe20000400000 */
[----:B------:R-:W-:Y:S05]  /*2150*/  BRA `(.L_x_32295) ;  /* 0x00000a0000007947 */ /* 0x000fea0003800000 */
.L_x_32290:
        /* <DEDUP_REMOVED lines=12> */
.L_x_32304:
[----:B------:R-:W3:Y:S02]  /*2220*/  LDG.E.64 R4, [R4.64] ;  /* 0x0000002404047981 */ /* 0x000ee4000c1e1b00 */
[----:B---3--:R-:W0:Y:S01]  /*2230*/  F2F.F32.F64 R18, R4 ;  /* 0x0000000400127310 */ /* 0x008e220000301000 */
[----:B------:R-:W0:-:S14]  /*2240*/  DSETP.GEU.AND P0, PT, |R4|, c[0x2][0x0], PT ;  /* 0x008000000400762a */ /* 0x000e1c0003f0e200 */
[----:B0-----:R-:W-:Y:S01]  /*2250*/  @!P0 FMUL R18, R18, 1.175494350822287508e-38 ;  /* 0x0080000012128820 */ /* 0x001fe20000400000 */
[----:B------:R-:W-:Y:S05]  /*2260*/  BRA `(.L_x_32295) ;  /* 0x000008f000007947 */ /* 0x000fea0003800000 */
.L_x_32303:
        /* <DEDUP_REMOVED lines=26> */
.L_x_32306:
        /* <DEDUP_REMOVED lines=13> */
.L_x_32305:
[----:B------:R-:W3:Y:S02]  /*24e0*/  LDG.E.U16 R4, [R4.64] ;  /* 0x0000002404047981 */ /* 0x000ee4000c1e1500 */
[----:B---3--:R-:W-:Y:S01]  /*24f0*/  PRMT R18, RZ, 0x5410, R4 ;  /* 0x00005410ff127816 */ /* 0x008fe20000000004 */
[----:B------:R-:W-:Y:S05]  /*2500*/  BRA `(.L_x_32295) ;  /* 0x0000065000007947 */ /* 0x000fea0003800000 */
.L_x_32302:
        /* <DEDUP_REMOVED lines=11> */
.L_x_32309:
        /* <DEDUP_REMOVED lines=20> */
.L_x_32311:
[----:B------:R-:W-:Y:S05]  /*2700*/  BSYNC B0 ;  /* 0x0000000000007941 */ /* 0x000fea0003800000 */
.L_x_32310:
[----:B------:R-:W-:Y:S01]  /*2710*/  IMAD.SHL.U32 R3, R3, 0x100000, RZ ;  /* 0x0010000003037824 */ /* 0x000fe200078e00ff */
[----:B------:R-:W-:-:S04]  /*2720*/  LEA R5, R0, 0x3b800000, 0x17 ;  /* 0x3b80000000057811 */ /* 0x000fc800078eb8ff */
[----:B------:R-:W-:Y:S01]  /*2730*/  LOP3.LUT R18, R5, R3, R18, 0xfe, !PT ;  /* 0x0000000305127212 */ /* 0x000fe200078efe12 */
[----:B------:R-:W-:Y:S05]  /*2740*/  BRA `(.L_x_32295) ;  /* 0x0000041000007947 */ /* 0x000fea0003800000 */
.L_x_32308:
        /* <DEDUP_REMOVED lines=20> */
.L_x_32313:
[----:B------:R-:W-:Y:S05]  /*2890*/  BSYNC B0 ;  /* 0x0000000000007941 */ /* 0x000fea0003800000 */
.L_x_32312:
[----:B------:R-:W-:Y:S01]  /*28a0*/  IMAD.SHL.U32 R3, R3, 0x200000, RZ ;  /* 0x0020000003037824 */ /* 0x000fe200078e00ff */
[----:B------:R-:W-:-:S04]  /*28b0*/  LEA R5, R0, 0x37800000, 0x17 ;  /* 0x3780000000057811 */ /* 0x000fc800078eb8ff */
[----:B------:R-:W-:Y:S01]  /*28c0*/  LOP3.LUT R18, R5, R3, R18, 0xfe, !PT ;  /* 0x0000000305127212 */ /* 0x000fe200078efe12 */
[----:B------:R-:W-:Y:S05]  /*28d0*/  BRA `(.L_x_32295) ;  /* 0x0000028000007947 */ /* 0x000fea0003800000 */
.L_x_32307:
        /* <DEDUP_REMOVED lines=14> */
.L_x_32294:
        /* <DEDUP_REMOVED lines=21> */
.L_x_32315:
[----:B------:R-:W3:Y:S02]  /*2b10*/  LDG.E.64 R4, [R4.64] ;  /* 0x0000002404047981 */ /* 0x000ee4000c1e1b00 */
[----:B---3--:R0:W1:Y:S01]  /*2b20*/  I2F.U64 R18, R4 ;  /* 0x0000000400127312 */ /* 0x0080620000301000 */
[----:B------:R-:W-:Y:S05]  /*2b30*/  BRA `(.L_x_32295) ;  /* 0x0000002000007947 */ /* 0x000fea0003800000 */
.L_x_32314:
[----:B------:R-:W3:Y:S02]  /*2b40*/  LDG.E R4, [R4.64] ;  /* 0x0000002404047981 */ /* 0x000ee4000c1e1900 */
[----:B---3--:R0:W1:Y:S02]  /*2b50*/  I2F.U32 R18, R4 ;  /* 0x0000000400127306 */ /* 0x0080640000201000 */
.L_x_32295:
[----:B------:R-:W-:Y:S05]  /*2b60*/  BSYNC B6 ;  /* 0x0000000000067941 */ /* 0x000fea0003800000 */
.L_x_32289:
        /* <DEDUP_REMOVED lines=18> */
.L_x_32320:
[----:B------:R-:W3:Y:S02]  /*2c90*/  LDG.E.U8 R4, [R4.64] ;  /* 0x0000002404047981 */ /* 0x000ee4000c1e1100 */
[----:B---3--:R0:W3:Y:S01]  /*2ca0*/  I2F.U16 R27, R4 ;  /* 0x00000004001b7306 */ /* 0x0080e20000101000 */
[----:B------:R-:W-:Y:S05]  /*2cb0*/  BRA `(.L_x_32322) ;  /* 0x00000ca000007947 */ /* 0x000fea0003800000 */
.L_x_32319:
        /* <DEDUP_REMOVED lines=9> */
.L_x_32324:
[----:B------:R-:W3:Y:S02]  /*2d50*/  LDG.E R4, [R4.64] ;  /* 0x0000002404047981 */ /* 0x000ee4000c1e1900 */
[----:B---3--:R0:W3:Y:S01]  /*2d60*/  I2F R27, R4 ;  /* 0x00000004001b7306 */ /* 0x0080e20000201400 */
[----:B------:R-:W-:Y:S05]  /*2d70*/  BRA `(.L_x_32322) ;  /* 0x00000be000007947 */ /* 0x000fea0003800000 */
.L_x_32323:
[----:B------:R-:W3:Y:S02]  /*2d80*/  LDG.E.U16 R4, [R4.64] ;  /* 0x0000002404047981 */ /* 0x000ee4000c1e1500 */
[----:B---3--:R0:W3:Y:S01]  /*2d90*/  I2F.S16 R27, R4 ;  /* 0x00000004001b7306 */ /* 0x0080e20000101400 */
[----:B------:R-:W-:Y:S05]  /*2da0*/  BRA `(.L_x_32322) ;  /* 0x00000bb000007947 */ /* 0x000fea0003800000 */
.L_x_32318:
        /* <DEDUP_REMOVED lines=8> */
.L_x_32326:
[----:B------:R-:W3:Y:S02]  /*2e30*/  LDG.E.U16 R4, [R4.64] ;  /* 0x0000002404047981 */ /* 0x000ee4000c1e1500 */
[----:B---3--:R-:W-:Y:S01]  /*2e40*/  HADD2.F32 R27, -RZ, R4.H0_H0 ;  /* 0x20000004ff1b7230 */ /* 0x008fe20000004100 */
[----:B------:R-:W-:Y:S05]  /*2e50*/  BRA `(.L_x_32322) ;  /* 0x00000b0000007947 */ /* 0x000fea0003800000 */
.L_x_32325:
        /* <DEDUP_REMOVED lines=8> */
.L_x_32328:
[----:B------:R-:W3:Y:S02]  /*2ee0*/  LDG.E.U16 R4, [R4.64] ;  /* 0x0000002404047981 */ /* 0x000ee4000c1e1500 */
[----:B---3--:R-:W-:Y:S01]  /*2ef0*/  HADD2.F32 R27, -RZ, R4.H0_H0 ;  /* 0x20000004ff1b7230 */ /* 0x008fe20000004100 */
[----:B------:R-:W-:Y:S05]  /*2f00*/  BRA `(.L_x_32322) ;  /* 0x00000a5000007947 */ /* 0x000fea0003800000 */
.L_x_32327:
[----:B------:R-:W3:Y:S02]  /*2f10*/  LDG.E.64 R4, [R4.64] ;  /* 0x0000002404047981 */ /* 0x000ee4000c1e1b00 */
[----:B---3--:R-:W0:Y:S01]  /*2f20*/  F2F.F32.F64 R27, R4 ;  /* 0x00000004001b7310 */ /* 0x008e220000301000 */
[----:B------:R-:W0:-:S14]  /*2f30*/  DSETP.GEU.AND P0, PT, |R4|, c[0x2][0x0], PT ;  /* 0x008000000400762a */ /* 0x000e1c0003f0e200 */
[----:B0-----:R-:W-:Y:S01]  /*2f40*/  @!P0 FMUL R27, R27, 1.175494350822287508e-38 ;  /* 0x008000001b1b8820 */ /* 0x001fe20000400000 */
[----:B------:R-:W-:Y:S05]  /*2f50*/  BRA `(.L_x_32322) ;  /* 0x00000a0000007947 */ /* 0x000fea0003800000 */
.L_x_32317:
        /* <DEDUP_REMOVED lines=12> */
.L_x_32331:
[----:B------:R-:W3:Y:S02]  /*3020*/  LDG.E.64 R4, [R4.64] ;  /* 0x0000002404047981 */ /* 0x000ee4000c1e1b00 */
[----:B---3--:R-:W0:Y:S01]  /*3030*/  F2F.F32.F64 R27, R4 ;  /* 0x00000004001b7310 */ /* 0x008e220000301000 */
[----:B------:R-:W0:-:S14]  /*3040*/  DSETP.GEU.AND P0, PT, |R4|, c[0x2][0x0], PT ;  /* 0x008000000400762a */ /* 0x000e1c0003f0e200 */
[----:B0-----:R-:W-:Y:S01]  /*3050*/  @!P0 FMUL R27, R27, 1.175494350822287508e-38 ;  /* 0x008000001b1b8820 */ /* 0x001fe20000400000 */
[----:B------:R-:W-:Y:S05]  /*3060*/  BRA `(.L_x_32322) ;  /* 0x000008f000007947 */ /* 0x000fea0003800000 */
.L_x_32330:
        /* <DEDUP_REMOVED lines=26> */
.L_x_32333:
        /* <DEDUP_REMOVED lines=13> */
.L_x_32332:
[----:B------:R-:W3:Y:S02]  /*32e0*/  LDG.E.U16 R4, [R4.64] ;  /* 0x0000002404047981 */ /* 0x000ee4000c1e1500 */
[----:B---3--:R-:W-:Y:S01]  /*32f0*/  PRMT R27, RZ, 0x5410, R4 ;  /* 0x00005410ff1b7816 */ /* 0x008fe20000000004 */
[----:B------:R-:W-:Y:S05]  /*3300*/  BRA `(.L_x_32322) ;  /* 0x0000065000007947 */ /* 0x000fea0003800000 */
.L_x_32329:
        /* <DEDUP_REMOVED lines=11> */
.L_x_32336:
        /* <DEDUP_REMOVED lines=20> */
.L_x_32338:
[----:B------:R-:W-:Y:S05]  /*3500*/  BSYNC B0 ;  /* 0x0000000000007941 */ /* 0x000fea0003800000 */
.L_x_32337:
[----:B------:R-:W-:Y:S01]  /*3510*/  IMAD.SHL.U32 R3, R3, 0x100000, RZ ;  /* 0x0010000003037824 */ /* 0x000fe200078e00ff */
[----:B------:R-:W-:-:S04]  /*3520*/  LEA R0, R0, 0x3b800000, 0x17 ;  /* 0x3b80000000007811 */ /* 0x000fc800078eb8ff */
[----:B------:R-:W-:Y:S01]  /*3530*/  LOP3.LUT R27, R0, R3, R27, 0xfe, !PT ;  /* 0x00000003001b7212 */ /* 0x000fe200078efe1b */
[----:B------:R-:W-:Y:S05]  /*3540*/  BRA `(.L_x_32322) ;  /* 0x0000041000007947 */ /* 0x000fea0003800000 */
.L_x_32335:
        /* <DEDUP_REMOVED lines=20> */
.L_x_32340:
[----:B------:R-:W-:Y:S05]  /*3690*/  BSYNC B0 ;  /* 0x0000000000007941 */ /* 0x000fea0003800000 */
.L_x_32339:
[----:B------:R-:W-:Y:S01]  /*36a0*/  IMAD.SHL.U32 R3, R3, 0x200000, RZ ;  /* 0x0020000003037824 */ /* 0x000fe200078e00ff */
[----:B------:R-:W-:-:S04]  /*36b0*/  LEA R0, R0, 0x37800000, 0x17 ;  /* 0x3780000000007811 */ /* 0x000fc800078eb8ff */
[----:B------:R-:W-:Y:S01]  /*36c0*/  LOP3.LUT R27, R0, R3, R27, 0xfe, !PT ;  /* 0x00000003001b7212 */ /* 0x000fe200078efe1b */
[----:B------:R-:W-:Y:S05]  /*36d0*/  BRA `(.L_x_32322) ;  /* 0x0000028000007947 */ /* 0x000fea0003800000 */
.L_x_32334:
        /* <DEDUP_REMOVED lines=14> */
.L_x_32321:
        /* <DEDUP_REMOVED lines=21> */
.L_x_32342:
[----:B------:R-:W3:Y:S02]  /*3910*/  LDG.E.64 R4, [R4.64] ;  /* 0x0000002404047981 */ /* 0x000ee4000c1e1b00 */
[----:B---3--:R0:W3:Y:S01]  /*3920*/  I2F.U64 R27, R4 ;  /* 0x00000004001b7312 */ /* 0x0080e20000301000 */
[----:B------:R-:W-:Y:S05]  /*3930*/  BRA `(.L_x_32322) ;  /* 0x0000002000007947 */ /* 0x000fea0003800000 */
.L_x_32341:
[----:B------:R-:W3:Y:S02]  /*3940*/  LDG.E R4, [R4.64] ;  /* 0x0000002404047981 */ /* 0x000ee4000c1e1900 */
[----:B---3--:R0:W3:Y:S02]  /*3950*/  I2F.U32 R27, R4 ;  /* 0x00000004001b7306 */ /* 0x0080e40000201000 */
.L_x_32322:
[----:B------:R-:W-:Y:S05]  /*3960*/  BSYNC B6 ;  /* 0x0000000000067941 */ /* 0x000fea0003800000 */
.L_x_32316:
[----:B------:R-:W-:Y:S02]  /*3970*/  IADD3 R25, R25, 0x80, RZ ;  /* 0x0000008019197810 */ /* 0x000fe40007ffe0ff */
.L_x_32288:
[----:B------:R-:W-:Y:S05]  /*3980*/  BSYNC B7 ;  /* 0x0000000000077941 */ /* 0x000fea0003800000 */
.L_x_32287:
        /* <DEDUP_REMOVED lines=24> */
.L_x_32349:
[----:B------:R-:W4:Y:S02]  /*3b10*/  LDG.E.U8 R4, [R4.64] ;  /* 0x0000002404047981 */ /* 0x000f24000c1e1100 */
[----:B----4-:R0:W4:Y:S01]  /*3b20*/  I2F.U16 R22, R4 ;  /* 0x0000000400167306 */ /* 0x0101220000101000 */
[----:B------:R-:W-:Y:S05]  /*3b30*/  BRA `(.L_x_32351) ;  /* 0x00000ca000007947 */ /* 0x000fea0003800000 */
.L_x_32348:
        /* <DEDUP_REMOVED lines=9> */
.L_x_32353:
[----:B------:R-:W4:Y:S02]  /*3bd0*/  LDG.E R4, [R4.64] ;  /* 0x0000002404047981 */ /* 0x000f24000c1e1900 */
[----:B----4-:R0:W4:Y:S01]  /*3be0*/  I2F R22, R4 ;  /* 0x0000000400167306 */ /* 0x0101220000201400 */
[----:B------:R-:W-:Y:S05]  /*3bf0*/  BRA `(.L_x_32351) ;  /* 0x00000be000007947 */ /* 0x000fea0003800000 */
.L_x_32352:
[----:B------:R-:W4:Y:S02]  /*3c00*/  LDG.E.U16 R4, [R4.64] ;  /* 0x0000002404047981 */ /* 0x000f24000c1e1500 */
[----:B----4-:R0:W4:Y:S01]  /*3c10*/  I2F.S16 R22, R4 ;  /* 0x0000000400167306 */ /* 0x0101220000101400 */
[----:B------:R-:W-:Y:S05]  /*3c20*/  BRA `(.L_x_32351) ;  /* 0x00000bb000007947 */ /* 0x000fea0003800000 */
.L_x_32347:
        /* <DEDUP_REMOVED lines=8> */
.L_x_32355:
[----:B------:R-:W4:Y:S02]  /*3cb0*/  LDG.E.U16 R4, [R4.64] ;  /* 0x0000002404047981 */ /* 0x000f24000c1e1500 */
[----:B----4-:R-:W-:Y:S01]  /*3cc0*/  HADD2.F32 R22, -RZ, R4.H0_H0 ;  /* 0x20000004ff167230 */ /* 0x010fe20000004100 */
[----:B------:R-:W-:Y:S05]  /*3cd0*/  BRA `(.L_x_32351) ;  /* 0x00000b0000007947 */ /* 0x000fea0003800000 */
.L_x_32354:
        /* <DEDUP_REMOVED lines=8> */
.L_x_32357:
[----:B------:R-:W4:Y:S02]  /*3d60*/  LDG.E.U16 R4, [R4.64] ;  /* 0x0000002404047981 */ /* 0x000f24000c1e1500 */
[----:B----4-:R-:W-:Y:S01]  /*3d70*/  HADD2.F32 R22, -RZ, R4.H0_H0 ;  /* 0x20000004ff167230 */ /* 0x010fe20000004100 */
[----:B------:R-:W-:Y:S05]  /*3d80*/  BRA `(.L_x_32351) ;  /* 0x00000a5000007947 */ /* 0x000fea0003800000 */
.L_x_32356:
[----:B------:R-:W4:Y:S02]  /*3d90*/  LDG.E.64 R4, [R4.64] ;  /* 0x0000002404047981 */ /* 0x000f24000c1e1b00 */
[----:B----4-:R-:W0:Y:S01]  /*3da0*/  F2F.F32.F64 R22, R4 ;  /* 0x0000000400167310 */ /* 0x010e220000301000 */
[----:B------:R-:W0:-:S14]  /*3db0*/  DSETP.GEU.AND P0, PT, |R4|, c[0x2][0x0], PT ;  /* 0x008000000400762a */ /* 0x000e1c0003f0e200 */
[----:B0-----:R-:W-:Y:S01]  /*3dc0*/  @!P0 FMUL R22, R22, 1.175494350822287508e-38 ;  /* 0x0080000016168820 */ /* 0x001fe20000400000 */
[----:B------:R-:W-:Y:S05]  /*3dd0*/  BRA `(.L_x_32351) ;  /* 0x00000a0000007947 */ /* 0x000fea0003800000 */
.L_x_32346:
        /* <DEDUP_REMOVED lines=12> */
.L_x_32360:
[----:B------:R-:W4:Y:S02]  /*3ea0*/  LDG.E.64 R4, [R4.64] ;  /* 0x0000002404047981 */ /* 0x000f24000c1e1b00 */
[----:B----4-:R-:W0:Y:S01]  /*3eb0*/  F2F.F32.F64 R22, R4 ;  /* 0x0000000400167310 */ /* 0x010e220000301000 */
[----:B------:R-:W0:-:S14]  /*3ec0*/  DSETP.GEU.AND P0, PT, |R4|, c[0x2][0x0], PT ;  /* 0x008000000400762a */ /* 0x000e1c0003f0e200 */
[----:B0-----:R-:W-:Y:S01]  /*3ed0*/  @!P0 FMUL R22, R22, 1.175494350822287508e-38 ;  /* 0x0080000016168820 */ /* 0x001fe20000400000 */
[----:B------:R-:W-:Y:S05]  /*3ee0*/  BRA `(.L_x_32351) ;  /* 0x000008f000007947 */ /* 0x000fea0003800000 */
.L_x_32359:
        /* <DEDUP_REMOVED lines=26> */
.L_x_32362:
        /* <DEDUP_REMOVED lines=13> */
.L_x_32361:
[----:B------:R-:W4:Y:S02]  /*4160*/  LDG.E.U16 R4, [R4.64] ;  /* 0x0000002404047981 */ /* 0x000f24000c1e1500 */
[----:B----4-:R-:W-:Y:S01]  /*4170*/  PRMT R22, RZ, 0x5410, R4 ;  /* 0x00005410ff167816 */ /* 0x010fe20000000004 */
[----:B------:R-:W-:Y:S05]  /*4180*/  BRA `(.L_x_32351) ;  /* 0x0000065000007947 */ /* 0x000fea0003800000 */
.L_x_32358:
        /* <DEDUP_REMOVED lines=11> */
.L_x_32365:
        /* <DEDUP_REMOVED lines=20> */
.L_x_32367:
[----:B------:R-:W-:Y:S05]  /*4380*/  BSYNC B0 ;  /* 0x0000000000007941 */ /* 0x000fea0003800000 */
.L_x_32366:
[----:B------:R-:W-:Y:S01]  /*4390*/  IMAD.SHL.U32 R3, R3, 0x100000, RZ ;  /* 0x0010000003037824 */ /* 0x000fe200078e00ff */
[----:B------:R-:W-:-:S04]  /*43a0*/  LEA R5, R0, 0x3b800000, 0x17 ;  /* 0x3b80000000057811 */ /* 0x000fc800078eb8ff */
[----:B------:R-:W-:Y:S01]  /*43b0*/  LOP3.LUT R22, R5, R3, R22, 0xfe, !PT ;  /* 0x0000000305167212 */ /* 0x000fe200078efe16 */
[----:B------:R-:W-:Y:S05]  /*43c0*/  BRA `(.L_x_32351) ;  /* 0x0000041000007947 */ /* 0x000fea0003800000 */
.L_x_32364:
        /* <DEDUP_REMOVED lines=20> */
.L_x_32369:
[----:B------:R-:W-:Y:S05]  /*4510*/  BSYNC B0 ;  /* 0x0000000000007941 */ /* 0x000fea0003800000 */
.L_x_32368:
[----:B------:R-:W-:Y:S01]  /*4520*/  IMAD.SHL.U32 R3, R3, 0x200000, RZ ;  /* 0x0020000003037824 */ /* 0x000fe200078e00ff */
[----:B------:R-:W-:-:S04]  /*4530*/  LEA R5, R0, 0x37800000, 0x17 ;  /* 0x3780000000057811 */ /* 0x000fc800078eb8ff */
[----:B------:R-:W-:Y:S01]  /*4540*/  LOP3.LUT R22, R5, R3, R22, 0xfe, !PT ;  /* 0x0000000305167212 */ /* 0x000fe200078efe16 */
[----:B------:R-:W-:Y:S05]  /*4550*/  BRA `(.L_x_32351) ;  /* 0x0000028000007947 */ /* 0x000fea0003800000 */
.L_x_32363:
        /* <DEDUP_REMOVED lines=14> */
.L_x_32350:
        /* <DEDUP_REMOVED lines=21> */
.L_x_32371:
[----:B------:R-:W4:Y:S02]  /*4790*/  LDG.E.64 R4, [R4.64] ;  /* 0x0000002404047981 */ /* 0x000f24000c1e1b00 */
[----:B----4-:R0:W4:Y:S01]  /*47a0*/  I2F.U64 R22, R4 ;  /* 0x0000000400167312 */ /* 0x0101220000301000 */
[----:B------:R-:W-:Y:S05]  /*47b0*/  BRA `(.L_x_32351) ;  /* 0x0000002000007947 */ /* 0x000fea0003800000 */
.L_x_32370:
[----:B------:R-:W4:Y:S02]  /*47c0*/  LDG.E R4, [R4.64] ;  /* 0x0000002404047981 */ /* 0x000f24000c1e1900 */
[----:B----4-:R0:W4:Y:S02]  /*47d0*/  I2F.U32 R22, R4 ;  /* 0x0000000400167306 */ /* 0x0101240000201000 */
.L_x_32351:
[----:B------:R-:W-:Y:S05]  /*47e0*/  BSYNC B6 ;  /* 0x0000000000067941 */ /* 0x000fea0003800000 */
.L_x_32345:
        /* <DEDUP_REMOVED lines=18> */
.L_x_32376:
[----:B----4-:R-:W4:Y:S02]  /*4910*/  LDG.E.U8 R4, [R4.64] ;  /* 0x0000002404047981 */ /* 0x010f24000c1e1100 */
[----:B----4-:R0:W4:Y:S01]  /*4920*/  I2F.U16 R23, R4 ;  /* 0x0000000400177306 */ /* 0x0101220000101000 */
[----:B------:R-:W-:Y:S05]  /*4930*/  BRA `(.L_x_32378) ;  /* 0x00000ca000007947 */ /* 0x000fea0003800000 */
.L_x_32375:
        /* <DEDUP_REMOVED lines=9> */
.L_x_32380:
[----:B----4-:R-:W4:Y:S02]  /*49d0*/  LDG.E R4, [R4.64] ;  /* 0x0000002404047981 */ /* 0x010f24000c1e1900 */
[----:B----4-:R0:W4:Y:S01]  /*49e0*/  I2F R23, R4 ;  /* 0x0000000400177306 */ /* 0x0101220000201400 */
[----:B------:R-:W-:Y:S05]  /*49f0*/  BRA `(.L_x_32378) ;  /* 0x00000be000007947 */ /* 0x000fea0003800000 */
.L_x_32379:
[----:B----4-:R-:W4:Y:S02]  /*4a00*/  LDG.E.U16 R4, [R4.64] ;  /* 0x0000002404047981 */ /* 0x010f24000c1e1500 */
[----:B----4-:R0:W4:Y:S01]  /*4a10*/  I2F.S16 R23, R4 ;  /* 0x0000000400177306 */ /* 0x0101220000101400 */
[----:B------:R-:W-:Y:S05]  /*4a20*/  BRA `(.L_x_32378) ;  /* 0x00000bb000007947 */ /* 0x000fea0003800000 */
.L_x_32374:
        /* <DEDUP_REMOVED lines=8> */
.L_x_32382:
[----:B----4-:R-:W4:Y:S02]  /*4ab0*/  LDG.E.U16 R4, [R4.64] ;  /* 0x0000002404047981 */ /* 0x010f24000c1e1500 */
[----:B----4-:R-:W-:Y:S01]  /*4ac0*/  HADD2.F32 R23, -RZ, R4.H0_H0 ;  /* 0x20000004ff177230 */ /* 0x010fe20000004100 */
[----:B------:R-:W-:Y:S05]  /*4ad0*/  BRA `(.L_x_32378) ;  /* 0x00000b0000007947 */ /* 0x000fea0003800000 */
.L_x_32381:
        /* <DEDUP_REMOVED lines=8> */
.L_x_32384:
[----:B----4-:R-:W4:Y:S02]  /*4b60*/  LDG.E.U16 R4, [R4.64] ;  /* 0x0000002404047981 */ /* 0x010f24000c1e1500 */
[----:B----4-:R-:W-:Y:S01]  /*4b70*/  HADD2.F32 R23, -RZ, R4.H0_H0 ;  /* 0x20000004ff177230 */ /* 0x010fe20000004100 */
[----:B------:R-:W-:Y:S05]  /*4b80*/  BRA `(.L_x_32378) ;  /* 0x00000a5000007947 */ /* 0x000fea0003800000 */
.L_x_32383:
[----:B----4-:R-:W4:Y:S02]  /*4b90*/  LDG.E.64 R4, [R4.64] ;  /* 0x0000002404047981 */ /* 0x010f24000c1e1b00 */
[----:B----4-:R-:W0:Y:S01]  /*4ba0*/  F2F.F32.F64 R23, R4 ;  /* 0x0000000400177310 */ /* 0x010e220000301000 */
[----:B------:R-:W0:-:S14]  /*4bb0*/  DSETP.GEU.AND P0, PT, |R4|, c[0x2][0x0], PT ;  /* 0x008000000400762a */ /* 0x000e1c0003f0e200 */
[----:B0-----:R-:W-:Y:S01]  /*4bc0*/  @!P0 FMUL R23, R23, 1.175494350822287508e-38 ;  /* 0x0080000017178820 */ /* 0x001fe20000400000 */
[----:B------:R-:W-:Y:S05]  /*4bd0*/  BRA `(.L_x_32378) ;  /* 0x00000a0000007947 */ /* 0x000fea0003800000 */
.L_x_32373:
        /* <DEDUP_REMOVED lines=12> */
.L_x_32387:
[----:B----4-:R-:W4:Y:S02]  /*4ca0*/  LDG.E.64 R4, [R4.64] ;  /* 0x0000002404047981 */ /* 0x010f24000c1e1b00 */
[----:B----4-:R-:W0:Y:S01]  /*4cb0*/  F2F.F32.F64 R23, R4 ;  /* 0x0000000400177310 */ /* 0x010e220000301000 */
[----:B------:R-:W0:-:S14]  /*4cc0*/  DSETP.GEU.AND P0, PT, |R4|, c[0x2][0x0], PT ;  /* 0x008000000400762a */ /* 0x000e1c0003f0e200 */
[----:B0-----:R-:W-:Y:S01]  /*4cd0*/  @!P0 FMUL R23, R23, 1.175494350822287508e-38 ;  /* 0x0080000017178820 */ /* 0x001fe20000400000 */
[----:B------:R-:W-:Y:S05]  /*4ce0*/  BRA `(.L_x_32378) ;  /* 0x000008f000007947 */ /* 0x000fea0003800000 */
.L_x_32386:
        /* <DEDUP_REMOVED lines=26> */
.L_x_32389:
        /* <DEDUP_REMOVED lines=13> */
.L_x_32388:
[----:B----4-:R-:W4:Y:S02]  /*4f60*/  LDG.E.U16 R4, [R4.64] ;  /* 0x0000002404047981 */ /* 0x010f24000c1e1500 */
[----:B----4-:R-:W-:Y:S01]  /*4f70*/  PRMT R23, RZ, 0x5410, R4 ;  /* 0x00005410ff177816 */ /* 0x010fe20000000004 */
[----:B------:R-:W-:Y:S05]  /*4f80*/  BRA `(.L_x_32378) ;  /* 0x0000065000007947 */ /* 0x000fea0003800000 */
.L_x_32385:
        /* <DEDUP_REMOVED lines=11> */
.L_x_32392:
        /* <DEDUP_REMOVED lines=20> */
.L_x_32394:
[----:B------:R-:W-:Y:S05]  /*5180*/  BSYNC B0 ;  /* 0x0000000000007941 */ /* 0x000fea0003800000 */
.L_x_32393:
[----:B------:R-:W-:Y:S01]  /*5190*/  IMAD.SHL.U32 R3, R3, 0x100000, RZ ;  /* 0x0010000003037824 */ /* 0x000fe200078e00ff */
[----:B------:R-:W-:-:S04]  /*51a0*/  LEA R0, R0, 0x3b800000, 0x17 ;  /* 0x3b80000000007811 */ /* 0x000fc800078eb8ff */
[----:B------:R-:W-:Y:S01]  /*51b0*/  LOP3.LUT R23, R0, R3, R23, 0xfe, !PT ;  /* 0x0000000300177212 */ /* 0x000fe200078efe17 */
[----:B------:R-:W-:Y:S05]  /*51c0*/  BRA `(.L_x_32378) ;  /* 0x0000041000007947 */ /* 0x000fea0003800000 */
.L_x_32391:
        /* <DEDUP_REMOVED lines=20> */
.L_x_32396:
[----:B------:R-:W-:Y:S05]  /*5310*/  BSYNC B0 ;  /* 0x0000000000007941 */ /* 0x000fea0003800000 */
.L_x_32395:
[----:B------:R-:W-:Y:S01]  /*5320*/  IMAD.SHL.U32 R3, R3, 0x200000, RZ ;  /* 0x0020000003037824 */ /* 0x000fe200078e00ff */
[----:B------:R-:W-:-:S04]  /*5330*/  LEA R0, R0, 0x37800000, 0x17 ;  /* 0x3780000000007811 */ /* 0x000fc800078eb8ff */
[----:B------:R-:W-:Y:S01]  /*5340*/  LOP3.LUT R23, R0, R3, R23, 0xfe, !PT ;  /* 0x0000000300177212 */ /* 0x000fe200078efe17 */
[----:B------:R-:W-:Y:S05]  /*5350*/  BRA `(.L_x_32378) ;  /* 0x0000028000007947 */ /* 0x000fea0003800000 */
.L_x_32390:
        /* <DEDUP_REMOVED lines=14> */
.L_x_32377:
        /* <DEDUP_REMOVED lines=21> */
.L_x_32398:
[----:B----4-:R-:W4:Y:S02]  /*5590*/  LDG.E.64 R4, [R4.64] ;  /* 0x0000002404047981 */ /* 0x010f24000c1e1b00 */
[----:B----4-:R0:W4:Y:S01]  /*55a0*/  I2F.U64 R23, R4 ;  /* 0x0000000400177312 */ /* 0x0101220000301000 */
[----:B------:R-:W-:Y:S05]  /*55b0*/  BRA `(.L_x_32378) ;  /* 0x0000002000007947 */ /* 0x000fea0003800000 */
.L_x_32397:
[----:B----4-:R-:W4:Y:S02]  /*55c0*/  LDG.E R4, [R4.64] ;  /* 0x0000002404047981 */ /* 0x010f24000c1e1900 */
[----:B----4-:R0:W4:Y:S02]  /*55d0*/  I2F.U32 R23, R4 ;  /* 0x0000000400177306 */ /* 0x0101240000201000 */
.L_x_32378:
[----:B------:R-:W-:Y:S05]  /*55e0*/  BSYNC B6 ;  /* 0x0000000000067941 */ /* 0x000fea0003800000 */
.L_x_32372:
[----:B------:R-:W-:Y:S02]  /*55f0*/  IADD3 R25, R25, 0x80, RZ ;  /* 0x0000008019197810 */ /* 0x000fe40007ffe0ff */
.L_x_32344:
[----:B------:R-:W-:Y:S05]  /*5600*/  BSYNC B7 ;  /* 0x0000000000077941 */ /* 0x000fea0003800000 */
.L_x_32343:
        /* <DEDUP_REMOVED lines=23> */
.L_x_32405:
[----:B----4-:R-:W4:Y:S02]  /*5780*/  LDG.E.U8 R4, [R4.64] ;  /* 0x0000002404047981 */ /* 0x010f24000c1e1100 */
[----:B----4-:R0:W4:Y:S01]  /*5790*/  I2F.U16 R24, R4 ;  /* 0x0000000400187306 */ /* 0x0101220000101000 */
[----:B------:R-:W-:Y:S05]  /*57a0*/  BRA `(.L_x_32407) ;  /* 0x00000ca000007947 */ /* 0x000fea0003800000 */
.L_x_32404:
        /* <DEDUP_REMOVED lines=9> */
.L_x_32409:
[----:B----4-:R-:W4:Y:S02]  /*5840*/  LDG.E R4, [R4.64] ;  /* 0x0000002404047981 */ /* 0x010f24000c1e1900 */
[----:B----4-:R0:W4:Y:S01]  /*5850*/  I2F R24, R4 ;  /* 0x0000000400187306 */ /* 0x0101220000201400 */
[----:B------:R-:W-:Y:S05]  /*5860*/  BRA `(.L_x_32407) ;  /* 0x00000be000007947 */ /* 0x000fea0003800000 */
.L_x_32408:
[----:B----4-:R-:W4:Y:S02]  /*5870*/  LDG.E.U16 R4, [R4.64] ;  /* 0x0000002404047981 */ /* 0x010f24000c1e1500 */
[----:B----4-:R0:W4:Y:S01]  /*5880*/  I2F.S16 R24, R4 ;  /* 0x0000000400187306 */ /* 0x0101220000101400 */
[----:B------:R-:W-:Y:S05]  /*5890*/  BRA `(.L_x_32407) ;  /* 0x00000bb000007947 */ /* 0x000fea0003800000 */
.L_x_32403:
        /* <DEDUP_REMOVED lines=8> */
.L_x_32411:
[----:B----4-:R-:W4:Y:S02]  /*5920*/  LDG.E.U16 R4, [R4.64] ;  /* 0x0000002404047981 */ /* 0x010f24000c1e1500 */
[----:B----4-:R-:W-:Y:S01]  /*5930*/  HADD2.F32 R24, -RZ, R4.H0_H0 ;  /* 0x20000004ff187230 */ /* 0x010fe20000004100 */
[----:B------:R-:W-:Y:S05]  /*5940*/  BRA `(.L_x_32407) ;  /* 0x00000b0000007947 */ /* 0x000fea0003800000 */
.L_x_32410:
        /* <DEDUP_REMOVED lines=8> */
.L_x_32413:
[----:B----4-:R-:W4:Y:S02]  /*59d0*/  LDG.E.U16 R4, [R4.64] ;  /* 0x0000002404047981 */ /* 0x010f24000c1e1500 */
[----:B----4-:R-:W-:Y:S01]  /*59e0*/  HADD2.F32 R24, -RZ, R4.H0_H0 ;  /* 0x20000004ff187230 */ /* 0x010fe20000004100 */
[----:B------:R-:W-:Y:S05]  /*59f0*/  BRA `(.L_x_32407) ;  /* 0x00000a5000007947 */ /* 0x000fea0003800000 */
.L_x_32412:
[----:B----4-:R-:W4:Y:S02]  /*5a00*/  LDG.E.64 R4, [R4.64] ;  /* 0x0000002404047981 */ /* 0x010f24000c1e1b00 */
[----:B----4-:R-:W0:Y:S01]  /*5a10*/  F2F.F32.F64 R24, R4 ;  /* 0x0000000400187310 */ /* 0x010e220000301000 */
[----:B------:R-:W0:-:S14]  /*5a20*/  DSETP.GEU.AND P0, PT, |R4|, c[0x2][0x0], PT ;  /* 0x008000000400762a */ /* 0x000e1c0003f0e200 */
[----:B0-----:R-:W-:Y:S01]  /*5a30*/  @!P0 FMUL R24, R24, 1.175494350822287508e-38 ;  /* 0x0080000018188820 */ /* 0x001fe20000400000 */
[----:B------:R-:W-:Y:S05]  /*5a40*/  BRA `(.L_x_32407) ;  /* 0x00000a0000007947 */ /* 0x000fea0003800000 */
.L_x_32402:
        /* <DEDUP_REMOVED lines=12> */
.L_x_32416:
[----:B----4-:R-:W4:Y:S02]  /*5b10*/  LDG.E.64 R4, [R4.64] ;  /* 0x0000002404047981 */ /* 0x010f24000c1e1b00 */
[----:B----4-:R-:W0:Y:S01]  /*5b20*/  F2F.F32.F64 R24, R4 ;  /* 0x0000000400187310 */ /* 0x010e220000301000 */
[----:B------:R-:W0:-:S14]  /*5b30*/  DSETP.GEU.AND P0, PT, |R4|, c[0x2][0x0], PT ;  /* 0x008000000400762a */ /* 0x000e1c0003f0e200 */
[----:B0-----:R-:W-:Y:S01]  /*5b40*/  @!P0 FMUL R24, R24, 1.175494350822287508e-38 ;  /* 0x0080000018188820 */ /* 0x001fe20000400000 */
[----:B------:R-:W-:Y:S05]  /*5b50*/  BRA `(.L_x_32407) ;  /* 0x000008f000007947 */ /* 0x000fea0003800000 */
.L_x_32415:
        /* <DEDUP_REMOVED lines=26> */
.L_x_32418:
        /* <DEDUP_REMOVED lines=13> */
.L_x_32417:
[----:B----4-:R-:W4:Y:S02]  /*5dd0*/  LDG.E.U16 R4, [R4.64] ;  /* 0x0000002404047981 */ /* 0x010f24000c1e1500 */
[----:B----4-:R-:W-:Y:S01]  /*5de0*/  PRMT R24, RZ, 0x5410, R4 ;  /* 0x00005410ff187816 */ /* 0x010fe20000000004 */
[----:B------:R-:W-:Y:S05]  /*5df0*/  BRA `(.L_x_32407) ;  /* 0x0000065000007947 */ /* 0x000fea0003800000 */
.L_x_32414:
        /* <DEDUP_REMOVED lines=11> */
.L_x_32421:
        /* <DEDUP_REMOVED lines=20> */
.L_x_32423:
[----:B------:R-:W-:Y:S05]  /*5ff0*/  BSYNC B0 ;  /* 0x0000000000007941 */ /* 0x000fea0003800000 */
.L_x_32422:
[----:B------:R-:W-:Y:S01]  /*6000*/  IMAD.SHL.U32 R3, R3, 0x100000, RZ ;  /* 0x0010000003037824 */ /* 0x000fe200078e00ff */
[----:B------:R-:W-:-:S04]  /*6010*/  LEA R5, R0, 0x3b800000, 0x17 ;  /* 0x3b80000000057811 */ /* 0x000fc800078eb8ff */
[----:B------:R-:W-:Y:S01]  /*6020*/  LOP3.LUT R24, R5, R3, R24, 0xfe, !PT ;  /* 0x0000000305187212 */ /* 0x000fe200078efe18 */
[----:B------:R-:W-:Y:S05]  /*6030*/  BRA `(.L_x_32407) ;  /* 0x0000041000007947 */ /* 0x000fea0003800000 */
.L_x_32420:
        /* <DEDUP_REMOVED lines=20> */
.L_x_32425:
[----:B------:R-:W-:Y:S05]  /*6180*/  BSYNC B0 ;  /* 0x0000000000007941 */ /* 0x000fea0003800000 */
.L_x_32424:
[----:B------:R-:W-:Y:S01]  /*6190*/  IMAD.SHL.U32 R3, R3, 0x200000, RZ ;  /* 0x0020000003037824 */ /* 0x000fe200078e00ff */
[----:B------:R-:W-:-:S04]  /*61a0*/  LEA R5, R0, 0x37800000, 0x17 ;  /* 0x3780000000057811 */ /* 0x000fc800078eb8ff */
[----:B------:R-:W-:Y:S01]  /*61b0*/  LOP3.LUT R24, R5, R3, R24, 0xfe, !PT ;  /* 0x0000000305187212 */ /* 0x000fe200078efe18 */
[----:B------:R-:W-:Y:S05]  /*61c0*/  BRA `(.L_x_32407) ;  /* 0x0000028000007947 */ /* 0x000fea0003800000 */
.L_x_32419:
        /* <DEDUP_REMOVED lines=14> */
.L_x_32406:
        /* <DEDUP_REMOVED lines=21> */
.L_x_32427:
[----:B----4-:R-:W4:Y:S02]  /*6400*/  LDG.E.64 R4, [R4.64] ;  /* 0x0000002404047981 */ /* 0x010f24000c1e1b00 */
[----:B----4-:R0:W4:Y:S01]  /*6410*/  I2F.U64 R24, R4 ;  /* 0x0000000400187312 */ /* 0x0101220000301000 */
[----:B------:R-:W-:Y:S05]  /*6420*/  BRA `(.L_x_32407) ;  /* 0x0000002000007947 */ /* 0x000fea0003800000 */
.L_x_32426:
[----:B----4-:R-:W4:Y:S02]  /*6430*/  LDG.E R4, [R4.64] ;  /* 0x0000002404047981 */ /* 0x010f24000c1e1900 */
[----:B----4-:R0:W4:Y:S02]  /*6440*/  I2F.U32 R24, R4 ;  /* 0x0000000400187306 */ /* 0x0101240000201000 */
.L_x_32407:
[----:B------:R-:W-:Y:S05]  /*6450*/  BSYNC B6 ;  /* 0x0000000000067941 */ /* 0x000fea0003800000 */
.L_x_32401:
        /* <DEDUP_REMOVED lines=17> */
.L_x_32431:
[----:B----4-:R-:W4:Y:S02]  /*6570*/  LDG.E.U8 R4, [R4.64] ;  /* 0x0000002404047981 */ /* 0x010f24000c1e1100 */
[----:B----4-:R0:W4:Y:S01]  /*6580*/  I2F.U16 R17, R4 ;  /* 0x0000000400117306 */ /* 0x0101220000101000 */
[----:B------:R-:W-:Y:S05]  /*6590*/  BRA `(.L_x_32400) ;  /* 0x00000c7000007947 */ /* 0x000fea0003800000 */
.L_x_32430:
        /* <DEDUP_REMOVED lines=9> */
.L_x_32434:
[----:B----4-:R-:W4:Y:S02]  /*6630*/  LDG.E R4, [R4.64] ;  /* 0x0000002404047981 */ /* 0x010f24000c1e1900 */
[----:B----4-:R0:W4:Y:S01]  /*6640*/  I2F R17, R4 ;  /* 0x0000000400117306 */ /* 0x0101220000201400 */
[----:B------:R-:W-:Y:S05]  /*6650*/  BRA `(.L_x_32400) ;  /* 0x00000bb000007947 */ /* 0x000fea0003800000 */
.L_x_32433:
[----:B----4-:R-:W4:Y:S02]  /*6660*/  LDG.E.U16 R4, [R4.64] ;  /* 0x0000002404047981 */ /* 0x010f24000c1e1500 */
[----:B----4-:R0:W4:Y:S01]  /*6670*/  I2F.S16 R17, R4 ;  /* 0x0000000400117306 */ /* 0x0101220000101400 */
[----:B------:R-:W-:Y:S05]  /*6680*/  BRA `(.L_x_32400) ;  /* 0x00000b8000007947 */ /* 0x000fea0003800000 */
.L_x_32429:
        /* <DEDUP_REMOVED lines=8> */
.L_x_32436:
[----:B----4-:R-:W4:Y:S02]  /*6710*/  LDG.E.U16 R4, [R4.64] ;  /* 0x0000002404047981 */ /* 0x010f24000c1e1500 */
[----:B----4-:R-:W-:Y:S01]  /*6720*/  HADD2.F32 R17, -RZ, R4.H0_H0 ;  /* 0x20000004ff117230 */ /* 0x010fe20000004100 */
[----:B------:R-:W-:Y:S05]  /*6730*/  BRA `(.L_x_32400) ;  /* 0x00000ad000007947 */ /* 0x000fea0003800000 */
.L_x_32435:
        /* <DEDUP_REMOVED lines=8> */
.L_x_32438:
[----:B----4-:R-:W4:Y:S02]  /*67c0*/  LDG.E.U16 R4, [R4.64] ;  /* 0x0000002404047981 */ /* 0x010f24000c1e1500 */
[----:B----4-:R-:W-:Y:S01]  /*67d0*/  HADD2.F32 R17, -RZ, R4.H0_H0 ;  /* 0x20000004ff117230 */ /* 0x010fe20000004100 */
[----:B------:R-:W-:Y:S05]  /*67e0*/  BRA `(.L_x_32400) ;  /* 0x00000a2000007947 */ /* 0x000fea0003800000 */
.L_x_32437:
[----:B----4-:R-:W4:Y:S02]  /*67f0*/  LDG.E.64 R4, [R4.64] ;  /* 0x0000002404047981 */ /* 0x010f24000c1e1b00 */
[----:B----4-:R-:W0:Y:S01]  /*6800*/  F2F.F32.F64 R17, R4 ;  /* 0x0000000400117310 */ /* 0x010e220000301000 */
[----:B------:R-:W0:-:S14]  /*6810*/  DSETP.GEU.AND P0, PT, |R4|, c[0x2][0x0], PT ;  /* 0x008000000400762a */ /* 0x000e1c0003f0e200 */
[----:B0-----:R-:W-:Y:S01]  /*6820*/  @!P0 FMUL R17, R17, 1.175494350822287508e-38 ;  /* 0x0080000011118820 */ /* 0x001fe20000400000 */
[----:B------:R-:W-:Y:S05]  /*6830*/  BRA `(.L_x_32400) ;  /* 0x000009d000007947 */ /* 0x000fea0003800000 */
.L_x_32428:
        /* <DEDUP_REMOVED lines=12> */
.L_x_32441:
[----:B----4-:R-:W4:Y:S02]  /*6900*/  LDG.E.64 R4, [R4.64] ;  /* 0x0000002404047981 */ /* 0x010f24000c1e1b00 */
[----:B----4-:R-:W0:Y:S01]  /*6910*/  F2F.F32.F64 R17, R4 ;  /* 0x0000000400117310 */ /* 0x010e220000301000 */
[----:B------:R-:W0:-:S14]  /*6920*/  DSETP.GEU.AND P0, PT, |R4|, c[0x2][0x0], PT ;  /* 0x008000000400762a */ /* 0x000e1c0003f0e200 */
[----:B0-----:R-:W-:Y:S01]  /*6930*/  @!P0 FMUL R17, R17, 1.175494350822287508e-38 ;  /* 0x0080000011118820 */ /* 0x001fe20000400000 */
[----:B------:R-:W-:Y:S05]  /*6940*/  BRA `(.L_x_32400) ;  /* 0x000008c000007947 */ /* 0x000fea0003800000 */
.L_x_32440:
        /* <DEDUP_REMOVED lines=26> */
.L_x_32443:
        /* <DEDUP_REMOVED lines=13> */
.L_x_32442:
[----:B----4-:R-:W4:Y:S02]  /*6bc0*/  LDG.E.U16 R4, [R4.64] ;  /* 0x0000002404047981 */ /* 0x010f24000c1e1500 */
[----:B----4-:R-:W-:Y:S01]  /*6bd0*/  PRMT R17, RZ, 0x5410, R4 ;  /* 0x00005410ff117816 */ /* 0x010fe20000000004 */
[----:B------:R-:W-:Y:S05]  /*6be0*/  BRA `(.L_x_32400) ;  /* 0x0000062000007947 */ /* 0x000fea0003800000 */
.L_x_32439:
        /* <DEDUP_REMOVED lines=11> */
.L_x_32446:
        /* <DEDUP_REMOVED lines=19> */
.L_x_32448:
[----:B------:R-:W-:Y:S05]  /*6dd0*/  BSYNC B0 ;  /* 0x0000000000007941 */ /* 0x000fea0003800000 */
.L_x_32447:
[----:B------:R-:W-:Y:S01]  /*6de0*/  IMAD.SHL.U32 R3, R3, 0x100000, RZ ;  /* 0x0010000003037824 */ /* 0x000fe200078e00ff */
[----:B------:R-:W-:-:S04]  /*6df0*/  LEA R0, R0, 0x3b800000, 0x17 ;  /* 0x3b80000000007811 */ /* 0x000fc800078eb8ff */
[----:B------:R-:W-:Y:S01]  /*6e00*/  LOP3.LUT R17, R0, R3, R17, 0xfe, !PT ;  /* 0x0000000300117212 */ /* 0x000fe200078efe11 */
[----:B------:R-:W-:Y:S05]  /*6e10*/  BRA `(.L_x_32400) ;  /* 0x000003f000007947 */ /* 0x000fea0003800000 */
.L_x_32445:
        /* <DEDUP_REMOVED lines=19> */
.L_x_32450:
[----:B------:R-:W-:Y:S05]  /*6f50*/  BSYNC B0 ;  /* 0x0000000000007941 */ /* 0x000fea0003800000 */
.L_x_32449:
[----:B------:R-:W-:Y:S01]  /*6f60*/  IMAD.SHL.U32 R3, R3, 0x200000, RZ ;  /* 0x0020000003037824 */ /* 0x000fe200078e00ff */
[----:B------:R-:W-:-:S04]  /*6f70*/  LEA R0, R0, 0x37800000, 0x17 ;  /* 0x3780000000007811 */ /* 0x000fc800078eb8ff */
[----:B------:R-:W-:Y:S01]  /*6f80*/  LOP3.LUT R17, R0, R3, R17, 0xfe, !PT ;  /* 0x0000000300117212 */ /* 0x000fe200078efe11 */
[----:B------:R-:W-:Y:S05]  /*6f90*/  BRA `(.L_x_32400) ;  /* 0x0000027000007947 */ /* 0x000fea0003800000 */
.L_x_32444:
        /* <DEDUP_REMOVED lines=14> */
.L_x_32432:
        /* <DEDUP_REMOVED lines=20> */
.L_x_32452:
[----:B----4-:R-:W4:Y:S02]  /*71c0*/  LDG.E.64 R4, [R4.64] ;  /* 0x0000002404047981 */ /* 0x010f24000c1e1b00 */
[----:B----4-:R0:W4:Y:S01]  /*71d0*/  I2F.U64 R17, R4 ;  /* 0x0000000400117312 */ /* 0x0101220000301000 */
[----:B------:R-:W-:Y:S05]  /*71e0*/  BRA `(.L_x_32400) ;  /* 0x0000002000007947 */ /* 0x000fea0003800000 */
.L_x_32451:
[----:B----4-:R-:W4:Y:S02]  /*71f0*/  LDG.E R4, [R4.64] ;  /* 0x0000002404047981 */ /* 0x010f24000c1e1900 */
[----:B----4-:R0:W4:Y:S02]  /*7200*/  I2F.U32 R17, R4 ;  /* 0x0000000400117306 */ /* 0x0101240000201000 */
.L_x_32400:
[----:B------:R-:W-:Y:S05]  /*7210*/  BSYNC B7 ;  /* 0x0000000000077941 */ /* 0x000fea0003800000 */
.L_x_32399:
        /* <DEDUP_REMOVED lines=31> */
.L_x_32460:
[----:B------:R-:W-:Y:S01]  /*7410*/  FSETP.GEU.FTZ.AND P0, PT, R6, -R5, PT ;  /* 0x800000050600720b */ /* 0x000fe20003f1e000 */
[----:B------:R-:W-:-:S12]  /*7420*/  FADD.FTZ R0, R0, -1 ;  /* 0xbf80000000007421 */ /* 0x000fd80000010000 */
[----:B------:R-:W-:Y:S02]  /*7430*/  @!P0 FADD.FTZ R0, R0, -1 ;  /* 0xbf80000000008421 */ /* 0x000fe40000010000 */
.L_x_32459:
[----:B------:R-:W-:Y:S05]  /*7440*/  BSYNC B2 ;  /* 0x0000000000027941 */ /* 0x000fea0003800000 */
.L_x_32458:
[----:B------:R-:W-:Y:S01]  /*7450*/  FFMA.FTZ R3, -R5, R0, R3 ;  /* 0x0000000005037223 */ /* 0x000fe20000010103 */
[----:B------:R-:W-:Y:S05]  /*7460*/  BRA `(.L_x_32456) ;  /* 0x000001f000007947 */ /* 0x000fea0003800000 */
.L_x_32457:
        /* <DEDUP_REMOVED lines=15> */
.L_x_32463:
        /* <DEDUP_REMOVED lines=13> */
.L_x_32462:
[----:B------:R-:W-:Y:S05]  /*7630*/  BSYNC B2 ;  /* 0x0000000000027941 */ /* 0x000fea0003800000 */
.L_x_32461:
[----:B------:R-:W-:-:S04]  /*7640*/  FMUL.FTZ R3, R3, 1.1920928955078125e-07 ;  /* 0x3400000003037820 */ /* 0x000fc80000410000 */
[----:B------:R-:W-:Y:S02]  /*7650*/  FMUL.FTZ R3, R0, R3 ;  /* 0x0000000300037220 */ /* 0x000fe40000410000 */
.L_x_32456:
[----:B------:R-:W-:Y:S05]  /*7660*/  BSYNC B0 ;  /* 0x0000000000007941 */ /* 0x000fea0003800000 */
.L_x_32455:
[C---:B------:R-:W-:Y:S02]  /*7670*/  FSETP.GTU.FTZ.AND P0, PT, |R3|.reuse, +INF , PT ;  /* 0x7f8000000300780b */ /* 0x040fe40003f1c200 */
[----:B------:R-:W-:Y:S02]  /*7680*/  LOP3.LUT R4, R3, 0x80000000, R26, 0xb8, !PT ;  /* 0x8000000003047812 */ /* 0x000fe400078eb81a */
[----:B------:R-:W-:Y:S02]  /*7690*/  FSETP.GEU.FTZ.AND P3, PT, R19, RZ, PT ;  /* 0x000000ff1300720b */ /* 0x000fe40003f7e000 */
[----:B------:R-:W-:-:S04]  /*76a0*/  FSEL R4, R3, R4, P0 ;  /* 0x0000000403047208 */ /* 0x000fc80000000000 */
[C---:B------:R-:W-:Y:S02]  /*76b0*/  FSETP.NEU.FTZ.AND P0, PT, R4.reuse, RZ, PT ;  /* 0x000000ff0400720b */ /* 0x040fe40003f1d000 */
[----:B------:R-:W-:-:S04]  /*76c0*/  FSETP.GEU.FTZ.AND P2, PT, R4, RZ, PT ;  /* 0x000000ff0400720b */ /* 0x000fc80003f5e000 */
[----:B------:R-:W-:-:S13]  /*76d0*/  PLOP3.LUT P0, PT, P0, P3, P2, 0x60, 0x0 ;  /* 0x000000000000781c */ /* 0x000fda0000706c20 */
[----:B------:R-:W-:Y:S02]  /*76e0*/  @P0 FADD.FTZ R4, R4, R19 ;  /* 0x0000001304040221 */ /* 0x000fe40000010000 */
.L_x_32454:
[----:B------:R-:W-:Y:S05]  /*76f0*/  BSYNC B1 ;  /* 0x0000000000017941 */ /* 0x000fea0003800000 */
.L_x_32453:
        /* <DEDUP_REMOVED lines=31> */
.L_x_32471:
[----:B------:R-:W-:Y:S01]  /*78f0*/  FSETP.GEU.FTZ.AND P0, PT, R6, -R7, PT ;  /* 0x800000070600720b */ /* 0x000fe20003f1e000 */
[----:B------:R-:W-:-:S12]  /*7900*/  FADD.FTZ R0, R0, -1 ;  /* 0xbf80000000007421 */ /* 0x000fd80000010000 */
[----:B------:R-:W-:Y:S02]  /*7910*/  @!P0 FADD.FTZ R0, R0, -1 ;  /* 0xbf80000000008421 */ /* 0x000fe40000010000 */
.L_x_32470:
[----:B------:R-:W-:Y:S05]  /*7920*/  BSYNC B2 ;  /* 0x0000000000027941 */ /* 0x000fea0003800000 */
.L_x_32469:
[----:B------:R-:W-:Y:S01]  /*7930*/  FFMA.FTZ R3, -R7, R0, R3 ;  /* 0x0000000007037223 */ /* 0x000fe20000010103 */
[----:B------:R-:W-:Y:S05]  /*7940*/  BRA `(.L_x_32467) ;  /* 0x000001f000007947 */ /* 0x000fea0003800000 */
.L_x_32468:
        /* <DEDUP_REMOVED lines=15> */
.L_x_32474:
        /* <DEDUP_REMOVED lines=13> */
.L_x_32473:
[----:B------:R-:W-:Y:S05]  /*7b10*/  BSYNC B2 ;  /* 0x0000000000027941 */ /* 0x000fea0003800000 */
.L_x_32472:
[----:B------:R-:W-:-:S04]  /*7b20*/  FMUL.FTZ R3, R3, 1.1920928955078125e-07 ;  /* 0x3400000003037820 */ /* 0x000fc80000410000 */
[----:B------:R-:W-:Y:S02]  /*7b30*/  FMUL.FTZ R3, R0, R3 ;  /* 0x0000000300037220 */ /* 0x000fe40000410000 */
.L_x_32467:
[----:B------:R-:W-:Y:S05]  /*7b40*/  BSYNC B0 ;  /* 0x0000000000007941 */ /* 0x000fea0003800000 */
.L_x_32466:
        /* <DEDUP_REMOVED lines=8> */
.L_x_32465:
[----:B------:R-:W-:Y:S05]  /*7bd0*/  BSYNC B1 ;  /* 0x0000000000017941 */ /* 0x000fea0003800000 */
.L_x_32464:
        /* <DEDUP_REMOVED lines=31> */
.L_x_32482:
[----:B------:R-:W-:Y:S01]  /*7dd0*/  FSETP.GEU.FTZ.AND P0, PT, R6, -R7, PT ;  /* 0x800000070600720b */ /* 0x000fe20003f1e000 */
[----:B------:R-:W-:-:S12]  /*7de0*/  FADD.FTZ R0, R0, -1 ;  /* 0xbf80000000007421 */ /* 0x000fd80000010000 */
[----:B------:R-:W-:Y:S02]  /*7df0*/  @!P0 FADD.FTZ R0, R0, -1 ;  /* 0xbf80000000008421 */ /* 0x000fe40000010000 */
.L_x_32481:
[----:B------:R-:W-:Y:S05]  /*7e00*/  BSYNC B2 ;  /* 0x0000000000027941 */ /* 0x000fea0003800000 */
.L_x_32480:
[----:B------:R-:W-:Y:S01]  /*7e10*/  FFMA.FTZ R3, -R7, R0, R3 ;  /* 0x0000000007037223 */ /* 0x000fe20000010103 */
[----:B------:R-:W-:Y:S05]  /*7e20*/  BRA `(.L_x_32478) ;  /* 0x000001f000007947 */ /* 0x000fea0003800000 */
.L_x_32479:
        /* <DEDUP_REMOVED lines=15> */
.L_x_32485:
        /* <DEDUP_REMOVED lines=13> */
.L_x_32484:
[----:B------:R-:W-:Y:S05]  /*7ff0*/  BSYNC B2 ;  /* 0x0000000000027941 */ /* 0x000fea0003800000 */
.L_x_32483:
[----:B------:R-:W-:-:S04]  /*8000*/  FMUL.FTZ R3, R3, 1.1920928955078125e-07 ;  /* 0x3400000003037820 */ /* 0x000fc80000410000 */
[----:B------:R-:W-:Y:S02]  /*8010*/  FMUL.FTZ R3, R0, R3 ;  /* 0x0000000300037220 */ /* 0x000fe40000410000 */
.L_x_32478:
[----:B------:R-:W-:Y:S05]  /*8020*/  BSYNC B0 ;  /* 0x0000000000007941 */ /* 0x000fea0003800000 */
.L_x_32477:
        /* <DEDUP_REMOVED lines=8> */
.L_x_32476:
[----:B------:R-:W-:Y:S05]  /*80b0*/  BSYNC B1 ;  /* 0x0000000000017941 */ /* 0x000fea0003800000 */
.L_x_32475:
        /* <DEDUP_REMOVED lines=31> */
.L_x_32493:
[----:B------:R-:W-:Y:S01]  /*82b0*/  FSETP.GEU.FTZ.AND P0, PT, R6, -R7, PT ;  /* 0x800000070600720b */ /* 0x000fe20003f1e000 */
[----:B------:R-:W-:-:S12]  /*82c0*/  FADD.FTZ R0, R0, -1 ;  /* 0xbf80000000007421 */ /* 0x000fd80000010000 */
[----:B------:R-:W-:Y:S02]  /*82d0*/  @!P0 FADD.FTZ R0, R0, -1 ;  /* 0xbf80000000008421 */ /* 0x000fe40000010000 */
.L_x_32492:
[----:B------:R-:W-:Y:S05]  /*82e0*/  BSYNC B2 ;  /* 0x0000000000027941 */ /* 0x000fea0003800000 */
.L_x_32491:
[----:B------:R-:W-:Y:S01]  /*82f0*/  FFMA.FTZ R3, -R7, R0, R3 ;  /* 0x0000000007037223 */ /* 0x000fe20000010103 */
[----:B------:R-:W-:Y:S05]  /*8300*/  BRA `(.L_x_32489) ;  /* 0x000001f000007947 */ /* 0x000fea0003800000 */
.L_x_32490:
        /* <DEDUP_REMOVED lines=14> */
[----:B------:R0:W2:Y:S03]  /*83f0*/  MUFU.RCP R11, R9 ;  /* 0x00000009000b7308 */ /* 0x0000a60000001000 */
.L_x_32496:
        /* <DEDUP_REMOVED lines=13> */
.L_x_32495:
[----:B------:R-:W-:Y:S05]  /*84d0*/  BSYNC B2 ;  /* 0x0000000000027941 */ /* 0x000fea0003800000 */
.L_x_32494:
[----:B------:R-:W-:-:S04]  /*84e0*/  FMUL.FTZ R3, R0, 1.1920928955078125e-07 ;  /* 0x3400000000037820 */ /* 0x000fc80000410000 */
[----:B------:R-:W-:Y:S02]  /*84f0*/  FMUL.FTZ R3, R8, R3 ;  /* 0x0000000308037220 */ /* 0x000fe40000410000 */
.L_x_32489:
[----:B------:R-:W-:Y:S05]  /*8500*/  BSYNC B0 ;  /* 0x0000000000007941 */ /* 0x000fea0003800000 */
.L_x_32488:
        /* <DEDUP_REMOVED lines=8> */
.L_x_32487:
[----:B------:R-:W-:Y:S05]  /*8590*/  BSYNC B1 ;  /* 0x0000000000017941 */ /* 0x000fea0003800000 */
.L_x_32486:
        /* <DEDUP_REMOVED lines=22> */
.L_x_32502:
[----:B------:R-:W0:Y:S01]  /*8700*/  F2I.S64.TRUNC R4, R4 ;  /* 0x0000000400047311 */ /* 0x000e22000020d900 */
[----:B------:R-:W-:Y:S02]  /*8710*/  IMAD.MOV.U32 R25, RZ, RZ, R19 ;  /* 0x000000ffff197224 */ /* 0x000fe400078e0013 */
[----:B0-----:R-:W-:-:S05]  /*8720*/  IMAD.MOV.U32 R3, RZ, RZ, R4 ;  /* 0x000000ffff037224 */ /* 0x001fca00078e0004 */
[----:B------:R0:W-:Y:S01]  /*8730*/  STG.E.U8 [R8.64], R3 ;  /* 0x0000000308007986 */ /* 0x0001e2000c101124 */
[----:B------:R-:W-:Y:S05]  /*8740*/  BRA `(.L_x_32498) ;  /* 0x00000e7000007947 */ /* 0x000fea0003800000 */
.L_x_32501:
        /* <DEDUP_REMOVED lines=10> */
.L_x_32505:
[----:B------:R-:W0:Y:S01]  /*87f0*/  F2I.FTZ.TRUNC.NTZ R3, R4 ;  /* 0x0000000400037305 */ /* 0x000e22000021f100 */
[----:B------:R-:W-:Y:S01]  /*8800*/  IMAD.MOV.U32 R25, RZ, RZ, R19 ;  /* 0x000000ffff197224 */ /* 0x000fe200078e0013 */
[----:B0-----:R0:W-:Y:S01]  /*8810*/  STG.E [R8.64], R3 ;  /* 0x0000000308007986 */ /* 0x0011e2000c101924 */
[----:B------:R-:W-:Y:S05]  /*8820*/  BRA `(.L_x_32498) ;  /* 0x00000d9000007947 */ /* 0x000fea0003800000 */
.L_x_32504:
[----:B------:R-:W0:Y:S01]  /*8830*/  F2I.FTZ.TRUNC.NTZ R3, R4 ;  /* 0x0000000400037305 */ /* 0x000e22000021f100 */
[----:B------:R-:W-:Y:S01]  /*8840*/  IMAD.MOV.U32 R25, RZ, RZ, R19 ;  /* 0x000000ffff197224 */ /* 0x000fe200078e0013 */
[----:B0-----:R0:W-:Y:S01]  /*8850*/  STG.E.U16 [R8.64], R3 ;  /* 0x0000000308007986 */ /* 0x0011e2000c101524 */
[----:B------:R-:W-:Y:S05]  /*8860*/  BRA `(.L_x_32498) ;  /* 0x00000d5000007947 */ /* 0x000fea0003800000 */
.L_x_32500:
        /* <DEDUP_REMOVED lines=9> */
.L_x_32507:
[----:B------:R-:W-:Y:S01]  /*8900*/  F2FP.PACK_AB R4, RZ, R4 ;  /* 0x00000004ff04723e */ /* 0x000fe200000000ff */
[----:B------:R-:W-:-:S04]  /*8910*/  IMAD.MOV.U32 R25, RZ, RZ, R19 ;  /* 0x000000ffff197224 */ /* 0x000fc800078e0013 */
[----:B------:R0:W-:Y:S01]  /*8920*/  STG.E.U16 [R8.64], R4 ;  /* 0x0000000408007986 */ /* 0x0001e2000c101524 */
[----:B------:R-:W-:Y:S05]  /*8930*/  BRA `(.L_x_32498) ;  /* 0x00000c8000007947 */ /* 0x000fea0003800000 */
.L_x_32506:
        /* <DEDUP_REMOVED lines=10> */
.L_x_32509:
[----:B------:R-:W-:Y:S01]  /*89e0*/  F2FP.PACK_AB R3, RZ, R4 ;  /* 0x00000004ff03723e */ /* 0x000fe200000000ff */
[----:B------:R-:W-:-:S03]  /*89f0*/  IMAD.MOV.U32 R25, RZ, RZ, R19 ;  /* 0x000000ffff197224 */ /* 0x000fc600078e0013 */
[----:B------:R-:W-:-:S05]  /*8a00*/  PRMT R3, R3, 0x5410, RZ ;  /* 0x0000541003037816 */ /* 0x000fca00000000ff */
[----:B------:R0:W-:Y:S01]  /*8a10*/  STG.E [R8.64], R3 ;  /* 0x0000000308007986 */ /* 0x0001e2000c101924 */
[----:B------:R-:W-:Y:S05]  /*8a20*/  BRA `(.L_x_32498) ;  /* 0x00000b9000007947 */ /* 0x000fea0003800000 */
.L_x_32508:
[----:B------:R-:W-:Y:S02]  /*8a30*/  FMUL.FTZ R4, R4, 1 ;  /* 0x3f80000004047820 */ /* 0x000fe40000410000 */
[----:B------:R-:W-:-:S04]  /*8a40*/  IMAD.MOV.U32 R25, RZ, RZ, R19 ;  /* 0x000000ffff197224 */ /* 0x000fc800078e0013 */
[----:B------:R-:W0:Y:S02]  /*8a50*/  F2F.F64.F32 R4, R4 ;  /* 0x0000000400047310 */ /* 0x000e240000201800 */
[----:B0-----:R0:W-:Y:S01]  /*8a60*/  STG.E.64 [R8.64], R4 ;  /* 0x0000000408007986 */ /* 0x0011e2000c101b24 */
[----:B------:R-:W-:Y:S05]  /*8a70*/  BRA `(.L_x_32498) ;  /* 0x00000b4000007947 */ /* 0x000fea0003800000 */
.L_x_32499:
        /* <DEDUP_REMOVED lines=13> */
.L_x_32512:
[----:B------:R-:W-:Y:S01]  /*8b50*/  FMUL.FTZ R4, R4, 1 ;  /* 0x3f80000004047820 */ /* 0x000fe20000410000 */
[----:B------:R-:W-:Y:S01]  /*8b60*/  CS2R R6, SRZ ;  /* 0x0000000000067805 */ /* 0x000fe2000001ff00 */
[----:B------:R-:W-:-:S04]  /*8b70*/  IMAD.MOV.U32 R25, RZ, RZ, R19 ;  /* 0x000000ffff197224 */ /* 0x000fc800078e0013 */
[----:B------:R-:W0:Y:S02]  /*8b80*/  F2F.F64.F32 R4, R4 ;  /* 0x0000000400047310 */ /* 0x000e240000201800 */
[----:B0-----:R0:W-:Y:S01]  /*8b90*/  STG.E.128 [R8.64], R4 ;  /* 0x0000000408007986 */ /* 0x0011e2000c101d24 */
[----:B------:R-:W-:Y:S05]  /*8ba0*/  BRA `(.L_x_32498) ;  /* 0x00000a1000007947 */ /* 0x000fea0003800000 */
.L_x_32511:
        /* <DEDUP_REMOVED lines=20> */
.L_x_32516:
[----:B------:R-:W-:Y:S05]  /*8cf0*/  BSYNC B0 ;  /* 0x0000000000007941 */ /* 0x000fea0003800000 */
.L_x_32515:
[----:B------:R-:W-:Y:S01]  /*8d00*/  LOP3.LUT R5, R0, R5, RZ, 0xfc, !PT ;  /* 0x0000000500057212 */ /* 0x000fe200078efcff */
[----:B------:R-:W-:-:S04]  /*8d10*/  IMAD.MOV.U32 R25, RZ, RZ, R19 ;  /* 0x000000ffff197224 */ /* 0x000fc800078e0013 */
[----:B------:R0:W-:Y:S01]  /*8d20*/  STG.E.U8 [R8.64], R5 ;  /* 0x0000000508007986 */ /* 0x0001e2000c101124 */
[----:B------:R-:W-:Y:S05]  /*8d30*/  BRA `(.L_x_32498) ;  /* 0x0000088000007947 */ /* 0x000fea0003800000 */
.L_x_32514:
        /* <DEDUP_REMOVED lines=12> */
.L_x_32518:
[----:B------:R-:W-:Y:S01]  /*8e00*/  IMAD.MOV.U32 R0, RZ, RZ, 0x7f ;  /* 0x0000007fff007424 */ /* 0x000fe200078e00ff */
[----:B------:R-:W-:-:S04]  /*8e10*/  ISETP.GT.U32.AND P0, PT, R5, 0x7f800000, PT ;  /* 0x7f8000000500780c */ /* 0x000fc80003f04070 */
[----:B------:R-:W-:-:S04]  /*8e20*/  SEL R0, R0, 0x7c, P0 ;  /* 0x0000007c00007807 */ /* 0x000fc80000000000 */
.L_x_32519:
[----:B------:R-:W-:Y:S05]  /*8e30*/  BSYNC B0 ;  /* 0x0000000000007941 */ /* 0x000fea0003800000 */
.L_x_32517:
[----:B------:R-:W-:Y:S01]  /*8e40*/  LOP3.LUT R4, R4, 0x80000000, RZ, 0xc0, !PT ;  /* 0x8000000004047812 */ /* 0x000fe200078ec0ff */
[----:B------:R-:W-:-:S03]  /*8e50*/  IMAD.MOV.U32 R25, RZ, RZ, R19 ;  /* 0x000000ffff197224 */ /* 0x000fc600078e0013 */
[----:B------:R-:W-:-:S04]  /*8e60*/  SHF.R.U32.HI R3, RZ, 0x18, R4 ;  /* 0x00000018ff037819 */ /* 0x000fc80000011604 */
[----:B------:R-:W-:-:S05]  /*8e70*/  LOP3.LUT R3, R0, R3, RZ, 0xfc, !PT ;  /* 0x0000000300037212 */ /* 0x000fca00078efcff */
[----:B------:R0:W-:Y:S01]  /*8e80*/  STG.E.U8 [R8.64], R3 ;  /* 0x0000000308007986 */ /* 0x0001e2000c101124 */
[----:B------:R-:W-:Y:S05]  /*8e90*/  BRA `(.L_x_32498) ;  /* 0x0000072000007947 */ /* 0x000fea0003800000 */
.L_x_32513:
[----:B------:R-:W-:Y:S01]  /*8ea0*/  F2FP.BF16.PACK_AB R4, RZ, R4 ;  /* 0x00000004ff04723e */ /* 0x000fe200000010ff */
[----:B------:R-:W-:-:S04]  /*8eb0*/  IMAD.MOV.U32 R25, RZ, RZ, R19 ;  /* 0x000000ffff197224 */ /* 0x000fc800078e0013 */
[----:B------:R0:W-:Y:S01]  /*8ec0*/  STG.E.U16 [R8.64], R4 ;  /* 0x0000000408007986 */ /* 0x0001e2000c101524 */
[----:B------:R-:W-:Y:S05]  /*8ed0*/  BRA `(.L_x_32498) ;  /* 0x000006e000007947 */ /* 0x000fea0003800000 */
.L_x_32510:
        /* <DEDUP_REMOVED lines=12> */
.L_x_32522:
        /* <DEDUP_REMOVED lines=16> */
.L_x_32525:
[----:B------:R-:W-:-:S04]  /*90a0*/  LOP3.LUT R4, R4, 0x80000000, RZ, 0xc0, !PT ;  /* 0x8000000004047812 */ /* 0x000fc800078ec0ff */
[----:B------:R-:W-:-:S04]  /*90b0*/  SHF.R.U32.HI R4, RZ, 0x18, R4 ;  /* 0x00000018ff047819 */ /* 0x000fc80000011604 */
[----:B------:R-:W-:-:S04]  /*90c0*/  LOP3.LUT R3, R3, R4, RZ, 0xfc, !PT ;  /* 0x0000000403037212 */ /* 0x000fc800078efcff */
[----:B------:R-:W-:Y:S02]  /*90d0*/  PRMT R0, R3, 0x7610, R0 ;  /* 0x0000761003007816 */ /* 0x000fe40000000000 */
.L_x_32524:
[----:B------:R-:W-:Y:S05]  /*90e0*/  BSYNC B0 ;  /* 0x0000000000007941 */ /* 0x000fea0003800000 */
.L_x_32523:
[----:B------:R0:W-:Y:S01]  /*90f0*/  STG.E.U8 [R8.64], R0 ;  /* 0x0000000008007986 */ /* 0x0001e2000c101124 */
[----:B------:R-:W-:Y:S01]  /*9100*/  IMAD.MOV.U32 R25, RZ, RZ, R19 ;  /* 0x000000ffff197224 */ /* 0x000fe200078e0013 */
[----:B------:R-:W-:Y:S05]  /*9110*/  BRA `(.L_x_32498) ;  /* 0x000004a000007947 */ /* 0x000fea0003800000 */
.L_x_32521:
        /* <DEDUP_REMOVED lines=16> */
.L_x_32528:
[----:B------:R-:W-:-:S04]  /*9220*/  LOP3.LUT R4, R4, 0x80000000, RZ, 0xc0, !PT ;  /* 0x8000000004047812 */ /* 0x000fc800078ec0ff */
[----:B------:R-:W-:-:S04]  /*9230*/  SHF.R.U32.HI R4, RZ, 0x18, R4 ;  /* 0x00000018ff047819 */ /* 0x000fc80000011604 */
[----:B------:R-:W-:-:S04]  /*9240*/  LOP3.LUT R3, R3, R4, RZ, 0xfc, !PT ;  /* 0x0000000403037212 */ /* 0x000fc800078efcff */
[----:B------:R-:W-:Y:S02]  /*9250*/  PRMT R0, R3, 0x7610, R0 ;  /* 0x0000761003007816 */ /* 0x000fe40000000000 */
.L_x_32527:
[----:B------:R-:W-:Y:S05]  /*9260*/  BSYNC B0 ;  /* 0x0000000000007941 */ /* 0x000fea0003800000 */
.L_x_32526:
[----:B------:R0:W-:Y:S01]  /*9270*/  STG.E.U8 [R8.64], R0 ;  /* 0x0000000008007986 */ /* 0x0001e2000c101124 */
[----:B------:R-:W-:Y:S01]  /*9280*/  IMAD.MOV.U32 R25, RZ, RZ, R19 ;  /* 0x000000ffff197224 */ /* 0x000fe200078e0013 */
[----:B------:R-:W-:Y:S05]  /*9290*/  BRA `(.L_x_32498) ;  /* 0x0000032000007947 */ /* 0x000fea0003800000 */
.L_x_32520:
        /* <DEDUP_REMOVED lines=22> */
.L_x_32503:
        /* <DEDUP_REMOVED lines=21> */
.L_x_32530:
[----:B------:R-:W0:Y:S01]  /*9550*/  F2I.U64.TRUNC R4, R4 ;  /* 0x0000000400047311 */ /* 0x000e22000020d800 */
[----:B------:R-:W-:Y:S01]  /*9560*/  IMAD.MOV.U32 R25, RZ, RZ, R19 ;  /* 0x000000ffff197224 */ /* 0x000fe200078e0013 */
[----:B0-----:R0:W-:Y:S01]  /*9570*/  STG.E.64 [R8.64], R4 ;  /* 0x0000000408007986 */ /* 0x0011e2000c101b24 */
[----:B------:R-:W-:Y:S05]  /*9580*/  BRA `(.L_x_32498) ;  /* 0x0000003000007947 */ /* 0x000fea0003800000 */
.L_x_32529:
[----:B------:R-:W0:Y:S01]  /*9590*/  F2I.FTZ.U32.TRUNC.NTZ R3, R4 ;  /* 0x0000000400037305 */ /* 0x000e22000021f000 */
[----:B------:R-:W-:Y:S01]  /*95a0*/  IMAD.MOV.U32 R25, RZ, RZ, R19 ;  /* 0x000000ffff197224 */ /* 0x000fe200078e0013 */
[----:B0-----:R0:W-:Y:S06]  /*95b0*/  STG.E [R8.64], R3 ;  /* 0x0000000308007986 */ /* 0x0011ec000c101924 */
.L_x_32498:
[----:B------:R-:W-:Y:S05]  /*95c0*/  BSYNC B6 ;  /* 0x0000000000067941 */ /* 0x000fea0003800000 */
.L_x_32497:
        /* <DEDUP_REMOVED lines=19> */
[----:B-1----:R-:W0:Y:S02]  /*9700*/  F2I.FTZ.TRUNC.NTZ R3, R18 ;  /* 0x0000001200037305 */ /* 0x002e24000021f100 */
[----:B0-----:R0:W-:Y:S01]  /*9710*/  STG.E.U8 [R8.64], R3 ;  /* 0x0000000308007986 */ /* 0x0011e2000c101124 */
[----:B------:R-:W-:Y:S05]  /*9720*/  BRA `(.L_x_32538) ;  /* 0x00000d7000007947 */ /* 0x000fea0003800000 */
.L_x_32536:
[----:B-1----:R-:W0:Y:S02]  /*9730*/  F2I.S64.TRUNC R18, R18 ;  /* 0x0000001200127311 */ /* 0x002e24000020d900 */
[----:B0-----:R-:W-:-:S05]  /*9740*/  IMAD.MOV.U32 R3, RZ, RZ, R18 ;  /* 0x000000ffff037224 */ /* 0x001fca00078e0012 */
[----:B------:R0:W-:Y:S01]  /*9750*/  STG.E.U8 [R8.64], R3 ;  /* 0x0000000308007986 */ /* 0x0001e2000c101124 */
[----:B------:R-:W-:Y:S05]  /*9760*/  BRA `(.L_x_32538) ;  /* 0x00000d3000007947 */ /* 0x000fea0003800000 */
.L_x_32535:
[----:B------:R-:W-:-:S13]  /*9770*/  ISETP.NE.AND P0, PT, R0, 0x2, PT ;  /* 0x000000020000780c */ /* 0x000fda0003f05270 */
[----:B------:R-:W-:Y:S05]  /*9780*/  @!P0 BRA `(.L_x_32539) ;  /* 0x000000a000008947 */ /* 0x000fea0003800000 */
[----:B------:R-:W-:-:S13]  /*9790*/  ISETP.NE.AND P0, PT, R0, 0x3, PT ;  /* 0x000000030000780c */ /* 0x000fda0003f05270 */
[----:B------:R-:W-:Y:S05]  /*97a0*/  @!P0 BRA `(.L_x_32540) ;  /* 0x0000005000008947 */ /* 0x000fea0003800000 */
[----:B------:R-:W-:-:S13]  /*97b0*/  ISETP.NE.AND P0, PT, R0, 0x4, PT ;  /* 0x000000040000780c */ /* 0x000fda0003f05270 */
[----:B------:R-:W-:Y:S05]  /*97c0*/  @P0 BRA `(.L_x_32537) ;  /* 0x00000b4000000947 */ /* 0x000fea0003800000 */
[----:B-1----:R-:W0:Y:S02]  /*97d0*/  F2I.S64.TRUNC R18, R18 ;  /* 0x0000001200127311 */ /* 0x002e24000020d900 */
[----:B0-----:R0:W-:Y:S01]  /*97e0*/  STG.E.64 [R8.64], R18 ;  /* 0x0000001208007986 */ /* 0x0011e2000c101b24 */
[----:B------:R-:W-:Y:S05]  /*97f0*/  BRA `(.L_x_32538) ;  /* 0x00000ca000007947 */ /* 0x000fea0003800000 */
.L_x_32540:
[----:B-1----:R-:W0:Y:S02]  /*9800*/  F2I.FTZ.TRUNC.NTZ R3, R18 ;  /* 0x0000001200037305 */ /* 0x002e24000021f100 */
[----:B0-----:R0:W-:Y:S01]  /*9810*/  STG.E [R8.64], R3 ;  /* 0x0000000308007986 */ /* 0x0011e2000c101924 */
[----:B------:R-:W-:Y:S05]  /*9820*/  BRA `(.L_x_32538) ;  /* 0x00000c7000007947 */ /* 0x000fea0003800000 */
.L_x_32539:
[----:B-1----:R-:W0:Y:S02]  /*9830*/  F2I.FTZ.TRUNC.NTZ R3, R18 ;  /* 0x0000001200037305 */ /* 0x002e24000021f100 */
[----:B0-----:R0:W-:Y:S01]  /*9840*/  STG.E.U16 [R8.64], R3 ;  /* 0x0000000308007986 */ /* 0x0011e2000c101524 */
[----:B------:R-:W-:Y:S05]  /*9850*/  BRA `(.L_x_32538) ;  /* 0x00000c4000007947 */ /* 0x000fea0003800000 */
.L_x_32534:
[----:B------:R-:W-:-:S13]  /*9860*/  ISETP.GT.AND P0, PT, R0, 0x6, PT ;  /* 0x000000060000780c */ /* 0x000fda0003f04270 */
[----:B------:R-:W-:Y:S05]  /*9870*/  @P0 BRA `(.L_x_32541) ;  /* 0x0000009000000947 */ /* 0x000fea0003800000 */
[----:B------:R-:W-:-:S13]  /*9880*/  ISETP.NE.AND P0, PT, R0, 0x5, PT ;  /* 0x000000050000780c */ /* 0x000fda0003f05270 */
[----:B------:R-:W-:Y:S05]  /*9890*/  @!P0 BRA `(.L_x_32542) ;  /* 0x0000004000008947 */ /* 0x000fea0003800000 */
[----:B------:R-:W-:-:S13]  /*98a0*/  ISETP.NE.AND P0, PT, R0, 0x6, PT ;  /* 0x000000060000780c */ /* 0x000fda0003f05270 */
[----:B------:R-:W-:Y:S05]  /*98b0*/  @P0 BRA `(.L_x_32537) ;  /* 0x00000a5000000947 */ /* 0x000fea0003800000 */
[----:B-1----:R0:W-:Y:S01]  /*98c0*/  STG.E [R8.64], R18 ;  /* 0x0000001208007986 */ /* 0x0021e2000c101924 */
[----:B------:R-:W-:Y:S05]  /*98d0*/  BRA `(.L_x_32538) ;  /* 0x00000bc000007947 */ /* 0x000fea0003800000 */
.L_x_32542:
[----:B-1----:R-:W-:-:S05]  /*98e0*/  F2FP.PACK_AB R18, RZ, R18 ;  /* 0x00000012ff12723e */ /* 0x002fca00000000ff */
[----:B------:R0:W-:Y:S01]  /*98f0*/  STG.E.U16 [R8.64], R18 ;  /* 0x0000001208007986 */ /* 0x0001e2000c101524 */
[----:B------:R-:W-:Y:S05]  /*9900*/  BRA `(.L_x_32538) ;  /* 0x00000b9000007947 */ /* 0x000fea0003800000 */
.L_x_32541:
[----:B------:R-:W-:-:S13]  /*9910*/  ISETP.NE.AND P0, PT, R0, 0x7, PT ;  /* 0x000000070000780c */ /* 0x000fda0003f05270 */
[----:B------:R-:W-:Y:S05]  /*9920*/  @!P0 BRA `(.L_x_32543) ;  /* 0x000000b000008947 */ /* 0x000fea0003800000 */
[----:B------:R-:W-:-:S13]  /*9930*/  ISETP.NE.AND P0, PT, R0, 0x8, PT ;  /* 0x000000080000780c */ /* 0x000fda0003f05270 */
[----:B------:R-:W-:Y:S05]  /*9940*/  @!P0 BRA `(.L_x_32544) ;  /* 0x0000005000008947 */ /* 0x000fea0003800000 */
[----:B------:R-:W-:-:S13]  /*9950*/  ISETP.NE.AND P0, PT, R0, 0x9, PT ;  /* 0x000000090000780c */ /* 0x000fda0003f05270 */
[----:B------:R-:W-:Y:S05]  /*9960*/  @P0 BRA `(.L_x_32537) ;  /* 0x000009a000000947 */ /* 0x000fea0003800000 */
[----:B------:R-:W-:-:S05]  /*9970*/  IMAD.MOV.U32 R19, RZ, RZ, RZ ;  /* 0x000000ffff137224 */ /* 0x000fca00078e00ff */
[----:B-1----:R0:W-:Y:S01]  /*9980*/  STG.E.64 [R8.64], R18 ;  /* 0x0000001208007986 */ /* 0x0021e2000c101b24 */
[----:B------:R-:W-:Y:S05]  /*9990*/  BRA `(.L_x_32538) ;  /* 0x00000b0000007947 */ /* 0x000fea0003800000 */
.L_x_32544:
[----:B-1----:R-:W-:-:S04]  /*99a0*/  F2FP.PACK_AB R3, RZ, R18 ;  /* 0x00000012ff03723e */ /* 0x002fc800000000ff */
[----:B------:R-:W-:-:S05]  /*99b0*/  PRMT R3, R3, 0x5410, RZ ;  /* 0x0000541003037816 */ /* 0x000fca00000000ff */
[----:B------:R0:W-:Y:S01]  /*99c0*/  STG.E [R8.64], R3 ;  /* 0x0000000308007986 */ /* 0x0001e2000c101924 */
[----:B------:R-:W-:Y:S05]  /*99d0*/  BRA `(.L_x_32538) ;  /* 0x00000ac000007947 */ /* 0x000fea0003800000 */
.L_x_32543:
[----:B-1----:R-:W-:-:S06]  /*99e0*/  FMUL.FTZ R4, R18, 1 ;  /* 0x3f80000012047820 */ /* 0x002fcc0000410000 */
[----:B------:R-:W0:Y:S02]  /*99f0*/  F2F.F64.F32 R4, R4 ;  /* 0x0000000400047310 */ /* 0x000e240000201800 */
[----:B0-----:R0:W-:Y:S01]  /*9a00*/  STG.E.64 [R8.64], R4 ;  /* 0x0000000408007986 */ /* 0x0011e2000c101b24 */
[----:B------:R-:W-:Y:S05]  /*9a10*/  BRA `(.L_x_32538) ;  /* 0x00000a8000007947 */ /* 0x000fea0003800000 */
.L_x_32533:
        /* <DEDUP_REMOVED lines=8> */
[----:B-1----:R-:W-:-:S04]  /*9aa0*/  FSETP.NEU.FTZ.AND P0, PT, R18, RZ, PT ;  /* 0x000000ff1200720b */ /* 0x002fc80003f1d000 */
[----:B------:R-:W-:-:S05]  /*9ab0*/  SEL R3, RZ, 0x1, !P0 ;  /* 0x00000001ff037807 */ /* 0x000fca0004000000 */
[----:B------:R0:W-:Y:S01]  /*9ac0*/  STG.E.U8 [R8.64], R3 ;  /* 0x0000000308007986 */ /* 0x0001e2000c101124 */
[----:B------:R-:W-:Y:S05]  /*9ad0*/  BRA `(.L_x_32538) ;  /* 0x000009c000007947 */ /* 0x000fea0003800000 */
.L_x_32547:
[----:B-1----:R-:W-:Y:S01]  /*9ae0*/  FMUL.FTZ R4, R18, 1 ;  /* 0x3f80000012047820 */ /* 0x002fe20000410000 */
[----:B------:R-:W-:-:S05]  /*9af0*/  CS2R R6, SRZ ;  /* 0x0000000000067805 */ /* 0x000fca000001ff00 */
[----:B------:R-:W0:Y:S02]  /*9b00*/  F2F.F64.F32 R4, R4 ;  /* 0x0000000400047310 */ /* 0x000e240000201800 */
[----:B0-----:R0:W-:Y:S01]  /*9b10*/  STG.E.128 [R8.64], R4 ;  /* 0x0000000408007986 */ /* 0x0011e2000c101d24 */
[----:B------:R-:W-:Y:S05]  /*9b20*/  BRA `(.L_x_32538) ;  /* 0x0000097000007947 */ /* 0x000fea0003800000 */
.L_x_32546:
[----:B------:R-:W-:-:S13]  /*9b30*/  ISETP.NE.AND P0, PT, R0, 0xf, PT ;  /* 0x0000000f0000780c */ /* 0x000fda0003f05270 */
[----:B------:R-:W-:Y:S05]  /*9b40*/  @!P0 BRA `(.L_x_32548) ;  /* 0x000002b000008947 */ /* 0x000fea0003800000 */
[----:B------:R-:W-:-:S13]  /*9b50*/  ISETP.NE.AND P0, PT, R0, 0x17, PT ;  /* 0x000000170000780c */ /* 0x000fda0003f05270 */
[----:B------:R-:W-:Y:S05]  /*9b60*/  @!P0 BRA `(.L_x_32549) ;  /* 0x0000014000008947 */ /* 0x000fea0003800000 */
[----:B------:R-:W-:-:S13]  /*9b70*/  ISETP.NE.AND P0, PT, R0, 0x18, PT ;  /* 0x000000180000780c */ /* 0x000fda0003f05270 */
[----:B------:R-:W-:Y:S05]  /*9b80*/  @P0 BRA `(.L_x_32537) ;  /* 0x0000078000000947 */ /* 0x000fea0003800000 */
[C---:B-1----:R-:W-:Y:S01]  /*9b90*/  LOP3.LUT R4, R18.reuse, 0x7fffffff, RZ, 0xc0, !PT ;  /* 0x7fffffff12047812 */ /* 0x042fe200078ec0ff */
        /* <DEDUP_REMOVED lines=13> */
.L_x_32551:
[----:B------:R-:W-:Y:S05]  /*9c70*/  BSYNC B0 ;  /* 0x0000000000007941 */ /* 0x000fea0003800000 */
.L_x_32550:
[----:B------:R-:W-:-:S05]  /*9c80*/  LOP3.LUT R5, R0, R5, RZ, 0xfc, !PT ;  /* 0x0000000500057212 */ /* 0x000fca00078efcff */
[----:B------:R0:W-:Y:S01]  /*9c90*/  STG.E.U8 [R8.64], R5 ;  /* 0x0000000508007986 */ /* 0x0001e2000c101124 */
[----:B------:R-:W-:Y:S05]  /*9ca0*/  BRA `(.L_x_32538) ;  /* 0x000007f000007947 */ /* 0x000fea0003800000 */
.L_x_32549:
[----:B-1----:R-:W-:Y:S01]  /*9cb0*/  LOP3.LUT R4, R18, 0x7fffffff, RZ, 0xc0, !PT ;  /* 0x7fffffff12047812 */ /* 0x002fe200078ec0ff */
        /* <DEDUP_REMOVED lines=11> */
.L_x_32553:
[----:B------:R-:W-:Y:S01]  /*9d70*/  IMAD.MOV.U32 R0, RZ, RZ, 0x7f ;  /* 0x0000007fff007424 */ /* 0x000fe200078e00ff */
[----:B------:R-:W-:-:S04]  /*9d80*/  ISETP.GT.U32.AND P0, PT, R4, 0x7f800000, PT ;  /* 0x7f8000000400780c */ /* 0x000fc80003f04070 */
[----:B------:R-:W-:-:S04]  /*9d90*/  SEL R0, R0, 0x7c, P0 ;  /* 0x0000007c00007807 */ /* 0x000fc80000000000 */
.L_x_32554:
[----:B------:R-:W-:Y:S05]  /*9da0*/  BSYNC B0 ;  /* 0x0000000000007941 */ /* 0x000fea0003800000 */
.L_x_32552:
[----:B------:R-:W-:-:S04]  /*9db0*/  LOP3.LUT R18, R18, 0x80000000, RZ, 0xc0, !PT ;  /* 0x8000000012127812 */ /* 0x000fc800078ec0ff */
[----:B------:R-:W-:-:S04]  /*9dc0*/  SHF.R.U32.HI R3, RZ, 0x18, R18 ;  /* 0x00000018ff037819 */ /* 0x000fc80000011612 */
[----:B------:R-:W-:-:S05]  /*9dd0*/  LOP3.LUT R3, R0, R3, RZ, 0xfc, !PT ;  /* 0x0000000300037212 */ /* 0x000fca00078efcff */
[----:B------:R0:W-:Y:S01]  /*9de0*/  STG.E.U8 [R8.64], R3 ;  /* 0x0000000308007986 */ /* 0x0001e2000c101124 */
[----:B------:R-:W-:Y:S05]  /*9df0*/  BRA `(.L_x_32538) ;  /* 0x000006a000007947 */ /* 0x000fea0003800000 */
.L_x_32548:
[----:B-1----:R-:W-:-:S05]  /*9e00*/  F2FP.BF16.PACK_AB R18, RZ, R18 ;  /* 0x00000012ff12723e */ /* 0x002fca00000010ff */
[----:B------:R0:W-:Y:S01]  /*9e10*/  STG.E.U16 [R8.64], R18 ;  /* 0x0000001208007986 */ /* 0x0001e2000c101524 */
[----:B------:R-:W-:Y:S05]  /*9e20*/  BRA `(.L_x_32538) ;  /* 0x0000067000007947 */ /* 0x000fea0003800000 */
.L_x_32545:
        /* <DEDUP_REMOVED lines=8> */
[----:B-1----:R-:W0:Y:S02]  /*9eb0*/  F2I.FTZ.U32.TRUNC.NTZ R3, R18 ;  /* 0x0000001200037305 */ /* 0x002e24000021f000 */
[----:B0-----:R0:W-:Y:S01]  /*9ec0*/  STG.E.U16 [R8.64], R3 ;  /* 0x0000000308007986 */ /* 0x0011e2000c101524 */
[----:B------:R-:W-:Y:S05]  /*9ed0*/  BRA `(.L_x_32538) ;  /* 0x000005c000007947 */ /* 0x000fea0003800000 */
.L_x_32557:
[----:B-1----:R-:W-:Y:S01]  /*9ee0*/  LOP3.LUT R3, R18, 0x7fffffff, RZ, 0xc0, !PT ;  /* 0x7fffffff12037812 */ /* 0x002fe200078ec0ff */
        /* <DEDUP_REMOVED lines=15> */
.L_x_32560:
[----:B------:R-:W-:-:S04]  /*9fe0*/  LOP3.LUT R18, R18, 0x80000000, RZ, 0xc0, !PT ;  /* 0x8000000012127812 */ /* 0x000fc800078ec0ff */
[----:B------:R-:W-:-:S04]  /*9ff0*/  SHF.R.U32.HI R3, RZ, 0x18, R18 ;  /* 0x00000018ff037819 */ /* 0x000fc80000011612 */
[----:B------:R-:W-:-:S04]  /*a000*/  LOP3.LUT R0, R0, R3, RZ, 0xfc, !PT ;  /* 0x0000000300007212 */ /* 0x000fc800078efcff */
[----:B------:R-:W-:Y:S02]  /*a010*/  PRMT R4, R0, 0x7610, R4 ;  /* 0x0000761000047816 */ /* 0x000fe40000000004 */
.L_x_32559:
[----:B------:R-:W-:Y:S05]  /*a020*/  BSYNC B0 ;  /* 0x0000000000007941 */ /* 0x000fea0003800000 */
.L_x_32558:
[----:B------:R0:W-:Y:S01]  /*a030*/  STG.E.U8 [R8.64], R4 ;  /* 0x0000000408007986 */ /* 0x0001e2000c101124 */
[----:B------:R-:W-:Y:S05]  /*a040*/  BRA `(.L_x_32538) ;  /* 0x0000045000007947 */ /* 0x000fea0003800000 */
.L_x_32556:
        /* <DEDUP_REMOVED lines=16> */
.L_x_32563:
[----:B------:R-:W-:-:S04]  /*a150*/  LOP3.LUT R18, R18, 0x80000000, RZ, 0xc0, !PT ;  /* 0x8000000012127812 */ /* 0x000fc800078ec0ff */
[----:B------:R-:W-:-:S04]  /*a160*/  SHF.R.U32.HI R3, RZ, 0x18, R18 ;  /* 0x00000018ff037819 */ /* 0x000fc80000011612 */
[----:B------:R-:W-:-:S04]  /*a170*/  LOP3.LUT R0, R0, R3, RZ, 0xfc, !PT ;  /* 0x0000000300007212 */ /* 0x000fc800078efcff */
[----:B------:R-:W-:Y:S02]  /*a180*/  PRMT R4, R0, 0x7610, R4 ;  /* 0x0000761000047816 */ /* 0x000fe40000000004 */
.L_x_32562:
[----:B------:R-:W-:Y:S05]  /*a190*/  BSYNC B0 ;  /* 0x0000000000007941 */ /* 0x000fea0003800000 */
.L_x_32561:
[----:B------:R0:W-:Y:S01]  /*a1a0*/  STG.E.U8 [R8.64], R4 ;  /* 0x0000000408007986 */ /* 0x0001e2000c101124 */
[----:B------:R-:W-:Y:S05]  /*a1b0*/  BRA `(.L_x_32538) ;  /* 0x000002e000007947 */ /* 0x000fea0003800000 */
.L_x_32555:
[----:B------:R-:W-:-:S13]  /*a1c0*/  ISETP.NE.AND P0, PT, R0, 0x1c, PT ;  /* 0x0000001c0000780c */ /* 0x000fda0003f05270 */
[----:B------:R-:W-:Y:S05]  /*a1d0*/  @!P0 BRA `(.L_x_32564) ;  /* 0x000002a000008947 */ /* 0x000fea0003800000 */
[----:B------:R-:W-:-:S13]  /*a1e0*/  ISETP.NE.AND P0, PT, R0, 0x1d, PT ;  /* 0x0000001d0000780c */ /* 0x000fda0003f05270 */
[----:B------:R-:W-:Y:S05]  /*a1f0*/  @!P0 BRA `(.L_x_32565) ;  /* 0x0000025000008947 */ /* 0x000fea0003800000 */
[----:B------:R-:W-:-:S13]  /*a200*/  ISETP.NE.AND P0, PT, R0, 0x2c, PT ;  /* 0x0000002c0000780c */ /* 0x000fda0003f05270 */
[----:B------:R-:W-:Y:S05]  /*a210*/  @P0 BRA `(.L_x_32537) ;  /* 0x000000f000000947 */ /* 0x000fea0003800000 */
[----:B-1----:R-:W-:Y:S02]  /*a220*/  SHF.R.U32.HI R4, RZ, 0x17, R18 ;  /* 0x00000017ff047819 */ /* 0x002fe40000011612 */
        /* <DEDUP_REMOVED lines=14> */
.L_x_32537:
        /* <DEDUP_REMOVED lines=11> */
[----:B-1----:R-:W-:Y:S01]  /*a3c0*/  LEPC R18 ;  /* 0x000000000012734e */ /* 0x002fe20000000000 */
        /* <DEDUP_REMOVED lines=8> */
.L_x_32565:
[----:B-1----:R-:W0:Y:S02]  /*a450*/  F2I.U64.TRUNC R18, R18 ;  /* 0x0000001200127311 */ /* 0x002e24000020d800 */
[----:B0-----:R0:W-:Y:S01]  /*a460*/  STG.E.64 [R8.64], R18 ;  /* 0x0000001208007986 */ /* 0x0011e2000c101b24 */
[----:B------:R-:W-:Y:S05]  /*a470*/  BRA `(.L_x_32538) ;  /* 0x0000002000007947 */ /* 0x000fea0003800000 */
.L_x_32564:
[----:B-1----:R-:W0:Y:S02]  /*a480*/  F2I.FTZ.U32.TRUNC.NTZ R3, R18 ;  /* 0x0000001200037305 */ /* 0x002e24000021f000 */
[----:B0-----:R0:W-:Y:S02]  /*a490*/  STG.E [R8.64], R3 ;  /* 0x0000000308007986 */ /* 0x0011e4000c101924 */
.L_x_32538:
        /* <DEDUP_REMOVED lines=22> */
.L_x_32569:
[----:B------:R-:W0:Y:S02]  /*a600*/  F2I.S64.TRUNC R22, R22 ;  /* 0x0000001600167311 */ /* 0x000e24000020d900 */
[----:B0-----:R-:W-:-:S05]  /*a610*/  IMAD.MOV.U32 R3, RZ, RZ, R22 ;  /* 0x000000ffff037224 */ /* 0x001fca00078e0016 */
[----:B------:R0:W-:Y:S01]  /*a620*/  STG.E.U8 [R8.64], R3 ;  /* 0x0000000308007986 */ /* 0x0001e2000c101124 */
[----:B------:R-:W-:Y:S05]  /*a630*/  BRA `(.L_x_32571) ;  /* 0x00000d3000007947 */ /* 0x000fea0003800000 */
.L_x_32568:
        /* <DEDUP_REMOVED lines=9> */
.L_x_32573:
[----:B------:R-:W0:Y:S02]  /*a6d0*/  F2I.FTZ.TRUNC.NTZ R3, R22 ;  /* 0x0000001600037305 */ /* 0x000e24000021f100 */
[----:B0-----:R0:W-:Y:S01]  /*a6e0*/  STG.E [R8.64], R3 ;  /* 0x0000000308007986 */ /* 0x0011e2000c101924 */
[----:B------:R-:W-:Y:S05]  /*a6f0*/  BRA `(.L_x_32571) ;  /* 0x00000c7000007947 */ /* 0x000fea0003800000 */
.L_x_32572:
[----:B------:R-:W0:Y:S02]  /*a700*/  F2I.FTZ.TRUNC.NTZ R3, R22 ;  /* 0x0000001600037305 */ /* 0x000e24000021f100 */
[----:B0-----:R0:W-:Y:S01]  /*a710*/  STG.E.U16 [R8.64], R3 ;  /* 0x0000000308007986 */ /* 0x0011e2000c101524 */
[----:B------:R-:W-:Y:S05]  /*a720*/  BRA `(.L_x_32571) ;  /* 0x00000c4000007947 */ /* 0x000fea0003800000 */
.L_x_32567:
        /* <DEDUP_REMOVED lines=8> */
.L_x_32575:
[----:B------:R-:W-:-:S05]  /*a7b0*/  F2FP.PACK_AB R22, RZ, R22 ;  /* 0x00000016ff16723e */ /* 0x000fca00000000ff */
[----:B------:R0:W-:Y:S01]  /*a7c0*/  STG.E.U16 [R8.64], R22 ;  /* 0x0000001608007986 */ /* 0x0001e2000c101524 */
[----:B------:R-:W-:Y:S05]  /*a7d0*/  BRA `(.L_x_32571) ;  /* 0x00000b9000007947 */ /* 0x000fea0003800000 */
.L_x_32574:
        /* <DEDUP_REMOVED lines=9> */
.L_x_32577:
[----:B------:R-:W-:-:S04]  /*a870*/  F2FP.PACK_AB R3, RZ, R22 ;  /* 0x00000016ff03723e */ /* 0x000fc800000000ff */
[----:B------:R-:W-:-:S05]  /*a880*/  PRMT R3, R3, 0x5410, RZ ;  /* 0x0000541003037816 */ /* 0x000fca00000000ff */
[----:B------:R0:W-:Y:S01]  /*a890*/  STG.E [R8.64], R3 ;  /* 0x0000000308007986 */ /* 0x0001e2000c101924 */
[----:B------:R-:W-:Y:S05]  /*a8a0*/  BRA `(.L_x_32571) ;  /* 0x00000ac000007947 */ /* 0x000fea0003800000 */
.L_x_32576:
[----:B------:R-:W-:-:S06]  /*a8b0*/  FMUL.FTZ R4, R22, 1 ;  /* 0x3f80000016047820 */ /* 0x000fcc0000410000 */
[----:B------:R-:W0:Y:S02]  /*a8c0*/  F2F.F64.F32 R4, R4 ;  /* 0x0000000400047310 */ /* 0x000e240000201800 */
[----:B0-----:R0:W-:Y:S01]  /*a8d0*/  STG.E.64 [R8.64], R4 ;  /* 0x0000000408007986 */ /* 0x0011e2000c101b24 */
[----:B------:R-:W-:Y:S05]  /*a8e0*/  BRA `(.L_x_32571) ;  /* 0x00000a8000007947 */ /* 0x000fea0003800000 */
.L_x_32566:
        /* <DEDUP_REMOVED lines=12> */
.L_x_32580:
[----:B------:R-:W-:Y:S01]  /*a9b0*/  FMUL.FTZ R4, R22, 1 ;  /* 0x3f80000016047820 */ /* 0x000fe20000410000 */
[----:B------:R-:W-:-:S05]  /*a9c0*/  CS2R R6, SRZ ;  /* 0x0000000000067805 */ /* 0x000fca000001ff00 */
[----:B------:R-:W0:Y:S02]  /*a9d0*/  F2F.F64.F32 R4, R4 ;  /* 0x0000000400047310 */ /* 0x000e240000201800 */
[----:B0-----:R0:W-:Y:S01]  /*a9e0*/  STG.E.128 [R8.64], R4 ;  /* 0x0000000408007986 */ /* 0x0011e2000c101d24 */
[----:B------:R-:W-:Y:S05]  /*a9f0*/  BRA `(.L_x_32571) ;  /* 0x0000097000007947 */ /* 0x000fea0003800000 */
.L_x_32579:
        /* <DEDUP_REMOVED lines=20> */
.L_x_32584:
[----:B------:R-:W-:Y:S05]  /*ab40*/  BSYNC B0 ;  /* 0x0000000000007941 */ /* 0x000fea0003800000 */
.L_x_32583:
[----:B------:R-:W-:-:S05]  /*ab50*/  LOP3.LUT R5, R0, R5, RZ, 0xfc, !PT ;  /* 0x0000000500057212 */ /* 0x000fca00078efcff */
[----:B------:R0:W-:Y:S01]  /*ab60*/  STG.E.U8 [R8.64], R5 ;  /* 0x0000000508007986 */ /* 0x0001e2000c101124 */
[----:B------:R-:W-:Y:S05]  /*ab70*/  BRA `(.L_x_32571) ;  /* 0x000007f000007947 */ /* 0x000fea0003800000 */
.L_x_32582:
        /* <DEDUP_REMOVED lines=12> */
.L_x_32586:
[----:B------:R-:W-:Y:S01]  /*ac40*/  IMAD.MOV.U32 R0, RZ, RZ, 0x7f ;  /* 0x0000007fff007424 */ /* 0x000fe200078e00ff */
[----:B------:R-:W-:-:S04]  /*ac50*/  ISETP.GT.U32.AND P0, PT, R4, 0x7f800000, PT ;  /* 0x7f8000000400780c */ /* 0x000fc80003f04070 */
[----:B------:R-:W-:-:S04]  /*ac60*/  SEL R0, R0, 0x7c, P0 ;  /* 0x0000007c00007807 */ /* 0x000fc80000000000 */
.L_x_32587:
[----:B------:R-:W-:Y:S05]  /*ac70*/  BSYNC B0 ;  /* 0x0000000000007941 */ /* 0x000fea0003800000 */
.L_x_32585:
[----:B------:R-:W-:-:S04]  /*ac80*/  LOP3.LUT R22, R22, 0x80000000, RZ, 0xc0, !PT ;  /* 0x8000000016167812 */ /* 0x000fc800078ec0ff */
[----:B------:R-:W-:-:S04]  /*ac90*/  SHF.R.U32.HI R3, RZ, 0x18, R22 ;  /* 0x00000018ff037819 */ /* 0x000fc80000011616 */
[----:B------:R-:W-:-:S05]  /*aca0*/  LOP3.LUT R3, R0, R3, RZ, 0xfc, !PT ;  /* 0x0000000300037212 */ /* 0x000fca00078efcff */
[----:B------:R0:W-:Y:S01]  /*acb0*/  STG.E.U8 [R8.64], R3 ;  /* 0x0000000308007986 */ /* 0x0001e2000c101124 */
[----:B------:R-:W-:Y:S05]  /*acc0*/  BRA `(.L_x_32571) ;  /* 0x000006a000007947 */ /* 0x000fea0003800000 */
.L_x_32581:
[----:B------:R-:W-:-:S05]  /*acd0*/  F2FP.BF16.PACK_AB R22, RZ, R22 ;  /* 0x00000016ff16723e */ /* 0x000fca00000010ff */
[----:B------:R0:W-:Y:S01]  /*ace0*/  STG.E.U16 [R8.64], R22 ;  /* 0x0000001608007986 */ /* 0x0001e2000c101524 */
[----:B------:R-:W-:Y:S05]  /*acf0*/  BRA `(.L_x_32571) ;  /* 0x0000067000007947 */ /* 0x000fea0003800000 */
.L_x_32578:
        /* <DEDUP_REMOVED lines=11> */
.L_x_32590:
        /* <DEDUP_REMOVED lines=16> */
.L_x_32593:
[----:B------:R-:W-:-:S04]  /*aeb0*/  LOP3.LUT R22, R22, 0x80000000, RZ, 0xc0, !PT ;  /* 0x8000000016167812 */ /* 0x000fc800078ec0ff */
[----:B------:R-:W-:-:S04]  /*aec0*/  SHF.R.U32.HI R3, RZ, 0x18, R22 ;  /* 0x00000018ff037819 */ /* 0x000fc80000011616 */
[----:B------:R-:W-:-:S04]  /*aed0*/  LOP3.LUT R0, R0, R3, RZ, 0xfc, !PT ;  /* 0x0000000300007212 */ /* 0x000fc800078efcff */
[----:B------:R-:W-:Y:S02]  /*aee0*/  PRMT R4, R0, 0x7610, R4 ;  /* 0x0000761000047816 */ /* 0x000fe40000000004 */
.L_x_32592:
[----:B------:R-:W-:Y:S05]  /*aef0*/  BSYNC B0 ;  /* 0x0000000000007941 */ /* 0x000fea0003800000 */
.L_x_32591:
[----:B------:R0:W-:Y:S01]  /*af00*/  STG.E.U8 [R8.64], R4 ;  /* 0x0000000408007986 */ /* 0x0001e2000c101124 */
[----:B------:R-:W-:Y:S05]  /*af10*/  BRA `(.L_x_32571) ;  /* 0x0000045000007947 */ /* 0x000fea0003800000 */
.L_x_32589:
        /* <DEDUP_REMOVED lines=16> */
.L_x_32596:
[----:B------:R-:W-:-:S04]  /*b020*/  LOP3.LUT R22, R22, 0x80000000, RZ, 0xc0, !PT ;  /* 0x8000000016167812 */ /* 0x000fc800078ec0ff */
[----:B------:R-:W-:-:S04]  /*b030*/  SHF.R.U32.HI R3, RZ, 0x18, R22 ;  /* 0x00000018ff037819 */ /* 0x000fc80000011616 */
[----:B------:R-:W-:-:S04]  /*b040*/  LOP3.LUT R0, R0, R3, RZ, 0xfc, !PT ;  /* 0x0000000300007212 */ /* 0x000fc800078efcff */
[----:B------:R-:W-:Y:S02]  /*b050*/  PRMT R4, R0, 0x7610, R4 ;  /* 0x0000761000047816 */ /* 0x000fe40000000004 */
.L_x_32595:
[----:B------:R-:W-:Y:S05]  /*b060*/  BSYNC B0 ;  /* 0x0000000000007941 */ /* 0x000fea0003800000 */
.L_x_32594:
[----:B------:R0:W-:Y:S01]  /*b070*/  STG.E.U8 [R8.64], R4 ;  /* 0x0000000408007986 */ /* 0x0001e2000c101124 */
[----:B------:R-:W-:Y:S05]  /*b080*/  BRA `(.L_x_32571) ;  /* 0x000002e000007947 */ /* 0x000fea0003800000 */
.L_x_32588:
        /* <DEDUP_REMOVED lines=21> */
.L_x_32570:
        /* <DEDUP_REMOVED lines=20> */
.L_x_32598:
[----:B------:R-:W0:Y:S02]  /*b320*/  F2I.U64.TRUNC R22, R22 ;  /* 0x0000001600167311 */ /* 0x000e24000020d800 */
[----:B0-----:R0:W-:Y:S01]  /*b330*/  STG.E.64 [R8.64], R22 ;  /* 0x0000001608007986 */ /* 0x0011e2000c101b24 */
[----:B------:R-:W-:Y:S05]  /*b340*/  BRA `(.L_x_32571) ;  /* 0x0000002000007947 */ /* 0x000fea0003800000 */
.L_x_32597:
[----:B------:R-:W0:Y:S02]  /*b350*/  F2I.FTZ.U32.TRUNC.NTZ R3, R22 ;  /* 0x0000001600037305 */ /* 0x000e24000021f000 */
[----:B0-----:R0:W-:Y:S02]  /*b360*/  STG.E [R8.64], R3 ;  /* 0x0000000308007986 */ /* 0x0011e4000c101924 */
.L_x_32571:
[----:B------:R-:W-:Y:S02]  /*b370*/  IADD3 R25, R25, 0x80, RZ ;  /* 0x0000008019197810 */ /* 0x000fe40007ffe0ff */
.L_x_32532:
[----:B------:R-:W-:Y:S05]  /*b380*/  BSYNC B6 ;  /* 0x0000000000067941 */ /* 0x000fea0003800000 */
.L_x_32531:
        /* <DEDUP_REMOVED lines=20> */
.L_x_32602:
[----:B------:R-:W0:Y:S02]  /*b4d0*/  F2I.S64.TRUNC R24, R24 ;  /* 0x0000001800187311 */ /* 0x000e24000020d900 */
[----:B0-----:R-:W-:-:S05]  /*b4e0*/  IMAD.MOV.U32 R5, RZ, RZ, R24 ;  /* 0x000000ffff057224 */ /* 0x001fca00078e0018 */
[----:B------:R-:W-:Y:S01]  /*b4f0*/  STG.E.U8 [R2.64], R5 ;  /* 0x0000000502007986 */ /* 0x000fe2000c101124 */
[----:B------:R-:W-:Y:S05]  /*b500*/  EXIT ;  /* 0x000000000000794d */ /* 0x000fea0003800000 */
.L_x_32601:
        /* <DEDUP_REMOVED lines=9> */
.L_x_32605:
[----:B------:R-:W0:Y:S02]  /*b5a0*/  F2I.FTZ.TRUNC.NTZ R5, R24 ;  /* 0x0000001800057305 */ /* 0x000e24000021f100 */
[----:B0-----:R-:W-:Y:S01]  /*b5b0*/  STG.E [R2.64], R5 ;  /* 0x0000000502007986 */ /* 0x001fe2000c101924 */
[----:B------:R-:W-:Y:S05]  /*b5c0*/  EXIT ;  /* 0x000000000000794d */ /* 0x000fea0003800000 */
.L_x_32604:
[----:B------:R-:W0:Y:S02]  /*b5d0*/  F2I.FTZ.TRUNC.NTZ R5, R24 ;  /* 0x0000001800057305 */ /* 0x000e24000021f100 */
[----:B0-----:R-:W-:Y:S01]  /*b5e0*/  STG.E.U16 [R2.64], R5 ;  /* 0x0000000502007986 */ /* 0x001fe2000c101524 */
[----:B------:R-:W-:Y:S05]  /*b5f0*/  EXIT ;  /* 0x000000000000794d */ /* 0x000fea0003800000 */
.L_x_32600:
        /* <DEDUP_REMOVED lines=8> */
.L_x_32607:
[----:B------:R-:W-:-:S05]  /*b680*/  F2FP.PACK_AB R24, RZ, R24 ;  /* 0x00000018ff18723e */ /* 0x000fca00000000ff */
[----:B------:R-:W-:Y:S01]  /*b690*/  STG.E.U16 [R2.64], R24 ;  /* 0x0000001802007986 */ /* 0x000fe2000c101524 */
[----:B------:R-:W-:Y:S05]  /*b6a0*/  EXIT ;  /* 0x000000000000794d */ /* 0x000fea0003800000 */
.L_x_32606:
        /* <DEDUP_REMOVED lines=9> */
.L_x_32609:
[----:B------:R-:W-:-:S04]  /*b740*/  F2FP.PACK_AB R5, RZ, R24 ;  /* 0x00000018ff05723e */ /* 0x000fc800000000ff */
[----:B------:R-:W-:-:S05]  /*b750*/  PRMT R5, R5, 0x5410, RZ ;  /* 0x0000541005057816 */ /* 0x000fca00000000ff */
[----:B------:R-:W-:Y:S01]  /*b760*/  STG.E [R2.64], R5 ;  /* 0x0000000502007986 */ /* 0x000fe2000c101924 */
[----:B------:R-:W-:Y:S05]  /*b770*/  EXIT ;  /* 0x000000000000794d */ /* 0x000fea0003800000 */
.L_x_32608:
[----:B------:R-:W-:-:S06]  /*b780*/  FMUL.FTZ R4, R24, 1 ;  /* 0x3f80000018047820 */ /* 0x000fcc0000410000 */
[----:B------:R-:W0:Y:S02]  /*b790*/  F2F.F64.F32 R4, R4 ;  /* 0x0000000400047310 */ /* 0x000e240000201800 */
[----:B0-----:R-:W-:Y:S01]  /*b7a0*/  STG.E.64 [R2.64], R4 ;  /* 0x0000000402007986 */ /* 0x001fe2000c101b24 */
[----:B------:R-:W-:Y:S05]  /*b7b0*/  EXIT ;  /* 0x000000000000794d */ /* 0x000fea0003800000 */
.L_x_32599:
        /* <DEDUP_REMOVED lines=12> */
.L_x_32612:
[----:B------:R-:W-:Y:S01]  /*b880*/  FMUL.FTZ R4, R24, 1 ;  /* 0x3f80000018047820 */ /* 0x000fe20000410000 */
[----:B------:R-:W-:-:S05]  /*b890*/  CS2R R6, SRZ ;  /* 0x0000000000067805 */ /* 0x000fca000001ff00 */
[----:B------:R-:W0:Y:S02]  /*b8a0*/  F2F.F64.F32 R4, R4 ;  /* 0x0000000400047310 */ /* 0x000e240000201800 */
[----:B0-----:R-:W-:Y:S01]  /*b8b0*/  STG.E.128 [R2.64], R4 ;  /* 0x0000000402007986 */ /* 0x001fe2000c101d24 */
[----:B------:R-:W-:Y:S05]  /*b8c0*/  EXIT ;  /* 0x000000000000794d */ /* 0x000fea0003800000 */
.L_x_32611:
        /* <DEDUP_REMOVED lines=20> */
.L_x_32616:
[----:B------:R-:W-:Y:S05]  /*ba10*/  BSYNC B0 ;  /* 0x0000000000007941 */ /* 0x000fea0003800000 */
.L_x_32615:
[----:B------:R-:W-:-:S05]  /*ba20*/  LOP3.LUT R7, R0, R7, RZ, 0xfc, !PT ;  /* 0x0000000700077212 */ /* 0x000fca00078efcff */
[----:B------:R-:W-:Y:S01]  /*ba30*/  STG.E.U8 [R2.64], R7 ;  /* 0x0000000702007986 */ /* 0x000fe2000c101124 */
[----:B------:R-:W-:Y:S05]  /*ba40*/  EXIT ;  /* 0x000000000000794d */ /* 0x000fea0003800000 */
.L_x_32614:
        /* <DEDUP_REMOVED lines=12> */
.L_x_32618:
[----:B------:R-:W-:Y:S01]  /*bb10*/  IMAD.MOV.U32 R0, RZ, RZ, 0x7f ;  /* 0x0000007fff007424 */ /* 0x000fe200078e00ff */
[----:B------:R-:W-:-:S04]  /*bb20*/  ISETP.GT.U32.AND P0, PT, R4, 0x7f800000, PT ;  /* 0x7f8000000400780c */ /* 0x000fc80003f04070 */
[----:B------:R-:W-:-:S04]  /*bb30*/  SEL R0, R0, 0x7c, P0 ;  /* 0x0000007c00007807 */ /* 0x000fc80000000000 */
.L_x_32619:
[----:B------:R-:W-:Y:S05]  /*bb40*/  BSYNC B0 ;  /* 0x0000000000007941 */ /* 0x000fea0003800000 */
.L_x_32617:
[----:B------:R-:W-:-:S04]  /*bb50*/  LOP3.LUT R24, R24, 0x80000000, RZ, 0xc0, !PT ;  /* 0x8000000018187812 */ /* 0x000fc800078ec0ff */
[----:B------:R-:W-:-:S04]  /*bb60*/  SHF.R.U32.HI R5, RZ, 0x18, R24 ;  /* 0x00000018ff057819 */ /* 0x000fc80000011618 */
[----:B------:R-:W-:-:S05]  /*bb70*/  LOP3.LUT R5, R0, R5, RZ, 0xfc, !PT ;  /* 0x0000000500057212 */ /* 0x000fca00078efcff */
[----:B------:R-:W-:Y:S01]  /*bb80*/  STG.E.U8 [R2.64], R5 ;  /* 0x0000000502007986 */ /* 0x000fe2000c101124 */
[----:B------:R-:W-:Y:S05]  /*bb90*/  EXIT ;  /* 0x000000000000794d */ /* 0x000fea0003800000 */
.L_x_32613:
[----:B------:R-:W-:-:S05]  /*bba0*/  F2FP.BF16.PACK_AB R24, RZ, R24 ;  /* 0x00000018ff18723e */ /* 0x000fca00000010ff */
[----:B------:R-:W-:Y:S01]  /*bbb0*/  STG.E.U16 [R2.64], R24 ;  /* 0x0000001802007986 */ /* 0x000fe2000c101524 */
[----:B------:R-:W-:Y:S05]  /*bbc0*/  EXIT ;  /* 0x000000000000794d */ /* 0x000fea0003800000 */
.L_x_32610:
        /* <DEDUP_REMOVED lines=11> */
.L_x_32622:
        /* <DEDUP_REMOVED lines=16> */
.L_x_32625:
[----:B------:R-:W-:-:S04]  /*bd80*/  LOP3.LUT R24, R24, 0x80000000, RZ, 0xc0, !PT ;  /* 0x8000000018187812 */ /* 0x000fc800078ec0ff */
[----:B------:R-:W-:-:S04]  /*bd90*/  SHF.R.U32.HI R5, RZ, 0x18, R24 ;  /* 0x00000018ff057819 */ /* 0x000fc80000011618 */
[----:B------:R-:W-:-:S04]  /*bda0*/  LOP3.LUT R4, R4, R5, RZ, 0xfc, !PT ;  /* 0x0000000504047212 */ /* 0x000fc800078efcff */
[----:B------:R-:W-:Y:S02]  /*bdb0*/  PRMT R0, R4, 0x7610, R0 ;  /* 0x0000761004007816 */ /* 0x000fe40000000000 */
.L_x_32624:
[----:B------:R-:W-:Y:S05]  /*bdc0*/  BSYNC B0 ;  /* 0x0000000000007941 */ /* 0x000fea0003800000 */
.L_x_32623:
[----:B------:R-:W-:Y:S01]  /*bdd0*/  STG.E.U8 [R2.64], R0 ;  /* 0x0000000002007986 */ /* 0x000fe2000c101124 */
[----:B------:R-:W-:Y:S05]  /*bde0*/  EXIT ;  /* 0x000000000000794d */ /* 0x000fea0003800000 */
.L_x_32621:
        /* <DEDUP_REMOVED lines=16> */
.L_x_32628:
[----:B------:R-:W-:-:S04]  /*bef0*/  LOP3.LUT R24, R24, 0x80000000, RZ, 0xc0, !PT ;  /* 0x8000000018187812 */ /* 0x000fc800078ec0ff */
[----:B------:R-:W-:-:S04]  /*bf00*/  SHF.R.U32.HI R5, RZ, 0x18, R24 ;  /* 0x00000018ff057819 */ /* 0x000fc80000011618 */
[----:B------:R-:W-:-:S04]  /*bf10*/  LOP3.LUT R4, R4, R5, RZ, 0xfc, !PT ;  /* 0x0000000504047212 */ /* 0x000fc800078efcff */
[----:B------:R-:W-:Y:S02]  /*bf20*/  PRMT R0, R4, 0x7610, R0 ;  /* 0x0000761004007816 */ /* 0x000fe40000000000 */
.L_x_32627:
[----:B------:R-:W-:Y:S05]  /*bf30*/  BSYNC B0 ;  /* 0x0000000000007941 */ /* 0x000fea0003800000 */
.L_x_32626:
[----:B------:R-:W-:Y:S01]  /*bf40*/  STG.E.U8 [R2.64], R0 ;  /* 0x0000000002007986 */ /* 0x000fe2000c101124 */
[----:B------:R-:W-:Y:S05]  /*bf50*/  EXIT ;  /* 0x000000000000794d */ /* 0x000fea0003800000 */
.L_x_32620:
        /* <DEDUP_REMOVED lines=21> */
.L_x_32603:
        /* <DEDUP_REMOVED lines=19> */
[----:B------:R-:W-:Y:S05]  /*c1e0*/  EXIT ;  /* 0x000000000000794d */ /* 0x000fea0003800000 */
.L_x_32630:
[----:B------:R-:W0:Y:S02]  /*c1f0*/  F2I.U64.TRUNC R24, R24 ;  /* 0x0000001800187311 */ /* 0x000e24000020d800 */
[----:B0-----:R-:W-:Y:S01]  /*c200*/  STG.E.64 [R2.64], R24 ;  /* 0x0000001802007986 */ /* 0x001fe2000c101b24 */
[----:B------:R-:W-:Y:S05]  /*c210*/  EXIT ;  /* 0x000000000000794d */ /* 0x000fea0003800000 */
.L_x_32629:
[----:B------:R-:W0:Y:S02]  /*c220*/  F2I.FTZ.U32.TRUNC.NTZ R5, R24 ;  /* 0x0000001800057305 */ /* 0x000e24000021f000 */
[----:B0-----:R-:W-:Y:S01]  /*c230*/  STG.E [R2.64], R5 ;  /* 0x0000000502007986 */ /* 0x001fe2000c101924 */
[----:B------:R-:W-:Y:S05]  /*c240*/  EXIT ;  /* 0x000000000000794d */ /* 0x000fea0003800000 */
.L_x_32631:
        /* <DEDUP_REMOVED lines=11> */
.L_x_50749:


//--------------------- .text._ZN2at6native18elementwise_kernelILi128ELi2EZNS0_22gpu_kernel_impl_nocastINS0_13BinaryFunctorIfffZZZNS0_21remainder_kernel_cudaERNS_18TensorIteratorBaseEENKUlvE0_clEvENKUlvE0_clEvEUlffE_EEEEvS5_RKT_EUliE_EEviT1_ --------------------------
	.section	.text._ZN2at6native18elementwise_kernelILi128ELi2EZNS0_22gpu_kernel_impl_nocastINS0_13BinaryFunctorIfffZZZNS0_21remainder_kernel_cudaERNS_18TensorIteratorBaseEENKUlvE0_clEvENKUlvE0_clEvEUlffE_EEEEvS5_RKT_EUliE_EEviT1_,"ax",@progbits
	.sectioninfo	@"SHI_REGISTERS=16"
	.align	128
        .global         _ZN2at6native18elementwise_kernelILi128ELi2EZNS0_22gpu_kernel_impl_nocastINS0_13BinaryFunctorIfffZZZNS0_21remainder_kernel_cudaERNS_18TensorIteratorBaseEENKUlvE0_clEvENKUlvE0_clEvEUlffE_EEEEvS5_RKT_EUliE_EEviT1_
        .type           _ZN2at6native18elementwise_kernelILi128ELi2EZNS0_22gpu_kernel_impl_nocastINS0_13BinaryFunctorIfffZZZNS0_21remainder_kernel_cudaERNS_18TensorIteratorBaseEENKUlvE0_clEvENKUlvE0_clEvEUlffE_EEEEvS5_RKT_EUliE_EEviT1_,@function
        .size           _ZN2at6native18elementwise_kernelILi128ELi2EZNS0_22gpu_kernel_impl_nocastINS0_13BinaryFunctorIfffZZZNS0_21remainder_kernel_cudaERNS_18TensorIteratorBaseEENKUlvE0_clEvENKUlvE0_clEvEUlffE_EEEEvS5_RKT_EUliE_EEviT1_,(.L_x_50750 - _ZN2at6native18elementwise_kernelILi128ELi2EZNS0_22gpu_kernel_impl_nocastINS0_13BinaryFunctorIfffZZZNS0_21remainder_kernel_cudaERNS_18TensorIteratorBaseEENKUlvE0_clEvENKUlvE0_clEvEUlffE_EEEEvS5_RKT_EUliE_EEviT1_)
        .other          _ZN2at6native18elementwise_kernelILi128ELi2EZNS0_22gpu_kernel_impl_nocastINS0_13BinaryFunctorIfffZZZNS0_21remainder_kernel_cudaERNS_18TensorIteratorBaseEENKUlvE0_clEvENKUlvE0_clEvEUlffE_EEEEvS5_RKT_EUliE_EEviT1_,@"STO_CUDA_ENTRY STV_DEFAULT"
_ZN2at6native18elementwise_kernelILi128ELi2EZNS0_22gpu_kernel_impl_nocastINS0_13BinaryFunctorIfffZZZNS0_21remainder_kernel_cudaERNS_18TensorIteratorBaseEENKUlvE0_clEvENKUlvE0_clEvEUlffE_EEEEvS5_RKT_EUliE_EEviT1_:
.text._ZN2at6native18elementwise_kernelILi128ELi2EZNS0_22gpu_kernel_impl_nocastINS0_13BinaryFunctorIfffZZZNS0_21remainder_kernel_cudaERNS_18TensorIteratorBaseEENKUlvE0_clEvENKUlvE0_clEvEUlffE_EEEEvS5_RKT_EUliE_EEviT1_:
        /* <DEDUP_REMOVED lines=262> */
.L_x_32634:
[----:B------:R-:W-:Y:S02]  /*1060*/  IADD3 R6, P1, R4, c[0x0][0x3d8], RZ ;  /* 0x0000f60004067a10 */ /* 0x000fe40007f3e0ff */
[----:B------:R-:W-:Y:S02]  /*1070*/  IADD3 R8, P0, R3, c[0x0][0x3d0], RZ ;  /* 0x0000f40003087a10 */ /* 0x000fe40007f1e0ff */
[----:B------:R-:W-:Y:S02]  /*1080*/  IADD3.X R7, RZ, c[0x0][0x3dc], RZ, P1, !PT ;  /* 0x0000f700ff077a10 */ /* 0x000fe40000ffe4ff */
[----:B------:R-:W-:-:S03]  /*1090*/  IADD3.X R9, RZ, c[0x0][0x3d4], RZ, P0, !PT ;  /* 0x0000f500ff097a10 */ /* 0x000fc600007fe4ff */
        /* <DEDUP_REMOVED lines=31> */
.L_x_32640:
[----:B------:R-:W-:Y:S01]  /*1290*/  FSETP.GEU.FTZ.AND P0, PT, R7, -R8, PT ;  /* 0x800000080700720b */ /* 0x000fe20003f1e000 */
[----:B------:R-:W-:-:S12]  /*12a0*/  FADD.FTZ R9, R9, -1 ;  /* 0xbf80000009097421 */ /* 0x000fd80000010000 */
[----:B------:R-:W-:Y:S02]  /*12b0*/  @!P0 FADD.FTZ R9, R9, -1 ;  /* 0xbf80000009098421 */ /* 0x000fe40000010000 */
.L_x_32639:
[----:B------:R-:W-:Y:S05]  /*12c0*/  BSYNC B2 ;  /* 0x0000000000027941 */ /* 0x000fea0003800000 */
.L_x_32638:
[----:B------:R-:W-:Y:S01]  /*12d0*/  FFMA.FTZ R10, -R8, R9, R10 ;  /* 0x00000009080a7223 */ /* 0x000fe2000001010a */
[----:B------:R-:W-:Y:S05]  /*12e0*/  BRA `(.L_x_32636) ;  /* 0x000001f000007947 */ /* 0x000fea0003800000 */
.L_x_32637:
        /* <DEDUP_REMOVED lines=15> */
.L_x_32643:
        /* <DEDUP_REMOVED lines=13> */
.L_x_32642:
[----:B------:R-:W-:Y:S05]  /*14b0*/  BSYNC B2 ;  /* 0x0000000000027941 */ /* 0x000fea0003800000 */
.L_x_32641:
[----:B------:R-:W-:-:S04]  /*14c0*/  FMUL.FTZ R6, R6, 1.1920928955078125e-07 ;  /* 0x3400000006067820 */ /* 0x000fc80000410000 */
[----:B------:R-:W-:Y:S02]  /*14d0*/  FMUL.FTZ R10, R11, R6 ;  /* 0x000000060b0a7220 */ /* 0x000fe40000410000 */
.L_x_32636:
[----:B------:R-:W-:Y:S05]  /*14e0*/  BSYNC B0 ;  /* 0x0000000000007941 */ /* 0x000fea0003800000 */
.L_x_32635:
        /* <DEDUP_REMOVED lines=8> */
[----:B------:R-:W-:-:S05]  /*1570*/  @P0 FADD.FTZ R5, R4, R5 ;  /* 0x0000000504050221 */ /* 0x000fca0000010000 */
[----:B------:R1:W-:Y:S02]  /*1580*/  STG.E [R2.64], R5 ;  /* 0x0000000502007986 */ /* 0x0003e4000c101904 */
.L_x_32633:
[----:B------:R-:W-:Y:S05]  /*1590*/  BSYNC B1 ;  /* 0x0000000000017941 */ /* 0x000fea0003800000 */
.L_x_32632:
[----:B------:R-:W-:-:S13]  /*15a0*/  ISETP.GE.AND P0, PT, R9, c[0x0][0x160], PT ;  /* 0x0000580009007a0c */ /* 0x000fda0003f06270 */
[----:B------:R-:W-:Y:S05]  /*15b0*/  @P0 EXIT ;  /* 0x000000000000094d */ /* 0x000fea0003800000 */
[----:B------:R-:W-:Y:S01]  /*15c0*/  ISETP.NE.AND P0, PT, RZ, c[0x0][0x168], PT ;  /* 0x00005a00ff007a0c */ /* 0x000fe20003f05270 */
[----:B------:R-:W-:Y:S01]  /*15d0*/  HFMA2.MMA R0, -RZ, RZ, 0, 0 ;  /* 0x00000000ff007435 */ /* 0x000fe200000001ff */
[----:B-1----:R-:W-:-:S11]  /*15e0*/  CS2R R2, SRZ ;  /* 0x0000000000027805 */ /* 0x002fd6000001ff00 */
        /* <DEDUP_REMOVED lines=250> */
.L_x_32644:
        /* <DEDUP_REMOVED lines=35> */
.L_x_32650:
[----:B------:R-:W-:Y:S01]  /*27c0*/  FSETP.GEU.FTZ.AND P0, PT, R7, -R8, PT ;  /* 0x800000080700720b */ /* 0x000fe20003f1e000 */
[----:B------:R-:W-:-:S12]  /*27d0*/  FADD.FTZ R9, R9, -1 ;  /* 0xbf80000009097421 */ /* 0x000fd80000010000 */
[----:B------:R-:W-:Y:S02]  /*27e0*/  @!P0 FADD.FTZ R9, R9, -1 ;  /* 0xbf80000009098421 */ /* 0x000fe40000010000 */
.L_x_32649:
[----:B------:R-:W-:Y:S05]  /*27f0*/  BSYNC B1 ;  /* 0x0000000000017941 */ /* 0x000fea0003800000 */
.L_x_32648:
[----:B------:R-:W-:Y:S01]  /*2800*/  FFMA.FTZ R0, -R8, R9, R0 ;  /* 0x0000000908007223 */ /* 0x000fe20000010100 */
[----:B------:R-:W-:Y:S05]  /*2810*/  BRA `(.L_x_32646) ;  /* 0x000001f000007947 */ /* 0x000fea0003800000 */
.L_x_32647:
        /* <DEDUP_REMOVED lines=15> */
.L_x_32653:
        /* <DEDUP_REMOVED lines=13> */
.L_x_32652:
[----:B------:R-:W-:Y:S05]  /*29e0*/  BSYNC B1 ;  /* 0x0000000000017941 */ /* 0x000fea0003800000 */
.L_x_32651:
[----:B------:R-:W-:-:S04]  /*29f0*/  FMUL.FTZ R7, R6, 1.1920928955078125e-07 ;  /* 0x3400000006077820 */ /* 0x000fc80000410000 */
[----:B------:R-:W-:Y:S02]  /*2a00*/  FMUL.FTZ R0, R10, R7 ;  /* 0x000000070a007220 */ /* 0x000fe40000410000 */
.L_x_32646:
[----:B------:R-:W-:Y:S05]  /*2a10*/  BSYNC B0 ;  /* 0x0000000000007941 */ /* 0x000fea0003800000 */
.L_x_32645:
[C---:B------:R-:W-:Y:S02]  /*2a20*/  FSETP.GTU.FTZ.AND P0, PT, |R0|.reuse, +INF , PT ;  /* 0x7f8000000000780b */ /* 0x040fe40003f1c200 */
[----:B------:R-:W-:Y:S02]  /*2a30*/  LOP3.LUT R5, R0, 0x80000000, R5, 0xb8, !PT ;  /* 0x8000000000057812 */ /* 0x000fe400078eb805 */
[----:B------:R-:W-:Y:S02]  /*2a40*/  FSETP.GEU.FTZ.AND P2, PT, R4, RZ, PT ;  /* 0x000000ff0400720b */ /* 0x000fe40003f5e000 */
[----:B------:R-:W-:-:S04]  /*2a50*/  FSEL R5, R0, R5, P0 ;  /* 0x0000000500057208 */ /* 0x000fc80000000000 */
[C---:B------:R-:W-:Y:S02]  /*2a60*/  FSETP.NEU.FTZ.AND P0, PT, R5.reuse, RZ, PT ;  /* 0x000000ff0500720b */ /* 0x040fe40003f1d000 */
[----:B------:R-:W-:-:S04]  /*2a70*/  FSETP.GEU.FTZ.AND P1, PT, R5, RZ, PT ;  /* 0x000000ff0500720b */ /* 0x000fc80003f3e000 */
[----:B------:R-:W-:-:S13]  /*2a80*/  PLOP3.LUT P0, PT, P0, P2, P1, 0x60, 0x0 ;  /* 0x000000000000781c */ /* 0x000fda0000704c10 */
[----:B------:R-:W-:-:S05]  /*2a90*/  @P0 FADD.FTZ R5, R4, R5 ;  /* 0x0000000504050221 */ /* 0x000fca0000010000 */
[----:B------:R-:W-:Y:S01]  /*2aa0*/  STG.E [R2.64], R5 ;  /* 0x0000000502007986 */ /* 0x000fe2000c101904 */
[----:B------:R-:W-:Y:S05]  /*2ab0*/  EXIT ;  /* 0x000000000000794d */ /* 0x000fea0003800000 */
.L_x_32654:
        /* <DEDUP_REMOVED lines=12> */
.L_x_50750:


//--------------------- .text._ZN2at6native27unrolled_elementwise_kernelINS0_13BinaryFunctorIfffZZZNS0_21remainder_kernel_cudaERNS_18TensorIteratorBaseEENKUlvE0_clEvENKUlvE0_clEvEUlffE_EESt5arrayIPcLm3EELi4E23TrivialOffsetCalculatorILi2EjESC_ILi1EjENS0_6memory15LoadWithoutCastENSF_16StoreWithoutCastEEEviT_T0_T2_T3_T4_T5_ --------------------------
	.section	.text._ZN2at6native27unrolled_elementwise_kernelINS0_13BinaryFunctorIfffZZZNS0_21remainder_kernel_cudaERNS_18TensorIteratorBaseEENKUlvE0_clEvENKUlvE0_clEvEUlffE_EESt5arrayIPcLm3EELi4E23TrivialOffsetCalculatorILi2EjESC_ILi1EjENS0_6memory15LoadWithoutCastENSF_16StoreWithoutCastEEEviT_T0_T2_T3_T4_T5_,"ax",@progbits
	.sectioninfo	@"SHI_REGISTERS=28"
	.align	128
        .global         _ZN2at6native27unrolled_elementwise_kernelINS0_13BinaryFunctorIfffZZZNS0_21remainder_kernel_cudaERNS_18TensorIteratorBaseEENKUlvE0_clEvENKUlvE0_clEvEUlffE_EESt5arrayIPcLm3EELi4E23TrivialOffsetCalculatorILi2EjESC_ILi1EjENS0_6memory15LoadWithoutCastENSF_16StoreWithoutCastEEEviT_T0_T2_T3_T4_T5_
        .type           _ZN2at6native27unrolled_elementwise_kernelINS0_13BinaryFunctorIfffZZZNS0_21remainder_kernel_cudaERNS_18TensorIteratorBaseEENKUlvE0_clEvENKUlvE0_clEvEUlffE_EESt5arrayIPcLm3EELi4E23TrivialOffsetCalculatorILi2EjESC_ILi1EjENS0_6memory15LoadWithoutCastENSF_16StoreWithoutCastEEEviT_T0_T2_T3_T4_T5_,@function
        .size           _ZN2at6native27unrolled_elementwise_kernelINS0_13BinaryFunctorIfffZZZNS0_21remainder_kernel_cudaERNS_18TensorIteratorBaseEENKUlvE0_clEvENKUlvE0_clEvEUlffE_EESt5arrayIPcLm3EELi4E23TrivialOffsetCalculatorILi2EjESC_ILi1EjENS0_6memory15LoadWithoutCastENSF_16StoreWithoutCastEEEviT_T0_T2_T3_T4_T5_,(.L_x_50751 - _ZN2at6native27unrolled_elementwise_kernelINS0_13BinaryFunctorIfffZZZNS0_21remainder_kernel_cudaERNS_18TensorIteratorBaseEENKUlvE0_clEvENKUlvE0_clEvEUlffE_EESt5arrayIPcLm3EELi4E23TrivialOffsetCalculatorILi2EjESC_ILi1EjENS0_6memory15LoadWithoutCastENSF_16StoreWithoutCastEEEviT_T0_T2_T3_T4_T5_)
        .other          _ZN2at6native27unrolled_elementwise_kernelINS0_13BinaryFunctorIfffZZZNS0_21remainder_kernel_cudaERNS_18TensorIteratorBaseEENKUlvE0_clEvENKUlvE0_clEvEUlffE_EESt5arrayIPcLm3EELi4E23TrivialOffsetCalculatorILi2EjESC_ILi1EjENS0_6memory15LoadWithoutCastENSF_16StoreWithoutCastEEEviT_T0_T2_T3_T4_T5_,@"STO_CUDA_ENTRY STV_DEFAULT"
_ZN2at6native27unrolled_elementwise_kernelINS0_13BinaryFunctorIfffZZZNS0_21remainder_kernel_cudaERNS_18TensorIteratorBaseEENKUlvE0_clEvENKUlvE0_clEvEUlffE_EESt5arrayIPcLm3EELi4E23TrivialOffsetCalculatorILi2EjESC_ILi1EjENS0_6memory15LoadWithoutCastENSF_16StoreWithoutCastEEEviT_T0_T2_T3_T4_T5_:
.text._ZN2at6native27unrolled_elementwise_kernelINS0_13BinaryFunctorIfffZZZNS0_21remainder_kernel_cudaERNS_18TensorIteratorBaseEENKUlvE0_clEvENKUlvE0_clEvEUlffE_EESt5arrayIPcLm3EELi4E23TrivialOffsetCalculatorILi2EjESC_ILi1EjENS0_6memory15LoadWithoutCastENSF_16StoreWithoutCastEEEviT_T0_T2_T3_T4_T5_:
        /* <DEDUP_REMOVED lines=16> */
[----:B------:R0:W5:Y:S01]  /*0100*/  @!P2 LDG.E R19, [R2.64] ;  /* 0x000000040213a981 */ /* 0x000162000c1e1900 */
[----:B------:R-:W-:Y:S01]  /*0110*/  CS2R R20, SRZ ;  /* 0x0000000000147805 */ /* 0x000fe2000001ff00 */
[----:B------:R-:W-:Y:S02]  /*0120*/  CS2R R14, SRZ ;  /* 0x00000000000e7805 */ /* 0x000fe4000001ff00 */
[----:B------:R1:W5:Y:S03]  /*0130*/  @!P2 LDG.E R18, [R4.64] ;  /* 0x000000040412a981 */ /* 0x000366000c1e1900 */
        /* <DEDUP_REMOVED lines=8> */
[----:B------:R-:W-:Y:S01]  /*01c0*/  @!P3 IMAD R6, R0, 0x200, R7 ;  /* 0x000002000006b824 */ /* 0x000fe200078e0207 */
[----:B------:R-:W-:-:S04]  /*01d0*/  @!P3 IADD3 R7, R7, 0x80, RZ ;  /* 0x000000800707b810 */ /* 0x000fc80007ffe0ff */
[----:B------:R-:W-:Y:S02]  /*01e0*/  ISETP.GE.AND P1, PT, R7, R12, PT ;  /* 0x0000000c0700720c */ /* 0x000fe40003f26270 */
[----:B------:R-:W-:-:S05]  /*01f0*/  @!P3 MOV R23, 0x4 ;  /* 0x000000040017b802 */ /* 0x000fca0000000f00 */
[----:B-1----:R-:W-:-:S05]  /*0200*/  @!P3 IMAD.WIDE.U32 R4, R6, R23, c[0x0][0x170] ;  /* 0x00005c000604b625 */ /* 0x002fca00078e0017 */
[----:B------:R2:W5:Y:S01]  /*0210*/  @!P3 LDG.E R21, [R4.64] ;  /* 0x000000040415b981 */ /* 0x000562000c1e1900 */
[----:B------:R-:W-:Y:S02]  /*0220*/  @!P1 IMAD R10, R0, 0x200, R7 ;  /* 0x00000200000a9824 */ /* 0x000fe400078e0207 */
        /* <DEDUP_REMOVED lines=36> */
.L_x_32662:
[----:B------:R-:W-:Y:S01]  /*0470*/  FSETP.GEU.FTZ.AND P0, PT, R5, -R6, PT ;  /* 0x800000060500720b */ /* 0x000fe20003f1e000 */
[----:B------:R-:W-:-:S12]  /*0480*/  FADD.FTZ R3, R3, -1 ;  /* 0xbf80000003037421 */ /* 0x000fd80000010000 */
[----:B------:R-:W-:Y:S02]  /*0490*/  @!P0 FADD.FTZ R3, R3, -1 ;  /* 0xbf80000003038421 */ /* 0x000fe40000010000 */
.L_x_32661:
[----:B------:R-:W-:Y:S05]  /*04a0*/  BSYNC B2 ;  /* 0x0000000000027941 */ /* 0x000fea0003800000 */
.L_x_32660:
[----:B------:R-:W-:Y:S01]  /*04b0*/  FFMA.FTZ R2, -R6, R3, R2 ;  /* 0x0000000306027223 */ /* 0x000fe20000010102 */
[----:B------:R-:W-:Y:S05]  /*04c0*/  BRA `(.L_x_32658) ;  /* 0x000001f000007947 */ /* 0x000fea0003800000 */
.L_x_32659:
        /* <DEDUP_REMOVED lines=15> */
.L_x_32665:
        /* <DEDUP_REMOVED lines=13> */
.L_x_32664:
[----:B------:R-:W-:Y:S05]  /*0690*/  BSYNC B2 ;  /* 0x0000000000027941 */ /* 0x000fea0003800000 */
.L_x_32663:
[----:B------:R-:W-:-:S04]  /*06a0*/  FMUL.FTZ R3, R3, 1.1920928955078125e-07 ;  /* 0x3400000003037820 */ /* 0x000fc80000410000 */
[----:B------:R-:W-:Y:S02]  /*06b0*/  FMUL.FTZ R2, R2, R3 ;  /* 0x0000000302027220 */ /* 0x000fe40000410000 */
.L_x_32658:
[----:B------:R-:W-:Y:S05]  /*06c0*/  BSYNC B0 ;  /* 0x0000000000007941 */ /* 0x000fea0003800000 */
.L_x_32657:
        /* <DEDUP_REMOVED lines=8> */
.L_x_32656:
[----:B------:R-:W-:Y:S05]  /*0750*/  BSYNC B1 ;  /* 0x0000000000017941 */ /* 0x000fea0003800000 */
.L_x_32655:
        /* <DEDUP_REMOVED lines=31> */
.L_x_32673:
[----:B------:R-:W-:Y:S01]  /*0950*/  FSETP.GEU.FTZ.AND P0, PT, R7, -R6, PT ;  /* 0x800000060700720b */ /* 0x000fe20003f1e000 */
[----:B------:R-:W-:-:S12]  /*0960*/  FADD.FTZ R9, R9, -1 ;  /* 0xbf80000009097421 */ /* 0x000fd80000010000 */
[----:B------:R-:W-:Y:S02]  /*0970*/  @!P0 FADD.FTZ R9, R9, -1 ;  /* 0xbf80000009098421 */ /* 0x000fe40000010000 */
.L_x_32672:
[----:B------:R-:W-:Y:S05]  /*0980*/  BSYNC B2 ;  /* 0x0000000000027941 */ /* 0x000fea0003800000 */
.L_x_32671:
[----:B------:R-:W-:Y:S01]  /*0990*/  FFMA.FTZ R2, -R6, R9, R2 ;  /* 0x0000000906027223 */ /* 0x000fe20000010102 */
[----:B------:R-:W-:Y:S05]  /*09a0*/  BRA `(.L_x_32669) ;  /* 0x000001f000007947 */ /* 0x000fea0003800000 */
.L_x_32670:
        /* <DEDUP_REMOVED lines=15> */
.L_x_32676:
[----:B------:R-:W-:-:S04]  /*0aa0*/  IMNMX.U32 R6, R7, 0xb800000, PT ;  /* 0x0b80000007067817 */ /* 0x000fc80003800000 */
[----:B------:R-:W-:Y:S01]  /*0ab0*/  IADD3 R4, R6, R4, RZ ;  /* 0x0000000406047210 */ /* 0x000fe20007ffe0ff */
[----:B------:R-:W-:-:S04]  /*0ac0*/  IMAD.IADD R7, R7, 0x1, -R6 ;  /* 0x0000000107077824 */ /* 0x000fc800078e0a06 */
[----:B--2---:R-:W-:Y:S01]  /*0ad0*/  FFMA.FTZ R9, R11, R4, -RZ ;  /* 0x000000040b097223 */ /* 0x004fe200000108ff */
[----:B------:R-:W-:-:S03]  /*0ae0*/  ISETP.NE.AND P1, PT, R7, RZ, PT ;  /* 0x000000ff0700720c */ /* 0x000fc60003f25270 */
        /* <DEDUP_REMOVED lines=8> */
.L_x_32675:
[----:B------:R-:W-:Y:S05]  /*0b70*/  BSYNC B2 ;  /* 0x0000000000027941 */ /* 0x000fea0003800000 */
.L_x_32674:
[----:B------:R-:W-:-:S04]  /*0b80*/  FMUL.FTZ R7, R4, 1.1920928955078125e-07 ;  /* 0x3400000004077820 */ /* 0x000fc80000410000 */
[----:B------:R-:W-:Y:S02]  /*0b90*/  FMUL.FTZ R2, R2, R7 ;  /* 0x0000000702027220 */ /* 0x000fe40000410000 */
.L_x_32669:
[----:B------:R-:W-:Y:S05]  /*0ba0*/  BSYNC B0 ;  /* 0x0000000000007941 */ /* 0x000fea0003800000 */
.L_x_32668:
        /* <DEDUP_REMOVED lines=8> */
.L_x_32667:
[----:B------:R-:W-:Y:S05]  /*0c30*/  BSYNC B1 ;  /* 0x0000000000017941 */ /* 0x000fea0003800000 */
.L_x_32666:
        /* <DEDUP_REMOVED lines=31> */
.L_x_32684:
[----:B------:R-:W-:Y:S01]  /*0e30*/  FSETP.GEU.FTZ.AND P0, PT, R9, -R6, PT ;  /* 0x800000060900720b */ /* 0x000fe20003f1e000 */
[----:B------:R-:W-:-:S12]  /*0e40*/  FADD.FTZ R11, R11, -1 ;  /* 0xbf8000000b0b7421 */ /* 0x000fd80000010000 */
[----:B------:R-:W-:Y:S02]  /*0e50*/  @!P0 FADD.FTZ R11, R11, -1 ;  /* 0xbf8000000b0b8421 */ /* 0x000fe40000010000 */
.L_x_32683:
[----:B------:R-:W-:Y:S05]  /*0e60*/  BSYNC B2 ;  /* 0x0000000000027941 */ /* 0x000fea0003800000 */
.L_x_32682:
[----:B------:R-:W-:Y:S01]  /*0e70*/  FFMA.FTZ R2, -R6, R11, R2 ;  /* 0x0000000b06027223 */ /* 0x000fe20000010102 */
[----:B------:R-:W-:Y:S05]  /*0e80*/  BRA `(.L_x_32680) ;  /* 0x000001f000007947 */ /* 0x000fea0003800000 */
.L_x_32681:
        /* <DEDUP_REMOVED lines=14> */
[----:B------:R1:W2:Y:S03]  /*0f70*/  MUFU.RCP R17, R10 ;  /* 0x0000000a00117308 */ /* 0x0002a60000001000 */
.L_x_32687:
        /* <DEDUP_REMOVED lines=13> */
.L_x_32686:
[----:B------:R-:W-:Y:S05]  /*1050*/  BSYNC B2 ;  /* 0x0000000000027941 */ /* 0x000fea0003800000 */
.L_x_32685:
[----:B------:R-:W-:-:S04]  /*1060*/  FMUL.FTZ R9, R4, 1.1920928955078125e-07 ;  /* 0x3400000004097820 */ /* 0x000fc80000410000 */
[----:B------:R-:W-:Y:S02]  /*1070*/  FMUL.FTZ R2, R2, R9 ;  /* 0x0000000902027220 */ /* 0x000fe40000410000 */
.L_x_32680:
[----:B------:R-:W-:Y:S05]  /*1080*/  BSYNC B0 ;  /* 0x0000000000007941 */ /* 0x000fea0003800000 */
.L_x_32679:
        /* <DEDUP_REMOVED lines=8> */
.L_x_32678:
[----:B------:R-:W-:Y:S05]  /*1110*/  BSYNC B1 ;  /* 0x0000000000017941 */ /* 0x000fea0003800000 */
.L_x_32677:
        /* <DEDUP_REMOVED lines=31> */
.L_x_32695:
[----:B------:R-:W-:Y:S01]  /*1310*/  FSETP.GEU.FTZ.AND P0, PT, R11, -R6, PT ;  /* 0x800000060b00720b */ /* 0x000fe20003f1e000 */
[----:B------:R-:W-:-:S12]  /*1320*/  FADD.FTZ R17, R17, -1 ;  /* 0xbf80000011117421 */ /* 0x000fd80000010000 */
[----:B------:R-:W-:Y:S02]  /*1330*/  @!P0 FADD.FTZ R17, R17, -1 ;  /* 0xbf80000011118421 */ /* 0x000fe40000010000 */
.L_x_32694:
[----:B------:R-:W-:Y:S05]  /*1340*/  BSYNC B2 ;  /* 0x0000000000027941 */ /* 0x000fea0003800000 */
.L_x_32693:
[----:B------:R-:W-:Y:S01]  /*1350*/  FFMA.FTZ R2, -R6, R17, R2 ;  /* 0x0000001106027223 */ /* 0x000fe20000010102 */
[----:B------:R-:W-:Y:S05]  /*1360*/  BRA `(.L_x_32691) ;  /* 0x000001f000007947 */ /* 0x000fea0003800000 */
.L_x_32692:
        /* <DEDUP_REMOVED lines=10> */
[----:B0-----:R-:W-:-:S11]  /*1410*/  FSEL R8, R2, +QNAN , !P0 ;  /* 0x7fffffff02087808 */ /* 0x001fd60004000000 */
[----:B------:R-:W-:Y:S05]  /*1420*/  @!P1 BRA `(.L_x_32697) ;  /* 0x0000010000009947 */ /* 0x000fea0003800000 */
[----:B------:R-:W-:-:S04]  /*1430*/  LOP3.LUT R2, R17, 0x7fffff, RZ, 0xc0, !PT ;  /* 0x007fffff11027812 */ /* 0x000fc800078ec0ff */
[----:B-1----:R-:W-:-:S04]  /*1440*/  LOP3.LUT R10, R2, 0x3f800000, RZ, 0xfc, !PT ;  /* 0x3f800000020a7812 */ /* 0x002fc800078efcff */
[----:B------:R0:W1:Y:S03]  /*1450*/  MUFU.RCP R19, R10 ;  /* 0x0000000a00137308 */ /* 0x0000660000001000 */
.L_x_32698:
        /* <DEDUP_REMOVED lines=13> */
.L_x_32697:
[----:B------:R-:W-:Y:S05]  /*1530*/  BSYNC B2 ;  /* 0x0000000000027941 */ /* 0x000fea0003800000 */
.L_x_32696:
[----:B------:R-:W-:-:S04]  /*1540*/  FMUL.FTZ R11, R4, 1.1920928955078125e-07 ;  /* 0x34000000040b7820 */ /* 0x000fc80000410000 */
[----:B------:R-:W-:Y:S02]  /*1550*/  FMUL.FTZ R2, R8, R11 ;  /* 0x0000000b08027220 */ /* 0x000fe40000410000 */
.L_x_32691:
[----:B------:R-:W-:Y:S05]  /*1560*/  BSYNC B0 ;  /* 0x0000000000007941 */ /* 0x000fea0003800000 */
.L_x_32690:
        /* <DEDUP_REMOVED lines=8> */
.L_x_32689:
[----:B------:R-:W-:Y:S05]  /*15f0*/  BSYNC B1 ;  /* 0x0000000000017941 */ /* 0x000fea0003800000 */
.L_x_32688:
[----:B------:R-:W-:Y:S01]  /*1600*/  ISETP.GE.AND P0, PT, R13, R12, PT ;  /* 0x0000000c0d00720c */ /* 0x000fe20003f06270 */
[----:B------:R-:W-:Y:S01]  /*1610*/  BSSY B0, `(.L_x_32699) ;  /* 0x0000017000007945 */ /* 0x000fe20003800000 */
[----:B------:R-:W-:Y:S11]  /*1620*/  BSSY B1, `(.L_x_32700) ;  /* 0x000000f000017945 */ /* 0x000ff60003800000 */
[----:B------:R-:W-:Y:S05]  /*1630*/  @P0 BRA `(.L_x_32701) ;  /* 0x000000d000000947 */ /* 0x000fea0003800000 */
[----:B01----:R-:W-:Y:S02]  /*1640*/  IMAD R10, R0, 0x200, R13 ;  /* 0x00000200000a7824 */ /* 0x003fe400078e020d */
[----:B------:R-:W-:-:S02]  /*1650*/  IMAD.MOV.U32 R11, RZ, RZ, 0x4 ;  /* 0x00000004ff0b7424 */ /* 0x000fc400078e00ff */
[----:B------:R-:W-:Y:S02]  /*1660*/  IMAD.MOV.U32 R13, RZ, RZ, R5 ;  /* 0x000000ffff0d7224 */ /* 0x000fe400078e0005 */
[----:B------:R-:W-:-:S03]  /*1670*/  IMAD.WIDE.U32 R10, R10, R11, c[0x0][0x168] ;  /* 0x00005a000a0a7625 */ /* 0x000fc600078e000b */
[----:B------:R-:W-:Y:S02]  /*1680*/  ISETP.GE.AND P0, PT, R13, R12, PT ;  /* 0x0000000c0d00720c */ /* 0x000fe40003f06270 */
[----:B------:R0:W-:Y:S11]  /*1690*/  STG.E [R10.64], R3 ;  /* 0x000000030a007986 */ /* 0x0001f6000c101904 */
[----:B------:R-:W-:Y:S01]  /*16a0*/  @P0 BREAK B1 ;  /* 0x0000000000010942 */ /* 0x000fe20003800000 */
[----:B------:R-:W-:Y:S05]  /*16b0*/  @P0 BRA `(.L_x_32702) ;  /* 0x000000c000000947 */ /* 0x000fea0003800000 */
[----:B0-----:R-:W-:Y:S01]  /*16c0*/  HFMA2.MMA R3, -RZ, RZ, 0, 2.384185791015625e-07 ;  /* 0x00000004ff037435 */ /* 0x001fe200000001ff */
[----:B------:R-:W-:Y:S01]  /*16d0*/  IMAD R2, R0, 0x200, R13 ;  /* 0x0000020000027824 */ /* 0x000fe200078e020d */
[----:B------:R-:W-:-:S08]  /*16e0*/  IADD3 R13, R13, 0x80, RZ ;  /* 0x000000800d0d7810 */ /* 0x000fd00007ffe0ff */
[----:B------:R-:W-:-:S05]  /*16f0*/  IMAD.WIDE.U32 R2, R2, R3, c[0x0][0x168] ;  /* 0x00005a0002027625 */ /* 0x000fca00078e0003 */
[----:B------:R0:W-:Y:S02]  /*1700*/  STG.E [R2.64], R7 ;  /* 0x0000000702007986 */ /* 0x0001e4000c101904 */
.L_x_32701:
[----:B------:R-:W-:Y:S05]  /*1710*/  BSYNC B1 ;  /* 0x0000000000017941 */ /* 0x000fea0003800000 */
.L_x_32700:
[----:B------:R-:W-:-:S13]  /*1720*/  ISETP.GE.AND P0, PT, R13, R12, PT ;  /* 0x0000000c0d00720c */ /* 0x000fda0003f06270 */
[----:B0-----:R-:W-:Y:S01]  /*1730*/  @!P0 IMAD R2, R0, 0x200, R13 ;  /* 0x0000020000028824 */ /* 0x001fe200078e020d */
[----:B------:R-:W-:Y:S01]  /*1740*/  @!P0 IADD3 R13, R13, 0x80, RZ ;  /* 0x000000800d0d8810 */ /* 0x000fe20007ffe0ff */
[----:B------:R-:W-:-:S04]  /*1750*/  @!P0 IMAD.MOV.U32 R3, RZ, RZ, 0x4 ;  /* 0x00000004ff038424 */ /* 0x000fc800078e00ff */
[----:B------:R-:W-:-:S05]  /*1760*/  @!P0 IMAD.WIDE.U32 R2, R2, R3, c[0x0][0x168] ;  /* 0x00005a0002028625 */ /* 0x000fca00078e0003 */
[----:B------:R0:W-:Y:S02]  /*1770*/  @!P0 STG.E [R2.64], R9 ;  /* 0x0000000902008986 */ /* 0x0001e4000c101904 */
.L_x_32702:
[----:B0-----:R-:W-:Y:S05]  /*1780*/  BSYNC B0 ;  /* 0x0000000000007941 */ /* 0x001fea0003800000 */
.L_x_32699:
[----:B------:R-:W-:Y:S01]  /*1790*/  WARPSYNC 0xffffffff ;  /* 0xffffffff00007948 */ /* 0x000fe20003800000 */
[----:B------:R-:W-:-:S13]  /*17a0*/  ISETP.GE.AND P0, PT, R13, R12, PT ;  /* 0x0000000c0d00720c */ /* 0x000fda0003f06270 */
[----:B------:R-:W-:Y:S05]  /*17b0*/  @P0 EXIT ;  /* 0x000000000000094d */ /* 0x000fea0003800000 */
[----:B------:R-:W-:Y:S02]  /*17c0*/  IMAD R2, R0, 0x200, R13 ;  /* 0x0000020000027824 */ /* 0x000fe400078e020d */
[----:B------:R-:W-:-:S04]  /*17d0*/  IMAD.MOV.U32 R3, RZ, RZ, 0x4 ;  /* 0x00000004ff037424 */ /* 0x000fc800078e00ff */
[----:B------:R-:W-:-:S05]  /*17e0*/  IMAD.WIDE.U32 R2, R2, R3, c[0x0][0x168] ;  /* 0x00005a0002027625 */ /* 0x000fca00078e0003 */
[----:B-----5:R-:W-:Y:S01]  /*17f0*/  STG.E [R2.64], R15 ;  /* 0x0000000f02007986 */ /* 0x020fe2000c101904 */
[----:B------:R-:W-:Y:S05]  /*1800*/  EXIT ;  /* 0x000000000000794d */ /* 0x000fea0003800000 */
.L_x_32703:
        /* <DEDUP_REMOVED lines=15> */
.L_x_50751:


//--------------------- .text._ZN2at6native29vectorized_elementwise_kernelILi2ENS0_13BinaryFunctorIfffZZZNS0_21remainder_kernel_cudaERNS_18TensorIteratorBaseEENKUlvE0_clEvENKUlvE0_clEvEUlffE_EESt5arrayIPcLm3EEEEviT0_T1_ --------------------------
	.section	.text._ZN2at6native29vectorized_elementwise_kernelILi2ENS0_13BinaryFunctorIfffZZZNS0_21remainder_kernel_cudaERNS_18TensorIteratorBaseEENKUlvE0_clEvENKUlvE0_clEvEUlffE_EESt5arrayIPcLm3EEEEviT0_T1_,"ax",@progbits
	.sectioninfo	@"SHI_REGISTERS=32"
	.align	128
        .global         _ZN2at6native29vectorized_elementwise_kernelILi2ENS0_13BinaryFunctorIfffZZZNS0_21remainder_kernel_cudaERNS_18TensorIteratorBaseEENKUlvE0_clEvENKUlvE0_clEvEUlffE_EESt5arrayIPcLm3EEEEviT0_T1_
        .type           _ZN2at6native29vectorized_elementwise_kernelILi2ENS0_13BinaryFunctorIfffZZZNS0_21remainder_kernel_cudaERNS_18TensorIteratorBaseEENKUlvE0_clEvENKUlvE0_clEvEUlffE_EESt5arrayIPcLm3EEEEviT0_T1_,@function
        .size           _ZN2at6native29vectorized_elementwise_kernelILi2ENS0_13BinaryFunctorIfffZZZNS0_21remainder_kernel_cudaERNS_18TensorIteratorBaseEENKUlvE0_clEvENKUlvE0_clEvEUlffE_EESt5arrayIPcLm3EEEEviT0_T1_,(.L_x_50752 - _ZN2at6native29vectorized_elementwise_kernelILi2ENS0_13BinaryFunctorIfffZZZNS0_21remainder_kernel_cudaERNS_18TensorIteratorBaseEENKUlvE0_clEvENKUlvE0_clEvEUlffE_EESt5arrayIPcLm3EEEEviT0_T1_)
        .other          _ZN2at6native29vectorized_elementwise_kernelILi2ENS0_13BinaryFunctorIfffZZZNS0_21remainder_kernel_cudaERNS_18TensorIteratorBaseEENKUlvE0_clEvENKUlvE0_clEvEUlffE_EESt5arrayIPcLm3EEEEviT0_T1_,@"STO_CUDA_ENTRY STV_DEFAULT"
_ZN2at6native29vectorized_elementwise_kernelILi2ENS0_13BinaryFunctorIfffZZZNS0_21remainder_kernel_cudaERNS_18TensorIteratorBaseEENKUlvE0_clEvENKUlvE0_clEvEUlffE_EESt5arrayIPcLm3EEEEviT0_T1_:
.text._ZN2at6native29vectorized_elementwise_kernelILi2ENS0_13BinaryFunctorIfffZZZNS0_21remainder_kernel_cudaERNS_18TensorIteratorBaseEENKUlvE0_clEvENKUlvE0_clEvEUlffE_EESt5arrayIPcLm3EEEEviT0_T1_:
        /* <DEDUP_REMOVED lines=48> */
.L_x_32710:
[----:B------:R-:W-:Y:S01]  /*0300*/  FSETP.GEU.FTZ.AND P0, PT, R25, -R20, PT ;  /* 0x800000141900720b */ /* 0x000fe20003f1e000 */
[----:B------:R-:W-:-:S12]  /*0310*/  FADD.FTZ R21, R21, -1 ;  /* 0xbf80000015157421 */ /* 0x000fd80000010000 */
[----:B------:R-:W-:Y:S02]  /*0320*/  @!P0 FADD.FTZ R21, R21, -1 ;  /* 0xbf80000015158421 */ /* 0x000fe40000010000 */
.L_x_32709:
[----:B------:R-:W-:Y:S05]  /*0330*/  BSYNC B1 ;  /* 0x0000000000017941 */ /* 0x000fea0003800000 */
.L_x_32708:
[----:B------:R-:W-:Y:S01]  /*0340*/  FFMA.FTZ R23, -R20, R21, R23 ;  /* 0x0000001514177223 */ /* 0x000fe20000010117 */
[----:B------:R-:W-:Y:S05]  /*0350*/  BRA `(.L_x_32706) ;  /* 0x000001f000007947 */ /* 0x000fea0003800000 */
.L_x_32707:
        /* <DEDUP_REMOVED lines=15> */
.L_x_32713:
        /* <DEDUP_REMOVED lines=13> */
.L_x_32712:
[----:B------:R-:W-:Y:S05]  /*0520*/  BSYNC B1 ;  /* 0x0000000000017941 */ /* 0x000fea0003800000 */
.L_x_32711:
[----:B------:R-:W-:-:S04]  /*0530*/  FMUL.FTZ R23, R24, 1.1920928955078125e-07 ;  /* 0x3400000018177820 */ /* 0x000fc80000410000 */
[----:B------:R-:W-:Y:S02]  /*0540*/  FMUL.FTZ R23, R20, R23 ;  /* 0x0000001714177220 */ /* 0x000fe40000410000 */
.L_x_32706:
[----:B0-----:R-:W-:Y:S05]  /*0550*/  BSYNC B0 ;  /* 0x0000000000007941 */ /* 0x001fea0003800000 */
.L_x_32705:
[C---:B------:R-:W-:Y:S01]  /*0560*/  FSETP.GTU.FTZ.AND P0, PT, |R23|.reuse, +INF , PT ;  /* 0x7f8000001700780b */ /* 0x040fe20003f1c200 */
[----:B------:R-:W-:Y:S01]  /*0570*/  BSSY B0, `(.L_x_32714) ;  /* 0x0000049000007945 */ /* 0x000fe20003800000 */
[----:B------:R-:W-:Y:S01]  /*0580*/  LOP3.LUT R16, R23, 0x80000000, R16, 0xb8, !PT ;  /* 0x8000000017107812 */ /* 0x000fe200078eb810 */
[----:B------:R-:W-:Y:S01]  /*0590*/  FADD.FTZ R20, |R17|, -RZ ;  /* 0x800000ff11147221 */ /* 0x000fe20000010200 */
[----:B------:R-:W-:Y:S02]  /*05a0*/  FSETP.GEU.FTZ.AND P2, PT, R14, RZ, PT ;  /* 0x000000ff0e00720b */ /* 0x000fe40003f5e000 */
[----:B------:R-:W-:-:S04]  /*05b0*/  FSEL R16, R23, R16, P0 ;  /* 0x0000001017107208 */ /* 0x000fc80000000000 */
[C---:B------:R-:W-:Y:S02]  /*05c0*/  FSETP.NEU.FTZ.AND P0, PT, R16.reuse, RZ, PT ;  /* 0x000000ff1000720b */ /* 0x040fe40003f1d000 */
[----:B------:R-:W-:-:S04]  /*05d0*/  FSETP.GEU.FTZ.AND P1, PT, R16, RZ, PT ;  /* 0x000000ff1000720b */ /* 0x000fc80003f3e000 */
[----:B------:R-:W-:Y:S02]  /*05e0*/  PLOP3.LUT P0, PT, P0, P2, P1, 0x60, 0x0 ;  /* 0x000000000000781c */ /* 0x000fe40000704c10 */
[----:B------:R-:W-:-:S11]  /*05f0*/  FSETP.GEU.FTZ.AND P1, PT, |R17|, |R15|, PT ;  /* 0x4000000f1100720b */ /* 0x000fd60003f3e200 */
[----:B------:R-:W-:Y:S02]  /*0600*/  @P0 FADD.FTZ R16, R14, R16 ;  /* 0x000000100e100221 */ /* 0x000fe40000010000 */
        /* <DEDUP_REMOVED lines=24> */
.L_x_32719:
[----:B------:R-:W-:Y:S01]  /*0790*/  FSETP.GEU.FTZ.AND P0, PT, R24, -R21, PT ;  /* 0x800000151800720b */ /* 0x000fe20003f1e000 */
[----:B------:R-:W-:-:S12]  /*07a0*/  FADD.FTZ R14, R14, -1 ;  /* 0xbf8000000e0e7421 */ /* 0x000fd80000010000 */
[----:B------:R-:W-:Y:S02]  /*07b0*/  @!P0 FADD.FTZ R14, R14, -1 ;  /* 0xbf8000000e0e8421 */ /* 0x000fe40000010000 */
.L_x_32718:
[----:B------:R-:W-:Y:S05]  /*07c0*/  BSYNC B1 ;  /* 0x0000000000017941 */ /* 0x000fea0003800000 */
.L_x_32717:
[----:B------:R-:W-:Y:S01]  /*07d0*/  FFMA.FTZ R20, -R21, R14, R20 ;  /* 0x0000000e15147223 */ /* 0x000fe20000010114 */
[----:B------:R-:W-:Y:S05]  /*07e0*/  BRA `(.L_x_32715) ;  /* 0x0000021000007947 */ /* 0x000fea0003800000 */
.L_x_32716:
        /* <DEDUP_REMOVED lines=16> */
.L_x_32722:
        /* <DEDUP_REMOVED lines=14> */
.L_x_32721:
[----:B------:R-:W-:Y:S05]  /*09d0*/  BSYNC B1 ;  /* 0x0000000000017941 */ /* 0x000fea0003800000 */
.L_x_32720:
[----:B------:R-:W-:-:S04]  /*09e0*/  FMUL.FTZ R23, R23, 1.1920928955078125e-07 ;  /* 0x3400000017177820 */ /* 0x000fc80000410000 */
[----:B0-----:R-:W-:Y:S02]  /*09f0*/  FMUL.FTZ R20, R14, R23 ;  /* 0x000000170e147220 */ /* 0x001fe40000410000 */
.L_x_32715:
[----:B------:R-:W-:Y:S05]  /*0a00*/  BSYNC B0 ;  /* 0x0000000000007941 */ /* 0x000fea0003800000 */
.L_x_32714:
[C---:B------:R-:W-:Y:S01]  /*0a10*/  LOP3.LUT R17, R20.reuse, 0x80000000, R17, 0xb8, !PT ;  /* 0x8000000014117812 */ /* 0x040fe200078eb811 */
[----:B------:R-:W-:Y:S01]  /*0a20*/  BSSY B0, `(.L_x_32723) ;  /* 0x000004a000007945 */ /* 0x000fe20003800000 */
[----:B------:R-:W-:Y:S01]  /*0a30*/  FSETP.GTU.FTZ.AND P0, PT, |R20|, +INF , PT ;  /* 0x7f8000001400780b */ /* 0x000fe20003f1c200 */
[----:B-----5:R-:W-:Y:S01]  /*0a40*/  FADD.FTZ R21, |R12|, -RZ ;  /* 0x800000ff0c157221 */ /* 0x020fe20000010200 */
        /* <DEDUP_REMOVED lines=31> */
.L_x_32728:
[----:B------:R-:W-:Y:S01]  /*0c40*/  FSETP.GEU.FTZ.AND P0, PT, R23, -R14, PT ;  /* 0x8000000e1700720b */ /* 0x000fe20003f1e000 */
[----:B------:R-:W-:-:S12]  /*0c50*/  FADD.FTZ R15, R15, -1 ;  /* 0xbf8000000f0f7421 */ /* 0x000fd80000010000 */
[----:B------:R-:W-:Y:S02]  /*0c60*/  @!P0 FADD.FTZ R15, R15, -1 ;  /* 0xbf8000000f0f8421 */ /* 0x000fe40000010000 */
.L_x_32727:
[----:B------:R-:W-:Y:S05]  /*0c70*/  BSYNC B1 ;  /* 0x0000000000017941 */ /* 0x000fea0003800000 */
.L_x_32726:
[----:B------:R-:W-:Y:S01]  /*0c80*/  FFMA.FTZ R21, -R14, R15, R21 ;  /* 0x0000000f0e157223 */ /* 0x000fe20000010115 */
[----:B------:R-:W-:Y:S05]  /*0c90*/  BRA `(.L_x_32724) ;  /* 0x0000022000007947 */ /* 0x000fea0003800000 */
.L_x_32725:
        /* <DEDUP_REMOVED lines=9> */
[----:B------:R-:W-:-:S03]  /*0d30*/  LOP3.LUT R15, R20, 0xff800000, RZ, 0xc0, !PT ;  /* 0xff800000140f7812 */ /* 0x000fc600078ec0ff */
[----:B------:R-:W-:Y:S01]  /*0d40*/  IMAD.MOV.U32 R23, RZ, RZ, R21 ;  /* 0x000000ffff177224 */ /* 0x000fe200078e0015 */
[----:B------:R-:W-:-:S05]  /*0d50*/  FSEL R14, R15, +QNAN , !P0 ;  /* 0x7fffffff0f0e7808 */ /* 0x000fca0004000000 */
[----:B------:R-:W-:Y:S05]  /*0d60*/  @!P1 BRA `(.L_x_32730) ;  /* 0x0000012000009947 */ /* 0x000fea0003800000 */
[----:B------:R-:W-:Y:S01]  /*0d70*/  LOP3.LUT R15, R20, 0x7fffff, RZ, 0xc0, !PT ;  /* 0x007fffff140f7812 */ /* 0x000fe200078ec0ff */
[----:B------:R-:W-:Y:S02]  /*0d80*/  IMAD.MOV.U32 R23, RZ, RZ, R21 ;  /* 0x000000ffff177224 */ /* 0x000fe400078e0015 */
[----:B------:R-:W-:Y:S01]  /*0d90*/  IMAD.MOV.U32 R21, RZ, RZ, R22 ;  /* 0x000000ffff157224 */ /* 0x000fe200078e0016 */
[----:B------:R-:W-:-:S04]  /*0da0*/  LOP3.LUT R15, R15, 0x3f800000, RZ, 0xfc, !PT ;  /* 0x3f8000000f0f7812 */ /* 0x000fc800078efcff */
[----:B------:R0:W1:Y:S03]  /*0db0*/  MUFU.RCP R20, R15 ;  /* 0x0000000f00147308 */ /* 0x0000660000001000 */
.L_x_32731:
        /* <DEDUP_REMOVED lines=13> */
.L_x_32730:
[----:B------:R-:W-:Y:S05]  /*0e90*/  BSYNC B1 ;  /* 0x0000000000017941 */ /* 0x000fea0003800000 */
.L_x_32729:
[----:B------:R-:W-:-:S04]  /*0ea0*/  FMUL.FTZ R23, R23, 1.1920928955078125e-07 ;  /* 0x3400000017177820 */ /* 0x000fc80000410000 */
[----:B------:R-:W-:Y:S02]  /*0eb0*/  FMUL.FTZ R21, R14, R23 ;  /* 0x000000170e157220 */ /* 0x000fe40000410000 */
.L_x_32724:
[----:B------:R-:W-:Y:S05]  /*0ec0*/  BSYNC B0 ;  /* 0x0000000000007941 */ /* 0x000fea0003800000 */
.L_x_32723:
        /* <DEDUP_REMOVED lines=35> */
.L_x_32737:
[----:B------:R-:W-:Y:S01]  /*1100*/  FSETP.GEU.FTZ.AND P0, PT, R22, -R15, PT ;  /* 0x8000000f1600720b */ /* 0x000fe20003f1e000 */
[----:B------:R-:W-:-:S12]  /*1110*/  FADD.FTZ R8, R8, -1 ;  /* 0xbf80000008087421 */ /* 0x000fd80000010000 */
[----:B------:R-:W-:Y:S02]  /*1120*/  @!P0 FADD.FTZ R8, R8, -1 ;  /* 0xbf80000008088421 */ /* 0x000fe40000010000 */
.L_x_32736:
[----:B------:R-:W-:Y:S05]  /*1130*/  BSYNC B1 ;  /* 0x0000000000017941 */ /* 0x000fea0003800000 */
.L_x_32735:
[----:B------:R-:W-:Y:S01]  /*1140*/  FFMA.FTZ R14, -R15, R8, R14 ;  /* 0x000000080f0e7223 */ /* 0x000fe2000001010e */
[----:B------:R-:W-:Y:S05]  /*1150*/  BRA `(.L_x_32733) ;  /* 0x0000022000007947 */ /* 0x000fea0003800000 */
.L_x_32734:
        /* <DEDUP_REMOVED lines=18> */
.L_x_32740:
        /* <DEDUP_REMOVED lines=13> */
.L_x_32739:
[----:B------:R-:W-:Y:S05]  /*1350*/  BSYNC B1 ;  /* 0x0000000000017941 */ /* 0x000fea0003800000 */
.L_x_32738:
[----:B------:R-:W-:-:S04]  /*1360*/  FMUL.FTZ R15, R22, 1.1920928955078125e-07 ;  /* 0x34000000160f7820 */ /* 0x000fc80000410000 */
[----:B0-----:R-:W-:Y:S02]  /*1370*/  FMUL.FTZ R14, R8, R15 ;  /* 0x0000000f080e7220 */ /* 0x001fe40000410000 */
.L_x_32733:
[----:B------:R-:W-:Y:S05]  /*1380*/  BSYNC B0 ;  /* 0x0000000000007941 */ /* 0x000fea0003800000 */
.L_x_32732:
[C---:B------:R-:W-:Y:S01]  /*1390*/  LOP3.LUT R13, R14.reuse, 0x80000000, R13, 0xb8, !PT ;  /* 0x800000000e0d7812 */ /* 0x040fe200078eb80d */
[----:B------:R-:W-:Y:S01]  /*13a0*/  BSSY B0, `(.L_x_32741) ;  /* 0x0000047000007945 */ /* 0x000fe20003800000 */
[----:B------:R-:W-:Y:S01]  /*13b0*/  FSETP.GTU.FTZ.AND P0, PT, |R14|, +INF , PT ;  /* 0x7f8000000e00780b */ /* 0x000fe20003f1c200 */
[----:B0-----:R-:W-:Y:S01]  /*13c0*/  FADD.FTZ R15, |R10|, -RZ ;  /* 0x800000ff0a0f7221 */ /* 0x001fe20000010200 */
        /* <DEDUP_REMOVED lines=31> */
.L_x_32746:
[----:B------:R-:W-:Y:S01]  /*15c0*/  FSETP.GEU.FTZ.AND P0, PT, R21, -R8, PT ;  /* 0x800000081500720b */ /* 0x000fe20003f1e000 */
[----:B------:R-:W-:-:S12]  /*15d0*/  FADD.FTZ R9, R9, -1 ;  /* 0xbf80000009097421 */ /* 0x000fd80000010000 */
[----:B------:R-:W-:Y:S02]  /*15e0*/  @!P0 FADD.FTZ R9, R9, -1 ;  /* 0xbf80000009098421 */ /* 0x000fe40000010000 */
.L_x_32745:
[----:B------:R-:W-:Y:S05]  /*15f0*/  BSYNC B1 ;  /* 0x0000000000017941 */ /* 0x000fea0003800000 */
.L_x_32744:
[----:B------:R-:W-:Y:S01]  /*1600*/  FFMA.FTZ R15, -R8, R9, R15 ;  /* 0x00000009080f7223 */ /* 0x000fe2000001010f */
[----:B------:R-:W-:Y:S05]  /*1610*/  BRA `(.L_x_32742) ;  /* 0x000001f000007947 */ /* 0x000fea0003800000 */
.L_x_32743:
        /* <DEDUP_REMOVED lines=15> */
.L_x_32749:
        /* <DEDUP_REMOVED lines=13> */
.L_x_32748:
[----:B------:R-:W-:Y:S05]  /*17e0*/  BSYNC B1 ;  /* 0x0000000000017941 */ /* 0x000fea0003800000 */
.L_x_32747:
[----:B------:R-:W-:-:S04]  /*17f0*/  FMUL.FTZ R15, R15, 1.1920928955078125e-07 ;  /* 0x340000000f0f7820 */ /* 0x000fc80000410000 */
[----:B------:R-:W-:Y:S02]  /*1800*/  FMUL.FTZ R15, R8, R15 ;  /* 0x0000000f080f7220 */ /* 0x000fe40000410000 */
.L_x_32742:
[----:B------:R-:W-:Y:S05]  /*1810*/  BSYNC B0 ;  /* 0x0000000000007941 */ /* 0x000fea0003800000 */
.L_x_32741:
        /* <DEDUP_REMOVED lines=35> */
.L_x_32755:
[----:B------:R-:W-:Y:S01]  /*1a50*/  FSETP.GEU.FTZ.AND P0, PT, R20, -R9, PT ;  /* 0x800000091400720b */ /* 0x000fe20003f1e000 */
[----:B------:R-:W-:-:S12]  /*1a60*/  FADD.FTZ R4, R4, -1 ;  /* 0xbf80000004047421 */ /* 0x000fd80000010000 */
[----:B------:R-:W-:Y:S02]  /*1a70*/  @!P0 FADD.FTZ R4, R4, -1 ;  /* 0xbf80000004048421 */ /* 0x000fe40000010000 */
.L_x_32754:
[----:B------:R-:W-:Y:S05]  /*1a80*/  BSYNC B1 ;  /* 0x0000000000017941 */ /* 0x000fea0003800000 */
.L_x_32753:
[----:B------:R-:W-:Y:S01]  /*1a90*/  FFMA.FTZ R10, -R9, R4, R10 ;  /* 0x00000004090a7223 */ /* 0x000fe2000001010a */
[----:B------:R-:W-:Y:S05]  /*1aa0*/  BRA `(.L_x_32751) ;  /* 0x000001f000007947 */ /* 0x000fea0003800000 */
.L_x_32752:
        /* <DEDUP_REMOVED lines=15> */
.L_x_32758:
        /* <DEDUP_REMOVED lines=13> */
.L_x_32757:
[----:B------:R-:W-:Y:S05]  /*1c70*/  BSYNC B1 ;  /* 0x0000000000017941 */ /* 0x000fea0003800000 */
.L_x_32756:
[----:B0-----:R-:W-:-:S04]  /*1c80*/  FMUL.FTZ R9, R14, 1.1920928955078125e-07 ;  /* 0x340000000e097820 */ /* 0x001fc80000410000 */
[----:B------:R-:W-:Y:S02]  /*1c90*/  FMUL.FTZ R10, R4, R9 ;  /* 0x00000009040a7220 */ /* 0x000fe40000410000 */
.L_x_32751:
[----:B------:R-:W-:Y:S05]  /*1ca0*/  BSYNC B0 ;  /* 0x0000000000007941 */ /* 0x000fea0003800000 */
.L_x_32750:
[C---:B0-----:R-:W-:Y:S01]  /*1cb0*/  LOP3.LUT R9, R10.reuse, 0x80000000, R11, 0xb8, !PT ;  /* 0x800000000a097812 */ /* 0x041fe200078eb80b */
[----:B------:R-:W-:Y:S01]  /*1cc0*/  BSSY B0, `(.L_x_32759) ;  /* 0x0000047000007945 */ /* 0x000fe20003800000 */
[----:B------:R-:W-:Y:S01]  /*1cd0*/  FSETP.GTU.FTZ.AND P0, PT, |R10|, +INF , PT ;  /* 0x7f8000000a00780b */ /* 0x000fe20003f1c200 */
        /* <DEDUP_REMOVED lines=32> */
.L_x_32764:
[----:B------:R-:W-:Y:S01]  /*1ee0*/  FSETP.GEU.FTZ.AND P0, PT, R15, -R4, PT ;  /* 0x800000040f00720b */ /* 0x000fe20003f1e000 */
[----:B------:R-:W-:-:S12]  /*1ef0*/  FADD.FTZ R5, R5, -1 ;  /* 0xbf80000005057421 */ /* 0x000fd80000010000 */
[----:B------:R-:W-:Y:S02]  /*1f00*/  @!P0 FADD.FTZ R5, R5, -1 ;  /* 0xbf80000005058421 */ /* 0x000fe40000010000 */
.L_x_32763:
[----:B------:R-:W-:Y:S05]  /*1f10*/  BSYNC B1 ;  /* 0x0000000000017941 */ /* 0x000fea0003800000 */
.L_x_32762:
[----:B------:R-:W-:Y:S01]  /*1f20*/  FFMA.FTZ R11, -R4, R5, R11 ;  /* 0x00000005040b7223 */ /* 0x000fe2000001010b */
[----:B------:R-:W-:Y:S05]  /*1f30*/  BRA `(.L_x_32760) ;  /* 0x000001f000007947 */ /* 0x000fea0003800000 */
.L_x_32761:
        /* <DEDUP_REMOVED lines=15> */
.L_x_32767:
        /* <DEDUP_REMOVED lines=13> */
.L_x_32766:
[----:B------:R-:W-:Y:S05]  /*2100*/  BSYNC B1 ;  /* 0x0000000000017941 */ /* 0x000fea0003800000 */
.L_x_32765:
[----:B------:R-:W-:-:S04]  /*2110*/  FMUL.FTZ R5, R5, 1.1920928955078125e-07 ;  /* 0x3400000005057820 */ /* 0x000fc80000410000 */
[----:B------:R-:W-:Y:S02]  /*2120*/  FMUL.FTZ R11, R4, R5 ;  /* 0x00000005040b7220 */ /* 0x000fe40000410000 */
.L_x_32760:
[----:B------:R-:W-:Y:S05]  /*2130*/  BSYNC B0 ;  /* 0x0000000000007941 */ /* 0x000fea0003800000 */
.L_x_32759:
        /* <DEDUP_REMOVED lines=35> */
.L_x_32773:
[----:B------:R-:W-:Y:S01]  /*2370*/  FSETP.GEU.FTZ.AND P0, PT, R11, -R2, PT ;  /* 0x800000020b00720b */ /* 0x000fe20003f1e000 */
[----:B------:R-:W-:-:S12]  /*2380*/  FADD.FTZ R6, R6, -1 ;  /* 0xbf80000006067421 */ /* 0x000fd80000010000 */
[----:B------:R-:W-:Y:S02]  /*2390*/  @!P0 FADD.FTZ R6, R6, -1 ;  /* 0xbf80000006068421 */ /* 0x000fe40000010000 */
.L_x_32772:
[----:B------:R-:W-:Y:S05]  /*23a0*/  BSYNC B1 ;  /* 0x0000000000017941 */ /* 0x000fea0003800000 */
.L_x_32771:
[----:B------:R-:W-:Y:S01]  /*23b0*/  FFMA.FTZ R5, -R2, R6, R5 ;  /* 0x0000000602057223 */ /* 0x000fe20000010105 */
[----:B------:R-:W-:Y:S05]  /*23c0*/  BRA `(.L_x_32769) ;  /* 0x000001f000007947 */ /* 0x000fea0003800000 */
.L_x_32770:
[----:B------:R-:W-:Y:S01]  /*23d0*/  IADD3 R2, R6, -0xb800000, RZ ;  /* 0xf480000006027810 */ /* 0x000fe20007ffe0ff */
[----:B------:R-:W-:Y:S01]  /*23e0*/  BSSY B1, `(.L_x_32774) ;  /* 0x000001b000017945 */ /* 0x000fe20003800000 */
[----:B------:R-:W-:Y:S02]  /*23f0*/  FSETP.GT.FTZ.AND P0, PT, |R3|, RZ, PT ;  /* 0x000000ff0300720b */ /* 0x000fe40003f14200 */
[----:B------:R-:W-:Y:S02]  /*2400*/  LOP3.LUT R2, R2, 0xff800000, RZ, 0xc0, !PT ;  /* 0xff80000002027812 */ /* 0x000fe400078ec0ff */
[C---:B------:R-:W-:Y:S02]  /*2410*/  ISETP.GT.U32.OR P0, PT, R5.reuse, 0x7f7fffff, !P0 ;  /* 0x7f7fffff0500780c */ /* 0x040fe40004704470 */
[C---:B0-----:R-:W-:Y:S02]  /*2420*/  IADD3 R10, R5.reuse, -R2, RZ ;  /* 0x80000002050a7210 */ /* 0x041fe40007ffe0ff */
        /* <DEDUP_REMOVED lines=9> */
.L_x_32776:
        /* <DEDUP_REMOVED lines=13> */
.L_x_32775:
[----:B------:R-:W-:Y:S05]  /*2590*/  BSYNC B1 ;  /* 0x0000000000017941 */ /* 0x000fea0003800000 */
.L_x_32774:
[----:B------:R-:W-:-:S04]  /*25a0*/  FMUL.FTZ R5, R5, 1.1920928955078125e-07 ;  /* 0x3400000005057820 */ /* 0x000fc80000410000 */
[----:B------:R-:W-:Y:S02]  /*25b0*/  FMUL.FTZ R5, R2, R5 ;  /* 0x0000000502057220 */ /* 0x000fe40000410000 */
.L_x_32769:
[----:B------:R-:W-:Y:S05]  /*25c0*/  BSYNC B0 ;  /* 0x0000000000007941 */ /* 0x000fea0003800000 */
.L_x_32768:
[C---:B------:R-:W-:Y:S01]  /*25d0*/  LOP3.LUT R2, R5.reuse, 0x80000000, R7, 0xb8, !PT ;  /* 0x8000000005027812 */ /* 0x040fe200078eb807 */
[----:B0-----:R-:W-:Y:S01]  /*25e0*/  IMAD.WIDE.U32 R6, R0, R19, c[0x0][0x168] ;  /* 0x00005a0000067625 */ /* 0x001fe200078e0013 */
[----:B------:R-:W-:Y:S02]  /*25f0*/  FSETP.GTU.FTZ.AND P0, PT, |R5|, +INF , PT ;  /* 0x7f8000000500780b */ /* 0x000fe40003f1c200 */
[----:B------:R-:W-:Y:S02]  /*2600*/  FSETP.GEU.FTZ.AND P2, PT, R3, RZ, PT ;  /* 0x000000ff0300720b */ /* 0x000fe40003f5e000 */
[----:B------:R-:W-:Y:S01]  /*2610*/  FSEL R5, R5, R2, P0 ;  /* 0x0000000205057208 */ /* 0x000fe20000000000 */
[----:B------:R-:W-:-:S03]  /*2620*/  IMAD.WIDE R6, R18, 0x8, R6 ;  /* 0x0000000812067825 */ /* 0x000fc600078e0206 */
[C---:B------:R-:W-:Y:S02]  /*2630*/  FSETP.NEU.FTZ.AND P0, PT, R5.reuse, RZ, PT ;  /* 0x000000ff0500720b */ /* 0x040fe40003f1d000 */
[----:B------:R-:W-:Y:S01]  /*2640*/  FSETP.GEU.FTZ.AND P1, PT, R5, RZ, PT ;  /* 0x000000ff0500720b */ /* 0x000fe20003f3e000 */
[----:B------:R-:W-:Y:S03]  /*2650*/  STG.E.64 [R6.64], R16 ;  /* 0x0000001006007986 */ /* 0x000fe6000c101b04 */
[----:B------:R-:W-:Y:S01]  /*2660*/  PLOP3.LUT P0, PT, P0, P2, P1, 0x60, 0x0 ;  /* 0x000000000000781c */ /* 0x000fe20000704c10 */
[----:B------:R-:W-:Y:S04]  /*2670*/  STG.E.64 [R6.64+0x400], R12 ;  /* 0x0004000c06007986 */ /* 0x000fe8000c101b04 */
[----:B------:R-:W-:Y:S08]  /*2680*/  STG.E.64 [R6.64+0x800], R8 ;  /* 0x0008000806007986 */ /* 0x000ff0000c101b04 */
[----:B------:R-:W-:-:S05]  /*2690*/  @P0 FADD.FTZ R5, R3, R5 ;  /* 0x0000000503050221 */ /* 0x000fca0000010000 */
[----:B------:R-:W-:Y:S01]  /*26a0*/  STG.E.64 [R6.64+0xc00], R4 ;  /* 0x000c000406007986 */ /* 0x000fe2000c101b04 */
[----:B------:R-:W-:Y:S05]  /*26b0*/  EXIT ;  /* 0x000000000000794d */ /* 0x000fea0003800000 */
.L_x_32704:
        /* <DEDUP_REMOVED lines=60> */
[----:B-1----:R-:W-:-:S02]  /*2a80*/  @!P1 IMAD.IADD R24, R0, 0x1, R23 ;  /* 0x0000000100189824 */ /* 0x002fc400078e0217 */
[----:B--2---:R-:W-:Y:S02]  /*2a90*/  @!P1 IMAD.MOV.U32 R3, RZ, RZ, 0x4 ;  /* 0x00000004ff039424 */ /* 0x004fe400078e00ff */
        /* <DEDUP_REMOVED lines=42> */
.L_x_32784:
[----:B------:R-:W-:Y:S01]  /*2d40*/  FSETP.GEU.FTZ.AND P0, PT, R4, -R6, PT ;  /* 0x800000060400720b */ /* 0x000fe20003f1e000 */
[----:B------:R-:W-:-:S12]  /*2d50*/  FADD.FTZ R2, R2, -1 ;  /* 0xbf80000002027421 */ /* 0x000fd80000010000 */
[----:B------:R-:W-:Y:S02]  /*2d60*/  @!P0 FADD.FTZ R2, R2, -1 ;  /* 0xbf80000002028421 */ /* 0x000fe40000010000 */
.L_x_32783:
[----:B------:R-:W-:Y:S05]  /*2d70*/  BSYNC B2 ;  /* 0x0000000000027941 */ /* 0x000fea0003800000 */
.L_x_32782:
[----:B------:R-:W-:Y:S01]  /*2d80*/  FFMA.FTZ R5, -R6, R2, R5 ;  /* 0x0000000206057223 */ /* 0x000fe20000010105 */
[----:B------:R-:W-:Y:S05]  /*2d90*/  BRA `(.L_x_32780) ;  /* 0x000001f000007947 */ /* 0x000fea0003800000 */
.L_x_32781:
        /* <DEDUP_REMOVED lines=15> */
.L_x_32787:
        /* <DEDUP_REMOVED lines=13> */
.L_x_32786:
[----:B------:R-:W-:Y:S05]  /*2f60*/  BSYNC B2 ;  /* 0x0000000000027941 */ /* 0x000fea0003800000 */
.L_x_32785:
[----:B------:R-:W-:-:S04]  /*2f70*/  FMUL.FTZ R5, R6, 1.1920928955078125e-07 ;  /* 0x3400000006057820 */ /* 0x000fc80000410000 */
[----:B------:R-:W-:Y:S02]  /*2f80*/  FMUL.FTZ R5, R2, R5 ;  /* 0x0000000502057220 */ /* 0x000fe40000410000 */
.L_x_32780:
[----:B------:R-:W-:Y:S05]  /*2f90*/  BSYNC B0 ;  /* 0x0000000000007941 */ /* 0x000fea0003800000 */
.L_x_32779:
        /* <DEDUP_REMOVED lines=8> */
.L_x_32778:
[----:B------:R-:W-:Y:S05]  /*3020*/  BSYNC B1 ;  /* 0x0000000000017941 */ /* 0x000fea0003800000 */
.L_x_32777:
        /* <DEDUP_REMOVED lines=31> */
.L_x_32795:
[----:B------:R-:W-:Y:S01]  /*3220*/  FSETP.GEU.FTZ.AND P0, PT, R6, -R8, PT ;  /* 0x800000080600720b */ /* 0x000fe20003f1e000 */
[----:B------:R-:W-:-:S12]  /*3230*/  FADD.FTZ R4, R4, -1 ;  /* 0xbf80000004047421 */ /* 0x000fd80000010000 */
[----:B------:R-:W-:Y:S02]  /*3240*/  @!P0 FADD.FTZ R4, R4, -1 ;  /* 0xbf80000004048421 */ /* 0x000fe40000010000 */
.L_x_32794:
[----:B------:R-:W-:Y:S05]  /*3250*/  BSYNC B2 ;  /* 0x0000000000027941 */ /* 0x000fea0003800000 */
.L_x_32793:
[----:B------:R-:W-:Y:S01]  /*3260*/  FFMA.FTZ R7, -R8, R4, R7 ;  /* 0x0000000408077223 */ /* 0x000fe20000010107 */
[----:B------:R-:W-:Y:S05]  /*3270*/  BRA `(.L_x_32791) ;  /* 0x000001f000007947 */ /* 0x000fea0003800000 */
.L_x_32792:
[----:B0-----:R-:W-:Y:S01]  /*3280*/  IADD3 R4, R6, -0xb800000, RZ ;  /* 0xf480000006047810 */ /* 0x001fe20007ffe0ff */
        /* <DEDUP_REMOVED lines=8> */
[----:B------:R-:W-:-:S09]  /*3310*/  LOP3.LUT R4, R6, 0xff800000, RZ, 0xc0, !PT ;  /* 0xff80000006047812 */ /* 0x000fd200078ec0ff */
[----:B------:R-:W-:Y:S05]  /*3320*/  @!P1 BRA `(.L_x_32797) ;  /* 0x0000010000009947 */ /* 0x000fea0003800000 */
[----:B------:R-:W-:-:S04]  /*3330*/  LOP3.LUT R6, R6, 0x7fffff, RZ, 0xc0, !PT ;  /* 0x007fffff06067812 */ /* 0x000fc800078ec0ff */
[----:B------:R-:W-:-:S04]  /*3340*/  LOP3.LUT R6, R6, 0x3f800000, RZ, 0xfc, !PT ;  /* 0x3f80000006067812 */ /* 0x000fc800078efcff */
[----:B------:R0:W1:Y:S03]  /*3350*/  MUFU.RCP R7, R6 ;  /* 0x0000000600077308 */ /* 0x0000660000001000 */
.L_x_32798:
        /* <DEDUP_REMOVED lines=13> */
.L_x_32797:
[----:B------:R-:W-:Y:S05]  /*3430*/  BSYNC B2 ;  /* 0x0000000000027941 */ /* 0x000fea0003800000 */
.L_x_32796:
[----:B------:R-:W-:Y:S01]  /*3440*/  FSEL R4, R4, +QNAN , !P0 ;  /* 0x7fffffff04047808 */ /* 0x000fe20004000000 */
[----:B------:R-:W-:-:S04]  /*3450*/  FMUL.FTZ R7, R8, 1.1920928955078125e-07 ;  /* 0x3400000008077820 */ /* 0x000fc80000410000 */
[----:B------:R-:W-:Y:S02]  /*3460*/  FMUL.FTZ R7, R4, R7 ;  /* 0x0000000704077220 */ /* 0x000fe40000410000 */
.L_x_32791:
[----:B------:R-:W-:Y:S05]  /*3470*/  BSYNC B0 ;  /* 0x0000000000007941 */ /* 0x000fea0003800000 */
.L_x_32790:
[C---:B------:R-:W-:Y:S02]  /*3480*/  FSETP.GTU.FTZ.AND P0, PT, |R7|.reuse, +INF , PT ;  /* 0x7f8000000700780b */ /* 0x040fe40003f1c200 */
[----:B0-----:R-:W-:Y:S02]  /*3490*/  LOP3.LUT R4, R7, 0x80000000, R16, 0xb8, !PT ;  /* 0x8000000007047812 */ /* 0x001fe400078eb810 */
[----:B------:R-:W-:Y:S02]  /*34a0*/  FSETP.GEU.FTZ.AND P2, PT, R17, RZ, PT ;  /* 0x000000ff1100720b */ /* 0x000fe40003f5e000 */
[----:B------:R-:W-:-:S04]  /*34b0*/  FSEL R4, R7, R4, P0 ;  /* 0x0000000407047208 */ /* 0x000fc80000000000 */
[C---:B------:R-:W-:Y:S02]  /*34c0*/  FSETP.NEU.FTZ.AND P0, PT, R4.reuse, RZ, PT ;  /* 0x000000ff0400720b */ /* 0x040fe40003f1d000 */
[----:B------:R-:W-:-:S04]  /*34d0*/  FSETP.GEU.FTZ.AND P1, PT, R4, RZ, PT ;  /* 0x000000ff0400720b */ /* 0x000fc80003f3e000 */
[----:B------:R-:W-:-:S13]  /*34e0*/  PLOP3.LUT P0, PT, P0, P2, P1, 0x60, 0x0 ;  /* 0x000000000000781c */ /* 0x000fda0000704c10 */
[----:B------:R-:W-:Y:S02]  /*34f0*/  @P0 FADD.FTZ R4, R4, R17 ;  /* 0x0000001104040221 */ /* 0x000fe40000010000 */
.L_x_32789:
[----:B------:R-:W-:Y:S05]  /*3500*/  BSYNC B1 ;  /* 0x0000000000017941 */ /* 0x000fea0003800000 */
.L_x_32788:
        /* <DEDUP_REMOVED lines=31> */
.L_x_32806:
[----:B------:R-:W-:Y:S01]  /*3700*/  FSETP.GEU.FTZ.AND P0, PT, R8, -R9, PT ;  /* 0x800000090800720b */ /* 0x000fe20003f1e000 */
[----:B------:R-:W-:-:S12]  /*3710*/  FADD.FTZ R6, R6, -1 ;  /* 0xbf80000006067421 */ /* 0x000fd80000010000 */
[----:B------:R-:W-:Y:S02]  /*3720*/  @!P0 FADD.FTZ R6, R6, -1 ;  /* 0xbf80000006068421 */ /* 0x000fe40000010000 */
.L_x_32805:
[----:B------:R-:W-:Y:S05]  /*3730*/  BSYNC B2 ;  /* 0x0000000000027941 */ /* 0x000fea0003800000 */
.L_x_32804:
[----:B------:R-:W-:Y:S01]  /*3740*/  FFMA.FTZ R5, -R9, R6, R5 ;  /* 0x0000000609057223 */ /* 0x000fe20000010105 */
[----:B------:R-:W-:Y:S05]  /*3750*/  BRA `(.L_x_32802) ;  /* 0x000001f000007947 */ /* 0x000fea0003800000 */
.L_x_32803:
        /* <DEDUP_REMOVED lines=15> */
.L_x_32809:
        /* <DEDUP_REMOVED lines=13> */
.L_x_32808:
[----:B------:R-:W-:Y:S05]  /*3920*/  BSYNC B2 ;  /* 0x0000000000027941 */ /* 0x000fea0003800000 */
.L_x_32807:
[----:B------:R-:W-:-:S04]  /*3930*/  FMUL.FTZ R6, R9, 1.1920928955078125e-07 ;  /* 0x3400000009067820 */ /* 0x000fc80000410000 */
[----:B------:R-:W-:Y:S02]  /*3940*/  FMUL.FTZ R5, R5, R6 ;  /* 0x0000000605057220 */ /* 0x000fe40000410000 */
.L_x_32802:
[----:B------:R-:W-:Y:S05]  /*3950*/  BSYNC B0 ;  /* 0x0000000000007941 */ /* 0x000fea0003800000 */
.L_x_32801:
        /* <DEDUP_REMOVED lines=8> */
.L_x_32800:
[----:B------:R-:W-:Y:S05]  /*39e0*/  BSYNC B1 ;  /* 0x0000000000017941 */ /* 0x000fea0003800000 */
.L_x_32799:
        /* <DEDUP_REMOVED lines=14> */
[----:B-12---:R-:W-:Y:S02]  /*3ad0*/  FMUL.FTZ R7, R5, R8 ;  /* 0x0000000805077220 */ /* 0x006fe40000410000 */
        /* <DEDUP_REMOVED lines=16> */
.L_x_32817:
[----:B------:R-:W-:Y:S01]  /*3be0*/  FSETP.GEU.FTZ.AND P0, PT, R8, -R9, PT ;  /* 0x800000090800720b */ /* 0x000fe20003f1e000 */
[----:B------:R-:W-:-:S12]  /*3bf0*/  FADD.FTZ R10, R10, -1 ;  /* 0xbf8000000a0a7421 */ /* 0x000fd80000010000 */
[----:B------:R-:W-:Y:S02]  /*3c00*/  @!P0 FADD.FTZ R10, R10, -1 ;  /* 0xbf8000000a0a8421 */ /* 0x000fe40000010000 */
.L_x_32816:
[----:B------:R-:W-:Y:S05]  /*3c10*/  BSYNC B2 ;  /* 0x0000000000027941 */ /* 0x000fea0003800000 */
.L_x_32815:
[----:B------:R-:W-:Y:S01]  /*3c20*/  FFMA.FTZ R5, -R9, R10, R5 ;  /* 0x0000000a09057223 */ /* 0x000fe20000010105 */
[----:B------:R-:W-:Y:S05]  /*3c30*/  BRA `(.L_x_32813) ;  /* 0x0000021000007947 */ /* 0x000fea0003800000 */
.L_x_32814:
[C---:B-1----:R-:W-:Y:S01]  /*3c40*/  IADD3 R7, R14.reuse, -0xb800000, RZ ;  /* 0xf48000000e077810 */ /* 0x042fe20007ffe0ff */
        /* <DEDUP_REMOVED lines=14> */
[----:B------:R1:W2:Y:S03]  /*3d30*/  MUFU.RCP R8, R7 ;  /* 0x0000000700087308 */ /* 0x0002a60000001000 */
.L_x_32820:
        /* <DEDUP_REMOVED lines=10> */
[----:B--2---:R-:W-:-:S04]  /*3de0*/  FFMA.FTZ R11, -R7, R15, R14 ;  /* 0x0000000f070b7223 */ /* 0x004fc8000001010e */
[----:B------:R-:W-:Y:S01]  /*3df0*/  IMAD.MOV.U32 R10, RZ, RZ, R11 ;  /* 0x000000ffff0a7224 */ /* 0x000fe200078e000b */
[----:B------:R-:W-:-:S13]  /*3e00*/  ISETP.NE.AND P0, PT, R11, RZ, PT ;  /* 0x000000ff0b00720c */ /* 0x000fda0003f05270 */
[----:B------:R-:W-:Y:S05]  /*3e10*/  @P0 BRA P1, `(.L_x_32820) ;  /* 0xffffff2000000947 */ /* 0x000fea000083ffff */
.L_x_32819:
[----:B------:R-:W-:Y:S05]  /*3e20*/  BSYNC B2 ;  /* 0x0000000000027941 */ /* 0x000fea0003800000 */
.L_x_32818:
[----:B------:R-:W-:-:S04]  /*3e30*/  FMUL.FTZ R10, R10, 1.1920928955078125e-07 ;  /* 0x340000000a0a7820 */ /* 0x000fc80000410000 */
[----:B------:R-:W-:Y:S02]  /*3e40*/  FMUL.FTZ R5, R5, R10 ;  /* 0x0000000a05057220 */ /* 0x000fe40000410000 */
.L_x_32813:
[----:B------:R-:W-:Y:S05]  /*3e50*/  BSYNC B0 ;  /* 0x0000000000007941 */ /* 0x000fea0003800000 */
.L_x_32812:
        /* <DEDUP_REMOVED lines=8> */
.L_x_32811:
[----:B------:R-:W-:Y:S05]  /*3ee0*/  BSYNC B1 ;  /* 0x0000000000017941 */ /* 0x000fea0003800000 */
.L_x_32810:
        /* <DEDUP_REMOVED lines=31> */
.L_x_32828:
[----:B------:R-:W-:Y:S01]  /*40e0*/  FSETP.GEU.FTZ.AND P0, PT, R14, -R9, PT ;  /* 0x800000090e00720b */ /* 0x000fe20003f1e000 */
[----:B------:R-:W-:-:S12]  /*40f0*/  FADD.FTZ R5, R5, -1 ;  /* 0xbf80000005057421 */ /* 0x000fd80000010000 */
[----:B------:R-:W-:Y:S02]  /*4100*/  @!P0 FADD.FTZ R5, R5, -1 ;  /* 0xbf80000005058421 */ /* 0x000fe40000010000 */
.L_x_32827:
[----:B------:R-:W-:Y:S05]  /*4110*/  BSYNC B2 ;  /* 0x0000000000027941 */ /* 0x000fea0003800000 */
.L_x_32826:
[----:B------:R-:W-:Y:S01]  /*4120*/  FFMA.FTZ R10, -R9, R5, R10 ;  /* 0x00000005090a7223 */ /* 0x000fe2000001010a */
[----:B------:R-:W-:Y:S05]  /*4130*/  BRA `(.L_x_32824) ;  /* 0x0000022000007947 */ /* 0x000fea0003800000 */
.L_x_32825:
[----:B------:R-:W-:Y:S01]  /*4140*/  IADD3 R5, R9, -0xb800000, RZ ;  /* 0xf480000009057810 */ /* 0x000fe20007ffe0ff */
[----:B------:R-:W-:Y:S01]  /*4150*/  BSSY B2, `(.L_x_32829) ;  /* 0x000001e000027945 */ /* 0x000fe20003800000 */
[----:B------:R-:W-:Y:S02]  /*4160*/  FSETP.GT.FTZ.AND P0, PT, |R22|, RZ, PT ;  /* 0x000000ff1600720b */ /* 0x000fe40003f14200 */
[----:B------:R-:W-:Y:S02]  /*4170*/  LOP3.LUT R5, R5, 0xff800000, RZ, 0xc0, !PT ;  /* 0xff80000005057812 */ /* 0x000fe400078ec0ff */
[----:B------:R-:W-:-:S03]  /*4180*/  ISETP.GT.U32.OR P0, PT, R10, 0x7f7fffff, !P0 ;  /* 0x7f7fffff0a00780c */ /* 0x000fc60004704470 */
[C---:B-1----:R-:W-:Y:S01]  /*4190*/  IMAD.IADD R7, R10.reuse, 0x1, -R5 ;  /* 0x000000010a077824 */ /* 0x042fe200078e0a05 */
        /* <DEDUP_REMOVED lines=11> */
[----:B------:R1:W2:Y:S03]  /*4250*/  MUFU.RCP R9, R7 ;  /* 0x0000000700097308 */ /* 0x0002a60000001000 */
.L_x_32831:
        /* <DEDUP_REMOVED lines=13> */
.L_x_32830:
[----:B------:R-:W-:Y:S05]  /*4330*/  BSYNC B2 ;  /* 0x0000000000027941 */ /* 0x000fea0003800000 */
.L_x_32829:
[----:B------:R-:W-:-:S04]  /*4340*/  FMUL.FTZ R14, R14, 1.1920928955078125e-07 ;  /* 0x340000000e0e7820 */ /* 0x000fc80000410000 */
[----:B------:R-:W-:Y:S02]  /*4350*/  FMUL.FTZ R10, R5, R14 ;  /* 0x0000000e050a7220 */ /* 0x000fe40000410000 */
.L_x_32824:
[----:B------:R-:W-:Y:S05]  /*4360*/  BSYNC B0 ;  /* 0x0000000000007941 */ /* 0x000fea0003800000 */
.L_x_32823:
        /* <DEDUP_REMOVED lines=8> */
.L_x_32822:
[----:B------:R-:W-:Y:S05]  /*43f0*/  BSYNC B1 ;  /* 0x0000000000017941 */ /* 0x000fea0003800000 */
.L_x_32821:
        /* <DEDUP_REMOVED lines=31> */
.L_x_32839:
[----:B------:R-:W-:Y:S01]  /*45f0*/  FSETP.GEU.FTZ.AND P0, PT, R10, -R11, PT ;  /* 0x8000000b0a00720b */ /* 0x000fe20003f1e000 */
[----:B------:R-:W-:-:S12]  /*4600*/  FADD.FTZ R14, R14, -1 ;  /* 0xbf8000000e0e7421 */ /* 0x000fd80000010000 */
[----:B------:R-:W-:Y:S02]  /*4610*/  @!P0 FADD.FTZ R14, R14, -1 ;  /* 0xbf8000000e0e8421 */ /* 0x000fe40000010000 */
.L_x_32838:
[----:B------:R-:W-:Y:S05]  /*4620*/  BSYNC B2 ;  /* 0x0000000000027941 */ /* 0x000fea0003800000 */
.L_x_32837:
[----:B------:R-:W-:Y:S01]  /*4630*/  FFMA.FTZ R7, -R11, R14, R7 ;  /* 0x0000000e0b077223 */ /* 0x000fe20000010107 */
[----:B------:R-:W-:Y:S05]  /*4640*/  BRA `(.L_x_32835) ;  /* 0x0000022000007947 */ /* 0x000fea0003800000 */
.L_x_32836:
        /* <DEDUP_REMOVED lines=14> */
[----:B------:R-:W-:Y:S02]  /*4730*/  IMAD.MOV.U32 R15, RZ, RZ, R11 ;  /* 0x000000ffff0f7224 */ /* 0x000fe400078e000b */
[----:B------:R-:W-:Y:S01]  /*4740*/  IMAD.MOV.U32 R11, RZ, RZ, R14 ;  /* 0x000000ffff0b7224 */ /* 0x000fe200078e000e */
[----:B------:R-:W-:-:S04]  /*4750*/  LOP3.LUT R9, R9, 0x3f800000, RZ, 0xfc, !PT ;  /* 0x3f80000009097812 */ /* 0x000fc800078efcff */
[----:B------:R1:W2:Y:S03]  /*4760*/  MUFU.RCP R10, R9 ;  /* 0x00000009000a7308 */ /* 0x0002a60000001000 */
.L_x_32842:
        /* <DEDUP_REMOVED lines=13> */
.L_x_32841:
[----:B------:R-:W-:Y:S05]  /*4840*/  BSYNC B2 ;  /* 0x0000000000027941 */ /* 0x000fea0003800000 */
.L_x_32840:
[----:B------:R-:W-:-:S04]  /*4850*/  FMUL.FTZ R10, R15, 1.1920928955078125e-07 ;  /* 0x340000000f0a7820 */ /* 0x000fc80000410000 */
[----:B------:R-:W-:Y:S02]  /*4860*/  FMUL.FTZ R7, R7, R10 ;  /* 0x0000000a07077220 */ /* 0x000fe40000410000 */
.L_x_32835:
[----:B------:R-:W-:Y:S05]  /*4870*/  BSYNC B0 ;  /* 0x0000000000007941 */ /* 0x000fea0003800000 */
.L_x_32834:
        /* <DEDUP_REMOVED lines=8> */
.L_x_32833:
[----:B------:R-:W-:Y:S05]  /*4900*/  BSYNC B1 ;  /* 0x0000000000017941 */ /* 0x000fea0003800000 */
.L_x_32832:
        /* <DEDUP_REMOVED lines=31> */
.L_x_32850:
[----:B------:R-:W-:Y:S01]  /*4b00*/  FSETP.GEU.FTZ.AND P0, PT, R14, -R11, PT ;  /* 0x8000000b0e00720b */ /* 0x000fe20003f1e000 */
[----:B------:R-:W-:-:S12]  /*4b10*/  FADD.FTZ R16, R16, -1 ;  /* 0xbf80000010107421 */ /* 0x000fd80000010000 */
[----:B------:R-:W-:Y:S02]  /*4b20*/  @!P0 FADD.FTZ R16, R16, -1 ;  /* 0xbf80000010108421 */ /* 0x000fe40000010000 */
.L_x_32849:
[----:B------:R-:W-:Y:S05]  /*4b30*/  BSYNC B2 ;  /* 0x0000000000027941 */ /* 0x000fea0003800000 */
.L_x_32848:
[----:B------:R-:W-:Y:S01]  /*4b40*/  FFMA.FTZ R7, -R11, R16, R7 ;  /* 0x000000100b077223 */ /* 0x000fe20000010107 */
[----:B------:R-:W-:Y:S05]  /*4b50*/  BRA `(.L_x_32846) ;  /* 0x000001f000007947 */ /* 0x000fea0003800000 */
.L_x_32847:
[C---:B-1----:R-:W-:Y:S01]  /*4b60*/  IADD3 R9, R16.reuse, -0xb800000, RZ ;  /* 0xf480000010097810 */ /* 0x042fe20007ffe0ff */
        /* <DEDUP_REMOVED lines=14> */
.L_x_32853:
        /* <DEDUP_REMOVED lines=13> */
.L_x_32852:
[----:B------:R-:W-:Y:S05]  /*4d20*/  BSYNC B2 ;  /* 0x0000000000027941 */ /* 0x000fea0003800000 */
.L_x_32851:
[----:B------:R-:W-:-:S04]  /*4d30*/  FMUL.FTZ R14, R14, 1.1920928955078125e-07 ;  /* 0x340000000e0e7820 */ /* 0x000fc80000410000 */
[----:B------:R-:W-:Y:S02]  /*4d40*/  FMUL.FTZ R7, R7, R14 ;  /* 0x0000000e07077220 */ /* 0x000fe40000410000 */
.L_x_32846:
[----:B------:R-:W-:Y:S05]  /*4d50*/  BSYNC B0 ;  /* 0x0000000000007941 */ /* 0x000fea0003800000 */
.L_x_32845:
        /* <DEDUP_REMOVED lines=8> */
.L_x_32844:
[----:B------:R-:W-:Y:S05]  /*4de0*/  BSYNC B1 ;  /* 0x0000000000017941 */ /* 0x000fea0003800000 */
.L_x_32843:
        /* <DEDUP_REMOVED lines=31> */
.L_x_32861:
[----:B------:R-:W-:Y:S01]  /*4fe0*/  FSETP.GEU.FTZ.AND P0, PT, R18, -R11, PT ;  /* 0x8000000b1200720b */ /* 0x000fe20003f1e000 */
[----:B------:R-:W-:-:S12]  /*4ff0*/  FADD.FTZ R7, R7, -1 ;  /* 0xbf80000007077421 */ /* 0x000fd80000010000 */
[----:B------:R-:W-:Y:S02]  /*5000*/  @!P0 FADD.FTZ R7, R7, -1 ;  /* 0xbf80000007078421 */ /* 0x000fe40000010000 */
.L_x_32860:
[----:B------:R-:W-:Y:S05]  /*5010*/  BSYNC B2 ;  /* 0x0000000000027941 */ /* 0x000fea0003800000 */
.L_x_32859:
[----:B------:R-:W-:Y:S01]  /*5020*/  FFMA.FTZ R16, -R11, R7, R16 ;  /* 0x000000070b107223 */ /* 0x000fe20000010110 */
[----:B------:R-:W-:Y:S05]  /*5030*/  BRA `(.L_x_32857) ;  /* 0x000001f000007947 */ /* 0x000fea0003800000 */
.L_x_32858:
        /* <DEDUP_REMOVED lines=15> */
.L_x_32864:
        /* <DEDUP_REMOVED lines=13> */
.L_x_32863:
[----:B------:R-:W-:Y:S05]  /*5200*/  BSYNC B2 ;  /* 0x0000000000027941 */ /* 0x000fea0003800000 */
.L_x_32862:
[----:B------:R-:W-:-:S04]  /*5210*/  FMUL.FTZ R16, R15, 1.1920928955078125e-07 ;  /* 0x340000000f107820 */ /* 0x000fc80000410000 */
[----:B------:R-:W-:Y:S02]  /*5220*/  FMUL.FTZ R16, R7, R16 ;  /* 0x0000001007107220 */ /* 0x000fe40000410000 */
.L_x_32857:
[----:B------:R-:W-:Y:S05]  /*5230*/  BSYNC B0 ;  /* 0x0000000000007941 */ /* 0x000fea0003800000 */
.L_x_32856:
        /* <DEDUP_REMOVED lines=8> */
.L_x_32855:
[----:B------:R-:W-:Y:S05]  /*52c0*/  BSYNC B1 ;  /* 0x0000000000017941 */ /* 0x000fea0003800000 */
.L_x_32854:
        /* <DEDUP_REMOVED lines=9> */
[----:B------:R2:W-:Y:S11]  /*5360*/  STG.E [R16.64], R2 ;  /* 0x0000000210007986 */ /* 0x0005f6000c101904 */
[----:B------:R-:W-:Y:S05]  /*5370*/  @P0 BRA `(.L_x_32868) ;  /* 0x000000c000000947 */ /* 0x000fea0003800000 */
[----:B------:R-:W-:Y:S01]  /*5380*/  HFMA2.MMA R3, -RZ, RZ, 0, 2.384185791015625e-07 ;  /* 0x00000004ff037435 */ /* 0x000fe200000001ff */
[----:B--2---:R-:W-:Y:S01]  /*5390*/  IMAD.IADD R2, R0, 0x1, R13 ;  /* 0x0000000100027824 */ /* 0x004fe200078e020d */
[----:B------:R-:W-:-:S08]  /*53a0*/  IADD3 R13, R13, 0x80, RZ ;  /* 0x000000800d0d7810 */ /* 0x000fd00007ffe0ff */
[----:B------:R-:W-:-:S05]  /*53b0*/  IMAD.WIDE.U32 R2, R2, R3, c[0x0][0x168] ;  /* 0x00005a0002027625 */ /* 0x000fca00078e0003 */
[----:B------:R2:W-:Y:S02]  /*53c0*/  STG.E [R2.64], R4 ;  /* 0x0000000402007986 */ /* 0x0005e4000c101904 */
.L_x_32867:
[----:B------:R-:W-:-:S13]  /*53d0*/  ISETP.GE.AND P0, PT, R13, R12, PT ;  /* 0x0000000c0d00720c */ /* 0x000fda0003f06270 */
[----:B------:R-:W-:Y:S05]  /*53e0*/  @P0 BRA `(.L_x_32869) ;  /* 0x000000c000000947 */ /* 0x000fea0003800000 */
[----:B--2---:R-:W-:Y:S01]  /*53f0*/  IMAD.IADD R2, R0, 0x1, R13 ;  /* 0x0000000100027824 */ /* 0x004fe200078e020d */
[----:B------:R-:W-:Y:S01]  /*5400*/  IADD3 R13, R13, 0x80, RZ ;  /* 0x000000800d0d7810 */ /* 0x000fe20007ffe0ff */
[----:B------:R-:W-:-:S04]  /*5410*/  IMAD.MOV.U32 R3, RZ, RZ, 0x4 ;  /* 0x00000004ff037424 */ /* 0x000fc800078e00ff */
[----:B------:R-:W-:-:S05]  /*5420*/  IMAD.WIDE.U32 R2, R2, R3, c[0x0][0x168] ;  /* 0x00005a0002027625 */ /* 0x000fca00078e0003 */
[----:B------:R2:W-:Y:S02]  /*5430*/  STG.E [R2.64], R6 ;  /* 0x0000000602007986 */ /* 0x0005e4000c101904 */
.L_x_32868:
[----:B------:R-:W-:-:S13]  /*5440*/  ISETP.GE.AND P0, PT, R13, R12, PT ;  /* 0x0000000c0d00720c */ /* 0x000fda0003f06270 */
[----:B------:R-:W-:Y:S05]  /*5450*/  @P0 BRA `(.L_x_32870) ;  /* 0x000000c000000947 */ /* 0x000fea0003800000 */
[----:B--2---:R-:W-:Y:S01]  /*5460*/  IMAD.IADD R2, R0, 0x1, R13 ;  /* 0x0000000100027824 */ /* 0x004fe200078e020d */
[----:B------:R-:W-:Y:S01]  /*5470*/  IADD3 R13, R13, 0x80, RZ ;  /* 0x000000800d0d7810 */ /* 0x000fe20007ffe0ff */
[----:B------:R-:W-:-:S04]  /*5480*/  IMAD.MOV.U32 R3, RZ, RZ, 0x4 ;  /* 0x00000004ff037424 */ /* 0x000fc800078e00ff */
[----:B------:R-:W-:-:S05]  /*5490*/  IMAD.WIDE.U32 R2, R2, R3, c[0x0][0x168] ;  /* 0x00005a0002027625 */ /* 0x000fca00078e0003 */
[----:B------:R2:W-:Y:S02]  /*54a0*/  STG.E [R2.64], R8 ;  /* 0x0000000802007986 */ /* 0x0005e4000c101904 */
.L_x_32869:
[----:B------:R-:W-:-:S13]  /*54b0*/  ISETP.GE.AND P0, PT, R13, R12, PT ;  /* 0x0000000c0d00720c */ /* 0x000fda0003f06270 */
[----:B------:R-:W-:Y:S05]  /*54c0*/  @P0 BRA `(.L_x_32871) ;  /* 0x000000d000000947 */ /* 0x000fea0003800000 */
[----:B--2---:R-:W-:Y:S01]  /*54d0*/  IMAD.IADD R2, R0, 0x1, R13 ;  /* 0x0000000100027824 */ /* 0x004fe200078e020d */
[----:B------:R-:W-:Y:S01]  /*54e0*/  IADD3 R13, R13, 0x80, RZ ;  /* 0x000000800d0d7810 */ /* 0x000fe20007ffe0ff */
[----:B------:R-:W-:-:S04]  /*54f0*/  IMAD.MOV.U32 R3, RZ, RZ, 0x4 ;  /* 0x00000004ff037424 */ /* 0x000fc800078e00ff */
[----:B------:R-:W-:-:S05]  /*5500*/  IMAD.WIDE.U32 R2, R2, R3, c[0x0][0x168] ;  /* 0x00005a0002027625 */ /* 0x000fca00078e0003 */
[----:B------:R2:W-:Y:S02]  /*5510*/  STG.E [R2.64], R5 ;  /* 0x0000000502007986 */ /* 0x0005e4000c101904 */
.L_x_32870:
[----:B------:R-:W-:-:S13]  /*5520*/  ISETP.GE.AND P0, PT, R13, R12, PT ;  /* 0x0000000c0d00720c */ /* 0x000fda0003f06270 */
[----:B------:R-:W-:Y:S01]  /*5530*/  @P0 BREAK B1 ;  /* 0x0000000000010942 */ /* 0x000fe20003800000 */
[----:B------:R-:W-:Y:S05]  /*5540*/  @P0 BRA `(.L_x_32872) ;  /* 0x000000c000000947 */ /* 0x000fea0003800000 */
[----:B--2---:R-:W-:Y:S01]  /*5550*/  IMAD.IADD R2, R0, 0x1, R13 ;  /* 0x0000000100027824 */ /* 0x004fe200078e020d */
[----:B------:R-:W-:Y:S01]  /*5560*/  IADD3 R13, R13, 0x80, RZ ;  /* 0x000000800d0d7810 */ /* 0x000fe20007ffe0ff */
[----:B------:R-:W-:-:S04]  /*5570*/  IMAD.MOV.U32 R3, RZ, RZ, 0x4 ;  /* 0x00000004ff037424 */ /* 0x000fc800078e00ff */
[----:B------:R-:W-:-:S05]  /*5580*/  IMAD.WIDE.U32 R2, R2, R3, c[0x0][0x168] ;  /* 0x00005a0002027625 */ /* 0x000fca00078e0003 */
[----:B------:R2:W-:Y:S02]  /*5590*/  STG.E [R2.64], R10 ;  /* 0x0000000a02007986 */ /* 0x0005e4000c101904 */
.L_x_32871:
[----:B------:R-:W-:Y:S05]  /*55a0*/  BSYNC B1 ;  /* 0x0000000000017941 */ /* 0x000fea0003800000 */
.L_x_32866:
[----:B------:R-:W-:-:S13]  /*55b0*/  ISETP.GE.AND P0, PT, R13, R12, PT ;  /* 0x0000000c0d00720c */ /* 0x000fda0003f06270 */
[----:B--2---:R-:W-:Y:S01]  /*55c0*/  @!P0 IMAD.IADD R2, R0, 0x1, R13 ;  /* 0x0000000100028824 */ /* 0x004fe200078e020d */
[----:B------:R-:W-:Y:S01]  /*55d0*/  @!P0 IADD3 R13, R13, 0x80, RZ ;  /* 0x000000800d0d8810 */ /* 0x000fe20007ffe0ff */
[----:B------:R-:W-:-:S04]  /*55e0*/  @!P0 IMAD.MOV.U32 R3, RZ, RZ, 0x4 ;  /* 0x00000004ff038424 */ /* 0x000fc800078e00ff */
[----:B------:R-:W-:-:S05]  /*55f0*/  @!P0 IMAD.WIDE.U32 R2, R2, R3, c[0x0][0x168] ;  /* 0x00005a0002028625 */ /* 0x000fca00078e0003 */
[----:B-----5:R2:W-:Y:S02]  /*5600*/  @!P0 STG.E [R2.64], R14 ;  /* 0x0000000e02008986 */ /* 0x0205e4000c101904 */
.L_x_32872:
[----:B------:R-:W-:Y:S05]  /*5610*/  BSYNC B0 ;  /* 0x0000000000007941 */ /* 0x000fea0003800000 */
.L_x_32865:
[----:B------:R-:W-:Y:S01]  /*5620*/  WARPSYNC 0xffffffff ;  /* 0xffffffff00007948 */ /* 0x000fe20003800000 */
[----:B------:R-:W-:-:S13]  /*5630*/  ISETP.GE.AND P0, PT, R13, R12, PT ;  /* 0x0000000c0d00720c */ /* 0x000fda0003f06270 */
[----:B------:R-:W-:Y:S05]  /*5640*/  @P0 EXIT ;  /* 0x000000000000094d */ /* 0x000fea0003800000 */
[----:B--2---:R-:W-:Y:S02]  /*5650*/  IMAD.IADD R2, R0, 0x1, R13 ;  /* 0x0000000100027824 */ /* 0x004fe400078e020d */
[----:B------:R-:W-:-:S04]  /*5660*/  IMAD.MOV.U32 R3, RZ, RZ, 0x4 ;  /* 0x00000004ff037424 */ /* 0x000fc800078e00ff */
[----:B------:R-:W-:-:S05]  /*5670*/  IMAD.WIDE.U32 R2, R2, R3, c[0x0][0x168] ;  /* 0x00005a0002027625 */ /* 0x000fca00078e0003 */
[----:B------:R-:W-:Y:S01]  /*5680*/  STG.E [R2.64], R7 ;  /* 0x0000000702007986 */ /* 0x000fe2000c101904 */
[----:B------:R-:W-:Y:S05]  /*5690*/  EXIT ;  /* 0x000000000000794d */ /* 0x000fea0003800000 */
.L_x_32873:
        /* <DEDUP_REMOVED lines=14> */
.L_x_50752:


//--------------------- .text._ZN2at6native29vectorized_elementwise_kernelILi4ENS0_13BinaryFunctorIfffZZZNS0_21remainder_kernel_cudaERNS_18TensorIteratorBaseEENKUlvE0_clEvENKUlvE0_clEvEUlffE_EESt5arrayIPcLm3EEEEviT0_T1_ --------------------------
	.section	.text._ZN2at6native29vectorized_elementwise_kernelILi4ENS0_13BinaryFunctorIfffZZZNS0_21remainder_kernel_cudaERNS_18TensorIteratorBaseEENKUlvE0_clEvENKUlvE0_clEvEUlffE_EESt5arrayIPcLm3EEEEviT0_T1_,"ax",@progbits
	.sectioninfo	@"SHI_REGISTERS=32"
	.align	128
        .global         _ZN2at6native29vectorized_elementwise_kernelILi4ENS0_13BinaryFunctorIfffZZZNS0_21remainder_kernel_cudaERNS_18TensorIteratorBaseEENKUlvE0_clEvENKUlvE0_clEvEUlffE_EESt5arrayIPcLm3EEEEviT0_T1_
        .type           _ZN2at6native29vectorized_elementwise_kernelILi4ENS0_13BinaryFunctorIfffZZZNS0_21remainder_kernel_cudaERNS_18TensorIteratorBaseEENKUlvE0_clEvENKUlvE0_clEvEUlffE_EESt5arrayIPcLm3EEEEviT0_T1_,@function
        .size           _ZN2at6native29vectorized_elementwise_kernelILi4ENS0_13BinaryFunctorIfffZZZNS0_21remainder_kernel_cudaERNS_18TensorIteratorBaseEENKUlvE0_clEvENKUlvE0_clEvEUlffE_EESt5arrayIPcLm3EEEEviT0_T1_,(.L_x_50753 - _ZN2at6native29vectorized_elementwise_kernelILi4ENS0_13BinaryFunctorIfffZZZNS0_21remainder_kernel_cudaERNS_18TensorIteratorBaseEENKUlvE0_clEvENKUlvE0_clEvEUlffE_EESt5arrayIPcLm3EEEEviT0_T1_)
        .other          _ZN2at6native29vectorized_elementwise_kernelILi4ENS0_13BinaryFunctorIfffZZZNS0_21remainder_kernel_cudaERNS_18TensorIteratorBaseEENKUlvE0_clEvENKUlvE0_clEvEUlffE_EESt5arrayIPcLm3EEEEviT0_T1_,@"STO_CUDA_ENTRY STV_DEFAULT"
_ZN2at6native29vectorized_elementwise_kernelILi4ENS0_13BinaryFunctorIfffZZZNS0_21remainder_kernel_cudaERNS_18TensorIteratorBaseEENKUlvE0_clEvENKUlvE0_clEvEUlffE_EESt5arrayIPcLm3EEEEviT0_T1_:
.text._ZN2at6native29vectorized_elementwise_kernelILi4ENS0_13BinaryFunctorIfffZZZNS0_21remainder_kernel_cudaERNS_18TensorIteratorBaseEENKUlvE0_clEvENKUlvE0_clEvEUlffE_EESt5arrayIPcLm3EEEEviT0_T1_:
        /* <DEDUP_REMOVED lines=44> */
.L_x_32880:
[----:B------:R-:W-:Y:S01]  /*02c0*/  FSETP.GEU.FTZ.AND P0, PT, R25, -R20, PT ;  /* 0x800000141900720b */ /* 0x000fe20003f1e000 */
[----:B------:R-:W-:-:S12]  /*02d0*/  FADD.FTZ R21, R21, -1 ;  /* 0xbf80000015157421 */ /* 0x000fd80000010000 */
[----:B------:R-:W-:Y:S02]  /*02e0*/  @!P0 FADD.FTZ R21, R21, -1 ;  /* 0xbf80000015158421 */ /* 0x000fe40000010000 */
.L_x_32879:
[----:B------:R-:W-:Y:S05]  /*02f0*/  BSYNC B1 ;  /* 0x0000000000017941 */ /* 0x000fea0003800000 */
.L_x_32878:
[----:B------:R-:W-:Y:S01]  /*0300*/  FFMA.FTZ R23, -R20, R21, R23 ;  /* 0x0000001514177223 */ /* 0x000fe20000010117 */
[----:B------:R-:W-:Y:S05]  /*0310*/  BRA `(.L_x_32876) ;  /* 0x000001f000007947 */ /* 0x000fea0003800000 */
.L_x_32877:
        /* <DEDUP_REMOVED lines=15> */
.L_x_32883:
        /* <DEDUP_REMOVED lines=13> */
.L_x_32882:
[----:B------:R-:W-:Y:S05]  /*04e0*/  BSYNC B1 ;  /* 0x0000000000017941 */ /* 0x000fea0003800000 */
.L_x_32881:
[----:B------:R-:W-:-:S04]  /*04f0*/  FMUL.FTZ R23, R24, 1.1920928955078125e-07 ;  /* 0x3400000018177820 */ /* 0x000fc80000410000 */
[----:B------:R-:W-:Y:S02]  /*0500*/  FMUL.FTZ R23, R20, R23 ;  /* 0x0000001714177220 */ /* 0x000fe40000410000 */
.L_x_32876:
[----:B0-----:R-:W-:Y:S05]  /*0510*/  BSYNC B0 ;  /* 0x0000000000007941 */ /* 0x001fea0003800000 */
.L_x_32875:
[C---:B------:R-:W-:Y:S01]  /*0520*/  LOP3.LUT R16, R23.reuse, 0x80000000, R16, 0xb8, !PT ;  /* 0x8000000017107812 */ /* 0x040fe200078eb810 */
        /* <DEDUP_REMOVED lines=34> */
.L_x_32889:
[----:B------:R-:W-:Y:S01]  /*0750*/  FSETP.GEU.FTZ.AND P0, PT, R24, -R21, PT ;  /* 0x800000151800720b */ /* 0x000fe20003f1e000 */
[----:B------:R-:W-:-:S12]  /*0760*/  FADD.FTZ R4, R4, -1 ;  /* 0xbf80000004047421 */ /* 0x000fd80000010000 */
[----:B------:R-:W-:Y:S02]  /*0770*/  @!P0 FADD.FTZ R4, R4, -1 ;  /* 0xbf80000004048421 */ /* 0x000fe40000010000 */
.L_x_32888:
[----:B------:R-:W-:Y:S05]  /*0780*/  BSYNC B1 ;  /* 0x0000000000017941 */ /* 0x000fea0003800000 */
.L_x_32887:
[----:B------:R-:W-:Y:S01]  /*0790*/  FFMA.FTZ R20, -R21, R4, R20 ;  /* 0x0000000415147223 */ /* 0x000fe20000010114 */
[----:B------:R-:W-:Y:S05]  /*07a0*/  BRA `(.L_x_32885) ;  /* 0x0000021000007947 */ /* 0x000fea0003800000 */
.L_x_32886:
        /* <DEDUP_REMOVED lines=16> */
.L_x_32892:
        /* <DEDUP_REMOVED lines=14> */
.L_x_32891:
[----:B------:R-:W-:Y:S05]  /*0990*/  BSYNC B1 ;  /* 0x0000000000017941 */ /* 0x000fea0003800000 */
.L_x_32890:
[----:B------:R-:W-:-:S04]  /*09a0*/  FMUL.FTZ R23, R23, 1.1920928955078125e-07 ;  /* 0x3400000017177820 */ /* 0x000fc80000410000 */
[----:B0-----:R-:W-:Y:S02]  /*09b0*/  FMUL.FTZ R20, R4, R23 ;  /* 0x0000001704147220 */ /* 0x001fe40000410000 */
.L_x_32885:
[----:B------:R-:W-:Y:S05]  /*09c0*/  BSYNC B0 ;  /* 0x0000000000007941 */ /* 0x000fea0003800000 */
.L_x_32884:
        /* <DEDUP_REMOVED lines=35> */
.L_x_32898:
[----:B------:R-:W-:Y:S01]  /*0c00*/  FSETP.GEU.FTZ.AND P0, PT, R23, -R4, PT ;  /* 0x800000041700720b */ /* 0x000fe20003f1e000 */
[----:B------:R-:W-:-:S12]  /*0c10*/  FADD.FTZ R5, R5, -1 ;  /* 0xbf80000005057421 */ /* 0x000fd80000010000 */
[----:B------:R-:W-:Y:S02]  /*0c20*/  @!P0 FADD.FTZ R5, R5, -1 ;  /* 0xbf80000005058421 */ /* 0x000fe40000010000 */
.L_x_32897:
[----:B------:R-:W-:Y:S05]  /*0c30*/  BSYNC B1 ;  /* 0x0000000000017941 */ /* 0x000fea0003800000 */
.L_x_32896:
[----:B------:R-:W-:Y:S01]  /*0c40*/  FFMA.FTZ R21, -R4, R5, R21 ;  /* 0x0000000504157223 */ /* 0x000fe20000010115 */
[----:B------:R-:W-:Y:S05]  /*0c50*/  BRA `(.L_x_32894) ;  /* 0x0000022000007947 */ /* 0x000fea0003800000 */
.L_x_32895:
        /* <DEDUP_REMOVED lines=18> */
.L_x_32901:
        /* <DEDUP_REMOVED lines=13> */
.L_x_32900:
[----:B------:R-:W-:Y:S05]  /*0e50*/  BSYNC B1 ;  /* 0x0000000000017941 */ /* 0x000fea0003800000 */
.L_x_32899:
[----:B------:R-:W-:-:S04]  /*0e60*/  FMUL.FTZ R23, R23, 1.1920928955078125e-07 ;  /* 0x3400000017177820 */ /* 0x000fc80000410000 */
[----:B------:R-:W-:Y:S02]  /*0e70*/  FMUL.FTZ R21, R4, R23 ;  /* 0x0000001704157220 */ /* 0x000fe40000410000 */
.L_x_32894:
[----:B------:R-:W-:Y:S05]  /*0e80*/  BSYNC B0 ;  /* 0x0000000000007941 */ /* 0x000fea0003800000 */
.L_x_32893:
        /* <DEDUP_REMOVED lines=35> */
.L_x_32907:
[----:B------:R-:W-:Y:S01]  /*10c0*/  FSETP.GEU.FTZ.AND P0, PT, R22, -R5, PT ;  /* 0x800000051600720b */ /* 0x000fe20003f1e000 */
[----:B------:R-:W-:-:S12]  /*10d0*/  FADD.FTZ R6, R6, -1 ;  /* 0xbf80000006067421 */ /* 0x000fd80000010000 */
[----:B------:R-:W-:Y:S02]  /*10e0*/  @!P0 FADD.FTZ R6, R6, -1 ;  /* 0xbf80000006068421 */ /* 0x000fe40000010000 */
.L_x_32906:
[----:B------:R-:W-:Y:S05]  /*10f0*/  BSYNC B1 ;  /* 0x0000000000017941 */ /* 0x000fea0003800000 */
.L_x_32905:
[----:B------:R-:W-:Y:S01]  /*1100*/  FFMA.FTZ R4, -R5, R6, R4 ;  /* 0x0000000605047223 */ /* 0x000fe20000010104 */
[----:B------:R-:W-:Y:S05]  /*1110*/  BRA `(.L_x_32903) ;  /* 0x0000022000007947 */ /* 0x000fea0003800000 */
.L_x_32904:
        /* <DEDUP_REMOVED lines=18> */
.L_x_32910:
        /* <DEDUP_REMOVED lines=13> */
.L_x_32909:
[----:B------:R-:W-:Y:S05]  /*1310*/  BSYNC B1 ;  /* 0x0000000000017941 */ /* 0x000fea0003800000 */
.L_x_32908:
[----:B0-----:R-:W-:-:S04]  /*1320*/  FMUL.FTZ R5, R22, 1.1920928955078125e-07 ;  /* 0x3400000016057820 */ /* 0x001fc80000410000 */
[----:B------:R-:W-:Y:S02]  /*1330*/  FMUL.FTZ R4, R4, R5 ;  /* 0x0000000504047220 */ /* 0x000fe40000410000 */
.L_x_32903:
[----:B------:R-:W-:Y:S05]  /*1340*/  BSYNC B0 ;  /* 0x0000000000007941 */ /* 0x000fea0003800000 */
.L_x_32902:
[C---:B------:R-:W-:Y:S01]  /*1350*/  LOP3.LUT R19, R4.reuse, 0x80000000, R19, 0xb8, !PT ;  /* 0x8000000004137812 */ /* 0x040fe200078eb813 */
[----:B------:R-:W-:Y:S01]  /*1360*/  BSSY B0, `(.L_x_32911) ;  /* 0x0000047000007945 */ /* 0x000fe20003800000 */
[----:B------:R-:W-:Y:S01]  /*1370*/  FSETP.GTU.FTZ.AND P0, PT, |R4|, +INF , PT ;  /* 0x7f8000000400780b */ /* 0x000fe20003f1c200 */
[----:B0----5:R-:W-:Y:S01]  /*1380*/  FADD.FTZ R5, |R8|, -RZ ;  /* 0x800000ff08057221 */ /* 0x021fe20000010200 */
        /* <DEDUP_REMOVED lines=31> */
.L_x_32916:
[----:B------:R-:W-:Y:S01]  /*1580*/  FSETP.GEU.FTZ.AND P0, PT, R21, -R4, PT ;  /* 0x800000041500720b */ /* 0x000fe20003f1e000 */
[----:B------:R-:W-:-:S12]  /*1590*/  FADD.FTZ R6, R6, -1 ;  /* 0xbf80000006067421 */ /* 0x000fd80000010000 */
[----:B------:R-:W-:Y:S02]  /*15a0*/  @!P0 FADD.FTZ R6, R6, -1 ;  /* 0xbf80000006068421 */ /* 0x000fe40000010000 */
.L_x_32915:
[----:B------:R-:W-:Y:S05]  /*15b0*/  BSYNC B1 ;  /* 0x0000000000017941 */ /* 0x000fea0003800000 */
.L_x_32914:
[----:B------:R-:W-:Y:S01]  /*15c0*/  FFMA.FTZ R5, -R4, R6, R5 ;  /* 0x0000000604057223 */ /* 0x000fe20000010105 */
[----:B------:R-:W-:Y:S05]  /*15d0*/  BRA `(.L_x_32912) ;  /* 0x000001f000007947 */ /* 0x000fea0003800000 */
.L_x_32913:
        /* <DEDUP_REMOVED lines=15> */
.L_x_32919:
        /* <DEDUP_REMOVED lines=13> */
.L_x_32918:
[----:B------:R-:W-:Y:S05]  /*17a0*/  BSYNC B1 ;  /* 0x0000000000017941 */ /* 0x000fea0003800000 */
.L_x_32917:
[----:B------:R-:W-:-:S04]  /*17b0*/  FMUL.FTZ R7, R7, 1.1920928955078125e-07 ;  /* 0x3400000007077820 */ /* 0x000fc80000410000 */
[----:B0-----:R-:W-:Y:S02]  /*17c0*/  FMUL.FTZ R5, R4, R7 ;  /* 0x0000000704057220 */ /* 0x001fe40000410000 */
.L_x_32912:
[----:B------:R-:W-:Y:S05]  /*17d0*/  BSYNC B0 ;  /* 0x0000000000007941 */ /* 0x000fea0003800000 */
.L_x_32911:
        /* <DEDUP_REMOVED lines=35> */
.L_x_32925:
[----:B------:R-:W-:Y:S01]  /*1a10*/  FSETP.GEU.FTZ.AND P0, PT, R12, -R5, PT ;  /* 0x800000050c00720b */ /* 0x000fe20003f1e000 */
[----:B------:R-:W-:-:S12]  /*1a20*/  FADD.FTZ R7, R7, -1 ;  /* 0xbf80000007077421 */ /* 0x000fd80000010000 */
[----:B------:R-:W-:Y:S02]  /*1a30*/  @!P0 FADD.FTZ R7, R7, -1 ;  /* 0xbf80000007078421 */ /* 0x000fe40000010000 */
.L_x_32924:
[----:B------:R-:W-:Y:S05]  /*1a40*/  BSYNC B1 ;  /* 0x0000000000017941 */ /* 0x000fea0003800000 */
.L_x_32923:
[----:B------:R-:W-:Y:S01]  /*1a50*/  FFMA.FTZ R6, -R5, R7, R6 ;  /* 0x0000000705067223 */ /* 0x000fe20000010106 */
[----:B------:R-:W-:Y:S05]  /*1a60*/  BRA `(.L_x_32921) ;  /* 0x000001f000007947 */ /* 0x000fea0003800000 */
.L_x_32922:
        /* <DEDUP_REMOVED lines=15> */
.L_x_32928:
        /* <DEDUP_REMOVED lines=13> */
.L_x_32927:
[----:B------:R-:W-:Y:S05]  /*1c30*/  BSYNC B1 ;  /* 0x0000000000017941 */ /* 0x000fea0003800000 */
.L_x_32926:
[----:B------:R-:W-:-:S04]  /*1c40*/  FMUL.FTZ R8, R8, 1.1920928955078125e-07 ;  /* 0x3400000008087820 */ /* 0x000fc80000410000 */
[----:B0-----:R-:W-:Y:S02]  /*1c50*/  FMUL.FTZ R6, R5, R8 ;  /* 0x0000000805067220 */ /* 0x001fe40000410000 */
.L_x_32921:
[----:B------:R-:W-:Y:S05]  /*1c60*/  BSYNC B0 ;  /* 0x0000000000007941 */ /* 0x000fea0003800000 */
.L_x_32920:
        /* <DEDUP_REMOVED lines=35> */
.L_x_32934:
[----:B------:R-:W-:Y:S01]  /*1ea0*/  FSETP.GEU.FTZ.AND P0, PT, R13, -R6, PT ;  /* 0x800000060d00720b */ /* 0x000fe20003f1e000 */
[----:B------:R-:W-:-:S12]  /*1eb0*/  FADD.FTZ R8, R8, -1 ;  /* 0xbf80000008087421 */ /* 0x000fd80000010000 */
[----:B------:R-:W-:Y:S02]  /*1ec0*/  @!P0 FADD.FTZ R8, R8, -1 ;  /* 0xbf80000008088421 */ /* 0x000fe40000010000 */
.L_x_32933:
[----:B------:R-:W-:Y:S05]  /*1ed0*/  BSYNC B1 ;  /* 0x0000000000017941 */ /* 0x000fea0003800000 */
.L_x_32932:
[----:B------:R-:W-:Y:S01]  /*1ee0*/  FFMA.FTZ R7, -R6, R8, R7 ;  /* 0x0000000806077223 */ /* 0x000fe20000010107 */
[----:B------:R-:W-:Y:S05]  /*1ef0*/  BRA `(.L_x_32930) ;  /* 0x000001f000007947 */ /* 0x000fea0003800000 */
.L_x_32931:
        /* <DEDUP_REMOVED lines=15> */
.L_x_32937:
        /* <DEDUP_REMOVED lines=13> */
.L_x_32936:
[----:B------:R-:W-:Y:S05]  /*20c0*/  BSYNC B1 ;  /* 0x0000000000017941 */ /* 0x000fea0003800000 */
.L_x_32935:
[----:B------:R-:W-:-:S04]  /*20d0*/  FMUL.FTZ R7, R7, 1.1920928955078125e-07 ;  /* 0x3400000007077820 */ /* 0x000fc80000410000 */
[----:B------:R-:W-:Y:S02]  /*20e0*/  FMUL.FTZ R7, R6, R7 ;  /* 0x0000000706077220 */ /* 0x000fe40000410000 */
.L_x_32930:
[----:B------:R-:W-:Y:S05]  /*20f0*/  BSYNC B0 ;  /* 0x0000000000007941 */ /* 0x000fea0003800000 */
.L_x_32929:
        /* <DEDUP_REMOVED lines=35> */
.L_x_32943:
[----:B------:R-:W-:Y:S01]  /*2330*/  FSETP.GEU.FTZ.AND P0, PT, R12, -R7, PT ;  /* 0x800000070c00720b */ /* 0x000fe20003f1e000 */
[----:B------:R-:W-:-:S12]  /*2340*/  FADD.FTZ R9, R9, -1 ;  /* 0xbf80000009097421 */ /* 0x000fd80000010000 */
[----:B------:R-:W-:Y:S02]  /*2350*/  @!P0 FADD.FTZ R9, R9, -1 ;  /* 0xbf80000009098421 */ /* 0x000fe40000010000 */
.L_x_32942:
[----:B------:R-:W-:Y:S05]  /*2360*/  BSYNC B1 ;  /* 0x0000000000017941 */ /* 0x000fea0003800000 */
.L_x_32941:
[----:B------:R-:W-:Y:S01]  /*2370*/  FFMA.FTZ R8, -R7, R9, R8 ;  /* 0x0000000907087223 */ /* 0x000fe20000010108 */
[----:B------:R-:W-:Y:S05]  /*2380*/  BRA `(.L_x_32939) ;  /* 0x000001f000007947 */ /* 0x000fea0003800000 */
.L_x_32940:
        /* <DEDUP_REMOVED lines=15> */
.L_x_32946:
        /* <DEDUP_REMOVED lines=13> */
.L_x_32945:
[----:B------:R-:W-:Y:S05]  /*2550*/  BSYNC B1 ;  /* 0x0000000000017941 */ /* 0x000fea0003800000 */
.L_x_32944:
[----:B------:R-:W-:-:S04]  /*2560*/  FMUL.FTZ R8, R8, 1.1920928955078125e-07 ;  /* 0x3400000008087820 */ /* 0x000fc80000410000 */
[----:B------:R-:W-:Y:S02]  /*2570*/  FMUL.FTZ R8, R7, R8 ;  /* 0x0000000807087220 */ /* 0x000fe40000410000 */
.L_x_32939:
[----:B------:R-:W-:Y:S05]  /*2580*/  BSYNC B0 ;  /* 0x0000000000007941 */ /* 0x000fea0003800000 */
.L_x_32938:
[C---:B------:R-:W-:Y:S02]  /*2590*/  LOP3.LUT R7, R8.reuse, 0x80000000, R11, 0xb8, !PT ;  /* 0x8000000008077812 */ /* 0x040fe400078eb80b */
[C---:B------:R-:W-:Y:S02]  /*25a0*/  FSETP.GTU.FTZ.AND P0, PT, |R8|.reuse, +INF , PT ;  /* 0x7f8000000800780b */ /* 0x040fe40003f1c200 */
[----:B------:R-:W-:Y:S02]  /*25b0*/  FSETP.GEU.FTZ.AND P2, PT, R15, RZ, PT ;  /* 0x000000ff0f00720b */ /* 0x000fe40003f5e000 */
[----:B------:R-:W-:Y:S01]  /*25c0*/  FSEL R7, R8, R7, P0 ;  /* 0x0000000708077208 */ /* 0x000fe20000000000 */
[----:B0-----:R-:W-:-:S03]  /*25d0*/  IMAD.WIDE.U32 R8, R0, R3, c[0x0][0x168] ;  /* 0x00005a0000087625 */ /* 0x001fc600078e0003 */
[C---:B------:R-:W-:Y:S02]  /*25e0*/  FSETP.NEU.FTZ.AND P0, PT, R7.reuse, RZ, PT ;  /* 0x000000ff0700720b */ /* 0x040fe40003f1d000 */
[----:B------:R-:W-:Y:S01]  /*25f0*/  FSETP.GEU.FTZ.AND P1, PT, R7, RZ, PT ;  /* 0x000000ff0700720b */ /* 0x000fe20003f3e000 */
[----:B------:R-:W-:-:S03]  /*2600*/  IMAD.WIDE R8, R2, 0x10, R8 ;  /* 0x0000001002087825 */ /* 0x000fc600078e0208 */
[----:B------:R-:W-:Y:S02]  /*2610*/  PLOP3.LUT P0, PT, P0, P2, P1, 0x60, 0x0 ;  /* 0x000000000000781c */ /* 0x000fe40000704c10 */
[----:B------:R-:W-:Y:S11]  /*2620*/  STG.E.128 [R8.64], R16 ;  /* 0x0000001008007986 */ /* 0x000ff6000c101d04 */
[----:B------:R-:W-:-:S05]  /*2630*/  @P0 FADD.FTZ R7, R15, R7 ;  /* 0x000000070f070221 */ /* 0x000fca0000010000 */
[----:B------:R-:W-:Y:S01]  /*2640*/  STG.E.128 [R8.64+0x800], R4 ;  /* 0x0008000408007986 */ /* 0x000fe2000c101d04 */
[----:B------:R-:W-:Y:S05]  /*2650*/  EXIT ;  /* 0x000000000000794d */ /* 0x000fea0003800000 */
.L_x_32874:
        /* <DEDUP_REMOVED lines=104> */
.L_x_32954:
[----:B------:R-:W-:Y:S01]  /*2ce0*/  FSETP.GEU.FTZ.AND P0, PT, R4, -R6, PT ;  /* 0x800000060400720b */ /* 0x000fe20003f1e000 */
[----:B------:R-:W-:-:S12]  /*2cf0*/  FADD.FTZ R2, R2, -1 ;  /* 0xbf80000002027421 */ /* 0x000fd80000010000 */
[----:B------:R-:W-:Y:S02]  /*2d00*/  @!P0 FADD.FTZ R2, R2, -1 ;  /* 0xbf80000002028421 */ /* 0x000fe40000010000 */
.L_x_32953:
[----:B------:R-:W-:Y:S05]  /*2d10*/  BSYNC B2 ;  /* 0x0000000000027941 */ /* 0x000fea0003800000 */
.L_x_32952:
[----:B------:R-:W-:Y:S01]  /*2d20*/  FFMA.FTZ R5, -R6, R2, R5 ;  /* 0x0000000206057223 */ /* 0x000fe20000010105 */
[----:B------:R-:W-:Y:S05]  /*2d30*/  BRA `(.L_x_32950) ;  /* 0x000001f000007947 */ /* 0x000fea0003800000 */
.L_x_32951:
        /* <DEDUP_REMOVED lines=15> */
.L_x_32957:
        /* <DEDUP_REMOVED lines=13> */
.L_x_32956:
[----:B------:R-:W-:Y:S05]  /*2f00*/  BSYNC B2 ;  /* 0x0000000000027941 */ /* 0x000fea0003800000 */
.L_x_32955:
[----:B------:R-:W-:-:S04]  /*2f10*/  FMUL.FTZ R5, R6, 1.1920928955078125e-07 ;  /* 0x3400000006057820 */ /* 0x000fc80000410000 */
[----:B------:R-:W-:Y:S02]  /*2f20*/  FMUL.FTZ R5, R2, R5 ;  /* 0x0000000502057220 */ /* 0x000fe40000410000 */
.L_x_32950:
[----:B------:R-:W-:Y:S05]  /*2f30*/  BSYNC B0 ;  /* 0x0000000000007941 */ /* 0x000fea0003800000 */
.L_x_32949:
        /* <DEDUP_REMOVED lines=8> */
.L_x_32948:
[----:B------:R-:W-:Y:S05]  /*2fc0*/  BSYNC B1 ;  /* 0x0000000000017941 */ /* 0x000fea0003800000 */
.L_x_32947:
        /* <DEDUP_REMOVED lines=31> */
.L_x_32965:
[----:B------:R-:W-:Y:S01]  /*31c0*/  FSETP.GEU.FTZ.AND P0, PT, R6, -R8, PT ;  /* 0x800000080600720b */ /* 0x000fe20003f1e000 */
[----:B------:R-:W-:-:S12]  /*31d0*/  FADD.FTZ R4, R4, -1 ;  /* 0xbf80000004047421 */ /* 0x000fd80000010000 */
[----:B------:R-:W-:Y:S02]  /*31e0*/  @!P0 FADD.FTZ R4, R4, -1 ;  /* 0xbf80000004048421 */ /* 0x000fe40000010000 */
.L_x_32964:
[----:B------:R-:W-:Y:S05]  /*31f0*/  BSYNC B2 ;  /* 0x0000000000027941 */ /* 0x000fea0003800000 */
.L_x_32963:
[----:B------:R-:W-:Y:S01]  /*3200*/  FFMA.FTZ R7, -R8, R4, R7 ;  /* 0x0000000408077223 */ /* 0x000fe20000010107 */
[----:B------:R-:W-:Y:S05]  /*3210*/  BRA `(.L_x_32961) ;  /* 0x000001f000007947 */ /* 0x000fea0003800000 */
.L_x_32962:
        /* <DEDUP_REMOVED lines=14> */
.L_x_32968:
        /* <DEDUP_REMOVED lines=13> */
.L_x_32967:
[----:B------:R-:W-:Y:S05]  /*33d0*/  BSYNC B2 ;  /* 0x0000000000027941 */ /* 0x000fea0003800000 */
.L_x_32966:
[----:B------:R-:W-:Y:S01]  /*33e0*/  FSEL R4, R4, +QNAN , !P0 ;  /* 0x7fffffff04047808 */ /* 0x000fe20004000000 */
[----:B------:R-:W-:-:S04]  /*33f0*/  FMUL.FTZ R7, R8, 1.1920928955078125e-07 ;  /* 0x3400000008077820 */ /* 0x000fc80000410000 */
[----:B------:R-:W-:Y:S02]  /*3400*/  FMUL.FTZ R7, R4, R7 ;  /* 0x0000000704077220 */ /* 0x000fe40000410000 */
.L_x_32961:
[----:B------:R-:W-:Y:S05]  /*3410*/  BSYNC B0 ;  /* 0x0000000000007941 */ /* 0x000fea0003800000 */
.L_x_32960:
        /* <DEDUP_REMOVED lines=8> */
.L_x_32959:
[----:B------:R-:W-:Y:S05]  /*34a0*/  BSYNC B1 ;  /* 0x0000000000017941 */ /* 0x000fea0003800000 */
.L_x_32958:
        /* <DEDUP_REMOVED lines=31> */
.L_x_32976:
[----:B------:R-:W-:Y:S01]  /*36a0*/  FSETP.GEU.FTZ.AND P0, PT, R8, -R9, PT ;  /* 0x800000090800720b */ /* 0x000fe20003f1e000 */
[----:B------:R-:W-:-:S12]  /*36b0*/  FADD.FTZ R6, R6, -1 ;  /* 0xbf80000006067421 */ /* 0x000fd80000010000 */
[----:B------:R-:W-:Y:S02]  /*36c0*/  @!P0 FADD.FTZ R6, R6, -1 ;  /* 0xbf80000006068421 */ /* 0x000fe40000010000 */
.L_x_32975:
[----:B------:R-:W-:Y:S05]  /*36d0*/  BSYNC B2 ;  /* 0x0000000000027941 */ /* 0x000fea0003800000 */
.L_x_32974:
[----:B------:R-:W-:Y:S01]  /*36e0*/  FFMA.FTZ R5, -R9, R6, R5 ;  /* 0x0000000609057223 */ /* 0x000fe20000010105 */
[----:B------:R-:W-:Y:S05]  /*36f0*/  BRA `(.L_x_32972) ;  /* 0x000001f000007947 */ /* 0x000fea0003800000 */
.L_x_32973:
        /* <DEDUP_REMOVED lines=15> */
.L_x_32979:
        /* <DEDUP_REMOVED lines=13> */
.L_x_32978:
[----:B------:R-:W-:Y:S05]  /*38c0*/  BSYNC B2 ;  /* 0x0000000000027941 */ /* 0x000fea0003800000 */
.L_x_32977:
[----:B------:R-:W-:-:S04]  /*38d0*/  FMUL.FTZ R6, R9, 1.1920928955078125e-07 ;  /* 0x3400000009067820 */ /* 0x000fc80000410000 */
[----:B------:R-:W-:Y:S02]  /*38e0*/  FMUL.FTZ R5, R5, R6 ;  /* 0x0000000605057220 */ /* 0x000fe40000410000 */
.L_x_32972:
[----:B------:R-:W-:Y:S05]  /*38f0*/  BSYNC B0 ;  /* 0x0000000000007941 */ /* 0x000fea0003800000 */
.L_x_32971:
        /* <DEDUP_REMOVED lines=8> */
.L_x_32970:
[----:B------:R-:W-:Y:S05]  /*3980*/  BSYNC B1 ;  /* 0x0000000000017941 */ /* 0x000fea0003800000 */
.L_x_32969:
        /* <DEDUP_REMOVED lines=31> */
.L_x_32987:
[----:B------:R-:W-:Y:S01]  /*3b80*/  FSETP.GEU.FTZ.AND P0, PT, R8, -R9, PT ;  /* 0x800000090800720b */ /* 0x000fe20003f1e000 */
[----:B------:R-:W-:-:S12]  /*3b90*/  FADD.FTZ R10, R10, -1 ;  /* 0xbf8000000a0a7421 */ /* 0x000fd80000010000 */
[----:B------:R-:W-:Y:S02]  /*3ba0*/  @!P0 FADD.FTZ R10, R10, -1 ;  /* 0xbf8000000a0a8421 */ /* 0x000fe40000010000 */
.L_x_32986:
[----:B------:R-:W-:Y:S05]  /*3bb0*/  BSYNC B2 ;  /* 0x0000000000027941 */ /* 0x000fea0003800000 */
.L_x_32985:
[----:B------:R-:W-:Y:S01]  /*3bc0*/  FFMA.FTZ R5, -R9, R10, R5 ;  /* 0x0000000a09057223 */ /* 0x000fe20000010105 */
[----:B------:R-:W-:Y:S05]  /*3bd0*/  BRA `(.L_x_32983) ;  /* 0x0000021000007947 */ /* 0x000fea0003800000 */
.L_x_32984:
        /* <DEDUP_REMOVED lines=16> */
.L_x_32990:
        /* <DEDUP_REMOVED lines=14> */
.L_x_32989:
[----:B------:R-:W-:Y:S05]  /*3dc0*/  BSYNC B2 ;  /* 0x0000000000027941 */ /* 0x000fea0003800000 */
.L_x_32988:
[----:B------:R-:W-:-:S04]  /*3dd0*/  FMUL.FTZ R10, R10, 1.1920928955078125e-07 ;  /* 0x340000000a0a7820 */ /* 0x000fc80000410000 */
[----:B------:R-:W-:Y:S02]  /*3de0*/  FMUL.FTZ R5, R5, R10 ;  /* 0x0000000a05057220 */ /* 0x000fe40000410000 */
.L_x_32983:
[----:B------:R-:W-:Y:S05]  /*3df0*/  BSYNC B0 ;  /* 0x0000000000007941 */ /* 0x000fea0003800000 */
.L_x_32982:
        /* <DEDUP_REMOVED lines=8> */
.L_x_32981:
[----:B------:R-:W-:Y:S05]  /*3e80*/  BSYNC B1 ;  /* 0x0000000000017941 */ /* 0x000fea0003800000 */
.L_x_32980:
        /* <DEDUP_REMOVED lines=31> */
.L_x_32998:
[----:B------:R-:W-:Y:S01]  /*4080*/  FSETP.GEU.FTZ.AND P0, PT, R14, -R9, PT ;  /* 0x800000090e00720b */ /* 0x000fe20003f1e000 */
[----:B------:R-:W-:-:S12]  /*4090*/  FADD.FTZ R5, R5, -1 ;  /* 0xbf80000005057421 */ /* 0x000fd80000010000 */
[----:B------:R-:W-:Y:S02]  /*40a0*/  @!P0 FADD.FTZ R5, R5, -1 ;  /* 0xbf80000005058421 */ /* 0x000fe40000010000 */
.L_x_32997:
[----:B------:R-:W-:Y:S05]  /*40b0*/  BSYNC B2 ;  /* 0x0000000000027941 */ /* 0x000fea0003800000 */
.L_x_32996:
[----:B------:R-:W-:Y:S01]  /*40c0*/  FFMA.FTZ R10, -R9, R5, R10 ;  /* 0x00000005090a7223 */ /* 0x000fe2000001010a */
[----:B------:R-:W-:Y:S05]  /*40d0*/  BRA `(.L_x_32994) ;  /* 0x0000022000007947 */ /* 0x000fea0003800000 */
.L_x_32995:
        /* <DEDUP_REMOVED lines=18> */
.L_x_33001:
        /* <DEDUP_REMOVED lines=13> */
.L_x_33000:
[----:B------:R-:W-:Y:S05]  /*42d0*/  BSYNC B2 ;  /* 0x0000000000027941 */ /* 0x000fea0003800000 */
.L_x_32999:
[----:B------:R-:W-:-:S04]  /*42e0*/  FMUL.FTZ R14, R14, 1.1920928955078125e-07 ;  /* 0x340000000e0e7820 */ /* 0x000fc80000410000 */
[----:B------:R-:W-:Y:S02]  /*42f0*/  FMUL.FTZ R10, R5, R14 ;  /* 0x0000000e050a7220 */ /* 0x000fe40000410000 */
.L_x_32994:
[----:B------:R-:W-:Y:S05]  /*4300*/  BSYNC B0 ;  /* 0x0000000000007941 */ /* 0x000fea0003800000 */
.L_x_32993:
        /* <DEDUP_REMOVED lines=8> */
.L_x_32992:
[----:B------:R-:W-:Y:S05]  /*4390*/  BSYNC B1 ;  /* 0x0000000000017941 */ /* 0x000fea0003800000 */
.L_x_32991:
        /* <DEDUP_REMOVED lines=31> */
.L_x_33009:
[----:B------:R-:W-:Y:S01]  /*4590*/  FSETP.GEU.FTZ.AND P0, PT, R10, -R11, PT ;  /* 0x8000000b0a00720b */ /* 0x000fe20003f1e000 */
[----:B------:R-:W-:-:S12]  /*45a0*/  FADD.FTZ R14, R14, -1 ;  /* 0xbf8000000e0e7421 */ /* 0x000fd80000010000 */
[----:B------:R-:W-:Y:S02]  /*45b0*/  @!P0 FADD.FTZ R14, R14, -1 ;  /* 0xbf8000000e0e8421 */ /* 0x000fe40000010000 */
.L_x_33008:
[----:B------:R-:W-:Y:S05]  /*45c0*/  BSYNC B2 ;  /* 0x0000000000027941 */ /* 0x000fea0003800000 */
.L_x_33007:
[----:B------:R-:W-:Y:S01]  /*45d0*/  FFMA.FTZ R7, -R11, R14, R7 ;  /* 0x0000000e0b077223 */ /* 0x000fe20000010107 */
[----:B------:R-:W-:Y:S05]  /*45e0*/  BRA `(.L_x_33005) ;  /* 0x0000022000007947 */ /* 0x000fea0003800000 */
.L_x_33006:
        /* <DEDUP_REMOVED lines=18> */
.L_x_33012:
        /* <DEDUP_REMOVED lines=13> */
.L_x_33011:
[----:B------:R-:W-:Y:S05]  /*47e0*/  BSYNC B2 ;  /* 0x0000000000027941 */ /* 0x000fea0003800000 */
.L_x_33010:
[----:B------:R-:W-:-:S04]  /*47f0*/  FMUL.FTZ R10, R15, 1.1920928955078125e-07 ;  /* 0x340000000f0a7820 */ /* 0x000fc80000410000 */
[----:B------:R-:W-:Y:S02]  /*4800*/  FMUL.FTZ R7, R7, R10 ;  /* 0x0000000a07077220 */ /* 0x000fe40000410000 */
.L_x_33005:
[----:B------:R-:W-:Y:S05]  /*4810*/  BSYNC B0 ;  /* 0x0000000000007941 */ /* 0x000fea0003800000 */
.L_x_33004:
        /* <DEDUP_REMOVED lines=8> */
.L_x_33003:
[----:B------:R-:W-:Y:S05]  /*48a0*/  BSYNC B1 ;  /* 0x0000000000017941 */ /* 0x000fea0003800000 */
.L_x_33002:
        /* <DEDUP_REMOVED lines=31> */
.L_x_33020:
[----:B------:R-:W-:Y:S01]  /*4aa0*/  FSETP.GEU.FTZ.AND P0, PT, R14, -R11, PT ;  /* 0x8000000b0e00720b */ /* 0x000fe20003f1e000 */
[----:B------:R-:W-:-:S12]  /*4ab0*/  FADD.FTZ R16, R16, -1 ;  /* 0xbf80000010107421 */ /* 0x000fd80000010000 */
[----:B------:R-:W-:Y:S02]  /*4ac0*/  @!P0 FADD.FTZ R16, R16, -1 ;  /* 0xbf80000010108421 */ /* 0x000fe40000010000 */
.L_x_33019:
[----:B------:R-:W-:Y:S05]  /*4ad0*/  BSYNC B2 ;  /* 0x0000000000027941 */ /* 0x000fea0003800000 */
.L_x_33018:
[----:B------:R-:W-:Y:S01]  /*4ae0*/  FFMA.FTZ R7, -R11, R16, R7 ;  /* 0x000000100b077223 */ /* 0x000fe20000010107 */
[----:B------:R-:W-:Y:S05]  /*4af0*/  BRA `(.L_x_33016) ;  /* 0x000001f000007947 */ /* 0x000fea0003800000 */
.L_x_33017:
        /* <DEDUP_REMOVED lines=15> */
.L_x_33023:
        /* <DEDUP_REMOVED lines=13> */
.L_x_33022:
[----:B------:R-:W-:Y:S05]  /*4cc0*/  BSYNC B2 ;  /* 0x0000000000027941 */ /* 0x000fea0003800000 */
.L_x_33021:
[----:B------:R-:W-:-:S04]  /*4cd0*/  FMUL.FTZ R14, R14, 1.1920928955078125e-07 ;  /* 0x340000000e0e7820 */ /* 0x000fc80000410000 */
[----:B------:R-:W-:Y:S02]  /*4ce0*/  FMUL.FTZ R7, R7, R14 ;  /* 0x0000000e07077220 */ /* 0x000fe40000410000 */
.L_x_33016:
[----:B------:R-:W-:Y:S05]  /*4cf0*/  BSYNC B0 ;  /* 0x0000000000007941 */ /* 0x000fea0003800000 */
.L_x_33015:
        /* <DEDUP_REMOVED lines=8> */
.L_x_33014:
[----:B------:R-:W-:Y:S05]  /*4d80*/  BSYNC B1 ;  /* 0x0000000000017941 */ /* 0x000fea0003800000 */
.L_x_33013:
        /* <DEDUP_REMOVED lines=31> */
.L_x_33031:
[----:B------:R-:W-:Y:S01]  /*4f80*/  FSETP.GEU.FTZ.AND P0, PT, R18, -R11, PT ;  /* 0x8000000b1200720b */ /* 0x000fe20003f1e000 */
[----:B------:R-:W-:-:S12]  /*4f90*/  FADD.FTZ R7, R7, -1 ;  /* 0xbf80000007077421 */ /* 0x000fd80000010000 */
[----:B------:R-:W-:Y:S02]  /*4fa0*/  @!P0 FADD.FTZ R7, R7, -1 ;  /* 0xbf80000007078421 */ /* 0x000fe40000010000 */
.L_x_33030:
[----:B------:R-:W-:Y:S05]  /*4fb0*/  BSYNC B2 ;  /* 0x0000000000027941 */ /* 0x000fea0003800000 */
.L_x_33029:
[----:B------:R-:W-:Y:S01]  /*4fc0*/  FFMA.FTZ R16, -R11, R7, R16 ;  /* 0x000000070b107223 */ /* 0x000fe20000010110 */
[----:B------:R-:W-:Y:S05]  /*4fd0*/  BRA `(.L_x_33027) ;  /* 0x000001f000007947 */ /* 0x000fea0003800000 */
.L_x_33028:
        /* <DEDUP_REMOVED lines=15> */
.L_x_33034:
        /* <DEDUP_REMOVED lines=13> */
.L_x_33033:
[----:B------:R-:W-:Y:S05]  /*51a0*/  BSYNC B2 ;  /* 0x0000000000027941 */ /* 0x000fea0003800000 */
.L_x_33032:
[----:B------:R-:W-:-:S04]  /*51b0*/  FMUL.FTZ R16, R15, 1.1920928955078125e-07 ;  /* 0x340000000f107820 */ /* 0x000fc80000410000 */
[----:B------:R-:W-:Y:S02]  /*51c0*/  FMUL.FTZ R16, R7, R16 ;  /* 0x0000001007107220 */ /* 0x000fe40000410000 */
.L_x_33027:
[----:B------:R-:W-:Y:S05]  /*51d0*/  BSYNC B0 ;  /* 0x0000000000007941 */ /* 0x000fea0003800000 */
.L_x_33026:
        /* <DEDUP_REMOVED lines=8> */
.L_x_33025:
[----:B------:R-:W-:Y:S05]  /*5260*/  BSYNC B1 ;  /* 0x0000000000017941 */ /* 0x000fea0003800000 */
.L_x_33024:
        /* <DEDUP_REMOVED lines=16> */
.L_x_33037:
[----:B------:R-:W-:-:S13]  /*5370*/  ISETP.GE.AND P0, PT, R13, R12, PT ;  /* 0x0000000c0d00720c */ /* 0x000fda0003f06270 */
[----:B------:R-:W-:Y:S05]  /*5380*/  @P0 BRA `(.L_x_33039) ;  /* 0x000000c000000947 */ /* 0x000fea0003800000 */
[----:B--2---:R-:W-:Y:S01]  /*5390*/  IMAD.IADD R2, R0, 0x1, R13 ;  /* 0x0000000100027824 */ /* 0x004fe200078e020d */
[----:B------:R-:W-:Y:S01]  /*53a0*/  IADD3 R13, R13, 0x80, RZ ;  /* 0x000000800d0d7810 */ /* 0x000fe20007ffe0ff */
[----:B------:R-:W-:-:S04]  /*53b0*/  IMAD.MOV.U32 R3, RZ, RZ, 0x4 ;  /* 0x00000004ff037424 */ /* 0x000fc800078e00ff */
[----:B------:R-:W-:-:S05]  /*53c0*/  IMAD.WIDE.U32 R2, R2, R3, c[0x0][0x168] ;  /* 0x00005a0002027625 */ /* 0x000fca00078e0003 */
[----:B------:R2:W-:Y:S02]  /*53d0*/  STG.E [R2.64], R6 ;  /* 0x0000000602007986 */ /* 0x0005e4000c101904 */
.L_x_33038:
[----:B------:R-:W-:-:S13]  /*53e0*/  ISETP.GE.AND P0, PT, R13, R12, PT ;  /* 0x0000000c0d00720c */ /* 0x000fda0003f06270 */
[----:B------:R-:W-:Y:S05]  /*53f0*/  @P0 BRA `(.L_x_33040) ;  /* 0x000000c000000947 */ /* 0x000fea0003800000 */
[----:B--2---:R-:W-:Y:S01]  /*5400*/  IMAD.IADD R2, R0, 0x1, R13 ;  /* 0x0000000100027824 */ /* 0x004fe200078e020d */
[----:B------:R-:W-:Y:S01]  /*5410*/  IADD3 R13, R13, 0x80, RZ ;  /* 0x000000800d0d7810 */ /* 0x000fe20007ffe0ff */
[----:B------:R-:W-:-:S04]  /*5420*/  IMAD.MOV.U32 R3, RZ, RZ, 0x4 ;  /* 0x00000004ff037424 */ /* 0x000fc800078e00ff */
[----:B------:R-:W-:-:S05]  /*5430*/  IMAD.WIDE.U32 R2, R2, R3, c[0x0][0x168] ;  /* 0x00005a0002027625 */ /* 0x000fca00078e0003 */
[----:B------:R2:W-:Y:S02]  /*5440*/  STG.E [R2.64], R8 ;  /* 0x0000000802007986 */ /* 0x0005e4000c101904 */
.L_x_33039:
[----:B------:R-:W-:-:S13]  /*5450*/  ISETP.GE.AND P0, PT, R13, R12, PT ;  /* 0x0000000c0d00720c */ /* 0x000fda0003f06270 */
[----:B------:R-:W-:Y:S05]  /*5460*/  @P0 BRA `(.L_x_33041) ;  /* 0x000000d000000947 */ /* 0x000fea0003800000 */
[----:B--2---:R-:W-:Y:S01]  /*5470*/  IMAD.IADD R2, R0, 0x1, R13 ;  /* 0x0000000100027824 */ /* 0x004fe200078e020d */
[----:B------:R-:W-:Y:S01]  /*5480*/  IADD3 R13, R13, 0x80, RZ ;  /* 0x000000800d0d7810 */ /* 0x000fe20007ffe0ff */
[----:B------:R-:W-:-:S04]  /*5490*/  IMAD.MOV.U32 R3, RZ, RZ, 0x4 ;  /* 0x00000004ff037424 */ /* 0x000fc800078e00ff */
[----:B------:R-:W-:-:S05]  /*54a0*/  IMAD.WIDE.U32 R2, R2, R3, c[0x0][0x168] ;  /* 0x00005a0002027625 */ /* 0x000fca00078e0003 */
[----:B------:R2:W-:Y:S02]  /*54b0*/  STG.E [R2.64], R5 ;  /* 0x0000000502007986 */ /* 0x0005e4000c101904 */
.L_x_33040:
        /* <DEDUP_REMOVED lines=8> */
.L_x_33041:
[----:B------:R-:W-:Y:S05]  /*5540*/  BSYNC B1 ;  /* 0x0000000000017941 */ /* 0x000fea0003800000 */
.L_x_33036:
[----:B------:R-:W-:-:S13]  /*5550*/  ISETP.GE.AND P0, PT, R13, R12, PT ;  /* 0x0000000c0d00720c */ /* 0x000fda0003f06270 */
[----:B--2---:R-:W-:Y:S01]  /*5560*/  @!P0 IMAD.IADD R2, R0, 0x1, R13 ;  /* 0x0000000100028824 */ /* 0x004fe200078e020d */
[----:B------:R-:W-:Y:S01]  /*5570*/  @!P0 IADD3 R13, R13, 0x80, RZ ;  /* 0x000000800d0d8810 */ /* 0x000fe20007ffe0ff */
[----:B------:R-:W-:-:S04]  /*5580*/  @!P0 IMAD.MOV.U32 R3, RZ, RZ, 0x4 ;  /* 0x00000004ff038424 */ /* 0x000fc800078e00ff */
[----:B------:R-:W-:-:S05]  /*5590*/  @!P0 IMAD.WIDE.U32 R2, R2, R3, c[0x0][0x168] ;  /* 0x00005a0002028625 */ /* 0x000fca00078e0003 */
[----:B-----5:R2:W-:Y:S02]  /*55a0*/  @!P0 STG.E [R2.64], R14 ;  /* 0x0000000e02008986 */ /* 0x0205e4000c101904 */
.L_x_33042:
[----:B------:R-:W-:Y:S05]  /*55b0*/  BSYNC B0 ;  /* 0x0000000000007941 */ /* 0x000fea0003800000 */
.L_x_33035:
        /* <DEDUP_REMOVED lines=8> */
.L_x_33043:
        /* <DEDUP_REMOVED lines=12> */
.L_x_50753:


//--------------------- .text._ZN2at6native29vectorized_elementwise_kernelILi8ENS0_13BinaryFunctorIfffZZZNS0_21remainder_kernel_cudaERNS_18TensorIteratorBaseEENKUlvE0_clEvENKUlvE0_clEvEUlffE_EESt5arrayIPcLm3EEEEviT0_T1_ --------------------------
	.section	.text._ZN2at6native29vectorized_elementwise_kernelILi8ENS0_13BinaryFunctorIfffZZZNS0_21remainder_kernel_cudaERNS_18TensorIteratorBaseEENKUlvE0_clEvENKUlvE0_clEvEUlffE_EESt5arrayIPcLm3EEEEviT0_T1_,"ax",@progbits
	.sectioninfo	@"SHI_REGISTERS=4"
	.align	128
        .global         _ZN2at6native29vectorized_elementwise_kernelILi8ENS0_13BinaryFunctorIfffZZZNS0_21remainder_kernel_cudaERNS_18TensorIteratorBaseEENKUlvE0_clEvENKUlvE0_clEvEUlffE_EESt5arrayIPcLm3EEEEviT0_T1_
        .type           _ZN2at6native29vectorized_elementwise_kernelILi8ENS0_13BinaryFunctorIfffZZZNS0_21remainder_kernel_cudaERNS_18TensorIteratorBaseEENKUlvE0_clEvENKUlvE0_clEvEUlffE_EESt5arrayIPcLm3EEEEviT0_T1_,@function
        .size           _ZN2at6native29vectorized_elementwise_kernelILi8ENS0_13BinaryFunctorIfffZZZNS0_21remainder_kernel_cudaERNS_18TensorIteratorBaseEENKUlvE0_clEvENKUlvE0_clEvEUlffE_EESt5arrayIPcLm3EEEEviT0_T1_,(.L_x_50754 - _ZN2at6native29vectorized_elementwise_kernelILi8ENS0_13BinaryFunctorIfffZZZNS0_21remainder_kernel_cudaERNS_18TensorIteratorBaseEENKUlvE0_clEvENKUlvE0_clEvEUlffE_EESt5arrayIPcLm3EEEEviT0_T1_)
        .other          _ZN2at6native29vectorized_elementwise_kernelILi8ENS0_13BinaryFunctorIfffZZZNS0_21remainder_kernel_cudaERNS_18TensorIteratorBaseEENKUlvE0_clEvENKUlvE0_clEvEUlffE_EESt5arrayIPcLm3EEEEviT0_T1_,@"STO_CUDA_ENTRY STV_DEFAULT"
_ZN2at6native29vectorized_elementwise_kernelILi8ENS0_13BinaryFunctorIfffZZZNS0_21remainder_kernel_cudaERNS_18TensorIteratorBaseEENKUlvE0_clEvENKUlvE0_clEvEUlffE_EESt5arrayIPcLm3EEEEviT0_T1_:
.text._ZN2at6native29vectorized_elementwise_kernelILi8ENS0_13BinaryFunctorIfffZZZNS0_21remainder_kernel_cudaERNS_18TensorIteratorBaseEENKUlvE0_clEvENKUlvE0_clEvEUlffE_EESt5arrayIPcLm3EEEEviT0_T1_:
[----:B------:R-:W-:Y:S02]  /*0000*/  MOV R1, c[0x0][0x28] ;  /* 0x00000a0000017a02 */ /* 0x000fe40000000f00 */
[----:B------:R-:W-:Y:S05]  /*0010*/  EXIT ;  /* 0x000000000000794d */ /* 0x000fea0003800000 */
.L_x_33044:
        /* <DEDUP_REMOVED lines=14> */
.L_x_50754:


//--------------------- .text._ZN2at6native18elementwise_kernelILi128ELi4EZNS0_15gpu_kernel_implINS0_13BUnaryFunctorIfffZZZNS0_21remainder_kernel_cudaERNS_18TensorIteratorBaseEENKUlvE0_clEvENKUlvE0_clEvEUlffE_EEEEvS5_RKT_EUliE_EEviT1_ --------------------------
	.section	.text._ZN2at6native18elementwise_kernelILi128ELi4EZNS0_15gpu_kernel_implINS0_13BUnaryFunctorIfffZZZNS0_21remainder_kernel_cudaERNS_18TensorIteratorBaseEENKUlvE0_clEvENKUlvE0_clEvEUlffE_EEEEvS5_RKT_EUliE_EEviT1_,"ax",@progbits
	.sectioninfo	@"SHI_REGISTERS=26"
	.align	128
        .global         _ZN2at6native18elementwise_kernelILi128ELi4EZNS0_15gpu_kernel_implINS0_13BUnaryFunctorIfffZZZNS0_21remainder_kernel_cudaERNS_18TensorIteratorBaseEENKUlvE0_clEvENKUlvE0_clEvEUlffE_EEEEvS5_RKT_EUliE_EEviT1_
        .type           _ZN2at6native18elementwise_kernelILi128ELi4EZNS0_15gpu_kernel_implINS0_13BUnaryFunctorIfffZZZNS0_21remainder_kernel_cudaERNS_18TensorIteratorBaseEENKUlvE0_clEvENKUlvE0_clEvEUlffE_EEEEvS5_RKT_EUliE_EEviT1_,@function
        .size           _ZN2at6native18elementwise_kernelILi128ELi4EZNS0_15gpu_kernel_implINS0_13BUnaryFunctorIfffZZZNS0_21remainder_kernel_cudaERNS_18TensorIteratorBaseEENKUlvE0_clEvENKUlvE0_clEvEUlffE_EEEEvS5_RKT_EUliE_EEviT1_,(.L_x_50755 - _ZN2at6native18elementwise_kernelILi128ELi4EZNS0_15gpu_kernel_implINS0_13BUnaryFunctorIfffZZZNS0_21remainder_kernel_cudaERNS_18TensorIteratorBaseEENKUlvE0_clEvENKUlvE0_clEvEUlffE_EEEEvS5_RKT_EUliE_EEviT1_)
        .other          _ZN2at6native18elementwise_kernelILi128ELi4EZNS0_15gpu_kernel_implINS0_13BUnaryFunctorIfffZZZNS0_21remainder_kernel_cudaERNS_18TensorIteratorBaseEENKUlvE0_clEvENKUlvE0_clEvEUlffE_EEEEvS5_RKT_EUliE_EEviT1_,@"STO_CUDA_ENTRY STV_DEFAULT"
_ZN2at6native18elementwise_kernelILi128ELi4EZNS0_15gpu_kernel_implINS0_13BUnaryFunctorIfffZZZNS0_21remainder_kernel_cudaERNS_18TensorIteratorBaseEENKUlvE0_clEvENKUlvE0_clEvEUlffE_EEEEvS5_RKT_EUliE_EEviT1_:
.text._ZN2at6native18elementwise_kernelILi128ELi4EZNS0_15gpu_kernel_implINS0_13BUnaryFunctorIfffZZZNS0_21remainder_kernel_cudaERNS_18TensorIteratorBaseEENKUlvE0_clEvENKUlvE0_clEvEUlffE_EEEEvS5_RKT_EUliE_EEviT1_:
        /* <DEDUP_REMOVED lines=236> */
.L_x_33047:
        /* <DEDUP_REMOVED lines=20> */
.L_x_33052:
[----:B------:R-:W2:Y:S02]  /*1000*/  LDG.E.U8 R0, [R2.64] ;  /* 0x0000002402007981 */ /* 0x000ea4000c1e1100 */
[----:B--2---:R-:W0:Y:S01]  /*1010*/  I2F.U16 R0, R0 ;  /* 0x0000000000007306 */ /* 0x004e220000101000 */
[----:B------:R-:W-:Y:S05]  /*1020*/  BRA `(.L_x_33054) ;  /* 0x00000ca000007947 */ /* 0x000fea0003800000 */
.L_x_33051:
        /* <DEDUP_REMOVED lines=9> */
.L_x_33056:
[----:B------:R-:W2:Y:S02]  /*10c0*/  LDG.E R0, [R2.64] ;  /* 0x0000002402007981 */ /* 0x000ea4000c1e1900 */
[----:B--2---:R-:W0:Y:S01]  /*10d0*/  I2F R0, R0 ;  /* 0x0000000000007306 */ /* 0x004e220000201400 */
[----:B------:R-:W-:Y:S05]  /*10e0*/  BRA `(.L_x_33054) ;  /* 0x00000be000007947 */ /* 0x000fea0003800000 */
.L_x_33055:
[----:B------:R-:W2:Y:S02]  /*10f0*/  LDG.E.U16 R0, [R2.64] ;  /* 0x0000002402007981 */ /* 0x000ea4000c1e1500 */
[----:B--2---:R-:W0:Y:S01]  /*1100*/  I2F.S16 R0, R0 ;  /* 0x0000000000007306 */ /* 0x004e220000101400 */
[----:B------:R-:W-:Y:S05]  /*1110*/  BRA `(.L_x_33054) ;  /* 0x00000bb000007947 */ /* 0x000fea0003800000 */
.L_x_33050:
        /* <DEDUP_REMOVED lines=8> */
.L_x_33058:
[----:B------:R-:W2:Y:S02]  /*11a0*/  LDG.E.U16 R0, [R2.64] ;  /* 0x0000002402007981 */ /* 0x000ea4000c1e1500 */
[----:B--2---:R-:W-:Y:S01]  /*11b0*/  HADD2.F32 R0, -RZ, R0.H0_H0 ;  /* 0x20000000ff007230 */ /* 0x004fe20000004100 */
[----:B------:R-:W-:Y:S05]  /*11c0*/  BRA `(.L_x_33054) ;  /* 0x00000b0000007947 */ /* 0x000fea0003800000 */
.L_x_33057:
        /* <DEDUP_REMOVED lines=8> */
.L_x_33060:
[----:B------:R-:W2:Y:S02]  /*1250*/  LDG.E.U16 R0, [R2.64] ;  /* 0x0000002402007981 */ /* 0x000ea4000c1e1500 */
[----:B--2---:R-:W-:Y:S01]  /*1260*/  HADD2.F32 R0, -RZ, R0.H0_H0 ;  /* 0x20000000ff007230 */ /* 0x004fe20000004100 */
[----:B------:R-:W-:Y:S05]  /*1270*/  BRA `(.L_x_33054) ;  /* 0x00000a5000007947 */ /* 0x000fea0003800000 */
.L_x_33059:
[----:B------:R-:W2:Y:S02]  /*1280*/  LDG.E.64 R2, [R2.64] ;  /* 0x0000002402027981 */ /* 0x000ea4000c1e1b00 */
[----:B--2---:R-:W0:Y:S01]  /*1290*/  F2F.F32.F64 R0, R2 ;  /* 0x0000000200007310 */ /* 0x004e220000301000 */
[----:B------:R-:W0:-:S14]  /*12a0*/  DSETP.GEU.AND P0, PT, |R2|, c[0x2][0x0], PT ;  /* 0x008000000200762a */ /* 0x000e1c0003f0e200 */
[----:B0-----:R-:W-:Y:S01]  /*12b0*/  @!P0 FMUL R0, R0, 1.175494350822287508e-38 ;  /* 0x0080000000008820 */ /* 0x001fe20000400000 */
[----:B------:R-:W-:Y:S05]  /*12c0*/  BRA `(.L_x_33054) ;  /* 0x00000a0000007947 */ /* 0x000fea0003800000 */
.L_x_33049:
        /* <DEDUP_REMOVED lines=12> */
.L_x_33063:
[----:B------:R-:W2:Y:S02]  /*1390*/  LDG.E.64 R2, [R2.64] ;  /* 0x0000002402027981 */ /* 0x000ea4000c1e1b00 */
[----:B--2---:R-:W0:Y:S01]  /*13a0*/  F2F.F32.F64 R0, R2 ;  /* 0x0000000200007310 */ /* 0x004e220000301000 */
[----:B------:R-:W0:-:S14]  /*13b0*/  DSETP.GEU.AND P0, PT, |R2|, c[0x2][0x0], PT ;  /* 0x008000000200762a */ /* 0x000e1c0003f0e200 */
[----:B0-----:R-:W-:Y:S01]  /*13c0*/  @!P0 FMUL R0, R0, 1.175494350822287508e-38 ;  /* 0x0080000000008820 */ /* 0x001fe20000400000 */
[----:B------:R-:W-:Y:S05]  /*13d0*/  BRA `(.L_x_33054) ;  /* 0x000008f000007947 */ /* 0x000fea0003800000 */
.L_x_33062:
        /* <DEDUP_REMOVED lines=26> */
.L_x_33065:
        /* <DEDUP_REMOVED lines=13> */
.L_x_33064:
[----:B------:R-:W2:Y:S02]  /*1650*/  LDG.E.U16 R0, [R2.64] ;  /* 0x0000002402007981 */ /* 0x000ea4000c1e1500 */
[----:B--2---:R-:W-:Y:S01]  /*1660*/  PRMT R0, RZ, 0x5410, R0 ;  /* 0x00005410ff007816 */ /* 0x004fe20000000000 */
[----:B------:R-:W-:Y:S05]  /*1670*/  BRA `(.L_x_33054) ;  /* 0x0000065000007947 */ /* 0x000fea0003800000 */
.L_x_33061:
        /* <DEDUP_REMOVED lines=11> */
.L_x_33068:
        /* <DEDUP_REMOVED lines=20> */
.L_x_33070:
[----:B------:R-:W-:Y:S05]  /*1870*/  BSYNC B0 ;  /* 0x0000000000007941 */ /* 0x000fea0003800000 */
.L_x_33069:
[----:B------:R-:W-:Y:S01]  /*1880*/  LEA R3, R0, 0x3b800000, 0x17 ;  /* 0x3b80000000037811 */ /* 0x000fe200078eb8ff */
[----:B------:R-:W-:-:S05]  /*1890*/  IMAD.SHL.U32 R0, R2, 0x100000, RZ ;  /* 0x0010000002007824 */ /* 0x000fca00078e00ff */
[----:B------:R-:W-:Y:S01]  /*18a0*/  LOP3.LUT R0, R3, R0, R4, 0xfe, !PT ;  /* 0x0000000003007212 */ /* 0x000fe200078efe04 */
[----:B------:R-:W-:Y:S05]  /*18b0*/  BRA `(.L_x_33054) ;  /* 0x0000041000007947 */ /* 0x000fea0003800000 */
.L_x_33067:
        /* <DEDUP_REMOVED lines=20> */
.L_x_33072:
[----:B------:R-:W-:Y:S05]  /*1a00*/  BSYNC B0 ;  /* 0x0000000000007941 */ /* 0x000fea0003800000 */
.L_x_33071:
[----:B------:R-:W-:Y:S01]  /*1a10*/  LEA R3, R0, 0x37800000, 0x17 ;  /* 0x3780000000037811 */ /* 0x000fe200078eb8ff */
[----:B------:R-:W-:-:S05]  /*1a20*/  IMAD.SHL.U32 R0, R2, 0x200000, RZ ;  /* 0x0020000002007824 */ /* 0x000fca00078e00ff */
[----:B------:R-:W-:Y:S01]  /*1a30*/  LOP3.LUT R0, R3, R0, R4, 0xfe, !PT ;  /* 0x0000000003007212 */ /* 0x000fe200078efe04 */
[----:B------:R-:W-:Y:S05]  /*1a40*/  BRA `(.L_x_33054) ;  /* 0x0000028000007947 */ /* 0x000fea0003800000 */
.L_x_33066:
        /* <DEDUP_REMOVED lines=14> */
.L_x_33053:
        /* <DEDUP_REMOVED lines=21> */
.L_x_33074:
[----:B------:R-:W2:Y:S02]  /*1c80*/  LDG.E.64 R2, [R2.64] ;  /* 0x0000002402027981 */ /* 0x000ea4000c1e1b00 */
[----:B--2---:R0:W1:Y:S01]  /*1c90*/  I2F.U64 R0, R2 ;  /* 0x0000000200007312 */ /* 0x0040620000301000 */
[----:B------:R-:W-:Y:S05]  /*1ca0*/  BRA `(.L_x_33054) ;  /* 0x0000002000007947 */ /* 0x000fea0003800000 */
.L_x_33073:
[----:B------:R-:W2:Y:S02]  /*1cb0*/  LDG.E R0, [R2.64] ;  /* 0x0000002402007981 */ /* 0x000ea4000c1e1900 */
[----:B--2---:R-:W0:Y:S02]  /*1cc0*/  I2F.U32 R0, R0 ;  /* 0x0000000000007306 */ /* 0x004e240000201000 */
.L_x_33054:
[----:B------:R-:W-:Y:S05]  /*1cd0*/  BSYNC B6 ;  /* 0x0000000000067941 */ /* 0x000fea0003800000 */
.L_x_33048:
        /* <DEDUP_REMOVED lines=28> */
.L_x_33080:
[----:B------:R-:W-:Y:S01]  /*1ea0*/  FSETP.GEU.FTZ.AND P0, PT, R6, -R2, PT ;  /* 0x800000020600720b */ /* 0x000fe20003f1e000 */
[----:B------:R-:W-:-:S12]  /*1eb0*/  FADD.FTZ R4, R4, -1 ;  /* 0xbf80000004047421 */ /* 0x000fd80000010000 */
[----:B------:R-:W-:Y:S02]  /*1ec0*/  @!P0 FADD.FTZ R4, R4, -1 ;  /* 0xbf80000004048421 */ /* 0x000fe40000010000 */
.L_x_33079:
[----:B------:R-:W-:Y:S05]  /*1ed0*/  BSYNC B1 ;  /* 0x0000000000017941 */ /* 0x000fea0003800000 */
.L_x_33078:
[----:B------:R-:W-:Y:S01]  /*1ee0*/  FFMA.FTZ R3, -R2, R4, R3 ;  /* 0x0000000402037223 */ /* 0x000fe20000010103 */
[----:B------:R-:W-:Y:S05]  /*1ef0*/  BRA `(.L_x_33076) ;  /* 0x000001f000007947 */ /* 0x000fea0003800000 */
.L_x_33077:
        /* <DEDUP_REMOVED lines=15> */
.L_x_33083:
        /* <DEDUP_REMOVED lines=13> */
.L_x_33082:
[----:B------:R-:W-:Y:S05]  /*20c0*/  BSYNC B1 ;  /* 0x0000000000017941 */ /* 0x000fea0003800000 */
.L_x_33081:
[----:B------:R-:W-:-:S04]  /*20d0*/  FMUL.FTZ R4, R4, 1.1920928955078125e-07 ;  /* 0x3400000004047820 */ /* 0x000fc80000410000 */
[----:B------:R-:W-:Y:S02]  /*20e0*/  FMUL.FTZ R3, R9, R4 ;  /* 0x0000000409037220 */ /* 0x000fe40000410000 */
.L_x_33076:
[----:B------:R-:W-:Y:S05]  /*20f0*/  BSYNC B0 ;  /* 0x0000000000007941 */ /* 0x000fea0003800000 */
.L_x_33075:
[----:B------:R-:W1:Y:S01]  /*2100*/  LDC.U8 R4, c[0x0][0x378] ;  /* 0x0000de00ff047b82 */ /* 0x000e620000000000 */
[C---:B------:R-:W-:Y:S02]  /*2110*/  FSETP.GTU.FTZ.AND P0, PT, |R3|.reuse, +INF , PT ;  /* 0x7f8000000300780b */ /* 0x040fe40003f1c200 */
[C---:B------:R-:W-:Y:S02]  /*2120*/  LOP3.LUT R0, R3.reuse, 0x80000000, R0, 0xb8, !PT ;  /* 0x8000000003007812 */ /* 0x040fe400078eb800 */
[----:B------:R-:W-:Y:S02]  /*2130*/  FSETP.LEU.FTZ.AND P2, PT, RZ, c[0x0][0x374], PT ;  /* 0x0000dd00ff007a0b */ /* 0x000fe40003f5b000 */
[----:B0-----:R-:W-:-:S04]  /*2140*/  FSEL R2, R3, R0, P0 ;  /* 0x0000000003027208 */ /* 0x001fc80000000000 */
[C---:B------:R-:W-:Y:S02]  /*2150*/  FSETP.NEU.FTZ.AND P0, PT, R2.reuse, RZ, PT ;  /* 0x000000ff0200720b */ /* 0x040fe40003f1d000 */
[----:B------:R-:W-:-:S04]  /*2160*/  FSETP.GEU.FTZ.AND P1, PT, R2, RZ, PT ;  /* 0x000000ff0200720b */ /* 0x000fc80003f3e000 */
[----:B------:R-:W-:Y:S02]  /*2170*/  PLOP3.LUT P0, PT, P0, P2, P1, 0x60, 0x0 ;  /* 0x000000000000781c */ /* 0x000fe40000704c10 */
[----:B-1----:R-:W-:-:S04]  /*2180*/  PRMT R0, R4, 0x9910, RZ ;  /* 0x0000991004007816 */ /* 0x002fc800000000ff */
[----:B------:R-:W-:-:S07]  /*2190*/  ISETP.GT.AND P1, PT, R0, 0x9, PT ;  /* 0x000000090000780c */ /* 0x000fce0003f24270 */
[----:B------:R-:W-:-:S06]  /*21a0*/  @P0 FADD.FTZ R2, R2, c[0x0][0x374] ;  /* 0x0000dd0002020621 */ /* 0x000fcc0000010000 */
        /* <DEDUP_REMOVED lines=12> */
.L_x_33087:
[----:B------:R-:W0:Y:S02]  /*2270*/  F2I.S64.TRUNC R2, R2 ;  /* 0x0000000200027311 */ /* 0x000e24000020d900 */
[----:B0-----:R-:W-:-:S05]  /*2280*/  IMAD.MOV.U32 R5, RZ, RZ, R2 ;  /* 0x000000ffff057224 */ /* 0x001fca00078e0002 */
[----:B------:R0:W-:Y:S01]  /*2290*/  STG.E.U8 [R16.64], R5 ;  /* 0x0000000510007986 */ /* 0x0001e2000c101124 */
[----:B------:R-:W-:Y:S05]  /*22a0*/  BRA `(.L_x_33089) ;  /* 0x00000d3000007947 */ /* 0x000fea0003800000 */
.L_x_33086:
        /* <DEDUP_REMOVED lines=9> */
.L_x_33091:
[----:B------:R-:W0:Y:S02]  /*2340*/  F2I.FTZ.TRUNC.NTZ R3, R2 ;  /* 0x0000000200037305 */ /* 0x000e24000021f100 */
[----:B0-----:R0:W-:Y:S01]  /*2350*/  STG.E [R16.64], R3 ;  /* 0x0000000310007986 */ /* 0x0011e2000c101924 */
[----:B------:R-:W-:Y:S05]  /*2360*/  BRA `(.L_x_33089) ;  /* 0x00000c7000007947 */ /* 0x000fea0003800000 */
.L_x_33090:
[----:B------:R-:W0:Y:S02]  /*2370*/  F2I.FTZ.TRUNC.NTZ R3, R2 ;  /* 0x0000000200037305 */ /* 0x000e24000021f100 */
[----:B0-----:R0:W-:Y:S01]  /*2380*/  STG.E.U16 [R16.64], R3 ;  /* 0x0000000310007986 */ /* 0x0011e2000c101524 */
[----:B------:R-:W-:Y:S05]  /*2390*/  BRA `(.L_x_33089) ;  /* 0x00000c4000007947 */ /* 0x000fea0003800000 */
.L_x_33085:
        /* <DEDUP_REMOVED lines=8> */
.L_x_33093:
[----:B------:R-:W-:-:S05]  /*2420*/  F2FP.PACK_AB R2, RZ, R2 ;  /* 0x00000002ff02723e */ /* 0x000fca00000000ff */
[----:B------:R0:W-:Y:S01]  /*2430*/  STG.E.U16 [R16.64], R2 ;  /* 0x0000000210007986 */ /* 0x0001e2000c101524 */
[----:B------:R-:W-:Y:S05]  /*2440*/  BRA `(.L_x_33089) ;  /* 0x00000b9000007947 */ /* 0x000fea0003800000 */
.L_x_33092:
        /* <DEDUP_REMOVED lines=9> */
.L_x_33095:
[----:B------:R-:W-:-:S04]  /*24e0*/  F2FP.PACK_AB R3, RZ, R2 ;  /* 0x00000002ff03723e */ /* 0x000fc800000000ff */
[----:B------:R-:W-:-:S05]  /*24f0*/  PRMT R3, R3, 0x5410, RZ ;  /* 0x0000541003037816 */ /* 0x000fca00000000ff */
[----:B------:R0:W-:Y:S01]  /*2500*/  STG.E [R16.64], R3 ;  /* 0x0000000310007986 */ /* 0x0001e2000c101924 */
[----:B------:R-:W-:Y:S05]  /*2510*/  BRA `(.L_x_33089) ;  /* 0x00000ac000007947 */ /* 0x000fea0003800000 */
.L_x_33094:
[----:B------:R-:W-:-:S06]  /*2520*/  FMUL.FTZ R2, R2, 1 ;  /* 0x3f80000002027820 */ /* 0x000fcc0000410000 */
[----:B------:R-:W0:Y:S02]  /*2530*/  F2F.F64.F32 R2, R2 ;  /* 0x0000000200027310 */ /* 0x000e240000201800 */
[----:B0-----:R0:W-:Y:S01]  /*2540*/  STG.E.64 [R16.64], R2 ;  /* 0x0000000210007986 */ /* 0x0011e2000c101b24 */
[----:B------:R-:W-:Y:S05]  /*2550*/  BRA `(.L_x_33089) ;  /* 0x00000a8000007947 */ /* 0x000fea0003800000 */
.L_x_33084:
        /* <DEDUP_REMOVED lines=12> */
.L_x_33098:
[----:B------:R-:W-:Y:S01]  /*2620*/  FMUL.FTZ R4, R2, 1 ;  /* 0x3f80000002047820 */ /* 0x000fe20000410000 */
[----:B------:R-:W-:-:S05]  /*2630*/  CS2R R6, SRZ ;  /* 0x0000000000067805 */ /* 0x000fca000001ff00 */
[----:B------:R-:W0:Y:S02]  /*2640*/  F2F.F64.F32 R4, R4 ;  /* 0x0000000400047310 */ /* 0x000e240000201800 */
[----:B0-----:R0:W-:Y:S01]  /*2650*/  STG.E.128 [R16.64], R4 ;  /* 0x0000000410007986 */ /* 0x0011e2000c101d24 */
[----:B------:R-:W-:Y:S05]  /*2660*/  BRA `(.L_x_33089) ;  /* 0x0000097000007947 */ /* 0x000fea0003800000 */
.L_x_33097:
        /* <DEDUP_REMOVED lines=20> */
.L_x_33102:
[----:B------:R-:W-:Y:S05]  /*27b0*/  BSYNC B0 ;  /* 0x0000000000007941 */ /* 0x000fea0003800000 */
.L_x_33101:
[----:B------:R-:W-:-:S05]  /*27c0*/  LOP3.LUT R5, R0, R5, RZ, 0xfc, !PT ;  /* 0x0000000500057212 */ /* 0x000fca00078efcff */
[----:B------:R0:W-:Y:S01]  /*27d0*/  STG.E.U8 [R16.64], R5 ;  /* 0x0000000510007986 */ /* 0x0001e2000c101124 */
[----:B------:R-:W-:Y:S05]  /*27e0*/  BRA `(.L_x_33089) ;  /* 0x000007f000007947 */ /* 0x000fea0003800000 */
.L_x_33100:
        /* <DEDUP_REMOVED lines=12> */
.L_x_33104:
[----:B------:R-:W-:Y:S01]  /*28b0*/  IMAD.MOV.U32 R0, RZ, RZ, 0x7f ;  /* 0x0000007fff007424 */ /* 0x000fe200078e00ff */
[----:B------:R-:W-:-:S04]  /*28c0*/  ISETP.GT.U32.AND P0, PT, R4, 0x7f800000, PT ;  /* 0x7f8000000400780c */ /* 0x000fc80003f04070 */
[----:B------:R-:W-:-:S04]  /*28d0*/  SEL R0, R0, 0x7c, P0 ;  /* 0x0000007c00007807 */ /* 0x000fc80000000000 */
.L_x_33105:
[----:B------:R-:W-:Y:S05]  /*28e0*/  BSYNC B0 ;  /* 0x0000000000007941 */ /* 0x000fea0003800000 */
.L_x_33103:
[----:B------:R-:W-:-:S04]  /*28f0*/  LOP3.LUT R2, R2, 0x80000000, RZ, 0xc0, !PT ;  /* 0x8000000002027812 */ /* 0x000fc800078ec0ff */
[----:B------:R-:W-:-:S04]  /*2900*/  SHF.R.U32.HI R3, RZ, 0x18, R2 ;  /* 0x00000018ff037819 */ /* 0x000fc80000011602 */
[----:B------:R-:W-:-:S05]  /*2910*/  LOP3.LUT R3, R0, R3, RZ, 0xfc, !PT ;  /* 0x0000000300037212 */ /* 0x000fca00078efcff */
[----:B------:R0:W-:Y:S01]  /*2920*/  STG.E.U8 [R16.64], R3 ;  /* 0x0000000310007986 */ /* 0x0001e2000c101124 */
[----:B------:R-:W-:Y:S05]  /*2930*/  BRA `(.L_x_33089) ;  /* 0x000006a000007947 */ /* 0x000fea0003800000 */
.L_x_33099:
[----:B------:R-:W-:-:S05]  /*2940*/  F2FP.BF16.PACK_AB R2, RZ, R2 ;  /* 0x00000002ff02723e */ /* 0x000fca00000010ff */
[----:B------:R0:W-:Y:S01]  /*2950*/  STG.E.U16 [R16.64], R2 ;  /* 0x0000000210007986 */ /* 0x0001e2000c101524 */
[----:B------:R-:W-:Y:S05]  /*2960*/  BRA `(.L_x_33089) ;  /* 0x0000067000007947 */ /* 0x000fea0003800000 */
.L_x_33096:
        /* <DEDUP_REMOVED lines=11> */
.L_x_33108:
        /* <DEDUP_REMOVED lines=16> */
.L_x_33111:
[----:B------:R-:W-:-:S04]  /*2b20*/  LOP3.LUT R2, R2, 0x80000000, RZ, 0xc0, !PT ;  /* 0x8000000002027812 */ /* 0x000fc800078ec0ff */
[----:B------:R-:W-:-:S04]  /*2b30*/  SHF.R.U32.HI R3, RZ, 0x18, R2 ;  /* 0x00000018ff037819 */ /* 0x000fc80000011602 */
[----:B------:R-:W-:-:S04]  /*2b40*/  LOP3.LUT R0, R0, R3, RZ, 0xfc, !PT ;  /* 0x0000000300007212 */ /* 0x000fc800078efcff */
[----:B------:R-:W-:Y:S02]  /*2b50*/  PRMT R8, R0, 0x7610, R8 ;  /* 0x0000761000087816 */ /* 0x000fe40000000008 */
.L_x_33110:
[----:B------:R-:W-:Y:S05]  /*2b60*/  BSYNC B0 ;  /* 0x0000000000007941 */ /* 0x000fea0003800000 */
.L_x_33109:
[----:B------:R0:W-:Y:S01]  /*2b70*/  STG.E.U8 [R16.64], R8 ;  /* 0x0000000810007986 */ /* 0x0001e2000c101124 */
[----:B------:R-:W-:Y:S05]  /*2b80*/  BRA `(.L_x_33089) ;  /* 0x0000045000007947 */ /* 0x000fea0003800000 */
.L_x_33107:
        /* <DEDUP_REMOVED lines=16> */
.L_x_33114:
[----:B------:R-:W-:-:S04]  /*2c90*/  LOP3.LUT R2, R2, 0x80000000, RZ, 0xc0, !PT ;  /* 0x8000000002027812 */ /* 0x000fc800078ec0ff */
[----:B------:R-:W-:-:S04]  /*2ca0*/  SHF.R.U32.HI R3, RZ, 0x18, R2 ;  /* 0x00000018ff037819 */ /* 0x000fc80000011602 */
[----:B------:R-:W-:-:S04]  /*2cb0*/  LOP3.LUT R0, R0, R3, RZ, 0xfc, !PT ;  /* 0x0000000300007212 */ /* 0x000fc800078efcff */
[----:B------:R-:W-:Y:S02]  /*2cc0*/  PRMT R8, R0, 0x7610, R8 ;  /* 0x0000761000087816 */ /* 0x000fe40000000008 */
.L_x_33113:
[----:B------:R-:W-:Y:S05]  /*2cd0*/  BSYNC B0 ;  /* 0x0000000000007941 */ /* 0x000fea0003800000 */
.L_x_33112:
[----:B------:R0:W-:Y:S01]  /*2ce0*/  STG.E.U8 [R16.64], R8 ;  /* 0x0000000810007986 */ /* 0x0001e2000c101124 */
[----:B------:R-:W-:Y:S05]  /*2cf0*/  BRA `(.L_x_33089) ;  /* 0x000002e000007947 */ /* 0x000fea0003800000 */
.L_x_33106:
        /* <DEDUP_REMOVED lines=21> */
.L_x_33088:
        /* <DEDUP_REMOVED lines=20> */
.L_x_33116:
[----:B------:R-:W0:Y:S02]  /*2f90*/  F2I.U64.TRUNC R2, R2 ;  /* 0x0000000200027311 */ /* 0x000e24000020d800 */
[----:B0-----:R0:W-:Y:S01]  /*2fa0*/  STG.E.64 [R16.64], R2 ;  /* 0x0000000210007986 */ /* 0x0011e2000c101b24 */
[----:B------:R-:W-:Y:S05]  /*2fb0*/  BRA `(.L_x_33089) ;  /* 0x0000002000007947 */ /* 0x000fea0003800000 */
.L_x_33115:
[----:B------:R-:W0:Y:S02]  /*2fc0*/  F2I.FTZ.U32.TRUNC.NTZ R3, R2 ;  /* 0x0000000200037305 */ /* 0x000e24000021f000 */
[----:B0-----:R0:W-:Y:S02]  /*2fd0*/  STG.E [R16.64], R3 ;  /* 0x0000000310007986 */ /* 0x0011e4000c101924 */
.L_x_33089:
[----:B------:R-:W-:-:S05]  /*2fe0*/  IMAD R18, R18, 0x200, R23 ;  /* 0x0000020012127824 */ /* 0x000fca00078e0217 */
[----:B------:R-:W-:Y:S02]  /*2ff0*/  IADD3 R19, R18, 0x80, RZ ;  /* 0x0000008012137810 */ /* 0x000fe40007ffe0ff */
.L_x_33046:
[----:B------:R-:W-:Y:S05]  /*3000*/  BSYNC B7 ;  /* 0x0000000000077941 */ /* 0x000fea0003800000 */
.L_x_33045:
        /* <DEDUP_REMOVED lines=231> */
.L_x_33119:
        /* <DEDUP_REMOVED lines=20> */
.L_x_33124:
[----:B------:R-:W2:Y:S02]  /*3fc0*/  LDG.E.U8 R0, [R2.64] ;  /* 0x0000002402007981 */ /* 0x000ea4000c1e1100 */
[----:B--2---:R-:W0:Y:S01]  /*3fd0*/  I2F.U16 R0, R0 ;  /* 0x0000000000007306 */ /* 0x004e220000101000 */
[----:B------:R-:W-:Y:S05]  /*3fe0*/  BRA `(.L_x_33126) ;  /* 0x00000ca000007947 */ /* 0x000fea0003800000 */
.L_x_33123:
        /* <DEDUP_REMOVED lines=9> */
.L_x_33128:
[----:B------:R-:W2:Y:S02]  /*4080*/  LDG.E R0, [R2.64] ;  /* 0x0000002402007981 */ /* 0x000ea4000c1e1900 */
[----:B--2---:R-:W0:Y:S01]  /*4090*/  I2F R0, R0 ;  /* 0x0000000000007306 */ /* 0x004e220000201400 */
[----:B------:R-:W-:Y:S05]  /*40a0*/  BRA `(.L_x_33126) ;  /* 0x00000be000007947 */ /* 0x000fea0003800000 */
.L_x_33127:
[----:B------:R-:W2:Y:S02]  /*40b0*/  LDG.E.U16 R0, [R2.64] ;  /* 0x0000002402007981 */ /* 0x000ea4000c1e1500 */
[----:B--2---:R-:W0:Y:S01]  /*40c0*/  I2F.S16 R0, R0 ;  /* 0x0000000000007306 */ /* 0x004e220000101400 */
[----:B------:R-:W-:Y:S05]  /*40d0*/  BRA `(.L_x_33126) ;  /* 0x00000bb000007947 */ /* 0x000fea0003800000 */
.L_x_33122:
        /* <DEDUP_REMOVED lines=8> */
.L_x_33130:
[----:B------:R-:W2:Y:S02]  /*4160*/  LDG.E.U16 R0, [R2.64] ;  /* 0x0000002402007981 */ /* 0x000ea4000c1e1500 */
[----:B--2---:R-:W-:Y:S01]  /*4170*/  HADD2.F32 R0, -RZ, R0.H0_H0 ;  /* 0x20000000ff007230 */ /* 0x004fe20000004100 */
[----:B------:R-:W-:Y:S05]  /*4180*/  BRA `(.L_x_33126) ;  /* 0x00000b0000007947 */ /* 0x000fea0003800000 */
.L_x_33129:
        /* <DEDUP_REMOVED lines=8> */
.L_x_33132:
[----:B------:R-:W2:Y:S02]  /*4210*/  LDG.E.U16 R0, [R2.64] ;  /* 0x0000002402007981 */ /* 0x000ea4000c1e1500 */
[----:B--2---:R-:W-:Y:S01]  /*4220*/  HADD2.F32 R0, -RZ, R0.H0_H0 ;  /* 0x20000000ff007230 */ /* 0x004fe20000004100 */
[----:B------:R-:W-:Y:S05]  /*4230*/  BRA `(.L_x_33126) ;  /* 0x00000a5000007947 */ /* 0x000fea0003800000 */
.L_x_33131:
[----:B------:R-:W2:Y:S02]  /*4240*/  LDG.E.64 R2, [R2.64] ;  /* 0x0000002402027981 */ /* 0x000ea4000c1e1b00 */
[----:B--2---:R-:W0:Y:S01]  /*4250*/  F2F.F32.F64 R0, R2 ;  /* 0x0000000200007310 */ /* 0x004e220000301000 */
[----:B------:R-:W0:-:S14]  /*4260*/  DSETP.GEU.AND P0, PT, |R2|, c[0x2][0x0], PT ;  /* 0x008000000200762a */ /* 0x000e1c0003f0e200 */
[----:B0-----:R-:W-:Y:S01]  /*4270*/  @!P0 FMUL R0, R0, 1.175494350822287508e-38 ;  /* 0x0080000000008820 */ /* 0x001fe20000400000 */
[----:B------:R-:W-:Y:S05]  /*4280*/  BRA `(.L_x_33126) ;  /* 0x00000a0000007947 */ /* 0x000fea0003800000 */
.L_x_33121:
        /* <DEDUP_REMOVED lines=12> */
.L_x_33135:
[----:B------:R-:W2:Y:S02]  /*4350*/  LDG.E.64 R2, [R2.64] ;  /* 0x0000002402027981 */ /* 0x000ea4000c1e1b00 */
[----:B--2---:R-:W0:Y:S01]  /*4360*/  F2F.F32.F64 R0, R2 ;  /* 0x0000000200007310 */ /* 0x004e220000301000 */
[----:B------:R-:W0:-:S14]  /*4370*/  DSETP.GEU.AND P0, PT, |R2|, c[0x2][0x0], PT ;  /* 0x008000000200762a */ /* 0x000e1c0003f0e200 */
[----:B0-----:R-:W-:Y:S01]  /*4380*/  @!P0 FMUL R0, R0, 1.175494350822287508e-38 ;  /* 0x0080000000008820 */ /* 0x001fe20000400000 */
[----:B------:R-:W-:Y:S05]  /*4390*/  BRA `(.L_x_33126) ;  /* 0x000008f000007947 */ /* 0x000fea0003800000 */
.L_x_33134:
        /* <DEDUP_REMOVED lines=26> */
.L_x_33137:
        /* <DEDUP_REMOVED lines=13> */
.L_x_33136:
[----:B------:R-:W2:Y:S02]  /*4610*/  LDG.E.U16 R0, [R2.64] ;  /* 0x0000002402007981 */ /* 0x000ea4000c1e1500 */
[----:B--2---:R-:W-:Y:S01]  /*4620*/  PRMT R0, RZ, 0x5410, R0 ;  /* 0x00005410ff007816 */ /* 0x004fe20000000000 */
[----:B------:R-:W-:Y:S05]  /*4630*/  BRA `(.L_x_33126) ;  /* 0x0000065000007947 */ /* 0x000fea0003800000 */
.L_x_33133:
        /* <DEDUP_REMOVED lines=11> */
.L_x_33140:
        /* <DEDUP_REMOVED lines=20> */
.L_x_33142:
[----:B------:R-:W-:Y:S05]  /*4830*/  BSYNC B0 ;  /* 0x0000000000007941 */ /* 0x000fea0003800000 */
.L_x_33141:
[----:B------:R-:W-:Y:S01]  /*4840*/  LEA R3, R0, 0x3b800000, 0x17 ;  /* 0x3b80000000037811 */ /* 0x000fe200078eb8ff */
[----:B------:R-:W-:-:S05]  /*4850*/  IMAD.SHL.U32 R0, R2, 0x100000, RZ ;  /* 0x0010000002007824 */ /* 0x000fca00078e00ff */
[----:B------:R-:W-:Y:S01]  /*4860*/  LOP3.LUT R0, R3, R0, R4, 0xfe, !PT ;  /* 0x0000000003007212 */ /* 0x000fe200078efe04 */
[----:B------:R-:W-:Y:S05]  /*4870*/  BRA `(.L_x_33126) ;  /* 0x0000041000007947 */ /* 0x000fea0003800000 */
.L_x_33139:
        /* <DEDUP_REMOVED lines=20> */
.L_x_33144:
[----:B------:R-:W-:Y:S05]  /*49c0*/  BSYNC B0 ;  /* 0x0000000000007941 */ /* 0x000fea0003800000 */
.L_x_33143:
[----:B------:R-:W-:Y:S01]  /*49d0*/  LEA R3, R0, 0x37800000, 0x17 ;  /* 0x3780000000037811 */ /* 0x000fe200078eb8ff */
[----:B------:R-:W-:-:S05]  /*49e0*/  IMAD.SHL.U32 R0, R2, 0x200000, RZ ;  /* 0x0020000002007824 */ /* 0x000fca00078e00ff */
[----:B------:R-:W-:Y:S01]  /*49f0*/  LOP3.LUT R0, R3, R0, R4, 0xfe, !PT ;  /* 0x0000000003007212 */ /* 0x000fe200078efe04 */
[----:B------:R-:W-:Y:S05]  /*4a00*/  BRA `(.L_x_33126) ;  /* 0x0000028000007947 */ /* 0x000fea0003800000 */
.L_x_33138:
        /* <DEDUP_REMOVED lines=14> */
.L_x_33125:
        /* <DEDUP_REMOVED lines=21> */
.L_x_33146:
[----:B------:R-:W2:Y:S02]  /*4c40*/  LDG.E.64 R2, [R2.64] ;  /* 0x0000002402027981 */ /* 0x000ea4000c1e1b00 */
[----:B--2---:R0:W1:Y:S01]  /*4c50*/  I2F.U64 R0, R2 ;  /* 0x0000000200007312 */ /* 0x0040620000301000 */
[----:B------:R-:W-:Y:S05]  /*4c60*/  BRA `(.L_x_33126) ;  /* 0x0000002000007947 */ /* 0x000fea0003800000 */
.L_x_33145:
[----:B------:R-:W2:Y:S02]  /*4c70*/  LDG.E R0, [R2.64] ;  /* 0x0000002402007981 */ /* 0x000ea4000c1e1900 */
[----:B--2---:R-:W0:Y:S02]  /*4c80*/  I2F.U32 R0, R0 ;  /* 0x0000000000007306 */ /* 0x004e240000201000 */
.L_x_33126:
[----:B------:R-:W-:Y:S05]  /*4c90*/  BSYNC B6 ;  /* 0x0000000000067941 */ /* 0x000fea0003800000 */
.L_x_33120:
        /* <DEDUP_REMOVED lines=28> */
.L_x_33152:
[----:B------:R-:W-:Y:S01]  /*4e60*/  FSETP.GEU.FTZ.AND P0, PT, R4, -R5, PT ;  /* 0x800000050400720b */ /* 0x000fe20003f1e000 */
[----:B------:R-:W-:-:S12]  /*4e70*/  FADD.FTZ R2, R2, -1 ;  /* 0xbf80000002027421 */ /* 0x000fd80000010000 */
[----:B------:R-:W-:Y:S02]  /*4e80*/  @!P0 FADD.FTZ R2, R2, -1 ;  /* 0xbf80000002028421 */ /* 0x000fe40000010000 */
.L_x_33151:
[----:B------:R-:W-:Y:S05]  /*4e90*/  BSYNC B1 ;  /* 0x0000000000017941 */ /* 0x000fea0003800000 */
.L_x_33150:
[----:B------:R-:W-:Y:S01]  /*4ea0*/  FFMA.FTZ R3, -R5, R2, R3 ;  /* 0x0000000205037223 */ /* 0x000fe20000010103 */
[----:B------:R-:W-:Y:S05]  /*4eb0*/  BRA `(.L_x_33148) ;  /* 0x000001f000007947 */ /* 0x000fea0003800000 */
.L_x_33149:
        /* <DEDUP_REMOVED lines=15> */
.L_x_33155:
        /* <DEDUP_REMOVED lines=13> */
.L_x_33154:
[----:B------:R-:W-:Y:S05]  /*5080*/  BSYNC B1 ;  /* 0x0000000000017941 */ /* 0x000fea0003800000 */
.L_x_33153:
[----:B------:R-:W-:-:S04]  /*5090*/  FMUL.FTZ R2, R2, 1.1920928955078125e-07 ;  /* 0x3400000002027820 */ /* 0x000fc80000410000 */
[----:B------:R-:W-:Y:S02]  /*50a0*/  FMUL.FTZ R3, R7, R2 ;  /* 0x0000000207037220 */ /* 0x000fe40000410000 */
.L_x_33148:
[----:B------:R-:W-:Y:S05]  /*50b0*/  BSYNC B0 ;  /* 0x0000000000007941 */ /* 0x000fea0003800000 */
.L_x_33147:
[----:B------:R-:W1:Y:S01]  /*50c0*/  LDC.U8 R4, c[0x0][0x378] ;  /* 0x0000de00ff047b82 */ /* 0x000e620000000000 */
[C---:B------:R-:W-:Y:S02]  /*50d0*/  FSETP.GTU.FTZ.AND P0, PT, |R3|.reuse, +INF , PT ;  /* 0x7f8000000300780b */ /* 0x040fe40003f1c200 */
[C---:B------:R-:W-:Y:S02]  /*50e0*/  LOP3.LUT R0, R3.reuse, 0x80000000, R0, 0xb8, !PT ;  /* 0x8000000003007812 */ /* 0x040fe400078eb800 */
[----:B------:R-:W-:Y:S02]  /*50f0*/  FSETP.LEU.FTZ.AND P2, PT, RZ, c[0x0][0x374], PT ;  /* 0x0000dd00ff007a0b */ /* 0x000fe40003f5b000 */
[----:B------:R-:W-:-:S04]  /*5100*/  FSEL R2, R3, R0, P0 ;  /* 0x0000000003027208 */ /* 0x000fc80000000000 */
        /* <DEDUP_REMOVED lines=18> */
.L_x_33159:
[----:B------:R-:W1:Y:S02]  /*5230*/  F2I.S64.TRUNC R2, R2 ;  /* 0x0000000200027311 */ /* 0x000e64000020d900 */
[----:B-1----:R-:W-:-:S05]  /*5240*/  IMAD.MOV.U32 R5, RZ, RZ, R2 ;  /* 0x000000ffff057224 */ /* 0x002fca00078e0002 */
[----:B------:R1:W-:Y:S01]  /*5250*/  STG.E.U8 [R16.64], R5 ;  /* 0x0000000510007986 */ /* 0x0003e2000c101124 */
[----:B------:R-:W-:Y:S05]  /*5260*/  BRA `(.L_x_33161) ;  /* 0x00000d3000007947 */ /* 0x000fea0003800000 */
.L_x_33158:
        /* <DEDUP_REMOVED lines=9> */
.L_x_33163:
[----:B------:R-:W1:Y:S02]  /*5300*/  F2I.FTZ.TRUNC.NTZ R3, R2 ;  /* 0x0000000200037305 */ /* 0x000e64000021f100 */
[----:B-1----:R1:W-:Y:S01]  /*5310*/  STG.E [R16.64], R3 ;  /* 0x0000000310007986 */ /* 0x0023e2000c101924 */
[----:B------:R-:W-:Y:S05]  /*5320*/  BRA `(.L_x_33161) ;  /* 0x00000c7000007947 */ /* 0x000fea0003800000 */
.L_x_33162:
[----:B------:R-:W1:Y:S02]  /*5330*/  F2I.FTZ.TRUNC.NTZ R3, R2 ;  /* 0x0000000200037305 */ /* 0x000e64000021f100 */
[----:B-1----:R1:W-:Y:S01]  /*5340*/  STG.E.U16 [R16.64], R3 ;  /* 0x0000000310007986 */ /* 0x0023e2000c101524 */
[----:B------:R-:W-:Y:S05]  /*5350*/  BRA `(.L_x_33161) ;  /* 0x00000c4000007947 */ /* 0x000fea0003800000 */
.L_x_33157:
        /* <DEDUP_REMOVED lines=8> */
.L_x_33165:
[----:B------:R-:W-:-:S05]  /*53e0*/  F2FP.PACK_AB R2, RZ, R2 ;  /* 0x00000002ff02723e */ /* 0x000fca00000000ff */
[----:B------:R1:W-:Y:S01]  /*53f0*/  STG.E.U16 [R16.64], R2 ;  /* 0x0000000210007986 */ /* 0x0003e2000c101524 */
[----:B------:R-:W-:Y:S05]  /*5400*/  BRA `(.L_x_33161) ;  /* 0x00000b9000007947 */ /* 0x000fea0003800000 */
.L_x_33164:
        /* <DEDUP_REMOVED lines=9> */
.L_x_33167:
[----:B------:R-:W-:-:S04]  /*54a0*/  F2FP.PACK_AB R3, RZ, R2 ;  /* 0x00000002ff03723e */ /* 0x000fc800000000ff */
[----:B------:R-:W-:-:S05]  /*54b0*/  PRMT R3, R3, 0x5410, RZ ;  /* 0x0000541003037816 */ /* 0x000fca00000000ff */
[----:B------:R1:W-:Y:S01]  /*54c0*/  STG.E [R16.64], R3 ;  /* 0x0000000310007986 */ /* 0x0003e2000c101924 */
[----:B------:R-:W-:Y:S05]  /*54d0*/  BRA `(.L_x_33161) ;  /* 0x00000ac000007947 */ /* 0x000fea0003800000 */
.L_x_33166:
[----:B------:R-:W-:-:S06]  /*54e0*/  FMUL.FTZ R2, R2, 1 ;  /* 0x3f80000002027820 */ /* 0x000fcc0000410000 */
[----:B------:R-:W1:Y:S02]  /*54f0*/  F2F.F64.F32 R2, R2 ;  /* 0x0000000200027310 */ /* 0x000e640000201800 */
[----:B-1----:R1:W-:Y:S01]  /*5500*/  STG.E.64 [R16.64], R2 ;  /* 0x0000000210007986 */ /* 0x0023e2000c101b24 */
[----:B------:R-:W-:Y:S05]  /*5510*/  BRA `(.L_x_33161) ;  /* 0x00000a8000007947 */ /* 0x000fea0003800000 */
.L_x_33156:
        /* <DEDUP_REMOVED lines=12> */
.L_x_33170:
[----:B------:R-:W-:Y:S01]  /*55e0*/  FMUL.FTZ R4, R2, 1 ;  /* 0x3f80000002047820 */ /* 0x000fe20000410000 */
[----:B------:R-:W-:-:S05]  /*55f0*/  CS2R R6, SRZ ;  /* 0x0000000000067805 */ /* 0x000fca000001ff00 */
[----:B------:R-:W1:Y:S02]  /*5600*/  F2F.F64.F32 R4, R4 ;  /* 0x0000000400047310 */ /* 0x000e640000201800 */
[----:B-1----:R1:W-:Y:S01]  /*5610*/  STG.E.128 [R16.64], R4 ;  /* 0x0000000410007986 */ /* 0x0023e2000c101d24 */
[----:B------:R-:W-:Y:S05]  /*5620*/  BRA `(.L_x_33161) ;  /* 0x0000097000007947 */ /* 0x000fea0003800000 */
.L_x_33169:
        /* <DEDUP_REMOVED lines=20> */
.L_x_33174:
[----:B------:R-:W-:Y:S05]  /*5770*/  BSYNC B0 ;  /* 0x0000000000007941 */ /* 0x000fea0003800000 */
.L_x_33173:
[----:B------:R-:W-:-:S05]  /*5780*/  LOP3.LUT R5, R0, R5, RZ, 0xfc, !PT ;  /* 0x0000000500057212 */ /* 0x000fca00078efcff */
[----:B------:R1:W-:Y:S01]  /*5790*/  STG.E.U8 [R16.64], R5 ;  /* 0x0000000510007986 */ /* 0x0003e2000c101124 */
[----:B------:R-:W-:Y:S05]  /*57a0*/  BRA `(.L_x_33161) ;  /* 0x000007f000007947 */ /* 0x000fea0003800000 */
.L_x_33172:
        /* <DEDUP_REMOVED lines=12> */
.L_x_33176:
[----:B------:R-:W-:Y:S01]  /*5870*/  IMAD.MOV.U32 R0, RZ, RZ, 0x7f ;  /* 0x0000007fff007424 */ /* 0x000fe200078e00ff */
[----:B------:R-:W-:-:S04]  /*5880*/  ISETP.GT.U32.AND P0, PT, R4, 0x7f800000, PT ;  /* 0x7f8000000400780c */ /* 0x000fc80003f04070 */
[----:B------:R-:W-:-:S04]  /*5890*/  SEL R0, R0, 0x7c, P0 ;  /* 0x0000007c00007807 */ /* 0x000fc80000000000 */
.L_x_33177:
[----:B------:R-:W-:Y:S05]  /*58a0*/  BSYNC B0 ;  /* 0x0000000000007941 */ /* 0x000fea0003800000 */
.L_x_33175:
[----:B------:R-:W-:-:S04]  /*58b0*/  LOP3.LUT R2, R2, 0x80000000, RZ, 0xc0, !PT ;  /* 0x8000000002027812 */ /* 0x000fc800078ec0ff */
[----:B------:R-:W-:-:S04]  /*58c0*/  SHF.R.U32.HI R3, RZ, 0x18, R2 ;  /* 0x00000018ff037819 */ /* 0x000fc80000011602 */
[----:B------:R-:W-:-:S05]  /*58d0*/  LOP3.LUT R3, R0, R3, RZ, 0xfc, !PT ;  /* 0x0000000300037212 */ /* 0x000fca00078efcff */
[----:B------:R1:W-:Y:S01]  /*58e0*/  STG.E.U8 [R16.64], R3 ;  /* 0x0000000310007986 */ /* 0x0003e2000c101124 */
[----:B------:R-:W-:Y:S05]  /*58f0*/  BRA `(.L_x_33161) ;  /* 0x000006a000007947 */ /* 0x000fea0003800000 */
.L_x_33171:
[----:B------:R-:W-:-:S05]  /*5900*/  F2FP.BF16.PACK_AB R2, RZ, R2 ;  /* 0x00000002ff02723e */ /* 0x000fca00000010ff */
[----:B------:R1:W-:Y:S01]  /*5910*/  STG.E.U16 [R16.64], R2 ;  /* 0x0000000210007986 */ /* 0x0003e2000c101524 */
[----:B------:R-:W-:Y:S05]  /*5920*/  BRA `(.L_x_33161) ;  /* 0x0000067000007947 */ /* 0x000fea0003800000 */
.L_x_33168:
        /* <DEDUP_REMOVED lines=11> */
.L_x_33180:
        /* <DEDUP_REMOVED lines=16> */
.L_x_33183:
[----:B------:R-:W-:-:S04]  /*5ae0*/  LOP3.LUT R2, R2, 0x80000000, RZ, 0xc0, !PT ;  /* 0x8000000002027812 */ /* 0x000fc800078ec0ff */
[----:B------:R-:W-:-:S04]  /*5af0*/  SHF.R.U32.HI R3, RZ, 0x18, R2 ;  /* 0x00000018ff037819 */ /* 0x000fc80000011602 */
[----:B------:R-:W-:-:S04]  /*5b00*/  LOP3.LUT R0, R0, R3, RZ, 0xfc, !PT ;  /* 0x0000000300007212 */ /* 0x000fc800078efcff */
[----:B------:R-:W-:Y:S02]  /*5b10*/  PRMT R8, R0, 0x7610, R8 ;  /* 0x0000761000087816 */ /* 0x000fe40000000008 */
.L_x_33182:
[----:B------:R-:W-:Y:S05]  /*5b20*/  BSYNC B0 ;  /* 0x0000000000007941 */ /* 0x000fea0003800000 */
.L_x_33181:
[----:B------:R0:W-:Y:S01]  /*5b30*/  STG.E.U8 [R16.64], R8 ;  /* 0x0000000810007986 */ /* 0x0001e2000c101124 */
[----:B------:R-:W-:Y:S05]  /*5b40*/  BRA `(.L_x_33161) ;  /* 0x0000045000007947 */ /* 0x000fea0003800000 */
.L_x_33179:
        /* <DEDUP_REMOVED lines=16> */
.L_x_33186:
[----:B------:R-:W-:-:S04]  /*5c50*/  LOP3.LUT R2, R2, 0x80000000, RZ, 0xc0, !PT ;  /* 0x8000000002027812 */ /* 0x000fc800078ec0ff */
[----:B------:R-:W-:-:S04]  /*5c60*/  SHF.R.U32.HI R3, RZ, 0x18, R2 ;  /* 0x00000018ff037819 */ /* 0x000fc80000011602 */
[----:B------:R-:W-:-:S04]  /*5c70*/  LOP3.LUT R0, R0, R3, RZ, 0xfc, !PT ;  /* 0x0000000300007212 */ /* 0x000fc800078efcff */
[----:B------:R-:W-:Y:S02]  /*5c80*/  PRMT R8, R0, 0x7610, R8 ;  /* 0x0000761000087816 */ /* 0x000fe40000000008 */
.L_x_33185:
[----:B------:R-:W-:Y:S05]  /*5c90*/  BSYNC B0 ;  /* 0x0000000000007941 */ /* 0x000fea0003800000 */
.L_x_33184:
[----:B------:R0:W-:Y:S01]  /*5ca0*/  STG.E.U8 [R16.64], R8 ;  /* 0x0000000810007986 */ /* 0x0001e2000c101124 */
[----:B------:R-:W-:Y:S05]  /*5cb0*/  BRA `(.L_x_33161) ;  /* 0x000002e000007947 */ /* 0x000fea0003800000 */
.L_x_33178:
        /* <DEDUP_REMOVED lines=21> */
.L_x_33160:
        /* <DEDUP_REMOVED lines=20> */
.L_x_33188:
[----:B------:R-:W1:Y:S02]  /*5f50*/  F2I.U64.TRUNC R2, R2 ;  /* 0x0000000200027311 */ /* 0x000e64000020d800 */
[----:B-1----:R1:W-:Y:S01]  /*5f60*/  STG.E.64 [R16.64], R2 ;  /* 0x0000000210007986 */ /* 0x0023e2000c101b24 */
[----:B------:R-:W-:Y:S05]  /*5f70*/  BRA `(.L_x_33161) ;  /* 0x0000002000007947 */ /* 0x000fea0003800000 */
.L_x_33187:
[----:B------:R-:W1:Y:S02]  /*5f80*/  F2I.FTZ.U32.TRUNC.NTZ R3, R2 ;  /* 0x0000000200037305 */ /* 0x000e64000021f000 */
[----:B-1----:R1:W-:Y:S02]  /*5f90*/  STG.E [R16.64], R3 ;  /* 0x0000000310007986 */ /* 0x0023e4000c101924 */
.L_x_33161:
        /* <DEDUP_REMOVED lines=231> */
.L_x_33189:
        /* <DEDUP_REMOVED lines=20> */
.L_x_33194:
[----:B------:R-:W2:Y:S02]  /*6f50*/  LDG.E.U8 R0, [R2.64] ;  /* 0x0000002402007981 */ /* 0x000ea4000c1e1100 */
[----:B--2---:R-:W0:Y:S01]  /*6f60*/  I2F.U16 R0, R0 ;  /* 0x0000000000007306 */ /* 0x004e220000101000 */
[----:B------:R-:W-:Y:S05]  /*6f70*/  BRA `(.L_x_33196) ;  /* 0x00000ca000007947 */ /* 0x000fea0003800000 */
.L_x_33193:
        /* <DEDUP_REMOVED lines=9> */
.L_x_33198:
[----:B------:R-:W2:Y:S02]  /*7010*/  LDG.E R0, [R2.64] ;  /* 0x0000002402007981 */ /* 0x000ea4000c1e1900 */
[----:B--2---:R-:W0:Y:S01]  /*7020*/  I2F R0, R0 ;  /* 0x0000000000007306 */ /* 0x004e220000201400 */
[----:B------:R-:W-:Y:S05]  /*7030*/  BRA `(.L_x_33196) ;  /* 0x00000be000007947 */ /* 0x000fea0003800000 */
.L_x_33197:
[----:B------:R-:W2:Y:S02]  /*7040*/  LDG.E.U16 R0, [R2.64] ;  /* 0x0000002402007981 */ /* 0x000ea4000c1e1500 */
[----:B--2---:R-:W0:Y:S01]  /*7050*/  I2F.S16 R0, R0 ;  /* 0x0000000000007306 */ /* 0x004e220000101400 */
[----:B------:R-:W-:Y:S05]  /*7060*/  BRA `(.L_x_33196) ;  /* 0x00000bb000007947 */ /* 0x000fea0003800000 */
.L_x_33192:
        /* <DEDUP_REMOVED lines=8> */
.L_x_33200:
[----:B------:R-:W2:Y:S02]  /*70f0*/  LDG.E.U16 R0, [R2.64] ;  /* 0x0000002402007981 */ /* 0x000ea4000c1e1500 */
[----:B--2---:R-:W-:Y:S01]  /*7100*/  HADD2.F32 R0, -RZ, R0.H0_H0 ;  /* 0x20000000ff007230 */ /* 0x004fe20000004100 */
[----:B------:R-:W-:Y:S05]  /*7110*/  BRA `(.L_x_33196) ;  /* 0x00000b0000007947 */ /* 0x000fea0003800000 */
.L_x_33199:
        /* <DEDUP_REMOVED lines=8> */
.L_x_33202:
[----:B------:R-:W2:Y:S02]  /*71a0*/  LDG.E.U16 R0, [R2.64] ;  /* 0x0000002402007981 */ /* 0x000ea4000c1e1500 */
[----:B--2---:R-:W-:Y:S01]  /*71b0*/  HADD2.F32 R0, -RZ, R0.H0_H0 ;  /* 0x20000000ff007230 */ /* 0x004fe20000004100 */
[----:B------:R-:W-:Y:S05]  /*71c0*/  BRA `(.L_x_33196) ;  /* 0x00000a5000007947 */ /* 0x000fea0003800000 */
.L_x_33201:
[----:B------:R-:W2:Y:S02]  /*71d0*/  LDG.E.64 R2, [R2.64] ;  /* 0x0000002402027981 */ /* 0x000ea4000c1e1b00 */
[----:B--2---:R-:W0:Y:S01]  /*71e0*/  F2F.F32.F64 R0, R2 ;  /* 0x0000000200007310 */ /* 0x004e220000301000 */
[----:B------:R-:W0:-:S14]  /*71f0*/  DSETP.GEU.AND P0, PT, |R2|, c[0x2][0x0], PT ;  /* 0x008000000200762a */ /* 0x000e1c0003f0e200 */
[----:B0-----:R-:W-:Y:S01]  /*7200*/  @!P0 FMUL R0, R0, 1.175494350822287508e-38 ;  /* 0x0080000000008820 */ /* 0x001fe20000400000 */
[----:B------:R-:W-:Y:S05]  /*7210*/  BRA `(.L_x_33196) ;  /* 0x00000a0000007947 */ /* 0x000fea0003800000 */
.L_x_33191:
        /* <DEDUP_REMOVED lines=12> */
.L_x_33205:
[----:B------:R-:W2:Y:S02]  /*72e0*/  LDG.E.64 R2, [R2.64] ;  /* 0x0000002402027981 */ /* 0x000ea4000c1e1b00 */
[----:B--2---:R-:W0:Y:S01]  /*72f0*/  F2F.F32.F64 R0, R2 ;  /* 0x0000000200007310 */ /* 0x004e220000301000 */
[----:B------:R-:W0:-:S14]  /*7300*/  DSETP.GEU.AND P0, PT, |R2|, c[0x2][0x0], PT ;  /* 0x008000000200762a */ /* 0x000e1c0003f0e200 */
[----:B0-----:R-:W-:Y:S01]  /*7310*/  @!P0 FMUL R0, R0, 1.175494350822287508e-38 ;  /* 0x0080000000008820 */ /* 0x001fe20000400000 */
[----:B------:R-:W-:Y:S05]  /*7320*/  BRA `(.L_x_33196) ;  /* 0x000008f000007947 */ /* 0x000fea0003800000 */
.L_x_33204:
        /* <DEDUP_REMOVED lines=26> */
.L_x_33207:
        /* <DEDUP_REMOVED lines=13> */
.L_x_33206:
[----:B------:R-:W2:Y:S02]  /*75a0*/  LDG.E.U16 R0, [R2.64] ;  /* 0x0000002402007981 */ /* 0x000ea4000c1e1500 */
[----:B--2---:R-:W-:Y:S01]  /*75b0*/  PRMT R0, RZ, 0x5410, R0 ;  /* 0x00005410ff007816 */ /* 0x004fe20000000000 */
[----:B------:R-:W-:Y:S05]  /*75c0*/  BRA `(.L_x_33196) ;  /* 0x0000065000007947 */ /* 0x000fea0003800000 */
.L_x_33203:
        /* <DEDUP_REMOVED lines=11> */
.L_x_33210:
        /* <DEDUP_REMOVED lines=20> */
.L_x_33212:
[----:B------:R-:W-:Y:S05]  /*77c0*/  BSYNC B0 ;  /* 0x0000000000007941 */ /* 0x000fea0003800000 */
.L_x_33211:
[----:B------:R-:W-:Y:S01]  /*77d0*/  LEA R3, R0, 0x3b800000, 0x17 ;  /* 0x3b80000000037811 */ /* 0x000fe200078eb8ff */
[----:B------:R-:W-:-:S05]  /*77e0*/  IMAD.SHL.U32 R0, R2, 0x100000, RZ ;  /* 0x0010000002007824 */ /* 0x000fca00078e00ff */
[----:B------:R-:W-:Y:S01]  /*77f0*/  LOP3.LUT R0, R3, R0, R4, 0xfe, !PT ;  /* 0x0000000003007212 */ /* 0x000fe200078efe04 */
[----:B------:R-:W-:Y:S05]  /*7800*/  BRA `(.L_x_33196) ;  /* 0x0000041000007947 */ /* 0x000fea0003800000 */
.L_x_33209:
        /* <DEDUP_REMOVED lines=20> */
.L_x_33214:
[----:B------:R-:W-:Y:S05]  /*7950*/  BSYNC B0 ;  /* 0x0000000000007941 */ /* 0x000fea0003800000 */
.L_x_33213:
[----:B------:R-:W-:Y:S01]  /*7960*/  LEA R3, R0, 0x37800000, 0x17 ;  /* 0x3780000000037811 */ /* 0x000fe200078eb8ff */
[----:B------:R-:W-:-:S05]  /*7970*/  IMAD.SHL.U32 R0, R2, 0x200000, RZ ;  /* 0x0020000002007824 */ /* 0x000fca00078e00ff */
[----:B------:R-:W-:Y:S01]  /*7980*/  LOP3.LUT R0, R3, R0, R4, 0xfe, !PT ;  /* 0x0000000003007212 */ /* 0x000fe200078efe04 */
[----:B------:R-:W-:Y:S05]  /*7990*/  BRA `(.L_x_33196) ;  /* 0x0000028000007947 */ /* 0x000fea0003800000 */
.L_x_33208:
        /* <DEDUP_REMOVED lines=14> */
.L_x_33195:
        /* <DEDUP_REMOVED lines=21> */
.L_x_33216:
[----:B------:R-:W2:Y:S02]  /*7bd0*/  LDG.E.64 R2, [R2.64] ;  /* 0x0000002402027981 */ /* 0x000ea4000c1e1b00 */
[----:B--2---:R0:W1:Y:S01]  /*7be0*/  I2F.U64 R0, R2 ;  /* 0x0000000200007312 */ /* 0x0040620000301000 */
[----:B------:R-:W-:Y:S05]  /*7bf0*/  BRA `(.L_x_33196) ;  /* 0x0000002000007947 */ /* 0x000fea0003800000 */
.L_x_33215:
[----:B------:R-:W2:Y:S02]  /*7c00*/  LDG.E R0, [R2.64] ;  /* 0x0000002402007981 */ /* 0x000ea4000c1e1900 */
[----:B--2---:R-:W0:Y:S02]  /*7c10*/  I2F.U32 R0, R0 ;  /* 0x0000000000007306 */ /* 0x004e240000201000 */
.L_x_33196:
[----:B------:R-:W-:Y:S05]  /*7c20*/  BSYNC B6 ;  /* 0x0000000000067941 */ /* 0x000fea0003800000 */
.L_x_33190:
        /* <DEDUP_REMOVED lines=28> */
.L_x_33222:
[----:B------:R-:W-:Y:S01]  /*7df0*/  FSETP.GEU.FTZ.AND P0, PT, R4, -R5, PT ;  /* 0x800000050400720b */ /* 0x000fe20003f1e000 */
[----:B------:R-:W-:-:S12]  /*7e00*/  FADD.FTZ R2, R2, -1 ;  /* 0xbf80000002027421 */ /* 0x000fd80000010000 */
[----:B------:R-:W-:Y:S02]  /*7e10*/  @!P0 FADD.FTZ R2, R2, -1 ;  /* 0xbf80000002028421 */ /* 0x000fe40000010000 */
.L_x_33221:
[----:B------:R-:W-:Y:S05]  /*7e20*/  BSYNC B1 ;  /* 0x0000000000017941 */ /* 0x000fea0003800000 */
.L_x_33220:
[----:B------:R-:W-:Y:S01]  /*7e30*/  FFMA.FTZ R3, -R5, R2, R3 ;  /* 0x0000000205037223 */ /* 0x000fe20000010103 */
[----:B------:R-:W-:Y:S05]  /*7e40*/  BRA `(.L_x_33218) ;  /* 0x000001f000007947 */ /* 0x000fea0003800000 */
.L_x_33219:
        /* <DEDUP_REMOVED lines=15> */
.L_x_33225:
        /* <DEDUP_REMOVED lines=13> */
.L_x_33224:
[----:B------:R-:W-:Y:S05]  /*8010*/  BSYNC B1 ;  /* 0x0000000000017941 */ /* 0x000fea0003800000 */
.L_x_33223:
[----:B------:R-:W-:-:S04]  /*8020*/  FMUL.FTZ R2, R2, 1.1920928955078125e-07 ;  /* 0x3400000002027820 */ /* 0x000fc80000410000 */
[----:B------:R-:W-:Y:S02]  /*8030*/  FMUL.FTZ R3, R7, R2 ;  /* 0x0000000207037220 */ /* 0x000fe40000410000 */
.L_x_33218:
[----:B------:R-:W-:Y:S05]  /*8040*/  BSYNC B0 ;  /* 0x0000000000007941 */ /* 0x000fea0003800000 */
.L_x_33217:
        /* <DEDUP_REMOVED lines=23> */
.L_x_33229:
[----:B------:R-:W1:Y:S02]  /*81c0*/  F2I.S64.TRUNC R2, R2 ;  /* 0x0000000200027311 */ /* 0x000e64000020d900 */
[----:B-1----:R-:W-:-:S05]  /*81d0*/  IMAD.MOV.U32 R5, RZ, RZ, R2 ;  /* 0x000000ffff057224 */ /* 0x002fca00078e0002 */
[----:B------:R1:W-:Y:S01]  /*81e0*/  STG.E.U8 [R16.64], R5 ;  /* 0x0000000510007986 */ /* 0x0003e2000c101124 */
[----:B------:R-:W-:Y:S05]  /*81f0*/  BRA `(.L_x_33231) ;  /* 0x00000d3000007947 */ /* 0x000fea0003800000 */
.L_x_33228:
        /* <DEDUP_REMOVED lines=9> */
.L_x_33233:
[----:B------:R-:W1:Y:S02]  /*8290*/  F2I.FTZ.TRUNC.NTZ R3, R2 ;  /* 0x0000000200037305 */ /* 0x000e64000021f100 */
[----:B-1----:R1:W-:Y:S01]  /*82a0*/  STG.E [R16.64], R3 ;  /* 0x0000000310007986 */ /* 0x0023e2000c101924 */
[----:B------:R-:W-:Y:S05]  /*82b0*/  BRA `(.L_x_33231) ;  /* 0x00000c7000007947 */ /* 0x000fea0003800000 */
.L_x_33232:
[----:B------:R-:W1:Y:S02]  /*82c0*/  F2I.FTZ.TRUNC.NTZ R3, R2 ;  /* 0x0000000200037305 */ /* 0x000e64000021f100 */
[----:B-1----:R1:W-:Y:S01]  /*82d0*/  STG.E.U16 [R16.64], R3 ;  /* 0x0000000310007986 */ /* 0x0023e2000c101524 */
[----:B------:R-:W-:Y:S05]  /*82e0*/  BRA `(.L_x_33231) ;  /* 0x00000c4000007947 */ /* 0x000fea0003800000 */
.L_x_33227:
        /* <DEDUP_REMOVED lines=8> */
.L_x_33235:
[----:B------:R-:W-:-:S05]  /*8370*/  F2FP.PACK_AB R2, RZ, R2 ;  /* 0x00000002ff02723e */ /* 0x000fca00000000ff */
[----:B------:R1:W-:Y:S01]  /*8380*/  STG.E.U16 [R16.64], R2 ;  /* 0x0000000210007986 */ /* 0x0003e2000c101524 */
[----:B------:R-:W-:Y:S05]  /*8390*/  BRA `(.L_x_33231) ;  /* 0x00000b9000007947 */ /* 0x000fea0003800000 */
.L_x_33234:
        /* <DEDUP_REMOVED lines=9> */
.L_x_33237:
[----:B------:R-:W-:-:S04]  /*8430*/  F2FP.PACK_AB R3, RZ, R2 ;  /* 0x00000002ff03723e */ /* 0x000fc800000000ff */
[----:B------:R-:W-:-:S05]  /*8440*/  PRMT R3, R3, 0x5410, RZ ;  /* 0x0000541003037816 */ /* 0x000fca00000000ff */
[----:B------:R1:W-:Y:S01]  /*8450*/  STG.E [R16.64], R3 ;  /* 0x0000000310007986 */ /* 0x0003e2000c101924 */
[----:B------:R-:W-:Y:S05]  /*8460*/  BRA `(.L_x_33231) ;  /* 0x00000ac000007947 */ /* 0x000fea0003800000 */
.L_x_33236:
[----:B------:R-:W-:-:S06]  /*8470*/  FMUL.FTZ R2, R2, 1 ;  /* 0x3f80000002027820 */ /* 0x000fcc0000410000 */
[----:B------:R-:W1:Y:S02]  /*8480*/  F2F.F64.F32 R2, R2 ;  /* 0x0000000200027310 */ /* 0x000e640000201800 */
[----:B-1----:R1:W-:Y:S01]  /*8490*/  STG.E.64 [R16.64], R2 ;  /* 0x0000000210007986 */ /* 0x0023e2000c101b24 */
[----:B------:R-:W-:Y:S05]  /*84a0*/  BRA `(.L_x_33231) ;  /* 0x00000a8000007947 */ /* 0x000fea0003800000 */
.L_x_33226:
        /* <DEDUP_REMOVED lines=12> */
.L_x_33240:
[----:B------:R-:W-:Y:S01]  /*8570*/  FMUL.FTZ R4, R2, 1 ;  /* 0x3f80000002047820 */ /* 0x000fe20000410000 */
[----:B------:R-:W-:-:S05]  /*8580*/  CS2R R6, SRZ ;  /* 0x0000000000067805 */ /* 0x000fca000001ff00 */
[----:B------:R-:W1:Y:S02]  /*8590*/  F2F.F64.F32 R4, R4 ;  /* 0x0000000400047310 */ /* 0x000e640000201800 */
[----:B-1----:R1:W-:Y:S01]  /*85a0*/  STG.E.128 [R16.64], R4 ;  /* 0x0000000410007986 */ /* 0x0023e2000c101d24 */
[----:B------:R-:W-:Y:S05]  /*85b0*/  BRA `(.L_x_33231) ;  /* 0x0000097000007947 */ /* 0x000fea0003800000 */
.L_x_33239:
        /* <DEDUP_REMOVED lines=20> */
.L_x_33244:
[----:B------:R-:W-:Y:S05]  /*8700*/  BSYNC B0 ;  /* 0x0000000000007941 */ /* 0x000fea0003800000 */
.L_x_33243:
[----:B------:R-:W-:-:S05]  /*8710*/  LOP3.LUT R5, R0, R5, RZ, 0xfc, !PT ;  /* 0x0000000500057212 */ /* 0x000fca00078efcff */
[----:B------:R1:W-:Y:S01]  /*8720*/  STG.E.U8 [R16.64], R5 ;  /* 0x0000000510007986 */ /* 0x0003e2000c101124 */
[----:B------:R-:W-:Y:S05]  /*8730*/  BRA `(.L_x_33231) ;  /* 0x000007f000007947 */ /* 0x000fea0003800000 */
.L_x_33242:
        /* <DEDUP_REMOVED lines=12> */
.L_x_33246:
[----:B------:R-:W-:Y:S01]  /*8800*/  IMAD.MOV.U32 R0, RZ, RZ, 0x7f ;  /* 0x0000007fff007424 */ /* 0x000fe200078e00ff */
[----:B------:R-:W-:-:S04]  /*8810*/  ISETP.GT.U32.AND P0, PT, R4, 0x7f800000, PT ;  /* 0x7f8000000400780c */ /* 0x000fc80003f04070 */
[----:B------:R-:W-:-:S04]  /*8820*/  SEL R0, R0, 0x7c, P0 ;  /* 0x0000007c00007807 */ /* 0x000fc80000000000 */
.L_x_33247:
[----:B------:R-:W-:Y:S05]  /*8830*/  BSYNC B0 ;  /* 0x0000000000007941 */ /* 0x000fea0003800000 */
.L_x_33245:
[----:B------:R-:W-:-:S04]  /*8840*/  LOP3.LUT R2, R2, 0x80000000, RZ, 0xc0, !PT ;  /* 0x8000000002027812 */ /* 0x000fc800078ec0ff */
[----:B------:R-:W-:-:S04]  /*8850*/  SHF.R.U32.HI R3, RZ, 0x18, R2 ;  /* 0x00000018ff037819 */ /* 0x000fc80000011602 */
[----:B------:R-:W-:-:S05]  /*8860*/  LOP3.LUT R3, R0, R3, RZ, 0xfc, !PT ;  /* 0x0000000300037212 */ /* 0x000fca00078efcff */
[----:B------:R1:W-:Y:S01]  /*8870*/  STG.E.U8 [R16.64], R3 ;  /* 0x0000000310007986 */ /* 0x0003e2000c101124 */
[----:B------:R-:W-:Y:S05]  /*8880*/  BRA `(.L_x_33231) ;  /* 0x000006a000007947 */ /* 0x000fea0003800000 */
.L_x_33241:
[----:B------:R-:W-:-:S05]  /*8890*/  F2FP.BF16.PACK_AB R2, RZ, R2 ;  /* 0x00000002ff02723e */ /* 0x000fca00000010ff */
[----:B------:R1:W-:Y:S01]  /*88a0*/  STG.E.U16 [R16.64], R2 ;  /* 0x0000000210007986 */ /* 0x0003e2000c101524 */
[----:B------:R-:W-:Y:S05]  /*88b0*/  BRA `(.L_x_33231) ;  /* 0x0000067000007947 */ /* 0x000fea0003800000 */
.L_x_33238:
        /* <DEDUP_REMOVED lines=11> */
.L_x_33250:
        /* <DEDUP_REMOVED lines=16> */
.L_x_33253:
[----:B------:R-:W-:-:S04]  /*8a70*/  LOP3.LUT R2, R2, 0x80000000, RZ, 0xc0, !PT ;  /* 0x8000000002027812 */ /* 0x000fc800078ec0ff */
[----:B------:R-:W-:-:S04]  /*8a80*/  SHF.R.U32.HI R3, RZ, 0x18, R2 ;  /* 0x00000018ff037819 */ /* 0x000fc80000011602 */
[----:B------:R-:W-:-:S04]  /*8a90*/  LOP3.LUT R0, R0, R3, RZ, 0xfc, !PT ;  /* 0x0000000300007212 */ /* 0x000fc800078efcff */
[----:B------:R-:W-:Y:S02]  /*8aa0*/  PRMT R8, R0, 0x7610, R8 ;  /* 0x0000761000087816 */ /* 0x000fe40000000008 */
.L_x_33252:
[----:B------:R-:W-:Y:S05]  /*8ab0*/  BSYNC B0 ;  /* 0x0000000000007941 */ /* 0x000fea0003800000 */
.L_x_33251:
[----:B------:R0:W-:Y:S01]  /*8ac0*/  STG.E.U8 [R16.64], R8 ;  /* 0x0000000810007986 */ /* 0x0001e2000c101124 */
[----:B------:R-:W-:Y:S05]  /*8ad0*/  BRA `(.L_x_33231) ;  /* 0x0000045000007947 */ /* 0x000fea0003800000 */
.L_x_33249:
        /* <DEDUP_REMOVED lines=16> */
.L_x_33256:
[----:B------:R-:W-:-:S04]  /*8be0*/  LOP3.LUT R2, R2, 0x80000000, RZ, 0xc0, !PT ;  /* 0x8000000002027812 */ /* 0x000fc800078ec0ff */
[----:B------:R-:W-:-:S04]  /*8bf0*/  SHF.R.U32.HI R3, RZ, 0x18, R2 ;  /* 0x00000018ff037819 */ /* 0x000fc80000011602 */
[----:B------:R-:W-:-:S04]  /*8c00*/  LOP3.LUT R0, R0, R3, RZ, 0xfc, !PT ;  /* 0x0000000300007212 */ /* 0x000fc800078efcff */
[----:B------:R-:W-:Y:S02]  /*8c10*/  PRMT R8, R0, 0x7610, R8 ;  /* 0x0000761000087816 */ /* 0x000fe40000000008 */
.L_x_33255:
[----:B------:R-:W-:Y:S05]  /*8c20*/  BSYNC B0 ;  /* 0x0000000000007941 */ /* 0x000fea0003800000 */
.L_x_33254:
[----:B------:R0:W-:Y:S01]  /*8c30*/  STG.E.U8 [R16.64], R8 ;  /* 0x0000000810007986 */ /* 0x0001e2000c101124 */
[----:B------:R-:W-:Y:S05]  /*8c40*/  BRA `(.L_x_33231) ;  /* 0x000002e000007947 */ /* 0x000fea0003800000 */
.L_x_33248:
        /* <DEDUP_REMOVED lines=21> */
.L_x_33230:
        /* <DEDUP_REMOVED lines=20> */
.L_x_33258:
[----:B------:R-:W1:Y:S02]  /*8ee0*/  F2I.U64.TRUNC R2, R2 ;  /* 0x0000000200027311 */ /* 0x000e64000020d800 */
[----:B-1----:R1:W-:Y:S01]  /*8ef0*/  STG.E.64 [R16.64], R2 ;  /* 0x0000000210007986 */ /* 0x0023e2000c101b24 */
[----:B------:R-:W-:Y:S05]  /*8f00*/  BRA `(.L_x_33231) ;  /* 0x0000002000007947 */ /* 0x000fea0003800000 */
.L_x_33257:
[----:B------:R-:W1:Y:S02]  /*8f10*/  F2I.FTZ.U32.TRUNC.NTZ R3, R2 ;  /* 0x0000000200037305 */ /* 0x000e64000021f000 */
[----:B-1----:R1:W-:Y:S02]  /*8f20*/  STG.E [R16.64], R3 ;  /* 0x0000000310007986 */ /* 0x0023e4000c101924 */
.L_x_33231:
[----:B------:R-:W-:Y:S02]  /*8f30*/  IADD3 R19, R19, 0x80, RZ ;  /* 0x0000008013137810 */ /* 0x000fe40007ffe0ff */
.L_x_33118:
[----:B------:R-:W-:Y:S05]  /*8f40*/  BSYNC B7 ;  /* 0x0000000000077941 */ /* 0x000fea0003800000 */
.L_x_33117:
        /* <DEDUP_REMOVED lines=230> */
.L_x_33259:
        /* <DEDUP_REMOVED lines=20> */
.L_x_33264:
[----:B------:R-:W2:Y:S02]  /*9ef0*/  LDG.E.U8 R0, [R2.64] ;  /* 0x0000002402007981 */ /* 0x000ea4000c1e1100 */
[----:B--2---:R-:W0:Y:S01]  /*9f00*/  I2F.U16 R0, R0 ;  /* 0x0000000000007306 */ /* 0x004e220000101000 */
[----:B------:R-:W-:Y:S05]  /*9f10*/  BRA `(.L_x_33266) ;  /* 0x00000ca000007947 */ /* 0x000fea0003800000 */
.L_x_33263:
        /* <DEDUP_REMOVED lines=9> */
.L_x_33268:
[----:B------:R-:W2:Y:S02]  /*9fb0*/  LDG.E R0, [R2.64] ;  /* 0x0000002402007981 */ /* 0x000ea4000c1e1900 */
[----:B--2---:R-:W0:Y:S01]  /*9fc0*/  I2F R0, R0 ;  /* 0x0000000000007306 */ /* 0x004e220000201400 */
[----:B------:R-:W-:Y:S05]  /*9fd0*/  BRA `(.L_x_33266) ;  /* 0x00000be000007947 */ /* 0x000fea0003800000 */
.L_x_33267:
[----:B------:R-:W2:Y:S02]  /*9fe0*/  LDG.E.U16 R0, [R2.64] ;  /* 0x0000002402007981 */ /* 0x000ea4000c1e1500 */
[----:B--2---:R-:W0:Y:S01]  /*9ff0*/  I2F.S16 R0, R0 ;  /* 0x0000000000007306 */ /* 0x004e220000101400 */
[----:B------:R-:W-:Y:S05]  /*a000*/  BRA `(.L_x_33266) ;  /* 0x00000bb000007947 */ /* 0x000fea0003800000 */
.L_x_33262:
        /* <DEDUP_REMOVED lines=8> */
.L_x_33270:
[----:B------:R-:W2:Y:S02]  /*a090*/  LDG.E.U16 R0, [R2.64] ;  /* 0x0000002402007981 */ /* 0x000ea4000c1e1500 */
[----:B--2---:R-:W-:Y:S01]  /*a0a0*/  HADD2.F32 R0, -RZ, R0.H0_H0 ;  /* 0x20000000ff007230 */ /* 0x004fe20000004100 */
[----:B------:R-:W-:Y:S05]  /*a0b0*/  BRA `(.L_x_33266) ;  /* 0x00000b0000007947 */ /* 0x000fea0003800000 */
.L_x_33269:
        /* <DEDUP_REMOVED lines=8> */
.L_x_33272:
[----:B------:R-:W2:Y:S02]  /*a140*/  LDG.E.U16 R0, [R2.64] ;  /* 0x0000002402007981 */ /* 0x000ea4000c1e1500 */
[----:B--2---:R-:W-:Y:S01]  /*a150*/  HADD2.F32 R0, -RZ, R0.H0_H0 ;  /* 0x20000000ff007230 */ /* 0x004fe20000004100 */
[----:B------:R-:W-:Y:S05]  /*a160*/  BRA `(.L_x_33266) ;  /* 0x00000a5000007947 */ /* 0x000fea0003800000 */
.L_x_33271:
[----:B------:R-:W2:Y:S02]  /*a170*/  LDG.E.64 R2, [R2.64] ;  /* 0x0000002402027981 */ /* 0x000ea4000c1e1b00 */
[----:B--2---:R-:W0:Y:S01]  /*a180*/  F2F.F32.F64 R0, R2 ;  /* 0x0000000200007310 */ /* 0x004e220000301000 */
[----:B------:R-:W0:-:S14]  /*a190*/  DSETP.GEU.AND P0, PT, |R2|, c[0x2][0x0], PT ;  /* 0x008000000200762a */ /* 0x000e1c0003f0e200 */
[----:B0-----:R-:W-:Y:S01]  /*a1a0*/  @!P0 FMUL R0, R0, 1.175494350822287508e-38 ;  /* 0x0080000000008820 */ /* 0x001fe20000400000 */
[----:B------:R-:W-:Y:S05]  /*a1b0*/  BRA `(.L_x_33266) ;  /* 0x00000a0000007947 */ /* 0x000fea0003800000 */
.L_x_33261:
        /* <DEDUP_REMOVED lines=12> */
.L_x_33275:
[----:B------:R-:W2:Y:S02]  /*a280*/  LDG.E.64 R2, [R2.64] ;  /* 0x0000002402027981 */ /* 0x000ea4000c1e1b00 */
[----:B--2---:R-:W0:Y:S01]  /*a290*/  F2F.F32.F64 R0, R2 ;  /* 0x0000000200007310 */ /* 0x004e220000301000 */
[----:B------:R-:W0:-:S14]  /*a2a0*/  DSETP.GEU.AND P0, PT, |R2|, c[0x2][0x0], PT ;  /* 0x008000000200762a */ /* 0x000e1c0003f0e200 */
[----:B0-----:R-:W-:Y:S01]  /*a2b0*/  @!P0 FMUL R0, R0, 1.175494350822287508e-38 ;  /* 0x0080000000008820 */ /* 0x001fe20000400000 */
[----:B------:R-:W-:Y:S05]  /*a2c0*/  BRA `(.L_x_33266) ;  /* 0x000008f000007947 */ /* 0x000fea0003800000 */
.L_x_33274:
        /* <DEDUP_REMOVED lines=26> */
.L_x_33277:
        /* <DEDUP_REMOVED lines=13> */
.L_x_33276:
[----:B------:R-:W2:Y:S02]  /*a540*/  LDG.E.U16 R0, [R2.64] ;  /* 0x0000002402007981 */ /* 0x000ea4000c1e1500 */
[----:B--2---:R-:W-:Y:S01]  /*a550*/  PRMT R0, RZ, 0x5410, R0 ;  /* 0x00005410ff007816 */ /* 0x004fe20000000000 */
[----:B------:R-:W-:Y:S05]  /*a560*/  BRA `(.L_x_33266) ;  /* 0x0000065000007947 */ /* 0x000fea0003800000 */
.L_x_33273:
        /* <DEDUP_REMOVED lines=11> */
.L_x_33280:
        /* <DEDUP_REMOVED lines=20> */
.L_x_33282:
[----:B------:R-:W-:Y:S05]  /*a760*/  BSYNC B0 ;  /* 0x0000000000007941 */ /* 0x000fea0003800000 */
.L_x_33281:
[----:B------:R-:W-:Y:S01]  /*a770*/  LEA R3, R0, 0x3b800000, 0x17 ;  /* 0x3b80000000037811 */ /* 0x000fe200078eb8ff */
[----:B------:R-:W-:-:S05]  /*a780*/  IMAD.SHL.U32 R0, R2, 0x100000, RZ ;  /* 0x0010000002007824 */ /* 0x000fca00078e00ff */
[----:B------:R-:W-:Y:S01]  /*a790*/  LOP3.LUT R0, R3, R0, R4, 0xfe, !PT ;  /* 0x0000000003007212 */ /* 0x000fe200078efe04 */
[----:B------:R-:W-:Y:S05]  /*a7a0*/  BRA `(.L_x_33266) ;  /* 0x0000041000007947 */ /* 0x000fea0003800000 */
.L_x_33279:
        /* <DEDUP_REMOVED lines=20> */
.L_x_33284:
[----:B------:R-:W-:Y:S05]  /*a8f0*/  BSYNC B0 ;  /* 0x0000000000007941 */ /* 0x000fea0003800000 */
.L_x_33283:
[----:B------:R-:W-:Y:S01]  /*a900*/  LEA R3, R0, 0x37800000, 0x17 ;  /* 0x3780000000037811 */ /* 0x000fe200078eb8ff */
[----:B------:R-:W-:-:S05]  /*a910*/  IMAD.SHL.U32 R0, R2, 0x200000, RZ ;  /* 0x0020000002007824 */ /* 0x000fca00078e00ff */
[----:B------:R-:W-:Y:S01]  /*a920*/  LOP3.LUT R0, R3, R0, R4, 0xfe, !PT ;  /* 0x0000000003007212 */ /* 0x000fe200078efe04 */
[----:B------:R-:W-:Y:S05]  /*a930*/  BRA `(.L_x_33266) ;  /* 0x0000028000007947 */ /* 0x000fea0003800000 */
.L_x_33278:
        /* <DEDUP_REMOVED lines=14> */
.L_x_33265:
        /* <DEDUP_REMOVED lines=21> */
.L_x_33286:
[----:B------:R-:W2:Y:S02]  /*ab70*/  LDG.E.64 R2, [R2.64] ;  /* 0x0000002402027981 */ /* 0x000ea4000c1e1b00 */
[----:B--2---:R0:W1:Y:S01]  /*ab80*/  I2F.U64 R0, R2 ;  /* 0x0000000200007312 */ /* 0x0040620000301000 */
[----:B------:R-:W-:Y:S05]  /*ab90*/  BRA `(.L_x_33266) ;  /* 0x0000002000007947 */ /* 0x000fea0003800000 */
.L_x_33285:
[----:B------:R-:W2:Y:S02]  /*aba0*/  LDG.E R0, [R2.64] ;  /* 0x0000002402007981 */ /* 0x000ea4000c1e1900 */
[----:B--2---:R-:W0:Y:S02]  /*abb0*/  I2F.U32 R0, R0 ;  /* 0x0000000000007306 */ /* 0x004e240000201000 */
.L_x_33266:
[----:B------:R-:W-:Y:S05]  /*abc0*/  BSYNC B6 ;  /* 0x0000000000067941 */ /* 0x000fea0003800000 */
.L_x_33260:
        /* <DEDUP_REMOVED lines=28> */
.L_x_33292:
[----:B------:R-:W-:Y:S01]  /*ad90*/  FSETP.GEU.FTZ.AND P0, PT, R4, -R5, PT ;  /* 0x800000050400720b */ /* 0x000fe20003f1e000 */
[----:B------:R-:W-:-:S12]  /*ada0*/  FADD.FTZ R2, R2, -1 ;  /* 0xbf80000002027421 */ /* 0x000fd80000010000 */
[----:B------:R-:W-:Y:S02]  /*adb0*/  @!P0 FADD.FTZ R2, R2, -1 ;  /* 0xbf80000002028421 */ /* 0x000fe40000010000 */
.L_x_33291:
[----:B------:R-:W-:Y:S05]  /*adc0*/  BSYNC B1 ;  /* 0x0000000000017941 */ /* 0x000fea0003800000 */
.L_x_33290:
[----:B------:R-:W-:Y:S01]  /*add0*/  FFMA.FTZ R3, -R5, R2, R3 ;  /* 0x0000000205037223 */ /* 0x000fe20000010103 */
[----:B------:R-:W-:Y:S05]  /*ade0*/  BRA `(.L_x_33288) ;  /* 0x000001f000007947 */ /* 0x000fea0003800000 */
.L_x_33289:
        /* <DEDUP_REMOVED lines=15> */
.L_x_33295:
        /* <DEDUP_REMOVED lines=13> */
.L_x_33294:
[----:B------:R-:W-:Y:S05]  /*afb0*/  BSYNC B1 ;  /* 0x0000000000017941 */ /* 0x000fea0003800000 */
.L_x_33293:
[----:B------:R-:W-:-:S04]  /*afc0*/  FMUL.FTZ R2, R2, 1.1920928955078125e-07 ;  /* 0x3400000002027820 */ /* 0x000fc80000410000 */
[----:B------:R-:W-:Y:S02]  /*afd0*/  FMUL.FTZ R3, R7, R2 ;  /* 0x0000000207037220 */ /* 0x000fe40000410000 */
.L_x_33288:
[----:B------:R-:W-:Y:S05]  /*afe0*/  BSYNC B0 ;  /* 0x0000000000007941 */ /* 0x000fea0003800000 */
.L_x_33287:
        /* <DEDUP_REMOVED lines=23> */
.L_x_33299:
[----:B------:R-:W1:Y:S02]  /*b160*/  F2I.S64.TRUNC R2, R2 ;  /* 0x0000000200027311 */ /* 0x000e64000020d900 */
[----:B-1----:R-:W-:-:S05]  /*b170*/  IMAD.MOV.U32 R5, RZ, RZ, R2 ;  /* 0x000000ffff057224 */ /* 0x002fca00078e0002 */
[----:B------:R-:W-:Y:S01]  /*b180*/  STG.E.U8 [R16.64], R5 ;  /* 0x0000000510007986 */ /* 0x000fe2000c101124 */
[----:B------:R-:W-:Y:S05]  /*b190*/  EXIT ;  /* 0x000000000000794d */ /* 0x000fea0003800000 */
.L_x_33298:
        /* <DEDUP_REMOVED lines=9> */
.L_x_33302:
[----:B------:R-:W1:Y:S02]  /*b230*/  F2I.FTZ.TRUNC.NTZ R3, R2 ;  /* 0x0000000200037305 */ /* 0x000e64000021f100 */
[----:B-1----:R-:W-:Y:S01]  /*b240*/  STG.E [R16.64], R3 ;  /* 0x0000000310007986 */ /* 0x002fe2000c101924 */
[----:B------:R-:W-:Y:S05]  /*b250*/  EXIT ;  /* 0x000000000000794d */ /* 0x000fea0003800000 */
.L_x_33301:
[----:B------:R-:W1:Y:S02]  /*b260*/  F2I.FTZ.TRUNC.NTZ R3, R2 ;  /* 0x0000000200037305 */ /* 0x000e64000021f100 */
[----:B-1----:R-:W-:Y:S01]  /*b270*/  STG.E.U16 [R16.64], R3 ;  /* 0x0000000310007986 */ /* 0x002fe2000c101524 */
[----:B------:R-:W-:Y:S05]  /*b280*/  EXIT ;  /* 0x000000000000794d */ /* 0x000fea0003800000 */
.L_x_33297:
        /* <DEDUP_REMOVED lines=8> */
.L_x_33304:
[----:B------:R-:W-:-:S05]  /*b310*/  F2FP.PACK_AB R2, RZ, R2 ;  /* 0x00000002ff02723e */ /* 0x000fca00000000ff */
[----:B------:R-:W-:Y:S01]  /*b320*/  STG.E.U16 [R16.64], R2 ;  /* 0x0000000210007986 */ /* 0x000fe2000c101524 */
[----:B------:R-:W-:Y:S05]  /*b330*/  EXIT ;  /* 0x000000000000794d */ /* 0x000fea0003800000 */
.L_x_33303:
        /* <DEDUP_REMOVED lines=9> */
.L_x_33306:
[----:B------:R-:W-:-:S04]  /*b3d0*/  F2FP.PACK_AB R3, RZ, R2 ;  /* 0x00000002ff03723e */ /* 0x000fc800000000ff */
[----:B------:R-:W-:-:S05]  /*b3e0*/  PRMT R3, R3, 0x5410, RZ ;  /* 0x0000541003037816 */ /* 0x000fca00000000ff */
[----:B------:R-:W-:Y:S01]  /*b3f0*/  STG.E [R16.64], R3 ;  /* 0x0000000310007986 */ /* 0x000fe2000c101924 */
[----:B------:R-:W-:Y:S05]  /*b400*/  EXIT ;  /* 0x000000000000794d */ /* 0x000fea0003800000 */
.L_x_33305:
[----:B------:R-:W-:-:S06]  /*b410*/  FMUL.FTZ R2, R2, 1 ;  /* 0x3f80000002027820 */ /* 0x000fcc0000410000 */
[----:B------:R-:W1:Y:S02]  /*b420*/  F2F.F64.F32 R2, R2 ;  /* 0x0000000200027310 */ /* 0x000e640000201800 */
[----:B-1----:R-:W-:Y:S01]  /*b430*/  STG.E.64 [R16.64], R2 ;  /* 0x0000000210007986 */ /* 0x002fe2000c101b24 */
[----:B------:R-:W-:Y:S05]  /*b440*/  EXIT ;  /* 0x000000000000794d */ /* 0x000fea0003800000 */
.L_x_33296:
        /* <DEDUP_REMOVED lines=12> */
.L_x_33309:
[----:B------:R-:W-:Y:S01]  /*b510*/  FMUL.FTZ R4, R2, 1 ;  /* 0x3f80000002047820 */ /* 0x000fe20000410000 */
[----:B------:R-:W-:-:S05]  /*b520*/  CS2R R6, SRZ ;  /* 0x0000000000067805 */ /* 0x000fca000001ff00 */
[----:B------:R-:W1:Y:S02]  /*b530*/  F2F.F64.F32 R4, R4 ;  /* 0x0000000400047310 */ /* 0x000e640000201800 */
[----:B-1----:R-:W-:Y:S01]  /*b540*/  STG.E.128 [R16.64], R4 ;  /* 0x0000000410007986 */ /* 0x002fe2000c101d24 */
[----:B------:R-:W-:Y:S05]  /*b550*/  EXIT ;  /* 0x000000000000794d */ /* 0x000fea0003800000 */
.L_x_33308:
        /* <DEDUP_REMOVED lines=20> */
.L_x_33313:
[----:B------:R-:W-:Y:S05]  /*b6a0*/  BSYNC B0 ;  /* 0x0000000000007941 */ /* 0x000fea0003800000 */
.L_x_33312:
[----:B------:R-:W-:-:S05]  /*b6b0*/  LOP3.LUT R5, R0, R5, RZ, 0xfc, !PT ;  /* 0x0000000500057212 */ /* 0x000fca00078efcff */
[----:B------:R-:W-:Y:S01]  /*b6c0*/  STG.E.U8 [R16.64], R5 ;  /* 0x0000000510007986 */ /* 0x000fe2000c101124 */
[----:B------:R-:W-:Y:S05]  /*b6d0*/  EXIT ;  /* 0x000000000000794d */ /* 0x000fea0003800000 */
.L_x_33311:
        /* <DEDUP_REMOVED lines=12> */
.L_x_33315:
[----:B------:R-:W-:Y:S01]  /*b7a0*/  IMAD.MOV.U32 R0, RZ, RZ, 0x7f ;  /* 0x0000007fff007424 */ /* 0x000fe200078e00ff */
[----:B------:R-:W-:-:S04]  /*b7b0*/  ISETP.GT.U32.AND P0, PT, R4, 0x7f800000, PT ;  /* 0x7f8000000400780c */ /* 0x000fc80003f04070 */
[----:B------:R-:W-:-:S04]  /*b7c0*/  SEL R0, R0, 0x7c, P0 ;  /* 0x0000007c00007807 */ /* 0x000fc80000000000 */
.L_x_33316:
[----:B------:R-:W-:Y:S05]  /*b7d0*/  BSYNC B0 ;  /* 0x0000000000007941 */ /* 0x000fea0003800000 */
.L_x_33314:
[----:B------:R-:W-:-:S04]  /*b7e0*/  LOP3.LUT R2, R2, 0x80000000, RZ, 0xc0, !PT ;  /* 0x8000000002027812 */ /* 0x000fc800078ec0ff */
[----:B------:R-:W-:-:S04]  /*b7f0*/  SHF.R.U32.HI R3, RZ, 0x18, R2 ;  /* 0x00000018ff037819 */ /* 0x000fc80000011602 */
[----:B------:R-:W-:-:S05]  /*b800*/  LOP3.LUT R3, R0, R3, RZ, 0xfc, !PT ;  /* 0x0000000300037212 */ /* 0x000fca00078efcff */
[----:B------:R-:W-:Y:S01]  /*b810*/  STG.E.U8 [R16.64], R3 ;  /* 0x0000000310007986 */ /* 0x000fe2000c101124 */
[----:B------:R-:W-:Y:S05]  /*b820*/  EXIT ;  /* 0x000000000000794d */ /* 0x000fea0003800000 */
.L_x_33310:
[----:B------:R-:W-:-:S05]  /*b830*/  F2FP.BF16.PACK_AB R2, RZ, R2 ;  /* 0x00000002ff02723e */ /* 0x000fca00000010ff */
[----:B------:R-:W-:Y:S01]  /*b840*/  STG.E.U16 [R16.64], R2 ;  /* 0x0000000210007986 */ /* 0x000fe2000c101524 */
[----:B------:R-:W-:Y:S05]  /*b850*/  EXIT ;  /* 0x000000000000794d */ /* 0x000fea0003800000 */
.L_x_33307:
        /* <DEDUP_REMOVED lines=11> */
.L_x_33319:
        /* <DEDUP_REMOVED lines=16> */
.L_x_33322:
[----:B------:R-:W-:-:S04]  /*ba10*/  LOP3.LUT R2, R2, 0x80000000, RZ, 0xc0, !PT ;  /* 0x8000000002027812 */ /* 0x000fc800078ec0ff */
[----:B------:R-:W-:-:S04]  /*ba20*/  SHF.R.U32.HI R3, RZ, 0x18, R2 ;  /* 0x00000018ff037819 */ /* 0x000fc80000011602 */
[----:B------:R-:W-:-:S04]  /*ba30*/  LOP3.LUT R0, R0, R3, RZ, 0xfc, !PT ;  /* 0x0000000300007212 */ /* 0x000fc800078efcff */
[----:B------:R-:W-:Y:S02]  /*ba40*/  PRMT R8, R0, 0x7610, R8 ;  /* 0x0000761000087816 */ /* 0x000fe40000000008 */
.L_x_33321:
[----:B------:R-:W-:Y:S05]  /*ba50*/  BSYNC B0 ;  /* 0x0000000000007941 */ /* 0x000fea0003800000 */
.L_x_33320:
[----:B------:R-:W-:Y:S01]  /*ba60*/  STG.E.U8 [R16.64], R8 ;  /* 0x0000000810007986 */ /* 0x000fe2000c101124 */
[----:B------:R-:W-:Y:S05]  /*ba70*/  EXIT ;  /* 0x000000000000794d */ /* 0x000fea0003800000 */
.L_x_33318:
        /* <DEDUP_REMOVED lines=16> */
.L_x_33325:
[----:B------:R-:W-:-:S04]  /*bb80*/  LOP3.LUT R2, R2, 0x80000000, RZ, 0xc0, !PT ;  /* 0x8000000002027812 */ /* 0x000fc800078ec0ff */
[----:B------:R-:W-:-:S04]  /*bb90*/  SHF.R.U32.HI R3, RZ, 0x18, R2 ;  /* 0x00000018ff037819 */ /* 0x000fc80000011602 */
[----:B------:R-:W-:-:S04]  /*bba0*/  LOP3.LUT R0, R0, R3, RZ, 0xfc, !PT ;  /* 0x0000000300007212 */ /* 0x000fc800078efcff */
[----:B------:R-:W-:Y:S02]  /*bbb0*/  PRMT R8, R0, 0x7610, R8 ;  /* 0x0000761000087816 */ /* 0x000fe40000000008 */
.L_x_33324:
[----:B------:R-:W-:Y:S05]  /*bbc0*/  BSYNC B0 ;  /* 0x0000000000007941 */ /* 0x000fea0003800000 */
.L_x_33323:
[----:B------:R-:W-:Y:S01]  /*bbd0*/  STG.E.U8 [R16.64], R8 ;  /* 0x0000000810007986 */ /* 0x000fe2000c101124 */
[----:B------:R-:W-:Y:S05]  /*bbe0*/  EXIT ;  /* 0x000000000000794d */ /* 0x000fea0003800000 */
.L_x_33317:
        /* <DEDUP_REMOVED lines=21> */
.L_x_33300:
        /* <DEDUP_REMOVED lines=20> */
.L_x_33327:
[----:B------:R-:W1:Y:S02]  /*be80*/  F2I.U64.TRUNC R2, R2 ;  /* 0x0000000200027311 */ /* 0x000e64000020d800 */
[----:B-1----:R-:W-:Y:S01]  /*be90*/  STG.E.64 [R16.64], R2 ;  /* 0x0000000210007986 */ /* 0x002fe2000c101b24 */
[----:B------:R-:W-:Y:S05]  /*bea0*/  EXIT ;  /* 0x000000000000794d */ /* 0x000fea0003800000 */
.L_x_33326:
[----:B------:R-:W1:Y:S02]  /*beb0*/  F2I.FTZ.U32.TRUNC.NTZ R3, R2 ;  /* 0x0000000200037305 */ /* 0x000e64000021f000 */
[----:B-1----:R-:W-:Y:S01]  /*bec0*/  STG.E [R16.64], R3 ;  /* 0x0000000310007986 */ /* 0x002fe2000c101924 */
[----:B------:R-:W-:Y:S05]  /*bed0*/  EXIT ;  /* 0x000000000000794d */ /* 0x000fea0003800000 */
.L_x_33328:
        /* <DEDUP_REMOVED lines=10> */
.L_x_50755:


//--------------------- .text._ZN2at6native27unrolled_elementwise_kernelINS0_13BUnaryFunctorIfffZZZNS0_21remainder_kernel_cudaERNS_18TensorIteratorBaseEENKUlvE0_clEvENKUlvE0_clEvEUlffE_EESt5arrayIPcLm2EELi4E23TrivialOffsetCalculatorILi1EjESD_NS0_6memory12LoadWithCastILi1EEENSE_13StoreWithCastILi1EEEEEviT_T0_T2_T3_T4_T5_ --------------------------
	.section	.text._ZN2at6native27unrolled_elementwise_kernelINS0_13BUnaryFunctorIfffZZZNS0_21remainder_kernel_cudaERNS_18TensorIteratorBaseEENKUlvE0_clEvENKUlvE0_clEvEUlffE_EESt5arrayIPcLm2EELi4E23TrivialOffsetCalculatorILi1EjESD_NS0_6memory12LoadWithCastILi1EEENSE_13StoreWithCastILi1EEEEEviT_T0_T2_T3_T4_T5_,"ax",@progbits
	.sectioninfo	@"SHI_REGISTERS=30"
	.align	128
        .global         _ZN2at6native27unrolled_elementwise_kernelINS0_13BUnaryFunctorIfffZZZNS0_21remainder_kernel_cudaERNS_18TensorIteratorBaseEENKUlvE0_clEvENKUlvE0_clEvEUlffE_EESt5arrayIPcLm2EELi4E23TrivialOffsetCalculatorILi1EjESD_NS0_6memory12LoadWithCastILi1EEENSE_13StoreWithCastILi1EEEEEviT_T0_T2_T3_T4_T5_
        .type           _ZN2at6native27unrolled_elementwise_kernelINS0_13BUnaryFunctorIfffZZZNS0_21remainder_kernel_cudaERNS_18TensorIteratorBaseEENKUlvE0_clEvENKUlvE0_clEvEUlffE_EESt5arrayIPcLm2EELi4E23TrivialOffsetCalculatorILi1EjESD_NS0_6memory12LoadWithCastILi1EEENSE_13StoreWithCastILi1EEEEEviT_T0_T2_T3_T4_T5_,@function
        .size           _ZN2at6native27unrolled_elementwise_kernelINS0_13BUnaryFunctorIfffZZZNS0_21remainder_kernel_cudaERNS_18TensorIteratorBaseEENKUlvE0_clEvENKUlvE0_clEvEUlffE_EESt5arrayIPcLm2EELi4E23TrivialOffsetCalculatorILi1EjESD_NS0_6memory12LoadWithCastILi1EEENSE_13StoreWithCastILi1EEEEEviT_T0_T2_T3_T4_T5_,(.L_x_50756 - _ZN2at6native27unrolled_elementwise_kernelINS0_13BUnaryFunctorIfffZZZNS0_21remainder_kernel_cudaERNS_18TensorIteratorBaseEENKUlvE0_clEvENKUlvE0_clEvEUlffE_EESt5arrayIPcLm2EELi4E23TrivialOffsetCalculatorILi1EjESD_NS0_6memory12LoadWithCastILi1EEENSE_13StoreWithCastILi1EEEEEviT_T0_T2_T3_T4_T5_)
        .other          _ZN2at6native27unrolled_elementwise_kernelINS0_13BUnaryFunctorIfffZZZNS0_21remainder_kernel_cudaERNS_18TensorIteratorBaseEENKUlvE0_clEvENKUlvE0_clEvEUlffE_EESt5arrayIPcLm2EELi4E23TrivialOffsetCalculatorILi1EjESD_NS0_6memory12LoadWithCastILi1EEENSE_13StoreWithCastILi1EEEEEviT_T0_T2_T3_T4_T5_,@"STO_CUDA_ENTRY STV_DEFAULT"
_ZN2at6native27unrolled_elementwise_kernelINS0_13BUnaryFunctorIfffZZZNS0_21remainder_kernel_cudaERNS_18TensorIteratorBaseEENKUlvE0_clEvENKUlvE0_clEvEUlffE_EESt5arrayIPcLm2EELi4E23TrivialOffsetCalculatorILi1EjESD_NS0_6memory12LoadWithCastILi1EEENSE_13StoreWithCastILi1EEEEEviT_T0_T2_T3_T4_T5_:
.text._ZN2at6native27unrolled_elementwise_kernelINS0_13BUnaryFunctorIfffZZZNS0_21remainder_kernel_cudaERNS_18TensorIteratorBaseEENKUlvE0_clEvENKUlvE0_clEvEUlffE_EESt5arrayIPcLm2EELi4E23TrivialOffsetCalculatorILi1EjESD_NS0_6memory12LoadWithCastILi1EEENSE_13StoreWithCastILi1EEEEEviT_T0_T2_T3_T4_T5_:
        /* <DEDUP_REMOVED lines=31> */
.L_x_33335:
[----:B------:R-:W2:Y:S02]  /*01f0*/  LDG.E.U8 R2, [R2.64] ;  /* 0x0000002402027981 */ /* 0x000ea4000c1e1100 */
[----:B--2---:R0:W1:Y:S01]  /*0200*/  I2F.U16 R22, R2 ;  /* 0x0000000200167306 */ /* 0x0040620000101000 */
[----:B------:R-:W-:Y:S05]  /*0210*/  BRA `(.L_x_33337) ;  /* 0x00000cb000007947 */ /* 0x000fea0003800000 */
.L_x_33334:
        /* <DEDUP_REMOVED lines=9> */
.L_x_33339:
[----:B------:R-:W2:Y:S02]  /*02b0*/  LDG.E R2, [R2.64] ;  /* 0x0000002402027981 */ /* 0x000ea4000c1e1900 */
[----:B--2---:R0:W1:Y:S01]  /*02c0*/  I2F R22, R2 ;  /* 0x0000000200167306 */ /* 0x0040620000201400 */
[----:B------:R-:W-:Y:S05]  /*02d0*/  BRA `(.L_x_33337) ;  /* 0x00000bf000007947 */ /* 0x000fea0003800000 */
.L_x_33338:
[----:B------:R-:W2:Y:S02]  /*02e0*/  LDG.E.U16 R2, [R2.64] ;  /* 0x0000002402027981 */ /* 0x000ea4000c1e1500 */
[----:B--2---:R0:W1:Y:S01]  /*02f0*/  I2F.S16 R22, R2 ;  /* 0x0000000200167306 */ /* 0x0040620000101400 */
[----:B------:R-:W-:Y:S05]  /*0300*/  BRA `(.L_x_33337) ;  /* 0x00000bc000007947 */ /* 0x000fea0003800000 */
.L_x_33333:
        /* <DEDUP_REMOVED lines=8> */
.L_x_33341:
[----:B------:R-:W2:Y:S02]  /*0390*/  LDG.E.U16 R2, [R2.64] ;  /* 0x0000002402027981 */ /* 0x000ea4000c1e1500 */
[----:B--2---:R-:W-:Y:S01]  /*03a0*/  HADD2.F32 R22, -RZ, R2.H0_H0 ;  /* 0x20000002ff167230 */ /* 0x004fe20000004100 */
[----:B------:R-:W-:Y:S05]  /*03b0*/  BRA `(.L_x_33337) ;  /* 0x00000b1000007947 */ /* 0x000fea0003800000 */
.L_x_33340:
        /* <DEDUP_REMOVED lines=8> */
.L_x_33343:
[----:B------:R-:W2:Y:S02]  /*0440*/  LDG.E.U16 R2, [R2.64] ;  /* 0x0000002402027981 */ /* 0x000ea4000c1e1500 */
[----:B--2---:R-:W-:Y:S01]  /*0450*/  HADD2.F32 R22, -RZ, R2.H0_H0 ;  /* 0x20000002ff167230 */ /* 0x004fe20000004100 */
[----:B------:R-:W-:Y:S05]  /*0460*/  BRA `(.L_x_33337) ;  /* 0x00000a6000007947 */ /* 0x000fea0003800000 */
.L_x_33342:
[----:B------:R-:W2:Y:S02]  /*0470*/  LDG.E.64 R2, [R2.64] ;  /* 0x0000002402027981 */ /* 0x000ea4000c1e1b00 */
[----:B--2---:R-:W0:Y:S01]  /*0480*/  F2F.F32.F64 R22, R2 ;  /* 0x0000000200167310 */ /* 0x004e220000301000 */
[----:B------:R-:W0:-:S14]  /*0490*/  DSETP.GEU.AND P0, PT, |R2|, c[0x2][0x0], PT ;  /* 0x008000000200762a */ /* 0x000e1c0003f0e200 */
[----:B0-----:R-:W-:Y:S01]  /*04a0*/  @!P0 FMUL R22, R22, 1.175494350822287508e-38 ;  /* 0x0080000016168820 */ /* 0x001fe20000400000 */
[----:B------:R-:W-:Y:S05]  /*04b0*/  BRA `(.L_x_33337) ;  /* 0x00000a1000007947 */ /* 0x000fea0003800000 */
.L_x_33332:
        /* <DEDUP_REMOVED lines=12> */
.L_x_33346:
[----:B------:R-:W2:Y:S02]  /*0580*/  LDG.E.64 R2, [R2.64] ;  /* 0x0000002402027981 */ /* 0x000ea4000c1e1b00 */
[----:B--2---:R-:W0:Y:S01]  /*0590*/  F2F.F32.F64 R22, R2 ;  /* 0x0000000200167310 */ /* 0x004e220000301000 */
[----:B------:R-:W0:-:S14]  /*05a0*/  DSETP.GEU.AND P0, PT, |R2|, c[0x2][0x0], PT ;  /* 0x008000000200762a */ /* 0x000e1c0003f0e200 */
[----:B0-----:R-:W-:Y:S01]  /*05b0*/  @!P0 FMUL R22, R22, 1.175494350822287508e-38 ;  /* 0x0080000016168820 */ /* 0x001fe20000400000 */
[----:B------:R-:W-:Y:S05]  /*05c0*/  BRA `(.L_x_33337) ;  /* 0x0000090000007947 */ /* 0x000fea0003800000 */
.L_x_33345:
        /* <DEDUP_REMOVED lines=26> */
.L_x_33348:
        /* <DEDUP_REMOVED lines=14> */
.L_x_33347:
[----:B------:R-:W2:Y:S02]  /*0850*/  LDG.E.U16 R2, [R2.64] ;  /* 0x0000002402027981 */ /* 0x000ea4000c1e1500 */
[----:B--2---:R-:W-:Y:S01]  /*0860*/  PRMT R22, RZ, 0x5410, R2 ;  /* 0x00005410ff167816 */ /* 0x004fe20000000002 */
[----:B------:R-:W-:Y:S05]  /*0870*/  BRA `(.L_x_33337) ;  /* 0x0000065000007947 */ /* 0x000fea0003800000 */
.L_x_33344:
        /* <DEDUP_REMOVED lines=11> */
.L_x_33351:
        /* <DEDUP_REMOVED lines=20> */
.L_x_33353:
[----:B------:R-:W-:Y:S05]  /*0a70*/  BSYNC B0 ;  /* 0x0000000000007941 */ /* 0x000fea0003800000 */
.L_x_33352:
[----:B------:R-:W-:Y:S01]  /*0a80*/  IMAD.SHL.U32 R2, R2, 0x100000, RZ ;  /* 0x0010000002027824 */ /* 0x000fe200078e00ff */
[----:B------:R-:W-:-:S04]  /*0a90*/  LEA R3, R0, 0x3b800000, 0x17 ;  /* 0x3b80000000037811 */ /* 0x000fc800078eb8ff */
[----:B------:R-:W-:Y:S01]  /*0aa0*/  LOP3.LUT R22, R3, R2, R22, 0xfe, !PT ;  /* 0x0000000203167212 */ /* 0x000fe200078efe16 */
[----:B------:R-:W-:Y:S05]  /*0ab0*/  BRA `(.L_x_33337) ;  /* 0x0000041000007947 */ /* 0x000fea0003800000 */
.L_x_33350:
        /* <DEDUP_REMOVED lines=20> */
.L_x_33355:
[----:B------:R-:W-:Y:S05]  /*0c00*/  BSYNC B0 ;  /* 0x0000000000007941 */ /* 0x000fea0003800000 */
.L_x_33354:
[----:B------:R-:W-:Y:S01]  /*0c10*/  IMAD.SHL.U32 R2, R2, 0x200000, RZ ;  /* 0x0020000002027824 */ /* 0x000fe200078e00ff */
[----:B------:R-:W-:-:S04]  /*0c20*/  LEA R3, R0, 0x37800000, 0x17 ;  /* 0x3780000000037811 */ /* 0x000fc800078eb8ff */
[----:B------:R-:W-:Y:S01]  /*0c30*/  LOP3.LUT R22, R3, R2, R22, 0xfe, !PT ;  /* 0x0000000203167212 */ /* 0x000fe200078efe16 */
[----:B------:R-:W-:Y:S05]  /*0c40*/  BRA `(.L_x_33337) ;  /* 0x0000028000007947 */ /* 0x000fea0003800000 */
.L_x_33349:
        /* <DEDUP_REMOVED lines=14> */
.L_x_33336:
        /* <DEDUP_REMOVED lines=21> */
.L_x_33357:
[----:B------:R-:W2:Y:S02]  /*0e80*/  LDG.E.64 R22, [R2.64] ;  /* 0x0000002402167981 */ /* 0x000ea4000c1e1b00 */
[----:B--2---:R0:W1:Y:S01]  /*0e90*/  I2F.U64 R22, R22 ;  /* 0x0000001600167312 */ /* 0x0040620000301000 */
[----:B------:R-:W-:Y:S05]  /*0ea0*/  BRA `(.L_x_33337) ;  /* 0x0000002000007947 */ /* 0x000fea0003800000 */
.L_x_33356:
[----:B------:R-:W2:Y:S02]  /*0eb0*/  LDG.E R2, [R2.64] ;  /* 0x0000002402027981 */ /* 0x000ea4000c1e1900 */
[----:B--2---:R0:W1:Y:S02]  /*0ec0*/  I2F.U32 R22, R2 ;  /* 0x0000000200167306 */ /* 0x0040640000201000 */
.L_x_33337:
[----:B------:R-:W-:Y:S05]  /*0ed0*/  BSYNC B6 ;  /* 0x0000000000067941 */ /* 0x000fea0003800000 */
.L_x_33331:
[----:B------:R-:W2:Y:S02]  /*0ee0*/  S2R R24, SR_TID.X ;  /* 0x0000000000187919 */ /* 0x000ea40000002100 */
[----:B--2---:R-:W-:Y:S02]  /*0ef0*/  IADD3 R24, R24, 0x80, RZ ;  /* 0x0000008018187810 */ /* 0x004fe40007ffe0ff */
.L_x_33330:
[----:B-1----:R-:W-:Y:S05]  /*0f00*/  BSYNC B7 ;  /* 0x0000000000077941 */ /* 0x002fea0003800000 */
.L_x_33329:
        /* <DEDUP_REMOVED lines=23> */
.L_x_33364:
[----:B------:R-:W2:Y:S02]  /*1080*/  LDG.E.U8 R2, [R2.64] ;  /* 0x0000002402027981 */ /* 0x000ea4000c1e1100 */
[----:B--2---:R0:W1:Y:S01]  /*1090*/  I2F.U16 R18, R2 ;  /* 0x0000000200127306 */ /* 0x0040620000101000 */
[----:B------:R-:W-:Y:S05]  /*10a0*/  BRA `(.L_x_33366) ;  /* 0x00000ca000007947 */ /* 0x000fea0003800000 */
.L_x_33363:
        /* <DEDUP_REMOVED lines=9> */
.L_x_33368:
[----:B------:R-:W2:Y:S02]  /*1140*/  LDG.E R2, [R2.64] ;  /* 0x0000002402027981 */ /* 0x000ea4000c1e1900 */
[----:B--2---:R0:W1:Y:S01]  /*1150*/  I2F R18, R2 ;  /* 0x0000000200127306 */ /* 0x0040620000201400 */
[----:B------:R-:W-:Y:S05]  /*1160*/  BRA `(.L_x_33366) ;  /* 0x00000be000007947 */ /* 0x000fea0003800000 */
.L_x_33367:
[----:B------:R-:W2:Y:S02]  /*1170*/  LDG.E.U16 R2, [R2.64] ;  /* 0x0000002402027981 */ /* 0x000ea4000c1e1500 */
[----:B--2---:R0:W1:Y:S01]  /*1180*/  I2F.S16 R18, R2 ;  /* 0x0000000200127306 */ /* 0x0040620000101400 */
[----:B------:R-:W-:Y:S05]  /*1190*/  BRA `(.L_x_33366) ;  /* 0x00000bb000007947 */ /* 0x000fea0003800000 */
.L_x_33362:
        /* <DEDUP_REMOVED lines=8> */
.L_x_33370:
[----:B------:R-:W2:Y:S02]  /*1220*/  LDG.E.U16 R2, [R2.64] ;  /* 0x0000002402027981 */ /* 0x000ea4000c1e1500 */
[----:B--2---:R-:W-:Y:S01]  /*1230*/  HADD2.F32 R18, -RZ, R2.H0_H0 ;  /* 0x20000002ff127230 */ /* 0x004fe20000004100 */
[----:B------:R-:W-:Y:S05]  /*1240*/  BRA `(.L_x_33366) ;  /* 0x00000b0000007947 */ /* 0x000fea0003800000 */
.L_x_33369:
        /* <DEDUP_REMOVED lines=8> */
.L_x_33372:
[----:B------:R-:W2:Y:S02]  /*12d0*/  LDG.E.U16 R2, [R2.64] ;  /* 0x0000002402027981 */ /* 0x000ea4000c1e1500 */
[----:B--2---:R-:W-:Y:S01]  /*12e0*/  HADD2.F32 R18, -RZ, R2.H0_H0 ;  /* 0x20000002ff127230 */ /* 0x004fe20000004100 */
[----:B------:R-:W-:Y:S05]  /*12f0*/  BRA `(.L_x_33366) ;  /* 0x00000a5000007947 */ /* 0x000fea0003800000 */
.L_x_33371:
[----:B------:R-:W2:Y:S02]  /*1300*/  LDG.E.64 R2, [R2.64] ;  /* 0x0000002402027981 */ /* 0x000ea4000c1e1b00 */
[----:B--2---:R-:W0:Y:S01]  /*1310*/  F2F.F32.F64 R18, R2 ;  /* 0x0000000200127310 */ /* 0x004e220000301000 */
[----:B------:R-:W0:-:S14]  /*1320*/  DSETP.GEU.AND P0, PT, |R2|, c[0x2][0x0], PT ;  /* 0x008000000200762a */ /* 0x000e1c0003f0e200 */
[----:B0-----:R-:W-:Y:S01]  /*1330*/  @!P0 FMUL R18, R18, 1.175494350822287508e-38 ;  /* 0x0080000012128820 */ /* 0x001fe20000400000 */
[----:B------:R-:W-:Y:S05]  /*1340*/  BRA `(.L_x_33366) ;  /* 0x00000a0000007947 */ /* 0x000fea0003800000 */
.L_x_33361:
        /* <DEDUP_REMOVED lines=12> */
.L_x_33375:
[----:B------:R-:W2:Y:S02]  /*1410*/  LDG.E.64 R2, [R2.64] ;  /* 0x0000002402027981 */ /* 0x000ea4000c1e1b00 */
[----:B--2---:R-:W0:Y:S01]  /*1420*/  F2F.F32.F64 R18, R2 ;  /* 0x0000000200127310 */ /* 0x004e220000301000 */
[----:B------:R-:W0:-:S14]  /*1430*/  DSETP.GEU.AND P0, PT, |R2|, c[0x2][0x0], PT ;  /* 0x008000000200762a */ /* 0x000e1c0003f0e200 */
[----:B0-----:R-:W-:Y:S01]  /*1440*/  @!P0 FMUL R18, R18, 1.175494350822287508e-38 ;  /* 0x0080000012128820 */ /* 0x001fe20000400000 */
[----:B------:R-:W-:Y:S05]  /*1450*/  BRA `(.L_x_33366) ;  /* 0x000008f000007947 */ /* 0x000fea0003800000 */
.L_x_33374:
        /* <DEDUP_REMOVED lines=26> */
.L_x_33377:
        /* <DEDUP_REMOVED lines=13> */
.L_x_33376:
[----:B------:R-:W2:Y:S02]  /*16d0*/  LDG.E.U16 R2, [R2.64] ;  /* 0x0000002402027981 */ /* 0x000ea4000c1e1500 */
[----:B--2---:R-:W-:Y:S01]  /*16e0*/  PRMT R18, RZ, 0x5410, R2 ;  /* 0x00005410ff127816 */ /* 0x004fe20000000002 */
[----:B------:R-:W-:Y:S05]  /*16f0*/  BRA `(.L_x_33366) ;  /* 0x0000065000007947 */ /* 0x000fea0003800000 */
.L_x_33373:
        /* <DEDUP_REMOVED lines=11> */
.L_x_33380:
        /* <DEDUP_REMOVED lines=20> */
.L_x_33382:
[----:B------:R-:W-:Y:S05]  /*18f0*/  BSYNC B0 ;  /* 0x0000000000007941 */ /* 0x000fea0003800000 */
.L_x_33381:
[----:B------:R-:W-:Y:S01]  /*1900*/  IMAD.SHL.U32 R2, R2, 0x100000, RZ ;  /* 0x0010000002027824 */ /* 0x000fe200078e00ff */
[----:B------:R-:W-:-:S04]  /*1910*/  LEA R3, R0, 0x3b800000, 0x17 ;  /* 0x3b80000000037811 */ /* 0x000fc800078eb8ff */
[----:B------:R-:W-:Y:S01]  /*1920*/  LOP3.LUT R18, R3, R2, R18, 0xfe, !PT ;  /* 0x0000000203127212 */ /* 0x000fe200078efe12 */
[----:B------:R-:W-:Y:S05]  /*1930*/  BRA `(.L_x_33366) ;  /* 0x0000041000007947 */ /* 0x000fea0003800000 */
.L_x_33379:
        /* <DEDUP_REMOVED lines=20> */
.L_x_33384:
[----:B------:R-:W-:Y:S05]  /*1a80*/  BSYNC B0 ;  /* 0x0000000000007941 */ /* 0x000fea0003800000 */
.L_x_33383:
[----:B------:R-:W-:Y:S01]  /*1a90*/  IMAD.SHL.U32 R2, R2, 0x200000, RZ ;  /* 0x0020000002027824 */ /* 0x000fe200078e00ff */
[----:B------:R-:W-:-:S04]  /*1aa0*/  LEA R3, R0, 0x37800000, 0x17 ;  /* 0x3780000000037811 */ /* 0x000fc800078eb8ff */
[----:B------:R-:W-:Y:S01]  /*1ab0*/  LOP3.LUT R18, R3, R2, R18, 0xfe, !PT ;  /* 0x0000000203127212 */ /* 0x000fe200078efe12 */
[----:B------:R-:W-:Y:S05]  /*1ac0*/  BRA `(.L_x_33366) ;  /* 0x0000028000007947 */ /* 0x000fea0003800000 */
.L_x_33378:
        /* <DEDUP_REMOVED lines=14> */
.L_x_33365:
        /* <DEDUP_REMOVED lines=21> */
.L_x_33386:
[----:B------:R-:W2:Y:S02]  /*1d00*/  LDG.E.64 R2, [R2.64] ;  /* 0x0000002402027981 */ /* 0x000ea4000c1e1b00 */
[----:B--2---:R0:W1:Y:S01]  /*1d10*/  I2F.U64 R18, R2 ;  /* 0x0000000200127312 */ /* 0x0040620000301000 */
[----:B------:R-:W-:Y:S05]  /*1d20*/  BRA `(.L_x_33366) ;  /* 0x0000002000007947 */ /* 0x000fea0003800000 */
.L_x_33385:
[----:B------:R-:W2:Y:S02]  /*1d30*/  LDG.E R2, [R2.64] ;  /* 0x0000002402027981 */ /* 0x000ea4000c1e1900 */
[----:B--2---:R0:W1:Y:S02]  /*1d40*/  I2F.U32 R18, R2 ;  /* 0x0000000200127306 */ /* 0x0040640000201000 */
.L_x_33366:
[----:B------:R-:W-:Y:S05]  /*1d50*/  BSYNC B6 ;  /* 0x0000000000067941 */ /* 0x000fea0003800000 */
.L_x_33360:
[----:B------:R-:W-:Y:S02]  /*1d60*/  IADD3 R24, R24, 0x80, RZ ;  /* 0x0000008018187810 */ /* 0x000fe40007ffe0ff */
.L_x_33359:
[----:B------:R-:W-:Y:S05]  /*1d70*/  BSYNC B7 ;  /* 0x0000000000077941 */ /* 0x000fea0003800000 */
.L_x_33358:
        /* <DEDUP_REMOVED lines=25> */
.L_x_33393:
[----:B------:R-:W2:Y:S02]  /*1f10*/  LDG.E.U8 R2, [R2.64] ;  /* 0x0000002402027981 */ /* 0x000ea4000c1e1100 */
[----:B--2---:R0:W2:Y:S01]  /*1f20*/  I2F.U16 R26, R2 ;  /* 0x00000002001a7306 */ /* 0x0040a20000101000 */
[----:B------:R-:W-:Y:S05]  /*1f30*/  BRA `(.L_x_33395) ;  /* 0x00000ca000007947 */ /* 0x000fea0003800000 */
.L_x_33392:
        /* <DEDUP_REMOVED lines=9> */
.L_x_33397:
[----:B------:R-:W2:Y:S02]  /*1fd0*/  LDG.E R2, [R2.64] ;  /* 0x0000002402027981 */ /* 0x000ea4000c1e1900 */
[----:B--2---:R0:W2:Y:S01]  /*1fe0*/  I2F R26, R2 ;  /* 0x00000002001a7306 */ /* 0x0040a20000201400 */
[----:B------:R-:W-:Y:S05]  /*1ff0*/  BRA `(.L_x_33395) ;  /* 0x00000be000007947 */ /* 0x000fea0003800000 */
.L_x_33396:
[----:B------:R-:W2:Y:S02]  /*2000*/  LDG.E.U16 R2, [R2.64] ;  /* 0x0000002402027981 */ /* 0x000ea4000c1e1500 */
[----:B--2---:R0:W2:Y:S01]  /*2010*/  I2F.S16 R26, R2 ;  /* 0x00000002001a7306 */ /* 0x0040a20000101400 */
[----:B------:R-:W-:Y:S05]  /*2020*/  BRA `(.L_x_33395) ;  /* 0x00000bb000007947 */ /* 0x000fea0003800000 */
.L_x_33391:
        /* <DEDUP_REMOVED lines=8> */
.L_x_33399:
[----:B------:R-:W2:Y:S02]  /*20b0*/  LDG.E.U16 R2, [R2.64] ;  /* 0x0000002402027981 */ /* 0x000ea4000c1e1500 */
[----:B--2---:R-:W-:Y:S01]  /*20c0*/  HADD2.F32 R26, -RZ, R2.H0_H0 ;  /* 0x20000002ff1a7230 */ /* 0x004fe20000004100 */
[----:B------:R-:W-:Y:S05]  /*20d0*/  BRA `(.L_x_33395) ;  /* 0x00000b0000007947 */ /* 0x000fea0003800000 */
.L_x_33398:
        /* <DEDUP_REMOVED lines=8> */
.L_x_33401:
[----:B------:R-:W2:Y:S02]  /*2160*/  LDG.E.U16 R2, [R2.64] ;  /* 0x0000002402027981 */ /* 0x000ea4000c1e1500 */
[----:B--2---:R-:W-:Y:S01]  /*2170*/  HADD2.F32 R26, -RZ, R2.H0_H0 ;  /* 0x20000002ff1a7230 */ /* 0x004fe20000004100 */
[----:B------:R-:W-:Y:S05]  /*2180*/  BRA `(.L_x_33395) ;  /* 0x00000a5000007947 */ /* 0x000fea0003800000 */
.L_x_33400:
[----:B------:R-:W2:Y:S02]  /*2190*/  LDG.E.64 R2, [R2.64] ;  /* 0x0000002402027981 */ /* 0x000ea4000c1e1b00 */
[----:B--2---:R-:W0:Y:S01]  /*21a0*/  F2F.F32.F64 R26, R2 ;  /* 0x00000002001a7310 */ /* 0x004e220000301000 */
[----:B------:R-:W0:-:S14]  /*21b0*/  DSETP.GEU.AND P0, PT, |R2|, c[0x2][0x0], PT ;  /* 0x008000000200762a */ /* 0x000e1c0003f0e200 */
[----:B0-----:R-:W-:Y:S01]  /*21c0*/  @!P0 FMUL R26, R26, 1.175494350822287508e-38 ;  /* 0x008000001a1a8820 */ /* 0x001fe20000400000 */
[----:B------:R-:W-:Y:S05]  /*21d0*/  BRA `(.L_x_33395) ;  /* 0x00000a0000007947 */ /* 0x000fea0003800000 */
.L_x_33390:
        /* <DEDUP_REMOVED lines=12> */
.L_x_33404:
[----:B------:R-:W2:Y:S02]  /*22a0*/  LDG.E.64 R2, [R2.64] ;  /* 0x0000002402027981 */ /* 0x000ea4000c1e1b00 */
[----:B--2---:R-:W0:Y:S01]  /*22b0*/  F2F.F32.F64 R26, R2 ;  /* 0x00000002001a7310 */ /* 0x004e220000301000 */
[----:B------:R-:W0:-:S14]  /*22c0*/  DSETP.GEU.AND P0, PT, |R2|, c[0x2][0x0], PT ;  /* 0x008000000200762a */ /* 0x000e1c0003f0e200 */
[----:B0-----:R-:W-:Y:S01]  /*22d0*/  @!P0 FMUL R26, R26, 1.175494350822287508e-38 ;  /* 0x008000001a1a8820 */ /* 0x001fe20000400000 */
[----:B------:R-:W-:Y:S05]  /*22e0*/  BRA `(.L_x_33395) ;  /* 0x000008f000007947 */ /* 0x000fea0003800000 */
.L_x_33403:
        /* <DEDUP_REMOVED lines=26> */
.L_x_33406:
        /* <DEDUP_REMOVED lines=13> */
.L_x_33405:
[----:B------:R-:W2:Y:S02]  /*2560*/  LDG.E.U16 R2, [R2.64] ;  /* 0x0000002402027981 */ /* 0x000ea4000c1e1500 */
[----:B--2---:R-:W-:Y:S01]  /*2570*/  PRMT R26, RZ, 0x5410, R2 ;  /* 0x00005410ff1a7816 */ /* 0x004fe20000000002 */
[----:B------:R-:W-:Y:S05]  /*2580*/  BRA `(.L_x_33395) ;  /* 0x0000065000007947 */ /* 0x000fea0003800000 */
.L_x_33402:
        /* <DEDUP_REMOVED lines=11> */
.L_x_33409:
        /* <DEDUP_REMOVED lines=20> */
.L_x_33411:
[----:B------:R-:W-:Y:S05]  /*2780*/  BSYNC B0 ;  /* 0x0000000000007941 */ /* 0x000fea0003800000 */
.L_x_33410:
[----:B------:R-:W-:Y:S01]  /*2790*/  IMAD.SHL.U32 R2, R2, 0x100000, RZ ;  /* 0x0010000002027824 */ /* 0x000fe200078e00ff */
[----:B------:R-:W-:-:S04]  /*27a0*/  LEA R3, R0, 0x3b800000, 0x17 ;  /* 0x3b80000000037811 */ /* 0x000fc800078eb8ff */
[----:B------:R-:W-:Y:S01]  /*27b0*/  LOP3.LUT R26, R3, R2, R26, 0xfe, !PT ;  /* 0x00000002031a7212 */ /* 0x000fe200078efe1a */
[----:B------:R-:W-:Y:S05]  /*27c0*/  BRA `(.L_x_33395) ;  /* 0x0000041000007947 */ /* 0x000fea0003800000 */
.L_x_33408:
        /* <DEDUP_REMOVED lines=20> */
.L_x_33413:
[----:B------:R-:W-:Y:S05]  /*2910*/  BSYNC B0 ;  /* 0x0000000000007941 */ /* 0x000fea0003800000 */
.L_x_33412:
[----:B------:R-:W-:Y:S01]  /*2920*/  IMAD.SHL.U32 R2, R2, 0x200000, RZ ;  /* 0x0020000002027824 */ /* 0x000fe200078e00ff */
[----:B------:R-:W-:-:S04]  /*2930*/  LEA R3, R0, 0x37800000, 0x17 ;  /* 0x3780000000037811 */ /* 0x000fc800078eb8ff */
[----:B------:R-:W-:Y:S01]  /*2940*/  LOP3.LUT R26, R3, R2, R26, 0xfe, !PT ;  /* 0x00000002031a7212 */ /* 0x000fe200078efe1a */
[----:B------:R-:W-:Y:S05]  /*2950*/  BRA `(.L_x_33395) ;  /* 0x0000028000007947 */ /* 0x000fea0003800000 */
.L_x_33407:
        /* <DEDUP_REMOVED lines=14> */
.L_x_33394:
        /* <DEDUP_REMOVED lines=21> */
.L_x_33415:
[----:B------:R-:W2:Y:S02]  /*2b90*/  LDG.E.64 R26, [R2.64] ;  /* 0x00000024021a7981 */ /* 0x000ea4000c1e1b00 */
[----:B--2---:R0:W2:Y:S01]  /*2ba0*/  I2F.U64 R26, R26 ;  /* 0x0000001a001a7312 */ /* 0x0040a20000301000 */
[----:B------:R-:W-:Y:S05]  /*2bb0*/  BRA `(.L_x_33395) ;  /* 0x0000002000007947 */ /* 0x000fea0003800000 */
.L_x_33414:
[----:B------:R-:W2:Y:S02]  /*2bc0*/  LDG.E R2, [R2.64] ;  /* 0x0000002402027981 */ /* 0x000ea4000c1e1900 */
[----:B--2---:R0:W2:Y:S02]  /*2bd0*/  I2F.U32 R26, R2 ;  /* 0x00000002001a7306 */ /* 0x0040a40000201000 */
.L_x_33395:
[----:B------:R-:W-:Y:S05]  /*2be0*/  BSYNC B6 ;  /* 0x0000000000067941 */ /* 0x000fea0003800000 */
.L_x_33389:
[----:B------:R-:W-:Y:S02]  /*2bf0*/  IADD3 R24, R24, 0x80, RZ ;  /* 0x0000008018187810 */ /* 0x000fe40007ffe0ff */
.L_x_33388:
[----:B------:R-:W-:Y:S05]  /*2c00*/  BSYNC B7 ;  /* 0x0000000000077941 */ /* 0x000fea0003800000 */
.L_x_33387:
        /* <DEDUP_REMOVED lines=21> */
.L_x_33421:
[----:B------:R-:W3:Y:S02]  /*2d60*/  LDG.E.U8 R2, [R2.64] ;  /* 0x0000002402027981 */ /* 0x000ee4000c1e1100 */
[----:B---3--:R0:W3:Y:S01]  /*2d70*/  I2F.U16 R23, R2 ;  /* 0x0000000200177306 */ /* 0x0080e20000101000 */
[----:B------:R-:W-:Y:S05]  /*2d80*/  BRA `(.L_x_33417) ;  /* 0x00000c7000007947 */ /* 0x000fea0003800000 */
.L_x_33420:
        /* <DEDUP_REMOVED lines=9> */
.L_x_33424:
[----:B------:R-:W3:Y:S02]  /*2e20*/  LDG.E R2, [R2.64] ;  /* 0x0000002402027981 */ /* 0x000ee4000c1e1900 */
[----:B---3--:R0:W3:Y:S01]  /*2e30*/  I2F R23, R2 ;  /* 0x0000000200177306 */ /* 0x0080e20000201400 */
[----:B------:R-:W-:Y:S05]  /*2e40*/  BRA `(.L_x_33417) ;  /* 0x00000bb000007947 */ /* 0x000fea0003800000 */
.L_x_33423:
[----:B------:R-:W3:Y:S02]  /*2e50*/  LDG.E.U16 R2, [R2.64] ;  /* 0x0000002402027981 */ /* 0x000ee4000c1e1500 */
[----:B---3--:R0:W3:Y:S01]  /*2e60*/  I2F.S16 R23, R2 ;  /* 0x0000000200177306 */ /* 0x0080e20000101400 */
[----:B------:R-:W-:Y:S05]  /*2e70*/  BRA `(.L_x_33417) ;  /* 0x00000b8000007947 */ /* 0x000fea0003800000 */
.L_x_33419:
        /* <DEDUP_REMOVED lines=8> */
.L_x_33426:
[----:B------:R-:W3:Y:S02]  /*2f00*/  LDG.E.U16 R2, [R2.64] ;  /* 0x0000002402027981 */ /* 0x000ee4000c1e1500 */
[----:B---3--:R-:W-:Y:S01]  /*2f10*/  HADD2.F32 R23, -RZ, R2.H0_H0 ;  /* 0x20000002ff177230 */ /* 0x008fe20000004100 */
[----:B------:R-:W-:Y:S05]  /*2f20*/  BRA `(.L_x_33417) ;  /* 0x00000ad000007947 */ /* 0x000fea0003800000 */
.L_x_33425:
        /* <DEDUP_REMOVED lines=8> */
.L_x_33428:
[----:B------:R-:W3:Y:S02]  /*2fb0*/  LDG.E.U16 R2, [R2.64] ;  /* 0x0000002402027981 */ /* 0x000ee4000c1e1500 */
[----:B---3--:R-:W-:Y:S01]  /*2fc0*/  HADD2.F32 R23, -RZ, R2.H0_H0 ;  /* 0x20000002ff177230 */ /* 0x008fe20000004100 */
[----:B------:R-:W-:Y:S05]  /*2fd0*/  BRA `(.L_x_33417) ;  /* 0x00000a2000007947 */ /* 0x000fea0003800000 */
.L_x_33427:
[----:B------:R-:W3:Y:S02]  /*2fe0*/  LDG.E.64 R2, [R2.64] ;  /* 0x0000002402027981 */ /* 0x000ee4000c1e1b00 */
[----:B---3--:R-:W0:Y:S01]  /*2ff0*/  F2F.F32.F64 R23, R2 ;  /* 0x0000000200177310 */ /* 0x008e220000301000 */
[----:B------:R-:W0:-:S14]  /*3000*/  DSETP.GEU.AND P0, PT, |R2|, c[0x2][0x0], PT ;  /* 0x008000000200762a */ /* 0x000e1c0003f0e200 */
[----:B0-----:R-:W-:Y:S01]  /*3010*/  @!P0 FMUL R23, R23, 1.175494350822287508e-38 ;  /* 0x0080000017178820 */ /* 0x001fe20000400000 */
[----:B------:R-:W-:Y:S05]  /*3020*/  BRA `(.L_x_33417) ;  /* 0x000009d000007947 */ /* 0x000fea0003800000 */
.L_x_33418:
        /* <DEDUP_REMOVED lines=12> */
.L_x_33431:
[----:B------:R-:W3:Y:S02]  /*30f0*/  LDG.E.64 R2, [R2.64] ;  /* 0x0000002402027981 */ /* 0x000ee4000c1e1b00 */
[----:B---3--:R-:W0:Y:S01]  /*3100*/  F2F.F32.F64 R23, R2 ;  /* 0x0000000200177310 */ /* 0x008e220000301000 */
[----:B------:R-:W0:-:S14]  /*3110*/  DSETP.GEU.AND P0, PT, |R2|, c[0x2][0x0], PT ;  /* 0x008000000200762a */ /* 0x000e1c0003f0e200 */
[----:B0-----:R-:W-:Y:S01]  /*3120*/  @!P0 FMUL R23, R23, 1.175494350822287508e-38 ;  /* 0x0080000017178820 */ /* 0x001fe20000400000 */
[----:B------:R-:W-:Y:S05]  /*3130*/  BRA `(.L_x_33417) ;  /* 0x000008c000007947 */ /* 0x000fea0003800000 */
.L_x_33430:
        /* <DEDUP_REMOVED lines=26> */
.L_x_33433:
        /* <DEDUP_REMOVED lines=13> */
.L_x_33432:
[----:B------:R-:W3:Y:S02]  /*33b0*/  LDG.E.U16 R2, [R2.64] ;  /* 0x0000002402027981 */ /* 0x000ee4000c1e1500 */
[----:B---3--:R-:W-:Y:S01]  /*33c0*/  PRMT R23, RZ, 0x5410, R2 ;  /* 0x00005410ff177816 */ /* 0x008fe20000000002 */
[----:B------:R-:W-:Y:S05]  /*33d0*/  BRA `(.L_x_33417) ;  /* 0x0000062000007947 */ /* 0x000fea0003800000 */
.L_x_33429:
        /* <DEDUP_REMOVED lines=11> */
.L_x_33436:
        /* <DEDUP_REMOVED lines=19> */
.L_x_33438:
[----:B------:R-:W-:Y:S05]  /*35c0*/  BSYNC B0 ;  /* 0x0000000000007941 */ /* 0x000fea0003800000 */
.L_x_33437:
[----:B------:R-:W-:Y:S01]  /*35d0*/  IMAD.SHL.U32 R2, R2, 0x100000, RZ ;  /* 0x0010000002027824 */ /* 0x000fe200078e00ff */
[----:B------:R-:W-:-:S04]  /*35e0*/  LEA R0, R0, 0x3b800000, 0x17 ;  /* 0x3b80000000007811 */ /* 0x000fc800078eb8ff */
[----:B------:R-:W-:Y:S01]  /*35f0*/  LOP3.LUT R23, R0, R2, R23, 0xfe, !PT ;  /* 0x0000000200177212 */ /* 0x000fe200078efe17 */
[----:B------:R-:W-:Y:S05]  /*3600*/  BRA `(.L_x_33417) ;  /* 0x000003f000007947 */ /* 0x000fea0003800000 */
.L_x_33435:
        /* <DEDUP_REMOVED lines=19> */
.L_x_33440:
[----:B------:R-:W-:Y:S05]  /*3740*/  BSYNC B0 ;  /* 0x0000000000007941 */ /* 0x000fea0003800000 */
.L_x_33439:
[----:B------:R-:W-:Y:S01]  /*3750*/  IMAD.SHL.U32 R2, R2, 0x200000, RZ ;  /* 0x0020000002027824 */ /* 0x000fe200078e00ff */
[----:B------:R-:W-:-:S04]  /*3760*/  LEA R0, R0, 0x37800000, 0x17 ;  /* 0x3780000000007811 */ /* 0x000fc800078eb8ff */
[----:B------:R-:W-:Y:S01]  /*3770*/  LOP3.LUT R23, R0, R2, R23, 0xfe, !PT ;  /* 0x0000000200177212 */ /* 0x000fe200078efe17 */
[----:B------:R-:W-:Y:S05]  /*3780*/  BRA `(.L_x_33417) ;  /* 0x0000027000007947 */ /* 0x000fea0003800000 */
.L_x_33434:
        /* <DEDUP_REMOVED lines=14> */
.L_x_33422:
        /* <DEDUP_REMOVED lines=20> */
.L_x_33442:
[----:B------:R-:W3:Y:S02]  /*39b0*/  LDG.E.64 R2, [R2.64] ;  /* 0x0000002402027981 */ /* 0x000ee4000c1e1b00 */
[----:B---3--:R0:W3:Y:S01]  /*39c0*/  I2F.U64 R23, R2 ;  /* 0x0000000200177312 */ /* 0x0080e20000301000 */
[----:B------:R-:W-:Y:S05]  /*39d0*/  BRA `(.L_x_33417) ;  /* 0x0000002000007947 */ /* 0x000fea0003800000 */
.L_x_33441:
[----:B------:R-:W3:Y:S02]  /*39e0*/  LDG.E R2, [R2.64] ;  /* 0x0000002402027981 */ /* 0x000ee4000c1e1900 */
[----:B---3--:R0:W3:Y:S02]  /*39f0*/  I2F.U32 R23, R2 ;  /* 0x0000000200177306 */ /* 0x0080e40000201000 */
.L_x_33417:
[----:B------:R-:W-:Y:S05]  /*3a00*/  BSYNC B6 ;  /* 0x0000000000067941 */ /* 0x000fea0003800000 */
.L_x_33416:
        /* <DEDUP_REMOVED lines=33> */
.L_x_33450:
[----:B------:R-:W-:Y:S01]  /*3c20*/  FSETP.GEU.FTZ.AND P0, PT, R7, -R0, PT ;  /* 0x800000000700720b */ /* 0x000fe20003f1e000 */
[----:B------:R-:W-:-:S12]  /*3c30*/  FADD.FTZ R2, R2, -1 ;  /* 0xbf80000002027421 */ /* 0x000fd80000010000 */
[----:B------:R-:W-:Y:S02]  /*3c40*/  @!P0 FADD.FTZ R2, R2, -1 ;  /* 0xbf80000002028421 */ /* 0x000fe40000010000 */
.L_x_33449:
[----:B------:R-:W-:Y:S05]  /*3c50*/  BSYNC B2 ;  /* 0x0000000000027941 */ /* 0x000fea0003800000 */
.L_x_33448:
[----:B------:R-:W-:Y:S01]  /*3c60*/  FFMA.FTZ R3, -R0, R2, R3 ;  /* 0x0000000200037223 */ /* 0x000fe20000010103 */
[----:B------:R-:W-:Y:S05]  /*3c70*/  BRA `(.L_x_33446) ;  /* 0x000001f000007947 */ /* 0x000fea0003800000 */
.L_x_33447:
        /* <DEDUP_REMOVED lines=15> */
.L_x_33453:
        /* <DEDUP_REMOVED lines=13> */
.L_x_33452:
[----:B------:R-:W-:Y:S05]  /*3e40*/  BSYNC B2 ;  /* 0x0000000000027941 */ /* 0x000fea0003800000 */
.L_x_33451:
[----:B------:R-:W-:-:S04]  /*3e50*/  FMUL.FTZ R3, R2, 1.1920928955078125e-07 ;  /* 0x3400000002037820 */ /* 0x000fc80000410000 */
[----:B------:R-:W-:Y:S02]  /*3e60*/  FMUL.FTZ R3, R8, R3 ;  /* 0x0000000308037220 */ /* 0x000fe40000410000 */
.L_x_33446:
[----:B------:R-:W-:Y:S05]  /*3e70*/  BSYNC B0 ;  /* 0x0000000000007941 */ /* 0x000fea0003800000 */
.L_x_33445:
[C---:B------:R-:W-:Y:S02]  /*3e80*/  FSETP.GTU.FTZ.AND P0, PT, |R3|.reuse, +INF , PT ;  /* 0x7f8000000300780b */ /* 0x040fe40003f1c200 */
[C---:B------:R-:W-:Y:S02]  /*3e90*/  LOP3.LUT R4, R3.reuse, 0x80000000, R22, 0xb8, !PT ;  /* 0x8000000003047812 */ /* 0x040fe400078eb816 */
[----:B------:R-:W-:Y:S02]  /*3ea0*/  FSETP.LEU.FTZ.AND P3, PT, RZ, c[0x0][0x168], PT ;  /* 0x00005a00ff007a0b */ /* 0x000fe40003f7b000 */
[----:B------:R-:W-:-:S04]  /*3eb0*/  FSEL R4, R3, R4, P0 ;  /* 0x0000000403047208 */ /* 0x000fc80000000000 */
[C---:B------:R-:W-:Y:S02]  /*3ec0*/  FSETP.NEU.FTZ.AND P0, PT, R4.reuse, RZ, PT ;  /* 0x000000ff0400720b */ /* 0x040fe40003f1d000 */
[----:B------:R-:W-:-:S04]  /*3ed0*/  FSETP.GEU.FTZ.AND P2, PT, R4, RZ, PT ;  /* 0x000000ff0400720b */ /* 0x000fc80003f5e000 */
[----:B------:R-:W-:-:S13]  /*3ee0*/  PLOP3.LUT P0, PT, P0, P3, P2, 0x60, 0x0 ;  /* 0x000000000000781c */ /* 0x000fda0000706c20 */
[----:B------:R-:W-:Y:S02]  /*3ef0*/  @P0 FADD.FTZ R4, R4, c[0x0][0x168] ;  /* 0x00005a0004040621 */ /* 0x000fe40000010000 */
.L_x_33444:
[----:B------:R-:W-:Y:S05]  /*3f00*/  BSYNC B1 ;  /* 0x0000000000017941 */ /* 0x000fea0003800000 */
.L_x_33443:
        /* <DEDUP_REMOVED lines=32> */
.L_x_33461:
[----:B------:R-:W-:Y:S01]  /*4110*/  FSETP.GEU.FTZ.AND P0, PT, R2, -R5, PT ;  /* 0x800000050200720b */ /* 0x000fe20003f1e000 */
[----:B------:R-:W-:-:S12]  /*4120*/  FADD.FTZ R0, R0, -1 ;  /* 0xbf80000000007421 */ /* 0x000fd80000010000 */
[----:B------:R-:W-:Y:S02]  /*4130*/  @!P0 FADD.FTZ R0, R0, -1 ;  /* 0xbf80000000008421 */ /* 0x000fe40000010000 */
.L_x_33460:
[----:B------:R-:W-:Y:S05]  /*4140*/  BSYNC B2 ;  /* 0x0000000000027941 */ /* 0x000fea0003800000 */
.L_x_33459:
[----:B------:R-:W-:Y:S01]  /*4150*/  FFMA.FTZ R3, -R5, R0, R3 ;  /* 0x0000000005037223 */ /* 0x000fe20000010103 */
[----:B------:R-:W-:Y:S05]  /*4160*/  BRA `(.L_x_33457) ;  /* 0x000001f000007947 */ /* 0x000fea0003800000 */
.L_x_33458:
        /* <DEDUP_REMOVED lines=15> */
.L_x_33464:
        /* <DEDUP_REMOVED lines=13> */
.L_x_33463:
[----:B------:R-:W-:Y:S05]  /*4330*/  BSYNC B2 ;  /* 0x0000000000027941 */ /* 0x000fea0003800000 */
.L_x_33462:
[----:B------:R-:W-:-:S04]  /*4340*/  FMUL.FTZ R0, R0, 1.1920928955078125e-07 ;  /* 0x3400000000007820 */ /* 0x000fc80000410000 */
[----:B------:R-:W-:Y:S02]  /*4350*/  FMUL.FTZ R3, R7, R0 ;  /* 0x0000000007037220 */ /* 0x000fe40000410000 */
.L_x_33457:
[----:B------:R-:W-:Y:S05]  /*4360*/  BSYNC B0 ;  /* 0x0000000000007941 */ /* 0x000fea0003800000 */
.L_x_33456:
        /* <DEDUP_REMOVED lines=8> */
.L_x_33455:
[----:B------:R-:W-:Y:S05]  /*43f0*/  BSYNC B1 ;  /* 0x0000000000017941 */ /* 0x000fea0003800000 */
.L_x_33454:
        /* <DEDUP_REMOVED lines=32> */
.L_x_33472:
[----:B------:R-:W-:Y:S01]  /*4600*/  FSETP.GEU.FTZ.AND P0, PT, R2, -R5, PT ;  /* 0x800000050200720b */ /* 0x000fe20003f1e000 */
[----:B------:R-:W-:-:S12]  /*4610*/  FADD.FTZ R0, R0, -1 ;  /* 0xbf80000000007421 */ /* 0x000fd80000010000 */
[----:B------:R-:W-:Y:S02]  /*4620*/  @!P0 FADD.FTZ R0, R0, -1 ;  /* 0xbf80000000008421 */ /* 0x000fe40000010000 */
.L_x_33471:
[----:B------:R-:W-:Y:S05]  /*4630*/  BSYNC B2 ;  /* 0x0000000000027941 */ /* 0x000fea0003800000 */
.L_x_33470:
[----:B------:R-:W-:Y:S01]  /*4640*/  FFMA.FTZ R3, -R5, R0, R3 ;  /* 0x0000000005037223 */ /* 0x000fe20000010103 */
[----:B------:R-:W-:Y:S05]  /*4650*/  BRA `(.L_x_33468) ;  /* 0x000001f000007947 */ /* 0x000fea0003800000 */
.L_x_33469:
        /* <DEDUP_REMOVED lines=15> */
.L_x_33475:
        /* <DEDUP_REMOVED lines=13> */
.L_x_33474:
[----:B------:R-:W-:Y:S05]  /*4820*/  BSYNC B2 ;  /* 0x0000000000027941 */ /* 0x000fea0003800000 */
.L_x_33473:
[----:B------:R-:W-:-:S04]  /*4830*/  FMUL.FTZ R0, R0, 1.1920928955078125e-07 ;  /* 0x3400000000007820 */ /* 0x000fc80000410000 */
[----:B------:R-:W-:Y:S02]  /*4840*/  FMUL.FTZ R3, R7, R0 ;  /* 0x0000000007037220 */ /* 0x000fe40000410000 */
.L_x_33468:
[----:B------:R-:W-:Y:S05]  /*4850*/  BSYNC B0 ;  /* 0x0000000000007941 */ /* 0x000fea0003800000 */
.L_x_33467:
        /* <DEDUP_REMOVED lines=8> */
.L_x_33466:
[----:B------:R-:W-:Y:S05]  /*48e0*/  BSYNC B1 ;  /* 0x0000000000017941 */ /* 0x000fea0003800000 */
.L_x_33465:
        /* <DEDUP_REMOVED lines=32> */
.L_x_33483:
[----:B------:R-:W-:Y:S01]  /*4af0*/  FSETP.GEU.FTZ.AND P0, PT, R2, -R5, PT ;  /* 0x800000050200720b */ /* 0x000fe20003f1e000 */
[----:B------:R-:W-:-:S12]  /*4b00*/  FADD.FTZ R3, R3, -1 ;  /* 0xbf80000003037421 */ /* 0x000fd80000010000 */
[----:B------:R-:W-:Y:S02]  /*4b10*/  @!P0 FADD.FTZ R3, R3, -1 ;  /* 0xbf80000003038421 */ /* 0x000fe40000010000 */
.L_x_33482:
[----:B------:R-:W-:Y:S05]  /*4b20*/  BSYNC B2 ;  /* 0x0000000000027941 */ /* 0x000fea0003800000 */
.L_x_33481:
[----:B------:R-:W-:Y:S01]  /*4b30*/  FFMA.FTZ R24, -R5, R3, R24 ;  /* 0x0000000305187223 */ /* 0x000fe20000010118 */
[----:B------:R-:W-:Y:S05]  /*4b40*/  BRA `(.L_x_33479) ;  /* 0x000001f000007947 */ /* 0x000fea0003800000 */
.L_x_33480:
        /* <DEDUP_REMOVED lines=15> */
.L_x_33486:
        /* <DEDUP_REMOVED lines=13> */
.L_x_33485:
[----:B------:R-:W-:Y:S05]  /*4d10*/  BSYNC B2 ;  /* 0x0000000000027941 */ /* 0x000fea0003800000 */
.L_x_33484:
[----:B------:R-:W-:-:S04]  /*4d20*/  FMUL.FTZ R3, R0, 1.1920928955078125e-07 ;  /* 0x3400000000037820 */ /* 0x000fc80000410000 */
[----:B------:R-:W-:Y:S02]  /*4d30*/  FMUL.FTZ R24, R24, R3 ;  /* 0x0000000318187220 */ /* 0x000fe40000410000 */
.L_x_33479:
[----:B------:R-:W-:Y:S05]  /*4d40*/  BSYNC B0 ;  /* 0x0000000000007941 */ /* 0x000fea0003800000 */
.L_x_33478:
        /* <DEDUP_REMOVED lines=8> */
.L_x_33477:
[----:B------:R-:W-:Y:S05]  /*4dd0*/  BSYNC B1 ;  /* 0x0000000000017941 */ /* 0x000fea0003800000 */
.L_x_33476:
        /* <DEDUP_REMOVED lines=23> */
.L_x_33492:
[----:B------:R-:W0:Y:S01]  /*4f50*/  F2I.S64.TRUNC R4, R4 ;  /* 0x0000000400047311 */ /* 0x000e22000020d900 */
[----:B------:R-:W-:Y:S01]  /*4f60*/  IADD3 R25, R19, 0x80, RZ ;  /* 0x0000008013197810 */ /* 0x000fe20007ffe0ff */
[----:B0-----:R-:W-:-:S05]  /*4f70*/  IMAD.MOV.U32 R3, RZ, RZ, R4 ;  /* 0x000000ffff037224 */ /* 0x001fca00078e0004 */
[----:B------:R0:W-:Y:S01]  /*4f80*/  STG.E.U8 [R8.64], R3 ;  /* 0x0000000308007986 */ /* 0x0001e2000c101124 */
[----:B------:R-:W-:Y:S05]  /*4f90*/  BRA `(.L_x_33488) ;  /* 0x00000e7000007947 */ /* 0x000fea0003800000 */
.L_x_33491:
        /* <DEDUP_REMOVED lines=10> */
.L_x_33495:
[----:B------:R-:W0:Y:S01]  /*5040*/  F2I.FTZ.TRUNC.NTZ R3, R4 ;  /* 0x0000000400037305 */ /* 0x000e22000021f100 */
[----:B------:R-:W-:Y:S01]  /*5050*/  IADD3 R25, R19, 0x80, RZ ;  /* 0x0000008013197810 */ /* 0x000fe20007ffe0ff */
[----:B0-----:R0:W-:Y:S01]  /*5060*/  STG.E [R8.64], R3 ;  /* 0x0000000308007986 */ /* 0x0011e2000c101924 */
[----:B------:R-:W-:Y:S05]  /*5070*/  BRA `(.L_x_33488) ;  /* 0x00000d9000007947 */ /* 0x000fea0003800000 */
.L_x_33494:
[----:B------:R-:W0:Y:S01]  /*5080*/  F2I.FTZ.TRUNC.NTZ R3, R4 ;  /* 0x0000000400037305 */ /* 0x000e22000021f100 */
[----:B------:R-:W-:Y:S01]  /*5090*/  IADD3 R25, R19, 0x80, RZ ;  /* 0x0000008013197810 */ /* 0x000fe20007ffe0ff */
[----:B0-----:R0:W-:Y:S01]  /*50a0*/  STG.E.U16 [R8.64], R3 ;  /* 0x0000000308007986 */ /* 0x0011e2000c101524 */
[----:B------:R-:W-:Y:S05]  /*50b0*/  BRA `(.L_x_33488) ;  /* 0x00000d5000007947 */ /* 0x000fea0003800000 */
.L_x_33490:
        /* <DEDUP_REMOVED lines=9> */
.L_x_33497:
[----:B------:R-:W-:Y:S02]  /*5150*/  F2FP.PACK_AB R4, RZ, R4 ;  /* 0x00000004ff04723e */ /* 0x000fe400000000ff */
[----:B------:R-:W-:-:S03]  /*5160*/  IADD3 R25, R19, 0x80, RZ ;  /* 0x0000008013197810 */ /* 0x000fc60007ffe0ff */
[----:B------:R0:W-:Y:S01]  /*5170*/  STG.E.U16 [R8.64], R4 ;  /* 0x0000000408007986 */ /* 0x0001e2000c101524 */
[----:B------:R-:W-:Y:S05]  /*5180*/  BRA `(.L_x_33488) ;  /* 0x00000c8000007947 */ /* 0x000fea0003800000 */
.L_x_33496:
        /* <DEDUP_REMOVED lines=10> */
.L_x_33499:
[----:B------:R-:W-:Y:S02]  /*5230*/  F2FP.PACK_AB R3, RZ, R4 ;  /* 0x00000004ff03723e */ /* 0x000fe400000000ff */
[----:B------:R-:W-:Y:S02]  /*5240*/  IADD3 R25, R19, 0x80, RZ ;  /* 0x0000008013197810 */ /* 0x000fe40007ffe0ff */
[----:B------:R-:W-:-:S05]  /*5250*/  PRMT R3, R3, 0x5410, RZ ;  /* 0x0000541003037816 */ /* 0x000fca00000000ff */
[----:B------:R0:W-:Y:S01]  /*5260*/  STG.E [R8.64], R3 ;  /* 0x0000000308007986 */ /* 0x0001e2000c101924 */
[----:B------:R-:W-:Y:S05]  /*5270*/  BRA `(.L_x_33488) ;  /* 0x00000b9000007947 */ /* 0x000fea0003800000 */
.L_x_33498:
[----:B------:R-:W-:Y:S01]  /*5280*/  FMUL.FTZ R4, R4, 1 ;  /* 0x3f80000004047820 */ /* 0x000fe20000410000 */
[----:B------:R-:W-:-:S05]  /*5290*/  IADD3 R25, R19, 0x80, RZ ;  /* 0x0000008013197810 */ /* 0x000fca0007ffe0ff */
[----:B------:R-:W0:Y:S02]  /*52a0*/  F2F.F64.F32 R4, R4 ;  /* 0x0000000400047310 */ /* 0x000e240000201800 */
[----:B0-----:R0:W-:Y:S01]  /*52b0*/  STG.E.64 [R8.64], R4 ;  /* 0x0000000408007986 */ /* 0x0011e2000c101b24 */
[----:B------:R-:W-:Y:S05]  /*52c0*/  BRA `(.L_x_33488) ;  /* 0x00000b4000007947 */ /* 0x000fea0003800000 */
.L_x_33489:
        /* <DEDUP_REMOVED lines=13> */
.L_x_33502:
[----:B------:R-:W-:Y:S01]  /*53a0*/  FMUL.FTZ R4, R4, 1 ;  /* 0x3f80000004047820 */ /* 0x000fe20000410000 */
[----:B---3--:R-:W-:Y:S01]  /*53b0*/  CS2R R6, SRZ ;  /* 0x0000000000067805 */ /* 0x008fe2000001ff00 */
[----:B------:R-:W-:-:S04]  /*53c0*/  IADD3 R25, R19, 0x80, RZ ;  /* 0x0000008013197810 */ /* 0x000fc80007ffe0ff */
[----:B------:R-:W0:Y:S02]  /*53d0*/  F2F.F64.F32 R4, R4 ;  /* 0x0000000400047310 */ /* 0x000e240000201800 */
[----:B0-----:R0:W-:Y:S01]  /*53e0*/  STG.E.128 [R8.64], R4 ;  /* 0x0000000408007986 */ /* 0x0011e2000c101d24 */
[----:B------:R-:W-:Y:S05]  /*53f0*/  BRA `(.L_x_33488) ;  /* 0x00000a1000007947 */ /* 0x000fea0003800000 */
.L_x_33501:
        /* <DEDUP_REMOVED lines=20> */
.L_x_33506:
[----:B------:R-:W-:Y:S05]  /*5540*/  BSYNC B0 ;  /* 0x0000000000007941 */ /* 0x000fea0003800000 */
.L_x_33505:
[----:B------:R-:W-:Y:S02]  /*5550*/  LOP3.LUT R5, R0, R5, RZ, 0xfc, !PT ;  /* 0x0000000500057212 */ /* 0x000fe400078efcff */
[----:B------:R-:W-:-:S03]  /*5560*/  IADD3 R25, R19, 0x80, RZ ;  /* 0x0000008013197810 */ /* 0x000fc60007ffe0ff */
[----:B------:R0:W-:Y:S01]  /*5570*/  STG.E.U8 [R8.64], R5 ;  /* 0x0000000508007986 */ /* 0x0001e2000c101124 */
[----:B------:R-:W-:Y:S05]  /*5580*/  BRA `(.L_x_33488) ;  /* 0x0000088000007947 */ /* 0x000fea0003800000 */
.L_x_33504:
        /* <DEDUP_REMOVED lines=12> */
.L_x_33508:
[----:B------:R-:W-:Y:S01]  /*5650*/  IMAD.MOV.U32 R0, RZ, RZ, 0x7f ;  /* 0x0000007fff007424 */ /* 0x000fe200078e00ff */
[----:B------:R-:W-:-:S04]  /*5660*/  ISETP.GT.U32.AND P0, PT, R5, 0x7f800000, PT ;  /* 0x7f8000000500780c */ /* 0x000fc80003f04070 */
[----:B------:R-:W-:-:S04]  /*5670*/  SEL R0, R0, 0x7c, P0 ;  /* 0x0000007c00007807 */ /* 0x000fc80000000000 */
.L_x_33509:
[----:B------:R-:W-:Y:S05]  /*5680*/  BSYNC B0 ;  /* 0x0000000000007941 */ /* 0x000fea0003800000 */
.L_x_33507:
[----:B------:R-:W-:Y:S02]  /*5690*/  LOP3.LUT R4, R4, 0x80000000, RZ, 0xc0, !PT ;  /* 0x8000000004047812 */ /* 0x000fe400078ec0ff */
[----:B------:R-:W-:Y:S02]  /*56a0*/  IADD3 R25, R19, 0x80, RZ ;  /* 0x0000008013197810 */ /* 0x000fe40007ffe0ff */
[----:B------:R-:W-:-:S04]  /*56b0*/  SHF.R.U32.HI R3, RZ, 0x18, R4 ;  /* 0x00000018ff037819 */ /* 0x000fc80000011604 */
[----:B------:R-:W-:-:S05]  /*56c0*/  LOP3.LUT R3, R0, R3, RZ, 0xfc, !PT ;  /* 0x0000000300037212 */ /* 0x000fca00078efcff */
[----:B------:R0:W-:Y:S01]  /*56d0*/  STG.E.U8 [R8.64], R3 ;  /* 0x0000000308007986 */ /* 0x0001e2000c101124 */
[----:B------:R-:W-:Y:S05]  /*56e0*/  BRA `(.L_x_33488) ;  /* 0x0000072000007947 */ /* 0x000fea0003800000 */
.L_x_33503:
[----:B------:R-:W-:Y:S02]  /*56f0*/  F2FP.BF16.PACK_AB R4, RZ, R4 ;  /* 0x00000004ff04723e */ /* 0x000fe400000010ff */
[----:B------:R-:W-:-:S03]  /*5700*/  IADD3 R25, R19, 0x80, RZ ;  /* 0x0000008013197810 */ /* 0x000fc60007ffe0ff */
[----:B------:R0:W-:Y:S01]  /*5710*/  STG.E.U16 [R8.64], R4 ;  /* 0x0000000408007986 */ /* 0x0001e2000c101524 */
[----:B------:R-:W-:Y:S05]  /*5720*/  BRA `(.L_x_33488) ;  /* 0x000006e000007947 */ /* 0x000fea0003800000 */
.L_x_33500:
        /* <DEDUP_REMOVED lines=12> */
.L_x_33512:
        /* <DEDUP_REMOVED lines=16> */
.L_x_33515:
[----:B------:R-:W-:-:S04]  /*58f0*/  LOP3.LUT R4, R4, 0x80000000, RZ, 0xc0, !PT ;  /* 0x8000000004047812 */ /* 0x000fc800078ec0ff */
[----:B------:R-:W-:-:S04]  /*5900*/  SHF.R.U32.HI R4, RZ, 0x18, R4 ;  /* 0x00000018ff047819 */ /* 0x000fc80000011604 */
[----:B------:R-:W-:-:S04]  /*5910*/  LOP3.LUT R3, R3, R4, RZ, 0xfc, !PT ;  /* 0x0000000403037212 */ /* 0x000fc800078efcff */
[----:B------:R-:W-:Y:S02]  /*5920*/  PRMT R0, R3, 0x7610, R0 ;  /* 0x0000761003007816 */ /* 0x000fe40000000000 */
.L_x_33514:
[----:B------:R-:W-:Y:S05]  /*5930*/  BSYNC B0 ;  /* 0x0000000000007941 */ /* 0x000fea0003800000 */
.L_x_33513:
[----:B------:R0:W-:Y:S01]  /*5940*/  STG.E.U8 [R8.64], R0 ;  /* 0x0000000008007986 */ /* 0x0001e2000c101124 */
[----:B------:R-:W-:Y:S01]  /*5950*/  IADD3 R25, R19, 0x80, RZ ;  /* 0x0000008013197810 */ /* 0x000fe20007ffe0ff */
[----:B------:R-:W-:Y:S05]  /*5960*/  BRA `(.L_x_33488) ;  /* 0x000004a000007947 */ /* 0x000fea0003800000 */
.L_x_33511:
        /* <DEDUP_REMOVED lines=16> */
.L_x_33518:
[----:B------:R-:W-:-:S04]  /*5a70*/  LOP3.LUT R4, R4, 0x80000000, RZ, 0xc0, !PT ;  /* 0x8000000004047812 */ /* 0x000fc800078ec0ff */
[----:B------:R-:W-:-:S04]  /*5a80*/  SHF.R.U32.HI R4, RZ, 0x18, R4 ;  /* 0x00000018ff047819 */ /* 0x000fc80000011604 */
[----:B------:R-:W-:-:S04]  /*5a90*/  LOP3.LUT R3, R3, R4, RZ, 0xfc, !PT ;  /* 0x0000000403037212 */ /* 0x000fc800078efcff */
[----:B------:R-:W-:Y:S02]  /*5aa0*/  PRMT R0, R3, 0x7610, R0 ;  /* 0x0000761003007816 */ /* 0x000fe40000000000 */
.L_x_33517:
[----:B------:R-:W-:Y:S05]  /*5ab0*/  BSYNC B0 ;  /* 0x0000000000007941 */ /* 0x000fea0003800000 */
.L_x_33516:
[----:B------:R0:W-:Y:S01]  /*5ac0*/  STG.E.U8 [R8.64], R0 ;  /* 0x0000000008007986 */ /* 0x0001e2000c101124 */
[----:B------:R-:W-:Y:S01]  /*5ad0*/  IADD3 R25, R19, 0x80, RZ ;  /* 0x0000008013197810 */ /* 0x000fe20007ffe0ff */
[----:B------:R-:W-:Y:S05]  /*5ae0*/  BRA `(.L_x_33488) ;  /* 0x0000032000007947 */ /* 0x000fea0003800000 */
.L_x_33510:
        /* <DEDUP_REMOVED lines=22> */
.L_x_33493:
        /* <DEDUP_REMOVED lines=21> */
.L_x_33520:
[----:B------:R-:W0:Y:S01]  /*5da0*/  F2I.U64.TRUNC R4, R4 ;  /* 0x0000000400047311 */ /* 0x000e22000020d800 */
[----:B------:R-:W-:Y:S01]  /*5db0*/  IADD3 R25, R19, 0x80, RZ ;  /* 0x0000008013197810 */ /* 0x000fe20007ffe0ff */
[----:B0-----:R0:W-:Y:S01]  /*5dc0*/  STG.E.64 [R8.64], R4 ;  /* 0x0000000408007986 */ /* 0x0011e2000c101b24 */
[----:B------:R-:W-:Y:S05]  /*5dd0*/  BRA `(.L_x_33488) ;  /* 0x0000003000007947 */ /* 0x000fea0003800000 */
.L_x_33519:
[----:B------:R-:W0:Y:S01]  /*5de0*/  F2I.FTZ.U32.TRUNC.NTZ R3, R4 ;  /* 0x0000000400037305 */ /* 0x000e22000021f000 */
[----:B------:R-:W-:Y:S01]  /*5df0*/  IADD3 R25, R19, 0x80, RZ ;  /* 0x0000008013197810 */ /* 0x000fe20007ffe0ff */
[----:B0-----:R0:W-:Y:S06]  /*5e00*/  STG.E [R8.64], R3 ;  /* 0x0000000308007986 */ /* 0x0011ec000c101924 */
.L_x_33488:
[----:B------:R-:W-:Y:S05]  /*5e10*/  BSYNC B6 ;  /* 0x0000000000067941 */ /* 0x000fea0003800000 */
.L_x_33487:
        /* <DEDUP_REMOVED lines=22> */
.L_x_33526:
[----:B-1---5:R-:W0:Y:S02]  /*5f80*/  F2I.S64.TRUNC R18, R18 ;  /* 0x0000001200127311 */ /* 0x022e24000020d900 */
[----:B0-----:R-:W-:-:S05]  /*5f90*/  IMAD.MOV.U32 R3, RZ, RZ, R18 ;  /* 0x000000ffff037224 */ /* 0x001fca00078e0012 */
[----:B------:R0:W-:Y:S01]  /*5fa0*/  STG.E.U8 [R8.64], R3 ;  /* 0x0000000308007986 */ /* 0x0001e2000c101124 */
[----:B------:R-:W-:Y:S05]  /*5fb0*/  BRA `(.L_x_33528) ;  /* 0x00000d3000007947 */ /* 0x000fea0003800000 */
.L_x_33525:
        /* <DEDUP_REMOVED lines=9> */
.L_x_33530:
[----:B-1---5:R-:W0:Y:S02]  /*6050*/  F2I.FTZ.TRUNC.NTZ R3, R18 ;  /* 0x0000001200037305 */ /* 0x022e24000021f100 */
[----:B0-----:R0:W-:Y:S01]  /*6060*/  STG.E [R8.64], R3 ;  /* 0x0000000308007986 */ /* 0x0011e2000c101924 */
[----:B------:R-:W-:Y:S05]  /*6070*/  BRA `(.L_x_33528) ;  /* 0x00000c7000007947 */ /* 0x000fea0003800000 */
.L_x_33529:
[----:B-1---5:R-:W0:Y:S02]  /*6080*/  F2I.FTZ.TRUNC.NTZ R3, R18 ;  /* 0x0000001200037305 */ /* 0x022e24000021f100 */
[----:B0-----:R0:W-:Y:S01]  /*6090*/  STG.E.U16 [R8.64], R3 ;  /* 0x0000000308007986 */ /* 0x0011e2000c101524 */
[----:B------:R-:W-:Y:S05]  /*60a0*/  BRA `(.L_x_33528) ;  /* 0x00000c4000007947 */ /* 0x000fea0003800000 */
.L_x_33524:
        /* <DEDUP_REMOVED lines=8> */
.L_x_33532:
[----:B-1---5:R-:W-:-:S05]  /*6130*/  F2FP.PACK_AB R18, RZ, R18 ;  /* 0x00000012ff12723e */ /* 0x022fca00000000ff */
[----:B------:R0:W-:Y:S01]  /*6140*/  STG.E.U16 [R8.64], R18 ;  /* 0x0000001208007986 */ /* 0x0001e2000c101524 */
[----:B------:R-:W-:Y:S05]  /*6150*/  BRA `(.L_x_33528) ;  /* 0x00000b9000007947 */ /* 0x000fea0003800000 */
.L_x_33531:
        /* <DEDUP_REMOVED lines=9> */
.L_x_33534:
[----:B-1---5:R-:W-:-:S04]  /*61f0*/  F2FP.PACK_AB R3, RZ, R18 ;  /* 0x00000012ff03723e */ /* 0x022fc800000000ff */
[----:B------:R-:W-:-:S05]  /*6200*/  PRMT R3, R3, 0x5410, RZ ;  /* 0x0000541003037816 */ /* 0x000fca00000000ff */
[----:B------:R0:W-:Y:S01]  /*6210*/  STG.E [R8.64], R3 ;  /* 0x0000000308007986 */ /* 0x0001e2000c101924 */
[----:B------:R-:W-:Y:S05]  /*6220*/  BRA `(.L_x_33528) ;  /* 0x00000ac000007947 */ /* 0x000fea0003800000 */
.L_x_33533:
[----:B-1---5:R-:W-:-:S06]  /*6230*/  FMUL.FTZ R4, R18, 1 ;  /* 0x3f80000012047820 */ /* 0x022fcc0000410000 */
[----:B------:R-:W0:Y:S02]  /*6240*/  F2F.F64.F32 R4, R4 ;  /* 0x0000000400047310 */ /* 0x000e240000201800 */
[----:B0-----:R0:W-:Y:S01]  /*6250*/  STG.E.64 [R8.64], R4 ;  /* 0x0000000408007986 */ /* 0x0011e2000c101b24 */
[----:B------:R-:W-:Y:S05]  /*6260*/  BRA `(.L_x_33528) ;  /* 0x00000a8000007947 */ /* 0x000fea0003800000 */
.L_x_33523:
        /* <DEDUP_REMOVED lines=12> */
.L_x_33537:
[----:B-1---5:R-:W-:Y:S01]  /*6330*/  FMUL.FTZ R4, R18, 1 ;  /* 0x3f80000012047820 */ /* 0x022fe20000410000 */
[----:B---3--:R-:W-:-:S05]  /*6340*/  CS2R R6, SRZ ;  /* 0x0000000000067805 */ /* 0x008fca000001ff00 */
[----:B------:R-:W0:Y:S02]  /*6350*/  F2F.F64.F32 R4, R4 ;  /* 0x0000000400047310 */ /* 0x000e240000201800 */
[----:B0-----:R0:W-:Y:S01]  /*6360*/  STG.E.128 [R8.64], R4 ;  /* 0x0000000408007986 */ /* 0x0011e2000c101d24 */
[----:B------:R-:W-:Y:S05]  /*6370*/  BRA `(.L_x_33528) ;  /* 0x0000097000007947 */ /* 0x000fea0003800000 */
.L_x_33536:
        /* <DEDUP_REMOVED lines=20> */
.L_x_33541:
[----:B------:R-:W-:Y:S05]  /*64c0*/  BSYNC B0 ;  /* 0x0000000000007941 */ /* 0x000fea0003800000 */
.L_x_33540:
[----:B------:R-:W-:-:S05]  /*64d0*/  LOP3.LUT R5, R0, R5, RZ, 0xfc, !PT ;  /* 0x0000000500057212 */ /* 0x000fca00078efcff */
[----:B------:R0:W-:Y:S01]  /*64e0*/  STG.E.U8 [R8.64], R5 ;  /* 0x0000000508007986 */ /* 0x0001e2000c101124 */
[----:B------:R-:W-:Y:S05]  /*64f0*/  BRA `(.L_x_33528) ;  /* 0x000007f000007947 */ /* 0x000fea0003800000 */
.L_x_33539:
        /* <DEDUP_REMOVED lines=12> */
.L_x_33543:
[----:B------:R-:W-:Y:S01]  /*65c0*/  IMAD.MOV.U32 R0, RZ, RZ, 0x7f ;  /* 0x0000007fff007424 */ /* 0x000fe200078e00ff */
[----:B------:R-:W-:-:S04]  /*65d0*/  ISETP.GT.U32.AND P0, PT, R4, 0x7f800000, PT ;  /* 0x7f8000000400780c */ /* 0x000fc80003f04070 */
[----:B------:R-:W-:-:S04]  /*65e0*/  SEL R0, R0, 0x7c, P0 ;  /* 0x0000007c00007807 */ /* 0x000fc80000000000 */
.L_x_33544:
[----:B------:R-:W-:Y:S05]  /*65f0*/  BSYNC B0 ;  /* 0x0000000000007941 */ /* 0x000fea0003800000 */
.L_x_33542:
[----:B------:R-:W-:-:S04]  /*6600*/  LOP3.LUT R18, R18, 0x80000000, RZ, 0xc0, !PT ;  /* 0x8000000012127812 */ /* 0x000fc800078ec0ff */
[----:B------:R-:W-:-:S04]  /*6610*/  SHF.R.U32.HI R3, RZ, 0x18, R18 ;  /* 0x00000018ff037819 */ /* 0x000fc80000011612 */
[----:B------:R-:W-:-:S05]  /*6620*/  LOP3.LUT R3, R0, R3, RZ, 0xfc, !PT ;  /* 0x0000000300037212 */ /* 0x000fca00078efcff */
[----:B------:R0:W-:Y:S01]  /*6630*/  STG.E.U8 [R8.64], R3 ;  /* 0x0000000308007986 */ /* 0x0001e2000c101124 */
[----:B------:R-:W-:Y:S05]  /*6640*/  BRA `(.L_x_33528) ;  /* 0x000006a000007947 */ /* 0x000fea0003800000 */
.L_x_33538:
[----:B-1---5:R-:W-:-:S05]  /*6650*/  F2FP.BF16.PACK_AB R18, RZ, R18 ;  /* 0x00000012ff12723e */ /* 0x022fca00000010ff */
[----:B------:R0:W-:Y:S01]  /*6660*/  STG.E.U16 [R8.64], R18 ;  /* 0x0000001208007986 */ /* 0x0001e2000c101524 */
[----:B------:R-:W-:Y:S05]  /*6670*/  BRA `(.L_x_33528) ;  /* 0x0000067000007947 */ /* 0x000fea0003800000 */
.L_x_33535:
        /* <DEDUP_REMOVED lines=11> */
.L_x_33547:
        /* <DEDUP_REMOVED lines=16> */
.L_x_33550:
[----:B------:R-:W-:-:S04]  /*6830*/  LOP3.LUT R18, R18, 0x80000000, RZ, 0xc0, !PT ;  /* 0x8000000012127812 */ /* 0x000fc800078ec0ff */
[----:B------:R-:W-:-:S04]  /*6840*/  SHF.R.U32.HI R3, RZ, 0x18, R18 ;  /* 0x00000018ff037819 */ /* 0x000fc80000011612 */
[----:B------:R-:W-:-:S04]  /*6850*/  LOP3.LUT R0, R0, R3, RZ, 0xfc, !PT ;  /* 0x0000000300007212 */ /* 0x000fc800078efcff */
[----:B------:R-:W-:Y:S02]  /*6860*/  PRMT R4, R0, 0x7610, R4 ;  /* 0x0000761000047816 */ /* 0x000fe40000000004 */
.L_x_33549:
[----:B------:R-:W-:Y:S05]  /*6870*/  BSYNC B0 ;  /* 0x0000000000007941 */ /* 0x000fea0003800000 */
.L_x_33548:
[----:B------:R0:W-:Y:S01]  /*6880*/  STG.E.U8 [R8.64], R4 ;  /* 0x0000000408007986 */ /* 0x0001e2000c101124 */
[----:B------:R-:W-:Y:S05]  /*6890*/  BRA `(.L_x_33528) ;  /* 0x0000045000007947 */ /* 0x000fea0003800000 */
.L_x_33546:
        /* <DEDUP_REMOVED lines=16> */
.L_x_33553:
[----:B------:R-:W-:-:S04]  /*69a0*/  LOP3.LUT R18, R18, 0x80000000, RZ, 0xc0, !PT ;  /* 0x8000000012127812 */ /* 0x000fc800078ec0ff */
[----:B------:R-:W-:-:S04]  /*69b0*/  SHF.R.U32.HI R3, RZ, 0x18, R18 ;  /* 0x00000018ff037819 */ /* 0x000fc80000011612 */
[----:B------:R-:W-:-:S04]  /*69c0*/  LOP3.LUT R0, R0, R3, RZ, 0xfc, !PT ;  /* 0x0000000300007212 */ /* 0x000fc800078efcff */
[----:B------:R-:W-:Y:S02]  /*69d0*/  PRMT R4, R0, 0x7610, R4 ;  /* 0x0000761000047816 */ /* 0x000fe40000000004 */
.L_x_33552:
[----:B------:R-:W-:Y:S05]  /*69e0*/  BSYNC B0 ;  /* 0x0000000000007941 */ /* 0x000fea0003800000 */
.L_x_33551:
[----:B------:R0:W-:Y:S01]  /*69f0*/  STG.E.U8 [R8.64], R4 ;  /* 0x0000000408007986 */ /* 0x0001e2000c101124 */
[----:B------:R-:W-:Y:S05]  /*6a00*/  BRA `(.L_x_33528) ;  /* 0x000002e000007947 */ /* 0x000fea0003800000 */
.L_x_33545:
        /* <DEDUP_REMOVED lines=21> */
.L_x_33527:
        /* <DEDUP_REMOVED lines=20> */
.L_x_33555:
[----:B-1---5:R-:W0:Y:S02]  /*6ca0*/  F2I.U64.TRUNC R18, R18 ;  /* 0x0000001200127311 */ /* 0x022e24000020d800 */
[----:B0-----:R0:W-:Y:S01]  /*6cb0*/  STG.E.64 [R8.64], R18 ;  /* 0x0000001208007986 */ /* 0x0011e2000c101b24 */
[----:B------:R-:W-:Y:S05]  /*6cc0*/  BRA `(.L_x_33528) ;  /* 0x0000002000007947 */ /* 0x000fea0003800000 */
.L_x_33554:
[----:B-1---5:R-:W0:Y:S02]  /*6cd0*/  F2I.FTZ.U32.TRUNC.NTZ R3, R18 ;  /* 0x0000001200037305 */ /* 0x022e24000021f000 */
[----:B0-----:R0:W-:Y:S02]  /*6ce0*/  STG.E [R8.64], R3 ;  /* 0x0000000308007986 */ /* 0x0011e4000c101924 */
.L_x_33528:
        /* <DEDUP_REMOVED lines=22> */
.L_x_33559:
[----:B---3--:R-:W0:Y:S02]  /*6e50*/  F2I.S64.TRUNC R22, R22 ;  /* 0x0000001600167311 */ /* 0x008e24000020d900 */
[----:B0-----:R-:W-:-:S05]  /*6e60*/  IMAD.MOV.U32 R3, RZ, RZ, R22 ;  /* 0x000000ffff037224 */ /* 0x001fca00078e0016 */
[----:B------:R0:W-:Y:S01]  /*6e70*/  STG.E.U8 [R8.64], R3 ;  /* 0x0000000308007986 */ /* 0x0001e2000c101124 */
[----:B------:R-:W-:Y:S05]  /*6e80*/  BRA `(.L_x_33561) ;  /* 0x00000d3000007947 */ /* 0x000fea0003800000 */
.L_x_33558:
        /* <DEDUP_REMOVED lines=9> */
.L_x_33563:
[----:B------:R-:W0:Y:S02]  /*6f20*/  F2I.FTZ.TRUNC.NTZ R3, R22 ;  /* 0x0000001600037305 */ /* 0x000e24000021f100 */
[----:B0-----:R0:W-:Y:S01]  /*6f30*/  STG.E [R8.64], R3 ;  /* 0x0000000308007986 */ /* 0x0011e2000c101924 */
[----:B------:R-:W-:Y:S05]  /*6f40*/  BRA `(.L_x_33561) ;  /* 0x00000c7000007947 */ /* 0x000fea0003800000 */
.L_x_33562:
[----:B------:R-:W0:Y:S02]  /*6f50*/  F2I.FTZ.TRUNC.NTZ R3, R22 ;  /* 0x0000001600037305 */ /* 0x000e24000021f100 */
[----:B0-----:R0:W-:Y:S01]  /*6f60*/  STG.E.U16 [R8.64], R3 ;  /* 0x0000000308007986 */ /* 0x0011e2000c101524 */
[----:B------:R-:W-:Y:S05]  /*6f70*/  BRA `(.L_x_33561) ;  /* 0x00000c4000007947 */ /* 0x000fea0003800000 */
.L_x_33557:
        /* <DEDUP_REMOVED lines=8> */
.L_x_33565:
[----:B------:R-:W-:-:S05]  /*7000*/  F2FP.PACK_AB R22, RZ, R22 ;  /* 0x00000016ff16723e */ /* 0x000fca00000000ff */
[----:B------:R0:W-:Y:S01]  /*7010*/  STG.E.U16 [R8.64], R22 ;  /* 0x0000001608007986 */ /* 0x0001e2000c101524 */
[----:B------:R-:W-:Y:S05]  /*7020*/  BRA `(.L_x_33561) ;  /* 0x00000b9000007947 */ /* 0x000fea0003800000 */
.L_x_33564:
        /* <DEDUP_REMOVED lines=9> */
.L_x_33567:
[----:B------:R-:W-:-:S04]  /*70c0*/  F2FP.PACK_AB R3, RZ, R22 ;  /* 0x00000016ff03723e */ /* 0x000fc800000000ff */
[----:B------:R-:W-:-:S05]  /*70d0*/  PRMT R3, R3, 0x5410, RZ ;  /* 0x0000541003037816 */ /* 0x000fca00000000ff */
[----:B------:R0:W-:Y:S01]  /*70e0*/  STG.E [R8.64], R3 ;  /* 0x0000000308007986 */ /* 0x0001e2000c101924 */
[----:B------:R-:W-:Y:S05]  /*70f0*/  BRA `(.L_x_33561) ;  /* 0x00000ac000007947 */ /* 0x000fea0003800000 */
.L_x_33566:
[----:B------:R-:W-:-:S06]  /*7100*/  FMUL.FTZ R4, R22, 1 ;  /* 0x3f80000016047820 */ /* 0x000fcc0000410000 */
[----:B------:R-:W0:Y:S02]  /*7110*/  F2F.F64.F32 R4, R4 ;  /* 0x0000000400047310 */ /* 0x000e240000201800 */
[----:B0-----:R0:W-:Y:S01]  /*7120*/  STG.E.64 [R8.64], R4 ;  /* 0x0000000408007986 */ /* 0x0011e2000c101b24 */
[----:B------:R-:W-:Y:S05]  /*7130*/  BRA `(.L_x_33561) ;  /* 0x00000a8000007947 */ /* 0x000fea0003800000 */
.L_x_33556:
        /* <DEDUP_REMOVED lines=12> */
.L_x_33570:
[----:B------:R-:W-:Y:S01]  /*7200*/  FMUL.FTZ R4, R22, 1 ;  /* 0x3f80000016047820 */ /* 0x000fe20000410000 */
[----:B---3--:R-:W-:-:S05]  /*7210*/  CS2R R6, SRZ ;  /* 0x0000000000067805 */ /* 0x008fca000001ff00 */
[----:B------:R-:W0:Y:S02]  /*7220*/  F2F.F64.F32 R4, R4 ;  /* 0x0000000400047310 */ /* 0x000e240000201800 */
[----:B0-----:R0:W-:Y:S01]  /*7230*/  STG.E.128 [R8.64], R4 ;  /* 0x0000000408007986 */ /* 0x0011e2000c101d24 */
[----:B------:R-:W-:Y:S05]  /*7240*/  BRA `(.L_x_33561) ;  /* 0x0000097000007947 */ /* 0x000fea0003800000 */
.L_x_33569:
        /* <DEDUP_REMOVED lines=20> */
.L_x_33574:
[----:B------:R-:W-:Y:S05]  /*7390*/  BSYNC B0 ;  /* 0x0000000000007941 */ /* 0x000fea0003800000 */
.L_x_33573:
[----:B------:R-:W-:-:S05]  /*73a0*/  LOP3.LUT R5, R0, R5, RZ, 0xfc, !PT ;  /* 0x0000000500057212 */ /* 0x000fca00078efcff */
[----:B------:R0:W-:Y:S01]  /*73b0*/  STG.E.U8 [R8.64], R5 ;  /* 0x0000000508007986 */ /* 0x0001e2000c101124 */
[----:B------:R-:W-:Y:S05]  /*73c0*/  BRA `(.L_x_33561) ;  /* 0x000007f000007947 */ /* 0x000fea0003800000 */
.L_x_33572:
        /* <DEDUP_REMOVED lines=12> */
.L_x_33576:
[----:B------:R-:W-:Y:S01]  /*7490*/  IMAD.MOV.U32 R0, RZ, RZ, 0x7f ;  /* 0x0000007fff007424 */ /* 0x000fe200078e00ff */
[----:B------:R-:W-:-:S04]  /*74a0*/  ISETP.GT.U32.AND P0, PT, R4, 0x7f800000, PT ;  /* 0x7f8000000400780c */ /* 0x000fc80003f04070 */
[----:B------:R-:W-:-:S04]  /*74b0*/  SEL R0, R0, 0x7c, P0 ;  /* 0x0000007c00007807 */ /* 0x000fc80000000000 */
.L_x_33577:
[----:B------:R-:W-:Y:S05]  /*74c0*/  BSYNC B0 ;  /* 0x0000000000007941 */ /* 0x000fea0003800000 */
.L_x_33575:
[----:B------:R-:W-:-:S04]  /*74d0*/  LOP3.LUT R22, R22, 0x80000000, RZ, 0xc0, !PT ;  /* 0x8000000016167812 */ /* 0x000fc800078ec0ff */
[----:B------:R-:W-:-:S04]  /*74e0*/  SHF.R.U32.HI R3, RZ, 0x18, R22 ;  /* 0x00000018ff037819 */ /* 0x000fc80000011616 */
[----:B------:R-:W-:-:S05]  /*74f0*/  LOP3.LUT R3, R0, R3, RZ, 0xfc, !PT ;  /* 0x0000000300037212 */ /* 0x000fca00078efcff */
[----:B------:R0:W-:Y:S01]  /*7500*/  STG.E.U8 [R8.64], R3 ;  /* 0x0000000308007986 */ /* 0x0001e2000c101124 */
[----:B------:R-:W-:Y:S05]  /*7510*/  BRA `(.L_x_33561) ;  /* 0x000006a000007947 */ /* 0x000fea0003800000 */
.L_x_33571:
[----:B------:R-:W-:-:S05]  /*7520*/  F2FP.BF16.PACK_AB R22, RZ, R22 ;  /* 0x00000016ff16723e */ /* 0x000fca00000010ff */
[----:B------:R0:W-:Y:S01]  /*7530*/  STG.E.U16 [R8.64], R22 ;  /* 0x0000001608007986 */ /* 0x0001e2000c101524 */
[----:B------:R-:W-:Y:S05]  /*7540*/  BRA `(.L_x_33561) ;  /* 0x0000067000007947 */ /* 0x000fea0003800000 */
.L_x_33568:
        /* <DEDUP_REMOVED lines=11> */
.L_x_33580:
        /* <DEDUP_REMOVED lines=16> */
.L_x_33583:
[----:B------:R-:W-:-:S04]  /*7700*/  LOP3.LUT R22, R22, 0x80000000, RZ, 0xc0, !PT ;  /* 0x8000000016167812 */ /* 0x000fc800078ec0ff */
[----:B------:R-:W-:-:S04]  /*7710*/  SHF.R.U32.HI R3, RZ, 0x18, R22 ;  /* 0x00000018ff037819 */ /* 0x000fc80000011616 */
[----:B------:R-:W-:-:S04]  /*7720*/  LOP3.LUT R0, R0, R3, RZ, 0xfc, !PT ;  /* 0x0000000300007212 */ /* 0x000fc800078efcff */
[----:B------:R-:W-:Y:S02]  /*7730*/  PRMT R4, R0, 0x7610, R4 ;  /* 0x0000761000047816 */ /* 0x000fe40000000004 */
.L_x_33582:
[----:B------:R-:W-:Y:S05]  /*7740*/  BSYNC B0 ;  /* 0x0000000000007941 */ /* 0x000fea0003800000 */
.L_x_33581:
[----:B------:R0:W-:Y:S01]  /*7750*/  STG.E.U8 [R8.64], R4 ;  /* 0x0000000408007986 */ /* 0x0001e2000c101124 */
[----:B------:R-:W-:Y:S05]  /*7760*/  BRA `(.L_x_33561) ;  /* 0x0000045000007947 */ /* 0x000fea0003800000 */
.L_x_33579:
        /* <DEDUP_REMOVED lines=16> */
.L_x_33586:
[----:B------:R-:W-:-:S04]  /*7870*/  LOP3.LUT R22, R22, 0x80000000, RZ, 0xc0, !PT ;  /* 0x8000000016167812 */ /* 0x000fc800078ec0ff */
[----:B------:R-:W-:-:S04]  /*7880*/  SHF.R.U32.HI R3, RZ, 0x18, R22 ;  /* 0x00000018ff037819 */ /* 0x000fc80000011616 */
[----:B------:R-:W-:-:S04]  /*7890*/  LOP3.LUT R0, R0, R3, RZ, 0xfc, !PT ;  /* 0x0000000300007212 */ /* 0x000fc800078efcff */
[----:B------:R-:W-:Y:S02]  /*78a0*/  PRMT R4, R0, 0x7610, R4 ;  /* 0x0000761000047816 */ /* 0x000fe40000000004 */
.L_x_33585:
[----:B------:R-:W-:Y:S05]  /*78b0*/  BSYNC B0 ;  /* 0x0000000000007941 */ /* 0x000fea0003800000 */
.L_x_33584:
[----:B------:R0:W-:Y:S01]  /*78c0*/  STG.E.U8 [R8.64], R4 ;  /* 0x0000000408007986 */ /* 0x0001e2000c101124 */
[----:B------:R-:W-:Y:S05]  /*78d0*/  BRA `(.L_x_33561) ;  /* 0x000002e000007947 */ /* 0x000fea0003800000 */
.L_x_33578:
        /* <DEDUP_REMOVED lines=21> */
.L_x_33560:
        /* <DEDUP_REMOVED lines=20> */
.L_x_33588:
[----:B---3--:R-:W0:Y:S02]  /*7b70*/  F2I.U64.TRUNC R22, R22 ;  /* 0x0000001600167311 */ /* 0x008e24000020d800 */
[----:B0-----:R0:W-:Y:S01]  /*7b80*/  STG.E.64 [R8.64], R22 ;  /* 0x0000001608007986 */ /* 0x0011e2000c101b24 */
[----:B------:R-:W-:Y:S05]  /*7b90*/  BRA `(.L_x_33561) ;  /* 0x0000002000007947 */ /* 0x000fea0003800000 */
.L_x_33587:
[----:B------:R-:W0:Y:S02]  /*7ba0*/  F2I.FTZ.U32.TRUNC.NTZ R3, R22 ;  /* 0x0000001600037305 */ /* 0x000e24000021f000 */
[----:B0-----:R0:W-:Y:S02]  /*7bb0*/  STG.E [R8.64], R3 ;  /* 0x0000000308007986 */ /* 0x0011e4000c101924 */
.L_x_33561:
[----:B------:R-:W-:Y:S02]  /*7bc0*/  IADD3 R25, R25, 0x80, RZ ;  /* 0x0000008019197810 */ /* 0x000fe40007ffe0ff */
.L_x_33522:
[----:B------:R-:W-:Y:S05]  /*7bd0*/  BSYNC B6 ;  /* 0x0000000000067941 */ /* 0x000fea0003800000 */
.L_x_33521:
        /* <DEDUP_REMOVED lines=20> */
.L_x_33592:
[----:B------:R-:W0:Y:S02]  /*7d20*/  F2I.S64.TRUNC R24, R24 ;  /* 0x0000001800187311 */ /* 0x000e24000020d900 */
[----:B0-----:R-:W-:-:S05]  /*7d30*/  IMAD.MOV.U32 R3, RZ, RZ, R24 ;  /* 0x000000ffff037224 */ /* 0x001fca00078e0018 */
[----:B------:R-:W-:Y:S01]  /*7d40*/  STG.E.U8 [R4.64], R3 ;  /* 0x0000000304007986 */ /* 0x000fe2000c101124 */
[----:B------:R-:W-:Y:S05]  /*7d50*/  EXIT ;  /* 0x000000000000794d */ /* 0x000fea0003800000 */
.L_x_33591:
        /* <DEDUP_REMOVED lines=9> */
.L_x_33595:
[----:B------:R-:W0:Y:S02]  /*7df0*/  F2I.FTZ.TRUNC.NTZ R3, R24 ;  /* 0x0000001800037305 */ /* 0x000e24000021f100 */
[----:B0-----:R-:W-:Y:S01]  /*7e00*/  STG.E [R4.64], R3 ;  /* 0x0000000304007986 */ /* 0x001fe2000c101924 */
[----:B------:R-:W-:Y:S05]  /*7e10*/  EXIT ;  /* 0x000000000000794d */ /* 0x000fea0003800000 */
.L_x_33594:
[----:B------:R-:W0:Y:S02]  /*7e20*/  F2I.FTZ.TRUNC.NTZ R3, R24 ;  /* 0x0000001800037305 */ /* 0x000e24000021f100 */
[----:B0-----:R-:W-:Y:S01]  /*7e30*/  STG.E.U16 [R4.64], R3 ;  /* 0x0000000304007986 */ /* 0x001fe2000c101524 */
[----:B------:R-:W-:Y:S05]  /*7e40*/  EXIT ;  /* 0x000000000000794d */ /* 0x000fea0003800000 */
.L_x_33590:
        /* <DEDUP_REMOVED lines=8> */
.L_x_33597:
[----:B------:R-:W-:-:S05]  /*7ed0*/  F2FP.PACK_AB R24, RZ, R24 ;  /* 0x00000018ff18723e */ /* 0x000fca00000000ff */
[----:B------:R-:W-:Y:S01]  /*7ee0*/  STG.E.U16 [R4.64], R24 ;  /* 0x0000001804007986 */ /* 0x000fe2000c101524 */
[----:B------:R-:W-:Y:S05]  /*7ef0*/  EXIT ;  /* 0x000000000000794d */ /* 0x000fea0003800000 */
.L_x_33596:
        /* <DEDUP_REMOVED lines=9> */
.L_x_33599:
[----:B------:R-:W-:-:S04]  /*7f90*/  F2FP.PACK_AB R3, RZ, R24 ;  /* 0x00000018ff03723e */ /* 0x000fc800000000ff */
[----:B------:R-:W-:-:S05]  /*7fa0*/  PRMT R3, R3, 0x5410, RZ ;  /* 0x0000541003037816 */ /* 0x000fca00000000ff */
[----:B------:R-:W-:Y:S01]  /*7fb0*/  STG.E [R4.64], R3 ;  /* 0x0000000304007986 */ /* 0x000fe2000c101924 */
[----:B------:R-:W-:Y:S05]  /*7fc0*/  EXIT ;  /* 0x000000000000794d */ /* 0x000fea0003800000 */
.L_x_33598:
[----:B------:R-:W-:-:S06]  /*7fd0*/  FMUL.FTZ R2, R24, 1 ;  /* 0x3f80000018027820 */ /* 0x000fcc0000410000 */
[----:B------:R-:W0:Y:S02]  /*7fe0*/  F2F.F64.F32 R2, R2 ;  /* 0x0000000200027310 */ /* 0x000e240000201800 */
[----:B0-----:R-:W-:Y:S01]  /*7ff0*/  STG.E.64 [R4.64], R2 ;  /* 0x0000000204007986 */ /* 0x001fe2000c101b24 */
[----:B------:R-:W-:Y:S05]  /*8000*/  EXIT ;  /* 0x000000000000794d */ /* 0x000fea0003800000 */
.L_x_33589:
        /* <DEDUP_REMOVED lines=12> */
.L_x_33602:
[----:B------:R-:W-:Y:S01]  /*80d0*/  FMUL.FTZ R8, R24, 1 ;  /* 0x3f80000018087820 */ /* 0x000fe20000410000 */
[----:B------:R-:W-:-:S05]  /*80e0*/  CS2R R10, SRZ ;  /* 0x00000000000a7805 */ /* 0x000fca000001ff00 */
[----:B------:R-:W0:Y:S02]  /*80f0*/  F2F.F64.F32 R8, R8 ;  /* 0x0000000800087310 */ /* 0x000e240000201800 */
[----:B0-----:R-:W-:Y:S01]  /*8100*/  STG.E.128 [R4.64], R8 ;  /* 0x0000000804007986 */ /* 0x001fe2000c101d24 */
[----:B------:R-:W-:Y:S05]  /*8110*/  EXIT ;  /* 0x000000000000794d */ /* 0x000fea0003800000 */
.L_x_33601:
        /* <DEDUP_REMOVED lines=20> */
.L_x_33606:
[----:B------:R-:W-:Y:S05]  /*8260*/  BSYNC B0 ;  /* 0x0000000000007941 */ /* 0x000fea0003800000 */
.L_x_33605:
[----:B------:R-:W-:-:S05]  /*8270*/  LOP3.LUT R7, R0, R7, RZ, 0xfc, !PT ;  /* 0x0000000700077212 */ /* 0x000fca00078efcff */
[----:B------:R-:W-:Y:S01]  /*8280*/  STG.E.U8 [R4.64], R7 ;  /* 0x0000000704007986 */ /* 0x000fe2000c101124 */
[----:B------:R-:W-:Y:S05]  /*8290*/  EXIT ;  /* 0x000000000000794d */ /* 0x000fea0003800000 */
.L_x_33604:
        /* <DEDUP_REMOVED lines=12> */
.L_x_33608:
[----:B------:R-:W-:Y:S01]  /*8360*/  IMAD.MOV.U32 R0, RZ, RZ, 0x7f ;  /* 0x0000007fff007424 */ /* 0x000fe200078e00ff */
[----:B------:R-:W-:-:S04]  /*8370*/  ISETP.GT.U32.AND P0, PT, R2, 0x7f800000, PT ;  /* 0x7f8000000200780c */ /* 0x000fc80003f04070 */
[----:B------:R-:W-:-:S04]  /*8380*/  SEL R0, R0, 0x7c, P0 ;  /* 0x0000007c00007807 */ /* 0x000fc80000000000 */
.L_x_33609:
[----:B------:R-:W-:Y:S05]  /*8390*/  BSYNC B0 ;  /* 0x0000000000007941 */ /* 0x000fea0003800000 */
.L_x_33607:
[----:B------:R-:W-:-:S04]  /*83a0*/  LOP3.LUT R24, R24, 0x80000000, RZ, 0xc0, !PT ;  /* 0x8000000018187812 */ /* 0x000fc800078ec0ff */
[----:B------:R-:W-:-:S04]  /*83b0*/  SHF.R.U32.HI R3, RZ, 0x18, R24 ;  /* 0x00000018ff037819 */ /* 0x000fc80000011618 */
[----:B------:R-:W-:-:S05]  /*83c0*/  LOP3.LUT R3, R0, R3, RZ, 0xfc, !PT ;  /* 0x0000000300037212 */ /* 0x000fca00078efcff */
[----:B------:R-:W-:Y:S01]  /*83d0*/  STG.E.U8 [R4.64], R3 ;  /* 0x0000000304007986 */ /* 0x000fe2000c101124 */
[----:B------:R-:W-:Y:S05]  /*83e0*/  EXIT ;  /* 0x000000000000794d */ /* 0x000fea0003800000 */
.L_x_33603:
[----:B------:R-:W-:-:S05]  /*83f0*/  F2FP.BF16.PACK_AB R24, RZ, R24 ;  /* 0x00000018ff18723e */ /* 0x000fca00000010ff */
[----:B------:R-:W-:Y:S01]  /*8400*/  STG.E.U16 [R4.64], R24 ;  /* 0x0000001804007986 */ /* 0x000fe2000c101524 */
[----:B------:R-:W-:Y:S05]  /*8410*/  EXIT ;  /* 0x000000000000794d */ /* 0x000fea0003800000 */
.L_x_33600:
        /* <DEDUP_REMOVED lines=11> */
.L_x_33612:
        /* <DEDUP_REMOVED lines=16> */
.L_x_33615:
[----:B------:R-:W-:-:S04]  /*85d0*/  LOP3.LUT R24, R24, 0x80000000, RZ, 0xc0, !PT ;  /* 0x8000000018187812 */ /* 0x000fc800078ec0ff */
[----:B------:R-:W-:-:S04]  /*85e0*/  SHF.R.U32.HI R3, RZ, 0x18, R24 ;  /* 0x00000018ff037819 */ /* 0x000fc80000011618 */
[----:B------:R-:W-:-:S04]  /*85f0*/  LOP3.LUT R0, R0, R3, RZ, 0xfc, !PT ;  /* 0x0000000300007212 */ /* 0x000fc800078efcff */
[----:B------:R-:W-:Y:S02]  /*8600*/  PRMT R2, R0, 0x7610, R2 ;  /* 0x0000761000027816 */ /* 0x000fe40000000002 */
.L_x_33614:
[----:B------:R-:W-:Y:S05]  /*8610*/  BSYNC B0 ;  /* 0x0000000000007941 */ /* 0x000fea0003800000 */
.L_x_33613:
[----:B------:R-:W-:Y:S01]  /*8620*/  STG.E.U8 [R4.64], R2 ;  /* 0x0000000204007986 */ /* 0x000fe2000c101124 */
[----:B------:R-:W-:Y:S05]  /*8630*/  EXIT ;  /* 0x000000000000794d */ /* 0x000fea0003800000 */
.L_x_33611:
        /* <DEDUP_REMOVED lines=16> */
.L_x_33618:
[----:B------:R-:W-:-:S04]  /*8740*/  LOP3.LUT R24, R24, 0x80000000, RZ, 0xc0, !PT ;  /* 0x8000000018187812 */ /* 0x000fc800078ec0ff */
[----:B------:R-:W-:-:S04]  /*8750*/  SHF.R.U32.HI R3, RZ, 0x18, R24 ;  /* 0x00000018ff037819 */ /* 0x000fc80000011618 */
[----:B------:R-:W-:-:S04]  /*8760*/  LOP3.LUT R0, R0, R3, RZ, 0xfc, !PT ;  /* 0x0000000300007212 */ /* 0x000fc800078efcff */
[----:B------:R-:W-:Y:S02]  /*8770*/  PRMT R2, R0, 0x7610, R2 ;  /* 0x0000761000027816 */ /* 0x000fe40000000002 */
.L_x_33617:
[----:B------:R-:W-:Y:S05]  /*8780*/  BSYNC B0 ;  /* 0x0000000000007941 */ /* 0x000fea0003800000 */
.L_x_33616:
[----:B------:R-:W-:Y:S01]  /*8790*/  STG.E.U8 [R4.64], R2 ;  /* 0x0000000204007986 */ /* 0x000fe2000c101124 */
[----:B------:R-:W-:Y:S05]  /*87a0*/  EXIT ;  /* 0x000000000000794d */ /* 0x000fea0003800000 */
.L_x_33610:
        /* <DEDUP_REMOVED lines=21> */
.L_x_33593:
        /* <DEDUP_REMOVED lines=20> */
.L_x_33620:
[----:B------:R-:W0:Y:S02]  /*8a40*/  F2I.U64.TRUNC R24, R24 ;  /* 0x0000001800187311 */ /* 0x000e24000020d800 */
[----:B0-----:R-:W-:Y:S01]  /*8a50*/  STG.E.64 [R4.64], R24 ;  /* 0x0000001804007986 */ /* 0x001fe2000c101b24 */
[----:B------:R-:W-:Y:S05]  /*8a60*/  EXIT ;  /* 0x000000000000794d */ /* 0x000fea0003800000 */
.L_x_33619:
[----:B------:R-:W0:Y:S02]  /*8a70*/  F2I.FTZ.U32.TRUNC.NTZ R3, R24 ;  /* 0x0000001800037305 */ /* 0x000e24000021f000 */
[----:B0-----:R-:W-:Y:S01]  /*8a80*/  STG.E [R4.64], R3 ;  /* 0x0000000304007986 */ /* 0x001fe2000c101924 */
[----:B------:R-:W-:Y:S05]  /*8a90*/  EXIT ;  /* 0x000000000000794d */ /* 0x000fea0003800000 */
.L_x_33621:
        /* <DEDUP_REMOVED lines=14> */
.L_x_50756:


//--------------------- .text._ZN2at6native18elementwise_kernelILi128ELi2EZNS0_22gpu_kernel_impl_nocastINS0_13BUnaryFunctorIfffZZZNS0_21remainder_kernel_cudaERNS_18TensorIteratorBaseEENKUlvE0_clEvENKUlvE0_clEvEUlffE_EEEEvS5_RKT_EUliE_EEviT1_ --------------------------
	.section	.text._ZN2at6native18elementwise_kernelILi128ELi2EZNS0_22gpu_kernel_impl_nocastINS0_13BUnaryFunctorIfffZZZNS0_21remainder_kernel_cudaERNS_18TensorIteratorBaseEENKUlvE0_clEvENKUlvE0_clEvEUlffE_EEEEvS5_RKT_EUliE_EEviT1_,"ax",@progbits
	.sectioninfo	@"SHI_REGISTERS=15"
	.align	128
        .global         _ZN2at6native18elementwise_kernelILi128ELi2EZNS0_22gpu_kernel_impl_nocastINS0_13BUnaryFunctorIfffZZZNS0_21remainder_kernel_cudaERNS_18TensorIteratorBaseEENKUlvE0_clEvENKUlvE0_clEvEUlffE_EEEEvS5_RKT_EUliE_EEviT1_
        .type           _ZN2at6native18elementwise_kernelILi128ELi2EZNS0_22gpu_kernel_impl_nocastINS0_13BUnaryFunctorIfffZZZNS0_21remainder_kernel_cudaERNS_18TensorIteratorBaseEENKUlvE0_clEvENKUlvE0_clEvEUlffE_EEEEvS5_RKT_EUliE_EEviT1_,@function
        .size           _ZN2at6native18elementwise_kernelILi128ELi2EZNS0_22gpu_kernel_impl_nocastINS0_13BUnaryFunctorIfffZZZNS0_21remainder_kernel_cudaERNS_18TensorIteratorBaseEENKUlvE0_clEvENKUlvE0_clEvEUlffE_EEEEvS5_RKT_EUliE_EEviT1_,(.L_x_50757 - _ZN2at6native18elementwise_kernelILi128ELi2EZNS0_22gpu_kernel_impl_nocastINS0_13BUnaryFunctorIfffZZZNS0_21remainder_kernel_cudaERNS_18TensorIteratorBaseEENKUlvE0_clEvENKUlvE0_clEvEUlffE_EEEEvS5_RKT_EUliE_EEviT1_)
        .other          _ZN2at6native18elementwise_kernelILi128ELi2EZNS0_22gpu_kernel_impl_nocastINS0_13BUnaryFunctorIfffZZZNS0_21remainder_kernel_cudaERNS_18TensorIteratorBaseEENKUlvE0_clEvENKUlvE0_clEvEUlffE_EEEEvS5_RKT_EUliE_EEviT1_,@"STO_CUDA_ENTRY STV_DEFAULT"
_ZN2at6native18elementwise_kernelILi128ELi2EZNS0_22gpu_kernel_impl_nocastINS0_13BUnaryFunctorIfffZZZNS0_21remainder_kernel_cudaERNS_18TensorIteratorBaseEENKUlvE0_clEvENKUlvE0_clEvEUlffE_EEEEvS5_RKT_EUliE_EEviT1_:
.text._ZN2at6native18elementwise_kernelILi128ELi2EZNS0_22gpu_kernel_impl_nocastINS0_13BUnaryFunctorIfffZZZNS0_21remainder_kernel_cudaERNS_18TensorIteratorBaseEENKUlvE0_clEvENKUlvE0_clEvEUlffE_EEEEvS5_RKT_EUliE_EEviT1_:
        /* <DEDUP_REMOVED lines=236> */
.L_x_33624:
        /* <DEDUP_REMOVED lines=33> */
.L_x_33630:
[----:B------:R-:W-:Y:S01]  /*10d0*/  FSETP.GEU.FTZ.AND P0, PT, R9, -R5, PT ;  /* 0x800000050900720b */ /* 0x000fe20003f1e000 */
[----:B------:R-:W-:-:S12]  /*10e0*/  FADD.FTZ R7, R7, -1 ;  /* 0xbf80000007077421 */ /* 0x000fd80000010000 */
[----:B------:R-:W-:Y:S02]  /*10f0*/  @!P0 FADD.FTZ R7, R7, -1 ;  /* 0xbf80000007078421 */ /* 0x000fe40000010000 */
.L_x_33629:
[----:B------:R-:W-:Y:S05]  /*1100*/  BSYNC B2 ;  /* 0x0000000000027941 */ /* 0x000fea0003800000 */
.L_x_33628:
[----:B------:R-:W-:Y:S01]  /*1110*/  FFMA.FTZ R6, -R5, R7, R6 ;  /* 0x0000000705067223 */ /* 0x000fe20000010106 */
[----:B------:R-:W-:Y:S05]  /*1120*/  BRA `(.L_x_33626) ;  /* 0x000001f000007947 */ /* 0x000fea0003800000 */
.L_x_33627:
        /* <DEDUP_REMOVED lines=15> */
.L_x_33633:
        /* <DEDUP_REMOVED lines=13> */
.L_x_33632:
[----:B------:R-:W-:Y:S05]  /*12f0*/  BSYNC B2 ;  /* 0x0000000000027941 */ /* 0x000fea0003800000 */
.L_x_33631:
[----:B------:R-:W-:-:S04]  /*1300*/  FMUL.FTZ R7, R7, 1.1920928955078125e-07 ;  /* 0x3400000007077820 */ /* 0x000fc80000410000 */
[----:B------:R-:W-:Y:S02]  /*1310*/  FMUL.FTZ R6, R12, R7 ;  /* 0x000000070c067220 */ /* 0x000fe40000410000 */
.L_x_33626:
[----:B------:R-:W-:Y:S05]  /*1320*/  BSYNC B0 ;  /* 0x0000000000007941 */ /* 0x000fea0003800000 */
.L_x_33625:
[C---:B------:R-:W-:Y:S02]  /*1330*/  FSETP.GTU.FTZ.AND P0, PT, |R6|.reuse, +INF , PT ;  /* 0x7f8000000600780b */ /* 0x040fe40003f1c200 */
[C---:B0-----:R-:W-:Y:S02]  /*1340*/  LOP3.LUT R5, R6.reuse, 0x80000000, R4, 0xb8, !PT ;  /* 0x8000000006057812 */ /* 0x041fe400078eb804 */
[----:B------:R-:W-:Y:S02]  /*1350*/  FSETP.LEU.FTZ.AND P2, PT, RZ, c[0x0][0x374], PT ;  /* 0x0000dd00ff007a0b */ /* 0x000fe40003f5b000 */
[----:B------:R-:W-:Y:S02]  /*1360*/  FSEL R5, R6, R5, P0 ;  /* 0x0000000506057208 */ /* 0x000fe40000000000 */
[----:B------:R-:W-:Y:S02]  /*1370*/  IADD3 R7, R0, 0x80, RZ ;  /* 0x0000008000077810 */ /* 0x000fe40007ffe0ff */
[----:B------:R-:W-:-:S02]  /*1380*/  FSETP.NEU.FTZ.AND P0, PT, R5, RZ, PT ;  /* 0x000000ff0500720b */ /* 0x000fc40003f1d000 */
[----:B------:R-:W-:-:S04]  /*1390*/  FSETP.GEU.FTZ.AND P1, PT, R5, RZ, PT ;  /* 0x000000ff0500720b */ /* 0x000fc80003f3e000 */
[----:B------:R-:W-:-:S13]  /*13a0*/  PLOP3.LUT P0, PT, P0, P2, P1, 0x60, 0x0 ;  /* 0x000000000000781c */ /* 0x000fda0000704c10 */
[----:B------:R-:W-:-:S05]  /*13b0*/  @P0 FADD.FTZ R5, R5, c[0x0][0x374] ;  /* 0x0000dd0005050621 */ /* 0x000fca0000010000 */
[----:B------:R0:W-:Y:S02]  /*13c0*/  STG.E [R2.64], R5 ;  /* 0x0000000502007986 */ /* 0x0001e4000c101904 */
.L_x_33623:
[----:B------:R-:W-:Y:S05]  /*13d0*/  BSYNC B1 ;  /* 0x0000000000017941 */ /* 0x000fea0003800000 */
.L_x_33622:
        /* <DEDUP_REMOVED lines=230> */
.L_x_33634:
        /* <DEDUP_REMOVED lines=33> */
.L_x_33640:
[----:B------:R-:W-:Y:S01]  /*2450*/  FSETP.GEU.FTZ.AND P0, PT, R5, -R6, PT ;  /* 0x800000060500720b */ /* 0x000fe20003f1e000 */
[----:B------:R-:W-:-:S12]  /*2460*/  FADD.FTZ R0, R0, -1 ;  /* 0xbf80000000007421 */ /* 0x000fd80000010000 */
[----:B------:R-:W-:Y:S02]  /*2470*/  @!P0 FADD.FTZ R0, R0, -1 ;  /* 0xbf80000000008421 */ /* 0x000fe40000010000 */
.L_x_33639:
[----:B------:R-:W-:Y:S05]  /*2480*/  BSYNC B1 ;  /* 0x0000000000017941 */ /* 0x000fea0003800000 */
.L_x_33638:
[----:B------:R-:W-:Y:S01]  /*2490*/  FFMA.FTZ R7, -R6, R0, R7 ;  /* 0x0000000006077223 */ /* 0x000fe20000010107 */
[----:B------:R-:W-:Y:S05]  /*24a0*/  BRA `(.L_x_33636) ;  /* 0x000001f000007947 */ /* 0x000fea0003800000 */
.L_x_33637:
        /* <DEDUP_REMOVED lines=15> */
.L_x_33643:
        /* <DEDUP_REMOVED lines=13> */
.L_x_33642:
[----:B------:R-:W-:Y:S05]  /*2670*/  BSYNC B1 ;  /* 0x0000000000017941 */ /* 0x000fea0003800000 */
.L_x_33641:
[----:B------:R-:W-:-:S04]  /*2680*/  FMUL.FTZ R0, R0, 1.1920928955078125e-07 ;  /* 0x3400000000007820 */ /* 0x000fc80000410000 */
[----:B------:R-:W-:Y:S02]  /*2690*/  FMUL.FTZ R7, R9, R0 ;  /* 0x0000000009077220 */ /* 0x000fe40000410000 */
.L_x_33636:
[----:B------:R-:W-:Y:S05]  /*26a0*/  BSYNC B0 ;  /* 0x0000000000007941 */ /* 0x000fea0003800000 */
.L_x_33635:
[C---:B------:R-:W-:Y:S02]  /*26b0*/  FSETP.GTU.FTZ.AND P0, PT, |R7|.reuse, +INF , PT ;  /* 0x7f8000000700780b */ /* 0x040fe40003f1c200 */
[C---:B------:R-:W-:Y:S02]  /*26c0*/  LOP3.LUT R4, R7.reuse, 0x80000000, R4, 0xb8, !PT ;  /* 0x8000000007047812 */ /* 0x040fe400078eb804 */
[----:B------:R-:W-:Y:S02]  /*26d0*/  FSETP.LEU.FTZ.AND P2, PT, RZ, c[0x0][0x374], PT ;  /* 0x0000dd00ff007a0b */ /* 0x000fe40003f5b000 */
[----:B------:R-:W-:-:S04]  /*26e0*/  FSEL R7, R7, R4, P0 ;  /* 0x0000000407077208 */ /* 0x000fc80000000000 */
[C---:B------:R-:W-:Y:S02]  /*26f0*/  FSETP.NEU.FTZ.AND P0, PT, R7.reuse, RZ, PT ;  /* 0x000000ff0700720b */ /* 0x040fe40003f1d000 */
[----:B------:R-:W-:-:S04]  /*2700*/  FSETP.GEU.FTZ.AND P1, PT, R7, RZ, PT ;  /* 0x000000ff0700720b */ /* 0x000fc80003f3e000 */
[----:B------:R-:W-:-:S13]  /*2710*/  PLOP3.LUT P0, PT, P0, P2, P1, 0x60, 0x0 ;  /* 0x000000000000781c */ /* 0x000fda0000704c10 */
[----:B------:R-:W-:-:S05]  /*2720*/  @P0 FADD.FTZ R7, R7, c[0x0][0x374] ;  /* 0x0000dd0007070621 */ /* 0x000fca0000010000 */
[----:B------:R-:W-:Y:S01]  /*2730*/  STG.E [R2.64], R7 ;  /* 0x0000000702007986 */ /* 0x000fe2000c101904 */
[----:B------:R-:W-:Y:S05]  /*2740*/  EXIT ;  /* 0x000000000000794d */ /* 0x000fea0003800000 */
.L_x_33644:
        /* <DEDUP_REMOVED lines=11> */
.L_x_50757:


//--------------------- .text._ZN2at6native27unrolled_elementwise_kernelINS0_13BUnaryFunctorIfffZZZNS0_21remainder_kernel_cudaERNS_18TensorIteratorBaseEENKUlvE0_clEvENKUlvE0_clEvEUlffE_EESt5arrayIPcLm2EELi4E23TrivialOffsetCalculatorILi1EjESD_NS0_6memory15LoadWithoutCastENSE_16StoreWithoutCastEEEviT_T0_T2_T3_T4_T5_ --------------------------
	.section	.text._ZN2at6native27unrolled_elementwise_kernelINS0_13BUnaryFunctorIfffZZZNS0_21remainder_kernel_cudaERNS_18TensorIteratorBaseEENKUlvE0_clEvENKUlvE0_clEvEUlffE_EESt5arrayIPcLm2EELi4E23TrivialOffsetCalculatorILi1EjESD_NS0_6memory15LoadWithoutCastENSE_16StoreWithoutCastEEEviT_T0_T2_T3_T4_T5_,"ax",@progbits
	.sectioninfo	@"SHI_REGISTERS=20"
	.align	128
        .global         _ZN2at6native27unrolled_elementwise_kernelINS0_13BUnaryFunctorIfffZZZNS0_21remainder_kernel_cudaERNS_18TensorIteratorBaseEENKUlvE0_clEvENKUlvE0_clEvEUlffE_EESt5arrayIPcLm2EELi4E23TrivialOffsetCalculatorILi1EjESD_NS0_6memory15LoadWithoutCastENSE_16StoreWithoutCastEEEviT_T0_T2_T3_T4_T5_
        .type           _ZN2at6native27unrolled_elementwise_kernelINS0_13BUnaryFunctorIfffZZZNS0_21remainder_kernel_cudaERNS_18TensorIteratorBaseEENKUlvE0_clEvENKUlvE0_clEvEUlffE_EESt5arrayIPcLm2EELi4E23TrivialOffsetCalculatorILi1EjESD_NS0_6memory15LoadWithoutCastENSE_16StoreWithoutCastEEEviT_T0_T2_T3_T4_T5_,@function
        .size           _ZN2at6native27unrolled_elementwise_kernelINS0_13BUnaryFunctorIfffZZZNS0_21remainder_kernel_cudaERNS_18TensorIteratorBaseEENKUlvE0_clEvENKUlvE0_clEvEUlffE_EESt5arrayIPcLm2EELi4E23TrivialOffsetCalculatorILi1EjESD_NS0_6memory15LoadWithoutCastENSE_16StoreWithoutCastEEEviT_T0_T2_T3_T4_T5_,(.L_x_50758 - _ZN2at6native27unrolled_elementwise_kernelINS0_13BUnaryFunctorIfffZZZNS0_21remainder_kernel_cudaERNS_18TensorIteratorBaseEENKUlvE0_clEvENKUlvE0_clEvEUlffE_EESt5arrayIPcLm2EELi4E23TrivialOffsetCalculatorILi1EjESD_NS0_6memory15LoadWithoutCastENSE_16StoreWithoutCastEEEviT_T0_T2_T3_T4_T5_)
        .other          _ZN2at6native27unrolled_elementwise_kernelINS0_13BUnaryFunctorIfffZZZNS0_21remainder_kernel_cudaERNS_18TensorIteratorBaseEENKUlvE0_clEvENKUlvE0_clEvEUlffE_EESt5arrayIPcLm2EELi4E23TrivialOffsetCalculatorILi1EjESD_NS0_6memory15LoadWithoutCastENSE_16StoreWithoutCastEEEviT_T0_T2_T3_T4_T5_,@"STO_CUDA_ENTRY STV_DEFAULT"
_ZN2at6native27unrolled_elementwise_kernelINS0_13BUnaryFunctorIfffZZZNS0_21remainder_kernel_cudaERNS_18TensorIteratorBaseEENKUlvE0_clEvENKUlvE0_clEvEUlffE_EESt5arrayIPcLm2EELi4E23TrivialOffsetCalculatorILi1EjESD_NS0_6memory15LoadWithoutCastENSE_16StoreWithoutCastEEEviT_T0_T2_T3_T4_T5_:
.text._ZN2at6native27unrolled_elementwise_kernelINS0_13BUnaryFunctorIfffZZZNS0_21remainder_kernel_cudaERNS_18TensorIteratorBaseEENKUlvE0_clEvENKUlvE0_clEvEUlffE_EESt5arrayIPcLm2EELi4E23TrivialOffsetCalculatorILi1EjESD_NS0_6memory15LoadWithoutCastENSE_16StoreWithoutCastEEEviT_T0_T2_T3_T4_T5_:
        /* <DEDUP_REMOVED lines=25> */
[----:B------:R-:W-:-:S12]  /*0190*/  @!P3 IMAD.WIDE.U32 R14, R14, R15, c[0x0][0x178] ;  /* 0x00005e000e0eb625 */ /* 0x000fd800078e000f */
[----:B------:R-:W-:Y:S01]  /*01a0*/  @!P1 LEA R12, R2, R5, 0x9 ;  /* 0x00000005020c9211 */ /* 0x000fe200078e48ff */
        /* <DEDUP_REMOVED lines=35> */
.L_x_33652:
[----:B------:R-:W-:Y:S01]  /*03e0*/  FSETP.GEU.FTZ.AND P0, PT, R12, -R8, PT ;  /* 0x800000080c00720b */ /* 0x000fe20003f1e000 */
[----:B------:R-:W-:-:S12]  /*03f0*/  FADD.FTZ R10, R10, -1 ;  /* 0xbf8000000a0a7421 */ /* 0x000fd80000010000 */
[----:B------:R-:W-:Y:S02]  /*0400*/  @!P0 FADD.FTZ R10, R10, -1 ;  /* 0xbf8000000a0a8421 */ /* 0x000fe40000010000 */
.L_x_33651:
[----:B------:R-:W-:Y:S05]  /*0410*/  BSYNC B2 ;  /* 0x0000000000027941 */ /* 0x000fea0003800000 */
.L_x_33650:
[----:B------:R-:W-:Y:S01]  /*0420*/  FFMA.FTZ R9, -R8, R10, R9 ;  /* 0x0000000a08097223 */ /* 0x000fe20000010109 */
[----:B------:R-:W-:Y:S05]  /*0430*/  BRA `(.L_x_33648) ;  /* 0x000001f000007947 */ /* 0x000fea0003800000 */
.L_x_33649:
        /* <DEDUP_REMOVED lines=15> */
.L_x_33655:
        /* <DEDUP_REMOVED lines=13> */
.L_x_33654:
[----:B------:R-:W-:Y:S05]  /*0600*/  BSYNC B2 ;  /* 0x0000000000027941 */ /* 0x000fea0003800000 */
.L_x_33653:
[----:B------:R-:W-:-:S04]  /*0610*/  FMUL.FTZ R10, R10, 1.1920928955078125e-07 ;  /* 0x340000000a0a7820 */ /* 0x000fc80000410000 */
[----:B------:R-:W-:Y:S02]  /*0620*/  FMUL.FTZ R9, R15, R10 ;  /* 0x0000000a0f097220 */ /* 0x000fe40000410000 */
.L_x_33648:
[----:B------:R-:W-:Y:S05]  /*0630*/  BSYNC B0 ;  /* 0x0000000000007941 */ /* 0x000fea0003800000 */
.L_x_33647:
[C---:B------:R-:W-:Y:S02]  /*0640*/  FSETP.GTU.FTZ.AND P0, PT, |R9|.reuse, +INF , PT ;  /* 0x7f8000000900780b */ /* 0x040fe40003f1c200 */
[C---:B0-----:R-:W-:Y:S02]  /*0650*/  LOP3.LUT R8, R9.reuse, 0x80000000, R7, 0xb8, !PT ;  /* 0x8000000009087812 */ /* 0x041fe400078eb807 */
[----:B------:R-:W-:Y:S02]  /*0660*/  FSETP.LEU.FTZ.AND P2, PT, RZ, c[0x0][0x168], PT ;  /* 0x00005a00ff007a0b */ /* 0x000fe40003f5b000 */
[----:B------:R-:W-:-:S04]  /*0670*/  FSEL R8, R9, R8, P0 ;  /* 0x0000000809087208 */ /* 0x000fc80000000000 */
[C---:B------:R-:W-:Y:S02]  /*0680*/  FSETP.NEU.FTZ.AND P0, PT, R8.reuse, RZ, PT ;  /* 0x000000ff0800720b */ /* 0x040fe40003f1d000 */
[----:B------:R-:W-:-:S04]  /*0690*/  FSETP.GEU.FTZ.AND P1, PT, R8, RZ, PT ;  /* 0x000000ff0800720b */ /* 0x000fc80003f3e000 */
[----:B------:R-:W-:-:S13]  /*06a0*/  PLOP3.LUT P0, PT, P0, P2, P1, 0x60, 0x0 ;  /* 0x000000000000781c */ /* 0x000fda0000704c10 */
[----:B------:R-:W-:Y:S02]  /*06b0*/  @P0 FADD.FTZ R8, R8, c[0x0][0x168] ;  /* 0x00005a0008080621 */ /* 0x000fe40000010000 */
.L_x_33646:
[----:B------:R-:W-:Y:S05]  /*06c0*/  BSYNC B1 ;  /* 0x0000000000017941 */ /* 0x000fea0003800000 */
.L_x_33645:
        /* <DEDUP_REMOVED lines=32> */
.L_x_33663:
[----:B------:R-:W-:Y:S01]  /*08d0*/  FSETP.GEU.FTZ.AND P0, PT, R11, -R12, PT ;  /* 0x8000000c0b00720b */ /* 0x000fe20003f1e000 */
[----:B------:R-:W-:-:S12]  /*08e0*/  FADD.FTZ R10, R10, -1 ;  /* 0xbf8000000a0a7421 */ /* 0x000fd80000010000 */
[----:B------:R-:W-:Y:S02]  /*08f0*/  @!P0 FADD.FTZ R10, R10, -1 ;  /* 0xbf8000000a0a8421 */ /* 0x000fe40000010000 */
.L_x_33662:
[----:B------:R-:W-:Y:S05]  /*0900*/  BSYNC B2 ;  /* 0x0000000000027941 */ /* 0x000fea0003800000 */
.L_x_33661:
[----:B------:R-:W-:Y:S01]  /*0910*/  FFMA.FTZ R9, -R12, R10, R9 ;  /* 0x0000000a0c097223 */ /* 0x000fe20000010109 */
[----:B------:R-:W-:Y:S05]  /*0920*/  BRA `(.L_x_33659) ;  /* 0x000001f000007947 */ /* 0x000fea0003800000 */
.L_x_33660:
        /* <DEDUP_REMOVED lines=15> */
.L_x_33666:
        /* <DEDUP_REMOVED lines=13> */
.L_x_33665:
[----:B------:R-:W-:Y:S05]  /*0af0*/  BSYNC B2 ;  /* 0x0000000000027941 */ /* 0x000fea0003800000 */
.L_x_33664:
[----:B------:R-:W-:-:S04]  /*0b00*/  FMUL.FTZ R9, R10, 1.1920928955078125e-07 ;  /* 0x340000000a097820 */ /* 0x000fc80000410000 */
[----:B------:R-:W-:Y:S02]  /*0b10*/  FMUL.FTZ R9, R14, R9 ;  /* 0x000000090e097220 */ /* 0x000fe40000410000 */
.L_x_33659:
[----:B------:R-:W-:Y:S05]  /*0b20*/  BSYNC B0 ;  /* 0x0000000000007941 */ /* 0x000fea0003800000 */
.L_x_33658:
        /* <DEDUP_REMOVED lines=8> */
.L_x_33657:
[----:B------:R-:W-:Y:S05]  /*0bb0*/  BSYNC B1 ;  /* 0x0000000000017941 */ /* 0x000fea0003800000 */
.L_x_33656:
        /* <DEDUP_REMOVED lines=32> */
.L_x_33674:
[----:B------:R-:W-:Y:S01]  /*0dc0*/  FSETP.GEU.FTZ.AND P0, PT, R11, -R12, PT ;  /* 0x8000000c0b00720b */ /* 0x000fe20003f1e000 */
[----:B------:R-:W-:-:S12]  /*0dd0*/  FADD.FTZ R10, R10, -1 ;  /* 0xbf8000000a0a7421 */ /* 0x000fd80000010000 */
[----:B------:R-:W-:Y:S02]  /*0de0*/  @!P0 FADD.FTZ R10, R10, -1 ;  /* 0xbf8000000a0a8421 */ /* 0x000fe40000010000 */
.L_x_33673:
[----:B------:R-:W-:Y:S05]  /*0df0*/  BSYNC B2 ;  /* 0x0000000000027941 */ /* 0x000fea0003800000 */
.L_x_33672:
[----:B------:R-:W-:Y:S01]  /*0e00*/  FFMA.FTZ R9, -R12, R10, R9 ;  /* 0x0000000a0c097223 */ /* 0x000fe20000010109 */
[----:B------:R-:W-:Y:S05]  /*0e10*/  BRA `(.L_x_33670) ;  /* 0x000001f000007947 */ /* 0x000fea0003800000 */
.L_x_33671:
        /* <DEDUP_REMOVED lines=15> */
.L_x_33677:
        /* <DEDUP_REMOVED lines=13> */
.L_x_33676:
[----:B------:R-:W-:Y:S05]  /*0fe0*/  BSYNC B2 ;  /* 0x0000000000027941 */ /* 0x000fea0003800000 */
.L_x_33675:
[----:B------:R-:W-:-:S04]  /*0ff0*/  FMUL.FTZ R9, R10, 1.1920928955078125e-07 ;  /* 0x340000000a097820 */ /* 0x000fc80000410000 */
[----:B------:R-:W-:Y:S02]  /*1000*/  FMUL.FTZ R9, R14, R9 ;  /* 0x000000090e097220 */ /* 0x000fe40000410000 */
.L_x_33670:
[----:B------:R-:W-:Y:S05]  /*1010*/  BSYNC B0 ;  /* 0x0000000000007941 */ /* 0x000fea0003800000 */
.L_x_33669:
        /* <DEDUP_REMOVED lines=8> */
.L_x_33668:
[----:B------:R-:W-:Y:S05]  /*10a0*/  BSYNC B1 ;  /* 0x0000000000017941 */ /* 0x000fea0003800000 */
.L_x_33667:
        /* <DEDUP_REMOVED lines=32> */
.L_x_33685:
[----:B------:R-:W-:Y:S01]  /*12b0*/  FSETP.GEU.FTZ.AND P0, PT, R11, -R12, PT ;  /* 0x8000000c0b00720b */ /* 0x000fe20003f1e000 */
[----:B------:R-:W-:-:S12]  /*12c0*/  FADD.FTZ R9, R9, -1 ;  /* 0xbf80000009097421 */ /* 0x000fd80000010000 */
[----:B------:R-:W-:Y:S02]  /*12d0*/  @!P0 FADD.FTZ R9, R9, -1 ;  /* 0xbf80000009098421 */ /* 0x000fe40000010000 */
.L_x_33684:
[----:B------:R-:W-:Y:S05]  /*12e0*/  BSYNC B2 ;  /* 0x0000000000027941 */ /* 0x000fea0003800000 */
.L_x_33683:
[----:B------:R-:W-:Y:S01]  /*12f0*/  FFMA.FTZ R10, -R12, R9, R10 ;  /* 0x000000090c0a7223 */ /* 0x000fe2000001010a */
[----:B------:R-:W-:Y:S05]  /*1300*/  BRA `(.L_x_33681) ;  /* 0x000001f000007947 */ /* 0x000fea0003800000 */
.L_x_33682:
        /* <DEDUP_REMOVED lines=15> */
.L_x_33688:
        /* <DEDUP_REMOVED lines=13> */
.L_x_33687:
[----:B------:R-:W-:Y:S05]  /*14d0*/  BSYNC B2 ;  /* 0x0000000000027941 */ /* 0x000fea0003800000 */
.L_x_33686:
[----:B------:R-:W-:-:S04]  /*14e0*/  FMUL.FTZ R9, R9, 1.1920928955078125e-07 ;  /* 0x3400000009097820 */ /* 0x000fc80000410000 */
[----:B------:R-:W-:Y:S02]  /*14f0*/  FMUL.FTZ R10, R14, R9 ;  /* 0x000000090e0a7220 */ /* 0x000fe40000410000 */
.L_x_33681:
[----:B------:R-:W-:Y:S05]  /*1500*/  BSYNC B0 ;  /* 0x0000000000007941 */ /* 0x000fea0003800000 */
.L_x_33680:
        /* <DEDUP_REMOVED lines=8> */
.L_x_33679:
[----:B------:R-:W-:Y:S05]  /*1590*/  BSYNC B1 ;  /* 0x0000000000017941 */ /* 0x000fea0003800000 */
.L_x_33678:
        /* <DEDUP_REMOVED lines=9> */
[----:B------:R1:W-:Y:S11]  /*1630*/  STG.E [R10.64], R8 ;  /* 0x000000080a007986 */ /* 0x0003f6000c101904 */
[----:B------:R-:W-:Y:S01]  /*1640*/  @P0 BREAK B1 ;  /* 0x0000000000010942 */ /* 0x000fe20003800000 */
[----:B------:R-:W-:Y:S05]  /*1650*/  @P0 BRA `(.L_x_33692) ;  /* 0x000000c000000947 */ /* 0x000fea0003800000 */
[----:B-1----:R-:W-:Y:S01]  /*1660*/  LEA R8, R2, R3, 0x9 ;  /* 0x0000000302087211 */ /* 0x002fe200078e48ff */
[----:B------:R-:W-:Y:S01]  /*1670*/  IMAD.MOV.U32 R9, RZ, RZ, 0x4 ;  /* 0x00000004ff097424 */ /* 0x000fe200078e00ff */
[----:B------:R-:W-:-:S03]  /*1680*/  IADD3 R3, R3, 0x80, RZ ;  /* 0x0000008003037810 */ /* 0x000fc60007ffe0ff */
[----:B------:R-:W-:-:S05]  /*1690*/  IMAD.WIDE.U32 R8, R8, R9, c[0x0][0x170] ;  /* 0x00005c0008087625 */ /* 0x000fca00078e0009 */
[----:B------:R1:W-:Y:S02]  /*16a0*/  STG.E [R8.64], R6 ;  /* 0x0000000608007986 */ /* 0x0003e4000c101904 */
.L_x_33691:
[----:B------:R-:W-:Y:S05]  /*16b0*/  BSYNC B1 ;  /* 0x0000000000017941 */ /* 0x000fea0003800000 */
.L_x_33690:
[----:B------:R-:W-:-:S13]  /*16c0*/  ISETP.GE.AND P0, PT, R3, R0, PT ;  /* 0x000000000300720c */ /* 0x000fda0003f06270 */
[----:B-1----:R-:W-:Y:S01]  /*16d0*/  @!P0 IMAD R6, R2, 0x200, R3 ;  /* 0x0000020002068824 */ /* 0x002fe200078e0203 */
[----:B------:R-:W-:Y:S01]  /*16e0*/  @!P0 IADD3 R3, R3, 0x80, RZ ;  /* 0x0000008003038810 */ /* 0x000fe20007ffe0ff */
[----:B------:R-:W-:-:S04]  /*16f0*/  @!P0 IMAD.MOV.U32 R7, RZ, RZ, 0x4 ;  /* 0x00000004ff078424 */ /* 0x000fc800078e00ff */
[----:B------:R-:W-:-:S05]  /*1700*/  @!P0 IMAD.WIDE.U32 R6, R6, R7, c[0x0][0x170] ;  /* 0x00005c0006068625 */ /* 0x000fca00078e0007 */
[----:B------:R1:W-:Y:S02]  /*1710*/  @!P0 STG.E [R6.64], R4 ;  /* 0x0000000406008986 */ /* 0x0003e4000c101904 */
.L_x_33692:
[----:B-1----:R-:W-:Y:S05]  /*1720*/  BSYNC B0 ;  /* 0x0000000000007941 */ /* 0x002fea0003800000 */
.L_x_33689:
[----:B------:R-:W-:Y:S01]  /*1730*/  WARPSYNC 0xffffffff ;  /* 0xffffffff00007948 */ /* 0x000fe20003800000 */
[----:B------:R-:W-:-:S13]  /*1740*/  ISETP.GE.AND P0, PT, R3, R0, PT ;  /* 0x000000000300720c */ /* 0x000fda0003f06270 */
[----:B------:R-:W-:Y:S05]  /*1750*/  @P0 EXIT ;  /* 0x000000000000094d */ /* 0x000fea0003800000 */
[----:B------:R-:W-:Y:S02]  /*1760*/  IMAD R2, R2, 0x200, R3 ;  /* 0x0000020002027824 */ /* 0x000fe400078e0203 */
[----:B------:R-:W-:-:S04]  /*1770*/  IMAD.MOV.U32 R3, RZ, RZ, 0x4 ;  /* 0x00000004ff037424 */ /* 0x000fc800078e00ff */
[----:B------:R-:W-:-:S05]  /*1780*/  IMAD.WIDE.U32 R2, R2, R3, c[0x0][0x170] ;  /* 0x00005c0002027625 */ /* 0x000fca00078e0003 */
[----:B------:R-:W-:Y:S01]  /*1790*/  STG.E [R2.64], R5 ;  /* 0x0000000502007986 */ /* 0x000fe2000c101904 */
[----:B------:R-:W-:Y:S05]  /*17a0*/  EXIT ;  /* 0x000000000000794d */ /* 0x000fea0003800000 */
.L_x_33693:
        /* <DEDUP_REMOVED lines=13> */
.L_x_50758:


//--------------------- .text._ZN2at6native29vectorized_elementwise_kernelILi2ENS0_13BUnaryFunctorIfffZZZNS0_21remainder_kernel_cudaERNS_18TensorIteratorBaseEENKUlvE0_clEvENKUlvE0_clEvEUlffE_EESt5arrayIPcLm2EEEEviT0_T1_ --------------------------
	.section	.text._ZN2at6native29vectorized_elementwise_kernelILi2ENS0_13BUnaryFunctorIfffZZZNS0_21remainder_kernel_cudaERNS_18TensorIteratorBaseEENKUlvE0_clEvENKUlvE0_clEvEUlffE_EESt5arrayIPcLm2EEEEviT0_T1_,"ax",@progbits
	.sectioninfo	@"SHI_REGISTERS=30"
	.align	128
        .global         _ZN2at6native29vectorized_elementwise_kernelILi2ENS0_13BUnaryFunctorIfffZZZNS0_21remainder_kernel_cudaERNS_18TensorIteratorBaseEENKUlvE0_clEvENKUlvE0_clEvEUlffE_EESt5arrayIPcLm2EEEEviT0_T1_
        .type           _ZN2at6native29vectorized_elementwise_kernelILi2ENS0_13BUnaryFunctorIfffZZZNS0_21remainder_kernel_cudaERNS_18TensorIteratorBaseEENKUlvE0_clEvENKUlvE0_clEvEUlffE_EESt5arrayIPcLm2EEEEviT0_T1_,@function
        .size           _ZN2at6native29vectorized_elementwise_kernelILi2ENS0_13BUnaryFunctorIfffZZZNS0_21remainder_kernel_cudaERNS_18TensorIteratorBaseEENKUlvE0_clEvENKUlvE0_clEvEUlffE_EESt5arrayIPcLm2EEEEviT0_T1_,(.L_x_50759 - _ZN2at6native29vectorized_elementwise_kernelILi2ENS0_13BUnaryFunctorIfffZZZNS0_21remainder_kernel_cudaERNS_18TensorIteratorBaseEENKUlvE0_clEvENKUlvE0_clEvEUlffE_EESt5arrayIPcLm2EEEEviT0_T1_)
        .other          _ZN2at6native29vectorized_elementwise_kernelILi2ENS0_13BUnaryFunctorIfffZZZNS0_21remainder_kernel_cudaERNS_18TensorIteratorBaseEENKUlvE0_clEvENKUlvE0_clEvEUlffE_EESt5arrayIPcLm2EEEEviT0_T1_,@"STO_CUDA_ENTRY STV_DEFAULT"
_ZN2at6native29vectorized_elementwise_kernelILi2ENS0_13BUnaryFunctorIfffZZZNS0_21remainder_kernel_cudaERNS_18TensorIteratorBaseEENKUlvE0_clEvENKUlvE0_clEvEUlffE_EESt5arrayIPcLm2EEEEviT0_T1_:
.text._ZN2at6native29vectorized_elementwise_kernelILi2ENS0_13BUnaryFunctorIfffZZZNS0_21remainder_kernel_cudaERNS_18TensorIteratorBaseEENKUlvE0_clEvENKUlvE0_clEvEUlffE_EESt5arrayIPcLm2EEEEviT0_T1_:
        /* <DEDUP_REMOVED lines=43> */
.L_x_33700:
[----:B------:R-:W-:Y:S01]  /*02b0*/  FSETP.GEU.FTZ.AND P0, PT, R19, -R12, PT ;  /* 0x8000000c1300720b */ /* 0x000fe20003f1e000 */
[----:B------:R-:W-:-:S12]  /*02c0*/  FADD.FTZ R13, R13, -1 ;  /* 0xbf8000000d0d7421 */ /* 0x000fd80000010000 */
[----:B------:R-:W-:Y:S02]  /*02d0*/  @!P0 FADD.FTZ R13, R13, -1 ;  /* 0xbf8000000d0d8421 */ /* 0x000fe40000010000 */
.L_x_33699:
[----:B------:R-:W-:Y:S05]  /*02e0*/  BSYNC B1 ;  /* 0x0000000000017941 */ /* 0x000fea0003800000 */
.L_x_33698:
[----:B------:R-:W-:Y:S01]  /*02f0*/  FFMA.FTZ R17, -R12, R13, R17 ;  /* 0x0000000d0c117223 */ /* 0x000fe20000010111 */
[----:B------:R-:W-:Y:S05]  /*0300*/  BRA `(.L_x_33696) ;  /* 0x000001f000007947 */ /* 0x000fea0003800000 */
.L_x_33697:
        /* <DEDUP_REMOVED lines=15> */
.L_x_33703:
        /* <DEDUP_REMOVED lines=13> */
.L_x_33702:
[----:B------:R-:W-:Y:S05]  /*04d0*/  BSYNC B1 ;  /* 0x0000000000017941 */ /* 0x000fea0003800000 */
.L_x_33701:
[----:B0-----:R-:W-:-:S04]  /*04e0*/  FMUL.FTZ R14, R15, 1.1920928955078125e-07 ;  /* 0x340000000f0e7820 */ /* 0x001fc80000410000 */
[----:B------:R-:W-:Y:S02]  /*04f0*/  FMUL.FTZ R17, R13, R14 ;  /* 0x0000000e0d117220 */ /* 0x000fe40000410000 */
.L_x_33696:
[----:B0-----:R-:W-:Y:S05]  /*0500*/  BSYNC B0 ;  /* 0x0000000000007941 */ /* 0x001fea0003800000 */
.L_x_33695:
        /* <DEDUP_REMOVED lines=30> */
.L_x_33709:
[----:B------:R-:W-:Y:S01]  /*06f0*/  FSETP.GEU.FTZ.AND P0, PT, R15, -R12, PT ;  /* 0x8000000c0f00720b */ /* 0x000fe20003f1e000 */
[----:B------:R-:W-:-:S12]  /*0700*/  FADD.FTZ R14, R14, -1 ;  /* 0xbf8000000e0e7421 */ /* 0x000fd80000010000 */
[----:B------:R-:W-:Y:S02]  /*0710*/  @!P0 FADD.FTZ R14, R14, -1 ;  /* 0xbf8000000e0e8421 */ /* 0x000fe40000010000 */
.L_x_33708:
[----:B------:R-:W-:Y:S05]  /*0720*/  BSYNC B1 ;  /* 0x0000000000017941 */ /* 0x000fea0003800000 */
.L_x_33707:
[----:B------:R-:W-:Y:S01]  /*0730*/  FFMA.FTZ R13, -R12, R14, R13 ;  /* 0x0000000e0c0d7223 */ /* 0x000fe2000001010d */
[----:B------:R-:W-:Y:S05]  /*0740*/  BRA `(.L_x_33705) ;  /* 0x000001f000007947 */ /* 0x000fea0003800000 */
.L_x_33706:
        /* <DEDUP_REMOVED lines=15> */
.L_x_33712:
        /* <DEDUP_REMOVED lines=13> */
.L_x_33711:
[----:B------:R-:W-:Y:S05]  /*0910*/  BSYNC B1 ;  /* 0x0000000000017941 */ /* 0x000fea0003800000 */
.L_x_33710:
[----:B------:R-:W-:-:S04]  /*0920*/  FMUL.FTZ R14, R14, 1.1920928955078125e-07 ;  /* 0x340000000e0e7820 */ /* 0x000fc80000410000 */
[----:B------:R-:W-:Y:S02]  /*0930*/  FMUL.FTZ R13, R13, R14 ;  /* 0x0000000e0d0d7220 */ /* 0x000fe40000410000 */
.L_x_33705:
[----:B------:R-:W-:Y:S05]  /*0940*/  BSYNC B0 ;  /* 0x0000000000007941 */ /* 0x000fea0003800000 */
.L_x_33704:
        /* <DEDUP_REMOVED lines=30> */
.L_x_33718:
[----:B------:R-:W-:Y:S01]  /*0b30*/  FSETP.GEU.FTZ.AND P0, PT, R17, -R12, PT ;  /* 0x8000000c1100720b */ /* 0x000fe20003f1e000 */
[----:B------:R-:W-:-:S12]  /*0b40*/  FADD.FTZ R14, R14, -1 ;  /* 0xbf8000000e0e7421 */ /* 0x000fd80000010000 */
[----:B------:R-:W-:Y:S02]  /*0b50*/  @!P0 FADD.FTZ R14, R14, -1 ;  /* 0xbf8000000e0e8421 */ /* 0x000fe40000010000 */
.L_x_33717:
[----:B------:R-:W-:Y:S05]  /*0b60*/  BSYNC B1 ;  /* 0x0000000000017941 */ /* 0x000fea0003800000 */
.L_x_33716:
[----:B------:R-:W-:Y:S01]  /*0b70*/  FFMA.FTZ R15, -R12, R14, R15 ;  /* 0x0000000e0c0f7223 */ /* 0x000fe2000001010f */
[----:B------:R-:W-:Y:S05]  /*0b80*/  BRA `(.L_x_33714) ;  /* 0x000001f000007947 */ /* 0x000fea0003800000 */
.L_x_33715:
        /* <DEDUP_REMOVED lines=15> */
.L_x_33721:
        /* <DEDUP_REMOVED lines=13> */
.L_x_33720:
[----:B------:R-:W-:Y:S05]  /*0d50*/  BSYNC B1 ;  /* 0x0000000000017941 */ /* 0x000fea0003800000 */
.L_x_33719:
[----:B------:R-:W-:-:S04]  /*0d60*/  FMUL.FTZ R14, R13, 1.1920928955078125e-07 ;  /* 0x340000000d0e7820 */ /* 0x000fc80000410000 */
[----:B------:R-:W-:Y:S02]  /*0d70*/  FMUL.FTZ R15, R15, R14 ;  /* 0x0000000e0f0f7220 */ /* 0x000fe40000410000 */
.L_x_33714:
[----:B------:R-:W-:Y:S05]  /*0d80*/  BSYNC B0 ;  /* 0x0000000000007941 */ /* 0x000fea0003800000 */
.L_x_33713:
        /* <DEDUP_REMOVED lines=30> */
.L_x_33727:
[----:B------:R-:W-:Y:S01]  /*0f70*/  FSETP.GEU.FTZ.AND P0, PT, R15, -R12, PT ;  /* 0x8000000c0f00720b */ /* 0x000fe20003f1e000 */
[----:B------:R-:W-:-:S12]  /*0f80*/  FADD.FTZ R14, R14, -1 ;  /* 0xbf8000000e0e7421 */ /* 0x000fd80000010000 */
[----:B------:R-:W-:Y:S02]  /*0f90*/  @!P0 FADD.FTZ R14, R14, -1 ;  /* 0xbf8000000e0e8421 */ /* 0x000fe40000010000 */
.L_x_33726:
[----:B------:R-:W-:Y:S05]  /*0fa0*/  BSYNC B1 ;  /* 0x0000000000017941 */ /* 0x000fea0003800000 */
.L_x_33725:
[----:B------:R-:W-:Y:S01]  /*0fb0*/  FFMA.FTZ R13, -R12, R14, R13 ;  /* 0x0000000e0c0d7223 */ /* 0x000fe2000001010d */
[----:B------:R-:W-:Y:S05]  /*0fc0*/  BRA `(.L_x_33723) ;  /* 0x000001f000007947 */ /* 0x000fea0003800000 */
.L_x_33724:
        /* <DEDUP_REMOVED lines=15> */
.L_x_33730:
        /* <DEDUP_REMOVED lines=13> */
.L_x_33729:
[----:B------:R-:W-:Y:S05]  /*1190*/  BSYNC B1 ;  /* 0x0000000000017941 */ /* 0x000fea0003800000 */
.L_x_33728:
[----:B------:R-:W-:-:S04]  /*11a0*/  FMUL.FTZ R14, R14, 1.1920928955078125e-07 ;  /* 0x340000000e0e7820 */ /* 0x000fc80000410000 */
[----:B------:R-:W-:Y:S02]  /*11b0*/  FMUL.FTZ R13, R13, R14 ;  /* 0x0000000e0d0d7220 */ /* 0x000fe40000410000 */
.L_x_33723:
[----:B------:R-:W-:Y:S05]  /*11c0*/  BSYNC B0 ;  /* 0x0000000000007941 */ /* 0x000fea0003800000 */
.L_x_33722:
        /* <DEDUP_REMOVED lines=30> */
.L_x_33736:
[----:B------:R-:W-:Y:S01]  /*13b0*/  FSETP.GEU.FTZ.AND P0, PT, R17, -R12, PT ;  /* 0x8000000c1100720b */ /* 0x000fe20003f1e000 */
[----:B------:R-:W-:-:S12]  /*13c0*/  FADD.FTZ R14, R14, -1 ;  /* 0xbf8000000e0e7421 */ /* 0x000fd80000010000 */
[----:B------:R-:W-:Y:S02]  /*13d0*/  @!P0 FADD.FTZ R14, R14, -1 ;  /* 0xbf8000000e0e8421 */ /* 0x000fe40000010000 */
.L_x_33735:
[----:B------:R-:W-:Y:S05]  /*13e0*/  BSYNC B1 ;  /* 0x0000000000017941 */ /* 0x000fea0003800000 */
.L_x_33734:
[----:B------:R-:W-:Y:S01]  /*13f0*/  FFMA.FTZ R15, -R12, R14, R15 ;  /* 0x0000000e0c0f7223 */ /* 0x000fe2000001010f */
[----:B------:R-:W-:Y:S05]  /*1400*/  BRA `(.L_x_33732) ;  /* 0x000001f000007947 */ /* 0x000fea0003800000 */
.L_x_33733:
        /* <DEDUP_REMOVED lines=15> */
.L_x_33739:
        /* <DEDUP_REMOVED lines=13> */
.L_x_33738:
[----:B------:R-:W-:Y:S05]  /*15d0*/  BSYNC B1 ;  /* 0x0000000000017941 */ /* 0x000fea0003800000 */
.L_x_33737:
[----:B------:R-:W-:-:S04]  /*15e0*/  FMUL.FTZ R14, R13, 1.1920928955078125e-07 ;  /* 0x340000000d0e7820 */ /* 0x000fc80000410000 */
[----:B------:R-:W-:Y:S02]  /*15f0*/  FMUL.FTZ R15, R15, R14 ;  /* 0x0000000e0f0f7220 */ /* 0x000fe40000410000 */
.L_x_33732:
[----:B------:R-:W-:Y:S05]  /*1600*/  BSYNC B0 ;  /* 0x0000000000007941 */ /* 0x000fea0003800000 */
.L_x_33731:
        /* <DEDUP_REMOVED lines=30> */
.L_x_33745:
[----:B------:R-:W-:Y:S01]  /*17f0*/  FSETP.GEU.FTZ.AND P0, PT, R15, -R12, PT ;  /* 0x8000000c0f00720b */ /* 0x000fe20003f1e000 */
[----:B------:R-:W-:-:S12]  /*1800*/  FADD.FTZ R14, R14, -1 ;  /* 0xbf8000000e0e7421 */ /* 0x000fd80000010000 */
[----:B------:R-:W-:Y:S02]  /*1810*/  @!P0 FADD.FTZ R14, R14, -1 ;  /* 0xbf8000000e0e8421 */ /* 0x000fe40000010000 */
.L_x_33744:
[----:B------:R-:W-:Y:S05]  /*1820*/  BSYNC B1 ;  /* 0x0000000000017941 */ /* 0x000fea0003800000 */
.L_x_33743:
[----:B------:R-:W-:Y:S01]  /*1830*/  FFMA.FTZ R13, -R12, R14, R13 ;  /* 0x0000000e0c0d7223 */ /* 0x000fe2000001010d */
[----:B------:R-:W-:Y:S05]  /*1840*/  BRA `(.L_x_33741) ;  /* 0x000001f000007947 */ /* 0x000fea0003800000 */
.L_x_33742:
        /* <DEDUP_REMOVED lines=15> */
.L_x_33748:
        /* <DEDUP_REMOVED lines=13> */
.L_x_33747:
[----:B------:R-:W-:Y:S05]  /*1a10*/  BSYNC B1 ;  /* 0x0000000000017941 */ /* 0x000fea0003800000 */
.L_x_33746:
[----:B------:R-:W-:-:S04]  /*1a20*/  FMUL.FTZ R14, R14, 1.1920928955078125e-07 ;  /* 0x340000000e0e7820 */ /* 0x000fc80000410000 */
[----:B------:R-:W-:Y:S02]  /*1a30*/  FMUL.FTZ R13, R13, R14 ;  /* 0x0000000e0d0d7220 */ /* 0x000fe40000410000 */
.L_x_33741:
[----:B------:R-:W-:Y:S05]  /*1a40*/  BSYNC B0 ;  /* 0x0000000000007941 */ /* 0x000fea0003800000 */
.L_x_33740:
        /* <DEDUP_REMOVED lines=30> */
.L_x_33754:
[----:B------:R-:W-:Y:S01]  /*1c30*/  FSETP.GEU.FTZ.AND P0, PT, R17, -R12, PT ;  /* 0x8000000c1100720b */ /* 0x000fe20003f1e000 */
[----:B------:R-:W-:-:S12]  /*1c40*/  FADD.FTZ R14, R14, -1 ;  /* 0xbf8000000e0e7421 */ /* 0x000fd80000010000 */
[----:B------:R-:W-:Y:S02]  /*1c50*/  @!P0 FADD.FTZ R14, R14, -1 ;  /* 0xbf8000000e0e8421 */ /* 0x000fe40000010000 */
.L_x_33753:
[----:B------:R-:W-:Y:S05]  /*1c60*/  BSYNC B1 ;  /* 0x0000000000017941 */ /* 0x000fea0003800000 */
.L_x_33752:
[----:B------:R-:W-:Y:S01]  /*1c70*/  FFMA.FTZ R15, -R12, R14, R15 ;  /* 0x0000000e0c0f7223 */ /* 0x000fe2000001010f */
[----:B------:R-:W-:Y:S05]  /*1c80*/  BRA `(.L_x_33750) ;  /* 0x000001f000007947 */ /* 0x000fea0003800000 */
.L_x_33751:
        /* <DEDUP_REMOVED lines=15> */
.L_x_33757:
        /* <DEDUP_REMOVED lines=13> */
.L_x_33756:
[----:B------:R-:W-:Y:S05]  /*1e50*/  BSYNC B1 ;  /* 0x0000000000017941 */ /* 0x000fea0003800000 */
.L_x_33755:
[----:B------:R-:W-:-:S04]  /*1e60*/  FMUL.FTZ R14, R13, 1.1920928955078125e-07 ;  /* 0x340000000d0e7820 */ /* 0x000fc80000410000 */
[----:B------:R-:W-:Y:S02]  /*1e70*/  FMUL.FTZ R15, R15, R14 ;  /* 0x0000000e0f0f7220 */ /* 0x000fe40000410000 */
.L_x_33750:
[----:B------:R-:W-:Y:S05]  /*1e80*/  BSYNC B0 ;  /* 0x0000000000007941 */ /* 0x000fea0003800000 */
.L_x_33749:
        /* <DEDUP_REMOVED lines=30> */
.L_x_33763:
[----:B------:R-:W-:Y:S01]  /*2070*/  FSETP.GEU.FTZ.AND P0, PT, R15, -R12, PT ;  /* 0x8000000c0f00720b */ /* 0x000fe20003f1e000 */
[----:B------:R-:W-:-:S12]  /*2080*/  FADD.FTZ R14, R14, -1 ;  /* 0xbf8000000e0e7421 */ /* 0x000fd80000010000 */
[----:B------:R-:W-:Y:S02]  /*2090*/  @!P0 FADD.FTZ R14, R14, -1 ;  /* 0xbf8000000e0e8421 */ /* 0x000fe40000010000 */
.L_x_33762:
[----:B------:R-:W-:Y:S05]  /*20a0*/  BSYNC B1 ;  /* 0x0000000000017941 */ /* 0x000fea0003800000 */
.L_x_33761:
[----:B------:R-:W-:Y:S01]  /*20b0*/  FFMA.FTZ R13, -R12, R14, R13 ;  /* 0x0000000e0c0d7223 */ /* 0x000fe2000001010d */
[----:B------:R-:W-:Y:S05]  /*20c0*/  BRA `(.L_x_33759) ;  /* 0x000001f000007947 */ /* 0x000fea0003800000 */
.L_x_33760:
        /* <DEDUP_REMOVED lines=15> */
.L_x_33766:
        /* <DEDUP_REMOVED lines=13> */
.L_x_33765:
[----:B------:R-:W-:Y:S05]  /*2290*/  BSYNC B1 ;  /* 0x0000000000017941 */ /* 0x000fea0003800000 */
.L_x_33764:
[----:B------:R-:W-:-:S04]  /*22a0*/  FMUL.FTZ R12, R12, 1.1920928955078125e-07 ;  /* 0x340000000c0c7820 */ /* 0x000fc80000410000 */
[----:B------:R-:W-:Y:S02]  /*22b0*/  FMUL.FTZ R13, R13, R12 ;  /* 0x0000000c0d0d7220 */ /* 0x000fe40000410000 */
.L_x_33759:
[----:B------:R-:W-:Y:S05]  /*22c0*/  BSYNC B0 ;  /* 0x0000000000007941 */ /* 0x000fea0003800000 */
.L_x_33758:
[C---:B------:R-:W-:Y:S02]  /*22d0*/  LOP3.LUT R12, R13.reuse, 0x80000000, R3, 0xb8, !PT ;  /* 0x800000000d0c7812 */ /* 0x040fe400078eb803 */
[----:B------:R-:W-:Y:S02]  /*22e0*/  FSETP.GTU.FTZ.AND P1, PT, |R13|, +INF , PT ;  /* 0x7f8000000d00780b */ /* 0x000fe40003f3c200 */
[----:B------:R-:W-:Y:S02]  /*22f0*/  FSETP.LEU.FTZ.AND P6, PT, RZ, c[0x0][0x168], PT ;  /* 0x00005a00ff007a0b */ /* 0x000fe40003fdb000 */
[C---:B------:R-:W-:Y:S02]  /*2300*/  FSETP.NEU.FTZ.AND P0, PT, R5.reuse, RZ, PT ;  /* 0x000000ff0500720b */ /* 0x040fe40003f1d000 */
[----:B------:R-:W-:Y:S02]  /*2310*/  FSETP.GEU.FTZ.AND P4, PT, R5, RZ, PT ;  /* 0x000000ff0500720b */ /* 0x000fe40003f9e000 */
[----:B------:R-:W-:-:S02]  /*2320*/  FSETP.NEU.FTZ.AND P5, PT, R9, RZ, PT ;  /* 0x000000ff0900720b */ /* 0x000fc40003fbd000 */
[----:B------:R-:W-:Y:S02]  /*2330*/  FSETP.GEU.FTZ.AND P2, PT, R9, RZ, PT ;  /* 0x000000ff0900720b */ /* 0x000fe40003f5e000 */
[----:B------:R-:W-:Y:S02]  /*2340*/  FSEL R3, R13, R12, P1 ;  /* 0x0000000c0d037208 */ /* 0x000fe40000800000 */
[----:B------:R-:W-:Y:S02]  /*2350*/  PLOP3.LUT P0, PT, P0, P6, P4, 0x60, 0x0 ;  /* 0x000000000000781c */ /* 0x000fe4000070cc40 */
[C---:B------:R-:W-:Y:S02]  /*2360*/  FSETP.GEU.FTZ.AND P1, PT, R4.reuse, RZ, PT ;  /* 0x000000ff0400720b */ /* 0x040fe40003f3e000 */
[----:B------:R-:W-:Y:S02]  /*2370*/  FSETP.NEU.FTZ.AND P3, PT, R4, RZ, PT ;  /* 0x000000ff0400720b */ /* 0x000fe40003f7d000 */
[----:B------:R-:W-:-:S02]  /*2380*/  PLOP3.LUT P5, PT, P5, P6, P2, 0x60, 0x0 ;  /* 0x000000000000781c */ /* 0x000fc40002facc20 */
[----:B------:R-:W-:Y:S02]  /*2390*/  P2R R13, PR, RZ, 0x1 ;  /* 0x00000001ff0d7803 */ /* 0x000fe40000000000 */
[----:B------:R-:W-:Y:S02]  /*23a0*/  PLOP3.LUT P0, PT, P3, P6, P1, 0x60, 0x0 ;  /* 0x000000000000781c */ /* 0x000fe40001f0cc10 */
[----:B------:R-:W-:Y:S02]  /*23b0*/  P2R R12, PR, RZ, 0x20 ;  /* 0x00000020ff0c7803 */ /* 0x000fe40000000000 */
[C---:B------:R-:W-:Y:S02]  /*23c0*/  FSETP.GEU.FTZ.AND P4, PT, R8.reuse, RZ, PT ;  /* 0x000000ff0800720b */ /* 0x040fe40003f9e000 */
[----:B------:R-:W-:Y:S02]  /*23d0*/  FSETP.NEU.FTZ.AND P1, PT, R8, RZ, PT ;  /* 0x000000ff0800720b */ /* 0x000fe40003f3d000 */
[----:B------:R-:W-:-:S02]  /*23e0*/  FSETP.LEU.FTZ.AND P5, PT, RZ, c[0x0][0x168], PT ;  /* 0x00005a00ff007a0b */ /* 0x000fc40003fbb000 */
[C---:B------:R-:W-:Y:S02]  /*23f0*/  FSETP.NEU.FTZ.AND P3, PT, R7.reuse, RZ, PT ;  /* 0x000000ff0700720b */ /* 0x040fe40003f7d000 */
[----:B------:R-:W-:Y:S02]  /*2400*/  PLOP3.LUT P4, PT, P1, P5, P4, 0x60, 0x0 ;  /* 0x000000000000781c */ /* 0x000fe40000f8ac40 */
[----:B------:R-:W-:Y:S02]  /*2410*/  FSETP.GEU.FTZ.AND P1, PT, R7, RZ, PT ;  /* 0x000000ff0700720b */ /* 0x000fe40003f3e000 */
[C---:B------:R-:W-:Y:S02]  /*2420*/  FSETP.GEU.FTZ.AND P2, PT, R6.reuse, RZ, PT ;  /* 0x000000ff0600720b */ /* 0x040fe40003f5e000 */
[----:B------:R-:W-:Y:S02]  /*2430*/  PLOP3.LUT P3, PT, P3, P5, P1, 0x60, 0x0 ;  /* 0x000000000000781c */ /* 0x000fe40001f6ac10 */
[----:B------:R-:W-:-:S02]  /*2440*/  FSETP.NEU.FTZ.AND P1, PT, R6, RZ, PT ;  /* 0x000000ff0600720b */ /* 0x000fc40003f3d000 */
[----:B------:R-:W-:Y:S02]  /*2450*/  FSETP.NEU.FTZ.AND P6, PT, R2, RZ, PT ;  /* 0x000000ff0200720b */ /* 0x000fe40003fdd000 */
[----:B------:R-:W-:Y:S01]  /*2460*/  PLOP3.LUT P2, PT, P1, P5, P2, 0x60, 0x0 ;  /* 0x000000000000781c */ /* 0x000fe20000f4ac20 */
[----:B------:R-:W-:Y:S01]  /*2470*/  @P4 FADD.FTZ R8, R8, c[0x0][0x168] ;  /* 0x00005a0008084621 */ /* 0x000fe20000010000 */
[----:B------:R-:W-:Y:S02]  /*2480*/  FSETP.GEU.FTZ.AND P1, PT, R2, RZ, PT ;  /* 0x000000ff0200720b */ /* 0x000fe40003f3e000 */
[----:B------:R-:W-:Y:S02]  /*2490*/  P2R R14, PR, RZ, 0x1 ;  /* 0x00000001ff0e7803 */ /* 0x000fe40000000000 */
[----:B------:R-:W-:Y:S01]  /*24a0*/  PLOP3.LUT P1, PT, P6, P5, P1, 0x60, 0x0 ;  /* 0x000000000000781c */ /* 0x000fe2000372ac10 */
[----:B------:R-:W-:Y:S01]  /*24b0*/  @P3 FADD.FTZ R7, R7, c[0x0][0x168] ;  /* 0x00005a0007073621 */ /* 0x000fe20000010000 */
[----:B------:R-:W-:-:S02]  /*24c0*/  FSETP.NEU.FTZ.AND P0, PT, R3, RZ, PT ;  /* 0x000000ff0300720b */ /* 0x000fc40003f1d000 */
[----:B------:R-:W-:-:S03]  /*24d0*/  FSETP.GEU.FTZ.AND P6, PT, R3, RZ, PT ;  /* 0x000000ff0300720b */ /* 0x000fc60003fde000 */
[----:B------:R-:W-:Y:S01]  /*24e0*/  @P2 FADD.FTZ R6, R6, c[0x0][0x168] ;  /* 0x00005a0006062621 */ /* 0x000fe20000010000 */
[----:B------:R-:W-:Y:S02]  /*24f0*/  PLOP3.LUT P6, PT, P0, P5, P6, 0x60, 0x0 ;  /* 0x000000000000781c */ /* 0x000fe400007cac60 */
[----:B------:R-:W-:Y:S02]  /*2500*/  ISETP.NE.AND P0, PT, R13, RZ, PT ;  /* 0x000000ff0d00720c */ /* 0x000fe40003f05270 */
[----:B------:R-:W-:Y:S01]  /*2510*/  ISETP.NE.AND P5, PT, R12, RZ, PT ;  /* 0x000000ff0c00720c */ /* 0x000fe20003fa5270 */
[----:B------:R-:W-:-:S04]  /*2520*/  IMAD.WIDE.U32 R12, R0, R11, c[0x0][0x170] ;  /* 0x00005c00000c7625 */ /* 0x000fc800078e000b */
[----:B------:R-:W-:Y:S02]  /*2530*/  @P1 FADD.FTZ R2, R2, c[0x0][0x168] ;  /* 0x00005a0002021621 */ /* 0x000fe40000010000 */
[----:B------:R-:W-:-:S04]  /*2540*/  IMAD.WIDE R12, R10, 0x8, R12 ;  /* 0x000000080a0c7825 */ /* 0x000fc800078e020c */
[----:B------:R-:W-:Y:S01]  /*2550*/  @P0 FADD.FTZ R5, R5, c[0x0][0x168] ;  /* 0x00005a0005050621 */ /* 0x000fe20000010000 */
[----:B------:R-:W-:Y:S01]  /*2560*/  ISETP.NE.AND P0, PT, R14, RZ, PT ;  /* 0x000000ff0e00720c */ /* 0x000fe20003f05270 */
[----:B------:R-:W-:Y:S01]  /*2570*/  @P5 FADD.FTZ R9, R9, c[0x0][0x168] ;  /* 0x00005a0009095621 */ /* 0x000fe20000010000 */
[----:B------:R-:W-:Y:S01]  /*2580*/  STG.E.64 [R12.64+0x800], R6 ;  /* 0x000800060c007986 */ /* 0x000fe2000c101b04 */
[----:B------:R-:W-:-:S03]  /*2590*/  @P6 FADD.FTZ R3, R3, c[0x0][0x168] ;  /* 0x00005a0003036621 */ /* 0x000fc60000010000 */
[----:B------:R-:W-:Y:S04]  /*25a0*/  STG.E.64 [R12.64+0x400], R8 ;  /* 0x000400080c007986 */ /* 0x000fe8000c101b04 */
[----:B------:R-:W-:Y:S03]  /*25b0*/  STG.E.64 [R12.64+0xc00], R2 ;  /* 0x000c00020c007986 */ /* 0x000fe6000c101b04 */
[----:B------:R-:W-:-:S05]  /*25c0*/  @P0 FADD.FTZ R4, R4, c[0x0][0x168] ;  /* 0x00005a0004040621 */ /* 0x000fca0000010000 */
[----:B------:R-:W-:Y:S01]  /*25d0*/  STG.E.64 [R12.64], R4 ;  /* 0x000000040c007986 */ /* 0x000fe2000c101b04 */
[----:B------:R-:W-:Y:S05]  /*25e0*/  EXIT ;  /* 0x000000000000794d */ /* 0x000fea0003800000 */
.L_x_33694:
        /* <DEDUP_REMOVED lines=84> */
.L_x_33774:
[----:B------:R-:W-:Y:S01]  /*2b30*/  FSETP.GEU.FTZ.AND P0, PT, R4, -R5, PT ;  /* 0x800000050400720b */ /* 0x000fe20003f1e000 */
[----:B------:R-:W-:-:S12]  /*2b40*/  FADD.FTZ R3, R3, -1 ;  /* 0xbf80000003037421 */ /* 0x000fd80000010000 */
[----:B------:R-:W-:Y:S02]  /*2b50*/  @!P0 FADD.FTZ R3, R3, -1 ;  /* 0xbf80000003038421 */ /* 0x000fe40000010000 */
.L_x_33773:
[----:B------:R-:W-:Y:S05]  /*2b60*/  BSYNC B2 ;  /* 0x0000000000027941 */ /* 0x000fea0003800000 */
.L_x_33772:
[----:B------:R-:W-:Y:S01]  /*2b70*/  FFMA.FTZ R2, -R5, R3, R2 ;  /* 0x0000000305027223 */ /* 0x000fe20000010102 */
[----:B------:R-:W-:Y:S05]  /*2b80*/  BRA `(.L_x_33770) ;  /* 0x000001f000007947 */ /* 0x000fea0003800000 */
.L_x_33771:
        /* <DEDUP_REMOVED lines=15> */
.L_x_33777:
        /* <DEDUP_REMOVED lines=13> */
.L_x_33776:
[----:B------:R-:W-:Y:S05]  /*2d50*/  BSYNC B2 ;  /* 0x0000000000027941 */ /* 0x000fea0003800000 */
.L_x_33775:
[----:B------:R-:W-:-:S04]  /*2d60*/  FMUL.FTZ R3, R3, 1.1920928955078125e-07 ;  /* 0x3400000003037820 */ /* 0x000fc80000410000 */
[----:B------:R-:W-:Y:S02]  /*2d70*/  FMUL.FTZ R2, R2, R3 ;  /* 0x0000000302027220 */ /* 0x000fe40000410000 */
.L_x_33770:
[----:B------:R-:W-:Y:S05]  /*2d80*/  BSYNC B0 ;  /* 0x0000000000007941 */ /* 0x000fea0003800000 */
.L_x_33769:
        /* <DEDUP_REMOVED lines=8> */
.L_x_33768:
[----:B------:R-:W-:Y:S05]  /*2e10*/  BSYNC B1 ;  /* 0x0000000000017941 */ /* 0x000fea0003800000 */
.L_x_33767:
        /* <DEDUP_REMOVED lines=32> */
.L_x_33785:
[----:B------:R-:W-:Y:S01]  /*3020*/  FSETP.GEU.FTZ.AND P0, PT, R6, -R7, PT ;  /* 0x800000070600720b */ /* 0x000fe20003f1e000 */
[----:B------:R-:W-:-:S12]  /*3030*/  FADD.FTZ R5, R5, -1 ;  /* 0xbf80000005057421 */ /* 0x000fd80000010000 */
[----:B------:R-:W-:Y:S02]  /*3040*/  @!P0 FADD.FTZ R5, R5, -1 ;  /* 0xbf80000005058421 */ /* 0x000fe40000010000 */
.L_x_33784:
[----:B------:R-:W-:Y:S05]  /*3050*/  BSYNC B2 ;  /* 0x0000000000027941 */ /* 0x000fea0003800000 */
.L_x_33783:
[----:B------:R-:W-:Y:S01]  /*3060*/  FFMA.FTZ R4, -R7, R5, R4 ;  /* 0x0000000507047223 */ /* 0x000fe20000010104 */
[----:B------:R-:W-:Y:S05]  /*3070*/  BRA `(.L_x_33781) ;  /* 0x000001f000007947 */ /* 0x000fea0003800000 */
.L_x_33782:
        /* <DEDUP_REMOVED lines=15> */
.L_x_33788:
        /* <DEDUP_REMOVED lines=13> */
.L_x_33787:
[----:B------:R-:W-:Y:S05]  /*3240*/  BSYNC B2 ;  /* 0x0000000000027941 */ /* 0x000fea0003800000 */
.L_x_33786:
[----:B------:R-:W-:-:S04]  /*3250*/  FMUL.FTZ R5, R5, 1.1920928955078125e-07 ;  /* 0x3400000005057820 */ /* 0x000fc80000410000 */
[----:B------:R-:W-:Y:S02]  /*3260*/  FMUL.FTZ R4, R4, R5 ;  /* 0x0000000504047220 */ /* 0x000fe40000410000 */
.L_x_33781:
[----:B------:R-:W-:Y:S05]  /*3270*/  BSYNC B0 ;  /* 0x0000000000007941 */ /* 0x000fea0003800000 */
.L_x_33780:
        /* <DEDUP_REMOVED lines=8> */
.L_x_33779:
[----:B------:R-:W-:Y:S05]  /*3300*/  BSYNC B1 ;  /* 0x0000000000017941 */ /* 0x000fea0003800000 */
.L_x_33778:
        /* <DEDUP_REMOVED lines=32> */
.L_x_33796:
[----:B------:R-:W-:Y:S01]  /*3510*/  FSETP.GEU.FTZ.AND P0, PT, R7, -R8, PT ;  /* 0x800000080700720b */ /* 0x000fe20003f1e000 */
[----:B------:R-:W-:-:S12]  /*3520*/  FADD.FTZ R6, R6, -1 ;  /* 0xbf80000006067421 */ /* 0x000fd80000010000 */
[----:B------:R-:W-:Y:S02]  /*3530*/  @!P0 FADD.FTZ R6, R6, -1 ;  /* 0xbf80000006068421 */ /* 0x000fe40000010000 */
.L_x_33795:
[----:B------:R-:W-:Y:S05]  /*3540*/  BSYNC B2 ;  /* 0x0000000000027941 */ /* 0x000fea0003800000 */
.L_x_33794:
[----:B------:R-:W-:Y:S01]  /*3550*/  FFMA.FTZ R5, -R8, R6, R5 ;  /* 0x0000000608057223 */ /* 0x000fe20000010105 */
[----:B------:R-:W-:Y:S05]  /*3560*/  BRA `(.L_x_33792) ;  /* 0x000001f000007947 */ /* 0x000fea0003800000 */
.L_x_33793:
        /* <DEDUP_REMOVED lines=15> */
.L_x_33799:
        /* <DEDUP_REMOVED lines=13> */
.L_x_33798:
[----:B------:R-:W-:Y:S05]  /*3730*/  BSYNC B2 ;  /* 0x0000000000027941 */ /* 0x000fea0003800000 */
.L_x_33797:
[----:B------:R-:W-:-:S04]  /*3740*/  FMUL.FTZ R6, R6, 1.1920928955078125e-07 ;  /* 0x3400000006067820 */ /* 0x000fc80000410000 */
[----:B------:R-:W-:Y:S02]  /*3750*/  FMUL.FTZ R5, R5, R6 ;  /* 0x0000000605057220 */ /* 0x000fe40000410000 */
.L_x_33792:
[----:B------:R-:W-:Y:S05]  /*3760*/  BSYNC B0 ;  /* 0x0000000000007941 */ /* 0x000fea0003800000 */
.L_x_33791:
        /* <DEDUP_REMOVED lines=8> */
.L_x_33790:
[----:B------:R-:W-:Y:S05]  /*37f0*/  BSYNC B1 ;  /* 0x0000000000017941 */ /* 0x000fea0003800000 */
.L_x_33789:
        /* <DEDUP_REMOVED lines=32> */
.L_x_33807:
[----:B------:R-:W-:Y:S01]  /*3a00*/  FSETP.GEU.FTZ.AND P0, PT, R8, -R9, PT ;  /* 0x800000090800720b */ /* 0x000fe20003f1e000 */
[----:B------:R-:W-:-:S12]  /*3a10*/  FADD.FTZ R6, R6, -1 ;  /* 0xbf80000006067421 */ /* 0x000fd80000010000 */
[----:B------:R-:W-:Y:S02]  /*3a20*/  @!P0 FADD.FTZ R6, R6, -1 ;  /* 0xbf80000006068421 */ /* 0x000fe40000010000 */
.L_x_33806:
[----:B------:R-:W-:Y:S05]  /*3a30*/  BSYNC B2 ;  /* 0x0000000000027941 */ /* 0x000fea0003800000 */
.L_x_33805:
[----:B------:R-:W-:Y:S01]  /*3a40*/  FFMA.FTZ R7, -R9, R6, R7 ;  /* 0x0000000609077223 */ /* 0x000fe20000010107 */
[----:B------:R-:W-:Y:S05]  /*3a50*/  BRA `(.L_x_33803) ;  /* 0x000001f000007947 */ /* 0x000fea0003800000 */
.L_x_33804:
        /* <DEDUP_REMOVED lines=15> */
.L_x_33810:
        /* <DEDUP_REMOVED lines=13> */
.L_x_33809:
[----:B------:R-:W-:Y:S05]  /*3c20*/  BSYNC B2 ;  /* 0x0000000000027941 */ /* 0x000fea0003800000 */
.L_x_33808:
[----:B------:R-:W-:-:S04]  /*3c30*/  FMUL.FTZ R6, R6, 1.1920928955078125e-07 ;  /* 0x3400000006067820 */ /* 0x000fc80000410000 */
[----:B------:R-:W-:Y:S02]  /*3c40*/  FMUL.FTZ R7, R7, R6 ;  /* 0x0000000607077220 */ /* 0x000fe40000410000 */
.L_x_33803:
[----:B------:R-:W-:Y:S05]  /*3c50*/  BSYNC B0 ;  /* 0x0000000000007941 */ /* 0x000fea0003800000 */
.L_x_33802:
        /* <DEDUP_REMOVED lines=8> */
.L_x_33801:
[----:B------:R-:W-:Y:S05]  /*3ce0*/  BSYNC B1 ;  /* 0x0000000000017941 */ /* 0x000fea0003800000 */
.L_x_33800:
        /* <DEDUP_REMOVED lines=32> */
.L_x_33818:
[----:B------:R-:W-:Y:S01]  /*3ef0*/  FSETP.GEU.FTZ.AND P0, PT, R9, -R10, PT ;  /* 0x8000000a0900720b */ /* 0x000fe20003f1e000 */
[----:B------:R-:W-:-:S12]  /*3f00*/  FADD.FTZ R7, R7, -1 ;  /* 0xbf80000007077421 */ /* 0x000fd80000010000 */
[----:B------:R-:W-:Y:S02]  /*3f10*/  @!P0 FADD.FTZ R7, R7, -1 ;  /* 0xbf80000007078421 */ /* 0x000fe40000010000 */
.L_x_33817:
[----:B------:R-:W-:Y:S05]  /*3f20*/  BSYNC B2 ;  /* 0x0000000000027941 */ /* 0x000fea0003800000 */
.L_x_33816:
[----:B------:R-:W-:Y:S01]  /*3f30*/  FFMA.FTZ R8, -R10, R7, R8 ;  /* 0x000000070a087223 */ /* 0x000fe20000010108 */
[----:B------:R-:W-:Y:S05]  /*3f40*/  BRA `(.L_x_33814) ;  /* 0x000001f000007947 */ /* 0x000fea0003800000 */
.L_x_33815:
        /* <DEDUP_REMOVED lines=15> */
.L_x_33821:
        /* <DEDUP_REMOVED lines=13> */
.L_x_33820:
[----:B------:R-:W-:Y:S05]  /*4110*/  BSYNC B2 ;  /* 0x0000000000027941 */ /* 0x000fea0003800000 */
.L_x_33819:
[----:B------:R-:W-:-:S04]  /*4120*/  FMUL.FTZ R7, R7, 1.1920928955078125e-07 ;  /* 0x3400000007077820 */ /* 0x000fc80000410000 */
[----:B------:R-:W-:Y:S02]  /*4130*/  FMUL.FTZ R8, R8, R7 ;  /* 0x0000000708087220 */ /* 0x000fe40000410000 */
.L_x_33814:
[----:B------:R-:W-:Y:S05]  /*4140*/  BSYNC B0 ;  /* 0x0000000000007941 */ /* 0x000fea0003800000 */
.L_x_33813:
        /* <DEDUP_REMOVED lines=8> */
.L_x_33812:
[----:B------:R-:W-:Y:S05]  /*41d0*/  BSYNC B1 ;  /* 0x0000000000017941 */ /* 0x000fea0003800000 */
.L_x_33811:
        /* <DEDUP_REMOVED lines=32> */
.L_x_33829:
[----:B------:R-:W-:Y:S01]  /*43e0*/  FSETP.GEU.FTZ.AND P0, PT, R10, -R11, PT ;  /* 0x8000000b0a00720b */ /* 0x000fe20003f1e000 */
[----:B------:R-:W-:-:S12]  /*43f0*/  FADD.FTZ R8, R8, -1 ;  /* 0xbf80000008087421 */ /* 0x000fd80000010000 */
[----:B------:R-:W-:Y:S02]  /*4400*/  @!P0 FADD.FTZ R8, R8, -1 ;  /* 0xbf80000008088421 */ /* 0x000fe40000010000 */
.L_x_33828:
[----:B------:R-:W-:Y:S05]  /*4410*/  BSYNC B2 ;  /* 0x0000000000027941 */ /* 0x000fea0003800000 */
.L_x_33827:
[----:B------:R-:W-:Y:S01]  /*4420*/  FFMA.FTZ R9, -R11, R8, R9 ;  /* 0x000000080b097223 */ /* 0x000fe20000010109 */
[----:B------:R-:W-:Y:S05]  /*4430*/  BRA `(.L_x_33825) ;  /* 0x000001f000007947 */ /* 0x000fea0003800000 */
.L_x_33826:
        /* <DEDUP_REMOVED lines=15> */
.L_x_33832:
        /* <DEDUP_REMOVED lines=13> */
.L_x_33831:
[----:B------:R-:W-:Y:S05]  /*4600*/  BSYNC B2 ;  /* 0x0000000000027941 */ /* 0x000fea0003800000 */
.L_x_33830:
[----:B------:R-:W-:-:S04]  /*4610*/  FMUL.FTZ R8, R8, 1.1920928955078125e-07 ;  /* 0x3400000008087820 */ /* 0x000fc80000410000 */
[----:B------:R-:W-:Y:S02]  /*4620*/  FMUL.FTZ R9, R9, R8 ;  /* 0x0000000809097220 */ /* 0x000fe40000410000 */
.L_x_33825:
[----:B------:R-:W-:Y:S05]  /*4630*/  BSYNC B0 ;  /* 0x0000000000007941 */ /* 0x000fea0003800000 */
.L_x_33824:
        /* <DEDUP_REMOVED lines=8> */
.L_x_33823:
[----:B------:R-:W-:Y:S05]  /*46c0*/  BSYNC B1 ;  /* 0x0000000000017941 */ /* 0x000fea0003800000 */
.L_x_33822:
        /* <DEDUP_REMOVED lines=32> */
.L_x_33840:
[----:B------:R-:W-:Y:S01]  /*48d0*/  FSETP.GEU.FTZ.AND P0, PT, R11, -R16, PT ;  /* 0x800000100b00720b */ /* 0x000fe20003f1e000 */
[----:B------:R-:W-:-:S12]  /*48e0*/  FADD.FTZ R9, R9, -1 ;  /* 0xbf80000009097421 */ /* 0x000fd80000010000 */
[----:B------:R-:W-:Y:S02]  /*48f0*/  @!P0 FADD.FTZ R9, R9, -1 ;  /* 0xbf80000009098421 */ /* 0x000fe40000010000 */
.L_x_33839:
[----:B------:R-:W-:Y:S05]  /*4900*/  BSYNC B2 ;  /* 0x0000000000027941 */ /* 0x000fea0003800000 */
.L_x_33838:
[----:B------:R-:W-:Y:S01]  /*4910*/  FFMA.FTZ R10, -R16, R9, R10 ;  /* 0x00000009100a7223 */ /* 0x000fe2000001010a */
[----:B------:R-:W-:Y:S05]  /*4920*/  BRA `(.L_x_33836) ;  /* 0x000001f000007947 */ /* 0x000fea0003800000 */
.L_x_33837:
        /* <DEDUP_REMOVED lines=15> */
.L_x_33843:
        /* <DEDUP_REMOVED lines=13> */
.L_x_33842:
[----:B------:R-:W-:Y:S05]  /*4af0*/  BSYNC B2 ;  /* 0x0000000000027941 */ /* 0x000fea0003800000 */
.L_x_33841:
[----:B------:R-:W-:-:S04]  /*4b00*/  FMUL.FTZ R9, R9, 1.1920928955078125e-07 ;  /* 0x3400000009097820 */ /* 0x000fc80000410000 */
[----:B------:R-:W-:Y:S02]  /*4b10*/  FMUL.FTZ R10, R10, R9 ;  /* 0x000000090a0a7220 */ /* 0x000fe40000410000 */
.L_x_33836:
[----:B------:R-:W-:Y:S05]  /*4b20*/  BSYNC B0 ;  /* 0x0000000000007941 */ /* 0x000fea0003800000 */
.L_x_33835:
        /* <DEDUP_REMOVED lines=8> */
.L_x_33834:
[----:B------:R-:W-:Y:S05]  /*4bb0*/  BSYNC B1 ;  /* 0x0000000000017941 */ /* 0x000fea0003800000 */
.L_x_33833:
        /* <DEDUP_REMOVED lines=32> */
.L_x_33851:
[----:B------:R-:W-:Y:S01]  /*4dc0*/  FSETP.GEU.FTZ.AND P0, PT, R15, -R16, PT ;  /* 0x800000100f00720b */ /* 0x000fe20003f1e000 */
[----:B------:R-:W-:-:S12]  /*4dd0*/  FADD.FTZ R10, R10, -1 ;  /* 0xbf8000000a0a7421 */ /* 0x000fd80000010000 */
[----:B------:R-:W-:Y:S02]  /*4de0*/  @!P0 FADD.FTZ R10, R10, -1 ;  /* 0xbf8000000a0a8421 */ /* 0x000fe40000010000 */
.L_x_33850:
[----:B------:R-:W-:Y:S05]  /*4df0*/  BSYNC B2 ;  /* 0x0000000000027941 */ /* 0x000fea0003800000 */
.L_x_33849:
[----:B------:R-:W-:Y:S01]  /*4e00*/  FFMA.FTZ R11, -R16, R10, R11 ;  /* 0x0000000a100b7223 */ /* 0x000fe2000001010b */
[----:B------:R-:W-:Y:S05]  /*4e10*/  BRA `(.L_x_33847) ;  /* 0x000001f000007947 */ /* 0x000fea0003800000 */
.L_x_33848:
        /* <DEDUP_REMOVED lines=15> */
.L_x_33854:
        /* <DEDUP_REMOVED lines=13> */
.L_x_33853:
[----:B------:R-:W-:Y:S05]  /*4fe0*/  BSYNC B2 ;  /* 0x0000000000027941 */ /* 0x000fea0003800000 */
.L_x_33852:
[----:B------:R-:W-:-:S04]  /*4ff0*/  FMUL.FTZ R10, R10, 1.1920928955078125e-07 ;  /* 0x340000000a0a7820 */ /* 0x000fc80000410000 */
[----:B------:R-:W-:Y:S02]  /*5000*/  FMUL.FTZ R11, R11, R10 ;  /* 0x0000000a0b0b7220 */ /* 0x000fe40000410000 */
.L_x_33847:
[----:B------:R-:W-:Y:S05]  /*5010*/  BSYNC B0 ;  /* 0x0000000000007941 */ /* 0x000fea0003800000 */
.L_x_33846:
        /* <DEDUP_REMOVED lines=8> */
.L_x_33845:
[----:B------:R-:W-:Y:S05]  /*50a0*/  BSYNC B1 ;  /* 0x0000000000017941 */ /* 0x000fea0003800000 */
.L_x_33844:
        /* <DEDUP_REMOVED lines=11> */
[----:B------:R-:W-:Y:S01]  /*5160*/  IMAD.IADD R2, R0, 0x1, R14 ;  /* 0x0000000100027824 */ /* 0x000fe200078e020e */
[----:B------:R-:W-:Y:S01]  /*5170*/  IADD3 R14, R14, 0x80, RZ ;  /* 0x000000800e0e7810 */ /* 0x000fe20007ffe0ff */
[----:B-1----:R-:W-:-:S04]  /*5180*/  IMAD.MOV.U32 R3, RZ, RZ, 0x4 ;  /* 0x00000004ff037424 */ /* 0x002fc800078e00ff */
[----:B------:R-:W-:-:S05]  /*5190*/  IMAD.WIDE.U32 R2, R2, R3, c[0x0][0x170] ;  /* 0x00005c0002027625 */ /* 0x000fca00078e0003 */
[----:B------:R1:W-:Y:S02]  /*51a0*/  STG.E [R2.64], R4 ;  /* 0x0000000402007986 */ /* 0x0003e4000c101904 */
.L_x_33857:
[----:B------:R-:W-:-:S13]  /*51b0*/  ISETP.GE.AND P0, PT, R14, R13, PT ;  /* 0x0000000d0e00720c */ /* 0x000fda0003f06270 */
[----:B------:R-:W-:Y:S05]  /*51c0*/  @P0 BRA `(.L_x_33859) ;  /* 0x000000c000000947 */ /* 0x000fea0003800000 */
[----:B-1----:R-:W-:Y:S01]  /*51d0*/  IMAD.IADD R2, R0, 0x1, R14 ;  /* 0x0000000100027824 */ /* 0x002fe200078e020e */
[----:B------:R-:W-:Y:S01]  /*51e0*/  IADD3 R14, R14, 0x80, RZ ;  /* 0x000000800e0e7810 */ /* 0x000fe20007ffe0ff */
[----:B------:R-:W-:-:S04]  /*51f0*/  IMAD.MOV.U32 R3, RZ, RZ, 0x4 ;  /* 0x00000004ff037424 */ /* 0x000fc800078e00ff */
[----:B------:R-:W-:-:S05]  /*5200*/  IMAD.WIDE.U32 R2, R2, R3, c[0x0][0x170] ;  /* 0x00005c0002027625 */ /* 0x000fca00078e0003 */
[----:B------:R1:W-:Y:S02]  /*5210*/  STG.E [R2.64], R5 ;  /* 0x0000000502007986 */ /* 0x0003e4000c101904 */
.L_x_33858:
[----:B------:R-:W-:-:S13]  /*5220*/  ISETP.GE.AND P0, PT, R14, R13, PT ;  /* 0x0000000d0e00720c */ /* 0x000fda0003f06270 */
[----:B------:R-:W-:Y:S05]  /*5230*/  @P0 BRA `(.L_x_33860) ;  /* 0x000000c000000947 */ /* 0x000fea0003800000 */
[----:B-1----:R-:W-:Y:S01]  /*5240*/  IMAD.IADD R2, R0, 0x1, R14 ;  /* 0x0000000100027824 */ /* 0x002fe200078e020e */
[----:B------:R-:W-:Y:S01]  /*5250*/  IADD3 R14, R14, 0x80, RZ ;  /* 0x000000800e0e7810 */ /* 0x000fe20007ffe0ff */
[----:B------:R-:W-:-:S04]  /*5260*/  IMAD.MOV.U32 R3, RZ, RZ, 0x4 ;  /* 0x00000004ff037424 */ /* 0x000fc800078e00ff */
[----:B------:R-:W-:-:S05]  /*5270*/  IMAD.WIDE.U32 R2, R2, R3, c[0x0][0x170] ;  /* 0x00005c0002027625 */ /* 0x000fca00078e0003 */
[----:B------:R1:W-:Y:S02]  /*5280*/  STG.E [R2.64], R6 ;  /* 0x0000000602007986 */ /* 0x0003e4000c101904 */
.L_x_33859:
[----:B------:R-:W-:-:S13]  /*5290*/  ISETP.GE.AND P0, PT, R14, R13, PT ;  /* 0x0000000d0e00720c */ /* 0x000fda0003f06270 */
[----:B------:R-:W-:Y:S05]  /*52a0*/  @P0 BRA `(.L_x_33861) ;  /* 0x000000d000000947 */ /* 0x000fea0003800000 */
[----:B-1----:R-:W-:Y:S01]  /*52b0*/  IMAD.IADD R2, R0, 0x1, R14 ;  /* 0x0000000100027824 */ /* 0x002fe200078e020e */
[----:B------:R-:W-:Y:S01]  /*52c0*/  IADD3 R14, R14, 0x80, RZ ;  /* 0x000000800e0e7810 */ /* 0x000fe20007ffe0ff */
[----:B------:R-:W-:-:S04]  /*52d0*/  IMAD.MOV.U32 R3, RZ, RZ, 0x4 ;  /* 0x00000004ff037424 */ /* 0x000fc800078e00ff */
[----:B------:R-:W-:-:S05]  /*52e0*/  IMAD.WIDE.U32 R2, R2, R3, c[0x0][0x170] ;  /* 0x00005c0002027625 */ /* 0x000fca00078e0003 */
[----:B------:R1:W-:Y:S02]  /*52f0*/  STG.E [R2.64], R7 ;  /* 0x0000000702007986 */ /* 0x0003e4000c101904 */
.L_x_33860:
        /* <DEDUP_REMOVED lines=8> */
.L_x_33861:
[----:B------:R-:W-:Y:S05]  /*5380*/  BSYNC B1 ;  /* 0x0000000000017941 */ /* 0x000fea0003800000 */
.L_x_33856:
[----:B------:R-:W-:-:S13]  /*5390*/  ISETP.GE.AND P0, PT, R14, R13, PT ;  /* 0x0000000d0e00720c */ /* 0x000fda0003f06270 */
[----:B-1----:R-:W-:Y:S01]  /*53a0*/  @!P0 IMAD.IADD R2, R0, 0x1, R14 ;  /* 0x0000000100028824 */ /* 0x002fe200078e020e */
[----:B------:R-:W-:Y:S01]  /*53b0*/  @!P0 IADD3 R14, R14, 0x80, RZ ;  /* 0x000000800e0e8810 */ /* 0x000fe20007ffe0ff */
[----:B------:R-:W-:-:S04]  /*53c0*/  @!P0 IMAD.MOV.U32 R3, RZ, RZ, 0x4 ;  /* 0x00000004ff038424 */ /* 0x000fc800078e00ff */
[----:B------:R-:W-:-:S05]  /*53d0*/  @!P0 IMAD.WIDE.U32 R2, R2, R3, c[0x0][0x170] ;  /* 0x00005c0002028625 */ /* 0x000fca00078e0003 */
[----:B------:R1:W-:Y:S02]  /*53e0*/  @!P0 STG.E [R2.64], R9 ;  /* 0x0000000902008986 */ /* 0x0003e4000c101904 */
.L_x_33862:
[----:B------:R-:W-:Y:S05]  /*53f0*/  BSYNC B0 ;  /* 0x0000000000007941 */ /* 0x000fea0003800000 */
.L_x_33855:
        /* <DEDUP_REMOVED lines=8> */
.L_x_33863:
        /* <DEDUP_REMOVED lines=16> */
.L_x_50759:


//--------------------- .text._ZN2at6native29vectorized_elementwise_kernelILi4ENS0_13BUnaryFunctorIfffZZZNS0_21remainder_kernel_cudaERNS_18TensorIteratorBaseEENKUlvE0_clEvENKUlvE0_clEvEUlffE_EESt5arrayIPcLm2EEEEviT0_T1_ --------------------------
	.section	.text._ZN2at6native29vectorized_elementwise_kernelILi4ENS0_13BUnaryFunctorIfffZZZNS0_21remainder_kernel_cudaERNS_18TensorIteratorBaseEENKUlvE0_clEvENKUlvE0_clEvEUlffE_EESt5arrayIPcLm2EEEEviT0_T1_,"ax",@progbits
	.sectioninfo	@"SHI_REGISTERS=30"
	.align	128
        .global         _ZN2at6native29vectorized_elementwise_kernelILi4ENS0_13BUnaryFunctorIfffZZZNS0_21remainder_kernel_cudaERNS_18TensorIteratorBaseEENKUlvE0_clEvENKUlvE0_clEvEUlffE_EESt5arrayIPcLm2EEEEviT0_T1_
        .type           _ZN2at6native29vectorized_elementwise_kernelILi4ENS0_13BUnaryFunctorIfffZZZNS0_21remainder_kernel_cudaERNS_18TensorIteratorBaseEENKUlvE0_clEvENKUlvE0_clEvEUlffE_EESt5arrayIPcLm2EEEEviT0_T1_,@function
        .size           _ZN2at6native29vectorized_elementwise_kernelILi4ENS0_13BUnaryFunctorIfffZZZNS0_21remainder_kernel_cudaERNS_18TensorIteratorBaseEENKUlvE0_clEvENKUlvE0_clEvEUlffE_EESt5arrayIPcLm2EEEEviT0_T1_,(.L_x_50760 - _ZN2at6native29vectorized_elementwise_kernelILi4ENS0_13BUnaryFunctorIfffZZZNS0_21remainder_kernel_cudaERNS_18TensorIteratorBaseEENKUlvE0_clEvENKUlvE0_clEvEUlffE_EESt5arrayIPcLm2EEEEviT0_T1_)
        .other          _ZN2at6native29vectorized_elementwise_kernelILi4ENS0_13BUnaryFunctorIfffZZZNS0_21remainder_kernel_cudaERNS_18TensorIteratorBaseEENKUlvE0_clEvENKUlvE0_clEvEUlffE_EESt5arrayIPcLm2EEEEviT0_T1_,@"STO_CUDA_ENTRY STV_DEFAULT"
_ZN2at6native29vectorized_elementwise_kernelILi4ENS0_13BUnaryFunctorIfffZZZNS0_21remainder_kernel_cudaERNS_18TensorIteratorBaseEENKUlvE0_clEvENKUlvE0_clEvEUlffE_EESt5arrayIPcLm2EEEEviT0_T1_:
.text._ZN2at6native29vectorized_elementwise_kernelILi4ENS0_13BUnaryFunctorIfffZZZNS0_21remainder_kernel_cudaERNS_18TensorIteratorBaseEENKUlvE0_clEvENKUlvE0_clEvEUlffE_EESt5arrayIPcLm2EEEEviT0_T1_:
        /* <DEDUP_REMOVED lines=41> */
.L_x_33870:
[----:B------:R-:W-:Y:S01]  /*0290*/  FSETP.GEU.FTZ.AND P0, PT, R19, -R12, PT ;  /* 0x8000000c1300720b */ /* 0x000fe20003f1e000 */
[----:B------:R-:W-:-:S12]  /*02a0*/  FADD.FTZ R13, R13, -1 ;  /* 0xbf8000000d0d7421 */ /* 0x000fd80000010000 */
[----:B------:R-:W-:Y:S02]  /*02b0*/  @!P0 FADD.FTZ R13, R13, -1 ;  /* 0xbf8000000d0d8421 */ /* 0x000fe40000010000 */
.L_x_33869:
[----:B------:R-:W-:Y:S05]  /*02c0*/  BSYNC B1 ;  /* 0x0000000000017941 */ /* 0x000fea0003800000 */
.L_x_33868:
[----:B------:R-:W-:Y:S01]  /*02d0*/  FFMA.FTZ R17, -R12, R13, R17 ;  /* 0x0000000d0c117223 */ /* 0x000fe20000010111 */
[----:B------:R-:W-:Y:S05]  /*02e0*/  BRA `(.L_x_33866) ;  /* 0x000001f000007947 */ /* 0x000fea0003800000 */
.L_x_33867:
        /* <DEDUP_REMOVED lines=15> */
.L_x_33873:
        /* <DEDUP_REMOVED lines=13> */
.L_x_33872:
[----:B------:R-:W-:Y:S05]  /*04b0*/  BSYNC B1 ;  /* 0x0000000000017941 */ /* 0x000fea0003800000 */
.L_x_33871:
[----:B0-----:R-:W-:-:S04]  /*04c0*/  FMUL.FTZ R14, R15, 1.1920928955078125e-07 ;  /* 0x340000000f0e7820 */ /* 0x001fc80000410000 */
[----:B------:R-:W-:Y:S02]  /*04d0*/  FMUL.FTZ R17, R13, R14 ;  /* 0x0000000e0d117220 */ /* 0x000fe40000410000 */
.L_x_33866:
[----:B0-----:R-:W-:Y:S05]  /*04e0*/  BSYNC B0 ;  /* 0x0000000000007941 */ /* 0x001fea0003800000 */
.L_x_33865:
        /* <DEDUP_REMOVED lines=30> */
.L_x_33879:
[----:B------:R-:W-:Y:S01]  /*06d0*/  FSETP.GEU.FTZ.AND P0, PT, R15, -R12, PT ;  /* 0x8000000c0f00720b */ /* 0x000fe20003f1e000 */
[----:B------:R-:W-:-:S12]  /*06e0*/  FADD.FTZ R14, R14, -1 ;  /* 0xbf8000000e0e7421 */ /* 0x000fd80000010000 */
[----:B------:R-:W-:Y:S02]  /*06f0*/  @!P0 FADD.FTZ R14, R14, -1 ;  /* 0xbf8000000e0e8421 */ /* 0x000fe40000010000 */
.L_x_33878:
[----:B------:R-:W-:Y:S05]  /*0700*/  BSYNC B1 ;  /* 0x0000000000017941 */ /* 0x000fea0003800000 */
.L_x_33877:
[----:B------:R-:W-:Y:S01]  /*0710*/  FFMA.FTZ R13, -R12, R14, R13 ;  /* 0x0000000e0c0d7223 */ /* 0x000fe2000001010d */
[----:B------:R-:W-:Y:S05]  /*0720*/  BRA `(.L_x_33875) ;  /* 0x000001f000007947 */ /* 0x000fea0003800000 */
.L_x_33876:
        /* <DEDUP_REMOVED lines=15> */
.L_x_33882:
        /* <DEDUP_REMOVED lines=13> */
.L_x_33881:
[----:B------:R-:W-:Y:S05]  /*08f0*/  BSYNC B1 ;  /* 0x0000000000017941 */ /* 0x000fea0003800000 */
.L_x_33880:
[----:B------:R-:W-:-:S04]  /*0900*/  FMUL.FTZ R14, R14, 1.1920928955078125e-07 ;  /* 0x340000000e0e7820 */ /* 0x000fc80000410000 */
[----:B------:R-:W-:Y:S02]  /*0910*/  FMUL.FTZ R13, R13, R14 ;  /* 0x0000000e0d0d7220 */ /* 0x000fe40000410000 */
.L_x_33875:
[----:B------:R-:W-:Y:S05]  /*0920*/  BSYNC B0 ;  /* 0x0000000000007941 */ /* 0x000fea0003800000 */
.L_x_33874:
        /* <DEDUP_REMOVED lines=30> */
.L_x_33888:
[----:B------:R-:W-:Y:S01]  /*0b10*/  FSETP.GEU.FTZ.AND P0, PT, R17, -R12, PT ;  /* 0x8000000c1100720b */ /* 0x000fe20003f1e000 */
[----:B------:R-:W-:-:S12]  /*0b20*/  FADD.FTZ R14, R14, -1 ;  /* 0xbf8000000e0e7421 */ /* 0x000fd80000010000 */
[----:B------:R-:W-:Y:S02]  /*0b30*/  @!P0 FADD.FTZ R14, R14, -1 ;  /* 0xbf8000000e0e8421 */ /* 0x000fe40000010000 */
.L_x_33887:
[----:B------:R-:W-:Y:S05]  /*0b40*/  BSYNC B1 ;  /* 0x0000000000017941 */ /* 0x000fea0003800000 */
.L_x_33886:
[----:B------:R-:W-:Y:S01]  /*0b50*/  FFMA.FTZ R15, -R12, R14, R15 ;  /* 0x0000000e0c0f7223 */ /* 0x000fe2000001010f */
[----:B------:R-:W-:Y:S05]  /*0b60*/  BRA `(.L_x_33884) ;  /* 0x000001f000007947 */ /* 0x000fea0003800000 */
.L_x_33885:
        /* <DEDUP_REMOVED lines=15> */
.L_x_33891:
        /* <DEDUP_REMOVED lines=13> */
.L_x_33890:
[----:B------:R-:W-:Y:S05]  /*0d30*/  BSYNC B1 ;  /* 0x0000000000017941 */ /* 0x000fea0003800000 */
.L_x_33889:
[----:B------:R-:W-:-:S04]  /*0d40*/  FMUL.FTZ R14, R13, 1.1920928955078125e-07 ;  /* 0x340000000d0e7820 */ /* 0x000fc80000410000 */
[----:B------:R-:W-:Y:S02]  /*0d50*/  FMUL.FTZ R15, R15, R14 ;  /* 0x0000000e0f0f7220 */ /* 0x000fe40000410000 */
.L_x_33884:
[----:B------:R-:W-:Y:S05]  /*0d60*/  BSYNC B0 ;  /* 0x0000000000007941 */ /* 0x000fea0003800000 */
.L_x_33883:
        /* <DEDUP_REMOVED lines=30> */
.L_x_33897:
[----:B------:R-:W-:Y:S01]  /*0f50*/  FSETP.GEU.FTZ.AND P0, PT, R15, -R12, PT ;  /* 0x8000000c0f00720b */ /* 0x000fe20003f1e000 */
[----:B------:R-:W-:-:S12]  /*0f60*/  FADD.FTZ R14, R14, -1 ;  /* 0xbf8000000e0e7421 */ /* 0x000fd80000010000 */
[----:B------:R-:W-:Y:S02]  /*0f70*/  @!P0 FADD.FTZ R14, R14, -1 ;  /* 0xbf8000000e0e8421 */ /* 0x000fe40000010000 */
.L_x_33896:
[----:B------:R-:W-:Y:S05]  /*0f80*/  BSYNC B1 ;  /* 0x0000000000017941 */ /* 0x000fea0003800000 */
.L_x_33895:
[----:B------:R-:W-:Y:S01]  /*0f90*/  FFMA.FTZ R13, -R12, R14, R13 ;  /* 0x0000000e0c0d7223 */ /* 0x000fe2000001010d */
[----:B------:R-:W-:Y:S05]  /*0fa0*/  BRA `(.L_x_33893) ;  /* 0x000001f000007947 */ /* 0x000fea0003800000 */
.L_x_33894:
        /* <DEDUP_REMOVED lines=15> */
.L_x_33900:
        /* <DEDUP_REMOVED lines=13> */
.L_x_33899:
[----:B------:R-:W-:Y:S05]  /*1170*/  BSYNC B1 ;  /* 0x0000000000017941 */ /* 0x000fea0003800000 */
.L_x_33898:
[----:B------:R-:W-:-:S04]  /*1180*/  FMUL.FTZ R14, R14, 1.1920928955078125e-07 ;  /* 0x340000000e0e7820 */ /* 0x000fc80000410000 */
[----:B------:R-:W-:Y:S02]  /*1190*/  FMUL.FTZ R13, R13, R14 ;  /* 0x0000000e0d0d7220 */ /* 0x000fe40000410000 */
.L_x_33893:
[----:B------:R-:W-:Y:S05]  /*11a0*/  BSYNC B0 ;  /* 0x0000000000007941 */ /* 0x000fea0003800000 */
.L_x_33892:
        /* <DEDUP_REMOVED lines=30> */
.L_x_33906:
[----:B------:R-:W-:Y:S01]  /*1390*/  FSETP.GEU.FTZ.AND P0, PT, R17, -R12, PT ;  /* 0x8000000c1100720b */ /* 0x000fe20003f1e000 */
[----:B------:R-:W-:-:S12]  /*13a0*/  FADD.FTZ R14, R14, -1 ;  /* 0xbf8000000e0e7421 */ /* 0x000fd80000010000 */
[----:B------:R-:W-:Y:S02]  /*13b0*/  @!P0 FADD.FTZ R14, R14, -1 ;  /* 0xbf8000000e0e8421 */ /* 0x000fe40000010000 */
.L_x_33905:
[----:B------:R-:W-:Y:S05]  /*13c0*/  BSYNC B1 ;  /* 0x0000000000017941 */ /* 0x000fea0003800000 */
.L_x_33904:
[----:B------:R-:W-:Y:S01]  /*13d0*/  FFMA.FTZ R15, -R12, R14, R15 ;  /* 0x0000000e0c0f7223 */ /* 0x000fe2000001010f */
[----:B------:R-:W-:Y:S05]  /*13e0*/  BRA `(.L_x_33902) ;  /* 0x000001f000007947 */ /* 0x000fea0003800000 */
.L_x_33903:
        /* <DEDUP_REMOVED lines=15> */
.L_x_33909:
        /* <DEDUP_REMOVED lines=13> */
.L_x_33908:
[----:B------:R-:W-:Y:S05]  /*15b0*/  BSYNC B1 ;  /* 0x0000000000017941 */ /* 0x000fea0003800000 */
.L_x_33907:
[----:B------:R-:W-:-:S04]  /*15c0*/  FMUL.FTZ R14, R13, 1.1920928955078125e-07 ;  /* 0x340000000d0e7820 */ /* 0x000fc80000410000 */
[----:B------:R-:W-:Y:S02]  /*15d0*/  FMUL.FTZ R15, R15, R14 ;  /* 0x0000000e0f0f7220 */ /* 0x000fe40000410000 */
.L_x_33902:
[----:B------:R-:W-:Y:S05]  /*15e0*/  BSYNC B0 ;  /* 0x0000000000007941 */ /* 0x000fea0003800000 */
.L_x_33901:
        /* <DEDUP_REMOVED lines=30> */
.L_x_33915:
[----:B------:R-:W-:Y:S01]  /*17d0*/  FSETP.GEU.FTZ.AND P0, PT, R15, -R12, PT ;  /* 0x8000000c0f00720b */ /* 0x000fe20003f1e000 */
[----:B------:R-:W-:-:S12]  /*17e0*/  FADD.FTZ R14, R14, -1 ;  /* 0xbf8000000e0e7421 */ /* 0x000fd80000010000 */
[----:B------:R-:W-:Y:S02]  /*17f0*/  @!P0 FADD.FTZ R14, R14, -1 ;  /* 0xbf8000000e0e8421 */ /* 0x000fe40000010000 */
.L_x_33914:
[----:B------:R-:W-:Y:S05]  /*1800*/  BSYNC B1 ;  /* 0x0000000000017941 */ /* 0x000fea0003800000 */
.L_x_33913:
[----:B------:R-:W-:Y:S01]  /*1810*/  FFMA.FTZ R13, -R12, R14, R13 ;  /* 0x0000000e0c0d7223 */ /* 0x000fe2000001010d */
[----:B------:R-:W-:Y:S05]  /*1820*/  BRA `(.L_x_33911) ;  /* 0x000001f000007947 */ /* 0x000fea0003800000 */
.L_x_33912:
        /* <DEDUP_REMOVED lines=15> */
.L_x_33918:
        /* <DEDUP_REMOVED lines=13> */
.L_x_33917:
[----:B------:R-:W-:Y:S05]  /*19f0*/  BSYNC B1 ;  /* 0x0000000000017941 */ /* 0x000fea0003800000 */
.L_x_33916:
[----:B------:R-:W-:-:S04]  /*1a00*/  FMUL.FTZ R14, R14, 1.1920928955078125e-07 ;  /* 0x340000000e0e7820 */ /* 0x000fc80000410000 */
[----:B------:R-:W-:Y:S02]  /*1a10*/  FMUL.FTZ R13, R13, R14 ;  /* 0x0000000e0d0d7220 */ /* 0x000fe40000410000 */
.L_x_33911:
[----:B------:R-:W-:Y:S05]  /*1a20*/  BSYNC B0 ;  /* 0x0000000000007941 */ /* 0x000fea0003800000 */
.L_x_33910:
        /* <DEDUP_REMOVED lines=30> */
.L_x_33924:
[----:B------:R-:W-:Y:S01]  /*1c10*/  FSETP.GEU.FTZ.AND P0, PT, R17, -R12, PT ;  /* 0x8000000c1100720b */ /* 0x000fe20003f1e000 */
[----:B------:R-:W-:-:S12]  /*1c20*/  FADD.FTZ R14, R14, -1 ;  /* 0xbf8000000e0e7421 */ /* 0x000fd80000010000 */
[----:B------:R-:W-:Y:S02]  /*1c30*/  @!P0 FADD.FTZ R14, R14, -1 ;  /* 0xbf8000000e0e8421 */ /* 0x000fe40000010000 */
.L_x_33923:
[----:B------:R-:W-:Y:S05]  /*1c40*/  BSYNC B1 ;  /* 0x0000000000017941 */ /* 0x000fea0003800000 */
.L_x_33922:
[----:B------:R-:W-:Y:S01]  /*1c50*/  FFMA.FTZ R15, -R12, R14, R15 ;  /* 0x0000000e0c0f7223 */ /* 0x000fe2000001010f */
[----:B------:R-:W-:Y:S05]  /*1c60*/  BRA `(.L_x_33920) ;  /* 0x000001f000007947 */ /* 0x000fea0003800000 */
.L_x_33921:
        /* <DEDUP_REMOVED lines=15> */
.L_x_33927:
        /* <DEDUP_REMOVED lines=13> */
.L_x_33926:
[----:B------:R-:W-:Y:S05]  /*1e30*/  BSYNC B1 ;  /* 0x0000000000017941 */ /* 0x000fea0003800000 */
.L_x_33925:
[----:B------:R-:W-:-:S04]  /*1e40*/  FMUL.FTZ R14, R13, 1.1920928955078125e-07 ;  /* 0x340000000d0e7820 */ /* 0x000fc80000410000 */
[----:B------:R-:W-:Y:S02]  /*1e50*/  FMUL.FTZ R15, R15, R14 ;  /* 0x0000000e0f0f7220 */ /* 0x000fe40000410000 */
.L_x_33920:
[----:B------:R-:W-:Y:S05]  /*1e60*/  BSYNC B0 ;  /* 0x0000000000007941 */ /* 0x000fea0003800000 */
.L_x_33919:
        /* <DEDUP_REMOVED lines=30> */
.L_x_33933:
[----:B------:R-:W-:Y:S01]  /*2050*/  FSETP.GEU.FTZ.AND P0, PT, R15, -R12, PT ;  /* 0x8000000c0f00720b */ /* 0x000fe20003f1e000 */
[----:B------:R-:W-:-:S12]  /*2060*/  FADD.FTZ R14, R14, -1 ;  /* 0xbf8000000e0e7421 */ /* 0x000fd80000010000 */
[----:B------:R-:W-:Y:S02]  /*2070*/  @!P0 FADD.FTZ R14, R14, -1 ;  /* 0xbf8000000e0e8421 */ /* 0x000fe40000010000 */
.L_x_33932:
[----:B------:R-:W-:Y:S05]  /*2080*/  BSYNC B1 ;  /* 0x0000000000017941 */ /* 0x000fea0003800000 */
.L_x_33931:
[----:B------:R-:W-:Y:S01]  /*2090*/  FFMA.FTZ R13, -R12, R14, R13 ;  /* 0x0000000e0c0d7223 */ /* 0x000fe2000001010d */
[----:B------:R-:W-:Y:S05]  /*20a0*/  BRA `(.L_x_33929) ;  /* 0x000001f000007947 */ /* 0x000fea0003800000 */
.L_x_33930:
        /* <DEDUP_REMOVED lines=15> */
.L_x_33936:
        /* <DEDUP_REMOVED lines=13> */
.L_x_33935:
[----:B------:R-:W-:Y:S05]  /*2270*/  BSYNC B1 ;  /* 0x0000000000017941 */ /* 0x000fea0003800000 */
.L_x_33934:
[----:B------:R-:W-:-:S04]  /*2280*/  FMUL.FTZ R12, R12, 1.1920928955078125e-07 ;  /* 0x340000000c0c7820 */ /* 0x000fc80000410000 */
[----:B------:R-:W-:Y:S02]  /*2290*/  FMUL.FTZ R13, R13, R12 ;  /* 0x0000000c0d0d7220 */ /* 0x000fe40000410000 */
.L_x_33929:
[----:B------:R-:W-:Y:S05]  /*22a0*/  BSYNC B0 ;  /* 0x0000000000007941 */ /* 0x000fea0003800000 */
.L_x_33928:
[----:B------:R-:W-:Y:S02]  /*22b0*/  FSETP.LEU.FTZ.AND P6, PT, RZ, c[0x0][0x168], PT ;  /* 0x00005a00ff007a0b */ /* 0x000fe40003fdb000 */
[C---:B------:R-:W-:Y:S02]  /*22c0*/  FSETP.GEU.FTZ.AND P5, PT, R10.reuse, RZ, PT ;  /* 0x000000ff0a00720b */ /* 0x040fe40003fbe000 */
[----:B------:R-:W-:Y:S02]  /*22d0*/  FSETP.NEU.FTZ.AND P3, PT, R10, RZ, PT ;  /* 0x000000ff0a00720b */ /* 0x000fe40003f7d000 */
[C---:B------:R-:W-:Y:S02]  /*22e0*/  LOP3.LUT R12, R13.reuse, 0x80000000, R7, 0xb8, !PT ;  /* 0x800000000d0c7812 */ /* 0x040fe400078eb807 */
[----:B------:R-:W-:Y:S02]  /*22f0*/  FSETP.GTU.FTZ.AND P1, PT, |R13|, +INF , PT ;  /* 0x7f8000000d00780b */ /* 0x000fe40003f3c200 */
[----:B------:R-:W-:-:S02]  /*2300*/  FSETP.NEU.FTZ.AND P0, PT, R11, RZ, PT ;  /* 0x000000ff0b00720b */ /* 0x000fc40003f1d000 */
[----:B------:R-:W-:Y:S02]  /*2310*/  FSETP.GEU.FTZ.AND P2, PT, R11, RZ, PT ;  /* 0x000000ff0b00720b */ /* 0x000fe40003f5e000 */
[----:B------:R-:W-:Y:S02]  /*2320*/  PLOP3.LUT P5, PT, P3, P6, P5, 0x60, 0x0 ;  /* 0x000000000000781c */ /* 0x000fe40001facc50 */
[----:B------:R-:W-:Y:S02]  /*2330*/  FSEL R7, R13, R12, P1 ;  /* 0x0000000c0d077208 */ /* 0x000fe40000800000 */
[----:B------:R-:W-:Y:S02]  /*2340*/  PLOP3.LUT P0, PT, P0, P6, P2, 0x60, 0x0 ;  /* 0x000000000000781c */ /* 0x000fe4000070cc20 */
[----:B------:R-:W-:Y:S02]  /*2350*/  P2R R12, PR, RZ, 0x20 ;  /* 0x00000020ff0c7803 */ /* 0x000fe40000000000 */
[----:B------:R-:W-:-:S02]  /*2360*/  FSETP.NEU.FTZ.AND P4, PT, R9, RZ, PT ;  /* 0x000000ff0900720b */ /* 0x000fc40003f9d000 */
[----:B------:R-:W-:Y:S02]  /*2370*/  FSETP.GEU.FTZ.AND P1, PT, R9, RZ, PT ;  /* 0x000000ff0900720b */ /* 0x000fe40003f3e000 */
[C---:B------:R-:W-:Y:S02]  /*2380*/  FSETP.GEU.FTZ.AND P2, PT, R8.reuse, RZ, PT ;  /* 0x000000ff0800720b */ /* 0x040fe40003f5e000 */
[----:B------:R-:W-:Y:S02]  /*2390*/  FSETP.LEU.FTZ.AND P5, PT, RZ, c[0x0][0x168], PT ;  /* 0x00005a00ff007a0b */ /* 0x000fe40003fbb000 */
[----:B------:R-:W-:Y:S02]  /*23a0*/  FSETP.NEU.FTZ.AND P3, PT, R8, RZ, PT ;  /* 0x000000ff0800720b */ /* 0x000fe40003f7d000 */
[----:B------:R-:W-:Y:S02]  /*23b0*/  P2R R13, PR, RZ, 0x1 ;  /* 0x00000001ff0d7803 */ /* 0x000fe40000000000 */
[----:B------:R-:W-:-:S02]  /*23c0*/  PLOP3.LUT P4, PT, P4, P5, P1, 0x60, 0x0 ;  /* 0x000000000000781c */ /* 0x000fc4000278ac10 */
[----:B------:R-:W-:Y:S02]  /*23d0*/  PLOP3.LUT P0, PT, P3, P5, P2, 0x60, 0x0 ;  /* 0x000000000000781c */ /* 0x000fe40001f0ac20 */
[C---:B------:R-:W-:Y:S02]  /*23e0*/  FSETP.GEU.FTZ.AND P1, PT, R4.reuse, RZ, PT ;  /* 0x000000ff0400720b */ /* 0x040fe40003f3e000 */
[----:B------:R-:W-:Y:S02]  /*23f0*/  FSETP.NEU.FTZ.AND P2, PT, R4, RZ, PT ;  /* 0x000000ff0400720b */ /* 0x000fe40003f5d000 */
[C---:B------:R-:W-:Y:S02]  /*2400*/  FSETP.GEU.FTZ.AND P3, PT, R5.reuse, RZ, PT ;  /* 0x000000ff0500720b */ /* 0x040fe40003f7e000 */
[----:B------:R-:W-:Y:S02]  /*2410*/  PLOP3.LUT P1, PT, P2, P5, P1, 0x60, 0x0 ;  /* 0x000000000000781c */ /* 0x000fe4000172ac10 */
[----:B------:R-:W-:Y:S01]  /*2420*/  FSETP.NEU.FTZ.AND P2, PT, R5, RZ, PT ;  /* 0x000000ff0500720b */ /* 0x000fe20003f5d000 */
[----:B------:R-:W-:Y:S01]  /*2430*/  @P4 FADD.FTZ R9, R9, c[0x0][0x168] ;  /* 0x00005a0009094621 */ /* 0x000fe20000010000 */
[----:B------:R-:W-:-:S02]  /*2440*/  FSETP.NEU.FTZ.AND P6, PT, R6, RZ, PT ;  /* 0x000000ff0600720b */ /* 0x000fc40003fdd000 */
[----:B------:R-:W-:Y:S02]  /*2450*/  PLOP3.LUT P2, PT, P2, P5, P3, 0x60, 0x0 ;  /* 0x000000000000781c */ /* 0x000fe4000174ac30 */
[----:B------:R-:W-:Y:S02]  /*2460*/  FSETP.GEU.FTZ.AND P3, PT, R6, RZ, PT ;  /* 0x000000ff0600720b */ /* 0x000fe40003f7e000 */
[----:B------:R-:W-:Y:S02]  /*2470*/  P2R R14, PR, RZ, 0x1 ;  /* 0x00000001ff0e7803 */ /* 0x000fe40000000000 */
[----:B------:R-:W-:Y:S01]  /*2480*/  PLOP3.LUT P3, PT, P6, P5, P3, 0x60, 0x0 ;  /* 0x000000000000781c */ /* 0x000fe2000376ac30 */
[----:B------:R-:W-:Y:S01]  /*2490*/  @P1 FADD.FTZ R4, R4, c[0x0][0x168] ;  /* 0x00005a0004041621 */ /* 0x000fe20000010000 */
[C---:B------:R-:W-:Y:S02]  /*24a0*/  FSETP.NEU.FTZ.AND P0, PT, R7.reuse, RZ, PT ;  /* 0x000000ff0700720b */ /* 0x040fe40003f1d000 */
        /* <DEDUP_REMOVED lines=10> */
[----:B------:R-:W-:Y:S02]  /*2550*/  @P5 FADD.FTZ R10, R10, c[0x0][0x168] ;  /* 0x00005a000a0a5621 */ /* 0x000fe40000010000 */
[----:B------:R-:W-:-:S05]  /*2560*/  @P6 FADD.FTZ R7, R7, c[0x0][0x168] ;  /* 0x00005a0007076621 */ /* 0x000fca0000010000 */
[----:B------:R-:W-:Y:S05]  /*2570*/  STG.E.128 [R12.64+0x800], R4 ;  /* 0x000800040c007986 */ /* 0x000fea000c101d04 */
[----:B------:R-:W-:-:S05]  /*2580*/  @P0 FADD.FTZ R8, R8, c[0x0][0x168] ;  /* 0x00005a0008080621 */ /* 0x000fca0000010000 */
[----:B------:R-:W-:Y:S01]  /*2590*/  STG.E.128 [R12.64], R8 ;  /* 0x000000080c007986 */ /* 0x000fe2000c101d04 */
[----:B------:R-:W-:Y:S05]  /*25a0*/  EXIT ;  /* 0x000000000000794d */ /* 0x000fea0003800000 */
.L_x_33864:
        /* <DEDUP_REMOVED lines=84> */
.L_x_33944:
[----:B------:R-:W-:Y:S01]  /*2af0*/  FSETP.GEU.FTZ.AND P0, PT, R4, -R5, PT ;  /* 0x800000050400720b */ /* 0x000fe20003f1e000 */
[----:B------:R-:W-:-:S12]  /*2b00*/  FADD.FTZ R3, R3, -1 ;  /* 0xbf80000003037421 */ /* 0x000fd80000010000 */
[----:B------:R-:W-:Y:S02]  /*2b10*/  @!P0 FADD.FTZ R3, R3, -1 ;  /* 0xbf80000003038421 */ /* 0x000fe40000010000 */
.L_x_33943:
[----:B------:R-:W-:Y:S05]  /*2b20*/  BSYNC B2 ;  /* 0x0000000000027941 */ /* 0x000fea0003800000 */
.L_x_33942:
[----:B------:R-:W-:Y:S01]  /*2b30*/  FFMA.FTZ R2, -R5, R3, R2 ;  /* 0x0000000305027223 */ /* 0x000fe20000010102 */
[----:B------:R-:W-:Y:S05]  /*2b40*/  BRA `(.L_x_33940) ;  /* 0x000001f000007947 */ /* 0x000fea0003800000 */
.L_x_33941:
        /* <DEDUP_REMOVED lines=15> */
.L_x_33947:
        /* <DEDUP_REMOVED lines=13> */
.L_x_33946:
[----:B------:R-:W-:Y:S05]  /*2d10*/  BSYNC B2 ;  /* 0x0000000000027941 */ /* 0x000fea0003800000 */
.L_x_33945:
[----:B------:R-:W-:-:S04]  /*2d20*/  FMUL.FTZ R3, R3, 1.1920928955078125e-07 ;  /* 0x3400000003037820 */ /* 0x000fc80000410000 */
[----:B------:R-:W-:Y:S02]  /*2d30*/  FMUL.FTZ R2, R2, R3 ;  /* 0x0000000302027220 */ /* 0x000fe40000410000 */
.L_x_33940:
[----:B------:R-:W-:Y:S05]  /*2d40*/  BSYNC B0 ;  /* 0x0000000000007941 */ /* 0x000fea0003800000 */
.L_x_33939:
        /* <DEDUP_REMOVED lines=8> */
.L_x_33938:
[----:B------:R-:W-:Y:S05]  /*2dd0*/  BSYNC B1 ;  /* 0x0000000000017941 */ /* 0x000fea0003800000 */
.L_x_33937:
        /* <DEDUP_REMOVED lines=32> */
.L_x_33955:
[----:B------:R-:W-:Y:S01]  /*2fe0*/  FSETP.GEU.FTZ.AND P0, PT, R6, -R7, PT ;  /* 0x800000070600720b */ /* 0x000fe20003f1e000 */
[----:B------:R-:W-:-:S12]  /*2ff0*/  FADD.FTZ R5, R5, -1 ;  /* 0xbf80000005057421 */ /* 0x000fd80000010000 */
[----:B------:R-:W-:Y:S02]  /*3000*/  @!P0 FADD.FTZ R5, R5, -1 ;  /* 0xbf80000005058421 */ /* 0x000fe40000010000 */
.L_x_33954:
[----:B------:R-:W-:Y:S05]  /*3010*/  BSYNC B2 ;  /* 0x0000000000027941 */ /* 0x000fea0003800000 */
.L_x_33953:
[----:B------:R-:W-:Y:S01]  /*3020*/  FFMA.FTZ R4, -R7, R5, R4 ;  /* 0x0000000507047223 */ /* 0x000fe20000010104 */
[----:B------:R-:W-:Y:S05]  /*3030*/  BRA `(.L_x_33951) ;  /* 0x000001f000007947 */ /* 0x000fea0003800000 */
.L_x_33952:
        /* <DEDUP_REMOVED lines=15> */
.L_x_33958:
        /* <DEDUP_REMOVED lines=13> */
.L_x_33957:
[----:B------:R-:W-:Y:S05]  /*3200*/  BSYNC B2 ;  /* 0x0000000000027941 */ /* 0x000fea0003800000 */
.L_x_33956:
[----:B------:R-:W-:-:S04]  /*3210*/  FMUL.FTZ R5, R5, 1.1920928955078125e-07 ;  /* 0x3400000005057820 */ /* 0x000fc80000410000 */
[----:B------:R-:W-:Y:S02]  /*3220*/  FMUL.FTZ R4, R4, R5 ;  /* 0x0000000504047220 */ /* 0x000fe40000410000 */
.L_x_33951:
[----:B------:R-:W-:Y:S05]  /*3230*/  BSYNC B0 ;  /* 0x0000000000007941 */ /* 0x000fea0003800000 */
.L_x_33950:
        /* <DEDUP_REMOVED lines=8> */
.L_x_33949:
[----:B------:R-:W-:Y:S05]  /*32c0*/  BSYNC B1 ;  /* 0x0000000000017941 */ /* 0x000fea0003800000 */
.L_x_33948:
        /* <DEDUP_REMOVED lines=32> */
.L_x_33966:
[----:B------:R-:W-:Y:S01]  /*34d0*/  FSETP.GEU.FTZ.AND P0, PT, R7, -R8, PT ;  /* 0x800000080700720b */ /* 0x000fe20003f1e000 */
[----:B------:R-:W-:-:S12]  /*34e0*/  FADD.FTZ R6, R6, -1 ;  /* 0xbf80000006067421 */ /* 0x000fd80000010000 */
[----:B------:R-:W-:Y:S02]  /*34f0*/  @!P0 FADD.FTZ R6, R6, -1 ;  /* 0xbf80000006068421 */ /* 0x000fe40000010000 */
.L_x_33965:
[----:B------:R-:W-:Y:S05]  /*3500*/  BSYNC B2 ;  /* 0x0000000000027941 */ /* 0x000fea0003800000 */
.L_x_33964:
[----:B------:R-:W-:Y:S01]  /*3510*/  FFMA.FTZ R5, -R8, R6, R5 ;  /* 0x0000000608057223 */ /* 0x000fe20000010105 */
[----:B------:R-:W-:Y:S05]  /*3520*/  BRA `(.L_x_33962) ;  /* 0x000001f000007947 */ /* 0x000fea0003800000 */
.L_x_33963:
        /* <DEDUP_REMOVED lines=15> */
.L_x_33969:
        /* <DEDUP_REMOVED lines=13> */
.L_x_33968:
[----:B------:R-:W-:Y:S05]  /*36f0*/  BSYNC B2 ;  /* 0x0000000000027941 */ /* 0x000fea0003800000 */
.L_x_33967:
[----:B------:R-:W-:-:S04]  /*3700*/  FMUL.FTZ R6, R6, 1.1920928955078125e-07 ;  /* 0x3400000006067820 */ /* 0x000fc80000410000 */
[----:B------:R-:W-:Y:S02]  /*3710*/  FMUL.FTZ R5, R5, R6 ;  /* 0x0000000605057220 */ /* 0x000fe40000410000 */
.L_x_33962:
[----:B------:R-:W-:Y:S05]  /*3720*/  BSYNC B0 ;  /* 0x0000000000007941 */ /* 0x000fea0003800000 */
.L_x_33961:
        /* <DEDUP_REMOVED lines=8> */
.L_x_33960:
[----:B------:R-:W-:Y:S05]  /*37b0*/  BSYNC B1 ;  /* 0x0000000000017941 */ /* 0x000fea0003800000 */
.L_x_33959:
        /* <DEDUP_REMOVED lines=32> */
.L_x_33977:
[----:B------:R-:W-:Y:S01]  /*39c0*/  FSETP.GEU.FTZ.AND P0, PT, R8, -R9, PT ;  /* 0x800000090800720b */ /* 0x000fe20003f1e000 */
[----:B------:R-:W-:-:S12]  /*39d0*/  FADD.FTZ R6, R6, -1 ;  /* 0xbf80000006067421 */ /* 0x000fd80000010000 */
[----:B------:R-:W-:Y:S02]  /*39e0*/  @!P0 FADD.FTZ R6, R6, -1 ;  /* 0xbf80000006068421 */ /* 0x000fe40000010000 */
.L_x_33976:
[----:B------:R-:W-:Y:S05]  /*39f0*/  BSYNC B2 ;  /* 0x0000000000027941 */ /* 0x000fea0003800000 */
.L_x_33975:
[----:B------:R-:W-:Y:S01]  /*3a00*/  FFMA.FTZ R7, -R9, R6, R7 ;  /* 0x0000000609077223 */ /* 0x000fe20000010107 */
[----:B------:R-:W-:Y:S05]  /*3a10*/  BRA `(.L_x_33973) ;  /* 0x000001f000007947 */ /* 0x000fea0003800000 */
.L_x_33974:
        /* <DEDUP_REMOVED lines=15> */
.L_x_33980:
        /* <DEDUP_REMOVED lines=13> */
.L_x_33979:
[----:B------:R-:W-:Y:S05]  /*3be0*/  BSYNC B2 ;  /* 0x0000000000027941 */ /* 0x000fea0003800000 */
.L_x_33978:
[----:B------:R-:W-:-:S04]  /*3bf0*/  FMUL.FTZ R6, R6, 1.1920928955078125e-07 ;  /* 0x3400000006067820 */ /* 0x000fc80000410000 */
[----:B------:R-:W-:Y:S02]  /*3c00*/  FMUL.FTZ R7, R7, R6 ;  /* 0x0000000607077220 */ /* 0x000fe40000410000 */
.L_x_33973:
[----:B------:R-:W-:Y:S05]  /*3c10*/  BSYNC B0 ;  /* 0x0000000000007941 */ /* 0x000fea0003800000 */
.L_x_33972:
        /* <DEDUP_REMOVED lines=8> */
.L_x_33971:
[----:B------:R-:W-:Y:S05]  /*3ca0*/  BSYNC B1 ;  /* 0x0000000000017941 */ /* 0x000fea0003800000 */
.L_x_33970:
        /* <DEDUP_REMOVED lines=32> */
.L_x_33988:
[----:B------:R-:W-:Y:S01]  /*3eb0*/  FSETP.GEU.FTZ.AND P0, PT, R9, -R10, PT ;  /* 0x8000000a0900720b */ /* 0x000fe20003f1e000 */
[----:B------:R-:W-:-:S12]  /*3ec0*/  FADD.FTZ R7, R7, -1 ;  /* 0xbf80000007077421 */ /* 0x000fd80000010000 */
[----:B------:R-:W-:Y:S02]  /*3ed0*/  @!P0 FADD.FTZ R7, R7, -1 ;  /* 0xbf80000007078421 */ /* 0x000fe40000010000 */
.L_x_33987:
[----:B------:R-:W-:Y:S05]  /*3ee0*/  BSYNC B2 ;  /* 0x0000000000027941 */ /* 0x000fea0003800000 */
.L_x_33986:
[----:B------:R-:W-:Y:S01]  /*3ef0*/  FFMA.FTZ R8, -R10, R7, R8 ;  /* 0x000000070a087223 */ /* 0x000fe20000010108 */
[----:B------:R-:W-:Y:S05]  /*3f00*/  BRA `(.L_x_33984) ;  /* 0x000001f000007947 */ /* 0x000fea0003800000 */
.L_x_33985:
        /* <DEDUP_REMOVED lines=15> */
.L_x_33991:
        /* <DEDUP_REMOVED lines=13> */
.L_x_33990:
[----:B------:R-:W-:Y:S05]  /*40d0*/  BSYNC B2 ;  /* 0x0000000000027941 */ /* 0x000fea0003800000 */
.L_x_33989:
[----:B------:R-:W-:-:S04]  /*40e0*/  FMUL.FTZ R7, R7, 1.1920928955078125e-07 ;  /* 0x3400000007077820 */ /* 0x000fc80000410000 */
[----:B------:R-:W-:Y:S02]  /*40f0*/  FMUL.FTZ R8, R8, R7 ;  /* 0x0000000708087220 */ /* 0x000fe40000410000 */
.L_x_33984:
[----:B------:R-:W-:Y:S05]  /*4100*/  BSYNC B0 ;  /* 0x0000000000007941 */ /* 0x000fea0003800000 */
.L_x_33983:
        /* <DEDUP_REMOVED lines=8> */
.L_x_33982:
[----:B------:R-:W-:Y:S05]  /*4190*/  BSYNC B1 ;  /* 0x0000000000017941 */ /* 0x000fea0003800000 */
.L_x_33981:
        /* <DEDUP_REMOVED lines=32> */
.L_x_33999:
[----:B------:R-:W-:Y:S01]  /*43a0*/  FSETP.GEU.FTZ.AND P0, PT, R10, -R11, PT ;  /* 0x8000000b0a00720b */ /* 0x000fe20003f1e000 */
[----:B------:R-:W-:-:S12]  /*43b0*/  FADD.FTZ R8, R8, -1 ;  /* 0xbf80000008087421 */ /* 0x000fd80000010000 */
[----:B------:R-:W-:Y:S02]  /*43c0*/  @!P0 FADD.FTZ R8, R8, -1 ;  /* 0xbf80000008088421 */ /* 0x000fe40000010000 */
.L_x_33998:
[----:B------:R-:W-:Y:S05]  /*43d0*/  BSYNC B2 ;  /* 0x0000000000027941 */ /* 0x000fea0003800000 */
.L_x_33997:
[----:B------:R-:W-:Y:S01]  /*43e0*/  FFMA.FTZ R9, -R11, R8, R9 ;  /* 0x000000080b097223 */ /* 0x000fe20000010109 */
[----:B------:R-:W-:Y:S05]  /*43f0*/  BRA `(.L_x_33995) ;  /* 0x000001f000007947 */ /* 0x000fea0003800000 */
.L_x_33996:
        /* <DEDUP_REMOVED lines=15> */
.L_x_34002:
        /* <DEDUP_REMOVED lines=13> */
.L_x_34001:
[----:B------:R-:W-:Y:S05]  /*45c0*/  BSYNC B2 ;  /* 0x0000000000027941 */ /* 0x000fea0003800000 */
.L_x_34000:
[----:B------:R-:W-:-:S04]  /*45d0*/  FMUL.FTZ R8, R8, 1.1920928955078125e-07 ;  /* 0x3400000008087820 */ /* 0x000fc80000410000 */
[----:B------:R-:W-:Y:S02]  /*45e0*/  FMUL.FTZ R9, R9, R8 ;  /* 0x0000000809097220 */ /* 0x000fe40000410000 */
.L_x_33995:
[----:B------:R-:W-:Y:S05]  /*45f0*/  BSYNC B0 ;  /* 0x0000000000007941 */ /* 0x000fea0003800000 */
.L_x_33994:
        /* <DEDUP_REMOVED lines=8> */
.L_x_33993:
[----:B------:R-:W-:Y:S05]  /*4680*/  BSYNC B1 ;  /* 0x0000000000017941 */ /* 0x000fea0003800000 */
.L_x_33992:
        /* <DEDUP_REMOVED lines=32> */
.L_x_34010:
[----:B------:R-:W-:Y:S01]  /*4890*/  FSETP.GEU.FTZ.AND P0, PT, R11, -R16, PT ;  /* 0x800000100b00720b */ /* 0x000fe20003f1e000 */
[----:B------:R-:W-:-:S12]  /*48a0*/  FADD.FTZ R9, R9, -1 ;  /* 0xbf80000009097421 */ /* 0x000fd80000010000 */
[----:B------:R-:W-:Y:S02]  /*48b0*/  @!P0 FADD.FTZ R9, R9, -1 ;  /* 0xbf80000009098421 */ /* 0x000fe40000010000 */
.L_x_34009:
[----:B------:R-:W-:Y:S05]  /*48c0*/  BSYNC B2 ;  /* 0x0000000000027941 */ /* 0x000fea0003800000 */
.L_x_34008:
[----:B------:R-:W-:Y:S01]  /*48d0*/  FFMA.FTZ R10, -R16, R9, R10 ;  /* 0x00000009100a7223 */ /* 0x000fe2000001010a */
[----:B------:R-:W-:Y:S05]  /*48e0*/  BRA `(.L_x_34006) ;  /* 0x000001f000007947 */ /* 0x000fea0003800000 */
.L_x_34007:
        /* <DEDUP_REMOVED lines=15> */
.L_x_34013:
        /* <DEDUP_REMOVED lines=13> */
.L_x_34012:
[----:B------:R-:W-:Y:S05]  /*4ab0*/  BSYNC B2 ;  /* 0x0000000000027941 */ /* 0x000fea0003800000 */
.L_x_34011:
[----:B------:R-:W-:-:S04]  /*4ac0*/  FMUL.FTZ R9, R9, 1.1920928955078125e-07 ;  /* 0x3400000009097820 */ /* 0x000fc80000410000 */
[----:B------:R-:W-:Y:S02]  /*4ad0*/  FMUL.FTZ R10, R10, R9 ;  /* 0x000000090a0a7220 */ /* 0x000fe40000410000 */
.L_x_34006:
[----:B------:R-:W-:Y:S05]  /*4ae0*/  BSYNC B0 ;  /* 0x0000000000007941 */ /* 0x000fea0003800000 */
.L_x_34005:
        /* <DEDUP_REMOVED lines=8> */
.L_x_34004:
[----:B------:R-:W-:Y:S05]  /*4b70*/  BSYNC B1 ;  /* 0x0000000000017941 */ /* 0x000fea0003800000 */
.L_x_34003:
        /* <DEDUP_REMOVED lines=32> */
.L_x_34021:
[----:B------:R-:W-:Y:S01]  /*4d80*/  FSETP.GEU.FTZ.AND P0, PT, R15, -R16, PT ;  /* 0x800000100f00720b */ /* 0x000fe20003f1e000 */
[----:B------:R-:W-:-:S12]  /*4d90*/  FADD.FTZ R10, R10, -1 ;  /* 0xbf8000000a0a7421 */ /* 0x000fd80000010000 */
[----:B------:R-:W-:Y:S02]  /*4da0*/  @!P0 FADD.FTZ R10, R10, -1 ;  /* 0xbf8000000a0a8421 */ /* 0x000fe40000010000 */
.L_x_34020:
[----:B------:R-:W-:Y:S05]  /*4db0*/  BSYNC B2 ;  /* 0x0000000000027941 */ /* 0x000fea0003800000 */
.L_x_34019:
[----:B------:R-:W-:Y:S01]  /*4dc0*/  FFMA.FTZ R11, -R16, R10, R11 ;  /* 0x0000000a100b7223 */ /* 0x000fe2000001010b */
[----:B------:R-:W-:Y:S05]  /*4dd0*/  BRA `(.L_x_34017) ;  /* 0x000001f000007947 */ /* 0x000fea0003800000 */
.L_x_34018:
        /* <DEDUP_REMOVED lines=15> */
.L_x_34024:
        /* <DEDUP_REMOVED lines=13> */
.L_x_34023:
[----:B------:R-:W-:Y:S05]  /*4fa0*/  BSYNC B2 ;  /* 0x0000000000027941 */ /* 0x000fea0003800000 */
.L_x_34022:
[----:B------:R-:W-:-:S04]  /*4fb0*/  FMUL.FTZ R10, R10, 1.1920928955078125e-07 ;  /* 0x340000000a0a7820 */ /* 0x000fc80000410000 */
[----:B------:R-:W-:Y:S02]  /*4fc0*/  FMUL.FTZ R11, R11, R10 ;  /* 0x0000000a0b0b7220 */ /* 0x000fe40000410000 */
.L_x_34017:
[----:B------:R-:W-:Y:S05]  /*4fd0*/  BSYNC B0 ;  /* 0x0000000000007941 */ /* 0x000fea0003800000 */
.L_x_34016:
        /* <DEDUP_REMOVED lines=8> */
.L_x_34015:
[----:B------:R-:W-:Y:S05]  /*5060*/  BSYNC B1 ;  /* 0x0000000000017941 */ /* 0x000fea0003800000 */
.L_x_34014:
        /* <DEDUP_REMOVED lines=16> */
.L_x_34027:
[----:B------:R-:W-:-:S13]  /*5170*/  ISETP.GE.AND P0, PT, R14, R13, PT ;  /* 0x0000000d0e00720c */ /* 0x000fda0003f06270 */
[----:B------:R-:W-:Y:S05]  /*5180*/  @P0 BRA `(.L_x_34029) ;  /* 0x000000c000000947 */ /* 0x000fea0003800000 */
[----:B-1----:R-:W-:Y:S01]  /*5190*/  IMAD.IADD R2, R0, 0x1, R14 ;  /* 0x0000000100027824 */ /* 0x002fe200078e020e */
[----:B------:R-:W-:Y:S01]  /*51a0*/  IADD3 R14, R14, 0x80, RZ ;  /* 0x000000800e0e7810 */ /* 0x000fe20007ffe0ff */
[----:B------:R-:W-:-:S04]  /*51b0*/  IMAD.MOV.U32 R3, RZ, RZ, 0x4 ;  /* 0x00000004ff037424 */ /* 0x000fc800078e00ff */
[----:B------:R-:W-:-:S05]  /*51c0*/  IMAD.WIDE.U32 R2, R2, R3, c[0x0][0x170] ;  /* 0x00005c0002027625 */ /* 0x000fca00078e0003 */
[----:B------:R1:W-:Y:S02]  /*51d0*/  STG.E [R2.64], R5 ;  /* 0x0000000502007986 */ /* 0x0003e4000c101904 */
.L_x_34028:
[----:B------:R-:W-:-:S13]  /*51e0*/  ISETP.GE.AND P0, PT, R14, R13, PT ;  /* 0x0000000d0e00720c */ /* 0x000fda0003f06270 */
[----:B------:R-:W-:Y:S05]  /*51f0*/  @P0 BRA `(.L_x_34030) ;  /* 0x000000c000000947 */ /* 0x000fea0003800000 */
[----:B-1----:R-:W-:Y:S01]  /*5200*/  IMAD.IADD R2, R0, 0x1, R14 ;  /* 0x0000000100027824 */ /* 0x002fe200078e020e */
[----:B------:R-:W-:Y:S01]  /*5210*/  IADD3 R14, R14, 0x80, RZ ;  /* 0x000000800e0e7810 */ /* 0x000fe20007ffe0ff */
[----:B------:R-:W-:-:S04]  /*5220*/  IMAD.MOV.U32 R3, RZ, RZ, 0x4 ;  /* 0x00000004ff037424 */ /* 0x000fc800078e00ff */
[----:B------:R-:W-:-:S05]  /*5230*/  IMAD.WIDE.U32 R2, R2, R3, c[0x0][0x170] ;  /* 0x00005c0002027625 */ /* 0x000fca00078e0003 */
[----:B------:R1:W-:Y:S02]  /*5240*/  STG.E [R2.64], R6 ;  /* 0x0000000602007986 */ /* 0x0003e4000c101904 */
.L_x_34029:
[----:B------:R-:W-:-:S13]  /*5250*/  ISETP.GE.AND P0, PT, R14, R13, PT ;  /* 0x0000000d0e00720c */ /* 0x000fda0003f06270 */
[----:B------:R-:W-:Y:S05]  /*5260*/  @P0 BRA `(.L_x_34031) ;  /* 0x000000d000000947 */ /* 0x000fea0003800000 */
[----:B-1----:R-:W-:Y:S01]  /*5270*/  IMAD.IADD R2, R0, 0x1, R14 ;  /* 0x0000000100027824 */ /* 0x002fe200078e020e */
[----:B------:R-:W-:Y:S01]  /*5280*/  IADD3 R14, R14, 0x80, RZ ;  /* 0x000000800e0e7810 */ /* 0x000fe20007ffe0ff */
[----:B------:R-:W-:-:S04]  /*5290*/  IMAD.MOV.U32 R3, RZ, RZ, 0x4 ;  /* 0x00000004ff037424 */ /* 0x000fc800078e00ff */
[----:B------:R-:W-:-:S05]  /*52a0*/  IMAD.WIDE.U32 R2, R2, R3, c[0x0][0x170] ;  /* 0x00005c0002027625 */ /* 0x000fca00078e0003 */
[----:B------:R1:W-:Y:S02]  /*52b0*/  STG.E [R2.64], R7 ;  /* 0x0000000702007986 */ /* 0x0003e4000c101904 */
.L_x_34030:
        /* <DEDUP_REMOVED lines=8> */
.L_x_34031:
[----:B------:R-:W-:Y:S05]  /*5340*/  BSYNC B1 ;  /* 0x0000000000017941 */ /* 0x000fea0003800000 */
.L_x_34026:
[----:B------:R-:W-:-:S13]  /*5350*/  ISETP.GE.AND P0, PT, R14, R13, PT ;  /* 0x0000000d0e00720c */ /* 0x000fda0003f06270 */
[----:B-1----:R-:W-:Y:S01]  /*5360*/  @!P0 IMAD.IADD R2, R0, 0x1, R14 ;  /* 0x0000000100028824 */ /* 0x002fe200078e020e */
[----:B------:R-:W-:Y:S01]  /*5370*/  @!P0 IADD3 R14, R14, 0x80, RZ ;  /* 0x000000800e0e8810 */ /* 0x000fe20007ffe0ff */
[----:B------:R-:W-:-:S04]  /*5380*/  @!P0 IMAD.MOV.U32 R3, RZ, RZ, 0x4 ;  /* 0x00000004ff038424 */ /* 0x000fc800078e00ff */
[----:B------:R-:W-:-:S05]  /*5390*/  @!P0 IMAD.WIDE.U32 R2, R2, R3, c[0x0][0x170] ;  /* 0x00005c0002028625 */ /* 0x000fca00078e0003 */
[----:B------:R1:W-:Y:S02]  /*53a0*/  @!P0 STG.E [R2.64], R9 ;  /* 0x0000000902008986 */ /* 0x0003e4000c101904 */
.L_x_34032:
[----:B------:R-:W-:Y:S05]  /*53b0*/  BSYNC B0 ;  /* 0x0000000000007941 */ /* 0x000fea0003800000 */
.L_x_34025:
        /* <DEDUP_REMOVED lines=8> */
.L_x_34033:
        /* <DEDUP_REMOVED lines=12> */
.L_x_50760:


//--------------------- .text._ZN2at6native29vectorized_elementwise_kernelILi8ENS0_13BUnaryFunctorIfffZZZNS0_21remainder_kernel_cudaERNS_18TensorIteratorBaseEENKUlvE0_clEvENKUlvE0_clEvEUlffE_EESt5arrayIPcLm2EEEEviT0_T1_ --------------------------
	.section	.text._ZN2at6native29vectorized_elementwise_kernelILi8ENS0_13BUnaryFunctorIfffZZZNS0_21remainder_kernel_cudaERNS_18TensorIteratorBaseEENKUlvE0_clEvENKUlvE0_clEvEUlffE_EESt5arrayIPcLm2EEEEviT0_T1_,"ax",@progbits
	.sectioninfo	@"SHI_REGISTERS=4"
	.align	128
        .global         _ZN2at6native29vectorized_elementwise_kernelILi8ENS0_13BUnaryFunctorIfffZZZNS0_21remainder_kernel_cudaERNS_18TensorIteratorBaseEENKUlvE0_clEvENKUlvE0_clEvEUlffE_EESt5arrayIPcLm2EEEEviT0_T1_
        .type           _ZN2at6native29vectorized_elementwise_kernelILi8ENS0_13BUnaryFunctorIfffZZZNS0_21remainder_kernel_cudaERNS_18TensorIteratorBaseEENKUlvE0_clEvENKUlvE0_clEvEUlffE_EESt5arrayIPcLm2EEEEviT0_T1_,@function
        .size           _ZN2at6native29vectorized_elementwise_kernelILi8ENS0_13BUnaryFunctorIfffZZZNS0_21remainder_kernel_cudaERNS_18TensorIteratorBaseEENKUlvE0_clEvENKUlvE0_clEvEUlffE_EESt5arrayIPcLm2EEEEviT0_T1_,(.L_x_50761 - _ZN2at6native29vectorized_elementwise_kernelILi8ENS0_13BUnaryFunctorIfffZZZNS0_21remainder_kernel_cudaERNS_18TensorIteratorBaseEENKUlvE0_clEvENKUlvE0_clEvEUlffE_EESt5arrayIPcLm2EEEEviT0_T1_)
        .other          _ZN2at6native29vectorized_elementwise_kernelILi8ENS0_13BUnaryFunctorIfffZZZNS0_21remainder_kernel_cudaERNS_18TensorIteratorBaseEENKUlvE0_clEvENKUlvE0_clEvEUlffE_EESt5arrayIPcLm2EEEEviT0_T1_,@"STO_CUDA_ENTRY STV_DEFAULT"
_ZN2at6native29vectorized_elementwise_kernelILi8ENS0_13BUnaryFunctorIfffZZZNS0_21remainder_kernel_cudaERNS_18TensorIteratorBaseEENKUlvE0_clEvENKUlvE0_clEvEUlffE_EESt5arrayIPcLm2EEEEviT0_T1_:
.text._ZN2at6native29vectorized_elementwise_kernelILi8ENS0_13BUnaryFunctorIfffZZZNS0_21remainder_kernel_cudaERNS_18TensorIteratorBaseEENKUlvE0_clEvENKUlvE0_clEvEUlffE_EESt5arrayIPcLm2EEEEviT0_T1_:
[----:B------:R-:W-:Y:S02]  /*0000*/  MOV R1, c[0x0][0x28] ;  /* 0x00000a0000017a02 */ /* 0x000fe40000000f00 */
[----:B------:R-:W-:Y:S05]  /*0010*/  EXIT ;  /* 0x000000000000794d */ /* 0x000fea0003800000 */
.L_x_34034:
        /* <DEDUP_REMOVED lines=14> */
.L_x_50761:


//--------------------- .text._ZN2at6native18elementwise_kernelILi128ELi4EZNS0_15gpu_kernel_implINS0_13AUnaryFunctorIfffZZZNS0_21remainder_kernel_cudaERNS_18TensorIteratorBaseEENKUlvE0_clEvENKUlvE0_clEvEUlffE_EEEEvS5_RKT_EUliE_EEviT1_ --------------------------
	.section	.text._ZN2at6native18elementwise_kernelILi128ELi4EZNS0_15gpu_kernel_implINS0_13AUnaryFunctorIfffZZZNS0_21remainder_kernel_cudaERNS_18TensorIteratorBaseEENKUlvE0_clEvENKUlvE0_clEvEUlffE_EEEEvS5_RKT_EUliE_EEviT1_,"ax",@progbits
	.sectioninfo	@"SHI_REGISTERS=26"
	.align	128
        .global         _ZN2at6native18elementwise_kernelILi128ELi4EZNS0_15gpu_kernel_implINS0_13AUnaryFunctorIfffZZZNS0_21remainder_kernel_cudaERNS_18TensorIteratorBaseEENKUlvE0_clEvENKUlvE0_clEvEUlffE_EEEEvS5_RKT_EUliE_EEviT1_
        .type           _ZN2at6native18elementwise_kernelILi128ELi4EZNS0_15gpu_kernel_implINS0_13AUnaryFunctorIfffZZZNS0_21remainder_kernel_cudaERNS_18TensorIteratorBaseEENKUlvE0_clEvENKUlvE0_clEvEUlffE_EEEEvS5_RKT_EUliE_EEviT1_,@function
        .size           _ZN2at6native18elementwise_kernelILi128ELi4EZNS0_15gpu_kernel_implINS0_13AUnaryFunctorIfffZZZNS0_21remainder_kernel_cudaERNS_18TensorIteratorBaseEENKUlvE0_clEvENKUlvE0_clEvEUlffE_EEEEvS5_RKT_EUliE_EEviT1_,(.L_x_50762 - _ZN2at6native18elementwise_kernelILi128ELi4EZNS0_15gpu_kernel_implINS0_13AUnaryFunctorIfffZZZNS0_21remainder_kernel_cudaERNS_18TensorIteratorBaseEENKUlvE0_clEvENKUlvE0_clEvEUlffE_EEEEvS5_RKT_EUliE_EEviT1_)
        .other          _ZN2at6native18elementwise_kernelILi128ELi4EZNS0_15gpu_kernel_implINS0_13AUnaryFunctorIfffZZZNS0_21remainder_kernel_cudaERNS_18TensorIteratorBaseEENKUlvE0_clEvENKUlvE0_clEvEUlffE_EEEEvS5_RKT_EUliE_EEviT1_,@"STO_CUDA_ENTRY STV_DEFAULT"
_ZN2at6native18elementwise_kernelILi128ELi4EZNS0_15gpu_kernel_implINS0_13AUnaryFunctorIfffZZZNS0_21remainder_kernel_cudaERNS_18TensorIteratorBaseEENKUlvE0_clEvENKUlvE0_clEvEUlffE_EEEEvS5_RKT_EUliE_EEviT1_:
.text._ZN2at6native18elementwise_kernelILi128ELi4EZNS0_15gpu_kernel_implINS0_13AUnaryFunctorIfffZZZNS0_21remainder_kernel_cudaERNS_18TensorIteratorBaseEENKUlvE0_clEvENKUlvE0_clEvEUlffE_EEEEvS5_RKT_EUliE_EEviT1_:
        /* <DEDUP_REMOVED lines=236> */
.L_x_34037:
        /* <DEDUP_REMOVED lines=20> */
.L_x_34042:
[----:B------:R-:W2:Y:S02]  /*1000*/  LDG.E.U8 R0, [R2.64] ;  /* 0x0000002402007981 */ /* 0x000ea4000c1e1100 */
[----:B--2---:R-:W0:Y:S01]  /*1010*/  I2F.U16 R0, R0 ;  /* 0x0000000000007306 */ /* 0x004e220000101000 */
[----:B------:R-:W-:Y:S05]  /*1020*/  BRA `(.L_x_34044) ;  /* 0x00000ca000007947 */ /* 0x000fea0003800000 */
.L_x_34041:
        /* <DEDUP_REMOVED lines=9> */
.L_x_34046:
[----:B------:R-:W2:Y:S02]  /*10c0*/  LDG.E R0, [R2.64] ;  /* 0x0000002402007981 */ /* 0x000ea4000c1e1900 */
[----:B--2---:R-:W0:Y:S01]  /*10d0*/  I2F R0, R0 ;  /* 0x0000000000007306 */ /* 0x004e220000201400 */
[----:B------:R-:W-:Y:S05]  /*10e0*/  BRA `(.L_x_34044) ;  /* 0x00000be000007947 */ /* 0x000fea0003800000 */
.L_x_34045:
[----:B------:R-:W2:Y:S02]  /*10f0*/  LDG.E.U16 R0, [R2.64] ;  /* 0x0000002402007981 */ /* 0x000ea4000c1e1500 */
[----:B--2---:R-:W0:Y:S01]  /*1100*/  I2F.S16 R0, R0 ;  /* 0x0000000000007306 */ /* 0x004e220000101400 */
[----:B------:R-:W-:Y:S05]  /*1110*/  BRA `(.L_x_34044) ;  /* 0x00000bb000007947 */ /* 0x000fea0003800000 */
.L_x_34040:
        /* <DEDUP_REMOVED lines=8> */
.L_x_34048:
[----:B------:R-:W2:Y:S02]  /*11a0*/  LDG.E.U16 R0, [R2.64] ;  /* 0x0000002402007981 */ /* 0x000ea4000c1e1500 */
[----:B--2---:R-:W-:Y:S01]  /*11b0*/  HADD2.F32 R0, -RZ, R0.H0_H0 ;  /* 0x20000000ff007230 */ /* 0x004fe20000004100 */
[----:B------:R-:W-:Y:S05]  /*11c0*/  BRA `(.L_x_34044) ;  /* 0x00000b0000007947 */ /* 0x000fea0003800000 */
.L_x_34047:
        /* <DEDUP_REMOVED lines=8> */
.L_x_34050:
[----:B------:R-:W2:Y:S02]  /*1250*/  LDG.E.U16 R0, [R2.64] ;  /* 0x0000002402007981 */ /* 0x000ea4000c1e1500 */
[----:B--2---:R-:W-:Y:S01]  /*1260*/  HADD2.F32 R0, -RZ, R0.H0_H0 ;  /* 0x20000000ff007230 */ /* 0x004fe20000004100 */
[----:B------:R-:W-:Y:S05]  /*1270*/  BRA `(.L_x_34044) ;  /* 0x00000a5000007947 */ /* 0x000fea0003800000 */
.L_x_34049:
[----:B------:R-:W2:Y:S02]  /*1280*/  LDG.E.64 R2, [R2.64] ;  /* 0x0000002402027981 */ /* 0x000ea4000c1e1b00 */
[----:B--2---:R-:W0:Y:S01]  /*1290*/  F2F.F32.F64 R0, R2 ;  /* 0x0000000200007310 */ /* 0x004e220000301000 */
[----:B------:R-:W0:-:S14]  /*12a0*/  DSETP.GEU.AND P0, PT, |R2|, c[0x2][0x0], PT ;  /* 0x008000000200762a */ /* 0x000e1c0003f0e200 */
[----:B0-----:R-:W-:Y:S01]  /*12b0*/  @!P0 FMUL R0, R0, 1.175494350822287508e-38 ;  /* 0x0080000000008820 */ /* 0x001fe20000400000 */
[----:B------:R-:W-:Y:S05]  /*12c0*/  BRA `(.L_x_34044) ;  /* 0x00000a0000007947 */ /* 0x000fea0003800000 */
.L_x_34039:
        /* <DEDUP_REMOVED lines=12> */
.L_x_34053:
[----:B------:R-:W2:Y:S02]  /*1390*/  LDG.E.64 R2, [R2.64] ;  /* 0x0000002402027981 */ /* 0x000ea4000c1e1b00 */
[----:B--2---:R-:W0:Y:S01]  /*13a0*/  F2F.F32.F64 R0, R2 ;  /* 0x0000000200007310 */ /* 0x004e220000301000 */
[----:B------:R-:W0:-:S14]  /*13b0*/  DSETP.GEU.AND P0, PT, |R2|, c[0x2][0x0], PT ;  /* 0x008000000200762a */ /* 0x000e1c0003f0e200 */
[----:B0-----:R-:W-:Y:S01]  /*13c0*/  @!P0 FMUL R0, R0, 1.175494350822287508e-38 ;  /* 0x0080000000008820 */ /* 0x001fe20000400000 */
[----:B------:R-:W-:Y:S05]  /*13d0*/  BRA `(.L_x_34044) ;  /* 0x000008f000007947 */ /* 0x000fea0003800000 */
.L_x_34052:
        /* <DEDUP_REMOVED lines=26> */
.L_x_34055:
        /* <DEDUP_REMOVED lines=13> */
.L_x_34054:
[----:B------:R-:W2:Y:S02]  /*1650*/  LDG.E.U16 R0, [R2.64] ;  /* 0x0000002402007981 */ /* 0x000ea4000c1e1500 */
[----:B--2---:R-:W-:Y:S01]  /*1660*/  PRMT R0, RZ, 0x5410, R0 ;  /* 0x00005410ff007816 */ /* 0x004fe20000000000 */
[----:B------:R-:W-:Y:S05]  /*1670*/  BRA `(.L_x_34044) ;  /* 0x0000065000007947 */ /* 0x000fea0003800000 */
.L_x_34051:
        /* <DEDUP_REMOVED lines=11> */
.L_x_34058:
        /* <DEDUP_REMOVED lines=20> */
.L_x_34060:
[----:B------:R-:W-:Y:S05]  /*1870*/  BSYNC B0 ;  /* 0x0000000000007941 */ /* 0x000fea0003800000 */
.L_x_34059:
[----:B------:R-:W-:Y:S01]  /*1880*/  LEA R3, R0, 0x3b800000, 0x17 ;  /* 0x3b80000000037811 */ /* 0x000fe200078eb8ff */
[----:B------:R-:W-:-:S05]  /*1890*/  IMAD.SHL.U32 R0, R2, 0x100000, RZ ;  /* 0x0010000002007824 */ /* 0x000fca00078e00ff */
[----:B------:R-:W-:Y:S01]  /*18a0*/  LOP3.LUT R0, R3, R0, R4, 0xfe, !PT ;  /* 0x0000000003007212 */ /* 0x000fe200078efe04 */
[----:B------:R-:W-:Y:S05]  /*18b0*/  BRA `(.L_x_34044) ;  /* 0x0000041000007947 */ /* 0x000fea0003800000 */
.L_x_34057:
        /* <DEDUP_REMOVED lines=20> */
.L_x_34062:
[----:B------:R-:W-:Y:S05]  /*1a00*/  BSYNC B0 ;  /* 0x0000000000007941 */ /* 0x000fea0003800000 */
.L_x_34061:
[----:B------:R-:W-:Y:S01]  /*1a10*/  LEA R3, R0, 0x37800000, 0x17 ;  /* 0x3780000000037811 */ /* 0x000fe200078eb8ff */
[----:B------:R-:W-:-:S05]  /*1a20*/  IMAD.SHL.U32 R0, R2, 0x200000, RZ ;  /* 0x0020000002007824 */ /* 0x000fca00078e00ff */
[----:B------:R-:W-:Y:S01]  /*1a30*/  LOP3.LUT R0, R3, R0, R4, 0xfe, !PT ;  /* 0x0000000003007212 */ /* 0x000fe200078efe04 */
[----:B------:R-:W-:Y:S05]  /*1a40*/  BRA `(.L_x_34044) ;  /* 0x0000028000007947 */ /* 0x000fea0003800000 */
.L_x_34056:
        /* <DEDUP_REMOVED lines=14> */
.L_x_34043:
        /* <DEDUP_REMOVED lines=21> */
.L_x_34064:
[----:B------:R-:W2:Y:S02]  /*1c80*/  LDG.E.64 R2, [R2.64] ;  /* 0x0000002402027981 */ /* 0x000ea4000c1e1b00 */
[----:B--2---:R0:W1:Y:S01]  /*1c90*/  I2F.U64 R0, R2 ;  /* 0x0000000200007312 */ /* 0x0040620000301000 */
[----:B------:R-:W-:Y:S05]  /*1ca0*/  BRA `(.L_x_34044) ;  /* 0x0000002000007947 */ /* 0x000fea0003800000 */
.L_x_34063:
[----:B------:R-:W2:Y:S02]  /*1cb0*/  LDG.E R0, [R2.64] ;  /* 0x0000002402007981 */ /* 0x000ea4000c1e1900 */
[----:B--2---:R-:W0:Y:S02]  /*1cc0*/  I2F.U32 R0, R0 ;  /* 0x0000000000007306 */ /* 0x004e240000201000 */
.L_x_34044:
[----:B------:R-:W-:Y:S05]  /*1cd0*/  BSYNC B6 ;  /* 0x0000000000067941 */ /* 0x000fea0003800000 */
.L_x_34038:
        /* <DEDUP_REMOVED lines=27> */
.L_x_34070:
[----:B------:R-:W-:Y:S01]  /*1e90*/  FSETP.GEU.FTZ.AND P0, PT, R5, -R6, PT ;  /* 0x800000060500720b */ /* 0x000fe20003f1e000 */
[----:B------:R-:W-:-:S12]  /*1ea0*/  FADD.FTZ R3, R3, -1 ;  /* 0xbf80000003037421 */ /* 0x000fd80000010000 */
[----:B------:R-:W-:Y:S02]  /*1eb0*/  @!P0 FADD.FTZ R3, R3, -1 ;  /* 0xbf80000003038421 */ /* 0x000fe40000010000 */
.L_x_34069:
[----:B------:R-:W-:Y:S05]  /*1ec0*/  BSYNC B1 ;  /* 0x0000000000017941 */ /* 0x000fea0003800000 */
.L_x_34068:
[----:B------:R-:W-:Y:S01]  /*1ed0*/  FFMA.FTZ R2, -R6, R3, R2 ;  /* 0x0000000306027223 */ /* 0x000fe20000010102 */
[----:B------:R-:W-:Y:S05]  /*1ee0*/  BRA `(.L_x_34066) ;  /* 0x000001f000007947 */ /* 0x000fea0003800000 */
.L_x_34067:
        /* <DEDUP_REMOVED lines=15> */
.L_x_34073:
        /* <DEDUP_REMOVED lines=13> */
.L_x_34072:
[----:B------:R-:W-:Y:S05]  /*20b0*/  BSYNC B1 ;  /* 0x0000000000017941 */ /* 0x000fea0003800000 */
.L_x_34071:
[----:B------:R-:W-:-:S04]  /*20c0*/  FMUL.FTZ R2, R3, 1.1920928955078125e-07 ;  /* 0x3400000003027820 */ /* 0x000fc80000410000 */
[----:B------:R-:W-:Y:S02]  /*20d0*/  FMUL.FTZ R2, R7, R2 ;  /* 0x0000000207027220 */ /* 0x000fe40000410000 */
.L_x_34066:
[----:B------:R-:W-:Y:S05]  /*20e0*/  BSYNC B0 ;  /* 0x0000000000007941 */ /* 0x000fea0003800000 */
.L_x_34065:
[----:B------:R-:W1:Y:S01]  /*20f0*/  LDC.U8 R4, c[0x0][0x378] ;  /* 0x0000de00ff047b82 */ /* 0x000e620000000000 */
[----:B------:R-:W-:Y:S01]  /*2100*/  IMAD.MOV.U32 R3, RZ, RZ, c[0x0][0x374] ;  /* 0x0000dd00ff037624 */ /* 0x000fe200078e00ff */
[----:B------:R-:W-:Y:S02]  /*2110*/  FSETP.GTU.FTZ.AND P0, PT, |R2|, +INF , PT ;  /* 0x7f8000000200780b */ /* 0x000fe40003f1c200 */
[----:B------:R-:W-:Y:S02]  /*2120*/  FSETP.GEU.FTZ.AND P2, PT, R0, RZ, PT ;  /* 0x000000ff0000720b */ /* 0x000fe40003f5e000 */
[----:B------:R-:W-:-:S04]  /*2130*/  LOP3.LUT R3, R2, 0x80000000, R3, 0xb8, !PT ;  /* 0x8000000002037812 */ /* 0x000fc800078eb803 */
        /* <DEDUP_REMOVED lines=19> */
.L_x_34077:
[----:B------:R-:W1:Y:S02]  /*2270*/  F2I.S64.TRUNC R2, R2 ;  /* 0x0000000200027311 */ /* 0x000e64000020d900 */
[----:B-1----:R-:W-:-:S05]  /*2280*/  IMAD.MOV.U32 R5, RZ, RZ, R2 ;  /* 0x000000ffff057224 */ /* 0x002fca00078e0002 */
[----:B------:R1:W-:Y:S01]  /*2290*/  STG.E.U8 [R16.64], R5 ;  /* 0x0000000510007986 */ /* 0x0003e2000c101124 */
[----:B------:R-:W-:Y:S05]  /*22a0*/  BRA `(.L_x_34079) ;  /* 0x00000d3000007947 */ /* 0x000fea0003800000 */
.L_x_34076:
        /* <DEDUP_REMOVED lines=9> */
.L_x_34081:
[----:B------:R-:W1:Y:S02]  /*2340*/  F2I.FTZ.TRUNC.NTZ R3, R2 ;  /* 0x0000000200037305 */ /* 0x000e64000021f100 */
[----:B-1----:R1:W-:Y:S01]  /*2350*/  STG.E [R16.64], R3 ;  /* 0x0000000310007986 */ /* 0x0023e2000c101924 */
[----:B------:R-:W-:Y:S05]  /*2360*/  BRA `(.L_x_34079) ;  /* 0x00000c7000007947 */ /* 0x000fea0003800000 */
.L_x_34080:
[----:B------:R-:W1:Y:S02]  /*2370*/  F2I.FTZ.TRUNC.NTZ R3, R2 ;  /* 0x0000000200037305 */ /* 0x000e64000021f100 */
[----:B-1----:R1:W-:Y:S01]  /*2380*/  STG.E.U16 [R16.64], R3 ;  /* 0x0000000310007986 */ /* 0x0023e2000c101524 */
[----:B------:R-:W-:Y:S05]  /*2390*/  BRA `(.L_x_34079) ;  /* 0x00000c4000007947 */ /* 0x000fea0003800000 */
.L_x_34075:
        /* <DEDUP_REMOVED lines=8> */
.L_x_34083:
[----:B------:R-:W-:-:S05]  /*2420*/  F2FP.PACK_AB R2, RZ, R2 ;  /* 0x00000002ff02723e */ /* 0x000fca00000000ff */
[----:B------:R1:W-:Y:S01]  /*2430*/  STG.E.U16 [R16.64], R2 ;  /* 0x0000000210007986 */ /* 0x0003e2000c101524 */
[----:B------:R-:W-:Y:S05]  /*2440*/  BRA `(.L_x_34079) ;  /* 0x00000b9000007947 */ /* 0x000fea0003800000 */
.L_x_34082:
        /* <DEDUP_REMOVED lines=9> */
.L_x_34085:
[----:B------:R-:W-:-:S04]  /*24e0*/  F2FP.PACK_AB R3, RZ, R2 ;  /* 0x00000002ff03723e */ /* 0x000fc800000000ff */
[----:B------:R-:W-:-:S05]  /*24f0*/  PRMT R3, R3, 0x5410, RZ ;  /* 0x0000541003037816 */ /* 0x000fca00000000ff */
[----:B------:R1:W-:Y:S01]  /*2500*/  STG.E [R16.64], R3 ;  /* 0x0000000310007986 */ /* 0x0003e2000c101924 */
[----:B------:R-:W-:Y:S05]  /*2510*/  BRA `(.L_x_34079) ;  /* 0x00000ac000007947 */ /* 0x000fea0003800000 */
.L_x_34084:
[----:B------:R-:W-:-:S06]  /*2520*/  FMUL.FTZ R2, R2, 1 ;  /* 0x3f80000002027820 */ /* 0x000fcc0000410000 */
[----:B------:R-:W1:Y:S02]  /*2530*/  F2F.F64.F32 R2, R2 ;  /* 0x0000000200027310 */ /* 0x000e640000201800 */
[----:B-1----:R1:W-:Y:S01]  /*2540*/  STG.E.64 [R16.64], R2 ;  /* 0x0000000210007986 */ /* 0x0023e2000c101b24 */
[----:B------:R-:W-:Y:S05]  /*2550*/  BRA `(.L_x_34079) ;  /* 0x00000a8000007947 */ /* 0x000fea0003800000 */
.L_x_34074:
        /* <DEDUP_REMOVED lines=12> */
.L_x_34088:
[----:B------:R-:W-:Y:S01]  /*2620*/  FMUL.FTZ R4, R2, 1 ;  /* 0x3f80000002047820 */ /* 0x000fe20000410000 */
[----:B------:R-:W-:-:S05]  /*2630*/  CS2R R6, SRZ ;  /* 0x0000000000067805 */ /* 0x000fca000001ff00 */
[----:B------:R-:W1:Y:S02]  /*2640*/  F2F.F64.F32 R4, R4 ;  /* 0x0000000400047310 */ /* 0x000e640000201800 */
[----:B-1----:R1:W-:Y:S01]  /*2650*/  STG.E.128 [R16.64], R4 ;  /* 0x0000000410007986 */ /* 0x0023e2000c101d24 */
[----:B------:R-:W-:Y:S05]  /*2660*/  BRA `(.L_x_34079) ;  /* 0x0000097000007947 */ /* 0x000fea0003800000 */
.L_x_34087:
        /* <DEDUP_REMOVED lines=20> */
.L_x_34092:
[----:B------:R-:W-:Y:S05]  /*27b0*/  BSYNC B0 ;  /* 0x0000000000007941 */ /* 0x000fea0003800000 */
.L_x_34091:
[----:B------:R-:W-:-:S05]  /*27c0*/  LOP3.LUT R5, R0, R5, RZ, 0xfc, !PT ;  /* 0x0000000500057212 */ /* 0x000fca00078efcff */
[----:B------:R1:W-:Y:S01]  /*27d0*/  STG.E.U8 [R16.64], R5 ;  /* 0x0000000510007986 */ /* 0x0003e2000c101124 */
[----:B------:R-:W-:Y:S05]  /*27e0*/  BRA `(.L_x_34079) ;  /* 0x000007f000007947 */ /* 0x000fea0003800000 */
.L_x_34090:
        /* <DEDUP_REMOVED lines=12> */
.L_x_34094:
[----:B------:R-:W-:Y:S01]  /*28b0*/  IMAD.MOV.U32 R0, RZ, RZ, 0x7f ;  /* 0x0000007fff007424 */ /* 0x000fe200078e00ff */
[----:B------:R-:W-:-:S04]  /*28c0*/  ISETP.GT.U32.AND P0, PT, R4, 0x7f800000, PT ;  /* 0x7f8000000400780c */ /* 0x000fc80003f04070 */
[----:B------:R-:W-:-:S04]  /*28d0*/  SEL R0, R0, 0x7c, P0 ;  /* 0x0000007c00007807 */ /* 0x000fc80000000000 */
.L_x_34095:
[----:B------:R-:W-:Y:S05]  /*28e0*/  BSYNC B0 ;  /* 0x0000000000007941 */ /* 0x000fea0003800000 */
.L_x_34093:
[----:B------:R-:W-:-:S04]  /*28f0*/  LOP3.LUT R2, R2, 0x80000000, RZ, 0xc0, !PT ;  /* 0x8000000002027812 */ /* 0x000fc800078ec0ff */
[----:B------:R-:W-:-:S04]  /*2900*/  SHF.R.U32.HI R3, RZ, 0x18, R2 ;  /* 0x00000018ff037819 */ /* 0x000fc80000011602 */
[----:B------:R-:W-:-:S05]  /*2910*/  LOP3.LUT R3, R0, R3, RZ, 0xfc, !PT ;  /* 0x0000000300037212 */ /* 0x000fca00078efcff */
[----:B------:R1:W-:Y:S01]  /*2920*/  STG.E.U8 [R16.64], R3 ;  /* 0x0000000310007986 */ /* 0x0003e2000c101124 */
[----:B------:R-:W-:Y:S05]  /*2930*/  BRA `(.L_x_34079) ;  /* 0x000006a000007947 */ /* 0x000fea0003800000 */
.L_x_34089:
[----:B------:R-:W-:-:S05]  /*2940*/  F2FP.BF16.PACK_AB R2, RZ, R2 ;  /* 0x00000002ff02723e */ /* 0x000fca00000010ff */
[----:B------:R1:W-:Y:S01]  /*2950*/  STG.E.U16 [R16.64], R2 ;  /* 0x0000000210007986 */ /* 0x0003e2000c101524 */
[----:B------:R-:W-:Y:S05]  /*2960*/  BRA `(.L_x_34079) ;  /* 0x0000067000007947 */ /* 0x000fea0003800000 */
.L_x_34086:
        /* <DEDUP_REMOVED lines=11> */
.L_x_34098:
        /* <DEDUP_REMOVED lines=16> */
.L_x_34101:
[----:B------:R-:W-:-:S04]  /*2b20*/  LOP3.LUT R2, R2, 0x80000000, RZ, 0xc0, !PT ;  /* 0x8000000002027812 */ /* 0x000fc800078ec0ff */
[----:B------:R-:W-:-:S04]  /*2b30*/  SHF.R.U32.HI R3, RZ, 0x18, R2 ;  /* 0x00000018ff037819 */ /* 0x000fc80000011602 */
[----:B------:R-:W-:-:S04]  /*2b40*/  LOP3.LUT R0, R0, R3, RZ, 0xfc, !PT ;  /* 0x0000000300007212 */ /* 0x000fc800078efcff */
[----:B------:R-:W-:Y:S02]  /*2b50*/  PRMT R8, R0, 0x7610, R8 ;  /* 0x0000761000087816 */ /* 0x000fe40000000008 */
.L_x_34100:
[----:B------:R-:W-:Y:S05]  /*2b60*/  BSYNC B0 ;  /* 0x0000000000007941 */ /* 0x000fea0003800000 */
.L_x_34099:
[----:B------:R0:W-:Y:S01]  /*2b70*/  STG.E.U8 [R16.64], R8 ;  /* 0x0000000810007986 */ /* 0x0001e2000c101124 */
[----:B------:R-:W-:Y:S05]  /*2b80*/  BRA `(.L_x_34079) ;  /* 0x0000045000007947 */ /* 0x000fea0003800000 */
.L_x_34097:
        /* <DEDUP_REMOVED lines=16> */
.L_x_34104:
[----:B------:R-:W-:-:S04]  /*2c90*/  LOP3.LUT R2, R2, 0x80000000, RZ, 0xc0, !PT ;  /* 0x8000000002027812 */ /* 0x000fc800078ec0ff */
[----:B------:R-:W-:-:S04]  /*2ca0*/  SHF.R.U32.HI R3, RZ, 0x18, R2 ;  /* 0x00000018ff037819 */ /* 0x000fc80000011602 */
[----:B------:R-:W-:-:S04]  /*2cb0*/  LOP3.LUT R0, R0, R3, RZ, 0xfc, !PT ;  /* 0x0000000300007212 */ /* 0x000fc800078efcff */
[----:B------:R-:W-:Y:S02]  /*2cc0*/  PRMT R8, R0, 0x7610, R8 ;  /* 0x0000761000087816 */ /* 0x000fe40000000008 */
.L_x_34103:
[----:B------:R-:W-:Y:S05]  /*2cd0*/  BSYNC B0 ;  /* 0x0000000000007941 */ /* 0x000fea0003800000 */
.L_x_34102:
[----:B------:R0:W-:Y:S01]  /*2ce0*/  STG.E.U8 [R16.64], R8 ;  /* 0x0000000810007986 */ /* 0x0001e2000c101124 */
[----:B------:R-:W-:Y:S05]  /*2cf0*/  BRA `(.L_x_34079) ;  /* 0x000002e000007947 */ /* 0x000fea0003800000 */
.L_x_34096:
        /* <DEDUP_REMOVED lines=21> */
.L_x_34078:
        /* <DEDUP_REMOVED lines=20> */
.L_x_34106:
[----:B------:R-:W1:Y:S02]  /*2f90*/  F2I.U64.TRUNC R2, R2 ;  /* 0x0000000200027311 */ /* 0x000e64000020d800 */
[----:B-1----:R1:W-:Y:S01]  /*2fa0*/  STG.E.64 [R16.64], R2 ;  /* 0x0000000210007986 */ /* 0x0023e2000c101b24 */
[----:B------:R-:W-:Y:S05]  /*2fb0*/  BRA `(.L_x_34079) ;  /* 0x0000002000007947 */ /* 0x000fea0003800000 */
.L_x_34105:
[----:B------:R-:W1:Y:S02]  /*2fc0*/  F2I.FTZ.U32.TRUNC.NTZ R3, R2 ;  /* 0x0000000200037305 */ /* 0x000e64000021f000 */
[----:B-1----:R1:W-:Y:S02]  /*2fd0*/  STG.E [R16.64], R3 ;  /* 0x0000000310007986 */ /* 0x0023e4000c101924 */
.L_x_34079:
[----:B------:R-:W-:-:S05]  /*2fe0*/  IMAD R18, R18, 0x200, R23 ;  /* 0x0000020012127824 */ /* 0x000fca00078e0217 */
[----:B------:R-:W-:Y:S02]  /*2ff0*/  IADD3 R19, R18, 0x80, RZ ;  /* 0x0000008012137810 */ /* 0x000fe40007ffe0ff */
.L_x_34036:
[----:B------:R-:W-:Y:S05]  /*3000*/  BSYNC B7 ;  /* 0x0000000000077941 */ /* 0x000fea0003800000 */
.L_x_34035:
        /* <DEDUP_REMOVED lines=231> */
.L_x_34109:
        /* <DEDUP_REMOVED lines=20> */
.L_x_34114:
[----:B------:R-:W2:Y:S02]  /*3fc0*/  LDG.E.U8 R0, [R2.64] ;  /* 0x0000002402007981 */ /* 0x000ea4000c1e1100 */
[----:B--2---:R-:W0:Y:S01]  /*3fd0*/  I2F.U16 R0, R0 ;  /* 0x0000000000007306 */ /* 0x004e220000101000 */
[----:B------:R-:W-:Y:S05]  /*3fe0*/  BRA `(.L_x_34116) ;  /* 0x00000ca000007947 */ /* 0x000fea0003800000 */
.L_x_34113:
        /* <DEDUP_REMOVED lines=9> */
.L_x_34118:
[----:B------:R-:W2:Y:S02]  /*4080*/  LDG.E R0, [R2.64] ;  /* 0x0000002402007981 */ /* 0x000ea4000c1e1900 */
[----:B--2---:R-:W0:Y:S01]  /*4090*/  I2F R0, R0 ;  /* 0x0000000000007306 */ /* 0x004e220000201400 */
[----:B------:R-:W-:Y:S05]  /*40a0*/  BRA `(.L_x_34116) ;  /* 0x00000be000007947 */ /* 0x000fea0003800000 */
.L_x_34117:
[----:B------:R-:W2:Y:S02]  /*40b0*/  LDG.E.U16 R0, [R2.64] ;  /* 0x0000002402007981 */ /* 0x000ea4000c1e1500 */
[----:B--2---:R-:W0:Y:S01]  /*40c0*/  I2F.S16 R0, R0 ;  /* 0x0000000000007306 */ /* 0x004e220000101400 */
[----:B------:R-:W-:Y:S05]  /*40d0*/  BRA `(.L_x_34116) ;  /* 0x00000bb000007947 */ /* 0x000fea0003800000 */
.L_x_34112:
        /* <DEDUP_REMOVED lines=8> */
.L_x_34120:
[----:B------:R-:W2:Y:S02]  /*4160*/  LDG.E.U16 R0, [R2.64] ;  /* 0x0000002402007981 */ /* 0x000ea4000c1e1500 */
[----:B--2---:R-:W-:Y:S01]  /*4170*/  HADD2.F32 R0, -RZ, R0.H0_H0 ;  /* 0x20000000ff007230 */ /* 0x004fe20000004100 */
[----:B------:R-:W-:Y:S05]  /*4180*/  BRA `(.L_x_34116) ;  /* 0x00000b0000007947 */ /* 0x000fea0003800000 */
.L_x_34119:
        /* <DEDUP_REMOVED lines=8> */
.L_x_34122:
[----:B------:R-:W2:Y:S02]  /*4210*/  LDG.E.U16 R0, [R2.64] ;  /* 0x0000002402007981 */ /* 0x000ea4000c1e1500 */
[----:B--2---:R-:W-:Y:S01]  /*4220*/  HADD2.F32 R0, -RZ, R0.H0_H0 ;  /* 0x20000000ff007230 */ /* 0x004fe20000004100 */
[----:B------:R-:W-:Y:S05]  /*4230*/  BRA `(.L_x_34116) ;  /* 0x00000a5000007947 */ /* 0x000fea0003800000 */
.L_x_34121:
[----:B------:R-:W2:Y:S02]  /*4240*/  LDG.E.64 R2, [R2.64] ;  /* 0x0000002402027981 */ /* 0x000ea4000c1e1b00 */
[----:B--2---:R-:W0:Y:S01]  /*4250*/  F2F.F32.F64 R0, R2 ;  /* 0x0000000200007310 */ /* 0x004e220000301000 */
[----:B------:R-:W0:-:S14]  /*4260*/  DSETP.GEU.AND P0, PT, |R2|, c[0x2][0x0], PT ;  /* 0x008000000200762a */ /* 0x000e1c0003f0e200 */
[----:B0-----:R-:W-:Y:S01]  /*4270*/  @!P0 FMUL R0, R0, 1.175494350822287508e-38 ;  /* 0x0080000000008820 */ /* 0x001fe20000400000 */
[----:B------:R-:W-:Y:S05]  /*4280*/  BRA `(.L_x_34116) ;  /* 0x00000a0000007947 */ /* 0x000fea0003800000 */
.L_x_34111:
        /* <DEDUP_REMOVED lines=12> */
.L_x_34125:
[----:B------:R-:W2:Y:S02]  /*4350*/  LDG.E.64 R2, [R2.64] ;  /* 0x0000002402027981 */ /* 0x000ea4000c1e1b00 */
[----:B--2---:R-:W0:Y:S01]  /*4360*/  F2F.F32.F64 R0, R2 ;  /* 0x0000000200007310 */ /* 0x004e220000301000 */
[----:B------:R-:W0:-:S14]  /*4370*/  DSETP.GEU.AND P0, PT, |R2|, c[0x2][0x0], PT ;  /* 0x008000000200762a */ /* 0x000e1c0003f0e200 */
[----:B0-----:R-:W-:Y:S01]  /*4380*/  @!P0 FMUL R0, R0, 1.175494350822287508e-38 ;  /* 0x0080000000008820 */ /* 0x001fe20000400000 */
[----:B------:R-:W-:Y:S05]  /*4390*/  BRA `(.L_x_34116) ;  /* 0x000008f000007947 */ /* 0x000fea0003800000 */
.L_x_34124:
        /* <DEDUP_REMOVED lines=26> */
.L_x_34127:
        /* <DEDUP_REMOVED lines=13> */
.L_x_34126:
[----:B------:R-:W2:Y:S02]  /*4610*/  LDG.E.U16 R0, [R2.64] ;  /* 0x0000002402007981 */ /* 0x000ea4000c1e1500 */
[----:B--2---:R-:W-:Y:S01]  /*4620*/  PRMT R0, RZ, 0x5410, R0 ;  /* 0x00005410ff007816 */ /* 0x004fe20000000000 */
[----:B------:R-:W-:Y:S05]  /*4630*/  BRA `(.L_x_34116) ;  /* 0x0000065000007947 */ /* 0x000fea0003800000 */
.L_x_34123:
        /* <DEDUP_REMOVED lines=11> */
.L_x_34130:
        /* <DEDUP_REMOVED lines=20> */
.L_x_34132:
[----:B------:R-:W-:Y:S05]  /*4830*/  BSYNC B0 ;  /* 0x0000000000007941 */ /* 0x000fea0003800000 */
.L_x_34131:
[----:B------:R-:W-:Y:S01]  /*4840*/  LEA R3, R0, 0x3b800000, 0x17 ;  /* 0x3b80000000037811 */ /* 0x000fe200078eb8ff */
[----:B------:R-:W-:-:S05]  /*4850*/  IMAD.SHL.U32 R0, R2, 0x100000, RZ ;  /* 0x0010000002007824 */ /* 0x000fca00078e00ff */
[----:B------:R-:W-:Y:S01]  /*4860*/  LOP3.LUT R0, R3, R0, R4, 0xfe, !PT ;  /* 0x0000000003007212 */ /* 0x000fe200078efe04 */
[----:B------:R-:W-:Y:S05]  /*4870*/  BRA `(.L_x_34116) ;  /* 0x0000041000007947 */ /* 0x000fea0003800000 */
.L_x_34129:
        /* <DEDUP_REMOVED lines=20> */
.L_x_34134:
[----:B------:R-:W-:Y:S05]  /*49c0*/  BSYNC B0 ;  /* 0x0000000000007941 */ /* 0x000fea0003800000 */
.L_x_34133:
[----:B------:R-:W-:Y:S01]  /*49d0*/  LEA R3, R0, 0x37800000, 0x17 ;  /* 0x3780000000037811 */ /* 0x000fe200078eb8ff */
[----:B------:R-:W-:-:S05]  /*49e0*/  IMAD.SHL.U32 R0, R2, 0x200000, RZ ;  /* 0x0020000002007824 */ /* 0x000fca00078e00ff */
[----:B------:R-:W-:Y:S01]  /*49f0*/  LOP3.LUT R0, R3, R0, R4, 0xfe, !PT ;  /* 0x0000000003007212 */ /* 0x000fe200078efe04 */
[----:B------:R-:W-:Y:S05]  /*4a00*/  BRA `(.L_x_34116) ;  /* 0x0000028000007947 */ /* 0x000fea0003800000 */
.L_x_34128:
        /* <DEDUP_REMOVED lines=14> */
.L_x_34115:
        /* <DEDUP_REMOVED lines=21> */
.L_x_34136:
[----:B------:R-:W2:Y:S02]  /*4c40*/  LDG.E.64 R2, [R2.64] ;  /* 0x0000002402027981 */ /* 0x000ea4000c1e1b00 */
[----:B--2---:R0:W1:Y:S01]  /*4c50*/  I2F.U64 R0, R2 ;  /* 0x0000000200007312 */ /* 0x0040620000301000 */
[----:B------:R-:W-:Y:S05]  /*4c60*/  BRA `(.L_x_34116) ;  /* 0x0000002000007947 */ /* 0x000fea0003800000 */
.L_x_34135:
[----:B------:R-:W2:Y:S02]  /*4c70*/  LDG.E R0, [R2.64] ;  /* 0x0000002402007981 */ /* 0x000ea4000c1e1900 */
[----:B--2---:R-:W0:Y:S02]  /*4c80*/  I2F.U32 R0, R0 ;  /* 0x0000000000007306 */ /* 0x004e240000201000 */
.L_x_34116:
[----:B------:R-:W-:Y:S05]  /*4c90*/  BSYNC B6 ;  /* 0x0000000000067941 */ /* 0x000fea0003800000 */
.L_x_34110:
        /* <DEDUP_REMOVED lines=27> */
.L_x_34142:
[----:B------:R-:W-:Y:S01]  /*4e50*/  FSETP.GEU.FTZ.AND P0, PT, R5, -R6, PT ;  /* 0x800000060500720b */ /* 0x000fe20003f1e000 */
[----:B------:R-:W-:-:S12]  /*4e60*/  FADD.FTZ R3, R3, -1 ;  /* 0xbf80000003037421 */ /* 0x000fd80000010000 */
[----:B------:R-:W-:Y:S02]  /*4e70*/  @!P0 FADD.FTZ R3, R3, -1 ;  /* 0xbf80000003038421 */ /* 0x000fe40000010000 */
.L_x_34141:
[----:B------:R-:W-:Y:S05]  /*4e80*/  BSYNC B1 ;  /* 0x0000000000017941 */ /* 0x000fea0003800000 */
.L_x_34140:
[----:B------:R-:W-:Y:S01]  /*4e90*/  FFMA.FTZ R2, -R6, R3, R2 ;  /* 0x0000000306027223 */ /* 0x000fe20000010102 */
[----:B------:R-:W-:Y:S05]  /*4ea0*/  BRA `(.L_x_34138) ;  /* 0x000001f000007947 */ /* 0x000fea0003800000 */
.L_x_34139:
        /* <DEDUP_REMOVED lines=15> */
.L_x_34145:
        /* <DEDUP_REMOVED lines=13> */
.L_x_34144:
[----:B------:R-:W-:Y:S05]  /*5070*/  BSYNC B1 ;  /* 0x0000000000017941 */ /* 0x000fea0003800000 */
.L_x_34143:
[----:B------:R-:W-:-:S04]  /*5080*/  FMUL.FTZ R2, R3, 1.1920928955078125e-07 ;  /* 0x3400000003027820 */ /* 0x000fc80000410000 */
[----:B------:R-:W-:Y:S02]  /*5090*/  FMUL.FTZ R2, R7, R2 ;  /* 0x0000000207027220 */ /* 0x000fe40000410000 */
.L_x_34138:
[----:B------:R-:W-:Y:S05]  /*50a0*/  BSYNC B0 ;  /* 0x0000000000007941 */ /* 0x000fea0003800000 */
.L_x_34137:
        /* <DEDUP_REMOVED lines=24> */
.L_x_34149:
[----:B------:R-:W1:Y:S02]  /*5230*/  F2I.S64.TRUNC R2, R2 ;  /* 0x0000000200027311 */ /* 0x000e64000020d900 */
[----:B-1----:R-:W-:-:S05]  /*5240*/  IMAD.MOV.U32 R5, RZ, RZ, R2 ;  /* 0x000000ffff057224 */ /* 0x002fca00078e0002 */
[----:B------:R1:W-:Y:S01]  /*5250*/  STG.E.U8 [R16.64], R5 ;  /* 0x0000000510007986 */ /* 0x0003e2000c101124 */
[----:B------:R-:W-:Y:S05]  /*5260*/  BRA `(.L_x_34151) ;  /* 0x00000d3000007947 */ /* 0x000fea0003800000 */
.L_x_34148:
        /* <DEDUP_REMOVED lines=9> */
.L_x_34153:
[----:B------:R-:W1:Y:S02]  /*5300*/  F2I.FTZ.TRUNC.NTZ R3, R2 ;  /* 0x0000000200037305 */ /* 0x000e64000021f100 */
[----:B-1----:R1:W-:Y:S01]  /*5310*/  STG.E [R16.64], R3 ;  /* 0x0000000310007986 */ /* 0x0023e2000c101924 */
[----:B------:R-:W-:Y:S05]  /*5320*/  BRA `(.L_x_34151) ;  /* 0x00000c7000007947 */ /* 0x000fea0003800000 */
.L_x_34152:
[----:B------:R-:W1:Y:S02]  /*5330*/  F2I.FTZ.TRUNC.NTZ R3, R2 ;  /* 0x0000000200037305 */ /* 0x000e64000021f100 */
[----:B-1----:R1:W-:Y:S01]  /*5340*/  STG.E.U16 [R16.64], R3 ;  /* 0x0000000310007986 */ /* 0x0023e2000c101524 */
[----:B------:R-:W-:Y:S05]  /*5350*/  BRA `(.L_x_34151) ;  /* 0x00000c4000007947 */ /* 0x000fea0003800000 */
.L_x_34147:
        /* <DEDUP_REMOVED lines=8> */
.L_x_34155:
[----:B------:R-:W-:-:S05]  /*53e0*/  F2FP.PACK_AB R2, RZ, R2 ;  /* 0x00000002ff02723e */ /* 0x000fca00000000ff */
[----:B------:R1:W-:Y:S01]  /*53f0*/  STG.E.U16 [R16.64], R2 ;  /* 0x0000000210007986 */ /* 0x0003e2000c101524 */
[----:B------:R-:W-:Y:S05]  /*5400*/  BRA `(.L_x_34151) ;  /* 0x00000b9000007947 */ /* 0x000fea0003800000 */
.L_x_34154:
        /* <DEDUP_REMOVED lines=9> */
.L_x_34157:
[----:B------:R-:W-:-:S04]  /*54a0*/  F2FP.PACK_AB R3, RZ, R2 ;  /* 0x00000002ff03723e */ /* 0x000fc800000000ff */
[----:B------:R-:W-:-:S05]  /*54b0*/  PRMT R3, R3, 0x5410, RZ ;  /* 0x0000541003037816 */ /* 0x000fca00000000ff */
[----:B------:R1:W-:Y:S01]  /*54c0*/  STG.E [R16.64], R3 ;  /* 0x0000000310007986 */ /* 0x0003e2000c101924 */
[----:B------:R-:W-:Y:S05]  /*54d0*/  BRA `(.L_x_34151) ;  /* 0x00000ac000007947 */ /* 0x000fea0003800000 */
.L_x_34156:
[----:B------:R-:W-:-:S06]  /*54e0*/  FMUL.FTZ R2, R2, 1 ;  /* 0x3f80000002027820 */ /* 0x000fcc0000410000 */
[----:B------:R-:W1:Y:S02]  /*54f0*/  F2F.F64.F32 R2, R2 ;  /* 0x0000000200027310 */ /* 0x000e640000201800 */
[----:B-1----:R1:W-:Y:S01]  /*5500*/  STG.E.64 [R16.64], R2 ;  /* 0x0000000210007986 */ /* 0x0023e2000c101b24 */
[----:B------:R-:W-:Y:S05]  /*5510*/  BRA `(.L_x_34151) ;  /* 0x00000a8000007947 */ /* 0x000fea0003800000 */
.L_x_34146:
        /* <DEDUP_REMOVED lines=12> */
.L_x_34160:
[----:B------:R-:W-:Y:S01]  /*55e0*/  FMUL.FTZ R4, R2, 1 ;  /* 0x3f80000002047820 */ /* 0x000fe20000410000 */
[----:B------:R-:W-:-:S05]  /*55f0*/  CS2R R6, SRZ ;  /* 0x0000000000067805 */ /* 0x000fca000001ff00 */
[----:B------:R-:W1:Y:S02]  /*5600*/  F2F.F64.F32 R4, R4 ;  /* 0x0000000400047310 */ /* 0x000e640000201800 */
[----:B-1----:R1:W-:Y:S01]  /*5610*/  STG.E.128 [R16.64], R4 ;  /* 0x0000000410007986 */ /* 0x0023e2000c101d24 */
[----:B------:R-:W-:Y:S05]  /*5620*/  BRA `(.L_x_34151) ;  /* 0x0000097000007947 */ /* 0x000fea0003800000 */
.L_x_34159:
        /* <DEDUP_REMOVED lines=20> */
.L_x_34164:
[----:B------:R-:W-:Y:S05]  /*5770*/  BSYNC B0 ;  /* 0x0000000000007941 */ /* 0x000fea0003800000 */
.L_x_34163:
[----:B------:R-:W-:-:S05]  /*5780*/  LOP3.LUT R5, R0, R5, RZ, 0xfc, !PT ;  /* 0x0000000500057212 */ /* 0x000fca00078efcff */
[----:B------:R1:W-:Y:S01]  /*5790*/  STG.E.U8 [R16.64], R5 ;  /* 0x0000000510007986 */ /* 0x0003e2000c101124 */
[----:B------:R-:W-:Y:S05]  /*57a0*/  BRA `(.L_x_34151) ;  /* 0x000007f000007947 */ /* 0x000fea0003800000 */
.L_x_34162:
        /* <DEDUP_REMOVED lines=12> */
.L_x_34166:
[----:B------:R-:W-:Y:S01]  /*5870*/  IMAD.MOV.U32 R0, RZ, RZ, 0x7f ;  /* 0x0000007fff007424 */ /* 0x000fe200078e00ff */
[----:B------:R-:W-:-:S04]  /*5880*/  ISETP.GT.U32.AND P0, PT, R4, 0x7f800000, PT ;  /* 0x7f8000000400780c */ /* 0x000fc80003f04070 */
[----:B------:R-:W-:-:S04]  /*5890*/  SEL R0, R0, 0x7c, P0 ;  /* 0x0000007c00007807 */ /* 0x000fc80000000000 */
.L_x_34167:
[----:B------:R-:W-:Y:S05]  /*58a0*/  BSYNC B0 ;  /* 0x0000000000007941 */ /* 0x000fea0003800000 */
.L_x_34165:
[----:B------:R-:W-:-:S04]  /*58b0*/  LOP3.LUT R2, R2, 0x80000000, RZ, 0xc0, !PT ;  /* 0x8000000002027812 */ /* 0x000fc800078ec0ff */
[----:B------:R-:W-:-:S04]  /*58c0*/  SHF.R.U32.HI R3, RZ, 0x18, R2 ;  /* 0x00000018ff037819 */ /* 0x000fc80000011602 */
[----:B------:R-:W-:-:S05]  /*58d0*/  LOP3.LUT R3, R0, R3, RZ, 0xfc, !PT ;  /* 0x0000000300037212 */ /* 0x000fca00078efcff */
[----:B------:R1:W-:Y:S01]  /*58e0*/  STG.E.U8 [R16.64], R3 ;  /* 0x0000000310007986 */ /* 0x0003e2000c101124 */
[----:B------:R-:W-:Y:S05]  /*58f0*/  BRA `(.L_x_34151) ;  /* 0x000006a000007947 */ /* 0x000fea0003800000 */
.L_x_34161:
[----:B------:R-:W-:-:S05]  /*5900*/  F2FP.BF16.PACK_AB R2, RZ, R2 ;  /* 0x00000002ff02723e */ /* 0x000fca00000010ff */
[----:B------:R1:W-:Y:S01]  /*5910*/  STG.E.U16 [R16.64], R2 ;  /* 0x0000000210007986 */ /* 0x0003e2000c101524 */
[----:B------:R-:W-:Y:S05]  /*5920*/  BRA `(.L_x_34151) ;  /* 0x0000067000007947 */ /* 0x000fea0003800000 */
.L_x_34158:
        /* <DEDUP_REMOVED lines=11> */
.L_x_34170:
        /* <DEDUP_REMOVED lines=16> */
.L_x_34173:
[----:B------:R-:W-:-:S04]  /*5ae0*/  LOP3.LUT R2, R2, 0x80000000, RZ, 0xc0, !PT ;  /* 0x8000000002027812 */ /* 0x000fc800078ec0ff */
[----:B------:R-:W-:-:S04]  /*5af0*/  SHF.R.U32.HI R3, RZ, 0x18, R2 ;  /* 0x00000018ff037819 */ /* 0x000fc80000011602 */
[----:B------:R-:W-:-:S04]  /*5b00*/  LOP3.LUT R0, R0, R3, RZ, 0xfc, !PT ;  /* 0x0000000300007212 */ /* 0x000fc800078efcff */
[----:B------:R-:W-:Y:S02]  /*5b10*/  PRMT R8, R0, 0x7610, R8 ;  /* 0x0000761000087816 */ /* 0x000fe40000000008 */
.L_x_34172:
[----:B------:R-:W-:Y:S05]  /*5b20*/  BSYNC B0 ;  /* 0x0000000000007941 */ /* 0x000fea0003800000 */
.L_x_34171:
[----:B------:R0:W-:Y:S01]  /*5b30*/  STG.E.U8 [R16.64], R8 ;  /* 0x0000000810007986 */ /* 0x0001e2000c101124 */
[----:B------:R-:W-:Y:S05]  /*5b40*/  BRA `(.L_x_34151) ;  /* 0x0000045000007947 */ /* 0x000fea0003800000 */
.L_x_34169:
        /* <DEDUP_REMOVED lines=16> */
.L_x_34176:
[----:B------:R-:W-:-:S04]  /*5c50*/  LOP3.LUT R2, R2, 0x80000000, RZ, 0xc0, !PT ;  /* 0x8000000002027812 */ /* 0x000fc800078ec0ff */
[----:B------:R-:W-:-:S04]  /*5c60*/  SHF.R.U32.HI R3, RZ, 0x18, R2 ;  /* 0x00000018ff037819 */ /* 0x000fc80000011602 */
[----:B------:R-:W-:-:S04]  /*5c70*/  LOP3.LUT R0, R0, R3, RZ, 0xfc, !PT ;  /* 0x0000000300007212 */ /* 0x000fc800078efcff */
[----:B------:R-:W-:Y:S02]  /*5c80*/  PRMT R8, R0, 0x7610, R8 ;  /* 0x0000761000087816 */ /* 0x000fe40000000008 */
.L_x_34175:
[----:B------:R-:W-:Y:S05]  /*5c90*/  BSYNC B0 ;  /* 0x0000000000007941 */ /* 0x000fea0003800000 */
.L_x_34174:
[----:B------:R0:W-:Y:S01]  /*5ca0*/  STG.E.U8 [R16.64], R8 ;  /* 0x0000000810007986 */ /* 0x0001e2000c101124 */
[----:B------:R-:W-:Y:S05]  /*5cb0*/  BRA `(.L_x_34151) ;  /* 0x000002e000007947 */ /* 0x000fea0003800000 */
.L_x_34168:
        /* <DEDUP_REMOVED lines=21> */
.L_x_34150:
        /* <DEDUP_REMOVED lines=20> */
.L_x_34178:
[----:B------:R-:W1:Y:S02]  /*5f50*/  F2I.U64.TRUNC R2, R2 ;  /* 0x0000000200027311 */ /* 0x000e64000020d800 */
[----:B-1----:R1:W-:Y:S01]  /*5f60*/  STG.E.64 [R16.64], R2 ;  /* 0x0000000210007986 */ /* 0x0023e2000c101b24 */
[----:B------:R-:W-:Y:S05]  /*5f70*/  BRA `(.L_x_34151) ;  /* 0x0000002000007947 */ /* 0x000fea0003800000 */
.L_x_34177:
[----:B------:R-:W1:Y:S02]  /*5f80*/  F2I.FTZ.U32.TRUNC.NTZ R3, R2 ;  /* 0x0000000200037305 */ /* 0x000e64000021f000 */
[----:B-1----:R1:W-:Y:S02]  /*5f90*/  STG.E [R16.64], R3 ;  /* 0x0000000310007986 */ /* 0x0023e4000c101924 */
.L_x_34151:
        /* <DEDUP_REMOVED lines=231> */
.L_x_34179:
        /* <DEDUP_REMOVED lines=20> */
.L_x_34184:
[----:B------:R-:W2:Y:S02]  /*6f50*/  LDG.E.U8 R0, [R2.64] ;  /* 0x0000002402007981 */ /* 0x000ea4000c1e1100 */
[----:B--2---:R-:W0:Y:S01]  /*6f60*/  I2F.U16 R0, R0 ;  /* 0x0000000000007306 */ /* 0x004e220000101000 */
[----:B------:R-:W-:Y:S05]  /*6f70*/  BRA `(.L_x_34186) ;  /* 0x00000ca000007947 */ /* 0x000fea0003800000 */
.L_x_34183:
        /* <DEDUP_REMOVED lines=9> */
.L_x_34188:
[----:B------:R-:W2:Y:S02]  /*7010*/  LDG.E R0, [R2.64] ;  /* 0x0000002402007981 */ /* 0x000ea4000c1e1900 */
[----:B--2---:R-:W0:Y:S01]  /*7020*/  I2F R0, R0 ;  /* 0x0000000000007306 */ /* 0x004e220000201400 */
[----:B------:R-:W-:Y:S05]  /*7030*/  BRA `(.L_x_34186) ;  /* 0x00000be000007947 */ /* 0x000fea0003800000 */
.L_x_34187:
[----:B------:R-:W2:Y:S02]  /*7040*/  LDG.E.U16 R0, [R2.64] ;  /* 0x0000002402007981 */ /* 0x000ea4000c1e1500 */
[----:B--2---:R-:W0:Y:S01]  /*7050*/  I2F.S16 R0, R0 ;  /* 0x0000000000007306 */ /* 0x004e220000101400 */
[----:B------:R-:W-:Y:S05]  /*7060*/  BRA `(.L_x_34186) ;  /* 0x00000bb000007947 */ /* 0x000fea0003800000 */
.L_x_34182:
        /* <DEDUP_REMOVED lines=8> */
.L_x_34190:
[----:B------:R-:W2:Y:S02]  /*70f0*/  LDG.E.U16 R0, [R2.64] ;  /* 0x0000002402007981 */ /* 0x000ea4000c1e1500 */
[----:B--2---:R-:W-:Y:S01]  /*7100*/  HADD2.F32 R0, -RZ, R0.H0_H0 ;  /* 0x20000000ff007230 */ /* 0x004fe20000004100 */
[----:B------:R-:W-:Y:S05]  /*7110*/  BRA `(.L_x_34186) ;  /* 0x00000b0000007947 */ /* 0x000fea0003800000 */
.L_x_34189:
        /* <DEDUP_REMOVED lines=8> */
.L_x_34192:
[----:B------:R-:W2:Y:S02]  /*71a0*/  LDG.E.U16 R0, [R2.64] ;  /* 0x0000002402007981 */ /* 0x000ea4000c1e1500 */
[----:B--2---:R-:W-:Y:S01]  /*71b0*/  HADD2.F32 R0, -RZ, R0.H0_H0 ;  /* 0x20000000ff007230 */ /* 0x004fe20000004100 */
[----:B------:R-:W-:Y:S05]  /*71c0*/  BRA `(.L_x_34186) ;  /* 0x00000a5000007947 */ /* 0x000fea0003800000 */
.L_x_34191:
[----:B------:R-:W2:Y:S02]  /*71d0*/  LDG.E.64 R2, [R2.64] ;  /* 0x0000002402027981 */ /* 0x000ea4000c1e1b00 */
[----:B--2---:R-:W0:Y:S01]  /*71e0*/  F2F.F32.F64 R0, R2 ;  /* 0x0000000200007310 */ /* 0x004e220000301000 */
[----:B------:R-:W0:-:S14]  /*71f0*/  DSETP.GEU.AND P0, PT, |R2|, c[0x2][0x0], PT ;  /* 0x008000000200762a */ /* 0x000e1c0003f0e200 */
[----:B0-----:R-:W-:Y:S01]  /*7200*/  @!P0 FMUL R0, R0, 1.175494350822287508e-38 ;  /* 0x0080000000008820 */ /* 0x001fe20000400000 */
[----:B------:R-:W-:Y:S05]  /*7210*/  BRA `(.L_x_34186) ;  /* 0x00000a0000007947 */ /* 0x000fea0003800000 */
.L_x_34181:
        /* <DEDUP_REMOVED lines=12> */
.L_x_34195:
[----:B------:R-:W2:Y:S02]  /*72e0*/  LDG.E.64 R2, [R2.64] ;  /* 0x0000002402027981 */ /* 0x000ea4000c1e1b00 */
[----:B--2---:R-:W0:Y:S01]  /*72f0*/  F2F.F32.F64 R0, R2 ;  /* 0x0000000200007310 */ /* 0x004e220000301000 */
[----:B------:R-:W0:-:S14]  /*7300*/  DSETP.GEU.AND P0, PT, |R2|, c[0x2][0x0], PT ;  /* 0x008000000200762a */ /* 0x000e1c0003f0e200 */
[----:B0-----:R-:W-:Y:S01]  /*7310*/  @!P0 FMUL R0, R0, 1.175494350822287508e-38 ;  /* 0x0080000000008820 */ /* 0x001fe20000400000 */
[----:B------:R-:W-:Y:S05]  /*7320*/  BRA `(.L_x_34186) ;  /* 0x000008f000007947 */ /* 0x000fea0003800000 */
.L_x_34194:
        /* <DEDUP_REMOVED lines=26> */
.L_x_34197:
        /* <DEDUP_REMOVED lines=13> */
.L_x_34196:
[----:B------:R-:W2:Y:S02]  /*75a0*/  LDG.E.U16 R0, [R2.64] ;  /* 0x0000002402007981 */ /* 0x000ea4000c1e1500 */
[----:B--2---:R-:W-:Y:S01]  /*75b0*/  PRMT R0, RZ, 0x5410, R0 ;  /* 0x00005410ff007816 */ /* 0x004fe20000000000 */
[----:B------:R-:W-:Y:S05]  /*75c0*/  BRA `(.L_x_34186) ;  /* 0x0000065000007947 */ /* 0x000fea0003800000 */
.L_x_34193:
        /* <DEDUP_REMOVED lines=11> */
.L_x_34200:
        /* <DEDUP_REMOVED lines=20> */
.L_x_34202:
[----:B------:R-:W-:Y:S05]  /*77c0*/  BSYNC B0 ;  /* 0x0000000000007941 */ /* 0x000fea0003800000 */
.L_x_34201:
[----:B------:R-:W-:Y:S01]  /*77d0*/  LEA R3, R0, 0x3b800000, 0x17 ;  /* 0x3b80000000037811 */ /* 0x000fe200078eb8ff */
[----:B------:R-:W-:-:S05]  /*77e0*/  IMAD.SHL.U32 R0, R2, 0x100000, RZ ;  /* 0x0010000002007824 */ /* 0x000fca00078e00ff */
[----:B------:R-:W-:Y:S01]  /*77f0*/  LOP3.LUT R0, R3, R0, R4, 0xfe, !PT ;  /* 0x0000000003007212 */ /* 0x000fe200078efe04 */
[----:B------:R-:W-:Y:S05]  /*7800*/  BRA `(.L_x_34186) ;  /* 0x0000041000007947 */ /* 0x000fea0003800000 */
.L_x_34199:
        /* <DEDUP_REMOVED lines=20> */
.L_x_34204:
[----:B------:R-:W-:Y:S05]  /*7950*/  BSYNC B0 ;  /* 0x0000000000007941 */ /* 0x000fea0003800000 */
.L_x_34203:
[----:B------:R-:W-:Y:S01]  /*7960*/  LEA R3, R0, 0x37800000, 0x17 ;  /* 0x3780000000037811 */ /* 0x000fe200078eb8ff */
[----:B------:R-:W-:-:S05]  /*7970*/  IMAD.SHL.U32 R0, R2, 0x200000, RZ ;  /* 0x0020000002007824 */ /* 0x000fca00078e00ff */
[----:B------:R-:W-:Y:S01]  /*7980*/  LOP3.LUT R0, R3, R0, R4, 0xfe, !PT ;  /* 0x0000000003007212 */ /* 0x000fe200078efe04 */
[----:B------:R-:W-:Y:S05]  /*7990*/  BRA `(.L_x_34186) ;  /* 0x0000028000007947 */ /* 0x000fea0003800000 */
.L_x_34198:
        /* <DEDUP_REMOVED lines=14> */
.L_x_34185:
        /* <DEDUP_REMOVED lines=21> */
.L_x_34206:
[----:B------:R-:W2:Y:S02]  /*7bd0*/  LDG.E.64 R2, [R2.64] ;  /* 0x0000002402027981 */ /* 0x000ea4000c1e1b00 */
[----:B--2---:R0:W1:Y:S01]  /*7be0*/  I2F.U64 R0, R2 ;  /* 0x0000000200007312 */ /* 0x0040620000301000 */
[----:B------:R-:W-:Y:S05]  /*7bf0*/  BRA `(.L_x_34186) ;  /* 0x0000002000007947 */ /* 0x000fea0003800000 */
.L_x_34205:
[----:B------:R-:W2:Y:S02]  /*7c00*/  LDG.E R0, [R2.64] ;  /* 0x0000002402007981 */ /* 0x000ea4000c1e1900 */
[----:B--2---:R-:W0:Y:S02]  /*7c10*/  I2F.U32 R0, R0 ;  /* 0x0000000000007306 */ /* 0x004e240000201000 */
.L_x_34186:
[----:B------:R-:W-:Y:S05]  /*7c20*/  BSYNC B6 ;  /* 0x0000000000067941 */ /* 0x000fea0003800000 */
.L_x_34180:
        /* <DEDUP_REMOVED lines=27> */
.L_x_34212:
[----:B------:R-:W-:Y:S01]  /*7de0*/  FSETP.GEU.FTZ.AND P0, PT, R5, -R6, PT ;  /* 0x800000060500720b */ /* 0x000fe20003f1e000 */
[----:B------:R-:W-:-:S12]  /*7df0*/  FADD.FTZ R3, R3, -1 ;  /* 0xbf80000003037421 */ /* 0x000fd80000010000 */
[----:B------:R-:W-:Y:S02]  /*7e00*/  @!P0 FADD.FTZ R3, R3, -1 ;  /* 0xbf80000003038421 */ /* 0x000fe40000010000 */
.L_x_34211:
[----:B------:R-:W-:Y:S05]  /*7e10*/  BSYNC B1 ;  /* 0x0000000000017941 */ /* 0x000fea0003800000 */
.L_x_34210:
[----:B------:R-:W-:Y:S01]  /*7e20*/  FFMA.FTZ R2, -R6, R3, R2 ;  /* 0x0000000306027223 */ /* 0x000fe20000010102 */
[----:B------:R-:W-:Y:S05]  /*7e30*/  BRA `(.L_x_34208) ;  /* 0x000001f000007947 */ /* 0x000fea0003800000 */
.L_x_34209:
        /* <DEDUP_REMOVED lines=15> */
.L_x_34215:
        /* <DEDUP_REMOVED lines=13> */
.L_x_34214:
[----:B------:R-:W-:Y:S05]  /*8000*/  BSYNC B1 ;  /* 0x0000000000017941 */ /* 0x000fea0003800000 */
.L_x_34213:
[----:B------:R-:W-:-:S04]  /*8010*/  FMUL.FTZ R2, R3, 1.1920928955078125e-07 ;  /* 0x3400000003027820 */ /* 0x000fc80000410000 */
[----:B------:R-:W-:Y:S02]  /*8020*/  FMUL.FTZ R2, R7, R2 ;  /* 0x0000000207027220 */ /* 0x000fe40000410000 */
.L_x_34208:
[----:B------:R-:W-:Y:S05]  /*8030*/  BSYNC B0 ;  /* 0x0000000000007941 */ /* 0x000fea0003800000 */
.L_x_34207:
        /* <DEDUP_REMOVED lines=24> */
.L_x_34219:
[----:B------:R-:W1:Y:S02]  /*81c0*/  F2I.S64.TRUNC R2, R2 ;  /* 0x0000000200027311 */ /* 0x000e64000020d900 */
[----:B-1----:R-:W-:-:S05]  /*81d0*/  IMAD.MOV.U32 R5, RZ, RZ, R2 ;  /* 0x000000ffff057224 */ /* 0x002fca00078e0002 */
[----:B------:R1:W-:Y:S01]  /*81e0*/  STG.E.U8 [R16.64], R5 ;  /* 0x0000000510007986 */ /* 0x0003e2000c101124 */
[----:B------:R-:W-:Y:S05]  /*81f0*/  BRA `(.L_x_34221) ;  /* 0x00000d3000007947 */ /* 0x000fea0003800000 */
.L_x_34218:
        /* <DEDUP_REMOVED lines=9> */
.L_x_34223:
[----:B------:R-:W1:Y:S02]  /*8290*/  F2I.FTZ.TRUNC.NTZ R3, R2 ;  /* 0x0000000200037305 */ /* 0x000e64000021f100 */
[----:B-1----:R1:W-:Y:S01]  /*82a0*/  STG.E [R16.64], R3 ;  /* 0x0000000310007986 */ /* 0x0023e2000c101924 */
[----:B------:R-:W-:Y:S05]  /*82b0*/  BRA `(.L_x_34221) ;  /* 0x00000c7000007947 */ /* 0x000fea0003800000 */
.L_x_34222:
[----:B------:R-:W1:Y:S02]  /*82c0*/  F2I.FTZ.TRUNC.NTZ R3, R2 ;  /* 0x0000000200037305 */ /* 0x000e64000021f100 */
[----:B-1----:R1:W-:Y:S01]  /*82d0*/  STG.E.U16 [R16.64], R3 ;  /* 0x0000000310007986 */ /* 0x0023e2000c101524 */
[----:B------:R-:W-:Y:S05]  /*82e0*/  BRA `(.L_x_34221) ;  /* 0x00000c4000007947 */ /* 0x000fea0003800000 */
.L_x_34217:
        /* <DEDUP_REMOVED lines=8> */
.L_x_34225:
[----:B------:R-:W-:-:S05]  /*8370*/  F2FP.PACK_AB R2, RZ, R2 ;  /* 0x00000002ff02723e */ /* 0x000fca00000000ff */
[----:B------:R1:W-:Y:S01]  /*8380*/  STG.E.U16 [R16.64], R2 ;  /* 0x0000000210007986 */ /* 0x0003e2000c101524 */
[----:B------:R-:W-:Y:S05]  /*8390*/  BRA `(.L_x_34221) ;  /* 0x00000b9000007947 */ /* 0x000fea0003800000 */
.L_x_34224:
        /* <DEDUP_REMOVED lines=9> */
.L_x_34227:
[----:B------:R-:W-:-:S04]  /*8430*/  F2FP.PACK_AB R3, RZ, R2 ;  /* 0x00000002ff03723e */ /* 0x000fc800000000ff */
[----:B------:R-:W-:-:S05]  /*8440*/  PRMT R3, R3, 0x5410, RZ ;  /* 0x0000541003037816 */ /* 0x000fca00000000ff */
[----:B------:R1:W-:Y:S01]  /*8450*/  STG.E [R16.64], R3 ;  /* 0x0000000310007986 */ /* 0x0003e2000c101924 */
[----:B------:R-:W-:Y:S05]  /*8460*/  BRA `(.L_x_34221) ;  /* 0x00000ac000007947 */ /* 0x000fea0003800000 */
.L_x_34226:
[----:B------:R-:W-:-:S06]  /*8470*/  FMUL.FTZ R2, R2, 1 ;  /* 0x3f80000002027820 */ /* 0x000fcc0000410000 */
[----:B------:R-:W1:Y:S02]  /*8480*/  F2F.F64.F32 R2, R2 ;  /* 0x0000000200027310 */ /* 0x000e640000201800 */
[----:B-1----:R1:W-:Y:S01]  /*8490*/  STG.E.64 [R16.64], R2 ;  /* 0x0000000210007986 */ /* 0x0023e2000c101b24 */
[----:B------:R-:W-:Y:S05]  /*84a0*/  BRA `(.L_x_34221) ;  /* 0x00000a8000007947 */ /* 0x000fea0003800000 */
.L_x_34216:
        /* <DEDUP_REMOVED lines=12> */
.L_x_34230:
[----:B------:R-:W-:Y:S01]  /*8570*/  FMUL.FTZ R4, R2, 1 ;  /* 0x3f80000002047820 */ /* 0x000fe20000410000 */
[----:B------:R-:W-:-:S05]  /*8580*/  CS2R R6, SRZ ;  /* 0x0000000000067805 */ /* 0x000fca000001ff00 */
[----:B------:R-:W1:Y:S02]  /*8590*/  F2F.F64.F32 R4, R4 ;  /* 0x0000000400047310 */ /* 0x000e640000201800 */
[----:B-1----:R1:W-:Y:S01]  /*85a0*/  STG.E.128 [R16.64], R4 ;  /* 0x0000000410007986 */ /* 0x0023e2000c101d24 */
[----:B------:R-:W-:Y:S05]  /*85b0*/  BRA `(.L_x_34221) ;  /* 0x0000097000007947 */ /* 0x000fea0003800000 */
.L_x_34229:
        /* <DEDUP_REMOVED lines=20> */
.L_x_34234:
[----:B------:R-:W-:Y:S05]  /*8700*/  BSYNC B0 ;  /* 0x0000000000007941 */ /* 0x000fea0003800000 */
.L_x_34233:
[----:B------:R-:W-:-:S05]  /*8710*/  LOP3.LUT R5, R0, R5, RZ, 0xfc, !PT ;  /* 0x0000000500057212 */ /* 0x000fca00078efcff */
[----:B------:R1:W-:Y:S01]  /*8720*/  STG.E.U8 [R16.64], R5 ;  /* 0x0000000510007986 */ /* 0x0003e2000c101124 */
[----:B------:R-:W-:Y:S05]  /*8730*/  BRA `(.L_x_34221) ;  /* 0x000007f000007947 */ /* 0x000fea0003800000 */
.L_x_34232:
        /* <DEDUP_REMOVED lines=12> */
.L_x_34236:
[----:B------:R-:W-:Y:S01]  /*8800*/  IMAD.MOV.U32 R0, RZ, RZ, 0x7f ;  /* 0x0000007fff007424 */ /* 0x000fe200078e00ff */
[----:B------:R-:W-:-:S04]  /*8810*/  ISETP.GT.U32.AND P0, PT, R4, 0x7f800000, PT ;  /* 0x7f8000000400780c */ /* 0x000fc80003f04070 */
[----:B------:R-:W-:-:S04]  /*8820*/  SEL R0, R0, 0x7c, P0 ;  /* 0x0000007c00007807 */ /* 0x000fc80000000000 */
.L_x_34237:
[----:B------:R-:W-:Y:S05]  /*8830*/  BSYNC B0 ;  /* 0x0000000000007941 */ /* 0x000fea0003800000 */
.L_x_34235:
[----:B------:R-:W-:-:S04]  /*8840*/  LOP3.LUT R2, R2, 0x80000000, RZ, 0xc0, !PT ;  /* 0x8000000002027812 */ /* 0x000fc800078ec0ff */
[----:B------:R-:W-:-:S04]  /*8850*/  SHF.R.U32.HI R3, RZ, 0x18, R2 ;  /* 0x00000018ff037819 */ /* 0x000fc80000011602 */
[----:B------:R-:W-:-:S05]  /*8860*/  LOP3.LUT R3, R0, R3, RZ, 0xfc, !PT ;  /* 0x0000000300037212 */ /* 0x000fca00078efcff */
[----:B------:R1:W-:Y:S01]  /*8870*/  STG.E.U8 [R16.64], R3 ;  /* 0x0000000310007986 */ /* 0x0003e2000c101124 */
[----:B------:R-:W-:Y:S05]  /*8880*/  BRA `(.L_x_34221) ;  /* 0x000006a000007947 */ /* 0x000fea0003800000 */
.L_x_34231:
[----:B------:R-:W-:-:S05]  /*8890*/  F2FP.BF16.PACK_AB R2, RZ, R2 ;  /* 0x00000002ff02723e */ /* 0x000fca00000010ff */
[----:B------:R1:W-:Y:S01]  /*88a0*/  STG.E.U16 [R16.64], R2 ;  /* 0x0000000210007986 */ /* 0x0003e2000c101524 */
[----:B------:R-:W-:Y:S05]  /*88b0*/  BRA `(.L_x_34221) ;  /* 0x0000067000007947 */ /* 0x000fea0003800000 */
.L_x_34228:
        /* <DEDUP_REMOVED lines=11> */
.L_x_34240:
        /* <DEDUP_REMOVED lines=16> */
.L_x_34243:
[----:B------:R-:W-:-:S04]  /*8a70*/  LOP3.LUT R2, R2, 0x80000000, RZ, 0xc0, !PT ;  /* 0x8000000002027812 */ /* 0x000fc800078ec0ff */
[----:B------:R-:W-:-:S04]  /*8a80*/  SHF.R.U32.HI R3, RZ, 0x18, R2 ;  /* 0x00000018ff037819 */ /* 0x000fc80000011602 */
[----:B------:R-:W-:-:S04]  /*8a90*/  LOP3.LUT R0, R0, R3, RZ, 0xfc, !PT ;  /* 0x0000000300007212 */ /* 0x000fc800078efcff */
[----:B------:R-:W-:Y:S02]  /*8aa0*/  PRMT R8, R0, 0x7610, R8 ;  /* 0x0000761000087816 */ /* 0x000fe40000000008 */
.L_x_34242:
[----:B------:R-:W-:Y:S05]  /*8ab0*/  BSYNC B0 ;  /* 0x0000000000007941 */ /* 0x000fea0003800000 */
.L_x_34241:
[----:B------:R0:W-:Y:S01]  /*8ac0*/  STG.E.U8 [R16.64], R8 ;  /* 0x0000000810007986 */ /* 0x0001e2000c101124 */
[----:B------:R-:W-:Y:S05]  /*8ad0*/  BRA `(.L_x_34221) ;  /* 0x0000045000007947 */ /* 0x000fea0003800000 */
.L_x_34239:
        /* <DEDUP_REMOVED lines=16> */
.L_x_34246:
[----:B------:R-:W-:-:S04]  /*8be0*/  LOP3.LUT R2, R2, 0x80000000, RZ, 0xc0, !PT ;  /* 0x8000000002027812 */ /* 0x000fc800078ec0ff */
[----:B------:R-:W-:-:S04]  /*8bf0*/  SHF.R.U32.HI R3, RZ, 0x18, R2 ;  /* 0x00000018ff037819 */ /* 0x000fc80000011602 */
[----:B------:R-:W-:-:S04]  /*8c00*/  LOP3.LUT R0, R0, R3, RZ, 0xfc, !PT ;  /* 0x0000000300007212 */ /* 0x000fc800078efcff */
[----:B------:R-:W-:Y:S02]  /*8c10*/  PRMT R8, R0, 0x7610, R8 ;  /* 0x0000761000087816 */ /* 0x000fe40000000008 */
.L_x_34245:
[----:B------:R-:W-:Y:S05]  /*8c20*/  BSYNC B0 ;  /* 0x0000000000007941 */ /* 0x000fea0003800000 */
.L_x_34244:
[----:B------:R0:W-:Y:S01]  /*8c30*/  STG.E.U8 [R16.64], R8 ;  /* 0x0000000810007986 */ /* 0x0001e2000c101124 */
[----:B------:R-:W-:Y:S05]  /*8c40*/  BRA `(.L_x_34221) ;  /* 0x000002e000007947 */ /* 0x000fea0003800000 */
.L_x_34238:
        /* <DEDUP_REMOVED lines=21> */
.L_x_34220:
        /* <DEDUP_REMOVED lines=20> */
.L_x_34248:
[----:B------:R-:W1:Y:S02]  /*8ee0*/  F2I.U64.TRUNC R2, R2 ;  /* 0x0000000200027311 */ /* 0x000e64000020d800 */
[----:B-1----:R1:W-:Y:S01]  /*8ef0*/  STG.E.64 [R16.64], R2 ;  /* 0x0000000210007986 */ /* 0x0023e2000c101b24 */
[----:B------:R-:W-:Y:S05]  /*8f00*/  BRA `(.L_x_34221) ;  /* 0x0000002000007947 */ /* 0x000fea0003800000 */
.L_x_34247:
[----:B------:R-:W1:Y:S02]  /*8f10*/  F2I.FTZ.U32.TRUNC.NTZ R3, R2 ;  /* 0x0000000200037305 */ /* 0x000e64000021f000 */
[----:B-1----:R1:W-:Y:S02]  /*8f20*/  STG.E [R16.64], R3 ;  /* 0x0000000310007986 */ /* 0x0023e4000c101924 */
.L_x_34221:
[----:B------:R-:W-:Y:S02]  /*8f30*/  IADD3 R19, R19, 0x80, RZ ;  /* 0x0000008013137810 */ /* 0x000fe40007ffe0ff */
.L_x_34108:
[----:B------:R-:W-:Y:S05]  /*8f40*/  BSYNC B7 ;  /* 0x0000000000077941 */ /* 0x000fea0003800000 */
.L_x_34107:
        /* <DEDUP_REMOVED lines=230> */
.L_x_34249:
        /* <DEDUP_REMOVED lines=20> */
.L_x_34254:
[----:B------:R-:W2:Y:S02]  /*9ef0*/  LDG.E.U8 R0, [R2.64] ;  /* 0x0000002402007981 */ /* 0x000ea4000c1e1100 */
[----:B--2---:R-:W0:Y:S01]  /*9f00*/  I2F.U16 R0, R0 ;  /* 0x0000000000007306 */ /* 0x004e220000101000 */
[----:B------:R-:W-:Y:S05]  /*9f10*/  BRA `(.L_x_34256) ;  /* 0x00000ca000007947 */ /* 0x000fea0003800000 */
.L_x_34253:
        /* <DEDUP_REMOVED lines=9> */
.L_x_34258:
[----:B------:R-:W2:Y:S02]  /*9fb0*/  LDG.E R0, [R2.64] ;  /* 0x0000002402007981 */ /* 0x000ea4000c1e1900 */
[----:B--2---:R-:W0:Y:S01]  /*9fc0*/  I2F R0, R0 ;  /* 0x0000000000007306 */ /* 0x004e220000201400 */
[----:B------:R-:W-:Y:S05]  /*9fd0*/  BRA `(.L_x_34256) ;  /* 0x00000be000007947 */ /* 0x000fea0003800000 */
.L_x_34257:
[----:B------:R-:W2:Y:S02]  /*9fe0*/  LDG.E.U16 R0, [R2.64] ;  /* 0x0000002402007981 */ /* 0x000ea4000c1e1500 */
[----:B--2---:R-:W0:Y:S01]  /*9ff0*/  I2F.S16 R0, R0 ;  /* 0x0000000000007306 */ /* 0x004e220000101400 */
[----:B------:R-:W-:Y:S05]  /*a000*/  BRA `(.L_x_34256) ;  /* 0x00000bb000007947 */ /* 0x000fea0003800000 */
.L_x_34252:
        /* <DEDUP_REMOVED lines=8> */
.L_x_34260:
[----:B------:R-:W2:Y:S02]  /*a090*/  LDG.E.U16 R0, [R2.64] ;  /* 0x0000002402007981 */ /* 0x000ea4000c1e1500 */
[----:B--2---:R-:W-:Y:S01]  /*a0a0*/  HADD2.F32 R0, -RZ, R0.H0_H0 ;  /* 0x20000000ff007230 */ /* 0x004fe20000004100 */
[----:B------:R-:W-:Y:S05]  /*a0b0*/  BRA `(.L_x_34256) ;  /* 0x00000b0000007947 */ /* 0x000fea0003800000 */
.L_x_34259:
        /* <DEDUP_REMOVED lines=8> */
.L_x_34262:
[----:B------:R-:W2:Y:S02]  /*a140*/  LDG.E.U16 R0, [R2.64] ;  /* 0x0000002402007981 */ /* 0x000ea4000c1e1500 */
[----:B--2---:R-:W-:Y:S01]  /*a150*/  HADD2.F32 R0, -RZ, R0.H0_H0 ;  /* 0x20000000ff007230 */ /* 0x004fe20000004100 */
[----:B------:R-:W-:Y:S05]  /*a160*/  BRA `(.L_x_34256) ;  /* 0x00000a5000007947 */ /* 0x000fea0003800000 */
.L_x_34261:
[----:B------:R-:W2:Y:S02]  /*a170*/  LDG.E.64 R2, [R2.64] ;  /* 0x0000002402027981 */ /* 0x000ea4000c1e1b00 */
[----:B--2---:R-:W0:Y:S01]  /*a180*/  F2F.F32.F64 R0, R2 ;  /* 0x0000000200007310 */ /* 0x004e220000301000 */
[----:B------:R-:W0:-:S14]  /*a190*/  DSETP.GEU.AND P0, PT, |R2|, c[0x2][0x0], PT ;  /* 0x008000000200762a */ /* 0x000e1c0003f0e200 */
[----:B0-----:R-:W-:Y:S01]  /*a1a0*/  @!P0 FMUL R0, R0, 1.175494350822287508e-38 ;  /* 0x0080000000008820 */ /* 0x001fe20000400000 */
[----:B------:R-:W-:Y:S05]  /*a1b0*/  BRA `(.L_x_34256) ;  /* 0x00000a0000007947 */ /* 0x000fea0003800000 */
.L_x_34251:
        /* <DEDUP_REMOVED lines=12> */
.L_x_34265:
[----:B------:R-:W2:Y:S02]  /*a280*/  LDG.E.64 R2, [R2.64] ;  /* 0x0000002402027981 */ /* 0x000ea4000c1e1b00 */
[----:B--2---:R-:W0:Y:S01]  /*a290*/  F2F.F32.F64 R0, R2 ;  /* 0x0000000200007310 */ /* 0x004e220000301000 */
[----:B------:R-:W0:-:S14]  /*a2a0*/  DSETP.GEU.AND P0, PT, |R2|, c[0x2][0x0], PT ;  /* 0x008000000200762a */ /* 0x000e1c0003f0e200 */
[----:B0-----:R-:W-:Y:S01]  /*a2b0*/  @!P0 FMUL R0, R0, 1.175494350822287508e-38 ;  /* 0x0080000000008820 */ /* 0x001fe20000400000 */
[----:B------:R-:W-:Y:S05]  /*a2c0*/  BRA `(.L_x_34256) ;  /* 0x000008f000007947 */ /* 0x000fea0003800000 */
.L_x_34264:
        /* <DEDUP_REMOVED lines=26> */
.L_x_34267:
        /* <DEDUP_REMOVED lines=13> */
.L_x_34266:
[----:B------:R-:W2:Y:S02]  /*a540*/  LDG.E.U16 R0, [R2.64] ;  /* 0x0000002402007981 */ /* 0x000ea4000c1e1500 */
[----:B--2---:R-:W-:Y:S01]  /*a550*/  PRMT R0, RZ, 0x5410, R0 ;  /* 0x00005410ff007816 */ /* 0x004fe20000000000 */
[----:B------:R-:W-:Y:S05]  /*a560*/  BRA `(.L_x_34256) ;  /* 0x0000065000007947 */ /* 0x000fea0003800000 */
.L_x_34263:
        /* <DEDUP_REMOVED lines=11> */
.L_x_34270:
        /* <DEDUP_REMOVED lines=20> */
.L_x_34272:
[----:B------:R-:W-:Y:S05]  /*a760*/  BSYNC B0 ;  /* 0x0000000000007941 */ /* 0x000fea0003800000 */
.L_x_34271:
[----:B------:R-:W-:Y:S01]  /*a770*/  LEA R3, R0, 0x3b800000, 0x17 ;  /* 0x3b80000000037811 */ /* 0x000fe200078eb8ff */
[----:B------:R-:W-:-:S05]  /*a780*/  IMAD.SHL.U32 R0, R2, 0x100000, RZ ;  /* 0x0010000002007824 */ /* 0x000fca00078e00ff */
[----:B------:R-:W-:Y:S01]  /*a790*/  LOP3.LUT R0, R3, R0, R4, 0xfe, !PT ;  /* 0x0000000003007212 */ /* 0x000fe200078efe04 */
[----:B------:R-:W-:Y:S05]  /*a7a0*/  BRA `(.L_x_34256) ;  /* 0x0000041000007947 */ /* 0x000fea0003800000 */
.L_x_34269:
        /* <DEDUP_REMOVED lines=20> */
.L_x_34274:
[----:B------:R-:W-:Y:S05]  /*a8f0*/  BSYNC B0 ;  /* 0x0000000000007941 */ /* 0x000fea0003800000 */
.L_x_34273:
[----:B------:R-:W-:Y:S01]  /*a900*/  LEA R3, R0, 0x37800000, 0x17 ;  /* 0x3780000000037811 */ /* 0x000fe200078eb8ff */
[----:B------:R-:W-:-:S05]  /*a910*/  IMAD.SHL.U32 R0, R2, 0x200000, RZ ;  /* 0x0020000002007824 */ /* 0x000fca00078e00ff */
[----:B------:R-:W-:Y:S01]  /*a920*/  LOP3.LUT R0, R3, R0, R4, 0xfe, !PT ;  /* 0x0000000003007212 */ /* 0x000fe200078efe04 */
[----:B------:R-:W-:Y:S05]  /*a930*/  BRA `(.L_x_34256) ;  /* 0x0000028000007947 */ /* 0x000fea0003800000 */
.L_x_34268:
        /* <DEDUP_REMOVED lines=14> */
.L_x_34255:
        /* <DEDUP_REMOVED lines=21> */
.L_x_34276:
[----:B------:R-:W2:Y:S02]  /*ab70*/  LDG.E.64 R2, [R2.64] ;  /* 0x0000002402027981 */ /* 0x000ea4000c1e1b00 */
[----:B--2---:R0:W1:Y:S01]  /*ab80*/  I2F.U64 R0, R2 ;  /* 0x0000000200007312 */ /* 0x0040620000301000 */
[----:B------:R-:W-:Y:S05]  /*ab90*/  BRA `(.L_x_34256) ;  /* 0x0000002000007947 */ /* 0x000fea0003800000 */
.L_x_34275:
[----:B------:R-:W2:Y:S02]  /*aba0*/  LDG.E R0, [R2.64] ;  /* 0x0000002402007981 */ /* 0x000ea4000c1e1900 */
[----:B--2---:R-:W0:Y:S02]  /*abb0*/  I2F.U32 R0, R0 ;  /* 0x0000000000007306 */ /* 0x004e240000201000 */
.L_x_34256:
[----:B------:R-:W-:Y:S05]  /*abc0*/  BSYNC B6 ;  /* 0x0000000000067941 */ /* 0x000fea0003800000 */
.L_x_34250:
        /* <DEDUP_REMOVED lines=27> */
.L_x_34282:
[----:B------:R-:W-:Y:S01]  /*ad80*/  FSETP.GEU.FTZ.AND P0, PT, R5, -R6, PT ;  /* 0x800000060500720b */ /* 0x000fe20003f1e000 */
[----:B------:R-:W-:-:S12]  /*ad90*/  FADD.FTZ R3, R3, -1 ;  /* 0xbf80000003037421 */ /* 0x000fd80000010000 */
[----:B------:R-:W-:Y:S02]  /*ada0*/  @!P0 FADD.FTZ R3, R3, -1 ;  /* 0xbf80000003038421 */ /* 0x000fe40000010000 */
.L_x_34281:
[----:B------:R-:W-:Y:S05]  /*adb0*/  BSYNC B1 ;  /* 0x0000000000017941 */ /* 0x000fea0003800000 */
.L_x_34280:
[----:B------:R-:W-:Y:S01]  /*adc0*/  FFMA.FTZ R2, -R6, R3, R2 ;  /* 0x0000000306027223 */ /* 0x000fe20000010102 */
[----:B------:R-:W-:Y:S05]  /*add0*/  BRA `(.L_x_34278) ;  /* 0x000001f000007947 */ /* 0x000fea0003800000 */
.L_x_34279:
        /* <DEDUP_REMOVED lines=15> */
.L_x_34285:
        /* <DEDUP_REMOVED lines=13> */
.L_x_34284:
[----:B------:R-:W-:Y:S05]  /*afa0*/  BSYNC B1 ;  /* 0x0000000000017941 */ /* 0x000fea0003800000 */
.L_x_34283:
[----:B------:R-:W-:-:S04]  /*afb0*/  FMUL.FTZ R2, R3, 1.1920928955078125e-07 ;  /* 0x3400000003027820 */ /* 0x000fc80000410000 */
[----:B------:R-:W-:Y:S02]  /*afc0*/  FMUL.FTZ R2, R7, R2 ;  /* 0x0000000207027220 */ /* 0x000fe40000410000 */
.L_x_34278:
[----:B------:R-:W-:Y:S05]  /*afd0*/  BSYNC B0 ;  /* 0x0000000000007941 */ /* 0x000fea0003800000 */
.L_x_34277:
        /* <DEDUP_REMOVED lines=24> */
.L_x_34289:
[----:B------:R-:W1:Y:S02]  /*b160*/  F2I.S64.TRUNC R2, R2 ;  /* 0x0000000200027311 */ /* 0x000e64000020d900 */
[----:B-1----:R-:W-:-:S05]  /*b170*/  IMAD.MOV.U32 R5, RZ, RZ, R2 ;  /* 0x000000ffff057224 */ /* 0x002fca00078e0002 */
[----:B------:R-:W-:Y:S01]  /*b180*/  STG.E.U8 [R16.64], R5 ;  /* 0x0000000510007986 */ /* 0x000fe2000c101124 */
[----:B------:R-:W-:Y:S05]  /*b190*/  EXIT ;  /* 0x000000000000794d */ /* 0x000fea0003800000 */
.L_x_34288:
        /* <DEDUP_REMOVED lines=9> */
.L_x_34292:
[----:B------:R-:W1:Y:S02]  /*b230*/  F2I.FTZ.TRUNC.NTZ R3, R2 ;  /* 0x0000000200037305 */ /* 0x000e64000021f100 */
[----:B-1----:R-:W-:Y:S01]  /*b240*/  STG.E [R16.64], R3 ;  /* 0x0000000310007986 */ /* 0x002fe2000c101924 */
[----:B------:R-:W-:Y:S05]  /*b250*/  EXIT ;  /* 0x000000000000794d */ /* 0x000fea0003800000 */
.L_x_34291:
[----:B------:R-:W1:Y:S02]  /*b260*/  F2I.FTZ.TRUNC.NTZ R3, R2 ;  /* 0x0000000200037305 */ /* 0x000e64000021f100 */
[----:B-1----:R-:W-:Y:S01]  /*b270*/  STG.E.U16 [R16.64], R3 ;  /* 0x0000000310007986 */ /* 0x002fe2000c101524 */
[----:B------:R-:W-:Y:S05]  /*b280*/  EXIT ;  /* 0x000000000000794d */ /* 0x000fea0003800000 */
.L_x_34287:
        /* <DEDUP_REMOVED lines=8> */
.L_x_34294:
[----:B------:R-:W-:-:S05]  /*b310*/  F2FP.PACK_AB R2, RZ, R2 ;  /* 0x00000002ff02723e */ /* 0x000fca00000000ff */
[----:B------:R-:W-:Y:S01]  /*b320*/  STG.E.U16 [R16.64], R2 ;  /* 0x0000000210007986 */ /* 0x000fe2000c101524 */
[----:B------:R-:W-:Y:S05]  /*b330*/  EXIT ;  /* 0x000000000000794d */ /* 0x000fea0003800000 */
.L_x_34293:
        /* <DEDUP_REMOVED lines=9> */
.L_x_34296:
[----:B------:R-:W-:-:S04]  /*b3d0*/  F2FP.PACK_AB R3, RZ, R2 ;  /* 0x00000002ff03723e */ /* 0x000fc800000000ff */
[----:B------:R-:W-:-:S05]  /*b3e0*/  PRMT R3, R3, 0x5410, RZ ;  /* 0x0000541003037816 */ /* 0x000fca00000000ff */
[----:B------:R-:W-:Y:S01]  /*b3f0*/  STG.E [R16.64], R3 ;  /* 0x0000000310007986 */ /* 0x000fe2000c101924 */
[----:B------:R-:W-:Y:S05]  /*b400*/  EXIT ;  /* 0x000000000000794d */ /* 0x000fea0003800000 */
.L_x_34295:
[----:B------:R-:W-:-:S06]  /*b410*/  FMUL.FTZ R2, R2, 1 ;  /* 0x3f80000002027820 */ /* 0x000fcc0000410000 */
[----:B------:R-:W1:Y:S02]  /*b420*/  F2F.F64.F32 R2, R2 ;  /* 0x0000000200027310 */ /* 0x000e640000201800 */
[----:B-1----:R-:W-:Y:S01]  /*b430*/  STG.E.64 [R16.64], R2 ;  /* 0x0000000210007986 */ /* 0x002fe2000c101b24 */
[----:B------:R-:W-:Y:S05]  /*b440*/  EXIT ;  /* 0x000000000000794d */ /* 0x000fea0003800000 */
.L_x_34286:
        /* <DEDUP_REMOVED lines=12> */
.L_x_34299:
[----:B------:R-:W-:Y:S01]  /*b510*/  FMUL.FTZ R4, R2, 1 ;  /* 0x3f80000002047820 */ /* 0x000fe20000410000 */
[----:B------:R-:W-:-:S05]  /*b520*/  CS2R R6, SRZ ;  /* 0x0000000000067805 */ /* 0x000fca000001ff00 */
[----:B------:R-:W1:Y:S02]  /*b530*/  F2F.F64.F32 R4, R4 ;  /* 0x0000000400047310 */ /* 0x000e640000201800 */
[----:B-1----:R-:W-:Y:S01]  /*b540*/  STG.E.128 [R16.64], R4 ;  /* 0x0000000410007986 */ /* 0x002fe2000c101d24 */
[----:B------:R-:W-:Y:S05]  /*b550*/  EXIT ;  /* 0x000000000000794d */ /* 0x000fea0003800000 */
.L_x_34298:
        /* <DEDUP_REMOVED lines=20> */
.L_x_34303:
[----:B------:R-:W-:Y:S05]  /*b6a0*/  BSYNC B0 ;  /* 0x0000000000007941 */ /* 0x000fea0003800000 */
.L_x_34302:
[----:B------:R-:W-:-:S05]  /*b6b0*/  LOP3.LUT R5, R0, R5, RZ, 0xfc, !PT ;  /* 0x0000000500057212 */ /* 0x000fca00078efcff */
[----:B------:R-:W-:Y:S01]  /*b6c0*/  STG.E.U8 [R16.64], R5 ;  /* 0x0000000510007986 */ /* 0x000fe2000c101124 */
[----:B------:R-:W-:Y:S05]  /*b6d0*/  EXIT ;  /* 0x000000000000794d */ /* 0x000fea0003800000 */
.L_x_34301:
        /* <DEDUP_REMOVED lines=12> */
.L_x_34305:
[----:B------:R-:W-:Y:S01]  /*b7a0*/  IMAD.MOV.U32 R0, RZ, RZ, 0x7f ;  /* 0x0000007fff007424 */ /* 0x000fe200078e00ff */
[----:B------:R-:W-:-:S04]  /*b7b0*/  ISETP.GT.U32.AND P0, PT, R4, 0x7f800000, PT ;  /* 0x7f8000000400780c */ /* 0x000fc80003f04070 */
[----:B------:R-:W-:-:S04]  /*b7c0*/  SEL R0, R0, 0x7c, P0 ;  /* 0x0000007c00007807 */ /* 0x000fc80000000000 */
.L_x_34306:
[----:B------:R-:W-:Y:S05]  /*b7d0*/  BSYNC B0 ;  /* 0x0000000000007941 */ /* 0x000fea0003800000 */
.L_x_34304:
[----:B------:R-:W-:-:S04]  /*b7e0*/  LOP3.LUT R2, R2, 0x80000000, RZ, 0xc0, !PT ;  /* 0x8000000002027812 */ /* 0x000fc800078ec0ff */
[----:B------:R-:W-:-:S04]  /*b7f0*/  SHF.R.U32.HI R3, RZ, 0x18, R2 ;  /* 0x00000018ff037819 */ /* 0x000fc80000011602 */
[----:B------:R-:W-:-:S05]  /*b800*/  LOP3.LUT R3, R0, R3, RZ, 0xfc, !PT ;  /* 0x0000000300037212 */ /* 0x000fca00078efcff */
[----:B------:R-:W-:Y:S01]  /*b810*/  STG.E.U8 [R16.64], R3 ;  /* 0x0000000310007986 */ /* 0x000fe2000c101124 */
[----:B------:R-:W-:Y:S05]  /*b820*/  EXIT ;  /* 0x000000000000794d */ /* 0x000fea0003800000 */
.L_x_34300:
[----:B------:R-:W-:-:S05]  /*b830*/  F2FP.BF16.PACK_AB R2, RZ, R2 ;  /* 0x00000002ff02723e */ /* 0x000fca00000010ff */
[----:B------:R-:W-:Y:S01]  /*b840*/  STG.E.U16 [R16.64], R2 ;  /* 0x0000000210007986 */ /* 0x000fe2000c101524 */
[----:B------:R-:W-:Y:S05]  /*b850*/  EXIT ;  /* 0x000000000000794d */ /* 0x000fea0003800000 */
.L_x_34297:
        /* <DEDUP_REMOVED lines=11> */
.L_x_34309:
        /* <DEDUP_REMOVED lines=16> */
.L_x_34312:
[----:B------:R-:W-:-:S04]  /*ba10*/  LOP3.LUT R2, R2, 0x80000000, RZ, 0xc0, !PT ;  /* 0x8000000002027812 */ /* 0x000fc800078ec0ff */
[----:B------:R-:W-:-:S04]  /*ba20*/  SHF.R.U32.HI R3, RZ, 0x18, R2 ;  /* 0x00000018ff037819 */ /* 0x000fc80000011602 */
[----:B------:R-:W-:-:S04]  /*ba30*/  LOP3.LUT R0, R0, R3, RZ, 0xfc, !PT ;  /* 0x0000000300007212 */ /* 0x000fc800078efcff */
[----:B------:R-:W-:Y:S02]  /*ba40*/  PRMT R8, R0, 0x7610, R8 ;  /* 0x0000761000087816 */ /* 0x000fe40000000008 */
.L_x_34311:
[----:B------:R-:W-:Y:S05]  /*ba50*/  BSYNC B0 ;  /* 0x0000000000007941 */ /* 0x000fea0003800000 */
.L_x_34310:
[----:B------:R-:W-:Y:S01]  /*ba60*/  STG.E.U8 [R16.64], R8 ;  /* 0x0000000810007986 */ /* 0x000fe2000c101124 */
[----:B------:R-:W-:Y:S05]  /*ba70*/  EXIT ;  /* 0x000000000000794d */ /* 0x000fea0003800000 */
.L_x_34308:
        /* <DEDUP_REMOVED lines=16> */
.L_x_34315:
[----:B------:R-:W-:-:S04]  /*bb80*/  LOP3.LUT R2, R2, 0x80000000, RZ, 0xc0, !PT ;  /* 0x8000000002027812 */ /* 0x000fc800078ec0ff */
[----:B------:R-:W-:-:S04]  /*bb90*/  SHF.R.U32.HI R3, RZ, 0x18, R2 ;  /* 0x00000018ff037819 */ /* 0x000fc80000011602 */
[----:B------:R-:W-:-:S04]  /*bba0*/  LOP3.LUT R0, R0, R3, RZ, 0xfc, !PT ;  /* 0x0000000300007212 */ /* 0x000fc800078efcff */
[----:B------:R-:W-:Y:S02]  /*bbb0*/  PRMT R8, R0, 0x7610, R8 ;  /* 0x0000761000087816 */ /* 0x000fe40000000008 */
.L_x_34314:
[----:B------:R-:W-:Y:S05]  /*bbc0*/  BSYNC B0 ;  /* 0x0000000000007941 */ /* 0x000fea0003800000 */
.L_x_34313:
[----:B------:R-:W-:Y:S01]  /*bbd0*/  STG.E.U8 [R16.64], R8 ;  /* 0x0000000810007986 */ /* 0x000fe2000c101124 */
[----:B------:R-:W-:Y:S05]  /*bbe0*/  EXIT ;  /* 0x000000000000794d */ /* 0x000fea0003800000 */
.L_x_34307:
        /* <DEDUP_REMOVED lines=21> */
.L_x_34290:
        /* <DEDUP_REMOVED lines=20> */
.L_x_34317:
[----:B------:R-:W1:Y:S02]  /*be80*/  F2I.U64.TRUNC R2, R2 ;  /* 0x0000000200027311 */ /* 0x000e64000020d800 */
[----:B-1----:R-:W-:Y:S01]  /*be90*/  STG.E.64 [R16.64], R2 ;  /* 0x0000000210007986 */ /* 0x002fe2000c101b24 */
[----:B------:R-:W-:Y:S05]  /*bea0*/  EXIT ;  /* 0x000000000000794d */ /* 0x000fea0003800000 */
.L_x_34316:
[----:B------:R-:W1:Y:S02]  /*beb0*/  F2I.FTZ.U32.TRUNC.NTZ R3, R2 ;  /* 0x0000000200037305 */ /* 0x000e64000021f000 */
[----:B-1----:R-:W-:Y:S01]  /*bec0*/  STG.E [R16.64], R3 ;  /* 0x0000000310007986 */ /* 0x002fe2000c101924 */
[----:B------:R-:W-:Y:S05]  /*bed0*/  EXIT ;  /* 0x000000000000794d */ /* 0x000fea0003800000 */
.L_x_34318:
        /* <DEDUP_REMOVED lines=10> */
.L_x_50762:


//--------------------- .text._ZN2at6native27unrolled_elementwise_kernelINS0_13AUnaryFunctorIfffZZZNS0_21remainder_kernel_cudaERNS_18TensorIteratorBaseEENKUlvE0_clEvENKUlvE0_clEvEUlffE_EESt5arrayIPcLm2EELi4E23TrivialOffsetCalculatorILi1EjESD_NS0_6memory12LoadWithCastILi1EEENSE_13StoreWithCastILi1EEEEEviT_T0_T2_T3_T4_T5_ --------------------------
	.section	.text._ZN2at6native27unrolled_elementwise_kernelINS0_13AUnaryFunctorIfffZZZNS0_21remainder_kernel_cudaERNS_18TensorIteratorBaseEENKUlvE0_clEvENKUlvE0_clEvEUlffE_EESt5arrayIPcLm2EELi4E23TrivialOffsetCalculatorILi1EjESD_NS0_6memory12LoadWithCastILi1EEENSE_13StoreWithCastILi1EEEEEviT_T0_T2_T3_T4_T5_,"ax",@progbits
	.sectioninfo	@"SHI_REGISTERS=32"
	.align	128
        .global         _ZN2at6native27unrolled_elementwise_kernelINS0_13AUnaryFunctorIfffZZZNS0_21remainder_kernel_cudaERNS_18TensorIteratorBaseEENKUlvE0_clEvENKUlvE0_clEvEUlffE_EESt5arrayIPcLm2EELi4E23TrivialOffsetCalculatorILi1EjESD_NS0_6memory12LoadWithCastILi1EEENSE_13StoreWithCastILi1EEEEEviT_T0_T2_T3_T4_T5_
        .type           _ZN2at6native27unrolled_elementwise_kernelINS0_13AUnaryFunctorIfffZZZNS0_21remainder_kernel_cudaERNS_18TensorIteratorBaseEENKUlvE0_clEvENKUlvE0_clEvEUlffE_EESt5arrayIPcLm2EELi4E23TrivialOffsetCalculatorILi1EjESD_NS0_6memory12LoadWithCastILi1EEENSE_13StoreWithCastILi1EEEEEviT_T0_T2_T3_T4_T5_,@function
        .size           _ZN2at6native27unrolled_elementwise_kernelINS0_13AUnaryFunctorIfffZZZNS0_21remainder_kernel_cudaERNS_18TensorIteratorBaseEENKUlvE0_clEvENKUlvE0_clEvEUlffE_EESt5arrayIPcLm2EELi4E23TrivialOffsetCalculatorILi1EjESD_NS0_6memory12LoadWithCastILi1EEENSE_13StoreWithCastILi1EEEEEviT_T0_T2_T3_T4_T5_,(.L_x_50763 - _ZN2at6native27unrolled_elementwise_kernelINS0_13AUnaryFunctorIfffZZZNS0_21remainder_kernel_cudaERNS_18TensorIteratorBaseEENKUlvE0_clEvENKUlvE0_clEvEUlffE_EESt5arrayIPcLm2EELi4E23TrivialOffsetCalculatorILi1EjESD_NS0_6memory12LoadWithCastILi1EEENSE_13StoreWithCastILi1EEEEEviT_T0_T2_T3_T4_T5_)
        .other          _ZN2at6native27unrolled_elementwise_kernelINS0_13AUnaryFunctorIfffZZZNS0_21remainder_kernel_cudaERNS_18TensorIteratorBaseEENKUlvE0_clEvENKUlvE0_clEvEUlffE_EESt5arrayIPcLm2EELi4E23TrivialOffsetCalculatorILi1EjESD_NS0_6memory12LoadWithCastILi1EEENSE_13StoreWithCastILi1EEEEEviT_T0_T2_T3_T4_T5_,@"STO_CUDA_ENTRY STV_DEFAULT"
_ZN2at6native27unrolled_elementwise_kernelINS0_13AUnaryFunctorIfffZZZNS0_21remainder_kernel_cudaERNS_18TensorIteratorBaseEENKUlvE0_clEvENKUlvE0_clEvEUlffE_EESt5arrayIPcLm2EELi4E23TrivialOffsetCalculatorILi1EjESD_NS0_6memory12LoadWithCastILi1EEENSE_13StoreWithCastILi1EEEEEviT_T0_T2_T3_T4_T5_:
.text._ZN2at6native27unrolled_elementwise_kernelINS0_13AUnaryFunctorIfffZZZNS0_21remainder_kernel_cudaERNS_18TensorIteratorBaseEENKUlvE0_clEvENKUlvE0_clEvEUlffE_EESt5arrayIPcLm2EELi4E23TrivialOffsetCalculatorILi1EjESD_NS0_6memory12LoadWithCastILi1EEENSE_13StoreWithCastILi1EEEEEviT_T0_T2_T3_T4_T5_:
        /* <DEDUP_REMOVED lines=31> */
.L_x_34325:
[----:B------:R-:W2:Y:S02]  /*01f0*/  LDG.E.U8 R2, [R2.64] ;  /* 0x0000002402027981 */ /* 0x000ea4000c1e1100 */
[----:B--2---:R0:W1:Y:S01]  /*0200*/  I2F.U16 R18, R2 ;  /* 0x0000000200127306 */ /* 0x0040620000101000 */
[----:B------:R-:W-:Y:S05]  /*0210*/  BRA `(.L_x_34327) ;  /* 0x00000cb000007947 */ /* 0x000fea0003800000 */
.L_x_34324:
        /* <DEDUP_REMOVED lines=9> */
.L_x_34329:
[----:B------:R-:W2:Y:S02]  /*02b0*/  LDG.E R2, [R2.64] ;  /* 0x0000002402027981 */ /* 0x000ea4000c1e1900 */
[----:B--2---:R0:W1:Y:S01]  /*02c0*/  I2F R18, R2 ;  /* 0x0000000200127306 */ /* 0x0040620000201400 */
[----:B------:R-:W-:Y:S05]  /*02d0*/  BRA `(.L_x_34327) ;  /* 0x00000bf000007947 */ /* 0x000fea0003800000 */
.L_x_34328:
[----:B------:R-:W2:Y:S02]  /*02e0*/  LDG.E.U16 R2, [R2.64] ;  /* 0x0000002402027981 */ /* 0x000ea4000c1e1500 */
[----:B--2---:R0:W1:Y:S01]  /*02f0*/  I2F.S16 R18, R2 ;  /* 0x0000000200127306 */ /* 0x0040620000101400 */
[----:B------:R-:W-:Y:S05]  /*0300*/  BRA `(.L_x_34327) ;  /* 0x00000bc000007947 */ /* 0x000fea0003800000 */
.L_x_34323:
        /* <DEDUP_REMOVED lines=8> */
.L_x_34331:
[----:B------:R-:W2:Y:S02]  /*0390*/  LDG.E.U16 R2, [R2.64] ;  /* 0x0000002402027981 */ /* 0x000ea4000c1e1500 */
[----:B--2---:R-:W-:Y:S01]  /*03a0*/  HADD2.F32 R18, -RZ, R2.H0_H0 ;  /* 0x20000002ff127230 */ /* 0x004fe20000004100 */
[----:B------:R-:W-:Y:S05]  /*03b0*/  BRA `(.L_x_34327) ;  /* 0x00000b1000007947 */ /* 0x000fea0003800000 */
.L_x_34330:
        /* <DEDUP_REMOVED lines=8> */
.L_x_34333:
[----:B------:R-:W2:Y:S02]  /*0440*/  LDG.E.U16 R2, [R2.64] ;  /* 0x0000002402027981 */ /* 0x000ea4000c1e1500 */
[----:B--2---:R-:W-:Y:S01]  /*0450*/  HADD2.F32 R18, -RZ, R2.H0_H0 ;  /* 0x20000002ff127230 */ /* 0x004fe20000004100 */
[----:B------:R-:W-:Y:S05]  /*0460*/  BRA `(.L_x_34327) ;  /* 0x00000a6000007947 */ /* 0x000fea0003800000 */
.L_x_34332:
[----:B------:R-:W2:Y:S02]  /*0470*/  LDG.E.64 R2, [R2.64] ;  /* 0x0000002402027981 */ /* 0x000ea4000c1e1b00 */
[----:B--2---:R-:W0:Y:S01]  /*0480*/  F2F.F32.F64 R18, R2 ;  /* 0x0000000200127310 */ /* 0x004e220000301000 */
[----:B------:R-:W0:-:S14]  /*0490*/  DSETP.GEU.AND P0, PT, |R2|, c[0x2][0x0], PT ;  /* 0x008000000200762a */ /* 0x000e1c0003f0e200 */
[----:B0-----:R-:W-:Y:S01]  /*04a0*/  @!P0 FMUL R18, R18, 1.175494350822287508e-38 ;  /* 0x0080000012128820 */ /* 0x001fe20000400000 */
[----:B------:R-:W-:Y:S05]  /*04b0*/  BRA `(.L_x_34327) ;  /* 0x00000a1000007947 */ /* 0x000fea0003800000 */
.L_x_34322:
        /* <DEDUP_REMOVED lines=12> */
.L_x_34336:
[----:B------:R-:W2:Y:S02]  /*0580*/  LDG.E.64 R2, [R2.64] ;  /* 0x0000002402027981 */ /* 0x000ea4000c1e1b00 */
[----:B--2---:R-:W0:Y:S01]  /*0590*/  F2F.F32.F64 R18, R2 ;  /* 0x0000000200127310 */ /* 0x004e220000301000 */
[----:B------:R-:W0:-:S14]  /*05a0*/  DSETP.GEU.AND P0, PT, |R2|, c[0x2][0x0], PT ;  /* 0x008000000200762a */ /* 0x000e1c0003f0e200 */
[----:B0-----:R-:W-:Y:S01]  /*05b0*/  @!P0 FMUL R18, R18, 1.175494350822287508e-38 ;  /* 0x0080000012128820 */ /* 0x001fe20000400000 */
[----:B------:R-:W-:Y:S05]  /*05c0*/  BRA `(.L_x_34327) ;  /* 0x0000090000007947 */ /* 0x000fea0003800000 */
.L_x_34335:
        /* <DEDUP_REMOVED lines=26> */
.L_x_34338:
        /* <DEDUP_REMOVED lines=14> */
.L_x_34337:
[----:B------:R-:W2:Y:S02]  /*0850*/  LDG.E.U16 R2, [R2.64] ;  /* 0x0000002402027981 */ /* 0x000ea4000c1e1500 */
[----:B--2---:R-:W-:Y:S01]  /*0860*/  PRMT R18, RZ, 0x5410, R2 ;  /* 0x00005410ff127816 */ /* 0x004fe20000000002 */
[----:B------:R-:W-:Y:S05]  /*0870*/  BRA `(.L_x_34327) ;  /* 0x0000065000007947 */ /* 0x000fea0003800000 */
.L_x_34334:
        /* <DEDUP_REMOVED lines=11> */
.L_x_34341:
        /* <DEDUP_REMOVED lines=20> */
.L_x_34343:
[----:B------:R-:W-:Y:S05]  /*0a70*/  BSYNC B0 ;  /* 0x0000000000007941 */ /* 0x000fea0003800000 */
.L_x_34342:
[----:B------:R-:W-:Y:S01]  /*0a80*/  IMAD.SHL.U32 R2, R2, 0x100000, RZ ;  /* 0x0010000002027824 */ /* 0x000fe200078e00ff */
[----:B------:R-:W-:-:S04]  /*0a90*/  LEA R3, R0, 0x3b800000, 0x17 ;  /* 0x3b80000000037811 */ /* 0x000fc800078eb8ff */
[----:B------:R-:W-:Y:S01]  /*0aa0*/  LOP3.LUT R18, R3, R2, R18, 0xfe, !PT ;  /* 0x0000000203127212 */ /* 0x000fe200078efe12 */
[----:B------:R-:W-:Y:S05]  /*0ab0*/  BRA `(.L_x_34327) ;  /* 0x0000041000007947 */ /* 0x000fea0003800000 */
.L_x_34340:
        /* <DEDUP_REMOVED lines=20> */
.L_x_34345:
[----:B------:R-:W-:Y:S05]  /*0c00*/  BSYNC B0 ;  /* 0x0000000000007941 */ /* 0x000fea0003800000 */
.L_x_34344:
[----:B------:R-:W-:Y:S01]  /*0c10*/  IMAD.SHL.U32 R2, R2, 0x200000, RZ ;  /* 0x0020000002027824 */ /* 0x000fe200078e00ff */
[----:B------:R-:W-:-:S04]  /*0c20*/  LEA R3, R0, 0x37800000, 0x17 ;  /* 0x3780000000037811 */ /* 0x000fc800078eb8ff */
[----:B------:R-:W-:Y:S01]  /*0c30*/  LOP3.LUT R18, R3, R2, R18, 0xfe, !PT ;  /* 0x0000000203127212 */ /* 0x000fe200078efe12 */
[----:B------:R-:W-:Y:S05]  /*0c40*/  BRA `(.L_x_34327) ;  /* 0x0000028000007947 */ /* 0x000fea0003800000 */
.L_x_34339:
        /* <DEDUP_REMOVED lines=14> */
.L_x_34326:
        /* <DEDUP_REMOVED lines=21> */
.L_x_34347:
[----:B------:R-:W2:Y:S02]  /*0e80*/  LDG.E.64 R2, [R2.64] ;  /* 0x0000002402027981 */ /* 0x000ea4000c1e1b00 */
[----:B--2---:R0:W1:Y:S01]  /*0e90*/  I2F.U64 R18, R2 ;  /* 0x0000000200127312 */ /* 0x0040620000301000 */
[----:B------:R-:W-:Y:S05]  /*0ea0*/  BRA `(.L_x_34327) ;  /* 0x0000002000007947 */ /* 0x000fea0003800000 */
.L_x_34346:
[----:B------:R-:W2:Y:S02]  /*0eb0*/  LDG.E R2, [R2.64] ;  /* 0x0000002402027981 */ /* 0x000ea4000c1e1900 */
[----:B--2---:R0:W1:Y:S02]  /*0ec0*/  I2F.U32 R18, R2 ;  /* 0x0000000200127306 */ /* 0x0040640000201000 */
.L_x_34327:
[----:B------:R-:W-:Y:S05]  /*0ed0*/  BSYNC B6 ;  /* 0x0000000000067941 */ /* 0x000fea0003800000 */
.L_x_34321:
[----:B------:R-:W2:Y:S02]  /*0ee0*/  S2R R22, SR_TID.X ;  /* 0x0000000000167919 */ /* 0x000ea40000002100 */
[----:B--2---:R-:W-:Y:S02]  /*0ef0*/  IADD3 R22, R22, 0x80, RZ ;  /* 0x0000008016167810 */ /* 0x004fe40007ffe0ff */
.L_x_34320:
[----:B-1----:R-:W-:Y:S05]  /*0f00*/  BSYNC B7 ;  /* 0x0000000000077941 */ /* 0x002fea0003800000 */
.L_x_34319:
        /* <DEDUP_REMOVED lines=23> */
.L_x_34354:
[----:B------:R-:W2:Y:S02]  /*1080*/  LDG.E.U8 R2, [R2.64] ;  /* 0x0000002402027981 */ /* 0x000ea4000c1e1100 */
[----:B--2---:R0:W1:Y:S01]  /*1090*/  I2F.U16 R27, R2 ;  /* 0x00000002001b7306 */ /* 0x0040620000101000 */
[----:B------:R-:W-:Y:S05]  /*10a0*/  BRA `(.L_x_34356) ;  /* 0x00000ca000007947 */ /* 0x000fea0003800000 */
.L_x_34353:
        /* <DEDUP_REMOVED lines=9> */
.L_x_34358:
[----:B------:R-:W2:Y:S02]  /*1140*/  LDG.E R2, [R2.64] ;  /* 0x0000002402027981 */ /* 0x000ea4000c1e1900 */
[----:B--2---:R0:W1:Y:S01]  /*1150*/  I2F R27, R2 ;  /* 0x00000002001b7306 */ /* 0x0040620000201400 */
[----:B------:R-:W-:Y:S05]  /*1160*/  BRA `(.L_x_34356) ;  /* 0x00000be000007947 */ /* 0x000fea0003800000 */
.L_x_34357:
[----:B------:R-:W2:Y:S02]  /*1170*/  LDG.E.U16 R2, [R2.64] ;  /* 0x0000002402027981 */ /* 0x000ea4000c1e1500 */
[----:B--2---:R0:W1:Y:S01]  /*1180*/  I2F.S16 R27, R2 ;  /* 0x00000002001b7306 */ /* 0x0040620000101400 */
[----:B------:R-:W-:Y:S05]  /*1190*/  BRA `(.L_x_34356) ;  /* 0x00000bb000007947 */ /* 0x000fea0003800000 */
.L_x_34352:
        /* <DEDUP_REMOVED lines=8> */
.L_x_34360:
[----:B------:R-:W2:Y:S02]  /*1220*/  LDG.E.U16 R2, [R2.64] ;  /* 0x0000002402027981 */ /* 0x000ea4000c1e1500 */
[----:B--2---:R-:W-:Y:S01]  /*1230*/  HADD2.F32 R27, -RZ, R2.H0_H0 ;  /* 0x20000002ff1b7230 */ /* 0x004fe20000004100 */
[----:B------:R-:W-:Y:S05]  /*1240*/  BRA `(.L_x_34356) ;  /* 0x00000b0000007947 */ /* 0x000fea0003800000 */
.L_x_34359:
        /* <DEDUP_REMOVED lines=8> */
.L_x_34362:
[----:B------:R-:W2:Y:S02]  /*12d0*/  LDG.E.U16 R2, [R2.64] ;  /* 0x0000002402027981 */ /* 0x000ea4000c1e1500 */
[----:B--2---:R-:W-:Y:S01]  /*12e0*/  HADD2.F32 R27, -RZ, R2.H0_H0 ;  /* 0x20000002ff1b7230 */ /* 0x004fe20000004100 */
[----:B------:R-:W-:Y:S05]  /*12f0*/  BRA `(.L_x_34356) ;  /* 0x00000a5000007947 */ /* 0x000fea0003800000 */
.L_x_34361:
[----:B------:R-:W2:Y:S02]  /*1300*/  LDG.E.64 R2, [R2.64] ;  /* 0x0000002402027981 */ /* 0x000ea4000c1e1b00 */
[----:B--2---:R-:W0:Y:S01]  /*1310*/  F2F.F32.F64 R27, R2 ;  /* 0x00000002001b7310 */ /* 0x004e220000301000 */
[----:B------:R-:W0:-:S14]  /*1320*/  DSETP.GEU.AND P0, PT, |R2|, c[0x2][0x0], PT ;  /* 0x008000000200762a */ /* 0x000e1c0003f0e200 */
[----:B0-----:R-:W-:Y:S01]  /*1330*/  @!P0 FMUL R27, R27, 1.175494350822287508e-38 ;  /* 0x008000001b1b8820 */ /* 0x001fe20000400000 */
[----:B------:R-:W-:Y:S05]  /*1340*/  BRA `(.L_x_34356) ;  /* 0x00000a0000007947 */ /* 0x000fea0003800000 */
.L_x_34351:
        /* <DEDUP_REMOVED lines=12> */
.L_x_34365:
[----:B------:R-:W2:Y:S02]  /*1410*/  LDG.E.64 R2, [R2.64] ;  /* 0x0000002402027981 */ /* 0x000ea4000c1e1b00 */
[----:B--2---:R-:W0:Y:S01]  /*1420*/  F2F.F32.F64 R27, R2 ;  /* 0x00000002001b7310 */ /* 0x004e220000301000 */
[----:B------:R-:W0:-:S14]  /*1430*/  DSETP.GEU.AND P0, PT, |R2|, c[0x2][0x0], PT ;  /* 0x008000000200762a */ /* 0x000e1c0003f0e200 */
[----:B0-----:R-:W-:Y:S01]  /*1440*/  @!P0 FMUL R27, R27, 1.175494350822287508e-38 ;  /* 0x008000001b1b8820 */ /* 0x001fe20000400000 */
[----:B------:R-:W-:Y:S05]  /*1450*/  BRA `(.L_x_34356) ;  /* 0x000008f000007947 */ /* 0x000fea0003800000 */
.L_x_34364:
        /* <DEDUP_REMOVED lines=26> */
.L_x_34367:
        /* <DEDUP_REMOVED lines=13> */
.L_x_34366:
[----:B------:R-:W2:Y:S02]  /*16d0*/  LDG.E.U16 R2, [R2.64] ;  /* 0x0000002402027981 */ /* 0x000ea4000c1e1500 */
[----:B--2---:R-:W-:Y:S01]  /*16e0*/  PRMT R27, RZ, 0x5410, R2 ;  /* 0x00005410ff1b7816 */ /* 0x004fe20000000002 */
[----:B------:R-:W-:Y:S05]  /*16f0*/  BRA `(.L_x_34356) ;  /* 0x0000065000007947 */ /* 0x000fea0003800000 */
.L_x_34363:
        /* <DEDUP_REMOVED lines=11> */
.L_x_34370:
        /* <DEDUP_REMOVED lines=20> */
.L_x_34372:
[----:B------:R-:W-:Y:S05]  /*18f0*/  BSYNC B0 ;  /* 0x0000000000007941 */ /* 0x000fea0003800000 */
.L_x_34371:
[----:B------:R-:W-:Y:S01]  /*1900*/  IMAD.SHL.U32 R2, R2, 0x100000, RZ ;  /* 0x0010000002027824 */ /* 0x000fe200078e00ff */
[----:B------:R-:W-:-:S04]  /*1910*/  LEA R0, R0, 0x3b800000, 0x17 ;  /* 0x3b80000000007811 */ /* 0x000fc800078eb8ff */
[----:B------:R-:W-:Y:S01]  /*1920*/  LOP3.LUT R27, R0, R2, R27, 0xfe, !PT ;  /* 0x00000002001b7212 */ /* 0x000fe200078efe1b */
[----:B------:R-:W-:Y:S05]  /*1930*/  BRA `(.L_x_34356) ;  /* 0x0000041000007947 */ /* 0x000fea0003800000 */
.L_x_34369:
        /* <DEDUP_REMOVED lines=20> */
.L_x_34374:
[----:B------:R-:W-:Y:S05]  /*1a80*/  BSYNC B0 ;  /* 0x0000000000007941 */ /* 0x000fea0003800000 */
.L_x_34373:
[----:B------:R-:W-:Y:S01]  /*1a90*/  IMAD.SHL.U32 R2, R2, 0x200000, RZ ;  /* 0x0020000002027824 */ /* 0x000fe200078e00ff */
[----:B------:R-:W-:-:S04]  /*1aa0*/  LEA R0, R0, 0x37800000, 0x17 ;  /* 0x3780000000007811 */ /* 0x000fc800078eb8ff */
[----:B------:R-:W-:Y:S01]  /*1ab0*/  LOP3.LUT R27, R0, R2, R27, 0xfe, !PT ;  /* 0x00000002001b7212 */ /* 0x000fe200078efe1b */
[----:B------:R-:W-:Y:S05]  /*1ac0*/  BRA `(.L_x_34356) ;  /* 0x0000028000007947 */ /* 0x000fea0003800000 */
.L_x_34368:
        /* <DEDUP_REMOVED lines=14> */
.L_x_34355:
        /* <DEDUP_REMOVED lines=21> */
.L_x_34376:
[----:B------:R-:W2:Y:S02]  /*1d00*/  LDG.E.64 R2, [R2.64] ;  /* 0x0000002402027981 */ /* 0x000ea4000c1e1b00 */
[----:B--2---:R0:W1:Y:S01]  /*1d10*/  I2F.U64 R27, R2 ;  /* 0x00000002001b7312 */ /* 0x0040620000301000 */
[----:B------:R-:W-:Y:S05]  /*1d20*/  BRA `(.L_x_34356) ;  /* 0x0000002000007947 */ /* 0x000fea0003800000 */
.L_x_34375:
[----:B------:R-:W2:Y:S02]  /*1d30*/  LDG.E R2, [R2.64] ;  /* 0x0000002402027981 */ /* 0x000ea4000c1e1900 */
[----:B--2---:R0:W1:Y:S02]  /*1d40*/  I2F.U32 R27, R2 ;  /* 0x00000002001b7306 */ /* 0x0040640000201000 */
.L_x_34356:
[----:B------:R-:W-:Y:S05]  /*1d50*/  BSYNC B6 ;  /* 0x0000000000067941 */ /* 0x000fea0003800000 */
.L_x_34350:
[----:B------:R-:W-:Y:S02]  /*1d60*/  IADD3 R22, R22, 0x80, RZ ;  /* 0x0000008016167810 */ /* 0x000fe40007ffe0ff */
.L_x_34349:
[----:B------:R-:W-:Y:S05]  /*1d70*/  BSYNC B7 ;  /* 0x0000000000077941 */ /* 0x000fea0003800000 */
.L_x_34348:
[----:B------:R-:W-:Y:S01]  /*1d80*/  ISETP.GE.AND P0, PT, R22, R16, PT ;  /* 0x000000101600720c */ /* 0x000fe20003f06270 */
[----:B------:R-:W-:Y:S01]  /*1d90*/  BSSY B7, `(.L_x_34377) ;  /* 0x00000e7000077945 */ /* 0x000fe20003800000 */
[----:B------:R-:W-:Y:S02]  /*1da0*/  IMAD.MOV.U32 R23, RZ, RZ, RZ ;  /* 0x000000ffff177224 */ /* 0x000fe400078e00ff */
[----:B------:R-:W-:-:S09]  /*1db0*/  IMAD.MOV.U32 R29, RZ, RZ, RZ ;  /* 0x000000ffff1d7224 */ /* 0x000fd200078e00ff */
        /* <DEDUP_REMOVED lines=21> */
.L_x_34383:
[----:B------:R-:W2:Y:S02]  /*1f10*/  LDG.E.U8 R2, [R2.64] ;  /* 0x0000002402027981 */ /* 0x000ea4000c1e1100 */
[----:B--2---:R0:W2:Y:S01]  /*1f20*/  I2F.U16 R29, R2 ;  /* 0x00000002001d7306 */ /* 0x0040a20000101000 */
[----:B------:R-:W-:Y:S05]  /*1f30*/  BRA `(.L_x_34385) ;  /* 0x00000ca000007947 */ /* 0x000fea0003800000 */
.L_x_34382:
        /* <DEDUP_REMOVED lines=9> */
.L_x_34387:
[----:B------:R-:W2:Y:S02]  /*1fd0*/  LDG.E R2, [R2.64] ;  /* 0x0000002402027981 */ /* 0x000ea4000c1e1900 */
[----:B--2---:R0:W2:Y:S01]  /*1fe0*/  I2F R29, R2 ;  /* 0x00000002001d7306 */ /* 0x0040a20000201400 */
[----:B------:R-:W-:Y:S05]  /*1ff0*/  BRA `(.L_x_34385) ;  /* 0x00000be000007947 */ /* 0x000fea0003800000 */
.L_x_34386:
[----:B------:R-:W2:Y:S02]  /*2000*/  LDG.E.U16 R2, [R2.64] ;  /* 0x0000002402027981 */ /* 0x000ea4000c1e1500 */
[----:B--2---:R0:W2:Y:S01]  /*2010*/  I2F.S16 R29, R2 ;  /* 0x00000002001d7306 */ /* 0x0040a20000101400 */
[----:B------:R-:W-:Y:S05]  /*2020*/  BRA `(.L_x_34385) ;  /* 0x00000bb000007947 */ /* 0x000fea0003800000 */
.L_x_34381:
        /* <DEDUP_REMOVED lines=8> */
.L_x_34389:
[----:B------:R-:W2:Y:S02]  /*20b0*/  LDG.E.U16 R2, [R2.64] ;  /* 0x0000002402027981 */ /* 0x000ea4000c1e1500 */
[----:B--2---:R-:W-:Y:S01]  /*20c0*/  HADD2.F32 R29, -RZ, R2.H0_H0 ;  /* 0x20000002ff1d7230 */ /* 0x004fe20000004100 */
[----:B------:R-:W-:Y:S05]  /*20d0*/  BRA `(.L_x_34385) ;  /* 0x00000b0000007947 */ /* 0x000fea0003800000 */
.L_x_34388:
        /* <DEDUP_REMOVED lines=8> */
.L_x_34391:
[----:B------:R-:W2:Y:S02]  /*2160*/  LDG.E.U16 R2, [R2.64] ;  /* 0x0000002402027981 */ /* 0x000ea4000c1e1500 */
[----:B--2---:R-:W-:Y:S01]  /*2170*/  HADD2.F32 R29, -RZ, R2.H0_H0 ;  /* 0x20000002ff1d7230 */ /* 0x004fe20000004100 */
[----:B------:R-:W-:Y:S05]  /*2180*/  BRA `(.L_x_34385) ;  /* 0x00000a5000007947 */ /* 0x000fea0003800000 */
.L_x_34390:
[----:B------:R-:W2:Y:S02]  /*2190*/  LDG.E.64 R2, [R2.64] ;  /* 0x0000002402027981 */ /* 0x000ea4000c1e1b00 */
[----:B--2---:R-:W0:Y:S01]  /*21a0*/  F2F.F32.F64 R29, R2 ;  /* 0x00000002001d7310 */ /* 0x004e220000301000 */
[----:B------:R-:W0:-:S14]  /*21b0*/  DSETP.GEU.AND P0, PT, |R2|, c[0x2][0x0], PT ;  /* 0x008000000200762a */ /* 0x000e1c0003f0e200 */
[----:B0-----:R-:W-:Y:S01]  /*21c0*/  @!P0 FMUL R29, R29, 1.175494350822287508e-38 ;  /* 0x008000001d1d8820 */ /* 0x001fe20000400000 */
[----:B------:R-:W-:Y:S05]  /*21d0*/  BRA `(.L_x_34385) ;  /* 0x00000a0000007947 */ /* 0x000fea0003800000 */
.L_x_34380:
        /* <DEDUP_REMOVED lines=12> */
.L_x_34394:
[----:B------:R-:W2:Y:S02]  /*22a0*/  LDG.E.64 R2, [R2.64] ;  /* 0x0000002402027981 */ /* 0x000ea4000c1e1b00 */
[----:B--2---:R-:W0:Y:S01]  /*22b0*/  F2F.F32.F64 R29, R2 ;  /* 0x00000002001d7310 */ /* 0x004e220000301000 */
[----:B------:R-:W0:-:S14]  /*22c0*/  DSETP.GEU.AND P0, PT, |R2|, c[0x2][0x0], PT ;  /* 0x008000000200762a */ /* 0x000e1c0003f0e200 */
[----:B0-----:R-:W-:Y:S01]  /*22d0*/  @!P0 FMUL R29, R29, 1.175494350822287508e-38 ;  /* 0x008000001d1d8820 */ /* 0x001fe20000400000 */
[----:B------:R-:W-:Y:S05]  /*22e0*/  BRA `(.L_x_34385) ;  /* 0x000008f000007947 */ /* 0x000fea0003800000 */
.L_x_34393:
        /* <DEDUP_REMOVED lines=26> */
.L_x_34396:
        /* <DEDUP_REMOVED lines=13> */
.L_x_34395:
[----:B------:R-:W2:Y:S02]  /*2560*/  LDG.E.U16 R2, [R2.64] ;  /* 0x0000002402027981 */ /* 0x000ea4000c1e1500 */
[----:B--2---:R-:W-:Y:S01]  /*2570*/  PRMT R29, RZ, 0x5410, R2 ;  /* 0x00005410ff1d7816 */ /* 0x004fe20000000002 */
[----:B------:R-:W-:Y:S05]  /*2580*/  BRA `(.L_x_34385) ;  /* 0x0000065000007947 */ /* 0x000fea0003800000 */
.L_x_34392:
        /* <DEDUP_REMOVED lines=11> */
.L_x_34399:
        /* <DEDUP_REMOVED lines=20> */
.L_x_34401:
[----:B------:R-:W-:Y:S05]  /*2780*/  BSYNC B0 ;  /* 0x0000000000007941 */ /* 0x000fea0003800000 */
.L_x_34400:
[----:B------:R-:W-:Y:S01]  /*2790*/  IMAD.SHL.U32 R2, R2, 0x100000, RZ ;  /* 0x0010000002027824 */ /* 0x000fe200078e00ff */
[----:B------:R-:W-:-:S04]  /*27a0*/  LEA R0, R0, 0x3b800000, 0x17 ;  /* 0x3b80000000007811 */ /* 0x000fc800078eb8ff */
[----:B------:R-:W-:Y:S01]  /*27b0*/  LOP3.LUT R29, R0, R2, R29, 0xfe, !PT ;  /* 0x00000002001d7212 */ /* 0x000fe200078efe1d */
[----:B------:R-:W-:Y:S05]  /*27c0*/  BRA `(.L_x_34385) ;  /* 0x0000041000007947 */ /* 0x000fea0003800000 */
.L_x_34398:
        /* <DEDUP_REMOVED lines=20> */
.L_x_34403:
[----:B------:R-:W-:Y:S05]  /*2910*/  BSYNC B0 ;  /* 0x0000000000007941 */ /* 0x000fea0003800000 */
.L_x_34402:
[----:B------:R-:W-:Y:S01]  /*2920*/  IMAD.SHL.U32 R2, R2, 0x200000, RZ ;  /* 0x0020000002027824 */ /* 0x000fe200078e00ff */
[----:B------:R-:W-:-:S04]  /*2930*/  LEA R0, R0, 0x37800000, 0x17 ;  /* 0x3780000000007811 */ /* 0x000fc800078eb8ff */
[----:B------:R-:W-:Y:S01]  /*2940*/  LOP3.LUT R29, R0, R2, R29, 0xfe, !PT ;  /* 0x00000002001d7212 */ /* 0x000fe200078efe1d */
[----:B------:R-:W-:Y:S05]  /*2950*/  BRA `(.L_x_34385) ;  /* 0x0000028000007947 */ /* 0x000fea0003800000 */
.L_x_34397:
        /* <DEDUP_REMOVED lines=14> */
.L_x_34384:
        /* <DEDUP_REMOVED lines=21> */
.L_x_34405:
[----:B------:R-:W2:Y:S02]  /*2b90*/  LDG.E.64 R2, [R2.64] ;  /* 0x0000002402027981 */ /* 0x000ea4000c1e1b00 */
[----:B--2---:R0:W2:Y:S01]  /*2ba0*/  I2F.U64 R29, R2 ;  /* 0x00000002001d7312 */ /* 0x0040a20000301000 */
[----:B------:R-:W-:Y:S05]  /*2bb0*/  BRA `(.L_x_34385) ;  /* 0x0000002000007947 */ /* 0x000fea0003800000 */
.L_x_34404:
[----:B------:R-:W2:Y:S02]  /*2bc0*/  LDG.E R2, [R2.64] ;  /* 0x0000002402027981 */ /* 0x000ea4000c1e1900 */
[----:B--2---:R0:W2:Y:S02]  /*2bd0*/  I2F.U32 R29, R2 ;  /* 0x00000002001d7306 */ /* 0x0040a40000201000 */
.L_x_34385:
[----:B------:R-:W-:Y:S05]  /*2be0*/  BSYNC B6 ;  /* 0x0000000000067941 */ /* 0x000fea0003800000 */
.L_x_34379:
[----:B------:R-:W-:Y:S02]  /*2bf0*/  IADD3 R22, R22, 0x80, RZ ;  /* 0x0000008016167810 */ /* 0x000fe40007ffe0ff */
.L_x_34378:
[----:B------:R-:W-:Y:S05]  /*2c00*/  BSYNC B7 ;  /* 0x0000000000077941 */ /* 0x000fea0003800000 */
.L_x_34377:
        /* <DEDUP_REMOVED lines=21> */
.L_x_34411:
[----:B------:R-:W3:Y:S02]  /*2d60*/  LDG.E.U8 R2, [R2.64] ;  /* 0x0000002402027981 */ /* 0x000ee4000c1e1100 */
[----:B---3--:R0:W3:Y:S01]  /*2d70*/  I2F.U16 R23, R2 ;  /* 0x0000000200177306 */ /* 0x0080e20000101000 */
[----:B------:R-:W-:Y:S05]  /*2d80*/  BRA `(.L_x_34407) ;  /* 0x00000c7000007947 */ /* 0x000fea0003800000 */
.L_x_34410:
        /* <DEDUP_REMOVED lines=9> */
.L_x_34414:
[----:B------:R-:W3:Y:S02]  /*2e20*/  LDG.E R2, [R2.64] ;  /* 0x0000002402027981 */ /* 0x000ee4000c1e1900 */
[----:B---3--:R0:W3:Y:S01]  /*2e30*/  I2F R23, R2 ;  /* 0x0000000200177306 */ /* 0x0080e20000201400 */
[----:B------:R-:W-:Y:S05]  /*2e40*/  BRA `(.L_x_34407) ;  /* 0x00000bb000007947 */ /* 0x000fea0003800000 */
.L_x_34413:
[----:B------:R-:W3:Y:S02]  /*2e50*/  LDG.E.U16 R2, [R2.64] ;  /* 0x0000002402027981 */ /* 0x000ee4000c1e1500 */
[----:B---3--:R0:W3:Y:S01]  /*2e60*/  I2F.S16 R23, R2 ;  /* 0x0000000200177306 */ /* 0x0080e20000101400 */
[----:B------:R-:W-:Y:S05]  /*2e70*/  BRA `(.L_x_34407) ;  /* 0x00000b8000007947 */ /* 0x000fea0003800000 */
.L_x_34409:
        /* <DEDUP_REMOVED lines=8> */
.L_x_34416:
[----:B------:R-:W3:Y:S02]  /*2f00*/  LDG.E.U16 R2, [R2.64] ;  /* 0x0000002402027981 */ /* 0x000ee4000c1e1500 */
[----:B---3--:R-:W-:Y:S01]  /*2f10*/  HADD2.F32 R23, -RZ, R2.H0_H0 ;  /* 0x20000002ff177230 */ /* 0x008fe20000004100 */
[----:B------:R-:W-:Y:S05]  /*2f20*/  BRA `(.L_x_34407) ;  /* 0x00000ad000007947 */ /* 0x000fea0003800000 */
.L_x_34415:
        /* <DEDUP_REMOVED lines=8> */
.L_x_34418:
[----:B------:R-:W3:Y:S02]  /*2fb0*/  LDG.E.U16 R2, [R2.64] ;  /* 0x0000002402027981 */ /* 0x000ee4000c1e1500 */
[----:B---3--:R-:W-:Y:S01]  /*2fc0*/  HADD2.F32 R23, -RZ, R2.H0_H0 ;  /* 0x20000002ff177230 */ /* 0x008fe20000004100 */
[----:B------:R-:W-:Y:S05]  /*2fd0*/  BRA `(.L_x_34407) ;  /* 0x00000a2000007947 */ /* 0x000fea0003800000 */
.L_x_34417:
[----:B------:R-:W3:Y:S02]  /*2fe0*/  LDG.E.64 R2, [R2.64] ;  /* 0x0000002402027981 */ /* 0x000ee4000c1e1b00 */
[----:B---3--:R-:W0:Y:S01]  /*2ff0*/  F2F.F32.F64 R23, R2 ;  /* 0x0000000200177310 */ /* 0x008e220000301000 */
[----:B------:R-:W0:-:S14]  /*3000*/  DSETP.GEU.AND P0, PT, |R2|, c[0x2][0x0], PT ;  /* 0x008000000200762a */ /* 0x000e1c0003f0e200 */
[----:B0-----:R-:W-:Y:S01]  /*3010*/  @!P0 FMUL R23, R23, 1.175494350822287508e-38 ;  /* 0x0080000017178820 */ /* 0x001fe20000400000 */
[----:B------:R-:W-:Y:S05]  /*3020*/  BRA `(.L_x_34407) ;  /* 0x000009d000007947 */ /* 0x000fea0003800000 */
.L_x_34408:
        /* <DEDUP_REMOVED lines=12> */
.L_x_34421:
[----:B------:R-:W3:Y:S02]  /*30f0*/  LDG.E.64 R2, [R2.64] ;  /* 0x0000002402027981 */ /* 0x000ee4000c1e1b00 */
[----:B---3--:R-:W0:Y:S01]  /*3100*/  F2F.F32.F64 R23, R2 ;  /* 0x0000000200177310 */ /* 0x008e220000301000 */
[----:B------:R-:W0:-:S14]  /*3110*/  DSETP.GEU.AND P0, PT, |R2|, c[0x2][0x0], PT ;  /* 0x008000000200762a */ /* 0x000e1c0003f0e200 */
[----:B0-----:R-:W-:Y:S01]  /*3120*/  @!P0 FMUL R23, R23, 1.175494350822287508e-38 ;  /* 0x0080000017178820 */ /* 0x001fe20000400000 */
[----:B------:R-:W-:Y:S05]  /*3130*/  BRA `(.L_x_34407) ;  /* 0x000008c000007947 */ /* 0x000fea0003800000 */
.L_x_34420:
        /* <DEDUP_REMOVED lines=26> */
.L_x_34423:
        /* <DEDUP_REMOVED lines=13> */
.L_x_34422:
[----:B------:R-:W3:Y:S02]  /*33b0*/  LDG.E.U16 R2, [R2.64] ;  /* 0x0000002402027981 */ /* 0x000ee4000c1e1500 */
[----:B---3--:R-:W-:Y:S01]  /*33c0*/  PRMT R23, RZ, 0x5410, R2 ;  /* 0x00005410ff177816 */ /* 0x008fe20000000002 */
[----:B------:R-:W-:Y:S05]  /*33d0*/  BRA `(.L_x_34407) ;  /* 0x0000062000007947 */ /* 0x000fea0003800000 */
.L_x_34419:
        /* <DEDUP_REMOVED lines=11> */
.L_x_34426:
        /* <DEDUP_REMOVED lines=19> */
.L_x_34428:
[----:B------:R-:W-:Y:S05]  /*35c0*/  BSYNC B0 ;  /* 0x0000000000007941 */ /* 0x000fea0003800000 */
.L_x_34427:
[----:B------:R-:W-:Y:S01]  /*35d0*/  IMAD.SHL.U32 R2, R2, 0x100000, RZ ;  /* 0x0010000002027824 */ /* 0x000fe200078e00ff */
[----:B------:R-:W-:-:S04]  /*35e0*/  LEA R0, R0, 0x3b800000, 0x17 ;  /* 0x3b80000000007811 */ /* 0x000fc800078eb8ff */
[----:B------:R-:W-:Y:S01]  /*35f0*/  LOP3.LUT R23, R0, R2, R23, 0xfe, !PT ;  /* 0x0000000200177212 */ /* 0x000fe200078efe17 */
[----:B------:R-:W-:Y:S05]  /*3600*/  BRA `(.L_x_34407) ;  /* 0x000003f000007947 */ /* 0x000fea0003800000 */
.L_x_34425:
        /* <DEDUP_REMOVED lines=19> */
.L_x_34430:
[----:B------:R-:W-:Y:S05]  /*3740*/  BSYNC B0 ;  /* 0x0000000000007941 */ /* 0x000fea0003800000 */
.L_x_34429:
[----:B------:R-:W-:Y:S01]  /*3750*/  IMAD.SHL.U32 R2, R2, 0x200000, RZ ;  /* 0x0020000002027824 */ /* 0x000fe200078e00ff */
[----:B------:R-:W-:-:S04]  /*3760*/  LEA R0, R0, 0x37800000, 0x17 ;  /* 0x3780000000007811 */ /* 0x000fc800078eb8ff */
[----:B------:R-:W-:Y:S01]  /*3770*/  LOP3.LUT R23, R0, R2, R23, 0xfe, !PT ;  /* 0x0000000200177212 */ /* 0x000fe200078efe17 */
[----:B------:R-:W-:Y:S05]  /*3780*/  BRA `(.L_x_34407) ;  /* 0x0000027000007947 */ /* 0x000fea0003800000 */
.L_x_34424:
        /* <DEDUP_REMOVED lines=14> */
.L_x_34412:
        /* <DEDUP_REMOVED lines=20> */
.L_x_34432:
[----:B------:R-:W3:Y:S02]  /*39b0*/  LDG.E.64 R2, [R2.64] ;  /* 0x0000002402027981 */ /* 0x000ee4000c1e1b00 */
[----:B---3--:R0:W3:Y:S01]  /*39c0*/  I2F.U64 R23, R2 ;  /* 0x0000000200177312 */ /* 0x0080e20000301000 */
[----:B------:R-:W-:Y:S05]  /*39d0*/  BRA `(.L_x_34407) ;  /* 0x0000002000007947 */ /* 0x000fea0003800000 */
.L_x_34431:
[----:B------:R-:W3:Y:S02]  /*39e0*/  LDG.E R2, [R2.64] ;  /* 0x0000002402027981 */ /* 0x000ee4000c1e1900 */
[----:B---3--:R0:W3:Y:S02]  /*39f0*/  I2F.U32 R23, R2 ;  /* 0x0000000200177306 */ /* 0x0080e40000201000 */
.L_x_34407:
[----:B------:R-:W-:Y:S05]  /*3a00*/  BSYNC B6 ;  /* 0x0000000000067941 */ /* 0x000fea0003800000 */
.L_x_34406:
        /* <DEDUP_REMOVED lines=32> */
.L_x_34440:
[----:B------:R-:W-:Y:S01]  /*3c10*/  FSETP.GEU.FTZ.AND P0, PT, R3, -R2, PT ;  /* 0x800000020300720b */ /* 0x000fe20003f1e000 */
[----:B------:R-:W-:-:S12]  /*3c20*/  FADD.FTZ R5, R5, -1 ;  /* 0xbf80000005057421 */ /* 0x000fd80000010000 */
[----:B------:R-:W-:Y:S02]  /*3c30*/  @!P0 FADD.FTZ R5, R5, -1 ;  /* 0xbf80000005058421 */ /* 0x000fe40000010000 */
.L_x_34439:
[----:B------:R-:W-:Y:S05]  /*3c40*/  BSYNC B2 ;  /* 0x0000000000027941 */ /* 0x000fea0003800000 */
.L_x_34438:
[----:B------:R-:W-:Y:S01]  /*3c50*/  FFMA.FTZ R4, -R2, R5, R4 ;  /* 0x0000000502047223 */ /* 0x000fe20000010104 */
[----:B------:R-:W-:Y:S05]  /*3c60*/  BRA `(.L_x_34436) ;  /* 0x000001f000007947 */ /* 0x000fea0003800000 */
.L_x_34437:
        /* <DEDUP_REMOVED lines=15> */
.L_x_34443:
        /* <DEDUP_REMOVED lines=13> */
.L_x_34442:
[----:B------:R-:W-:Y:S05]  /*3e30*/  BSYNC B2 ;  /* 0x0000000000027941 */ /* 0x000fea0003800000 */
.L_x_34441:
[----:B------:R-:W-:-:S04]  /*3e40*/  FMUL.FTZ R3, R0, 1.1920928955078125e-07 ;  /* 0x3400000000037820 */ /* 0x000fc80000410000 */
[----:B------:R-:W-:Y:S02]  /*3e50*/  FMUL.FTZ R4, R6, R3 ;  /* 0x0000000306047220 */ /* 0x000fe40000410000 */
.L_x_34436:
[----:B------:R-:W-:Y:S05]  /*3e60*/  BSYNC B0 ;  /* 0x0000000000007941 */ /* 0x000fea0003800000 */
.L_x_34435:
[----:B0-----:R-:W-:Y:S01]  /*3e70*/  IMAD.MOV.U32 R3, RZ, RZ, c[0x0][0x168] ;  /* 0x00005a00ff037624 */ /* 0x001fe200078e00ff */
[----:B------:R-:W-:Y:S02]  /*3e80*/  FSETP.GTU.FTZ.AND P0, PT, |R4|, +INF , PT ;  /* 0x7f8000000400780b */ /* 0x000fe40003f1c200 */
[----:B------:R-:W-:Y:S02]  /*3e90*/  FSETP.GEU.FTZ.AND P3, PT, R18, RZ, PT ;  /* 0x000000ff1200720b */ /* 0x000fe40003f7e000 */
[----:B------:R-:W-:-:S04]  /*3ea0*/  LOP3.LUT R3, R4, 0x80000000, R3, 0xb8, !PT ;  /* 0x8000000004037812 */ /* 0x000fc800078eb803 */
[----:B------:R-:W-:-:S04]  /*3eb0*/  FSEL R4, R4, R3, P0 ;  /* 0x0000000304047208 */ /* 0x000fc80000000000 */
[C---:B------:R-:W-:Y:S02]  /*3ec0*/  FSETP.NEU.FTZ.AND P0, PT, R4.reuse, RZ, PT ;  /* 0x000000ff0400720b */ /* 0x040fe40003f1d000 */
[----:B------:R-:W-:-:S04]  /*3ed0*/  FSETP.GEU.FTZ.AND P2, PT, R4, RZ, PT ;  /* 0x000000ff0400720b */ /* 0x000fc80003f5e000 */
[----:B------:R-:W-:-:S13]  /*3ee0*/  PLOP3.LUT P0, PT, P0, P3, P2, 0x60, 0x0 ;  /* 0x000000000000781c */ /* 0x000fda0000706c20 */
[----:B------:R-:W-:Y:S02]  /*3ef0*/  @P0 FADD.FTZ R4, R4, R18 ;  /* 0x0000001204040221 */ /* 0x000fe40000010000 */
.L_x_34434:
[----:B------:R-:W-:Y:S05]  /*3f00*/  BSYNC B1 ;  /* 0x0000000000017941 */ /* 0x000fea0003800000 */
.L_x_34433:
        /* <DEDUP_REMOVED lines=31> */
.L_x_34451:
[----:B------:R-:W-:Y:S01]  /*4100*/  FSETP.GEU.FTZ.AND P0, PT, R3, -R2, PT ;  /* 0x800000020300720b */ /* 0x000fe20003f1e000 */
[----:B------:R-:W-:-:S12]  /*4110*/  FADD.FTZ R5, R5, -1 ;  /* 0xbf80000005057421 */ /* 0x000fd80000010000 */
[----:B------:R-:W-:Y:S02]  /*4120*/  @!P0 FADD.FTZ R5, R5, -1 ;  /* 0xbf80000005058421 */ /* 0x000fe40000010000 */
.L_x_34450:
[----:B------:R-:W-:Y:S05]  /*4130*/  BSYNC B2 ;  /* 0x0000000000027941 */ /* 0x000fea0003800000 */
.L_x_34449:
[----:B------:R-:W-:Y:S01]  /*4140*/  FFMA.FTZ R18, -R2, R5, R18 ;  /* 0x0000000502127223 */ /* 0x000fe20000010112 */
[----:B------:R-:W-:Y:S05]  /*4150*/  BRA `(.L_x_34447) ;  /* 0x000001f000007947 */ /* 0x000fea0003800000 */
.L_x_34448:
        /* <DEDUP_REMOVED lines=15> */
.L_x_34454:
        /* <DEDUP_REMOVED lines=13> */
.L_x_34453:
[----:B------:R-:W-:Y:S05]  /*4320*/  BSYNC B2 ;  /* 0x0000000000027941 */ /* 0x000fea0003800000 */
.L_x_34452:
[----:B------:R-:W-:-:S04]  /*4330*/  FMUL.FTZ R3, R0, 1.1920928955078125e-07 ;  /* 0x3400000000037820 */ /* 0x000fc80000410000 */
[----:B------:R-:W-:Y:S02]  /*4340*/  FMUL.FTZ R18, R18, R3 ;  /* 0x0000000312127220 */ /* 0x000fe40000410000 */
.L_x_34447:
[----:B------:R-:W-:Y:S05]  /*4350*/  BSYNC B0 ;  /* 0x0000000000007941 */ /* 0x000fea0003800000 */
.L_x_34446:
[----:B------:R-:W-:Y:S01]  /*4360*/  IMAD.MOV.U32 R3, RZ, RZ, c[0x0][0x168] ;  /* 0x00005a00ff037624 */ /* 0x000fe200078e00ff */
[C---:B------:R-:W-:Y:S02]  /*4370*/  FSETP.GTU.FTZ.AND P0, PT, |R18|.reuse, +INF , PT ;  /* 0x7f8000001200780b */ /* 0x040fe40003f1c200 */
[----:B------:R-:W-:Y:S02]  /*4380*/  FSETP.GEU.FTZ.AND P3, PT, R27, RZ, PT ;  /* 0x000000ff1b00720b */ /* 0x000fe40003f7e000 */
[----:B------:R-:W-:-:S04]  /*4390*/  LOP3.LUT R3, R18, 0x80000000, R3, 0xb8, !PT ;  /* 0x8000000012037812 */ /* 0x000fc800078eb803 */
[----:B------:R-:W-:-:S04]  /*43a0*/  FSEL R18, R18, R3, P0 ;  /* 0x0000000312127208 */ /* 0x000fc80000000000 */
[C---:B------:R-:W-:Y:S02]  /*43b0*/  FSETP.NEU.FTZ.AND P0, PT, R18.reuse, RZ, PT ;  /* 0x000000ff1200720b */ /* 0x040fe40003f1d000 */
[----:B------:R-:W-:-:S04]  /*43c0*/  FSETP.GEU.FTZ.AND P2, PT, R18, RZ, PT ;  /* 0x000000ff1200720b */ /* 0x000fc80003f5e000 */
[----:B------:R-:W-:-:S13]  /*43d0*/  PLOP3.LUT P0, PT, P0, P3, P2, 0x60, 0x0 ;  /* 0x000000000000781c */ /* 0x000fda0000706c20 */
[----:B------:R-:W-:Y:S02]  /*43e0*/  @P0 FADD.FTZ R18, R18, R27 ;  /* 0x0000001b12120221 */ /* 0x000fe40000010000 */
.L_x_34445:
[----:B------:R-:W-:Y:S05]  /*43f0*/  BSYNC B1 ;  /* 0x0000000000017941 */ /* 0x000fea0003800000 */
.L_x_34444:
        /* <DEDUP_REMOVED lines=31> */
.L_x_34462:
[----:B------:R-:W-:Y:S01]  /*45f0*/  FSETP.GEU.FTZ.AND P0, PT, R3, -R2, PT ;  /* 0x800000020300720b */ /* 0x000fe20003f1e000 */
[----:B------:R-:W-:-:S12]  /*4600*/  FADD.FTZ R5, R5, -1 ;  /* 0xbf80000005057421 */ /* 0x000fd80000010000 */
[----:B------:R-:W-:Y:S02]  /*4610*/  @!P0 FADD.FTZ R5, R5, -1 ;  /* 0xbf80000005058421 */ /* 0x000fe40000010000 */
.L_x_34461:
[----:B------:R-:W-:Y:S05]  /*4620*/  BSYNC B2 ;  /* 0x0000000000027941 */ /* 0x000fea0003800000 */
.L_x_34460:
[----:B------:R-:W-:Y:S01]  /*4630*/  FFMA.FTZ R22, -R2, R5, R22 ;  /* 0x0000000502167223 */ /* 0x000fe20000010116 */
[----:B------:R-:W-:Y:S05]  /*4640*/  BRA `(.L_x_34458) ;  /* 0x000001f000007947 */ /* 0x000fea0003800000 */
.L_x_34459:
        /* <DEDUP_REMOVED lines=14> */
[----:B------:R0:W2:Y:S03]  /*4730*/  MUFU.RCP R9, R7 ;  /* 0x0000000700097308 */ /* 0x0000a60000001000 */
.L_x_34465:
        /* <DEDUP_REMOVED lines=13> */
.L_x_34464:
[----:B------:R-:W-:Y:S05]  /*4810*/  BSYNC B2 ;  /* 0x0000000000027941 */ /* 0x000fea0003800000 */
.L_x_34463:
[----:B------:R-:W-:-:S04]  /*4820*/  FMUL.FTZ R3, R0, 1.1920928955078125e-07 ;  /* 0x3400000000037820 */ /* 0x000fc80000410000 */
[----:B------:R-:W-:Y:S02]  /*4830*/  FMUL.FTZ R22, R22, R3 ;  /* 0x0000000316167220 */ /* 0x000fe40000410000 */
.L_x_34458:
[----:B------:R-:W-:Y:S05]  /*4840*/  BSYNC B0 ;  /* 0x0000000000007941 */ /* 0x000fea0003800000 */
.L_x_34457:
        /* <DEDUP_REMOVED lines=9> */
.L_x_34456:
[----:B------:R-:W-:Y:S05]  /*48e0*/  BSYNC B1 ;  /* 0x0000000000017941 */ /* 0x000fea0003800000 */
.L_x_34455:
        /* <DEDUP_REMOVED lines=31> */
.L_x_34473:
[----:B------:R-:W-:Y:S01]  /*4ae0*/  FSETP.GEU.FTZ.AND P0, PT, R3, -R2, PT ;  /* 0x800000020300720b */ /* 0x000fe20003f1e000 */
[----:B------:R-:W-:-:S12]  /*4af0*/  FADD.FTZ R5, R5, -1 ;  /* 0xbf80000005057421 */ /* 0x000fd80000010000 */
[----:B------:R-:W-:Y:S02]  /*4b00*/  @!P0 FADD.FTZ R5, R5, -1 ;  /* 0xbf80000005058421 */ /* 0x000fe40000010000 */
.L_x_34472:
[----:B------:R-:W-:Y:S05]  /*4b10*/  BSYNC B2 ;  /* 0x0000000000027941 */ /* 0x000fea0003800000 */
.L_x_34471:
[----:B------:R-:W-:Y:S01]  /*4b20*/  FFMA.FTZ R24, -R2, R5, R24 ;  /* 0x0000000502187223 */ /* 0x000fe20000010118 */
[----:B------:R-:W-:Y:S05]  /*4b30*/  BRA `(.L_x_34469) ;  /* 0x000001f000007947 */ /* 0x000fea0003800000 */
.L_x_34470:
        /* <DEDUP_REMOVED lines=14> */
[----:B------:R0:W3:Y:S03]  /*4c20*/  MUFU.RCP R9, R7 ;  /* 0x0000000700097308 */ /* 0x0000e60000001000 */
.L_x_34476:
        /* <DEDUP_REMOVED lines=13> */
.L_x_34475:
[----:B------:R-:W-:Y:S05]  /*4d00*/  BSYNC B2 ;  /* 0x0000000000027941 */ /* 0x000fea0003800000 */
.L_x_34474:
[----:B------:R-:W-:-:S04]  /*4d10*/  FMUL.FTZ R3, R0, 1.1920928955078125e-07 ;  /* 0x3400000000037820 */ /* 0x000fc80000410000 */
[----:B------:R-:W-:Y:S02]  /*4d20*/  FMUL.FTZ R24, R24, R3 ;  /* 0x0000000318187220 */ /* 0x000fe40000410000 */
.L_x_34469:
[----:B------:R-:W-:Y:S05]  /*4d30*/  BSYNC B0 ;  /* 0x0000000000007941 */ /* 0x000fea0003800000 */
.L_x_34468:
        /* <DEDUP_REMOVED lines=9> */
.L_x_34467:
[----:B------:R-:W-:Y:S05]  /*4dd0*/  BSYNC B1 ;  /* 0x0000000000017941 */ /* 0x000fea0003800000 */
.L_x_34466:
[----:B------:R-:W4:Y:S01]  /*4de0*/  LDC.U8 R2, c[0x0][0x18c] ;  /* 0x00006300ff027b82 */ /* 0x000f220000000000 */
[----:B------:R-:W-:Y:S01]  /*4df0*/  BSSY B6, `(.L_x_34477) ;  /* 0x0000102000067945 */ /* 0x000fe20003800000 */
[----:B------:R-:W-:Y:S05]  /*4e00*/  @P1 BRA `(.L_x_34478) ;  /* 0x0000100000001947 */ /* 0x000fea0003800000 */
[----:B------:R-:W-:Y:S01]  /*4e10*/  IMAD R0, R17, 0x200, R19 ;  /* 0x0000020011007824 */ /* 0x000fe200078e0213 */
        /* <DEDUP_REMOVED lines=15> */
[----:B------:R-:W4:Y:S01]  /*4f10*/  F2I.FTZ.TRUNC.NTZ R3, R4 ;  /* 0x0000000400037305 */ /* 0x000f22000021f100 */
[----:B------:R-:W-:Y:S01]  /*4f20*/  IADD3 R25, R19, 0x80, RZ ;  /* 0x0000008013197810 */ /* 0x000fe20007ffe0ff */
[----:B----4-:R4:W-:Y:S01]  /*4f30*/  STG.E.U8 [R8.64], R3 ;  /* 0x0000000308007986 */ /* 0x0109e2000c101124 */
[----:B------:R-:W-:Y:S05]  /*4f40*/  BRA `(.L_x_34478) ;  /* 0x00000ec000007947 */ /* 0x000fea0003800000 */
.L_x_34482:
[----:B------:R-:W4:Y:S01]  /*4f50*/  F2I.S64.TRUNC R4, R4 ;  /* 0x0000000400047311 */ /* 0x000f22000020d900 */
[----:B------:R-:W-:Y:S01]  /*4f60*/  IADD3 R25, R19, 0x80, RZ ;  /* 0x0000008013197810 */ /* 0x000fe20007ffe0ff */
[----:B----4-:R-:W-:-:S05]  /*4f70*/  IMAD.MOV.U32 R3, RZ, RZ, R4 ;  /* 0x000000ffff037224 */ /* 0x010fca00078e0004 */
[----:B------:R4:W-:Y:S01]  /*4f80*/  STG.E.U8 [R8.64], R3 ;  /* 0x0000000308007986 */ /* 0x0009e2000c101124 */
[----:B------:R-:W-:Y:S05]  /*4f90*/  BRA `(.L_x_34478) ;  /* 0x00000e7000007947 */ /* 0x000fea0003800000 */
.L_x_34481:
[----:B------:R-:W-:-:S13]  /*4fa0*/  ISETP.NE.AND P0, PT, R0, 0x2, PT ;  /* 0x000000020000780c */ /* 0x000fda0003f05270 */
[----:B------:R-:W-:Y:S05]  /*4fb0*/  @!P0 BRA `(.L_x_34484) ;  /* 0x000000c000008947 */ /* 0x000fea0003800000 */
[----:B------:R-:W-:-:S13]  /*4fc0*/  ISETP.NE.AND P0, PT, R0, 0x3, PT ;  /* 0x000000030000780c */ /* 0x000fda0003f05270 */
[----:B------:R-:W-:Y:S05]  /*4fd0*/  @!P0 BRA `(.L_x_34485) ;  /* 0x0000006000008947 */ /* 0x000fea0003800000 */
[----:B------:R-:W-:-:S13]  /*4fe0*/  ISETP.NE.AND P0, PT, R0, 0x4, PT ;  /* 0x000000040000780c */ /* 0x000fda0003f05270 */
[----:B------:R-:W-:Y:S05]  /*4ff0*/  @P0 BRA `(.L_x_34483) ;  /* 0x00000c5000000947 */ /* 0x000fea0003800000 */
[----:B------:R-:W4:Y:S01]  /*5000*/  F2I.S64.TRUNC R4, R4 ;  /* 0x0000000400047311 */ /* 0x000f22000020d900 */
[----:B------:R-:W-:Y:S01]  /*5010*/  IADD3 R25, R19, 0x80, RZ ;  /* 0x0000008013197810 */ /* 0x000fe20007ffe0ff */
[----:B----4-:R4:W-:Y:S01]  /*5020*/  STG.E.64 [R8.64], R4 ;  /* 0x0000000408007986 */ /* 0x0109e2000c101b24 */
[----:B------:R-:W-:Y:S05]  /*5030*/  BRA `(.L_x_34478) ;  /* 0x00000dd000007947 */ /* 0x000fea0003800000 */
.L_x_34485:
[----:B------:R-:W4:Y:S01]  /*5040*/  F2I.FTZ.TRUNC.NTZ R3, R4 ;  /* 0x0000000400037305 */ /* 0x000f22000021f100 */
[----:B------:R-:W-:Y:S01]  /*5050*/  IADD3 R25, R19, 0x80, RZ ;  /* 0x0000008013197810 */ /* 0x000fe20007ffe0ff */
[----:B----4-:R4:W-:Y:S01]  /*5060*/  STG.E [R8.64], R3 ;  /* 0x0000000308007986 */ /* 0x0109e2000c101924 */
[----:B------:R-:W-:Y:S05]  /*5070*/  BRA `(.L_x_34478) ;  /* 0x00000d9000007947 */ /* 0x000fea0003800000 */
.L_x_34484:
[----:B------:R-:W4:Y:S01]  /*5080*/  F2I.FTZ.TRUNC.NTZ R3, R4 ;  /* 0x0000000400037305 */ /* 0x000f22000021f100 */
[----:B------:R-:W-:Y:S01]  /*5090*/  IADD3 R25, R19, 0x80, RZ ;  /* 0x0000008013197810 */ /* 0x000fe20007ffe0ff */
[----:B----4-:R4:W-:Y:S01]  /*50a0*/  STG.E.U16 [R8.64], R3 ;  /* 0x0000000308007986 */ /* 0x0109e2000c101524 */
[----:B------:R-:W-:Y:S05]  /*50b0*/  BRA `(.L_x_34478) ;  /* 0x00000d5000007947 */ /* 0x000fea0003800000 */
.L_x_34480:
        /* <DEDUP_REMOVED lines=9> */
.L_x_34487:
[----:B------:R-:W-:Y:S02]  /*5150*/  F2FP.PACK_AB R4, RZ, R4 ;  /* 0x00000004ff04723e */ /* 0x000fe400000000ff */
[----:B------:R-:W-:-:S03]  /*5160*/  IADD3 R25, R19, 0x80, RZ ;  /* 0x0000008013197810 */ /* 0x000fc60007ffe0ff */
[----:B------:R4:W-:Y:S01]  /*5170*/  STG.E.U16 [R8.64], R4 ;  /* 0x0000000408007986 */ /* 0x0009e2000c101524 */
[----:B------:R-:W-:Y:S05]  /*5180*/  BRA `(.L_x_34478) ;  /* 0x00000c8000007947 */ /* 0x000fea0003800000 */
.L_x_34486:
        /* <DEDUP_REMOVED lines=10> */
.L_x_34489:
[----:B------:R-:W-:Y:S02]  /*5230*/  F2FP.PACK_AB R3, RZ, R4 ;  /* 0x00000004ff03723e */ /* 0x000fe400000000ff */
[----:B------:R-:W-:Y:S02]  /*5240*/  IADD3 R25, R19, 0x80, RZ ;  /* 0x0000008013197810 */ /* 0x000fe40007ffe0ff */
[----:B------:R-:W-:-:S05]  /*5250*/  PRMT R3, R3, 0x5410, RZ ;  /* 0x0000541003037816 */ /* 0x000fca00000000ff */
[----:B------:R4:W-:Y:S01]  /*5260*/  STG.E [R8.64], R3 ;  /* 0x0000000308007986 */ /* 0x0009e2000c101924 */
[----:B------:R-:W-:Y:S05]  /*5270*/  BRA `(.L_x_34478) ;  /* 0x00000b9000007947 */ /* 0x000fea0003800000 */
.L_x_34488:
[----:B------:R-:W-:Y:S01]  /*5280*/  FMUL.FTZ R4, R4, 1 ;  /* 0x3f80000004047820 */ /* 0x000fe20000410000 */
[----:B------:R-:W-:-:S05]  /*5290*/  IADD3 R25, R19, 0x80, RZ ;  /* 0x0000008013197810 */ /* 0x000fca0007ffe0ff */
[----:B------:R-:W4:Y:S02]  /*52a0*/  F2F.F64.F32 R4, R4 ;  /* 0x0000000400047310 */ /* 0x000f240000201800 */
[----:B----4-:R4:W-:Y:S01]  /*52b0*/  STG.E.64 [R8.64], R4 ;  /* 0x0000000408007986 */ /* 0x0109e2000c101b24 */
[----:B------:R-:W-:Y:S05]  /*52c0*/  BRA `(.L_x_34478) ;  /* 0x00000b4000007947 */ /* 0x000fea0003800000 */
.L_x_34479:
        /* <DEDUP_REMOVED lines=13> */
.L_x_34492:
[----:B------:R-:W-:Y:S01]  /*53a0*/  FMUL.FTZ R4, R4, 1 ;  /* 0x3f80000004047820 */ /* 0x000fe20000410000 */
[----:B0-----:R-:W-:Y:S01]  /*53b0*/  CS2R R6, SRZ ;  /* 0x0000000000067805 */ /* 0x001fe2000001ff00 */
[----:B------:R-:W-:-:S04]  /*53c0*/  IADD3 R25, R19, 0x80, RZ ;  /* 0x0000008013197810 */ /* 0x000fc80007ffe0ff */
[----:B------:R-:W0:Y:S02]  /*53d0*/  F2F.F64.F32 R4, R4 ;  /* 0x0000000400047310 */ /* 0x000e240000201800 */
[----:B0-----:R0:W-:Y:S01]  /*53e0*/  STG.E.128 [R8.64], R4 ;  /* 0x0000000408007986 */ /* 0x0011e2000c101d24 */
[----:B------:R-:W-:Y:S05]  /*53f0*/  BRA `(.L_x_34478) ;  /* 0x00000a1000007947 */ /* 0x000fea0003800000 */
.L_x_34491:
        /* <DEDUP_REMOVED lines=20> */
.L_x_34496:
[----:B------:R-:W-:Y:S05]  /*5540*/  BSYNC B0 ;  /* 0x0000000000007941 */ /* 0x000fea0003800000 */
.L_x_34495:
[----:B------:R-:W-:Y:S02]  /*5550*/  LOP3.LUT R5, R0, R5, RZ, 0xfc, !PT ;  /* 0x0000000500057212 */ /* 0x000fe400078efcff */
[----:B------:R-:W-:-:S03]  /*5560*/  IADD3 R25, R19, 0x80, RZ ;  /* 0x0000008013197810 */ /* 0x000fc60007ffe0ff */
[----:B------:R4:W-:Y:S01]  /*5570*/  STG.E.U8 [R8.64], R5 ;  /* 0x0000000508007986 */ /* 0x0009e2000c101124 */
[----:B------:R-:W-:Y:S05]  /*5580*/  BRA `(.L_x_34478) ;  /* 0x0000088000007947 */ /* 0x000fea0003800000 */
.L_x_34494:
        /* <DEDUP_REMOVED lines=12> */
.L_x_34498:
[----:B------:R-:W-:Y:S01]  /*5650*/  IMAD.MOV.U32 R0, RZ, RZ, 0x7f ;  /* 0x0000007fff007424 */ /* 0x000fe200078e00ff */
[----:B------:R-:W-:-:S04]  /*5660*/  ISETP.GT.U32.AND P0, PT, R5, 0x7f800000, PT ;  /* 0x7f8000000500780c */ /* 0x000fc80003f04070 */
[----:B------:R-:W-:-:S04]  /*5670*/  SEL R0, R0, 0x7c, P0 ;  /* 0x0000007c00007807 */ /* 0x000fc80000000000 */
.L_x_34499:
[----:B------:R-:W-:Y:S05]  /*5680*/  BSYNC B0 ;  /* 0x0000000000007941 */ /* 0x000fea0003800000 */
.L_x_34497:
[----:B------:R-:W-:Y:S02]  /*5690*/  LOP3.LUT R4, R4, 0x80000000, RZ, 0xc0, !PT ;  /* 0x8000000004047812 */ /* 0x000fe400078ec0ff */
[----:B------:R-:W-:Y:S02]  /*56a0*/  IADD3 R25, R19, 0x80, RZ ;  /* 0x0000008013197810 */ /* 0x000fe40007ffe0ff */
[----:B------:R-:W-:-:S04]  /*56b0*/  SHF.R.U32.HI R3, RZ, 0x18, R4 ;  /* 0x00000018ff037819 */ /* 0x000fc80000011604 */
[----:B------:R-:W-:-:S05]  /*56c0*/  LOP3.LUT R3, R0, R3, RZ, 0xfc, !PT ;  /* 0x0000000300037212 */ /* 0x000fca00078efcff */
[----:B------:R4:W-:Y:S01]  /*56d0*/  STG.E.U8 [R8.64], R3 ;  /* 0x0000000308007986 */ /* 0x0009e2000c101124 */
[----:B------:R-:W-:Y:S05]  /*56e0*/  BRA `(.L_x_34478) ;  /* 0x0000072000007947 */ /* 0x000fea0003800000 */
.L_x_34493:
[----:B------:R-:W-:Y:S02]  /*56f0*/  F2FP.BF16.PACK_AB R4, RZ, R4 ;  /* 0x00000004ff04723e */ /* 0x000fe400000010ff */
[----:B------:R-:W-:-:S03]  /*5700*/  IADD3 R25, R19, 0x80, RZ ;  /* 0x0000008013197810 */ /* 0x000fc60007ffe0ff */
[----:B------:R4:W-:Y:S01]  /*5710*/  STG.E.U16 [R8.64], R4 ;  /* 0x0000000408007986 */ /* 0x0009e2000c101524 */
[----:B------:R-:W-:Y:S05]  /*5720*/  BRA `(.L_x_34478) ;  /* 0x000006e000007947 */ /* 0x000fea0003800000 */
.L_x_34490:
        /* <DEDUP_REMOVED lines=8> */
[----:B------:R-:W4:Y:S01]  /*57b0*/  F2I.FTZ.U32.TRUNC.NTZ R3, R4 ;  /* 0x0000000400037305 */ /* 0x000f22000021f000 */
[----:B------:R-:W-:Y:S01]  /*57c0*/  IADD3 R25, R19, 0x80, RZ ;  /* 0x0000008013197810 */ /* 0x000fe20007ffe0ff */
[----:B----4-:R4:W-:Y:S01]  /*57d0*/  STG.E.U16 [R8.64], R3 ;  /* 0x0000000308007986 */ /* 0x0109e2000c101524 */
[----:B------:R-:W-:Y:S05]  /*57e0*/  BRA `(.L_x_34478) ;  /* 0x0000062000007947 */ /* 0x000fea0003800000 */
.L_x_34502:
        /* <DEDUP_REMOVED lines=16> */
.L_x_34505:
[----:B------:R-:W-:-:S04]  /*58f0*/  LOP3.LUT R4, R4, 0x80000000, RZ, 0xc0, !PT ;  /* 0x8000000004047812 */ /* 0x000fc800078ec0ff */
[----:B------:R-:W-:-:S04]  /*5900*/  SHF.R.U32.HI R4, RZ, 0x18, R4 ;  /* 0x00000018ff047819 */ /* 0x000fc80000011604 */
[----:B------:R-:W-:-:S04]  /*5910*/  LOP3.LUT R3, R3, R4, RZ, 0xfc, !PT ;  /* 0x0000000403037212 */ /* 0x000fc800078efcff */
[----:B------:R-:W-:Y:S02]  /*5920*/  PRMT R0, R3, 0x7610, R0 ;  /* 0x0000761003007816 */ /* 0x000fe40000000000 */
.L_x_34504:
[----:B------:R-:W-:Y:S05]  /*5930*/  BSYNC B0 ;  /* 0x0000000000007941 */ /* 0x000fea0003800000 */
.L_x_34503:
[----:B------:R4:W-:Y:S01]  /*5940*/  STG.E.U8 [R8.64], R0 ;  /* 0x0000000008007986 */ /* 0x0009e2000c101124 */
[----:B------:R-:W-:Y:S01]  /*5950*/  IADD3 R25, R19, 0x80, RZ ;  /* 0x0000008013197810 */ /* 0x000fe20007ffe0ff */
[----:B------:R-:W-:Y:S05]  /*5960*/  BRA `(.L_x_34478) ;  /* 0x000004a000007947 */ /* 0x000fea0003800000 */
.L_x_34501:
        /* <DEDUP_REMOVED lines=16> */
.L_x_34508:
[----:B------:R-:W-:-:S04]  /*5a70*/  LOP3.LUT R4, R4, 0x80000000, RZ, 0xc0, !PT ;  /* 0x8000000004047812 */ /* 0x000fc800078ec0ff */
[----:B------:R-:W-:-:S04]  /*5a80*/  SHF.R.U32.HI R4, RZ, 0x18, R4 ;  /* 0x00000018ff047819 */ /* 0x000fc80000011604 */
[----:B------:R-:W-:-:S04]  /*5a90*/  LOP3.LUT R3, R3, R4, RZ, 0xfc, !PT ;  /* 0x0000000403037212 */ /* 0x000fc800078efcff */
[----:B------:R-:W-:Y:S02]  /*5aa0*/  PRMT R0, R3, 0x7610, R0 ;  /* 0x0000761003007816 */ /* 0x000fe40000000000 */
.L_x_34507:
[----:B------:R-:W-:Y:S05]  /*5ab0*/  BSYNC B0 ;  /* 0x0000000000007941 */ /* 0x000fea0003800000 */
.L_x_34506:
[----:B------:R4:W-:Y:S01]  /*5ac0*/  STG.E.U8 [R8.64], R0 ;  /* 0x0000000008007986 */ /* 0x0009e2000c101124 */
[----:B------:R-:W-:Y:S01]  /*5ad0*/  IADD3 R25, R19, 0x80, RZ ;  /* 0x0000008013197810 */ /* 0x000fe20007ffe0ff */
[----:B------:R-:W-:Y:S05]  /*5ae0*/  BRA `(.L_x_34478) ;  /* 0x0000032000007947 */ /* 0x000fea0003800000 */
.L_x_34500:
        /* <DEDUP_REMOVED lines=22> */
.L_x_34483:
[----:B------:R-:W-:Y:S01]  /*5c50*/  MOV R14, 0x0 ;  /* 0x00000000000e7802 */ /* 0x000fe20000000f00 */
[----:B------:R-:W-:Y:S02]  /*5c60*/  IMAD.MOV.U32 R4, RZ, RZ, c[0x4][0x178] ;  /* 0x01005e00ff047624 */ /* 0x000fe400078e00ff */
[----:B------:R-:W-:Y:S02]  /*5c70*/  IMAD.MOV.U32 R5, RZ, RZ, c[0x4][0x17c] ;  /* 0x01005f00ff057624 */ /* 0x000fe400078e00ff */
[----:B------:R-:W-:Y:S01]  /*5c80*/  IMAD.MOV.U32 R6, RZ, RZ, c[0x4][0x180] ;  /* 0x01006000ff067624 */ /* 0x000fe200078e00ff */
[----:B------:R-:W4:Y:S01]  /*5c90*/  LDC.64 R14, c[0x4][R14] ;  /* 0x010000000e0e7b82 */ /* 0x000f220000000a00 */
        /* <DEDUP_REMOVED lines=13> */
[----:B-12-4-:R-:W-:Y:S05]  /*5d70*/  CALL.ABS.NOINC R14 ;  /* 0x000000000e007343 */ /* 0x016fea0003c00000 */
[----:B------:R-:W-:Y:S01]  /*5d80*/  IADD3 R25, R19, 0x80, RZ ;  /* 0x0000008013197810 */ /* 0x000fe20007ffe0ff */
[----:B------:R-:W-:Y:S05]  /*5d90*/  BRA `(.L_x_34478) ;  /* 0x0000007000007947 */ /* 0x000fea0003800000 */
.L_x_34510:
[----:B------:R-:W4:Y:S01]  /*5da0*/  F2I.U64.TRUNC R4, R4 ;  /* 0x0000000400047311 */ /* 0x000f22000020d800 */
[----:B------:R-:W-:Y:S01]  /*5db0*/  IADD3 R25, R19, 0x80, RZ ;  /* 0x0000008013197810 */ /* 0x000fe20007ffe0ff */
[----:B----4-:R4:W-:Y:S01]  /*5dc0*/  STG.E.64 [R8.64], R4 ;  /* 0x0000000408007986 */ /* 0x0109e2000c101b24 */
[----:B------:R-:W-:Y:S05]  /*5dd0*/  BRA `(.L_x_34478) ;  /* 0x0000003000007947 */ /* 0x000fea0003800000 */
.L_x_34509:
[----:B------:R-:W4:Y:S01]  /*5de0*/  F2I.FTZ.U32.TRUNC.NTZ R3, R4 ;  /* 0x0000000400037305 */ /* 0x000f22000021f000 */
[----:B------:R-:W-:Y:S01]  /*5df0*/  IADD3 R25, R19, 0x80, RZ ;  /* 0x0000008013197810 */ /* 0x000fe20007ffe0ff */
[----:B----4-:R4:W-:Y:S06]  /*5e00*/  STG.E [R8.64], R3 ;  /* 0x0000000308007986 */ /* 0x0109ec000c101924 */
.L_x_34478:
[----:B------:R-:W-:Y:S05]  /*5e10*/  BSYNC B6 ;  /* 0x0000000000067941 */ /* 0x000fea0003800000 */
.L_x_34477:
[----:B------:R-:W-:Y:S01]  /*5e20*/  ISETP.GE.AND P0, PT, R25, R16, PT ;  /* 0x000000101900720c */ /* 0x000fe20003f06270 */
[----:B------:R-:W-:-:S12]  /*5e30*/  BSSY B6, `(.L_x_34511) ;  /* 0x00001da000067945 */ /* 0x000fd80003800000 */
[----:B------:R-:W-:Y:S05]  /*5e40*/  @P0 BRA `(.L_x_34512) ;  /* 0x00001d8000000947 */ /* 0x000fea0003800000 */
[----:B----4-:R-:W-:Y:S01]  /*5e50*/  IMAD R0, R17, 0x200, R25 ;  /* 0x0000020011007824 */ /* 0x010fe200078e0219 */
        /* <DEDUP_REMOVED lines=15> */
[----:B-----5:R-:W0:Y:S02]  /*5f50*/  F2I.FTZ.TRUNC.NTZ R3, R18 ;  /* 0x0000001200037305 */ /* 0x020e24000021f100 */
[----:B0-----:R0:W-:Y:S01]  /*5f60*/  STG.E.U8 [R8.64], R3 ;  /* 0x0000000308007986 */ /* 0x0011e2000c101124 */
[----:B------:R-:W-:Y:S05]  /*5f70*/  BRA `(.L_x_34518) ;  /* 0x00000d7000007947 */ /* 0x000fea0003800000 */
.L_x_34516:
[----:B-----5:R-:W0:Y:S02]  /*5f80*/  F2I.S64.TRUNC R18, R18 ;  /* 0x0000001200127311 */ /* 0x020e24000020d900 */
[----:B0-----:R-:W-:-:S05]  /*5f90*/  IMAD.MOV.U32 R3, RZ, RZ, R18 ;  /* 0x000000ffff037224 */ /* 0x001fca00078e0012 */
[----:B------:R0:W-:Y:S01]  /*5fa0*/  STG.E.U8 [R8.64], R3 ;  /* 0x0000000308007986 */ /* 0x0001e2000c101124 */
[----:B------:R-:W-:Y:S05]  /*5fb0*/  BRA `(.L_x_34518) ;  /* 0x00000d3000007947 */ /* 0x000fea0003800000 */
.L_x_34515:
[----:B------:R-:W-:-:S13]  /*5fc0*/  ISETP.NE.AND P0, PT, R0, 0x2, PT ;  /* 0x000000020000780c */ /* 0x000fda0003f05270 */
[----:B------:R-:W-:Y:S05]  /*5fd0*/  @!P0 BRA `(.L_x_34519) ;  /* 0x000000a000008947 */ /* 0x000fea0003800000 */
[----:B------:R-:W-:-:S13]  /*5fe0*/  ISETP.NE.AND P0, PT, R0, 0x3, PT ;  /* 0x000000030000780c */ /* 0x000fda0003f05270 */
[----:B------:R-:W-:Y:S05]  /*5ff0*/  @!P0 BRA `(.L_x_34520) ;  /* 0x0000005000008947 */ /* 0x000fea0003800000 */
[----:B------:R-:W-:-:S13]  /*6000*/  ISETP.NE.AND P0, PT, R0, 0x4, PT ;  /* 0x000000040000780c */ /* 0x000fda0003f05270 */
[----:B------:R-:W-:Y:S05]  /*6010*/  @P0 BRA `(.L_x_34517) ;  /* 0x00000b4000000947 */ /* 0x000fea0003800000 */
[----:B-----5:R-:W0:Y:S02]  /*6020*/  F2I.S64.TRUNC R18, R18 ;  /* 0x0000001200127311 */ /* 0x020e24000020d900 */
[----:B0-----:R0:W-:Y:S01]  /*6030*/  STG.E.64 [R8.64], R18 ;  /* 0x0000001208007986 */ /* 0x0011e2000c101b24 */
[----:B------:R-:W-:Y:S05]  /*6040*/  BRA `(.L_x_34518) ;  /* 0x00000ca000007947 */ /* 0x000fea0003800000 */
.L_x_34520:
[----:B-----5:R-:W0:Y:S02]  /*6050*/  F2I.FTZ.TRUNC.NTZ R3, R18 ;  /* 0x0000001200037305 */ /* 0x020e24000021f100 */
[----:B0-----:R0:W-:Y:S01]  /*6060*/  STG.E [R8.64], R3 ;  /* 0x0000000308007986 */ /* 0x0011e2000c101924 */
[----:B------:R-:W-:Y:S05]  /*6070*/  BRA `(.L_x_34518) ;  /* 0x00000c7000007947 */ /* 0x000fea0003800000 */
.L_x_34519:
[----:B-----5:R-:W0:Y:S02]  /*6080*/  F2I.FTZ.TRUNC.NTZ R3, R18 ;  /* 0x0000001200037305 */ /* 0x020e24000021f100 */
[----:B0-----:R0:W-:Y:S01]  /*6090*/  STG.E.U16 [R8.64], R3 ;  /* 0x0000000308007986 */ /* 0x0011e2000c101524 */
[----:B------:R-:W-:Y:S05]  /*60a0*/  BRA `(.L_x_34518) ;  /* 0x00000c4000007947 */ /* 0x000fea0003800000 */
.L_x_34514:
[----:B------:R-:W-:-:S13]  /*60b0*/  ISETP.GT.AND P0, PT, R0, 0x6, PT ;  /* 0x000000060000780c */ /* 0x000fda0003f04270 */
[----:B------:R-:W-:Y:S05]  /*60c0*/  @P0 BRA `(.L_x_34521) ;  /* 0x0000009000000947 */ /* 0x000fea0003800000 */
[----:B------:R-:W-:-:S13]  /*60d0*/  ISETP.NE.AND P0, PT, R0, 0x5, PT ;  /* 0x000000050000780c */ /* 0x000fda0003f05270 */
[----:B------:R-:W-:Y:S05]  /*60e0*/  @!P0 BRA `(.L_x_34522) ;  /* 0x0000004000008947 */ /* 0x000fea0003800000 */
[----:B------:R-:W-:-:S13]  /*60f0*/  ISETP.NE.AND P0, PT, R0, 0x6, PT ;  /* 0x000000060000780c */ /* 0x000fda0003f05270 */
[----:B------:R-:W-:Y:S05]  /*6100*/  @P0 BRA `(.L_x_34517) ;  /* 0x00000a5000000947 */ /* 0x000fea0003800000 */
[----:B-----5:R0:W-:Y:S01]  /*6110*/  STG.E [R8.64], R18 ;  /* 0x0000001208007986 */ /* 0x0201e2000c101924 */
[----:B------:R-:W-:Y:S05]  /*6120*/  BRA `(.L_x_34518) ;  /* 0x00000bc000007947 */ /* 0x000fea0003800000 */
.L_x_34522:
[----:B-----5:R-:W-:-:S05]  /*6130*/  F2FP.PACK_AB R18, RZ, R18 ;  /* 0x00000012ff12723e */ /* 0x020fca00000000ff */
[----:B------:R0:W-:Y:S01]  /*6140*/  STG.E.U16 [R8.64], R18 ;  /* 0x0000001208007986 */ /* 0x0001e2000c101524 */
[----:B------:R-:W-:Y:S05]  /*6150*/  BRA `(.L_x_34518) ;  /* 0x00000b9000007947 */ /* 0x000fea0003800000 */
.L_x_34521:
[----:B------:R-:W-:-:S13]  /*6160*/  ISETP.NE.AND P0, PT, R0, 0x7, PT ;  /* 0x000000070000780c */ /* 0x000fda0003f05270 */
[----:B------:R-:W-:Y:S05]  /*6170*/  @!P0 BRA `(.L_x_34523) ;  /* 0x000000b000008947 */ /* 0x000fea0003800000 */
[----:B------:R-:W-:-:S13]  /*6180*/  ISETP.NE.AND P0, PT, R0, 0x8, PT ;  /* 0x000000080000780c */ /* 0x000fda0003f05270 */
[----:B------:R-:W-:Y:S05]  /*6190*/  @!P0 BRA `(.L_x_34524) ;  /* 0x0000005000008947 */ /* 0x000fea0003800000 */
[----:B------:R-:W-:-:S13]  /*61a0*/  ISETP.NE.AND P0, PT, R0, 0x9, PT ;  /* 0x000000090000780c */ /* 0x000fda0003f05270 */
[----:B------:R-:W-:Y:S05]  /*61b0*/  @P0 BRA `(.L_x_34517) ;  /* 0x000009a000000947 */ /* 0x000fea0003800000 */
[----:B------:R-:W-:-:S05]  /*61c0*/  IMAD.MOV.U32 R19, RZ, RZ, RZ ;  /* 0x000000ffff137224 */ /* 0x000fca00078e00ff */
[----:B-----5:R0:W-:Y:S01]  /*61d0*/  STG.E.64 [R8.64], R18 ;  /* 0x0000001208007986 */ /* 0x0201e2000c101b24 */
[----:B------:R-:W-:Y:S05]  /*61e0*/  BRA `(.L_x_34518) ;  /* 0x00000b0000007947 */ /* 0x000fea0003800000 */
.L_x_34524:
[----:B-----5:R-:W-:-:S04]  /*61f0*/  F2FP.PACK_AB R3, RZ, R18 ;  /* 0x00000012ff03723e */ /* 0x020fc800000000ff */
[----:B------:R-:W-:-:S05]  /*6200*/  PRMT R3, R3, 0x5410, RZ ;  /* 0x0000541003037816 */ /* 0x000fca00000000ff */
[----:B------:R0:W-:Y:S01]  /*6210*/  STG.E [R8.64], R3 ;  /* 0x0000000308007986 */ /* 0x0001e2000c101924 */
[----:B------:R-:W-:Y:S05]  /*6220*/  BRA `(.L_x_34518) ;  /* 0x00000ac000007947 */ /* 0x000fea0003800000 */
.L_x_34523:
[----:B-----5:R-:W-:-:S06]  /*6230*/  FMUL.FTZ R4, R18, 1 ;  /* 0x3f80000012047820 */ /* 0x020fcc0000410000 */
[----:B------:R-:W0:Y:S02]  /*6240*/  F2F.F64.F32 R4, R4 ;  /* 0x0000000400047310 */ /* 0x000e240000201800 */
[----:B0-----:R0:W-:Y:S01]  /*6250*/  STG.E.64 [R8.64], R4 ;  /* 0x0000000408007986 */ /* 0x0011e2000c101b24 */
[----:B------:R-:W-:Y:S05]  /*6260*/  BRA `(.L_x_34518) ;  /* 0x00000a8000007947 */ /* 0x000fea0003800000 */
.L_x_34513:
        /* <DEDUP_REMOVED lines=8> */
[----:B-----5:R-:W-:-:S04]  /*62f0*/  FSETP.NEU.FTZ.AND P0, PT, R18, RZ, PT ;  /* 0x000000ff1200720b */ /* 0x020fc80003f1d000 */
[----:B------:R-:W-:-:S05]  /*6300*/  SEL R3, RZ, 0x1, !P0 ;  /* 0x00000001ff037807 */ /* 0x000fca0004000000 */
[----:B------:R0:W-:Y:S01]  /*6310*/  STG.E.U8 [R8.64], R3 ;  /* 0x0000000308007986 */ /* 0x0001e2000c101124 */
[----:B------:R-:W-:Y:S05]  /*6320*/  BRA `(.L_x_34518) ;  /* 0x000009c000007947 */ /* 0x000fea0003800000 */
.L_x_34527:
[----:B-----5:R-:W-:Y:S01]  /*6330*/  FMUL.FTZ R4, R18, 1 ;  /* 0x3f80000012047820 */ /* 0x020fe20000410000 */
[----:B------:R-:W-:-:S05]  /*6340*/  CS2R R6, SRZ ;  /* 0x0000000000067805 */ /* 0x000fca000001ff00 */
[----:B------:R-:W0:Y:S02]  /*6350*/  F2F.F64.F32 R4, R4 ;  /* 0x0000000400047310 */ /* 0x000e240000201800 */
[----:B0-----:R0:W-:Y:S01]  /*6360*/  STG.E.128 [R8.64], R4 ;  /* 0x0000000408007986 */ /* 0x0011e2000c101d24 */
[----:B------:R-:W-:Y:S05]  /*6370*/  BRA `(.L_x_34518) ;  /* 0x0000097000007947 */ /* 0x000fea0003800000 */
.L_x_34526:
[----:B------:R-:W-:-:S13]  /*6380*/  ISETP.NE.AND P0, PT, R0, 0xf, PT ;  /* 0x0000000f0000780c */ /* 0x000fda0003f05270 */
[----:B------:R-:W-:Y:S05]  /*6390*/  @!P0 BRA `(.L_x_34528) ;  /* 0x000002b000008947 */ /* 0x000fea0003800000 */
[----:B------:R-:W-:-:S13]  /*63a0*/  ISETP.NE.AND P0, PT, R0, 0x17, PT ;  /* 0x000000170000780c */ /* 0x000fda0003f05270 */
[----:B------:R-:W-:Y:S05]  /*63b0*/  @!P0 BRA `(.L_x_34529) ;  /* 0x0000014000008947 */ /* 0x000fea0003800000 */
[----:B------:R-:W-:-:S13]  /*63c0*/  ISETP.NE.AND P0, PT, R0, 0x18, PT ;  /* 0x000000180000780c */ /* 0x000fda0003f05270 */
[----:B------:R-:W-:Y:S05]  /*63d0*/  @P0 BRA `(.L_x_34517) ;  /* 0x0000078000000947 */ /* 0x000fea0003800000 */
[C---:B-----5:R-:W-:Y:S01]  /*63e0*/  LOP3.LUT R4, R18.reuse, 0x7fffffff, RZ, 0xc0, !PT ;  /* 0x7fffffff12047812 */ /* 0x060fe200078ec0ff */
        /* <DEDUP_REMOVED lines=13> */
.L_x_34531:
[----:B------:R-:W-:Y:S05]  /*64c0*/  BSYNC B0 ;  /* 0x0000000000007941 */ /* 0x000fea0003800000 */
.L_x_34530:
[----:B------:R-:W-:-:S05]  /*64d0*/  LOP3.LUT R5, R0, R5, RZ, 0xfc, !PT ;  /* 0x0000000500057212 */ /* 0x000fca00078efcff */
[----:B------:R0:W-:Y:S01]  /*64e0*/  STG.E.U8 [R8.64], R5 ;  /* 0x0000000508007986 */ /* 0x0001e2000c101124 */
[----:B------:R-:W-:Y:S05]  /*64f0*/  BRA `(.L_x_34518) ;  /* 0x000007f000007947 */ /* 0x000fea0003800000 */
.L_x_34529:
[----:B-----5:R-:W-:Y:S01]  /*6500*/  LOP3.LUT R4, R18, 0x7fffffff, RZ, 0xc0, !PT ;  /* 0x7fffffff12047812 */ /* 0x020fe200078ec0ff */
        /* <DEDUP_REMOVED lines=11> */
.L_x_34533:
[----:B------:R-:W-:Y:S01]  /*65c0*/  IMAD.MOV.U32 R0, RZ, RZ, 0x7f ;  /* 0x0000007fff007424 */ /* 0x000fe200078e00ff */
[----:B------:R-:W-:-:S04]  /*65d0*/  ISETP.GT.U32.AND P0, PT, R4, 0x7f800000, PT ;  /* 0x7f8000000400780c */ /* 0x000fc80003f04070 */
[----:B------:R-:W-:-:S04]  /*65e0*/  SEL R0, R0, 0x7c, P0 ;  /* 0x0000007c00007807 */ /* 0x000fc80000000000 */
.L_x_34534:
[----:B------:R-:W-:Y:S05]  /*65f0*/  BSYNC B0 ;  /* 0x0000000000007941 */ /* 0x000fea0003800000 */
.L_x_34532:
[----:B------:R-:W-:-:S04]  /*6600*/  LOP3.LUT R18, R18, 0x80000000, RZ, 0xc0, !PT ;  /* 0x8000000012127812 */ /* 0x000fc800078ec0ff */
[----:B------:R-:W-:-:S04]  /*6610*/  SHF.R.U32.HI R3, RZ, 0x18, R18 ;  /* 0x00000018ff037819 */ /* 0x000fc80000011612 */
[----:B------:R-:W-:-:S05]  /*6620*/  LOP3.LUT R3, R0, R3, RZ, 0xfc, !PT ;  /* 0x0000000300037212 */ /* 0x000fca00078efcff */
[----:B------:R0:W-:Y:S01]  /*6630*/  STG.E.U8 [R8.64], R3 ;  /* 0x0000000308007986 */ /* 0x0001e2000c101124 */
[----:B------:R-:W-:Y:S05]  /*6640*/  BRA `(.L_x_34518) ;  /* 0x000006a000007947 */ /* 0x000fea0003800000 */
.L_x_34528:
[----:B-----5:R-:W-:-:S05]  /*6650*/  F2FP.BF16.PACK_AB R18, RZ, R18 ;  /* 0x00000012ff12723e */ /* 0x020fca00000010ff */
[----:B------:R0:W-:Y:S01]  /*6660*/  STG.E.U16 [R8.64], R18 ;  /* 0x0000001208007986 */ /* 0x0001e2000c101524 */
[----:B------:R-:W-:Y:S05]  /*6670*/  BRA `(.L_x_34518) ;  /* 0x0000067000007947 */ /* 0x000fea0003800000 */
.L_x_34525:
        /* <DEDUP_REMOVED lines=8> */
[----:B-----5:R-:W0:Y:S02]  /*6700*/  F2I.FTZ.U32.TRUNC.NTZ R3, R18 ;  /* 0x0000001200037305 */ /* 0x020e24000021f000 */
[----:B0-----:R0:W-:Y:S01]  /*6710*/  STG.E.U16 [R8.64], R3 ;  /* 0x0000000308007986 */ /* 0x0011e2000c101524 */
[----:B------:R-:W-:Y:S05]  /*6720*/  BRA `(.L_x_34518) ;  /* 0x000005c000007947 */ /* 0x000fea0003800000 */
.L_x_34537:
[----:B-----5:R-:W-:Y:S01]  /*6730*/  LOP3.LUT R3, R18, 0x7fffffff, RZ, 0xc0, !PT ;  /* 0x7fffffff12037812 */ /* 0x020fe200078ec0ff */
        /* <DEDUP_REMOVED lines=15> */
.L_x_34540:
[----:B------:R-:W-:-:S04]  /*6830*/  LOP3.LUT R18, R18, 0x80000000, RZ, 0xc0, !PT ;  /* 0x8000000012127812 */ /* 0x000fc800078ec0ff */
[----:B------:R-:W-:-:S04]  /*6840*/  SHF.R.U32.HI R3, RZ, 0x18, R18 ;  /* 0x00000018ff037819 */ /* 0x000fc80000011612 */
[----:B------:R-:W-:-:S04]  /*6850*/  LOP3.LUT R0, R0, R3, RZ, 0xfc, !PT ;  /* 0x0000000300007212 */ /* 0x000fc800078efcff */
[----:B------:R-:W-:Y:S02]  /*6860*/  PRMT R4, R0, 0x7610, R4 ;  /* 0x0000761000047816 */ /* 0x000fe40000000004 */
.L_x_34539:
[----:B------:R-:W-:Y:S05]  /*6870*/  BSYNC B0 ;  /* 0x0000000000007941 */ /* 0x000fea0003800000 */
.L_x_34538:
[----:B------:R0:W-:Y:S01]  /*6880*/  STG.E.U8 [R8.64], R4 ;  /* 0x0000000408007986 */ /* 0x0001e2000c101124 */
[----:B------:R-:W-:Y:S05]  /*6890*/  BRA `(.L_x_34518) ;  /* 0x0000045000007947 */ /* 0x000fea0003800000 */
.L_x_34536:
        /* <DEDUP_REMOVED lines=16> */
.L_x_34543:
[----:B------:R-:W-:-:S04]  /*69a0*/  LOP3.LUT R18, R18, 0x80000000, RZ, 0xc0, !PT ;  /* 0x8000000012127812 */ /* 0x000fc800078ec0ff */
[----:B------:R-:W-:-:S04]  /*69b0*/  SHF.R.U32.HI R3, RZ, 0x18, R18 ;  /* 0x00000018ff037819 */ /* 0x000fc80000011612 */
[----:B------:R-:W-:-:S04]  /*69c0*/  LOP3.LUT R0, R0, R3, RZ, 0xfc, !PT ;  /* 0x0000000300007212 */ /* 0x000fc800078efcff */
[----:B------:R-:W-:Y:S02]  /*69d0*/  PRMT R4, R0, 0x7610, R4 ;  /* 0x0000761000047816 */ /* 0x000fe40000000004 */
.L_x_34542:
[----:B------:R-:W-:Y:S05]  /*69e0*/  BSYNC B0 ;  /* 0x0000000000007941 */ /* 0x000fea0003800000 */
.L_x_34541:
[----:B------:R0:W-:Y:S01]  /*69f0*/  STG.E.U8 [R8.64], R4 ;  /* 0x0000000408007986 */ /* 0x0001e2000c101124 */
[----:B------:R-:W-:Y:S05]  /*6a00*/  BRA `(.L_x_34518) ;  /* 0x000002e000007947 */ /* 0x000fea0003800000 */
.L_x_34535:
[----:B------:R-:W-:-:S13]  /*6a10*/  ISETP.NE.AND P0, PT, R0, 0x1c, PT ;  /* 0x0000001c0000780c */ /* 0x000fda0003f05270 */
[----:B------:R-:W-:Y:S05]  /*6a20*/  @!P0 BRA `(.L_x_34544) ;  /* 0x000002a000008947 */ /* 0x000fea0003800000 */
[----:B------:R-:W-:-:S13]  /*6a30*/  ISETP.NE.AND P0, PT, R0, 0x1d, PT ;  /* 0x0000001d0000780c */ /* 0x000fda0003f05270 */
[----:B------:R-:W-:Y:S05]  /*6a40*/  @!P0 BRA `(.L_x_34545) ;  /* 0x0000025000008947 */ /* 0x000fea0003800000 */
[----:B------:R-:W-:-:S13]  /*6a50*/  ISETP.NE.AND P0, PT, R0, 0x2c, PT ;  /* 0x0000002c0000780c */ /* 0x000fda0003f05270 */
[----:B------:R-:W-:Y:S05]  /*6a60*/  @P0 BRA `(.L_x_34517) ;  /* 0x000000f000000947 */ /* 0x000fea0003800000 */
[----:B-----5:R-:W-:Y:S02]  /*6a70*/  SHF.R.U32.HI R4, RZ, 0x17, R18 ;  /* 0x00000017ff047819 */ /* 0x020fe40000011612 */
        /* <DEDUP_REMOVED lines=14> */
.L_x_34517:
        /* <DEDUP_REMOVED lines=11> */
[----:B-----5:R-:W-:Y:S01]  /*6c10*/  LEPC R18 ;  /* 0x000000000012734e */ /* 0x020fe20000000000 */
        /* <DEDUP_REMOVED lines=8> */
.L_x_34545:
[----:B-----5:R-:W0:Y:S02]  /*6ca0*/  F2I.U64.TRUNC R18, R18 ;  /* 0x0000001200127311 */ /* 0x020e24000020d800 */
[----:B0-----:R0:W-:Y:S01]  /*6cb0*/  STG.E.64 [R8.64], R18 ;  /* 0x0000001208007986 */ /* 0x0011e2000c101b24 */
[----:B------:R-:W-:Y:S05]  /*6cc0*/  BRA `(.L_x_34518) ;  /* 0x0000002000007947 */ /* 0x000fea0003800000 */
.L_x_34544:
[----:B-----5:R-:W0:Y:S02]  /*6cd0*/  F2I.FTZ.U32.TRUNC.NTZ R3, R18 ;  /* 0x0000001200037305 */ /* 0x020e24000021f000 */
[----:B0-----:R0:W-:Y:S02]  /*6ce0*/  STG.E [R8.64], R3 ;  /* 0x0000000308007986 */ /* 0x0011e4000c101924 */
.L_x_34518:
        /* <DEDUP_REMOVED lines=22> */
.L_x_34549:
[----:B---3--:R-:W0:Y:S02]  /*6e50*/  F2I.S64.TRUNC R22, R22 ;  /* 0x0000001600167311 */ /* 0x008e24000020d900 */
[----:B0-----:R-:W-:-:S05]  /*6e60*/  IMAD.MOV.U32 R3, RZ, RZ, R22 ;  /* 0x000000ffff037224 */ /* 0x001fca00078e0016 */
[----:B------:R0:W-:Y:S01]  /*6e70*/  STG.E.U8 [R8.64], R3 ;  /* 0x0000000308007986 */ /* 0x0001e2000c101124 */
[----:B------:R-:W-:Y:S05]  /*6e80*/  BRA `(.L_x_34551) ;  /* 0x00000d3000007947 */ /* 0x000fea0003800000 */
.L_x_34548:
        /* <DEDUP_REMOVED lines=9> */
.L_x_34553:
[----:B------:R-:W0:Y:S02]  /*6f20*/  F2I.FTZ.TRUNC.NTZ R3, R22 ;  /* 0x0000001600037305 */ /* 0x000e24000021f100 */
[----:B0-----:R0:W-:Y:S01]  /*6f30*/  STG.E [R8.64], R3 ;  /* 0x0000000308007986 */ /* 0x0011e2000c101924 */
[----:B------:R-:W-:Y:S05]  /*6f40*/  BRA `(.L_x_34551) ;  /* 0x00000c7000007947 */ /* 0x000fea0003800000 */
.L_x_34552:
[----:B------:R-:W0:Y:S02]  /*6f50*/  F2I.FTZ.TRUNC.NTZ R3, R22 ;  /* 0x0000001600037305 */ /* 0x000e24000021f100 */
[----:B0-----:R0:W-:Y:S01]  /*6f60*/  STG.E.U16 [R8.64], R3 ;  /* 0x0000000308007986 */ /* 0x0011e2000c101524 */
[----:B------:R-:W-:Y:S05]  /*6f70*/  BRA `(.L_x_34551) ;  /* 0x00000c4000007947 */ /* 0x000fea0003800000 */
.L_x_34547:
        /* <DEDUP_REMOVED lines=8> */
.L_x_34555:
[----:B------:R-:W-:-:S05]  /*7000*/  F2FP.PACK_AB R22, RZ, R22 ;  /* 0x00000016ff16723e */ /* 0x000fca00000000ff */
[----:B------:R0:W-:Y:S01]  /*7010*/  STG.E.U16 [R8.64], R22 ;  /* 0x0000001608007986 */ /* 0x0001e2000c101524 */
[----:B------:R-:W-:Y:S05]  /*7020*/  BRA `(.L_x_34551) ;  /* 0x00000b9000007947 */ /* 0x000fea0003800000 */
.L_x_34554:
        /* <DEDUP_REMOVED lines=9> */
.L_x_34557:
[----:B------:R-:W-:-:S04]  /*70c0*/  F2FP.PACK_AB R3, RZ, R22 ;  /* 0x00000016ff03723e */ /* 0x000fc800000000ff */
[----:B------:R-:W-:-:S05]  /*70d0*/  PRMT R3, R3, 0x5410, RZ ;  /* 0x0000541003037816 */ /* 0x000fca00000000ff */
[----:B------:R0:W-:Y:S01]  /*70e0*/  STG.E [R8.64], R3 ;  /* 0x0000000308007986 */ /* 0x0001e2000c101924 */
[----:B------:R-:W-:Y:S05]  /*70f0*/  BRA `(.L_x_34551) ;  /* 0x00000ac000007947 */ /* 0x000fea0003800000 */
.L_x_34556:
[----:B------:R-:W-:-:S06]  /*7100*/  FMUL.FTZ R4, R22, 1 ;  /* 0x3f80000016047820 */ /* 0x000fcc0000410000 */
[----:B------:R-:W0:Y:S02]  /*7110*/  F2F.F64.F32 R4, R4 ;  /* 0x0000000400047310 */ /* 0x000e240000201800 */
[----:B0-----:R0:W-:Y:S01]  /*7120*/  STG.E.64 [R8.64], R4 ;  /* 0x0000000408007986 */ /* 0x0011e2000c101b24 */
[----:B------:R-:W-:Y:S05]  /*7130*/  BRA `(.L_x_34551) ;  /* 0x00000a8000007947 */ /* 0x000fea0003800000 */
.L_x_34546:
        /* <DEDUP_REMOVED lines=12> */
.L_x_34560:
[----:B------:R-:W-:Y:S01]  /*7200*/  FMUL.FTZ R4, R22, 1 ;  /* 0x3f80000016047820 */ /* 0x000fe20000410000 */
[----:B------:R-:W-:-:S05]  /*7210*/  CS2R R6, SRZ ;  /* 0x0000000000067805 */ /* 0x000fca000001ff00 */
[----:B------:R-:W0:Y:S02]  /*7220*/  F2F.F64.F32 R4, R4 ;  /* 0x0000000400047310 */ /* 0x000e240000201800 */
[----:B0-----:R0:W-:Y:S01]  /*7230*/  STG.E.128 [R8.64], R4 ;  /* 0x0000000408007986 */ /* 0x0011e2000c101d24 */
[----:B------:R-:W-:Y:S05]  /*7240*/  BRA `(.L_x_34551) ;  /* 0x0000097000007947 */ /* 0x000fea0003800000 */
.L_x_34559:
        /* <DEDUP_REMOVED lines=20> */
.L_x_34564:
[----:B------:R-:W-:Y:S05]  /*7390*/  BSYNC B0 ;  /* 0x0000000000007941 */ /* 0x000fea0003800000 */
.L_x_34563:
[----:B------:R-:W-:-:S05]  /*73a0*/  LOP3.LUT R5, R0, R5, RZ, 0xfc, !PT ;  /* 0x0000000500057212 */ /* 0x000fca00078efcff */
[----:B------:R0:W-:Y:S01]  /*73b0*/  STG.E.U8 [R8.64], R5 ;  /* 0x0000000508007986 */ /* 0x0001e2000c101124 */
[----:B------:R-:W-:Y:S05]  /*73c0*/  BRA `(.L_x_34551) ;  /* 0x000007f000007947 */ /* 0x000fea0003800000 */
.L_x_34562:
        /* <DEDUP_REMOVED lines=12> */
.L_x_34566:
[----:B------:R-:W-:Y:S01]  /*7490*/  IMAD.MOV.U32 R0, RZ, RZ, 0x7f ;  /* 0x0000007fff007424 */ /* 0x000fe200078e00ff */
[----:B------:R-:W-:-:S04]  /*74a0*/  ISETP.GT.U32.AND P0, PT, R4, 0x7f800000, PT ;  /* 0x7f8000000400780c */ /* 0x000fc80003f04070 */
[----:B------:R-:W-:-:S04]  /*74b0*/  SEL R0, R0, 0x7c, P0 ;  /* 0x0000007c00007807 */ /* 0x000fc80000000000 */
.L_x_34567:
[----:B------:R-:W-:Y:S05]  /*74c0*/  BSYNC B0 ;  /* 0x0000000000007941 */ /* 0x000fea0003800000 */
.L_x_34565:
[----:B------:R-:W-:-:S04]  /*74d0*/  LOP3.LUT R22, R22, 0x80000000, RZ, 0xc0, !PT ;  /* 0x8000000016167812 */ /* 0x000fc800078ec0ff */
[----:B------:R-:W-:-:S04]  /*74e0*/  SHF.R.U32.HI R3, RZ, 0x18, R22 ;  /* 0x00000018ff037819 */ /* 0x000fc80000011616 */
[----:B------:R-:W-:-:S05]  /*74f0*/  LOP3.LUT R3, R0, R3, RZ, 0xfc, !PT ;  /* 0x0000000300037212 */ /* 0x000fca00078efcff */
[----:B------:R0:W-:Y:S01]  /*7500*/  STG.E.U8 [R8.64], R3 ;  /* 0x0000000308007986 */ /* 0x0001e2000c101124 */
[----:B------:R-:W-:Y:S05]  /*7510*/  BRA `(.L_x_34551) ;  /* 0x000006a000007947 */ /* 0x000fea0003800000 */
.L_x_34561:
[----:B------:R-:W-:-:S05]  /*7520*/  F2FP.BF16.PACK_AB R22, RZ, R22 ;  /* 0x00000016ff16723e */ /* 0x000fca00000010ff */
[----:B------:R0:W-:Y:S01]  /*7530*/  STG.E.U16 [R8.64], R22 ;  /* 0x0000001608007986 */ /* 0x0001e2000c101524 */
[----:B------:R-:W-:Y:S05]  /*7540*/  BRA `(.L_x_34551) ;  /* 0x0000067000007947 */ /* 0x000fea0003800000 */
.L_x_34558:
        /* <DEDUP_REMOVED lines=11> */
.L_x_34570:
        /* <DEDUP_REMOVED lines=16> */
.L_x_34573:
[----:B------:R-:W-:-:S04]  /*7700*/  LOP3.LUT R22, R22, 0x80000000, RZ, 0xc0, !PT ;  /* 0x8000000016167812 */ /* 0x000fc800078ec0ff */
[----:B------:R-:W-:-:S04]  /*7710*/  SHF.R.U32.HI R3, RZ, 0x18, R22 ;  /* 0x00000018ff037819 */ /* 0x000fc80000011616 */
[----:B------:R-:W-:-:S04]  /*7720*/  LOP3.LUT R0, R0, R3, RZ, 0xfc, !PT ;  /* 0x0000000300007212 */ /* 0x000fc800078efcff */
[----:B------:R-:W-:Y:S02]  /*7730*/  PRMT R4, R0, 0x7610, R4 ;  /* 0x0000761000047816 */ /* 0x000fe40000000004 */
.L_x_34572:
[----:B------:R-:W-:Y:S05]  /*7740*/  BSYNC B0 ;  /* 0x0000000000007941 */ /* 0x000fea0003800000 */
.L_x_34571:
[----:B------:R0:W-:Y:S01]  /*7750*/  STG.E.U8 [R8.64], R4 ;  /* 0x0000000408007986 */ /* 0x0001e2000c101124 */
[----:B------:R-:W-:Y:S05]  /*7760*/  BRA `(.L_x_34551) ;  /* 0x0000045000007947 */ /* 0x000fea0003800000 */
.L_x_34569:
        /* <DEDUP_REMOVED lines=16> */
.L_x_34576:
[----:B------:R-:W-:-:S04]  /*7870*/  LOP3.LUT R22, R22, 0x80000000, RZ, 0xc0, !PT ;  /* 0x8000000016167812 */ /* 0x000fc800078ec0ff */
[----:B------:R-:W-:-:S04]  /*7880*/  SHF.R.U32.HI R3, RZ, 0x18, R22 ;  /* 0x00000018ff037819 */ /* 0x000fc80000011616 */
[----:B------:R-:W-:-:S04]  /*7890*/  LOP3.LUT R0, R0, R3, RZ, 0xfc, !PT ;  /* 0x0000000300007212 */ /* 0x000fc800078efcff */
[----:B------:R-:W-:Y:S02]  /*78a0*/  PRMT R4, R0, 0x7610, R4 ;  /* 0x0000761000047816 */ /* 0x000fe40000000004 */
.L_x_34575:
[----:B------:R-:W-:Y:S05]  /*78b0*/  BSYNC B0 ;  /* 0x0000000000007941 */ /* 0x000fea0003800000 */
.L_x_34574:
[----:B------:R0:W-:Y:S01]  /*78c0*/  STG.E.U8 [R8.64], R4 ;  /* 0x0000000408007986 */ /* 0x0001e2000c101124 */
[----:B------:R-:W-:Y:S05]  /*78d0*/  BRA `(.L_x_34551) ;  /* 0x000002e000007947 */ /* 0x000fea0003800000 */
.L_x_34568:
        /* <DEDUP_REMOVED lines=21> */
.L_x_34550:
        /* <DEDUP_REMOVED lines=20> */
.L_x_34578:
[----:B---3--:R-:W0:Y:S02]  /*7b70*/  F2I.U64.TRUNC R22, R22 ;  /* 0x0000001600167311 */ /* 0x008e24000020d800 */
[----:B0-----:R0:W-:Y:S01]  /*7b80*/  STG.E.64 [R8.64], R22 ;  /* 0x0000001608007986 */ /* 0x0011e2000c101b24 */
[----:B------:R-:W-:Y:S05]  /*7b90*/  BRA `(.L_x_34551) ;  /* 0x0000002000007947 */ /* 0x000fea0003800000 */
.L_x_34577:
[----:B------:R-:W0:Y:S02]  /*7ba0*/  F2I.FTZ.U32.TRUNC.NTZ R3, R22 ;  /* 0x0000001600037305 */ /* 0x000e24000021f000 */
[----:B0-----:R0:W-:Y:S02]  /*7bb0*/  STG.E [R8.64], R3 ;  /* 0x0000000308007986 */ /* 0x0011e4000c101924 */
.L_x_34551:
[----:B------:R-:W-:Y:S02]  /*7bc0*/  IADD3 R25, R25, 0x80, RZ ;  /* 0x0000008019197810 */ /* 0x000fe40007ffe0ff */
.L_x_34512:
[----:B------:R-:W-:Y:S05]  /*7bd0*/  BSYNC B6 ;  /* 0x0000000000067941 */ /* 0x000fea0003800000 */
.L_x_34511:
[----:B------:R-:W-:-:S13]  /*7be0*/  ISETP.GE.AND P0, PT, R25, R16, PT ;  /* 0x000000101900720c */ /* 0x000fda0003f06270 */
[----:B------:R-:W-:Y:S05]  /*7bf0*/  @P0 EXIT ;  /* 0x000000000000094d */ /* 0x000fea0003800000 */
[----:B----4-:R-:W-:Y:S01]  /*7c00*/  PRMT R0, R2, 0x9910, RZ ;  /* 0x0000991002007816 */ /* 0x010fe200000000ff */
        /* <DEDUP_REMOVED lines=17> */
.L_x_34582:
[----:B------:R-:W0:Y:S02]  /*7d20*/  F2I.S64.TRUNC R24, R24 ;  /* 0x0000001800187311 */ /* 0x000e24000020d900 */
[----:B0-----:R-:W-:-:S05]  /*7d30*/  IMAD.MOV.U32 R3, RZ, RZ, R24 ;  /* 0x000000ffff037224 */ /* 0x001fca00078e0018 */
[----:B------:R-:W-:Y:S01]  /*7d40*/  STG.E.U8 [R4.64], R3 ;  /* 0x0000000304007986 */ /* 0x000fe2000c101124 */
[----:B------:R-:W-:Y:S05]  /*7d50*/  EXIT ;  /* 0x000000000000794d */ /* 0x000fea0003800000 */
.L_x_34581:
        /* <DEDUP_REMOVED lines=9> */
.L_x_34585:
[----:B------:R-:W0:Y:S02]  /*7df0*/  F2I.FTZ.TRUNC.NTZ R3, R24 ;  /* 0x0000001800037305 */ /* 0x000e24000021f100 */
[----:B0-----:R-:W-:Y:S01]  /*7e00*/  STG.E [R4.64], R3 ;  /* 0x0000000304007986 */ /* 0x001fe2000c101924 */
[----:B------:R-:W-:Y:S05]  /*7e10*/  EXIT ;  /* 0x000000000000794d */ /* 0x000fea0003800000 */
.L_x_34584:
[----:B------:R-:W0:Y:S02]  /*7e20*/  F2I.FTZ.TRUNC.NTZ R3, R24 ;  /* 0x0000001800037305 */ /* 0x000e24000021f100 */
[----:B0-----:R-:W-:Y:S01]  /*7e30*/  STG.E.U16 [R4.64], R3 ;  /* 0x0000000304007986 */ /* 0x001fe2000c101524 */
[----:B------:R-:W-:Y:S05]  /*7e40*/  EXIT ;  /* 0x000000000000794d */ /* 0x000fea0003800000 */
.L_x_34580:
        /* <DEDUP_REMOVED lines=8> */
.L_x_34587:
[----:B------:R-:W-:-:S05]  /*7ed0*/  F2FP.PACK_AB R24, RZ, R24 ;  /* 0x00000018ff18723e */ /* 0x000fca00000000ff */
[----:B------:R-:W-:Y:S01]  /*7ee0*/  STG.E.U16 [R4.64], R24 ;  /* 0x0000001804007986 */ /* 0x000fe2000c101524 */
[----:B------:R-:W-:Y:S05]  /*7ef0*/  EXIT ;  /* 0x000000000000794d */ /* 0x000fea0003800000 */
.L_x_34586:
        /* <DEDUP_REMOVED lines=9> */
.L_x_34589:
[----:B------:R-:W-:-:S04]  /*7f90*/  F2FP.PACK_AB R3, RZ, R24 ;  /* 0x00000018ff03723e */ /* 0x000fc800000000ff */
[----:B------:R-:W-:-:S05]  /*7fa0*/  PRMT R3, R3, 0x5410, RZ ;  /* 0x0000541003037816 */ /* 0x000fca00000000ff */
[----:B------:R-:W-:Y:S01]  /*7fb0*/  STG.E [R4.64], R3 ;  /* 0x0000000304007986 */ /* 0x000fe2000c101924 */
[----:B------:R-:W-:Y:S05]  /*7fc0*/  EXIT ;  /* 0x000000000000794d */ /* 0x000fea0003800000 */
.L_x_34588:
[----:B------:R-:W-:-:S06]  /*7fd0*/  FMUL.FTZ R2, R24, 1 ;  /* 0x3f80000018027820 */ /* 0x000fcc0000410000 */
[----:B------:R-:W0:Y:S02]  /*7fe0*/  F2F.F64.F32 R2, R2 ;  /* 0x0000000200027310 */ /* 0x000e240000201800 */
[----:B0-----:R-:W-:Y:S01]  /*7ff0*/  STG.E.64 [R4.64], R2 ;  /* 0x0000000204007986 */ /* 0x001fe2000c101b24 */
[----:B------:R-:W-:Y:S05]  /*8000*/  EXIT ;  /* 0x000000000000794d */ /* 0x000fea0003800000 */
.L_x_34579:
        /* <DEDUP_REMOVED lines=12> */
.L_x_34592:
[----:B------:R-:W-:Y:S01]  /*80d0*/  FMUL.FTZ R8, R24, 1 ;  /* 0x3f80000018087820 */ /* 0x000fe20000410000 */
[----:B------:R-:W-:-:S05]  /*80e0*/  CS2R R10, SRZ ;  /* 0x00000000000a7805 */ /* 0x000fca000001ff00 */
[----:B------:R-:W0:Y:S02]  /*80f0*/  F2F.F64.F32 R8, R8 ;  /* 0x0000000800087310 */ /* 0x000e240000201800 */
[----:B0-----:R-:W-:Y:S01]  /*8100*/  STG.E.128 [R4.64], R8 ;  /* 0x0000000804007986 */ /* 0x001fe2000c101d24 */
[----:B------:R-:W-:Y:S05]  /*8110*/  EXIT ;  /* 0x000000000000794d */ /* 0x000fea0003800000 */
.L_x_34591:
        /* <DEDUP_REMOVED lines=20> */
.L_x_34596:
[----:B------:R-:W-:Y:S05]  /*8260*/  BSYNC B0 ;  /* 0x0000000000007941 */ /* 0x000fea0003800000 */
.L_x_34595:
[----:B------:R-:W-:-:S05]  /*8270*/  LOP3.LUT R7, R0, R7, RZ, 0xfc, !PT ;  /* 0x0000000700077212 */ /* 0x000fca00078efcff */
[----:B------:R-:W-:Y:S01]  /*8280*/  STG.E.U8 [R4.64], R7 ;  /* 0x0000000704007986 */ /* 0x000fe2000c101124 */
[----:B------:R-:W-:Y:S05]  /*8290*/  EXIT ;  /* 0x000000000000794d */ /* 0x000fea0003800000 */
.L_x_34594:
        /* <DEDUP_REMOVED lines=12> */
.L_x_34598:
[----:B------:R-:W-:Y:S01]  /*8360*/  IMAD.MOV.U32 R0, RZ, RZ, 0x7f ;  /* 0x0000007fff007424 */ /* 0x000fe200078e00ff */
[----:B------:R-:W-:-:S04]  /*8370*/  ISETP.GT.U32.AND P0, PT, R2, 0x7f800000, PT ;  /* 0x7f8000000200780c */ /* 0x000fc80003f04070 */
[----:B------:R-:W-:-:S04]  /*8380*/  SEL R0, R0, 0x7c, P0 ;  /* 0x0000007c00007807 */ /* 0x000fc80000000000 */
.L_x_34599:
[----:B------:R-:W-:Y:S05]  /*8390*/  BSYNC B0 ;  /* 0x0000000000007941 */ /* 0x000fea0003800000 */
.L_x_34597:
[----:B------:R-:W-:-:S04]  /*83a0*/  LOP3.LUT R24, R24, 0x80000000, RZ, 0xc0, !PT ;  /* 0x8000000018187812 */ /* 0x000fc800078ec0ff */
[----:B------:R-:W-:-:S04]  /*83b0*/  SHF.R.U32.HI R3, RZ, 0x18, R24 ;  /* 0x00000018ff037819 */ /* 0x000fc80000011618 */
[----:B------:R-:W-:-:S05]  /*83c0*/  LOP3.LUT R3, R0, R3, RZ, 0xfc, !PT ;  /* 0x0000000300037212 */ /* 0x000fca00078efcff */
[----:B------:R-:W-:Y:S01]  /*83d0*/  STG.E.U8 [R4.64], R3 ;  /* 0x0000000304007986 */ /* 0x000fe2000c101124 */
[----:B------:R-:W-:Y:S05]  /*83e0*/  EXIT ;  /* 0x000000000000794d */ /* 0x000fea0003800000 */
.L_x_34593:
[----:B------:R-:W-:-:S05]  /*83f0*/  F2FP.BF16.PACK_AB R24, RZ, R24 ;  /* 0x00000018ff18723e */ /* 0x000fca00000010ff */
[----:B------:R-:W-:Y:S01]  /*8400*/  STG.E.U16 [R4.64], R24 ;  /* 0x0000001804007986 */ /* 0x000fe2000c101524 */
[----:B------:R-:W-:Y:S05]  /*8410*/  EXIT ;  /* 0x000000000000794d */ /* 0x000fea0003800000 */
.L_x_34590:
        /* <DEDUP_REMOVED lines=11> */
.L_x_34602:
        /* <DEDUP_REMOVED lines=16> */
.L_x_34605:
[----:B------:R-:W-:-:S04]  /*85d0*/  LOP3.LUT R24, R24, 0x80000000, RZ, 0xc0, !PT ;  /* 0x8000000018187812 */ /* 0x000fc800078ec0ff */
[----:B------:R-:W-:-:S04]  /*85e0*/  SHF.R.U32.HI R3, RZ, 0x18, R24 ;  /* 0x00000018ff037819 */ /* 0x000fc80000011618 */
[----:B------:R-:W-:-:S04]  /*85f0*/  LOP3.LUT R0, R0, R3, RZ, 0xfc, !PT ;  /* 0x0000000300007212 */ /* 0x000fc800078efcff */
[----:B------:R-:W-:Y:S02]  /*8600*/  PRMT R2, R0, 0x7610, R2 ;  /* 0x0000761000027816 */ /* 0x000fe40000000002 */
.L_x_34604:
[----:B------:R-:W-:Y:S05]  /*8610*/  BSYNC B0 ;  /* 0x0000000000007941 */ /* 0x000fea0003800000 */
.L_x_34603:
[----:B------:R-:W-:Y:S01]  /*8620*/  STG.E.U8 [R4.64], R2 ;  /* 0x0000000204007986 */ /* 0x000fe2000c101124 */
[----:B------:R-:W-:Y:S05]  /*8630*/  EXIT ;  /* 0x000000000000794d */ /* 0x000fea0003800000 */
.L_x_34601:
        /* <DEDUP_REMOVED lines=16> */
.L_x_34608:
[----:B------:R-:W-:-:S04]  /*8740*/  LOP3.LUT R24, R24, 0x80000000, RZ, 0xc0, !PT ;  /* 0x8000000018187812 */ /* 0x000fc800078ec0ff */
[----:B------:R-:W-:-:S04]  /*8750*/  SHF.R.U32.HI R3, RZ, 0x18, R24 ;  /* 0x00000018ff037819 */ /* 0x000fc80000011618 */
[----:B------:R-:W-:-:S04]  /*8760*/  LOP3.LUT R0, R0, R3, RZ, 0xfc, !PT ;  /* 0x0000000300007212 */ /* 0x000fc800078efcff */
[----:B------:R-:W-:Y:S02]  /*8770*/  PRMT R2, R0, 0x7610, R2 ;  /* 0x0000761000027816 */ /* 0x000fe40000000002 */
.L_x_34607:
[----:B------:R-:W-:Y:S05]  /*8780*/  BSYNC B0 ;  /* 0x0000000000007941 */ /* 0x000fea0003800000 */
.L_x_34606:
[----:B------:R-:W-:Y:S01]  /*8790*/  STG.E.U8 [R4.64], R2 ;  /* 0x0000000204007986 */ /* 0x000fe2000c101124 */
[----:B------:R-:W-:Y:S05]  /*87a0*/  EXIT ;  /* 0x000000000000794d */ /* 0x000fea0003800000 */
.L_x_34600:
        /* <DEDUP_REMOVED lines=21> */
.L_x_34583:
        /* <DEDUP_REMOVED lines=20> */
.L_x_34610:
[----:B------:R-:W0:Y:S02]  /*8a40*/  F2I.U64.TRUNC R24, R24 ;  /* 0x0000001800187311 */ /* 0x000e24000020d800 */
[----:B0-----:R-:W-:Y:S01]  /*8a50*/  STG.E.64 [R4.64], R24 ;  /* 0x0000001804007986 */ /* 0x001fe2000c101b24 */
[----:B------:R-:W-:Y:S05]  /*8a60*/  EXIT ;  /* 0x000000000000794d */ /* 0x000fea0003800000 */
.L_x_34609:
[----:B------:R-:W0:Y:S02]  /*8a70*/  F2I.FTZ.U32.TRUNC.NTZ R3, R24 ;  /* 0x0000001800037305 */ /* 0x000e24000021f000 */
[----:B0-----:R-:W-:Y:S01]  /*8a80*/  STG.E [R4.64], R3 ;  /* 0x0000000304007986 */ /* 0x001fe2000c101924 */
[----:B------:R-:W-:Y:S05]  /*8a90*/  EXIT ;  /* 0x000000000000794d */ /* 0x000fea0003800000 */
.L_x_34611:
        /* <DEDUP_REMOVED lines=14> */
.L_x_50763:


//--------------------- .text._ZN2at6native18elementwise_kernelILi128ELi2EZNS0_22gpu_kernel_impl_nocastINS0_13AUnaryFunctorIfffZZZNS0_21remainder_kernel_cudaERNS_18TensorIteratorBaseEENKUlvE0_clEvENKUlvE0_clEvEUlffE_EEEEvS5_RKT_EUliE_EEviT1_ --------------------------
	.section	.text._ZN2at6native18elementwise_kernelILi128ELi2EZNS0_22gpu_kernel_impl_nocastINS0_13AUnaryFunctorIfffZZZNS0_21remainder_kernel_cudaERNS_18TensorIteratorBaseEENKUlvE0_clEvENKUlvE0_clEvEUlffE_EEEEvS5_RKT_EUliE_EEviT1_,"ax",@progbits
	.sectioninfo	@"SHI_REGISTERS=15"
	.align	128
        .global         _ZN2at6native18elementwise_kernelILi128ELi2EZNS0_22gpu_kernel_impl_nocastINS0_13AUnaryFunctorIfffZZZNS0_21remainder_kernel_cudaERNS_18TensorIteratorBaseEENKUlvE0_clEvENKUlvE0_clEvEUlffE_EEEEvS5_RKT_EUliE_EEviT1_
        .type           _ZN2at6native18elementwise_kernelILi128ELi2EZNS0_22gpu_kernel_impl_nocastINS0_13AUnaryFunctorIfffZZZNS0_21remainder_kernel_cudaERNS_18TensorIteratorBaseEENKUlvE0_clEvENKUlvE0_clEvEUlffE_EEEEvS5_RKT_EUliE_EEviT1_,@function
        .size           _ZN2at6native18elementwise_kernelILi128ELi2EZNS0_22gpu_kernel_impl_nocastINS0_13AUnaryFunctorIfffZZZNS0_21remainder_kernel_cudaERNS_18TensorIteratorBaseEENKUlvE0_clEvENKUlvE0_clEvEUlffE_EEEEvS5_RKT_EUliE_EEviT1_,(.L_x_50764 - _ZN2at6native18elementwise_kernelILi128ELi2EZNS0_22gpu_kernel_impl_nocastINS0_13AUnaryFunctorIfffZZZNS0_21remainder_kernel_cudaERNS_18TensorIteratorBaseEENKUlvE0_clEvENKUlvE0_clEvEUlffE_EEEEvS5_RKT_EUliE_EEviT1_)
        .other          _ZN2at6native18elementwise_kernelILi128ELi2EZNS0_22gpu_kernel_impl_nocastINS0_13AUnaryFunctorIfffZZZNS0_21remainder_kernel_cudaERNS_18TensorIteratorBaseEENKUlvE0_clEvENKUlvE0_clEvEUlffE_EEEEvS5_RKT_EUliE_EEviT1_,@"STO_CUDA_ENTRY STV_DEFAULT"
_ZN2at6native18elementwise_kernelILi128ELi2EZNS0_22gpu_kernel_impl_nocastINS0_13AUnaryFunctorIfffZZZNS0_21remainder_kernel_cudaERNS_18TensorIteratorBaseEENKUlvE0_clEvENKUlvE0_clEvEUlffE_EEEEvS5_RKT_EUliE_EEviT1_:
.text._ZN2at6native18elementwise_kernelILi128ELi2EZNS0_22gpu_kernel_impl_nocastINS0_13AUnaryFunctorIfffZZZNS0_21remainder_kernel_cudaERNS_18TensorIteratorBaseEENKUlvE0_clEvENKUlvE0_clEvEUlffE_EEEEvS5_RKT_EUliE_EEviT1_:
        /* <DEDUP_REMOVED lines=236> */
.L_x_34614:
        /* <DEDUP_REMOVED lines=32> */
.L_x_34620:
[----:B------:R-:W-:Y:S01]  /*10c0*/  FSETP.GEU.FTZ.AND P0, PT, R9, -R8, PT ;  /* 0x800000080900720b */ /* 0x000fe20003f1e000 */
[----:B------:R-:W-:-:S12]  /*10d0*/  FADD.FTZ R5, R5, -1 ;  /* 0xbf80000005057421 */ /* 0x000fd80000010000 */
[----:B------:R-:W-:Y:S02]  /*10e0*/  @!P0 FADD.FTZ R5, R5, -1 ;  /* 0xbf80000005058421 */ /* 0x000fe40000010000 */
.L_x_34619:
[----:B------:R-:W-:Y:S05]  /*10f0*/  BSYNC B2 ;  /* 0x0000000000027941 */ /* 0x000fea0003800000 */
.L_x_34618:
[----:B------:R-:W-:Y:S01]  /*1100*/  FFMA.FTZ R6, -R8, R5, R6 ;  /* 0x0000000508067223 */ /* 0x000fe20000010106 */
[----:B------:R-:W-:Y:S05]  /*1110*/  BRA `(.L_x_34616) ;  /* 0x000001f000007947 */ /* 0x000fea0003800000 */
.L_x_34617:
        /* <DEDUP_REMOVED lines=15> */
.L_x_34623:
        /* <DEDUP_REMOVED lines=13> */
.L_x_34622:
[----:B------:R-:W-:Y:S05]  /*12e0*/  BSYNC B2 ;  /* 0x0000000000027941 */ /* 0x000fea0003800000 */
.L_x_34621:
[----:B------:R-:W-:-:S04]  /*12f0*/  FMUL.FTZ R5, R5, 1.1920928955078125e-07 ;  /* 0x3400000005057820 */ /* 0x000fc80000410000 */
[----:B------:R-:W-:Y:S02]  /*1300*/  FMUL.FTZ R6, R10, R5 ;  /* 0x000000050a067220 */ /* 0x000fe40000410000 */
.L_x_34616:
[----:B------:R-:W-:Y:S05]  /*1310*/  BSYNC B0 ;  /* 0x0000000000007941 */ /* 0x000fea0003800000 */
.L_x_34615:
[----:B------:R-:W-:Y:S02]  /*1320*/  MOV R5, c[0x0][0x374] ;  /* 0x0000dd0000057a02 */ /* 0x000fe40000000f00 */
[C---:B------:R-:W-:Y:S02]  /*1330*/  FSETP.GTU.FTZ.AND P0, PT, |R6|.reuse, +INF , PT ;  /* 0x7f8000000600780b */ /* 0x040fe40003f1c200 */
[----:B------:R-:W-:Y:S02]  /*1340*/  LOP3.LUT R5, R6, 0x80000000, R5, 0xb8, !PT ;  /* 0x8000000006057812 */ /* 0x000fe400078eb805 */
[----:B------:R-:W-:Y:S02]  /*1350*/  FSETP.GEU.FTZ.AND P2, PT, R4, RZ, PT ;  /* 0x000000ff0400720b */ /* 0x000fe40003f5e000 */
[----:B------:R-:W-:Y:S02]  /*1360*/  FSEL R5, R6, R5, P0 ;  /* 0x0000000506057208 */ /* 0x000fe40000000000 */
[----:B------:R-:W-:-:S02]  /*1370*/  IADD3 R7, R0, 0x80, RZ ;  /* 0x0000008000077810 */ /* 0x000fc40007ffe0ff */
[C---:B------:R-:W-:Y:S02]  /*1380*/  FSETP.NEU.FTZ.AND P0, PT, R5.reuse, RZ, PT ;  /* 0x000000ff0500720b */ /* 0x040fe40003f1d000 */
[----:B------:R-:W-:-:S04]  /*1390*/  FSETP.GEU.FTZ.AND P1, PT, R5, RZ, PT ;  /* 0x000000ff0500720b */ /* 0x000fc80003f3e000 */
[----:B------:R-:W-:-:S13]  /*13a0*/  PLOP3.LUT P0, PT, P0, P2, P1, 0x60, 0x0 ;  /* 0x000000000000781c */ /* 0x000fda0000704c10 */
[----:B------:R-:W-:-:S05]  /*13b0*/  @P0 FADD.FTZ R5, R4, R5 ;  /* 0x0000000504050221 */ /* 0x000fca0000010000 */
[----:B------:R1:W-:Y:S02]  /*13c0*/  STG.E [R2.64], R5 ;  /* 0x0000000502007986 */ /* 0x0003e4000c101904 */
.L_x_34613:
[----:B------:R-:W-:Y:S05]  /*13d0*/  BSYNC B1 ;  /* 0x0000000000017941 */ /* 0x000fea0003800000 */
.L_x_34612:
[----:B------:R-:W-:-:S13]  /*13e0*/  ISETP.GE.AND P0, PT, R7, c[0x0][0x160], PT ;  /* 0x0000580007007a0c */ /* 0x000fda0003f06270 */
[----:B------:R-:W-:Y:S05]  /*13f0*/  @P0 EXIT ;  /* 0x000000000000094d */ /* 0x000fea0003800000 */
[----:B------:R-:W-:Y:S01]  /*1400*/  ISETP.NE.AND P0, PT, RZ, c[0x0][0x168], PT ;  /* 0x00005a00ff007a0c */ /* 0x000fe20003f05270 */
[----:B-1----:R-:W-:Y:S01]  /*1410*/  HFMA2.MMA R2, -RZ, RZ, 0, 0 ;  /* 0x00000000ff027435 */ /* 0x002fe200000001ff */
        /* <DEDUP_REMOVED lines=226> */
.L_x_34624:
        /* <DEDUP_REMOVED lines=32> */
.L_x_34630:
[----:B------:R-:W-:Y:S01]  /*2440*/  FSETP.GEU.FTZ.AND P0, PT, R7, -R8, PT ;  /* 0x800000080700720b */ /* 0x000fe20003f1e000 */
[----:B------:R-:W-:-:S12]  /*2450*/  FADD.FTZ R5, R5, -1 ;  /* 0xbf80000005057421 */ /* 0x000fd80000010000 */
[----:B------:R-:W-:Y:S02]  /*2460*/  @!P0 FADD.FTZ R5, R5, -1 ;  /* 0xbf80000005058421 */ /* 0x000fe40000010000 */
.L_x_34629:
[----:B------:R-:W-:Y:S05]  /*2470*/  BSYNC B1 ;  /* 0x0000000000017941 */ /* 0x000fea0003800000 */
.L_x_34628:
[----:B------:R-:W-:Y:S01]  /*2480*/  FFMA.FTZ R0, -R8, R5, R0 ;  /* 0x0000000508007223 */ /* 0x000fe20000010100 */
[----:B------:R-:W-:Y:S05]  /*2490*/  BRA `(.L_x_34626) ;  /* 0x000001f000007947 */ /* 0x000fea0003800000 */
.L_x_34627:
        /* <DEDUP_REMOVED lines=15> */
.L_x_34633:
        /* <DEDUP_REMOVED lines=13> */
.L_x_34632:
[----:B------:R-:W-:Y:S05]  /*2660*/  BSYNC B1 ;  /* 0x0000000000017941 */ /* 0x000fea0003800000 */
.L_x_34631:
[----:B------:R-:W-:-:S04]  /*2670*/  FMUL.FTZ R0, R5, 1.1920928955078125e-07 ;  /* 0x3400000005007820 */ /* 0x000fc80000410000 */
[----:B------:R-:W-:Y:S02]  /*2680*/  FMUL.FTZ R0, R9, R0 ;  /* 0x0000000009007220 */ /* 0x000fe40000410000 */
.L_x_34626:
[----:B------:R-:W-:Y:S05]  /*2690*/  BSYNC B0 ;  /* 0x0000000000007941 */ /* 0x000fea0003800000 */
.L_x_34625:
[----:B------:R-:W-:Y:S02]  /*26a0*/  MOV R5, c[0x0][0x374] ;  /* 0x0000dd0000057a02 */ /* 0x000fe40000000f00 */
        /* <DEDUP_REMOVED lines=10> */
.L_x_34634:
        /* <DEDUP_REMOVED lines=11> */
.L_x_50764:


//--------------------- .text._ZN2at6native27unrolled_elementwise_kernelINS0_13AUnaryFunctorIfffZZZNS0_21remainder_kernel_cudaERNS_18TensorIteratorBaseEENKUlvE0_clEvENKUlvE0_clEvEUlffE_EESt5arrayIPcLm2EELi4E23TrivialOffsetCalculatorILi1EjESD_NS0_6memory15LoadWithoutCastENSE_16StoreWithoutCastEEEviT_T0_T2_T3_T4_T5_ --------------------------
	.section	.text._ZN2at6native27unrolled_elementwise_kernelINS0_13AUnaryFunctorIfffZZZNS0_21remainder_kernel_cudaERNS_18TensorIteratorBaseEENKUlvE0_clEvENKUlvE0_clEvEUlffE_EESt5arrayIPcLm2EELi4E23TrivialOffsetCalculatorILi1EjESD_NS0_6memory15LoadWithoutCastENSE_16StoreWithoutCastEEEviT_T0_T2_T3_T4_T5_,"ax",@progbits
	.sectioninfo	@"SHI_REGISTERS=20"
	.align	128
        .global         _ZN2at6native27unrolled_elementwise_kernelINS0_13AUnaryFunctorIfffZZZNS0_21remainder_kernel_cudaERNS_18TensorIteratorBaseEENKUlvE0_clEvENKUlvE0_clEvEUlffE_EESt5arrayIPcLm2EELi4E23TrivialOffsetCalculatorILi1EjESD_NS0_6memory15LoadWithoutCastENSE_16StoreWithoutCastEEEviT_T0_T2_T3_T4_T5_
        .type           _ZN2at6native27unrolled_elementwise_kernelINS0_13AUnaryFunctorIfffZZZNS0_21remainder_kernel_cudaERNS_18TensorIteratorBaseEENKUlvE0_clEvENKUlvE0_clEvEUlffE_EESt5arrayIPcLm2EELi4E23TrivialOffsetCalculatorILi1EjESD_NS0_6memory15LoadWithoutCastENSE_16StoreWithoutCastEEEviT_T0_T2_T3_T4_T5_,@function
        .size           _ZN2at6native27unrolled_elementwise_kernelINS0_13AUnaryFunctorIfffZZZNS0_21remainder_kernel_cudaERNS_18TensorIteratorBaseEENKUlvE0_clEvENKUlvE0_clEvEUlffE_EESt5arrayIPcLm2EELi4E23TrivialOffsetCalculatorILi1EjESD_NS0_6memory15LoadWithoutCastENSE_16StoreWithoutCastEEEviT_T0_T2_T3_T4_T5_,(.L_x_50765 - _ZN2at6native27unrolled_elementwise_kernelINS0_13AUnaryFunctorIfffZZZNS0_21remainder_kernel_cudaERNS_18TensorIteratorBaseEENKUlvE0_clEvENKUlvE0_clEvEUlffE_EESt5arrayIPcLm2EELi4E23TrivialOffsetCalculatorILi1EjESD_NS0_6memory15LoadWithoutCastENSE_16StoreWithoutCastEEEviT_T0_T2_T3_T4_T5_)
        .other          _ZN2at6native27unrolled_elementwise_kernelINS0_13AUnaryFunctorIfffZZZNS0_21remainder_kernel_cudaERNS_18TensorIteratorBaseEENKUlvE0_clEvENKUlvE0_clEvEUlffE_EESt5arrayIPcLm2EELi4E23TrivialOffsetCalculatorILi1EjESD_NS0_6memory15LoadWithoutCastENSE_16StoreWithoutCastEEEviT_T0_T2_T3_T4_T5_,@"STO_CUDA_ENTRY STV_DEFAULT"
_ZN2at6native27unrolled_elementwise_kernelINS0_13AUnaryFunctorIfffZZZNS0_21remainder_kernel_cudaERNS_18TensorIteratorBaseEENKUlvE0_clEvENKUlvE0_clEvEUlffE_EESt5arrayIPcLm2EELi4E23TrivialOffsetCalculatorILi1EjESD_NS0_6memory15LoadWithoutCastENSE_16StoreWithoutCastEEEviT_T0_T2_T3_T4_T5_:
.text._ZN2at6native27unrolled_elementwise_kernelINS0_13AUnaryFunctorIfffZZZNS0_21remainder_kernel_cudaERNS_18TensorIteratorBaseEENKUlvE0_clEvENKUlvE0_clEvEUlffE_EESt5arrayIPcLm2EELi4E23TrivialOffsetCalculatorILi1EjESD_NS0_6memory15LoadWithoutCastENSE_16StoreWithoutCastEEEviT_T0_T2_T3_T4_T5_:
[----:B------:R-:W-:Y:S02]  /*0000*/  IMAD.MOV.U32 R1, RZ, RZ, c[0x0][0x28] ;  /* 0x00000a00ff017624 */ /* 0x000fe400078e00ff */
[----:B------:R-:W0:Y:S01]  /*0010*/  S2R R2, SR_CTAID.X ;  /* 0x0000000000027919 */ /* 0x000e220000002500 */
[----:B------:R-:W-:Y:S01]  /*0020*/  IMAD.MOV.U32 R3, RZ, RZ, -0x200 ;  /* 0xfffffe00ff037424 */ /* 0x000fe200078e00ff */
[----:B------:R-:W-:Y:S01]  /*0030*/  CS2R R4, SRZ ;  /* 0x0000000000047805 */ /* 0x000fe2000001ff00 */
[----:B------:R-:W-:Y:S01]  /*0040*/  IMAD.MOV.U32 R6, RZ, RZ, RZ ;  /* 0x000000ffff067224 */ /* 0x000fe200078e00ff */
[----:B------:R-:W1:Y:S01]  /*0050*/  S2R R7, SR_TID.X ;  /* 0x0000000000077919 */ /* 0x000e620000002100 */
[----:B------:R-:W-:Y:S01]  /*0060*/  ULDC.64 UR4, c[0x0][0x118] ;  /* 0x0000460000047ab9 */ /* 0x000fe20000000a00 */
[----:B0-----:R-:W-:Y:S01]  /*0070*/  IMAD R0, R2, R3, c[0x0][0x160] ;  /* 0x0000580002007624 */ /* 0x001fe200078e0203 */
[----:B------:R-:W-:Y:S01]  /*0080*/  HFMA2.MMA R3, -RZ, RZ, 0, 0 ;  /* 0x00000000ff037435 */ /* 0x000fe200000001ff */
        /* <DEDUP_REMOVED lines=15> */
[----:B------:R0:W5:Y:S07]  /*0180*/  @!P3 LDG.E R3, [R14.64] ;  /* 0x000000040e03b981 */ /* 0x00016e000c1e1900 */
[----:B------:R-:W-:Y:S02]  /*0190*/  @!P1 IMAD R12, R2, 0x200, R9 ;  /* 0x00000200020c9824 */ /* 0x000fe400078e0209 */
[----:B------:R-:W-:Y:S02]  /*01a0*/  @!P1 IMAD.MOV.U32 R17, RZ, RZ, 0x4 ;  /* 0x00000004ff119424 */ /* 0x000fe400078e00ff */
[----:B------:R-:W-:-:S04]  /*01b0*/  @!P2 IMAD.WIDE.U32 R8, R8, R11, c[0x0][0x178] ;  /* 0x00005e000808a625 */ /* 0x000fc800078e000b */
        /* <DEDUP_REMOVED lines=34> */
.L_x_34642:
[----:B------:R-:W-:Y:S01]  /*03e0*/  FSETP.GEU.FTZ.AND P0, PT, R12, -R11, PT ;  /* 0x8000000b0c00720b */ /* 0x000fe20003f1e000 */
[----:B------:R-:W-:-:S12]  /*03f0*/  FADD.FTZ R8, R8, -1 ;  /* 0xbf80000008087421 */ /* 0x000fd80000010000 */
[----:B------:R-:W-:Y:S02]  /*0400*/  @!P0 FADD.FTZ R8, R8, -1 ;  /* 0xbf80000008088421 */ /* 0x000fe40000010000 */
.L_x_34641:
[----:B------:R-:W-:Y:S05]  /*0410*/  BSYNC B2 ;  /* 0x0000000000027941 */ /* 0x000fea0003800000 */
.L_x_34640:
[----:B------:R-:W-:Y:S01]  /*0420*/  FFMA.FTZ R9, -R11, R8, R9 ;  /* 0x000000080b097223 */ /* 0x000fe20000010109 */
[----:B------:R-:W-:Y:S05]  /*0430*/  BRA `(.L_x_34638) ;  /* 0x000001f000007947 */ /* 0x000fea0003800000 */
.L_x_34639:
        /* <DEDUP_REMOVED lines=15> */
.L_x_34645:
        /* <DEDUP_REMOVED lines=13> */
.L_x_34644:
[----:B------:R-:W-:Y:S05]  /*0600*/  BSYNC B2 ;  /* 0x0000000000027941 */ /* 0x000fea0003800000 */
.L_x_34643:
[----:B------:R-:W-:-:S04]  /*0610*/  FMUL.FTZ R8, R8, 1.1920928955078125e-07 ;  /* 0x3400000008087820 */ /* 0x000fc80000410000 */
[----:B------:R-:W-:Y:S02]  /*0620*/  FMUL.FTZ R9, R13, R8 ;  /* 0x000000080d097220 */ /* 0x000fe40000410000 */
.L_x_34638:
[----:B------:R-:W-:Y:S05]  /*0630*/  BSYNC B0 ;  /* 0x0000000000007941 */ /* 0x000fea0003800000 */
.L_x_34637:
        /* <DEDUP_REMOVED lines=9> */
.L_x_34636:
[----:B------:R-:W-:Y:S05]  /*06d0*/  BSYNC B1 ;  /* 0x0000000000017941 */ /* 0x000fea0003800000 */
.L_x_34635:
        /* <DEDUP_REMOVED lines=31> */
.L_x_34653:
[----:B------:R-:W-:Y:S01]  /*08d0*/  FSETP.GEU.FTZ.AND P0, PT, R13, -R10, PT ;  /* 0x8000000a0d00720b */ /* 0x000fe20003f1e000 */
[----:B------:R-:W-:-:S12]  /*08e0*/  FADD.FTZ R15, R15, -1 ;  /* 0xbf8000000f0f7421 */ /* 0x000fd80000010000 */
[----:B------:R-:W-:Y:S02]  /*08f0*/  @!P0 FADD.FTZ R15, R15, -1 ;  /* 0xbf8000000f0f8421 */ /* 0x000fe40000010000 */
.L_x_34652:
[----:B------:R-:W-:Y:S05]  /*0900*/  BSYNC B2 ;  /* 0x0000000000027941 */ /* 0x000fea0003800000 */
.L_x_34651:
[----:B------:R-:W-:Y:S01]  /*0910*/  FFMA.FTZ R6, -R10, R15, R6 ;  /* 0x0000000f0a067223 */ /* 0x000fe20000010106 */
[----:B------:R-:W-:Y:S05]  /*0920*/  BRA `(.L_x_34649) ;  /* 0x000001f000007947 */ /* 0x000fea0003800000 */
.L_x_34650:
        /* <DEDUP_REMOVED lines=15> */
.L_x_34656:
        /* <DEDUP_REMOVED lines=13> */
.L_x_34655:
[----:B------:R-:W-:Y:S05]  /*0af0*/  BSYNC B2 ;  /* 0x0000000000027941 */ /* 0x000fea0003800000 */
.L_x_34654:
[----:B------:R-:W-:-:S04]  /*0b00*/  FMUL.FTZ R13, R8, 1.1920928955078125e-07 ;  /* 0x34000000080d7820 */ /* 0x000fc80000410000 */
[----:B------:R-:W-:Y:S02]  /*0b10*/  FMUL.FTZ R6, R12, R13 ;  /* 0x0000000d0c067220 */ /* 0x000fe40000410000 */
.L_x_34649:
[----:B------:R-:W-:Y:S05]  /*0b20*/  BSYNC B0 ;  /* 0x0000000000007941 */ /* 0x000fea0003800000 */
.L_x_34648:
        /* <DEDUP_REMOVED lines=9> */
.L_x_34647:
[----:B------:R-:W-:Y:S05]  /*0bc0*/  BSYNC B1 ;  /* 0x0000000000017941 */ /* 0x000fea0003800000 */
.L_x_34646:
[----:B-----5:R-:W-:Y:S01]  /*0bd0*/  IADD3 R5, R7, 0x100, RZ ;  /* 0x0000010007057810 */ /* 0x020fe20007ffe0ff */
[----:B------:R-:W-:Y:S03]  /*0be0*/  BSSY B1, `(.L_x_34657) ;  /* 0x000004d000017945 */ /* 0x000fe60003800000 */
[----:B------:R-:W-:-:S13]  /*0bf0*/  ISETP.GE.AND P0, PT, R5, R0, PT ;  /* 0x000000000500720c */ /* 0x000fda0003f06270 */
[----:B------:R-:W-:Y:S05]  /*0c00*/  @P0 BRA `(.L_x_34658) ;  /* 0x000004a000000947 */ /* 0x000fea0003800000 */
[----:B------:R-:W-:Y:S01]  /*0c10*/  FSETP.LEU.FTZ.AND P0, PT, |R3|, |c[0x0][0x168]|, PT ;  /* 0x40005a0003007a0b */ /* 0x000fe20003f1b200 */
        /* <DEDUP_REMOVED lines=26> */
.L_x_34664:
[----:B------:R-:W-:Y:S01]  /*0dc0*/  FSETP.GEU.FTZ.AND P0, PT, R13, -R12, PT ;  /* 0x8000000c0d00720b */ /* 0x000fe20003f1e000 */
[----:B------:R-:W-:-:S12]  /*0dd0*/  FADD.FTZ R5, R5, -1 ;  /* 0xbf80000005057421 */ /* 0x000fd80000010000 */
[----:B------:R-:W-:Y:S02]  /*0de0*/  @!P0 FADD.FTZ R5, R5, -1 ;  /* 0xbf80000005058421 */ /* 0x000fe40000010000 */
.L_x_34663:
[----:B------:R-:W-:Y:S05]  /*0df0*/  BSYNC B2 ;  /* 0x0000000000027941 */ /* 0x000fea0003800000 */
.L_x_34662:
[----:B------:R-:W-:Y:S01]  /*0e00*/  FFMA.FTZ R8, -R12, R5, R8 ;  /* 0x000000050c087223 */ /* 0x000fe20000010108 */
[----:B------:R-:W-:Y:S05]  /*0e10*/  BRA `(.L_x_34660) ;  /* 0x000001f000007947 */ /* 0x000fea0003800000 */
.L_x_34661:
        /* <DEDUP_REMOVED lines=10> */
[----:B0-----:R-:W-:-:S07]  /*0ec0*/  FSEL R14, R8, +QNAN , !P0 ;  /* 0x7fffffff080e7808 */ /* 0x001fce0004000000 */
[----:B------:R-:W-:Y:S05]  /*0ed0*/  @!P1 BRA `(.L_x_34666) ;  /* 0x0000010000009947 */ /* 0x000fea0003800000 */
[----:B------:R-:W-:-:S04]  /*0ee0*/  LOP3.LUT R8, R13, 0x7fffff, RZ, 0xc0, !PT ;  /* 0x007fffff0d087812 */ /* 0x000fc800078ec0ff */
[----:B------:R-:W-:-:S04]  /*0ef0*/  LOP3.LUT R15, R8, 0x3f800000, RZ, 0xfc, !PT ;  /* 0x3f800000080f7812 */ /* 0x000fc800078efcff */
[----:B------:R0:W1:Y:S03]  /*0f00*/  MUFU.RCP R16, R15 ;  /* 0x0000000f00107308 */ /* 0x0000660000001000 */
.L_x_34667:
        /* <DEDUP_REMOVED lines=13> */
.L_x_34666:
[----:B------:R-:W-:Y:S05]  /*0fe0*/  BSYNC B2 ;  /* 0x0000000000027941 */ /* 0x000fea0003800000 */
.L_x_34665:
[----:B------:R-:W-:-:S04]  /*0ff0*/  FMUL.FTZ R5, R5, 1.1920928955078125e-07 ;  /* 0x3400000005057820 */ /* 0x000fc80000410000 */
[----:B------:R-:W-:Y:S02]  /*1000*/  FMUL.FTZ R8, R14, R5 ;  /* 0x000000050e087220 */ /* 0x000fe40000410000 */
.L_x_34660:
[----:B------:R-:W-:Y:S05]  /*1010*/  BSYNC B0 ;  /* 0x0000000000007941 */ /* 0x000fea0003800000 */
.L_x_34659:
        /* <DEDUP_REMOVED lines=9> */
.L_x_34658:
[----:B------:R-:W-:Y:S05]  /*10b0*/  BSYNC B1 ;  /* 0x0000000000017941 */ /* 0x000fea0003800000 */
.L_x_34657:
[----:B------:R-:W-:Y:S01]  /*10c0*/  IADD3 R3, R7, 0x180, RZ ;  /* 0x0000018007037810 */ /* 0x000fe20007ffe0ff */
        /* <DEDUP_REMOVED lines=30> */
.L_x_34675:
[----:B------:R-:W-:Y:S01]  /*12b0*/  FSETP.GEU.FTZ.AND P0, PT, R10, -R13, PT ;  /* 0x8000000d0a00720b */ /* 0x000fe20003f1e000 */
[----:B------:R-:W-:-:S12]  /*12c0*/  FADD.FTZ R12, R12, -1 ;  /* 0xbf8000000c0c7421 */ /* 0x000fd80000010000 */
[----:B------:R-:W-:Y:S02]  /*12d0*/  @!P0 FADD.FTZ R12, R12, -1 ;  /* 0xbf8000000c0c8421 */ /* 0x000fe40000010000 */
.L_x_34674:
[----:B------:R-:W-:Y:S05]  /*12e0*/  BSYNC B2 ;  /* 0x0000000000027941 */ /* 0x000fea0003800000 */
.L_x_34673:
[----:B------:R-:W-:Y:S01]  /*12f0*/  FFMA.FTZ R3, -R13, R12, R3 ;  /* 0x0000000c0d037223 */ /* 0x000fe20000010103 */
[----:B------:R-:W-:Y:S05]  /*1300*/  BRA `(.L_x_34671) ;  /* 0x000001f000007947 */ /* 0x000fea0003800000 */
.L_x_34672:
        /* <DEDUP_REMOVED lines=13> */
[----:B------:R-:W-:-:S04]  /*13e0*/  LOP3.LUT R15, R3, 0x3f800000, RZ, 0xfc, !PT ;  /* 0x3f800000030f7812 */ /* 0x000fc800078efcff */
[----:B------:R0:W1:Y:S03]  /*13f0*/  MUFU.RCP R16, R15 ;  /* 0x0000000f00107308 */ /* 0x0000660000001000 */
.L_x_34678:
        /* <DEDUP_REMOVED lines=13> */
.L_x_34677:
[----:B------:R-:W-:Y:S05]  /*14d0*/  BSYNC B2 ;  /* 0x0000000000027941 */ /* 0x000fea0003800000 */
.L_x_34676:
[----:B------:R-:W-:-:S04]  /*14e0*/  FMUL.FTZ R5, R5, 1.1920928955078125e-07 ;  /* 0x3400000005057820 */ /* 0x000fc80000410000 */
[----:B------:R-:W-:Y:S02]  /*14f0*/  FMUL.FTZ R3, R14, R5 ;  /* 0x000000050e037220 */ /* 0x000fe40000410000 */
.L_x_34671:
[----:B------:R-:W-:Y:S05]  /*1500*/  BSYNC B0 ;  /* 0x0000000000007941 */ /* 0x000fea0003800000 */
.L_x_34670:
        /* <DEDUP_REMOVED lines=9> */
.L_x_34669:
[----:B------:R-:W-:Y:S05]  /*15a0*/  BSYNC B1 ;  /* 0x0000000000017941 */ /* 0x000fea0003800000 */
.L_x_34668:
        /* <DEDUP_REMOVED lines=12> */
[----:B-1----:R-:W-:Y:S01]  /*1670*/  MOV R5, 0x4 ;  /* 0x0000000400057802 */ /* 0x002fe20000000f00 */
[----:B------:R-:W-:Y:S01]  /*1680*/  IMAD R4, R2, 0x200, R7 ;  /* 0x0000020002047824 */ /* 0x000fe200078e0207 */
[----:B------:R-:W-:-:S03]  /*1690*/  IADD3 R7, R7, 0x80, RZ ;  /* 0x0000008007077810 */ /* 0x000fc60007ffe0ff */
[----:B------:R-:W-:-:S05]  /*16a0*/  IMAD.WIDE.U32 R4, R4, R5, c[0x0][0x170] ;  /* 0x00005c0004047625 */ /* 0x000fca00078e0005 */
[----:B------:R1:W-:Y:S02]  /*16b0*/  STG.E [R4.64], R6 ;  /* 0x0000000604007986 */ /* 0x0003e4000c101904 */
.L_x_34681:
[----:B------:R-:W-:Y:S05]  /*16c0*/  BSYNC B1 ;  /* 0x0000000000017941 */ /* 0x000fea0003800000 */
.L_x_34680:
[----:B------:R-:W-:-:S13]  /*16d0*/  ISETP.GE.AND P0, PT, R7, R0, PT ;  /* 0x000000000700720c */ /* 0x000fda0003f06270 */
[----:B-1----:R-:W-:Y:S01]  /*16e0*/  @!P0 IMAD R4, R2, 0x200, R7 ;  /* 0x0000020002048824 */ /* 0x002fe200078e0207 */
[----:B------:R-:W-:Y:S01]  /*16f0*/  @!P0 IADD3 R7, R7, 0x80, RZ ;  /* 0x0000008007078810 */ /* 0x000fe20007ffe0ff */
[----:B------:R-:W-:-:S04]  /*1700*/  @!P0 IMAD.MOV.U32 R5, RZ, RZ, 0x4 ;  /* 0x00000004ff058424 */ /* 0x000fc800078e00ff */
[----:B------:R-:W-:-:S05]  /*1710*/  @!P0 IMAD.WIDE.U32 R4, R4, R5, c[0x0][0x170] ;  /* 0x00005c0004048625 */ /* 0x000fca00078e0005 */
[----:B------:R1:W-:Y:S02]  /*1720*/  @!P0 STG.E [R4.64], R8 ;  /* 0x0000000804008986 */ /* 0x0003e4000c101904 */
.L_x_34682:
[----:B-1----:R-:W-:Y:S05]  /*1730*/  BSYNC B0 ;  /* 0x0000000000007941 */ /* 0x002fea0003800000 */
.L_x_34679:
        /* <DEDUP_REMOVED lines=8> */
.L_x_34683:
        /* <DEDUP_REMOVED lines=12> */
.L_x_50765:


//--------------------- .text._ZN2at6native29vectorized_elementwise_kernelILi2ENS0_13AUnaryFunctorIfffZZZNS0_21remainder_kernel_cudaERNS_18TensorIteratorBaseEENKUlvE0_clEvENKUlvE0_clEvEUlffE_EESt5arrayIPcLm2EEEEviT0_T1_ --------------------------
	.section	.text._ZN2at6native29vectorized_elementwise_kernelILi2ENS0_13AUnaryFunctorIfffZZZNS0_21remainder_kernel_cudaERNS_18TensorIteratorBaseEENKUlvE0_clEvENKUlvE0_clEvEUlffE_EESt5arrayIPcLm2EEEEviT0_T1_,"ax",@progbits
	.sectioninfo	@"SHI_REGISTERS=30"
	.align	128
        .global         _ZN2at6native29vectorized_elementwise_kernelILi2ENS0_13AUnaryFunctorIfffZZZNS0_21remainder_kernel_cudaERNS_18TensorIteratorBaseEENKUlvE0_clEvENKUlvE0_clEvEUlffE_EESt5arrayIPcLm2EEEEviT0_T1_
        .type           _ZN2at6native29vectorized_elementwise_kernelILi2ENS0_13AUnaryFunctorIfffZZZNS0_21remainder_kernel_cudaERNS_18TensorIteratorBaseEENKUlvE0_clEvENKUlvE0_clEvEUlffE_EESt5arrayIPcLm2EEEEviT0_T1_,@function
        .size           _ZN2at6native29vectorized_elementwise_kernelILi2ENS0_13AUnaryFunctorIfffZZZNS0_21remainder_kernel_cudaERNS_18TensorIteratorBaseEENKUlvE0_clEvENKUlvE0_clEvEUlffE_EESt5arrayIPcLm2EEEEviT0_T1_,(.L_x_50766 - _ZN2at6native29vectorized_elementwise_kernelILi2ENS0_13AUnaryFunctorIfffZZZNS0_21remainder_kernel_cudaERNS_18TensorIteratorBaseEENKUlvE0_clEvENKUlvE0_clEvEUlffE_EESt5arrayIPcLm2EEEEviT0_T1_)
        .other          _ZN2at6native29vectorized_elementwise_kernelILi2ENS0_13AUnaryFunctorIfffZZZNS0_21remainder_kernel_cudaERNS_18TensorIteratorBaseEENKUlvE0_clEvENKUlvE0_clEvEUlffE_EESt5arrayIPcLm2EEEEviT0_T1_,@"STO_CUDA_ENTRY STV_DEFAULT"
_ZN2at6native29vectorized_elementwise_kernelILi2ENS0_13AUnaryFunctorIfffZZZNS0_21remainder_kernel_cudaERNS_18TensorIteratorBaseEENKUlvE0_clEvENKUlvE0_clEvEUlffE_EESt5arrayIPcLm2EEEEviT0_T1_:
.text._ZN2at6native29vectorized_elementwise_kernelILi2ENS0_13AUnaryFunctorIfffZZZNS0_21remainder_kernel_cudaERNS_18TensorIteratorBaseEENKUlvE0_clEvENKUlvE0_clEvEUlffE_EESt5arrayIPcLm2EEEEviT0_T1_:
        /* <DEDUP_REMOVED lines=43> */
.L_x_34690:
[----:B------:R-:W-:Y:S01]  /*02b0*/  FSETP.GEU.FTZ.AND P0, PT, R16, -R7, PT ;  /* 0x800000071000720b */ /* 0x000fe20003f1e000 */
[----:B------:R-:W-:-:S12]  /*02c0*/  FADD.FTZ R6, R6, -1 ;  /* 0xbf80000006067421 */ /* 0x000fd80000010000 */
[----:B------:R-:W-:Y:S02]  /*02d0*/  @!P0 FADD.FTZ R6, R6, -1 ;  /* 0xbf80000006068421 */ /* 0x000fe40000010000 */
.L_x_34689:
[----:B------:R-:W-:Y:S05]  /*02e0*/  BSYNC B1 ;  /* 0x0000000000017941 */ /* 0x000fea0003800000 */
.L_x_34688:
[----:B------:R-:W-:Y:S01]  /*02f0*/  FFMA.FTZ R16, -R7, R6, R14 ;  /* 0x0000000607107223 */ /* 0x000fe2000001010e */
[----:B------:R-:W-:Y:S05]  /*0300*/  BRA `(.L_x_34686) ;  /* 0x000001f000007947 */ /* 0x000fea0003800000 */
.L_x_34687:
[C---:B------:R-:W-:Y:S01]  /*0310*/  IADD3 R6, R7.reuse, -0xb800000, RZ ;  /* 0xf480000007067810 */ /* 0x040fe20007ffe0ff */
[----:B------:R-:W-:Y:S01]  /*0320*/  BSSY B1, `(.L_x_34691) ;  /* 0x000001b000017945 */ /* 0x000fe20003800000 */
[----:B------:R-:W-:Y:S02]  /*0330*/  FSETP.GT.FTZ.AND P0, PT, |R10|, RZ, PT ;  /* 0x000000ff0a00720b */ /* 0x000fe40003f14200 */
[----:B------:R-:W-:Y:S02]  /*0340*/  LOP3.LUT R15, R6, 0xff800000, RZ, 0xc0, !PT ;  /* 0xff800000060f7812 */ /* 0x000fe400078ec0ff */
[C---:B------:R-:W-:Y:S02]  /*0350*/  LOP3.LUT R6, R14.reuse, 0x7fffff, RZ, 0xc0, !PT ;  /* 0x007fffff0e067812 */ /* 0x040fe400078ec0ff */
[----:B------:R-:W-:Y:S01]  /*0360*/  LOP3.LUT R17, R7, 0xff800000, RZ, 0xc0, !PT ;  /* 0xff80000007117812 */ /* 0x000fe200078ec0ff */
[C---:B------:R-:W-:Y:S01]  /*0370*/  IMAD.IADD R15, R14.reuse, 0x1, -R15 ;  /* 0x000000010e0f7824 */ /* 0x040fe200078e0a0f */
[----:B------:R-:W-:-:S04]  /*0380*/  ISETP.GT.U32.OR P0, PT, R14, 0x7f7fffff, !P0 ;  /* 0x7f7fffff0e00780c */ /* 0x000fc80004704470 */
[----:B------:R-:W-:Y:S02]  /*0390*/  LOP3.LUT P1, R16, R15, 0xff800000, RZ, 0xc0, !PT ;  /* 0xff8000000f107812 */ /* 0x000fe4000782c0ff */
[----:B------:R-:W-:Y:S02]  /*03a0*/  LOP3.LUT R15, R6, 0x3f800000, RZ, 0xfc, !PT ;  /* 0x3f800000060f7812 */ /* 0x000fe400078efcff */
[----:B------:R-:W-:-:S09]  /*03b0*/  FSEL R6, R17, +QNAN , !P0 ;  /* 0x7fffffff11067808 */ /* 0x000fd20004000000 */
[----:B------:R-:W-:Y:S05]  /*03c0*/  @!P1 BRA `(.L_x_34692) ;  /* 0x0000010000009947 */ /* 0x000fea0003800000 */
[----:B------:R-:W-:-:S04]  /*03d0*/  LOP3.LUT R7, R7, 0x7fffff, RZ, 0xc0, !PT ;  /* 0x007fffff07077812 */ /* 0x000fc800078ec0ff */
[----:B------:R-:W-:-:S04]  /*03e0*/  LOP3.LUT R7, R7, 0x3f800000, RZ, 0xfc, !PT ;  /* 0x3f80000007077812 */ /* 0x000fc800078efcff */
[----:B------:R0:W1:Y:S03]  /*03f0*/  MUFU.RCP R17, R7 ;  /* 0x0000000700117308 */ /* 0x0000660000001000 */
.L_x_34693:
        /* <DEDUP_REMOVED lines=13> */
.L_x_34692:
[----:B------:R-:W-:Y:S05]  /*04d0*/  BSYNC B1 ;  /* 0x0000000000017941 */ /* 0x000fea0003800000 */
.L_x_34691:
[----:B------:R-:W-:-:S04]  /*04e0*/  FMUL.FTZ R15, R15, 1.1920928955078125e-07 ;  /* 0x340000000f0f7820 */ /* 0x000fc80000410000 */
[----:B------:R-:W-:Y:S02]  /*04f0*/  FMUL.FTZ R16, R6, R15 ;  /* 0x0000000f06107220 */ /* 0x000fe40000410000 */
.L_x_34686:
[----:B0-----:R-:W-:Y:S05]  /*0500*/  BSYNC B0 ;  /* 0x0000000000007941 */ /* 0x001fea0003800000 */
.L_x_34685:
[----:B------:R-:W-:Y:S01]  /*0510*/  IMAD.MOV.U32 R15, RZ, RZ, c[0x0][0x168] ;  /* 0x00005a00ff0f7624 */ /* 0x000fe200078e00ff */
[----:B------:R-:W-:Y:S01]  /*0520*/  FSETP.GTU.FTZ.AND P0, PT, |R16|, +INF , PT ;  /* 0x7f8000001000780b */ /* 0x000fe20003f1c200 */
[----:B------:R-:W-:Y:S01]  /*0530*/  BSSY B0, `(.L_x_34694) ;  /* 0x0000047000007945 */ /* 0x000fe20003800000 */
[----:B------:R-:W-:Y:S02]  /*0540*/  FSETP.GEU.FTZ.AND P2, PT, R10, RZ, PT ;  /* 0x000000ff0a00720b */ /* 0x000fe40003f5e000 */
[----:B------:R-:W-:-:S04]  /*0550*/  LOP3.LUT R7, R16, 0x80000000, R15, 0xb8, !PT ;  /* 0x8000000010077812 */ /* 0x000fc800078eb80f */
[----:B------:R-:W-:Y:S01]  /*0560*/  FSEL R6, R16, R7, P0 ;  /* 0x0000000710067208 */ /* 0x000fe20000000000 */
[----:B------:R-:W-:-:S03]  /*0570*/  IMAD.MOV.U32 R16, RZ, RZ, R14 ;  /* 0x000000ffff107224 */ /* 0x000fc600078e000e */
[C---:B------:R-:W-:Y:S02]  /*0580*/  FSETP.NEU.FTZ.AND P0, PT, R6.reuse, RZ, PT ;  /* 0x000000ff0600720b */ /* 0x040fe40003f1d000 */
[----:B------:R-:W-:-:S04]  /*0590*/  FSETP.GEU.FTZ.AND P1, PT, R6, RZ, PT ;  /* 0x000000ff0600720b */ /* 0x000fc80003f3e000 */
[----:B------:R-:W-:Y:S02]  /*05a0*/  PLOP3.LUT P0, PT, P0, P2, P1, 0x60, 0x0 ;  /* 0x000000000000781c */ /* 0x000fe40000704c10 */
[----:B------:R-:W-:-:S11]  /*05b0*/  FSETP.GEU.FTZ.AND P1, PT, R14, |R11|, PT ;  /* 0x4000000b0e00720b */ /* 0x000fd60003f3e000 */
        /* <DEDUP_REMOVED lines=25> */
.L_x_34699:
[----:B------:R-:W-:Y:S01]  /*0750*/  FSETP.GEU.FTZ.AND P0, PT, R18, -R7, PT ;  /* 0x800000071200720b */ /* 0x000fe20003f1e000 */
[----:B------:R-:W-:-:S12]  /*0760*/  FADD.FTZ R10, R10, -1 ;  /* 0xbf8000000a0a7421 */ /* 0x000fd80000010000 */
[----:B------:R-:W-:Y:S02]  /*0770*/  @!P0 FADD.FTZ R10, R10, -1 ;  /* 0xbf8000000a0a8421 */ /* 0x000fe40000010000 */
.L_x_34698:
[----:B------:R-:W-:Y:S05]  /*0780*/  BSYNC B1 ;  /* 0x0000000000017941 */ /* 0x000fea0003800000 */
.L_x_34697:
[----:B------:R-:W-:Y:S01]  /*0790*/  FFMA.FTZ R16, -R7, R10, R14 ;  /* 0x0000000a07107223 */ /* 0x000fe2000001010e */
[----:B------:R-:W-:Y:S05]  /*07a0*/  BRA `(.L_x_34695) ;  /* 0x000001f000007947 */ /* 0x000fea0003800000 */
.L_x_34696:
        /* <DEDUP_REMOVED lines=15> */
.L_x_34702:
        /* <DEDUP_REMOVED lines=13> */
.L_x_34701:
[----:B------:R-:W-:Y:S05]  /*0970*/  BSYNC B1 ;  /* 0x0000000000017941 */ /* 0x000fea0003800000 */
.L_x_34700:
[----:B------:R-:W-:-:S04]  /*0980*/  FMUL.FTZ R16, R16, 1.1920928955078125e-07 ;  /* 0x3400000010107820 */ /* 0x000fc80000410000 */
[----:B------:R-:W-:Y:S02]  /*0990*/  FMUL.FTZ R16, R7, R16 ;  /* 0x0000001007107220 */ /* 0x000fe40000410000 */
.L_x_34695:
[----:B------:R-:W-:Y:S05]  /*09a0*/  BSYNC B0 ;  /* 0x0000000000007941 */ /* 0x000fea0003800000 */
.L_x_34694:
[C---:B------:R-:W-:Y:S01]  /*09b0*/  FSETP.GTU.FTZ.AND P0, PT, |R16|.reuse, +INF , PT ;  /* 0x7f8000001000780b */ /* 0x040fe20003f1c200 */
[----:B------:R-:W-:Y:S01]  /*09c0*/  BSSY B0, `(.L_x_34703) ;  /* 0x0000049000007945 */ /* 0x000fe20003800000 */
[C---:B------:R-:W-:Y:S01]  /*09d0*/  LOP3.LUT R7, R16.reuse, 0x80000000, R15, 0xb8, !PT ;  /* 0x8000000010077812 */ /* 0x040fe200078eb80f */
[----:B------:R-:W-:Y:S01]  /*09e0*/  IMAD.MOV.U32 R10, RZ, RZ, R14 ;  /* 0x000000ffff0a7224 */ /* 0x000fe200078e000e */
[----:B------:R-:W-:Y:S02]  /*09f0*/  FSETP.GEU.FTZ.AND P2, PT, R11, RZ, PT ;  /* 0x000000ff0b00720b */ /* 0x000fe40003f5e000 */
[----:B------:R-:W-:-:S04]  /*0a00*/  FSEL R7, R16, R7, P0 ;  /* 0x0000000710077208 */ /* 0x000fc80000000000 */
[C---:B------:R-:W-:Y:S02]  /*0a10*/  FSETP.NEU.FTZ.AND P0, PT, R7.reuse, RZ, PT ;  /* 0x000000ff0700720b */ /* 0x040fe40003f1d000 */
[----:B------:R-:W-:-:S04]  /*0a20*/  FSETP.GEU.FTZ.AND P1, PT, R7, RZ, PT ;  /* 0x000000ff0700720b */ /* 0x000fc80003f3e000 */
[----:B------:R-:W-:Y:S02]  /*0a30*/  PLOP3.LUT P0, PT, P0, P2, P1, 0x60, 0x0 ;  /* 0x000000000000781c */ /* 0x000fe40000704c10 */
[----:B-----5:R-:W-:-:S11]  /*0a40*/  FSETP.GEU.FTZ.AND P1, PT, R14, |R8|, PT ;  /* 0x400000080e00720b */ /* 0x020fd60003f3e000 */
[----:B------:R-:W-:Y:S02]  /*0a50*/  @P0 FADD.FTZ R7, R11, R7 ;  /* 0x000000070b070221 */ /* 0x000fe40000010000 */
        /* <DEDUP_REMOVED lines=24> */
.L_x_34708:
[----:B------:R-:W-:Y:S01]  /*0be0*/  FSETP.GEU.FTZ.AND P0, PT, R17, -R11, PT ;  /* 0x8000000b1100720b */ /* 0x000fe20003f1e000 */
[----:B------:R-:W-:-:S12]  /*0bf0*/  FADD.FTZ R10, R10, -1 ;  /* 0xbf8000000a0a7421 */ /* 0x000fd80000010000 */
[----:B------:R-:W-:Y:S02]  /*0c00*/  @!P0 FADD.FTZ R10, R10, -1 ;  /* 0xbf8000000a0a8421 */ /* 0x000fe40000010000 */
.L_x_34707:
[----:B------:R-:W-:Y:S05]  /*0c10*/  BSYNC B1 ;  /* 0x0000000000017941 */ /* 0x000fea0003800000 */
.L_x_34706:
[----:B------:R-:W-:Y:S01]  /*0c20*/  FFMA.FTZ R10, -R11, R10, R14 ;  /* 0x0000000a0b0a7223 */ /* 0x000fe2000001010e */
[----:B------:R-:W-:Y:S05]  /*0c30*/  BRA `(.L_x_34704) ;  /* 0x0000021000007947 */ /* 0x000fea0003800000 */
.L_x_34705:
[C---:B------:R-:W-:Y:S01]  /*0c40*/  IADD3 R10, R11.reuse, -0xb800000, RZ ;  /* 0xf48000000b0a7810 */ /* 0x040fe20007ffe0ff */
[----:B------:R-:W-:Y:S01]  /*0c50*/  BSSY B1, `(.L_x_34709) ;  /* 0x000001d000017945 */ /* 0x000fe20003800000 */
[----:B------:R-:W-:Y:S02]  /*0c60*/  FSETP.GT.FTZ.AND P0, PT, |R8|, RZ, PT ;  /* 0x000000ff0800720b */ /* 0x000fe40003f14200 */
[----:B0-----:R-:W-:Y:S02]  /*0c70*/  LOP3.LUT R17, R10, 0xff800000, RZ, 0xc0, !PT ;  /* 0xff8000000a117812 */ /* 0x001fe400078ec0ff */
        /* <DEDUP_REMOVED lines=9> */
[----:B------:R-:W-:Y:S01]  /*0d10*/  LOP3.LUT R18, R11, 0x3f800000, RZ, 0xfc, !PT ;  /* 0x3f8000000b127812 */ /* 0x000fe200078efcff */
[----:B------:R-:W-:-:S03]  /*0d20*/  IMAD.MOV.U32 R11, RZ, RZ, R16 ;  /* 0x000000ffff0b7224 */ /* 0x000fc600078e0010 */
[----:B------:R0:W1:Y:S04]  /*0d30*/  MUFU.RCP R19, R18 ;  /* 0x0000001200137308 */ /* 0x0000680000001000 */
.L_x_34711:
        /* <DEDUP_REMOVED lines=14> */
.L_x_34710:
[----:B------:R-:W-:Y:S05]  /*0e20*/  BSYNC B1 ;  /* 0x0000000000017941 */ /* 0x000fea0003800000 */
.L_x_34709:
[----:B------:R-:W-:-:S04]  /*0e30*/  FMUL.FTZ R11, R16, 1.1920928955078125e-07 ;  /* 0x34000000100b7820 */ /* 0x000fc80000410000 */
[----:B------:R-:W-:Y:S02]  /*0e40*/  FMUL.FTZ R10, R10, R11 ;  /* 0x0000000b0a0a7220 */ /* 0x000fe40000410000 */
.L_x_34704:
[----:B------:R-:W-:Y:S05]  /*0e50*/  BSYNC B0 ;  /* 0x0000000000007941 */ /* 0x000fea0003800000 */
.L_x_34703:
[C---:B------:R-:W-:Y:S01]  /*0e60*/  FSETP.GTU.FTZ.AND P0, PT, |R10|.reuse, +INF , PT ;  /* 0x7f8000000a00780b */ /* 0x040fe20003f1c200 */
[----:B------:R-:W-:Y:S01]  /*0e70*/  BSSY B0, `(.L_x_34712) ;  /* 0x0000049000007945 */ /* 0x000fe20003800000 */
[----:B------:R-:W-:Y:S01]  /*0e80*/  LOP3.LUT R11, R10, 0x80000000, R15, 0xb8, !PT ;  /* 0x800000000a0b7812 */ /* 0x000fe200078eb80f */
[----:B------:R-:W-:Y:S01]  /*0e90*/  IMAD.MOV.U32 R16, RZ, RZ, R14 ;  /* 0x000000ffff107224 */ /* 0x000fe200078e000e */
[----:B------:R-:W-:Y:S02]  /*0ea0*/  FSETP.GEU.FTZ.AND P2, PT, R8, RZ, PT ;  /* 0x000000ff0800720b */ /* 0x000fe40003f5e000 */
[----:B------:R-:W-:-:S04]  /*0eb0*/  FSEL R10, R10, R11, P0 ;  /* 0x0000000b0a0a7208 */ /* 0x000fc80000000000 */
        /* <DEDUP_REMOVED lines=29> */
.L_x_34717:
[----:B------:R-:W-:Y:S01]  /*1090*/  FSETP.GEU.FTZ.AND P0, PT, R18, -R11, PT ;  /* 0x8000000b1200720b */ /* 0x000fe20003f1e000 */
[----:B------:R-:W-:-:S12]  /*10a0*/  FADD.FTZ R8, R8, -1 ;  /* 0xbf80000008087421 */ /* 0x000fd80000010000 */
[----:B------:R-:W-:Y:S02]  /*10b0*/  @!P0 FADD.FTZ R8, R8, -1 ;  /* 0xbf80000008088421 */ /* 0x000fe40000010000 */
.L_x_34716:
[----:B------:R-:W-:Y:S05]  /*10c0*/  BSYNC B1 ;  /* 0x0000000000017941 */ /* 0x000fea0003800000 */
.L_x_34715:
[----:B------:R-:W-:Y:S01]  /*10d0*/  FFMA.FTZ R16, -R11, R8, R14 ;  /* 0x000000080b107223 */ /* 0x000fe2000001010e */
[----:B------:R-:W-:Y:S05]  /*10e0*/  BRA `(.L_x_34713) ;  /* 0x0000021000007947 */ /* 0x000fea0003800000 */
.L_x_34714:
[----:B------:R-:W-:Y:S01]  /*10f0*/  IADD3 R8, R11, -0xb800000, RZ ;  /* 0xf48000000b087810 */ /* 0x000fe20007ffe0ff */
        /* <DEDUP_REMOVED lines=15> */
.L_x_34720:
        /* <DEDUP_REMOVED lines=14> */
.L_x_34719:
[----:B------:R-:W-:Y:S05]  /*12d0*/  BSYNC B1 ;  /* 0x0000000000017941 */ /* 0x000fea0003800000 */
.L_x_34718:
[----:B------:R-:W-:-:S04]  /*12e0*/  FMUL.FTZ R11, R16, 1.1920928955078125e-07 ;  /* 0x34000000100b7820 */ /* 0x000fc80000410000 */
[----:B------:R-:W-:Y:S02]  /*12f0*/  FMUL.FTZ R16, R8, R11 ;  /* 0x0000000b08107220 */ /* 0x000fe40000410000 */
.L_x_34713:
[----:B------:R-:W-:Y:S05]  /*1300*/  BSYNC B0 ;  /* 0x0000000000007941 */ /* 0x000fea0003800000 */
.L_x_34712:
        /* <DEDUP_REMOVED lines=35> */
.L_x_34726:
[----:B------:R-:W-:Y:S01]  /*1540*/  FSETP.GEU.FTZ.AND P0, PT, R17, -R9, PT ;  /* 0x800000091100720b */ /* 0x000fe20003f1e000 */
[----:B------:R-:W-:-:S12]  /*1550*/  FADD.FTZ R8, R8, -1 ;  /* 0xbf80000008087421 */ /* 0x000fd80000010000 */
[----:B------:R-:W-:Y:S02]  /*1560*/  @!P0 FADD.FTZ R8, R8, -1 ;  /* 0xbf80000008088421 */ /* 0x000fe40000010000 */
.L_x_34725:
[----:B------:R-:W-:Y:S05]  /*1570*/  BSYNC B1 ;  /* 0x0000000000017941 */ /* 0x000fea0003800000 */
.L_x_34724:
[----:B------:R-:W-:Y:S01]  /*1580*/  FFMA.FTZ R8, -R9, R8, R14 ;  /* 0x0000000809087223 */ /* 0x000fe2000001010e */
[----:B------:R-:W-:Y:S05]  /*1590*/  BRA `(.L_x_34722) ;  /* 0x0000021000007947 */ /* 0x000fea0003800000 */
.L_x_34723:
        /* <DEDUP_REMOVED lines=16> */
.L_x_34729:
        /* <DEDUP_REMOVED lines=14> */
.L_x_34728:
[----:B------:R-:W-:Y:S05]  /*1780*/  BSYNC B1 ;  /* 0x0000000000017941 */ /* 0x000fea0003800000 */
.L_x_34727:
[----:B------:R-:W-:-:S04]  /*1790*/  FMUL.FTZ R9, R16, 1.1920928955078125e-07 ;  /* 0x3400000010097820 */ /* 0x000fc80000410000 */
[----:B------:R-:W-:Y:S02]  /*17a0*/  FMUL.FTZ R8, R8, R9 ;  /* 0x0000000908087220 */ /* 0x000fe40000410000 */
.L_x_34722:
[----:B------:R-:W-:Y:S05]  /*17b0*/  BSYNC B0 ;  /* 0x0000000000007941 */ /* 0x000fea0003800000 */
.L_x_34721:
        /* <DEDUP_REMOVED lines=35> */
.L_x_34735:
[----:B------:R-:W-:Y:S01]  /*19f0*/  FSETP.GEU.FTZ.AND P0, PT, R18, -R9, PT ;  /* 0x800000091200720b */ /* 0x000fe20003f1e000 */
[----:B------:R-:W-:-:S12]  /*1a00*/  FADD.FTZ R4, R4, -1 ;  /* 0xbf80000004047421 */ /* 0x000fd80000010000 */
[----:B------:R-:W-:Y:S02]  /*1a10*/  @!P0 FADD.FTZ R4, R4, -1 ;  /* 0xbf80000004048421 */ /* 0x000fe40000010000 */
.L_x_34734:
[----:B------:R-:W-:Y:S05]  /*1a20*/  BSYNC B1 ;  /* 0x0000000000017941 */ /* 0x000fea0003800000 */
.L_x_34733:
[----:B------:R-:W-:Y:S01]  /*1a30*/  FFMA.FTZ R16, -R9, R4, R14 ;  /* 0x0000000409107223 */ /* 0x000fe2000001010e */
[----:B------:R-:W-:Y:S05]  /*1a40*/  BRA `(.L_x_34731) ;  /* 0x0000021000007947 */ /* 0x000fea0003800000 */
.L_x_34732:
        /* <DEDUP_REMOVED lines=16> */
.L_x_34738:
        /* <DEDUP_REMOVED lines=14> */
.L_x_34737:
[----:B------:R-:W-:Y:S05]  /*1c30*/  BSYNC B1 ;  /* 0x0000000000017941 */ /* 0x000fea0003800000 */
.L_x_34736:
[----:B------:R-:W-:-:S04]  /*1c40*/  FMUL.FTZ R9, R16, 1.1920928955078125e-07 ;  /* 0x3400000010097820 */ /* 0x000fc80000410000 */
[----:B------:R-:W-:Y:S02]  /*1c50*/  FMUL.FTZ R16, R4, R9 ;  /* 0x0000000904107220 */ /* 0x000fe40000410000 */
.L_x_34731:
[----:B------:R-:W-:Y:S05]  /*1c60*/  BSYNC B0 ;  /* 0x0000000000007941 */ /* 0x000fea0003800000 */
.L_x_34730:
        /* <DEDUP_REMOVED lines=35> */
.L_x_34744:
[----:B------:R-:W-:Y:S01]  /*1ea0*/  FSETP.GEU.FTZ.AND P0, PT, R17, -R5, PT ;  /* 0x800000051100720b */ /* 0x000fe20003f1e000 */
[----:B------:R-:W-:-:S12]  /*1eb0*/  FADD.FTZ R4, R4, -1 ;  /* 0xbf80000004047421 */ /* 0x000fd80000010000 */
[----:B------:R-:W-:Y:S02]  /*1ec0*/  @!P0 FADD.FTZ R4, R4, -1 ;  /* 0xbf80000004048421 */ /* 0x000fe40000010000 */
.L_x_34743:
[----:B------:R-:W-:Y:S05]  /*1ed0*/  BSYNC B1 ;  /* 0x0000000000017941 */ /* 0x000fea0003800000 */
.L_x_34742:
[----:B------:R-:W-:Y:S01]  /*1ee0*/  FFMA.FTZ R4, -R5, R4, R14 ;  /* 0x0000000405047223 */ /* 0x000fe2000001010e */
[----:B------:R-:W-:Y:S05]  /*1ef0*/  BRA `(.L_x_34740) ;  /* 0x0000021000007947 */ /* 0x000fea0003800000 */
.L_x_34741:
        /* <DEDUP_REMOVED lines=16> */
.L_x_34747:
        /* <DEDUP_REMOVED lines=14> */
.L_x_34746:
[----:B------:R-:W-:Y:S05]  /*20e0*/  BSYNC B1 ;  /* 0x0000000000017941 */ /* 0x000fea0003800000 */
.L_x_34745:
[----:B------:R-:W-:-:S04]  /*20f0*/  FMUL.FTZ R5, R16, 1.1920928955078125e-07 ;  /* 0x3400000010057820 */ /* 0x000fc80000410000 */
[----:B------:R-:W-:Y:S02]  /*2100*/  FMUL.FTZ R4, R4, R5 ;  /* 0x0000000504047220 */ /* 0x000fe40000410000 */
.L_x_34740:
[----:B------:R-:W-:Y:S05]  /*2110*/  BSYNC B0 ;  /* 0x0000000000007941 */ /* 0x000fea0003800000 */
.L_x_34739:
[C---:B------:R-:W-:Y:S01]  /*2120*/  FSETP.GTU.FTZ.AND P0, PT, |R4|.reuse, +INF , PT ;  /* 0x7f8000000400780b */ /* 0x040fe20003f1c200 */
[----:B------:R-:W-:Y:S01]  /*2130*/  BSSY B0, `(.L_x_34748) ;  /* 0x0000046000007945 */ /* 0x000fe20003800000 */
[----:B------:R-:W-:Y:S02]  /*2140*/  LOP3.LUT R5, R4, 0x80000000, R15, 0xb8, !PT ;  /* 0x8000000004057812 */ /* 0x000fe400078eb80f */
        /* <DEDUP_REMOVED lines=31> */
.L_x_34753:
[----:B------:R-:W-:Y:S01]  /*2340*/  FSETP.GEU.FTZ.AND P0, PT, R18, -R5, PT ;  /* 0x800000051200720b */ /* 0x000fe20003f1e000 */
[----:B------:R-:W-:-:S12]  /*2350*/  FADD.FTZ R2, R2, -1 ;  /* 0xbf80000002027421 */ /* 0x000fd80000010000 */
[----:B------:R-:W-:Y:S02]  /*2360*/  @!P0 FADD.FTZ R2, R2, -1 ;  /* 0xbf80000002028421 */ /* 0x000fe40000010000 */
.L_x_34752:
[----:B------:R-:W-:Y:S05]  /*2370*/  BSYNC B1 ;  /* 0x0000000000017941 */ /* 0x000fea0003800000 */
.L_x_34751:
[----:B------:R-:W-:Y:S01]  /*2380*/  FFMA.FTZ R14, -R5, R2, R14 ;  /* 0x00000002050e7223 */ /* 0x000fe2000001010e */
[----:B------:R-:W-:Y:S05]  /*2390*/  BRA `(.L_x_34749) ;  /* 0x000001f000007947 */ /* 0x000fea0003800000 */
.L_x_34750:
        /* <DEDUP_REMOVED lines=15> */
.L_x_34756:
        /* <DEDUP_REMOVED lines=13> */
.L_x_34755:
[----:B------:R-:W-:Y:S05]  /*2560*/  BSYNC B1 ;  /* 0x0000000000017941 */ /* 0x000fea0003800000 */
.L_x_34754:
[----:B0-----:R-:W-:-:S04]  /*2570*/  FMUL.FTZ R5, R2, 1.1920928955078125e-07 ;  /* 0x3400000002057820 */ /* 0x001fc80000410000 */
[----:B------:R-:W-:Y:S02]  /*2580*/  FMUL.FTZ R14, R14, R5 ;  /* 0x000000050e0e7220 */ /* 0x000fe40000410000 */
.L_x_34749:
[----:B------:R-:W-:Y:S05]  /*2590*/  BSYNC B0 ;  /* 0x0000000000007941 */ /* 0x000fea0003800000 */
.L_x_34748:
[C---:B------:R-:W-:Y:S02]  /*25a0*/  FSETP.GTU.FTZ.AND P0, PT, |R14|.reuse, +INF , PT ;  /* 0x7f8000000e00780b */ /* 0x040fe40003f1c200 */
[C---:B------:R-:W-:Y:S02]  /*25b0*/  LOP3.LUT R5, R14.reuse, 0x80000000, R15, 0xb8, !PT ;  /* 0x800000000e057812 */ /* 0x040fe400078eb80f */
[----:B------:R-:W-:Y:S02]  /*25c0*/  FSETP.GEU.FTZ.AND P2, PT, R3, RZ, PT ;  /* 0x000000ff0300720b */ /* 0x000fe40003f5e000 */
[----:B------:R-:W-:Y:S01]  /*25d0*/  FSEL R5, R14, R5, P0 ;  /* 0x000000050e057208 */ /* 0x000fe20000000000 */
[----:B------:R-:W-:-:S03]  /*25e0*/  IMAD.WIDE.U32 R14, R0, R13, c[0x0][0x170] ;  /* 0x00005c00000e7625 */ /* 0x000fc600078e000d */
[C---:B------:R-:W-:Y:S02]  /*25f0*/  FSETP.NEU.FTZ.AND P0, PT, R5.reuse, RZ, PT ;  /* 0x000000ff0500720b */ /* 0x040fe40003f1d000 */
[----:B------:R-:W-:Y:S01]  /*2600*/  FSETP.GEU.FTZ.AND P1, PT, R5, RZ, PT ;  /* 0x000000ff0500720b */ /* 0x000fe20003f3e000 */
[----:B------:R-:W-:-:S03]  /*2610*/  IMAD.WIDE R14, R12, 0x8, R14 ;  /* 0x000000080c0e7825 */ /* 0x000fc600078e020e */
[----:B------:R-:W-:Y:S02]  /*2620*/  PLOP3.LUT P0, PT, P0, P2, P1, 0x60, 0x0 ;  /* 0x000000000000781c */ /* 0x000fe40000704c10 */
[----:B------:R-:W-:Y:S04]  /*2630*/  STG.E.64 [R14.64], R6 ;  /* 0x000000060e007986 */ /* 0x000fe8000c101b04 */
[----:B------:R-:W-:Y:S04]  /*2640*/  STG.E.64 [R14.64+0x400], R10 ;  /* 0x0004000a0e007986 */ /* 0x000fe8000c101b04 */
[----:B------:R-:W-:Y:S03]  /*2650*/  STG.E.64 [R14.64+0x800], R8 ;  /* 0x000800080e007986 */ /* 0x000fe6000c101b04 */
[----:B------:R-:W-:-:S05]  /*2660*/  @P0 FADD.FTZ R5, R3, R5 ;  /* 0x0000000503050221 */ /* 0x000fca0000010000 */
[----:B------:R-:W-:Y:S01]  /*2670*/  STG.E.64 [R14.64+0xc00], R4 ;  /* 0x000c00040e007986 */ /* 0x000fe2000c101b04 */
[----:B------:R-:W-:Y:S05]  /*2680*/  EXIT ;  /* 0x000000000000794d */ /* 0x000fea0003800000 */
.L_x_34684:
        /* <DEDUP_REMOVED lines=83> */
.L_x_34764:
[----:B------:R-:W-:Y:S01]  /*2bc0*/  FSETP.GEU.FTZ.AND P0, PT, R5, -R6, PT ;  /* 0x800000060500720b */ /* 0x000fe20003f1e000 */
[----:B------:R-:W-:-:S12]  /*2bd0*/  FADD.FTZ R3, R3, -1 ;  /* 0xbf80000003037421 */ /* 0x000fd80000010000 */
[----:B------:R-:W-:Y:S02]  /*2be0*/  @!P0 FADD.FTZ R3, R3, -1 ;  /* 0xbf80000003038421 */ /* 0x000fe40000010000 */
.L_x_34763:
[----:B------:R-:W-:Y:S05]  /*2bf0*/  BSYNC B2 ;  /* 0x0000000000027941 */ /* 0x000fea0003800000 */
.L_x_34762:
[----:B------:R-:W-:Y:S01]  /*2c00*/  FFMA.FTZ R2, -R6, R3, R2 ;  /* 0x0000000306027223 */ /* 0x000fe20000010102 */
[----:B------:R-:W-:Y:S05]  /*2c10*/  BRA `(.L_x_34760) ;  /* 0x000001f000007947 */ /* 0x000fea0003800000 */
.L_x_34761:
        /* <DEDUP_REMOVED lines=15> */
.L_x_34767:
        /* <DEDUP_REMOVED lines=13> */
.L_x_34766:
[----:B------:R-:W-:Y:S05]  /*2de0*/  BSYNC B2 ;  /* 0x0000000000027941 */ /* 0x000fea0003800000 */
.L_x_34765:
[----:B------:R-:W-:-:S04]  /*2df0*/  FMUL.FTZ R3, R3, 1.1920928955078125e-07 ;  /* 0x3400000003037820 */ /* 0x000fc80000410000 */
[----:B------:R-:W-:Y:S02]  /*2e00*/  FMUL.FTZ R2, R2, R3 ;  /* 0x0000000302027220 */ /* 0x000fe40000410000 */
.L_x_34760:
[----:B------:R-:W-:Y:S05]  /*2e10*/  BSYNC B0 ;  /* 0x0000000000007941 */ /* 0x000fea0003800000 */
.L_x_34759:
        /* <DEDUP_REMOVED lines=9> */
.L_x_34758:
[----:B------:R-:W-:Y:S05]  /*2eb0*/  BSYNC B1 ;  /* 0x0000000000017941 */ /* 0x000fea0003800000 */
.L_x_34757:
        /* <DEDUP_REMOVED lines=31> */
.L_x_34775:
[----:B------:R-:W-:Y:S01]  /*30b0*/  FSETP.GEU.FTZ.AND P0, PT, R6, -R7, PT ;  /* 0x800000070600720b */ /* 0x000fe20003f1e000 */
[----:B------:R-:W-:-:S12]  /*30c0*/  FADD.FTZ R8, R8, -1 ;  /* 0xbf80000008087421 */ /* 0x000fd80000010000 */
[----:B------:R-:W-:Y:S02]  /*30d0*/  @!P0 FADD.FTZ R8, R8, -1 ;  /* 0xbf80000008088421 */ /* 0x000fe40000010000 */
.L_x_34774:
[----:B------:R-:W-:Y:S05]  /*30e0*/  BSYNC B2 ;  /* 0x0000000000027941 */ /* 0x000fea0003800000 */
.L_x_34773:
[----:B------:R-:W-:Y:S01]  /*30f0*/  FFMA.FTZ R3, -R7, R8, R3 ;  /* 0x0000000807037223 */ /* 0x000fe20000010103 */
[----:B------:R-:W-:Y:S05]  /*3100*/  BRA `(.L_x_34771) ;  /* 0x000001f000007947 */ /* 0x000fea0003800000 */
.L_x_34772:
        /* <DEDUP_REMOVED lines=15> */
.L_x_34778:
        /* <DEDUP_REMOVED lines=13> */
.L_x_34777:
[----:B------:R-:W-:Y:S05]  /*32d0*/  BSYNC B2 ;  /* 0x0000000000027941 */ /* 0x000fea0003800000 */
.L_x_34776:
[----:B------:R-:W-:-:S04]  /*32e0*/  FMUL.FTZ R6, R5, 1.1920928955078125e-07 ;  /* 0x3400000005067820 */ /* 0x000fc80000410000 */
[----:B------:R-:W-:Y:S02]  /*32f0*/  FMUL.FTZ R3, R3, R6 ;  /* 0x0000000603037220 */ /* 0x000fe40000410000 */
.L_x_34771:
[----:B------:R-:W-:Y:S05]  /*3300*/  BSYNC B0 ;  /* 0x0000000000007941 */ /* 0x000fea0003800000 */
.L_x_34770:
        /* <DEDUP_REMOVED lines=9> */
.L_x_34769:
[----:B------:R-:W-:Y:S05]  /*33a0*/  BSYNC B1 ;  /* 0x0000000000017941 */ /* 0x000fea0003800000 */
.L_x_34768:
        /* <DEDUP_REMOVED lines=31> */
.L_x_34786:
[----:B------:R-:W-:Y:S01]  /*35a0*/  FSETP.GEU.FTZ.AND P0, PT, R8, -R9, PT ;  /* 0x800000090800720b */ /* 0x000fe20003f1e000 */
[----:B------:R-:W-:-:S12]  /*35b0*/  FADD.FTZ R6, R6, -1 ;  /* 0xbf80000006067421 */ /* 0x000fd80000010000 */
[----:B------:R-:W-:Y:S02]  /*35c0*/  @!P0 FADD.FTZ R6, R6, -1 ;  /* 0xbf80000006068421 */ /* 0x000fe40000010000 */
.L_x_34785:
[----:B------:R-:W-:Y:S05]  /*35d0*/  BSYNC B2 ;  /* 0x0000000000027941 */ /* 0x000fea0003800000 */
.L_x_34784:
[----:B------:R-:W-:Y:S01]  /*35e0*/  FFMA.FTZ R5, -R9, R6, R5 ;  /* 0x0000000609057223 */ /* 0x000fe20000010105 */
[----:B------:R-:W-:Y:S05]  /*35f0*/  BRA `(.L_x_34782) ;  /* 0x000001f000007947 */ /* 0x000fea0003800000 */
.L_x_34783:
        /* <DEDUP_REMOVED lines=15> */
.L_x_34789:
        /* <DEDUP_REMOVED lines=13> */
.L_x_34788:
[----:B------:R-:W-:Y:S05]  /*37c0*/  BSYNC B2 ;  /* 0x0000000000027941 */ /* 0x000fea0003800000 */
.L_x_34787:
[----:B------:R-:W-:-:S04]  /*37d0*/  FMUL.FTZ R6, R6, 1.1920928955078125e-07 ;  /* 0x3400000006067820 */ /* 0x000fc80000410000 */
[----:B------:R-:W-:Y:S02]  /*37e0*/  FMUL.FTZ R5, R5, R6 ;  /* 0x0000000605057220 */ /* 0x000fe40000410000 */
.L_x_34782:
[----:B------:R-:W-:Y:S05]  /*37f0*/  BSYNC B0 ;  /* 0x0000000000007941 */ /* 0x000fea0003800000 */
.L_x_34781:
        /* <DEDUP_REMOVED lines=9> */
.L_x_34780:
[----:B------:R-:W-:Y:S05]  /*3890*/  BSYNC B1 ;  /* 0x0000000000017941 */ /* 0x000fea0003800000 */
.L_x_34779:
        /* <DEDUP_REMOVED lines=31> */
.L_x_34797:
[----:B------:R-:W-:Y:S01]  /*3a90*/  FSETP.GEU.FTZ.AND P0, PT, R9, -R10, PT ;  /* 0x8000000a0900720b */ /* 0x000fe20003f1e000 */
[----:B------:R-:W-:-:S12]  /*3aa0*/  FADD.FTZ R7, R7, -1 ;  /* 0xbf80000007077421 */ /* 0x000fd80000010000 */
[----:B------:R-:W-:Y:S02]  /*3ab0*/  @!P0 FADD.FTZ R7, R7, -1 ;  /* 0xbf80000007078421 */ /* 0x000fe40000010000 */
.L_x_34796:
[----:B------:R-:W-:Y:S05]  /*3ac0*/  BSYNC B2 ;  /* 0x0000000000027941 */ /* 0x000fea0003800000 */
.L_x_34795:
[----:B------:R-:W-:Y:S01]  /*3ad0*/  FFMA.FTZ R6, -R10, R7, R6 ;  /* 0x000000070a067223 */ /* 0x000fe20000010106 */
[----:B------:R-:W-:Y:S05]  /*3ae0*/  BRA `(.L_x_34793) ;  /* 0x000001f000007947 */ /* 0x000fea0003800000 */
.L_x_34794:
        /* <DEDUP_REMOVED lines=15> */
.L_x_34800:
        /* <DEDUP_REMOVED lines=13> */
.L_x_34799:
[----:B------:R-:W-:Y:S05]  /*3cb0*/  BSYNC B2 ;  /* 0x0000000000027941 */ /* 0x000fea0003800000 */
.L_x_34798:
[----:B------:R-:W-:-:S04]  /*3cc0*/  FMUL.FTZ R7, R7, 1.1920928955078125e-07 ;  /* 0x3400000007077820 */ /* 0x000fc80000410000 */
[----:B------:R-:W-:Y:S02]  /*3cd0*/  FMUL.FTZ R6, R6, R7 ;  /* 0x0000000706067220 */ /* 0x000fe40000410000 */
.L_x_34793:
[----:B------:R-:W-:Y:S05]  /*3ce0*/  BSYNC B0 ;  /* 0x0000000000007941 */ /* 0x000fea0003800000 */
.L_x_34792:
        /* <DEDUP_REMOVED lines=9> */
.L_x_34791:
[----:B------:R-:W-:Y:S05]  /*3d80*/  BSYNC B1 ;  /* 0x0000000000017941 */ /* 0x000fea0003800000 */
.L_x_34790:
        /* <DEDUP_REMOVED lines=31> */
.L_x_34808:
[----:B------:R-:W-:Y:S01]  /*3f80*/  FSETP.GEU.FTZ.AND P0, PT, R10, -R11, PT ;  /* 0x8000000b0a00720b */ /* 0x000fe20003f1e000 */
[----:B------:R-:W-:-:S12]  /*3f90*/  FADD.FTZ R8, R8, -1 ;  /* 0xbf80000008087421 */ /* 0x000fd80000010000 */
[----:B------:R-:W-:Y:S02]  /*3fa0*/  @!P0 FADD.FTZ R8, R8, -1 ;  /* 0xbf80000008088421 */ /* 0x000fe40000010000 */
.L_x_34807:
[----:B------:R-:W-:Y:S05]  /*3fb0*/  BSYNC B2 ;  /* 0x0000000000027941 */ /* 0x000fea0003800000 */
.L_x_34806:
[----:B------:R-:W-:Y:S01]  /*3fc0*/  FFMA.FTZ R7, -R11, R8, R7 ;  /* 0x000000080b077223 */ /* 0x000fe20000010107 */
[----:B------:R-:W-:Y:S05]  /*3fd0*/  BRA `(.L_x_34804) ;  /* 0x000001f000007947 */ /* 0x000fea0003800000 */
.L_x_34805:
        /* <DEDUP_REMOVED lines=15> */
.L_x_34811:
        /* <DEDUP_REMOVED lines=13> */
.L_x_34810:
[----:B------:R-:W-:Y:S05]  /*41a0*/  BSYNC B2 ;  /* 0x0000000000027941 */ /* 0x000fea0003800000 */
.L_x_34809:
[----:B------:R-:W-:-:S04]  /*41b0*/  FMUL.FTZ R8, R8, 1.1920928955078125e-07 ;  /* 0x3400000008087820 */ /* 0x000fc80000410000 */
[----:B------:R-:W-:Y:S02]  /*41c0*/  FMUL.FTZ R7, R7, R8 ;  /* 0x0000000807077220 */ /* 0x000fe40000410000 */
.L_x_34804:
[----:B------:R-:W-:Y:S05]  /*41d0*/  BSYNC B0 ;  /* 0x0000000000007941 */ /* 0x000fea0003800000 */
.L_x_34803:
[----:B------:R-:W-:Y:S01]  /*41e0*/  IMAD.MOV.U32 R8, RZ, RZ, c[0x0][0x168] ;  /* 0x00005a00ff087624 */ /* 0x000fe200078e00ff */
        /* <DEDUP_REMOVED lines=8> */
.L_x_34802:
[----:B------:R-:W-:Y:S05]  /*4270*/  BSYNC B1 ;  /* 0x0000000000017941 */ /* 0x000fea0003800000 */
.L_x_34801:
        /* <DEDUP_REMOVED lines=31> */
.L_x_34819:
[----:B------:R-:W-:Y:S01]  /*4470*/  FSETP.GEU.FTZ.AND P0, PT, R10, -R11, PT ;  /* 0x8000000b0a00720b */ /* 0x000fe20003f1e000 */
[----:B------:R-:W-:-:S12]  /*4480*/  FADD.FTZ R18, R18, -1 ;  /* 0xbf80000012127421 */ /* 0x000fd80000010000 */
[----:B------:R-:W-:Y:S02]  /*4490*/  @!P0 FADD.FTZ R18, R18, -1 ;  /* 0xbf80000012128421 */ /* 0x000fe40000010000 */
.L_x_34818:
[----:B------:R-:W-:Y:S05]  /*44a0*/  BSYNC B2 ;  /* 0x0000000000027941 */ /* 0x000fea0003800000 */
.L_x_34817:
[----:B------:R-:W-:Y:S01]  /*44b0*/  FFMA.FTZ R7, -R11, R18, R7 ;  /* 0x000000120b077223 */ /* 0x000fe20000010107 */
[----:B------:R-:W-:Y:S05]  /*44c0*/  BRA `(.L_x_34815) ;  /* 0x000001f000007947 */ /* 0x000fea0003800000 */
.L_x_34816:
        /* <DEDUP_REMOVED lines=15> */
.L_x_34822:
        /* <DEDUP_REMOVED lines=13> */
.L_x_34821:
[----:B------:R-:W-:Y:S05]  /*4690*/  BSYNC B2 ;  /* 0x0000000000027941 */ /* 0x000fea0003800000 */
.L_x_34820:
[----:B------:R-:W-:-:S04]  /*46a0*/  FMUL.FTZ R10, R9, 1.1920928955078125e-07 ;  /* 0x34000000090a7820 */ /* 0x000fc80000410000 */
[----:B------:R-:W-:Y:S02]  /*46b0*/  FMUL.FTZ R7, R7, R10 ;  /* 0x0000000a07077220 */ /* 0x000fe40000410000 */
.L_x_34815:
[----:B------:R-:W-:Y:S05]  /*46c0*/  BSYNC B0 ;  /* 0x0000000000007941 */ /* 0x000fea0003800000 */
.L_x_34814:
        /* <DEDUP_REMOVED lines=9> */
.L_x_34813:
[----:B------:R-:W-:Y:S05]  /*4760*/  BSYNC B1 ;  /* 0x0000000000017941 */ /* 0x000fea0003800000 */
.L_x_34812:
        /* <DEDUP_REMOVED lines=31> */
.L_x_34830:
[----:B------:R-:W-:Y:S01]  /*4960*/  FSETP.GEU.FTZ.AND P0, PT, R16, -R17, PT ;  /* 0x800000111000720b */ /* 0x000fe20003f1e000 */
[----:B------:R-:W-:-:S12]  /*4970*/  FADD.FTZ R10, R10, -1 ;  /* 0xbf8000000a0a7421 */ /* 0x000fd80000010000 */
[----:B------:R-:W-:Y:S02]  /*4980*/  @!P0 FADD.FTZ R10, R10, -1 ;  /* 0xbf8000000a0a8421 */ /* 0x000fe40000010000 */
.L_x_34829:
[----:B------:R-:W-:Y:S05]  /*4990*/  BSYNC B2 ;  /* 0x0000000000027941 */ /* 0x000fea0003800000 */
.L_x_34828:
[----:B------:R-:W-:Y:S01]  /*49a0*/  FFMA.FTZ R9, -R17, R10, R9 ;  /* 0x0000000a11097223 */ /* 0x000fe20000010109 */
[----:B------:R-:W-:Y:S05]  /*49b0*/  BRA `(.L_x_34826) ;  /* 0x000001f000007947 */ /* 0x000fea0003800000 */
.L_x_34827:
        /* <DEDUP_REMOVED lines=15> */
.L_x_34833:
        /* <DEDUP_REMOVED lines=13> */
.L_x_34832:
[----:B------:R-:W-:Y:S05]  /*4b80*/  BSYNC B2 ;  /* 0x0000000000027941 */ /* 0x000fea0003800000 */
.L_x_34831:
[----:B------:R-:W-:-:S04]  /*4b90*/  FMUL.FTZ R10, R10, 1.1920928955078125e-07 ;  /* 0x340000000a0a7820 */ /* 0x000fc80000410000 */
[----:B------:R-:W-:Y:S02]  /*4ba0*/  FMUL.FTZ R9, R9, R10 ;  /* 0x0000000a09097220 */ /* 0x000fe40000410000 */
.L_x_34826:
[----:B------:R-:W-:Y:S05]  /*4bb0*/  BSYNC B0 ;  /* 0x0000000000007941 */ /* 0x000fea0003800000 */
.L_x_34825:
        /* <DEDUP_REMOVED lines=9> */
.L_x_34824:
[----:B------:R-:W-:Y:S05]  /*4c50*/  BSYNC B1 ;  /* 0x0000000000017941 */ /* 0x000fea0003800000 */
.L_x_34823:
        /* <DEDUP_REMOVED lines=31> */
.L_x_34841:
[----:B------:R-:W-:Y:S01]  /*4e50*/  FSETP.GEU.FTZ.AND P0, PT, R17, -R16, PT ;  /* 0x800000101100720b */ /* 0x000fe20003f1e000 */
[----:B------:R-:W-:-:S12]  /*4e60*/  FADD.FTZ R10, R10, -1 ;  /* 0xbf8000000a0a7421 */ /* 0x000fd80000010000 */
[----:B------:R-:W-:Y:S02]  /*4e70*/  @!P0 FADD.FTZ R10, R10, -1 ;  /* 0xbf8000000a0a8421 */ /* 0x000fe40000010000 */
.L_x_34840:
[----:B------:R-:W-:Y:S05]  /*4e80*/  BSYNC B2 ;  /* 0x0000000000027941 */ /* 0x000fea0003800000 */
.L_x_34839:
[----:B------:R-:W-:Y:S01]  /*4e90*/  FFMA.FTZ R9, -R16, R10, R9 ;  /* 0x0000000a10097223 */ /* 0x000fe20000010109 */
[----:B------:R-:W-:Y:S05]  /*4ea0*/  BRA `(.L_x_34837) ;  /* 0x000001f000007947 */ /* 0x000fea0003800000 */
.L_x_34838:
        /* <DEDUP_REMOVED lines=15> */
.L_x_34844:
        /* <DEDUP_REMOVED lines=13> */
.L_x_34843:
[----:B------:R-:W-:Y:S05]  /*5070*/  BSYNC B2 ;  /* 0x0000000000027941 */ /* 0x000fea0003800000 */
.L_x_34842:
[----:B------:R-:W-:-:S04]  /*5080*/  FMUL.FTZ R10, R10, 1.1920928955078125e-07 ;  /* 0x340000000a0a7820 */ /* 0x000fc80000410000 */
[----:B------:R-:W-:Y:S02]  /*5090*/  FMUL.FTZ R9, R9, R10 ;  /* 0x0000000a09097220 */ /* 0x000fe40000410000 */
.L_x_34837:
[----:B------:R-:W-:Y:S05]  /*50a0*/  BSYNC B0 ;  /* 0x0000000000007941 */ /* 0x000fea0003800000 */
.L_x_34836:
        /* <DEDUP_REMOVED lines=9> */
.L_x_34835:
[----:B------:R-:W-:Y:S05]  /*5140*/  BSYNC B1 ;  /* 0x0000000000017941 */ /* 0x000fea0003800000 */
.L_x_34834:
        /* <DEDUP_REMOVED lines=11> */
[----:B--2---:R-:W-:Y:S01]  /*5200*/  IMAD.IADD R16, R0, 0x1, R15 ;  /* 0x0000000100107824 */ /* 0x004fe200078e020f */
[----:B------:R-:W-:Y:S01]  /*5210*/  IADD3 R15, R15, 0x80, RZ ;  /* 0x000000800f0f7810 */ /* 0x000fe20007ffe0ff */
[----:B------:R-:W-:-:S04]  /*5220*/  IMAD.MOV.U32 R17, RZ, RZ, 0x4 ;  /* 0x00000004ff117424 */ /* 0x000fc800078e00ff */
[----:B------:R-:W-:-:S05]  /*5230*/  IMAD.WIDE.U32 R16, R16, R17, c[0x0][0x170] ;  /* 0x00005c0010107625 */ /* 0x000fca00078e0011 */
[----:B------:R2:W-:Y:S02]  /*5240*/  STG.E [R16.64], R3 ;  /* 0x0000000310007986 */ /* 0x0005e4000c101904 */
.L_x_34847:
[----:B------:R-:W-:-:S13]  /*5250*/  ISETP.GE.AND P0, PT, R15, R13, PT ;  /* 0x0000000d0f00720c */ /* 0x000fda0003f06270 */
[----:B------:R-:W-:Y:S05]  /*5260*/  @P0 BRA `(.L_x_34849) ;  /* 0x000000c000000947 */ /* 0x000fea0003800000 */
[----:B------:R-:W-:Y:S01]  /*5270*/  IMAD.IADD R2, R0, 0x1, R15 ;  /* 0x0000000100027824 */ /* 0x000fe200078e020f */
[----:B------:R-:W-:Y:S01]  /*5280*/  IADD3 R15, R15, 0x80, RZ ;  /* 0x000000800f0f7810 */ /* 0x000fe20007ffe0ff */
[----:B--2---:R-:W-:-:S04]  /*5290*/  IMAD.MOV.U32 R3, RZ, RZ, 0x4 ;  /* 0x00000004ff037424 */ /* 0x004fc800078e00ff */
[----:B------:R-:W-:-:S05]  /*52a0*/  IMAD.WIDE.U32 R2, R2, R3, c[0x0][0x170] ;  /* 0x00005c0002027625 */ /* 0x000fca00078e0003 */
[----:B------:R2:W-:Y:S02]  /*52b0*/  STG.E [R2.64], R5 ;  /* 0x0000000502007986 */ /* 0x0005e4000c101904 */
.L_x_34848:
[----:B------:R-:W-:-:S13]  /*52c0*/  ISETP.GE.AND P0, PT, R15, R13, PT ;  /* 0x0000000d0f00720c */ /* 0x000fda0003f06270 */
[----:B------:R-:W-:Y:S05]  /*52d0*/  @P0 BRA `(.L_x_34850) ;  /* 0x000000c000000947 */ /* 0x000fea0003800000 */
[----:B--2---:R-:W-:Y:S01]  /*52e0*/  IMAD.IADD R2, R0, 0x1, R15 ;  /* 0x0000000100027824 */ /* 0x004fe200078e020f */
[----:B------:R-:W-:Y:S01]  /*52f0*/  IADD3 R15, R15, 0x80, RZ ;  /* 0x000000800f0f7810 */ /* 0x000fe20007ffe0ff */
[----:B------:R-:W-:-:S04]  /*5300*/  IMAD.MOV.U32 R3, RZ, RZ, 0x4 ;  /* 0x00000004ff037424 */ /* 0x000fc800078e00ff */
[----:B------:R-:W-:-:S05]  /*5310*/  IMAD.WIDE.U32 R2, R2, R3, c[0x0][0x170] ;  /* 0x00005c0002027625 */ /* 0x000fca00078e0003 */
[----:B------:R2:W-:Y:S02]  /*5320*/  STG.E [R2.64], R6 ;  /* 0x0000000602007986 */ /* 0x0005e4000c101904 */
.L_x_34849:
[----:B------:R-:W-:-:S13]  /*5330*/  ISETP.GE.AND P0, PT, R15, R13, PT ;  /* 0x0000000d0f00720c */ /* 0x000fda0003f06270 */
[----:B------:R-:W-:Y:S05]  /*5340*/  @P0 BRA `(.L_x_34851) ;  /* 0x000000d000000947 */ /* 0x000fea0003800000 */
[----:B--2---:R-:W-:Y:S01]  /*5350*/  IMAD.IADD R2, R0, 0x1, R15 ;  /* 0x0000000100027824 */ /* 0x004fe200078e020f */
[----:B------:R-:W-:Y:S01]  /*5360*/  IADD3 R15, R15, 0x80, RZ ;  /* 0x000000800f0f7810 */ /* 0x000fe20007ffe0ff */
[----:B------:R-:W-:-:S04]  /*5370*/  IMAD.MOV.U32 R3, RZ, RZ, 0x4 ;  /* 0x00000004ff037424 */ /* 0x000fc800078e00ff */
[----:B------:R-:W-:-:S05]  /*5380*/  IMAD.WIDE.U32 R2, R2, R3, c[0x0][0x170] ;  /* 0x00005c0002027625 */ /* 0x000fca00078e0003 */
[----:B------:R2:W-:Y:S02]  /*5390*/  STG.E [R2.64], R8 ;  /* 0x0000000802007986 */ /* 0x0005e4000c101904 */
.L_x_34850:
        /* <DEDUP_REMOVED lines=8> */
.L_x_34851:
[----:B------:R-:W-:Y:S05]  /*5420*/  BSYNC B1 ;  /* 0x0000000000017941 */ /* 0x000fea0003800000 */
.L_x_34846:
[----:B------:R-:W-:-:S13]  /*5430*/  ISETP.GE.AND P0, PT, R15, R13, PT ;  /* 0x0000000d0f00720c */ /* 0x000fda0003f06270 */
[----:B--2---:R-:W-:Y:S01]  /*5440*/  @!P0 IMAD.IADD R2, R0, 0x1, R15 ;  /* 0x0000000100028824 */ /* 0x004fe200078e020f */
[----:B------:R-:W-:Y:S01]  /*5450*/  @!P0 IADD3 R15, R15, 0x80, RZ ;  /* 0x000000800f0f8810 */ /* 0x000fe20007ffe0ff */
[----:B------:R-:W-:-:S04]  /*5460*/  @!P0 IMAD.MOV.U32 R3, RZ, RZ, 0x4 ;  /* 0x00000004ff038424 */ /* 0x000fc800078e00ff */
[----:B------:R-:W-:-:S05]  /*5470*/  @!P0 IMAD.WIDE.U32 R2, R2, R3, c[0x0][0x170] ;  /* 0x00005c0002028625 */ /* 0x000fca00078e0003 */
[----:B------:R2:W-:Y:S02]  /*5480*/  @!P0 STG.E [R2.64], R11 ;  /* 0x0000000b02008986 */ /* 0x0005e4000c101904 */
.L_x_34852:
[----:B------:R-:W-:Y:S05]  /*5490*/  BSYNC B0 ;  /* 0x0000000000007941 */ /* 0x000fea0003800000 */
.L_x_34845:
        /* <DEDUP_REMOVED lines=8> */
.L_x_34853:
        /* <DEDUP_REMOVED lines=14> */
.L_x_50766:


//--------------------- .text._ZN2at6native29vectorized_elementwise_kernelILi4ENS0_13AUnaryFunctorIfffZZZNS0_21remainder_kernel_cudaERNS_18TensorIteratorBaseEENKUlvE0_clEvENKUlvE0_clEvEUlffE_EESt5arrayIPcLm2EEEEviT0_T1_ --------------------------
	.section	.text._ZN2at6native29vectorized_elementwise_kernelILi4ENS0_13AUnaryFunctorIfffZZZNS0_21remainder_kernel_cudaERNS_18TensorIteratorBaseEENKUlvE0_clEvENKUlvE0_clEvEUlffE_EESt5arrayIPcLm2EEEEviT0_T1_,"ax",@progbits
	.sectioninfo	@"SHI_REGISTERS=30"
	.align	128
        .global         _ZN2at6native29vectorized_elementwise_kernelILi4ENS0_13AUnaryFunctorIfffZZZNS0_21remainder_kernel_cudaERNS_18TensorIteratorBaseEENKUlvE0_clEvENKUlvE0_clEvEUlffE_EESt5arrayIPcLm2EEEEviT0_T1_
        .type           _ZN2at6native29vectorized_elementwise_kernelILi4ENS0_13AUnaryFunctorIfffZZZNS0_21remainder_kernel_cudaERNS_18TensorIteratorBaseEENKUlvE0_clEvENKUlvE0_clEvEUlffE_EESt5arrayIPcLm2EEEEviT0_T1_,@function
        .size           _ZN2at6native29vectorized_elementwise_kernelILi4ENS0_13AUnaryFunctorIfffZZZNS0_21remainder_kernel_cudaERNS_18TensorIteratorBaseEENKUlvE0_clEvENKUlvE0_clEvEUlffE_EESt5arrayIPcLm2EEEEviT0_T1_,(.L_x_50767 - _ZN2at6native29vectorized_elementwise_kernelILi4ENS0_13AUnaryFunctorIfffZZZNS0_21remainder_kernel_cudaERNS_18TensorIteratorBaseEENKUlvE0_clEvENKUlvE0_clEvEUlffE_EESt5arrayIPcLm2EEEEviT0_T1_)
        .other          _ZN2at6native29vectorized_elementwise_kernelILi4ENS0_13AUnaryFunctorIfffZZZNS0_21remainder_kernel_cudaERNS_18TensorIteratorBaseEENKUlvE0_clEvENKUlvE0_clEvEUlffE_EESt5arrayIPcLm2EEEEviT0_T1_,@"STO_CUDA_ENTRY STV_DEFAULT"
_ZN2at6native29vectorized_elementwise_kernelILi4ENS0_13AUnaryFunctorIfffZZZNS0_21remainder_kernel_cudaERNS_18TensorIteratorBaseEENKUlvE0_clEvENKUlvE0_clEvEUlffE_EESt5arrayIPcLm2EEEEviT0_T1_:
.text._ZN2at6native29vectorized_elementwise_kernelILi4ENS0_13AUnaryFunctorIfffZZZNS0_21remainder_kernel_cudaERNS_18TensorIteratorBaseEENKUlvE0_clEvENKUlvE0_clEvEUlffE_EESt5arrayIPcLm2EEEEviT0_T1_:
        /* <DEDUP_REMOVED lines=41> */
.L_x_34860:
[----:B------:R-:W-:Y:S01]  /*0290*/  FSETP.GEU.FTZ.AND P0, PT, R11, -R9, PT ;  /* 0x800000090b00720b */ /* 0x000fe20003f1e000 */
[----:B------:R-:W-:-:S12]  /*02a0*/  FADD.FTZ R8, R8, -1 ;  /* 0xbf80000008087421 */ /* 0x000fd80000010000 */
[----:B------:R-:W-:Y:S02]  /*02b0*/  @!P0 FADD.FTZ R8, R8, -1 ;  /* 0xbf80000008088421 */ /* 0x000fe40000010000 */
.L_x_34859:
[----:B------:R-:W-:Y:S05]  /*02c0*/  BSYNC B1 ;  /* 0x0000000000017941 */ /* 0x000fea0003800000 */
.L_x_34858:
[----:B------:R-:W-:Y:S01]  /*02d0*/  FFMA.FTZ R10, -R9, R8, R16 ;  /* 0x00000008090a7223 */ /* 0x000fe20000010110 */
[----:B------:R-:W-:Y:S05]  /*02e0*/  BRA `(.L_x_34856) ;  /* 0x000001f000007947 */ /* 0x000fea0003800000 */
.L_x_34857:
[C---:B------:R-:W-:Y:S01]  /*02f0*/  IADD3 R8, R9.reuse, -0xb800000, RZ ;  /* 0xf480000009087810 */ /* 0x040fe20007ffe0ff */
        /* <DEDUP_REMOVED lines=14> */
.L_x_34863:
        /* <DEDUP_REMOVED lines=13> */
.L_x_34862:
[----:B------:R-:W-:Y:S05]  /*04b0*/  BSYNC B1 ;  /* 0x0000000000017941 */ /* 0x000fea0003800000 */
.L_x_34861:
[----:B0-----:R-:W-:-:S04]  /*04c0*/  FMUL.FTZ R9, R10, 1.1920928955078125e-07 ;  /* 0x340000000a097820 */ /* 0x001fc80000410000 */
[----:B------:R-:W-:Y:S02]  /*04d0*/  FMUL.FTZ R10, R8, R9 ;  /* 0x00000009080a7220 */ /* 0x000fe40000410000 */
.L_x_34856:
[----:B0-----:R-:W-:Y:S05]  /*04e0*/  BSYNC B0 ;  /* 0x0000000000007941 */ /* 0x001fea0003800000 */
.L_x_34855:
        /* <DEDUP_REMOVED lines=36> */
.L_x_34869:
[----:B------:R-:W-:Y:S01]  /*0730*/  FSETP.GEU.FTZ.AND P0, PT, R12, -R9, PT ;  /* 0x800000090c00720b */ /* 0x000fe20003f1e000 */
[----:B------:R-:W-:-:S12]  /*0740*/  FADD.FTZ R10, R10, -1 ;  /* 0xbf8000000a0a7421 */ /* 0x000fd80000010000 */
[----:B------:R-:W-:Y:S02]  /*0750*/  @!P0 FADD.FTZ R10, R10, -1 ;  /* 0xbf8000000a0a8421 */ /* 0x000fe40000010000 */
.L_x_34868:
[----:B------:R-:W-:Y:S05]  /*0760*/  BSYNC B1 ;  /* 0x0000000000017941 */ /* 0x000fea0003800000 */
.L_x_34867:
[----:B------:R-:W-:Y:S01]  /*0770*/  FFMA.FTZ R10, -R9, R10, R16 ;  /* 0x0000000a090a7223 */ /* 0x000fe20000010110 */
[----:B------:R-:W-:Y:S05]  /*0780*/  BRA `(.L_x_34865) ;  /* 0x0000021000007947 */ /* 0x000fea0003800000 */
.L_x_34866:
        /* <DEDUP_REMOVED lines=13> */
[----:B------:R-:W-:Y:S01]  /*0860*/  LOP3.LUT R18, R11, 0x3f800000, RZ, 0xfc, !PT ;  /* 0x3f8000000b127812 */ /* 0x000fe200078efcff */
[----:B------:R-:W-:-:S03]  /*0870*/  IMAD.MOV.U32 R11, RZ, RZ, R12 ;  /* 0x000000ffff0b7224 */ /* 0x000fc600078e000c */
[----:B------:R0:W1:Y:S04]  /*0880*/  MUFU.RCP R19, R18 ;  /* 0x0000001200137308 */ /* 0x0000680000001000 */
.L_x_34872:
        /* <DEDUP_REMOVED lines=14> */
.L_x_34871:
[----:B------:R-:W-:Y:S05]  /*0970*/  BSYNC B1 ;  /* 0x0000000000017941 */ /* 0x000fea0003800000 */
.L_x_34870:
[----:B------:R-:W-:-:S04]  /*0980*/  FMUL.FTZ R12, R12, 1.1920928955078125e-07 ;  /* 0x340000000c0c7820 */ /* 0x000fc80000410000 */
[----:B------:R-:W-:Y:S02]  /*0990*/  FMUL.FTZ R10, R9, R12 ;  /* 0x0000000c090a7220 */ /* 0x000fe40000410000 */
.L_x_34865:
[----:B------:R-:W-:Y:S05]  /*09a0*/  BSYNC B0 ;  /* 0x0000000000007941 */ /* 0x000fea0003800000 */
.L_x_34864:
[C---:B------:R-:W-:Y:S01]  /*09b0*/  FSETP.GTU.FTZ.AND P0, PT, |R10|.reuse, +INF , PT ;  /* 0x7f8000000a00780b */ /* 0x040fe20003f1c200 */
[----:B------:R-:W-:Y:S01]  /*09c0*/  BSSY B0, `(.L_x_34873) ;  /* 0x0000049000007945 */ /* 0x000fe20003800000 */
[C---:B------:R-:W-:Y:S02]  /*09d0*/  LOP3.LUT R9, R10.reuse, 0x80000000, R17, 0xb8, !PT ;  /* 0x800000000a097812 */ /* 0x040fe400078eb811 */
[----:B------:R-:W-:Y:S02]  /*09e0*/  FSETP.GEU.FTZ.AND P2, PT, R13, RZ, PT ;  /* 0x000000ff0d00720b */ /* 0x000fe40003f5e000 */
        /* <DEDUP_REMOVED lines=31> */
.L_x_34878:
[----:B------:R-:W-:Y:S01]  /*0be0*/  FSETP.GEU.FTZ.AND P0, PT, R13, -R11, PT ;  /* 0x8000000b0d00720b */ /* 0x000fe20003f1e000 */
[----:B------:R-:W-:-:S12]  /*0bf0*/  FADD.FTZ R10, R10, -1 ;  /* 0xbf8000000a0a7421 */ /* 0x000fd80000010000 */
[----:B------:R-:W-:Y:S02]  /*0c00*/  @!P0 FADD.FTZ R10, R10, -1 ;  /* 0xbf8000000a0a8421 */ /* 0x000fe40000010000 */
.L_x_34877:
[----:B------:R-:W-:Y:S05]  /*0c10*/  BSYNC B1 ;  /* 0x0000000000017941 */ /* 0x000fea0003800000 */
.L_x_34876:
[----:B------:R-:W-:Y:S01]  /*0c20*/  FFMA.FTZ R10, -R11, R10, R16 ;  /* 0x0000000a0b0a7223 */ /* 0x000fe20000010110 */
[----:B------:R-:W-:Y:S05]  /*0c30*/  BRA `(.L_x_34874) ;  /* 0x0000021000007947 */ /* 0x000fea0003800000 */
.L_x_34875:
        /* <DEDUP_REMOVED lines=13> */
[----:B0-----:R-:W-:Y:S01]  /*0d10*/  LOP3.LUT R18, R11, 0x3f800000, RZ, 0xfc, !PT ;  /* 0x3f8000000b127812 */ /* 0x001fe200078efcff */
[----:B------:R-:W-:-:S03]  /*0d20*/  IMAD.MOV.U32 R11, RZ, RZ, R12 ;  /* 0x000000ffff0b7224 */ /* 0x000fc600078e000c */
[----:B------:R0:W1:Y:S04]  /*0d30*/  MUFU.RCP R19, R18 ;  /* 0x0000001200137308 */ /* 0x0000680000001000 */
.L_x_34881:
        /* <DEDUP_REMOVED lines=14> */
.L_x_34880:
[----:B------:R-:W-:Y:S05]  /*0e20*/  BSYNC B1 ;  /* 0x0000000000017941 */ /* 0x000fea0003800000 */
.L_x_34879:
[----:B------:R-:W-:-:S04]  /*0e30*/  FMUL.FTZ R11, R12, 1.1920928955078125e-07 ;  /* 0x340000000c0b7820 */ /* 0x000fc80000410000 */
[----:B------:R-:W-:Y:S02]  /*0e40*/  FMUL.FTZ R10, R10, R11 ;  /* 0x0000000b0a0a7220 */ /* 0x000fe40000410000 */
.L_x_34874:
[----:B------:R-:W-:Y:S05]  /*0e50*/  BSYNC B0 ;  /* 0x0000000000007941 */ /* 0x000fea0003800000 */
.L_x_34873:
        /* <DEDUP_REMOVED lines=35> */
.L_x_34887:
[----:B------:R-:W-:Y:S01]  /*1090*/  FSETP.GEU.FTZ.AND P0, PT, R14, -R11, PT ;  /* 0x8000000b0e00720b */ /* 0x000fe20003f1e000 */
[----:B------:R-:W-:-:S12]  /*10a0*/  FADD.FTZ R12, R12, -1 ;  /* 0xbf8000000c0c7421 */ /* 0x000fd80000010000 */
[----:B------:R-:W-:Y:S02]  /*10b0*/  @!P0 FADD.FTZ R12, R12, -1 ;  /* 0xbf8000000c0c8421 */ /* 0x000fe40000010000 */
.L_x_34886:
[----:B------:R-:W-:Y:S05]  /*10c0*/  BSYNC B1 ;  /* 0x0000000000017941 */ /* 0x000fea0003800000 */
.L_x_34885:
[----:B------:R-:W-:Y:S01]  /*10d0*/  FFMA.FTZ R12, -R11, R12, R16 ;  /* 0x0000000c0b0c7223 */ /* 0x000fe20000010110 */
[----:B------:R-:W-:Y:S05]  /*10e0*/  BRA `(.L_x_34883) ;  /* 0x0000021000007947 */ /* 0x000fea0003800000 */
.L_x_34884:
        /* <DEDUP_REMOVED lines=13> */
[----:B0-----:R-:W-:Y:S01]  /*11c0*/  LOP3.LUT R18, R13, 0x3f800000, RZ, 0xfc, !PT ;  /* 0x3f8000000d127812 */ /* 0x001fe200078efcff */
[----:B------:R-:W-:-:S03]  /*11d0*/  IMAD.MOV.U32 R13, RZ, RZ, R14 ;  /* 0x000000ffff0d7224 */ /* 0x000fc600078e000e */
[----:B------:R0:W1:Y:S04]  /*11e0*/  MUFU.RCP R19, R18 ;  /* 0x0000001200137308 */ /* 0x0000680000001000 */
.L_x_34890:
        /* <DEDUP_REMOVED lines=14> */
.L_x_34889:
[----:B------:R-:W-:Y:S05]  /*12d0*/  BSYNC B1 ;  /* 0x0000000000017941 */ /* 0x000fea0003800000 */
.L_x_34888:
[----:B------:R-:W-:-:S04]  /*12e0*/  FMUL.FTZ R14, R14, 1.1920928955078125e-07 ;  /* 0x340000000e0e7820 */ /* 0x000fc80000410000 */
[----:B------:R-:W-:Y:S02]  /*12f0*/  FMUL.FTZ R12, R11, R14 ;  /* 0x0000000e0b0c7220 */ /* 0x000fe40000410000 */
.L_x_34883:
[----:B------:R-:W-:Y:S05]  /*1300*/  BSYNC B0 ;  /* 0x0000000000007941 */ /* 0x000fea0003800000 */
.L_x_34882:
        /* <DEDUP_REMOVED lines=35> */
.L_x_34896:
[----:B------:R-:W-:Y:S01]  /*1540*/  FSETP.GEU.FTZ.AND P0, PT, R15, -R13, PT ;  /* 0x8000000d0f00720b */ /* 0x000fe20003f1e000 */
[----:B------:R-:W-:-:S12]  /*1550*/  FADD.FTZ R12, R12, -1 ;  /* 0xbf8000000c0c7421 */ /* 0x000fd80000010000 */
[----:B------:R-:W-:Y:S02]  /*1560*/  @!P0 FADD.FTZ R12, R12, -1 ;  /* 0xbf8000000c0c8421 */ /* 0x000fe40000010000 */
.L_x_34895:
[----:B------:R-:W-:Y:S05]  /*1570*/  BSYNC B1 ;  /* 0x0000000000017941 */ /* 0x000fea0003800000 */
.L_x_34894:
[----:B------:R-:W-:Y:S01]  /*1580*/  FFMA.FTZ R12, -R13, R12, R16 ;  /* 0x0000000c0d0c7223 */ /* 0x000fe20000010110 */
[----:B------:R-:W-:Y:S05]  /*1590*/  BRA `(.L_x_34892) ;  /* 0x0000021000007947 */ /* 0x000fea0003800000 */
.L_x_34893:
        /* <DEDUP_REMOVED lines=16> */
.L_x_34899:
        /* <DEDUP_REMOVED lines=14> */
.L_x_34898:
[----:B------:R-:W-:Y:S05]  /*1780*/  BSYNC B1 ;  /* 0x0000000000017941 */ /* 0x000fea0003800000 */
.L_x_34897:
[----:B------:R-:W-:-:S04]  /*1790*/  FMUL.FTZ R13, R14, 1.1920928955078125e-07 ;  /* 0x340000000e0d7820 */ /* 0x000fc80000410000 */
[----:B------:R-:W-:Y:S02]  /*17a0*/  FMUL.FTZ R12, R12, R13 ;  /* 0x0000000d0c0c7220 */ /* 0x000fe40000410000 */
.L_x_34892:
[----:B------:R-:W-:Y:S05]  /*17b0*/  BSYNC B0 ;  /* 0x0000000000007941 */ /* 0x000fea0003800000 */
.L_x_34891:
        /* <DEDUP_REMOVED lines=35> */
.L_x_34905:
[----:B------:R-:W-:Y:S01]  /*19f0*/  FSETP.GEU.FTZ.AND P0, PT, R18, -R13, PT ;  /* 0x8000000d1200720b */ /* 0x000fe20003f1e000 */
[----:B------:R-:W-:-:S12]  /*1a00*/  FADD.FTZ R4, R4, -1 ;  /* 0xbf80000004047421 */ /* 0x000fd80000010000 */
[----:B------:R-:W-:Y:S02]  /*1a10*/  @!P0 FADD.FTZ R4, R4, -1 ;  /* 0xbf80000004048421 */ /* 0x000fe40000010000 */
.L_x_34904:
[----:B------:R-:W-:Y:S05]  /*1a20*/  BSYNC B1 ;  /* 0x0000000000017941 */ /* 0x000fea0003800000 */
.L_x_34903:
[----:B------:R-:W-:Y:S01]  /*1a30*/  FFMA.FTZ R14, -R13, R4, R16 ;  /* 0x000000040d0e7223 */ /* 0x000fe20000010110 */
[----:B------:R-:W-:Y:S05]  /*1a40*/  BRA `(.L_x_34901) ;  /* 0x0000021000007947 */ /* 0x000fea0003800000 */
.L_x_34902:
        /* <DEDUP_REMOVED lines=16> */
.L_x_34908:
        /* <DEDUP_REMOVED lines=14> */
.L_x_34907:
[----:B------:R-:W-:Y:S05]  /*1c30*/  BSYNC B1 ;  /* 0x0000000000017941 */ /* 0x000fea0003800000 */
.L_x_34906:
[----:B------:R-:W-:-:S04]  /*1c40*/  FMUL.FTZ R13, R14, 1.1920928955078125e-07 ;  /* 0x340000000e0d7820 */ /* 0x000fc80000410000 */
[----:B------:R-:W-:Y:S02]  /*1c50*/  FMUL.FTZ R14, R4, R13 ;  /* 0x0000000d040e7220 */ /* 0x000fe40000410000 */
.L_x_34901:
[----:B------:R-:W-:Y:S05]  /*1c60*/  BSYNC B0 ;  /* 0x0000000000007941 */ /* 0x000fea0003800000 */
.L_x_34900:
[C---:B------:R-:W-:Y:S01]  /*1c70*/  FSETP.GTU.FTZ.AND P0, PT, |R14|.reuse, +INF , PT ;  /* 0x7f8000000e00780b */ /* 0x040fe20003f1c200 */
[----:B------:R-:W-:Y:S01]  /*1c80*/  BSSY B0, `(.L_x_34909) ;  /* 0x0000049000007945 */ /* 0x000fe20003800000 */
[C---:B------:R-:W-:Y:S02]  /*1c90*/  LOP3.LUT R13, R14.reuse, 0x80000000, R17, 0xb8, !PT ;  /* 0x800000000e0d7812 */ /* 0x040fe400078eb811 */
[----:B------:R-:W-:Y:S02]  /*1ca0*/  FSETP.GEU.FTZ.AND P2, PT, R5, RZ, PT ;  /* 0x000000ff0500720b */ /* 0x000fe40003f5e000 */
[----:B------:R-:W-:Y:S02]  /*1cb0*/  FSEL R13, R14, R13, P0 ;  /* 0x0000000d0e0d7208 */ /* 0x000fe40000000000 */
[----:B------:R-:W-:Y:S02]  /*1cc0*/  MOV R4, R16 ;  /* 0x0000001000047202 */ /* 0x000fe40000000f00 */
[----:B------:R-:W-:-:S02]  /*1cd0*/  FSETP.NEU.FTZ.AND P0, PT, R13, RZ, PT ;  /* 0x000000ff0d00720b */ /* 0x000fc40003f1d000 */
        /* <DEDUP_REMOVED lines=28> */
.L_x_34914:
[----:B------:R-:W-:Y:S01]  /*1ea0*/  FSETP.GEU.FTZ.AND P0, PT, R15, -R5, PT ;  /* 0x800000050f00720b */ /* 0x000fe20003f1e000 */
[----:B------:R-:W-:-:S12]  /*1eb0*/  FADD.FTZ R4, R4, -1 ;  /* 0xbf80000004047421 */ /* 0x000fd80000010000 */
[----:B------:R-:W-:Y:S02]  /*1ec0*/  @!P0 FADD.FTZ R4, R4, -1 ;  /* 0xbf80000004048421 */ /* 0x000fe40000010000 */
.L_x_34913:
[----:B------:R-:W-:Y:S05]  /*1ed0*/  BSYNC B1 ;  /* 0x0000000000017941 */ /* 0x000fea0003800000 */
.L_x_34912:
[----:B------:R-:W-:Y:S01]  /*1ee0*/  FFMA.FTZ R4, -R5, R4, R16 ;  /* 0x0000000405047223 */ /* 0x000fe20000010110 */
[----:B------:R-:W-:Y:S05]  /*1ef0*/  BRA `(.L_x_34910) ;  /* 0x0000021000007947 */ /* 0x000fea0003800000 */
.L_x_34911:
        /* <DEDUP_REMOVED lines=16> */
.L_x_34917:
        /* <DEDUP_REMOVED lines=14> */
.L_x_34916:
[----:B------:R-:W-:Y:S05]  /*20e0*/  BSYNC B1 ;  /* 0x0000000000017941 */ /* 0x000fea0003800000 */
.L_x_34915:
[----:B------:R-:W-:-:S04]  /*20f0*/  FMUL.FTZ R5, R14, 1.1920928955078125e-07 ;  /* 0x340000000e057820 */ /* 0x000fc80000410000 */
[----:B------:R-:W-:Y:S02]  /*2100*/  FMUL.FTZ R4, R4, R5 ;  /* 0x0000000504047220 */ /* 0x000fe40000410000 */
.L_x_34910:
[----:B------:R-:W-:Y:S05]  /*2110*/  BSYNC B0 ;  /* 0x0000000000007941 */ /* 0x000fea0003800000 */
.L_x_34909:
        /* <DEDUP_REMOVED lines=34> */
.L_x_34923:
[----:B------:R-:W-:Y:S01]  /*2340*/  FSETP.GEU.FTZ.AND P0, PT, R18, -R5, PT ;  /* 0x800000051200720b */ /* 0x000fe20003f1e000 */
[----:B------:R-:W-:-:S12]  /*2350*/  FADD.FTZ R4, R4, -1 ;  /* 0xbf80000004047421 */ /* 0x000fd80000010000 */
[----:B------:R-:W-:Y:S02]  /*2360*/  @!P0 FADD.FTZ R4, R4, -1 ;  /* 0xbf80000004048421 */ /* 0x000fe40000010000 */
.L_x_34922:
[----:B------:R-:W-:Y:S05]  /*2370*/  BSYNC B1 ;  /* 0x0000000000017941 */ /* 0x000fea0003800000 */
.L_x_34921:
[----:B------:R-:W-:Y:S01]  /*2380*/  FFMA.FTZ R16, -R5, R4, R16 ;  /* 0x0000000405107223 */ /* 0x000fe20000010110 */
[----:B------:R-:W-:Y:S05]  /*2390*/  BRA `(.L_x_34919) ;  /* 0x000001f000007947 */ /* 0x000fea0003800000 */
.L_x_34920:
        /* <DEDUP_REMOVED lines=15> */
.L_x_34926:
[----:B0-----:R-:W-:-:S05]  /*2490*/  IMNMX.U32 R18, R15, 0xb800000, PT ;  /* 0x0b8000000f127817 */ /* 0x001fca0003800000 */
        /* <DEDUP_REMOVED lines=8> */
[----:B------:R-:W0:Y:S02]  /*2520*/  FRND.TRUNC R20, R20 ;  /* 0x0000001400147307 */ /* 0x000e24000020d000 */
[----:B0-----:R-:W-:-:S05]  /*2530*/  FFMA.FTZ R4, -R5, R20, R4 ;  /* 0x0000001405047223 */ /* 0x001fca0000010104 */
[----:B------:R-:W-:-:S13]  /*2540*/  ISETP.NE.AND P0, PT, R4, RZ, PT ;  /* 0x000000ff0400720c */ /* 0x000fda0003f05270 */
[----:B------:R-:W-:Y:S05]  /*2550*/  @P0 BRA P1, `(.L_x_34926) ;  /* 0xffffff3000000947 */ /* 0x000fea000083ffff */
.L_x_34925:
[----:B------:R-:W-:Y:S05]  /*2560*/  BSYNC B1 ;  /* 0x0000000000017941 */ /* 0x000fea0003800000 */
.L_x_34924:
[----:B-1----:R-:W-:-:S04]  /*2570*/  FMUL.FTZ R5, R4, 1.1920928955078125e-07 ;  /* 0x3400000004057820 */ /* 0x002fc80000410000 */
[----:B------:R-:W-:Y:S02]  /*2580*/  FMUL.FTZ R16, R16, R5 ;  /* 0x0000000510107220 */ /* 0x000fe40000410000 */
.L_x_34919:
[----:B------:R-:W-:Y:S05]  /*2590*/  BSYNC B0 ;  /* 0x0000000000007941 */ /* 0x000fea0003800000 */
.L_x_34918:
[----:B------:R-:W-:Y:S01]  /*25a0*/  FSETP.GTU.FTZ.AND P0, PT, |R16|, +INF , PT ;  /* 0x7f8000001000780b */ /* 0x000fe20003f1c200 */
[----:B------:R-:W-:Y:S01]  /*25b0*/  IMAD.WIDE.U32 R4, R0, R3, c[0x0][0x170] ;  /* 0x00005c0000047625 */ /* 0x000fe200078e0003 */
[C---:B------:R-:W-:Y:S02]  /*25c0*/  LOP3.LUT R15, R16.reuse, 0x80000000, R17, 0xb8, !PT ;  /* 0x80000000100f7812 */ /* 0x040fe400078eb811 */
[----:B------:R-:W-:Y:S02]  /*25d0*/  FSETP.GEU.FTZ.AND P2, PT, R7, RZ, PT ;  /* 0x000000ff0700720b */ /* 0x000fe40003f5e000 */
[----:B------:R-:W-:Y:S01]  /*25e0*/  FSEL R15, R16, R15, P0 ;  /* 0x0000000f100f7208 */ /* 0x000fe20000000000 */
[----:B------:R-:W-:-:S03]  /*25f0*/  IMAD.WIDE R4, R2, 0x10, R4 ;  /* 0x0000001002047825 */ /* 0x000fc600078e0204 */
[C---:B------:R-:W-:Y:S02]  /*2600*/  FSETP.NEU.FTZ.AND P0, PT, R15.reuse, RZ, PT ;  /* 0x000000ff0f00720b */ /* 0x040fe40003f1d000 */
[----:B------:R-:W-:Y:S01]  /*2610*/  FSETP.GEU.FTZ.AND P1, PT, R15, RZ, PT ;  /* 0x000000ff0f00720b */ /* 0x000fe20003f3e000 */
[----:B------:R-:W-:Y:S03]  /*2620*/  STG.E.128 [R4.64], R8 ;  /* 0x0000000804007986 */ /* 0x000fe6000c101d04 */
[----:B------:R-:W-:-:S13]  /*2630*/  PLOP3.LUT P0, PT, P0, P2, P1, 0x60, 0x0 ;  /* 0x000000000000781c */ /* 0x000fda0000704c10 */
[----:B------:R-:W-:-:S05]  /*2640*/  @P0 FADD.FTZ R15, R7, R15 ;  /* 0x0000000f070f0221 */ /* 0x000fca0000010000 */
[----:B------:R-:W-:Y:S01]  /*2650*/  STG.E.128 [R4.64+0x800], R12 ;  /* 0x0008000c04007986 */ /* 0x000fe2000c101d04 */
[----:B------:R-:W-:Y:S05]  /*2660*/  EXIT ;  /* 0x000000000000794d */ /* 0x000fea0003800000 */
.L_x_34854:
        /* <DEDUP_REMOVED lines=23> */
[----:B------:R-:W-:Y:S02]  /*27e0*/  IMAD.MOV.U32 R12, RZ, RZ, RZ ;  /* 0x000000ffff0c7224 */ /* 0x000fe400078e00ff */
[----:B------:R-:W-:-:S05]  /*27f0*/  @!P5 IMAD.WIDE.U32 R22, R22, R23, c[0x0][0x178] ;  /* 0x00005e001616d625 */ /* 0x000fca00078e0017 */
[----:B------:R2:W5:Y:S02]  /*2800*/  @!P5 LDG.E R18, [R22.64] ;  /* 0x000000041612d981 */ /* 0x000564000c1e1900 */
        /* <DEDUP_REMOVED lines=57> */
.L_x_34934:
[----:B------:R-:W-:Y:S01]  /*2ba0*/  FSETP.GEU.FTZ.AND P0, PT, R5, -R6, PT ;  /* 0x800000060500720b */ /* 0x000fe20003f1e000 */
[----:B------:R-:W-:-:S12]  /*2bb0*/  FADD.FTZ R3, R3, -1 ;  /* 0xbf80000003037421 */ /* 0x000fd80000010000 */
[----:B------:R-:W-:Y:S02]  /*2bc0*/  @!P0 FADD.FTZ R3, R3, -1 ;  /* 0xbf80000003038421 */ /* 0x000fe40000010000 */
.L_x_34933:
[----:B------:R-:W-:Y:S05]  /*2bd0*/  BSYNC B2 ;  /* 0x0000000000027941 */ /* 0x000fea0003800000 */
.L_x_34932:
[----:B------:R-:W-:Y:S01]  /*2be0*/  FFMA.FTZ R2, -R6, R3, R2 ;  /* 0x0000000306027223 */ /* 0x000fe20000010102 */
[----:B------:R-:W-:Y:S05]  /*2bf0*/  BRA `(.L_x_34930) ;  /* 0x000001f000007947 */ /* 0x000fea0003800000 */
.L_x_34931:
        /* <DEDUP_REMOVED lines=15> */
.L_x_34937:
        /* <DEDUP_REMOVED lines=13> */
.L_x_34936:
[----:B------:R-:W-:Y:S05]  /*2dc0*/  BSYNC B2 ;  /* 0x0000000000027941 */ /* 0x000fea0003800000 */
.L_x_34935:
[----:B------:R-:W-:-:S04]  /*2dd0*/  FMUL.FTZ R3, R3, 1.1920928955078125e-07 ;  /* 0x3400000003037820 */ /* 0x000fc80000410000 */
[----:B------:R-:W-:Y:S02]  /*2de0*/  FMUL.FTZ R2, R2, R3 ;  /* 0x0000000302027220 */ /* 0x000fe40000410000 */
.L_x_34930:
[----:B------:R-:W-:Y:S05]  /*2df0*/  BSYNC B0 ;  /* 0x0000000000007941 */ /* 0x000fea0003800000 */
.L_x_34929:
        /* <DEDUP_REMOVED lines=9> */
.L_x_34928:
[----:B------:R-:W-:Y:S05]  /*2e90*/  BSYNC B1 ;  /* 0x0000000000017941 */ /* 0x000fea0003800000 */
.L_x_34927:
        /* <DEDUP_REMOVED lines=31> */
.L_x_34945:
[----:B------:R-:W-:Y:S01]  /*3090*/  FSETP.GEU.FTZ.AND P0, PT, R6, -R7, PT ;  /* 0x800000070600720b */ /* 0x000fe20003f1e000 */
[----:B------:R-:W-:-:S12]  /*30a0*/  FADD.FTZ R8, R8, -1 ;  /* 0xbf80000008087421 */ /* 0x000fd80000010000 */
[----:B------:R-:W-:Y:S02]  /*30b0*/  @!P0 FADD.FTZ R8, R8, -1 ;  /* 0xbf80000008088421 */ /* 0x000fe40000010000 */
.L_x_34944:
[----:B------:R-:W-:Y:S05]  /*30c0*/  BSYNC B2 ;  /* 0x0000000000027941 */ /* 0x000fea0003800000 */
.L_x_34943:
[----:B------:R-:W-:Y:S01]  /*30d0*/  FFMA.FTZ R3, -R7, R8, R3 ;  /* 0x0000000807037223 */ /* 0x000fe20000010103 */
[----:B------:R-:W-:Y:S05]  /*30e0*/  BRA `(.L_x_34941) ;  /* 0x000001f000007947 */ /* 0x000fea0003800000 */
.L_x_34942:
        /* <DEDUP_REMOVED lines=15> */
.L_x_34948:
        /* <DEDUP_REMOVED lines=13> */
.L_x_34947:
[----:B------:R-:W-:Y:S05]  /*32b0*/  BSYNC B2 ;  /* 0x0000000000027941 */ /* 0x000fea0003800000 */
.L_x_34946:
[----:B------:R-:W-:-:S04]  /*32c0*/  FMUL.FTZ R6, R5, 1.1920928955078125e-07 ;  /* 0x3400000005067820 */ /* 0x000fc80000410000 */
[----:B------:R-:W-:Y:S02]  /*32d0*/  FMUL.FTZ R3, R3, R6 ;  /* 0x0000000603037220 */ /* 0x000fe40000410000 */
.L_x_34941:
[----:B------:R-:W-:Y:S05]  /*32e0*/  BSYNC B0 ;  /* 0x0000000000007941 */ /* 0x000fea0003800000 */
.L_x_34940:
        /* <DEDUP_REMOVED lines=9> */
.L_x_34939:
[----:B------:R-:W-:Y:S05]  /*3380*/  BSYNC B1 ;  /* 0x0000000000017941 */ /* 0x000fea0003800000 */
.L_x_34938:
        /* <DEDUP_REMOVED lines=31> */
.L_x_34956:
[----:B------:R-:W-:Y:S01]  /*3580*/  FSETP.GEU.FTZ.AND P0, PT, R8, -R9, PT ;  /* 0x800000090800720b */ /* 0x000fe20003f1e000 */
[----:B------:R-:W-:-:S12]  /*3590*/  FADD.FTZ R6, R6, -1 ;  /* 0xbf80000006067421 */ /* 0x000fd80000010000 */
[----:B------:R-:W-:Y:S02]  /*35a0*/  @!P0 FADD.FTZ R6, R6, -1 ;  /* 0xbf80000006068421 */ /* 0x000fe40000010000 */
.L_x_34955:
[----:B------:R-:W-:Y:S05]  /*35b0*/  BSYNC B2 ;  /* 0x0000000000027941 */ /* 0x000fea0003800000 */
.L_x_34954:
[----:B------:R-:W-:Y:S01]  /*35c0*/  FFMA.FTZ R5, -R9, R6, R5 ;  /* 0x0000000609057223 */ /* 0x000fe20000010105 */
[----:B------:R-:W-:Y:S05]  /*35d0*/  BRA `(.L_x_34952) ;  /* 0x000001f000007947 */ /* 0x000fea0003800000 */
.L_x_34953:
        /* <DEDUP_REMOVED lines=15> */
.L_x_34959:
        /* <DEDUP_REMOVED lines=13> */
.L_x_34958:
[----:B------:R-:W-:Y:S05]  /*37a0*/  BSYNC B2 ;  /* 0x0000000000027941 */ /* 0x000fea0003800000 */
.L_x_34957:
[----:B------:R-:W-:-:S04]  /*37b0*/  FMUL.FTZ R6, R6, 1.1920928955078125e-07 ;  /* 0x3400000006067820 */ /* 0x000fc80000410000 */
[----:B------:R-:W-:Y:S02]  /*37c0*/  FMUL.FTZ R5, R5, R6 ;  /* 0x0000000605057220 */ /* 0x000fe40000410000 */
.L_x_34952:
[----:B------:R-:W-:Y:S05]  /*37d0*/  BSYNC B0 ;  /* 0x0000000000007941 */ /* 0x000fea0003800000 */
.L_x_34951:
        /* <DEDUP_REMOVED lines=9> */
.L_x_34950:
[----:B------:R-:W-:Y:S05]  /*3870*/  BSYNC B1 ;  /* 0x0000000000017941 */ /* 0x000fea0003800000 */
.L_x_34949:
        /* <DEDUP_REMOVED lines=31> */
.L_x_34967:
[----:B------:R-:W-:Y:S01]  /*3a70*/  FSETP.GEU.FTZ.AND P0, PT, R9, -R10, PT ;  /* 0x8000000a0900720b */ /* 0x000fe20003f1e000 */
[----:B------:R-:W-:-:S12]  /*3a80*/  FADD.FTZ R7, R7, -1 ;  /* 0xbf80000007077421 */ /* 0x000fd80000010000 */
[----:B------:R-:W-:Y:S02]  /*3a90*/  @!P0 FADD.FTZ R7, R7, -1 ;  /* 0xbf80000007078421 */ /* 0x000fe40000010000 */
.L_x_34966:
[----:B------:R-:W-:Y:S05]  /*3aa0*/  BSYNC B2 ;  /* 0x0000000000027941 */ /* 0x000fea0003800000 */
.L_x_34965:
[----:B------:R-:W-:Y:S01]  /*3ab0*/  FFMA.FTZ R6, -R10, R7, R6 ;  /* 0x000000070a067223 */ /* 0x000fe20000010106 */
[----:B------:R-:W-:Y:S05]  /*3ac0*/  BRA `(.L_x_34963) ;  /* 0x000001f000007947 */ /* 0x000fea0003800000 */
.L_x_34964:
        /* <DEDUP_REMOVED lines=15> */
.L_x_34970:
        /* <DEDUP_REMOVED lines=13> */
.L_x_34969:
[----:B------:R-:W-:Y:S05]  /*3c90*/  BSYNC B2 ;  /* 0x0000000000027941 */ /* 0x000fea0003800000 */
.L_x_34968:
[----:B------:R-:W-:-:S04]  /*3ca0*/  FMUL.FTZ R7, R7, 1.1920928955078125e-07 ;  /* 0x3400000007077820 */ /* 0x000fc80000410000 */
[----:B------:R-:W-:Y:S02]  /*3cb0*/  FMUL.FTZ R6, R6, R7 ;  /* 0x0000000706067220 */ /* 0x000fe40000410000 */
.L_x_34963:
[----:B------:R-:W-:Y:S05]  /*3cc0*/  BSYNC B0 ;  /* 0x0000000000007941 */ /* 0x000fea0003800000 */
.L_x_34962:
        /* <DEDUP_REMOVED lines=9> */
.L_x_34961:
[----:B------:R-:W-:Y:S05]  /*3d60*/  BSYNC B1 ;  /* 0x0000000000017941 */ /* 0x000fea0003800000 */
.L_x_34960:
        /* <DEDUP_REMOVED lines=31> */
.L_x_34978:
[----:B------:R-:W-:Y:S01]  /*3f60*/  FSETP.GEU.FTZ.AND P0, PT, R10, -R11, PT ;  /* 0x8000000b0a00720b */ /* 0x000fe20003f1e000 */
[----:B------:R-:W-:-:S12]  /*3f70*/  FADD.FTZ R8, R8, -1 ;  /* 0xbf80000008087421 */ /* 0x000fd80000010000 */
[----:B------:R-:W-:Y:S02]  /*3f80*/  @!P0 FADD.FTZ R8, R8, -1 ;  /* 0xbf80000008088421 */ /* 0x000fe40000010000 */
.L_x_34977:
[----:B------:R-:W-:Y:S05]  /*3f90*/  BSYNC B2 ;  /* 0x0000000000027941 */ /* 0x000fea0003800000 */
.L_x_34976:
[----:B------:R-:W-:Y:S01]  /*3fa0*/  FFMA.FTZ R7, -R11, R8, R7 ;  /* 0x000000080b077223 */ /* 0x000fe20000010107 */
[----:B------:R-:W-:Y:S05]  /*3fb0*/  BRA `(.L_x_34974) ;  /* 0x000001f000007947 */ /* 0x000fea0003800000 */
.L_x_34975:
        /* <DEDUP_REMOVED lines=15> */
.L_x_34981:
        /* <DEDUP_REMOVED lines=13> */
.L_x_34980:
[----:B------:R-:W-:Y:S05]  /*4180*/  BSYNC B2 ;  /* 0x0000000000027941 */ /* 0x000fea0003800000 */
.L_x_34979:
[----:B------:R-:W-:-:S04]  /*4190*/  FMUL.FTZ R8, R8, 1.1920928955078125e-07 ;  /* 0x3400000008087820 */ /* 0x000fc80000410000 */
[----:B------:R-:W-:Y:S02]  /*41a0*/  FMUL.FTZ R7, R7, R8 ;  /* 0x0000000807077220 */ /* 0x000fe40000410000 */
.L_x_34974:
[----:B------:R-:W-:Y:S05]  /*41b0*/  BSYNC B0 ;  /* 0x0000000000007941 */ /* 0x000fea0003800000 */
.L_x_34973:
        /* <DEDUP_REMOVED lines=9> */
.L_x_34972:
[----:B------:R-:W-:Y:S05]  /*4250*/  BSYNC B1 ;  /* 0x0000000000017941 */ /* 0x000fea0003800000 */
.L_x_34971:
        /* <DEDUP_REMOVED lines=31> */
.L_x_34989:
[----:B------:R-:W-:Y:S01]  /*4450*/  FSETP.GEU.FTZ.AND P0, PT, R10, -R11, PT ;  /* 0x8000000b0a00720b */ /* 0x000fe20003f1e000 */
[----:B------:R-:W-:-:S12]  /*4460*/  FADD.FTZ R18, R18, -1 ;  /* 0xbf80000012127421 */ /* 0x000fd80000010000 */
[----:B------:R-:W-:Y:S02]  /*4470*/  @!P0 FADD.FTZ R18, R18, -1 ;  /* 0xbf80000012128421 */ /* 0x000fe40000010000 */
.L_x_34988:
[----:B------:R-:W-:Y:S05]  /*4480*/  BSYNC B2 ;  /* 0x0000000000027941 */ /* 0x000fea0003800000 */
.L_x_34987:
[----:B------:R-:W-:Y:S01]  /*4490*/  FFMA.FTZ R7, -R11, R18, R7 ;  /* 0x000000120b077223 */ /* 0x000fe20000010107 */
[----:B------:R-:W-:Y:S05]  /*44a0*/  BRA `(.L_x_34985) ;  /* 0x000001f000007947 */ /* 0x000fea0003800000 */
.L_x_34986:
        /* <DEDUP_REMOVED lines=15> */
.L_x_34992:
        /* <DEDUP_REMOVED lines=13> */
.L_x_34991:
[----:B------:R-:W-:Y:S05]  /*4670*/  BSYNC B2 ;  /* 0x0000000000027941 */ /* 0x000fea0003800000 */
.L_x_34990:
[----:B------:R-:W-:-:S04]  /*4680*/  FMUL.FTZ R10, R9, 1.1920928955078125e-07 ;  /* 0x34000000090a7820 */ /* 0x000fc80000410000 */
[----:B------:R-:W-:Y:S02]  /*4690*/  FMUL.FTZ R7, R7, R10 ;  /* 0x0000000a07077220 */ /* 0x000fe40000410000 */
.L_x_34985:
[----:B------:R-:W-:Y:S05]  /*46a0*/  BSYNC B0 ;  /* 0x0000000000007941 */ /* 0x000fea0003800000 */
.L_x_34984:
        /* <DEDUP_REMOVED lines=9> */
.L_x_34983:
[----:B------:R-:W-:Y:S05]  /*4740*/  BSYNC B1 ;  /* 0x0000000000017941 */ /* 0x000fea0003800000 */
.L_x_34982:
        /* <DEDUP_REMOVED lines=31> */
.L_x_35000:
[----:B------:R-:W-:Y:S01]  /*4940*/  FSETP.GEU.FTZ.AND P0, PT, R16, -R17, PT ;  /* 0x800000111000720b */ /* 0x000fe20003f1e000 */
[----:B------:R-:W-:-:S12]  /*4950*/  FADD.FTZ R10, R10, -1 ;  /* 0xbf8000000a0a7421 */ /* 0x000fd80000010000 */
[----:B------:R-:W-:Y:S02]  /*4960*/  @!P0 FADD.FTZ R10, R10, -1 ;  /* 0xbf8000000a0a8421 */ /* 0x000fe40000010000 */
.L_x_34999:
[----:B------:R-:W-:Y:S05]  /*4970*/  BSYNC B2 ;  /* 0x0000000000027941 */ /* 0x000fea0003800000 */
.L_x_34998:
[----:B------:R-:W-:Y:S01]  /*4980*/  FFMA.FTZ R9, -R17, R10, R9 ;  /* 0x0000000a11097223 */ /* 0x000fe20000010109 */
[----:B------:R-:W-:Y:S05]  /*4990*/  BRA `(.L_x_34996) ;  /* 0x000001f000007947 */ /* 0x000fea0003800000 */
.L_x_34997:
        /* <DEDUP_REMOVED lines=15> */
.L_x_35003:
        /* <DEDUP_REMOVED lines=13> */
.L_x_35002:
[----:B------:R-:W-:Y:S05]  /*4b60*/  BSYNC B2 ;  /* 0x0000000000027941 */ /* 0x000fea0003800000 */
.L_x_35001:
[----:B------:R-:W-:-:S04]  /*4b70*/  FMUL.FTZ R10, R10, 1.1920928955078125e-07 ;  /* 0x340000000a0a7820 */ /* 0x000fc80000410000 */
[----:B------:R-:W-:Y:S02]  /*4b80*/  FMUL.FTZ R9, R9, R10 ;  /* 0x0000000a09097220 */ /* 0x000fe40000410000 */
.L_x_34996:
[----:B------:R-:W-:Y:S05]  /*4b90*/  BSYNC B0 ;  /* 0x0000000000007941 */ /* 0x000fea0003800000 */
.L_x_34995:
        /* <DEDUP_REMOVED lines=9> */
.L_x_34994:
[----:B------:R-:W-:Y:S05]  /*4c30*/  BSYNC B1 ;  /* 0x0000000000017941 */ /* 0x000fea0003800000 */
.L_x_34993:
        /* <DEDUP_REMOVED lines=31> */
.L_x_35011:
[----:B------:R-:W-:Y:S01]  /*4e30*/  FSETP.GEU.FTZ.AND P0, PT, R17, -R16, PT ;  /* 0x800000101100720b */ /* 0x000fe20003f1e000 */
[----:B------:R-:W-:-:S12]  /*4e40*/  FADD.FTZ R10, R10, -1 ;  /* 0xbf8000000a0a7421 */ /* 0x000fd80000010000 */
[----:B------:R-:W-:Y:S02]  /*4e50*/  @!P0 FADD.FTZ R10, R10, -1 ;  /* 0xbf8000000a0a8421 */ /* 0x000fe40000010000 */
.L_x_35010:
[----:B------:R-:W-:Y:S05]  /*4e60*/  BSYNC B2 ;  /* 0x0000000000027941 */ /* 0x000fea0003800000 */
.L_x_35009:
[----:B------:R-:W-:Y:S01]  /*4e70*/  FFMA.FTZ R9, -R16, R10, R9 ;  /* 0x0000000a10097223 */ /* 0x000fe20000010109 */
[----:B------:R-:W-:Y:S05]  /*4e80*/  BRA `(.L_x_35007) ;  /* 0x000001f000007947 */ /* 0x000fea0003800000 */
.L_x_35008:
        /* <DEDUP_REMOVED lines=15> */
.L_x_35014:
        /* <DEDUP_REMOVED lines=13> */
.L_x_35013:
[----:B------:R-:W-:Y:S05]  /*5050*/  BSYNC B2 ;  /* 0x0000000000027941 */ /* 0x000fea0003800000 */
.L_x_35012:
[----:B------:R-:W-:-:S04]  /*5060*/  FMUL.FTZ R10, R10, 1.1920928955078125e-07 ;  /* 0x340000000a0a7820 */ /* 0x000fc80000410000 */
[----:B------:R-:W-:Y:S02]  /*5070*/  FMUL.FTZ R9, R9, R10 ;  /* 0x0000000a09097220 */ /* 0x000fe40000410000 */
.L_x_35007:
[----:B------:R-:W-:Y:S05]  /*5080*/  BSYNC B0 ;  /* 0x0000000000007941 */ /* 0x000fea0003800000 */
.L_x_35006:
        /* <DEDUP_REMOVED lines=9> */
.L_x_35005:
[----:B------:R-:W-:Y:S05]  /*5120*/  BSYNC B1 ;  /* 0x0000000000017941 */ /* 0x000fea0003800000 */
.L_x_35004:
        /* <DEDUP_REMOVED lines=16> */
.L_x_35017:
[----:B------:R-:W-:-:S13]  /*5230*/  ISETP.GE.AND P0, PT, R15, R13, PT ;  /* 0x0000000d0f00720c */ /* 0x000fda0003f06270 */
[----:B------:R-:W-:Y:S05]  /*5240*/  @P0 BRA `(.L_x_35019) ;  /* 0x000000c000000947 */ /* 0x000fea0003800000 */
[----:B------:R-:W-:Y:S01]  /*5250*/  IMAD.IADD R2, R0, 0x1, R15 ;  /* 0x0000000100027824 */ /* 0x000fe200078e020f */
[----:B------:R-:W-:Y:S01]  /*5260*/  IADD3 R15, R15, 0x80, RZ ;  /* 0x000000800f0f7810 */ /* 0x000fe20007ffe0ff */
[----:B--2---:R-:W-:-:S04]  /*5270*/  IMAD.MOV.U32 R3, RZ, RZ, 0x4 ;  /* 0x00000004ff037424 */ /* 0x004fc800078e00ff */
[----:B------:R-:W-:-:S05]  /*5280*/  IMAD.WIDE.U32 R2, R2, R3, c[0x0][0x170] ;  /* 0x00005c0002027625 */ /* 0x000fca00078e0003 */
[----:B------:R2:W-:Y:S02]  /*5290*/  STG.E [R2.64], R5 ;  /* 0x0000000502007986 */ /* 0x0005e4000c101904 */
.L_x_35018:
[----:B------:R-:W-:-:S13]  /*52a0*/  ISETP.GE.AND P0, PT, R15, R13, PT ;  /* 0x0000000d0f00720c */ /* 0x000fda0003f06270 */
[----:B------:R-:W-:Y:S05]  /*52b0*/  @P0 BRA `(.L_x_35020) ;  /* 0x000000c000000947 */ /* 0x000fea0003800000 */
[----:B--2---:R-:W-:Y:S01]  /*52c0*/  IMAD.IADD R2, R0, 0x1, R15 ;  /* 0x0000000100027824 */ /* 0x004fe200078e020f */
[----:B------:R-:W-:Y:S01]  /*52d0*/  IADD3 R15, R15, 0x80, RZ ;  /* 0x000000800f0f7810 */ /* 0x000fe20007ffe0ff */
[----:B------:R-:W-:-:S04]  /*52e0*/  IMAD.MOV.U32 R3, RZ, RZ, 0x4 ;  /* 0x00000004ff037424 */ /* 0x000fc800078e00ff */
[----:B------:R-:W-:-:S05]  /*52f0*/  IMAD.WIDE.U32 R2, R2, R3, c[0x0][0x170] ;  /* 0x00005c0002027625 */ /* 0x000fca00078e0003 */
[----:B------:R2:W-:Y:S02]  /*5300*/  STG.E [R2.64], R6 ;  /* 0x0000000602007986 */ /* 0x0005e4000c101904 */
.L_x_35019:
[----:B------:R-:W-:-:S13]  /*5310*/  ISETP.GE.AND P0, PT, R15, R13, PT ;  /* 0x0000000d0f00720c */ /* 0x000fda0003f06270 */
[----:B------:R-:W-:Y:S05]  /*5320*/  @P0 BRA `(.L_x_35021) ;  /* 0x000000d000000947 */ /* 0x000fea0003800000 */
[----:B--2---:R-:W-:Y:S01]  /*5330*/  IMAD.IADD R2, R0, 0x1, R15 ;  /* 0x0000000100027824 */ /* 0x004fe200078e020f */
[----:B------:R-:W-:Y:S01]  /*5340*/  IADD3 R15, R15, 0x80, RZ ;  /* 0x000000800f0f7810 */ /* 0x000fe20007ffe0ff */
[----:B------:R-:W-:-:S04]  /*5350*/  IMAD.MOV.U32 R3, RZ, RZ, 0x4 ;  /* 0x00000004ff037424 */ /* 0x000fc800078e00ff */
[----:B------:R-:W-:-:S05]  /*5360*/  IMAD.WIDE.U32 R2, R2, R3, c[0x0][0x170] ;  /* 0x00005c0002027625 */ /* 0x000fca00078e0003 */
[----:B------:R2:W-:Y:S02]  /*5370*/  STG.E [R2.64], R8 ;  /* 0x0000000802007986 */ /* 0x0005e4000c101904 */
.L_x_35020:
        /* <DEDUP_REMOVED lines=8> */
.L_x_35021:
[----:B------:R-:W-:Y:S05]  /*5400*/  BSYNC B1 ;  /* 0x0000000000017941 */ /* 0x000fea0003800000 */
.L_x_35016:
[----:B------:R-:W-:-:S13]  /*5410*/  ISETP.GE.AND P0, PT, R15, R13, PT ;  /* 0x0000000d0f00720c */ /* 0x000fda0003f06270 */
[----:B--2---:R-:W-:Y:S01]  /*5420*/  @!P0 IMAD.IADD R2, R0, 0x1, R15 ;  /* 0x0000000100028824 */ /* 0x004fe200078e020f */
[----:B------:R-:W-:Y:S01]  /*5430*/  @!P0 IADD3 R15, R15, 0x80, RZ ;  /* 0x000000800f0f8810 */ /* 0x000fe20007ffe0ff */
[----:B------:R-:W-:-:S04]  /*5440*/  @!P0 IMAD.MOV.U32 R3, RZ, RZ, 0x4 ;  /* 0x00000004ff038424 */ /* 0x000fc800078e00ff */
[----:B------:R-:W-:-:S05]  /*5450*/  @!P0 IMAD.WIDE.U32 R2, R2, R3, c[0x0][0x170] ;  /* 0x00005c0002028625 */ /* 0x000fca00078e0003 */
[----:B------:R2:W-:Y:S02]  /*5460*/  @!P0 STG.E [R2.64], R11 ;  /* 0x0000000b02008986 */ /* 0x0005e4000c101904 */
.L_x_35022:
[----:B------:R-:W-:Y:S05]  /*5470*/  BSYNC B0 ;  /* 0x0000000000007941 */ /* 0x000fea0003800000 */
.L_x_35015:
        /* <DEDUP_REMOVED lines=8> */
.L_x_35023:
        /* <DEDUP_REMOVED lines=16> */
.L_x_50767:


//--------------------- .text._ZN2at6native29vectorized_elementwise_kernelILi8ENS0_13AUnaryFunctorIfffZZZNS0_21remainder_kernel_cudaERNS_18TensorIteratorBaseEENKUlvE0_clEvENKUlvE0_clEvEUlffE_EESt5arrayIPcLm2EEEEviT0_T1_ --------------------------
	.section	.text._ZN2at6native29vectorized_elementwise_kernelILi8ENS0_13AUnaryFunctorIfffZZZNS0_21remainder_kernel_cudaERNS_18TensorIteratorBaseEENKUlvE0_clEvENKUlvE0_clEvEUlffE_EESt5arrayIPcLm2EEEEviT0_T1_,"ax",@progbits
	.sectioninfo	@"SHI_REGISTERS=4"
	.align	128
        .global         _ZN2at6native29vectorized_elementwise_kernelILi8ENS0_13AUnaryFunctorIfffZZZNS0_21remainder_kernel_cudaERNS_18TensorIteratorBaseEENKUlvE0_clEvENKUlvE0_clEvEUlffE_EESt5arrayIPcLm2EEEEviT0_T1_
        .type           _ZN2at6native29vectorized_elementwise_kernelILi8ENS0_13AUnaryFunctorIfffZZZNS0_21remainder_kernel_cudaERNS_18TensorIteratorBaseEENKUlvE0_clEvENKUlvE0_clEvEUlffE_EESt5arrayIPcLm2EEEEviT0_T1_,@function
        .size           _ZN2at6native29vectorized_elementwise_kernelILi8ENS0_13AUnaryFunctorIfffZZZNS0_21remainder_kernel_cudaERNS_18TensorIteratorBaseEENKUlvE0_clEvENKUlvE0_clEvEUlffE_EESt5arrayIPcLm2EEEEviT0_T1_,(.L_x_50768 - _ZN2at6native29vectorized_elementwise_kernelILi8ENS0_13AUnaryFunctorIfffZZZNS0_21remainder_kernel_cudaERNS_18TensorIteratorBaseEENKUlvE0_clEvENKUlvE0_clEvEUlffE_EESt5arrayIPcLm2EEEEviT0_T1_)
        .other          _ZN2at6native29vectorized_elementwise_kernelILi8ENS0_13AUnaryFunctorIfffZZZNS0_21remainder_kernel_cudaERNS_18TensorIteratorBaseEENKUlvE0_clEvENKUlvE0_clEvEUlffE_EESt5arrayIPcLm2EEEEviT0_T1_,@"STO_CUDA_ENTRY STV_DEFAULT"
_ZN2at6native29vectorized_elementwise_kernelILi8ENS0_13AUnaryFunctorIfffZZZNS0_21remainder_kernel_cudaERNS_18TensorIteratorBaseEENKUlvE0_clEvENKUlvE0_clEvEUlffE_EESt5arrayIPcLm2EEEEviT0_T1_:
.text._ZN2at6native29vectorized_elementwise_kernelILi8ENS0_13AUnaryFunctorIfffZZZNS0_21remainder_kernel_cudaERNS_18TensorIteratorBaseEENKUlvE0_clEvENKUlvE0_clEvEUlffE_EESt5arrayIPcLm2EEEEviT0_T1_:
[----:B------:R-:W-:Y:S02]  /*0000*/  MOV R1, c[0x0][0x28] ;  /* 0x00000a0000017a02 */ /* 0x000fe40000000f00 */
[----:B------:R-:W-:Y:S05]  /*0010*/  EXIT ;  /* 0x000000000000794d */ /* 0x000fea0003800000 */
.L_x_35024:
        /* <DEDUP_REMOVED lines=14> */
.L_x_50768:


//--------------------- .text._ZN2at6native18elementwise_kernelILi128ELi4EZNS0_15gpu_kernel_implINS0_13BinaryFunctorIdddZZZNS0_21remainder_kernel_cudaERNS_18TensorIteratorBaseEENKUlvE0_clEvENKUlvE_clEvEUlddE_EEEEvS5_RKT_EUliE_EEviT1_ --------------------------
	.section	.text._ZN2at6native18elementwise_kernelILi128ELi4EZNS0_15gpu_kernel_implINS0_13BinaryFunctorIdddZZZNS0_21remainder_kernel_cudaERNS_18TensorIteratorBaseEENKUlvE0_clEvENKUlvE_clEvEUlddE_EEEEvS5_RKT_EUliE_EEviT1_,"ax",@progbits
	.sectioninfo	@"SHI_REGISTERS=26"
	.align	128
        .global         _ZN2at6native18elementwise_kernelILi128ELi4EZNS0_15gpu_kernel_implINS0_13BinaryFunctorIdddZZZNS0_21remainder_kernel_cudaERNS_18TensorIteratorBaseEENKUlvE0_clEvENKUlvE_clEvEUlddE_EEEEvS5_RKT_EUliE_EEviT1_
        .type           _ZN2at6native18elementwise_kernelILi128ELi4EZNS0_15gpu_kernel_implINS0_13BinaryFunctorIdddZZZNS0_21remainder_kernel_cudaERNS_18TensorIteratorBaseEENKUlvE0_clEvENKUlvE_clEvEUlddE_EEEEvS5_RKT_EUliE_EEviT1_,@function
        .size           _ZN2at6native18elementwise_kernelILi128ELi4EZNS0_15gpu_kernel_implINS0_13BinaryFunctorIdddZZZNS0_21remainder_kernel_cudaERNS_18TensorIteratorBaseEENKUlvE0_clEvENKUlvE_clEvEUlddE_EEEEvS5_RKT_EUliE_EEviT1_,(.L_x_50769 - _ZN2at6native18elementwise_kernelILi128ELi4EZNS0_15gpu_kernel_implINS0_13BinaryFunctorIdddZZZNS0_21remainder_kernel_cudaERNS_18TensorIteratorBaseEENKUlvE0_clEvENKUlvE_clEvEUlddE_EEEEvS5_RKT_EUliE_EEviT1_)
        .other          _ZN2at6native18elementwise_kernelILi128ELi4EZNS0_15gpu_kernel_implINS0_13BinaryFunctorIdddZZZNS0_21remainder_kernel_cudaERNS_18TensorIteratorBaseEENKUlvE0_clEvENKUlvE_clEvEUlddE_EEEEvS5_RKT_EUliE_EEviT1_,@"STO_CUDA_ENTRY STV_DEFAULT"
_ZN2at6native18elementwise_kernelILi128ELi4EZNS0_15gpu_kernel_implINS0_13BinaryFunctorIdddZZZNS0_21remainder_kernel_cudaERNS_18TensorIteratorBaseEENKUlvE0_clEvENKUlvE_clEvEUlddE_EEEEvS5_RKT_EUliE_EEviT1_:
.text._ZN2at6native18elementwise_kernelILi128ELi4EZNS0_15gpu_kernel_implINS0_13BinaryFunctorIdddZZZNS0_21remainder_kernel_cudaERNS_18TensorIteratorBaseEENKUlvE0_clEvENKUlvE_clEvEUlddE_EEEEvS5_RKT_EUliE_EEviT1_:
        /* <DEDUP_REMOVED lines=262> */
.L_x_35027:
        /* <DEDUP_REMOVED lines=19> */
.L_x_35031:
[----:B------:R-:W2:Y:S02]  /*1190*/  LDG.E.U8 R2, [R2.64] ;  /* 0x0000002402027981 */ /* 0x000ea4000c1e1100 */
[----:B--2---:R0:W1:Y:S01]  /*11a0*/  I2F.F64.U16 R18, R2 ;  /* 0x0000000200127312 */ /* 0x0040620000101800 */
[----:B------:R-:W-:Y:S05]  /*11b0*/  BRA `(.L_x_35033) ;  /* 0x00000df000007947 */ /* 0x000fea0003800000 */
.L_x_35030:
        /* <DEDUP_REMOVED lines=9> */
.L_x_35035:
[----:B------:R-:W2:Y:S02]  /*1250*/  LDG.E R2, [R2.64] ;  /* 0x0000002402027981 */ /* 0x000ea4000c1e1900 */
[----:B--2---:R0:W1:Y:S01]  /*1260*/  I2F.F64 R18, R2 ;  /* 0x0000000200127312 */ /* 0x0040620000201c00 */
[----:B------:R-:W-:Y:S05]  /*1270*/  BRA `(.L_x_35033) ;  /* 0x00000d3000007947 */ /* 0x000fea0003800000 */
.L_x_35034:
[----:B------:R-:W2:Y:S02]  /*1280*/  LDG.E.U16 R2, [R2.64] ;  /* 0x0000002402027981 */ /* 0x000ea4000c1e1500 */
[----:B--2---:R0:W1:Y:S01]  /*1290*/  I2F.F64.S16 R18, R2 ;  /* 0x0000000200127312 */ /* 0x0040620000101c00 */
[----:B------:R-:W-:Y:S05]  /*12a0*/  BRA `(.L_x_35033) ;  /* 0x00000d0000007947 */ /* 0x000fea0003800000 */
.L_x_35029:
        /* <DEDUP_REMOVED lines=10> */
.L_x_35037:
[----:B------:R-:W2:Y:S02]  /*1350*/  LDG.E.U16 R0, [R2.64] ;  /* 0x0000002402007981 */ /* 0x000ea4000c1e1500 */
[----:B--2---:R-:W-:-:S05]  /*1360*/  HADD2.F32 R0, -RZ, R0.H0_H0 ;  /* 0x20000000ff007230 */ /* 0x004fca0000004100 */
[----:B------:R-:W-:-:S04]  /*1370*/  FMUL.FTZ R0, R0, 1 ;  /* 0x3f80000000007820 */ /* 0x000fc80000410000 */
[----:B------:R0:W1:Y:S01]  /*1380*/  F2F.F64.F32 R18, R0 ;  /* 0x0000000000127310 */ /* 0x0000620000201800 */
[----:B------:R-:W-:Y:S05]  /*1390*/  BRA `(.L_x_35033) ;  /* 0x00000c1000007947 */ /* 0x000fea0003800000 */
.L_x_35036:
        /* <DEDUP_REMOVED lines=10> */
.L_x_35039:
[----:B------:R-:W2:Y:S02]  /*1440*/  LDG.E.U16 R2, [R2.64] ;  /* 0x0000002402027981 */ /* 0x000ea4000c1e1500 */
[----:B--2---:R-:W-:-:S05]  /*1450*/  HADD2.F32 R0, -RZ, R2.H0_H0 ;  /* 0x20000002ff007230 */ /* 0x004fca0000004100 */
[----:B------:R-:W-:-:S04]  /*1460*/  FMUL.FTZ R0, R0, 1 ;  /* 0x3f80000000007820 */ /* 0x000fc80000410000 */
[----:B------:R0:W1:Y:S01]  /*1470*/  F2F.F64.F32 R18, R0 ;  /* 0x0000000000127310 */ /* 0x0000620000201800 */
[----:B------:R-:W-:Y:S05]  /*1480*/  BRA `(.L_x_35033) ;  /* 0x00000b2000007947 */ /* 0x000fea0003800000 */
.L_x_35038:
[----:B------:R0:W5:Y:S01]  /*1490*/  LDG.E.64 R18, [R2.64] ;  /* 0x0000002402127981 */ /* 0x000162000c1e1b00 */
[----:B------:R-:W-:Y:S05]  /*14a0*/  BRA `(.L_x_35033) ;  /* 0x00000b0000007947 */ /* 0x000fea0003800000 */
.L_x_35028:
        /* <DEDUP_REMOVED lines=13> */
.L_x_35042:
[----:B------:R0:W5:Y:S01]  /*1580*/  LDG.E.64 R18, [R2.64] ;  /* 0x0000002402127981 */ /* 0x000162000c1e1b00 */
[----:B------:R-:W-:Y:S05]  /*1590*/  BRA `(.L_x_35033) ;  /* 0x00000a1000007947 */ /* 0x000fea0003800000 */
.L_x_35041:
        /* <DEDUP_REMOVED lines=28> */
.L_x_35044:
        /* <DEDUP_REMOVED lines=15> */
.L_x_35043:
[----:B------:R-:W2:Y:S02]  /*1850*/  LDG.E.U16 R0, [R2.64] ;  /* 0x0000002402007981 */ /* 0x000ea4000c1e1500 */
[----:B--2---:R-:W-:-:S05]  /*1860*/  PRMT R0, RZ, 0x5410, R0 ;  /* 0x00005410ff007816 */ /* 0x004fca0000000000 */
[----:B------:R-:W-:-:S04]  /*1870*/  FMUL.FTZ R0, R0, 1 ;  /* 0x3f80000000007820 */ /* 0x000fc80000410000 */
[----:B------:R0:W1:Y:S01]  /*1880*/  F2F.F64.F32 R18, R0 ;  /* 0x0000000000127310 */ /* 0x0000620000201800 */
[----:B------:R-:W-:Y:S05]  /*1890*/  BRA `(.L_x_35033) ;  /* 0x0000071000007947 */ /* 0x000fea0003800000 */
.L_x_35040:
        /* <DEDUP_REMOVED lines=11> */
.L_x_35047:
        /* <DEDUP_REMOVED lines=21> */
.L_x_35051:
[----:B------:R-:W-:Y:S05]  /*1aa0*/  BSYNC B1 ;  /* 0x0000000000017941 */ /* 0x000fea0003800000 */
.L_x_35050:
[----:B------:R-:W-:Y:S01]  /*1ab0*/  LEA R3, R0, 0x3b800000, 0x17 ;  /* 0x3b80000000037811 */ /* 0x000fe200078eb8ff */
[----:B------:R-:W-:-:S05]  /*1ac0*/  IMAD.SHL.U32 R0, R2, 0x100000, RZ ;  /* 0x0010000002007824 */ /* 0x000fca00078e00ff */
[----:B------:R-:W-:Y:S02]  /*1ad0*/  LOP3.LUT R0, R3, R0, R4, 0xfe, !PT ;  /* 0x0000000003007212 */ /* 0x000fe400078efe04 */
.L_x_35049:
[----:B------:R-:W-:Y:S05]  /*1ae0*/  BSYNC B0 ;  /* 0x0000000000007941 */ /* 0x000fea0003800000 */
.L_x_35048:
[----:B------:R-:W-:-:S04]  /*1af0*/  FMUL.FTZ R0, R0, 1 ;  /* 0x3f80000000007820 */ /* 0x000fc80000410000 */
[----:B------:R0:W1:Y:S01]  /*1b00*/  F2F.F64.F32 R18, R0 ;  /* 0x0000000000127310 */ /* 0x0000620000201800 */
[----:B------:R-:W-:Y:S05]  /*1b10*/  BRA `(.L_x_35033) ;  /* 0x0000049000007947 */ /* 0x000fea0003800000 */
.L_x_35046:
        /* <DEDUP_REMOVED lines=21> */
.L_x_35055:
[----:B------:R-:W-:Y:S05]  /*1c70*/  BSYNC B1 ;  /* 0x0000000000017941 */ /* 0x000fea0003800000 */
.L_x_35054:
[----:B------:R-:W-:Y:S01]  /*1c80*/  LEA R3, R0, 0x37800000, 0x17 ;  /* 0x3780000000037811 */ /* 0x000fe200078eb8ff */
[----:B------:R-:W-:-:S05]  /*1c90*/  IMAD.SHL.U32 R0, R2, 0x200000, RZ ;  /* 0x0020000002007824 */ /* 0x000fca00078e00ff */
[----:B------:R-:W-:Y:S02]  /*1ca0*/  LOP3.LUT R0, R3, R0, R4, 0xfe, !PT ;  /* 0x0000000003007212 */ /* 0x000fe400078efe04 */
.L_x_35053:
[----:B------:R-:W-:Y:S05]  /*1cb0*/  BSYNC B0 ;  /* 0x0000000000007941 */ /* 0x000fea0003800000 */
.L_x_35052:
[----:B------:R-:W-:-:S04]  /*1cc0*/  FMUL.FTZ R0, R0, 1 ;  /* 0x3f80000000007820 */ /* 0x000fc80000410000 */
[----:B------:R0:W1:Y:S01]  /*1cd0*/  F2F.F64.F32 R18, R0 ;  /* 0x0000000000127310 */ /* 0x0000620000201800 */
[----:B------:R-:W-:Y:S05]  /*1ce0*/  BRA `(.L_x_35033) ;  /* 0x000002c000007947 */ /* 0x000fea0003800000 */
.L_x_35045:
        /* <DEDUP_REMOVED lines=14> */
.L_x_35059:
[----:B------:R-:W-:Y:S05]  /*1dd0*/  BSYNC B0 ;  /* 0x0000000000007941 */ /* 0x000fea0003800000 */
.L_x_35058:
[----:B------:R-:W-:-:S04]  /*1de0*/  FMUL.FTZ R0, R0, 1 ;  /* 0x3f80000000007820 */ /* 0x000fc80000410000 */
[----:B------:R0:W1:Y:S01]  /*1df0*/  F2F.F64.F32 R18, R0 ;  /* 0x0000000000127310 */ /* 0x0000620000201800 */
[----:B------:R-:W-:Y:S05]  /*1e00*/  BRA `(.L_x_35033) ;  /* 0x000001a000007947 */ /* 0x000fea0003800000 */
.L_x_35032:
        /* <DEDUP_REMOVED lines=21> */
.L_x_35057:
[----:B------:R-:W2:Y:S02]  /*1f60*/  LDG.E.64 R18, [R2.64] ;  /* 0x0000002402127981 */ /* 0x000ea4000c1e1b00 */
[----:B--2---:R-:W0:Y:S01]  /*1f70*/  I2F.F64.U64 R18, R18 ;  /* 0x0000001200127312 */ /* 0x004e220000301800 */
[----:B------:R-:W-:Y:S05]  /*1f80*/  BRA `(.L_x_35033) ;  /* 0x0000002000007947 */ /* 0x000fea0003800000 */
.L_x_35056:
[----:B------:R-:W2:Y:S02]  /*1f90*/  LDG.E R2, [R2.64] ;  /* 0x0000002402027981 */ /* 0x000ea4000c1e1900 */
[----:B--2---:R0:W1:Y:S02]  /*1fa0*/  I2F.F64.U32 R18, R2 ;  /* 0x0000000200127312 */ /* 0x0040640000201800 */
.L_x_35033:
        /* <DEDUP_REMOVED lines=17> */
.L_x_35063:
[----:B------:R-:W2:Y:S02]  /*20c0*/  LDG.E.U8 R2, [R22.64] ;  /* 0x0000002416027981 */ /* 0x000ea4000c1e1100 */
[----:B--2---:R-:W0:Y:S01]  /*20d0*/  I2F.F64.U16 R2, R2 ;  /* 0x0000000200027312 */ /* 0x004e220000101800 */
[----:B------:R-:W-:Y:S05]  /*20e0*/  BRA `(.L_x_35065) ;  /* 0x00000df000007947 */ /* 0x000fea0003800000 */
.L_x_35062:
        /* <DEDUP_REMOVED lines=9> */
.L_x_35067:
[----:B------:R-:W2:Y:S02]  /*2180*/  LDG.E R2, [R22.64] ;  /* 0x0000002416027981 */ /* 0x000ea4000c1e1900 */
[----:B--2---:R-:W0:Y:S01]  /*2190*/  I2F.F64 R2, R2 ;  /* 0x0000000200027312 */ /* 0x004e220000201c00 */
[----:B------:R-:W-:Y:S05]  /*21a0*/  BRA `(.L_x_35065) ;  /* 0x00000d3000007947 */ /* 0x000fea0003800000 */
.L_x_35066:
[----:B------:R-:W2:Y:S02]  /*21b0*/  LDG.E.U16 R2, [R22.64] ;  /* 0x0000002416027981 */ /* 0x000ea4000c1e1500 */
[----:B--2---:R-:W0:Y:S01]  /*21c0*/  I2F.F64.S16 R2, R2 ;  /* 0x0000000200027312 */ /* 0x004e220000101c00 */
[----:B------:R-:W-:Y:S05]  /*21d0*/  BRA `(.L_x_35065) ;  /* 0x00000d0000007947 */ /* 0x000fea0003800000 */
.L_x_35061:
        /* <DEDUP_REMOVED lines=10> */
.L_x_35069:
[----:B------:R-:W2:Y:S02]  /*2280*/  LDG.E.U16 R0, [R22.64] ;  /* 0x0000002416007981 */ /* 0x000ea4000c1e1500 */
[----:B--2---:R-:W-:-:S05]  /*2290*/  HADD2.F32 R0, -RZ, R0.H0_H0 ;  /* 0x20000000ff007230 */ /* 0x004fca0000004100 */
[----:B------:R-:W-:-:S04]  /*22a0*/  FMUL.FTZ R0, R0, 1 ;  /* 0x3f80000000007820 */ /* 0x000fc80000410000 */
[----:B------:R0:W2:Y:S01]  /*22b0*/  F2F.F64.F32 R2, R0 ;  /* 0x0000000000027310 */ /* 0x0000a20000201800 */
[----:B------:R-:W-:Y:S05]  /*22c0*/  BRA `(.L_x_35065) ;  /* 0x00000c1000007947 */ /* 0x000fea0003800000 */
.L_x_35068:
        /* <DEDUP_REMOVED lines=10> */
.L_x_35071:
[----:B------:R-:W2:Y:S02]  /*2370*/  LDG.E.U16 R22, [R22.64] ;  /* 0x0000002416167981 */ /* 0x000ea4000c1e1500 */
[----:B--2---:R-:W-:-:S05]  /*2380*/  HADD2.F32 R0, -RZ, R22.H0_H0 ;  /* 0x20000016ff007230 */ /* 0x004fca0000004100 */
[----:B------:R-:W-:-:S04]  /*2390*/  FMUL.FTZ R0, R0, 1 ;  /* 0x3f80000000007820 */ /* 0x000fc80000410000 */
[----:B------:R0:W2:Y:S01]  /*23a0*/  F2F.F64.F32 R2, R0 ;  /* 0x0000000000027310 */ /* 0x0000a20000201800 */
[----:B------:R-:W-:Y:S05]  /*23b0*/  BRA `(.L_x_35065) ;  /* 0x00000b2000007947 */ /* 0x000fea0003800000 */
.L_x_35070:
[----:B------:R0:W5:Y:S01]  /*23c0*/  LDG.E.64 R2, [R22.64] ;  /* 0x0000002416027981 */ /* 0x000162000c1e1b00 */
[----:B------:R-:W-:Y:S05]  /*23d0*/  BRA `(.L_x_35065) ;  /* 0x00000b0000007947 */ /* 0x000fea0003800000 */
.L_x_35060:
        /* <DEDUP_REMOVED lines=13> */
.L_x_35074:
[----:B------:R0:W5:Y:S01]  /*24b0*/  LDG.E.64 R2, [R22.64] ;  /* 0x0000002416027981 */ /* 0x000162000c1e1b00 */
[----:B------:R-:W-:Y:S05]  /*24c0*/  BRA `(.L_x_35065) ;  /* 0x00000a1000007947 */ /* 0x000fea0003800000 */
.L_x_35073:
        /* <DEDUP_REMOVED lines=28> */
.L_x_35076:
        /* <DEDUP_REMOVED lines=15> */
.L_x_35075:
[----:B------:R-:W2:Y:S02]  /*2780*/  LDG.E.U16 R0, [R22.64] ;  /* 0x0000002416007981 */ /* 0x000ea4000c1e1500 */
[----:B--2---:R-:W-:-:S05]  /*2790*/  PRMT R0, RZ, 0x5410, R0 ;  /* 0x00005410ff007816 */ /* 0x004fca0000000000 */
[----:B------:R-:W-:-:S04]  /*27a0*/  FMUL.FTZ R0, R0, 1 ;  /* 0x3f80000000007820 */ /* 0x000fc80000410000 */
[----:B------:R0:W2:Y:S01]  /*27b0*/  F2F.F64.F32 R2, R0 ;  /* 0x0000000000027310 */ /* 0x0000a20000201800 */
[----:B------:R-:W-:Y:S05]  /*27c0*/  BRA `(.L_x_35065) ;  /* 0x0000071000007947 */ /* 0x000fea0003800000 */
.L_x_35072:
        /* <DEDUP_REMOVED lines=11> */
.L_x_35079:
        /* <DEDUP_REMOVED lines=21> */
.L_x_35083:
[----:B------:R-:W-:Y:S05]  /*29d0*/  BSYNC B1 ;  /* 0x0000000000017941 */ /* 0x000fea0003800000 */
.L_x_35082:
[----:B------:R-:W-:Y:S01]  /*29e0*/  LEA R3, R0, 0x3b800000, 0x17 ;  /* 0x3b80000000037811 */ /* 0x000fe200078eb8ff */
[----:B------:R-:W-:-:S05]  /*29f0*/  IMAD.SHL.U32 R0, R2, 0x100000, RZ ;  /* 0x0010000002007824 */ /* 0x000fca00078e00ff */
[----:B------:R-:W-:Y:S02]  /*2a00*/  LOP3.LUT R0, R3, R0, R4, 0xfe, !PT ;  /* 0x0000000003007212 */ /* 0x000fe400078efe04 */
.L_x_35081:
[----:B------:R-:W-:Y:S05]  /*2a10*/  BSYNC B0 ;  /* 0x0000000000007941 */ /* 0x000fea0003800000 */
.L_x_35080:
[----:B------:R-:W-:-:S04]  /*2a20*/  FMUL.FTZ R0, R0, 1 ;  /* 0x3f80000000007820 */ /* 0x000fc80000410000 */
[----:B------:R0:W2:Y:S01]  /*2a30*/  F2F.F64.F32 R2, R0 ;  /* 0x0000000000027310 */ /* 0x0000a20000201800 */
[----:B------:R-:W-:Y:S05]  /*2a40*/  BRA `(.L_x_35065) ;  /* 0x0000049000007947 */ /* 0x000fea0003800000 */
.L_x_35078:
        /* <DEDUP_REMOVED lines=21> */
.L_x_35087:
[----:B------:R-:W-:Y:S05]  /*2ba0*/  BSYNC B1 ;  /* 0x0000000000017941 */ /* 0x000fea0003800000 */
.L_x_35086:
[----:B------:R-:W-:Y:S01]  /*2bb0*/  LEA R3, R0, 0x37800000, 0x17 ;  /* 0x3780000000037811 */ /* 0x000fe200078eb8ff */
[----:B------:R-:W-:-:S05]  /*2bc0*/  IMAD.SHL.U32 R0, R2, 0x200000, RZ ;  /* 0x0020000002007824 */ /* 0x000fca00078e00ff */
[----:B------:R-:W-:Y:S02]  /*2bd0*/  LOP3.LUT R0, R3, R0, R4, 0xfe, !PT ;  /* 0x0000000003007212 */ /* 0x000fe400078efe04 */
.L_x_35085:
[----:B------:R-:W-:Y:S05]  /*2be0*/  BSYNC B0 ;  /* 0x0000000000007941 */ /* 0x000fea0003800000 */
.L_x_35084:
[----:B------:R-:W-:-:S04]  /*2bf0*/  FMUL.FTZ R0, R0, 1 ;  /* 0x3f80000000007820 */ /* 0x000fc80000410000 */
[----:B------:R0:W2:Y:S01]  /*2c00*/  F2F.F64.F32 R2, R0 ;  /* 0x0000000000027310 */ /* 0x0000a20000201800 */
[----:B------:R-:W-:Y:S05]  /*2c10*/  BRA `(.L_x_35065) ;  /* 0x000002c000007947 */ /* 0x000fea0003800000 */
.L_x_35077:
        /* <DEDUP_REMOVED lines=14> */
.L_x_35091:
[----:B------:R-:W-:Y:S05]  /*2d00*/  BSYNC B0 ;  /* 0x0000000000007941 */ /* 0x000fea0003800000 */
.L_x_35090:
[----:B------:R-:W-:-:S04]  /*2d10*/  FMUL.FTZ R0, R0, 1 ;  /* 0x3f80000000007820 */ /* 0x000fc80000410000 */
[----:B------:R0:W2:Y:S01]  /*2d20*/  F2F.F64.F32 R2, R0 ;  /* 0x0000000000027310 */ /* 0x0000a20000201800 */
[----:B------:R-:W-:Y:S05]  /*2d30*/  BRA `(.L_x_35065) ;  /* 0x000001a000007947 */ /* 0x000fea0003800000 */
.L_x_35064:
        /* <DEDUP_REMOVED lines=21> */
.L_x_35089:
[----:B------:R-:W2:Y:S02]  /*2e90*/  LDG.E.64 R2, [R22.64] ;  /* 0x0000002416027981 */ /* 0x000ea4000c1e1b00 */
[----:B--2---:R-:W0:Y:S01]  /*2ea0*/  I2F.F64.U64 R2, R2 ;  /* 0x0000000200027312 */ /* 0x004e220000301800 */
[----:B------:R-:W-:Y:S05]  /*2eb0*/  BRA `(.L_x_35065) ;  /* 0x0000002000007947 */ /* 0x000fea0003800000 */
.L_x_35088:
[----:B------:R-:W2:Y:S02]  /*2ec0*/  LDG.E R2, [R22.64] ;  /* 0x0000002416027981 */ /* 0x000ea4000c1e1900 */
[----:B--2---:R-:W0:Y:S02]  /*2ed0*/  I2F.F64.U32 R2, R2 ;  /* 0x0000000200027312 */ /* 0x004e240000201800 */
.L_x_35065:
        /* <DEDUP_REMOVED lines=39> */
.L_x_35097:
        /* <DEDUP_REMOVED lines=12> */
.L_x_35096:
[----:B------:R-:W-:Y:S05]  /*3210*/  BSYNC B1 ;  /* 0x0000000000017941 */ /* 0x000fea0003800000 */
.L_x_35095:
        /* <DEDUP_REMOVED lines=13> */
.L_x_35103:
        /* <DEDUP_REMOVED lines=33> */
.L_x_35102:
[----:B------:R-:W-:Y:S02]  /*3500*/  IMAD.MOV.U32 R6, RZ, RZ, R12 ;  /* 0x000000ffff067224 */ /* 0x000fe400078e000c */
.L_x_35101:
[----:B------:R-:W-:Y:S05]  /*3510*/  BSYNC B2 ;  /* 0x0000000000027941 */ /* 0x000fea0003800000 */
.L_x_35100:
[----:B------:R-:W-:-:S13]  /*3520*/  ISETP.GE.U32.AND P0, PT, R9, 0xc, PT ;  /* 0x0000000c0900780c */ /* 0x000fda0003f06070 */
[----:B------:R-:W-:Y:S05]  /*3530*/  @!P0 BRA `(.L_x_35099) ;  /* 0x0000076000008947 */ /* 0x000fea0003800000 */
[----:B------:R-:W-:Y:S02]  /*3540*/  BSSY B2, `(.L_x_35104) ;  /* 0x0000074000027945 */ /* 0x000fe40003800000 */
.L_x_35105:
        /* <DEDUP_REMOVED lines=116> */
.L_x_35104:
[----:B------:R-:W-:Y:S02]  /*3c90*/  IMAD.MOV.U32 R13, RZ, RZ, R9 ;  /* 0x000000ffff0d7224 */ /* 0x000fe400078e0009 */
.L_x_35099:
[----:B------:R-:W-:Y:S05]  /*3ca0*/  BSYNC B1 ;  /* 0x0000000000017941 */ /* 0x000fea0003800000 */
.L_x_35098:
        /* <DEDUP_REMOVED lines=20> */
.L_x_35107:
[----:B------:R-:W-:Y:S05]  /*3df0*/  BSYNC B1 ;  /* 0x0000000000017941 */ /* 0x000fea0003800000 */
.L_x_35106:
[----:B------:R-:W-:-:S05]  /*3e00*/  IMAD.MOV.U32 R9, RZ, RZ, R11 ;  /* 0x000000ffff097224 */ /* 0x000fca00078e000b */
[----:B------:R-:W-:Y:S01]  /*3e10*/  LOP3.LUT R9, R9, 0x80000000, R19, 0xb8, !PT ;  /* 0x8000000009097812 */ /* 0x000fe200078eb813 */
[----:B------:R-:W-:Y:S05]  /*3e20*/  BRA `(.L_x_35094) ;  /* 0x0000006000007947 */ /* 0x000fea0003800000 */
.L_x_35093:
[----:B------:R-:W0:-:S06]  /*3e30*/  DSETP.GTU.AND P0, PT, R4, +INF , PT ;  /* 0x7ff000000400742a */ /* 0x000e0c0003f0c000 */
[----:B0-----:R-:W0:-:S14]  /*3e40*/  DSETP.LE.AND P0, PT, R6, +INF , !P0 ;  /* 0x7ff000000600742a */ /* 0x001e1c0004703000 */
[----:B0-----:R-:W0:-:S04]  /*3e50*/  @P0 DSETP.NEU.AND P1, PT, R6, +INF , PT ;  /* 0x7ff000000600042a */ /* 0x001e080003f2d000 */
[----:B------:R1:W2:-:S06]  /*3e60*/  @!P0 DADD R8, R2, R18 ;  /* 0x0000000002088229 */ /* 0x00028c0000000012 */
[----:B0-----:R-:W-:Y:S02]  /*3e70*/  @P0 FSEL R8, R18, RZ, P1 ;  /* 0x000000ff12080208 */ /* 0x001fe40000800000 */
[----:B------:R-:W-:Y:S02]  /*3e80*/  @P0 FSEL R9, R19, -QNAN , P1 ;  /* 0xfff8000013090808 */ /* 0x000fe40000800000 */
.L_x_35094:
[----:B-12---:R-:W-:Y:S05]  /*3e90*/  BSYNC B0 ;  /* 0x0000000000007941 */ /* 0x006fea0003800000 */
.L_x_35092:
[----:B------:R-:W0:Y:S01]  /*3ea0*/  LDC.U8 R6, c[0x0][0x3e1] ;  /* 0x0000f840ff067b82 */ /* 0x000e220000000000 */
[----:B------:R-:W1:-:S06]  /*3eb0*/  DSETP.GEU.AND P0, PT, R8, RZ, PT ;  /* 0x000000ff0800722a */ /* 0x000e4c0003f0e000 */
[----:B-1----:R-:W1:-:S04]  /*3ec0*/  DSETP.LT.XOR P0, PT, R2, RZ, !P0 ;  /* 0x000000ff0200722a */ /* 0x002e480004701800 */
[----:B------:R-:W-:-:S04]  /*3ed0*/  DADD R2, R8, R2 ;  /* 0x0000000008027229 */ /* 0x000fc80000000002 */
[----:B-1----:R-:W1:-:S06]  /*3ee0*/  DSETP.NEU.AND P0, PT, R8, RZ, P0 ;  /* 0x000000ff0800722a */ /* 0x002e4c000070d000 */
[----:B-1----:R-:W-:Y:S02]  /*3ef0*/  FSEL R4, R2, R8, P0 ;  /* 0x0000000802047208 */ /* 0x002fe40000000000 */
[----:B------:R-:W-:Y:S02]  /*3f00*/  FSEL R5, R3, R9, P0 ;  /* 0x0000000903057208 */ /* 0x000fe40000000000 */
        /* <DEDUP_REMOVED lines=14> */
.L_x_35111:
[----:B------:R-:W0:Y:S02]  /*3ff0*/  F2I.S64.F64.TRUNC R4, R4 ;  /* 0x0000000400047311 */ /* 0x000e24000030d900 */
[----:B0-----:R-:W-:-:S05]  /*4000*/  IMAD.MOV.U32 R3, RZ, RZ, R4 ;  /* 0x000000ffff037224 */ /* 0x001fca00078e0004 */
[----:B------:R0:W-:Y:S01]  /*4010*/  STG.E.U8 [R16.64], R3 ;  /* 0x0000000310007986 */ /* 0x0001e2000c101124 */
[----:B------:R-:W-:Y:S05]  /*4020*/  BRA `(.L_x_35113) ;  /* 0x00000ed000007947 */ /* 0x000fea0003800000 */
.L_x_35110:
        /* <DEDUP_REMOVED lines=9> */
.L_x_35115:
[----:B------:R-:W0:Y:S02]  /*40c0*/  F2I.F64.TRUNC R5, R4 ;  /* 0x0000000400057311 */ /* 0x000e24000030d100 */
[----:B0-----:R0:W-:Y:S01]  /*40d0*/  STG.E [R16.64], R5 ;  /* 0x0000000510007986 */ /* 0x0011e2000c101924 */
[----:B------:R-:W-:Y:S05]  /*40e0*/  BRA `(.L_x_35113) ;  /* 0x00000e1000007947 */ /* 0x000fea0003800000 */
.L_x_35114:
[----:B------:R-:W0:Y:S02]  /*40f0*/  F2I.F64.TRUNC R5, R4 ;  /* 0x0000000400057311 */ /* 0x000e24000030d100 */
[----:B0-----:R0:W-:Y:S01]  /*4100*/  STG.E.U16 [R16.64], R5 ;  /* 0x0000000510007986 */ /* 0x0011e2000c101524 */
[----:B------:R-:W-:Y:S05]  /*4110*/  BRA `(.L_x_35113) ;  /* 0x00000de000007947 */ /* 0x000fea0003800000 */
.L_x_35109:
        /* <DEDUP_REMOVED lines=11> */
.L_x_35117:
[----:B------:R-:W0:Y:S01]  /*41d0*/  F2F.F32.F64 R0, R4 ;  /* 0x0000000400007310 */ /* 0x000e220000301000 */
[----:B------:R-:W0:-:S14]  /*41e0*/  DSETP.GEU.AND P0, PT, |R4|, c[0x2][0x0], PT ;  /* 0x008000000400762a */ /* 0x000e1c0003f0e200 */
[----:B0-----:R-:W-:-:S05]  /*41f0*/  @!P0 FMUL R0, R0, 1.175494350822287508e-38 ;  /* 0x0080000000008820 */ /* 0x001fca0000400000 */
[----:B------:R-:W-:-:S05]  /*4200*/  F2FP.PACK_AB R0, RZ, R0 ;  /* 0x00000000ff00723e */ /* 0x000fca00000000ff */
[----:B------:R0:W-:Y:S01]  /*4210*/  STG.E.U16 [R16.64], R0 ;  /* 0x0000000010007986 */ /* 0x0001e2000c101524 */
[----:B------:R-:W-:Y:S05]  /*4220*/  BRA `(.L_x_35113) ;  /* 0x00000cd000007947 */ /* 0x000fea0003800000 */
.L_x_35116:
        /* <DEDUP_REMOVED lines=12> */
.L_x_35119:
[----:B------:R-:W0:Y:S01]  /*42f0*/  F2F.F32.F64 R0, R4 ;  /* 0x0000000400007310 */ /* 0x000e220000301000 */
[----:B------:R-:W0:-:S14]  /*4300*/  DSETP.GEU.AND P0, PT, |R4|, c[0x2][0x0], PT ;  /* 0x008000000400762a */ /* 0x000e1c0003f0e200 */
[----:B0-----:R-:W-:-:S05]  /*4310*/  @!P0 FMUL R0, R0, 1.175494350822287508e-38 ;  /* 0x0080000000008820 */ /* 0x001fca0000400000 */
[----:B------:R-:W-:-:S04]  /*4320*/  F2FP.PACK_AB R3, RZ, R0 ;  /* 0x00000000ff03723e */ /* 0x000fc800000000ff */
[----:B------:R-:W-:-:S05]  /*4330*/  PRMT R3, R3, 0x5410, RZ ;  /* 0x0000541003037816 */ /* 0x000fca00000000ff */
[----:B------:R0:W-:Y:S01]  /*4340*/  STG.E [R16.64], R3 ;  /* 0x0000000310007986 */ /* 0x0001e2000c101924 */
[----:B------:R-:W-:Y:S05]  /*4350*/  BRA `(.L_x_35113) ;  /* 0x00000ba000007947 */ /* 0x000fea0003800000 */
.L_x_35118:
[----:B------:R0:W-:Y:S01]  /*4360*/  STG.E.64 [R16.64], R4 ;  /* 0x0000000410007986 */ /* 0x0001e2000c101b24 */
[----:B------:R-:W-:Y:S05]  /*4370*/  BRA `(.L_x_35113) ;  /* 0x00000b8000007947 */ /* 0x000fea0003800000 */
.L_x_35108:
        /* <DEDUP_REMOVED lines=12> */
.L_x_35122:
[----:B------:R-:W-:-:S05]  /*4440*/  CS2R R6, SRZ ;  /* 0x0000000000067805 */ /* 0x000fca000001ff00 */
[----:B------:R0:W-:Y:S01]  /*4450*/  STG.E.128 [R16.64], R4 ;  /* 0x0000000410007986 */ /* 0x0001e2000c101d24 */
[----:B------:R-:W-:Y:S05]  /*4460*/  BRA `(.L_x_35113) ;  /* 0x00000a9000007947 */ /* 0x000fea0003800000 */
.L_x_35121:
        /* <DEDUP_REMOVED lines=23> */
.L_x_35126:
[----:B------:R-:W-:Y:S05]  /*45e0*/  BSYNC B0 ;  /* 0x0000000000007941 */ /* 0x000fea0003800000 */
.L_x_35125:
[----:B------:R-:W-:-:S05]  /*45f0*/  LOP3.LUT R3, R0, R3, RZ, 0xfc, !PT ;  /* 0x0000000300037212 */ /* 0x000fca00078efcff */
[----:B------:R0:W-:Y:S01]  /*4600*/  STG.E.U8 [R16.64], R3 ;  /* 0x0000000310007986 */ /* 0x0001e2000c101124 */
[----:B------:R-:W-:Y:S05]  /*4610*/  BRA `(.L_x_35113) ;  /* 0x000008e000007947 */ /* 0x000fea0003800000 */
.L_x_35124:
        /* <DEDUP_REMOVED lines=15> */
.L_x_35128:
[----:B------:R-:W-:Y:S01]  /*4710*/  IMAD.MOV.U32 R0, RZ, RZ, 0x7f ;  /* 0x0000007fff007424 */ /* 0x000fe200078e00ff */
[----:B------:R-:W-:-:S04]  /*4720*/  ISETP.GT.U32.AND P0, PT, R2, 0x7f800000, PT ;  /* 0x7f8000000200780c */ /* 0x000fc80003f04070 */
[----:B------:R-:W-:-:S04]  /*4730*/  SEL R0, R0, 0x7c, P0 ;  /* 0x0000007c00007807 */ /* 0x000fc80000000000 */
.L_x_35129:
[----:B------:R-:W-:Y:S05]  /*4740*/  BSYNC B0 ;  /* 0x0000000000007941 */ /* 0x000fea0003800000 */
.L_x_35127:
[----:B------:R-:W-:-:S04]  /*4750*/  LOP3.LUT R2, R3, 0x80000000, RZ, 0xc0, !PT ;  /* 0x8000000003027812 */ /* 0x000fc800078ec0ff */
[----:B------:R-:W-:-:S04]  /*4760*/  SHF.R.U32.HI R3, RZ, 0x18, R2 ;  /* 0x00000018ff037819 */ /* 0x000fc80000011602 */
[----:B------:R-:W-:-:S05]  /*4770*/  LOP3.LUT R3, R0, R3, RZ, 0xfc, !PT ;  /* 0x0000000300037212 */ /* 0x000fca00078efcff */
[----:B------:R0:W-:Y:S01]  /*4780*/  STG.E.U8 [R16.64], R3 ;  /* 0x0000000310007986 */ /* 0x0001e2000c101124 */
[----:B------:R-:W-:Y:S05]  /*4790*/  BRA `(.L_x_35113) ;  /* 0x0000076000007947 */ /* 0x000fea0003800000 */
.L_x_35123:
[----:B------:R-:W0:Y:S01]  /*47a0*/  F2F.F32.F64 R0, R4 ;  /* 0x0000000400007310 */ /* 0x000e220000301000 */
[----:B------:R-:W0:-:S14]  /*47b0*/  DSETP.GEU.AND P0, PT, |R4|, c[0x2][0x0], PT ;  /* 0x008000000400762a */ /* 0x000e1c0003f0e200 */
[----:B0-----:R-:W-:-:S05]  /*47c0*/  @!P0 FMUL R0, R0, 1.175494350822287508e-38 ;  /* 0x0080000000008820 */ /* 0x001fca0000400000 */
[----:B------:R-:W-:-:S05]  /*47d0*/  F2FP.BF16.PACK_AB R0, RZ, R0 ;  /* 0x00000000ff00723e */ /* 0x000fca00000010ff */
[----:B------:R0:W-:Y:S01]  /*47e0*/  STG.E.U16 [R16.64], R0 ;  /* 0x0000000010007986 */ /* 0x0001e2000c101524 */
[----:B------:R-:W-:Y:S05]  /*47f0*/  BRA `(.L_x_35113) ;  /* 0x0000070000007947 */ /* 0x000fea0003800000 */
.L_x_35120:
        /* <DEDUP_REMOVED lines=11> */
.L_x_35132:
        /* <DEDUP_REMOVED lines=19> */
.L_x_35135:
[----:B------:R-:W-:-:S04]  /*49e0*/  LOP3.LUT R2, R3, 0x80000000, RZ, 0xc0, !PT ;  /* 0x8000000003027812 */ /* 0x000fc800078ec0ff */
[----:B------:R-:W-:-:S04]  /*49f0*/  SHF.R.U32.HI R3, RZ, 0x18, R2 ;  /* 0x00000018ff037819 */ /* 0x000fc80000011602 */
[----:B------:R-:W-:-:S04]  /*4a00*/  LOP3.LUT R0, R0, R3, RZ, 0xfc, !PT ;  /* 0x0000000300007212 */ /* 0x000fc800078efcff */
[----:B------:R-:W-:Y:S02]  /*4a10*/  PRMT R8, R0, 0x7610, R8 ;  /* 0x0000761000087816 */ /* 0x000fe40000000008 */
.L_x_35134:
[----:B------:R-:W-:Y:S05]  /*4a20*/  BSYNC B0 ;  /* 0x0000000000007941 */ /* 0x000fea0003800000 */
.L_x_35133:
[----:B------:R0:W-:Y:S01]  /*4a30*/  STG.E.U8 [R16.64], R8 ;  /* 0x0000000810007986 */ /* 0x0001e2000c101124 */
[----:B------:R-:W-:Y:S05]  /*4a40*/  BRA `(.L_x_35113) ;  /* 0x000004b000007947 */ /* 0x000fea0003800000 */
.L_x_35131:
        /* <DEDUP_REMOVED lines=19> */
.L_x_35138:
[----:B------:R-:W-:-:S04]  /*4b80*/  LOP3.LUT R2, R3, 0x80000000, RZ, 0xc0, !PT ;  /* 0x8000000003027812 */ /* 0x000fc800078ec0ff */
[----:B------:R-:W-:-:S04]  /*4b90*/  SHF.R.U32.HI R3, RZ, 0x18, R2 ;  /* 0x00000018ff037819 */ /* 0x000fc80000011602 */
[----:B------:R-:W-:-:S04]  /*4ba0*/  LOP3.LUT R0, R0, R3, RZ, 0xfc, !PT ;  /* 0x0000000300007212 */ /* 0x000fc800078efcff */
[----:B------:R-:W-:Y:S02]  /*4bb0*/  PRMT R8, R0, 0x7610, R8 ;  /* 0x0000761000087816 */ /* 0x000fe40000000008 */
.L_x_35137:
[----:B------:R-:W-:Y:S05]  /*4bc0*/  BSYNC B0 ;  /* 0x0000000000007941 */ /* 0x000fea0003800000 */
.L_x_35136:
[----:B------:R0:W-:Y:S01]  /*4bd0*/  STG.E.U8 [R16.64], R8 ;  /* 0x0000000810007986 */ /* 0x0001e2000c101124 */
[----:B------:R-:W-:Y:S05]  /*4be0*/  BRA `(.L_x_35113) ;  /* 0x0000031000007947 */ /* 0x000fea0003800000 */
.L_x_35130:
        /* <DEDUP_REMOVED lines=24> */
.L_x_35112:
        /* <DEDUP_REMOVED lines=20> */
.L_x_35140:
[----:B------:R-:W0:Y:S02]  /*4eb0*/  F2I.U64.F64.TRUNC R4, R4 ;  /* 0x0000000400047311 */ /* 0x000e24000030d800 */
[----:B0-----:R0:W-:Y:S01]  /*4ec0*/  STG.E.64 [R16.64], R4 ;  /* 0x0000000410007986 */ /* 0x0011e2000c101b24 */
[----:B------:R-:W-:Y:S05]  /*4ed0*/  BRA `(.L_x_35113) ;  /* 0x0000002000007947 */ /* 0x000fea0003800000 */
.L_x_35139:
[----:B------:R-:W0:Y:S02]  /*4ee0*/  F2I.U32.F64.TRUNC R5, R4 ;  /* 0x0000000400057311 */ /* 0x000e24000030d000 */
[----:B0-----:R0:W-:Y:S02]  /*4ef0*/  STG.E [R16.64], R5 ;  /* 0x0000000510007986 */ /* 0x0011e4000c101924 */
.L_x_35113:
[----:B0-----:R-:W0:Y:S04]  /*4f00*/  S2R R0, SR_TID.X ;  /* 0x0000000000007919 */ /* 0x001e280000002100 */
[----:B------:R-:W0:Y:S02]  /*4f10*/  S2R R3, SR_CTAID.X ;  /* 0x0000000000037919 */ /* 0x000e240000002500 */
[----:B0-----:R-:W-:-:S05]  /*4f20*/  IMAD R0, R3, 0x200, R0 ;  /* 0x0000020003007824 */ /* 0x001fca00078e0200 */
[----:B------:R-:W-:Y:S02]  /*4f30*/  IADD3 R23, R0, 0x80, RZ ;  /* 0x0000008000177810 */ /* 0x000fe40007ffe0ff */
.L_x_35026:
[----:B------:R-:W-:Y:S05]  /*4f40*/  BSYNC B6 ;  /* 0x0000000000067941 */ /* 0x000fea0003800000 */
.L_x_35025:
        /* <DEDUP_REMOVED lines=258> */
.L_x_35143:
        /* <DEDUP_REMOVED lines=19> */
.L_x_35147:
[----:B------:R-:W2:Y:S02]  /*60a0*/  LDG.E.U8 R2, [R2.64] ;  /* 0x0000002402027981 */ /* 0x000ea4000c1e1100 */
[----:B--2---:R0:W1:Y:S01]  /*60b0*/  I2F.F64.U16 R18, R2 ;  /* 0x0000000200127312 */ /* 0x0040620000101800 */
[----:B------:R-:W-:Y:S05]  /*60c0*/  BRA `(.L_x_35149) ;  /* 0x00000df000007947 */ /* 0x000fea0003800000 */
.L_x_35146:
        /* <DEDUP_REMOVED lines=9> */
.L_x_35151:
[----:B------:R-:W2:Y:S02]  /*6160*/  LDG.E R2, [R2.64] ;  /* 0x0000002402027981 */ /* 0x000ea4000c1e1900 */
[----:B--2---:R0:W1:Y:S01]  /*6170*/  I2F.F64 R18, R2 ;  /* 0x0000000200127312 */ /* 0x0040620000201c00 */
[----:B------:R-:W-:Y:S05]  /*6180*/  BRA `(.L_x_35149) ;  /* 0x00000d3000007947 */ /* 0x000fea0003800000 */
.L_x_35150:
[----:B------:R-:W2:Y:S02]  /*6190*/  LDG.E.U16 R2, [R2.64] ;  /* 0x0000002402027981 */ /* 0x000ea4000c1e1500 */
[----:B--2---:R0:W1:Y:S01]  /*61a0*/  I2F.F64.S16 R18, R2 ;  /* 0x0000000200127312 */ /* 0x0040620000101c00 */
[----:B------:R-:W-:Y:S05]  /*61b0*/  BRA `(.L_x_35149) ;  /* 0x00000d0000007947 */ /* 0x000fea0003800000 */
.L_x_35145:
        /* <DEDUP_REMOVED lines=10> */
.L_x_35153:
[----:B------:R-:W2:Y:S02]  /*6260*/  LDG.E.U16 R0, [R2.64] ;  /* 0x0000002402007981 */ /* 0x000ea4000c1e1500 */
[----:B--2---:R-:W-:-:S05]  /*6270*/  HADD2.F32 R0, -RZ, R0.H0_H0 ;  /* 0x20000000ff007230 */ /* 0x004fca0000004100 */
[----:B------:R-:W-:-:S04]  /*6280*/  FMUL.FTZ R0, R0, 1 ;  /* 0x3f80000000007820 */ /* 0x000fc80000410000 */
[----:B------:R0:W1:Y:S01]  /*6290*/  F2F.F64.F32 R18, R0 ;  /* 0x0000000000127310 */ /* 0x0000620000201800 */
[----:B------:R-:W-:Y:S05]  /*62a0*/  BRA `(.L_x_35149) ;  /* 0x00000c1000007947 */ /* 0x000fea0003800000 */
.L_x_35152:
        /* <DEDUP_REMOVED lines=10> */
.L_x_35155:
[----:B------:R-:W2:Y:S02]  /*6350*/  LDG.E.U16 R2, [R2.64] ;  /* 0x0000002402027981 */ /* 0x000ea4000c1e1500 */
[----:B--2---:R-:W-:-:S05]  /*6360*/  HADD2.F32 R0, -RZ, R2.H0_H0 ;  /* 0x20000002ff007230 */ /* 0x004fca0000004100 */
[----:B------:R-:W-:-:S04]  /*6370*/  FMUL.FTZ R0, R0, 1 ;  /* 0x3f80000000007820 */ /* 0x000fc80000410000 */
[----:B------:R0:W1:Y:S01]  /*6380*/  F2F.F64.F32 R18, R0 ;  /* 0x0000000000127310 */ /* 0x0000620000201800 */
[----:B------:R-:W-:Y:S05]  /*6390*/  BRA `(.L_x_35149) ;  /* 0x00000b2000007947 */ /* 0x000fea0003800000 */
.L_x_35154:
[----:B------:R0:W5:Y:S01]  /*63a0*/  LDG.E.64 R18, [R2.64] ;  /* 0x0000002402127981 */ /* 0x000162000c1e1b00 */
[----:B------:R-:W-:Y:S05]  /*63b0*/  BRA `(.L_x_35149) ;  /* 0x00000b0000007947 */ /* 0x000fea0003800000 */
.L_x_35144:
        /* <DEDUP_REMOVED lines=13> */
.L_x_35158:
[----:B------:R0:W5:Y:S01]  /*6490*/  LDG.E.64 R18, [R2.64] ;  /* 0x0000002402127981 */ /* 0x000162000c1e1b00 */
[----:B------:R-:W-:Y:S05]  /*64a0*/  BRA `(.L_x_35149) ;  /* 0x00000a1000007947 */ /* 0x000fea0003800000 */
.L_x_35157:
        /* <DEDUP_REMOVED lines=28> */
.L_x_35160:
        /* <DEDUP_REMOVED lines=15> */
.L_x_35159:
[----:B------:R-:W2:Y:S02]  /*6760*/  LDG.E.U16 R0, [R2.64] ;  /* 0x0000002402007981 */ /* 0x000ea4000c1e1500 */
[----:B--2---:R-:W-:-:S05]  /*6770*/  PRMT R0, RZ, 0x5410, R0 ;  /* 0x00005410ff007816 */ /* 0x004fca0000000000 */
[----:B------:R-:W-:-:S04]  /*6780*/  FMUL.FTZ R0, R0, 1 ;  /* 0x3f80000000007820 */ /* 0x000fc80000410000 */
[----:B------:R0:W1:Y:S01]  /*6790*/  F2F.F64.F32 R18, R0 ;  /* 0x0000000000127310 */ /* 0x0000620000201800 */
[----:B------:R-:W-:Y:S05]  /*67a0*/  BRA `(.L_x_35149) ;  /* 0x0000071000007947 */ /* 0x000fea0003800000 */
.L_x_35156:
        /* <DEDUP_REMOVED lines=11> */
.L_x_35163:
        /* <DEDUP_REMOVED lines=21> */
.L_x_35167:
[----:B------:R-:W-:Y:S05]  /*69b0*/  BSYNC B1 ;  /* 0x0000000000017941 */ /* 0x000fea0003800000 */
.L_x_35166:
[----:B------:R-:W-:Y:S01]  /*69c0*/  LEA R3, R0, 0x3b800000, 0x17 ;  /* 0x3b80000000037811 */ /* 0x000fe200078eb8ff */
[----:B------:R-:W-:-:S05]  /*69d0*/  IMAD.SHL.U32 R0, R2, 0x100000, RZ ;  /* 0x0010000002007824 */ /* 0x000fca00078e00ff */
[----:B------:R-:W-:Y:S02]  /*69e0*/  LOP3.LUT R0, R3, R0, R4, 0xfe, !PT ;  /* 0x0000000003007212 */ /* 0x000fe400078efe04 */
.L_x_35165:
[----:B------:R-:W-:Y:S05]  /*69f0*/  BSYNC B0 ;  /* 0x0000000000007941 */ /* 0x000fea0003800000 */
.L_x_35164:
[----:B------:R-:W-:-:S04]  /*6a00*/  FMUL.FTZ R0, R0, 1 ;  /* 0x3f80000000007820 */ /* 0x000fc80000410000 */
[----:B------:R0:W1:Y:S01]  /*6a10*/  F2F.F64.F32 R18, R0 ;  /* 0x0000000000127310 */ /* 0x0000620000201800 */
[----:B------:R-:W-:Y:S05]  /*6a20*/  BRA `(.L_x_35149) ;  /* 0x0000049000007947 */ /* 0x000fea0003800000 */
.L_x_35162:
        /* <DEDUP_REMOVED lines=21> */
.L_x_35171:
[----:B------:R-:W-:Y:S05]  /*6b80*/  BSYNC B1 ;  /* 0x0000000000017941 */ /* 0x000fea0003800000 */
.L_x_35170:
[----:B------:R-:W-:Y:S01]  /*6b90*/  LEA R3, R0, 0x37800000, 0x17 ;  /* 0x3780000000037811 */ /* 0x000fe200078eb8ff */
[----:B------:R-:W-:-:S05]  /*6ba0*/  IMAD.SHL.U32 R0, R2, 0x200000, RZ ;  /* 0x0020000002007824 */ /* 0x000fca00078e00ff */
[----:B------:R-:W-:Y:S02]  /*6bb0*/  LOP3.LUT R0, R3, R0, R4, 0xfe, !PT ;  /* 0x0000000003007212 */ /* 0x000fe400078efe04 */
.L_x_35169:
[----:B------:R-:W-:Y:S05]  /*6bc0*/  BSYNC B0 ;  /* 0x0000000000007941 */ /* 0x000fea0003800000 */
.L_x_35168:
[----:B------:R-:W-:-:S04]  /*6bd0*/  FMUL.FTZ R0, R0, 1 ;  /* 0x3f80000000007820 */ /* 0x000fc80000410000 */
[----:B------:R0:W1:Y:S01]  /*6be0*/  F2F.F64.F32 R18, R0 ;  /* 0x0000000000127310 */ /* 0x0000620000201800 */
[----:B------:R-:W-:Y:S05]  /*6bf0*/  BRA `(.L_x_35149) ;  /* 0x000002c000007947 */ /* 0x000fea0003800000 */
.L_x_35161:
        /* <DEDUP_REMOVED lines=14> */
.L_x_35175:
[----:B------:R-:W-:Y:S05]  /*6ce0*/  BSYNC B0 ;  /* 0x0000000000007941 */ /* 0x000fea0003800000 */
.L_x_35174:
[----:B------:R-:W-:-:S04]  /*6cf0*/  FMUL.FTZ R0, R0, 1 ;  /* 0x3f80000000007820 */ /* 0x000fc80000410000 */
[----:B------:R0:W1:Y:S01]  /*6d00*/  F2F.F64.F32 R18, R0 ;  /* 0x0000000000127310 */ /* 0x0000620000201800 */
[----:B------:R-:W-:Y:S05]  /*6d10*/  BRA `(.L_x_35149) ;  /* 0x000001a000007947 */ /* 0x000fea0003800000 */
.L_x_35148:
        /* <DEDUP_REMOVED lines=21> */
.L_x_35173:
[----:B------:R-:W2:Y:S02]  /*6e70*/  LDG.E.64 R18, [R2.64] ;  /* 0x0000002402127981 */ /* 0x000ea4000c1e1b00 */
[----:B--2---:R-:W0:Y:S01]  /*6e80*/  I2F.F64.U64 R18, R18 ;  /* 0x0000001200127312 */ /* 0x004e220000301800 */
[----:B------:R-:W-:Y:S05]  /*6e90*/  BRA `(.L_x_35149) ;  /* 0x0000002000007947 */ /* 0x000fea0003800000 */
.L_x_35172:
[----:B------:R-:W2:Y:S02]  /*6ea0*/  LDG.E R2, [R2.64] ;  /* 0x0000002402027981 */ /* 0x000ea4000c1e1900 */
[----:B--2---:R0:W1:Y:S02]  /*6eb0*/  I2F.F64.U32 R18, R2 ;  /* 0x0000000200127312 */ /* 0x0040640000201800 */
.L_x_35149:
        /* <DEDUP_REMOVED lines=17> */
.L_x_35179:
[----:B------:R-:W2:Y:S02]  /*6fd0*/  LDG.E.U8 R2, [R2.64] ;  /* 0x0000002402027981 */ /* 0x000ea4000c1e1100 */
[----:B--2---:R0:W2:Y:S01]  /*6fe0*/  I2F.F64.U16 R4, R2 ;  /* 0x0000000200047312 */ /* 0x0040a20000101800 */
[----:B------:R-:W-:Y:S05]  /*6ff0*/  BRA `(.L_x_35181) ;  /* 0x00000df000007947 */ /* 0x000fea0003800000 */
.L_x_35178:
        /* <DEDUP_REMOVED lines=9> */
.L_x_35183:
[----:B------:R-:W2:Y:S02]  /*7090*/  LDG.E R2, [R2.64] ;  /* 0x0000002402027981 */ /* 0x000ea4000c1e1900 */
[----:B--2---:R0:W2:Y:S01]  /*70a0*/  I2F.F64 R4, R2 ;  /* 0x0000000200047312 */ /* 0x0040a20000201c00 */
[----:B------:R-:W-:Y:S05]  /*70b0*/  BRA `(.L_x_35181) ;  /* 0x00000d3000007947 */ /* 0x000fea0003800000 */
.L_x_35182:
[----:B------:R-:W2:Y:S02]  /*70c0*/  LDG.E.U16 R2, [R2.64] ;  /* 0x0000002402027981 */ /* 0x000ea4000c1e1500 */
[----:B--2---:R0:W2:Y:S01]  /*70d0*/  I2F.F64.S16 R4, R2 ;  /* 0x0000000200047312 */ /* 0x0040a20000101c00 */
[----:B------:R-:W-:Y:S05]  /*70e0*/  BRA `(.L_x_35181) ;  /* 0x00000d0000007947 */ /* 0x000fea0003800000 */
.L_x_35177:
        /* <DEDUP_REMOVED lines=10> */
.L_x_35185:
[----:B------:R-:W2:Y:S02]  /*7190*/  LDG.E.U16 R0, [R2.64] ;  /* 0x0000002402007981 */ /* 0x000ea4000c1e1500 */
[----:B--2---:R-:W-:-:S05]  /*71a0*/  HADD2.F32 R0, -RZ, R0.H0_H0 ;  /* 0x20000000ff007230 */ /* 0x004fca0000004100 */
[----:B------:R-:W-:-:S04]  /*71b0*/  FMUL.FTZ R0, R0, 1 ;  /* 0x3f80000000007820 */ /* 0x000fc80000410000 */
[----:B------:R0:W2:Y:S01]  /*71c0*/  F2F.F64.F32 R4, R0 ;  /* 0x0000000000047310 */ /* 0x0000a20000201800 */
[----:B------:R-:W-:Y:S05]  /*71d0*/  BRA `(.L_x_35181) ;  /* 0x00000c1000007947 */ /* 0x000fea0003800000 */
.L_x_35184:
        /* <DEDUP_REMOVED lines=10> */
.L_x_35187:
[----:B------:R-:W2:Y:S02]  /*7280*/  LDG.E.U16 R2, [R2.64] ;  /* 0x0000002402027981 */ /* 0x000ea4000c1e1500 */
[----:B--2---:R-:W-:-:S05]  /*7290*/  HADD2.F32 R0, -RZ, R2.H0_H0 ;  /* 0x20000002ff007230 */ /* 0x004fca0000004100 */
[----:B------:R-:W-:-:S04]  /*72a0*/  FMUL.FTZ R0, R0, 1 ;  /* 0x3f80000000007820 */ /* 0x000fc80000410000 */
[----:B------:R0:W2:Y:S01]  /*72b0*/  F2F.F64.F32 R4, R0 ;  /* 0x0000000000047310 */ /* 0x0000a20000201800 */
[----:B------:R-:W-:Y:S05]  /*72c0*/  BRA `(.L_x_35181) ;  /* 0x00000b2000007947 */ /* 0x000fea0003800000 */
.L_x_35186:
[----:B------:R0:W5:Y:S01]  /*72d0*/  LDG.E.64 R4, [R2.64] ;  /* 0x0000002402047981 */ /* 0x000162000c1e1b00 */
[----:B------:R-:W-:Y:S05]  /*72e0*/  BRA `(.L_x_35181) ;  /* 0x00000b0000007947 */ /* 0x000fea0003800000 */
.L_x_35176:
        /* <DEDUP_REMOVED lines=13> */
.L_x_35190:
[----:B------:R0:W5:Y:S01]  /*73c0*/  LDG.E.64 R4, [R2.64] ;  /* 0x0000002402047981 */ /* 0x000162000c1e1b00 */
[----:B------:R-:W-:Y:S05]  /*73d0*/  BRA `(.L_x_35181) ;  /* 0x00000a1000007947 */ /* 0x000fea0003800000 */
.L_x_35189:
        /* <DEDUP_REMOVED lines=28> */
.L_x_35192:
        /* <DEDUP_REMOVED lines=15> */
.L_x_35191:
[----:B------:R-:W2:Y:S02]  /*7690*/  LDG.E.U16 R0, [R2.64] ;  /* 0x0000002402007981 */ /* 0x000ea4000c1e1500 */
[----:B--2---:R-:W-:-:S05]  /*76a0*/  PRMT R0, RZ, 0x5410, R0 ;  /* 0x00005410ff007816 */ /* 0x004fca0000000000 */
[----:B------:R-:W-:-:S04]  /*76b0*/  FMUL.FTZ R0, R0, 1 ;  /* 0x3f80000000007820 */ /* 0x000fc80000410000 */
[----:B------:R0:W2:Y:S01]  /*76c0*/  F2F.F64.F32 R4, R0 ;  /* 0x0000000000047310 */ /* 0x0000a20000201800 */
[----:B------:R-:W-:Y:S05]  /*76d0*/  BRA `(.L_x_35181) ;  /* 0x0000071000007947 */ /* 0x000fea0003800000 */
.L_x_35188:
        /* <DEDUP_REMOVED lines=11> */
.L_x_35195:
        /* <DEDUP_REMOVED lines=21> */
.L_x_35199:
[----:B------:R-:W-:Y:S05]  /*78e0*/  BSYNC B1 ;  /* 0x0000000000017941 */ /* 0x000fea0003800000 */
.L_x_35198:
[----:B------:R-:W-:Y:S01]  /*78f0*/  LEA R3, R0, 0x3b800000, 0x17 ;  /* 0x3b80000000037811 */ /* 0x000fe200078eb8ff */
[----:B------:R-:W-:-:S05]  /*7900*/  IMAD.SHL.U32 R0, R2, 0x100000, RZ ;  /* 0x0010000002007824 */ /* 0x000fca00078e00ff */
[----:B------:R-:W-:Y:S02]  /*7910*/  LOP3.LUT R0, R3, R0, R4, 0xfe, !PT ;  /* 0x0000000003007212 */ /* 0x000fe400078efe04 */
.L_x_35197:
[----:B------:R-:W-:Y:S05]  /*7920*/  BSYNC B0 ;  /* 0x0000000000007941 */ /* 0x000fea0003800000 */
.L_x_35196:
[----:B------:R-:W-:-:S04]  /*7930*/  FMUL.FTZ R0, R0, 1 ;  /* 0x3f80000000007820 */ /* 0x000fc80000410000 */
[----:B------:R0:W2:Y:S01]  /*7940*/  F2F.F64.F32 R4, R0 ;  /* 0x0000000000047310 */ /* 0x0000a20000201800 */
[----:B------:R-:W-:Y:S05]  /*7950*/  BRA `(.L_x_35181) ;  /* 0x0000049000007947 */ /* 0x000fea0003800000 */
.L_x_35194:
        /* <DEDUP_REMOVED lines=21> */
.L_x_35203:
[----:B------:R-:W-:Y:S05]  /*7ab0*/  BSYNC B1 ;  /* 0x0000000000017941 */ /* 0x000fea0003800000 */
.L_x_35202:
[----:B------:R-:W-:Y:S01]  /*7ac0*/  LEA R3, R0, 0x37800000, 0x17 ;  /* 0x3780000000037811 */ /* 0x000fe200078eb8ff */
[----:B------:R-:W-:-:S05]  /*7ad0*/  IMAD.SHL.U32 R0, R2, 0x200000, RZ ;  /* 0x0020000002007824 */ /* 0x000fca00078e00ff */
[----:B------:R-:W-:Y:S02]  /*7ae0*/  LOP3.LUT R0, R3, R0, R4, 0xfe, !PT ;  /* 0x0000000003007212 */ /* 0x000fe400078efe04 */
.L_x_35201:
[----:B------:R-:W-:Y:S05]  /*7af0*/  BSYNC B0 ;  /* 0x0000000000007941 */ /* 0x000fea0003800000 */
.L_x_35200:
[----:B------:R-:W-:-:S04]  /*7b00*/  FMUL.FTZ R0, R0, 1 ;  /* 0x3f80000000007820 */ /* 0x000fc80000410000 */
[----:B------:R0:W2:Y:S01]  /*7b10*/  F2F.F64.F32 R4, R0 ;  /* 0x0000000000047310 */ /* 0x0000a20000201800 */
[----:B------:R-:W-:Y:S05]  /*7b20*/  BRA `(.L_x_35181) ;  /* 0x000002c000007947 */ /* 0x000fea0003800000 */
.L_x_35193:
        /* <DEDUP_REMOVED lines=14> */
.L_x_35207:
[----:B------:R-:W-:Y:S05]  /*7c10*/  BSYNC B0 ;  /* 0x0000000000007941 */ /* 0x000fea0003800000 */
.L_x_35206:
[----:B------:R-:W-:-:S04]  /*7c20*/  FMUL.FTZ R0, R0, 1 ;  /* 0x3f80000000007820 */ /* 0x000fc80000410000 */
[----:B------:R0:W2:Y:S01]  /*7c30*/  F2F.F64.F32 R4, R0 ;  /* 0x0000000000047310 */ /* 0x0000a20000201800 */
[----:B------:R-:W-:Y:S05]  /*7c40*/  BRA `(.L_x_35181) ;  /* 0x000001a000007947 */ /* 0x000fea0003800000 */
.L_x_35180:
        /* <DEDUP_REMOVED lines=21> */
.L_x_35205:
[----:B------:R-:W2:Y:S02]  /*7da0*/  LDG.E.64 R4, [R2.64] ;  /* 0x0000002402047981 */ /* 0x000ea4000c1e1b00 */
[----:B--2---:R-:W0:Y:S01]  /*7db0*/  I2F.F64.U64 R4, R4 ;  /* 0x0000000400047312 */ /* 0x004e220000301800 */
[----:B------:R-:W-:Y:S05]  /*7dc0*/  BRA `(.L_x_35181) ;  /* 0x0000002000007947 */ /* 0x000fea0003800000 */
.L_x_35204:
[----:B------:R-:W2:Y:S02]  /*7dd0*/  LDG.E R2, [R2.64] ;  /* 0x0000002402027981 */ /* 0x000ea4000c1e1900 */
[----:B--2---:R0:W2:Y:S02]  /*7de0*/  I2F.F64.U32 R4, R2 ;  /* 0x0000000200047312 */ /* 0x0040a40000201800 */
.L_x_35181:
        /* <DEDUP_REMOVED lines=39> */
.L_x_35213:
        /* <DEDUP_REMOVED lines=12> */
.L_x_35212:
[----:B------:R-:W-:Y:S05]  /*8120*/  BSYNC B1 ;  /* 0x0000000000017941 */ /* 0x000fea0003800000 */
.L_x_35211:
        /* <DEDUP_REMOVED lines=13> */
.L_x_35219:
        /* <DEDUP_REMOVED lines=33> */
.L_x_35218:
[----:B------:R-:W-:Y:S02]  /*8410*/  IMAD.MOV.U32 R6, RZ, RZ, R12 ;  /* 0x000000ffff067224 */ /* 0x000fe400078e000c */
.L_x_35217:
[----:B------:R-:W-:Y:S05]  /*8420*/  BSYNC B2 ;  /* 0x0000000000027941 */ /* 0x000fea0003800000 */
.L_x_35216:
[----:B------:R-:W-:-:S13]  /*8430*/  ISETP.GE.U32.AND P0, PT, R9, 0xc, PT ;  /* 0x0000000c0900780c */ /* 0x000fda0003f06070 */
[----:B------:R-:W-:Y:S05]  /*8440*/  @!P0 BRA `(.L_x_35215) ;  /* 0x0000076000008947 */ /* 0x000fea0003800000 */
[----:B------:R-:W-:Y:S02]  /*8450*/  BSSY B2, `(.L_x_35220) ;  /* 0x0000074000027945 */ /* 0x000fe40003800000 */
.L_x_35221:
        /* <DEDUP_REMOVED lines=116> */
.L_x_35220:
[----:B------:R-:W-:Y:S02]  /*8ba0*/  IMAD.MOV.U32 R13, RZ, RZ, R9 ;  /* 0x000000ffff0d7224 */ /* 0x000fe400078e0009 */
.L_x_35215:
[----:B------:R-:W-:Y:S05]  /*8bb0*/  BSYNC B1 ;  /* 0x0000000000017941 */ /* 0x000fea0003800000 */
.L_x_35214:
        /* <DEDUP_REMOVED lines=20> */
.L_x_35223:
[----:B------:R-:W-:Y:S05]  /*8d00*/  BSYNC B1 ;  /* 0x0000000000017941 */ /* 0x000fea0003800000 */
.L_x_35222:
[----:B------:R-:W-:-:S05]  /*8d10*/  IMAD.MOV.U32 R9, RZ, RZ, R11 ;  /* 0x000000ffff097224 */ /* 0x000fca00078e000b */
[----:B------:R-:W-:Y:S01]  /*8d20*/  LOP3.LUT R9, R9, 0x80000000, R19, 0xb8, !PT ;  /* 0x8000000009097812 */ /* 0x000fe200078eb813 */
[----:B------:R-:W-:Y:S05]  /*8d30*/  BRA `(.L_x_35210) ;  /* 0x0000006000007947 */ /* 0x000fea0003800000 */
.L_x_35209:
[----:B------:R-:W0:-:S06]  /*8d40*/  DSETP.GTU.AND P0, PT, R2, +INF , PT ;  /* 0x7ff000000200742a */ /* 0x000e0c0003f0c000 */
[----:B0-----:R-:W0:-:S14]  /*8d50*/  DSETP.LE.AND P0, PT, R6, +INF , !P0 ;  /* 0x7ff000000600742a */ /* 0x001e1c0004703000 */
[----:B0-----:R-:W0:-:S04]  /*8d60*/  @P0 DSETP.NEU.AND P1, PT, R6, +INF , PT ;  /* 0x7ff000000600042a */ /* 0x001e080003f2d000 */
[----:B------:R1:W2:-:S06]  /*8d70*/  @!P0 DADD R8, R4, R18 ;  /* 0x0000000004088229 */ /* 0x00028c0000000012 */
[----:B0-----:R-:W-:Y:S02]  /*8d80*/  @P0 FSEL R8, R18, RZ, P1 ;  /* 0x000000ff12080208 */ /* 0x001fe40000800000 */
[----:B------:R-:W-:Y:S02]  /*8d90*/  @P0 FSEL R9, R19, -QNAN , P1 ;  /* 0xfff8000013090808 */ /* 0x000fe40000800000 */
.L_x_35210:
[----:B-12---:R-:W-:Y:S05]  /*8da0*/  BSYNC B0 ;  /* 0x0000000000007941 */ /* 0x006fea0003800000 */
.L_x_35208:
        /* <DEDUP_REMOVED lines=21> */
.L_x_35227:
[----:B------:R-:W0:Y:S02]  /*8f00*/  F2I.S64.F64.TRUNC R4, R4 ;  /* 0x0000000400047311 */ /* 0x000e24000030d900 */
[----:B0-----:R-:W-:-:S05]  /*8f10*/  IMAD.MOV.U32 R3, RZ, RZ, R4 ;  /* 0x000000ffff037224 */ /* 0x001fca00078e0004 */
[----:B------:R0:W-:Y:S01]  /*8f20*/  STG.E.U8 [R16.64], R3 ;  /* 0x0000000310007986 */ /* 0x0001e2000c101124 */
[----:B------:R-:W-:Y:S05]  /*8f30*/  BRA `(.L_x_35229) ;  /* 0x00000ed000007947 */ /* 0x000fea0003800000 */
.L_x_35226:
        /* <DEDUP_REMOVED lines=9> */
.L_x_35231:
[----:B------:R-:W0:Y:S02]  /*8fd0*/  F2I.F64.TRUNC R5, R4 ;  /* 0x0000000400057311 */ /* 0x000e24000030d100 */
[----:B0-----:R0:W-:Y:S01]  /*8fe0*/  STG.E [R16.64], R5 ;  /* 0x0000000510007986 */ /* 0x0011e2000c101924 */
[----:B------:R-:W-:Y:S05]  /*8ff0*/  BRA `(.L_x_35229) ;  /* 0x00000e1000007947 */ /* 0x000fea0003800000 */
.L_x_35230:
[----:B------:R-:W0:Y:S02]  /*9000*/  F2I.F64.TRUNC R5, R4 ;  /* 0x0000000400057311 */ /* 0x000e24000030d100 */
[----:B0-----:R0:W-:Y:S01]  /*9010*/  STG.E.U16 [R16.64], R5 ;  /* 0x0000000510007986 */ /* 0x0011e2000c101524 */
[----:B------:R-:W-:Y:S05]  /*9020*/  BRA `(.L_x_35229) ;  /* 0x00000de000007947 */ /* 0x000fea0003800000 */
.L_x_35225:
        /* <DEDUP_REMOVED lines=11> */
.L_x_35233:
[----:B------:R-:W0:Y:S01]  /*90e0*/  F2F.F32.F64 R0, R4 ;  /* 0x0000000400007310 */ /* 0x000e220000301000 */
[----:B------:R-:W0:-:S14]  /*90f0*/  DSETP.GEU.AND P0, PT, |R4|, c[0x2][0x0], PT ;  /* 0x008000000400762a */ /* 0x000e1c0003f0e200 */
[----:B0-----:R-:W-:-:S05]  /*9100*/  @!P0 FMUL R0, R0, 1.175494350822287508e-38 ;  /* 0x0080000000008820 */ /* 0x001fca0000400000 */
[----:B------:R-:W-:-:S05]  /*9110*/  F2FP.PACK_AB R0, RZ, R0 ;  /* 0x00000000ff00723e */ /* 0x000fca00000000ff */
[----:B------:R0:W-:Y:S01]  /*9120*/  STG.E.U16 [R16.64], R0 ;  /* 0x0000000010007986 */ /* 0x0001e2000c101524 */
[----:B------:R-:W-:Y:S05]  /*9130*/  BRA `(.L_x_35229) ;  /* 0x00000cd000007947 */ /* 0x000fea0003800000 */
.L_x_35232:
        /* <DEDUP_REMOVED lines=12> */
.L_x_35235:
[----:B------:R-:W0:Y:S01]  /*9200*/  F2F.F32.F64 R0, R4 ;  /* 0x0000000400007310 */ /* 0x000e220000301000 */
[----:B------:R-:W0:-:S14]  /*9210*/  DSETP.GEU.AND P0, PT, |R4|, c[0x2][0x0], PT ;  /* 0x008000000400762a */ /* 0x000e1c0003f0e200 */
[----:B0-----:R-:W-:-:S05]  /*9220*/  @!P0 FMUL R0, R0, 1.175494350822287508e-38 ;  /* 0x0080000000008820 */ /* 0x001fca0000400000 */
[----:B------:R-:W-:-:S04]  /*9230*/  F2FP.PACK_AB R3, RZ, R0 ;  /* 0x00000000ff03723e */ /* 0x000fc800000000ff */
[----:B------:R-:W-:-:S05]  /*9240*/  PRMT R3, R3, 0x5410, RZ ;  /* 0x0000541003037816 */ /* 0x000fca00000000ff */
[----:B------:R0:W-:Y:S01]  /*9250*/  STG.E [R16.64], R3 ;  /* 0x0000000310007986 */ /* 0x0001e2000c101924 */
[----:B------:R-:W-:Y:S05]  /*9260*/  BRA `(.L_x_35229) ;  /* 0x00000ba000007947 */ /* 0x000fea0003800000 */
.L_x_35234:
[----:B------:R0:W-:Y:S01]  /*9270*/  STG.E.64 [R16.64], R4 ;  /* 0x0000000410007986 */ /* 0x0001e2000c101b24 */
[----:B------:R-:W-:Y:S05]  /*9280*/  BRA `(.L_x_35229) ;  /* 0x00000b8000007947 */ /* 0x000fea0003800000 */
.L_x_35224:
        /* <DEDUP_REMOVED lines=12> */
.L_x_35238:
[----:B------:R-:W-:-:S05]  /*9350*/  CS2R R6, SRZ ;  /* 0x0000000000067805 */ /* 0x000fca000001ff00 */
[----:B------:R0:W-:Y:S01]  /*9360*/  STG.E.128 [R16.64], R4 ;  /* 0x0000000410007986 */ /* 0x0001e2000c101d24 */
[----:B------:R-:W-:Y:S05]  /*9370*/  BRA `(.L_x_35229) ;  /* 0x00000a9000007947 */ /* 0x000fea0003800000 */
.L_x_35237:
        /* <DEDUP_REMOVED lines=23> */
.L_x_35242:
[----:B------:R-:W-:Y:S05]  /*94f0*/  BSYNC B0 ;  /* 0x0000000000007941 */ /* 0x000fea0003800000 */
.L_x_35241:
[----:B------:R-:W-:-:S05]  /*9500*/  LOP3.LUT R3, R0, R3, RZ, 0xfc, !PT ;  /* 0x0000000300037212 */ /* 0x000fca00078efcff */
[----:B------:R0:W-:Y:S01]  /*9510*/  STG.E.U8 [R16.64], R3 ;  /* 0x0000000310007986 */ /* 0x0001e2000c101124 */
[----:B------:R-:W-:Y:S05]  /*9520*/  BRA `(.L_x_35229) ;  /* 0x000008e000007947 */ /* 0x000fea0003800000 */
.L_x_35240:
        /* <DEDUP_REMOVED lines=15> */
.L_x_35244:
[----:B------:R-:W-:Y:S01]  /*9620*/  IMAD.MOV.U32 R0, RZ, RZ, 0x7f ;  /* 0x0000007fff007424 */ /* 0x000fe200078e00ff */
[----:B------:R-:W-:-:S04]  /*9630*/  ISETP.GT.U32.AND P0, PT, R2, 0x7f800000, PT ;  /* 0x7f8000000200780c */ /* 0x000fc80003f04070 */
[----:B------:R-:W-:-:S04]  /*9640*/  SEL R0, R0, 0x7c, P0 ;  /* 0x0000007c00007807 */ /* 0x000fc80000000000 */
.L_x_35245:
[----:B------:R-:W-:Y:S05]  /*9650*/  BSYNC B0 ;  /* 0x0000000000007941 */ /* 0x000fea0003800000 */
.L_x_35243:
[----:B------:R-:W-:-:S04]  /*9660*/  LOP3.LUT R2, R3, 0x80000000, RZ, 0xc0, !PT ;  /* 0x8000000003027812 */ /* 0x000fc800078ec0ff */
[----:B------:R-:W-:-:S04]  /*9670*/  SHF.R.U32.HI R3, RZ, 0x18, R2 ;  /* 0x00000018ff037819 */ /* 0x000fc80000011602 */
[----:B------:R-:W-:-:S05]  /*9680*/  LOP3.LUT R3, R0, R3, RZ, 0xfc, !PT ;  /* 0x0000000300037212 */ /* 0x000fca00078efcff */
[----:B------:R0:W-:Y:S01]  /*9690*/  STG.E.U8 [R16.64], R3 ;  /* 0x0000000310007986 */ /* 0x0001e2000c101124 */
[----:B------:R-:W-:Y:S05]  /*96a0*/  BRA `(.L_x_35229) ;  /* 0x0000076000007947 */ /* 0x000fea0003800000 */
.L_x_35239:
[----:B------:R-:W0:Y:S01]  /*96b0*/  F2F.F32.F64 R0, R4 ;  /* 0x0000000400007310 */ /* 0x000e220000301000 */
[----:B------:R-:W0:-:S14]  /*96c0*/  DSETP.GEU.AND P0, PT, |R4|, c[0x2][0x0], PT ;  /* 0x008000000400762a */ /* 0x000e1c0003f0e200 */
[----:B0-----:R-:W-:-:S05]  /*96d0*/  @!P0 FMUL R0, R0, 1.175494350822287508e-38 ;  /* 0x0080000000008820 */ /* 0x001fca0000400000 */
[----:B------:R-:W-:-:S05]  /*96e0*/  F2FP.BF16.PACK_AB R0, RZ, R0 ;  /* 0x00000000ff00723e */ /* 0x000fca00000010ff */
[----:B------:R0:W-:Y:S01]  /*96f0*/  STG.E.U16 [R16.64], R0 ;  /* 0x0000000010007986 */ /* 0x0001e2000c101524 */
[----:B------:R-:W-:Y:S05]  /*9700*/  BRA `(.L_x_35229) ;  /* 0x0000070000007947 */ /* 0x000fea0003800000 */
.L_x_35236:
        /* <DEDUP_REMOVED lines=11> */
.L_x_35248:
        /* <DEDUP_REMOVED lines=19> */
.L_x_35251:
[----:B------:R-:W-:-:S04]  /*98f0*/  LOP3.LUT R2, R3, 0x80000000, RZ, 0xc0, !PT ;  /* 0x8000000003027812 */ /* 0x000fc800078ec0ff */
[----:B------:R-:W-:-:S04]  /*9900*/  SHF.R.U32.HI R3, RZ, 0x18, R2 ;  /* 0x00000018ff037819 */ /* 0x000fc80000011602 */
[----:B------:R-:W-:-:S04]  /*9910*/  LOP3.LUT R0, R0, R3, RZ, 0xfc, !PT ;  /* 0x0000000300007212 */ /* 0x000fc800078efcff */
[----:B------:R-:W-:Y:S02]  /*9920*/  PRMT R8, R0, 0x7610, R8 ;  /* 0x0000761000087816 */ /* 0x000fe40000000008 */
.L_x_35250:
[----:B------:R-:W-:Y:S05]  /*9930*/  BSYNC B0 ;  /* 0x0000000000007941 */ /* 0x000fea0003800000 */
.L_x_35249:
[----:B------:R0:W-:Y:S01]  /*9940*/  STG.E.U8 [R16.64], R8 ;  /* 0x0000000810007986 */ /* 0x0001e2000c101124 */
[----:B------:R-:W-:Y:S05]  /*9950*/  BRA `(.L_x_35229) ;  /* 0x000004b000007947 */ /* 0x000fea0003800000 */
.L_x_35247:
        /* <DEDUP_REMOVED lines=19> */
.L_x_35254:
[----:B------:R-:W-:-:S04]  /*9a90*/  LOP3.LUT R2, R3, 0x80000000, RZ, 0xc0, !PT ;  /* 0x8000000003027812 */ /* 0x000fc800078ec0ff */
[----:B------:R-:W-:-:S04]  /*9aa0*/  SHF.R.U32.HI R3, RZ, 0x18, R2 ;  /* 0x00000018ff037819 */ /* 0x000fc80000011602 */
[----:B------:R-:W-:-:S04]  /*9ab0*/  LOP3.LUT R0, R0, R3, RZ, 0xfc, !PT ;  /* 0x0000000300007212 */ /* 0x000fc800078efcff */
[----:B------:R-:W-:Y:S02]  /*9ac0*/  PRMT R8, R0, 0x7610, R8 ;  /* 0x0000761000087816 */ /* 0x000fe40000000008 */
.L_x_35253:
[----:B------:R-:W-:Y:S05]  /*9ad0*/  BSYNC B0 ;  /* 0x0000000000007941 */ /* 0x000fea0003800000 */
.L_x_35252:
[----:B------:R0:W-:Y:S01]  /*9ae0*/  STG.E.U8 [R16.64], R8 ;  /* 0x0000000810007986 */ /* 0x0001e2000c101124 */
[----:B------:R-:W-:Y:S05]  /*9af0*/  BRA `(.L_x_35229) ;  /* 0x0000031000007947 */ /* 0x000fea0003800000 */
.L_x_35246:
        /* <DEDUP_REMOVED lines=24> */
.L_x_35228:
        /* <DEDUP_REMOVED lines=20> */
.L_x_35256:
[----:B------:R-:W0:Y:S02]  /*9dc0*/  F2I.U64.F64.TRUNC R4, R4 ;  /* 0x0000000400047311 */ /* 0x000e24000030d800 */
[----:B0-----:R0:W-:Y:S01]  /*9dd0*/  STG.E.64 [R16.64], R4 ;  /* 0x0000000410007986 */ /* 0x0011e2000c101b24 */
[----:B------:R-:W-:Y:S05]  /*9de0*/  BRA `(.L_x_35229) ;  /* 0x0000002000007947 */ /* 0x000fea0003800000 */
.L_x_35255:
[----:B------:R-:W0:Y:S02]  /*9df0*/  F2I.U32.F64.TRUNC R5, R4 ;  /* 0x0000000400057311 */ /* 0x000e24000030d000 */
[----:B0-----:R0:W-:Y:S02]  /*9e00*/  STG.E [R16.64], R5 ;  /* 0x0000000510007986 */ /* 0x0011e4000c101924 */
.L_x_35229:
        /* <DEDUP_REMOVED lines=258> */
.L_x_35257:
        /* <DEDUP_REMOVED lines=19> */
.L_x_35261:
[----:B------:R-:W2:Y:S02]  /*af60*/  LDG.E.U8 R2, [R2.64] ;  /* 0x0000002402027981 */ /* 0x000ea4000c1e1100 */
[----:B--2---:R0:W1:Y:S01]  /*af70*/  I2F.F64.U16 R18, R2 ;  /* 0x0000000200127312 */ /* 0x0040620000101800 */
[----:B------:R-:W-:Y:S05]  /*af80*/  BRA `(.L_x_35263) ;  /* 0x00000df000007947 */ /* 0x000fea0003800000 */
.L_x_35260:
        /* <DEDUP_REMOVED lines=9> */
.L_x_35265:
[----:B------:R-:W2:Y:S02]  /*b020*/  LDG.E R2, [R2.64] ;  /* 0x0000002402027981 */ /* 0x000ea4000c1e1900 */
[----:B--2---:R0:W1:Y:S01]  /*b030*/  I2F.F64 R18, R2 ;  /* 0x0000000200127312 */ /* 0x0040620000201c00 */
[----:B------:R-:W-:Y:S05]  /*b040*/  BRA `(.L_x_35263) ;  /* 0x00000d3000007947 */ /* 0x000fea0003800000 */
.L_x_35264:
[----:B------:R-:W2:Y:S02]  /*b050*/  LDG.E.U16 R2, [R2.64] ;  /* 0x0000002402027981 */ /* 0x000ea4000c1e1500 */
[----:B--2---:R0:W1:Y:S01]  /*b060*/  I2F.F64.S16 R18, R2 ;  /* 0x0000000200127312 */ /* 0x0040620000101c00 */
[----:B------:R-:W-:Y:S05]  /*b070*/  BRA `(.L_x_35263) ;  /* 0x00000d0000007947 */ /* 0x000fea0003800000 */
.L_x_35259:
        /* <DEDUP_REMOVED lines=10> */
.L_x_35267:
[----:B------:R-:W2:Y:S02]  /*b120*/  LDG.E.U16 R0, [R2.64] ;  /* 0x0000002402007981 */ /* 0x000ea4000c1e1500 */
[----:B--2---:R-:W-:-:S05]  /*b130*/  HADD2.F32 R0, -RZ, R0.H0_H0 ;  /* 0x20000000ff007230 */ /* 0x004fca0000004100 */
[----:B------:R-:W-:-:S04]  /*b140*/  FMUL.FTZ R0, R0, 1 ;  /* 0x3f80000000007820 */ /* 0x000fc80000410000 */
[----:B------:R0:W1:Y:S01]  /*b150*/  F2F.F64.F32 R18, R0 ;  /* 0x0000000000127310 */ /* 0x0000620000201800 */
[----:B------:R-:W-:Y:S05]  /*b160*/  BRA `(.L_x_35263) ;  /* 0x00000c1000007947 */ /* 0x000fea0003800000 */
.L_x_35266:
        /* <DEDUP_REMOVED lines=10> */
.L_x_35269:
[----:B------:R-:W2:Y:S02]  /*b210*/  LDG.E.U16 R2, [R2.64] ;  /* 0x0000002402027981 */ /* 0x000ea4000c1e1500 */
[----:B--2---:R-:W-:-:S05]  /*b220*/  HADD2.F32 R0, -RZ, R2.H0_H0 ;  /* 0x20000002ff007230 */ /* 0x004fca0000004100 */
[----:B------:R-:W-:-:S04]  /*b230*/  FMUL.FTZ R0, R0, 1 ;  /* 0x3f80000000007820 */ /* 0x000fc80000410000 */
[----:B------:R0:W1:Y:S01]  /*b240*/  F2F.F64.F32 R18, R0 ;  /* 0x0000000000127310 */ /* 0x0000620000201800 */
[----:B------:R-:W-:Y:S05]  /*b250*/  BRA `(.L_x_35263) ;  /* 0x00000b2000007947 */ /* 0x000fea0003800000 */
.L_x_35268:
[----:B------:R0:W5:Y:S01]  /*b260*/  LDG.E.64 R18, [R2.64] ;  /* 0x0000002402127981 */ /* 0x000162000c1e1b00 */
[----:B------:R-:W-:Y:S05]  /*b270*/  BRA `(.L_x_35263) ;  /* 0x00000b0000007947 */ /* 0x000fea0003800000 */
.L_x_35258:
        /* <DEDUP_REMOVED lines=13> */
.L_x_35272:
[----:B------:R0:W5:Y:S01]  /*b350*/  LDG.E.64 R18, [R2.64] ;  /* 0x0000002402127981 */ /* 0x000162000c1e1b00 */
[----:B------:R-:W-:Y:S05]  /*b360*/  BRA `(.L_x_35263) ;  /* 0x00000a1000007947 */ /* 0x000fea0003800000 */
.L_x_35271:
        /* <DEDUP_REMOVED lines=28> */
.L_x_35274:
        /* <DEDUP_REMOVED lines=15> */
.L_x_35273:
[----:B------:R-:W2:Y:S02]  /*b620*/  LDG.E.U16 R0, [R2.64] ;  /* 0x0000002402007981 */ /* 0x000ea4000c1e1500 */
[----:B--2---:R-:W-:-:S05]  /*b630*/  PRMT R0, RZ, 0x5410, R0 ;  /* 0x00005410ff007816 */ /* 0x004fca0000000000 */
[----:B------:R-:W-:-:S04]  /*b640*/  FMUL.FTZ R0, R0, 1 ;  /* 0x3f80000000007820 */ /* 0x000fc80000410000 */
[----:B------:R0:W1:Y:S01]  /*b650*/  F2F.F64.F32 R18, R0 ;  /* 0x0000000000127310 */ /* 0x0000620000201800 */
[----:B------:R-:W-:Y:S05]  /*b660*/  BRA `(.L_x_35263) ;  /* 0x0000071000007947 */ /* 0x000fea0003800000 */
.L_x_35270:
        /* <DEDUP_REMOVED lines=11> */
.L_x_35277:
        /* <DEDUP_REMOVED lines=21> */
.L_x_35281:
[----:B------:R-:W-:Y:S05]  /*b870*/  BSYNC B1 ;  /* 0x0000000000017941 */ /* 0x000fea0003800000 */
.L_x_35280:
[----:B------:R-:W-:Y:S01]  /*b880*/  LEA R3, R0, 0x3b800000, 0x17 ;  /* 0x3b80000000037811 */ /* 0x000fe200078eb8ff */
[----:B------:R-:W-:-:S05]  /*b890*/  IMAD.SHL.U32 R0, R2, 0x100000, RZ ;  /* 0x0010000002007824 */ /* 0x000fca00078e00ff */
[----:B------:R-:W-:Y:S02]  /*b8a0*/  LOP3.LUT R0, R3, R0, R4, 0xfe, !PT ;  /* 0x0000000003007212 */ /* 0x000fe400078efe04 */
.L_x_35279:
[----:B------:R-:W-:Y:S05]  /*b8b0*/  BSYNC B0 ;  /* 0x0000000000007941 */ /* 0x000fea0003800000 */
.L_x_35278:
[----:B------:R-:W-:-:S04]  /*b8c0*/  FMUL.FTZ R0, R0, 1 ;  /* 0x3f80000000007820 */ /* 0x000fc80000410000 */
[----:B------:R0:W1:Y:S01]  /*b8d0*/  F2F.F64.F32 R18, R0 ;  /* 0x0000000000127310 */ /* 0x0000620000201800 */
[----:B------:R-:W-:Y:S05]  /*b8e0*/  BRA `(.L_x_35263) ;  /* 0x0000049000007947 */ /* 0x000fea0003800000 */
.L_x_35276:
        /* <DEDUP_REMOVED lines=21> */
.L_x_35285:
[----:B------:R-:W-:Y:S05]  /*ba40*/  BSYNC B1 ;  /* 0x0000000000017941 */ /* 0x000fea0003800000 */
.L_x_35284:
[----:B------:R-:W-:Y:S01]  /*ba50*/  LEA R3, R0, 0x37800000, 0x17 ;  /* 0x3780000000037811 */ /* 0x000fe200078eb8ff */
[----:B------:R-:W-:-:S05]  /*ba60*/  IMAD.SHL.U32 R0, R2, 0x200000, RZ ;  /* 0x0020000002007824 */ /* 0x000fca00078e00ff */
[----:B------:R-:W-:Y:S02]  /*ba70*/  LOP3.LUT R0, R3, R0, R4, 0xfe, !PT ;  /* 0x0000000003007212 */ /* 0x000fe400078efe04 */
.L_x_35283:
[----:B------:R-:W-:Y:S05]  /*ba80*/  BSYNC B0 ;  /* 0x0000000000007941 */ /* 0x000fea0003800000 */
.L_x_35282:
[----:B------:R-:W-:-:S04]  /*ba90*/  FMUL.FTZ R0, R0, 1 ;  /* 0x3f80000000007820 */ /* 0x000fc80000410000 */
[----:B------:R0:W1:Y:S01]  /*baa0*/  F2F.F64.F32 R18, R0 ;  /* 0x0000000000127310 */ /* 0x0000620000201800 */
[----:B------:R-:W-:Y:S05]  /*bab0*/  BRA `(.L_x_35263) ;  /* 0x000002c000007947 */ /* 0x000fea0003800000 */
.L_x_35275:
        /* <DEDUP_REMOVED lines=14> */
.L_x_35289:
[----:B------:R-:W-:Y:S05]  /*bba0*/  BSYNC B0 ;  /* 0x0000000000007941 */ /* 0x000fea0003800000 */
.L_x_35288:
[----:B------:R-:W-:-:S04]  /*bbb0*/  FMUL.FTZ R0, R0, 1 ;  /* 0x3f80000000007820 */ /* 0x000fc80000410000 */
[----:B------:R0:W1:Y:S01]  /*bbc0*/  F2F.F64.F32 R18, R0 ;  /* 0x0000000000127310 */ /* 0x0000620000201800 */
[----:B------:R-:W-:Y:S05]  /*bbd0*/  BRA `(.L_x_35263) ;  /* 0x000001a000007947 */ /* 0x000fea0003800000 */
.L_x_35262:
        /* <DEDUP_REMOVED lines=21> */
.L_x_35287:
[----:B------:R-:W2:Y:S02]  /*bd30*/  LDG.E.64 R18, [R2.64] ;  /* 0x0000002402127981 */ /* 0x000ea4000c1e1b00 */
[----:B--2---:R-:W0:Y:S01]  /*bd40*/  I2F.F64.U64 R18, R18 ;  /* 0x0000001200127312 */ /* 0x004e220000301800 */
[----:B------:R-:W-:Y:S05]  /*bd50*/  BRA `(.L_x_35263) ;  /* 0x0000002000007947 */ /* 0x000fea0003800000 */
.L_x_35286:
[----:B------:R-:W2:Y:S02]  /*bd60*/  LDG.E R2, [R2.64] ;  /* 0x0000002402027981 */ /* 0x000ea4000c1e1900 */
[----:B--2---:R0:W1:Y:S02]  /*bd70*/  I2F.F64.U32 R18, R2 ;  /* 0x0000000200127312 */ /* 0x0040640000201800 */
.L_x_35263:
        /* <DEDUP_REMOVED lines=17> */
.L_x_35293:
[----:B------:R-:W2:Y:S02]  /*be90*/  LDG.E.U8 R2, [R2.64] ;  /* 0x0000002402027981 */ /* 0x000ea4000c1e1100 */
[----:B--2---:R0:W2:Y:S01]  /*bea0*/  I2F.F64.U16 R4, R2 ;  /* 0x0000000200047312 */ /* 0x0040a20000101800 */
[----:B------:R-:W-:Y:S05]  /*beb0*/  BRA `(.L_x_35295) ;  /* 0x00000df000007947 */ /* 0x000fea0003800000 */
.L_x_35292:
        /* <DEDUP_REMOVED lines=9> */
.L_x_35297:
[----:B------:R-:W2:Y:S02]  /*bf50*/  LDG.E R2, [R2.64] ;  /* 0x0000002402027981 */ /* 0x000ea4000c1e1900 */
[----:B--2---:R0:W2:Y:S01]  /*bf60*/  I2F.F64 R4, R2 ;  /* 0x0000000200047312 */ /* 0x0040a20000201c00 */
[----:B------:R-:W-:Y:S05]  /*bf70*/  BRA `(.L_x_35295) ;  /* 0x00000d3000007947 */ /* 0x000fea0003800000 */
.L_x_35296:
[----:B------:R-:W2:Y:S02]  /*bf80*/  LDG.E.U16 R2, [R2.64] ;  /* 0x0000002402027981 */ /* 0x000ea4000c1e1500 */
[----:B--2---:R0:W2:Y:S01]  /*bf90*/  I2F.F64.S16 R4, R2 ;  /* 0x0000000200047312 */ /* 0x0040a20000101c00 */
[----:B------:R-:W-:Y:S05]  /*bfa0*/  BRA `(.L_x_35295) ;  /* 0x00000d0000007947 */ /* 0x000fea0003800000 */
.L_x_35291:
        /* <DEDUP_REMOVED lines=10> */
.L_x_35299:
[----:B------:R-:W2:Y:S02]  /*c050*/  LDG.E.U16 R0, [R2.64] ;  /* 0x0000002402007981 */ /* 0x000ea4000c1e1500 */
[----:B--2---:R-:W-:-:S05]  /*c060*/  HADD2.F32 R0, -RZ, R0.H0_H0 ;  /* 0x20000000ff007230 */ /* 0x004fca0000004100 */
[----:B------:R-:W-:-:S04]  /*c070*/  FMUL.FTZ R0, R0, 1 ;  /* 0x3f80000000007820 */ /* 0x000fc80000410000 */
[----:B------:R0:W2:Y:S01]  /*c080*/  F2F.F64.F32 R4, R0 ;  /* 0x0000000000047310 */ /* 0x0000a20000201800 */
[----:B------:R-:W-:Y:S05]  /*c090*/  BRA `(.L_x_35295) ;  /* 0x00000c1000007947 */ /* 0x000fea0003800000 */
.L_x_35298:
        /* <DEDUP_REMOVED lines=10> */
.L_x_35301:
[----:B------:R-:W2:Y:S02]  /*c140*/  LDG.E.U16 R2, [R2.64] ;  /* 0x0000002402027981 */ /* 0x000ea4000c1e1500 */
[----:B--2---:R-:W-:-:S05]  /*c150*/  HADD2.F32 R0, -RZ, R2.H0_H0 ;  /* 0x20000002ff007230 */ /* 0x004fca0000004100 */
[----:B------:R-:W-:-:S04]  /*c160*/  FMUL.FTZ R0, R0, 1 ;  /* 0x3f80000000007820 */ /* 0x000fc80000410000 */
[----:B------:R0:W2:Y:S01]  /*c170*/  F2F.F64.F32 R4, R0 ;  /* 0x0000000000047310 */ /* 0x0000a20000201800 */
[----:B------:R-:W-:Y:S05]  /*c180*/  BRA `(.L_x_35295) ;  /* 0x00000b2000007947 */ /* 0x000fea0003800000 */
.L_x_35300:
[----:B------:R0:W5:Y:S01]  /*c190*/  LDG.E.64 R4, [R2.64] ;  /* 0x0000002402047981 */ /* 0x000162000c1e1b00 */
[----:B------:R-:W-:Y:S05]  /*c1a0*/  BRA `(.L_x_35295) ;  /* 0x00000b0000007947 */ /* 0x000fea0003800000 */
.L_x_35290:
        /* <DEDUP_REMOVED lines=13> */
.L_x_35304:
[----:B------:R0:W5:Y:S01]  /*c280*/  LDG.E.64 R4, [R2.64] ;  /* 0x0000002402047981 */ /* 0x000162000c1e1b00 */
[----:B------:R-:W-:Y:S05]  /*c290*/  BRA `(.L_x_35295) ;  /* 0x00000a1000007947 */ /* 0x000fea0003800000 */
.L_x_35303:
        /* <DEDUP_REMOVED lines=28> */
.L_x_35306:
        /* <DEDUP_REMOVED lines=15> */
.L_x_35305:
[----:B------:R-:W2:Y:S02]  /*c550*/  LDG.E.U16 R0, [R2.64] ;  /* 0x0000002402007981 */ /* 0x000ea4000c1e1500 */
[----:B--2---:R-:W-:-:S05]  /*c560*/  PRMT R0, RZ, 0x5410, R0 ;  /* 0x00005410ff007816 */ /* 0x004fca0000000000 */
[----:B------:R-:W-:-:S04]  /*c570*/  FMUL.FTZ R0, R0, 1 ;  /* 0x3f80000000007820 */ /* 0x000fc80000410000 */
[----:B------:R0:W2:Y:S01]  /*c580*/  F2F.F64.F32 R4, R0 ;  /* 0x0000000000047310 */ /* 0x0000a20000201800 */
[----:B------:R-:W-:Y:S05]  /*c590*/  BRA `(.L_x_35295) ;  /* 0x0000071000007947 */ /* 0x000fea0003800000 */
.L_x_35302:
        /* <DEDUP_REMOVED lines=11> */
.L_x_35309:
        /* <DEDUP_REMOVED lines=21> */
.L_x_35313:
[----:B------:R-:W-:Y:S05]  /*c7a0*/  BSYNC B1 ;  /* 0x0000000000017941 */ /* 0x000fea0003800000 */
.L_x_35312:
[----:B------:R-:W-:Y:S01]  /*c7b0*/  LEA R3, R0, 0x3b800000, 0x17 ;  /* 0x3b80000000037811 */ /* 0x000fe200078eb8ff */
[----:B------:R-:W-:-:S05]  /*c7c0*/  IMAD.SHL.U32 R0, R2, 0x100000, RZ ;  /* 0x0010000002007824 */ /* 0x000fca00078e00ff */
[----:B------:R-:W-:Y:S02]  /*c7d0*/  LOP3.LUT R0, R3, R0, R4, 0xfe, !PT ;  /* 0x0000000003007212 */ /* 0x000fe400078efe04 */
.L_x_35311:
[----:B------:R-:W-:Y:S05]  /*c7e0*/  BSYNC B0 ;  /* 0x0000000000007941 */ /* 0x000fea0003800000 */
.L_x_35310:
[----:B------:R-:W-:-:S04]  /*c7f0*/  FMUL.FTZ R0, R0, 1 ;  /* 0x3f80000000007820 */ /* 0x000fc80000410000 */
[----:B------:R0:W2:Y:S01]  /*c800*/  F2F.F64.F32 R4, R0 ;  /* 0x0000000000047310 */ /* 0x0000a20000201800 */
[----:B------:R-:W-:Y:S05]  /*c810*/  BRA `(.L_x_35295) ;  /* 0x0000049000007947 */ /* 0x000fea0003800000 */
.L_x_35308:
        /* <DEDUP_REMOVED lines=21> */
.L_x_35317:
[----:B------:R-:W-:Y:S05]  /*c970*/  BSYNC B1 ;  /* 0x0000000000017941 */ /* 0x000fea0003800000 */
.L_x_35316:
[----:B------:R-:W-:Y:S01]  /*c980*/  LEA R3, R0, 0x37800000, 0x17 ;  /* 0x3780000000037811 */ /* 0x000fe200078eb8ff */
[----:B------:R-:W-:-:S05]  /*c990*/  IMAD.SHL.U32 R0, R2, 0x200000, RZ ;  /* 0x0020000002007824 */ /* 0x000fca00078e00ff */
[----:B------:R-:W-:Y:S02]  /*c9a0*/  LOP3.LUT R0, R3, R0, R4, 0xfe, !PT ;  /* 0x0000000003007212 */ /* 0x000fe400078efe04 */
.L_x_35315:
[----:B------:R-:W-:Y:S05]  /*c9b0*/  BSYNC B0 ;  /* 0x0000000000007941 */ /* 0x000fea0003800000 */
.L_x_35314:
[----:B------:R-:W-:-:S04]  /*c9c0*/  FMUL.FTZ R0, R0, 1 ;  /* 0x3f80000000007820 */ /* 0x000fc80000410000 */
[----:B------:R0:W2:Y:S01]  /*c9d0*/  F2F.F64.F32 R4, R0 ;  /* 0x0000000000047310 */ /* 0x0000a20000201800 */
[----:B------:R-:W-:Y:S05]  /*c9e0*/  BRA `(.L_x_35295) ;  /* 0x000002c000007947 */ /* 0x000fea0003800000 */
.L_x_35307:
        /* <DEDUP_REMOVED lines=14> */
.L_x_35321:
[----:B------:R-:W-:Y:S05]  /*cad0*/  BSYNC B0 ;  /* 0x0000000000007941 */ /* 0x000fea0003800000 */
.L_x_35320:
[----:B------:R-:W-:-:S04]  /*cae0*/  FMUL.FTZ R0, R0, 1 ;  /* 0x3f80000000007820 */ /* 0x000fc80000410000 */
[----:B------:R0:W2:Y:S01]  /*caf0*/  F2F.F64.F32 R4, R0 ;  /* 0x0000000000047310 */ /* 0x0000a20000201800 */
[----:B------:R-:W-:Y:S05]  /*cb00*/  BRA `(.L_x_35295) ;  /* 0x000001a000007947 */ /* 0x000fea0003800000 */
.L_x_35294:
        /* <DEDUP_REMOVED lines=21> */
.L_x_35319:
[----:B------:R-:W2:Y:S02]  /*cc60*/  LDG.E.64 R4, [R2.64] ;  /* 0x0000002402047981 */ /* 0x000ea4000c1e1b00 */
[----:B--2---:R-:W0:Y:S01]  /*cc70*/  I2F.F64.U64 R4, R4 ;  /* 0x0000000400047312 */ /* 0x004e220000301800 */
[----:B------:R-:W-:Y:S05]  /*cc80*/  BRA `(.L_x_35295) ;  /* 0x0000002000007947 */ /* 0x000fea0003800000 */
.L_x_35318:
[----:B------:R-:W2:Y:S02]  /*cc90*/  LDG.E R2, [R2.64] ;  /* 0x0000002402027981 */ /* 0x000ea4000c1e1900 */
[----:B--2---:R0:W2:Y:S02]  /*cca0*/  I2F.F64.U32 R4, R2 ;  /* 0x0000000200047312 */ /* 0x0040a40000201800 */
.L_x_35295:
        /* <DEDUP_REMOVED lines=39> */
.L_x_35327:
        /* <DEDUP_REMOVED lines=12> */
.L_x_35326:
[----:B------:R-:W-:Y:S05]  /*cfe0*/  BSYNC B1 ;  /* 0x0000000000017941 */ /* 0x000fea0003800000 */
.L_x_35325:
        /* <DEDUP_REMOVED lines=13> */
.L_x_35333:
        /* <DEDUP_REMOVED lines=33> */
.L_x_35332:
[----:B------:R-:W-:Y:S02]  /*d2d0*/  IMAD.MOV.U32 R6, RZ, RZ, R12 ;  /* 0x000000ffff067224 */ /* 0x000fe400078e000c */
.L_x_35331:
[----:B------:R-:W-:Y:S05]  /*d2e0*/  BSYNC B2 ;  /* 0x0000000000027941 */ /* 0x000fea0003800000 */
.L_x_35330:
[----:B------:R-:W-:-:S13]  /*d2f0*/  ISETP.GE.U32.AND P0, PT, R9, 0xc, PT ;  /* 0x0000000c0900780c */ /* 0x000fda0003f06070 */
[----:B------:R-:W-:Y:S05]  /*d300*/  @!P0 BRA `(.L_x_35329) ;  /* 0x0000076000008947 */ /* 0x000fea0003800000 */
[----:B------:R-:W-:Y:S02]  /*d310*/  BSSY B2, `(.L_x_35334) ;  /* 0x0000074000027945 */ /* 0x000fe40003800000 */
.L_x_35335:
        /* <DEDUP_REMOVED lines=116> */
.L_x_35334:
[----:B------:R-:W-:Y:S02]  /*da60*/  IMAD.MOV.U32 R13, RZ, RZ, R9 ;  /* 0x000000ffff0d7224 */ /* 0x000fe400078e0009 */
.L_x_35329:
[----:B------:R-:W-:Y:S05]  /*da70*/  BSYNC B1 ;  /* 0x0000000000017941 */ /* 0x000fea0003800000 */
.L_x_35328:
        /* <DEDUP_REMOVED lines=20> */
.L_x_35337:
[----:B------:R-:W-:Y:S05]  /*dbc0*/  BSYNC B1 ;  /* 0x0000000000017941 */ /* 0x000fea0003800000 */
.L_x_35336:
[----:B------:R-:W-:-:S05]  /*dbd0*/  IMAD.MOV.U32 R9, RZ, RZ, R11 ;  /* 0x000000ffff097224 */ /* 0x000fca00078e000b */
[----:B------:R-:W-:Y:S01]  /*dbe0*/  LOP3.LUT R9, R9, 0x80000000, R19, 0xb8, !PT ;  /* 0x8000000009097812 */ /* 0x000fe200078eb813 */
[----:B------:R-:W-:Y:S05]  /*dbf0*/  BRA `(.L_x_35324) ;  /* 0x0000006000007947 */ /* 0x000fea0003800000 */
.L_x_35323:
[----:B------:R-:W0:-:S06]  /*dc00*/  DSETP.GTU.AND P0, PT, R2, +INF , PT ;  /* 0x7ff000000200742a */ /* 0x000e0c0003f0c000 */
[----:B0-----:R-:W0:-:S14]  /*dc10*/  DSETP.LE.AND P0, PT, R6, +INF , !P0 ;  /* 0x7ff000000600742a */ /* 0x001e1c0004703000 */
[----:B0-----:R-:W0:-:S04]  /*dc20*/  @P0 DSETP.NEU.AND P1, PT, R6, +INF , PT ;  /* 0x7ff000000600042a */ /* 0x001e080003f2d000 */
[----:B------:R1:W2:-:S06]  /*dc30*/  @!P0 DADD R8, R4, R18 ;  /* 0x0000000004088229 */ /* 0x00028c0000000012 */
[----:B0-----:R-:W-:Y:S02]  /*dc40*/  @P0 FSEL R8, R18, RZ, P1 ;  /* 0x000000ff12080208 */ /* 0x001fe40000800000 */
[----:B------:R-:W-:Y:S02]  /*dc50*/  @P0 FSEL R9, R19, -QNAN , P1 ;  /* 0xfff8000013090808 */ /* 0x000fe40000800000 */
.L_x_35324:
[----:B-12---:R-:W-:Y:S05]  /*dc60*/  BSYNC B0 ;  /* 0x0000000000007941 */ /* 0x006fea0003800000 */
.L_x_35322:
        /* <DEDUP_REMOVED lines=21> */
.L_x_35341:
[----:B------:R-:W0:Y:S02]  /*ddc0*/  F2I.S64.F64.TRUNC R4, R4 ;  /* 0x0000000400047311 */ /* 0x000e24000030d900 */
[----:B0-----:R-:W-:-:S05]  /*ddd0*/  IMAD.MOV.U32 R3, RZ, RZ, R4 ;  /* 0x000000ffff037224 */ /* 0x001fca00078e0004 */
[----:B------:R0:W-:Y:S01]  /*dde0*/  STG.E.U8 [R16.64], R3 ;  /* 0x0000000310007986 */ /* 0x0001e2000c101124 */
[----:B------:R-:W-:Y:S05]  /*ddf0*/  BRA `(.L_x_35343) ;  /* 0x00000ed000007947 */ /* 0x000fea0003800000 */
.L_x_35340:
        /* <DEDUP_REMOVED lines=9> */
.L_x_35345:
[----:B------:R-:W0:Y:S02]  /*de90*/  F2I.F64.TRUNC R5, R4 ;  /* 0x0000000400057311 */ /* 0x000e24000030d100 */
[----:B0-----:R0:W-:Y:S01]  /*dea0*/  STG.E [R16.64], R5 ;  /* 0x0000000510007986 */ /* 0x0011e2000c101924 */
[----:B------:R-:W-:Y:S05]  /*deb0*/  BRA `(.L_x_35343) ;  /* 0x00000e1000007947 */ /* 0x000fea0003800000 */
.L_x_35344:
[----:B------:R-:W0:Y:S02]  /*dec0*/  F2I.F64.TRUNC R5, R4 ;  /* 0x0000000400057311 */ /* 0x000e24000030d100 */
[----:B0-----:R0:W-:Y:S01]  /*ded0*/  STG.E.U16 [R16.64], R5 ;  /* 0x0000000510007986 */ /* 0x0011e2000c101524 */
[----:B------:R-:W-:Y:S05]  /*dee0*/  BRA `(.L_x_35343) ;  /* 0x00000de000007947 */ /* 0x000fea0003800000 */
.L_x_35339:
        /* <DEDUP_REMOVED lines=11> */
.L_x_35347:
[----:B------:R-:W0:Y:S01]  /*dfa0*/  F2F.F32.F64 R0, R4 ;  /* 0x0000000400007310 */ /* 0x000e220000301000 */
[----:B------:R-:W0:-:S14]  /*dfb0*/  DSETP.GEU.AND P0, PT, |R4|, c[0x2][0x0], PT ;  /* 0x008000000400762a */ /* 0x000e1c0003f0e200 */
[----:B0-----:R-:W-:-:S05]  /*dfc0*/  @!P0 FMUL R0, R0, 1.175494350822287508e-38 ;  /* 0x0080000000008820 */ /* 0x001fca0000400000 */
[----:B------:R-:W-:-:S05]  /*dfd0*/  F2FP.PACK_AB R0, RZ, R0 ;  /* 0x00000000ff00723e */ /* 0x000fca00000000ff */
[----:B------:R0:W-:Y:S01]  /*dfe0*/  STG.E.U16 [R16.64], R0 ;  /* 0x0000000010007986 */ /* 0x0001e2000c101524 */
[----:B------:R-:W-:Y:S05]  /*dff0*/  BRA `(.L_x_35343) ;  /* 0x00000cd000007947 */ /* 0x000fea0003800000 */
.L_x_35346:
        /* <DEDUP_REMOVED lines=12> */
.L_x_35349:
[----:B------:R-:W0:Y:S01]  /*e0c0*/  F2F.F32.F64 R0, R4 ;  /* 0x0000000400007310 */ /* 0x000e220000301000 */
[----:B------:R-:W0:-:S14]  /*e0d0*/  DSETP.GEU.AND P0, PT, |R4|, c[0x2][0x0], PT ;  /* 0x008000000400762a */ /* 0x000e1c0003f0e200 */
[----:B0-----:R-:W-:-:S05]  /*e0e0*/  @!P0 FMUL R0, R0, 1.175494350822287508e-38 ;  /* 0x0080000000008820 */ /* 0x001fca0000400000 */
[----:B------:R-:W-:-:S04]  /*e0f0*/  F2FP.PACK_AB R3, RZ, R0 ;  /* 0x00000000ff03723e */ /* 0x000fc800000000ff */
[----:B------:R-:W-:-:S05]  /*e100*/  PRMT R3, R3, 0x5410, RZ ;  /* 0x0000541003037816 */ /* 0x000fca00000000ff */
[----:B------:R0:W-:Y:S01]  /*e110*/  STG.E [R16.64], R3 ;  /* 0x0000000310007986 */ /* 0x0001e2000c101924 */
[----:B------:R-:W-:Y:S05]  /*e120*/  BRA `(.L_x_35343) ;  /* 0x00000ba000007947 */ /* 0x000fea0003800000 */
.L_x_35348:
[----:B------:R0:W-:Y:S01]  /*e130*/  STG.E.64 [R16.64], R4 ;  /* 0x0000000410007986 */ /* 0x0001e2000c101b24 */
[----:B------:R-:W-:Y:S05]  /*e140*/  BRA `(.L_x_35343) ;  /* 0x00000b8000007947 */ /* 0x000fea0003800000 */
.L_x_35338:
        /* <DEDUP_REMOVED lines=12> */
.L_x_35352:
[----:B------:R-:W-:-:S05]  /*e210*/  CS2R R6, SRZ ;  /* 0x0000000000067805 */ /* 0x000fca000001ff00 */
[----:B------:R0:W-:Y:S01]  /*e220*/  STG.E.128 [R16.64], R4 ;  /* 0x0000000410007986 */ /* 0x0001e2000c101d24 */
[----:B------:R-:W-:Y:S05]  /*e230*/  BRA `(.L_x_35343) ;  /* 0x00000a9000007947 */ /* 0x000fea0003800000 */
.L_x_35351:
        /* <DEDUP_REMOVED lines=23> */
.L_x_35356:
[----:B------:R-:W-:Y:S05]  /*e3b0*/  BSYNC B0 ;  /* 0x0000000000007941 */ /* 0x000fea0003800000 */
.L_x_35355:
[----:B------:R-:W-:-:S05]  /*e3c0*/  LOP3.LUT R3, R0, R3, RZ, 0xfc, !PT ;  /* 0x0000000300037212 */ /* 0x000fca00078efcff */
[----:B------:R0:W-:Y:S01]  /*e3d0*/  STG.E.U8 [R16.64], R3 ;  /* 0x0000000310007986 */ /* 0x0001e2000c101124 */
[----:B------:R-:W-:Y:S05]  /*e3e0*/  BRA `(.L_x_35343) ;  /* 0x000008e000007947 */ /* 0x000fea0003800000 */
.L_x_35354:
        /* <DEDUP_REMOVED lines=15> */
.L_x_35358:
[----:B------:R-:W-:Y:S01]  /*e4e0*/  IMAD.MOV.U32 R0, RZ, RZ, 0x7f ;  /* 0x0000007fff007424 */ /* 0x000fe200078e00ff */
[----:B------:R-:W-:-:S04]  /*e4f0*/  ISETP.GT.U32.AND P0, PT, R2, 0x7f800000, PT ;  /* 0x7f8000000200780c */ /* 0x000fc80003f04070 */
[----:B------:R-:W-:-:S04]  /*e500*/  SEL R0, R0, 0x7c, P0 ;  /* 0x0000007c00007807 */ /* 0x000fc80000000000 */
.L_x_35359:
[----:B------:R-:W-:Y:S05]  /*e510*/  BSYNC B0 ;  /* 0x0000000000007941 */ /* 0x000fea0003800000 */
.L_x_35357:
[----:B------:R-:W-:-:S04]  /*e520*/  LOP3.LUT R2, R3, 0x80000000, RZ, 0xc0, !PT ;  /* 0x8000000003027812 */ /* 0x000fc800078ec0ff */
[----:B------:R-:W-:-:S04]  /*e530*/  SHF.R.U32.HI R3, RZ, 0x18, R2 ;  /* 0x00000018ff037819 */ /* 0x000fc80000011602 */
[----:B------:R-:W-:-:S05]  /*e540*/  LOP3.LUT R3, R0, R3, RZ, 0xfc, !PT ;  /* 0x0000000300037212 */ /* 0x000fca00078efcff */
[----:B------:R0:W-:Y:S01]  /*e550*/  STG.E.U8 [R16.64], R3 ;  /* 0x0000000310007986 */ /* 0x0001e2000c101124 */
[----:B------:R-:W-:Y:S05]  /*e560*/  BRA `(.L_x_35343) ;  /* 0x0000076000007947 */ /* 0x000fea0003800000 */
.L_x_35353:
[----:B------:R-:W0:Y:S01]  /*e570*/  F2F.F32.F64 R0, R4 ;  /* 0x0000000400007310 */ /* 0x000e220000301000 */
[----:B------:R-:W0:-:S14]  /*e580*/  DSETP.GEU.AND P0, PT, |R4|, c[0x2][0x0], PT ;  /* 0x008000000400762a */ /* 0x000e1c0003f0e200 */
[----:B0-----:R-:W-:-:S05]  /*e590*/  @!P0 FMUL R0, R0, 1.175494350822287508e-38 ;  /* 0x0080000000008820 */ /* 0x001fca0000400000 */
[----:B------:R-:W-:-:S05]  /*e5a0*/  F2FP.BF16.PACK_AB R0, RZ, R0 ;  /* 0x00000000ff00723e */ /* 0x000fca00000010ff */
[----:B------:R0:W-:Y:S01]  /*e5b0*/  STG.E.U16 [R16.64], R0 ;  /* 0x0000000010007986 */ /* 0x0001e2000c101524 */
[----:B------:R-:W-:Y:S05]  /*e5c0*/  BRA `(.L_x_35343) ;  /* 0x0000070000007947 */ /* 0x000fea0003800000 */
.L_x_35350:
        /* <DEDUP_REMOVED lines=11> */
.L_x_35362:
        /* <DEDUP_REMOVED lines=19> */
.L_x_35365:
[----:B------:R-:W-:-:S04]  /*e7b0*/  LOP3.LUT R2, R3, 0x80000000, RZ, 0xc0, !PT ;  /* 0x8000000003027812 */ /* 0x000fc800078ec0ff */
[----:B------:R-:W-:-:S04]  /*e7c0*/  SHF.R.U32.HI R3, RZ, 0x18, R2 ;  /* 0x00000018ff037819 */ /* 0x000fc80000011602 */
[----:B------:R-:W-:-:S04]  /*e7d0*/  LOP3.LUT R0, R0, R3, RZ, 0xfc, !PT ;  /* 0x0000000300007212 */ /* 0x000fc800078efcff */
[----:B------:R-:W-:Y:S02]  /*e7e0*/  PRMT R8, R0, 0x7610, R8 ;  /* 0x0000761000087816 */ /* 0x000fe40000000008 */
.L_x_35364:
[----:B------:R-:W-:Y:S05]  /*e7f0*/  BSYNC B0 ;  /* 0x0000000000007941 */ /* 0x000fea0003800000 */
.L_x_35363:
[----:B------:R0:W-:Y:S01]  /*e800*/  STG.E.U8 [R16.64], R8 ;  /* 0x0000000810007986 */ /* 0x0001e2000c101124 */
[----:B------:R-:W-:Y:S05]  /*e810*/  BRA `(.L_x_35343) ;  /* 0x000004b000007947 */ /* 0x000fea0003800000 */
.L_x_35361:
        /* <DEDUP_REMOVED lines=19> */
.L_x_35368:
[----:B------:R-:W-:-:S04]  /*e950*/  LOP3.LUT R2, R3, 0x80000000, RZ, 0xc0, !PT ;  /* 0x8000000003027812 */ /* 0x000fc800078ec0ff */
[----:B------:R-:W-:-:S04]  /*e960*/  SHF.R.U32.HI R3, RZ, 0x18, R2 ;  /* 0x00000018ff037819 */ /* 0x000fc80000011602 */
[----:B------:R-:W-:-:S04]  /*e970*/  LOP3.LUT R0, R0, R3, RZ, 0xfc, !PT ;  /* 0x0000000300007212 */ /* 0x000fc800078efcff */
[----:B------:R-:W-:Y:S02]  /*e980*/  PRMT R8, R0, 0x7610, R8 ;  /* 0x0000761000087816 */ /* 0x000fe40000000008 */
.L_x_35367:
[----:B------:R-:W-:Y:S05]  /*e990*/  BSYNC B0 ;  /* 0x0000000000007941 */ /* 0x000fea0003800000 */
.L_x_35366:
[----:B------:R0:W-:Y:S01]  /*e9a0*/  STG.E.U8 [R16.64], R8 ;  /* 0x0000000810007986 */ /* 0x0001e2000c101124 */
[----:B------:R-:W-:Y:S05]  /*e9b0*/  BRA `(.L_x_35343) ;  /* 0x0000031000007947 */ /* 0x000fea0003800000 */
.L_x_35360:
        /* <DEDUP_REMOVED lines=24> */
.L_x_35342:
        /* <DEDUP_REMOVED lines=20> */
.L_x_35370:
[----:B------:R-:W0:Y:S02]  /*ec80*/  F2I.U64.F64.TRUNC R4, R4 ;  /* 0x0000000400047311 */ /* 0x000e24000030d800 */
[----:B0-----:R0:W-:Y:S01]  /*ec90*/  STG.E.64 [R16.64], R4 ;  /* 0x0000000410007986 */ /* 0x0011e2000c101b24 */
[----:B------:R-:W-:Y:S05]  /*eca0*/  BRA `(.L_x_35343) ;  /* 0x0000002000007947 */ /* 0x000fea0003800000 */
.L_x_35369:
[----:B------:R-:W0:Y:S02]  /*ecb0*/  F2I.U32.F64.TRUNC R5, R4 ;  /* 0x0000000400057311 */ /* 0x000e24000030d000 */
[----:B0-----:R0:W-:Y:S02]  /*ecc0*/  STG.E [R16.64], R5 ;  /* 0x0000000510007986 */ /* 0x0011e4000c101924 */
.L_x_35343:
[----:B------:R-:W-:Y:S02]  /*ecd0*/  IADD3 R23, R23, 0x80, RZ ;  /* 0x0000008017177810 */ /* 0x000fe40007ffe0ff */
.L_x_35142:
[----:B------:R-:W-:Y:S05]  /*ece0*/  BSYNC B6 ;  /* 0x0000000000067941 */ /* 0x000fea0003800000 */
.L_x_35141:
        /* <DEDUP_REMOVED lines=257> */
.L_x_35371:
        /* <DEDUP_REMOVED lines=19> */
.L_x_35375:
[----:B------:R-:W2:Y:S02]  /*fe30*/  LDG.E.U8 R2, [R2.64] ;  /* 0x0000002402027981 */ /* 0x000ea4000c1e1100 */
[----:B--2---:R0:W1:Y:S01]  /*fe40*/  I2F.F64.U16 R18, R2 ;  /* 0x0000000200127312 */ /* 0x0040620000101800 */
[----:B------:R-:W-:Y:S05]  /*fe50*/  BRA `(.L_x_35377) ;  /* 0x00000df000007947 */ /* 0x000fea0003800000 */
.L_x_35374:
        /* <DEDUP_REMOVED lines=9> */
.L_x_35379:
[----:B------:R-:W2:Y:S02]  /*fef0*/  LDG.E R2, [R2.64] ;  /* 0x0000002402027981 */ /* 0x000ea4000c1e1900 */
[----:B--2---:R0:W1:Y:S01]  /*ff00*/  I2F.F64 R18, R2 ;  /* 0x0000000200127312 */ /* 0x0040620000201c00 */
[----:B------:R-:W-:Y:S05]  /*ff10*/  BRA `(.L_x_35377) ;  /* 0x00000d3000007947 */ /* 0x000fea0003800000 */
.L_x_35378:
[----:B------:R-:W2:Y:S02]  /*ff20*/  LDG.E.U16 R2, [R2.64] ;  /* 0x0000002402027981 */ /* 0x000ea4000c1e1500 */
[----:B--2---:R0:W1:Y:S01]  /*ff30*/  I2F.F64.S16 R18, R2 ;  /* 0x0000000200127312 */ /* 0x0040620000101c00 */
[----:B------:R-:W-:Y:S05]  /*ff40*/  BRA `(.L_x_35377) ;  /* 0x00000d0000007947 */ /* 0x000fea0003800000 */
.L_x_35373:
        /* <DEDUP_REMOVED lines=10> */
.L_x_35381:
[----:B------:R-:W2:Y:S02]  /*fff0*/  LDG.E.U16 R0, [R2.64] ;  /* 0x0000002402007981 */ /* 0x000ea4000c1e1500 */
[----:B--2---:R-:W-:-:S05]  /*10000*/  HADD2.F32 R0, -RZ, R0.H0_H0 ;  /* 0x20000000ff007230 */ /* 0x004fca0000004100 */
[----:B------:R-:W-:-:S04]  /*10010*/  FMUL.FTZ R0, R0, 1 ;  /* 0x3f80000000007820 */ /* 0x000fc80000410000 */
[----:B------:R0:W1:Y:S01]  /*10020*/  F2F.F64.F32 R18, R0 ;  /* 0x0000000000127310 */ /* 0x0000620000201800 */
[----:B------:R-:W-:Y:S05]  /*10030*/  BRA `(.L_x_35377) ;  /* 0x00000c1000007947 */ /* 0x000fea0003800000 */
.L_x_35380:
        /* <DEDUP_REMOVED lines=10> */
.L_x_35383:
[----:B------:R-:W2:Y:S02]  /*100e0*/  LDG.E.U16 R2, [R2.64] ;  /* 0x0000002402027981 */ /* 0x000ea4000c1e1500 */
[----:B--2---:R-:W-:-:S05]  /*100f0*/  HADD2.F32 R0, -RZ, R2.H0_H0 ;  /* 0x20000002ff007230 */ /* 0x004fca0000004100 */
[----:B------:R-:W-:-:S04]  /*10100*/  FMUL.FTZ R0, R0, 1 ;  /* 0x3f80000000007820 */ /* 0x000fc80000410000 */
[----:B------:R0:W1:Y:S01]  /*10110*/  F2F.F64.F32 R18, R0 ;  /* 0x0000000000127310 */ /* 0x0000620000201800 */
[----:B------:R-:W-:Y:S05]  /*10120*/  BRA `(.L_x_35377) ;  /* 0x00000b2000007947 */ /* 0x000fea0003800000 */
.L_x_35382:
[----:B------:R0:W5:Y:S01]  /*10130*/  LDG.E.64 R18, [R2.64] ;  /* 0x0000002402127981 */ /* 0x000162000c1e1b00 */
[----:B------:R-:W-:Y:S05]  /*10140*/  BRA `(.L_x_35377) ;  /* 0x00000b0000007947 */ /* 0x000fea0003800000 */
.L_x_35372:
        /* <DEDUP_REMOVED lines=13> */
.L_x_35386:
[----:B------:R0:W5:Y:S01]  /*10220*/  LDG.E.64 R18, [R2.64] ;  /* 0x0000002402127981 */ /* 0x000162000c1e1b00 */
[----:B------:R-:W-:Y:S05]  /*10230*/  BRA `(.L_x_35377) ;  /* 0x00000a1000007947 */ /* 0x000fea0003800000 */
.L_x_35385:
        /* <DEDUP_REMOVED lines=28> */
.L_x_35388:
        /* <DEDUP_REMOVED lines=15> */
.L_x_35387:
[----:B------:R-:W2:Y:S02]  /*104f0*/  LDG.E.U16 R0, [R2.64] ;  /* 0x0000002402007981 */ /* 0x000ea4000c1e1500 */
[----:B--2---:R-:W-:-:S05]  /*10500*/  PRMT R0, RZ, 0x5410, R0 ;  /* 0x00005410ff007816 */ /* 0x004fca0000000000 */
[----:B------:R-:W-:-:S04]  /*10510*/  FMUL.FTZ R0, R0, 1 ;  /* 0x3f80000000007820 */ /* 0x000fc80000410000 */
[----:B------:R0:W1:Y:S01]  /*10520*/  F2F.F64.F32 R18, R0 ;  /* 0x0000000000127310 */ /* 0x0000620000201800 */
[----:B------:R-:W-:Y:S05]  /*10530*/  BRA `(.L_x_35377) ;  /* 0x0000071000007947 */ /* 0x000fea0003800000 */
.L_x_35384:
        /* <DEDUP_REMOVED lines=11> */
.L_x_35391:
        /* <DEDUP_REMOVED lines=21> */
.L_x_35395:
[----:B------:R-:W-:Y:S05]  /*10740*/  BSYNC B1 ;  /* 0x0000000000017941 */ /* 0x000fea0003800000 */
.L_x_35394:
[----:B------:R-:W-:Y:S01]  /*10750*/  LEA R3, R0, 0x3b800000, 0x17 ;  /* 0x3b80000000037811 */ /* 0x000fe200078eb8ff */
[----:B------:R-:W-:-:S05]  /*10760*/  IMAD.SHL.U32 R0, R2, 0x100000, RZ ;  /* 0x0010000002007824 */ /* 0x000fca00078e00ff */
[----:B------:R-:W-:Y:S02]  /*10770*/  LOP3.LUT R0, R3, R0, R4, 0xfe, !PT ;  /* 0x0000000003007212 */ /* 0x000fe400078efe04 */
.L_x_35393:
[----:B------:R-:W-:Y:S05]  /*10780*/  BSYNC B0 ;  /* 0x0000000000007941 */ /* 0x000fea0003800000 */
.L_x_35392:
[----:B------:R-:W-:-:S04]  /*10790*/  FMUL.FTZ R0, R0, 1 ;  /* 0x3f80000000007820 */ /* 0x000fc80000410000 */
[----:B------:R0:W1:Y:S01]  /*107a0*/  F2F.F64.F32 R18, R0 ;  /* 0x0000000000127310 */ /* 0x0000620000201800 */
[----:B------:R-:W-:Y:S05]  /*107b0*/  BRA `(.L_x_35377) ;  /* 0x0000049000007947 */ /* 0x000fea0003800000 */
.L_x_35390:
        /* <DEDUP_REMOVED lines=21> */
.L_x_35399:
[----:B------:R-:W-:Y:S05]  /*10910*/  BSYNC B1 ;  /* 0x0000000000017941 */ /* 0x000fea0003800000 */
.L_x_35398:
[----:B------:R-:W-:Y:S01]  /*10920*/  LEA R3, R0, 0x37800000, 0x17 ;  /* 0x3780000000037811 */ /* 0x000fe200078eb8ff */
[----:B------:R-:W-:-:S05]  /*10930*/  IMAD.SHL.U32 R0, R2, 0x200000, RZ ;  /* 0x0020000002007824 */ /* 0x000fca00078e00ff */
[----:B------:R-:W-:Y:S02]  /*10940*/  LOP3.LUT R0, R3, R0, R4, 0xfe, !PT ;  /* 0x0000000003007212 */ /* 0x000fe400078efe04 */
.L_x_35397:
[----:B------:R-:W-:Y:S05]  /*10950*/  BSYNC B0 ;  /* 0x0000000000007941 */ /* 0x000fea0003800000 */
.L_x_35396:
[----:B------:R-:W-:-:S04]  /*10960*/  FMUL.FTZ R0, R0, 1 ;  /* 0x3f80000000007820 */ /* 0x000fc80000410000 */
[----:B------:R0:W1:Y:S01]  /*10970*/  F2F.F64.F32 R18, R0 ;  /* 0x0000000000127310 */ /* 0x0000620000201800 */
[----:B------:R-:W-:Y:S05]  /*10980*/  BRA `(.L_x_35377) ;  /* 0x000002c000007947 */ /* 0x000fea0003800000 */
.L_x_35389:
        /* <DEDUP_REMOVED lines=14> */
.L_x_35403:
[----:B------:R-:W-:Y:S05]  /*10a70*/  BSYNC B0 ;  /* 0x0000000000007941 */ /* 0x000fea0003800000 */
.L_x_35402:
[----:B------:R-:W-:-:S04]  /*10a80*/  FMUL.FTZ R0, R0, 1 ;  /* 0x3f80000000007820 */ /* 0x000fc80000410000 */
[----:B------:R0:W1:Y:S01]  /*10a90*/  F2F.F64.F32 R18, R0 ;  /* 0x0000000000127310 */ /* 0x0000620000201800 */
[----:B------:R-:W-:Y:S05]  /*10aa0*/  BRA `(.L_x_35377) ;  /* 0x000001a000007947 */ /* 0x000fea0003800000 */
.L_x_35376:
        /* <DEDUP_REMOVED lines=21> */
.L_x_35401:
[----:B------:R-:W2:Y:S02]  /*10c00*/  LDG.E.64 R18, [R2.64] ;  /* 0x0000002402127981 */ /* 0x000ea4000c1e1b00 */
[----:B--2---:R-:W0:Y:S01]  /*10c10*/  I2F.F64.U64 R18, R18 ;  /* 0x0000001200127312 */ /* 0x004e220000301800 */
[----:B------:R-:W-:Y:S05]  /*10c20*/  BRA `(.L_x_35377) ;  /* 0x0000002000007947 */ /* 0x000fea0003800000 */
.L_x_35400:
[----:B------:R-:W2:Y:S02]  /*10c30*/  LDG.E R2, [R2.64] ;  /* 0x0000002402027981 */ /* 0x000ea4000c1e1900 */
[----:B--2---:R0:W1:Y:S02]  /*10c40*/  I2F.F64.U32 R18, R2 ;  /* 0x0000000200127312 */ /* 0x0040640000201800 */
.L_x_35377:
        /* <DEDUP_REMOVED lines=17> */
.L_x_35407:
[----:B------:R-:W2:Y:S02]  /*10d60*/  LDG.E.U8 R2, [R22.64] ;  /* 0x0000002416027981 */ /* 0x000ea4000c1e1100 */
[----:B--2---:R-:W0:Y:S01]  /*10d70*/  I2F.F64.U16 R2, R2 ;  /* 0x0000000200027312 */ /* 0x004e220000101800 */
[----:B------:R-:W-:Y:S05]  /*10d80*/  BRA `(.L_x_35409) ;  /* 0x00000df000007947 */ /* 0x000fea0003800000 */
.L_x_35406:
        /* <DEDUP_REMOVED lines=9> */
.L_x_35411:
[----:B------:R-:W2:Y:S02]  /*10e20*/  LDG.E R2, [R22.64] ;  /* 0x0000002416027981 */ /* 0x000ea4000c1e1900 */
[----:B--2---:R-:W0:Y:S01]  /*10e30*/  I2F.F64 R2, R2 ;  /* 0x0000000200027312 */ /* 0x004e220000201c00 */
[----:B------:R-:W-:Y:S05]  /*10e40*/  BRA `(.L_x_35409) ;  /* 0x00000d3000007947 */ /* 0x000fea0003800000 */
.L_x_35410:
[----:B------:R-:W2:Y:S02]  /*10e50*/  LDG.E.U16 R2, [R22.64] ;  /* 0x0000002416027981 */ /* 0x000ea4000c1e1500 */
[----:B--2---:R-:W0:Y:S01]  /*10e60*/  I2F.F64.S16 R2, R2 ;  /* 0x0000000200027312 */ /* 0x004e220000101c00 */
[----:B------:R-:W-:Y:S05]  /*10e70*/  BRA `(.L_x_35409) ;  /* 0x00000d0000007947 */ /* 0x000fea0003800000 */
.L_x_35405:
        /* <DEDUP_REMOVED lines=10> */
.L_x_35413:
[----:B------:R-:W2:Y:S02]  /*10f20*/  LDG.E.U16 R0, [R22.64] ;  /* 0x0000002416007981 */ /* 0x000ea4000c1e1500 */
[----:B--2---:R-:W-:-:S05]  /*10f30*/  HADD2.F32 R0, -RZ, R0.H0_H0 ;  /* 0x20000000ff007230 */ /* 0x004fca0000004100 */
[----:B------:R-:W-:-:S04]  /*10f40*/  FMUL.FTZ R0, R0, 1 ;  /* 0x3f80000000007820 */ /* 0x000fc80000410000 */
[----:B------:R0:W2:Y:S01]  /*10f50*/  F2F.F64.F32 R2, R0 ;  /* 0x0000000000027310 */ /* 0x0000a20000201800 */
[----:B------:R-:W-:Y:S05]  /*10f60*/  BRA `(.L_x_35409) ;  /* 0x00000c1000007947 */ /* 0x000fea0003800000 */
.L_x_35412:
        /* <DEDUP_REMOVED lines=10> */
.L_x_35415:
[----:B------:R-:W2:Y:S02]  /*11010*/  LDG.E.U16 R22, [R22.64] ;  /* 0x0000002416167981 */ /* 0x000ea4000c1e1500 */
[----:B--2---:R-:W-:-:S05]  /*11020*/  HADD2.F32 R0, -RZ, R22.H0_H0 ;  /* 0x20000016ff007230 */ /* 0x004fca0000004100 */
[----:B------:R-:W-:-:S04]  /*11030*/  FMUL.FTZ R0, R0, 1 ;  /* 0x3f80000000007820 */ /* 0x000fc80000410000 */
[----:B------:R0:W2:Y:S01]  /*11040*/  F2F.F64.F32 R2, R0 ;  /* 0x0000000000027310 */ /* 0x0000a20000201800 */
[----:B------:R-:W-:Y:S05]  /*11050*/  BRA `(.L_x_35409) ;  /* 0x00000b2000007947 */ /* 0x000fea0003800000 */
.L_x_35414:
[----:B------:R0:W5:Y:S01]  /*11060*/  LDG.E.64 R2, [R22.64] ;  /* 0x0000002416027981 */ /* 0x000162000c1e1b00 */
[----:B------:R-:W-:Y:S05]  /*11070*/  BRA `(.L_x_35409) ;  /* 0x00000b0000007947 */ /* 0x000fea0003800000 */
.L_x_35404:
        /* <DEDUP_REMOVED lines=13> */
.L_x_35418:
[----:B------:R0:W5:Y:S01]  /*11150*/  LDG.E.64 R2, [R22.64] ;  /* 0x0000002416027981 */ /* 0x000162000c1e1b00 */
[----:B------:R-:W-:Y:S05]  /*11160*/  BRA `(.L_x_35409) ;  /* 0x00000a1000007947 */ /* 0x000fea0003800000 */
.L_x_35417:
        /* <DEDUP_REMOVED lines=28> */
.L_x_35420:
        /* <DEDUP_REMOVED lines=15> */
.L_x_35419:
[----:B------:R-:W2:Y:S02]  /*11420*/  LDG.E.U16 R0, [R22.64] ;  /* 0x0000002416007981 */ /* 0x000ea4000c1e1500 */
[----:B--2---:R-:W-:-:S05]  /*11430*/  PRMT R0, RZ, 0x5410, R0 ;  /* 0x00005410ff007816 */ /* 0x004fca0000000000 */
[----:B------:R-:W-:-:S04]  /*11440*/  FMUL.FTZ R0, R0, 1 ;  /* 0x3f80000000007820 */ /* 0x000fc80000410000 */
[----:B------:R0:W2:Y:S01]  /*11450*/  F2F.F64.F32 R2, R0 ;  /* 0x0000000000027310 */ /* 0x0000a20000201800 */
[----:B------:R-:W-:Y:S05]  /*11460*/  BRA `(.L_x_35409) ;  /* 0x0000071000007947 */ /* 0x000fea0003800000 */
.L_x_35416:
        /* <DEDUP_REMOVED lines=11> */
.L_x_35423:
        /* <DEDUP_REMOVED lines=21> */
.L_x_35427:
[----:B------:R-:W-:Y:S05]  /*11670*/  BSYNC B1 ;  /* 0x0000000000017941 */ /* 0x000fea0003800000 */
.L_x_35426:
[----:B------:R-:W-:Y:S01]  /*11680*/  LEA R3, R0, 0x3b800000, 0x17 ;  /* 0x3b80000000037811 */ /* 0x000fe200078eb8ff */
[----:B------:R-:W-:-:S05]  /*11690*/  IMAD.SHL.U32 R0, R2, 0x100000, RZ ;  /* 0x0010000002007824 */ /* 0x000fca00078e00ff */
[----:B------:R-:W-:Y:S02]  /*116a0*/  LOP3.LUT R0, R3, R0, R4, 0xfe, !PT ;  /* 0x0000000003007212 */ /* 0x000fe400078efe04 */
.L_x_35425:
[----:B------:R-:W-:Y:S05]  /*116b0*/  BSYNC B0 ;  /* 0x0000000000007941 */ /* 0x000fea0003800000 */
.L_x_35424:
[----:B------:R-:W-:-:S04]  /*116c0*/  FMUL.FTZ R0, R0, 1 ;  /* 0x3f80000000007820 */ /* 0x000fc80000410000 */
[----:B------:R0:W2:Y:S01]  /*116d0*/  F2F.F64.F32 R2, R0 ;  /* 0x0000000000027310 */ /* 0x0000a20000201800 */
[----:B------:R-:W-:Y:S05]  /*116e0*/  BRA `(.L_x_35409) ;  /* 0x0000049000007947 */ /* 0x000fea0003800000 */
.L_x_35422:
        /* <DEDUP_REMOVED lines=21> */
.L_x_35431:
[----:B------:R-:W-:Y:S05]  /*11840*/  BSYNC B1 ;  /* 0x0000000000017941 */ /* 0x000fea0003800000 */
.L_x_35430:
[----:B------:R-:W-:Y:S01]  /*11850*/  LEA R3, R0, 0x37800000, 0x17 ;  /* 0x3780000000037811 */ /* 0x000fe200078eb8ff */
[----:B------:R-:W-:-:S05]  /*11860*/  IMAD.SHL.U32 R0, R2, 0x200000, RZ ;  /* 0x0020000002007824 */ /* 0x000fca00078e00ff */
[----:B------:R-:W-:Y:S02]  /*11870*/  LOP3.LUT R0, R3, R0, R4, 0xfe, !PT ;  /* 0x0000000003007212 */ /* 0x000fe400078efe04 */
.L_x_35429:
[----:B------:R-:W-:Y:S05]  /*11880*/  BSYNC B0 ;  /* 0x0000000000007941 */ /* 0x000fea0003800000 */
.L_x_35428:
[----:B------:R-:W-:-:S04]  /*11890*/  FMUL.FTZ R0, R0, 1 ;  /* 0x3f80000000007820 */ /* 0x000fc80000410000 */
[----:B------:R0:W2:Y:S01]  /*118a0*/  F2F.F64.F32 R2, R0 ;  /* 0x0000000000027310 */ /* 0x0000a20000201800 */
[----:B------:R-:W-:Y:S05]  /*118b0*/  BRA `(.L_x_35409) ;  /* 0x000002c000007947 */ /* 0x000fea0003800000 */
.L_x_35421:
        /* <DEDUP_REMOVED lines=14> */
.L_x_35435:
[----:B------:R-:W-:Y:S05]  /*119a0*/  BSYNC B0 ;  /* 0x0000000000007941 */ /* 0x000fea0003800000 */
.L_x_35434:
[----:B------:R-:W-:-:S04]  /*119b0*/  FMUL.FTZ R0, R0, 1 ;  /* 0x3f80000000007820 */ /* 0x000fc80000410000 */
[----:B------:R0:W2:Y:S01]  /*119c0*/  F2F.F64.F32 R2, R0 ;  /* 0x0000000000027310 */ /* 0x0000a20000201800 */
[----:B------:R-:W-:Y:S05]  /*119d0*/  BRA `(.L_x_35409) ;  /* 0x000001a000007947 */ /* 0x000fea0003800000 */
.L_x_35408:
        /* <DEDUP_REMOVED lines=21> */
.L_x_35433:
[----:B------:R-:W2:Y:S02]  /*11b30*/  LDG.E.64 R2, [R22.64] ;  /* 0x0000002416027981 */ /* 0x000ea4000c1e1b00 */
[----:B--2---:R-:W0:Y:S01]  /*11b40*/  I2F.F64.U64 R2, R2 ;  /* 0x0000000200027312 */ /* 0x004e220000301800 */
[----:B------:R-:W-:Y:S05]  /*11b50*/  BRA `(.L_x_35409) ;  /* 0x0000002000007947 */ /* 0x000fea0003800000 */
.L_x_35432:
[----:B------:R-:W2:Y:S02]  /*11b60*/  LDG.E R2, [R22.64] ;  /* 0x0000002416027981 */ /* 0x000ea4000c1e1900 */
[----:B--2---:R-:W0:Y:S02]  /*11b70*/  I2F.F64.U32 R2, R2 ;  /* 0x0000000200027312 */ /* 0x004e240000201800 */
.L_x_35409:
        /* <DEDUP_REMOVED lines=39> */
.L_x_35441:
        /* <DEDUP_REMOVED lines=12> */
.L_x_35440:
[----:B------:R-:W-:Y:S05]  /*11eb0*/  BSYNC B1 ;  /* 0x0000000000017941 */ /* 0x000fea0003800000 */
.L_x_35439:
        /* <DEDUP_REMOVED lines=13> */
.L_x_35447:
        /* <DEDUP_REMOVED lines=33> */
.L_x_35446:
[----:B------:R-:W-:Y:S02]  /*121a0*/  IMAD.MOV.U32 R6, RZ, RZ, R12 ;  /* 0x000000ffff067224 */ /* 0x000fe400078e000c */
.L_x_35445:
[----:B------:R-:W-:Y:S05]  /*121b0*/  BSYNC B2 ;  /* 0x0000000000027941 */ /* 0x000fea0003800000 */
.L_x_35444:
[----:B------:R-:W-:-:S13]  /*121c0*/  ISETP.GE.U32.AND P0, PT, R9, 0xc, PT ;  /* 0x0000000c0900780c */ /* 0x000fda0003f06070 */
[----:B------:R-:W-:Y:S05]  /*121d0*/  @!P0 BRA `(.L_x_35443) ;  /* 0x0000076000008947 */ /* 0x000fea0003800000 */
[----:B------:R-:W-:Y:S02]  /*121e0*/  BSSY B2, `(.L_x_35448) ;  /* 0x0000074000027945 */ /* 0x000fe40003800000 */
.L_x_35449:
        /* <DEDUP_REMOVED lines=116> */
.L_x_35448:
[----:B------:R-:W-:Y:S02]  /*12930*/  IMAD.MOV.U32 R13, RZ, RZ, R9 ;  /* 0x000000ffff0d7224 */ /* 0x000fe400078e0009 */
.L_x_35443:
[----:B------:R-:W-:Y:S05]  /*12940*/  BSYNC B1 ;  /* 0x0000000000017941 */ /* 0x000fea0003800000 */
.L_x_35442:
        /* <DEDUP_REMOVED lines=20> */
.L_x_35451:
[----:B------:R-:W-:Y:S05]  /*12a90*/  BSYNC B1 ;  /* 0x0000000000017941 */ /* 0x000fea0003800000 */
.L_x_35450:
[----:B------:R-:W-:-:S05]  /*12aa0*/  IMAD.MOV.U32 R9, RZ, RZ, R11 ;  /* 0x000000ffff097224 */ /* 0x000fca00078e000b */
[----:B------:R-:W-:Y:S01]  /*12ab0*/  LOP3.LUT R9, R9, 0x80000000, R19, 0xb8, !PT ;  /* 0x8000000009097812 */ /* 0x000fe200078eb813 */
[----:B------:R-:W-:Y:S05]  /*12ac0*/  BRA `(.L_x_35438) ;  /* 0x0000006000007947 */ /* 0x000fea0003800000 */
.L_x_35437:
[----:B------:R-:W0:-:S06]  /*12ad0*/  DSETP.GTU.AND P0, PT, R4, +INF , PT ;  /* 0x7ff000000400742a */ /* 0x000e0c0003f0c000 */
[----:B0-----:R-:W0:-:S14]  /*12ae0*/  DSETP.LE.AND P0, PT, R6, +INF , !P0 ;  /* 0x7ff000000600742a */ /* 0x001e1c0004703000 */
[----:B0-----:R-:W0:-:S04]  /*12af0*/  @P0 DSETP.NEU.AND P1, PT, R6, +INF , PT ;  /* 0x7ff000000600042a */ /* 0x001e080003f2d000 */
[----:B------:R1:W2:-:S06]  /*12b00*/  @!P0 DADD R8, R2, R18 ;  /* 0x0000000002088229 */ /* 0x00028c0000000012 */
[----:B0-----:R-:W-:Y:S02]  /*12b10*/  @P0 FSEL R8, R18, RZ, P1 ;  /* 0x000000ff12080208 */ /* 0x001fe40000800000 */
[----:B------:R-:W-:Y:S02]  /*12b20*/  @P0 FSEL R9, R19, -QNAN , P1 ;  /* 0xfff8000013090808 */ /* 0x000fe40000800000 */
.L_x_35438:
[----:B-12---:R-:W-:Y:S05]  /*12b30*/  BSYNC B0 ;  /* 0x0000000000007941 */ /* 0x006fea0003800000 */
.L_x_35436:
        /* <DEDUP_REMOVED lines=21> */
.L_x_35455:
[----:B------:R-:W0:Y:S02]  /*12c90*/  F2I.S64.F64.TRUNC R4, R4 ;  /* 0x0000000400047311 */ /* 0x000e24000030d900 */
[----:B0-----:R-:W-:-:S05]  /*12ca0*/  IMAD.MOV.U32 R3, RZ, RZ, R4 ;  /* 0x000000ffff037224 */ /* 0x001fca00078e0004 */
[----:B------:R-:W-:Y:S01]  /*12cb0*/  STG.E.U8 [R16.64], R3 ;  /* 0x0000000310007986 */ /* 0x000fe2000c101124 */
[----:B------:R-:W-:Y:S05]  /*12cc0*/  EXIT ;  /* 0x000000000000794d */ /* 0x000fea0003800000 */
.L_x_35454:
        /* <DEDUP_REMOVED lines=9> */
.L_x_35458:
[----:B------:R-:W0:Y:S02]  /*12d60*/  F2I.F64.TRUNC R5, R4 ;  /* 0x0000000400057311 */ /* 0x000e24000030d100 */
[----:B0-----:R-:W-:Y:S01]  /*12d70*/  STG.E [R16.64], R5 ;  /* 0x0000000510007986 */ /* 0x001fe2000c101924 */
[----:B------:R-:W-:Y:S05]  /*12d80*/  EXIT ;  /* 0x000000000000794d */ /* 0x000fea0003800000 */
.L_x_35457:
[----:B------:R-:W0:Y:S02]  /*12d90*/  F2I.F64.TRUNC R5, R4 ;  /* 0x0000000400057311 */ /* 0x000e24000030d100 */
[----:B0-----:R-:W-:Y:S01]  /*12da0*/  STG.E.U16 [R16.64], R5 ;  /* 0x0000000510007986 */ /* 0x001fe2000c101524 */
[----:B------:R-:W-:Y:S05]  /*12db0*/  EXIT ;  /* 0x000000000000794d */ /* 0x000fea0003800000 */
.L_x_35453:
        /* <DEDUP_REMOVED lines=11> */
.L_x_35460:
[----:B------:R-:W0:Y:S01]  /*12e70*/  F2F.F32.F64 R0, R4 ;  /* 0x0000000400007310 */ /* 0x000e220000301000 */
[----:B------:R-:W0:-:S14]  /*12e80*/  DSETP.GEU.AND P0, PT, |R4|, c[0x2][0x0], PT ;  /* 0x008000000400762a */ /* 0x000e1c0003f0e200 */
[----:B0-----:R-:W-:-:S05]  /*12e90*/  @!P0 FMUL R0, R0, 1.175494350822287508e-38 ;  /* 0x0080000000008820 */ /* 0x001fca0000400000 */
[----:B------:R-:W-:-:S05]  /*12ea0*/  F2FP.PACK_AB R0, RZ, R0 ;  /* 0x00000000ff00723e */ /* 0x000fca00000000ff */
[----:B------:R-:W-:Y:S01]  /*12eb0*/  STG.E.U16 [R16.64], R0 ;  /* 0x0000000010007986 */ /* 0x000fe2000c101524 */
[----:B------:R-:W-:Y:S05]  /*12ec0*/  EXIT ;  /* 0x000000000000794d */ /* 0x000fea0003800000 */
.L_x_35459:
        /* <DEDUP_REMOVED lines=12> */
.L_x_35462:
[----:B------:R-:W0:Y:S01]  /*12f90*/  F2F.F32.F64 R0, R4 ;  /* 0x0000000400007310 */ /* 0x000e220000301000 */
[----:B------:R-:W0:-:S14]  /*12fa0*/  DSETP.GEU.AND P0, PT, |R4|, c[0x2][0x0], PT ;  /* 0x008000000400762a */ /* 0x000e1c0003f0e200 */
[----:B0-----:R-:W-:-:S05]  /*12fb0*/  @!P0 FMUL R0, R0, 1.175494350822287508e-38 ;  /* 0x0080000000008820 */ /* 0x001fca0000400000 */
[----:B------:R-:W-:-:S04]  /*12fc0*/  F2FP.PACK_AB R3, RZ, R0 ;  /* 0x00000000ff03723e */ /* 0x000fc800000000ff */
[----:B------:R-:W-:-:S05]  /*12fd0*/  PRMT R3, R3, 0x5410, RZ ;  /* 0x0000541003037816 */ /* 0x000fca00000000ff */
[----:B------:R-:W-:Y:S01]  /*12fe0*/  STG.E [R16.64], R3 ;  /* 0x0000000310007986 */ /* 0x000fe2000c101924 */
[----:B------:R-:W-:Y:S05]  /*12ff0*/  EXIT ;  /* 0x000000000000794d */ /* 0x000fea0003800000 */
.L_x_35461:
[----:B------:R-:W-:Y:S01]  /*13000*/  STG.E.64 [R16.64], R4 ;  /* 0x0000000410007986 */ /* 0x000fe2000c101b24 */
[----:B------:R-:W-:Y:S05]  /*13010*/  EXIT ;  /* 0x000000000000794d */ /* 0x000fea0003800000 */
.L_x_35452:
        /* <DEDUP_REMOVED lines=12> */
.L_x_35465:
[----:B------:R-:W-:-:S05]  /*130e0*/  CS2R R6, SRZ ;  /* 0x0000000000067805 */ /* 0x000fca000001ff00 */
[----:B------:R-:W-:Y:S01]  /*130f0*/  STG.E.128 [R16.64], R4 ;  /* 0x0000000410007986 */ /* 0x000fe2000c101d24 */
[----:B------:R-:W-:Y:S05]  /*13100*/  EXIT ;  /* 0x000000000000794d */ /* 0x000fea0003800000 */
.L_x_35464:
        /* <DEDUP_REMOVED lines=23> */
.L_x_35469:
[----:B------:R-:W-:Y:S05]  /*13280*/  BSYNC B0 ;  /* 0x0000000000007941 */ /* 0x000fea0003800000 */
.L_x_35468:
[----:B------:R-:W-:-:S05]  /*13290*/  LOP3.LUT R3, R0, R3, RZ, 0xfc, !PT ;  /* 0x0000000300037212 */ /* 0x000fca00078efcff */
[----:B------:R-:W-:Y:S01]  /*132a0*/  STG.E.U8 [R16.64], R3 ;  /* 0x0000000310007986 */ /* 0x000fe2000c101124 */
[----:B------:R-:W-:Y:S05]  /*132b0*/  EXIT ;  /* 0x000000000000794d */ /* 0x000fea0003800000 */
.L_x_35467:
        /* <DEDUP_REMOVED lines=15> */
.L_x_35471:
[----:B------:R-:W-:Y:S01]  /*133b0*/  IMAD.MOV.U32 R0, RZ, RZ, 0x7f ;  /* 0x0000007fff007424 */ /* 0x000fe200078e00ff */
[----:B------:R-:W-:-:S04]  /*133c0*/  ISETP.GT.U32.AND P0, PT, R2, 0x7f800000, PT ;  /* 0x7f8000000200780c */ /* 0x000fc80003f04070 */
[----:B------:R-:W-:-:S04]  /*133d0*/  SEL R0, R0, 0x7c, P0 ;  /* 0x0000007c00007807 */ /* 0x000fc80000000000 */
.L_x_35472:
[----:B------:R-:W-:Y:S05]  /*133e0*/  BSYNC B0 ;  /* 0x0000000000007941 */ /* 0x000fea0003800000 */
.L_x_35470:
[----:B------:R-:W-:-:S04]  /*133f0*/  LOP3.LUT R2, R3, 0x80000000, RZ, 0xc0, !PT ;  /* 0x8000000003027812 */ /* 0x000fc800078ec0ff */
[----:B------:R-:W-:-:S04]  /*13400*/  SHF.R.U32.HI R3, RZ, 0x18, R2 ;  /* 0x00000018ff037819 */ /* 0x000fc80000011602 */
[----:B------:R-:W-:-:S05]  /*13410*/  LOP3.LUT R3, R0, R3, RZ, 0xfc, !PT ;  /* 0x0000000300037212 */ /* 0x000fca00078efcff */
[----:B------:R-:W-:Y:S01]  /*13420*/  STG.E.U8 [R16.64], R3 ;  /* 0x0000000310007986 */ /* 0x000fe2000c101124 */
[----:B------:R-:W-:Y:S05]  /*13430*/  EXIT ;  /* 0x000000000000794d */ /* 0x000fea0003800000 */
.L_x_35466:
[----:B------:R-:W0:Y:S01]  /*13440*/  F2F.F32.F64 R0, R4 ;  /* 0x0000000400007310 */ /* 0x000e220000301000 */
[----:B------:R-:W0:-:S14]  /*13450*/  DSETP.GEU.AND P0, PT, |R4|, c[0x2][0x0], PT ;  /* 0x008000000400762a */ /* 0x000e1c0003f0e200 */
[----:B0-----:R-:W-:-:S05]  /*13460*/  @!P0 FMUL R0, R0, 1.175494350822287508e-38 ;  /* 0x0080000000008820 */ /* 0x001fca0000400000 */
[----:B------:R-:W-:-:S05]  /*13470*/  F2FP.BF16.PACK_AB R0, RZ, R0 ;  /* 0x00000000ff00723e */ /* 0x000fca00000010ff */
[----:B------:R-:W-:Y:S01]  /*13480*/  STG.E.U16 [R16.64], R0 ;  /* 0x0000000010007986 */ /* 0x000fe2000c101524 */
[----:B------:R-:W-:Y:S05]  /*13490*/  EXIT ;  /* 0x000000000000794d */ /* 0x000fea0003800000 */
.L_x_35463:
        /* <DEDUP_REMOVED lines=11> */
.L_x_35475:
        /* <DEDUP_REMOVED lines=19> */
.L_x_35478:
[----:B------:R-:W-:-:S04]  /*13680*/  LOP3.LUT R2, R3, 0x80000000, RZ, 0xc0, !PT ;  /* 0x8000000003027812 */ /* 0x000fc800078ec0ff */
[----:B------:R-:W-:-:S04]  /*13690*/  SHF.R.U32.HI R3, RZ, 0x18, R2 ;  /* 0x00000018ff037819 */ /* 0x000fc80000011602 */
[----:B------:R-:W-:-:S04]  /*136a0*/  LOP3.LUT R0, R0, R3, RZ, 0xfc, !PT ;  /* 0x0000000300007212 */ /* 0x000fc800078efcff */
[----:B------:R-:W-:Y:S02]  /*136b0*/  PRMT R8, R0, 0x7610, R8 ;  /* 0x0000761000087816 */ /* 0x000fe40000000008 */
.L_x_35477:
[----:B------:R-:W-:Y:S05]  /*136c0*/  BSYNC B0 ;  /* 0x0000000000007941 */ /* 0x000fea0003800000 */
.L_x_35476:
[----:B------:R-:W-:Y:S01]  /*136d0*/  STG.E.U8 [R16.64], R8 ;  /* 0x0000000810007986 */ /* 0x000fe2000c101124 */
[----:B------:R-:W-:Y:S05]  /*136e0*/  EXIT ;  /* 0x000000000000794d */ /* 0x000fea0003800000 */
.L_x_35474:
        /* <DEDUP_REMOVED lines=19> */
.L_x_35481:
[----:B------:R-:W-:-:S04]  /*13820*/  LOP3.LUT R2, R3, 0x80000000, RZ, 0xc0, !PT ;  /* 0x8000000003027812 */ /* 0x000fc800078ec0ff */
[----:B------:R-:W-:-:S04]  /*13830*/  SHF.R.U32.HI R3, RZ, 0x18, R2 ;  /* 0x00000018ff037819 */ /* 0x000fc80000011602 */
[----:B------:R-:W-:-:S04]  /*13840*/  LOP3.LUT R0, R0, R3, RZ, 0xfc, !PT ;  /* 0x0000000300007212 */ /* 0x000fc800078efcff */
[----:B------:R-:W-:Y:S02]  /*13850*/  PRMT R8, R0, 0x7610, R8 ;  /* 0x0000761000087816 */ /* 0x000fe40000000008 */
.L_x_35480:
[----:B------:R-:W-:Y:S05]  /*13860*/  BSYNC B0 ;  /* 0x0000000000007941 */ /* 0x000fea0003800000 */
.L_x_35479:
[----:B------:R-:W-:Y:S01]  /*13870*/  STG.E.U8 [R16.64], R8 ;  /* 0x0000000810007986 */ /* 0x000fe2000c101124 */
[----:B------:R-:W-:Y:S05]  /*13880*/  EXIT ;  /* 0x000000000000794d */ /* 0x000fea0003800000 */
.L_x_35473:
        /* <DEDUP_REMOVED lines=24> */
.L_x_35456:
        /* <DEDUP_REMOVED lines=20> */
.L_x_35483:
[----:B------:R-:W0:Y:S02]  /*13b50*/  F2I.U64.F64.TRUNC R4, R4 ;  /* 0x0000000400047311 */ /* 0x000e24000030d800 */
[----:B0-----:R-:W-:Y:S01]  /*13b60*/  STG.E.64 [R16.64], R4 ;  /* 0x0000000410007986 */ /* 0x001fe2000c101b24 */
[----:B------:R-:W-:Y:S05]  /*13b70*/  EXIT ;  /* 0x000000000000794d */ /* 0x000fea0003800000 */
.L_x_35482:
[----:B------:R-:W0:Y:S02]  /*13b80*/  F2I.U32.F64.TRUNC R5, R4 ;  /* 0x0000000400057311 */ /* 0x000e24000030d000 */
[----:B0-----:R-:W-:Y:S01]  /*13b90*/  STG.E [R16.64], R5 ;  /* 0x0000000510007986 */ /* 0x001fe2000c101924 */
[----:B------:R-:W-:Y:S05]  /*13ba0*/  EXIT ;  /* 0x000000000000794d */ /* 0x000fea0003800000 */
.L_x_35484:
        /* <DEDUP_REMOVED lines=13> */
.L_x_50769:


//--------------------- .text._ZN2at6native27unrolled_elementwise_kernelINS0_13BinaryFunctorIdddZZZNS0_21remainder_kernel_cudaERNS_18TensorIteratorBaseEENKUlvE0_clEvENKUlvE_clEvEUlddE_EESt5arrayIPcLm3EELi4E23TrivialOffsetCalculatorILi2EjESC_ILi1EjENS0_6memory12LoadWithCastILi2EEENSF_13StoreWithCastILi1EEEEEviT_T0_T2_T3_T4_T5_ --------------------------
	.section	.text._ZN2at6native27unrolled_elementwise_kernelINS0_13BinaryFunctorIdddZZZNS0_21remainder_kernel_cudaERNS_18TensorIteratorBaseEENKUlvE0_clEvENKUlvE_clEvEUlddE_EESt5arrayIPcLm3EELi4E23TrivialOffsetCalculatorILi2EjESC_ILi1EjENS0_6memory12LoadWithCastILi2EEENSF_13StoreWithCastILi1EEEEEviT_T0_T2_T3_T4_T5_,"ax",@progbits
	.sectioninfo	@"SHI_REGISTERS=40"
	.align	128
        .global         _ZN2at6native27unrolled_elementwise_kernelINS0_13BinaryFunctorIdddZZZNS0_21remainder_kernel_cudaERNS_18TensorIteratorBaseEENKUlvE0_clEvENKUlvE_clEvEUlddE_EESt5arrayIPcLm3EELi4E23TrivialOffsetCalculatorILi2EjESC_ILi1EjENS0_6memory12LoadWithCastILi2EEENSF_13StoreWithCastILi1EEEEEviT_T0_T2_T3_T4_T5_
        .type           _ZN2at6native27unrolled_elementwise_kernelINS0_13BinaryFunctorIdddZZZNS0_21remainder_kernel_cudaERNS_18TensorIteratorBaseEENKUlvE0_clEvENKUlvE_clEvEUlddE_EESt5arrayIPcLm3EELi4E23TrivialOffsetCalculatorILi2EjESC_ILi1EjENS0_6memory12LoadWithCastILi2EEENSF_13StoreWithCastILi1EEEEEviT_T0_T2_T3_T4_T5_,@function
        .size           _ZN2at6native27unrolled_elementwise_kernelINS0_13BinaryFunctorIdddZZZNS0_21remainder_kernel_cudaERNS_18TensorIteratorBaseEENKUlvE0_clEvENKUlvE_clEvEUlddE_EESt5arrayIPcLm3EELi4E23TrivialOffsetCalculatorILi2EjESC_ILi1EjENS0_6memory12LoadWithCastILi2EEENSF_13StoreWithCastILi1EEEEEviT_T0_T2_T3_T4_T5_,(.L_x_50770 - _ZN2at6native27unrolled_elementwise_kernelINS0_13BinaryFunctorIdddZZZNS0_21remainder_kernel_cudaERNS_18TensorIteratorBaseEENKUlvE0_clEvENKUlvE_clEvEUlddE_EESt5arrayIPcLm3EELi4E23TrivialOffsetCalculatorILi2EjESC_ILi1EjENS0_6memory12LoadWithCastILi2EEENSF_13StoreWithCastILi1EEEEEviT_T0_T2_T3_T4_T5_)
        .other          _ZN2at6native27unrolled_elementwise_kernelINS0_13BinaryFunctorIdddZZZNS0_21remainder_kernel_cudaERNS_18TensorIteratorBaseEENKUlvE0_clEvENKUlvE_clEvEUlddE_EESt5arrayIPcLm3EELi4E23TrivialOffsetCalculatorILi2EjESC_ILi1EjENS0_6memory12LoadWithCastILi2EEENSF_13StoreWithCastILi1EEEEEviT_T0_T2_T3_T4_T5_,@"STO_CUDA_ENTRY STV_DEFAULT"
_ZN2at6native27unrolled_elementwise_kernelINS0_13BinaryFunctorIdddZZZNS0_21remainder_kernel_cudaERNS_18TensorIteratorBaseEENKUlvE0_clEvENKUlvE_clEvEUlddE_EESt5arrayIPcLm3EELi4E23TrivialOffsetCalculatorILi2EjESC_ILi1EjENS0_6memory12LoadWithCastILi2EEENSF_13StoreWithCastILi1EEEEEviT_T0_T2_T3_T4_T5_:
.text._ZN2at6native27unrolled_elementwise_kernelINS0_13BinaryFunctorIdddZZZNS0_21remainder_kernel_cudaERNS_18TensorIteratorBaseEENKUlvE0_clEvENKUlvE_clEvEUlddE_EESt5arrayIPcLm3EELi4E23TrivialOffsetCalculatorILi2EjESC_ILi1EjENS0_6memory12LoadWithCastILi2EEENSF_13StoreWithCastILi1EEEEEviT_T0_T2_T3_T4_T5_:
        /* <DEDUP_REMOVED lines=32> */
.L_x_35490:
[----:B------:R-:W2:Y:S02]  /*0200*/  LDG.E.U8 R4, [R4.64] ;  /* 0x0000002404047981 */ /* 0x000ea4000c1e1100 */
[----:B--2---:R0:W1:Y:S01]  /*0210*/  I2F.F64.U16 R34, R4 ;  /* 0x0000000400227312 */ /* 0x0040620000101800 */
[----:B------:R-:W-:Y:S05]  /*0220*/  BRA `(.L_x_35492) ;  /* 0x00000e0000007947 */ /* 0x000fea0003800000 */
.L_x_35489:
        /* <DEDUP_REMOVED lines=9> */
.L_x_35494:
[----:B------:R-:W2:Y:S02]  /*02c0*/  LDG.E R4, [R4.64] ;  /* 0x0000002404047981 */ /* 0x000ea4000c1e1900 */
[----:B--2---:R0:W1:Y:S01]  /*02d0*/  I2F.F64 R34, R4 ;  /* 0x0000000400227312 */ /* 0x0040620000201c00 */
[----:B------:R-:W-:Y:S05]  /*02e0*/  BRA `(.L_x_35492) ;  /* 0x00000d4000007947 */ /* 0x000fea0003800000 */
.L_x_35493:
[----:B------:R-:W2:Y:S02]  /*02f0*/  LDG.E.U16 R4, [R4.64] ;  /* 0x0000002404047981 */ /* 0x000ea4000c1e1500 */
[----:B--2---:R0:W1:Y:S01]  /*0300*/  I2F.F64.S16 R34, R4 ;  /* 0x0000000400227312 */ /* 0x0040620000101c00 */
[----:B------:R-:W-:Y:S05]  /*0310*/  BRA `(.L_x_35492) ;  /* 0x00000d1000007947 */ /* 0x000fea0003800000 */
.L_x_35488:
        /* <DEDUP_REMOVED lines=10> */
.L_x_35496:
[----:B------:R-:W2:Y:S02]  /*03c0*/  LDG.E.U16 R0, [R4.64] ;  /* 0x0000002404007981 */ /* 0x000ea4000c1e1500 */
[----:B--2---:R-:W-:-:S05]  /*03d0*/  HADD2.F32 R0, -RZ, R0.H0_H0 ;  /* 0x20000000ff007230 */ /* 0x004fca0000004100 */
[----:B------:R-:W-:-:S04]  /*03e0*/  FMUL.FTZ R0, R0, 1 ;  /* 0x3f80000000007820 */ /* 0x000fc80000410000 */
[----:B------:R0:W1:Y:S01]  /*03f0*/  F2F.F64.F32 R34, R0 ;  /* 0x0000000000227310 */ /* 0x0000620000201800 */
[----:B------:R-:W-:Y:S05]  /*0400*/  BRA `(.L_x_35492) ;  /* 0x00000c2000007947 */ /* 0x000fea0003800000 */
.L_x_35495:
        /* <DEDUP_REMOVED lines=10> */
.L_x_35498:
[----:B------:R-:W2:Y:S02]  /*04b0*/  LDG.E.U16 R4, [R4.64] ;  /* 0x0000002404047981 */ /* 0x000ea4000c1e1500 */
[----:B--2---:R-:W-:-:S05]  /*04c0*/  HADD2.F32 R0, -RZ, R4.H0_H0 ;  /* 0x20000004ff007230 */ /* 0x004fca0000004100 */
[----:B------:R-:W-:-:S04]  /*04d0*/  FMUL.FTZ R0, R0, 1 ;  /* 0x3f80000000007820 */ /* 0x000fc80000410000 */
[----:B------:R0:W1:Y:S01]  /*04e0*/  F2F.F64.F32 R34, R0 ;  /* 0x0000000000227310 */ /* 0x0000620000201800 */
[----:B------:R-:W-:Y:S05]  /*04f0*/  BRA `(.L_x_35492) ;  /* 0x00000b3000007947 */ /* 0x000fea0003800000 */
.L_x_35497:
[----:B------:R0:W5:Y:S01]  /*0500*/  LDG.E.64 R34, [R4.64] ;  /* 0x0000002404227981 */ /* 0x000162000c1e1b00 */
[----:B------:R-:W-:Y:S05]  /*0510*/  BRA `(.L_x_35492) ;  /* 0x00000b1000007947 */ /* 0x000fea0003800000 */
.L_x_35487:
        /* <DEDUP_REMOVED lines=13> */
.L_x_35501:
[----:B------:R0:W5:Y:S01]  /*05f0*/  LDG.E.64 R34, [R4.64] ;  /* 0x0000002404227981 */ /* 0x000162000c1e1b00 */
[----:B------:R-:W-:Y:S05]  /*0600*/  BRA `(.L_x_35492) ;  /* 0x00000a2000007947 */ /* 0x000fea0003800000 */
.L_x_35500:
        /* <DEDUP_REMOVED lines=28> */
.L_x_35503:
        /* <DEDUP_REMOVED lines=16> */
.L_x_35502:
[----:B------:R-:W2:Y:S02]  /*08d0*/  LDG.E.U16 R0, [R4.64] ;  /* 0x0000002404007981 */ /* 0x000ea4000c1e1500 */
[----:B--2---:R-:W-:-:S05]  /*08e0*/  PRMT R0, RZ, 0x5410, R0 ;  /* 0x00005410ff007816 */ /* 0x004fca0000000000 */
[----:B------:R-:W-:-:S04]  /*08f0*/  FMUL.FTZ R0, R0, 1 ;  /* 0x3f80000000007820 */ /* 0x000fc80000410000 */
[----:B------:R0:W1:Y:S01]  /*0900*/  F2F.F64.F32 R34, R0 ;  /* 0x0000000000227310 */ /* 0x0000620000201800 */
[----:B------:R-:W-:Y:S05]  /*0910*/  BRA `(.L_x_35492) ;  /* 0x0000071000007947 */ /* 0x000fea0003800000 */
.L_x_35499:
        /* <DEDUP_REMOVED lines=11> */
.L_x_35506:
        /* <DEDUP_REMOVED lines=21> */
.L_x_35510:
[----:B------:R-:W-:Y:S05]  /*0b20*/  BSYNC B1 ;  /* 0x0000000000017941 */ /* 0x000fea0003800000 */
.L_x_35509:
[----:B------:R-:W-:Y:S01]  /*0b30*/  LEA R5, R0, 0x3b800000, 0x17 ;  /* 0x3b80000000057811 */ /* 0x000fe200078eb8ff */
[----:B------:R-:W-:-:S05]  /*0b40*/  IMAD.SHL.U32 R0, R3, 0x100000, RZ ;  /* 0x0010000003007824 */ /* 0x000fca00078e00ff */
[----:B------:R-:W-:Y:S02]  /*0b50*/  LOP3.LUT R0, R5, R0, R6, 0xfe, !PT ;  /* 0x0000000005007212 */ /* 0x000fe400078efe06 */
.L_x_35508:
[----:B------:R-:W-:Y:S05]  /*0b60*/  BSYNC B0 ;  /* 0x0000000000007941 */ /* 0x000fea0003800000 */
.L_x_35507:
[----:B------:R-:W-:-:S04]  /*0b70*/  FMUL.FTZ R0, R0, 1 ;  /* 0x3f80000000007820 */ /* 0x000fc80000410000 */
[----:B------:R0:W1:Y:S01]  /*0b80*/  F2F.F64.F32 R34, R0 ;  /* 0x0000000000227310 */ /* 0x0000620000201800 */
[----:B------:R-:W-:Y:S05]  /*0b90*/  BRA `(.L_x_35492) ;  /* 0x0000049000007947 */ /* 0x000fea0003800000 */
.L_x_35505:
        /* <DEDUP_REMOVED lines=21> */
.L_x_35514:
[----:B------:R-:W-:Y:S05]  /*0cf0*/  BSYNC B1 ;  /* 0x0000000000017941 */ /* 0x000fea0003800000 */
.L_x_35513:
[----:B------:R-:W-:Y:S01]  /*0d00*/  LEA R5, R0, 0x37800000, 0x17 ;  /* 0x3780000000057811 */ /* 0x000fe200078eb8ff */
[----:B------:R-:W-:-:S05]  /*0d10*/  IMAD.SHL.U32 R0, R3, 0x200000, RZ ;  /* 0x0020000003007824 */ /* 0x000fca00078e00ff */
[----:B------:R-:W-:Y:S02]  /*0d20*/  LOP3.LUT R0, R5, R0, R6, 0xfe, !PT ;  /* 0x0000000005007212 */ /* 0x000fe400078efe06 */
.L_x_35512:
[----:B------:R-:W-:Y:S05]  /*0d30*/  BSYNC B0 ;  /* 0x0000000000007941 */ /* 0x000fea0003800000 */
.L_x_35511:
[----:B------:R-:W-:-:S04]  /*0d40*/  FMUL.FTZ R0, R0, 1 ;  /* 0x3f80000000007820 */ /* 0x000fc80000410000 */
[----:B------:R0:W1:Y:S01]  /*0d50*/  F2F.F64.F32 R34, R0 ;  /* 0x0000000000227310 */ /* 0x0000620000201800 */
[----:B------:R-:W-:Y:S05]  /*0d60*/  BRA `(.L_x_35492) ;  /* 0x000002c000007947 */ /* 0x000fea0003800000 */
.L_x_35504:
        /* <DEDUP_REMOVED lines=14> */
.L_x_35518:
[----:B------:R-:W-:Y:S05]  /*0e50*/  BSYNC B0 ;  /* 0x0000000000007941 */ /* 0x000fea0003800000 */
.L_x_35517:
[----:B------:R-:W-:-:S04]  /*0e60*/  FMUL.FTZ R0, R0, 1 ;  /* 0x3f80000000007820 */ /* 0x000fc80000410000 */
[----:B------:R0:W1:Y:S01]  /*0e70*/  F2F.F64.F32 R34, R0 ;  /* 0x0000000000227310 */ /* 0x0000620000201800 */
[----:B------:R-:W-:Y:S05]  /*0e80*/  BRA `(.L_x_35492) ;  /* 0x000001a000007947 */ /* 0x000fea0003800000 */
.L_x_35491:
        /* <DEDUP_REMOVED lines=21> */
.L_x_35516:
[----:B------:R-:W2:Y:S02]  /*0fe0*/  LDG.E.64 R34, [R4.64] ;  /* 0x0000002404227981 */ /* 0x000ea4000c1e1b00 */
[----:B--2---:R-:W0:Y:S01]  /*0ff0*/  I2F.F64.U64 R34, R34 ;  /* 0x0000002200227312 */ /* 0x004e220000301800 */
[----:B------:R-:W-:Y:S05]  /*1000*/  BRA `(.L_x_35492) ;  /* 0x0000002000007947 */ /* 0x000fea0003800000 */
.L_x_35515:
[----:B------:R-:W2:Y:S02]  /*1010*/  LDG.E R4, [R4.64] ;  /* 0x0000002404047981 */ /* 0x000ea4000c1e1900 */
[----:B--2---:R0:W1:Y:S02]  /*1020*/  I2F.F64.U32 R34, R4 ;  /* 0x0000000400227312 */ /* 0x0040640000201800 */
.L_x_35492:
        /* <DEDUP_REMOVED lines=17> */
.L_x_35522:
[----:B------:R-:W2:Y:S02]  /*1140*/  LDG.E.U8 R4, [R4.64] ;  /* 0x0000002404047981 */ /* 0x000ea4000c1e1100 */
[----:B--2---:R0:W2:Y:S01]  /*1150*/  I2F.F64.U16 R32, R4 ;  /* 0x0000000400207312 */ /* 0x0040a20000101800 */
[----:B------:R-:W-:Y:S05]  /*1160*/  BRA `(.L_x_35524) ;  /* 0x00000df000007947 */ /* 0x000fea0003800000 */
.L_x_35521:
        /* <DEDUP_REMOVED lines=9> */
.L_x_35526:
[----:B------:R-:W2:Y:S02]  /*1200*/  LDG.E R4, [R4.64] ;  /* 0x0000002404047981 */ /* 0x000ea4000c1e1900 */
[----:B--2---:R0:W2:Y:S01]  /*1210*/  I2F.F64 R32, R4 ;  /* 0x0000000400207312 */ /* 0x0040a20000201c00 */
[----:B------:R-:W-:Y:S05]  /*1220*/  BRA `(.L_x_35524) ;  /* 0x00000d3000007947 */ /* 0x000fea0003800000 */
.L_x_35525:
[----:B------:R-:W2:Y:S02]  /*1230*/  LDG.E.U16 R4, [R4.64] ;  /* 0x0000002404047981 */ /* 0x000ea4000c1e1500 */
[----:B--2---:R0:W2:Y:S01]  /*1240*/  I2F.F64.S16 R32, R4 ;  /* 0x0000000400207312 */ /* 0x0040a20000101c00 */
[----:B------:R-:W-:Y:S05]  /*1250*/  BRA `(.L_x_35524) ;  /* 0x00000d0000007947 */ /* 0x000fea0003800000 */
.L_x_35520:
        /* <DEDUP_REMOVED lines=10> */
.L_x_35528:
[----:B------:R-:W2:Y:S02]  /*1300*/  LDG.E.U16 R0, [R4.64] ;  /* 0x0000002404007981 */ /* 0x000ea4000c1e1500 */
[----:B--2---:R-:W-:-:S05]  /*1310*/  HADD2.F32 R0, -RZ, R0.H0_H0 ;  /* 0x20000000ff007230 */ /* 0x004fca0000004100 */
[----:B------:R-:W-:-:S04]  /*1320*/  FMUL.FTZ R0, R0, 1 ;  /* 0x3f80000000007820 */ /* 0x000fc80000410000 */
[----:B------:R0:W2:Y:S01]  /*1330*/  F2F.F64.F32 R32, R0 ;  /* 0x0000000000207310 */ /* 0x0000a20000201800 */
[----:B------:R-:W-:Y:S05]  /*1340*/  BRA `(.L_x_35524) ;  /* 0x00000c1000007947 */ /* 0x000fea0003800000 */
.L_x_35527:
        /* <DEDUP_REMOVED lines=10> */
.L_x_35530:
[----:B------:R-:W2:Y:S02]  /*13f0*/  LDG.E.U16 R4, [R4.64] ;  /* 0x0000002404047981 */ /* 0x000ea4000c1e1500 */
[----:B--2---:R-:W-:-:S05]  /*1400*/  HADD2.F32 R0, -RZ, R4.H0_H0 ;  /* 0x20000004ff007230 */ /* 0x004fca0000004100 */
[----:B------:R-:W-:-:S04]  /*1410*/  FMUL.FTZ R0, R0, 1 ;  /* 0x3f80000000007820 */ /* 0x000fc80000410000 */
[----:B------:R0:W2:Y:S01]  /*1420*/  F2F.F64.F32 R32, R0 ;  /* 0x0000000000207310 */ /* 0x0000a20000201800 */
[----:B------:R-:W-:Y:S05]  /*1430*/  BRA `(.L_x_35524) ;  /* 0x00000b2000007947 */ /* 0x000fea0003800000 */
.L_x_35529:
[----:B------:R0:W5:Y:S01]  /*1440*/  LDG.E.64 R32, [R4.64] ;  /* 0x0000002404207981 */ /* 0x000162000c1e1b00 */
[----:B------:R-:W-:Y:S05]  /*1450*/  BRA `(.L_x_35524) ;  /* 0x00000b0000007947 */ /* 0x000fea0003800000 */
.L_x_35519:
        /* <DEDUP_REMOVED lines=13> */
.L_x_35533:
[----:B------:R0:W5:Y:S01]  /*1530*/  LDG.E.64 R32, [R4.64] ;  /* 0x0000002404207981 */ /* 0x000162000c1e1b00 */
[----:B------:R-:W-:Y:S05]  /*1540*/  BRA `(.L_x_35524) ;  /* 0x00000a1000007947 */ /* 0x000fea0003800000 */
.L_x_35532:
        /* <DEDUP_REMOVED lines=28> */
.L_x_35535:
        /* <DEDUP_REMOVED lines=15> */
.L_x_35534:
[----:B------:R-:W2:Y:S02]  /*1800*/  LDG.E.U16 R0, [R4.64] ;  /* 0x0000002404007981 */ /* 0x000ea4000c1e1500 */
[----:B--2---:R-:W-:-:S05]  /*1810*/  PRMT R0, RZ, 0x5410, R0 ;  /* 0x00005410ff007816 */ /* 0x004fca0000000000 */
[----:B------:R-:W-:-:S04]  /*1820*/  FMUL.FTZ R0, R0, 1 ;  /* 0x3f80000000007820 */ /* 0x000fc80000410000 */
[----:B------:R0:W2:Y:S01]  /*1830*/  F2F.F64.F32 R32, R0 ;  /* 0x0000000000207310 */ /* 0x0000a20000201800 */
[----:B------:R-:W-:Y:S05]  /*1840*/  BRA `(.L_x_35524) ;  /* 0x0000071000007947 */ /* 0x000fea0003800000 */
.L_x_35531:
        /* <DEDUP_REMOVED lines=11> */
.L_x_35538:
        /* <DEDUP_REMOVED lines=21> */
.L_x_35542:
[----:B------:R-:W-:Y:S05]  /*1a50*/  BSYNC B1 ;  /* 0x0000000000017941 */ /* 0x000fea0003800000 */
.L_x_35541:
[----:B------:R-:W-:Y:S01]  /*1a60*/  LEA R5, R0, 0x3b800000, 0x17 ;  /* 0x3b80000000057811 */ /* 0x000fe200078eb8ff */
[----:B------:R-:W-:-:S05]  /*1a70*/  IMAD.SHL.U32 R0, R3, 0x100000, RZ ;  /* 0x0010000003007824 */ /* 0x000fca00078e00ff */
[----:B------:R-:W-:Y:S02]  /*1a80*/  LOP3.LUT R0, R5, R0, R6, 0xfe, !PT ;  /* 0x0000000005007212 */ /* 0x000fe400078efe06 */
.L_x_35540:
[----:B------:R-:W-:Y:S05]  /*1a90*/  BSYNC B0 ;  /* 0x0000000000007941 */ /* 0x000fea0003800000 */
.L_x_35539:
[----:B------:R-:W-:-:S04]  /*1aa0*/  FMUL.FTZ R0, R0, 1 ;  /* 0x3f80000000007820 */ /* 0x000fc80000410000 */
[----:B------:R0:W2:Y:S01]  /*1ab0*/  F2F.F64.F32 R32, R0 ;  /* 0x0000000000207310 */ /* 0x0000a20000201800 */
[----:B------:R-:W-:Y:S05]  /*1ac0*/  BRA `(.L_x_35524) ;  /* 0x0000049000007947 */ /* 0x000fea0003800000 */
.L_x_35537:
        /* <DEDUP_REMOVED lines=21> */
.L_x_35546:
[----:B------:R-:W-:Y:S05]  /*1c20*/  BSYNC B1 ;  /* 0x0000000000017941 */ /* 0x000fea0003800000 */
.L_x_35545:
[----:B------:R-:W-:Y:S01]  /*1c30*/  LEA R5, R0, 0x37800000, 0x17 ;  /* 0x3780000000057811 */ /* 0x000fe200078eb8ff */
[----:B------:R-:W-:-:S05]  /*1c40*/  IMAD.SHL.U32 R0, R3, 0x200000, RZ ;  /* 0x0020000003007824 */ /* 0x000fca00078e00ff */
[----:B------:R-:W-:Y:S02]  /*1c50*/  LOP3.LUT R0, R5, R0, R6, 0xfe, !PT ;  /* 0x0000000005007212 */ /* 0x000fe400078efe06 */
.L_x_35544:
[----:B------:R-:W-:Y:S05]  /*1c60*/  BSYNC B0 ;  /* 0x0000000000007941 */ /* 0x000fea0003800000 */
.L_x_35543:
[----:B------:R-:W-:-:S04]  /*1c70*/  FMUL.FTZ R0, R0, 1 ;  /* 0x3f80000000007820 */ /* 0x000fc80000410000 */
[----:B------:R0:W2:Y:S01]  /*1c80*/  F2F.F64.F32 R32, R0 ;  /* 0x0000000000207310 */ /* 0x0000a20000201800 */
[----:B------:R-:W-:Y:S05]  /*1c90*/  BRA `(.L_x_35524) ;  /* 0x000002c000007947 */ /* 0x000fea0003800000 */
.L_x_35536:
        /* <DEDUP_REMOVED lines=14> */
.L_x_35550:
[----:B------:R-:W-:Y:S05]  /*1d80*/  BSYNC B0 ;  /* 0x0000000000007941 */ /* 0x000fea0003800000 */
.L_x_35549:
[----:B------:R-:W-:-:S04]  /*1d90*/  FMUL.FTZ R0, R0, 1 ;  /* 0x3f80000000007820 */ /* 0x000fc80000410000 */
[----:B------:R0:W2:Y:S01]  /*1da0*/  F2F.F64.F32 R32, R0 ;  /* 0x0000000000207310 */ /* 0x0000a20000201800 */
[----:B------:R-:W-:Y:S05]  /*1db0*/  BRA `(.L_x_35524) ;  /* 0x000001a000007947 */ /* 0x000fea0003800000 */
.L_x_35523:
        /* <DEDUP_REMOVED lines=21> */
.L_x_35548:
[----:B------:R-:W2:Y:S02]  /*1f10*/  LDG.E.64 R32, [R4.64] ;  /* 0x0000002404207981 */ /* 0x000ea4000c1e1b00 */
[----:B--2---:R-:W0:Y:S01]  /*1f20*/  I2F.F64.U64 R32, R32 ;  /* 0x0000002000207312 */ /* 0x004e220000301800 */
[----:B------:R-:W-:Y:S05]  /*1f30*/  BRA `(.L_x_35524) ;  /* 0x0000002000007947 */ /* 0x000fea0003800000 */
.L_x_35547:
[----:B------:R-:W2:Y:S02]  /*1f40*/  LDG.E R4, [R4.64] ;  /* 0x0000002404047981 */ /* 0x000ea4000c1e1900 */
[----:B--2---:R0:W2:Y:S02]  /*1f50*/  I2F.F64.U32 R32, R4 ;  /* 0x0000000400207312 */ /* 0x0040a40000201800 */
.L_x_35524:
[----:B------:R-:W3:Y:S02]  /*1f60*/  S2R R36, SR_TID.X ;  /* 0x0000000000247919 */ /* 0x000ee40000002100 */
[----:B---3--:R-:W-:Y:S02]  /*1f70*/  IADD3 R36, R36, 0x80, RZ ;  /* 0x0000008024247810 */ /* 0x008fe40007ffe0ff */
.L_x_35486:
[----:B-1-3--:R-:W-:Y:S05]  /*1f80*/  BSYNC B6 ;  /* 0x0000000000067941 */ /* 0x00afea0003800000 */
.L_x_35485:
        /* <DEDUP_REMOVED lines=22> */
.L_x_35556:
[----:B------:R-:W3:Y:S02]  /*20f0*/  LDG.E.U8 R4, [R4.64] ;  /* 0x0000002404047981 */ /* 0x000ee4000c1e1100 */
[----:B---3--:R0:W1:Y:S01]  /*2100*/  I2F.F64.U16 R28, R4 ;  /* 0x00000004001c7312 */ /* 0x0080620000101800 */
[----:B------:R-:W-:Y:S05]  /*2110*/  BRA `(.L_x_35558) ;  /* 0x00000df000007947 */ /* 0x000fea0003800000 */
.L_x_35555:
        /* <DEDUP_REMOVED lines=9> */
.L_x_35560:
[----:B------:R-:W3:Y:S02]  /*21b0*/  LDG.E R4, [R4.64] ;  /* 0x0000002404047981 */ /* 0x000ee4000c1e1900 */
[----:B---3--:R0:W1:Y:S01]  /*21c0*/  I2F.F64 R28, R4 ;  /* 0x00000004001c7312 */ /* 0x0080620000201c00 */
[----:B------:R-:W-:Y:S05]  /*21d0*/  BRA `(.L_x_35558) ;  /* 0x00000d3000007947 */ /* 0x000fea0003800000 */
.L_x_35559:
[----:B------:R-:W3:Y:S02]  /*21e0*/  LDG.E.U16 R4, [R4.64] ;  /* 0x0000002404047981 */ /* 0x000ee4000c1e1500 */
[----:B---3--:R0:W1:Y:S01]  /*21f0*/  I2F.F64.S16 R28, R4 ;  /* 0x00000004001c7312 */ /* 0x0080620000101c00 */
[----:B------:R-:W-:Y:S05]  /*2200*/  BRA `(.L_x_35558) ;  /* 0x00000d0000007947 */ /* 0x000fea0003800000 */
.L_x_35554:
        /* <DEDUP_REMOVED lines=10> */
.L_x_35562:
[----:B------:R-:W3:Y:S02]  /*22b0*/  LDG.E.U16 R0, [R4.64] ;  /* 0x0000002404007981 */ /* 0x000ee4000c1e1500 */
[----:B---3--:R-:W-:-:S05]  /*22c0*/  HADD2.F32 R0, -RZ, R0.H0_H0 ;  /* 0x20000000ff007230 */ /* 0x008fca0000004100 */
[----:B------:R-:W-:-:S04]  /*22d0*/  FMUL.FTZ R0, R0, 1 ;  /* 0x3f80000000007820 */ /* 0x000fc80000410000 */
[----:B------:R0:W1:Y:S01]  /*22e0*/  F2F.F64.F32 R28, R0 ;  /* 0x00000000001c7310 */ /* 0x0000620000201800 */
[----:B------:R-:W-:Y:S05]  /*22f0*/  BRA `(.L_x_35558) ;  /* 0x00000c1000007947 */ /* 0x000fea0003800000 */
.L_x_35561:
        /* <DEDUP_REMOVED lines=10> */
.L_x_35564:
[----:B------:R-:W3:Y:S02]  /*23a0*/  LDG.E.U16 R4, [R4.64] ;  /* 0x0000002404047981 */ /* 0x000ee4000c1e1500 */
[----:B---3--:R-:W-:-:S05]  /*23b0*/  HADD2.F32 R0, -RZ, R4.H0_H0 ;  /* 0x20000004ff007230 */ /* 0x008fca0000004100 */
[----:B------:R-:W-:-:S04]  /*23c0*/  FMUL.FTZ R0, R0, 1 ;  /* 0x3f80000000007820 */ /* 0x000fc80000410000 */
[----:B------:R0:W1:Y:S01]  /*23d0*/  F2F.F64.F32 R28, R0 ;  /* 0x00000000001c7310 */ /* 0x0000620000201800 */
[----:B------:R-:W-:Y:S05]  /*23e0*/  BRA `(.L_x_35558) ;  /* 0x00000b2000007947 */ /* 0x000fea0003800000 */
.L_x_35563:
[----:B------:R0:W5:Y:S01]  /*23f0*/  LDG.E.64 R28, [R4.64] ;  /* 0x00000024041c7981 */ /* 0x000162000c1e1b00 */
[----:B------:R-:W-:Y:S05]  /*2400*/  BRA `(.L_x_35558) ;  /* 0x00000b0000007947 */ /* 0x000fea0003800000 */
.L_x_35553:
        /* <DEDUP_REMOVED lines=13> */
.L_x_35567:
[----:B------:R0:W5:Y:S01]  /*24e0*/  LDG.E.64 R28, [R4.64] ;  /* 0x00000024041c7981 */ /* 0x000162000c1e1b00 */
[----:B------:R-:W-:Y:S05]  /*24f0*/  BRA `(.L_x_35558) ;  /* 0x00000a1000007947 */ /* 0x000fea0003800000 */
.L_x_35566:
        /* <DEDUP_REMOVED lines=28> */
.L_x_35569:
        /* <DEDUP_REMOVED lines=15> */
.L_x_35568:
[----:B------:R-:W3:Y:S02]  /*27b0*/  LDG.E.U16 R0, [R4.64] ;  /* 0x0000002404007981 */ /* 0x000ee4000c1e1500 */
[----:B---3--:R-:W-:-:S05]  /*27c0*/  PRMT R0, RZ, 0x5410, R0 ;  /* 0x00005410ff007816 */ /* 0x008fca0000000000 */
[----:B------:R-:W-:-:S04]  /*27d0*/  FMUL.FTZ R0, R0, 1 ;  /* 0x3f80000000007820 */ /* 0x000fc80000410000 */
[----:B------:R0:W1:Y:S01]  /*27e0*/  F2F.F64.F32 R28, R0 ;  /* 0x00000000001c7310 */ /* 0x0000620000201800 */
[----:B------:R-:W-:Y:S05]  /*27f0*/  BRA `(.L_x_35558) ;  /* 0x0000071000007947 */ /* 0x000fea0003800000 */
.L_x_35565:
        /* <DEDUP_REMOVED lines=11> */
.L_x_35572:
        /* <DEDUP_REMOVED lines=21> */
.L_x_35576:
[----:B------:R-:W-:Y:S05]  /*2a00*/  BSYNC B1 ;  /* 0x0000000000017941 */ /* 0x000fea0003800000 */
.L_x_35575:
[----:B------:R-:W-:Y:S01]  /*2a10*/  LEA R5, R0, 0x3b800000, 0x17 ;  /* 0x3b80000000057811 */ /* 0x000fe200078eb8ff */
[----:B------:R-:W-:-:S05]  /*2a20*/  IMAD.SHL.U32 R0, R3, 0x100000, RZ ;  /* 0x0010000003007824 */ /* 0x000fca00078e00ff */
[----:B------:R-:W-:Y:S02]  /*2a30*/  LOP3.LUT R0, R5, R0, R6, 0xfe, !PT ;  /* 0x0000000005007212 */ /* 0x000fe400078efe06 */
.L_x_35574:
[----:B------:R-:W-:Y:S05]  /*2a40*/  BSYNC B0 ;  /* 0x0000000000007941 */ /* 0x000fea0003800000 */
.L_x_35573:
[----:B------:R-:W-:-:S04]  /*2a50*/  FMUL.FTZ R0, R0, 1 ;  /* 0x3f80000000007820 */ /* 0x000fc80000410000 */
[----:B------:R0:W1:Y:S01]  /*2a60*/  F2F.F64.F32 R28, R0 ;  /* 0x00000000001c7310 */ /* 0x0000620000201800 */
[----:B------:R-:W-:Y:S05]  /*2a70*/  BRA `(.L_x_35558) ;  /* 0x0000049000007947 */ /* 0x000fea0003800000 */
.L_x_35571:
        /* <DEDUP_REMOVED lines=21> */
.L_x_35580:
[----:B------:R-:W-:Y:S05]  /*2bd0*/  BSYNC B1 ;  /* 0x0000000000017941 */ /* 0x000fea0003800000 */
.L_x_35579:
[----:B------:R-:W-:Y:S01]  /*2be0*/  LEA R5, R0, 0x37800000, 0x17 ;  /* 0x3780000000057811 */ /* 0x000fe200078eb8ff */
[----:B------:R-:W-:-:S05]  /*2bf0*/  IMAD.SHL.U32 R0, R3, 0x200000, RZ ;  /* 0x0020000003007824 */ /* 0x000fca00078e00ff */
[----:B------:R-:W-:Y:S02]  /*2c00*/  LOP3.LUT R0, R5, R0, R6, 0xfe, !PT ;  /* 0x0000000005007212 */ /* 0x000fe400078efe06 */
.L_x_35578:
[----:B------:R-:W-:Y:S05]  /*2c10*/  BSYNC B0 ;  /* 0x0000000000007941 */ /* 0x000fea0003800000 */
.L_x_35577:
[----:B------:R-:W-:-:S04]  /*2c20*/  FMUL.FTZ R0, R0, 1 ;  /* 0x3f80000000007820 */ /* 0x000fc80000410000 */
[----:B------:R0:W1:Y:S01]  /*2c30*/  F2F.F64.F32 R28, R0 ;  /* 0x00000000001c7310 */ /* 0x0000620000201800 */
[----:B------:R-:W-:Y:S05]  /*2c40*/  BRA `(.L_x_35558) ;  /* 0x000002c000007947 */ /* 0x000fea0003800000 */
.L_x_35570:
        /* <DEDUP_REMOVED lines=14> */
.L_x_35584:
[----:B------:R-:W-:Y:S05]  /*2d30*/  BSYNC B0 ;  /* 0x0000000000007941 */ /* 0x000fea0003800000 */
.L_x_35583:
[----:B------:R-:W-:-:S04]  /*2d40*/  FMUL.FTZ R0, R0, 1 ;  /* 0x3f80000000007820 */ /* 0x000fc80000410000 */
[----:B------:R0:W1:Y:S01]  /*2d50*/  F2F.F64.F32 R28, R0 ;  /* 0x00000000001c7310 */ /* 0x0000620000201800 */
[----:B------:R-:W-:Y:S05]  /*2d60*/  BRA `(.L_x_35558) ;  /* 0x000001a000007947 */ /* 0x000fea0003800000 */
.L_x_35557:
        /* <DEDUP_REMOVED lines=21> */
.L_x_35582:
[----:B------:R-:W3:Y:S02]  /*2ec0*/  LDG.E.64 R28, [R4.64] ;  /* 0x00000024041c7981 */ /* 0x000ee4000c1e1b00 */
[----:B---3--:R-:W0:Y:S01]  /*2ed0*/  I2F.F64.U64 R28, R28 ;  /* 0x0000001c001c7312 */ /* 0x008e220000301800 */
[----:B------:R-:W-:Y:S05]  /*2ee0*/  BRA `(.L_x_35558) ;  /* 0x0000002000007947 */ /* 0x000fea0003800000 */
.L_x_35581:
[----:B------:R-:W3:Y:S02]  /*2ef0*/  LDG.E R4, [R4.64] ;  /* 0x0000002404047981 */ /* 0x000ee4000c1e1900 */
[----:B---3--:R0:W1:Y:S02]  /*2f00*/  I2F.F64.U32 R28, R4 ;  /* 0x00000004001c7312 */ /* 0x0080640000201800 */
.L_x_35558:
        /* <DEDUP_REMOVED lines=17> */
.L_x_35588:
[----:B------:R-:W3:Y:S02]  /*3020*/  LDG.E.U8 R4, [R4.64] ;  /* 0x0000002404047981 */ /* 0x000ee4000c1e1100 */
[----:B---3--:R0:W3:Y:S01]  /*3030*/  I2F.F64.U16 R26, R4 ;  /* 0x00000004001a7312 */ /* 0x0080e20000101800 */
[----:B------:R-:W-:Y:S05]  /*3040*/  BRA `(.L_x_35590) ;  /* 0x00000df000007947 */ /* 0x000fea0003800000 */
.L_x_35587:
        /* <DEDUP_REMOVED lines=9> */
.L_x_35592:
[----:B------:R-:W3:Y:S02]  /*30e0*/  LDG.E R4, [R4.64] ;  /* 0x0000002404047981 */ /* 0x000ee4000c1e1900 */
[----:B---3--:R0:W3:Y:S01]  /*30f0*/  I2F.F64 R26, R4 ;  /* 0x00000004001a7312 */ /* 0x0080e20000201c00 */
[----:B------:R-:W-:Y:S05]  /*3100*/  BRA `(.L_x_35590) ;  /* 0x00000d3000007947 */ /* 0x000fea0003800000 */
.L_x_35591:
[----:B------:R-:W3:Y:S02]  /*3110*/  LDG.E.U16 R4, [R4.64] ;  /* 0x0000002404047981 */ /* 0x000ee4000c1e1500 */
[----:B---3--:R0:W3:Y:S01]  /*3120*/  I2F.F64.S16 R26, R4 ;  /* 0x00000004001a7312 */ /* 0x0080e20000101c00 */
[----:B------:R-:W-:Y:S05]  /*3130*/  BRA `(.L_x_35590) ;  /* 0x00000d0000007947 */ /* 0x000fea0003800000 */
.L_x_35586:
        /* <DEDUP_REMOVED lines=10> */
.L_x_35594:
[----:B------:R-:W3:Y:S02]  /*31e0*/  LDG.E.U16 R0, [R4.64] ;  /* 0x0000002404007981 */ /* 0x000ee4000c1e1500 */
[----:B---3--:R-:W-:-:S05]  /*31f0*/  HADD2.F32 R0, -RZ, R0.H0_H0 ;  /* 0x20000000ff007230 */ /* 0x008fca0000004100 */
[----:B------:R-:W-:-:S04]  /*3200*/  FMUL.FTZ R0, R0, 1 ;  /* 0x3f80000000007820 */ /* 0x000fc80000410000 */
[----:B------:R0:W3:Y:S01]  /*3210*/  F2F.F64.F32 R26, R0 ;  /* 0x00000000001a7310 */ /* 0x0000e20000201800 */
[----:B------:R-:W-:Y:S05]  /*3220*/  BRA `(.L_x_35590) ;  /* 0x00000c1000007947 */ /* 0x000fea0003800000 */
.L_x_35593:
        /* <DEDUP_REMOVED lines=10> */
.L_x_35596:
[----:B------:R-:W3:Y:S02]  /*32d0*/  LDG.E.U16 R4, [R4.64] ;  /* 0x0000002404047981 */ /* 0x000ee4000c1e1500 */
[----:B---3--:R-:W-:-:S05]  /*32e0*/  HADD2.F32 R0, -RZ, R4.H0_H0 ;  /* 0x20000004ff007230 */ /* 0x008fca0000004100 */
[----:B------:R-:W-:-:S04]  /*32f0*/  FMUL.FTZ R0, R0, 1 ;  /* 0x3f80000000007820 */ /* 0x000fc80000410000 */
[----:B------:R0:W3:Y:S01]  /*3300*/  F2F.F64.F32 R26, R0 ;  /* 0x00000000001a7310 */ /* 0x0000e20000201800 */
[----:B------:R-:W-:Y:S05]  /*3310*/  BRA `(.L_x_35590) ;  /* 0x00000b2000007947 */ /* 0x000fea0003800000 */
.L_x_35595:
[----:B------:R0:W5:Y:S01]  /*3320*/  LDG.E.64 R26, [R4.64] ;  /* 0x00000024041a7981 */ /* 0x000162000c1e1b00 */
[----:B------:R-:W-:Y:S05]  /*3330*/  BRA `(.L_x_35590) ;  /* 0x00000b0000007947 */ /* 0x000fea0003800000 */
.L_x_35585:
        /* <DEDUP_REMOVED lines=13> */
.L_x_35599:
[----:B------:R0:W5:Y:S01]  /*3410*/  LDG.E.64 R26, [R4.64] ;  /* 0x00000024041a7981 */ /* 0x000162000c1e1b00 */
[----:B------:R-:W-:Y:S05]  /*3420*/  BRA `(.L_x_35590) ;  /* 0x00000a1000007947 */ /* 0x000fea0003800000 */
.L_x_35598:
        /* <DEDUP_REMOVED lines=28> */
.L_x_35601:
        /* <DEDUP_REMOVED lines=15> */
.L_x_35600:
[----:B------:R-:W3:Y:S02]  /*36e0*/  LDG.E.U16 R0, [R4.64] ;  /* 0x0000002404007981 */ /* 0x000ee4000c1e1500 */
[----:B---3--:R-:W-:-:S05]  /*36f0*/  PRMT R0, RZ, 0x5410, R0 ;  /* 0x00005410ff007816 */ /* 0x008fca0000000000 */
[----:B------:R-:W-:-:S04]  /*3700*/  FMUL.FTZ R0, R0, 1 ;  /* 0x3f80000000007820 */ /* 0x000fc80000410000 */
[----:B------:R0:W3:Y:S01]  /*3710*/  F2F.F64.F32 R26, R0 ;  /* 0x00000000001a7310 */ /* 0x0000e20000201800 */
[----:B------:R-:W-:Y:S05]  /*3720*/  BRA `(.L_x_35590) ;  /* 0x0000071000007947 */ /* 0x000fea0003800000 */
.L_x_35597:
        /* <DEDUP_REMOVED lines=11> */
.L_x_35604:
        /* <DEDUP_REMOVED lines=21> */
.L_x_35608:
[----:B------:R-:W-:Y:S05]  /*3930*/  BSYNC B1 ;  /* 0x0000000000017941 */ /* 0x000fea0003800000 */
.L_x_35607:
[----:B------:R-:W-:Y:S01]  /*3940*/  LEA R5, R0, 0x3b800000, 0x17 ;  /* 0x3b80000000057811 */ /* 0x000fe200078eb8ff */
[----:B------:R-:W-:-:S05]  /*3950*/  IMAD.SHL.U32 R0, R3, 0x100000, RZ ;  /* 0x0010000003007824 */ /* 0x000fca00078e00ff */
[----:B------:R-:W-:Y:S02]  /*3960*/  LOP3.LUT R0, R5, R0, R6, 0xfe, !PT ;  /* 0x0000000005007212 */ /* 0x000fe400078efe06 */
.L_x_35606:
[----:B------:R-:W-:Y:S05]  /*3970*/  BSYNC B0 ;  /* 0x0000000000007941 */ /* 0x000fea0003800000 */
.L_x_35605:
[----:B------:R-:W-:-:S04]  /*3980*/  FMUL.FTZ R0, R0, 1 ;  /* 0x3f80000000007820 */ /* 0x000fc80000410000 */
[----:B------:R0:W3:Y:S01]  /*3990*/  F2F.F64.F32 R26, R0 ;  /* 0x00000000001a7310 */ /* 0x0000e20000201800 */
[----:B------:R-:W-:Y:S05]  /*39a0*/  BRA `(.L_x_35590) ;  /* 0x0000049000007947 */ /* 0x000fea0003800000 */
.L_x_35603:
        /* <DEDUP_REMOVED lines=21> */
.L_x_35612:
[----:B------:R-:W-:Y:S05]  /*3b00*/  BSYNC B1 ;  /* 0x0000000000017941 */ /* 0x000fea0003800000 */
.L_x_35611:
[----:B------:R-:W-:Y:S01]  /*3b10*/  LEA R5, R0, 0x37800000, 0x17 ;  /* 0x3780000000057811 */ /* 0x000fe200078eb8ff */
[----:B------:R-:W-:-:S05]  /*3b20*/  IMAD.SHL.U32 R0, R3, 0x200000, RZ ;  /* 0x0020000003007824 */ /* 0x000fca00078e00ff */
[----:B------:R-:W-:Y:S02]  /*3b30*/  LOP3.LUT R0, R5, R0, R6, 0xfe, !PT ;  /* 0x0000000005007212 */ /* 0x000fe400078efe06 */
.L_x_35610:
[----:B------:R-:W-:Y:S05]  /*3b40*/  BSYNC B0 ;  /* 0x0000000000007941 */ /* 0x000fea0003800000 */
.L_x_35609:
[----:B------:R-:W-:-:S04]  /*3b50*/  FMUL.FTZ R0, R0, 1 ;  /* 0x3f80000000007820 */ /* 0x000fc80000410000 */
[----:B------:R0:W3:Y:S01]  /*3b60*/  F2F.F64.F32 R26, R0 ;  /* 0x00000000001a7310 */ /* 0x0000e20000201800 */
[----:B------:R-:W-:Y:S05]  /*3b70*/  BRA `(.L_x_35590) ;  /* 0x000002c000007947 */ /* 0x000fea0003800000 */
.L_x_35602:
        /* <DEDUP_REMOVED lines=14> */
.L_x_35616:
[----:B------:R-:W-:Y:S05]  /*3c60*/  BSYNC B0 ;  /* 0x0000000000007941 */ /* 0x000fea0003800000 */
.L_x_35615:
[----:B------:R-:W-:-:S04]  /*3c70*/  FMUL.FTZ R0, R0, 1 ;  /* 0x3f80000000007820 */ /* 0x000fc80000410000 */
[----:B------:R0:W3:Y:S01]  /*3c80*/  F2F.F64.F32 R26, R0 ;  /* 0x00000000001a7310 */ /* 0x0000e20000201800 */
[----:B------:R-:W-:Y:S05]  /*3c90*/  BRA `(.L_x_35590) ;  /* 0x000001a000007947 */ /* 0x000fea0003800000 */
.L_x_35589:
        /* <DEDUP_REMOVED lines=21> */
.L_x_35614:
[----:B------:R-:W3:Y:S02]  /*3df0*/  LDG.E.64 R26, [R4.64] ;  /* 0x00000024041a7981 */ /* 0x000ee4000c1e1b00 */
[----:B---3--:R-:W0:Y:S01]  /*3e00*/  I2F.F64.U64 R26, R26 ;  /* 0x0000001a001a7312 */ /* 0x008e220000301800 */
[----:B------:R-:W-:Y:S05]  /*3e10*/  BRA `(.L_x_35590) ;  /* 0x0000002000007947 */ /* 0x000fea0003800000 */
.L_x_35613:
[----:B------:R-:W3:Y:S02]  /*3e20*/  LDG.E R4, [R4.64] ;  /* 0x0000002404047981 */ /* 0x000ee4000c1e1900 */
[----:B---3--:R0:W3:Y:S02]  /*3e30*/  I2F.F64.U32 R26, R4 ;  /* 0x00000004001a7312 */ /* 0x0080e40000201800 */
.L_x_35590:
[----:B------:R-:W-:-:S03]  /*3e40*/  IADD3 R36, R36, 0x80, RZ ;  /* 0x0000008024247810 */ /* 0x000fc60007ffe0ff */
.L_x_35552:
[----:B------:R-:W-:Y:S05]  /*3e50*/  BSYNC B6 ;  /* 0x0000000000067941 */ /* 0x000fea0003800000 */
.L_x_35551:
        /* <DEDUP_REMOVED lines=24> */
.L_x_35622:
[----:B------:R-:W4:Y:S02]  /*3fe0*/  LDG.E.U8 R4, [R4.64] ;  /* 0x0000002404047981 */ /* 0x000f24000c1e1100 */
[----:B----4-:R0:W4:Y:S01]  /*3ff0*/  I2F.F64.U16 R24, R4 ;  /* 0x0000000400187312 */ /* 0x0101220000101800 */
[----:B------:R-:W-:Y:S05]  /*4000*/  BRA `(.L_x_35624) ;  /* 0x00000df000007947 */ /* 0x000fea0003800000 */
.L_x_35621:
        /* <DEDUP_REMOVED lines=9> */
.L_x_35626:
[----:B------:R-:W4:Y:S02]  /*40a0*/  LDG.E R4, [R4.64] ;  /* 0x0000002404047981 */ /* 0x000f24000c1e1900 */
[----:B----4-:R0:W4:Y:S01]  /*40b0*/  I2F.F64 R24, R4 ;  /* 0x0000000400187312 */ /* 0x0101220000201c00 */
[----:B------:R-:W-:Y:S05]  /*40c0*/  BRA `(.L_x_35624) ;  /* 0x00000d3000007947 */ /* 0x000fea0003800000 */
.L_x_35625:
[----:B------:R-:W4:Y:S02]  /*40d0*/  LDG.E.U16 R4, [R4.64] ;  /* 0x0000002404047981 */ /* 0x000f24000c1e1500 */
[----:B----4-:R0:W4:Y:S01]  /*40e0*/  I2F.F64.S16 R24, R4 ;  /* 0x0000000400187312 */ /* 0x0101220000101c00 */
[----:B------:R-:W-:Y:S05]  /*40f0*/  BRA `(.L_x_35624) ;  /* 0x00000d0000007947 */ /* 0x000fea0003800000 */
.L_x_35620:
        /* <DEDUP_REMOVED lines=10> */
.L_x_35628:
[----:B------:R-:W4:Y:S02]  /*41a0*/  LDG.E.U16 R0, [R4.64] ;  /* 0x0000002404007981 */ /* 0x000f24000c1e1500 */
[----:B----4-:R-:W-:-:S05]  /*41b0*/  HADD2.F32 R0, -RZ, R0.H0_H0 ;  /* 0x20000000ff007230 */ /* 0x010fca0000004100 */
[----:B------:R-:W-:-:S04]  /*41c0*/  FMUL.FTZ R0, R0, 1 ;  /* 0x3f80000000007820 */ /* 0x000fc80000410000 */
[----:B------:R0:W4:Y:S01]  /*41d0*/  F2F.F64.F32 R24, R0 ;  /* 0x0000000000187310 */ /* 0x0001220000201800 */
[----:B------:R-:W-:Y:S05]  /*41e0*/  BRA `(.L_x_35624) ;  /* 0x00000c1000007947 */ /* 0x000fea0003800000 */
.L_x_35627:
        /* <DEDUP_REMOVED lines=10> */
.L_x_35630:
[----:B------:R-:W4:Y:S02]  /*4290*/  LDG.E.U16 R4, [R4.64] ;  /* 0x0000002404047981 */ /* 0x000f24000c1e1500 */
[----:B----4-:R-:W-:-:S05]  /*42a0*/  HADD2.F32 R0, -RZ, R4.H0_H0 ;  /* 0x20000004ff007230 */ /* 0x010fca0000004100 */
[----:B------:R-:W-:-:S04]  /*42b0*/  FMUL.FTZ R0, R0, 1 ;  /* 0x3f80000000007820 */ /* 0x000fc80000410000 */
[----:B------:R0:W4:Y:S01]  /*42c0*/  F2F.F64.F32 R24, R0 ;  /* 0x0000000000187310 */ /* 0x0001220000201800 */
[----:B------:R-:W-:Y:S05]  /*42d0*/  BRA `(.L_x_35624) ;  /* 0x00000b2000007947 */ /* 0x000fea0003800000 */
.L_x_35629:
[----:B------:R0:W5:Y:S01]  /*42e0*/  LDG.E.64 R24, [R4.64] ;  /* 0x0000002404187981 */ /* 0x000162000c1e1b00 */
[----:B------:R-:W-:Y:S05]  /*42f0*/  BRA `(.L_x_35624) ;  /* 0x00000b0000007947 */ /* 0x000fea0003800000 */
.L_x_35619:
        /* <DEDUP_REMOVED lines=13> */
.L_x_35633:
[----:B------:R0:W5:Y:S01]  /*43d0*/  LDG.E.64 R24, [R4.64] ;  /* 0x0000002404187981 */ /* 0x000162000c1e1b00 */
[----:B------:R-:W-:Y:S05]  /*43e0*/  BRA `(.L_x_35624) ;  /* 0x00000a1000007947 */ /* 0x000fea0003800000 */
.L_x_35632:
        /* <DEDUP_REMOVED lines=28> */
.L_x_35635:
        /* <DEDUP_REMOVED lines=15> */
.L_x_35634:
[----:B------:R-:W4:Y:S02]  /*46a0*/  LDG.E.U16 R0, [R4.64] ;  /* 0x0000002404007981 */ /* 0x000f24000c1e1500 */
[----:B----4-:R-:W-:-:S05]  /*46b0*/  PRMT R0, RZ, 0x5410, R0 ;  /* 0x00005410ff007816 */ /* 0x010fca0000000000 */
[----:B------:R-:W-:-:S04]  /*46c0*/  FMUL.FTZ R0, R0, 1 ;  /* 0x3f80000000007820 */ /* 0x000fc80000410000 */
[----:B------:R0:W4:Y:S01]  /*46d0*/  F2F.F64.F32 R24, R0 ;  /* 0x0000000000187310 */ /* 0x0001220000201800 */
[----:B------:R-:W-:Y:S05]  /*46e0*/  BRA `(.L_x_35624) ;  /* 0x0000071000007947 */ /* 0x000fea0003800000 */
.L_x_35631:
        /* <DEDUP_REMOVED lines=11> */
.L_x_35638:
        /* <DEDUP_REMOVED lines=21> */
.L_x_35642:
[----:B------:R-:W-:Y:S05]  /*48f0*/  BSYNC B1 ;  /* 0x0000000000017941 */ /* 0x000fea0003800000 */
.L_x_35641:
[----:B------:R-:W-:Y:S01]  /*4900*/  LEA R5, R0, 0x3b800000, 0x17 ;  /* 0x3b80000000057811 */ /* 0x000fe200078eb8ff */
[----:B------:R-:W-:-:S05]  /*4910*/  IMAD.SHL.U32 R0, R3, 0x100000, RZ ;  /* 0x0010000003007824 */ /* 0x000fca00078e00ff */
[----:B------:R-:W-:Y:S02]  /*4920*/  LOP3.LUT R0, R5, R0, R6, 0xfe, !PT ;  /* 0x0000000005007212 */ /* 0x000fe400078efe06 */
.L_x_35640:
[----:B------:R-:W-:Y:S05]  /*4930*/  BSYNC B0 ;  /* 0x0000000000007941 */ /* 0x000fea0003800000 */
.L_x_35639:
[----:B------:R-:W-:-:S04]  /*4940*/  FMUL.FTZ R0, R0, 1 ;  /* 0x3f80000000007820 */ /* 0x000fc80000410000 */
[----:B------:R0:W4:Y:S01]  /*4950*/  F2F.F64.F32 R24, R0 ;  /* 0x0000000000187310 */ /* 0x0001220000201800 */
[----:B------:R-:W-:Y:S05]  /*4960*/  BRA `(.L_x_35624) ;  /* 0x0000049000007947 */ /* 0x000fea0003800000 */
.L_x_35637:
        /* <DEDUP_REMOVED lines=21> */
.L_x_35646:
[----:B------:R-:W-:Y:S05]  /*4ac0*/  BSYNC B1 ;  /* 0x0000000000017941 */ /* 0x000fea0003800000 */
.L_x_35645:
[----:B------:R-:W-:Y:S01]  /*4ad0*/  LEA R5, R0, 0x37800000, 0x17 ;  /* 0x3780000000057811 */ /* 0x000fe200078eb8ff */
[----:B------:R-:W-:-:S05]  /*4ae0*/  IMAD.SHL.U32 R0, R3, 0x200000, RZ ;  /* 0x0020000003007824 */ /* 0x000fca00078e00ff */
[----:B------:R-:W-:Y:S02]  /*4af0*/  LOP3.LUT R0, R5, R0, R6, 0xfe, !PT ;  /* 0x0000000005007212 */ /* 0x000fe400078efe06 */
.L_x_35644:
[----:B------:R-:W-:Y:S05]  /*4b00*/  BSYNC B0 ;  /* 0x0000000000007941 */ /* 0x000fea0003800000 */
.L_x_35643:
[----:B------:R-:W-:-:S04]  /*4b10*/  FMUL.FTZ R0, R0, 1 ;  /* 0x3f80000000007820 */ /* 0x000fc80000410000 */
[----:B------:R0:W4:Y:S01]  /*4b20*/  F2F.F64.F32 R24, R0 ;  /* 0x0000000000187310 */ /* 0x0001220000201800 */
[----:B------:R-:W-:Y:S05]  /*4b30*/  BRA `(.L_x_35624) ;  /* 0x000002c000007947 */ /* 0x000fea0003800000 */
.L_x_35636:
        /* <DEDUP_REMOVED lines=14> */
.L_x_35650:
[----:B------:R-:W-:Y:S05]  /*4c20*/  BSYNC B0 ;  /* 0x0000000000007941 */ /* 0x000fea0003800000 */
.L_x_35649:
[----:B------:R-:W-:-:S04]  /*4c30*/  FMUL.FTZ R0, R0, 1 ;  /* 0x3f80000000007820 */ /* 0x000fc80000410000 */
[----:B------:R0:W4:Y:S01]  /*4c40*/  F2F.F64.F32 R24, R0 ;  /* 0x0000000000187310 */ /* 0x0001220000201800 */
[----:B------:R-:W-:Y:S05]  /*4c50*/  BRA `(.L_x_35624) ;  /* 0x000001a000007947 */ /* 0x000fea0003800000 */
.L_x_35623:
        /* <DEDUP_REMOVED lines=21> */
.L_x_35648:
[----:B------:R-:W4:Y:S02]  /*4db0*/  LDG.E.64 R24, [R4.64] ;  /* 0x0000002404187981 */ /* 0x000f24000c1e1b00 */
[----:B----4-:R-:W0:Y:S01]  /*4dc0*/  I2F.F64.U64 R24, R24 ;  /* 0x0000001800187312 */ /* 0x010e220000301800 */
[----:B------:R-:W-:Y:S05]  /*4dd0*/  BRA `(.L_x_35624) ;  /* 0x0000002000007947 */ /* 0x000fea0003800000 */
.L_x_35647:
[----:B------:R-:W4:Y:S02]  /*4de0*/  LDG.E R4, [R4.64] ;  /* 0x0000002404047981 */ /* 0x000f24000c1e1900 */
[----:B----4-:R0:W4:Y:S02]  /*4df0*/  I2F.F64.U32 R24, R4 ;  /* 0x0000000400187312 */ /* 0x0101240000201800 */
.L_x_35624:
        /* <DEDUP_REMOVED lines=17> */
.L_x_35654:
[----:B----4-:R-:W4:Y:S02]  /*4f10*/  LDG.E.U8 R4, [R4.64] ;  /* 0x0000002404047981 */ /* 0x010f24000c1e1100 */
[----:B----4-:R0:W4:Y:S01]  /*4f20*/  I2F.F64.U16 R22, R4 ;  /* 0x0000000400167312 */ /* 0x0101220000101800 */
[----:B------:R-:W-:Y:S05]  /*4f30*/  BRA `(.L_x_35656) ;  /* 0x00000df000007947 */ /* 0x000fea0003800000 */
.L_x_35653:
        /* <DEDUP_REMOVED lines=9> */
.L_x_35658:
[----:B----4-:R-:W4:Y:S02]  /*4fd0*/  LDG.E R4, [R4.64] ;  /* 0x0000002404047981 */ /* 0x010f24000c1e1900 */
[----:B----4-:R0:W4:Y:S01]  /*4fe0*/  I2F.F64 R22, R4 ;  /* 0x0000000400167312 */ /* 0x0101220000201c00 */
[----:B------:R-:W-:Y:S05]  /*4ff0*/  BRA `(.L_x_35656) ;  /* 0x00000d3000007947 */ /* 0x000fea0003800000 */
.L_x_35657:
[----:B----4-:R-:W4:Y:S02]  /*5000*/  LDG.E.U16 R4, [R4.64] ;  /* 0x0000002404047981 */ /* 0x010f24000c1e1500 */
[----:B----4-:R0:W4:Y:S01]  /*5010*/  I2F.F64.S16 R22, R4 ;  /* 0x0000000400167312 */ /* 0x0101220000101c00 */
[----:B------:R-:W-:Y:S05]  /*5020*/  BRA `(.L_x_35656) ;  /* 0x00000d0000007947 */ /* 0x000fea0003800000 */
.L_x_35652:
        /* <DEDUP_REMOVED lines=10> */
.L_x_35660:
[----:B----4-:R-:W4:Y:S02]  /*50d0*/  LDG.E.U16 R0, [R4.64] ;  /* 0x0000002404007981 */ /* 0x010f24000c1e1500 */
[----:B----4-:R-:W-:-:S05]  /*50e0*/  HADD2.F32 R0, -RZ, R0.H0_H0 ;  /* 0x20000000ff007230 */ /* 0x010fca0000004100 */
[----:B------:R-:W-:-:S04]  /*50f0*/  FMUL.FTZ R0, R0, 1 ;  /* 0x3f80000000007820 */ /* 0x000fc80000410000 */
[----:B------:R0:W4:Y:S01]  /*5100*/  F2F.F64.F32 R22, R0 ;  /* 0x0000000000167310 */ /* 0x0001220000201800 */
[----:B------:R-:W-:Y:S05]  /*5110*/  BRA `(.L_x_35656) ;  /* 0x00000c1000007947 */ /* 0x000fea0003800000 */
.L_x_35659:
        /* <DEDUP_REMOVED lines=10> */
.L_x_35662:
[----:B----4-:R-:W4:Y:S02]  /*51c0*/  LDG.E.U16 R4, [R4.64] ;  /* 0x0000002404047981 */ /* 0x010f24000c1e1500 */
[----:B----4-:R-:W-:-:S05]  /*51d0*/  HADD2.F32 R0, -RZ, R4.H0_H0 ;  /* 0x20000004ff007230 */ /* 0x010fca0000004100 */
[----:B------:R-:W-:-:S04]  /*51e0*/  FMUL.FTZ R0, R0, 1 ;  /* 0x3f80000000007820 */ /* 0x000fc80000410000 */
[----:B------:R0:W4:Y:S01]  /*51f0*/  F2F.F64.F32 R22, R0 ;  /* 0x0000000000167310 */ /* 0x0001220000201800 */
[----:B------:R-:W-:Y:S05]  /*5200*/  BRA `(.L_x_35656) ;  /* 0x00000b2000007947 */ /* 0x000fea0003800000 */
.L_x_35661:
[----:B------:R0:W5:Y:S01]  /*5210*/  LDG.E.64 R22, [R4.64] ;  /* 0x0000002404167981 */ /* 0x000162000c1e1b00 */
[----:B------:R-:W-:Y:S05]  /*5220*/  BRA `(.L_x_35656) ;  /* 0x00000b0000007947 */ /* 0x000fea0003800000 */
.L_x_35651:
        /* <DEDUP_REMOVED lines=13> */
.L_x_35665:
[----:B------:R0:W5:Y:S01]  /*5300*/  LDG.E.64 R22, [R4.64] ;  /* 0x0000002404167981 */ /* 0x000162000c1e1b00 */
[----:B------:R-:W-:Y:S05]  /*5310*/  BRA `(.L_x_35656) ;  /* 0x00000a1000007947 */ /* 0x000fea0003800000 */
.L_x_35664:
        /* <DEDUP_REMOVED lines=28> */
.L_x_35667:
        /* <DEDUP_REMOVED lines=15> */
.L_x_35666:
[----:B----4-:R-:W4:Y:S02]  /*55d0*/  LDG.E.U16 R0, [R4.64] ;  /* 0x0000002404007981 */ /* 0x010f24000c1e1500 */
[----:B----4-:R-:W-:-:S05]  /*55e0*/  PRMT R0, RZ, 0x5410, R0 ;  /* 0x00005410ff007816 */ /* 0x010fca0000000000 */
[----:B------:R-:W-:-:S04]  /*55f0*/  FMUL.FTZ R0, R0, 1 ;  /* 0x3f80000000007820 */ /* 0x000fc80000410000 */
[----:B------:R0:W4:Y:S01]  /*5600*/  F2F.F64.F32 R22, R0 ;  /* 0x0000000000167310 */ /* 0x0001220000201800 */
[----:B------:R-:W-:Y:S05]  /*5610*/  BRA `(.L_x_35656) ;  /* 0x0000071000007947 */ /* 0x000fea0003800000 */
.L_x_35663:
        /* <DEDUP_REMOVED lines=11> */
.L_x_35670:
        /* <DEDUP_REMOVED lines=21> */
.L_x_35674:
[----:B------:R-:W-:Y:S05]  /*5820*/  BSYNC B1 ;  /* 0x0000000000017941 */ /* 0x000fea0003800000 */
.L_x_35673:
[----:B------:R-:W-:Y:S01]  /*5830*/  LEA R5, R0, 0x3b800000, 0x17 ;  /* 0x3b80000000057811 */ /* 0x000fe200078eb8ff */
[----:B------:R-:W-:-:S05]  /*5840*/  IMAD.SHL.U32 R0, R3, 0x100000, RZ ;  /* 0x0010000003007824 */ /* 0x000fca00078e00ff */
[----:B------:R-:W-:Y:S02]  /*5850*/  LOP3.LUT R0, R5, R0, R6, 0xfe, !PT ;  /* 0x0000000005007212 */ /* 0x000fe400078efe06 */
.L_x_35672:
[----:B------:R-:W-:Y:S05]  /*5860*/  BSYNC B0 ;  /* 0x0000000000007941 */ /* 0x000fea0003800000 */
.L_x_35671:
[----:B------:R-:W-:-:S04]  /*5870*/  FMUL.FTZ R0, R0, 1 ;  /* 0x3f80000000007820 */ /* 0x000fc80000410000 */
[----:B------:R0:W4:Y:S01]  /*5880*/  F2F.F64.F32 R22, R0 ;  /* 0x0000000000167310 */ /* 0x0001220000201800 */
[----:B------:R-:W-:Y:S05]  /*5890*/  BRA `(.L_x_35656) ;  /* 0x0000049000007947 */ /* 0x000fea0003800000 */
.L_x_35669:
        /* <DEDUP_REMOVED lines=21> */
.L_x_35678:
[----:B------:R-:W-:Y:S05]  /*59f0*/  BSYNC B1 ;  /* 0x0000000000017941 */ /* 0x000fea0003800000 */
.L_x_35677:
[----:B------:R-:W-:Y:S01]  /*5a00*/  LEA R5, R0, 0x37800000, 0x17 ;  /* 0x3780000000057811 */ /* 0x000fe200078eb8ff */
[----:B------:R-:W-:-:S05]  /*5a10*/  IMAD.SHL.U32 R0, R3, 0x200000, RZ ;  /* 0x0020000003007824 */ /* 0x000fca00078e00ff */
[----:B------:R-:W-:Y:S02]  /*5a20*/  LOP3.LUT R0, R5, R0, R6, 0xfe, !PT ;  /* 0x0000000005007212 */ /* 0x000fe400078efe06 */
.L_x_35676:
[----:B------:R-:W-:Y:S05]  /*5a30*/  BSYNC B0 ;  /* 0x0000000000007941 */ /* 0x000fea0003800000 */
.L_x_35675:
[----:B------:R-:W-:-:S04]  /*5a40*/  FMUL.FTZ R0, R0, 1 ;  /* 0x3f80000000007820 */ /* 0x000fc80000410000 */
[----:B------:R0:W4:Y:S01]  /*5a50*/  F2F.F64.F32 R22, R0 ;  /* 0x0000000000167310 */ /* 0x0001220000201800 */
[----:B------:R-:W-:Y:S05]  /*5a60*/  BRA `(.L_x_35656) ;  /* 0x000002c000007947 */ /* 0x000fea0003800000 */
.L_x_35668:
        /* <DEDUP_REMOVED lines=14> */
.L_x_35682:
[----:B------:R-:W-:Y:S05]  /*5b50*/  BSYNC B0 ;  /* 0x0000000000007941 */ /* 0x000fea0003800000 */
.L_x_35681:
[----:B------:R-:W-:-:S04]  /*5b60*/  FMUL.FTZ R0, R0, 1 ;  /* 0x3f80000000007820 */ /* 0x000fc80000410000 */
[----:B------:R0:W4:Y:S01]  /*5b70*/  F2F.F64.F32 R22, R0 ;  /* 0x0000000000167310 */ /* 0x0001220000201800 */
[----:B------:R-:W-:Y:S05]  /*5b80*/  BRA `(.L_x_35656) ;  /* 0x000001a000007947 */ /* 0x000fea0003800000 */
.L_x_35655:
        /* <DEDUP_REMOVED lines=21> */
.L_x_35680:
[----:B----4-:R-:W4:Y:S02]  /*5ce0*/  LDG.E.64 R22, [R4.64] ;  /* 0x0000002404167981 */ /* 0x010f24000c1e1b00 */
[----:B----4-:R-:W0:Y:S01]  /*5cf0*/  I2F.F64.U64 R22, R22 ;  /* 0x0000001600167312 */ /* 0x010e220000301800 */
[----:B------:R-:W-:Y:S05]  /*5d00*/  BRA `(.L_x_35656) ;  /* 0x0000002000007947 */ /* 0x000fea0003800000 */
.L_x_35679:
[----:B----4-:R-:W4:Y:S02]  /*5d10*/  LDG.E R4, [R4.64] ;  /* 0x0000002404047981 */ /* 0x010f24000c1e1900 */
[----:B----4-:R0:W4:Y:S02]  /*5d20*/  I2F.F64.U32 R22, R4 ;  /* 0x0000000400167312 */ /* 0x0101240000201800 */
.L_x_35656:
[----:B------:R-:W-:-:S03]  /*5d30*/  IADD3 R36, R36, 0x80, RZ ;  /* 0x0000008024247810 */ /* 0x000fc60007ffe0ff */
.L_x_35618:
[----:B------:R-:W-:Y:S05]  /*5d40*/  BSYNC B6 ;  /* 0x0000000000067941 */ /* 0x000fea0003800000 */
.L_x_35617:
        /* <DEDUP_REMOVED lines=22> */
.L_x_35688:
[----:B----4-:R-:W4:Y:S02]  /*5eb0*/  LDG.E.U8 R4, [R4.64] ;  /* 0x0000002404047981 */ /* 0x010f24000c1e1100 */
[----:B----4-:R0:W4:Y:S01]  /*5ec0*/  I2F.F64.U16 R16, R4 ;  /* 0x0000000400107312 */ /* 0x0101220000101800 */
[----:B------:R-:W-:Y:S05]  /*5ed0*/  BRA `(.L_x_35690) ;  /* 0x00000df000007947 */ /* 0x000fea0003800000 */
.L_x_35687:
        /* <DEDUP_REMOVED lines=9> */
.L_x_35692:
[----:B----4-:R-:W4:Y:S02]  /*5f70*/  LDG.E R4, [R4.64] ;  /* 0x0000002404047981 */ /* 0x010f24000c1e1900 */
[----:B----4-:R0:W4:Y:S01]  /*5f80*/  I2F.F64 R16, R4 ;  /* 0x0000000400107312 */ /* 0x0101220000201c00 */
[----:B------:R-:W-:Y:S05]  /*5f90*/  BRA `(.L_x_35690) ;  /* 0x00000d3000007947 */ /* 0x000fea0003800000 */
.L_x_35691:
[----:B----4-:R-:W4:Y:S02]  /*5fa0*/  LDG.E.U16 R4, [R4.64] ;  /* 0x0000002404047981 */ /* 0x010f24000c1e1500 */
[----:B----4-:R0:W4:Y:S01]  /*5fb0*/  I2F.F64.S16 R16, R4 ;  /* 0x0000000400107312 */ /* 0x0101220000101c00 */
[----:B------:R-:W-:Y:S05]  /*5fc0*/  BRA `(.L_x_35690) ;  /* 0x00000d0000007947 */ /* 0x000fea0003800000 */
.L_x_35686:
        /* <DEDUP_REMOVED lines=10> */
.L_x_35694:
[----:B----4-:R-:W4:Y:S02]  /*6070*/  LDG.E.U16 R0, [R4.64] ;  /* 0x0000002404007981 */ /* 0x010f24000c1e1500 */
[----:B----4-:R-:W-:-:S05]  /*6080*/  HADD2.F32 R0, -RZ, R0.H0_H0 ;  /* 0x20000000ff007230 */ /* 0x010fca0000004100 */
[----:B------:R-:W-:-:S04]  /*6090*/  FMUL.FTZ R0, R0, 1 ;  /* 0x3f80000000007820 */ /* 0x000fc80000410000 */
[----:B------:R0:W4:Y:S01]  /*60a0*/  F2F.F64.F32 R16, R0 ;  /* 0x0000000000107310 */ /* 0x0001220000201800 */
[----:B------:R-:W-:Y:S05]  /*60b0*/  BRA `(.L_x_35690) ;  /* 0x00000c1000007947 */ /* 0x000fea0003800000 */
.L_x_35693:
        /* <DEDUP_REMOVED lines=10> */
.L_x_35696:
[----:B----4-:R-:W4:Y:S02]  /*6160*/  LDG.E.U16 R4, [R4.64] ;  /* 0x0000002404047981 */ /* 0x010f24000c1e1500 */
[----:B----4-:R-:W-:-:S05]  /*6170*/  HADD2.F32 R0, -RZ, R4.H0_H0 ;  /* 0x20000004ff007230 */ /* 0x010fca0000004100 */
[----:B------:R-:W-:-:S04]  /*6180*/  FMUL.FTZ R0, R0, 1 ;  /* 0x3f80000000007820 */ /* 0x000fc80000410000 */
[----:B------:R0:W4:Y:S01]  /*6190*/  F2F.F64.F32 R16, R0 ;  /* 0x0000000000107310 */ /* 0x0001220000201800 */
[----:B------:R-:W-:Y:S05]  /*61a0*/  BRA `(.L_x_35690) ;  /* 0x00000b2000007947 */ /* 0x000fea0003800000 */
.L_x_35695:
[----:B------:R0:W5:Y:S01]  /*61b0*/  LDG.E.64 R16, [R4.64] ;  /* 0x0000002404107981 */ /* 0x000162000c1e1b00 */
[----:B------:R-:W-:Y:S05]  /*61c0*/  BRA `(.L_x_35690) ;  /* 0x00000b0000007947 */ /* 0x000fea0003800000 */
.L_x_35685:
        /* <DEDUP_REMOVED lines=13> */
.L_x_35699:
[----:B------:R0:W5:Y:S01]  /*62a0*/  LDG.E.64 R16, [R4.64] ;  /* 0x0000002404107981 */ /* 0x000162000c1e1b00 */
[----:B------:R-:W-:Y:S05]  /*62b0*/  BRA `(.L_x_35690) ;  /* 0x00000a1000007947 */ /* 0x000fea0003800000 */
.L_x_35698:
        /* <DEDUP_REMOVED lines=28> */
.L_x_35701:
        /* <DEDUP_REMOVED lines=15> */
.L_x_35700:
[----:B----4-:R-:W4:Y:S02]  /*6570*/  LDG.E.U16 R0, [R4.64] ;  /* 0x0000002404007981 */ /* 0x010f24000c1e1500 */
[----:B----4-:R-:W-:-:S05]  /*6580*/  PRMT R0, RZ, 0x5410, R0 ;  /* 0x00005410ff007816 */ /* 0x010fca0000000000 */
[----:B------:R-:W-:-:S04]  /*6590*/  FMUL.FTZ R0, R0, 1 ;  /* 0x3f80000000007820 */ /* 0x000fc80000410000 */
[----:B------:R0:W4:Y:S01]  /*65a0*/  F2F.F64.F32 R16, R0 ;  /* 0x0000000000107310 */ /* 0x0001220000201800 */
[----:B------:R-:W-:Y:S05]  /*65b0*/  BRA `(.L_x_35690) ;  /* 0x0000071000007947 */ /* 0x000fea0003800000 */
.L_x_35697:
        /* <DEDUP_REMOVED lines=11> */
.L_x_35704:
        /* <DEDUP_REMOVED lines=21> */
.L_x_35708:
[----:B------:R-:W-:Y:S05]  /*67c0*/  BSYNC B1 ;  /* 0x0000000000017941 */ /* 0x000fea0003800000 */
.L_x_35707:
[----:B------:R-:W-:Y:S01]  /*67d0*/  LEA R5, R0, 0x3b800000, 0x17 ;  /* 0x3b80000000057811 */ /* 0x000fe200078eb8ff */
[----:B------:R-:W-:-:S05]  /*67e0*/  IMAD.SHL.U32 R0, R3, 0x100000, RZ ;  /* 0x0010000003007824 */ /* 0x000fca00078e00ff */
[----:B------:R-:W-:Y:S02]  /*67f0*/  LOP3.LUT R0, R5, R0, R6, 0xfe, !PT ;  /* 0x0000000005007212 */ /* 0x000fe400078efe06 */
.L_x_35706:
[----:B------:R-:W-:Y:S05]  /*6800*/  BSYNC B0 ;  /* 0x0000000000007941 */ /* 0x000fea0003800000 */
.L_x_35705:
[----:B------:R-:W-:-:S04]  /*6810*/  FMUL.FTZ R0, R0, 1 ;  /* 0x3f80000000007820 */ /* 0x000fc80000410000 */
[----:B------:R0:W4:Y:S01]  /*6820*/  F2F.F64.F32 R16, R0 ;  /* 0x0000000000107310 */ /* 0x0001220000201800 */
[----:B------:R-:W-:Y:S05]  /*6830*/  BRA `(.L_x_35690) ;  /* 0x0000049000007947 */ /* 0x000fea0003800000 */
.L_x_35703:
        /* <DEDUP_REMOVED lines=21> */
.L_x_35712:
[----:B------:R-:W-:Y:S05]  /*6990*/  BSYNC B1 ;  /* 0x0000000000017941 */ /* 0x000fea0003800000 */
.L_x_35711:
[----:B------:R-:W-:Y:S01]  /*69a0*/  LEA R5, R0, 0x37800000, 0x17 ;  /* 0x3780000000057811 */ /* 0x000fe200078eb8ff */
[----:B------:R-:W-:-:S05]  /*69b0*/  IMAD.SHL.U32 R0, R3, 0x200000, RZ ;  /* 0x0020000003007824 */ /* 0x000fca00078e00ff */
[----:B------:R-:W-:Y:S02]  /*69c0*/  LOP3.LUT R0, R5, R0, R6, 0xfe, !PT ;  /* 0x0000000005007212 */ /* 0x000fe400078efe06 */
.L_x_35710:
[----:B------:R-:W-:Y:S05]  /*69d0*/  BSYNC B0 ;  /* 0x0000000000007941 */ /* 0x000fea0003800000 */
.L_x_35709:
[----:B------:R-:W-:-:S04]  /*69e0*/  FMUL.FTZ R0, R0, 1 ;  /* 0x3f80000000007820 */ /* 0x000fc80000410000 */
[----:B------:R0:W4:Y:S01]  /*69f0*/  F2F.F64.F32 R16, R0 ;  /* 0x0000000000107310 */ /* 0x0001220000201800 */
[----:B------:R-:W-:Y:S05]  /*6a00*/  BRA `(.L_x_35690) ;  /* 0x000002c000007947 */ /* 0x000fea0003800000 */
.L_x_35702:
        /* <DEDUP_REMOVED lines=14> */
.L_x_35716:
[----:B------:R-:W-:Y:S05]  /*6af0*/  BSYNC B0 ;  /* 0x0000000000007941 */ /* 0x000fea0003800000 */
.L_x_35715:
[----:B------:R-:W-:-:S04]  /*6b00*/  FMUL.FTZ R0, R0, 1 ;  /* 0x3f80000000007820 */ /* 0x000fc80000410000 */
[----:B------:R0:W4:Y:S01]  /*6b10*/  F2F.F64.F32 R16, R0 ;  /* 0x0000000000107310 */ /* 0x0001220000201800 */
[----:B------:R-:W-:Y:S05]  /*6b20*/  BRA `(.L_x_35690) ;  /* 0x000001a000007947 */ /* 0x000fea0003800000 */
.L_x_35689:
        /* <DEDUP_REMOVED lines=21> */
.L_x_35714:
[----:B----4-:R-:W4:Y:S02]  /*6c80*/  LDG.E.64 R16, [R4.64] ;  /* 0x0000002404107981 */ /* 0x010f24000c1e1b00 */
[----:B----4-:R-:W0:Y:S01]  /*6c90*/  I2F.F64.U64 R16, R16 ;  /* 0x0000001000107312 */ /* 0x010e220000301800 */
[----:B------:R-:W-:Y:S05]  /*6ca0*/  BRA `(.L_x_35690) ;  /* 0x0000002000007947 */ /* 0x000fea0003800000 */
.L_x_35713:
[----:B----4-:R-:W4:Y:S02]  /*6cb0*/  LDG.E R4, [R4.64] ;  /* 0x0000002404047981 */ /* 0x010f24000c1e1900 */
[----:B----4-:R0:W4:Y:S02]  /*6cc0*/  I2F.F64.U32 R16, R4 ;  /* 0x0000000400107312 */ /* 0x0101240000201800 */
.L_x_35690:
        /* <DEDUP_REMOVED lines=17> */
.L_x_35720:
[----:B----4-:R-:W4:Y:S02]  /*6de0*/  LDG.E.U8 R4, [R4.64] ;  /* 0x0000002404047981 */ /* 0x010f24000c1e1100 */
[----:B----4-:R0:W4:Y:S01]  /*6df0*/  I2F.F64.U16 R18, R4 ;  /* 0x0000000400127312 */ /* 0x0101220000101800 */
[----:B------:R-:W-:Y:S05]  /*6e00*/  BRA `(.L_x_35684) ;  /* 0x00000de000007947 */ /* 0x000fea0003800000 */
.L_x_35719:
        /* <DEDUP_REMOVED lines=9> */
.L_x_35723:
[----:B----4-:R-:W4:Y:S02]  /*6ea0*/  LDG.E R4, [R4.64] ;  /* 0x0000002404047981 */ /* 0x010f24000c1e1900 */
[----:B----4-:R0:W4:Y:S01]  /*6eb0*/  I2F.F64 R18, R4 ;  /* 0x0000000400127312 */ /* 0x0101220000201c00 */
[----:B------:R-:W-:Y:S05]  /*6ec0*/  BRA `(.L_x_35684) ;  /* 0x00000d2000007947 */ /* 0x000fea0003800000 */
.L_x_35722:
[----:B----4-:R-:W4:Y:S02]  /*6ed0*/  LDG.E.U16 R4, [R4.64] ;  /* 0x0000002404047981 */ /* 0x010f24000c1e1500 */
[----:B----4-:R0:W4:Y:S01]  /*6ee0*/  I2F.F64.S16 R18, R4 ;  /* 0x0000000400127312 */ /* 0x0101220000101c00 */
[----:B------:R-:W-:Y:S05]  /*6ef0*/  BRA `(.L_x_35684) ;  /* 0x00000cf000007947 */ /* 0x000fea0003800000 */
.L_x_35718:
        /* <DEDUP_REMOVED lines=10> */
.L_x_35725:
[----:B----4-:R-:W4:Y:S02]  /*6fa0*/  LDG.E.U16 R0, [R4.64] ;  /* 0x0000002404007981 */ /* 0x010f24000c1e1500 */
[----:B----4-:R-:W-:-:S05]  /*6fb0*/  HADD2.F32 R0, -RZ, R0.H0_H0 ;  /* 0x20000000ff007230 */ /* 0x010fca0000004100 */
[----:B------:R-:W-:-:S04]  /*6fc0*/  FMUL.FTZ R0, R0, 1 ;  /* 0x3f80000000007820 */ /* 0x000fc80000410000 */
[----:B------:R0:W4:Y:S01]  /*6fd0*/  F2F.F64.F32 R18, R0 ;  /* 0x0000000000127310 */ /* 0x0001220000201800 */
[----:B------:R-:W-:Y:S05]  /*6fe0*/  BRA `(.L_x_35684) ;  /* 0x00000c0000007947 */ /* 0x000fea0003800000 */
.L_x_35724:
        /* <DEDUP_REMOVED lines=10> */
.L_x_35727:
[----:B----4-:R-:W4:Y:S02]  /*7090*/  LDG.E.U16 R4, [R4.64] ;  /* 0x0000002404047981 */ /* 0x010f24000c1e1500 */
[----:B----4-:R-:W-:-:S05]  /*70a0*/  HADD2.F32 R0, -RZ, R4.H0_H0 ;  /* 0x20000004ff007230 */ /* 0x010fca0000004100 */
[----:B------:R-:W-:-:S04]  /*70b0*/  FMUL.FTZ R0, R0, 1 ;  /* 0x3f80000000007820 */ /* 0x000fc80000410000 */
[----:B------:R0:W4:Y:S01]  /*70c0*/  F2F.F64.F32 R18, R0 ;  /* 0x0000000000127310 */ /* 0x0001220000201800 */
[----:B------:R-:W-:Y:S05]  /*70d0*/  BRA `(.L_x_35684) ;  /* 0x00000b1000007947 */ /* 0x000fea0003800000 */
.L_x_35726:
[----:B------:R0:W5:Y:S01]  /*70e0*/  LDG.E.64 R18, [R4.64] ;  /* 0x0000002404127981 */ /* 0x000162000c1e1b00 */
[----:B------:R-:W-:Y:S05]  /*70f0*/  BRA `(.L_x_35684) ;  /* 0x00000af000007947 */ /* 0x000fea0003800000 */
.L_x_35717:
        /* <DEDUP_REMOVED lines=13> */
.L_x_35730:
[----:B------:R0:W5:Y:S01]  /*71d0*/  LDG.E.64 R18, [R4.64] ;  /* 0x0000002404127981 */ /* 0x000162000c1e1b00 */
[----:B------:R-:W-:Y:S05]  /*71e0*/  BRA `(.L_x_35684) ;  /* 0x00000a0000007947 */ /* 0x000fea0003800000 */
.L_x_35729:
        /* <DEDUP_REMOVED lines=28> */
.L_x_35732:
        /* <DEDUP_REMOVED lines=15> */
.L_x_35731:
[----:B----4-:R-:W4:Y:S02]  /*74a0*/  LDG.E.U16 R0, [R4.64] ;  /* 0x0000002404007981 */ /* 0x010f24000c1e1500 */
[----:B----4-:R-:W-:-:S05]  /*74b0*/  PRMT R0, RZ, 0x5410, R0 ;  /* 0x00005410ff007816 */ /* 0x010fca0000000000 */
[----:B------:R-:W-:-:S04]  /*74c0*/  FMUL.FTZ R0, R0, 1 ;  /* 0x3f80000000007820 */ /* 0x000fc80000410000 */
[----:B------:R0:W4:Y:S01]  /*74d0*/  F2F.F64.F32 R18, R0 ;  /* 0x0000000000127310 */ /* 0x0001220000201800 */
[----:B------:R-:W-:Y:S05]  /*74e0*/  BRA `(.L_x_35684) ;  /* 0x0000070000007947 */ /* 0x000fea0003800000 */
.L_x_35728:
        /* <DEDUP_REMOVED lines=11> */
.L_x_35735:
        /* <DEDUP_REMOVED lines=21> */
.L_x_35739:
[----:B------:R-:W-:Y:S05]  /*76f0*/  BSYNC B1 ;  /* 0x0000000000017941 */ /* 0x000fea0003800000 */
.L_x_35738:
[----:B------:R-:W-:Y:S01]  /*7700*/  LEA R3, R0, 0x3b800000, 0x17 ;  /* 0x3b80000000037811 */ /* 0x000fe200078eb8ff */
[----:B------:R-:W-:-:S05]  /*7710*/  IMAD.SHL.U32 R0, R2, 0x100000, RZ ;  /* 0x0010000002007824 */ /* 0x000fca00078e00ff */
[----:B------:R-:W-:Y:S02]  /*7720*/  LOP3.LUT R0, R3, R0, R4, 0xfe, !PT ;  /* 0x0000000003007212 */ /* 0x000fe400078efe04 */
.L_x_35737:
[----:B------:R-:W-:Y:S05]  /*7730*/  BSYNC B0 ;  /* 0x0000000000007941 */ /* 0x000fea0003800000 */
.L_x_35736:
[----:B------:R-:W-:-:S04]  /*7740*/  FMUL.FTZ R0, R0, 1 ;  /* 0x3f80000000007820 */ /* 0x000fc80000410000 */
[----:B------:R0:W4:Y:S01]  /*7750*/  F2F.F64.F32 R18, R0 ;  /* 0x0000000000127310 */ /* 0x0001220000201800 */
[----:B------:R-:W-:Y:S05]  /*7760*/  BRA `(.L_x_35684) ;  /* 0x0000048000007947 */ /* 0x000fea0003800000 */
.L_x_35734:
        /* <DEDUP_REMOVED lines=21> */
.L_x_35743:
[----:B------:R-:W-:Y:S05]  /*78c0*/  BSYNC B1 ;  /* 0x0000000000017941 */ /* 0x000fea0003800000 */
.L_x_35742:
[----:B------:R-:W-:Y:S01]  /*78d0*/  LEA R3, R0, 0x37800000, 0x17 ;  /* 0x3780000000037811 */ /* 0x000fe200078eb8ff */
[----:B------:R-:W-:-:S05]  /*78e0*/  IMAD.SHL.U32 R0, R2, 0x200000, RZ ;  /* 0x0020000002007824 */ /* 0x000fca00078e00ff */
[----:B------:R-:W-:Y:S02]  /*78f0*/  LOP3.LUT R0, R3, R0, R4, 0xfe, !PT ;  /* 0x0000000003007212 */ /* 0x000fe400078efe04 */
.L_x_35741:
[----:B------:R-:W-:Y:S05]  /*7900*/  BSYNC B0 ;  /* 0x0000000000007941 */ /* 0x000fea0003800000 */
.L_x_35740:
[----:B------:R-:W-:-:S04]  /*7910*/  FMUL.FTZ R0, R0, 1 ;  /* 0x3f80000000007820 */ /* 0x000fc80000410000 */
[----:B------:R0:W4:Y:S01]  /*7920*/  F2F.F64.F32 R18, R0 ;  /* 0x0000000000127310 */ /* 0x0001220000201800 */
[----:B------:R-:W-:Y:S05]  /*7930*/  BRA `(.L_x_35684) ;  /* 0x000002b000007947 */ /* 0x000fea0003800000 */
.L_x_35733:
        /* <DEDUP_REMOVED lines=14> */
.L_x_35747:
[----:B------:R-:W-:Y:S05]  /*7a20*/  BSYNC B0 ;  /* 0x0000000000007941 */ /* 0x000fea0003800000 */
.L_x_35746:
[----:B------:R-:W-:-:S04]  /*7a30*/  FMUL.FTZ R0, R0, 1 ;  /* 0x3f80000000007820 */ /* 0x000fc80000410000 */
[----:B------:R0:W4:Y:S01]  /*7a40*/  F2F.F64.F32 R18, R0 ;  /* 0x0000000000127310 */ /* 0x0001220000201800 */
[----:B------:R-:W-:Y:S05]  /*7a50*/  BRA `(.L_x_35684) ;  /* 0x0000019000007947 */ /* 0x000fea0003800000 */
.L_x_35721:
        /* <DEDUP_REMOVED lines=20> */
.L_x_35745:
[----:B----4-:R-:W4:Y:S02]  /*7ba0*/  LDG.E.64 R18, [R4.64] ;  /* 0x0000002404127981 */ /* 0x010f24000c1e1b00 */
[----:B----4-:R-:W0:Y:S01]  /*7bb0*/  I2F.F64.U64 R18, R18 ;  /* 0x0000001200127312 */ /* 0x010e220000301800 */
[----:B------:R-:W-:Y:S05]  /*7bc0*/  BRA `(.L_x_35684) ;  /* 0x0000002000007947 */ /* 0x000fea0003800000 */
.L_x_35744:
[----:B----4-:R-:W4:Y:S02]  /*7bd0*/  LDG.E R4, [R4.64] ;  /* 0x0000002404047981 */ /* 0x010f24000c1e1900 */
[----:B----4-:R0:W4:Y:S02]  /*7be0*/  I2F.F64.U32 R18, R4 ;  /* 0x0000000400127312 */ /* 0x0101240000201800 */
.L_x_35684:
[----:B------:R-:W-:Y:S05]  /*7bf0*/  BSYNC B6 ;  /* 0x0000000000067941 */ /* 0x000fea0003800000 */
.L_x_35683:
[----:B0-----:R-:W0:Y:S01]  /*7c00*/  S2R R0, SR_TID.X ;  /* 0x0000000000007919 */ /* 0x001e220000002100 */
[----:B------:R-:W-:Y:S01]  /*7c10*/  BSSY B1, `(.L_x_35748) ;  /* 0x0000107000017945 */ /* 0x000fe20003800000 */
[----:B0-----:R-:W-:-:S13]  /*7c20*/  ISETP.GE.AND P1, PT, R0, R31, PT ;  /* 0x0000001f0000720c */ /* 0x001fda0003f26270 */
[----:B------:R-:W-:Y:S05]  /*7c30*/  @P1 BRA `(.L_x_35749) ;  /* 0x0000104000001947 */ /* 0x000fea0003800000 */
[----:B--2--5:R-:W-:Y:S01]  /*7c40*/  LOP3.LUT R3, R33, 0x7fffffff, RZ, 0xc0, !PT ;  /* 0x7fffffff21037812 */ /* 0x024fe200078ec0ff */
        /* <DEDUP_REMOVED lines=24> */
[C---:B--2---:R-:W-:Y:S02]  /*7dd0*/  @!P2 LEA.HI R4, R3.reuse, 0xffffffca, RZ, 0xc ;  /* 0xffffffca0304a811 */ /* 0x044fe400078f60ff */
        /* <DEDUP_REMOVED lines=12> */
.L_x_35756:
        /* <DEDUP_REMOVED lines=12> */
.L_x_35755:
[----:B------:R-:W-:Y:S02]  /*7f60*/  IMAD.MOV.U32 R8, RZ, RZ, R11 ;  /* 0x000000ffff087224 */ /* 0x000fe400078e000b */
.L_x_35754:
[----:B------:R-:W-:Y:S05]  /*7f70*/  BSYNC B2 ;  /* 0x0000000000027941 */ /* 0x000fea0003800000 */
.L_x_35753:
        /* <DEDUP_REMOVED lines=13> */
.L_x_35762:
        /* <DEDUP_REMOVED lines=33> */
.L_x_35761:
[----:B------:R-:W-:Y:S02]  /*8260*/  IMAD.MOV.U32 R8, RZ, RZ, R11 ;  /* 0x000000ffff087224 */ /* 0x000fe400078e000b */
[----:B------:R-:W-:Y:S02]  /*8270*/  IMAD.MOV.U32 R13, RZ, RZ, R12 ;  /* 0x000000ffff0d7224 */ /* 0x000fe400078e000c */
.L_x_35760:
[----:B------:R-:W-:Y:S05]  /*8280*/  BSYNC B3 ;  /* 0x0000000000037941 */ /* 0x000fea0003800000 */
.L_x_35759:
[----:B------:R-:W-:-:S13]  /*8290*/  ISETP.GE.U32.AND P0, PT, R9, 0xc, PT ;  /* 0x0000000c0900780c */ /* 0x000fda0003f06070 */
[----:B------:R-:W-:Y:S05]  /*82a0*/  @!P0 BRA `(.L_x_35758) ;  /* 0x0000077000008947 */ /* 0x000fea0003800000 */
[----:B------:R-:W-:Y:S01]  /*82b0*/  BSSY B3, `(.L_x_35763) ;  /* 0x0000075000037945 */ /* 0x000fe20003800000 */
[----:B------:R-:W-:Y:S02]  /*82c0*/  IADD3 R7, R7, 0x10, RZ ;  /* 0x0000001007077810 */ /* 0x000fe40007ffe0ff */
.L_x_35764:
        /* <DEDUP_REMOVED lines=116> */
.L_x_35763:
[----:B------:R-:W-:Y:S02]  /*8a10*/  IMAD.MOV.U32 R13, RZ, RZ, R9 ;  /* 0x000000ffff0d7224 */ /* 0x000fe400078e0009 */
.L_x_35758:
[----:B------:R-:W-:Y:S05]  /*8a20*/  BSYNC B2 ;  /* 0x0000000000027941 */ /* 0x000fea0003800000 */
.L_x_35757:
        /* <DEDUP_REMOVED lines=19> */
.L_x_35766:
[----:B------:R-:W-:Y:S05]  /*8b60*/  BSYNC B2 ;  /* 0x0000000000027941 */ /* 0x000fea0003800000 */
.L_x_35765:
[----:B------:R-:W-:Y:S02]  /*8b70*/  IMAD.MOV.U32 R5, RZ, RZ, R7 ;  /* 0x000000ffff057224 */ /* 0x000fe400078e0007 */
[----:B------:R-:W-:-:S03]  /*8b80*/  IMAD.MOV.U32 R4, RZ, RZ, R6 ;  /* 0x000000ffff047224 */ /* 0x000fc600078e0006 */
[----:B------:R-:W-:Y:S01]  /*8b90*/  LOP3.LUT R5, R5, 0x80000000, R35, 0xb8, !PT ;  /* 0x8000000005057812 */ /* 0x000fe200078eb823 */
[----:B------:R-:W-:Y:S05]  /*8ba0*/  BRA `(.L_x_35752) ;  /* 0x0000006000007947 */ /* 0x000fea0003800000 */
.L_x_35751:
[----:B------:R-:W0:-:S06]  /*8bb0*/  DSETP.GTU.AND P0, PT, R2, +INF , PT ;  /* 0x7ff000000200742a */ /* 0x000e0c0003f0c000 */
[----:B0-----:R-:W0:-:S14]  /*8bc0*/  DSETP.LE.AND P0, PT, R6, +INF , !P0 ;  /* 0x7ff000000600742a */ /* 0x001e1c0004703000 */
[----:B0-----:R-:W0:-:S04]  /*8bd0*/  @P0 DSETP.NEU.AND P2, PT, R6, +INF , PT ;  /* 0x7ff000000600042a */ /* 0x001e080003f4d000 */
[----:B------:R2:W4:-:S06]  /*8be0*/  @!P0 DADD R4, R32, R34 ;  /* 0x0000000020048229 */ /* 0x00050c0000000022 */
[----:B0-----:R-:W-:Y:S02]  /*8bf0*/  @P0 FSEL R4, R34, RZ, P2 ;  /* 0x000000ff22040208 */ /* 0x001fe40001000000 */
[----:B------:R-:W-:Y:S02]  /*8c00*/  @P0 FSEL R5, R35, -QNAN , P2 ;  /* 0xfff8000023050808 */ /* 0x000fe40001000000 */
.L_x_35752:
[----:B--2-4-:R-:W-:Y:S05]  /*8c10*/  BSYNC B0 ;  /* 0x0000000000007941 */ /* 0x014fea0003800000 */
.L_x_35750:
[----:B------:R-:W0:-:S06]  /*8c20*/  DSETP.GEU.AND P0, PT, R4, RZ, PT ;  /* 0x000000ff0400722a */ /* 0x000e0c0003f0e000 */
[----:B0-----:R-:W0:-:S04]  /*8c30*/  DSETP.LT.XOR P0, PT, R32, RZ, !P0 ;  /* 0x000000ff2000722a */ /* 0x001e080004701800 */
[----:B------:R-:W-:-:S04]  /*8c40*/  DADD R32, R4, R32 ;  /* 0x0000000004207229 */ /* 0x000fc80000000020 */
[----:B0-----:R-:W0:-:S06]  /*8c50*/  DSETP.NEU.AND P0, PT, R4, RZ, P0 ;  /* 0x000000ff0400722a */ /* 0x001e0c000070d000 */
[----:B0-----:R-:W-:Y:S02]  /*8c60*/  FSEL R4, R32, R4, P0 ;  /* 0x0000000420047208 */ /* 0x001fe40000000000 */
[----:B------:R-:W-:Y:S02]  /*8c70*/  FSEL R5, R33, R5, P0 ;  /* 0x0000000521057208 */ /* 0x000fe40000000000 */
.L_x_35749:
[----:B------:R-:W-:Y:S05]  /*8c80*/  BSYNC B1 ;  /* 0x0000000000017941 */ /* 0x000fea0003800000 */
.L_x_35748:
[----:B------:R-:W-:Y:S01]  /*8c90*/  IADD3 R2, R0, 0x80, RZ ;  /* 0x0000008000027810 */ /* 0x000fe20007ffe0ff */
[----:B------:R-:W-:Y:S03]  /*8ca0*/  BSSY B1, `(.L_x_35767) ;  /* 0x0000107000017945 */ /* 0x000fe60003800000 */
[----:B------:R-:W-:-:S13]  /*8cb0*/  ISETP.GE.AND P0, PT, R2, R31, PT ;  /* 0x0000001f0200720c */ /* 0x000fda0003f06270 */
[----:B------:R-:W-:Y:S05]  /*8cc0*/  @P0 BRA `(.L_x_35768) ;  /* 0x0000104000000947 */ /* 0x000fea0003800000 */
[----:B---3-5:R-:W-:Y:S01]  /*8cd0*/  LOP3.LUT R7, R27, 0x7fffffff, RZ, 0xc0, !PT ;  /* 0x7fffffff1b077812 */ /* 0x028fe200078ec0ff */
        /* <DEDUP_REMOVED lines=23> */
[----:B-1----:R-:W-:Y:S02]  /*8e50*/  @!P2 LEA.HI R3, R7, 0xffffffca, RZ, 0xc ;  /* 0xffffffca0703a811 */ /* 0x002fe400078f60ff */
[----:B------:R-:W-:-:S05]  /*8e60*/  LOP3.LUT R12, RZ, R10, RZ, 0x33, !PT ;  /* 0x0000000aff0c7212 */ /* 0x000fca00078e33ff */
[----:B------:R-:W-:-:S05]  /*8e70*/  IMAD.IADD R12, R12, 0x1, R3 ;  /* 0x000000010c0c7824 */ /* 0x000fca00078e0203 */
[----:B------:R-:W-:Y:S02]  /*8e80*/  IMNMX R11, R12, -0x1, !PT ;  /* 0xffffffff0c0b7817 */ /* 0x000fe40007800200 */
[----:B------:R-:W-:-:S03]  /*8e90*/  LOP3.LUT R12, R7, 0xfffff, RZ, 0xc0, !PT ;  /* 0x000fffff070c7812 */ /* 0x000fc600078ec0ff */
[----:B------:R-:W-:Y:S01]  /*8ea0*/  IMAD.IADD R14, R11, 0x1, R10 ;  /* 0x000000010b0e7824 */ /* 0x000fe200078e020a */
[----:B------:R-:W-:Y:S02]  /*8eb0*/  LOP3.LUT R11, R9, 0xfffff, RZ, 0xc0, !PT ;  /* 0x000fffff090b7812 */ /* 0x000fe400078ec0ff */
[----:B------:R-:W-:Y:S02]  /*8ec0*/  LOP3.LUT R12, R12, 0x100000, RZ, 0xfc, !PT ;  /* 0x001000000c0c7812 */ /* 0x000fe400078efcff */
[----:B------:R-:W-:-:S04]  /*8ed0*/  IADD3 R9, R14, 0x2, -R3 ;  /* 0x000000020e097810 */ /* 0x000fc80007ffe803 */
[----:B------:R-:W-:Y:S02]  /*8ee0*/  LOP3.LUT P0, R13, R9, 0x3, RZ, 0xc0, !PT ;  /* 0x00000003090d7812 */ /* 0x000fe4000780c0ff */
[----:B------:R-:W-:Y:S01]  /*8ef0*/  LOP3.LUT R9, R11, 0x100000, RZ, 0xfc, !PT ;  /* 0x001000000b097812 */ /* 0x000fe200078efcff */
[----:B------:R-:W-:-:S10]  /*8f00*/  IMAD.IADD R11, R10, 0x1, -R3 ;  /* 0x000000010a0b7824 */ /* 0x000fd400078e0a03 */
[----:B------:R-:W-:Y:S05]  /*8f10*/  @!P0 BRA `(.L_x_35773) ;  /* 0x000000d000008947 */ /* 0x000fea0003800000 */
[----:B------:R-:W-:Y:S02]  /*8f20*/  BSSY B3, `(.L_x_35773) ;  /* 0x000000c000037945 */ /* 0x000fe40003800000 */
.L_x_35774:
        /* <DEDUP_REMOVED lines=12> */
.L_x_35773:
[----:B------:R-:W-:Y:S05]  /*8ff0*/  BSYNC B2 ;  /* 0x0000000000027941 */ /* 0x000fea0003800000 */
.L_x_35772:
        /* <DEDUP_REMOVED lines=13> */
.L_x_35780:
        /* <DEDUP_REMOVED lines=33> */
.L_x_35779:
[----:B------:R-:W-:Y:S02]  /*92e0*/  IMAD.MOV.U32 R10, RZ, RZ, R14 ;  /* 0x000000ffff0a7224 */ /* 0x000fe400078e000e */
.L_x_35778:
[----:B------:R-:W-:Y:S05]  /*92f0*/  BSYNC B3 ;  /* 0x0000000000037941 */ /* 0x000fea0003800000 */
.L_x_35777:
[----:B------:R-:W-:-:S13]  /*9300*/  ISETP.GE.U32.AND P0, PT, R13, 0xc, PT ;  /* 0x0000000c0d00780c */ /* 0x000fda0003f06070 */
[----:B------:R-:W-:Y:S05]  /*9310*/  @!P0 BRA `(.L_x_35776) ;  /* 0x0000078000008947 */ /* 0x000fea0003800000 */
[----:B------:R-:W-:Y:S01]  /*9320*/  BSSY B3, `(.L_x_35781) ;  /* 0x0000075000037945 */ /* 0x000fe20003800000 */
[----:B------:R-:W-:Y:S02]  /*9330*/  IADD3 R10, R11, 0x10, RZ ;  /* 0x000000100b0a7810 */ /* 0x000fe40007ffe0ff */
.L_x_35782:
        /* <DEDUP_REMOVED lines=116> */
.L_x_35781:
[----:B------:R-:W-:Y:S02]  /*9a80*/  IMAD.MOV.U32 R10, RZ, RZ, R11 ;  /* 0x000000ffff0a7224 */ /* 0x000fe400078e000b */
[----:B------:R-:W-:Y:S02]  /*9a90*/  IMAD.MOV.U32 R15, RZ, RZ, R14 ;  /* 0x000000ffff0f7224 */ /* 0x000fe400078e000e */
.L_x_35776:
[----:B------:R-:W-:Y:S05]  /*9aa0*/  BSYNC B2 ;  /* 0x0000000000027941 */ /* 0x000fea0003800000 */
.L_x_35775:
        /* <DEDUP_REMOVED lines=20> */
.L_x_35784:
[----:B------:R-:W-:Y:S05]  /*9bf0*/  BSYNC B2 ;  /* 0x0000000000027941 */ /* 0x000fea0003800000 */
.L_x_35783:
[----:B------:R-:W-:Y:S02]  /*9c00*/  IMAD.MOV.U32 R11, RZ, RZ, R6 ;  /* 0x000000ffff0b7224 */ /* 0x000fe400078e0006 */
[----:B------:R-:W-:-:S03]  /*9c10*/  IMAD.MOV.U32 R10, RZ, RZ, R9 ;  /* 0x000000ffff0a7224 */ /* 0x000fc600078e0009 */
[----:B------:R-:W-:Y:S01]  /*9c20*/  LOP3.LUT R11, R11, 0x80000000, R29, 0xb8, !PT ;  /* 0x800000000b0b7812 */ /* 0x000fe200078eb81d */
[----:B------:R-:W-:Y:S05]  /*9c30*/  BRA `(.L_x_35771) ;  /* 0x0000006000007947 */ /* 0x000fea0003800000 */
.L_x_35770:
[----:B------:R-:W0:-:S06]  /*9c40*/  DSETP.GTU.AND P0, PT, R6, +INF , PT ;  /* 0x7ff000000600742a */ /* 0x000e0c0003f0c000 */
[----:B0-----:R-:W0:-:S14]  /*9c50*/  DSETP.LE.AND P0, PT, R8, +INF , !P0 ;  /* 0x7ff000000800742a */ /* 0x001e1c0004703000 */
[----:B0-----:R-:W0:-:S04]  /*9c60*/  @P0 DSETP.NEU.AND P2, PT, R8, +INF , PT ;  /* 0x7ff000000800042a */ /* 0x001e080003f4d000 */
[----:B------:R1:W3:-:S06]  /*9c70*/  @!P0 DADD R10, R26, R28 ;  /* 0x000000001a0a8229 */ /* 0x0002cc000000001c */
[----:B0-----:R-:W-:Y:S02]  /*9c80*/  @P0 FSEL R10, R28, RZ, P2 ;  /* 0x000000ff1c0a0208 */ /* 0x001fe40001000000 */
[----:B------:R-:W-:Y:S02]  /*9c90*/  @P0 FSEL R11, R29, -QNAN , P2 ;  /* 0xfff800001d0b0808 */ /* 0x000fe40001000000 */
.L_x_35771:
[----:B-1-3--:R-:W-:Y:S05]  /*9ca0*/  BSYNC B0 ;  /* 0x0000000000007941 */ /* 0x00afea0003800000 */
.L_x_35769:
[----:B------:R-:W0:-:S06]  /*9cb0*/  DSETP.GEU.AND P0, PT, R10, RZ, PT ;  /* 0x000000ff0a00722a */ /* 0x000e0c0003f0e000 */
[----:B0-----:R-:W0:-:S04]  /*9cc0*/  DSETP.LT.XOR P0, PT, R26, RZ, !P0 ;  /* 0x000000ff1a00722a */ /* 0x001e080004701800 */
[----:B------:R-:W-:-:S04]  /*9cd0*/  DADD R26, R10, R26 ;  /* 0x000000000a1a7229 */ /* 0x000fc8000000001a */
[----:B0-----:R-:W0:-:S06]  /*9ce0*/  DSETP.NEU.AND P0, PT, R10, RZ, P0 ;  /* 0x000000ff0a00722a */ /* 0x001e0c000070d000 */
[----:B0-----:R-:W-:Y:S02]  /*9cf0*/  FSEL R28, R26, R10, P0 ;  /* 0x0000000a1a1c7208 */ /* 0x001fe40000000000 */
[----:B------:R-:W-:Y:S02]  /*9d00*/  FSEL R29, R27, R11, P0 ;  /* 0x0000000b1b1d7208 */ /* 0x000fe40000000000 */
.L_x_35768:
[----:B------:R-:W-:Y:S05]  /*9d10*/  BSYNC B1 ;  /* 0x0000000000017941 */ /* 0x000fea0003800000 */
.L_x_35767:
[----:B------:R-:W-:Y:S01]  /*9d20*/  IADD3 R6, R0, 0x100, RZ ;  /* 0x0000010000067810 */ /* 0x000fe20007ffe0ff */
[----:B------:R-:W-:Y:S03]  /*9d30*/  BSSY B1, `(.L_x_35785) ;  /* 0x0000107000017945 */ /* 0x000fe60003800000 */
[----:B------:R-:W-:-:S13]  /*9d40*/  ISETP.GE.AND P0, PT, R6, R31, PT ;  /* 0x0000001f0600720c */ /* 0x000fda0003f06270 */
[----:B------:R-:W-:Y:S05]  /*9d50*/  @P0 BRA `(.L_x_35786) ;  /* 0x0000104000000947 */ /* 0x000fea0003800000 */
[----:B----45:R-:W-:Y:S01]  /*9d60*/  LOP3.LUT R7, R23, 0x7fffffff, RZ, 0xc0, !PT ;  /* 0x7fffffff17077812 */ /* 0x030fe200078ec0ff */
        /* <DEDUP_REMOVED lines=38> */
.L_x_35792:
        /* <DEDUP_REMOVED lines=12> */
.L_x_35791:
[----:B------:R-:W-:Y:S05]  /*a090*/  BSYNC B2 ;  /* 0x0000000000027941 */ /* 0x000fea0003800000 */
.L_x_35790:
        /* <DEDUP_REMOVED lines=13> */
.L_x_35798:
        /* <DEDUP_REMOVED lines=33> */
.L_x_35797:
[----:B------:R-:W-:Y:S02]  /*a380*/  IMAD.MOV.U32 R8, RZ, RZ, R14 ;  /* 0x000000ffff087224 */ /* 0x000fe400078e000e */
.L_x_35796:
[----:B------:R-:W-:Y:S05]  /*a390*/  BSYNC B3 ;  /* 0x0000000000037941 */ /* 0x000fea0003800000 */
.L_x_35795:
[----:B------:R-:W-:-:S13]  /*a3a0*/  ISETP.GE.U32.AND P0, PT, R13, 0xc, PT ;  /* 0x0000000c0d00780c */ /* 0x000fda0003f06070 */
[----:B------:R-:W-:Y:S05]  /*a3b0*/  @!P0 BRA `(.L_x_35794) ;  /* 0x0000078000008947 */ /* 0x000fea0003800000 */
[----:B------:R-:W-:Y:S01]  /*a3c0*/  BSSY B3, `(.L_x_35799) ;  /* 0x0000075000037945 */ /* 0x000fe20003800000 */
[----:B------:R-:W-:Y:S02]  /*a3d0*/  IADD3 R8, R12, 0x10, RZ ;  /* 0x000000100c087810 */ /* 0x000fe40007ffe0ff */
.L_x_35800:
        /* <DEDUP_REMOVED lines=116> */
.L_x_35799:
[----:B------:R-:W-:Y:S02]  /*ab20*/  IMAD.MOV.U32 R8, RZ, RZ, R12 ;  /* 0x000000ffff087224 */ /* 0x000fe400078e000c */
[----:B------:R-:W-:Y:S02]  /*ab30*/  IMAD.MOV.U32 R15, RZ, RZ, R13 ;  /* 0x000000ffff0f7224 */ /* 0x000fe400078e000d */
.L_x_35794:
[----:B------:R-:W-:Y:S05]  /*ab40*/  BSYNC B2 ;  /* 0x0000000000027941 */ /* 0x000fea0003800000 */
.L_x_35793:
        /* <DEDUP_REMOVED lines=20> */
.L_x_35802:
[----:B------:R-:W-:Y:S05]  /*ac90*/  BSYNC B2 ;  /* 0x0000000000027941 */ /* 0x000fea0003800000 */
.L_x_35801:
[----:B------:R-:W-:Y:S01]  /*aca0*/  IMAD.MOV.U32 R10, RZ, RZ, R12 ;  /* 0x000000ffff0a7224 */ /* 0x000fe200078e000c */
[----:B------:R-:W-:Y:S01]  /*acb0*/  LOP3.LUT R11, R11, 0x80000000, R25, 0xb8, !PT ;  /* 0x800000000b0b7812 */ /* 0x000fe200078eb819 */
[----:B------:R-:W-:Y:S05]  /*acc0*/  BRA `(.L_x_35789) ;  /* 0x0000006000007947 */ /* 0x000fea0003800000 */
.L_x_35788:
[----:B------:R-:W0:-:S06]  /*acd0*/  DSETP.GTU.AND P0, PT, R6, +INF , PT ;  /* 0x7ff000000600742a */ /* 0x000e0c0003f0c000 */
[----:B0-----:R-:W0:-:S14]  /*ace0*/  DSETP.LE.AND P0, PT, R8, +INF , !P0 ;  /* 0x7ff000000800742a */ /* 0x001e1c0004703000 */
[----:B0-----:R-:W0:-:S04]  /*acf0*/  @P0 DSETP.NEU.AND P2, PT, R8, +INF , PT ;  /* 0x7ff000000800042a */ /* 0x001e080003f4d000 */
[----:B------:R4:W3:-:S06]  /*ad00*/  @!P0 DADD R10, R22, R24 ;  /* 0x00000000160a8229 */ /* 0x0008cc0000000018 */
[----:B0-----:R-:W-:Y:S02]  /*ad10*/  @P0 FSEL R10, R24, RZ, P2 ;  /* 0x000000ff180a0208 */ /* 0x001fe40001000000 */
[----:B------:R-:W-:Y:S02]  /*ad20*/  @P0 FSEL R11, R25, -QNAN , P2 ;  /* 0xfff80000190b0808 */ /* 0x000fe40001000000 */
.L_x_35789:
[----:B---34-:R-:W-:Y:S05]  /*ad30*/  BSYNC B0 ;  /* 0x0000000000007941 */ /* 0x018fea0003800000 */
.L_x_35787:
[----:B------:R-:W0:-:S06]  /*ad40*/  DSETP.GEU.AND P0, PT, R10, RZ, PT ;  /* 0x000000ff0a00722a */ /* 0x000e0c0003f0e000 */
[----:B0-----:R-:W0:-:S04]  /*ad50*/  DSETP.LT.XOR P0, PT, R22, RZ, !P0 ;  /* 0x000000ff1600722a */ /* 0x001e080004701800 */
[----:B------:R-:W-:-:S04]  /*ad60*/  DADD R22, R10, R22 ;  /* 0x000000000a167229 */ /* 0x000fc80000000016 */
[----:B0-----:R-:W0:-:S06]  /*ad70*/  DSETP.NEU.AND P0, PT, R10, RZ, P0 ;  /* 0x000000ff0a00722a */ /* 0x001e0c000070d000 */
[----:B0-----:R-:W-:Y:S02]  /*ad80*/  FSEL R24, R22, R10, P0 ;  /* 0x0000000a16187208 */ /* 0x001fe40000000000 */
[----:B------:R-:W-:Y:S02]  /*ad90*/  FSEL R25, R23, R11, P0 ;  /* 0x0000000b17197208 */ /* 0x000fe40000000000 */
.L_x_35786:
[----:B------:R-:W-:Y:S05]  /*ada0*/  BSYNC B1 ;  /* 0x0000000000017941 */ /* 0x000fea0003800000 */
.L_x_35785:
        /* <DEDUP_REMOVED lines=31> */
[----:B------:R-:W-:Y:S02]  /*afa0*/  LOP3.LUT R12, RZ, R10, RZ, 0x33, !PT ;  /* 0x0000000aff0c7212 */ /* 0x000fe400078e33ff */
[----:B------:R-:W-:Y:S01]  /*afb0*/  LOP3.LUT R13, R13, 0x100000, RZ, 0xfc, !PT ;  /* 0x001000000d0d7812 */ /* 0x000fe200078efcff */
[--C-:B------:R-:W-:Y:S02]  /*afc0*/  IMAD.IADD R9, R10, 0x1, -R3.reuse ;  /* 0x000000010a097824 */ /* 0x100fe400078e0a03 */
[----:B------:R-:W-:-:S05]  /*afd0*/  IMAD.IADD R12, R12, 0x1, R3 ;  /* 0x000000010c0c7824 */ /* 0x000fca00078e0203 */
[----:B------:R-:W-:Y:S02]  /*afe0*/  IMNMX R11, R12, -0x1, !PT ;  /* 0xffffffff0c0b7817 */ /* 0x000fe40007800200 */
[----:B------:R-:W-:-:S03]  /*aff0*/  LOP3.LUT R12, R7, 0xfffff, RZ, 0xc0, !PT ;  /* 0x000fffff070c7812 */ /* 0x000fc600078ec0ff */
[----:B------:R-:W-:Y:S01]  /*b000*/  IMAD.IADD R14, R11, 0x1, R10 ;  /* 0x000000010b0e7824 */ /* 0x000fe200078e020a */
[----:B------:R-:W-:-:S04]  /*b010*/  LOP3.LUT R8, R12, 0x100000, RZ, 0xfc, !PT ;  /* 0x001000000c087812 */ /* 0x000fc800078efcff */
[----:B------:R-:W-:-:S04]  /*b020*/  IADD3 R11, R14, 0x2, -R3 ;  /* 0x000000020e0b7810 */ /* 0x000fc80007ffe803 */
[----:B------:R-:W-:-:S13]  /*b030*/  LOP3.LUT P0, R11, R11, 0x3, RZ, 0xc0, !PT ;  /* 0x000000030b0b7812 */ /* 0x000fda000780c0ff */
[----:B------:R-:W-:Y:S05]  /*b040*/  @!P0 BRA `(.L_x_35809) ;  /* 0x000000d000008947 */ /* 0x000fea0003800000 */
[----:B------:R-:W-:Y:S02]  /*b050*/  BSSY B3, `(.L_x_35809) ;  /* 0x000000c000037945 */ /* 0x000fe40003800000 */
.L_x_35810:
        /* <DEDUP_REMOVED lines=12> */
.L_x_35809:
[----:B------:R-:W-:Y:S05]  /*b120*/  BSYNC B2 ;  /* 0x0000000000027941 */ /* 0x000fea0003800000 */
.L_x_35808:
        /* <DEDUP_REMOVED lines=13> */
.L_x_35816:
        /* <DEDUP_REMOVED lines=33> */
.L_x_35815:
[----:B------:R-:W-:Y:S02]  /*b410*/  IMAD.MOV.U32 R10, RZ, RZ, R12 ;  /* 0x000000ffff0a7224 */ /* 0x000fe400078e000c */
.L_x_35814:
[----:B------:R-:W-:Y:S05]  /*b420*/  BSYNC B3 ;  /* 0x0000000000037941 */ /* 0x000fea0003800000 */
.L_x_35813:
[----:B------:R-:W-:-:S13]  /*b430*/  ISETP.GE.U32.AND P0, PT, R11, 0xc, PT ;  /* 0x0000000c0b00780c */ /* 0x000fda0003f06070 */
[----:B------:R-:W-:Y:S05]  /*b440*/  @!P0 BRA `(.L_x_35812) ;  /* 0x0000077000008947 */ /* 0x000fea0003800000 */
[----:B------:R-:W-:Y:S01]  /*b450*/  BSSY B3, `(.L_x_35817) ;  /* 0x0000075000037945 */ /* 0x000fe20003800000 */
[----:B------:R-:W-:Y:S02]  /*b460*/  IADD3 R9, R9, 0x10, RZ ;  /* 0x0000001009097810 */ /* 0x000fe40007ffe0ff */
.L_x_35818:
        /* <DEDUP_REMOVED lines=116> */
.L_x_35817:
[----:B------:R-:W-:Y:S02]  /*bbb0*/  IMAD.MOV.U32 R21, RZ, RZ, R11 ;  /* 0x000000ffff157224 */ /* 0x000fe400078e000b */
.L_x_35812:
[----:B------:R-:W-:Y:S05]  /*bbc0*/  BSYNC B2 ;  /* 0x0000000000027941 */ /* 0x000fea0003800000 */
.L_x_35811:
        /* <DEDUP_REMOVED lines=20> */
.L_x_35820:
[----:B------:R-:W-:Y:S05]  /*bd10*/  BSYNC B2 ;  /* 0x0000000000027941 */ /* 0x000fea0003800000 */
.L_x_35819:
[----:B------:R-:W-:Y:S02]  /*bd20*/  IMAD.MOV.U32 R11, RZ, RZ, R6 ;  /* 0x000000ffff0b7224 */ /* 0x000fe400078e0006 */
[----:B------:R-:W-:-:S03]  /*bd30*/  IMAD.MOV.U32 R10, RZ, RZ, R9 ;  /* 0x000000ffff0a7224 */ /* 0x000fc600078e0009 */
[----:B------:R-:W-:Y:S01]  /*bd40*/  LOP3.LUT R11, R11, 0x80000000, R17, 0xb8, !PT ;  /* 0x800000000b0b7812 */ /* 0x000fe200078eb811 */
[----:B------:R-:W-:Y:S05]  /*bd50*/  BRA `(.L_x_35807) ;  /* 0x0000006000007947 */ /* 0x000fea0003800000 */
.L_x_35806:
[----:B------:R-:W0:-:S06]  /*bd60*/  DSETP.GTU.AND P0, PT, R6, +INF , PT ;  /* 0x7ff000000600742a */ /* 0x000e0c0003f0c000 */
[----:B0-----:R-:W0:-:S14]  /*bd70*/  DSETP.LE.AND P0, PT, R8, +INF , !P0 ;  /* 0x7ff000000800742a */ /* 0x001e1c0004703000 */
[----:B0-----:R-:W0:-:S04]  /*bd80*/  @P0 DSETP.NEU.AND P2, PT, R8, +INF , PT ;  /* 0x7ff000000800042a */ /* 0x001e080003f4d000 */
[----:B------:R4:W3:-:S06]  /*bd90*/  @!P0 DADD R10, R16, R18 ;  /* 0x00000000100a8229 */ /* 0x0008cc0000000012 */
[----:B0-----:R-:W-:Y:S02]  /*bda0*/  @P0 FSEL R10, R16, RZ, P2 ;  /* 0x000000ff100a0208 */ /* 0x001fe40001000000 */
[----:B------:R-:W-:Y:S02]  /*bdb0*/  @P0 FSEL R11, R17, -QNAN , P2 ;  /* 0xfff80000110b0808 */ /* 0x000fe40001000000 */
.L_x_35807:
[----:B---34-:R-:W-:Y:S05]  /*bdc0*/  BSYNC B0 ;  /* 0x0000000000007941 */ /* 0x018fea0003800000 */
.L_x_35805:
[----:B------:R-:W0:-:S06]  /*bdd0*/  DSETP.GEU.AND P0, PT, R10, RZ, PT ;  /* 0x000000ff0a00722a */ /* 0x000e0c0003f0e000 */
[----:B0-----:R-:W0:-:S04]  /*bde0*/  DSETP.LT.XOR P0, PT, R18, RZ, !P0 ;  /* 0x000000ff1200722a */ /* 0x001e080004701800 */
[----:B------:R-:W-:-:S04]  /*bdf0*/  DADD R18, R10, R18 ;  /* 0x000000000a127229 */ /* 0x000fc80000000012 */
[----:B0-----:R-:W0:-:S06]  /*be00*/  DSETP.NEU.AND P0, PT, R10, RZ, P0 ;  /* 0x000000ff0a00722a */ /* 0x001e0c000070d000 */
[----:B0-----:R-:W-:Y:S02]  /*be10*/  FSEL R16, R18, R10, P0 ;  /* 0x0000000a12107208 */ /* 0x001fe40000000000 */
[----:B------:R-:W-:Y:S02]  /*be20*/  FSEL R17, R19, R11, P0 ;  /* 0x0000000b13117208 */ /* 0x000fe40000000000 */
.L_x_35804:
[----:B------:R-:W-:Y:S05]  /*be30*/  BSYNC B1 ;  /* 0x0000000000017941 */ /* 0x000fea0003800000 */
.L_x_35803:
[----:B------:R-:W0:Y:S01]  /*be40*/  S2R R3, SR_CTAID.X ;  /* 0x0000000000037919 */ /* 0x000e220000002500 */
[----:B----45:R-:W4:Y:S01]  /*be50*/  LDC.U8 R23, c[0x0][0x190] ;  /* 0x00006400ff177b82 */ /* 0x030f220000000000 */
[----:B------:R-:W-:Y:S01]  /*be60*/  IMAD.MOV.U32 R22, RZ, RZ, -0x200 ;  /* 0xfffffe00ff167424 */ /* 0x000fe200078e00ff */
[----:B------:R-:W-:Y:S01]  /*be70*/  BSSY B6, `(.L_x_35821) ;  /* 0x000011c000067945 */ /* 0x000fe20003800000 */
[----:B------:R-:W-:Y:S02]  /*be80*/  IMAD.MOV.U32 R19, RZ, RZ, R0 ;  /* 0x000000ffff137224 */ /* 0x000fe400078e0000 */
[----:B0-----:R-:W-:Y:S01]  /*be90*/  IMAD R22, R3, R22, c[0x0][0x160] ;  /* 0x0000580003167624 */ /* 0x001fe200078e0216 */
[----:B------:R-:W-:Y:S05]  /*bea0*/  @P1 BRA `(.L_x_35822) ;  /* 0x0000118000001947 */ /* 0x000fea0003800000 */
[----:B----4-:R-:W-:Y:S01]  /*beb0*/  IMAD R0, R3, 0x200, R0 ;  /* 0x0000020003007824 */ /* 0x010fe200078e0200 */
        /* <DEDUP_REMOVED lines=19> */
.L_x_35826:
[----:B------:R-:W0:Y:S01]  /*bff0*/  F2I.S64.F64.TRUNC R4, R4 ;  /* 0x0000000400047311 */ /* 0x000e22000030d900 */
[----:B------:R-:W-:Y:S02]  /*c000*/  IMAD.MOV.U32 R19, RZ, RZ, R2 ;  /* 0x000000ffff137224 */ /* 0x000fe400078e0002 */
[----:B0-----:R-:W-:-:S05]  /*c010*/  IMAD.MOV.U32 R3, RZ, RZ, R4 ;  /* 0x000000ffff037224 */ /* 0x001fca00078e0004 */
[----:B------:R0:W-:Y:S01]  /*c020*/  STG.E.U8 [R8.64], R3 ;  /* 0x0000000308007986 */ /* 0x0001e2000c101124 */
[----:B------:R-:W-:Y:S05]  /*c030*/  BRA `(.L_x_35822) ;  /* 0x00000ff000007947 */ /* 0x000fea0003800000 */
.L_x_35825:
        /* <DEDUP_REMOVED lines=10> */
.L_x_35829:
[----:B------:R-:W0:Y:S01]  /*c0e0*/  F2I.F64.TRUNC R5, R4 ;  /* 0x0000000400057311 */ /* 0x000e22000030d100 */
[----:B------:R-:W-:Y:S01]  /*c0f0*/  IMAD.MOV.U32 R19, RZ, RZ, R2 ;  /* 0x000000ffff137224 */ /* 0x000fe200078e0002 */
[----:B0-----:R0:W-:Y:S01]  /*c100*/  STG.E [R8.64], R5 ;  /* 0x0000000508007986 */ /* 0x0011e2000c101924 */
[----:B------:R-:W-:Y:S05]  /*c110*/  BRA `(.L_x_35822) ;  /* 0x00000f1000007947 */ /* 0x000fea0003800000 */
.L_x_35828:
[----:B------:R-:W0:Y:S01]  /*c120*/  F2I.F64.TRUNC R5, R4 ;  /* 0x0000000400057311 */ /* 0x000e22000030d100 */
[----:B------:R-:W-:Y:S01]  /*c130*/  IMAD.MOV.U32 R19, RZ, RZ, R2 ;  /* 0x000000ffff137224 */ /* 0x000fe200078e0002 */
[----:B0-----:R0:W-:Y:S01]  /*c140*/  STG.E.U16 [R8.64], R5 ;  /* 0x0000000508007986 */ /* 0x0011e2000c101524 */
[----:B------:R-:W-:Y:S05]  /*c150*/  BRA `(.L_x_35822) ;  /* 0x00000ed000007947 */ /* 0x000fea0003800000 */
.L_x_35824:
        /* <DEDUP_REMOVED lines=12> */
.L_x_35831:
[----:B------:R-:W0:Y:S01]  /*c220*/  F2F.F32.F64 R0, R4 ;  /* 0x0000000400007310 */ /* 0x000e220000301000 */
[----:B------:R-:W0:Y:S01]  /*c230*/  DSETP.GEU.AND P0, PT, |R4|, c[0x2][0x0], PT ;  /* 0x008000000400762a */ /* 0x000e220003f0e200 */
[----:B------:R-:W-:-:S13]  /*c240*/  IMAD.MOV.U32 R19, RZ, RZ, R2 ;  /* 0x000000ffff137224 */ /* 0x000fda00078e0002 */
[----:B0-----:R-:W-:-:S05]  /*c250*/  @!P0 FMUL R0, R0, 1.175494350822287508e-38 ;  /* 0x0080000000008820 */ /* 0x001fca0000400000 */
[----:B------:R-:W-:-:S05]  /*c260*/  F2FP.PACK_AB R0, RZ, R0 ;  /* 0x00000000ff00723e */ /* 0x000fca00000000ff */
[----:B------:R0:W-:Y:S01]  /*c270*/  STG.E.U16 [R8.64], R0 ;  /* 0x0000000008007986 */ /* 0x0001e2000c101524 */
[----:B------:R-:W-:Y:S05]  /*c280*/  BRA `(.L_x_35822) ;  /* 0x00000da000007947 */ /* 0x000fea0003800000 */
.L_x_35830:
        /* <DEDUP_REMOVED lines=13> */
.L_x_35833:
        /* <DEDUP_REMOVED lines=8> */
.L_x_35832:
[----:B------:R0:W-:Y:S01]  /*c3e0*/  STG.E.64 [R8.64], R4 ;  /* 0x0000000408007986 */ /* 0x0001e2000c101b24 */
[----:B------:R-:W-:Y:S01]  /*c3f0*/  IMAD.MOV.U32 R19, RZ, RZ, R2 ;  /* 0x000000ffff137224 */ /* 0x000fe200078e0002 */
[----:B------:R-:W-:Y:S05]  /*c400*/  BRA `(.L_x_35822) ;  /* 0x00000c2000007947 */ /* 0x000fea0003800000 */
.L_x_35823:
        /* <DEDUP_REMOVED lines=13> */
.L_x_35836:
[----:B------:R-:W-:Y:S01]  /*c4e0*/  CS2R R6, SRZ ;  /* 0x0000000000067805 */ /* 0x000fe2000001ff00 */
[----:B------:R-:W-:-:S04]  /*c4f0*/  IMAD.MOV.U32 R19, RZ, RZ, R2 ;  /* 0x000000ffff137224 */ /* 0x000fc800078e0002 */
[----:B------:R0:W-:Y:S01]  /*c500*/  STG.E.128 [R8.64], R4 ;  /* 0x0000000408007986 */ /* 0x0001e2000c101d24 */
[----:B------:R-:W-:Y:S05]  /*c510*/  BRA `(.L_x_35822) ;  /* 0x00000b1000007947 */ /* 0x000fea0003800000 */
.L_x_35835:
        /* <DEDUP_REMOVED lines=23> */
.L_x_35840:
[----:B------:R-:W-:Y:S05]  /*c690*/  BSYNC B0 ;  /* 0x0000000000007941 */ /* 0x000fea0003800000 */
.L_x_35839:
[----:B------:R-:W-:Y:S01]  /*c6a0*/  LOP3.LUT R7, R0, R7, RZ, 0xfc, !PT ;  /* 0x0000000700077212 */ /* 0x000fe200078efcff */
[----:B------:R-:W-:-:S04]  /*c6b0*/  IMAD.MOV.U32 R19, RZ, RZ, R2 ;  /* 0x000000ffff137224 */ /* 0x000fc800078e0002 */
[----:B------:R0:W-:Y:S01]  /*c6c0*/  STG.E.U8 [R8.64], R7 ;  /* 0x0000000708007986 */ /* 0x0001e2000c101124 */
[----:B------:R-:W-:Y:S05]  /*c6d0*/  BRA `(.L_x_35822) ;  /* 0x0000095000007947 */ /* 0x000fea0003800000 */
.L_x_35838:
        /* <DEDUP_REMOVED lines=15> */
.L_x_35842:
[----:B------:R-:W-:Y:S01]  /*c7d0*/  IMAD.MOV.U32 R0, RZ, RZ, 0x7f ;  /* 0x0000007fff007424 */ /* 0x000fe200078e00ff */
[----:B------:R-:W-:-:S04]  /*c7e0*/  ISETP.GT.U32.AND P0, PT, R3, 0x7f800000, PT ;  /* 0x7f8000000300780c */ /* 0x000fc80003f04070 */
[----:B------:R-:W-:-:S04]  /*c7f0*/  SEL R0, R0, 0x7c, P0 ;  /* 0x0000007c00007807 */ /* 0x000fc80000000000 */
.L_x_35843:
[----:B------:R-:W-:Y:S05]  /*c800*/  BSYNC B0 ;  /* 0x0000000000007941 */ /* 0x000fea0003800000 */
.L_x_35841:
[----:B------:R-:W-:Y:S01]  /*c810*/  LOP3.LUT R3, R7, 0x80000000, RZ, 0xc0, !PT ;  /* 0x8000000007037812 */ /* 0x000fe200078ec0ff */
[----:B------:R-:W-:-:S03]  /*c820*/  IMAD.MOV.U32 R19, RZ, RZ, R2 ;  /* 0x000000ffff137224 */ /* 0x000fc600078e0002 */
[----:B------:R-:W-:-:S04]  /*c830*/  SHF.R.U32.HI R3, RZ, 0x18, R3 ;  /* 0x00000018ff037819 */ /* 0x000fc80000011603 */
[----:B------:R-:W-:-:S05]  /*c840*/  LOP3.LUT R3, R0, R3, RZ, 0xfc, !PT ;  /* 0x0000000300037212 */ /* 0x000fca00078efcff */
[----:B------:R0:W-:Y:S01]  /*c850*/  STG.E.U8 [R8.64], R3 ;  /* 0x0000000308007986 */ /* 0x0001e2000c101124 */
[----:B------:R-:W-:Y:S05]  /*c860*/  BRA `(.L_x_35822) ;  /* 0x000007c000007947 */ /* 0x000fea0003800000 */
.L_x_35837:
[----:B------:R-:W0:Y:S01]  /*c870*/  F2F.F32.F64 R0, R4 ;  /* 0x0000000400007310 */ /* 0x000e220000301000 */
[----:B------:R-:W0:Y:S01]  /*c880*/  DSETP.GEU.AND P0, PT, |R4|, c[0x2][0x0], PT ;  /* 0x008000000400762a */ /* 0x000e220003f0e200 */
[----:B------:R-:W-:-:S13]  /*c890*/  IMAD.MOV.U32 R19, RZ, RZ, R2 ;  /* 0x000000ffff137224 */ /* 0x000fda00078e0002 */
[----:B0-----:R-:W-:-:S05]  /*c8a0*/  @!P0 FMUL R0, R0, 1.175494350822287508e-38 ;  /* 0x0080000000008820 */ /* 0x001fca0000400000 */
[----:B------:R-:W-:-:S05]  /*c8b0*/  F2FP.BF16.PACK_AB R0, RZ, R0 ;  /* 0x00000000ff00723e */ /* 0x000fca00000010ff */
[----:B------:R0:W-:Y:S01]  /*c8c0*/  STG.E.U16 [R8.64], R0 ;  /* 0x0000000008007986 */ /* 0x0001e2000c101524 */
[----:B------:R-:W-:Y:S05]  /*c8d0*/  BRA `(.L_x_35822) ;  /* 0x0000075000007947 */ /* 0x000fea0003800000 */
.L_x_35834:
        /* <DEDUP_REMOVED lines=12> */
.L_x_35846:
        /* <DEDUP_REMOVED lines=19> */
.L_x_35849:
[----:B------:R-:W-:-:S04]  /*cad0*/  LOP3.LUT R0, R7, 0x80000000, RZ, 0xc0, !PT ;  /* 0x8000000007007812 */ /* 0x000fc800078ec0ff */
[----:B------:R-:W-:-:S04]  /*cae0*/  SHF.R.U32.HI R0, RZ, 0x18, R0 ;  /* 0x00000018ff007819 */ /* 0x000fc80000011600 */
[----:B------:R-:W-:Y:S02]  /*caf0*/  LOP3.LUT R0, R3, R0, RZ, 0xfc, !PT ;  /* 0x0000000003007212 */ /* 0x000fe400078efcff */
.L_x_35848:
[----:B------:R-:W-:Y:S05]  /*cb00*/  BSYNC B0 ;  /* 0x0000000000007941 */ /* 0x000fea0003800000 */
.L_x_35847:
[----:B------:R0:W-:Y:S01]  /*cb10*/  STG.E.U8 [R8.64], R0 ;  /* 0x0000000008007986 */ /* 0x0001e2000c101124 */
[----:B------:R-:W-:Y:S01]  /*cb20*/  IMAD.MOV.U32 R19, RZ, RZ, R2 ;  /* 0x000000ffff137224 */ /* 0x000fe200078e0002 */
[----:B------:R-:W-:Y:S05]  /*cb30*/  BRA `(.L_x_35822) ;  /* 0x000004f000007947 */ /* 0x000fea0003800000 */
.L_x_35845:
        /* <DEDUP_REMOVED lines=19> */
.L_x_35852:
[----:B------:R-:W-:-:S04]  /*cc70*/  LOP3.LUT R0, R7, 0x80000000, RZ, 0xc0, !PT ;  /* 0x8000000007007812 */ /* 0x000fc800078ec0ff */
[----:B------:R-:W-:-:S04]  /*cc80*/  SHF.R.U32.HI R0, RZ, 0x18, R0 ;  /* 0x00000018ff007819 */ /* 0x000fc80000011600 */
[----:B------:R-:W-:Y:S02]  /*cc90*/  LOP3.LUT R0, R3, R0, RZ, 0xfc, !PT ;  /* 0x0000000003007212 */ /* 0x000fe400078efcff */
.L_x_35851:
[----:B------:R-:W-:Y:S05]  /*cca0*/  BSYNC B0 ;  /* 0x0000000000007941 */ /* 0x000fea0003800000 */
.L_x_35850:
[----:B------:R0:W-:Y:S01]  /*ccb0*/  STG.E.U8 [R8.64], R0 ;  /* 0x0000000008007986 */ /* 0x0001e2000c101124 */
[----:B------:R-:W-:Y:S01]  /*ccc0*/  IMAD.MOV.U32 R19, RZ, RZ, R2 ;  /* 0x000000ffff137224 */ /* 0x000fe200078e0002 */
[----:B------:R-:W-:Y:S05]  /*ccd0*/  BRA `(.L_x_35822) ;  /* 0x0000035000007947 */ /* 0x000fea0003800000 */
.L_x_35844:
        /* <DEDUP_REMOVED lines=25> */
.L_x_35827:
        /* <DEDUP_REMOVED lines=21> */
.L_x_35854:
[----:B------:R-:W0:Y:S01]  /*cfc0*/  F2I.U64.F64.TRUNC R4, R4 ;  /* 0x0000000400047311 */ /* 0x000e22000030d800 */
[----:B------:R-:W-:Y:S01]  /*cfd0*/  IMAD.MOV.U32 R19, RZ, RZ, R2 ;  /* 0x000000ffff137224 */ /* 0x000fe200078e0002 */
[----:B0-----:R0:W-:Y:S01]  /*cfe0*/  STG.E.64 [R8.64], R4 ;  /* 0x0000000408007986 */ /* 0x0011e2000c101b24 */
[----:B------:R-:W-:Y:S05]  /*cff0*/  BRA `(.L_x_35822) ;  /* 0x0000003000007947 */ /* 0x000fea0003800000 */
.L_x_35853:
[----:B------:R-:W0:Y:S01]  /*d000*/  F2I.U32.F64.TRUNC R5, R4 ;  /* 0x0000000400057311 */ /* 0x000e22000030d000 */
[----:B------:R-:W-:Y:S01]  /*d010*/  IMAD.MOV.U32 R19, RZ, RZ, R2 ;  /* 0x000000ffff137224 */ /* 0x000fe200078e0002 */
[----:B0-----:R0:W-:Y:S06]  /*d020*/  STG.E [R8.64], R5 ;  /* 0x0000000508007986 */ /* 0x0011ec000c101924 */
.L_x_35822:
[----:B----4-:R-:W-:Y:S05]  /*d030*/  BSYNC B6 ;  /* 0x0000000000067941 */ /* 0x010fea0003800000 */
.L_x_35821:
        /* <DEDUP_REMOVED lines=20> */
[----:B-1----:R-:W0:Y:S02]  /*d180*/  F2I.F64.TRUNC R29, R28 ;  /* 0x0000001c001d7311 */ /* 0x002e24000030d100 */
[----:B0-----:R0:W-:Y:S01]  /*d190*/  STG.E.U8 [R2.64], R29 ;  /* 0x0000001d02007986 */ /* 0x0011e2000c101124 */
[----:B------:R-:W-:Y:S05]  /*d1a0*/  BRA `(.L_x_35862) ;  /* 0x00000f1000007947 */ /* 0x000fea0003800000 */
.L_x_35860:
[----:B-1----:R-:W0:Y:S02]  /*d1b0*/  F2I.S64.F64.TRUNC R28, R28 ;  /* 0x0000001c001c7311 */ /* 0x002e24000030d900 */
[----:B0-----:R-:W-:-:S05]  /*d1c0*/  IMAD.MOV.U32 R5, RZ, RZ, R28 ;  /* 0x000000ffff057224 */ /* 0x001fca00078e001c */
[----:B------:R0:W-:Y:S01]  /*d1d0*/  STG.E.U8 [R2.64], R5 ;  /* 0x0000000502007986 */ /* 0x0001e2000c101124 */
[----:B------:R-:W-:Y:S05]  /*d1e0*/  BRA `(.L_x_35862) ;  /* 0x00000ed000007947 */ /* 0x000fea0003800000 */
.L_x_35859:
[----:B------:R-:W-:-:S13]  /*d1f0*/  ISETP.NE.AND P0, PT, R0, 0x2, PT ;  /* 0x000000020000780c */ /* 0x000fda0003f05270 */
[----:B------:R-:W-:Y:S05]  /*d200*/  @!P0 BRA `(.L_x_35863) ;  /* 0x000000a000008947 */ /* 0x000fea0003800000 */
[----:B------:R-:W-:-:S13]  /*d210*/  ISETP.NE.AND P0, PT, R0, 0x3, PT ;  /* 0x000000030000780c */ /* 0x000fda0003f05270 */
[----:B------:R-:W-:Y:S05]  /*d220*/  @!P0 BRA `(.L_x_35864) ;  /* 0x0000005000008947 */ /* 0x000fea0003800000 */
[----:B------:R-:W-:-:S13]  /*d230*/  ISETP.NE.AND P0, PT, R0, 0x4, PT ;  /* 0x000000040000780c */ /* 0x000fda0003f05270 */
[----:B------:R-:W-:Y:S05]  /*d240*/  @P0 BRA `(.L_x_35861) ;  /* 0x00000ce000000947 */ /* 0x000fea0003800000 */
[----:B-1----:R-:W0:Y:S02]  /*d250*/  F2I.S64.F64.TRUNC R28, R28 ;  /* 0x0000001c001c7311 */ /* 0x002e24000030d900 */
[----:B0-----:R0:W-:Y:S01]  /*d260*/  STG.E.64 [R2.64], R28 ;  /* 0x0000001c02007986 */ /* 0x0011e2000c101b24 */
[----:B------:R-:W-:Y:S05]  /*d270*/  BRA `(.L_x_35862) ;  /* 0x00000e4000007947 */ /* 0x000fea0003800000 */
.L_x_35864:
[----:B-1----:R-:W0:Y:S02]  /*d280*/  F2I.F64.TRUNC R29, R28 ;  /* 0x0000001c001d7311 */ /* 0x002e24000030d100 */
[----:B0-----:R0:W-:Y:S01]  /*d290*/  STG.E [R2.64], R29 ;  /* 0x0000001d02007986 */ /* 0x0011e2000c101924 */
[----:B------:R-:W-:Y:S05]  /*d2a0*/  BRA `(.L_x_35862) ;  /* 0x00000e1000007947 */ /* 0x000fea0003800000 */
.L_x_35863:
[----:B-1----:R-:W0:Y:S02]  /*d2b0*/  F2I.F64.TRUNC R29, R28 ;  /* 0x0000001c001d7311 */ /* 0x002e24000030d100 */
[----:B0-----:R0:W-:Y:S01]  /*d2c0*/  STG.E.U16 [R2.64], R29 ;  /* 0x0000001d02007986 */ /* 0x0011e2000c101524 */
[----:B------:R-:W-:Y:S05]  /*d2d0*/  BRA `(.L_x_35862) ;  /* 0x00000de000007947 */ /* 0x000fea0003800000 */
.L_x_35858:
[----:B------:R-:W-:-:S13]  /*d2e0*/  ISETP.GT.AND P0, PT, R0, 0x6, PT ;  /* 0x000000060000780c */ /* 0x000fda0003f04270 */
[----:B------:R-:W-:Y:S05]  /*d2f0*/  @P0 BRA `(.L_x_35865) ;  /* 0x000000f000000947 */ /* 0x000fea0003800000 */
[----:B------:R-:W-:-:S13]  /*d300*/  ISETP.NE.AND P0, PT, R0, 0x5, PT ;  /* 0x000000050000780c */ /* 0x000fda0003f05270 */
[----:B------:R-:W-:Y:S05]  /*d310*/  @!P0 BRA `(.L_x_35866) ;  /* 0x0000007000008947 */ /* 0x000fea0003800000 */
[----:B------:R-:W-:-:S13]  /*d320*/  ISETP.NE.AND P0, PT, R0, 0x6, PT ;  /* 0x000000060000780c */ /* 0x000fda0003f05270 */
[----:B------:R-:W-:Y:S05]  /*d330*/  @P0 BRA `(.L_x_35861) ;  /* 0x00000bf000000947 */ /* 0x000fea0003800000 */
[----:B-1----:R-:W0:Y:S01]  /*d340*/  F2F.F32.F64 R5, R28 ;  /* 0x0000001c00057310 */ /* 0x002e220000301000 */
[----:B------:R-:W0:-:S14]  /*d350*/  DSETP.GEU.AND P0, PT, |R28|, c[0x2][0x0], PT ;  /* 0x008000001c00762a */ /* 0x000e1c0003f0e200 */
[----:B0-----:R-:W-:-:S05]  /*d360*/  @!P0 FMUL R5, R5, 1.175494350822287508e-38 ;  /* 0x0080000005058820 */ /* 0x001fca0000400000 */
[----:B------:R0:W-:Y:S01]  /*d370*/  STG.E [R2.64], R5 ;  /* 0x0000000502007986 */ /* 0x0001e2000c101924 */
[----:B------:R-:W-:Y:S05]  /*d380*/  BRA `(.L_x_35862) ;  /* 0x00000d3000007947 */ /* 0x000fea0003800000 */
.L_x_35866:
[----:B-1----:R-:W0:Y:S01]  /*d390*/  F2F.F32.F64 R0, R28 ;  /* 0x0000001c00007310 */ /* 0x002e220000301000 */
[----:B------:R-:W0:-:S14]  /*d3a0*/  DSETP.GEU.AND P0, PT, |R28|, c[0x2][0x0], PT ;  /* 0x008000001c00762a */ /* 0x000e1c0003f0e200 */
[----:B0-----:R-:W-:-:S05]  /*d3b0*/  @!P0 FMUL R0, R0, 1.175494350822287508e-38 ;  /* 0x0080000000008820 */ /* 0x001fca0000400000 */
[----:B------:R-:W-:-:S05]  /*d3c0*/  F2FP.PACK_AB R0, RZ, R0 ;  /* 0x00000000ff00723e */ /* 0x000fca00000000ff */
[----:B------:R0:W-:Y:S01]  /*d3d0*/  STG.E.U16 [R2.64], R0 ;  /* 0x0000000002007986 */ /* 0x0001e2000c101524 */
[----:B------:R-:W-:Y:S05]  /*d3e0*/  BRA `(.L_x_35862) ;  /* 0x00000cd000007947 */ /* 0x000fea0003800000 */
.L_x_35865:
[----:B------:R-:W-:-:S13]  /*d3f0*/  ISETP.NE.AND P0, PT, R0, 0x7, PT ;  /* 0x000000070000780c */ /* 0x000fda0003f05270 */
[----:B------:R-:W-:Y:S05]  /*d400*/  @!P0 BRA `(.L_x_35867) ;  /* 0x0000011000008947 */ /* 0x000fea0003800000 */
[----:B------:R-:W-:-:S13]  /*d410*/  ISETP.NE.AND P0, PT, R0, 0x8, PT ;  /* 0x000000080000780c */ /* 0x000fda0003f05270 */
[----:B------:R-:W-:Y:S05]  /*d420*/  @!P0 BRA `(.L_x_35868) ;  /* 0x0000008000008947 */ /* 0x000fea0003800000 */
[----:B------:R-:W-:-:S13]  /*d430*/  ISETP.NE.AND P0, PT, R0, 0x9, PT ;  /* 0x000000090000780c */ /* 0x000fda0003f05270 */
[----:B------:R-:W-:Y:S05]  /*d440*/  @P0 BRA `(.L_x_35861) ;  /* 0x00000ae000000947 */ /* 0x000fea0003800000 */
[----:B-1----:R-:W0:Y:S01]  /*d450*/  F2F.F32.F64 R4, R28 ;  /* 0x0000001c00047310 */ /* 0x002e220000301000 */
[----:B------:R-:W0:Y:S01]  /*d460*/  DSETP.GEU.AND P0, PT, |R28|, c[0x2][0x0], PT ;  /* 0x008000001c00762a */ /* 0x000e220003f0e200 */
[----:B------:R-:W-:-:S13]  /*d470*/  IMAD.MOV.U32 R5, RZ, RZ, RZ ;  /* 0x000000ffff057224 */ /* 0x000fda00078e00ff */
[----:B0-----:R-:W-:-:S05]  /*d480*/  @!P0 FMUL R4, R4, 1.175494350822287508e-38 ;  /* 0x0080000004048820 */ /* 0x001fca0000400000 */
[----:B------:R0:W-:Y:S01]  /*d490*/  STG.E.64 [R2.64], R4 ;  /* 0x0000000402007986 */ /* 0x0001e2000c101b24 */
[----:B------:R-:W-:Y:S05]  /*d4a0*/  BRA `(.L_x_35862) ;  /* 0x00000c1000007947 */ /* 0x000fea0003800000 */
.L_x_35868:
[----:B-1----:R-:W0:Y:S01]  /*d4b0*/  F2F.F32.F64 R0, R28 ;  /* 0x0000001c00007310 */ /* 0x002e220000301000 */
[----:B------:R-:W0:-:S14]  /*d4c0*/  DSETP.GEU.AND P0, PT, |R28|, c[0x2][0x0], PT ;  /* 0x008000001c00762a */ /* 0x000e1c0003f0e200 */
[----:B0-----:R-:W-:-:S05]  /*d4d0*/  @!P0 FMUL R0, R0, 1.175494350822287508e-38 ;  /* 0x0080000000008820 */ /* 0x001fca0000400000 */
[----:B------:R-:W-:-:S04]  /*d4e0*/  F2FP.PACK_AB R5, RZ, R0 ;  /* 0x00000000ff05723e */ /* 0x000fc800000000ff */
[----:B------:R-:W-:-:S05]  /*d4f0*/  PRMT R5, R5, 0x5410, RZ ;  /* 0x0000541005057816 */ /* 0x000fca00000000ff */
[----:B------:R0:W-:Y:S01]  /*d500*/  STG.E [R2.64], R5 ;  /* 0x0000000502007986 */ /* 0x0001e2000c101924 */
[----:B------:R-:W-:Y:S05]  /*d510*/  BRA `(.L_x_35862) ;  /* 0x00000ba000007947 */ /* 0x000fea0003800000 */
.L_x_35867:
[----:B-1----:R0:W-:Y:S01]  /*d520*/  STG.E.64 [R2.64], R28 ;  /* 0x0000001c02007986 */ /* 0x0021e2000c101b24 */
[----:B------:R-:W-:Y:S05]  /*d530*/  BRA `(.L_x_35862) ;  /* 0x00000b8000007947 */ /* 0x000fea0003800000 */
.L_x_35857:
        /* <DEDUP_REMOVED lines=8> */
[----:B-1----:R-:W0:-:S06]  /*d5c0*/  DSETP.NEU.AND P0, PT, R28, RZ, PT ;  /* 0x000000ff1c00722a */ /* 0x002e0c0003f0d000 */
[----:B0-----:R-:W-:-:S05]  /*d5d0*/  SEL R5, RZ, 0x1, !P0 ;  /* 0x00000001ff057807 */ /* 0x001fca0004000000 */
[----:B------:R0:W-:Y:S01]  /*d5e0*/  STG.E.U8 [R2.64], R5 ;  /* 0x0000000502007986 */ /* 0x0001e2000c101124 */
[----:B------:R-:W-:Y:S05]  /*d5f0*/  BRA `(.L_x_35862) ;  /* 0x00000ac000007947 */ /* 0x000fea0003800000 */
.L_x_35871:
[----:B------:R-:W-:-:S05]  /*d600*/  CS2R R30, SRZ ;  /* 0x00000000001e7805 */ /* 0x000fca000001ff00 */
[----:B-1----:R0:W-:Y:S01]  /*d610*/  STG.E.128 [R2.64], R28 ;  /* 0x0000001c02007986 */ /* 0x0021e2000c101d24 */
[----:B------:R-:W-:Y:S05]  /*d620*/  BRA `(.L_x_35862) ;  /* 0x00000a9000007947 */ /* 0x000fea0003800000 */
.L_x_35870:
        /* <DEDUP_REMOVED lines=23> */
.L_x_35875:
[----:B------:R-:W-:Y:S05]  /*d7a0*/  BSYNC B0 ;  /* 0x0000000000007941 */ /* 0x000fea0003800000 */
.L_x_35874:
[----:B------:R-:W-:-:S05]  /*d7b0*/  LOP3.LUT R5, R0, R5, RZ, 0xfc, !PT ;  /* 0x0000000500057212 */ /* 0x000fca00078efcff */
[----:B------:R0:W-:Y:S01]  /*d7c0*/  STG.E.U8 [R2.64], R5 ;  /* 0x0000000502007986 */ /* 0x0001e2000c101124 */
[----:B------:R-:W-:Y:S05]  /*d7d0*/  BRA `(.L_x_35862) ;  /* 0x000008e000007947 */ /* 0x000fea0003800000 */
.L_x_35873:
[----:B-1----:R-:W0:Y:S01]  /*d7e0*/  F2F.F32.F64 R5, R28 ;  /* 0x0000001c00057310 */ /* 0x002e220000301000 */
        /* <DEDUP_REMOVED lines=14> */
.L_x_35877:
[----:B------:R-:W-:Y:S01]  /*d8d0*/  IMAD.MOV.U32 R0, RZ, RZ, 0x7f ;  /* 0x0000007fff007424 */ /* 0x000fe200078e00ff */
[----:B------:R-:W-:-:S04]  /*d8e0*/  ISETP.GT.U32.AND P0, PT, R4, 0x7f800000, PT ;  /* 0x7f8000000400780c */ /* 0x000fc80003f04070 */
[----:B------:R-:W-:-:S04]  /*d8f0*/  SEL R0, R0, 0x7c, P0 ;  /* 0x0000007c00007807 */ /* 0x000fc80000000000 */
.L_x_35878:
[----:B------:R-:W-:Y:S05]  /*d900*/  BSYNC B0 ;  /* 0x0000000000007941 */ /* 0x000fea0003800000 */
.L_x_35876:
[----:B------:R-:W-:-:S04]  /*d910*/  LOP3.LUT R4, R5, 0x80000000, RZ, 0xc0, !PT ;  /* 0x8000000005047812 */ /* 0x000fc800078ec0ff */
[----:B------:R-:W-:-:S04]  /*d920*/  SHF.R.U32.HI R5, RZ, 0x18, R4 ;  /* 0x00000018ff057819 */ /* 0x000fc80000011604 */
[----:B------:R-:W-:-:S05]  /*d930*/  LOP3.LUT R5, R0, R5, RZ, 0xfc, !PT ;  /* 0x0000000500057212 */ /* 0x000fca00078efcff */
[----:B------:R0:W-:Y:S01]  /*d940*/  STG.E.U8 [R2.64], R5 ;  /* 0x0000000502007986 */ /* 0x0001e2000c101124 */
[----:B------:R-:W-:Y:S05]  /*d950*/  BRA `(.L_x_35862) ;  /* 0x0000076000007947 */ /* 0x000fea0003800000 */
.L_x_35872:
[----:B-1----:R-:W0:Y:S01]  /*d960*/  F2F.F32.F64 R0, R28 ;  /* 0x0000001c00007310 */ /* 0x002e220000301000 */
[----:B------:R-:W0:-:S14]  /*d970*/  DSETP.GEU.AND P0, PT, |R28|, c[0x2][0x0], PT ;  /* 0x008000001c00762a */ /* 0x000e1c0003f0e200 */
[----:B0-----:R-:W-:-:S05]  /*d980*/  @!P0 FMUL R0, R0, 1.175494350822287508e-38 ;  /* 0x0080000000008820 */ /* 0x001fca0000400000 */
[----:B------:R-:W-:-:S05]  /*d990*/  F2FP.BF16.PACK_AB R0, RZ, R0 ;  /* 0x00000000ff00723e */ /* 0x000fca00000010ff */
[----:B------:R0:W-:Y:S01]  /*d9a0*/  STG.E.U16 [R2.64], R0 ;  /* 0x0000000002007986 */ /* 0x0001e2000c101524 */
[----:B------:R-:W-:Y:S05]  /*d9b0*/  BRA `(.L_x_35862) ;  /* 0x0000070000007947 */ /* 0x000fea0003800000 */
.L_x_35869:
        /* <DEDUP_REMOVED lines=8> */
[----:B-1----:R-:W0:Y:S02]  /*da40*/  F2I.U32.F64.TRUNC R29, R28 ;  /* 0x0000001c001d7311 */ /* 0x002e24000030d000 */
[----:B0-----:R0:W-:Y:S01]  /*da50*/  STG.E.U16 [R2.64], R29 ;  /* 0x0000001d02007986 */ /* 0x0011e2000c101524 */
[----:B------:R-:W-:Y:S05]  /*da60*/  BRA `(.L_x_35862) ;  /* 0x0000065000007947 */ /* 0x000fea0003800000 */
.L_x_35881:
[----:B-1----:R-:W0:Y:S01]  /*da70*/  F2F.F32.F64 R7, R28 ;  /* 0x0000001c00077310 */ /* 0x002e220000301000 */
        /* <DEDUP_REMOVED lines=18> */
.L_x_35884:
[----:B------:R-:W-:-:S04]  /*dba0*/  LOP3.LUT R0, R7, 0x80000000, RZ, 0xc0, !PT ;  /* 0x8000000007007812 */ /* 0x000fc800078ec0ff */
[----:B------:R-:W-:-:S04]  /*dbb0*/  SHF.R.U32.HI R5, RZ, 0x18, R0 ;  /* 0x00000018ff057819 */ /* 0x000fc80000011600 */
[----:B------:R-:W-:-:S04]  /*dbc0*/  LOP3.LUT R4, R4, R5, RZ, 0xfc, !PT ;  /* 0x0000000504047212 */ /* 0x000fc800078efcff */
[----:B------:R-:W-:Y:S02]  /*dbd0*/  PRMT R0, R4, 0x7610, R0 ;  /* 0x0000761004007816 */ /* 0x000fe40000000000 */
.L_x_35883:
[----:B------:R-:W-:Y:S05]  /*dbe0*/  BSYNC B0 ;  /* 0x0000000000007941 */ /* 0x000fea0003800000 */
.L_x_35882:
[----:B------:R0:W-:Y:S01]  /*dbf0*/  STG.E.U8 [R2.64], R0 ;  /* 0x0000000002007986 */ /* 0x0001e2000c101124 */
[----:B------:R-:W-:Y:S05]  /*dc00*/  BRA `(.L_x_35862) ;  /* 0x000004b000007947 */ /* 0x000fea0003800000 */
.L_x_35880:
        /* <DEDUP_REMOVED lines=19> */
.L_x_35887:
[----:B------:R-:W-:-:S04]  /*dd40*/  LOP3.LUT R0, R7, 0x80000000, RZ, 0xc0, !PT ;  /* 0x8000000007007812 */ /* 0x000fc800078ec0ff */
[----:B------:R-:W-:-:S04]  /*dd50*/  SHF.R.U32.HI R5, RZ, 0x18, R0 ;  /* 0x00000018ff057819 */ /* 0x000fc80000011600 */
[----:B------:R-:W-:-:S04]  /*dd60*/  LOP3.LUT R4, R4, R5, RZ, 0xfc, !PT ;  /* 0x0000000504047212 */ /* 0x000fc800078efcff */
[----:B------:R-:W-:Y:S02]  /*dd70*/  PRMT R0, R4, 0x7610, R0 ;  /* 0x0000761004007816 */ /* 0x000fe40000000000 */
.L_x_35886:
[----:B------:R-:W-:Y:S05]  /*dd80*/  BSYNC B0 ;  /* 0x0000000000007941 */ /* 0x000fea0003800000 */
.L_x_35885:
[----:B------:R0:W-:Y:S01]  /*dd90*/  STG.E.U8 [R2.64], R0 ;  /* 0x0000000002007986 */ /* 0x0001e2000c101124 */
[----:B------:R-:W-:Y:S05]  /*dda0*/  BRA `(.L_x_35862) ;  /* 0x0000031000007947 */ /* 0x000fea0003800000 */
.L_x_35879:
[----:B------:R-:W-:-:S13]  /*ddb0*/  ISETP.NE.AND P0, PT, R0, 0x1c, PT ;  /* 0x0000001c0000780c */ /* 0x000fda0003f05270 */
[----:B------:R-:W-:Y:S05]  /*ddc0*/  @!P0 BRA `(.L_x_35888) ;  /* 0x000002d000008947 */ /* 0x000fea0003800000 */
[----:B------:R-:W-:-:S13]  /*ddd0*/  ISETP.NE.AND P0, PT, R0, 0x1d, PT ;  /* 0x0000001d0000780c */ /* 0x000fda0003f05270 */
[----:B------:R-:W-:Y:S05]  /*dde0*/  @!P0 BRA `(.L_x_35889) ;  /* 0x0000028000008947 */ /* 0x000fea0003800000 */
[----:B------:R-:W-:-:S13]  /*ddf0*/  ISETP.NE.AND P0, PT, R0, 0x2c, PT ;  /* 0x0000002c0000780c */ /* 0x000fda0003f05270 */
[----:B------:R-:W-:Y:S05]  /*de00*/  @P0 BRA `(.L_x_35861) ;  /* 0x0000012000000947 */ /* 0x000fea0003800000 */
[----:B-1----:R-:W0:Y:S01]  /*de10*/  F2F.F32.F64 R6, R28 ;  /* 0x0000001c00067310 */ /* 0x002e220000301000 */
        /* <DEDUP_REMOVED lines=17> */
.L_x_35861:
        /* <DEDUP_REMOVED lines=20> */
.L_x_35889:
[----:B-1----:R-:W0:Y:S02]  /*e070*/  F2I.U64.F64.TRUNC R28, R28 ;  /* 0x0000001c001c7311 */ /* 0x002e24000030d800 */
[----:B0-----:R0:W-:Y:S01]  /*e080*/  STG.E.64 [R2.64], R28 ;  /* 0x0000001c02007986 */ /* 0x0011e2000c101b24 */
[----:B------:R-:W-:Y:S05]  /*e090*/  BRA `(.L_x_35862) ;  /* 0x0000002000007947 */ /* 0x000fea0003800000 */
.L_x_35888:
[----:B-1----:R-:W0:Y:S02]  /*e0a0*/  F2I.U32.F64.TRUNC R29, R28 ;  /* 0x0000001c001d7311 */ /* 0x002e24000030d000 */
[----:B0-----:R0:W-:Y:S02]  /*e0b0*/  STG.E [R2.64], R29 ;  /* 0x0000001d02007986 */ /* 0x0011e4000c101924 */
.L_x_35862:
        /* <DEDUP_REMOVED lines=23> */
.L_x_35893:
[----:B------:R-:W0:Y:S02]  /*e230*/  F2I.S64.F64.TRUNC R24, R24 ;  /* 0x0000001800187311 */ /* 0x000e24000030d900 */
[----:B0-----:R-:W-:-:S05]  /*e240*/  IMAD.MOV.U32 R5, RZ, RZ, R24 ;  /* 0x000000ffff057224 */ /* 0x001fca00078e0018 */
[----:B------:R0:W-:Y:S01]  /*e250*/  STG.E.U8 [R2.64], R5 ;  /* 0x0000000502007986 */ /* 0x0001e2000c101124 */
[----:B------:R-:W-:Y:S05]  /*e260*/  BRA `(.L_x_35895) ;  /* 0x00000ed000007947 */ /* 0x000fea0003800000 */
.L_x_35892:
        /* <DEDUP_REMOVED lines=9> */
.L_x_35897:
[----:B------:R-:W0:Y:S02]  /*e300*/  F2I.F64.TRUNC R25, R24 ;  /* 0x0000001800197311 */ /* 0x000e24000030d100 */
[----:B0-----:R0:W-:Y:S01]  /*e310*/  STG.E [R2.64], R25 ;  /* 0x0000001902007986 */ /* 0x0011e2000c101924 */
[----:B------:R-:W-:Y:S05]  /*e320*/  BRA `(.L_x_35895) ;  /* 0x00000e1000007947 */ /* 0x000fea0003800000 */
.L_x_35896:
[----:B------:R-:W0:Y:S02]  /*e330*/  F2I.F64.TRUNC R25, R24 ;  /* 0x0000001800197311 */ /* 0x000e24000030d100 */
[----:B0-----:R0:W-:Y:S01]  /*e340*/  STG.E.U16 [R2.64], R25 ;  /* 0x0000001902007986 */ /* 0x0011e2000c101524 */
[----:B------:R-:W-:Y:S05]  /*e350*/  BRA `(.L_x_35895) ;  /* 0x00000de000007947 */ /* 0x000fea0003800000 */
.L_x_35891:
        /* <DEDUP_REMOVED lines=11> */
.L_x_35899:
[----:B------:R-:W0:Y:S01]  /*e410*/  F2F.F32.F64 R0, R24 ;  /* 0x0000001800007310 */ /* 0x000e220000301000 */
[----:B------:R-:W0:-:S14]  /*e420*/  DSETP.GEU.AND P0, PT, |R24|, c[0x2][0x0], PT ;  /* 0x008000001800762a */ /* 0x000e1c0003f0e200 */
[----:B0-----:R-:W-:-:S05]  /*e430*/  @!P0 FMUL R0, R0, 1.175494350822287508e-38 ;  /* 0x0080000000008820 */ /* 0x001fca0000400000 */
[----:B------:R-:W-:-:S05]  /*e440*/  F2FP.PACK_AB R0, RZ, R0 ;  /* 0x00000000ff00723e */ /* 0x000fca00000000ff */
[----:B------:R0:W-:Y:S01]  /*e450*/  STG.E.U16 [R2.64], R0 ;  /* 0x0000000002007986 */ /* 0x0001e2000c101524 */
[----:B------:R-:W-:Y:S05]  /*e460*/  BRA `(.L_x_35895) ;  /* 0x00000cd000007947 */ /* 0x000fea0003800000 */
.L_x_35898:
        /* <DEDUP_REMOVED lines=12> */
.L_x_35901:
[----:B------:R-:W0:Y:S01]  /*e530*/  F2F.F32.F64 R0, R24 ;  /* 0x0000001800007310 */ /* 0x000e220000301000 */
[----:B------:R-:W0:-:S14]  /*e540*/  DSETP.GEU.AND P0, PT, |R24|, c[0x2][0x0], PT ;  /* 0x008000001800762a */ /* 0x000e1c0003f0e200 */
[----:B0-----:R-:W-:-:S05]  /*e550*/  @!P0 FMUL R0, R0, 1.175494350822287508e-38 ;  /* 0x0080000000008820 */ /* 0x001fca0000400000 */
[----:B------:R-:W-:-:S04]  /*e560*/  F2FP.PACK_AB R5, RZ, R0 ;  /* 0x00000000ff05723e */ /* 0x000fc800000000ff */
[----:B------:R-:W-:-:S05]  /*e570*/  PRMT R5, R5, 0x5410, RZ ;  /* 0x0000541005057816 */ /* 0x000fca00000000ff */
[----:B------:R0:W-:Y:S01]  /*e580*/  STG.E [R2.64], R5 ;  /* 0x0000000502007986 */ /* 0x0001e2000c101924 */
[----:B------:R-:W-:Y:S05]  /*e590*/  BRA `(.L_x_35895) ;  /* 0x00000ba000007947 */ /* 0x000fea0003800000 */
.L_x_35900:
[----:B------:R0:W-:Y:S01]  /*e5a0*/  STG.E.64 [R2.64], R24 ;  /* 0x0000001802007986 */ /* 0x0001e2000c101b24 */
[----:B------:R-:W-:Y:S05]  /*e5b0*/  BRA `(.L_x_35895) ;  /* 0x00000b8000007947 */ /* 0x000fea0003800000 */
.L_x_35890:
        /* <DEDUP_REMOVED lines=12> */
.L_x_35904:
[----:B---3--:R-:W-:-:S05]  /*e680*/  CS2R R26, SRZ ;  /* 0x00000000001a7805 */ /* 0x008fca000001ff00 */
[----:B------:R0:W-:Y:S01]  /*e690*/  STG.E.128 [R2.64], R24 ;  /* 0x0000001802007986 */ /* 0x0001e2000c101d24 */
[----:B------:R-:W-:Y:S05]  /*e6a0*/  BRA `(.L_x_35895) ;  /* 0x00000a9000007947 */ /* 0x000fea0003800000 */
.L_x_35903:
        /* <DEDUP_REMOVED lines=23> */
.L_x_35908:
[----:B------:R-:W-:Y:S05]  /*e820*/  BSYNC B0 ;  /* 0x0000000000007941 */ /* 0x000fea0003800000 */
.L_x_35907:
[----:B------:R-:W-:-:S05]  /*e830*/  LOP3.LUT R5, R0, R5, RZ, 0xfc, !PT ;  /* 0x0000000500057212 */ /* 0x000fca00078efcff */
[----:B------:R0:W-:Y:S01]  /*e840*/  STG.E.U8 [R2.64], R5 ;  /* 0x0000000502007986 */ /* 0x0001e2000c101124 */
[----:B------:R-:W-:Y:S05]  /*e850*/  BRA `(.L_x_35895) ;  /* 0x000008e000007947 */ /* 0x000fea0003800000 */
.L_x_35906:
        /* <DEDUP_REMOVED lines=15> */
.L_x_35910:
[----:B------:R-:W-:Y:S01]  /*e950*/  IMAD.MOV.U32 R0, RZ, RZ, 0x7f ;  /* 0x0000007fff007424 */ /* 0x000fe200078e00ff */
[----:B------:R-:W-:-:S04]  /*e960*/  ISETP.GT.U32.AND P0, PT, R4, 0x7f800000, PT ;  /* 0x7f8000000400780c */ /* 0x000fc80003f04070 */
[----:B------:R-:W-:-:S04]  /*e970*/  SEL R0, R0, 0x7c, P0 ;  /* 0x0000007c00007807 */ /* 0x000fc80000000000 */
.L_x_35911:
[----:B------:R-:W-:Y:S05]  /*e980*/  BSYNC B0 ;  /* 0x0000000000007941 */ /* 0x000fea0003800000 */
.L_x_35909:
[----:B------:R-:W-:-:S04]  /*e990*/  LOP3.LUT R4, R5, 0x80000000, RZ, 0xc0, !PT ;  /* 0x8000000005047812 */ /* 0x000fc800078ec0ff */
[----:B------:R-:W-:-:S04]  /*e9a0*/  SHF.R.U32.HI R5, RZ, 0x18, R4 ;  /* 0x00000018ff057819 */ /* 0x000fc80000011604 */
[----:B------:R-:W-:-:S05]  /*e9b0*/  LOP3.LUT R5, R0, R5, RZ, 0xfc, !PT ;  /* 0x0000000500057212 */ /* 0x000fca00078efcff */
[----:B------:R0:W-:Y:S01]  /*e9c0*/  STG.E.U8 [R2.64], R5 ;  /* 0x0000000502007986 */ /* 0x0001e2000c101124 */
[----:B------:R-:W-:Y:S05]  /*e9d0*/  BRA `(.L_x_35895) ;  /* 0x0000076000007947 */ /* 0x000fea0003800000 */
.L_x_35905:
[----:B------:R-:W0:Y:S01]  /*e9e0*/  F2F.F32.F64 R0, R24 ;  /* 0x0000001800007310 */ /* 0x000e220000301000 */
[----:B------:R-:W0:-:S14]  /*e9f0*/  DSETP.GEU.AND P0, PT, |R24|, c[0x2][0x0], PT ;  /* 0x008000001800762a */ /* 0x000e1c0003f0e200 */
[----:B0-----:R-:W-:-:S05]  /*ea00*/  @!P0 FMUL R0, R0, 1.175494350822287508e-38 ;  /* 0x0080000000008820 */ /* 0x001fca0000400000 */
[----:B------:R-:W-:-:S05]  /*ea10*/  F2FP.BF16.PACK_AB R0, RZ, R0 ;  /* 0x00000000ff00723e */ /* 0x000fca00000010ff */
[----:B------:R0:W-:Y:S01]  /*ea20*/  STG.E.U16 [R2.64], R0 ;  /* 0x0000000002007986 */ /* 0x0001e2000c101524 */
[----:B------:R-:W-:Y:S05]  /*ea30*/  BRA `(.L_x_35895) ;  /* 0x0000070000007947 */ /* 0x000fea0003800000 */
.L_x_35902:
        /* <DEDUP_REMOVED lines=11> */
.L_x_35914:
        /* <DEDUP_REMOVED lines=19> */
.L_x_35917:
[----:B------:R-:W-:-:S04]  /*ec20*/  LOP3.LUT R0, R7, 0x80000000, RZ, 0xc0, !PT ;  /* 0x8000000007007812 */ /* 0x000fc800078ec0ff */
[----:B------:R-:W-:-:S04]  /*ec30*/  SHF.R.U32.HI R5, RZ, 0x18, R0 ;  /* 0x00000018ff057819 */ /* 0x000fc80000011600 */
[----:B------:R-:W-:-:S04]  /*ec40*/  LOP3.LUT R4, R4, R5, RZ, 0xfc, !PT ;  /* 0x0000000504047212 */ /* 0x000fc800078efcff */
[----:B------:R-:W-:Y:S02]  /*ec50*/  PRMT R0, R4, 0x7610, R0 ;  /* 0x0000761004007816 */ /* 0x000fe40000000000 */
.L_x_35916:
[----:B------:R-:W-:Y:S05]  /*ec60*/  BSYNC B0 ;  /* 0x0000000000007941 */ /* 0x000fea0003800000 */
.L_x_35915:
[----:B------:R0:W-:Y:S01]  /*ec70*/  STG.E.U8 [R2.64], R0 ;  /* 0x0000000002007986 */ /* 0x0001e2000c101124 */
[----:B------:R-:W-:Y:S05]  /*ec80*/  BRA `(.L_x_35895) ;  /* 0x000004b000007947 */ /* 0x000fea0003800000 */
.L_x_35913:
        /* <DEDUP_REMOVED lines=19> */
.L_x_35920:
[----:B------:R-:W-:-:S04]  /*edc0*/  LOP3.LUT R0, R7, 0x80000000, RZ, 0xc0, !PT ;  /* 0x8000000007007812 */ /* 0x000fc800078ec0ff */
[----:B------:R-:W-:-:S04]  /*edd0*/  SHF.R.U32.HI R5, RZ, 0x18, R0 ;  /* 0x00000018ff057819 */ /* 0x000fc80000011600 */
[----:B------:R-:W-:-:S04]  /*ede0*/  LOP3.LUT R4, R4, R5, RZ, 0xfc, !PT ;  /* 0x0000000504047212 */ /* 0x000fc800078efcff */
[----:B------:R-:W-:Y:S02]  /*edf0*/  PRMT R0, R4, 0x7610, R0 ;  /* 0x0000761004007816 */ /* 0x000fe40000000000 */
.L_x_35919:
[----:B------:R-:W-:Y:S05]  /*ee00*/  BSYNC B0 ;  /* 0x0000000000007941 */ /* 0x000fea0003800000 */
.L_x_35918:
[----:B------:R0:W-:Y:S01]  /*ee10*/  STG.E.U8 [R2.64], R0 ;  /* 0x0000000002007986 */ /* 0x0001e2000c101124 */
[----:B------:R-:W-:Y:S05]  /*ee20*/  BRA `(.L_x_35895) ;  /* 0x0000031000007947 */ /* 0x000fea0003800000 */
.L_x_35912:
        /* <DEDUP_REMOVED lines=24> */
.L_x_35894:
        /* <DEDUP_REMOVED lines=20> */
.L_x_35922:
[----:B------:R-:W0:Y:S02]  /*f0f0*/  F2I.U64.F64.TRUNC R24, R24 ;  /* 0x0000001800187311 */ /* 0x000e24000030d800 */
[----:B0-----:R0:W-:Y:S01]  /*f100*/  STG.E.64 [R2.64], R24 ;  /* 0x0000001802007986 */ /* 0x0011e2000c101b24 */
[----:B------:R-:W-:Y:S05]  /*f110*/  BRA `(.L_x_35895) ;  /* 0x0000002000007947 */ /* 0x000fea0003800000 */
.L_x_35921:
[----:B------:R-:W0:Y:S02]  /*f120*/  F2I.U32.F64.TRUNC R25, R24 ;  /* 0x0000001800197311 */ /* 0x000e24000030d000 */
[----:B0-----:R0:W-:Y:S02]  /*f130*/  STG.E [R2.64], R25 ;  /* 0x0000001902007986 */ /* 0x0011e4000c101924 */
.L_x_35895:
[----:B------:R-:W-:Y:S02]  /*f140*/  IADD3 R19, R19, 0x80, RZ ;  /* 0x0000008013137810 */ /* 0x000fe40007ffe0ff */
.L_x_35856:
[----:B------:R-:W-:Y:S05]  /*f150*/  BSYNC B6 ;  /* 0x0000000000067941 */ /* 0x000fea0003800000 */
.L_x_35855:
        /* <DEDUP_REMOVED lines=21> */
.L_x_35926:
[----:B------:R-:W0:Y:S02]  /*f2b0*/  F2I.S64.F64.TRUNC R16, R16 ;  /* 0x0000001000107311 */ /* 0x000e24000030d900 */
[----:B0-----:R-:W-:-:S05]  /*f2c0*/  IMAD.MOV.U32 R5, RZ, RZ, R16 ;  /* 0x000000ffff057224 */ /* 0x001fca00078e0010 */
[----:B------:R-:W-:Y:S01]  /*f2d0*/  STG.E.U8 [R2.64], R5 ;  /* 0x0000000502007986 */ /* 0x000fe2000c101124 */
[----:B------:R-:W-:Y:S05]  /*f2e0*/  EXIT ;  /* 0x000000000000794d */ /* 0x000fea0003800000 */
.L_x_35925:
        /* <DEDUP_REMOVED lines=9> */
.L_x_35929:
[----:B------:R-:W0:Y:S02]  /*f380*/  F2I.F64.TRUNC R17, R16 ;  /* 0x0000001000117311 */ /* 0x000e24000030d100 */
[----:B0-----:R-:W-:Y:S01]  /*f390*/  STG.E [R2.64], R17 ;  /* 0x0000001102007986 */ /* 0x001fe2000c101924 */
[----:B------:R-:W-:Y:S05]  /*f3a0*/  EXIT ;  /* 0x000000000000794d */ /* 0x000fea0003800000 */
.L_x_35928:
[----:B------:R-:W0:Y:S02]  /*f3b0*/  F2I.F64.TRUNC R17, R16 ;  /* 0x0000001000117311 */ /* 0x000e24000030d100 */
[----:B0-----:R-:W-:Y:S01]  /*f3c0*/  STG.E.U16 [R2.64], R17 ;  /* 0x0000001102007986 */ /* 0x001fe2000c101524 */
[----:B------:R-:W-:Y:S05]  /*f3d0*/  EXIT ;  /* 0x000000000000794d */ /* 0x000fea0003800000 */
.L_x_35924:
        /* <DEDUP_REMOVED lines=11> */
.L_x_35931:
[----:B------:R-:W0:Y:S01]  /*f490*/  F2F.F32.F64 R0, R16 ;  /* 0x0000001000007310 */ /* 0x000e220000301000 */
[----:B------:R-:W0:-:S14]  /*f4a0*/  DSETP.GEU.AND P0, PT, |R16|, c[0x2][0x0], PT ;  /* 0x008000001000762a */ /* 0x000e1c0003f0e200 */
[----:B0-----:R-:W-:-:S05]  /*f4b0*/  @!P0 FMUL R0, R0, 1.175494350822287508e-38 ;  /* 0x0080000000008820 */ /* 0x001fca0000400000 */
[----:B------:R-:W-:-:S05]  /*f4c0*/  F2FP.PACK_AB R0, RZ, R0 ;  /* 0x00000000ff00723e */ /* 0x000fca00000000ff */
[----:B------:R-:W-:Y:S01]  /*f4d0*/  STG.E.U16 [R2.64], R0 ;  /* 0x0000000002007986 */ /* 0x000fe2000c101524 */
[----:B------:R-:W-:Y:S05]  /*f4e0*/  EXIT ;  /* 0x000000000000794d */ /* 0x000fea0003800000 */
.L_x_35930:
        /* <DEDUP_REMOVED lines=12> */
.L_x_35933:
[----:B------:R-:W0:Y:S01]  /*f5b0*/  F2F.F32.F64 R0, R16 ;  /* 0x0000001000007310 */ /* 0x000e220000301000 */
[----:B------:R-:W0:-:S14]  /*f5c0*/  DSETP.GEU.AND P0, PT, |R16|, c[0x2][0x0], PT ;  /* 0x008000001000762a */ /* 0x000e1c0003f0e200 */
[----:B0-----:R-:W-:-:S05]  /*f5d0*/  @!P0 FMUL R0, R0, 1.175494350822287508e-38 ;  /* 0x0080000000008820 */ /* 0x001fca0000400000 */
[----:B------:R-:W-:-:S04]  /*f5e0*/  F2FP.PACK_AB R5, RZ, R0 ;  /* 0x00000000ff05723e */ /* 0x000fc800000000ff */
[----:B------:R-:W-:-:S05]  /*f5f0*/  PRMT R5, R5, 0x5410, RZ ;  /* 0x0000541005057816 */ /* 0x000fca00000000ff */
[----:B------:R-:W-:Y:S01]  /*f600*/  STG.E [R2.64], R5 ;  /* 0x0000000502007986 */ /* 0x000fe2000c101924 */
[----:B------:R-:W-:Y:S05]  /*f610*/  EXIT ;  /* 0x000000000000794d */ /* 0x000fea0003800000 */
.L_x_35932:
[----:B------:R-:W-:Y:S01]  /*f620*/  STG.E.64 [R2.64], R16 ;  /* 0x0000001002007986 */ /* 0x000fe2000c101b24 */
[----:B------:R-:W-:Y:S05]  /*f630*/  EXIT ;  /* 0x000000000000794d */ /* 0x000fea0003800000 */
.L_x_35923:
        /* <DEDUP_REMOVED lines=12> */
.L_x_35936:
[----:B------:R-:W-:-:S05]  /*f700*/  CS2R R18, SRZ ;  /* 0x0000000000127805 */ /* 0x000fca000001ff00 */
[----:B------:R-:W-:Y:S01]  /*f710*/  STG.E.128 [R2.64], R16 ;  /* 0x0000001002007986 */ /* 0x000fe2000c101d24 */
[----:B------:R-:W-:Y:S05]  /*f720*/  EXIT ;  /* 0x000000000000794d */ /* 0x000fea0003800000 */
.L_x_35935:
        /* <DEDUP_REMOVED lines=23> */
.L_x_35940:
[----:B------:R-:W-:Y:S05]  /*f8a0*/  BSYNC B0 ;  /* 0x0000000000007941 */ /* 0x000fea0003800000 */
.L_x_35939:
[----:B------:R-:W-:-:S05]  /*f8b0*/  LOP3.LUT R5, R0, R5, RZ, 0xfc, !PT ;  /* 0x0000000500057212 */ /* 0x000fca00078efcff */
[----:B------:R-:W-:Y:S01]  /*f8c0*/  STG.E.U8 [R2.64], R5 ;  /* 0x0000000502007986 */ /* 0x000fe2000c101124 */
[----:B------:R-:W-:Y:S05]  /*f8d0*/  EXIT ;  /* 0x000000000000794d */ /* 0x000fea0003800000 */
.L_x_35938:
        /* <DEDUP_REMOVED lines=15> */
.L_x_35942:
[----:B------:R-:W-:Y:S01]  /*f9d0*/  IMAD.MOV.U32 R0, RZ, RZ, 0x7f ;  /* 0x0000007fff007424 */ /* 0x000fe200078e00ff */
[----:B------:R-:W-:-:S04]  /*f9e0*/  ISETP.GT.U32.AND P0, PT, R4, 0x7f800000, PT ;  /* 0x7f8000000400780c */ /* 0x000fc80003f04070 */
[----:B------:R-:W-:-:S04]  /*f9f0*/  SEL R0, R0, 0x7c, P0 ;  /* 0x0000007c00007807 */ /* 0x000fc80000000000 */
.L_x_35943:
[----:B------:R-:W-:Y:S05]  /*fa00*/  BSYNC B0 ;  /* 0x0000000000007941 */ /* 0x000fea0003800000 */
.L_x_35941:
[----:B------:R-:W-:-:S04]  /*fa10*/  LOP3.LUT R4, R5, 0x80000000, RZ, 0xc0, !PT ;  /* 0x8000000005047812 */ /* 0x000fc800078ec0ff */
[----:B------:R-:W-:-:S04]  /*fa20*/  SHF.R.U32.HI R5, RZ, 0x18, R4 ;  /* 0x00000018ff057819 */ /* 0x000fc80000011604 */
[----:B------:R-:W-:-:S05]  /*fa30*/  LOP3.LUT R5, R0, R5, RZ, 0xfc, !PT ;  /* 0x0000000500057212 */ /* 0x000fca00078efcff */
[----:B------:R-:W-:Y:S01]  /*fa40*/  STG.E.U8 [R2.64], R5 ;  /* 0x0000000502007986 */ /* 0x000fe2000c101124 */
[----:B------:R-:W-:Y:S05]  /*fa50*/  EXIT ;  /* 0x000000000000794d */ /* 0x000fea0003800000 */
.L_x_35937:
[----:B------:R-:W0:Y:S01]  /*fa60*/  F2F.F32.F64 R0, R16 ;  /* 0x0000001000007310 */ /* 0x000e220000301000 */
[----:B------:R-:W0:-:S14]  /*fa70*/  DSETP.GEU.AND P0, PT, |R16|, c[0x2][0x0], PT ;  /* 0x008000001000762a */ /* 0x000e1c0003f0e200 */
[----:B0-----:R-:W-:-:S05]  /*fa80*/  @!P0 FMUL R0, R0, 1.175494350822287508e-38 ;  /* 0x0080000000008820 */ /* 0x001fca0000400000 */
[----:B------:R-:W-:-:S05]  /*fa90*/  F2FP.BF16.PACK_AB R0, RZ, R0 ;  /* 0x00000000ff00723e */ /* 0x000fca00000010ff */
[----:B------:R-:W-:Y:S01]  /*faa0*/  STG.E.U16 [R2.64], R0 ;  /* 0x0000000002007986 */ /* 0x000fe2000c101524 */
[----:B------:R-:W-:Y:S05]  /*fab0*/  EXIT ;  /* 0x000000000000794d */ /* 0x000fea0003800000 */
.L_x_35934:
        /* <DEDUP_REMOVED lines=11> */
.L_x_35946:
        /* <DEDUP_REMOVED lines=19> */
.L_x_35949:
[----:B------:R-:W-:-:S04]  /*fca0*/  LOP3.LUT R0, R7, 0x80000000, RZ, 0xc0, !PT ;  /* 0x8000000007007812 */ /* 0x000fc800078ec0ff */
[----:B------:R-:W-:-:S04]  /*fcb0*/  SHF.R.U32.HI R5, RZ, 0x18, R0 ;  /* 0x00000018ff057819 */ /* 0x000fc80000011600 */
[----:B------:R-:W-:-:S04]  /*fcc0*/  LOP3.LUT R4, R4, R5, RZ, 0xfc, !PT ;  /* 0x0000000504047212 */ /* 0x000fc800078efcff */
[----:B------:R-:W-:Y:S02]  /*fcd0*/  PRMT R0, R4, 0x7610, R0 ;  /* 0x0000761004007816 */ /* 0x000fe40000000000 */
.L_x_35948:
[----:B------:R-:W-:Y:S05]  /*fce0*/  BSYNC B0 ;  /* 0x0000000000007941 */ /* 0x000fea0003800000 */
.L_x_35947:
[----:B------:R-:W-:Y:S01]  /*fcf0*/  STG.E.U8 [R2.64], R0 ;  /* 0x0000000002007986 */ /* 0x000fe2000c101124 */
[----:B------:R-:W-:Y:S05]  /*fd00*/  EXIT ;  /* 0x000000000000794d */ /* 0x000fea0003800000 */
.L_x_35945:
        /* <DEDUP_REMOVED lines=19> */
.L_x_35952:
[----:B------:R-:W-:-:S04]  /*fe40*/  LOP3.LUT R0, R7, 0x80000000, RZ, 0xc0, !PT ;  /* 0x8000000007007812 */ /* 0x000fc800078ec0ff */
[----:B------:R-:W-:-:S04]  /*fe50*/  SHF.R.U32.HI R5, RZ, 0x18, R0 ;  /* 0x00000018ff057819 */ /* 0x000fc80000011600 */
[----:B------:R-:W-:-:S04]  /*fe60*/  LOP3.LUT R4, R4, R5, RZ, 0xfc, !PT ;  /* 0x0000000504047212 */ /* 0x000fc800078efcff */
[----:B------:R-:W-:Y:S02]  /*fe70*/  PRMT R0, R4, 0x7610, R0 ;  /* 0x0000761004007816 */ /* 0x000fe40000000000 */
.L_x_35951:
[----:B------:R-:W-:Y:S05]  /*fe80*/  BSYNC B0 ;  /* 0x0000000000007941 */ /* 0x000fea0003800000 */
.L_x_35950:
[----:B------:R-:W-:Y:S01]  /*fe90*/  STG.E.U8 [R2.64], R0 ;  /* 0x0000000002007986 */ /* 0x000fe2000c101124 */
[----:B------:R-:W-:Y:S05]  /*fea0*/  EXIT ;  /* 0x000000000000794d */ /* 0x000fea0003800000 */
.L_x_35944:
        /* <DEDUP_REMOVED lines=24> */
.L_x_35927:
[----:B------:R-:W-:Y:S01]  /*10030*/  MOV R0, 0x0 ;  /* 0x0000000000007802 */ /* 0x000fe20000000f00 */
[----:B------:R-:W-:Y:S02]  /*10040*/  IMAD.MOV.U32 R4, RZ, RZ, c[0x4][0x178] ;  /* 0x01005e00ff047624 */ /* 0x000fe400078e00ff */
[----:B------:R-:W-:Y:S01]  /*10050*/  IMAD.MOV.U32 R5, RZ, RZ, c[0x4][0x17c] ;  /* 0x01005f00ff057624 */ /* 0x000fe200078e00ff */
[----:B------:R0:W4:Y:S01]  /*10060*/  LDC.64 R2, c[0x4][R0] ;  /* 0x0100000000027b82 */ /* 0x0001220000000a00 */
        /* <DEDUP_REMOVED lines=14> */
[----:B-1234-:R-:W-:Y:S05]  /*10150*/  CALL.ABS.NOINC R2 ;  /* 0x0000000002007343 */ /* 0x01efea0003c00000 */
[----:B------:R-:W-:Y:S05]  /*10160*/  EXIT ;  /* 0x000000000000794d */ /* 0x000fea0003800000 */
.L_x_35954:
[----:B------:R-:W0:Y:S02]  /*10170*/  F2I.U64.F64.TRUNC R16, R16 ;  /* 0x0000001000107311 */ /* 0x000e24000030d800 */
[----:B0-----:R-:W-:Y:S01]  /*10180*/  STG.E.64 [R2.64], R16 ;  /* 0x0000001002007986 */ /* 0x001fe2000c101b24 */
[----:B------:R-:W-:Y:S05]  /*10190*/  EXIT ;  /* 0x000000000000794d */ /* 0x000fea0003800000 */
.L_x_35953:
[----:B------:R-:W0:Y:S02]  /*101a0*/  F2I.U32.F64.TRUNC R17, R16 ;  /* 0x0000001000117311 */ /* 0x000e24000030d000 */
[----:B0-----:R-:W-:Y:S01]  /*101b0*/  STG.E [R2.64], R17 ;  /* 0x0000001102007986 */ /* 0x001fe2000c101924 */
[----:B------:R-:W-:Y:S05]  /*101c0*/  EXIT ;  /* 0x000000000000794d */ /* 0x000fea0003800000 */
.L_x_35955:
        /* <DEDUP_REMOVED lines=11> */
.L_x_50770:


//--------------------- .text._ZN2at6native18elementwise_kernelILi128ELi2EZNS0_22gpu_kernel_impl_nocastINS0_13BinaryFunctorIdddZZZNS0_21remainder_kernel_cudaERNS_18TensorIteratorBaseEENKUlvE0_clEvENKUlvE_clEvEUlddE_EEEEvS5_RKT_EUliE_EEviT1_ --------------------------
	.section	.text._ZN2at6native18elementwise_kernelILi128ELi2EZNS0_22gpu_kernel_impl_nocastINS0_13BinaryFunctorIdddZZZNS0_21remainder_kernel_cudaERNS_18TensorIteratorBaseEENKUlvE0_clEvENKUlvE_clEvEUlddE_EEEEvS5_RKT_EUliE_EEviT1_,"ax",@progbits
	.sectioninfo	@"SHI_REGISTERS=22"
	.align	128
        .global         _ZN2at6native18elementwise_kernelILi128ELi2EZNS0_22gpu_kernel_impl_nocastINS0_13BinaryFunctorIdddZZZNS0_21remainder_kernel_cudaERNS_18TensorIteratorBaseEENKUlvE0_clEvENKUlvE_clEvEUlddE_EEEEvS5_RKT_EUliE_EEviT1_
        .type           _ZN2at6native18elementwise_kernelILi128ELi2EZNS0_22gpu_kernel_impl_nocastINS0_13BinaryFunctorIdddZZZNS0_21remainder_kernel_cudaERNS_18TensorIteratorBaseEENKUlvE0_clEvENKUlvE_clEvEUlddE_EEEEvS5_RKT_EUliE_EEviT1_,@function
        .size           _ZN2at6native18elementwise_kernelILi128ELi2EZNS0_22gpu_kernel_impl_nocastINS0_13BinaryFunctorIdddZZZNS0_21remainder_kernel_cudaERNS_18TensorIteratorBaseEENKUlvE0_clEvENKUlvE_clEvEUlddE_EEEEvS5_RKT_EUliE_EEviT1_,(.L_x_50771 - _ZN2at6native18elementwise_kernelILi128ELi2EZNS0_22gpu_kernel_impl_nocastINS0_13BinaryFunctorIdddZZZNS0_21remainder_kernel_cudaERNS_18TensorIteratorBaseEENKUlvE0_clEvENKUlvE_clEvEUlddE_EEEEvS5_RKT_EUliE_EEviT1_)
        .other          _ZN2at6native18elementwise_kernelILi128ELi2EZNS0_22gpu_kernel_impl_nocastINS0_13BinaryFunctorIdddZZZNS0_21remainder_kernel_cudaERNS_18TensorIteratorBaseEENKUlvE0_clEvENKUlvE_clEvEUlddE_EEEEvS5_RKT_EUliE_EEviT1_,@"STO_CUDA_ENTRY STV_DEFAULT"
_ZN2at6native18elementwise_kernelILi128ELi2EZNS0_22gpu_kernel_impl_nocastINS0_13BinaryFunctorIdddZZZNS0_21remainder_kernel_cudaERNS_18TensorIteratorBaseEENKUlvE0_clEvENKUlvE_clEvEUlddE_EEEEvS5_RKT_EUliE_EEviT1_:
.text._ZN2at6native18elementwise_kernelILi128ELi2EZNS0_22gpu_kernel_impl_nocastINS0_13BinaryFunctorIdddZZZNS0_21remainder_kernel_cudaERNS_18TensorIteratorBaseEENKUlvE0_clEvENKUlvE_clEvEUlddE_EEEEvS5_RKT_EUliE_EEviT1_:
        /* <DEDUP_REMOVED lines=13> */
[----:B------:R-:W-:Y:S02]  /*00d0*/  IMAD.MOV.U32 R2, RZ, RZ, RZ ;  /* 0x000000ffff027224 */ /* 0x000fe400078e00ff */
[----:B------:R-:W-:Y:S02]  /*00e0*/  IMAD.MOV.U32 R3, RZ, RZ, R7 ;  /* 0x000000ffff037224 */ /* 0x000fe400078e0007 */
[----:B------:R-:W-:Y:S02]  /*00f0*/  IMAD.MOV.U32 R9, RZ, RZ, c[0x0][0x168] ;  /* 0x00005a00ff097624 */ /* 0x000fe400078e00ff */
[----:B------:R-:W-:-:S03]  /*0100*/  IMAD.HI.U32 R4, R7, c[0x0][0x170], R2 ;  /* 0x00005c0007047a27 */ /* 0x000fc600078e0002 */
        /* <DEDUP_REMOVED lines=239> */
[C---:B------:R-:W-:Y:S02]  /*1000*/  IMAD R2, R5.reuse, c[0x0][0x3b0], R2 ;  /* 0x0000ec0005027a24 */ /* 0x040fe400078e0202 */
[----:B------:R-:W-:Y:S02]  /*1010*/  @P0 IMAD R7, R6, c[0x0][0x28c], R7 ;  /* 0x0000a30006070a24 */ /* 0x000fe400078e0207 */
[----:B------:R-:W-:Y:S02]  /*1020*/  IMAD R3, R5, c[0x0][0x3b4], R3 ;  /* 0x0000ed0005037a24 */ /* 0x000fe400078e0203 */
[----:B------:R-:W-:-:S02]  /*1030*/  @P0 IMAD R8, R7, c[0x0][0x3b8], R8 ;  /* 0x0000ee0007080a24 */ /* 0x000fc400078e0208 */
[C---:B------:R-:W-:Y:S02]  /*1040*/  @P0 IMAD R2, R7.reuse, c[0x0][0x3bc], R2 ;  /* 0x0000ef0007020a24 */ /* 0x040fe400078e0202 */
[----:B------:R-:W-:-:S05]  /*1050*/  @P0 IMAD R3, R7, c[0x0][0x3c0], R3 ;  /* 0x0000f00007030a24 */ /* 0x000fca00078e0203 */
.L_x_35958:
[----:B------:R-:W-:Y:S02]  /*1060*/  IADD3 R4, P1, R3, c[0x0][0x3d8], RZ ;  /* 0x0000f60003047a10 */ /* 0x000fe40007f3e0ff */
[----:B------:R-:W-:Y:S02]  /*1070*/  IADD3 R2, P0, R2, c[0x0][0x3d0], RZ ;  /* 0x0000f40002027a10 */ /* 0x000fe40007f1e0ff */
[----:B------:R-:W-:-:S03]  /*1080*/  IADD3.X R5, RZ, c[0x0][0x3dc], RZ, P1, !PT ;  /* 0x0000f700ff057a10 */ /* 0x000fc60000ffe4ff */
        /* <DEDUP_REMOVED lines=18> */
[----:B------:R-:W-:Y:S01]  /*11b0*/  MOV R12, R2 ;  /* 0x00000002000c7202 */ /* 0x000fe20000000f00 */
[----:B------:R-:W-:-:S12]  /*11c0*/  IMAD.MOV.U32 R13, RZ, RZ, R3 ;  /* 0x000000ffff0d7224 */ /* 0x000fd800078e0003 */
        /* <DEDUP_REMOVED lines=24> */
.L_x_35964:
[----:B------:R-:W-:Y:S02]  /*1350*/  IADD3 R14, R14, -0x1, RZ ;  /* 0xffffffff0e0e7810 */ /* 0x000fe40007ffe0ff */
[----:B------:R-:W-:Y:S02]  /*1360*/  IADD3 R10, P0, -R6, R15, RZ ;  /* 0x0000000f060a7210 */ /* 0x000fe40007f1e1ff */
[----:B------:R-:W-:Y:S02]  /*1370*/  ISETP.NE.AND P1, PT, R14, RZ, PT ;  /* 0x000000ff0e00720c */ /* 0x000fe40003f25270 */
[----:B------:R-:W-:Y:S01]  /*1380*/  IADD3 R13, R13, -0x1, RZ ;  /* 0xffffffff0d0d7810 */ /* 0x000fe20007ffe0ff */
        /* <DEDUP_REMOVED lines=8> */
.L_x_35963:
[----:B------:R-:W-:Y:S05]  /*1410*/  BSYNC B2 ;  /* 0x0000000000027941 */ /* 0x000fea0003800000 */
.L_x_35962:
        /* <DEDUP_REMOVED lines=13> */
.L_x_35970:
        /* <DEDUP_REMOVED lines=33> */
.L_x_35969:
[----:B------:R-:W-:Y:S02]  /*1700*/  IMAD.MOV.U32 R10, RZ, RZ, R17 ;  /* 0x000000ffff0a7224 */ /* 0x000fe400078e0011 */
.L_x_35968:
[----:B------:R-:W-:Y:S05]  /*1710*/  BSYNC B3 ;  /* 0x0000000000037941 */ /* 0x000fea0003800000 */
.L_x_35967:
[----:B------:R-:W-:-:S13]  /*1720*/  ISETP.GE.U32.AND P0, PT, R14, 0xc, PT ;  /* 0x0000000c0e00780c */ /* 0x000fda0003f06070 */
[----:B------:R-:W-:Y:S05]  /*1730*/  @!P0 BRA `(.L_x_35966) ;  /* 0x0000076000008947 */ /* 0x000fea0003800000 */
[----:B------:R-:W-:Y:S02]  /*1740*/  BSSY B3, `(.L_x_35971) ;  /* 0x0000074000037945 */ /* 0x000fe40003800000 */
.L_x_35972:
        /* <DEDUP_REMOVED lines=116> */
.L_x_35971:
[----:B------:R-:W-:Y:S02]  /*1e90*/  IMAD.MOV.U32 R18, RZ, RZ, R17 ;  /* 0x000000ffff127224 */ /* 0x000fe400078e0011 */
.L_x_35966:
[----:B------:R-:W-:Y:S05]  /*1ea0*/  BSYNC B2 ;  /* 0x0000000000027941 */ /* 0x000fea0003800000 */
.L_x_35965:
        /* <DEDUP_REMOVED lines=19> */
.L_x_35974:
[----:B------:R-:W-:Y:S05]  /*1fe0*/  BSYNC B2 ;  /* 0x0000000000027941 */ /* 0x000fea0003800000 */
.L_x_35973:
[----:B------:R-:W-:Y:S02]  /*1ff0*/  IMAD.MOV.U32 R13, RZ, RZ, R15 ;  /* 0x000000ffff0d7224 */ /* 0x000fe400078e000f */
[----:B------:R-:W-:-:S03]  /*2000*/  IMAD.MOV.U32 R12, RZ, RZ, R14 ;  /* 0x000000ffff0c7224 */ /* 0x000fc600078e000e */
[----:B------:R-:W-:Y:S01]  /*2010*/  LOP3.LUT R13, R13, 0x80000000, R3, 0xb8, !PT ;  /* 0x800000000d0d7812 */ /* 0x000fe200078eb803 */
[----:B------:R-:W-:Y:S05]  /*2020*/  BRA `(.L_x_35961) ;  /* 0x0000006000007947 */ /* 0x000fea0003800000 */
.L_x_35960:
[----:B------:R-:W0:-:S06]  /*2030*/  DSETP.GTU.AND P0, PT, R6, +INF , PT ;  /* 0x7ff000000600742a */ /* 0x000e0c0003f0c000 */
[----:B0-----:R-:W0:-:S14]  /*2040*/  DSETP.LE.AND P0, PT, R10, +INF , !P0 ;  /* 0x7ff000000a00742a */ /* 0x001e1c0004703000 */
[----:B0-----:R-:W0:-:S04]  /*2050*/  @P0 DSETP.NEU.AND P1, PT, R10, +INF , PT ;  /* 0x7ff000000a00042a */ /* 0x001e080003f2d000 */
[----:B------:R1:W2:-:S06]  /*2060*/  @!P0 DADD R12, R2, R4 ;  /* 0x00000000020c8229 */ /* 0x00028c0000000004 */
[----:B0-----:R-:W-:Y:S02]  /*2070*/  @P0 FSEL R12, R2, RZ, P1 ;  /* 0x000000ff020c0208 */ /* 0x001fe40000800000 */
[----:B------:R-:W-:Y:S02]  /*2080*/  @P0 FSEL R13, R3, -QNAN , P1 ;  /* 0xfff80000030d0808 */ /* 0x000fe40000800000 */
.L_x_35961:
[----:B-12---:R-:W-:Y:S05]  /*2090*/  BSYNC B0 ;  /* 0x0000000000007941 */ /* 0x006fea0003800000 */
.L_x_35959:
[----:B------:R-:W0:Y:S01]  /*20a0*/  DSETP.GEU.AND P0, PT, R12, RZ, PT ;  /* 0x000000ff0c00722a */ /* 0x000e220003f0e000 */
[----:B------:R-:W-:-:S05]  /*20b0*/  IADD3 R7, R0, 0x80, RZ ;  /* 0x0000008000077810 */ /* 0x000fca0007ffe0ff */
[----:B0-----:R-:W0:-:S04]  /*20c0*/  DSETP.LT.XOR P0, PT, R4, RZ, !P0 ;  /* 0x000000ff0400722a */ /* 0x001e080004701800 */
[----:B------:R-:W-:-:S04]  /*20d0*/  DADD R4, R4, R12 ;  /* 0x0000000004047229 */ /* 0x000fc8000000000c */
[----:B0-----:R-:W0:-:S06]  /*20e0*/  DSETP.NEU.AND P0, PT, R12, RZ, P0 ;  /* 0x000000ff0c00722a */ /* 0x001e0c000070d000 */
[----:B0-----:R-:W-:Y:S02]  /*20f0*/  FSEL R2, R4, R12, P0 ;  /* 0x0000000c04027208 */ /* 0x001fe40000000000 */
[----:B------:R-:W-:-:S05]  /*2100*/  FSEL R3, R5, R13, P0 ;  /* 0x0000000d05037208 */ /* 0x000fca0000000000 */
[----:B------:R0:W-:Y:S02]  /*2110*/  STG.E.64 [R8.64], R2 ;  /* 0x0000000208007986 */ /* 0x0001e4000c101b04 */
.L_x_35957:
[----:B------:R-:W-:Y:S05]  /*2120*/  BSYNC B1 ;  /* 0x0000000000017941 */ /* 0x000fea0003800000 */
.L_x_35956:
[----:B------:R-:W-:-:S13]  /*2130*/  ISETP.GE.AND P0, PT, R7, c[0x0][0x160], PT ;  /* 0x0000580007007a0c */ /* 0x000fda0003f06270 */
[----:B------:R-:W-:Y:S05]  /*2140*/  @P0 EXIT ;  /* 0x000000000000094d */ /* 0x000fea0003800000 */
[----:B------:R-:W-:Y:S01]  /*2150*/  ISETP.NE.AND P0, PT, RZ, c[0x0][0x168], PT ;  /* 0x00005a00ff007a0c */ /* 0x000fe20003f05270 */
[----:B0-----:R-:W-:Y:S01]  /*2160*/  IMAD.MOV.U32 R2, RZ, RZ, RZ ;  /* 0x000000ffff027224 */ /* 0x001fe200078e00ff */
[----:B------:R-:W-:Y:S01]  /*2170*/  MOV R0, RZ ;  /* 0x000000ff00007202 */ /* 0x000fe20000000f00 */
        /* <DEDUP_REMOVED lines=251> */
.L_x_35975:
[----:B------:R-:W-:Y:S02]  /*3130*/  IADD3 R4, P1, R2, c[0x0][0x3d8], RZ ;  /* 0x0000f60002047a10 */ /* 0x000fe40007f3e0ff */
[----:B------:R-:W-:-:S03]  /*3140*/  IADD3 R2, P0, R0, c[0x0][0x3d0], RZ ;  /* 0x0000f40000027a10 */ /* 0x000fc60007f1e0ff */
[----:B------:R-:W-:Y:S02]  /*3150*/  IMAD.X R5, RZ, RZ, c[0x0][0x3dc], P1 ;  /* 0x0000f700ff057624 */ /* 0x000fe400008e06ff */
[----:B------:R-:W-:-:S04]  /*3160*/  IMAD.X R3, RZ, RZ, c[0x0][0x3d4], P0 ;  /* 0x0000f500ff037624 */ /* 0x000fc800000e06ff */
[----:B------:R-:W2:Y:S04]  /*3170*/  LDG.E.64 R4, [R4.64] ;  /* 0x0000000404047981 */ /* 0x000ea8000c1e1b00 */
[----:B------:R-:W3:Y:S01]  /*3180*/  LDG.E.64 R2, [R2.64] ;  /* 0x0000000402027981 */ /* 0x000ee2000c1e1b00 */
[----:B------:R-:W-:Y:S01]  /*3190*/  IADD3 R6, P1, R6, c[0x0][0x3c8], RZ ;  /* 0x0000f20006067a10 */ /* 0x000fe20007f3e0ff */
[----:B------:R-:W-:Y:S03]  /*31a0*/  BSSY B0, `(.L_x_35976) ;  /* 0x00000fc000007945 */ /* 0x000fe60003800000 */
[----:B------:R-:W-:Y:S02]  /*31b0*/  IADD3.X R7, RZ, c[0x0][0x3cc], RZ, P1, !PT ;  /* 0x0000f300ff077a10 */ /* 0x000fe40000ffe4ff */
        /* <DEDUP_REMOVED lines=27> */
[----:B------:R-:W-:-:S02]  /*3370*/  IADD3 R15, R15, R0, RZ ;  /* 0x000000000f0f7210 */ /* 0x000fc40007ffe0ff */
[----:B------:R-:W-:Y:S02]  /*3380*/  LOP3.LUT R14, R14, 0x100000, RZ, 0xfc, !PT ;  /* 0x001000000e0e7812 */ /* 0x000fe400078efcff */
[----:B------:R-:W-:Y:S01]  /*3390*/  IMNMX R12, R15, -0x1, !PT ;  /* 0xffffffff0f0c7817 */ /* 0x000fe20007800200 */
[----:B------:R-:W-:Y:S01]  /*33a0*/  IMAD.MOV.U32 R15, RZ, RZ, R10 ;  /* 0x000000ffff0f7224 */ /* 0x000fe200078e000a */
[----:B------:R-:W-:-:S03]  /*33b0*/  LOP3.LUT R11, R11, 0x100000, RZ, 0xfc, !PT ;  /* 0x001000000b0b7812 */ /* 0x000fc600078efcff */
[----:B------:R-:W-:-:S05]  /*33c0*/  IMAD.IADD R19, R12, 0x1, R13 ;  /* 0x000000010c137824 */ /* 0x000fca00078e020d */
[----:B------:R-:W-:-:S04]  /*33d0*/  IADD3 R12, R19, 0x2, -R0 ;  /* 0x00000002130c7810 */ /* 0x000fc80007ffe800 */
[----:B------:R-:W-:Y:S01]  /*33e0*/  LOP3.LUT P0, R16, R12, 0x3, RZ, 0xc0, !PT ;  /* 0x000000030c107812 */ /* 0x000fe2000780c0ff */
[----:B------:R-:W-:-:S12]  /*33f0*/  IMAD.IADD R12, R13, 0x1, -R0 ;  /* 0x000000010d0c7824 */ /* 0x000fd800078e0a00 */
[----:B------:R-:W-:Y:S05]  /*3400*/  @!P0 BRA `(.L_x_35980) ;  /* 0x000000d000008947 */ /* 0x000fea0003800000 */
[----:B------:R-:W-:Y:S02]  /*3410*/  BSSY B2, `(.L_x_35980) ;  /* 0x000000c000027945 */ /* 0x000fe40003800000 */
.L_x_35981:
        /* <DEDUP_REMOVED lines=12> */
.L_x_35980:
[----:B------:R-:W-:Y:S05]  /*34e0*/  BSYNC B1 ;  /* 0x0000000000017941 */ /* 0x000fea0003800000 */
.L_x_35979:
        /* <DEDUP_REMOVED lines=13> */
.L_x_35987:
[----:B------:R-:W-:Y:S02]  /*35c0*/  IADD3 R16, P0, -R8, R15, RZ ;  /* 0x0000000f08107210 */ /* 0x000fe40007f1e1ff */
[----:B------:R-:W-:Y:S02]  /*35d0*/  IADD3 R10, R10, -0x1, RZ ;  /* 0xffffffff0a0a7810 */ /* 0x000fe40007ffe0ff */
[----:B------:R-:W-:Y:S02]  /*35e0*/  IADD3.X R17, R14, ~R11, RZ, P0, !PT ;  /* 0x8000000b0e117210 */ /* 0x000fe400007fe4ff */
[----:B------:R-:W-:Y:S02]  /*35f0*/  ISETP.NE.AND P1, PT, R10, RZ, PT ;  /* 0x000000ff0a00720c */ /* 0x000fe40003f25270 */
[----:B------:R-:W-:Y:S02]  /*3600*/  ISETP.GE.AND P0, PT, R17, RZ, PT ;  /* 0x000000ff1100720c */ /* 0x000fe40003f06270 */
[----:B------:R-:W-:-:S02]  /*3610*/  IADD3 R12, R12, -0x4, RZ ;  /* 0xfffffffc0c0c7810 */ /* 0x000fc40007ffe0ff */
        /* <DEDUP_REMOVED lines=27> */
.L_x_35986:
[----:B------:R-:W-:Y:S02]  /*37d0*/  IMAD.MOV.U32 R10, RZ, RZ, R16 ;  /* 0x000000ffff0a7224 */ /* 0x000fe400078e0010 */
.L_x_35985:
[----:B------:R-:W-:Y:S05]  /*37e0*/  BSYNC B2 ;  /* 0x0000000000027941 */ /* 0x000fea0003800000 */
.L_x_35984:
[----:B------:R-:W-:-:S13]  /*37f0*/  ISETP.GE.U32.AND P0, PT, R13, 0xc, PT ;  /* 0x0000000c0d00780c */ /* 0x000fda0003f06070 */
[----:B------:R-:W-:Y:S05]  /*3800*/  @!P0 BRA `(.L_x_35983) ;  /* 0x0000076000008947 */ /* 0x000fea0003800000 */
[----:B------:R-:W-:Y:S02]  /*3810*/  BSSY B2, `(.L_x_35988) ;  /* 0x0000074000027945 */ /* 0x000fe40003800000 */
.L_x_35989:
        /* <DEDUP_REMOVED lines=116> */
.L_x_35988:
[----:B------:R-:W-:Y:S02]  /*3f60*/  IMAD.MOV.U32 R17, RZ, RZ, R13 ;  /* 0x000000ffff117224 */ /* 0x000fe400078e000d */
.L_x_35983:
[----:B------:R-:W-:Y:S05]  /*3f70*/  BSYNC B1 ;  /* 0x0000000000017941 */ /* 0x000fea0003800000 */
.L_x_35982:
        /* <DEDUP_REMOVED lines=20> */
.L_x_35991:
[----:B------:R-:W-:Y:S05]  /*40c0*/  BSYNC B1 ;  /* 0x0000000000017941 */ /* 0x000fea0003800000 */
.L_x_35990:
[----:B------:R-:W-:-:S05]  /*40d0*/  IMAD.MOV.U32 R13, RZ, RZ, R15 ;  /* 0x000000ffff0d7224 */ /* 0x000fca00078e000f */
[----:B------:R-:W-:Y:S01]  /*40e0*/  LOP3.LUT R13, R13, 0x80000000, R3, 0xb8, !PT ;  /* 0x800000000d0d7812 */ /* 0x000fe200078eb803 */
[----:B------:R-:W-:Y:S05]  /*40f0*/  BRA `(.L_x_35978) ;  /* 0x0000006000007947 */ /* 0x000fea0003800000 */
.L_x_35977:
[----:B------:R-:W0:-:S06]  /*4100*/  DSETP.GTU.AND P0, PT, R8, +INF , PT ;  /* 0x7ff000000800742a */ /* 0x000e0c0003f0c000 */
[----:B0-----:R-:W0:-:S14]  /*4110*/  DSETP.LE.AND P0, PT, R10, +INF , !P0 ;  /* 0x7ff000000a00742a */ /* 0x001e1c0004703000 */
[----:B0-----:R-:W0:-:S04]  /*4120*/  @P0 DSETP.NEU.AND P1, PT, R10, +INF , PT ;  /* 0x7ff000000a00042a */ /* 0x001e080003f2d000 */
[----:B------:R1:W2:-:S06]  /*4130*/  @!P0 DADD R12, R2, R4 ;  /* 0x00000000020c8229 */ /* 0x00028c0000000004 */
[----:B0-----:R-:W-:Y:S02]  /*4140*/  @P0 FSEL R12, R2, RZ, P1 ;  /* 0x000000ff020c0208 */ /* 0x001fe40000800000 */
[----:B------:R-:W-:Y:S02]  /*4150*/  @P0 FSEL R13, R3, -QNAN , P1 ;  /* 0xfff80000030d0808 */ /* 0x000fe40000800000 */
.L_x_35978:
[----:B-12---:R-:W-:Y:S05]  /*4160*/  BSYNC B0 ;  /* 0x0000000000007941 */ /* 0x006fea0003800000 */
.L_x_35976:
[----:B------:R-:W0:-:S06]  /*4170*/  DSETP.GEU.AND P0, PT, R12, RZ, PT ;  /* 0x000000ff0c00722a */ /* 0x000e0c0003f0e000 */
[----:B0-----:R-:W0:-:S04]  /*4180*/  DSETP.LT.XOR P0, PT, R4, RZ, !P0 ;  /* 0x000000ff0400722a */ /* 0x001e080004701800 */
[----:B------:R-:W-:-:S04]  /*4190*/  DADD R4, R4, R12 ;  /* 0x0000000004047229 */ /* 0x000fc8000000000c */
[----:B0-----:R-:W0:-:S06]  /*41a0*/  DSETP.NEU.AND P0, PT, R12, RZ, P0 ;  /* 0x000000ff0c00722a */ /* 0x001e0c000070d000 */
[----:B0-----:R-:W-:Y:S02]  /*41b0*/  FSEL R2, R4, R12, P0 ;  /* 0x0000000c04027208 */ /* 0x001fe40000000000 */
[----:B------:R-:W-:-:S05]  /*41c0*/  FSEL R3, R5, R13, P0 ;  /* 0x0000000d05037208 */ /* 0x000fca0000000000 */
[----:B------:R-:W-:Y:S01]  /*41d0*/  STG.E.64 [R6.64], R2 ;  /* 0x0000000206007986 */ /* 0x000fe2000c101b04 */
[----:B------:R-:W-:Y:S05]  /*41e0*/  EXIT ;  /* 0x000000000000794d */ /* 0x000fea0003800000 */
.L_x_35992:
        /* <DEDUP_REMOVED lines=9> */
.L_x_50771:


//--------------------- .text._ZN2at6native27unrolled_elementwise_kernelINS0_13BinaryFunctorIdddZZZNS0_21remainder_kernel_cudaERNS_18TensorIteratorBaseEENKUlvE0_clEvENKUlvE_clEvEUlddE_EESt5arrayIPcLm3EELi4E23TrivialOffsetCalculatorILi2EjESC_ILi1EjENS0_6memory15LoadWithoutCastENSF_16StoreWithoutCastEEEviT_T0_T2_T3_T4_T5_ --------------------------
	.section	.text._ZN2at6native27unrolled_elementwise_kernelINS0_13BinaryFunctorIdddZZZNS0_21remainder_kernel_cudaERNS_18TensorIteratorBaseEENKUlvE0_clEvENKUlvE_clEvEUlddE_EESt5arrayIPcLm3EELi4E23TrivialOffsetCalculatorILi2EjESC_ILi1EjENS0_6memory15LoadWithoutCastENSF_16StoreWithoutCastEEEviT_T0_T2_T3_T4_T5_,"ax",@progbits
	.sectioninfo	@"SHI_REGISTERS=32"
	.align	128
        .global         _ZN2at6native27unrolled_elementwise_kernelINS0_13BinaryFunctorIdddZZZNS0_21remainder_kernel_cudaERNS_18TensorIteratorBaseEENKUlvE0_clEvENKUlvE_clEvEUlddE_EESt5arrayIPcLm3EELi4E23TrivialOffsetCalculatorILi2EjESC_ILi1EjENS0_6memory15LoadWithoutCastENSF_16StoreWithoutCastEEEviT_T0_T2_T3_T4_T5_
        .type           _ZN2at6native27unrolled_elementwise_kernelINS0_13BinaryFunctorIdddZZZNS0_21remainder_kernel_cudaERNS_18TensorIteratorBaseEENKUlvE0_clEvENKUlvE_clEvEUlddE_EESt5arrayIPcLm3EELi4E23TrivialOffsetCalculatorILi2EjESC_ILi1EjENS0_6memory15LoadWithoutCastENSF_16StoreWithoutCastEEEviT_T0_T2_T3_T4_T5_,@function
        .size           _ZN2at6native27unrolled_elementwise_kernelINS0_13BinaryFunctorIdddZZZNS0_21remainder_kernel_cudaERNS_18TensorIteratorBaseEENKUlvE0_clEvENKUlvE_clEvEUlddE_EESt5arrayIPcLm3EELi4E23TrivialOffsetCalculatorILi2EjESC_ILi1EjENS0_6memory15LoadWithoutCastENSF_16StoreWithoutCastEEEviT_T0_T2_T3_T4_T5_,(.L_x_50772 - _ZN2at6native27unrolled_elementwise_kernelINS0_13BinaryFunctorIdddZZZNS0_21remainder_kernel_cudaERNS_18TensorIteratorBaseEENKUlvE0_clEvENKUlvE_clEvEUlddE_EESt5arrayIPcLm3EELi4E23TrivialOffsetCalculatorILi2EjESC_ILi1EjENS0_6memory15LoadWithoutCastENSF_16StoreWithoutCastEEEviT_T0_T2_T3_T4_T5_)
        .other          _ZN2at6native27unrolled_elementwise_kernelINS0_13BinaryFunctorIdddZZZNS0_21remainder_kernel_cudaERNS_18TensorIteratorBaseEENKUlvE0_clEvENKUlvE_clEvEUlddE_EESt5arrayIPcLm3EELi4E23TrivialOffsetCalculatorILi2EjESC_ILi1EjENS0_6memory15LoadWithoutCastENSF_16StoreWithoutCastEEEviT_T0_T2_T3_T4_T5_,@"STO_CUDA_ENTRY STV_DEFAULT"
_ZN2at6native27unrolled_elementwise_kernelINS0_13BinaryFunctorIdddZZZNS0_21remainder_kernel_cudaERNS_18TensorIteratorBaseEENKUlvE0_clEvENKUlvE_clEvEUlddE_EESt5arrayIPcLm3EELi4E23TrivialOffsetCalculatorILi2EjESC_ILi1EjENS0_6memory15LoadWithoutCastENSF_16StoreWithoutCastEEEviT_T0_T2_T3_T4_T5_:
.text._ZN2at6native27unrolled_elementwise_kernelINS0_13BinaryFunctorIdddZZZNS0_21remainder_kernel_cudaERNS_18TensorIteratorBaseEENKUlvE0_clEvENKUlvE_clEvEUlddE_EESt5arrayIPcLm3EELi4E23TrivialOffsetCalculatorILi2EjESC_ILi1EjENS0_6memory15LoadWithoutCastENSF_16StoreWithoutCastEEEviT_T0_T2_T3_T4_T5_:
        /* <DEDUP_REMOVED lines=92> */
.L_x_36001:
        /* <DEDUP_REMOVED lines=12> */
.L_x_36000:
[----:B------:R-:W-:Y:S02]  /*0680*/  IMAD.MOV.U32 R22, RZ, RZ, R27 ;  /* 0x000000ffff167224 */ /* 0x000fe400078e001b */
[----:B------:R-:W-:Y:S02]  /*0690*/  IMAD.MOV.U32 R27, RZ, RZ, R28 ;  /* 0x000000ffff1b7224 */ /* 0x000fe400078e001c */
.L_x_35999:
[----:B------:R-:W-:Y:S05]  /*06a0*/  BSYNC B2 ;  /* 0x0000000000027941 */ /* 0x000fea0003800000 */
.L_x_35998:
        /* <DEDUP_REMOVED lines=13> */
.L_x_36007:
        /* <DEDUP_REMOVED lines=33> */
.L_x_36006:
[----:B------:R-:W-:Y:S02]  /*0990*/  IMAD.MOV.U32 R22, RZ, RZ, R27 ;  /* 0x000000ffff167224 */ /* 0x000fe400078e001b */
[----:B------:R-:W-:Y:S02]  /*09a0*/  IMAD.MOV.U32 R27, RZ, RZ, R28 ;  /* 0x000000ffff1b7224 */ /* 0x000fe400078e001c */
.L_x_36005:
[----:B------:R-:W-:Y:S05]  /*09b0*/  BSYNC B3 ;  /* 0x0000000000037941 */ /* 0x000fea0003800000 */
.L_x_36004:
[----:B------:R-:W-:-:S13]  /*09c0*/  ISETP.GE.U32.AND P0, PT, R25, 0xc, PT ;  /* 0x0000000c1900780c */ /* 0x000fda0003f06070 */
[----:B------:R-:W-:Y:S05]  /*09d0*/  @!P0 BRA `(.L_x_36003) ;  /* 0x0000076000008947 */ /* 0x000fea0003800000 */
[----:B------:R-:W-:Y:S01]  /*09e0*/  BSSY B3, `(.L_x_36003) ;  /* 0x0000075000037945 */ /* 0x000fe20003800000 */
[----:B------:R-:W-:Y:S02]  /*09f0*/  IADD3 R26, R26, 0x10, RZ ;  /* 0x000000101a1a7810 */ /* 0x000fe40007ffe0ff */
.L_x_36008:
        /* <DEDUP_REMOVED lines=116> */
.L_x_36003:
[----:B------:R-:W-:Y:S05]  /*1140*/  BSYNC B2 ;  /* 0x0000000000027941 */ /* 0x000fea0003800000 */
.L_x_36002:
        /* <DEDUP_REMOVED lines=19> */
.L_x_36010:
[----:B------:R-:W-:Y:S05]  /*1280*/  BSYNC B2 ;  /* 0x0000000000027941 */ /* 0x000fea0003800000 */
.L_x_36009:
[----:B------:R-:W-:Y:S02]  /*1290*/  IMAD.MOV.U32 R21, RZ, RZ, R25 ;  /* 0x000000ffff157224 */ /* 0x000fe400078e0019 */
[----:B------:R-:W-:-:S03]  /*12a0*/  IMAD.MOV.U32 R20, RZ, RZ, R24 ;  /* 0x000000ffff147224 */ /* 0x000fc600078e0018 */
[----:B------:R-:W-:Y:S01]  /*12b0*/  LOP3.LUT R21, R21, 0x80000000, R19, 0xb8, !PT ;  /* 0x8000000015157812 */ /* 0x000fe200078eb813 */
[----:B------:R-:W-:Y:S05]  /*12c0*/  BRA `(.L_x_35997) ;  /* 0x0000006000007947 */ /* 0x000fea0003800000 */
.L_x_35996:
[----:B------:R-:W0:-:S06]  /*12d0*/  DSETP.GTU.AND P0, PT, R14, +INF , PT ;  /* 0x7ff000000e00742a */ /* 0x000e0c0003f0c000 */
[----:B0-----:R-:W0:-:S14]  /*12e0*/  DSETP.LE.AND P0, PT, R22, +INF , !P0 ;  /* 0x7ff000001600742a */ /* 0x001e1c0004703000 */
[----:B0-----:R-:W0:-:S04]  /*12f0*/  @P0 DSETP.NEU.AND P2, PT, R22, +INF , PT ;  /* 0x7ff000001600042a */ /* 0x001e080003f4d000 */
[----:B------:R1:W2:-:S06]  /*1300*/  @!P0 DADD R20, R16, R18 ;  /* 0x0000000010148229 */ /* 0x00028c0000000012 */
[----:B0-----:R-:W-:Y:S02]  /*1310*/  @P0 FSEL R20, R18, RZ, P2 ;  /* 0x000000ff12140208 */ /* 0x001fe40001000000 */
[----:B------:R-:W-:Y:S02]  /*1320*/  @P0 FSEL R21, R19, -QNAN , P2 ;  /* 0xfff8000013150808 */ /* 0x000fe40001000000 */
.L_x_35997:
[----:B-12---:R-:W-:Y:S05]  /*1330*/  BSYNC B0 ;  /* 0x0000000000007941 */ /* 0x006fea0003800000 */
.L_x_35995:
[----:B------:R-:W0:-:S06]  /*1340*/  DSETP.GEU.AND P0, PT, R20, RZ, PT ;  /* 0x000000ff1400722a */ /* 0x000e0c0003f0e000 */
[----:B0-----:R-:W0:-:S04]  /*1350*/  DSETP.LT.XOR P0, PT, R16, RZ, !P0 ;  /* 0x000000ff1000722a */ /* 0x001e080004701800 */
[----:B------:R-:W-:-:S04]  /*1360*/  DADD R16, R20, R16 ;  /* 0x0000000014107229 */ /* 0x000fc80000000010 */
[----:B0-----:R-:W0:-:S06]  /*1370*/  DSETP.NEU.AND P0, PT, R20, RZ, P0 ;  /* 0x000000ff1400722a */ /* 0x001e0c000070d000 */
[----:B0-----:R-:W-:Y:S02]  /*1380*/  FSEL R14, R16, R20, P0 ;  /* 0x00000014100e7208 */ /* 0x001fe40000000000 */
[----:B------:R-:W-:Y:S02]  /*1390*/  FSEL R15, R17, R21, P0 ;  /* 0x00000015110f7208 */ /* 0x000fe40000000000 */
.L_x_35994:
[----:B------:R-:W-:Y:S05]  /*13a0*/  BSYNC B1 ;  /* 0x0000000000017941 */ /* 0x000fea0003800000 */
.L_x_35993:
[----:B---3--:R-:W-:Y:S01]  /*13b0*/  IADD3 R21, R0, 0x80, RZ ;  /* 0x0000008000157810 */ /* 0x008fe20007ffe0ff */
[----:B------:R-:W-:Y:S03]  /*13c0*/  BSSY B1, `(.L_x_36011) ;  /* 0x0000109000017945 */ /* 0x000fe60003800000 */
[----:B------:R-:W-:-:S13]  /*13d0*/  ISETP.GE.AND P0, PT, R21, UR4, PT ;  /* 0x0000000415007c0c */ /* 0x000fda000bf06270 */
[----:B------:R-:W-:Y:S05]  /*13e0*/  @P0 BRA `(.L_x_36012) ;  /* 0x0000106000000947 */ /* 0x000fea0003800000 */
        /* <DEDUP_REMOVED lines=30> */
[----:B------:R-:W-:Y:S01]  /*15d0*/  IMNMX R22, R23, -0x1, !PT ;  /* 0xffffffff17167817 */ /* 0x000fe20007800200 */
[----:B------:R-:W-:Y:S01]  /*15e0*/  IMAD.MOV.U32 R23, RZ, RZ, R18 ;  /* 0x000000ffff177224 */ /* 0x000fe200078e0012 */
[----:B------:R-:W-:-:S03]  /*15f0*/  LOP3.LUT R18, R24, 0x100000, RZ, 0xfc, !PT ;  /* 0x0010000018127812 */ /* 0x000fc600078efcff */
[----:B------:R-:W-:Y:S02]  /*1600*/  IMAD.IADD R25, R22, 0x1, R27 ;  /* 0x0000000116197824 */ /* 0x000fe400078e021b */
[----:B------:R-:W-:-:S03]  /*1610*/  IMAD.IADD R27, R27, 0x1, -R20 ;  /* 0x000000011b1b7824 */ /* 0x000fc600078e0a14 */
[----:B------:R-:W-:-:S04]  /*1620*/  IADD3 R22, R25, 0x2, -R20 ;  /* 0x0000000219167810 */ /* 0x000fc80007ffe814 */
[----:B------:R-:W-:-:S13]  /*1630*/  LOP3.LUT P0, R22, R22, 0x3, RZ, 0xc0, !PT ;  /* 0x0000000316167812 */ /* 0x000fda000780c0ff */
[----:B------:R-:W-:Y:S05]  /*1640*/  @!P0 BRA `(.L_x_36017) ;  /* 0x000000f000008947 */ /* 0x000fea0003800000 */
[----:B------:R-:W-:Y:S02]  /*1650*/  BSSY B3, `(.L_x_36018) ;  /* 0x000000c000037945 */ /* 0x000fe40003800000 */
.L_x_36019:
        /* <DEDUP_REMOVED lines=12> */
.L_x_36018:
[----:B------:R-:W-:Y:S02]  /*1720*/  IMAD.MOV.U32 R22, RZ, RZ, R24 ;  /* 0x000000ffff167224 */ /* 0x000fe400078e0018 */
[----:B------:R-:W-:Y:S02]  /*1730*/  IMAD.MOV.U32 R24, RZ, RZ, R29 ;  /* 0x000000ffff187224 */ /* 0x000fe400078e001d */
.L_x_36017:
[----:B------:R-:W-:Y:S05]  /*1740*/  BSYNC B2 ;  /* 0x0000000000027941 */ /* 0x000fea0003800000 */
.L_x_36016:
        /* <DEDUP_REMOVED lines=13> */
.L_x_36025:
        /* <DEDUP_REMOVED lines=33> */
.L_x_36024:
[----:B------:R-:W-:Y:S02]  /*1a30*/  IMAD.MOV.U32 R22, RZ, RZ, R24 ;  /* 0x000000ffff167224 */ /* 0x000fe400078e0018 */
[----:B------:R-:W-:Y:S02]  /*1a40*/  IMAD.MOV.U32 R24, RZ, RZ, R29 ;  /* 0x000000ffff187224 */ /* 0x000fe400078e001d */
.L_x_36023:
[----:B------:R-:W-:Y:S05]  /*1a50*/  BSYNC B3 ;  /* 0x0000000000037941 */ /* 0x000fea0003800000 */
.L_x_36022:
[----:B------:R-:W-:-:S13]  /*1a60*/  ISETP.GE.U32.AND P0, PT, R25, 0xc, PT ;  /* 0x0000000c1900780c */ /* 0x000fda0003f06070 */
[----:B------:R-:W-:Y:S05]  /*1a70*/  @!P0 BRA `(.L_x_36021) ;  /* 0x0000076000008947 */ /* 0x000fea0003800000 */
[----:B------:R-:W-:Y:S01]  /*1a80*/  BSSY B3, `(.L_x_36021) ;  /* 0x0000075000037945 */ /* 0x000fe20003800000 */
[----:B------:R-:W-:Y:S02]  /*1a90*/  IADD3 R27, R27, 0x10, RZ ;  /* 0x000000101b1b7810 */ /* 0x000fe40007ffe0ff */
.L_x_36026:
        /* <DEDUP_REMOVED lines=116> */
.L_x_36021:
[----:B------:R-:W-:Y:S05]  /*21e0*/  BSYNC B2 ;  /* 0x0000000000027941 */ /* 0x000fea0003800000 */
.L_x_36020:
        /* <DEDUP_REMOVED lines=20> */
.L_x_36028:
[----:B------:R-:W-:Y:S05]  /*2330*/  BSYNC B2 ;  /* 0x0000000000027941 */ /* 0x000fea0003800000 */
.L_x_36027:
[----:B------:R-:W-:Y:S02]  /*2340*/  IMAD.MOV.U32 R23, RZ, RZ, R25 ;  /* 0x000000ffff177224 */ /* 0x000fe400078e0019 */
[----:B------:R-:W-:-:S03]  /*2350*/  IMAD.MOV.U32 R22, RZ, RZ, R18 ;  /* 0x000000ffff167224 */ /* 0x000fc600078e0012 */
[----:B------:R-:W-:Y:S01]  /*2360*/  LOP3.LUT R23, R23, 0x80000000, R13, 0xb8, !PT ;  /* 0x8000000017177812 */ /* 0x000fe200078eb80d */
[----:B------:R-:W-:Y:S05]  /*2370*/  BRA `(.L_x_36015) ;  /* 0x0000006000007947 */ /* 0x000fea0003800000 */
.L_x_36014:
[----:B------:R-:W0:-:S06]  /*2380*/  DSETP.GTU.AND P0, PT, R16, +INF , PT ;  /* 0x7ff000001000742a */ /* 0x000e0c0003f0c000 */
[----:B0-----:R-:W0:-:S14]  /*2390*/  DSETP.LE.AND P0, PT, R18, +INF , !P0 ;  /* 0x7ff000001200742a */ /* 0x001e1c0004703000 */
[----:B0-----:R-:W0:-:S04]  /*23a0*/  @P0 DSETP.NEU.AND P2, PT, R18, +INF , PT ;  /* 0x7ff000001200042a */ /* 0x001e080003f4d000 */
[----:B------:R1:W2:-:S06]  /*23b0*/  @!P0 DADD R22, R10, R12 ;  /* 0x000000000a168229 */ /* 0x00028c000000000c */
[----:B0-----:R-:W-:Y:S02]  /*23c0*/  @P0 FSEL R22, R12, RZ, P2 ;  /* 0x000000ff0c160208 */ /* 0x001fe40001000000 */
[----:B------:R-:W-:Y:S02]  /*23d0*/  @P0 FSEL R23, R13, -QNAN , P2 ;  /* 0xfff800000d170808 */ /* 0x000fe40001000000 */
.L_x_36015:
[----:B-12---:R-:W-:Y:S05]  /*23e0*/  BSYNC B0 ;  /* 0x0000000000007941 */ /* 0x006fea0003800000 */
.L_x_36013:
[----:B------:R-:W0:-:S06]  /*23f0*/  DSETP.GEU.AND P0, PT, R22, RZ, PT ;  /* 0x000000ff1600722a */ /* 0x000e0c0003f0e000 */
[----:B0-----:R-:W0:-:S04]  /*2400*/  DSETP.LT.XOR P0, PT, R10, RZ, !P0 ;  /* 0x000000ff0a00722a */ /* 0x001e080004701800 */
[----:B------:R-:W-:-:S04]  /*2410*/  DADD R10, R22, R10 ;  /* 0x00000000160a7229 */ /* 0x000fc8000000000a */
[----:B0-----:R-:W0:-:S06]  /*2420*/  DSETP.NEU.AND P0, PT, R22, RZ, P0 ;  /* 0x000000ff1600722a */ /* 0x001e0c000070d000 */
[----:B0-----:R-:W-:Y:S02]  /*2430*/  FSEL R10, R10, R22, P0 ;  /* 0x000000160a0a7208 */ /* 0x001fe40000000000 */
[----:B------:R-:W-:Y:S02]  /*2440*/  FSEL R11, R11, R23, P0 ;  /* 0x000000170b0b7208 */ /* 0x000fe40000000000 */
.L_x_36012:
[----:B------:R-:W-:Y:S05]  /*2450*/  BSYNC B1 ;  /* 0x0000000000017941 */ /* 0x000fea0003800000 */
.L_x_36011:
[----:B-----5:R-:W-:Y:S01]  /*2460*/  IADD3 R12, R0, 0x100, RZ ;  /* 0x00000100000c7810 */ /* 0x020fe20007ffe0ff */
[----:B------:R-:W-:Y:S03]  /*2470*/  BSSY B1, `(.L_x_36029) ;  /* 0x0000109000017945 */ /* 0x000fe60003800000 */
[----:B------:R-:W-:-:S13]  /*2480*/  ISETP.GE.AND P0, PT, R12, UR4, PT ;  /* 0x000000040c007c0c */ /* 0x000fda000bf06270 */
[----:B------:R-:W-:Y:S05]  /*2490*/  @P0 BRA `(.L_x_36030) ;  /* 0x0000106000000947 */ /* 0x000fea0003800000 */
        /* <DEDUP_REMOVED lines=33> */
[----:B------:R-:W-:Y:S01]  /*26b0*/  LOP3.LUT P0, R20, R19, 0x3, RZ, 0xc0, !PT ;  /* 0x0000000313147812 */ /* 0x000fe2000780c0ff */
[----:B------:R-:W-:Y:S01]  /*26c0*/  IMAD.MOV.U32 R19, RZ, RZ, R16 ;  /* 0x000000ffff137224 */ /* 0x000fe200078e0010 */
[----:B------:R-:W-:Y:S01]  /*26d0*/  LOP3.LUT R16, R22, 0x100000, RZ, 0xfc, !PT ;  /* 0x0010000016107812 */ /* 0x000fe200078efcff */
[----:B------:R-:W-:-:S10]  /*26e0*/  IMAD.IADD R22, R25, 0x1, -R18 ;  /* 0x0000000119167824 */ /* 0x000fd400078e0a12 */
[----:B------:R-:W-:Y:S05]  /*26f0*/  @!P0 BRA `(.L_x_36035) ;  /* 0x000000f000008947 */ /* 0x000fea0003800000 */
[----:B------:R-:W-:Y:S02]  /*2700*/  BSSY B3, `(.L_x_36036) ;  /* 0x000000c000037945 */ /* 0x000fe40003800000 */
.L_x_36037:
        /* <DEDUP_REMOVED lines=12> */
.L_x_36036:
[----:B------:R-:W-:Y:S02]  /*27d0*/  IMAD.MOV.U32 R20, RZ, RZ, R24 ;  /* 0x000000ffff147224 */ /* 0x000fe400078e0018 */
[----:B------:R-:W-:Y:S02]  /*27e0*/  IMAD.MOV.U32 R24, RZ, RZ, R25 ;  /* 0x000000ffff187224 */ /* 0x000fe400078e0019 */
.L_x_36035:
[----:B------:R-:W-:Y:S05]  /*27f0*/  BSYNC B2 ;  /* 0x0000000000027941 */ /* 0x000fea0003800000 */
.L_x_36034:
        /* <DEDUP_REMOVED lines=13> */
.L_x_36043:
        /* <DEDUP_REMOVED lines=33> */
.L_x_36042:
[----:B------:R-:W-:Y:S02]  /*2ae0*/  IMAD.MOV.U32 R20, RZ, RZ, R24 ;  /* 0x000000ffff147224 */ /* 0x000fe400078e0018 */
[----:B------:R-:W-:Y:S02]  /*2af0*/  IMAD.MOV.U32 R24, RZ, RZ, R25 ;  /* 0x000000ffff187224 */ /* 0x000fe400078e0019 */
.L_x_36041:
[----:B------:R-:W-:Y:S05]  /*2b00*/  BSYNC B3 ;  /* 0x0000000000037941 */ /* 0x000fea0003800000 */
.L_x_36040:
[----:B------:R-:W-:-:S13]  /*2b10*/  ISETP.GE.U32.AND P0, PT, R23, 0xc, PT ;  /* 0x0000000c1700780c */ /* 0x000fda0003f06070 */
[----:B------:R-:W-:Y:S05]  /*2b20*/  @!P0 BRA `(.L_x_36039) ;  /* 0x0000076000008947 */ /* 0x000fea0003800000 */
[----:B------:R-:W-:Y:S01]  /*2b30*/  BSSY B3, `(.L_x_36039) ;  /* 0x0000075000037945 */ /* 0x000fe20003800000 */
[----:B------:R-:W-:Y:S02]  /*2b40*/  IADD3 R22, R22, 0x10, RZ ;  /* 0x0000001016167810 */ /* 0x000fe40007ffe0ff */
.L_x_36044:
        /* <DEDUP_REMOVED lines=116> */
.L_x_36039:
[----:B------:R-:W-:Y:S05]  /*3290*/  BSYNC B2 ;  /* 0x0000000000027941 */ /* 0x000fea0003800000 */
.L_x_36038:
[----:B------:R-:W-:Y:S01]  /*32a0*/  LOP3.LUT R25, R24, 0x7fffffff, RZ, 0xc0, !PT ;  /* 0x7fffffff18197812 */ /* 0x000fe200078ec0ff */
[----:B------:R-:W-:Y:S01]  /*32b0*/  BSSY B2, `(.L_x_36045) ;  /* 0x0000014000027945 */ /* 0x000fe20003800000 */
[----:B------:R-:W-:Y:S01]  /*32c0*/  ISETP.NE.U32.AND P0, PT, R20, RZ, PT ;  /* 0x000000ff1400720c */ /* 0x000fe20003f05070 */
[----:B------:R-:W-:Y:S02]  /*32d0*/  IMAD.MOV.U32 R16, RZ, RZ, RZ ;  /* 0x000000ffff107224 */ /* 0x000fe400078e00ff */
[----:B------:R-:W-:Y:S01]  /*32e0*/  IMAD.MOV.U32 R19, RZ, RZ, RZ ;  /* 0x000000ffff137224 */ /* 0x000fe200078e00ff */
[----:B------:R-:W-:-:S13]  /*32f0*/  ISETP.NE.AND.EX P0, PT, R25, RZ, PT, P0 ;  /* 0x000000ff1900720c */ /* 0x000fda0003f05300 */
[----:B------:R-:W-:Y:S05]  /*3300*/  @!P0 BRA `(.L_x_36046) ;  /* 0x000000e000008947 */ /* 0x000fea0003800000 */
[----:B------:R-:W-:-:S06]  /*3310*/  IMAD.MOV.U32 R24, RZ, RZ, R20 ;  /* 0x000000ffff187224 */ /* 0x000fcc00078e0014 */
        /* <DEDUP_REMOVED lines=13> */
.L_x_36046:
[----:B------:R-:W-:Y:S05]  /*33f0*/  BSYNC B2 ;  /* 0x0000000000027941 */ /* 0x000fea0003800000 */
.L_x_36045:
[----:B------:R-:W-:Y:S01]  /*3400*/  IMAD.MOV.U32 R18, RZ, RZ, R16 ;  /* 0x000000ffff127224 */ /* 0x000fe200078e0010 */
[----:B------:R-:W-:Y:S01]  /*3410*/  LOP3.LUT R19, R19, 0x80000000, R9, 0xb8, !PT ;  /* 0x8000000013137812 */ /* 0x000fe200078eb809 */
[----:B------:R-:W-:Y:S05]  /*3420*/  BRA `(.L_x_36033) ;  /* 0x0000006000007947 */ /* 0x000fea0003800000 */
.L_x_36032:
[----:B------:R-:W0:-:S06]  /*3430*/  DSETP.GTU.AND P0, PT, R12, +INF , PT ;  /* 0x7ff000000c00742a */ /* 0x000e0c0003f0c000 */
[----:B0-----:R-:W0:-:S14]  /*3440*/  DSETP.LE.AND P0, PT, R16, +INF , !P0 ;  /* 0x7ff000001000742a */ /* 0x001e1c0004703000 */
[----:B0-----:R-:W0:-:S04]  /*3450*/  @P0 DSETP.NEU.AND P2, PT, R16, +INF , PT ;  /* 0x7ff000001000042a */ /* 0x001e080003f4d000 */
[----:B------:R1:W2:-:S06]  /*3460*/  @!P0 DADD R18, R6, R8 ;  /* 0x0000000006128229 */ /* 0x00028c0000000008 */
[----:B0-----:R-:W-:Y:S02]  /*3470*/  @P0 FSEL R18, R8, RZ, P2 ;  /* 0x000000ff08120208 */ /* 0x001fe40001000000 */
[----:B------:R-:W-:Y:S02]  /*3480*/  @P0 FSEL R19, R9, -QNAN , P2 ;  /* 0xfff8000009130808 */ /* 0x000fe40001000000 */
.L_x_36033:
[----:B-12---:R-:W-:Y:S05]  /*3490*/  BSYNC B0 ;  /* 0x0000000000007941 */ /* 0x006fea0003800000 */
.L_x_36031:
[----:B------:R-:W0:-:S06]  /*34a0*/  DSETP.GEU.AND P0, PT, R18, RZ, PT ;  /* 0x000000ff1200722a */ /* 0x000e0c0003f0e000 */
[----:B0-----:R-:W0:-:S04]  /*34b0*/  DSETP.LT.XOR P0, PT, R6, RZ, !P0 ;  /* 0x000000ff0600722a */ /* 0x001e080004701800 */
[----:B------:R-:W-:-:S04]  /*34c0*/  DADD R6, R18, R6 ;  /* 0x0000000012067229 */ /* 0x000fc80000000006 */
[----:B0-----:R-:W0:-:S06]  /*34d0*/  DSETP.NEU.AND P0, PT, R18, RZ, P0 ;  /* 0x000000ff1200722a */ /* 0x001e0c000070d000 */
[----:B0-----:R-:W-:Y:S02]  /*34e0*/  FSEL R8, R6, R18, P0 ;  /* 0x0000001206087208 */ /* 0x001fe40000000000 */
[----:B------:R-:W-:Y:S02]  /*34f0*/  FSEL R9, R7, R19, P0 ;  /* 0x0000001307097208 */ /* 0x000fe40000000000 */
.L_x_36030:
[----:B------:R-:W-:Y:S05]  /*3500*/  BSYNC B1 ;  /* 0x0000000000017941 */ /* 0x000fea0003800000 */
.L_x_36029:
[----:B------:R-:W-:Y:S01]  /*3510*/  IADD3 R6, R0, 0x180, RZ ;  /* 0x0000018000067810 */ /* 0x000fe20007ffe0ff */
        /* <DEDUP_REMOVED lines=41> */
.L_x_36055:
        /* <DEDUP_REMOVED lines=12> */
.L_x_36054:
[----:B------:R-:W-:Y:S02]  /*3870*/  IMAD.MOV.U32 R20, RZ, RZ, R22 ;  /* 0x000000ffff147224 */ /* 0x000fe400078e0016 */
.L_x_36053:
[----:B------:R-:W-:Y:S05]  /*3880*/  BSYNC B2 ;  /* 0x0000000000027941 */ /* 0x000fea0003800000 */
.L_x_36052:
        /* <DEDUP_REMOVED lines=13> */
.L_x_36061:
        /* <DEDUP_REMOVED lines=33> */
.L_x_36060:
[----:B------:R-:W-:Y:S02]  /*3b70*/  IMAD.MOV.U32 R20, RZ, RZ, R22 ;  /* 0x000000ffff147224 */ /* 0x000fe400078e0016 */
.L_x_36059:
[----:B------:R-:W-:Y:S05]  /*3b80*/  BSYNC B3 ;  /* 0x0000000000037941 */ /* 0x000fea0003800000 */
.L_x_36058:
[----:B------:R-:W-:-:S13]  /*3b90*/  ISETP.GE.U32.AND P0, PT, R19, 0xc, PT ;  /* 0x0000000c1300780c */ /* 0x000fda0003f06070 */
[----:B------:R-:W-:Y:S05]  /*3ba0*/  @!P0 BRA `(.L_x_36057) ;  /* 0x0000077000008947 */ /* 0x000fea0003800000 */
[----:B------:R-:W-:Y:S01]  /*3bb0*/  BSSY B3, `(.L_x_36062) ;  /* 0x0000075000037945 */ /* 0x000fe20003800000 */
[----:B------:R-:W-:Y:S02]  /*3bc0*/  IADD3 R17, R17, 0x10, RZ ;  /* 0x0000001011117810 */ /* 0x000fe40007ffe0ff */
.L_x_36063:
        /* <DEDUP_REMOVED lines=116> */
.L_x_36062:
[----:B------:R-:W-:Y:S02]  /*4310*/  IMAD.MOV.U32 R23, RZ, RZ, R19 ;  /* 0x000000ffff177224 */ /* 0x000fe400078e0013 */
.L_x_36057:
[----:B------:R-:W-:Y:S05]  /*4320*/  BSYNC B2 ;  /* 0x0000000000027941 */ /* 0x000fea0003800000 */
.L_x_36056:
        /* <DEDUP_REMOVED lines=21> */
.L_x_36065:
[----:B------:R-:W-:Y:S05]  /*4480*/  BSYNC B2 ;  /* 0x0000000000027941 */ /* 0x000fea0003800000 */
.L_x_36064:
[----:B------:R-:W-:Y:S02]  /*4490*/  IMAD.MOV.U32 R17, RZ, RZ, R19 ;  /* 0x000000ffff117224 */ /* 0x000fe400078e0013 */
[----:B------:R-:W-:-:S03]  /*44a0*/  IMAD.MOV.U32 R16, RZ, RZ, R12 ;  /* 0x000000ffff107224 */ /* 0x000fc600078e000c */
[----:B------:R-:W-:Y:S01]  /*44b0*/  LOP3.LUT R17, R17, 0x80000000, R5, 0xb8, !PT ;  /* 0x8000000011117812 */ /* 0x000fe200078eb805 */
[----:B------:R-:W-:Y:S05]  /*44c0*/  BRA `(.L_x_36051) ;  /* 0x0000006000007947 */ /* 0x000fea0003800000 */
.L_x_36050:
[----:B------:R-:W0:-:S06]  /*44d0*/  DSETP.GTU.AND P0, PT, R6, +INF , PT ;  /* 0x7ff000000600742a */ /* 0x000e0c0003f0c000 */
[----:B0-----:R-:W0:-:S14]  /*44e0*/  DSETP.LE.AND P0, PT, R12, +INF , !P0 ;  /* 0x7ff000000c00742a */ /* 0x001e1c0004703000 */
[----:B0-----:R-:W0:-:S04]  /*44f0*/  @P0 DSETP.NEU.AND P2, PT, R12, +INF , PT ;  /* 0x7ff000000c00042a */ /* 0x001e080003f4d000 */
[----:B------:R1:W2:-:S06]  /*4500*/  @!P0 DADD R16, R2, R4 ;  /* 0x0000000002108229 */ /* 0x00028c0000000004 */
[----:B0-----:R-:W-:Y:S02]  /*4510*/  @P0 FSEL R16, R4, RZ, P2 ;  /* 0x000000ff04100208 */ /* 0x001fe40001000000 */
[----:B------:R-:W-:Y:S02]  /*4520*/  @P0 FSEL R17, R5, -QNAN , P2 ;  /* 0xfff8000005110808 */ /* 0x000fe40001000000 */
.L_x_36051:
[----:B-12---:R-:W-:Y:S05]  /*4530*/  BSYNC B0 ;  /* 0x0000000000007941 */ /* 0x006fea0003800000 */
.L_x_36049:
[----:B------:R-:W0:-:S06]  /*4540*/  DSETP.GEU.AND P0, PT, R16, RZ, PT ;  /* 0x000000ff1000722a */ /* 0x000e0c0003f0e000 */
[----:B0-----:R-:W0:-:S04]  /*4550*/  DSETP.LT.XOR P0, PT, R2, RZ, !P0 ;  /* 0x000000ff0200722a */ /* 0x001e080004701800 */
[----:B------:R-:W-:-:S04]  /*4560*/  DADD R2, R16, R2 ;  /* 0x0000000010027229 */ /* 0x000fc80000000002 */
[----:B0-----:R-:W0:-:S06]  /*4570*/  DSETP.NEU.AND P0, PT, R16, RZ, P0 ;  /* 0x000000ff1000722a */ /* 0x001e0c000070d000 */
[----:B0-----:R-:W-:Y:S02]  /*4580*/  FSEL R2, R2, R16, P0 ;  /* 0x0000001002027208 */ /* 0x001fe40000000000 */
[----:B------:R-:W-:Y:S02]  /*4590*/  FSEL R3, R3, R17, P0 ;  /* 0x0000001103037208 */ /* 0x000fe40000000000 */
.L_x_36048:
[----:B------:R-:W-:Y:S05]  /*45a0*/  BSYNC B1 ;  /* 0x0000000000017941 */ /* 0x000fea0003800000 */
.L_x_36047:
        /* <DEDUP_REMOVED lines=13> */
[----:B------:R-:W-:-:S03]  /*4680*/  IADD3 R4, R4, 0x80, RZ ;  /* 0x0000008004047810 */ /* 0x000fc60007ffe0ff */
[----:B------:R-:W-:Y:S01]  /*4690*/  IMAD.WIDE.U32 R6, R6, R13, c[0x0][0x168] ;  /* 0x00005a0006067625 */ /* 0x000fe200078e000d */
[----:B------:R-:W-:-:S04]  /*46a0*/  ISETP.GE.AND P0, PT, R4, UR4, PT ;  /* 0x0000000404007c0c */ /* 0x000fc8000bf06270 */
[----:B------:R0:W-:Y:S09]  /*46b0*/  STG.E.64 [R6.64], R10 ;  /* 0x0000000a06007986 */ /* 0x0001f2000c101b06 */
[----:B------:R-:W-:Y:S01]  /*46c0*/  @!P0 IMAD R12, R5, 0x200, R4 ;  /* 0x00000200050c8824 */ /* 0x000fe200078e0204 */
[----:B------:R-:W-:-:S03]  /*46d0*/  @!P0 IADD3 R4, R4, 0x80, RZ ;  /* 0x0000008004048810 */ /* 0x000fc60007ffe0ff */
[----:B------:R-:W-:-:S05]  /*46e0*/  @!P0 IMAD.WIDE.U32 R12, R12, R13, c[0x0][0x168] ;  /* 0x00005a000c0c8625 */ /* 0x000fca00078e000d */
[----:B------:R0:W-:Y:S02]  /*46f0*/  @!P0 STG.E.64 [R12.64], R8 ;  /* 0x000000080c008986 */ /* 0x0001e4000c101b06 */
.L_x_36067:
[----:B0-----:R-:W-:Y:S05]  /*4700*/  BSYNC B0 ;  /* 0x0000000000007941 */ /* 0x001fea0003800000 */
.L_x_36066:
        /* <DEDUP_REMOVED lines=8> */
.L_x_36068:
        /* <DEDUP_REMOVED lines=15> */
.L_x_50772:


//--------------------- .text._ZN2at6native29vectorized_elementwise_kernelILi2ENS0_13BinaryFunctorIdddZZZNS0_21remainder_kernel_cudaERNS_18TensorIteratorBaseEENKUlvE0_clEvENKUlvE_clEvEUlddE_EESt5arrayIPcLm3EEEEviT0_T1_ --------------------------
	.section	.text._ZN2at6native29vectorized_elementwise_kernelILi2ENS0_13BinaryFunctorIdddZZZNS0_21remainder_kernel_cudaERNS_18TensorIteratorBaseEENKUlvE0_clEvENKUlvE_clEvEUlddE_EESt5arrayIPcLm3EEEEviT0_T1_,"ax",@progbits
	.sectioninfo	@"SHI_REGISTERS=48"
	.align	128
        .global         _ZN2at6native29vectorized_elementwise_kernelILi2ENS0_13BinaryFunctorIdddZZZNS0_21remainder_kernel_cudaERNS_18TensorIteratorBaseEENKUlvE0_clEvENKUlvE_clEvEUlddE_EESt5arrayIPcLm3EEEEviT0_T1_
        .type           _ZN2at6native29vectorized_elementwise_kernelILi2ENS0_13BinaryFunctorIdddZZZNS0_21remainder_kernel_cudaERNS_18TensorIteratorBaseEENKUlvE0_clEvENKUlvE_clEvEUlddE_EESt5arrayIPcLm3EEEEviT0_T1_,@function
        .size           _ZN2at6native29vectorized_elementwise_kernelILi2ENS0_13BinaryFunctorIdddZZZNS0_21remainder_kernel_cudaERNS_18TensorIteratorBaseEENKUlvE0_clEvENKUlvE_clEvEUlddE_EESt5arrayIPcLm3EEEEviT0_T1_,(.L_x_50773 - _ZN2at6native29vectorized_elementwise_kernelILi2ENS0_13BinaryFunctorIdddZZZNS0_21remainder_kernel_cudaERNS_18TensorIteratorBaseEENKUlvE0_clEvENKUlvE_clEvEUlddE_EESt5arrayIPcLm3EEEEviT0_T1_)
        .other          _ZN2at6native29vectorized_elementwise_kernelILi2ENS0_13BinaryFunctorIdddZZZNS0_21remainder_kernel_cudaERNS_18TensorIteratorBaseEENKUlvE0_clEvENKUlvE_clEvEUlddE_EESt5arrayIPcLm3EEEEviT0_T1_,@"STO_CUDA_ENTRY STV_DEFAULT"
_ZN2at6native29vectorized_elementwise_kernelILi2ENS0_13BinaryFunctorIdddZZZNS0_21remainder_kernel_cudaERNS_18TensorIteratorBaseEENKUlvE0_clEvENKUlvE_clEvEUlddE_EESt5arrayIPcLm3EEEEviT0_T1_:
.text._ZN2at6native29vectorized_elementwise_kernelILi2ENS0_13BinaryFunctorIdddZZZNS0_21remainder_kernel_cudaERNS_18TensorIteratorBaseEENKUlvE0_clEvENKUlvE_clEvEUlddE_EESt5arrayIPcLm3EEEEviT0_T1_:
        /* <DEDUP_REMOVED lines=22> */
[----:B------:R-:W3:Y:S04]  /*0160*/  LDG.E.128 R28, [R2.64] ;  /* 0x0000000a021c7981 */ /* 0x000ee8000c1e1d00 */
[----:B------:R0:W5:Y:S04]  /*0170*/  LDG.E.128 R12, [R36.64+0x800] ;  /* 0x0008000a240c7981 */ /* 0x000168000c1e1d00 */
[----:B------:R0:W5:Y:S04]  /*0180*/  LDG.E.128 R8, [R36.64+0x1000] ;  /* 0x0010000a24087981 */ /* 0x000168000c1e1d00 */
[----:B------:R0:W5:Y:S01]  /*0190*/  LDG.E.128 R4, [R36.64+0x1800] ;  /* 0x0018000a24047981 */ /* 0x000162000c1e1d00 */
[----:B------:R-:W-:Y:S03]  /*01a0*/  BSSY B0, `(.L_x_36070) ;  /* 0x0000102000007945 */ /* 0x000fe60003800000 */
[----:B------:R1:W5:Y:S04]  /*01b0*/  LDG.E.128 R24, [R2.64+0x800] ;  /* 0x0008000a02187981 */ /* 0x000368000c1e1d00 */
[----:B------:R1:W5:Y:S04]  /*01c0*/  LDG.E.128 R20, [R2.64+0x1000] ;  /* 0x0010000a02147981 */ /* 0x000368000c1e1d00 */
[----:B------:R1:W5:Y:S01]  /*01d0*/  LDG.E.128 R16, [R2.64+0x1800] ;  /* 0x0018000a02107981 */ /* 0x000362000c1e1d00 */
[----:B--2---:R-:W-:-:S02]  /*01e0*/  LOP3.LUT R41, R33, 0x7fffffff, RZ, 0xc0, !PT ;  /* 0x7fffffff21297812 */ /* 0x004fc400078ec0ff */
[----:B---3--:R-:W-:Y:S02]  /*01f0*/  LOP3.LUT R39, R29, 0x7fffffff, RZ, 0xc0, !PT ;  /* 0x7fffffff1d277812 */ /* 0x008fe400078ec0ff */
[----:B------:R-:W-:-:S04]  /*0200*/  ISETP.GT.U32.AND P0, PT, R41, 0x7fefffff, PT ;  /* 0x7fefffff2900780c */ /* 0x000fc80003f04070 */
[----:B------:R-:W-:Y:S01]  /*0210*/  ISETP.GT.U32.OR P0, PT, R39, 0x7fefffff, P0 ;  /* 0x7fefffff2700780c */ /* 0x000fe20000704470 */
[----:B-1----:R-:W-:Y:S02]  /*0220*/  IMAD.MOV.U32 R2, RZ, RZ, R32 ;  /* 0x000000ffff027224 */ /* 0x002fe400078e0020 */
[----:B------:R-:W-:Y:S02]  /*0230*/  IMAD.MOV.U32 R3, RZ, RZ, R41 ;  /* 0x000000ffff037224 */ /* 0x000fe400078e0029 */
[----:B------:R-:W-:-:S08]  /*0240*/  IMAD.MOV.U32 R38, RZ, RZ, R28 ;  /* 0x000000ffff267224 */ /* 0x000fd000078e001c */
        /* <DEDUP_REMOVED lines=32> */
.L_x_36076:
        /* <DEDUP_REMOVED lines=12> */
.L_x_36075:
[----:B------:R-:W-:Y:S02]  /*0510*/  IMAD.MOV.U32 R38, RZ, RZ, R43 ;  /* 0x000000ffff267224 */ /* 0x000fe400078e002b */
[----:B------:R-:W-:Y:S02]  /*0520*/  IMAD.MOV.U32 R43, RZ, RZ, R44 ;  /* 0x000000ffff2b7224 */ /* 0x000fe400078e002c */
.L_x_36074:
[----:B------:R-:W-:Y:S05]  /*0530*/  BSYNC B1 ;  /* 0x0000000000017941 */ /* 0x000fea0003800000 */
.L_x_36073:
        /* <DEDUP_REMOVED lines=13> */
.L_x_36082:
        /* <DEDUP_REMOVED lines=33> */
.L_x_36081:
[----:B------:R-:W-:Y:S02]  /*0820*/  IMAD.MOV.U32 R38, RZ, RZ, R43 ;  /* 0x000000ffff267224 */ /* 0x000fe400078e002b */
[----:B------:R-:W-:Y:S02]  /*0830*/  IMAD.MOV.U32 R43, RZ, RZ, R44 ;  /* 0x000000ffff2b7224 */ /* 0x000fe400078e002c */
.L_x_36080:
[----:B------:R-:W-:Y:S05]  /*0840*/  BSYNC B2 ;  /* 0x0000000000027941 */ /* 0x000fea0003800000 */
.L_x_36079:
[----:B------:R-:W-:-:S13]  /*0850*/  ISETP.GE.U32.AND P0, PT, R41, 0xc, PT ;  /* 0x0000000c2900780c */ /* 0x000fda0003f06070 */
[----:B------:R-:W-:Y:S05]  /*0860*/  @!P0 BRA `(.L_x_36078) ;  /* 0x0000076000008947 */ /* 0x000fea0003800000 */
[----:B------:R-:W-:Y:S01]  /*0870*/  BSSY B2, `(.L_x_36078) ;  /* 0x0000075000027945 */ /* 0x000fe20003800000 */
[----:B------:R-:W-:Y:S02]  /*0880*/  IADD3 R42, R42, 0x10, RZ ;  /* 0x000000102a2a7810 */ /* 0x000fe40007ffe0ff */
.L_x_36083:
        /* <DEDUP_REMOVED lines=116> */
.L_x_36078:
[----:B------:R-:W-:Y:S05]  /*0fd0*/  BSYNC B1 ;  /* 0x0000000000017941 */ /* 0x000fea0003800000 */
.L_x_36077:
        /* <DEDUP_REMOVED lines=19> */
.L_x_36085:
[----:B------:R-:W-:Y:S05]  /*1110*/  BSYNC B1 ;  /* 0x0000000000017941 */ /* 0x000fea0003800000 */
.L_x_36084:
[----:B------:R-:W-:Y:S02]  /*1120*/  IMAD.MOV.U32 R37, RZ, RZ, R41 ;  /* 0x000000ffff257224 */ /* 0x000fe400078e0029 */
[----:B------:R-:W-:-:S03]  /*1130*/  IMAD.MOV.U32 R36, RZ, RZ, R40 ;  /* 0x000000ffff247224 */ /* 0x000fc600078e0028 */
[----:B------:R-:W-:Y:S01]  /*1140*/  LOP3.LUT R37, R37, 0x80000000, R29, 0xb8, !PT ;  /* 0x8000000025257812 */ /* 0x000fe200078eb81d */
[----:B------:R-:W-:Y:S05]  /*1150*/  BRA `(.L_x_36072) ;  /* 0x0000006000007947 */ /* 0x000fea0003800000 */
.L_x_36071:
[----:B0-----:R-:W0:-:S06]  /*1160*/  DSETP.GTU.AND P0, PT, R2, +INF , PT ;  /* 0x7ff000000200742a */ /* 0x001e0c0003f0c000 */
[----:B0-----:R-:W0:-:S14]  /*1170*/  DSETP.LE.AND P0, PT, R38, +INF , !P0 ;  /* 0x7ff000002600742a */ /* 0x001e1c0004703000 */
[----:B0-----:R-:W0:-:S04]  /*1180*/  @P0 DSETP.NEU.AND P1, PT, R38, +INF , PT ;  /* 0x7ff000002600042a */ /* 0x001e080003f2d000 */
[----:B------:R1:W2:-:S06]  /*1190*/  @!P0 DADD R36, R28, R32 ;  /* 0x000000001c248229 */ /* 0x00028c0000000020 */
[----:B0-----:R-:W-:Y:S02]  /*11a0*/  @P0 FSEL R36, R28, RZ, P1 ;  /* 0x000000ff1c240208 */ /* 0x001fe40000800000 */
[----:B------:R-:W-:Y:S02]  /*11b0*/  @P0 FSEL R37, R29, -QNAN , P1 ;  /* 0xfff800001d250808 */ /* 0x000fe40000800000 */
.L_x_36072:
[----:B-12---:R-:W-:Y:S05]  /*11c0*/  BSYNC B0 ;  /* 0x0000000000007941 */ /* 0x006fea0003800000 */
.L_x_36070:
[----:B------:R-:W-:Y:S01]  /*11d0*/  LOP3.LUT R29, R35, 0x7fffffff, RZ, 0xc0, !PT ;  /* 0x7fffffff231d7812 */ /* 0x000fe200078ec0ff */
[----:B------:R-:W0:Y:S01]  /*11e0*/  DSETP.GEU.AND P0, PT, R36, RZ, PT ;  /* 0x000000ff2400722a */ /* 0x000e220003f0e000 */
[----:B------:R-:W-:Y:S01]  /*11f0*/  LOP3.LUT R39, R31, 0x7fffffff, RZ, 0xc0, !PT ;  /* 0x7fffffff1f277812 */ /* 0x000fe200078ec0ff */
[----:B------:R-:W-:Y:S01]  /*1200*/  BSSY B0, `(.L_x_36086) ;  /* 0x0000102000007945 */ /* 0x000fe20003800000 */
[----:B------:R-:W-:Y:S01]  /*1210*/  ISETP.GT.U32.AND P1, PT, R29, 0x7fefffff, PT ;  /* 0x7fefffff1d00780c */ /* 0x000fe20003f24070 */
[----:B------:R-:W-:Y:S02]  /*1220*/  IMAD.MOV.U32 R28, RZ, RZ, R34 ;  /* 0x000000ffff1c7224 */ /* 0x000fe400078e0022 */
[----:B0-----:R-:W0:Y:S01]  /*1230*/  DSETP.LT.XOR P0, PT, R32, RZ, !P0 ;  /* 0x000000ff2000722a */ /* 0x001e220004701800 */
[----:B------:R-:W-:-:S03]  /*1240*/  ISETP.GT.U32.OR P1, PT, R39, 0x7fefffff, P1 ;  /* 0x7fefffff2700780c */ /* 0x000fc60000f24470 */
[----:B------:R-:W-:-:S04]  /*1250*/  DADD R32, R32, R36 ;  /* 0x0000000020207229 */ /* 0x000fc80000000024 */
[----:B0-----:R-:W0:-:S06]  /*1260*/  DSETP.NEU.AND P0, PT, R36, RZ, P0 ;  /* 0x000000ff2400722a */ /* 0x001e0c000070d000 */
[----:B0-----:R-:W-:Y:S01]  /*1270*/  FSEL R2, R32, R36, P0 ;  /* 0x0000002420027208 */ /* 0x001fe20000000000 */
[----:B------:R-:W-:Y:S01]  /*1280*/  IMAD.MOV.U32 R36, RZ, RZ, R30 ;  /* 0x000000ffff247224 */ /* 0x000fe200078e001e */
[----:B------:R-:W-:Y:S01]  /*1290*/  FSEL R3, R33, R37, P0 ;  /* 0x0000002521037208 */ /* 0x000fe20000000000 */
[----:B------:R-:W-:Y:S01]  /*12a0*/  IMAD.MOV.U32 R37, RZ, RZ, R39 ;  /* 0x000000ffff257224 */ /* 0x000fe200078e0027 */
        /* <DEDUP_REMOVED lines=32> */
.L_x_36092:
        /* <DEDUP_REMOVED lines=12> */
.L_x_36091:
[----:B------:R-:W-:Y:S02]  /*1570*/  IMAD.MOV.U32 R36, RZ, RZ, R41 ;  /* 0x000000ffff247224 */ /* 0x000fe400078e0029 */
[----:B------:R-:W-:Y:S02]  /*1580*/  IMAD.MOV.U32 R41, RZ, RZ, R42 ;  /* 0x000000ffff297224 */ /* 0x000fe400078e002a */
.L_x_36090:
[----:B------:R-:W-:Y:S05]  /*1590*/  BSYNC B1 ;  /* 0x0000000000017941 */ /* 0x000fea0003800000 */
.L_x_36089:
        /* <DEDUP_REMOVED lines=13> */
.L_x_36098:
        /* <DEDUP_REMOVED lines=33> */
.L_x_36097:
[----:B------:R-:W-:Y:S02]  /*1880*/  IMAD.MOV.U32 R36, RZ, RZ, R41 ;  /* 0x000000ffff247224 */ /* 0x000fe400078e0029 */
[----:B------:R-:W-:Y:S02]  /*1890*/  IMAD.MOV.U32 R41, RZ, RZ, R42 ;  /* 0x000000ffff297224 */ /* 0x000fe400078e002a */
.L_x_36096:
[----:B------:R-:W-:Y:S05]  /*18a0*/  BSYNC B2 ;  /* 0x0000000000027941 */ /* 0x000fea0003800000 */
.L_x_36095:
[----:B------:R-:W-:-:S13]  /*18b0*/  ISETP.GE.U32.AND P0, PT, R39, 0xc, PT ;  /* 0x0000000c2700780c */ /* 0x000fda0003f06070 */
[----:B------:R-:W-:Y:S05]  /*18c0*/  @!P0 BRA `(.L_x_36094) ;  /* 0x0000076000008947 */ /* 0x000fea0003800000 */
[----:B------:R-:W-:Y:S01]  /*18d0*/  BSSY B2, `(.L_x_36094) ;  /* 0x0000075000027945 */ /* 0x000fe20003800000 */
[----:B------:R-:W-:Y:S02]  /*18e0*/  IADD3 R40, R40, 0x10, RZ ;  /* 0x0000001028287810 */ /* 0x000fe40007ffe0ff */
.L_x_36099:
        /* <DEDUP_REMOVED lines=116> */
.L_x_36094:
[----:B------:R-:W-:Y:S05]  /*2030*/  BSYNC B1 ;  /* 0x0000000000017941 */ /* 0x000fea0003800000 */
.L_x_36093:
        /* <DEDUP_REMOVED lines=19> */
.L_x_36101:
[----:B------:R-:W-:Y:S05]  /*2170*/  BSYNC B1 ;  /* 0x0000000000017941 */ /* 0x000fea0003800000 */
.L_x_36100:
[----:B------:R-:W-:Y:S02]  /*2180*/  IMAD.MOV.U32 R33, RZ, RZ, R39 ;  /* 0x000000ffff217224 */ /* 0x000fe400078e0027 */
[----:B------:R-:W-:-:S03]  /*2190*/  IMAD.MOV.U32 R32, RZ, RZ, R38 ;  /* 0x000000ffff207224 */ /* 0x000fc600078e0026 */
[----:B------:R-:W-:Y:S01]  /*21a0*/  LOP3.LUT R33, R33, 0x80000000, R31, 0xb8, !PT ;  /* 0x8000000021217812 */ /* 0x000fe200078eb81f */
[----:B------:R-:W-:Y:S05]  /*21b0*/  BRA `(.L_x_36088) ;  /* 0x0000006000007947 */ /* 0x000fea0003800000 */
.L_x_36087:
[----:B------:R-:W0:-:S06]  /*21c0*/  DSETP.GTU.AND P0, PT, R28, +INF , PT ;  /* 0x7ff000001c00742a */ /* 0x000e0c0003f0c000 */
[----:B0-----:R-:W0:-:S14]  /*21d0*/  DSETP.LE.AND P0, PT, R36, +INF , !P0 ;  /* 0x7ff000002400742a */ /* 0x001e1c0004703000 */
[----:B0-----:R-:W0:-:S04]  /*21e0*/  @P0 DSETP.NEU.AND P1, PT, R36, +INF , PT ;  /* 0x7ff000002400042a */ /* 0x001e080003f2d000 */
[----:B------:R1:W2:-:S06]  /*21f0*/  @!P0 DADD R32, R30, R34 ;  /* 0x000000001e208229 */ /* 0x00028c0000000022 */
[----:B0-----:R-:W-:Y:S02]  /*2200*/  @P0 FSEL R32, R30, RZ, P1 ;  /* 0x000000ff1e200208 */ /* 0x001fe40000800000 */
[----:B------:R-:W-:Y:S02]  /*2210*/  @P0 FSEL R33, R31, -QNAN , P1 ;  /* 0xfff800001f210808 */ /* 0x000fe40000800000 */
.L_x_36088:
[----:B-12---:R-:W-:Y:S05]  /*2220*/  BSYNC B0 ;  /* 0x0000000000007941 */ /* 0x006fea0003800000 */
.L_x_36086:
[----:B-----5:R-:W-:Y:S01]  /*2230*/  LOP3.LUT R31, R13, 0x7fffffff, RZ, 0xc0, !PT ;  /* 0x7fffffff0d1f7812 */ /* 0x020fe200078ec0ff */
        /* <DEDUP_REMOVED lines=44> */
.L_x_36108:
        /* <DEDUP_REMOVED lines=12> */
.L_x_36107:
[----:B------:R-:W-:Y:S02]  /*25c0*/  IMAD.MOV.U32 R38, RZ, RZ, R39 ;  /* 0x000000ffff267224 */ /* 0x000fe400078e0027 */
.L_x_36106:
[----:B------:R-:W-:Y:S05]  /*25d0*/  BSYNC B1 ;  /* 0x0000000000017941 */ /* 0x000fea0003800000 */
.L_x_36105:
        /* <DEDUP_REMOVED lines=13> */
.L_x_36114:
        /* <DEDUP_REMOVED lines=33> */
.L_x_36113:
[----:B------:R-:W-:Y:S02]  /*28c0*/  IMAD.MOV.U32 R38, RZ, RZ, R39 ;  /* 0x000000ffff267224 */ /* 0x000fe400078e0027 */
[----:B------:R-:W-:Y:S02]  /*28d0*/  IMAD.MOV.U32 R41, RZ, RZ, R40 ;  /* 0x000000ffff297224 */ /* 0x000fe400078e0028 */
.L_x_36112:
[----:B------:R-:W-:Y:S05]  /*28e0*/  BSYNC B2 ;  /* 0x0000000000027941 */ /* 0x000fea0003800000 */
.L_x_36111:
[----:B------:R-:W-:-:S13]  /*28f0*/  ISETP.GE.U32.AND P0, PT, R37, 0xc, PT ;  /* 0x0000000c2500780c */ /* 0x000fda0003f06070 */
[----:B------:R-:W-:Y:S05]  /*2900*/  @!P0 BRA `(.L_x_36110) ;  /* 0x0000077000008947 */ /* 0x000fea0003800000 */
[----:B------:R-:W-:Y:S01]  /*2910*/  BSSY B2, `(.L_x_36115) ;  /* 0x0000075000027945 */ /* 0x000fe20003800000 */
[----:B------:R-:W-:Y:S02]  /*2920*/  IADD3 R35, R35, 0x10, RZ ;  /* 0x0000001023237810 */ /* 0x000fe40007ffe0ff */
.L_x_36116:
        /* <DEDUP_REMOVED lines=116> */
.L_x_36115:
[----:B------:R-:W-:Y:S02]  /*3070*/  IMAD.MOV.U32 R41, RZ, RZ, R37 ;  /* 0x000000ffff297224 */ /* 0x000fe400078e0025 */
.L_x_36110:
[----:B------:R-:W-:Y:S05]  /*3080*/  BSYNC B1 ;  /* 0x0000000000017941 */ /* 0x000fea0003800000 */
.L_x_36109:
        /* <DEDUP_REMOVED lines=19> */
.L_x_36118:
[----:B------:R-:W-:Y:S05]  /*31c0*/  BSYNC B1 ;  /* 0x0000000000017941 */ /* 0x000fea0003800000 */
.L_x_36117:
[----:B------:R-:W-:Y:S02]  /*31d0*/  IMAD.MOV.U32 R33, RZ, RZ, R35 ;  /* 0x000000ffff217224 */ /* 0x000fe400078e0023 */
[----:B------:R-:W-:-:S03]  /*31e0*/  IMAD.MOV.U32 R32, RZ, RZ, R34 ;  /* 0x000000ffff207224 */ /* 0x000fc600078e0022 */
[----:B------:R-:W-:Y:S01]  /*31f0*/  LOP3.LUT R33, R33, 0x80000000, R25, 0xb8, !PT ;  /* 0x8000000021217812 */ /* 0x000fe200078eb819 */
[----:B------:R-:W-:Y:S05]  /*3200*/  BRA `(.L_x_36104) ;  /* 0x0000006000007947 */ /* 0x000fea0003800000 */
.L_x_36103:
[----:B------:R-:W0:-:S06]  /*3210*/  DSETP.GTU.AND P0, PT, R30, +INF , PT ;  /* 0x7ff000001e00742a */ /* 0x000e0c0003f0c000 */
[----:B0-----:R-:W0:-:S14]  /*3220*/  DSETP.LE.AND P0, PT, R34, +INF , !P0 ;  /* 0x7ff000002200742a */ /* 0x001e1c0004703000 */
[----:B0-----:R-:W0:-:S04]  /*3230*/  @P0 DSETP.NEU.AND P1, PT, R34, +INF , PT ;  /* 0x7ff000002200042a */ /* 0x001e080003f2d000 */
[----:B------:R1:W2:-:S06]  /*3240*/  @!P0 DADD R32, R24, R12 ;  /* 0x0000000018208229 */ /* 0x00028c000000000c */
[----:B0-----:R-:W-:Y:S02]  /*3250*/  @P0 FSEL R32, R24, RZ, P1 ;  /* 0x000000ff18200208 */ /* 0x001fe40000800000 */
[----:B------:R-:W-:Y:S02]  /*3260*/  @P0 FSEL R33, R25, -QNAN , P1 ;  /* 0xfff8000019210808 */ /* 0x000fe40000800000 */
.L_x_36104:
[----:B-12---:R-:W-:Y:S05]  /*3270*/  BSYNC B0 ;  /* 0x0000000000007941 */ /* 0x006fea0003800000 */
.L_x_36102:
        /* <DEDUP_REMOVED lines=45> */
.L_x_36125:
        /* <DEDUP_REMOVED lines=12> */
.L_x_36124:
[----:B------:R-:W-:Y:S02]  /*3610*/  IMAD.MOV.U32 R34, RZ, RZ, R37 ;  /* 0x000000ffff227224 */ /* 0x000fe400078e0025 */
.L_x_36123:
[----:B------:R-:W-:Y:S05]  /*3620*/  BSYNC B1 ;  /* 0x0000000000017941 */ /* 0x000fea0003800000 */
.L_x_36122:
        /* <DEDUP_REMOVED lines=13> */
.L_x_36131:
        /* <DEDUP_REMOVED lines=33> */
.L_x_36130:
[----:B------:R-:W-:Y:S02]  /*3910*/  IMAD.MOV.U32 R34, RZ, RZ, R37 ;  /* 0x000000ffff227224 */ /* 0x000fe400078e0025 */
[----:B------:R-:W-:Y:S02]  /*3920*/  IMAD.MOV.U32 R39, RZ, RZ, R38 ;  /* 0x000000ffff277224 */ /* 0x000fe400078e0026 */
.L_x_36129:
[----:B------:R-:W-:Y:S05]  /*3930*/  BSYNC B2 ;  /* 0x0000000000027941 */ /* 0x000fea0003800000 */
.L_x_36128:
[----:B------:R-:W-:-:S13]  /*3940*/  ISETP.GE.U32.AND P0, PT, R35, 0xc, PT ;  /* 0x0000000c2300780c */ /* 0x000fda0003f06070 */
[----:B------:R-:W-:Y:S05]  /*3950*/  @!P0 BRA `(.L_x_36127) ;  /* 0x0000077000008947 */ /* 0x000fea0003800000 */
[----:B------:R-:W-:Y:S01]  /*3960*/  BSSY B2, `(.L_x_36132) ;  /* 0x0000075000027945 */ /* 0x000fe20003800000 */
[----:B------:R-:W-:Y:S02]  /*3970*/  IADD3 R33, R33, 0x10, RZ ;  /* 0x0000001021217810 */ /* 0x000fe40007ffe0ff */
.L_x_36133:
        /* <DEDUP_REMOVED lines=116> */
.L_x_36132:
[----:B------:R-:W-:Y:S02]  /*40c0*/  IMAD.MOV.U32 R39, RZ, RZ, R35 ;  /* 0x000000ffff277224 */ /* 0x000fe400078e0023 */
.L_x_36127:
[----:B------:R-:W-:Y:S05]  /*40d0*/  BSYNC B1 ;  /* 0x0000000000017941 */ /* 0x000fea0003800000 */
.L_x_36126:
        /* <DEDUP_REMOVED lines=19> */
.L_x_36135:
[----:B------:R-:W-:Y:S05]  /*4210*/  BSYNC B1 ;  /* 0x0000000000017941 */ /* 0x000fea0003800000 */
.L_x_36134:
[----:B------:R-:W-:Y:S02]  /*4220*/  IMAD.MOV.U32 R31, RZ, RZ, R33 ;  /* 0x000000ffff1f7224 */ /* 0x000fe400078e0021 */
[----:B------:R-:W-:-:S03]  /*4230*/  IMAD.MOV.U32 R30, RZ, RZ, R32 ;  /* 0x000000ffff1e7224 */ /* 0x000fc600078e0020 */
[----:B------:R-:W-:Y:S01]  /*4240*/  LOP3.LUT R31, R31, 0x80000000, R27, 0xb8, !PT ;  /* 0x800000001f1f7812 */ /* 0x000fe200078eb81b */
[----:B------:R-:W-:Y:S05]  /*4250*/  BRA `(.L_x_36121) ;  /* 0x0000006000007947 */ /* 0x000fea0003800000 */
.L_x_36120:
[----:B------:R-:W0:-:S06]  /*4260*/  DSETP.GTU.AND P0, PT, R24, +INF , PT ;  /* 0x7ff000001800742a */ /* 0x000e0c0003f0c000 */
[----:B0-----:R-:W0:-:S14]  /*4270*/  DSETP.LE.AND P0, PT, R32, +INF , !P0 ;  /* 0x7ff000002000742a */ /* 0x001e1c0004703000 */
[----:B0-----:R-:W0:-:S04]  /*4280*/  @P0 DSETP.NEU.AND P1, PT, R32, +INF , PT ;  /* 0x7ff000002000042a */ /* 0x001e080003f2d000 */
[----:B------:R1:W2:-:S06]  /*4290*/  @!P0 DADD R30, R26, R14 ;  /* 0x000000001a1e8229 */ /* 0x00028c000000000e */
[----:B0-----:R-:W-:Y:S02]  /*42a0*/  @P0 FSEL R30, R26, RZ, P1 ;  /* 0x000000ff1a1e0208 */ /* 0x001fe40000800000 */
[----:B------:R-:W-:Y:S02]  /*42b0*/  @P0 FSEL R31, R27, -QNAN , P1 ;  /* 0xfff800001b1f0808 */ /* 0x000fe40000800000 */
.L_x_36121:
[----:B-12---:R-:W-:Y:S05]  /*42c0*/  BSYNC B0 ;  /* 0x0000000000007941 */ /* 0x006fea0003800000 */
.L_x_36119:
[----:B------:R-:W-:Y:S01]  /*42d0*/  LOP3.LUT R25, R9, 0x7fffffff, RZ, 0xc0, !PT ;  /* 0x7fffffff09197812 */ /* 0x000fe200078ec0ff */
[----:B------:R-:W0:Y:S01]  /*42e0*/  DSETP.GEU.AND P0, PT, R30, RZ, PT ;  /* 0x000000ff1e00722a */ /* 0x000e220003f0e000 */
[----:B------:R-:W-:Y:S01]  /*42f0*/  LOP3.LUT R27, R21, 0x7fffffff, RZ, 0xc0, !PT ;  /* 0x7fffffff151b7812 */ /* 0x000fe200078ec0ff */
[----:B------:R-:W-:Y:S01]  /*4300*/  BSSY B0, `(.L_x_36136) ;  /* 0x0000103000007945 */ /* 0x000fe20003800000 */
[----:B------:R-:W-:Y:S01]  /*4310*/  ISETP.GT.U32.AND P1, PT, R25, 0x7fefffff, PT ;  /* 0x7fefffff1900780c */ /* 0x000fe20003f24070 */
[----:B------:R-:W-:Y:S02]  /*4320*/  IMAD.MOV.U32 R24, RZ, RZ, R8 ;  /* 0x000000ffff187224 */ /* 0x000fe400078e0008 */
[----:B0-----:R-:W0:Y:S01]  /*4330*/  DSETP.LT.XOR P0, PT, R14, RZ, !P0 ;  /* 0x000000ff0e00722a */ /* 0x001e220004701800 */
[----:B------:R-:W-:Y:S01]  /*4340*/  ISETP.GT.U32.OR P1, PT, R27, 0x7fefffff, P1 ;  /* 0x7fefffff1b00780c */ /* 0x000fe20000f24470 */
[----:B------:R-:W-:-:S02]  /*4350*/  IMAD.MOV.U32 R26, RZ, RZ, R20 ;  /* 0x000000ffff1a7224 */ /* 0x000fc400078e0014 */
[----:B------:R-:W-:-:S04]  /*4360*/  DADD R14, R14, R30 ;  /* 0x000000000e0e7229 */ /* 0x000fc8000000001e */
[----:B0-----:R-:W0:-:S06]  /*4370*/  DSETP.NEU.AND P0, PT, R30, RZ, P0 ;  /* 0x000000ff1e00722a */ /* 0x001e0c000070d000 */
[----:B0-----:R-:W-:Y:S02]  /*4380*/  FSEL R14, R14, R30, P0 ;  /* 0x0000001e0e0e7208 */ /* 0x001fe40000000000 */
[----:B------:R-:W-:Y:S01]  /*4390*/  FSEL R15, R15, R31, P0 ;  /* 0x0000001f0f0f7208 */ /* 0x000fe20000000000 */
        /* <DEDUP_REMOVED lines=20> */
[----:B------:R-:W-:-:S05]  /*44e0*/  IMAD.IADD R31, R31, 0x1, R30 ;  /* 0x000000011f1f7824 */ /* 0x000fca00078e021e */
[----:B------:R-:W-:-:S05]  /*44f0*/  IMNMX R32, R31, -0x1, !PT ;  /* 0xffffffff1f207817 */ /* 0x000fca0007800200 */
[----:B------:R-:W-:Y:S01]  /*4500*/  IMAD.IADD R35, R32, 0x1, R33 ;  /* 0x0000000120237824 */ /* 0x000fe200078e0221 */
[----:B------:R-:W-:-:S04]  /*4510*/  LOP3.LUT R32, R27, 0xfffff, RZ, 0xc0, !PT ;  /* 0x000fffff1b207812 */ /* 0x000fc800078ec0ff */
[----:B------:R-:W-:-:S04]  /*4520*/  IADD3 R31, R35, 0x2, -R30 ;  /* 0x00000002231f7810 */ /* 0x000fc80007ffe81e */
[----:B------:R-:W-:Y:S01]  /*4530*/  LOP3.LUT P0, R27, R31, 0x3, RZ, 0xc0, !PT ;  /* 0x000000031f1b7812 */ /* 0x000fe2000780c0ff */
[----:B------:R-:W-:Y:S01]  /*4540*/  IMAD.MOV.U32 R31, RZ, RZ, R26 ;  /* 0x000000ffff1f7224 */ /* 0x000fe200078e001a */
[----:B------:R-:W-:Y:S01]  /*4550*/  LOP3.LUT R26, R32, 0x100000, RZ, 0xfc, !PT ;  /* 0x00100000201a7812 */ /* 0x000fe200078efcff */
[----:B------:R-:W-:Y:S01]  /*4560*/  IMAD.IADD R32, R33, 0x1, -R30 ;  /* 0x0000000121207824 */ /* 0x000fe200078e0a1e */
[----:B------:R-:W-:-:S09]  /*4570*/  LOP3.LUT R33, R34, 0x100000, RZ, 0xfc, !PT ;  /* 0x0010000022217812 */ /* 0x000fd200078efcff */
[----:B------:R-:W-:Y:S05]  /*4580*/  @!P0 BRA `(.L_x_36140) ;  /* 0x000000e000008947 */ /* 0x000fea0003800000 */
[----:B------:R-:W-:Y:S02]  /*4590*/  BSSY B2, `(.L_x_36141) ;  /* 0x000000c000027945 */ /* 0x000fe40003800000 */
.L_x_36142:
        /* <DEDUP_REMOVED lines=12> */
.L_x_36141:
[----:B------:R-:W-:Y:S02]  /*4660*/  IMAD.MOV.U32 R27, RZ, RZ, R34 ;  /* 0x000000ffff1b7224 */ /* 0x000fe400078e0022 */
.L_x_36140:
[----:B------:R-:W-:Y:S05]  /*4670*/  BSYNC B1 ;  /* 0x0000000000017941 */ /* 0x000fea0003800000 */
.L_x_36139:
        /* <DEDUP_REMOVED lines=13> */
.L_x_36148:
        /* <DEDUP_REMOVED lines=33> */
.L_x_36147:
[----:B------:R-:W-:Y:S02]  /*4960*/  IMAD.MOV.U32 R27, RZ, RZ, R35 ;  /* 0x000000ffff1b7224 */ /* 0x000fe400078e0023 */
.L_x_36146:
[----:B------:R-:W-:Y:S05]  /*4970*/  BSYNC B2 ;  /* 0x0000000000027941 */ /* 0x000fea0003800000 */
.L_x_36145:
[----:B------:R-:W-:-:S13]  /*4980*/  ISETP.GE.U32.AND P0, PT, R34, 0xc, PT ;  /* 0x0000000c2200780c */ /* 0x000fda0003f06070 */
[----:B------:R-:W-:Y:S05]  /*4990*/  @!P0 BRA `(.L_x_36144) ;  /* 0x0000078000008947 */ /* 0x000fea0003800000 */
[----:B------:R-:W-:Y:S01]  /*49a0*/  BSSY B2, `(.L_x_36149) ;  /* 0x0000075000027945 */ /* 0x000fe20003800000 */
[----:B------:R-:W-:Y:S02]  /*49b0*/  IADD3 R27, R32, 0x10, RZ ;  /* 0x00000010201b7810 */ /* 0x000fe40007ffe0ff */
.L_x_36150:
        /* <DEDUP_REMOVED lines=116> */
.L_x_36149:
[----:B------:R-:W-:Y:S02]  /*5100*/  IMAD.MOV.U32 R27, RZ, RZ, R32 ;  /* 0x000000ffff1b7224 */ /* 0x000fe400078e0020 */
[----:B------:R-:W-:Y:S02]  /*5110*/  IMAD.MOV.U32 R36, RZ, RZ, R35 ;  /* 0x000000ffff247224 */ /* 0x000fe400078e0023 */
.L_x_36144:
[----:B------:R-:W-:Y:S05]  /*5120*/  BSYNC B1 ;  /* 0x0000000000017941 */ /* 0x000fea0003800000 */
.L_x_36143:
        /* <DEDUP_REMOVED lines=21> */
.L_x_36152:
[----:B------:R-:W-:Y:S05]  /*5280*/  BSYNC B1 ;  /* 0x0000000000017941 */ /* 0x000fea0003800000 */
.L_x_36151:
[----:B------:R-:W-:Y:S02]  /*5290*/  IMAD.MOV.U32 R31, RZ, RZ, R33 ;  /* 0x000000ffff1f7224 */ /* 0x000fe400078e0021 */
[----:B------:R-:W-:-:S03]  /*52a0*/  IMAD.MOV.U32 R30, RZ, RZ, R26 ;  /* 0x000000ffff1e7224 */ /* 0x000fc600078e001a */
[----:B------:R-:W-:Y:S01]  /*52b0*/  LOP3.LUT R31, R31, 0x80000000, R21, 0xb8, !PT ;  /* 0x800000001f1f7812 */ /* 0x000fe200078eb815 */
[----:B------:R-:W-:Y:S05]  /*52c0*/  BRA `(.L_x_36138) ;  /* 0x0000006000007947 */ /* 0x000fea0003800000 */
.L_x_36137:
[----:B------:R-:W0:-:S06]  /*52d0*/  DSETP.GTU.AND P0, PT, R24, +INF , PT ;  /* 0x7ff000001800742a */ /* 0x000e0c0003f0c000 */
[----:B0-----:R-:W0:-:S14]  /*52e0*/  DSETP.LE.AND P0, PT, R26, +INF , !P0 ;  /* 0x7ff000001a00742a */ /* 0x001e1c0004703000 */
[----:B0-----:R-:W0:-:S04]  /*52f0*/  @P0 DSETP.NEU.AND P1, PT, R26, +INF , PT ;  /* 0x7ff000001a00042a */ /* 0x001e080003f2d000 */
[----:B------:R1:W2:-:S06]  /*5300*/  @!P0 DADD R30, R20, R8 ;  /* 0x00000000141e8229 */ /* 0x00028c0000000008 */
[----:B0-----:R-:W-:Y:S02]  /*5310*/  @P0 FSEL R30, R20, RZ, P1 ;  /* 0x000000ff141e0208 */ /* 0x001fe40000800000 */
[----:B------:R-:W-:Y:S02]  /*5320*/  @P0 FSEL R31, R21, -QNAN , P1 ;  /* 0xfff80000151f0808 */ /* 0x000fe40000800000 */
.L_x_36138:
[----:B-12---:R-:W-:Y:S05]  /*5330*/  BSYNC B0 ;  /* 0x0000000000007941 */ /* 0x006fea0003800000 */
.L_x_36136:
        /* <DEDUP_REMOVED lines=36> */
[----:B------:R-:W-:-:S05]  /*5580*/  IMNMX R30, R27, -0x1, !PT ;  /* 0xffffffff1b1e7817 */ /* 0x000fca0007800200 */
[----:B------:R-:W-:Y:S01]  /*5590*/  IMAD.IADD R35, R30, 0x1, R33 ;  /* 0x000000011e237824 */ /* 0x000fe200078e0221 */
[----:B------:R-:W-:-:S04]  /*55a0*/  LOP3.LUT R30, R25, 0xfffff, RZ, 0xc0, !PT ;  /* 0x000fffff191e7812 */ /* 0x000fc800078ec0ff */
[----:B------:R-:W-:-:S04]  /*55b0*/  IADD3 R27, R35, 0x2, -R26 ;  /* 0x00000002231b7810 */ /* 0x000fc80007ffe81a */
[----:B------:R-:W-:Y:S02]  /*55c0*/  LOP3.LUT P0, R25, R27, 0x3, RZ, 0xc0, !PT ;  /* 0x000000031b197812 */ /* 0x000fe4000780c0ff */
[----:B------:R-:W-:Y:S01]  /*55d0*/  LOP3.LUT R27, R30, 0x100000, RZ, 0xfc, !PT ;  /* 0x001000001e1b7812 */ /* 0x000fe200078efcff */
[----:B------:R-:W-:-:S10]  /*55e0*/  IMAD.IADD R30, R33, 0x1, -R26 ;  /* 0x00000001211e7824 */ /* 0x000fd400078e0a1a */
[----:B------:R-:W-:Y:S05]  /*55f0*/  @!P0 BRA `(.L_x_36157) ;  /* 0x000000e000008947 */ /* 0x000fea0003800000 */
[----:B------:R-:W-:Y:S02]  /*5600*/  BSSY B2, `(.L_x_36158) ;  /* 0x000000c000027945 */ /* 0x000fe40003800000 */
.L_x_36159:
        /* <DEDUP_REMOVED lines=12> */
.L_x_36158:
[----:B------:R-:W-:Y:S02]  /*56d0*/  IMAD.MOV.U32 R25, RZ, RZ, R32 ;  /* 0x000000ffff197224 */ /* 0x000fe400078e0020 */
.L_x_36157:
[----:B------:R-:W-:Y:S05]  /*56e0*/  BSYNC B1 ;  /* 0x0000000000017941 */ /* 0x000fea0003800000 */
.L_x_36156:
        /* <DEDUP_REMOVED lines=13> */
.L_x_36165:
        /* <DEDUP_REMOVED lines=33> */
.L_x_36164:
[----:B------:R-:W-:Y:S02]  /*59d0*/  IMAD.MOV.U32 R25, RZ, RZ, R33 ;  /* 0x000000ffff197224 */ /* 0x000fe400078e0021 */
.L_x_36163:
[----:B------:R-:W-:Y:S05]  /*59e0*/  BSYNC B2 ;  /* 0x0000000000027941 */ /* 0x000fea0003800000 */
.L_x_36162:
[----:B------:R-:W-:-:S13]  /*59f0*/  ISETP.GE.U32.AND P0, PT, R32, 0xc, PT ;  /* 0x0000000c2000780c */ /* 0x000fda0003f06070 */
[----:B------:R-:W-:Y:S05]  /*5a00*/  @!P0 BRA `(.L_x_36161) ;  /* 0x0000078000008947 */ /* 0x000fea0003800000 */
[----:B------:R-:W-:Y:S01]  /*5a10*/  BSSY B2, `(.L_x_36166) ;  /* 0x0000075000027945 */ /* 0x000fe20003800000 */
[----:B------:R-:W-:Y:S02]  /*5a20*/  IADD3 R25, R30, 0x10, RZ ;  /* 0x000000101e197810 */ /* 0x000fe40007ffe0ff */
.L_x_36167:
        /* <DEDUP_REMOVED lines=116> */
.L_x_36166:
[----:B------:R-:W-:Y:S02]  /*6170*/  IMAD.MOV.U32 R25, RZ, RZ, R30 ;  /* 0x000000ffff197224 */ /* 0x000fe400078e001e */
[----:B------:R-:W-:Y:S02]  /*6180*/  IMAD.MOV.U32 R34, RZ, RZ, R33 ;  /* 0x000000ffff227224 */ /* 0x000fe400078e0021 */
.L_x_36161:
[----:B------:R-:W-:Y:S05]  /*6190*/  BSYNC B1 ;  /* 0x0000000000017941 */ /* 0x000fea0003800000 */
.L_x_36160:
        /* <DEDUP_REMOVED lines=21> */
.L_x_36169:
[----:B------:R-:W-:Y:S05]  /*62f0*/  BSYNC B1 ;  /* 0x0000000000017941 */ /* 0x000fea0003800000 */
.L_x_36168:
[----:B------:R-:W-:Y:S02]  /*6300*/  IMAD.MOV.U32 R27, RZ, RZ, R31 ;  /* 0x000000ffff1b7224 */ /* 0x000fe400078e001f */
[----:B------:R-:W-:-:S03]  /*6310*/  IMAD.MOV.U32 R26, RZ, RZ, R24 ;  /* 0x000000ffff1a7224 */ /* 0x000fc600078e0018 */
[----:B------:R-:W-:Y:S01]  /*6320*/  LOP3.LUT R27, R27, 0x80000000, R23, 0xb8, !PT ;  /* 0x800000001b1b7812 */ /* 0x000fe200078eb817 */
[----:B------:R-:W-:Y:S05]  /*6330*/  BRA `(.L_x_36155) ;  /* 0x0000006000007947 */ /* 0x000fea0003800000 */
.L_x_36154:
[----:B------:R-:W0:-:S06]  /*6340*/  DSETP.GTU.AND P0, PT, R20, +INF , PT ;  /* 0x7ff000001400742a */ /* 0x000e0c0003f0c000 */
[----:B0-----:R-:W0:-:S14]  /*6350*/  DSETP.LE.AND P0, PT, R24, +INF , !P0 ;  /* 0x7ff000001800742a */ /* 0x001e1c0004703000 */
[----:B0-----:R-:W0:-:S04]  /*6360*/  @P0 DSETP.NEU.AND P1, PT, R24, +INF , PT ;  /* 0x7ff000001800042a */ /* 0x001e080003f2d000 */
[----:B------:R1:W2:-:S06]  /*6370*/  @!P0 DADD R26, R22, R10 ;  /* 0x00000000161a8229 */ /* 0x00028c000000000a */
[----:B0-----:R-:W-:Y:S02]  /*6380*/  @P0 FSEL R26, R22, RZ, P1 ;  /* 0x000000ff161a0208 */ /* 0x001fe40000800000 */
[----:B------:R-:W-:Y:S02]  /*6390*/  @P0 FSEL R27, R23, -QNAN , P1 ;  /* 0xfff80000171b0808 */ /* 0x000fe40000800000 */
.L_x_36155:
[----:B-12---:R-:W-:Y:S05]  /*63a0*/  BSYNC B0 ;  /* 0x0000000000007941 */ /* 0x006fea0003800000 */
.L_x_36153:
        /* <DEDUP_REMOVED lines=45> */
.L_x_36175:
        /* <DEDUP_REMOVED lines=12> */
.L_x_36174:
[----:B------:R-:W-:Y:S05]  /*6740*/  BSYNC B1 ;  /* 0x0000000000017941 */ /* 0x000fea0003800000 */
.L_x_36173:
        /* <DEDUP_REMOVED lines=13> */
.L_x_36181:
        /* <DEDUP_REMOVED lines=33> */
.L_x_36180:
[----:B------:R-:W-:Y:S02]  /*6a30*/  IMAD.MOV.U32 R23, RZ, RZ, R30 ;  /* 0x000000ffff177224 */ /* 0x000fe400078e001e */
.L_x_36179:
[----:B------:R-:W-:Y:S05]  /*6a40*/  BSYNC B2 ;  /* 0x0000000000027941 */ /* 0x000fea0003800000 */
.L_x_36178:
[----:B------:R-:W-:-:S13]  /*6a50*/  ISETP.GE.U32.AND P0, PT, R26, 0xc, PT ;  /* 0x0000000c1a00780c */ /* 0x000fda0003f06070 */
[----:B------:R-:W-:Y:S05]  /*6a60*/  @!P0 BRA `(.L_x_36177) ;  /* 0x0000078000008947 */ /* 0x000fea0003800000 */
[----:B------:R-:W-:Y:S01]  /*6a70*/  BSSY B2, `(.L_x_36182) ;  /* 0x0000075000027945 */ /* 0x000fe20003800000 */
[----:B------:R-:W-:Y:S02]  /*6a80*/  IADD3 R23, R25, 0x10, RZ ;  /* 0x0000001019177810 */ /* 0x000fe40007ffe0ff */
.L_x_36183:
        /* <DEDUP_REMOVED lines=116> */
.L_x_36182:
[----:B------:R-:W-:Y:S02]  /*71d0*/  IMAD.MOV.U32 R23, RZ, RZ, R25 ;  /* 0x000000ffff177224 */ /* 0x000fe400078e0019 */
[----:B------:R-:W-:Y:S02]  /*71e0*/  IMAD.MOV.U32 R33, RZ, RZ, R26 ;  /* 0x000000ffff217224 */ /* 0x000fe400078e001a */
.L_x_36177:
[----:B------:R-:W-:Y:S05]  /*71f0*/  BSYNC B1 ;  /* 0x0000000000017941 */ /* 0x000fea0003800000 */
.L_x_36176:
        /* <DEDUP_REMOVED lines=21> */
.L_x_36185:
[----:B------:R-:W-:Y:S05]  /*7350*/  BSYNC B1 ;  /* 0x0000000000017941 */ /* 0x000fea0003800000 */
.L_x_36184:
[----:B------:R-:W-:Y:S02]  /*7360*/  IMAD.MOV.U32 R25, RZ, RZ, R27 ;  /* 0x000000ffff197224 */ /* 0x000fe400078e001b */
[----:B------:R-:W-:-:S03]  /*7370*/  IMAD.MOV.U32 R24, RZ, RZ, R22 ;  /* 0x000000ffff187224 */ /* 0x000fc600078e0016 */
[----:B------:R-:W-:Y:S01]  /*7380*/  LOP3.LUT R25, R25, 0x80000000, R17, 0xb8, !PT ;  /* 0x8000000019197812 */ /* 0x000fe200078eb811 */
[----:B------:R-:W-:Y:S05]  /*7390*/  BRA `(.L_x_36172) ;  /* 0x0000006000007947 */ /* 0x000fea0003800000 */
.L_x_36171:
[----:B------:R-:W0:-:S06]  /*73a0*/  DSETP.GTU.AND P0, PT, R20, +INF , PT ;  /* 0x7ff000001400742a */ /* 0x000e0c0003f0c000 */
[----:B0-----:R-:W0:-:S14]  /*73b0*/  DSETP.LE.AND P0, PT, R22, +INF , !P0 ;  /* 0x7ff000001600742a */ /* 0x001e1c0004703000 */
[----:B0-----:R-:W0:-:S04]  /*73c0*/  @P0 DSETP.NEU.AND P1, PT, R22, +INF , PT ;  /* 0x7ff000001600042a */ /* 0x001e080003f2d000 */
[----:B------:R1:W2:-:S06]  /*73d0*/  @!P0 DADD R24, R16, R4 ;  /* 0x0000000010188229 */ /* 0x00028c0000000004 */
[----:B0-----:R-:W-:Y:S02]  /*73e0*/  @P0 FSEL R24, R16, RZ, P1 ;  /* 0x000000ff10180208 */ /* 0x001fe40000800000 */
[----:B------:R-:W-:Y:S02]  /*73f0*/  @P0 FSEL R25, R17, -QNAN , P1 ;  /* 0xfff8000011190808 */ /* 0x000fe40000800000 */
.L_x_36172:
[----:B-12---:R-:W-:Y:S05]  /*7400*/  BSYNC B0 ;  /* 0x0000000000007941 */ /* 0x006fea0003800000 */
.L_x_36170:
        /* <DEDUP_REMOVED lines=34> */
[----:B------:R-:W-:-:S03]  /*7630*/  LOP3.LUT R25, RZ, R21, RZ, 0x33, !PT ;  /* 0x00000015ff197212 */ /* 0x000fc600078e33ff */
[--C-:B------:R-:W-:Y:S02]  /*7640*/  IMAD.IADD R22, R21, 0x1, -R20.reuse ;  /* 0x0000000115167824 */ /* 0x100fe400078e0a14 */
[----:B------:R-:W-:-:S05]  /*7650*/  IMAD.IADD R25, R25, 0x1, R20 ;  /* 0x0000000119197824 */ /* 0x000fca00078e0214 */
[----:B------:R-:W-:Y:S02]  /*7660*/  IMNMX R24, R25, -0x1, !PT ;  /* 0xffffffff19187817 */ /* 0x000fe40007800200 */
[----:B------:R-:W-:-:S03]  /*7670*/  LOP3.LUT R25, R5, 0xfffff, RZ, 0xc0, !PT ;  /* 0x000fffff05197812 */ /* 0x000fc600078ec0ff */
[----:B------:R-:W-:Y:S01]  /*7680*/  IMAD.IADD R33, R24, 0x1, R21 ;  /* 0x0000000118217824 */ /* 0x000fe200078e0215 */
[----:B------:R-:W-:-:S04]  /*7690*/  LOP3.LUT R21, R25, 0x100000, RZ, 0xfc, !PT ;  /* 0x0010000019157812 */ /* 0x000fc800078efcff */
[----:B------:R-:W-:-:S04]  /*76a0*/  IADD3 R24, R33, 0x2, -R20 ;  /* 0x0000000221187810 */ /* 0x000fc80007ffe814 */
[----:B------:R-:W-:Y:S02]  /*76b0*/  LOP3.LUT P0, R23, R24, 0x3, RZ, 0xc0, !PT ;  /* 0x0000000318177812 */ /* 0x000fe4000780c0ff */
[----:B------:R-:W-:-:S11]  /*76c0*/  LOP3.LUT R24, R26, 0x100000, RZ, 0xfc, !PT ;  /* 0x001000001a187812 */ /* 0x000fd600078efcff */
[----:B------:R-:W-:Y:S05]  /*76d0*/  @!P0 BRA `(.L_x_36190) ;  /* 0x000000d000008947 */ /* 0x000fea0003800000 */
[----:B------:R-:W-:Y:S02]  /*76e0*/  BSSY B2, `(.L_x_36190) ;  /* 0x000000c000027945 */ /* 0x000fe40003800000 */
.L_x_36191:
        /* <DEDUP_REMOVED lines=12> */
.L_x_36190:
[----:B------:R-:W-:Y:S05]  /*77b0*/  BSYNC B1 ;  /* 0x0000000000017941 */ /* 0x000fea0003800000 */
.L_x_36189:
        /* <DEDUP_REMOVED lines=13> */
.L_x_36197:
        /* <DEDUP_REMOVED lines=33> */
.L_x_36196:
[----:B------:R-:W-:Y:S02]  /*7aa0*/  IMAD.MOV.U32 R25, RZ, RZ, R26 ;  /* 0x000000ffff197224 */ /* 0x000fe400078e001a */
.L_x_36195:
[----:B------:R-:W-:Y:S05]  /*7ab0*/  BSYNC B2 ;  /* 0x0000000000027941 */ /* 0x000fea0003800000 */
.L_x_36194:
[----:B------:R-:W-:-:S13]  /*7ac0*/  ISETP.GE.U32.AND P0, PT, R23, 0xc, PT ;  /* 0x0000000c1700780c */ /* 0x000fda0003f06070 */
[----:B------:R-:W-:Y:S05]  /*7ad0*/  @!P0 BRA `(.L_x_36193) ;  /* 0x0000077000008947 */ /* 0x000fea0003800000 */
[----:B------:R-:W-:Y:S01]  /*7ae0*/  BSSY B2, `(.L_x_36198) ;  /* 0x0000075000027945 */ /* 0x000fe20003800000 */
[----:B------:R-:W-:Y:S02]  /*7af0*/  IADD3 R22, R22, 0x10, RZ ;  /* 0x0000001016167810 */ /* 0x000fe40007ffe0ff */
.L_x_36199:
        /* <DEDUP_REMOVED lines=116> */
.L_x_36198:
[----:B------:R-:W-:Y:S02]  /*8240*/  IMAD.MOV.U32 R31, RZ, RZ, R26 ;  /* 0x000000ffff1f7224 */ /* 0x000fe400078e001a */
.L_x_36193:
[----:B------:R-:W-:Y:S05]  /*8250*/  BSYNC B1 ;  /* 0x0000000000017941 */ /* 0x000fea0003800000 */
.L_x_36192:
[----:B------:R-:W-:Y:S01]  /*8260*/  LOP3.LUT R5, R31, 0x7fffffff, RZ, 0xc0, !PT ;  /* 0x7fffffff1f057812 */ /* 0x000fe200078ec0ff */
[----:B------:R-:W-:Y:S01]  /*8270*/  BSSY B1, `(.L_x_36200) ;  /* 0x0000013000017945 */ /* 0x000fe20003800000 */
[----:B------:R-:W-:Y:S01]  /*8280*/  ISETP.NE.U32.AND P0, PT, R25, RZ, PT ;  /* 0x000000ff1900720c */ /* 0x000fe20003f05070 */
[----:B------:R-:W-:-:S03]  /*8290*/  CS2R R22, SRZ ;  /* 0x0000000000167805 */ /* 0x000fc6000001ff00 */
        /* <DEDUP_REMOVED lines=16> */
.L_x_36201:
[----:B------:R-:W-:Y:S05]  /*83a0*/  BSYNC B1 ;  /* 0x0000000000017941 */ /* 0x000fea0003800000 */
.L_x_36200:
[----:B------:R-:W-:Y:S02]  /*83b0*/  IMAD.MOV.U32 R21, RZ, RZ, R23 ;  /* 0x000000ffff157224 */ /* 0x000fe400078e0017 */
[----:B------:R-:W-:-:S03]  /*83c0*/  IMAD.MOV.U32 R20, RZ, RZ, R22 ;  /* 0x000000ffff147224 */ /* 0x000fc600078e0016 */
[----:B------:R-:W-:Y:S01]  /*83d0*/  LOP3.LUT R21, R21, 0x80000000, R19, 0xb8, !PT ;  /* 0x8000000015157812 */ /* 0x000fe200078eb813 */
[----:B------:R-:W-:Y:S05]  /*83e0*/  BRA `(.L_x_36188) ;  /* 0x0000006000007947 */ /* 0x000fea0003800000 */
.L_x_36187:
[----:B------:R-:W0:-:S06]  /*83f0*/  DSETP.GTU.AND P0, PT, R4, +INF , PT ;  /* 0x7ff000000400742a */ /* 0x000e0c0003f0c000 */
[----:B0-----:R-:W0:-:S14]  /*8400*/  DSETP.LE.AND P0, PT, R22, +INF , !P0 ;  /* 0x7ff000001600742a */ /* 0x001e1c0004703000 */
[----:B0-----:R-:W0:-:S04]  /*8410*/  @P0 DSETP.NEU.AND P1, PT, R22, +INF , PT ;  /* 0x7ff000001600042a */ /* 0x001e080003f2d000 */
[----:B------:R1:W2:-:S06]  /*8420*/  @!P0 DADD R20, R18, R6 ;  /* 0x0000000012148229 */ /* 0x00028c0000000006 */
[----:B0-----:R-:W-:Y:S02]  /*8430*/  @P0 FSEL R20, R18, RZ, P1 ;  /* 0x000000ff12140208 */ /* 0x001fe40000800000 */
[----:B------:R-:W-:Y:S02]  /*8440*/  @P0 FSEL R21, R19, -QNAN , P1 ;  /* 0xfff8000013150808 */ /* 0x000fe40000800000 */
.L_x_36188:
[----:B-12---:R-:W-:Y:S05]  /*8450*/  BSYNC B0 ;  /* 0x0000000000007941 */ /* 0x006fea0003800000 */
.L_x_36186:
[----:B------:R-:W0:Y:S01]  /*8460*/  DSETP.GEU.AND P0, PT, R20, RZ, PT ;  /* 0x000000ff1400722a */ /* 0x000e220003f0e000 */
[----:B------:R-:W-:Y:S01]  /*8470*/  ULDC.64 UR4, c[0x0][0x168] ;  /* 0x00005a0000047ab9 */ /* 0x000fe20000000a00 */
[----:B------:R-:W-:Y:S01]  /*8480*/  IMAD.MOV.U32 R4, RZ, RZ, R2 ;  /* 0x000000ffff047224 */ /* 0x000fe200078e0002 */
[----:B------:R-:W-:Y:S01]  /*8490*/  UIMAD.WIDE.U32 UR4, UR8, UR9, UR4 ;  /* 0x00000009080472a5 */ /* 0x000fe2000f8e0004 */
[----:B------:R-:W-:Y:S02]  /*84a0*/  IMAD.MOV.U32 R5, RZ, RZ, R3 ;  /* 0x000000ffff057224 */ /* 0x000fe400078e0003 */
[----:B0-----:R-:W0:-:S03]  /*84b0*/  DSETP.LT.XOR P0, PT, R6, RZ, !P0 ;  /* 0x000000ff0600722a */ /* 0x001e060004701800 */
[----:B------:R-:W-:Y:S01]  /*84c0*/  IMAD.U32 R18, RZ, RZ, UR4 ;  /* 0x00000004ff127e24 */ /* 0x000fe2000f8e00ff */
[----:B------:R-:W-:Y:S01]  /*84d0*/  DADD R6, R6, R20 ;  /* 0x0000000006067229 */ /* 0x000fe20000000014 */
[----:B------:R-:W-:-:S03]  /*84e0*/  IMAD.U32 R19, RZ, RZ, UR5 ;  /* 0x00000005ff137e24 */ /* 0x000fc6000f8e00ff */
[----:B0-----:R-:W0:Y:S01]  /*84f0*/  DSETP.NEU.AND P0, PT, R20, RZ, P0 ;  /* 0x000000ff1400722a */ /* 0x001e22000070d000 */
[----:B------:R-:W-:-:S05]  /*8500*/  IMAD.WIDE R18, R0, 0x10, R18 ;  /* 0x0000001000127825 */ /* 0x000fca00078e0212 */
[----:B0-----:R-:W-:Y:S01]  /*8510*/  FSEL R0, R6, R20, P0 ;  /* 0x0000001406007208 */ /* 0x001fe20000000000 */
[----:B------:R-:W-:Y:S01]  /*8520*/  IMAD.MOV.U32 R6, RZ, RZ, R29 ;  /* 0x000000ffff067224 */ /* 0x000fe200078e001d */
[----:B------:R-:W-:Y:S01]  /*8530*/  FSEL R21, R7, R21, P0 ;  /* 0x0000001507157208 */ /* 0x000fe20000000000 */
[----:B------:R-:W-:Y:S01]  /*8540*/  IMAD.MOV.U32 R7, RZ, RZ, R28 ;  /* 0x000000ffff077224 */ /* 0x000fe200078e001c */
[----:B------:R-:W-:Y:S04]  /*8550*/  STG.E.128 [R18.64+0x800], R12 ;  /* 0x0008000c12007986 */ /* 0x000fe8000c101d0a */
[----:B------:R0:W-:Y:S04]  /*8560*/  STG.E.128 [R18.64], R4 ;  /* 0x0000000412007986 */ /* 0x0001e8000c101d0a */
[----:B------:R-:W-:Y:S01]  /*8570*/  STG.E.128 [R18.64+0x1000], R8 ;  /* 0x0010000812007986 */ /* 0x000fe2000c101d0a */
[----:B0-----:R-:W-:-:S02]  /*8580*/  IMAD.MOV.U32 R4, RZ, RZ, R16 ;  /* 0x000000ffff047224 */ /* 0x001fc400078e0010 */
[----:B------:R-:W-:Y:S02]  /*8590*/  IMAD.MOV.U32 R5, RZ, RZ, R17 ;  /* 0x000000ffff057224 */ /* 0x000fe400078e0011 */
[----:B------:R-:W-:Y:S02]  /*85a0*/  IMAD.MOV.U32 R6, RZ, RZ, R0 ;  /* 0x000000ffff067224 */ /* 0x000fe400078e0000 */
[----:B------:R-:W-:-:S05]  /*85b0*/  IMAD.MOV.U32 R7, RZ, RZ, R21 ;  /* 0x000000ffff077224 */ /* 0x000fca00078e0015 */
[----:B------:R-:W-:Y:S01]  /*85c0*/  STG.E.128 [R18.64+0x1800], R4 ;  /* 0x0018000412007986 */ /* 0x000fe2000c101d0a */
[----:B------:R-:W-:Y:S05]  /*85d0*/  EXIT ;  /* 0x000000000000794d */ /* 0x000fea0003800000 */
.L_x_36069:
        /* <DEDUP_REMOVED lines=122> */
.L_x_36210:
        /* <DEDUP_REMOVED lines=12> */
.L_x_36209:
[----:B------:R-:W-:Y:S02]  /*8e40*/  IMAD.MOV.U32 R38, RZ, RZ, R43 ;  /* 0x000000ffff267224 */ /* 0x000fe400078e002b */
[----:B------:R-:W-:Y:S02]  /*8e50*/  IMAD.MOV.U32 R43, RZ, RZ, R44 ;  /* 0x000000ffff2b7224 */ /* 0x000fe400078e002c */
.L_x_36208:
[----:B------:R-:W-:Y:S05]  /*8e60*/  BSYNC B2 ;  /* 0x0000000000027941 */ /* 0x000fea0003800000 */
.L_x_36207:
        /* <DEDUP_REMOVED lines=13> */
.L_x_36216:
        /* <DEDUP_REMOVED lines=33> */
.L_x_36215:
[----:B------:R-:W-:Y:S02]  /*9150*/  IMAD.MOV.U32 R38, RZ, RZ, R43 ;  /* 0x000000ffff267224 */ /* 0x000fe400078e002b */
[----:B------:R-:W-:Y:S02]  /*9160*/  IMAD.MOV.U32 R43, RZ, RZ, R44 ;  /* 0x000000ffff2b7224 */ /* 0x000fe400078e002c */
.L_x_36214:
[----:B------:R-:W-:Y:S05]  /*9170*/  BSYNC B3 ;  /* 0x0000000000037941 */ /* 0x000fea0003800000 */
.L_x_36213:
[----:B------:R-:W-:-:S13]  /*9180*/  ISETP.GE.U32.AND P0, PT, R41, 0xc, PT ;  /* 0x0000000c2900780c */ /* 0x000fda0003f06070 */
[----:B------:R-:W-:Y:S05]  /*9190*/  @!P0 BRA `(.L_x_36212) ;  /* 0x0000076000008947 */ /* 0x000fea0003800000 */
[----:B------:R-:W-:Y:S01]  /*91a0*/  BSSY B3, `(.L_x_36212) ;  /* 0x0000075000037945 */ /* 0x000fe20003800000 */
[----:B------:R-:W-:Y:S02]  /*91b0*/  IADD3 R42, R42, 0x10, RZ ;  /* 0x000000102a2a7810 */ /* 0x000fe40007ffe0ff */
.L_x_36217:
        /* <DEDUP_REMOVED lines=116> */
.L_x_36212:
[----:B------:R-:W-:Y:S05]  /*9900*/  BSYNC B2 ;  /* 0x0000000000027941 */ /* 0x000fea0003800000 */
.L_x_36211:
        /* <DEDUP_REMOVED lines=19> */
.L_x_36219:
[----:B------:R-:W-:Y:S05]  /*9a40*/  BSYNC B2 ;  /* 0x0000000000027941 */ /* 0x000fea0003800000 */
.L_x_36218:
[----:B------:R-:W-:Y:S02]  /*9a50*/  IMAD.MOV.U32 R37, RZ, RZ, R41 ;  /* 0x000000ffff257224 */ /* 0x000fe400078e0029 */
[----:B------:R-:W-:-:S03]  /*9a60*/  IMAD.MOV.U32 R36, RZ, RZ, R40 ;  /* 0x000000ffff247224 */ /* 0x000fc600078e0028 */
[----:B------:R-:W-:Y:S01]  /*9a70*/  LOP3.LUT R37, R37, 0x80000000, R35, 0xb8, !PT ;  /* 0x8000000025257812 */ /* 0x000fe200078eb823 */
[----:B------:R-:W-:Y:S05]  /*9a80*/  BRA `(.L_x_36206) ;  /* 0x0000006000007947 */ /* 0x000fea0003800000 */
.L_x_36205:
[----:B------:R-:W0:-:S06]  /*9a90*/  DSETP.GTU.AND P0, PT, R30, +INF , PT ;  /* 0x7ff000001e00742a */ /* 0x000e0c0003f0c000 */
[----:B0-----:R-:W0:-:S14]  /*9aa0*/  DSETP.LE.AND P0, PT, R38, +INF , !P0 ;  /* 0x7ff000002600742a */ /* 0x001e1c0004703000 */
[----:B0-----:R-:W0:-:S04]  /*9ab0*/  @P0 DSETP.NEU.AND P2, PT, R38, +INF , PT ;  /* 0x7ff000002600042a */ /* 0x001e080003f4d000 */
[----:B------:R1:W2:-:S06]  /*9ac0*/  @!P0 DADD R36, R32, R34 ;  /* 0x0000000020248229 */ /* 0x00028c0000000022 */
[----:B0-----:R-:W-:Y:S02]  /*9ad0*/  @P0 FSEL R36, R34, RZ, P2 ;  /* 0x000000ff22240208 */ /* 0x001fe40001000000 */
[----:B------:R-:W-:Y:S02]  /*9ae0*/  @P0 FSEL R37, R35, -QNAN , P2 ;  /* 0xfff8000023250808 */ /* 0x000fe40001000000 */
.L_x_36206:
[----:B-12---:R-:W-:Y:S05]  /*9af0*/  BSYNC B0 ;  /* 0x0000000000007941 */ /* 0x006fea0003800000 */
.L_x_36204:
[----:B------:R-:W0:-:S06]  /*9b00*/  DSETP.GEU.AND P0, PT, R36, RZ, PT ;  /* 0x000000ff2400722a */ /* 0x000e0c0003f0e000 */
[----:B0-----:R-:W0:-:S04]  /*9b10*/  DSETP.LT.XOR P0, PT, R32, RZ, !P0 ;  /* 0x000000ff2000722a */ /* 0x001e080004701800 */
[----:B------:R-:W-:-:S04]  /*9b20*/  DADD R32, R36, R32 ;  /* 0x0000000024207229 */ /* 0x000fc80000000020 */
[----:B0-----:R-:W0:-:S06]  /*9b30*/  DSETP.NEU.AND P0, PT, R36, RZ, P0 ;  /* 0x000000ff2400722a */ /* 0x001e0c000070d000 */
[----:B0-----:R-:W-:Y:S02]  /*9b40*/  FSEL R30, R32, R36, P0 ;  /* 0x00000024201e7208 */ /* 0x001fe40000000000 */
[----:B------:R-:W-:Y:S02]  /*9b50*/  FSEL R31, R33, R37, P0 ;  /* 0x00000025211f7208 */ /* 0x000fe40000000000 */
.L_x_36203:
[----:B------:R-:W-:Y:S05]  /*9b60*/  BSYNC B1 ;  /* 0x0000000000017941 */ /* 0x000fea0003800000 */
.L_x_36202:
[----:B-1----:R-:W-:Y:S01]  /*9b70*/  IADD3 R37, R0, 0x80, RZ ;  /* 0x0000008000257810 */ /* 0x002fe20007ffe0ff */
        /* <DEDUP_REMOVED lines=34> */
[----:B------:R-:W-:-:S04]  /*9da0*/  IMAD.MOV.U32 R39, RZ, RZ, R34 ;  /* 0x000000ffff277224 */ /* 0x000fc800078e0022 */
[----:B------:R-:W-:Y:S02]  /*9db0*/  IMAD.IADD R41, R38, 0x1, R43 ;  /* 0x0000000126297824 */ /* 0x000fe400078e022b */
[----:B------:R-:W-:-:S03]  /*9dc0*/  IMAD.IADD R43, R43, 0x1, -R36 ;  /* 0x000000012b2b7824 */ /* 0x000fc600078e0a24 */
[----:B------:R-:W-:-:S04]  /*9dd0*/  IADD3 R34, R41, 0x2, -R36 ;  /* 0x0000000229227810 */ /* 0x000fc80007ffe824 */
[----:B------:R-:W-:Y:S02]  /*9de0*/  LOP3.LUT P0, R38, R34, 0x3, RZ, 0xc0, !PT ;  /* 0x0000000322267812 */ /* 0x000fe4000780c0ff */
[----:B------:R-:W-:-:S11]  /*9df0*/  LOP3.LUT R34, R40, 0x100000, RZ, 0xfc, !PT ;  /* 0x0010000028227812 */ /* 0x000fd600078efcff */
[----:B------:R-:W-:Y:S05]  /*9e00*/  @!P0 BRA `(.L_x_36226) ;  /* 0x000000f000008947 */ /* 0x000fea0003800000 */
[----:B------:R-:W-:Y:S02]  /*9e10*/  BSSY B3, `(.L_x_36227) ;  /* 0x000000c000037945 */ /* 0x000fe40003800000 */
.L_x_36228:
        /* <DEDUP_REMOVED lines=12> */
.L_x_36227:
[----:B------:R-:W-:Y:S02]  /*9ee0*/  IMAD.MOV.U32 R38, RZ, RZ, R40 ;  /* 0x000000ffff267224 */ /* 0x000fe400078e0028 */
[----:B------:R-:W-:Y:S02]  /*9ef0*/  IMAD.MOV.U32 R40, RZ, RZ, R45 ;  /* 0x000000ffff287224 */ /* 0x000fe400078e002d */
.L_x_36226:
[----:B------:R-:W-:Y:S05]  /*9f00*/  BSYNC B2 ;  /* 0x0000000000027941 */ /* 0x000fea0003800000 */
.L_x_36225:
        /* <DEDUP_REMOVED lines=13> */
.L_x_36234:
        /* <DEDUP_REMOVED lines=33> */
.L_x_36233:
[----:B------:R-:W-:Y:S02]  /*a1f0*/  IMAD.MOV.U32 R38, RZ, RZ, R40 ;  /* 0x000000ffff267224 */ /* 0x000fe400078e0028 */
[----:B------:R-:W-:Y:S02]  /*a200*/  IMAD.MOV.U32 R40, RZ, RZ, R45 ;  /* 0x000000ffff287224 */ /* 0x000fe400078e002d */
.L_x_36232:
[----:B------:R-:W-:Y:S05]  /*a210*/  BSYNC B3 ;  /* 0x0000000000037941 */ /* 0x000fea0003800000 */
.L_x_36231:
[----:B------:R-:W-:-:S13]  /*a220*/  ISETP.GE.U32.AND P0, PT, R41, 0xc, PT ;  /* 0x0000000c2900780c */ /* 0x000fda0003f06070 */
[----:B------:R-:W-:Y:S05]  /*a230*/  @!P0 BRA `(.L_x_36230) ;  /* 0x0000076000008947 */ /* 0x000fea0003800000 */
[----:B------:R-:W-:Y:S01]  /*a240*/  BSSY B3, `(.L_x_36230) ;  /* 0x0000075000037945 */ /* 0x000fe20003800000 */
[----:B------:R-:W-:Y:S02]  /*a250*/  IADD3 R43, R43, 0x10, RZ ;  /* 0x000000102b2b7810 */ /* 0x000fe40007ffe0ff */
.L_x_36235:
        /* <DEDUP_REMOVED lines=116> */
.L_x_36230:
[----:B------:R-:W-:Y:S05]  /*a9a0*/  BSYNC B2 ;  /* 0x0000000000027941 */ /* 0x000fea0003800000 */
.L_x_36229:
        /* <DEDUP_REMOVED lines=20> */
.L_x_36237:
[----:B------:R-:W-:Y:S05]  /*aaf0*/  BSYNC B2 ;  /* 0x0000000000027941 */ /* 0x000fea0003800000 */
.L_x_36236:
[----:B------:R-:W-:Y:S02]  /*ab00*/  IMAD.MOV.U32 R39, RZ, RZ, R41 ;  /* 0x000000ffff277224 */ /* 0x000fe400078e0029 */
[----:B------:R-:W-:-:S03]  /*ab10*/  IMAD.MOV.U32 R38, RZ, RZ, R34 ;  /* 0x000000ffff267224 */ /* 0x000fc600078e0022 */
[----:B------:R-:W-:Y:S01]  /*ab20*/  LOP3.LUT R39, R39, 0x80000000, R29, 0xb8, !PT ;  /* 0x8000000027277812 */ /* 0x000fe200078eb81d */
[----:B------:R-:W-:Y:S05]  /*ab30*/  BRA `(.L_x_36224) ;  /* 0x0000006000007947 */ /* 0x000fea0003800000 */
.L_x_36223:
[----:B------:R-:W0:-:S06]  /*ab40*/  DSETP.GTU.AND P0, PT, R32, +INF , PT ;  /* 0x7ff000002000742a */ /* 0x000e0c0003f0c000 */
[----:B0-----:R-:W0:-:S14]  /*ab50*/  DSETP.LE.AND P0, PT, R34, +INF , !P0 ;  /* 0x7ff000002200742a */ /* 0x001e1c0004703000 */
[----:B0-----:R-:W0:-:S04]  /*ab60*/  @P0 DSETP.NEU.AND P2, PT, R34, +INF , PT ;  /* 0x7ff000002200042a */ /* 0x001e080003f4d000 */
[----:B------:R1:W2:-:S06]  /*ab70*/  @!P0 DADD R38, R26, R28 ;  /* 0x000000001a268229 */ /* 0x00028c000000001c */
[----:B0-----:R-:W-:Y:S02]  /*ab80*/  @P0 FSEL R38, R28, RZ, P2 ;  /* 0x000000ff1c260208 */ /* 0x001fe40001000000 */
[----:B------:R-:W-:Y:S02]  /*ab90*/  @P0 FSEL R39, R29, -QNAN , P2 ;  /* 0xfff800001d270808 */ /* 0x000fe40001000000 */
.L_x_36224:
[----:B-12---:R-:W-:Y:S05]  /*aba0*/  BSYNC B0 ;  /* 0x0000000000007941 */ /* 0x006fea0003800000 */
.L_x_36222:
[----:B------:R-:W0:-:S06]  /*abb0*/  DSETP.GEU.AND P0, PT, R38, RZ, PT ;  /* 0x000000ff2600722a */ /* 0x000e0c0003f0e000 */
[----:B0-----:R-:W0:-:S04]  /*abc0*/  DSETP.LT.XOR P0, PT, R26, RZ, !P0 ;  /* 0x000000ff1a00722a */ /* 0x001e080004701800 */
[----:B------:R-:W-:-:S04]  /*abd0*/  DADD R26, R38, R26 ;  /* 0x00000000261a7229 */ /* 0x000fc8000000001a */
[----:B0-----:R-:W0:-:S06]  /*abe0*/  DSETP.NEU.AND P0, PT, R38, RZ, P0 ;  /* 0x000000ff2600722a */ /* 0x001e0c000070d000 */
[----:B0-----:R-:W-:Y:S02]  /*abf0*/  FSEL R26, R26, R38, P0 ;  /* 0x000000261a1a7208 */ /* 0x001fe40000000000 */
[----:B------:R-:W-:Y:S02]  /*ac00*/  FSEL R27, R27, R39, P0 ;  /* 0x000000271b1b7208 */ /* 0x000fe40000000000 */
.L_x_36221:
[----:B------:R-:W-:Y:S05]  /*ac10*/  BSYNC B1 ;  /* 0x0000000000017941 */ /* 0x000fea0003800000 */
.L_x_36220:
        /* <DEDUP_REMOVED lines=43> */
.L_x_36246:
        /* <DEDUP_REMOVED lines=12> */
.L_x_36245:
[----:B------:R-:W-:Y:S02]  /*af90*/  IMAD.MOV.U32 R36, RZ, RZ, R40 ;  /* 0x000000ffff247224 */ /* 0x000fe400078e0028 */
[----:B------:R-:W-:Y:S02]  /*afa0*/  IMAD.MOV.U32 R40, RZ, RZ, R41 ;  /* 0x000000ffff287224 */ /* 0x000fe400078e0029 */
.L_x_36244:
[----:B------:R-:W-:Y:S05]  /*afb0*/  BSYNC B2 ;  /* 0x0000000000027941 */ /* 0x000fea0003800000 */
.L_x_36243:
        /* <DEDUP_REMOVED lines=13> */
.L_x_36252:
        /* <DEDUP_REMOVED lines=33> */
.L_x_36251:
[----:B------:R-:W-:Y:S02]  /*b2a0*/  IMAD.MOV.U32 R36, RZ, RZ, R40 ;  /* 0x000000ffff247224 */ /* 0x000fe400078e0028 */
[----:B------:R-:W-:Y:S02]  /*b2b0*/  IMAD.MOV.U32 R40, RZ, RZ, R41 ;  /* 0x000000ffff287224 */ /* 0x000fe400078e0029 */
.L_x_36250:
[----:B------:R-:W-:Y:S05]  /*b2c0*/  BSYNC B3 ;  /* 0x0000000000037941 */ /* 0x000fea0003800000 */
.L_x_36249:
[----:B------:R-:W-:-:S13]  /*b2d0*/  ISETP.GE.U32.AND P0, PT, R39, 0xc, PT ;  /* 0x0000000c2700780c */ /* 0x000fda0003f06070 */
[----:B------:R-:W-:Y:S05]  /*b2e0*/  @!P0 BRA `(.L_x_36248) ;  /* 0x0000076000008947 */ /* 0x000fea0003800000 */
[----:B------:R-:W-:Y:S01]  /*b2f0*/  BSSY B3, `(.L_x_36248) ;  /* 0x0000075000037945 */ /* 0x000fe20003800000 */
[----:B------:R-:W-:Y:S02]  /*b300*/  IADD3 R38, R38, 0x10, RZ ;  /* 0x0000001026267810 */ /* 0x000fe40007ffe0ff */
.L_x_36253:
        /* <DEDUP_REMOVED lines=116> */
.L_x_36248:
[----:B------:R-:W-:Y:S05]  /*ba50*/  BSYNC B2 ;  /* 0x0000000000027941 */ /* 0x000fea0003800000 */
.L_x_36247:
        /* <DEDUP_REMOVED lines=21> */
.L_x_36255:
[----:B------:R-:W-:Y:S05]  /*bbb0*/  BSYNC B2 ;  /* 0x0000000000027941 */ /* 0x000fea0003800000 */
.L_x_36254:
[----:B------:R-:W-:Y:S01]  /*bbc0*/  IMAD.MOV.U32 R34, RZ, RZ, R32 ;  /* 0x000000ffff227224 */ /* 0x000fe200078e0020 */
[----:B------:R-:W-:Y:S01]  /*bbd0*/  LOP3.LUT R35, R35, 0x80000000, R25, 0xb8, !PT ;  /* 0x8000000023237812 */ /* 0x000fe200078eb819 */
[----:B------:R-:W-:Y:S05]  /*bbe0*/  BRA `(.L_x_36242) ;  /* 0x0000006000007947 */ /* 0x000fea0003800000 */
.L_x_36241:
[----:B------:R-:W0:-:S06]  /*bbf0*/  DSETP.GTU.AND P0, PT, R28, +INF , PT ;  /* 0x7ff000001c00742a */ /* 0x000e0c0003f0c000 */
[----:B0-----:R-:W0:-:S14]  /*bc00*/  DSETP.LE.AND P0, PT, R32, +INF , !P0 ;  /* 0x7ff000002000742a */ /* 0x001e1c0004703000 */
[----:B0-----:R-:W0:-:S04]  /*bc10*/  @P0 DSETP.NEU.AND P2, PT, R32, +INF , PT ;  /* 0x7ff000002000042a */ /* 0x001e080003f4d000 */
[----:B------:R1:W2:-:S06]  /*bc20*/  @!P0 DADD R34, R22, R24 ;  /* 0x0000000016228229 */ /* 0x00028c0000000018 */
[----:B0-----:R-:W-:Y:S02]  /*bc30*/  @P0 FSEL R34, R24, RZ, P2 ;  /* 0x000000ff18220208 */ /* 0x001fe40001000000 */
[----:B------:R-:W-:Y:S02]  /*bc40*/  @P0 FSEL R35, R25, -QNAN , P2 ;  /* 0xfff8000019230808 */ /* 0x000fe40001000000 */
.L_x_36242:
[----:B-12---:R-:W-:Y:S05]  /*bc50*/  BSYNC B0 ;  /* 0x0000000000007941 */ /* 0x006fea0003800000 */
.L_x_36240:
[----:B------:R-:W0:-:S06]  /*bc60*/  DSETP.GEU.AND P0, PT, R34, RZ, PT ;  /* 0x000000ff2200722a */ /* 0x000e0c0003f0e000 */
[----:B0-----:R-:W0:-:S04]  /*bc70*/  DSETP.LT.XOR P0, PT, R22, RZ, !P0 ;  /* 0x000000ff1600722a */ /* 0x001e080004701800 */
[----:B------:R-:W-:-:S04]  /*bc80*/  DADD R22, R34, R22 ;  /* 0x0000000022167229 */ /* 0x000fc80000000016 */
[----:B0-----:R-:W0:-:S06]  /*bc90*/  DSETP.NEU.AND P0, PT, R34, RZ, P0 ;  /* 0x000000ff2200722a */ /* 0x001e0c000070d000 */
[----:B0-----:R-:W-:Y:S02]  /*bca0*/  FSEL R22, R22, R34, P0 ;  /* 0x0000002216167208 */ /* 0x001fe40000000000 */
[----:B------:R-:W-:Y:S02]  /*bcb0*/  FSEL R23, R23, R35, P0 ;  /* 0x0000002317177208 */ /* 0x000fe40000000000 */
.L_x_36239:
[----:B------:R-:W-:Y:S05]  /*bcc0*/  BSYNC B1 ;  /* 0x0000000000017941 */ /* 0x000fea0003800000 */
.L_x_36238:
        /* <DEDUP_REMOVED lines=42> */
.L_x_36264:
        /* <DEDUP_REMOVED lines=12> */
.L_x_36263:
[----:B------:R-:W-:Y:S02]  /*c030*/  IMAD.MOV.U32 R36, RZ, RZ, R38 ;  /* 0x000000ffff247224 */ /* 0x000fe400078e0026 */
.L_x_36262:
[----:B------:R-:W-:Y:S05]  /*c040*/  BSYNC B2 ;  /* 0x0000000000027941 */ /* 0x000fea0003800000 */
.L_x_36261:
        /* <DEDUP_REMOVED lines=13> */
.L_x_36270:
        /* <DEDUP_REMOVED lines=33> */
.L_x_36269:
[----:B------:R-:W-:Y:S02]  /*c330*/  IMAD.MOV.U32 R36, RZ, RZ, R38 ;  /* 0x000000ffff247224 */ /* 0x000fe400078e0026 */
.L_x_36268:
[----:B------:R-:W-:Y:S05]  /*c340*/  BSYNC B3 ;  /* 0x0000000000037941 */ /* 0x000fea0003800000 */
.L_x_36267:
[----:B------:R-:W-:-:S13]  /*c350*/  ISETP.GE.U32.AND P0, PT, R35, 0xc, PT ;  /* 0x0000000c2300780c */ /* 0x000fda0003f06070 */
[----:B------:R-:W-:Y:S05]  /*c360*/  @!P0 BRA `(.L_x_36266) ;  /* 0x0000077000008947 */ /* 0x000fea0003800000 */
[----:B------:R-:W-:Y:S01]  /*c370*/  BSSY B3, `(.L_x_36271) ;  /* 0x0000075000037945 */ /* 0x000fe20003800000 */
[----:B------:R-:W-:Y:S02]  /*c380*/  IADD3 R33, R33, 0x10, RZ ;  /* 0x0000001021217810 */ /* 0x000fe40007ffe0ff */
.L_x_36272:
        /* <DEDUP_REMOVED lines=116> */
.L_x_36271:
[----:B------:R-:W-:Y:S02]  /*cad0*/  IMAD.MOV.U32 R39, RZ, RZ, R35 ;  /* 0x000000ffff277224 */ /* 0x000fe400078e0023 */
.L_x_36266:
[----:B------:R-:W-:Y:S05]  /*cae0*/  BSYNC B2 ;  /* 0x0000000000027941 */ /* 0x000fea0003800000 */
.L_x_36265:
        /* <DEDUP_REMOVED lines=21> */
.L_x_36274:
[----:B------:R-:W-:Y:S05]  /*cc40*/  BSYNC B2 ;  /* 0x0000000000027941 */ /* 0x000fea0003800000 */
.L_x_36273:
[----:B------:R-:W-:Y:S02]  /*cc50*/  IMAD.MOV.U32 R33, RZ, RZ, R35 ;  /* 0x000000ffff217224 */ /* 0x000fe400078e0023 */
[----:B------:R-:W-:-:S03]  /*cc60*/  IMAD.MOV.U32 R32, RZ, RZ, R28 ;  /* 0x000000ffff207224 */ /* 0x000fc600078e001c */
[----:B------:R-:W-:Y:S01]  /*cc70*/  LOP3.LUT R33, R33, 0x80000000, R21, 0xb8, !PT ;  /* 0x8000000021217812 */ /* 0x000fe200078eb815 */
[----:B------:R-:W-:Y:S05]  /*cc80*/  BRA `(.L_x_36260) ;  /* 0x0000006000007947 */ /* 0x000fea0003800000 */
.L_x_36259:
[----:B------:R-:W0:-:S06]  /*cc90*/  DSETP.GTU.AND P0, PT, R24, +INF , PT ;  /* 0x7ff000001800742a */ /* 0x000e0c0003f0c000 */
[----:B0-----:R-:W0:-:S14]  /*cca0*/  DSETP.LE.AND P0, PT, R28, +INF , !P0 ;  /* 0x7ff000001c00742a */ /* 0x001e1c0004703000 */
[----:B0-----:R-:W0:-:S04]  /*ccb0*/  @P0 DSETP.NEU.AND P2, PT, R28, +INF , PT ;  /* 0x7ff000001c00042a */ /* 0x001e080003f4d000 */
[----:B------:R1:W2:-:S06]  /*ccc0*/  @!P0 DADD R32, R18, R20 ;  /* 0x0000000012208229 */ /* 0x00028c0000000014 */
[----:B0-----:R-:W-:Y:S02]  /*ccd0*/  @P0 FSEL R32, R20, RZ, P2 ;  /* 0x000000ff14200208 */ /* 0x001fe40001000000 */
[----:B------:R-:W-:Y:S02]  /*cce0*/  @P0 FSEL R33, R21, -QNAN , P2 ;  /* 0xfff8000015210808 */ /* 0x000fe40001000000 */
.L_x_36260:
[----:B-12---:R-:W-:Y:S05]  /*ccf0*/  BSYNC B0 ;  /* 0x0000000000007941 */ /* 0x006fea0003800000 */
.L_x_36258:
[----:B------:R-:W0:-:S06]  /*cd00*/  DSETP.GEU.AND P0, PT, R32, RZ, PT ;  /* 0x000000ff2000722a */ /* 0x000e0c0003f0e000 */
[----:B0-----:R-:W0:-:S04]  /*cd10*/  DSETP.LT.XOR P0, PT, R18, RZ, !P0 ;  /* 0x000000ff1200722a */ /* 0x001e080004701800 */
[----:B------:R-:W-:-:S04]  /*cd20*/  DADD R18, R32, R18 ;  /* 0x0000000020127229 */ /* 0x000fc80000000012 */
[----:B0-----:R-:W0:-:S06]  /*cd30*/  DSETP.NEU.AND P0, PT, R32, RZ, P0 ;  /* 0x000000ff2000722a */ /* 0x001e0c000070d000 */
[----:B0-----:R-:W-:Y:S02]  /*cd40*/  FSEL R18, R18, R32, P0 ;  /* 0x0000002012127208 */ /* 0x001fe40000000000 */
[----:B------:R-:W-:Y:S02]  /*cd50*/  FSEL R19, R19, R33, P0 ;  /* 0x0000002113137208 */ /* 0x000fe40000000000 */
.L_x_36257:
[----:B------:R-:W-:Y:S05]  /*cd60*/  BSYNC B1 ;  /* 0x0000000000017941 */ /* 0x000fea0003800000 */
.L_x_36256:
        /* <DEDUP_REMOVED lines=43> */
.L_x_36283:
        /* <DEDUP_REMOVED lines=12> */
.L_x_36282:
[----:B------:R-:W-:Y:S02]  /*d0e0*/  IMAD.MOV.U32 R25, RZ, RZ, R34 ;  /* 0x000000ffff197224 */ /* 0x000fe400078e0022 */
.L_x_36281:
[----:B------:R-:W-:Y:S05]  /*d0f0*/  BSYNC B2 ;  /* 0x0000000000027941 */ /* 0x000fea0003800000 */
.L_x_36280:
        /* <DEDUP_REMOVED lines=13> */
.L_x_36289:
        /* <DEDUP_REMOVED lines=33> */
.L_x_36288:
[----:B------:R-:W-:Y:S02]  /*d3e0*/  IMAD.MOV.U32 R25, RZ, RZ, R35 ;  /* 0x000000ffff197224 */ /* 0x000fe400078e0023 */
.L_x_36287:
[----:B------:R-:W-:Y:S05]  /*d3f0*/  BSYNC B3 ;  /* 0x0000000000037941 */ /* 0x000fea0003800000 */
.L_x_36286:
[----:B------:R-:W-:-:S13]  /*d400*/  ISETP.GE.U32.AND P0, PT, R34, 0xc, PT ;  /* 0x0000000c2200780c */ /* 0x000fda0003f06070 */
[----:B------:R-:W-:Y:S05]  /*d410*/  @!P0 BRA `(.L_x_36285) ;  /* 0x0000078000008947 */ /* 0x000fea0003800000 */
[----:B------:R-:W-:Y:S01]  /*d420*/  BSSY B3, `(.L_x_36290) ;  /* 0x0000075000037945 */ /* 0x000fe20003800000 */
[----:B------:R-:W-:Y:S02]  /*d430*/  IADD3 R25, R32, 0x10, RZ ;  /* 0x0000001020197810 */ /* 0x000fe40007ffe0ff */
.L_x_36291:
        /* <DEDUP_REMOVED lines=116> */
.L_x_36290:
[----:B------:R-:W-:Y:S02]  /*db80*/  IMAD.MOV.U32 R25, RZ, RZ, R32 ;  /* 0x000000ffff197224 */ /* 0x000fe400078e0020 */
[----:B------:R-:W-:Y:S02]  /*db90*/  IMAD.MOV.U32 R36, RZ, RZ, R35 ;  /* 0x000000ffff247224 */ /* 0x000fe400078e0023 */
.L_x_36285:
[----:B------:R-:W-:Y:S05]  /*dba0*/  BSYNC B2 ;  /* 0x0000000000027941 */ /* 0x000fea0003800000 */
.L_x_36284:
        /* <DEDUP_REMOVED lines=21> */
.L_x_36293:
[----:B------:R-:W-:Y:S05]  /*dd00*/  BSYNC B2 ;  /* 0x0000000000027941 */ /* 0x000fea0003800000 */
.L_x_36292:
[----:B------:R-:W-:Y:S02]  /*dd10*/  IMAD.MOV.U32 R29, RZ, RZ, R33 ;  /* 0x000000ffff1d7224 */ /* 0x000fe400078e0021 */
[----:B------:R-:W-:-:S03]  /*dd20*/  IMAD.MOV.U32 R28, RZ, RZ, R24 ;  /* 0x000000ffff1c7224 */ /* 0x000fc600078e0018 */
[----:B------:R-:W-:Y:S01]  /*dd30*/  LOP3.LUT R29, R29, 0x80000000, R17, 0xb8, !PT ;  /* 0x800000001d1d7812 */ /* 0x000fe200078eb811 */
[----:B------:R-:W-:Y:S05]  /*dd40*/  BRA `(.L_x_36279) ;  /* 0x0000006000007947 */ /* 0x000fea0003800000 */
.L_x_36278:
[----:B------:R-:W0:-:S06]  /*dd50*/  DSETP.GTU.AND P0, PT, R20, +INF , PT ;  /* 0x7ff000001400742a */ /* 0x000e0c0003f0c000 */
[----:B0-----:R-:W0:-:S14]  /*dd60*/  DSETP.LE.AND P0, PT, R24, +INF , !P0 ;  /* 0x7ff000001800742a */ /* 0x001e1c0004703000 */
[----:B0-----:R-:W0:-:S04]  /*dd70*/  @P0 DSETP.NEU.AND P2, PT, R24, +INF , PT ;  /* 0x7ff000001800042a */ /* 0x001e080003f4d000 */
[----:B------:R1:W2:-:S06]  /*dd80*/  @!P0 DADD R28, R14, R16 ;  /* 0x000000000e1c8229 */ /* 0x00028c0000000010 */
[----:B0-----:R-:W-:Y:S02]  /*dd90*/  @P0 FSEL R28, R16, RZ, P2 ;  /* 0x000000ff101c0208 */ /* 0x001fe40001000000 */
[----:B------:R-:W-:Y:S02]  /*dda0*/  @P0 FSEL R29, R17, -QNAN , P2 ;  /* 0xfff80000111d0808 */ /* 0x000fe40001000000 */
.L_x_36279:
[----:B-12---:R-:W-:Y:S05]  /*ddb0*/  BSYNC B0 ;  /* 0x0000000000007941 */ /* 0x006fea0003800000 */
.L_x_36277:
[----:B------:R-:W0:-:S06]  /*ddc0*/  DSETP.GEU.AND P0, PT, R28, RZ, PT ;  /* 0x000000ff1c00722a */ /* 0x000e0c0003f0e000 */
[----:B0-----:R-:W0:-:S04]  /*ddd0*/  DSETP.LT.XOR P0, PT, R14, RZ, !P0 ;  /* 0x000000ff0e00722a */ /* 0x001e080004701800 */
[----:B------:R-:W-:-:S04]  /*dde0*/  DADD R14, R28, R14 ;  /* 0x000000001c0e7229 */ /* 0x000fc8000000000e */
[----:B0-----:R-:W0:-:S06]  /*ddf0*/  DSETP.NEU.AND P0, PT, R28, RZ, P0 ;  /* 0x000000ff1c00722a */ /* 0x001e0c000070d000 */
[----:B0-----:R-:W-:Y:S02]  /*de00*/  FSEL R14, R14, R28, P0 ;  /* 0x0000001c0e0e7208 */ /* 0x001fe40000000000 */
[----:B------:R-:W-:Y:S02]  /*de10*/  FSEL R15, R15, R29, P0 ;  /* 0x0000001d0f0f7208 */ /* 0x000fe40000000000 */
.L_x_36276:
[----:B------:R-:W-:Y:S05]  /*de20*/  BSYNC B1 ;  /* 0x0000000000017941 */ /* 0x000fea0003800000 */
.L_x_36275:
        /* <DEDUP_REMOVED lines=43> */
.L_x_36302:
        /* <DEDUP_REMOVED lines=12> */
.L_x_36301:
[----:B------:R-:W-:Y:S02]  /*e1a0*/  IMAD.MOV.U32 R21, RZ, RZ, R32 ;  /* 0x000000ffff157224 */ /* 0x000fe400078e0020 */
.L_x_36300:
[----:B------:R-:W-:Y:S05]  /*e1b0*/  BSYNC B2 ;  /* 0x0000000000027941 */ /* 0x000fea0003800000 */
.L_x_36299:
        /* <DEDUP_REMOVED lines=13> */
.L_x_36308:
        /* <DEDUP_REMOVED lines=33> */
.L_x_36307:
[----:B------:R-:W-:Y:S02]  /*e4a0*/  IMAD.MOV.U32 R21, RZ, RZ, R33 ;  /* 0x000000ffff157224 */ /* 0x000fe400078e0021 */
.L_x_36306:
[----:B------:R-:W-:Y:S05]  /*e4b0*/  BSYNC B3 ;  /* 0x0000000000037941 */ /* 0x000fea0003800000 */
.L_x_36305:
[----:B------:R-:W-:-:S13]  /*e4c0*/  ISETP.GE.U32.AND P0, PT, R32, 0xc, PT ;  /* 0x0000000c2000780c */ /* 0x000fda0003f06070 */
[----:B------:R-:W-:Y:S05]  /*e4d0*/  @!P0 BRA `(.L_x_36304) ;  /* 0x0000078000008947 */ /* 0x000fea0003800000 */
[----:B------:R-:W-:Y:S01]  /*e4e0*/  BSSY B3, `(.L_x_36309) ;  /* 0x0000075000037945 */ /* 0x000fe20003800000 */
[----:B------:R-:W-:Y:S02]  /*e4f0*/  IADD3 R21, R28, 0x10, RZ ;  /* 0x000000101c157810 */ /* 0x000fe40007ffe0ff */
.L_x_36310:
        /* <DEDUP_REMOVED lines=116> */
.L_x_36309:
[----:B------:R-:W-:Y:S02]  /*ec40*/  IMAD.MOV.U32 R21, RZ, RZ, R28 ;  /* 0x000000ffff157224 */ /* 0x000fe400078e001c */
[----:B------:R-:W-:Y:S02]  /*ec50*/  IMAD.MOV.U32 R34, RZ, RZ, R33 ;  /* 0x000000ffff227224 */ /* 0x000fe400078e0021 */
.L_x_36304:
[----:B------:R-:W-:Y:S05]  /*ec60*/  BSYNC B2 ;  /* 0x0000000000027941 */ /* 0x000fea0003800000 */
.L_x_36303:
        /* <DEDUP_REMOVED lines=21> */
.L_x_36312:
[----:B------:R-:W-:Y:S05]  /*edc0*/  BSYNC B2 ;  /* 0x0000000000027941 */ /* 0x000fea0003800000 */
.L_x_36311:
[----:B------:R-:W-:Y:S02]  /*edd0*/  IMAD.MOV.U32 R25, RZ, RZ, R29 ;  /* 0x000000ffff197224 */ /* 0x000fe400078e001d */
[----:B------:R-:W-:-:S03]  /*ede0*/  IMAD.MOV.U32 R24, RZ, RZ, R20 ;  /* 0x000000ffff187224 */ /* 0x000fc600078e0014 */
[----:B------:R-:W-:Y:S01]  /*edf0*/  LOP3.LUT R25, R25, 0x80000000, R13, 0xb8, !PT ;  /* 0x8000000019197812 */ /* 0x000fe200078eb80d */
[----:B------:R-:W-:Y:S05]  /*ee00*/  BRA `(.L_x_36298) ;  /* 0x0000006000007947 */ /* 0x000fea0003800000 */
.L_x_36297:
[----:B------:R-:W0:-:S06]  /*ee10*/  DSETP.GTU.AND P0, PT, R16, +INF , PT ;  /* 0x7ff000001000742a */ /* 0x000e0c0003f0c000 */
[----:B0-----:R-:W0:-:S14]  /*ee20*/  DSETP.LE.AND P0, PT, R20, +INF , !P0 ;  /* 0x7ff000001400742a */ /* 0x001e1c0004703000 */
[----:B0-----:R-:W0:-:S04]  /*ee30*/  @P0 DSETP.NEU.AND P2, PT, R20, +INF , PT ;  /* 0x7ff000001400042a */ /* 0x001e080003f4d000 */
[----:B------:R1:W2:-:S06]  /*ee40*/  @!P0 DADD R24, R10, R12 ;  /* 0x000000000a188229 */ /* 0x00028c000000000c */
[----:B0-----:R-:W-:Y:S02]  /*ee50*/  @P0 FSEL R24, R12, RZ, P2 ;  /* 0x000000ff0c180208 */ /* 0x001fe40001000000 */
[----:B------:R-:W-:Y:S02]  /*ee60*/  @P0 FSEL R25, R13, -QNAN , P2 ;  /* 0xfff800000d190808 */ /* 0x000fe40001000000 */
.L_x_36298:
[----:B-12---:R-:W-:Y:S05]  /*ee70*/  BSYNC B0 ;  /* 0x0000000000007941 */ /* 0x006fea0003800000 */
.L_x_36296:
[----:B------:R-:W0:-:S06]  /*ee80*/  DSETP.GEU.AND P0, PT, R24, RZ, PT ;  /* 0x000000ff1800722a */ /* 0x000e0c0003f0e000 */
[----:B0-----:R-:W0:-:S04]  /*ee90*/  DSETP.LT.XOR P0, PT, R10, RZ, !P0 ;  /* 0x000000ff0a00722a */ /* 0x001e080004701800 */
[----:B------:R-:W-:-:S04]  /*eea0*/  DADD R10, R24, R10 ;  /* 0x00000000180a7229 */ /* 0x000fc8000000000a */
[----:B0-----:R-:W0:-:S06]  /*eeb0*/  DSETP.NEU.AND P0, PT, R24, RZ, P0 ;  /* 0x000000ff1800722a */ /* 0x001e0c000070d000 */
[----:B0-----:R-:W-:Y:S02]  /*eec0*/  FSEL R10, R10, R24, P0 ;  /* 0x000000180a0a7208 */ /* 0x001fe40000000000 */
[----:B------:R-:W-:Y:S02]  /*eed0*/  FSEL R11, R11, R25, P0 ;  /* 0x000000190b0b7208 */ /* 0x000fe40000000000 */
.L_x_36295:
[----:B------:R-:W-:Y:S05]  /*eee0*/  BSYNC B1 ;  /* 0x0000000000017941 */ /* 0x000fea0003800000 */
.L_x_36294:
        /* <DEDUP_REMOVED lines=43> */
.L_x_36320:
        /* <DEDUP_REMOVED lines=12> */
.L_x_36319:
[----:B------:R-:W-:Y:S05]  /*f260*/  BSYNC B2 ;  /* 0x0000000000027941 */ /* 0x000fea0003800000 */
.L_x_36318:
        /* <DEDUP_REMOVED lines=13> */
.L_x_36326:
        /* <DEDUP_REMOVED lines=33> */
.L_x_36325:
[----:B------:R-:W-:Y:S02]  /*f550*/  IMAD.MOV.U32 R17, RZ, RZ, R28 ;  /* 0x000000ffff117224 */ /* 0x000fe400078e001c */
.L_x_36324:
[----:B------:R-:W-:Y:S05]  /*f560*/  BSYNC B3 ;  /* 0x0000000000037941 */ /* 0x000fea0003800000 */
.L_x_36323:
[----:B------:R-:W-:-:S13]  /*f570*/  ISETP.GE.U32.AND P0, PT, R24, 0xc, PT ;  /* 0x0000000c1800780c */ /* 0x000fda0003f06070 */
[----:B------:R-:W-:Y:S05]  /*f580*/  @!P0 BRA `(.L_x_36322) ;  /* 0x0000078000008947 */ /* 0x000fea0003800000 */
[----:B------:R-:W-:Y:S01]  /*f590*/  BSSY B3, `(.L_x_36327) ;  /* 0x0000075000037945 */ /* 0x000fe20003800000 */
[----:B------:R-:W-:Y:S02]  /*f5a0*/  IADD3 R17, R21, 0x10, RZ ;  /* 0x0000001015117810 */ /* 0x000fe40007ffe0ff */
.L_x_36328:
        /* <DEDUP_REMOVED lines=116> */
.L_x_36327:
[----:B------:R-:W-:Y:S02]  /*fcf0*/  IMAD.MOV.U32 R17, RZ, RZ, R21 ;  /* 0x000000ffff117224 */ /* 0x000fe400078e0015 */
[----:B------:R-:W-:Y:S02]  /*fd00*/  IMAD.MOV.U32 R33, RZ, RZ, R24 ;  /* 0x000000ffff217224 */ /* 0x000fe400078e0018 */
.L_x_36322:
[----:B------:R-:W-:Y:S05]  /*fd10*/  BSYNC B2 ;  /* 0x0000000000027941 */ /* 0x000fea0003800000 */
.L_x_36321:
        /* <DEDUP_REMOVED lines=21> */
.L_x_36330:
[----:B------:R-:W-:Y:S05]  /*fe70*/  BSYNC B2 ;  /* 0x0000000000027941 */ /* 0x000fea0003800000 */
.L_x_36329:
[----:B------:R-:W-:Y:S02]  /*fe80*/  IMAD.MOV.U32 R17, RZ, RZ, R25 ;  /* 0x000000ffff117224 */ /* 0x000fe400078e0019 */
[----:B------:R-:W-:-:S03]  /*fe90*/  IMAD.MOV.U32 R16, RZ, RZ, R20 ;  /* 0x000000ffff107224 */ /* 0x000fc600078e0014 */
[----:B------:R-:W-:Y:S01]  /*fea0*/  LOP3.LUT R17, R17, 0x80000000, R9, 0xb8, !PT ;  /* 0x8000000011117812 */ /* 0x000fe200078eb809 */
[----:B------:R-:W-:Y:S05]  /*feb0*/  BRA `(.L_x_36317) ;  /* 0x0000006000007947 */ /* 0x000fea0003800000 */
.L_x_36316:
[----:B------:R-:W0:-:S06]  /*fec0*/  DSETP.GTU.AND P0, PT, R12, +INF , PT ;  /* 0x7ff000000c00742a */ /* 0x000e0c0003f0c000 */
[----:B0-----:R-:W0:-:S14]  /*fed0*/  DSETP.LE.AND P0, PT, R20, +INF , !P0 ;  /* 0x7ff000001400742a */ /* 0x001e1c0004703000 */
[----:B0-----:R-:W0:-:S04]  /*fee0*/  @P0 DSETP.NEU.AND P2, PT, R20, +INF , PT ;  /* 0x7ff000001400042a */ /* 0x001e080003f4d000 */
[----:B------:R1:W2:-:S06]  /*fef0*/  @!P0 DADD R16, R6, R8 ;  /* 0x0000000006108229 */ /* 0x00028c0000000008 */
[----:B0-----:R-:W-:Y:S02]  /*ff00*/  @P0 FSEL R16, R8, RZ, P2 ;  /* 0x000000ff08100208 */ /* 0x001fe40001000000 */
[----:B------:R-:W-:Y:S02]  /*ff10*/  @P0 FSEL R17, R9, -QNAN , P2 ;  /* 0xfff8000009110808 */ /* 0x000fe40001000000 */
.L_x_36317:
[----:B-12---:R-:W-:Y:S05]  /*ff20*/  BSYNC B0 ;  /* 0x0000000000007941 */ /* 0x006fea0003800000 */
.L_x_36315:
[----:B------:R-:W0:-:S06]  /*ff30*/  DSETP.GEU.AND P0, PT, R16, RZ, PT ;  /* 0x000000ff1000722a */ /* 0x000e0c0003f0e000 */
[----:B0-----:R-:W0:-:S04]  /*ff40*/  DSETP.LT.XOR P0, PT, R6, RZ, !P0 ;  /* 0x000000ff0600722a */ /* 0x001e080004701800 */
[----:B------:R-:W-:-:S04]  /*ff50*/  DADD R6, R16, R6 ;  /* 0x0000000010067229 */ /* 0x000fc80000000006 */
[----:B0-----:R-:W0:-:S06]  /*ff60*/  DSETP.NEU.AND P0, PT, R16, RZ, P0 ;  /* 0x000000ff1000722a */ /* 0x001e0c000070d000 */
[----:B0-----:R-:W-:Y:S02]  /*ff70*/  FSEL R8, R6, R16, P0 ;  /* 0x0000001006087208 */ /* 0x001fe40000000000 */
[----:B------:R-:W-:Y:S02]  /*ff80*/  FSEL R9, R7, R17, P0 ;  /* 0x0000001107097208 */ /* 0x000fe40000000000 */
.L_x_36314:
[----:B------:R-:W-:Y:S05]  /*ff90*/  BSYNC B1 ;  /* 0x0000000000017941 */ /* 0x000fea0003800000 */
.L_x_36313:
        /* <DEDUP_REMOVED lines=43> */
.L_x_36338:
        /* <DEDUP_REMOVED lines=12> */
.L_x_36337:
[----:B------:R-:W-:Y:S05]  /*10310*/  BSYNC B2 ;  /* 0x0000000000027941 */ /* 0x000fea0003800000 */
.L_x_36336:
        /* <DEDUP_REMOVED lines=13> */
.L_x_36344:
        /* <DEDUP_REMOVED lines=33> */
.L_x_36343:
[----:B------:R-:W-:Y:S02]  /*10600*/  IMAD.MOV.U32 R17, RZ, RZ, R25 ;  /* 0x000000ffff117224 */ /* 0x000fe400078e0019 */
.L_x_36342:
[----:B------:R-:W-:Y:S05]  /*10610*/  BSYNC B3 ;  /* 0x0000000000037941 */ /* 0x000fea0003800000 */
.L_x_36341:
[----:B------:R-:W-:-:S13]  /*10620*/  ISETP.GE.U32.AND P0, PT, R20, 0xc, PT ;  /* 0x0000000c1400780c */ /* 0x000fda0003f06070 */
[----:B------:R-:W-:Y:S05]  /*10630*/  @!P0 BRA `(.L_x_36340) ;  /* 0x0000077000008947 */ /* 0x000fea0003800000 */
[----:B------:R-:W-:Y:S01]  /*10640*/  BSSY B3, `(.L_x_36345) ;  /* 0x0000075000037945 */ /* 0x000fe20003800000 */
[----:B------:R-:W-:Y:S02]  /*10650*/  IADD3 R16, R16, 0x10, RZ ;  /* 0x0000001010107810 */ /* 0x000fe40007ffe0ff */
.L_x_36346:
        /* <DEDUP_REMOVED lines=116> */
.L_x_36345:
[----:B------:R-:W-:Y:S02]  /*10da0*/  IMAD.MOV.U32 R28, RZ, RZ, R20 ;  /* 0x000000ffff1c7224 */ /* 0x000fe400078e0014 */
.L_x_36340:
[----:B------:R-:W-:Y:S05]  /*10db0*/  BSYNC B2 ;  /* 0x0000000000027941 */ /* 0x000fea0003800000 */
.L_x_36339:
        /* <DEDUP_REMOVED lines=21> */
.L_x_36348:
[----:B------:R-:W-:Y:S05]  /*10f10*/  BSYNC B2 ;  /* 0x0000000000027941 */ /* 0x000fea0003800000 */
.L_x_36347:
[----:B------:R-:W-:Y:S02]  /*10f20*/  IMAD.MOV.U32 R13, RZ, RZ, R21 ;  /* 0x000000ffff0d7224 */ /* 0x000fe400078e0015 */
[----:B------:R-:W-:-:S03]  /*10f30*/  IMAD.MOV.U32 R12, RZ, RZ, R16 ;  /* 0x000000ffff0c7224 */ /* 0x000fc600078e0010 */
[----:B------:R-:W-:Y:S01]  /*10f40*/  LOP3.LUT R13, R13, 0x80000000, R5, 0xb8, !PT ;  /* 0x800000000d0d7812 */ /* 0x000fe200078eb805 */
[----:B------:R-:W-:Y:S05]  /*10f50*/  BRA `(.L_x_36335) ;  /* 0x0000006000007947 */ /* 0x000fea0003800000 */
.L_x_36334:
[----:B------:R-:W0:-:S06]  /*10f60*/  DSETP.GTU.AND P0, PT, R6, +INF , PT ;  /* 0x7ff000000600742a */ /* 0x000e0c0003f0c000 */
[----:B0-----:R-:W0:-:S14]  /*10f70*/  DSETP.LE.AND P0, PT, R16, +INF , !P0 ;  /* 0x7ff000001000742a */ /* 0x001e1c0004703000 */
[----:B0-----:R-:W0:-:S04]  /*10f80*/  @P0 DSETP.NEU.AND P2, PT, R16, +INF , PT ;  /* 0x7ff000001000042a */ /* 0x001e080003f4d000 */
[----:B------:R1:W2:-:S06]  /*10f90*/  @!P0 DADD R12, R2, R4 ;  /* 0x00000000020c8229 */ /* 0x00028c0000000004 */
[----:B0-----:R-:W-:Y:S02]  /*10fa0*/  @P0 FSEL R12, R4, RZ, P2 ;  /* 0x000000ff040c0208 */ /* 0x001fe40001000000 */
[----:B------:R-:W-:Y:S02]  /*10fb0*/  @P0 FSEL R13, R5, -QNAN , P2 ;  /* 0xfff80000050d0808 */ /* 0x000fe40001000000 */
.L_x_36335:
[----:B-12---:R-:W-:Y:S05]  /*10fc0*/  BSYNC B0 ;  /* 0x0000000000007941 */ /* 0x006fea0003800000 */
.L_x_36333:
[----:B------:R-:W0:-:S06]  /*10fd0*/  DSETP.GEU.AND P0, PT, R12, RZ, PT ;  /* 0x000000ff0c00722a */ /* 0x000e0c0003f0e000 */
[----:B0-----:R-:W0:-:S04]  /*10fe0*/  DSETP.LT.XOR P0, PT, R2, RZ, !P0 ;  /* 0x000000ff0200722a */ /* 0x001e080004701800 */
[----:B------:R-:W-:-:S04]  /*10ff0*/  DADD R2, R12, R2 ;  /* 0x000000000c027229 */ /* 0x000fc80000000002 */
[----:B0-----:R-:W0:-:S06]  /*11000*/  DSETP.NEU.AND P0, PT, R12, RZ, P0 ;  /* 0x000000ff0c00722a */ /* 0x001e0c000070d000 */
[----:B0-----:R-:W-:Y:S02]  /*11010*/  FSEL R2, R2, R12, P0 ;  /* 0x0000000c02027208 */ /* 0x001fe40000000000 */
[----:B------:R-:W-:Y:S02]  /*11020*/  FSEL R3, R3, R13, P0 ;  /* 0x0000000d03037208 */ /* 0x000fe40000000000 */
.L_x_36332:
[----:B------:R-:W-:Y:S05]  /*11030*/  BSYNC B1 ;  /* 0x0000000000017941 */ /* 0x000fea0003800000 */
.L_x_36331:
        /* <DEDUP_REMOVED lines=21> */
.L_x_36351:
[----:B------:R-:W-:-:S13]  /*11190*/  ISETP.GE.AND P0, PT, R0, UR4, PT ;  /* 0x0000000400007c0c */ /* 0x000fda000bf06270 */
[----:B------:R-:W-:Y:S05]  /*111a0*/  @P0 BRA `(.L_x_36353) ;  /* 0x000000c000000947 */ /* 0x000fea0003800000 */
[C---:B0-----:R-:W-:Y:S01]  /*111b0*/  IADD3 R4, R0.reuse, UR8, RZ ;  /* 0x0000000800047c10 */ /* 0x041fe2000fffe0ff */
[----:B------:R-:W-:Y:S01]  /*111c0*/  IMAD.MOV.U32 R5, RZ, RZ, 0x8 ;  /* 0x00000008ff057424 */ /* 0x000fe200078e00ff */
[----:B------:R-:W-:-:S03]  /*111d0*/  IADD3 R0, R0, 0x80, RZ ;  /* 0x0000008000007810 */ /* 0x000fc60007ffe0ff */
[----:B------:R-:W-:-:S05]  /*111e0*/  IMAD.WIDE.U32 R4, R4, R5, c[0x0][0x168] ;  /* 0x00005a0004047625 */ /* 0x000fca00078e0005 */
[----:B------:R0:W-:Y:S02]  /*111f0*/  STG.E.64 [R4.64], R18 ;  /* 0x0000001204007986 */ /* 0x0001e4000c101b0a */
.L_x_36352:
[----:B------:R-:W-:-:S13]  /*11200*/  ISETP.GE.AND P0, PT, R0, UR4, PT ;  /* 0x0000000400007c0c */ /* 0x000fda000bf06270 */
[----:B------:R-:W-:Y:S05]  /*11210*/  @P0 BRA `(.L_x_36354) ;  /* 0x000000d000000947 */ /* 0x000fea0003800000 */
[C---:B0-----:R-:W-:Y:S01]  /*11220*/  IADD3 R4, R0.reuse, UR8, RZ ;  /* 0x0000000800047c10 */ /* 0x041fe2000fffe0ff */
[----:B------:R-:W-:Y:S01]  /*11230*/  IMAD.MOV.U32 R5, RZ, RZ, 0x8 ;  /* 0x00000008ff057424 */ /* 0x000fe200078e00ff */
[----:B------:R-:W-:-:S03]  /*11240*/  IADD3 R0, R0, 0x80, RZ ;  /* 0x0000008000007810 */ /* 0x000fc60007ffe0ff */
[----:B------:R-:W-:-:S05]  /*11250*/  IMAD.WIDE.U32 R4, R4, R5, c[0x0][0x168] ;  /* 0x00005a0004047625 */ /* 0x000fca00078e0005 */
[----:B------:R0:W-:Y:S02]  /*11260*/  STG.E.64 [R4.64], R14 ;  /* 0x0000000e04007986 */ /* 0x0001e4000c101b0a */
.L_x_36353:
        /* <DEDUP_REMOVED lines=8> */
.L_x_36354:
[----:B------:R-:W-:Y:S05]  /*112f0*/  BSYNC B1 ;  /* 0x0000000000017941 */ /* 0x000fea0003800000 */
.L_x_36350:
[----:B------:R-:W-:-:S13]  /*11300*/  ISETP.GE.AND P0, PT, R0, UR4, PT ;  /* 0x0000000400007c0c */ /* 0x000fda000bf06270 */
[C---:B0-----:R-:W-:Y:S01]  /*11310*/  @!P0 IADD3 R4, R0.reuse, UR8, RZ ;  /* 0x0000000800048c10 */ /* 0x041fe2000fffe0ff */
[----:B------:R-:W-:Y:S01]  /*11320*/  @!P0 IMAD.MOV.U32 R5, RZ, RZ, 0x8 ;  /* 0x00000008ff058424 */ /* 0x000fe200078e00ff */
[----:B------:R-:W-:-:S03]  /*11330*/  @!P0 IADD3 R0, R0, 0x80, RZ ;  /* 0x0000008000008810 */ /* 0x000fc60007ffe0ff */
[----:B------:R-:W-:-:S05]  /*11340*/  @!P0 IMAD.WIDE.U32 R4, R4, R5, c[0x0][0x168] ;  /* 0x00005a0004048625 */ /* 0x000fca00078e0005 */
[----:B------:R0:W-:Y:S02]  /*11350*/  @!P0 STG.E.64 [R4.64], R8 ;  /* 0x0000000804008986 */ /* 0x0001e4000c101b0a */
.L_x_36355:
[----:B------:R-:W-:Y:S05]  /*11360*/  BSYNC B0 ;  /* 0x0000000000007941 */ /* 0x000fea0003800000 */
.L_x_36349:
        /* <DEDUP_REMOVED lines=8> */
.L_x_36356:
        /* <DEDUP_REMOVED lines=9> */
.L_x_50773:


//--------------------- .text._ZN2at6native29vectorized_elementwise_kernelILi4ENS0_13BinaryFunctorIdddZZZNS0_21remainder_kernel_cudaERNS_18TensorIteratorBaseEENKUlvE0_clEvENKUlvE_clEvEUlddE_EESt5arrayIPcLm3EEEEviT0_T1_ --------------------------
	.section	.text._ZN2at6native29vectorized_elementwise_kernelILi4ENS0_13BinaryFunctorIdddZZZNS0_21remainder_kernel_cudaERNS_18TensorIteratorBaseEENKUlvE0_clEvENKUlvE_clEvEUlddE_EESt5arrayIPcLm3EEEEviT0_T1_,"ax",@progbits
	.sectioninfo	@"SHI_REGISTERS=48"
	.align	128
        .global         _ZN2at6native29vectorized_elementwise_kernelILi4ENS0_13BinaryFunctorIdddZZZNS0_21remainder_kernel_cudaERNS_18TensorIteratorBaseEENKUlvE0_clEvENKUlvE_clEvEUlddE_EESt5arrayIPcLm3EEEEviT0_T1_
        .type           _ZN2at6native29vectorized_elementwise_kernelILi4ENS0_13BinaryFunctorIdddZZZNS0_21remainder_kernel_cudaERNS_18TensorIteratorBaseEENKUlvE0_clEvENKUlvE_clEvEUlddE_EESt5arrayIPcLm3EEEEviT0_T1_,@function
        .size           _ZN2at6native29vectorized_elementwise_kernelILi4ENS0_13BinaryFunctorIdddZZZNS0_21remainder_kernel_cudaERNS_18TensorIteratorBaseEENKUlvE0_clEvENKUlvE_clEvEUlddE_EESt5arrayIPcLm3EEEEviT0_T1_,(.L_x_50774 - _ZN2at6native29vectorized_elementwise_kernelILi4ENS0_13BinaryFunctorIdddZZZNS0_21remainder_kernel_cudaERNS_18TensorIteratorBaseEENKUlvE0_clEvENKUlvE_clEvEUlddE_EESt5arrayIPcLm3EEEEviT0_T1_)
        .other          _ZN2at6native29vectorized_elementwise_kernelILi4ENS0_13BinaryFunctorIdddZZZNS0_21remainder_kernel_cudaERNS_18TensorIteratorBaseEENKUlvE0_clEvENKUlvE_clEvEUlddE_EESt5arrayIPcLm3EEEEviT0_T1_,@"STO_CUDA_ENTRY STV_DEFAULT"
_ZN2at6native29vectorized_elementwise_kernelILi4ENS0_13BinaryFunctorIdddZZZNS0_21remainder_kernel_cudaERNS_18TensorIteratorBaseEENKUlvE0_clEvENKUlvE_clEvEUlddE_EESt5arrayIPcLm3EEEEviT0_T1_:
.text._ZN2at6native29vectorized_elementwise_kernelILi4ENS0_13BinaryFunctorIdddZZZNS0_21remainder_kernel_cudaERNS_18TensorIteratorBaseEENKUlvE0_clEvENKUlvE_clEvEUlddE_EESt5arrayIPcLm3EEEEviT0_T1_:
        /* <DEDUP_REMOVED lines=69> */
.L_x_36364:
        /* <DEDUP_REMOVED lines=12> */
.L_x_36363:
[----:B------:R-:W-:Y:S02]  /*0510*/  IMAD.MOV.U32 R38, RZ, RZ, R43 ;  /* 0x000000ffff267224 */ /* 0x000fe400078e002b */
[----:B------:R-:W-:Y:S02]  /*0520*/  IMAD.MOV.U32 R43, RZ, RZ, R44 ;  /* 0x000000ffff2b7224 */ /* 0x000fe400078e002c */
.L_x_36362:
[----:B------:R-:W-:Y:S05]  /*0530*/  BSYNC B1 ;  /* 0x0000000000017941 */ /* 0x000fea0003800000 */
.L_x_36361:
        /* <DEDUP_REMOVED lines=13> */
.L_x_36370:
        /* <DEDUP_REMOVED lines=33> */
.L_x_36369:
[----:B------:R-:W-:Y:S02]  /*0820*/  IMAD.MOV.U32 R38, RZ, RZ, R43 ;  /* 0x000000ffff267224 */ /* 0x000fe400078e002b */
[----:B------:R-:W-:Y:S02]  /*0830*/  IMAD.MOV.U32 R43, RZ, RZ, R44 ;  /* 0x000000ffff2b7224 */ /* 0x000fe400078e002c */
.L_x_36368:
[----:B------:R-:W-:Y:S05]  /*0840*/  BSYNC B2 ;  /* 0x0000000000027941 */ /* 0x000fea0003800000 */
.L_x_36367:
[----:B------:R-:W-:-:S13]  /*0850*/  ISETP.GE.U32.AND P0, PT, R41, 0xc, PT ;  /* 0x0000000c2900780c */ /* 0x000fda0003f06070 */
[----:B------:R-:W-:Y:S05]  /*0860*/  @!P0 BRA `(.L_x_36366) ;  /* 0x0000076000008947 */ /* 0x000fea0003800000 */
[----:B------:R-:W-:Y:S01]  /*0870*/  BSSY B2, `(.L_x_36366) ;  /* 0x0000075000027945 */ /* 0x000fe20003800000 */
[----:B------:R-:W-:Y:S02]  /*0880*/  IADD3 R42, R42, 0x10, RZ ;  /* 0x000000102a2a7810 */ /* 0x000fe40007ffe0ff */
.L_x_36371:
        /* <DEDUP_REMOVED lines=116> */
.L_x_36366:
[----:B------:R-:W-:Y:S05]  /*0fd0*/  BSYNC B1 ;  /* 0x0000000000017941 */ /* 0x000fea0003800000 */
.L_x_36365:
        /* <DEDUP_REMOVED lines=19> */
.L_x_36373:
[----:B------:R-:W-:Y:S05]  /*1110*/  BSYNC B1 ;  /* 0x0000000000017941 */ /* 0x000fea0003800000 */
.L_x_36372:
[----:B------:R-:W-:Y:S02]  /*1120*/  IMAD.MOV.U32 R37, RZ, RZ, R41 ;  /* 0x000000ffff257224 */ /* 0x000fe400078e0029 */
[----:B------:R-:W-:-:S03]  /*1130*/  IMAD.MOV.U32 R36, RZ, RZ, R40 ;  /* 0x000000ffff247224 */ /* 0x000fc600078e0028 */
[----:B------:R-:W-:Y:S01]  /*1140*/  LOP3.LUT R37, R37, 0x80000000, R29, 0xb8, !PT ;  /* 0x8000000025257812 */ /* 0x000fe200078eb81d */
[----:B------:R-:W-:Y:S05]  /*1150*/  BRA `(.L_x_36360) ;  /* 0x0000006000007947 */ /* 0x000fea0003800000 */
.L_x_36359:
[----:B0-----:R-:W0:-:S06]  /*1160*/  DSETP.GTU.AND P0, PT, R2, +INF , PT ;  /* 0x7ff000000200742a */ /* 0x001e0c0003f0c000 */
[----:B0-----:R-:W0:-:S14]  /*1170*/  DSETP.LE.AND P0, PT, R38, +INF , !P0 ;  /* 0x7ff000002600742a */ /* 0x001e1c0004703000 */
[----:B0-----:R-:W0:-:S04]  /*1180*/  @P0 DSETP.NEU.AND P1, PT, R38, +INF , PT ;  /* 0x7ff000002600042a */ /* 0x001e080003f2d000 */
[----:B------:R1:W2:-:S06]  /*1190*/  @!P0 DADD R36, R28, R32 ;  /* 0x000000001c248229 */ /* 0x00028c0000000020 */
[----:B0-----:R-:W-:Y:S02]  /*11a0*/  @P0 FSEL R36, R28, RZ, P1 ;  /* 0x000000ff1c240208 */ /* 0x001fe40000800000 */
[----:B------:R-:W-:Y:S02]  /*11b0*/  @P0 FSEL R37, R29, -QNAN , P1 ;  /* 0xfff800001d250808 */ /* 0x000fe40000800000 */
.L_x_36360:
[----:B-12---:R-:W-:Y:S05]  /*11c0*/  BSYNC B0 ;  /* 0x0000000000007941 */ /* 0x006fea0003800000 */
.L_x_36358:
        /* <DEDUP_REMOVED lines=46> */
.L_x_36380:
        /* <DEDUP_REMOVED lines=12> */
.L_x_36379:
[----:B------:R-:W-:Y:S02]  /*1570*/  IMAD.MOV.U32 R36, RZ, RZ, R41 ;  /* 0x000000ffff247224 */ /* 0x000fe400078e0029 */
[----:B------:R-:W-:Y:S02]  /*1580*/  IMAD.MOV.U32 R41, RZ, RZ, R42 ;  /* 0x000000ffff297224 */ /* 0x000fe400078e002a */
.L_x_36378:
[----:B------:R-:W-:Y:S05]  /*1590*/  BSYNC B1 ;  /* 0x0000000000017941 */ /* 0x000fea0003800000 */
.L_x_36377:
        /* <DEDUP_REMOVED lines=13> */
.L_x_36386:
        /* <DEDUP_REMOVED lines=33> */
.L_x_36385:
[----:B------:R-:W-:Y:S02]  /*1880*/  IMAD.MOV.U32 R36, RZ, RZ, R41 ;  /* 0x000000ffff247224 */ /* 0x000fe400078e0029 */
[----:B------:R-:W-:Y:S02]  /*1890*/  IMAD.MOV.U32 R41, RZ, RZ, R42 ;  /* 0x000000ffff297224 */ /* 0x000fe400078e002a */
.L_x_36384:
[----:B------:R-:W-:Y:S05]  /*18a0*/  BSYNC B2 ;  /* 0x0000000000027941 */ /* 0x000fea0003800000 */
.L_x_36383:
[----:B------:R-:W-:-:S13]  /*18b0*/  ISETP.GE.U32.AND P0, PT, R39, 0xc, PT ;  /* 0x0000000c2700780c */ /* 0x000fda0003f06070 */
[----:B------:R-:W-:Y:S05]  /*18c0*/  @!P0 BRA `(.L_x_36382) ;  /* 0x0000076000008947 */ /* 0x000fea0003800000 */
[----:B------:R-:W-:Y:S01]  /*18d0*/  BSSY B2, `(.L_x_36382) ;  /* 0x0000075000027945 */ /* 0x000fe20003800000 */
[----:B------:R-:W-:Y:S02]  /*18e0*/  IADD3 R40, R40, 0x10, RZ ;  /* 0x0000001028287810 */ /* 0x000fe40007ffe0ff */
.L_x_36387:
        /* <DEDUP_REMOVED lines=116> */
.L_x_36382:
[----:B------:R-:W-:Y:S05]  /*2030*/  BSYNC B1 ;  /* 0x0000000000017941 */ /* 0x000fea0003800000 */
.L_x_36381:
        /* <DEDUP_REMOVED lines=19> */
.L_x_36389:
[----:B------:R-:W-:Y:S05]  /*2170*/  BSYNC B1 ;  /* 0x0000000000017941 */ /* 0x000fea0003800000 */
.L_x_36388:
[----:B------:R-:W-:Y:S02]  /*2180*/  IMAD.MOV.U32 R33, RZ, RZ, R39 ;  /* 0x000000ffff217224 */ /* 0x000fe400078e0027 */
[----:B------:R-:W-:-:S03]  /*2190*/  IMAD.MOV.U32 R32, RZ, RZ, R38 ;  /* 0x000000ffff207224 */ /* 0x000fc600078e0026 */
[----:B------:R-:W-:Y:S01]  /*21a0*/  LOP3.LUT R33, R33, 0x80000000, R31, 0xb8, !PT ;  /* 0x8000000021217812 */ /* 0x000fe200078eb81f */
[----:B------:R-:W-:Y:S05]  /*21b0*/  BRA `(.L_x_36376) ;  /* 0x0000006000007947 */ /* 0x000fea0003800000 */
.L_x_36375:
[----:B------:R-:W0:-:S06]  /*21c0*/  DSETP.GTU.AND P0, PT, R28, +INF , PT ;  /* 0x7ff000001c00742a */ /* 0x000e0c0003f0c000 */
[----:B0-----:R-:W0:-:S14]  /*21d0*/  DSETP.LE.AND P0, PT, R36, +INF , !P0 ;  /* 0x7ff000002400742a */ /* 0x001e1c0004703000 */
[----:B0-----:R-:W0:-:S04]  /*21e0*/  @P0 DSETP.NEU.AND P1, PT, R36, +INF , PT ;  /* 0x7ff000002400042a */ /* 0x001e080003f2d000 */
[----:B------:R1:W2:-:S06]  /*21f0*/  @!P0 DADD R32, R30, R34 ;  /* 0x000000001e208229 */ /* 0x00028c0000000022 */
[----:B0-----:R-:W-:Y:S02]  /*2200*/  @P0 FSEL R32, R30, RZ, P1 ;  /* 0x000000ff1e200208 */ /* 0x001fe40000800000 */
[----:B------:R-:W-:Y:S02]  /*2210*/  @P0 FSEL R33, R31, -QNAN , P1 ;  /* 0xfff800001f210808 */ /* 0x000fe40000800000 */
.L_x_36376:
[----:B-12---:R-:W-:Y:S05]  /*2220*/  BSYNC B0 ;  /* 0x0000000000007941 */ /* 0x006fea0003800000 */
.L_x_36374:
        /* <DEDUP_REMOVED lines=45> */
.L_x_36396:
        /* <DEDUP_REMOVED lines=12> */
.L_x_36395:
[----:B------:R-:W-:Y:S02]  /*25c0*/  IMAD.MOV.U32 R38, RZ, RZ, R39 ;  /* 0x000000ffff267224 */ /* 0x000fe400078e0027 */
.L_x_36394:
[----:B------:R-:W-:Y:S05]  /*25d0*/  BSYNC B1 ;  /* 0x0000000000017941 */ /* 0x000fea0003800000 */
.L_x_36393:
        /* <DEDUP_REMOVED lines=13> */
.L_x_36402:
        /* <DEDUP_REMOVED lines=33> */
.L_x_36401:
[----:B------:R-:W-:Y:S02]  /*28c0*/  IMAD.MOV.U32 R38, RZ, RZ, R39 ;  /* 0x000000ffff267224 */ /* 0x000fe400078e0027 */
[----:B------:R-:W-:Y:S02]  /*28d0*/  IMAD.MOV.U32 R41, RZ, RZ, R40 ;  /* 0x000000ffff297224 */ /* 0x000fe400078e0028 */
.L_x_36400:
[----:B------:R-:W-:Y:S05]  /*28e0*/  BSYNC B2 ;  /* 0x0000000000027941 */ /* 0x000fea0003800000 */
.L_x_36399:
[----:B------:R-:W-:-:S13]  /*28f0*/  ISETP.GE.U32.AND P0, PT, R37, 0xc, PT ;  /* 0x0000000c2500780c */ /* 0x000fda0003f06070 */
[----:B------:R-:W-:Y:S05]  /*2900*/  @!P0 BRA `(.L_x_36398) ;  /* 0x0000077000008947 */ /* 0x000fea0003800000 */
[----:B------:R-:W-:Y:S01]  /*2910*/  BSSY B2, `(.L_x_36403) ;  /* 0x0000075000027945 */ /* 0x000fe20003800000 */
[----:B------:R-:W-:Y:S02]  /*2920*/  IADD3 R35, R35, 0x10, RZ ;  /* 0x0000001023237810 */ /* 0x000fe40007ffe0ff */
.L_x_36404:
        /* <DEDUP_REMOVED lines=116> */
.L_x_36403:
[----:B------:R-:W-:Y:S02]  /*3070*/  IMAD.MOV.U32 R41, RZ, RZ, R37 ;  /* 0x000000ffff297224 */ /* 0x000fe400078e0025 */
.L_x_36398:
[----:B------:R-:W-:Y:S05]  /*3080*/  BSYNC B1 ;  /* 0x0000000000017941 */ /* 0x000fea0003800000 */
.L_x_36397:
        /* <DEDUP_REMOVED lines=19> */
.L_x_36406:
[----:B------:R-:W-:Y:S05]  /*31c0*/  BSYNC B1 ;  /* 0x0000000000017941 */ /* 0x000fea0003800000 */
.L_x_36405:
[----:B------:R-:W-:Y:S02]  /*31d0*/  IMAD.MOV.U32 R33, RZ, RZ, R35 ;  /* 0x000000ffff217224 */ /* 0x000fe400078e0023 */
[----:B------:R-:W-:-:S03]  /*31e0*/  IMAD.MOV.U32 R32, RZ, RZ, R34 ;  /* 0x000000ffff207224 */ /* 0x000fc600078e0022 */
[----:B------:R-:W-:Y:S01]  /*31f0*/  LOP3.LUT R33, R33, 0x80000000, R25, 0xb8, !PT ;  /* 0x8000000021217812 */ /* 0x000fe200078eb819 */
[----:B------:R-:W-:Y:S05]  /*3200*/  BRA `(.L_x_36392) ;  /* 0x0000006000007947 */ /* 0x000fea0003800000 */
.L_x_36391:
[----:B------:R-:W0:-:S06]  /*3210*/  DSETP.GTU.AND P0, PT, R30, +INF , PT ;  /* 0x7ff000001e00742a */ /* 0x000e0c0003f0c000 */
[----:B0-----:R-:W0:-:S14]  /*3220*/  DSETP.LE.AND P0, PT, R34, +INF , !P0 ;  /* 0x7ff000002200742a */ /* 0x001e1c0004703000 */
[----:B0-----:R-:W0:-:S04]  /*3230*/  @P0 DSETP.NEU.AND P1, PT, R34, +INF , PT ;  /* 0x7ff000002200042a */ /* 0x001e080003f2d000 */
[----:B------:R1:W2:-:S06]  /*3240*/  @!P0 DADD R32, R24, R12 ;  /* 0x0000000018208229 */ /* 0x00028c000000000c */
[----:B0-----:R-:W-:Y:S02]  /*3250*/  @P0 FSEL R32, R24, RZ, P1 ;  /* 0x000000ff18200208 */ /* 0x001fe40000800000 */
[----:B------:R-:W-:Y:S02]  /*3260*/  @P0 FSEL R33, R25, -QNAN , P1 ;  /* 0xfff8000019210808 */ /* 0x000fe40000800000 */
.L_x_36392:
[----:B-12---:R-:W-:Y:S05]  /*3270*/  BSYNC B0 ;  /* 0x0000000000007941 */ /* 0x006fea0003800000 */
.L_x_36390:
        /* <DEDUP_REMOVED lines=45> */
.L_x_36413:
        /* <DEDUP_REMOVED lines=12> */
.L_x_36412:
[----:B------:R-:W-:Y:S02]  /*3610*/  IMAD.MOV.U32 R34, RZ, RZ, R37 ;  /* 0x000000ffff227224 */ /* 0x000fe400078e0025 */
.L_x_36411:
[----:B------:R-:W-:Y:S05]  /*3620*/  BSYNC B1 ;  /* 0x0000000000017941 */ /* 0x000fea0003800000 */
.L_x_36410:
        /* <DEDUP_REMOVED lines=13> */
.L_x_36419:
        /* <DEDUP_REMOVED lines=33> */
.L_x_36418:
[----:B------:R-:W-:Y:S02]  /*3910*/  IMAD.MOV.U32 R34, RZ, RZ, R37 ;  /* 0x000000ffff227224 */ /* 0x000fe400078e0025 */
[----:B------:R-:W-:Y:S02]  /*3920*/  IMAD.MOV.U32 R39, RZ, RZ, R38 ;  /* 0x000000ffff277224 */ /* 0x000fe400078e0026 */
.L_x_36417:
[----:B------:R-:W-:Y:S05]  /*3930*/  BSYNC B2 ;  /* 0x0000000000027941 */ /* 0x000fea0003800000 */
.L_x_36416:
[----:B------:R-:W-:-:S13]  /*3940*/  ISETP.GE.U32.AND P0, PT, R35, 0xc, PT ;  /* 0x0000000c2300780c */ /* 0x000fda0003f06070 */
[----:B------:R-:W-:Y:S05]  /*3950*/  @!P0 BRA `(.L_x_36415) ;  /* 0x0000077000008947 */ /* 0x000fea0003800000 */
[----:B------:R-:W-:Y:S01]  /*3960*/  BSSY B2, `(.L_x_36420) ;  /* 0x0000075000027945 */ /* 0x000fe20003800000 */
[----:B------:R-:W-:Y:S02]  /*3970*/  IADD3 R33, R33, 0x10, RZ ;  /* 0x0000001021217810 */ /* 0x000fe40007ffe0ff */
.L_x_36421:
        /* <DEDUP_REMOVED lines=116> */
.L_x_36420:
[----:B------:R-:W-:Y:S02]  /*40c0*/  IMAD.MOV.U32 R39, RZ, RZ, R35 ;  /* 0x000000ffff277224 */ /* 0x000fe400078e0023 */
.L_x_36415:
[----:B------:R-:W-:Y:S05]  /*40d0*/  BSYNC B1 ;  /* 0x0000000000017941 */ /* 0x000fea0003800000 */
.L_x_36414:
        /* <DEDUP_REMOVED lines=19> */
.L_x_36423:
[----:B------:R-:W-:Y:S05]  /*4210*/  BSYNC B1 ;  /* 0x0000000000017941 */ /* 0x000fea0003800000 */
.L_x_36422:
[----:B------:R-:W-:Y:S02]  /*4220*/  IMAD.MOV.U32 R31, RZ, RZ, R33 ;  /* 0x000000ffff1f7224 */ /* 0x000fe400078e0021 */
[----:B------:R-:W-:-:S03]  /*4230*/  IMAD.MOV.U32 R30, RZ, RZ, R32 ;  /* 0x000000ffff1e7224 */ /* 0x000fc600078e0020 */
[----:B------:R-:W-:Y:S01]  /*4240*/  LOP3.LUT R31, R31, 0x80000000, R27, 0xb8, !PT ;  /* 0x800000001f1f7812 */ /* 0x000fe200078eb81b */
[----:B------:R-:W-:Y:S05]  /*4250*/  BRA `(.L_x_36409) ;  /* 0x0000006000007947 */ /* 0x000fea0003800000 */
.L_x_36408:
[----:B------:R-:W0:-:S06]  /*4260*/  DSETP.GTU.AND P0, PT, R24, +INF , PT ;  /* 0x7ff000001800742a */ /* 0x000e0c0003f0c000 */
[----:B0-----:R-:W0:-:S14]  /*4270*/  DSETP.LE.AND P0, PT, R32, +INF , !P0 ;  /* 0x7ff000002000742a */ /* 0x001e1c0004703000 */
[----:B0-----:R-:W0:-:S04]  /*4280*/  @P0 DSETP.NEU.AND P1, PT, R32, +INF , PT ;  /* 0x7ff000002000042a */ /* 0x001e080003f2d000 */
[----:B------:R1:W2:-:S06]  /*4290*/  @!P0 DADD R30, R26, R14 ;  /* 0x000000001a1e8229 */ /* 0x00028c000000000e */
[----:B0-----:R-:W-:Y:S02]  /*42a0*/  @P0 FSEL R30, R26, RZ, P1 ;  /* 0x000000ff1a1e0208 */ /* 0x001fe40000800000 */
[----:B------:R-:W-:Y:S02]  /*42b0*/  @P0 FSEL R31, R27, -QNAN , P1 ;  /* 0xfff800001b1f0808 */ /* 0x000fe40000800000 */
.L_x_36409:
[----:B-12---:R-:W-:Y:S05]  /*42c0*/  BSYNC B0 ;  /* 0x0000000000007941 */ /* 0x006fea0003800000 */
.L_x_36407:
        /* <DEDUP_REMOVED lines=45> */
.L_x_36430:
        /* <DEDUP_REMOVED lines=12> */
.L_x_36429:
[----:B------:R-:W-:Y:S02]  /*4660*/  IMAD.MOV.U32 R27, RZ, RZ, R34 ;  /* 0x000000ffff1b7224 */ /* 0x000fe400078e0022 */
.L_x_36428:
[----:B------:R-:W-:Y:S05]  /*4670*/  BSYNC B1 ;  /* 0x0000000000017941 */ /* 0x000fea0003800000 */
.L_x_36427:
        /* <DEDUP_REMOVED lines=13> */
.L_x_36436:
        /* <DEDUP_REMOVED lines=33> */
.L_x_36435:
[----:B------:R-:W-:Y:S02]  /*4960*/  IMAD.MOV.U32 R27, RZ, RZ, R35 ;  /* 0x000000ffff1b7224 */ /* 0x000fe400078e0023 */
.L_x_36434:
[----:B------:R-:W-:Y:S05]  /*4970*/  BSYNC B2 ;  /* 0x0000000000027941 */ /* 0x000fea0003800000 */
.L_x_36433:
[----:B------:R-:W-:-:S13]  /*4980*/  ISETP.GE.U32.AND P0, PT, R34, 0xc, PT ;  /* 0x0000000c2200780c */ /* 0x000fda0003f06070 */
[----:B------:R-:W-:Y:S05]  /*4990*/  @!P0 BRA `(.L_x_36432) ;  /* 0x0000078000008947 */ /* 0x000fea0003800000 */
[----:B------:R-:W-:Y:S01]  /*49a0*/  BSSY B2, `(.L_x_36437) ;  /* 0x0000075000027945 */ /* 0x000fe20003800000 */
[----:B------:R-:W-:Y:S02]  /*49b0*/  IADD3 R27, R32, 0x10, RZ ;  /* 0x00000010201b7810 */ /* 0x000fe40007ffe0ff */
.L_x_36438:
        /* <DEDUP_REMOVED lines=116> */
.L_x_36437:
[----:B------:R-:W-:Y:S02]  /*5100*/  IMAD.MOV.U32 R27, RZ, RZ, R32 ;  /* 0x000000ffff1b7224 */ /* 0x000fe400078e0020 */
[----:B------:R-:W-:Y:S02]  /*5110*/  IMAD.MOV.U32 R36, RZ, RZ, R35 ;  /* 0x000000ffff247224 */ /* 0x000fe400078e0023 */
.L_x_36432:
[----:B------:R-:W-:Y:S05]  /*5120*/  BSYNC B1 ;  /* 0x0000000000017941 */ /* 0x000fea0003800000 */
.L_x_36431:
        /* <DEDUP_REMOVED lines=21> */
.L_x_36440:
[----:B------:R-:W-:Y:S05]  /*5280*/  BSYNC B1 ;  /* 0x0000000000017941 */ /* 0x000fea0003800000 */
.L_x_36439:
[----:B------:R-:W-:Y:S02]  /*5290*/  IMAD.MOV.U32 R31, RZ, RZ, R33 ;  /* 0x000000ffff1f7224 */ /* 0x000fe400078e0021 */
[----:B------:R-:W-:-:S03]  /*52a0*/  IMAD.MOV.U32 R30, RZ, RZ, R26 ;  /* 0x000000ffff1e7224 */ /* 0x000fc600078e001a */
[----:B------:R-:W-:Y:S01]  /*52b0*/  LOP3.LUT R31, R31, 0x80000000, R21, 0xb8, !PT ;  /* 0x800000001f1f7812 */ /* 0x000fe200078eb815 */
[----:B------:R-:W-:Y:S05]  /*52c0*/  BRA `(.L_x_36426) ;  /* 0x0000006000007947 */ /* 0x000fea0003800000 */
.L_x_36425:
[----:B------:R-:W0:-:S06]  /*52d0*/  DSETP.GTU.AND P0, PT, R24, +INF , PT ;  /* 0x7ff000001800742a */ /* 0x000e0c0003f0c000 */
[----:B0-----:R-:W0:-:S14]  /*52e0*/  DSETP.LE.AND P0, PT, R26, +INF , !P0 ;  /* 0x7ff000001a00742a */ /* 0x001e1c0004703000 */
[----:B0-----:R-:W0:-:S04]  /*52f0*/  @P0 DSETP.NEU.AND P1, PT, R26, +INF , PT ;  /* 0x7ff000001a00042a */ /* 0x001e080003f2d000 */
[----:B------:R1:W2:-:S06]  /*5300*/  @!P0 DADD R30, R20, R8 ;  /* 0x00000000141e8229 */ /* 0x00028c0000000008 */
[----:B0-----:R-:W-:Y:S02]  /*5310*/  @P0 FSEL R30, R20, RZ, P1 ;  /* 0x000000ff141e0208 */ /* 0x001fe40000800000 */
[----:B------:R-:W-:Y:S02]  /*5320*/  @P0 FSEL R31, R21, -QNAN , P1 ;  /* 0xfff80000151f0808 */ /* 0x000fe40000800000 */
.L_x_36426:
[----:B-12---:R-:W-:Y:S05]  /*5330*/  BSYNC B0 ;  /* 0x0000000000007941 */ /* 0x006fea0003800000 */
.L_x_36424:
        /* <DEDUP_REMOVED lines=45> */
.L_x_36447:
        /* <DEDUP_REMOVED lines=12> */
.L_x_36446:
[----:B------:R-:W-:Y:S02]  /*56d0*/  IMAD.MOV.U32 R25, RZ, RZ, R32 ;  /* 0x000000ffff197224 */ /* 0x000fe400078e0020 */
.L_x_36445:
[----:B------:R-:W-:Y:S05]  /*56e0*/  BSYNC B1 ;  /* 0x0000000000017941 */ /* 0x000fea0003800000 */
.L_x_36444:
        /* <DEDUP_REMOVED lines=13> */
.L_x_36453:
        /* <DEDUP_REMOVED lines=33> */
.L_x_36452:
[----:B------:R-:W-:Y:S02]  /*59d0*/  IMAD.MOV.U32 R25, RZ, RZ, R33 ;  /* 0x000000ffff197224 */ /* 0x000fe400078e0021 */
.L_x_36451:
[----:B------:R-:W-:Y:S05]  /*59e0*/  BSYNC B2 ;  /* 0x0000000000027941 */ /* 0x000fea0003800000 */
.L_x_36450:
[----:B------:R-:W-:-:S13]  /*59f0*/  ISETP.GE.U32.AND P0, PT, R32, 0xc, PT ;  /* 0x0000000c2000780c */ /* 0x000fda0003f06070 */
[----:B------:R-:W-:Y:S05]  /*5a00*/  @!P0 BRA `(.L_x_36449) ;  /* 0x0000078000008947 */ /* 0x000fea0003800000 */
[----:B------:R-:W-:Y:S01]  /*5a10*/  BSSY B2, `(.L_x_36454) ;  /* 0x0000075000027945 */ /* 0x000fe20003800000 */
[----:B------:R-:W-:Y:S02]  /*5a20*/  IADD3 R25, R30, 0x10, RZ ;  /* 0x000000101e197810 */ /* 0x000fe40007ffe0ff */
.L_x_36455:
        /* <DEDUP_REMOVED lines=116> */
.L_x_36454:
[----:B------:R-:W-:Y:S02]  /*6170*/  IMAD.MOV.U32 R25, RZ, RZ, R30 ;  /* 0x000000ffff197224 */ /* 0x000fe400078e001e */
[----:B------:R-:W-:Y:S02]  /*6180*/  IMAD.MOV.U32 R34, RZ, RZ, R33 ;  /* 0x000000ffff227224 */ /* 0x000fe400078e0021 */
.L_x_36449:
[----:B------:R-:W-:Y:S05]  /*6190*/  BSYNC B1 ;  /* 0x0000000000017941 */ /* 0x000fea0003800000 */
.L_x_36448:
        /* <DEDUP_REMOVED lines=21> */
.L_x_36457:
[----:B------:R-:W-:Y:S05]  /*62f0*/  BSYNC B1 ;  /* 0x0000000000017941 */ /* 0x000fea0003800000 */
.L_x_36456:
[----:B------:R-:W-:Y:S02]  /*6300*/  IMAD.MOV.U32 R27, RZ, RZ, R31 ;  /* 0x000000ffff1b7224 */ /* 0x000fe400078e001f */
[----:B------:R-:W-:-:S03]  /*6310*/  IMAD.MOV.U32 R26, RZ, RZ, R24 ;  /* 0x000000ffff1a7224 */ /* 0x000fc600078e0018 */
[----:B------:R-:W-:Y:S01]  /*6320*/  LOP3.LUT R27, R27, 0x80000000, R23, 0xb8, !PT ;  /* 0x800000001b1b7812 */ /* 0x000fe200078eb817 */
[----:B------:R-:W-:Y:S05]  /*6330*/  BRA `(.L_x_36443) ;  /* 0x0000006000007947 */ /* 0x000fea0003800000 */
.L_x_36442:
[----:B------:R-:W0:-:S06]  /*6340*/  DSETP.GTU.AND P0, PT, R20, +INF , PT ;  /* 0x7ff000001400742a */ /* 0x000e0c0003f0c000 */
[----:B0-----:R-:W0:-:S14]  /*6350*/  DSETP.LE.AND P0, PT, R24, +INF , !P0 ;  /* 0x7ff000001800742a */ /* 0x001e1c0004703000 */
[----:B0-----:R-:W0:-:S04]  /*6360*/  @P0 DSETP.NEU.AND P1, PT, R24, +INF , PT ;  /* 0x7ff000001800042a */ /* 0x001e080003f2d000 */
[----:B------:R1:W2:-:S06]  /*6370*/  @!P0 DADD R26, R22, R10 ;  /* 0x00000000161a8229 */ /* 0x00028c000000000a */
[----:B0-----:R-:W-:Y:S02]  /*6380*/  @P0 FSEL R26, R22, RZ, P1 ;  /* 0x000000ff161a0208 */ /* 0x001fe40000800000 */
[----:B------:R-:W-:Y:S02]  /*6390*/  @P0 FSEL R27, R23, -QNAN , P1 ;  /* 0xfff80000171b0808 */ /* 0x000fe40000800000 */
.L_x_36443:
[----:B-12---:R-:W-:Y:S05]  /*63a0*/  BSYNC B0 ;  /* 0x0000000000007941 */ /* 0x006fea0003800000 */
.L_x_36441:
        /* <DEDUP_REMOVED lines=45> */
.L_x_36463:
        /* <DEDUP_REMOVED lines=12> */
.L_x_36462:
[----:B------:R-:W-:Y:S05]  /*6740*/  BSYNC B1 ;  /* 0x0000000000017941 */ /* 0x000fea0003800000 */
.L_x_36461:
        /* <DEDUP_REMOVED lines=13> */
.L_x_36469:
        /* <DEDUP_REMOVED lines=33> */
.L_x_36468:
[----:B------:R-:W-:Y:S02]  /*6a30*/  IMAD.MOV.U32 R23, RZ, RZ, R30 ;  /* 0x000000ffff177224 */ /* 0x000fe400078e001e */
.L_x_36467:
[----:B------:R-:W-:Y:S05]  /*6a40*/  BSYNC B2 ;  /* 0x0000000000027941 */ /* 0x000fea0003800000 */
.L_x_36466:
[----:B------:R-:W-:-:S13]  /*6a50*/  ISETP.GE.U32.AND P0, PT, R26, 0xc, PT ;  /* 0x0000000c1a00780c */ /* 0x000fda0003f06070 */
[----:B------:R-:W-:Y:S05]  /*6a60*/  @!P0 BRA `(.L_x_36465) ;  /* 0x0000078000008947 */ /* 0x000fea0003800000 */
[----:B------:R-:W-:Y:S01]  /*6a70*/  BSSY B2, `(.L_x_36470) ;  /* 0x0000075000027945 */ /* 0x000fe20003800000 */
[----:B------:R-:W-:Y:S02]  /*6a80*/  IADD3 R23, R25, 0x10, RZ ;  /* 0x0000001019177810 */ /* 0x000fe40007ffe0ff */
.L_x_36471:
        /* <DEDUP_REMOVED lines=116> */
.L_x_36470:
[----:B------:R-:W-:Y:S02]  /*71d0*/  IMAD.MOV.U32 R23, RZ, RZ, R25 ;  /* 0x000000ffff177224 */ /* 0x000fe400078e0019 */
[----:B------:R-:W-:Y:S02]  /*71e0*/  IMAD.MOV.U32 R33, RZ, RZ, R26 ;  /* 0x000000ffff217224 */ /* 0x000fe400078e001a */
.L_x_36465:
[----:B------:R-:W-:Y:S05]  /*71f0*/  BSYNC B1 ;  /* 0x0000000000017941 */ /* 0x000fea0003800000 */
.L_x_36464:
        /* <DEDUP_REMOVED lines=21> */
.L_x_36473:
[----:B------:R-:W-:Y:S05]  /*7350*/  BSYNC B1 ;  /* 0x0000000000017941 */ /* 0x000fea0003800000 */
.L_x_36472:
[----:B------:R-:W-:Y:S02]  /*7360*/  IMAD.MOV.U32 R25, RZ, RZ, R27 ;  /* 0x000000ffff197224 */ /* 0x000fe400078e001b */
[----:B------:R-:W-:-:S03]  /*7370*/  IMAD.MOV.U32 R24, RZ, RZ, R22 ;  /* 0x000000ffff187224 */ /* 0x000fc600078e0016 */
[----:B------:R-:W-:Y:S01]  /*7380*/  LOP3.LUT R25, R25, 0x80000000, R17, 0xb8, !PT ;  /* 0x8000000019197812 */ /* 0x000fe200078eb811 */
[----:B------:R-:W-:Y:S05]  /*7390*/  BRA `(.L_x_36460) ;  /* 0x0000006000007947 */ /* 0x000fea0003800000 */
.L_x_36459:
[----:B------:R-:W0:-:S06]  /*73a0*/  DSETP.GTU.AND P0, PT, R20, +INF , PT ;  /* 0x7ff000001400742a */ /* 0x000e0c0003f0c000 */
[----:B0-----:R-:W0:-:S14]  /*73b0*/  DSETP.LE.AND P0, PT, R22, +INF , !P0 ;  /* 0x7ff000001600742a */ /* 0x001e1c0004703000 */
[----:B0-----:R-:W0:-:S04]  /*73c0*/  @P0 DSETP.NEU.AND P1, PT, R22, +INF , PT ;  /* 0x7ff000001600042a */ /* 0x001e080003f2d000 */
[----:B------:R1:W2:-:S06]  /*73d0*/  @!P0 DADD R24, R16, R4 ;  /* 0x0000000010188229 */ /* 0x00028c0000000004 */
[----:B0-----:R-:W-:Y:S02]  /*73e0*/  @P0 FSEL R24, R16, RZ, P1 ;  /* 0x000000ff10180208 */ /* 0x001fe40000800000 */
[----:B------:R-:W-:Y:S02]  /*73f0*/  @P0 FSEL R25, R17, -QNAN , P1 ;  /* 0xfff8000011190808 */ /* 0x000fe40000800000 */
.L_x_36460:
[----:B-12---:R-:W-:Y:S05]  /*7400*/  BSYNC B0 ;  /* 0x0000000000007941 */ /* 0x006fea0003800000 */
.L_x_36458:
        /* <DEDUP_REMOVED lines=46> */
.L_x_36479:
        /* <DEDUP_REMOVED lines=12> */
.L_x_36478:
[----:B------:R-:W-:Y:S05]  /*77b0*/  BSYNC B1 ;  /* 0x0000000000017941 */ /* 0x000fea0003800000 */
.L_x_36477:
        /* <DEDUP_REMOVED lines=13> */
.L_x_36485:
        /* <DEDUP_REMOVED lines=33> */
.L_x_36484:
[----:B------:R-:W-:Y:S02]  /*7aa0*/  IMAD.MOV.U32 R25, RZ, RZ, R26 ;  /* 0x000000ffff197224 */ /* 0x000fe400078e001a */
.L_x_36483:
[----:B------:R-:W-:Y:S05]  /*7ab0*/  BSYNC B2 ;  /* 0x0000000000027941 */ /* 0x000fea0003800000 */
.L_x_36482:
[----:B------:R-:W-:-:S13]  /*7ac0*/  ISETP.GE.U32.AND P0, PT, R23, 0xc, PT ;  /* 0x0000000c1700780c */ /* 0x000fda0003f06070 */
[----:B------:R-:W-:Y:S05]  /*7ad0*/  @!P0 BRA `(.L_x_36481) ;  /* 0x0000077000008947 */ /* 0x000fea0003800000 */
[----:B------:R-:W-:Y:S01]  /*7ae0*/  BSSY B2, `(.L_x_36486) ;  /* 0x0000075000027945 */ /* 0x000fe20003800000 */
[----:B------:R-:W-:Y:S02]  /*7af0*/  IADD3 R22, R22, 0x10, RZ ;  /* 0x0000001016167810 */ /* 0x000fe40007ffe0ff */
.L_x_36487:
        /* <DEDUP_REMOVED lines=116> */
.L_x_36486:
[----:B------:R-:W-:Y:S02]  /*8240*/  IMAD.MOV.U32 R31, RZ, RZ, R26 ;  /* 0x000000ffff1f7224 */ /* 0x000fe400078e001a */
.L_x_36481:
[----:B------:R-:W-:Y:S05]  /*8250*/  BSYNC B1 ;  /* 0x0000000000017941 */ /* 0x000fea0003800000 */
.L_x_36480:
        /* <DEDUP_REMOVED lines=20> */
.L_x_36489:
[----:B------:R-:W-:Y:S05]  /*83a0*/  BSYNC B1 ;  /* 0x0000000000017941 */ /* 0x000fea0003800000 */
.L_x_36488:
[----:B------:R-:W-:Y:S02]  /*83b0*/  IMAD.MOV.U32 R21, RZ, RZ, R23 ;  /* 0x000000ffff157224 */ /* 0x000fe400078e0017 */
[----:B------:R-:W-:-:S03]  /*83c0*/  IMAD.MOV.U32 R20, RZ, RZ, R22 ;  /* 0x000000ffff147224 */ /* 0x000fc600078e0016 */
[----:B------:R-:W-:Y:S01]  /*83d0*/  LOP3.LUT R21, R21, 0x80000000, R19, 0xb8, !PT ;  /* 0x8000000015157812 */ /* 0x000fe200078eb813 */
[----:B------:R-:W-:Y:S05]  /*83e0*/  BRA `(.L_x_36476) ;  /* 0x0000006000007947 */ /* 0x000fea0003800000 */
.L_x_36475:
[----:B------:R-:W0:-:S06]  /*83f0*/  DSETP.GTU.AND P0, PT, R4, +INF , PT ;  /* 0x7ff000000400742a */ /* 0x000e0c0003f0c000 */
[----:B0-----:R-:W0:-:S14]  /*8400*/  DSETP.LE.AND P0, PT, R22, +INF , !P0 ;  /* 0x7ff000001600742a */ /* 0x001e1c0004703000 */
[----:B0-----:R-:W0:-:S04]  /*8410*/  @P0 DSETP.NEU.AND P1, PT, R22, +INF , PT ;  /* 0x7ff000001600042a */ /* 0x001e080003f2d000 */
[----:B------:R1:W2:-:S06]  /*8420*/  @!P0 DADD R20, R18, R6 ;  /* 0x0000000012148229 */ /* 0x00028c0000000006 */
[----:B0-----:R-:W-:Y:S02]  /*8430*/  @P0 FSEL R20, R18, RZ, P1 ;  /* 0x000000ff12140208 */ /* 0x001fe40000800000 */
[----:B------:R-:W-:Y:S02]  /*8440*/  @P0 FSEL R21, R19, -QNAN , P1 ;  /* 0xfff8000013150808 */ /* 0x000fe40000800000 */
.L_x_36476:
[----:B-12---:R-:W-:Y:S05]  /*8450*/  BSYNC B0 ;  /* 0x0000000000007941 */ /* 0x006fea0003800000 */
.L_x_36474:
        /* <DEDUP_REMOVED lines=24> */
.L_x_36357:
        /* <DEDUP_REMOVED lines=122> */
.L_x_36498:
        /* <DEDUP_REMOVED lines=12> */
.L_x_36497:
[----:B------:R-:W-:Y:S02]  /*8e40*/  IMAD.MOV.U32 R38, RZ, RZ, R43 ;  /* 0x000000ffff267224 */ /* 0x000fe400078e002b */
[----:B------:R-:W-:Y:S02]  /*8e50*/  IMAD.MOV.U32 R43, RZ, RZ, R44 ;  /* 0x000000ffff2b7224 */ /* 0x000fe400078e002c */
.L_x_36496:
[----:B------:R-:W-:Y:S05]  /*8e60*/  BSYNC B2 ;  /* 0x0000000000027941 */ /* 0x000fea0003800000 */
.L_x_36495:
        /* <DEDUP_REMOVED lines=13> */
.L_x_36504:
        /* <DEDUP_REMOVED lines=33> */
.L_x_36503:
[----:B------:R-:W-:Y:S02]  /*9150*/  IMAD.MOV.U32 R38, RZ, RZ, R43 ;  /* 0x000000ffff267224 */ /* 0x000fe400078e002b */
[----:B------:R-:W-:Y:S02]  /*9160*/  IMAD.MOV.U32 R43, RZ, RZ, R44 ;  /* 0x000000ffff2b7224 */ /* 0x000fe400078e002c */
.L_x_36502:
[----:B------:R-:W-:Y:S05]  /*9170*/  BSYNC B3 ;  /* 0x0000000000037941 */ /* 0x000fea0003800000 */
.L_x_36501:
[----:B------:R-:W-:-:S13]  /*9180*/  ISETP.GE.U32.AND P0, PT, R41, 0xc, PT ;  /* 0x0000000c2900780c */ /* 0x000fda0003f06070 */
[----:B------:R-:W-:Y:S05]  /*9190*/  @!P0 BRA `(.L_x_36500) ;  /* 0x0000076000008947 */ /* 0x000fea0003800000 */
[----:B------:R-:W-:Y:S01]  /*91a0*/  BSSY B3, `(.L_x_36500) ;  /* 0x0000075000037945 */ /* 0x000fe20003800000 */
[----:B------:R-:W-:Y:S02]  /*91b0*/  IADD3 R42, R42, 0x10, RZ ;  /* 0x000000102a2a7810 */ /* 0x000fe40007ffe0ff */
.L_x_36505:
        /* <DEDUP_REMOVED lines=116> */
.L_x_36500:
[----:B------:R-:W-:Y:S05]  /*9900*/  BSYNC B2 ;  /* 0x0000000000027941 */ /* 0x000fea0003800000 */
.L_x_36499:
        /* <DEDUP_REMOVED lines=19> */
.L_x_36507:
[----:B------:R-:W-:Y:S05]  /*9a40*/  BSYNC B2 ;  /* 0x0000000000027941 */ /* 0x000fea0003800000 */
.L_x_36506:
[----:B------:R-:W-:Y:S02]  /*9a50*/  IMAD.MOV.U32 R37, RZ, RZ, R41 ;  /* 0x000000ffff257224 */ /* 0x000fe400078e0029 */
[----:B------:R-:W-:-:S03]  /*9a60*/  IMAD.MOV.U32 R36, RZ, RZ, R40 ;  /* 0x000000ffff247224 */ /* 0x000fc600078e0028 */
[----:B------:R-:W-:Y:S01]  /*9a70*/  LOP3.LUT R37, R37, 0x80000000, R35, 0xb8, !PT ;  /* 0x8000000025257812 */ /* 0x000fe200078eb823 */
[----:B------:R-:W-:Y:S05]  /*9a80*/  BRA `(.L_x_36494) ;  /* 0x0000006000007947 */ /* 0x000fea0003800000 */
.L_x_36493:
[----:B------:R-:W0:-:S06]  /*9a90*/  DSETP.GTU.AND P0, PT, R30, +INF , PT ;  /* 0x7ff000001e00742a */ /* 0x000e0c0003f0c000 */
[----:B0-----:R-:W0:-:S14]  /*9aa0*/  DSETP.LE.AND P0, PT, R38, +INF , !P0 ;  /* 0x7ff000002600742a */ /* 0x001e1c0004703000 */
[----:B0-----:R-:W0:-:S04]  /*9ab0*/  @P0 DSETP.NEU.AND P2, PT, R38, +INF , PT ;  /* 0x7ff000002600042a */ /* 0x001e080003f4d000 */
[----:B------:R1:W2:-:S06]  /*9ac0*/  @!P0 DADD R36, R32, R34 ;  /* 0x0000000020248229 */ /* 0x00028c0000000022 */
[----:B0-----:R-:W-:Y:S02]  /*9ad0*/  @P0 FSEL R36, R34, RZ, P2 ;  /* 0x000000ff22240208 */ /* 0x001fe40001000000 */
[----:B------:R-:W-:Y:S02]  /*9ae0*/  @P0 FSEL R37, R35, -QNAN , P2 ;  /* 0xfff8000023250808 */ /* 0x000fe40001000000 */
.L_x_36494:
[----:B-12---:R-:W-:Y:S05]  /*9af0*/  BSYNC B0 ;  /* 0x0000000000007941 */ /* 0x006fea0003800000 */
.L_x_36492:
[----:B------:R-:W0:-:S06]  /*9b00*/  DSETP.GEU.AND P0, PT, R36, RZ, PT ;  /* 0x000000ff2400722a */ /* 0x000e0c0003f0e000 */
[----:B0-----:R-:W0:-:S04]  /*9b10*/  DSETP.LT.XOR P0, PT, R32, RZ, !P0 ;  /* 0x000000ff2000722a */ /* 0x001e080004701800 */
[----:B------:R-:W-:-:S04]  /*9b20*/  DADD R32, R36, R32 ;  /* 0x0000000024207229 */ /* 0x000fc80000000020 */
[----:B0-----:R-:W0:-:S06]  /*9b30*/  DSETP.NEU.AND P0, PT, R36, RZ, P0 ;  /* 0x000000ff2400722a */ /* 0x001e0c000070d000 */
[----:B0-----:R-:W-:Y:S02]  /*9b40*/  FSEL R30, R32, R36, P0 ;  /* 0x00000024201e7208 */ /* 0x001fe40000000000 */
[----:B------:R-:W-:Y:S02]  /*9b50*/  FSEL R31, R33, R37, P0 ;  /* 0x00000025211f7208 */ /* 0x000fe40000000000 */
.L_x_36491:
[----:B------:R-:W-:Y:S05]  /*9b60*/  BSYNC B1 ;  /* 0x0000000000017941 */ /* 0x000fea0003800000 */
.L_x_36490:
        /* <DEDUP_REMOVED lines=43> */
.L_x_36516:
        /* <DEDUP_REMOVED lines=12> */
.L_x_36515:
[----:B------:R-:W-:Y:S02]  /*9ee0*/  IMAD.MOV.U32 R38, RZ, RZ, R40 ;  /* 0x000000ffff267224 */ /* 0x000fe400078e0028 */
[----:B------:R-:W-:Y:S02]  /*9ef0*/  IMAD.MOV.U32 R40, RZ, RZ, R45 ;  /* 0x000000ffff287224 */ /* 0x000fe400078e002d */
.L_x_36514:
[----:B------:R-:W-:Y:S05]  /*9f00*/  BSYNC B2 ;  /* 0x0000000000027941 */ /* 0x000fea0003800000 */
.L_x_36513:
        /* <DEDUP_REMOVED lines=13> */
.L_x_36522:
        /* <DEDUP_REMOVED lines=33> */
.L_x_36521:
[----:B------:R-:W-:Y:S02]  /*a1f0*/  IMAD.MOV.U32 R38, RZ, RZ, R40 ;  /* 0x000000ffff267224 */ /* 0x000fe400078e0028 */
[----:B------:R-:W-:Y:S02]  /*a200*/  IMAD.MOV.U32 R40, RZ, RZ, R45 ;  /* 0x000000ffff287224 */ /* 0x000fe400078e002d */
.L_x_36520:
[----:B------:R-:W-:Y:S05]  /*a210*/  BSYNC B3 ;  /* 0x0000000000037941 */ /* 0x000fea0003800000 */
.L_x_36519:
[----:B------:R-:W-:-:S13]  /*a220*/  ISETP.GE.U32.AND P0, PT, R41, 0xc, PT ;  /* 0x0000000c2900780c */ /* 0x000fda0003f06070 */
[----:B------:R-:W-:Y:S05]  /*a230*/  @!P0 BRA `(.L_x_36518) ;  /* 0x0000076000008947 */ /* 0x000fea0003800000 */
[----:B------:R-:W-:Y:S01]  /*a240*/  BSSY B3, `(.L_x_36518) ;  /* 0x0000075000037945 */ /* 0x000fe20003800000 */
[----:B------:R-:W-:Y:S02]  /*a250*/  IADD3 R43, R43, 0x10, RZ ;  /* 0x000000102b2b7810 */ /* 0x000fe40007ffe0ff */
.L_x_36523:
        /* <DEDUP_REMOVED lines=116> */
.L_x_36518:
[----:B------:R-:W-:Y:S05]  /*a9a0*/  BSYNC B2 ;  /* 0x0000000000027941 */ /* 0x000fea0003800000 */
.L_x_36517:
        /* <DEDUP_REMOVED lines=20> */
.L_x_36525:
[----:B------:R-:W-:Y:S05]  /*aaf0*/  BSYNC B2 ;  /* 0x0000000000027941 */ /* 0x000fea0003800000 */
.L_x_36524:
[----:B------:R-:W-:Y:S02]  /*ab00*/  IMAD.MOV.U32 R39, RZ, RZ, R41 ;  /* 0x000000ffff277224 */ /* 0x000fe400078e0029 */
[----:B------:R-:W-:-:S03]  /*ab10*/  IMAD.MOV.U32 R38, RZ, RZ, R34 ;  /* 0x000000ffff267224 */ /* 0x000fc600078e0022 */
[----:B------:R-:W-:Y:S01]  /*ab20*/  LOP3.LUT R39, R39, 0x80000000, R29, 0xb8, !PT ;  /* 0x8000000027277812 */ /* 0x000fe200078eb81d */
[----:B------:R-:W-:Y:S05]  /*ab30*/  BRA `(.L_x_36512) ;  /* 0x0000006000007947 */ /* 0x000fea0003800000 */
.L_x_36511:
[----:B------:R-:W0:-:S06]  /*ab40*/  DSETP.GTU.AND P0, PT, R32, +INF , PT ;  /* 0x7ff000002000742a */ /* 0x000e0c0003f0c000 */
[----:B0-----:R-:W0:-:S14]  /*ab50*/  DSETP.LE.AND P0, PT, R34, +INF , !P0 ;  /* 0x7ff000002200742a */ /* 0x001e1c0004703000 */
[----:B0-----:R-:W0:-:S04]  /*ab60*/  @P0 DSETP.NEU.AND P2, PT, R34, +INF , PT ;  /* 0x7ff000002200042a */ /* 0x001e080003f4d000 */
[----:B------:R1:W2:-:S06]  /*ab70*/  @!P0 DADD R38, R26, R28 ;  /* 0x000000001a268229 */ /* 0x00028c000000001c */
[----:B0-----:R-:W-:Y:S02]  /*ab80*/  @P0 FSEL R38, R28, RZ, P2 ;  /* 0x000000ff1c260208 */ /* 0x001fe40001000000 */
[----:B------:R-:W-:Y:S02]  /*ab90*/  @P0 FSEL R39, R29, -QNAN , P2 ;  /* 0xfff800001d270808 */ /* 0x000fe40001000000 */
.L_x_36512:
[----:B-12---:R-:W-:Y:S05]  /*aba0*/  BSYNC B0 ;  /* 0x0000000000007941 */ /* 0x006fea0003800000 */
.L_x_36510:
[----:B------:R-:W0:-:S06]  /*abb0*/  DSETP.GEU.AND P0, PT, R38, RZ, PT ;  /* 0x000000ff2600722a */ /* 0x000e0c0003f0e000 */
[----:B0-----:R-:W0:-:S04]  /*abc0*/  DSETP.LT.XOR P0, PT, R26, RZ, !P0 ;  /* 0x000000ff1a00722a */ /* 0x001e080004701800 */
[----:B------:R-:W-:-:S04]  /*abd0*/  DADD R26, R38, R26 ;  /* 0x00000000261a7229 */ /* 0x000fc8000000001a */
[----:B0-----:R-:W0:-:S06]  /*abe0*/  DSETP.NEU.AND P0, PT, R38, RZ, P0 ;  /* 0x000000ff2600722a */ /* 0x001e0c000070d000 */
[----:B0-----:R-:W-:Y:S02]  /*abf0*/  FSEL R26, R26, R38, P0 ;  /* 0x000000261a1a7208 */ /* 0x001fe40000000000 */
[----:B------:R-:W-:Y:S02]  /*ac00*/  FSEL R27, R27, R39, P0 ;  /* 0x000000271b1b7208 */ /* 0x000fe40000000000 */
.L_x_36509:
[----:B------:R-:W-:Y:S05]  /*ac10*/  BSYNC B1 ;  /* 0x0000000000017941 */ /* 0x000fea0003800000 */
.L_x_36508:
        /* <DEDUP_REMOVED lines=43> */
.L_x_36534:
        /* <DEDUP_REMOVED lines=12> */
.L_x_36533:
[----:B------:R-:W-:Y:S02]  /*af90*/  IMAD.MOV.U32 R36, RZ, RZ, R40 ;  /* 0x000000ffff247224 */ /* 0x000fe400078e0028 */
[----:B------:R-:W-:Y:S02]  /*afa0*/  IMAD.MOV.U32 R40, RZ, RZ, R41 ;  /* 0x000000ffff287224 */ /* 0x000fe400078e0029 */
.L_x_36532:
[----:B------:R-:W-:Y:S05]  /*afb0*/  BSYNC B2 ;  /* 0x0000000000027941 */ /* 0x000fea0003800000 */
.L_x_36531:
        /* <DEDUP_REMOVED lines=13> */
.L_x_36540:
        /* <DEDUP_REMOVED lines=33> */
.L_x_36539:
[----:B------:R-:W-:Y:S02]  /*b2a0*/  IMAD.MOV.U32 R36, RZ, RZ, R40 ;  /* 0x000000ffff247224 */ /* 0x000fe400078e0028 */
[----:B------:R-:W-:Y:S02]  /*b2b0*/  IMAD.MOV.U32 R40, RZ, RZ, R41 ;  /* 0x000000ffff287224 */ /* 0x000fe400078e0029 */
.L_x_36538:
[----:B------:R-:W-:Y:S05]  /*b2c0*/  BSYNC B3 ;  /* 0x0000000000037941 */ /* 0x000fea0003800000 */
.L_x_36537:
[----:B------:R-:W-:-:S13]  /*b2d0*/  ISETP.GE.U32.AND P0, PT, R39, 0xc, PT ;  /* 0x0000000c2700780c */ /* 0x000fda0003f06070 */
[----:B------:R-:W-:Y:S05]  /*b2e0*/  @!P0 BRA `(.L_x_36536) ;  /* 0x0000076000008947 */ /* 0x000fea0003800000 */
[----:B------:R-:W-:Y:S01]  /*b2f0*/  BSSY B3, `(.L_x_36536) ;  /* 0x0000075000037945 */ /* 0x000fe20003800000 */
[----:B------:R-:W-:Y:S02]  /*b300*/  IADD3 R38, R38, 0x10, RZ ;  /* 0x0000001026267810 */ /* 0x000fe40007ffe0ff */
.L_x_36541:
        /* <DEDUP_REMOVED lines=116> */
.L_x_36536:
[----:B------:R-:W-:Y:S05]  /*ba50*/  BSYNC B2 ;  /* 0x0000000000027941 */ /* 0x000fea0003800000 */
.L_x_36535:
        /* <DEDUP_REMOVED lines=21> */
.L_x_36543:
[----:B------:R-:W-:Y:S05]  /*bbb0*/  BSYNC B2 ;  /* 0x0000000000027941 */ /* 0x000fea0003800000 */
.L_x_36542:
[----:B------:R-:W-:Y:S01]  /*bbc0*/  IMAD.MOV.U32 R34, RZ, RZ, R32 ;  /* 0x000000ffff227224 */ /* 0x000fe200078e0020 */
[----:B------:R-:W-:Y:S01]  /*bbd0*/  LOP3.LUT R35, R35, 0x80000000, R25, 0xb8, !PT ;  /* 0x8000000023237812 */ /* 0x000fe200078eb819 */
[----:B------:R-:W-:Y:S05]  /*bbe0*/  BRA `(.L_x_36530) ;  /* 0x0000006000007947 */ /* 0x000fea0003800000 */
.L_x_36529:
[----:B------:R-:W0:-:S06]  /*bbf0*/  DSETP.GTU.AND P0, PT, R28, +INF , PT ;  /* 0x7ff000001c00742a */ /* 0x000e0c0003f0c000 */
[----:B0-----:R-:W0:-:S14]  /*bc00*/  DSETP.LE.AND P0, PT, R32, +INF , !P0 ;  /* 0x7ff000002000742a */ /* 0x001e1c0004703000 */
[----:B0-----:R-:W0:-:S04]  /*bc10*/  @P0 DSETP.NEU.AND P2, PT, R32, +INF , PT ;  /* 0x7ff000002000042a */ /* 0x001e080003f4d000 */
[----:B------:R1:W2:-:S06]  /*bc20*/  @!P0 DADD R34, R22, R24 ;  /* 0x0000000016228229 */ /* 0x00028c0000000018 */
[----:B0-----:R-:W-:Y:S02]  /*bc30*/  @P0 FSEL R34, R24, RZ, P2 ;  /* 0x000000ff18220208 */ /* 0x001fe40001000000 */
[----:B------:R-:W-:Y:S02]  /*bc40*/  @P0 FSEL R35, R25, -QNAN , P2 ;  /* 0xfff8000019230808 */ /* 0x000fe40001000000 */
.L_x_36530:
[----:B-12---:R-:W-:Y:S05]  /*bc50*/  BSYNC B0 ;  /* 0x0000000000007941 */ /* 0x006fea0003800000 */
.L_x_36528:
[----:B------:R-:W0:-:S06]  /*bc60*/  DSETP.GEU.AND P0, PT, R34, RZ, PT ;  /* 0x000000ff2200722a */ /* 0x000e0c0003f0e000 */
[----:B0-----:R-:W0:-:S04]  /*bc70*/  DSETP.LT.XOR P0, PT, R22, RZ, !P0 ;  /* 0x000000ff1600722a */ /* 0x001e080004701800 */
[----:B------:R-:W-:-:S04]  /*bc80*/  DADD R22, R34, R22 ;  /* 0x0000000022167229 */ /* 0x000fc80000000016 */
[----:B0-----:R-:W0:-:S06]  /*bc90*/  DSETP.NEU.AND P0, PT, R34, RZ, P0 ;  /* 0x000000ff2200722a */ /* 0x001e0c000070d000 */
[----:B0-----:R-:W-:Y:S02]  /*bca0*/  FSEL R22, R22, R34, P0 ;  /* 0x0000002216167208 */ /* 0x001fe40000000000 */
[----:B------:R-:W-:Y:S02]  /*bcb0*/  FSEL R23, R23, R35, P0 ;  /* 0x0000002317177208 */ /* 0x000fe40000000000 */
.L_x_36527:
[----:B------:R-:W-:Y:S05]  /*bcc0*/  BSYNC B1 ;  /* 0x0000000000017941 */ /* 0x000fea0003800000 */
.L_x_36526:
        /* <DEDUP_REMOVED lines=42> */
.L_x_36552:
        /* <DEDUP_REMOVED lines=12> */
.L_x_36551:
[----:B------:R-:W-:Y:S02]  /*c030*/  IMAD.MOV.U32 R36, RZ, RZ, R38 ;  /* 0x000000ffff247224 */ /* 0x000fe400078e0026 */
.L_x_36550:
[----:B------:R-:W-:Y:S05]  /*c040*/  BSYNC B2 ;  /* 0x0000000000027941 */ /* 0x000fea0003800000 */
.L_x_36549:
        /* <DEDUP_REMOVED lines=13> */
.L_x_36558:
        /* <DEDUP_REMOVED lines=33> */
.L_x_36557:
[----:B------:R-:W-:Y:S02]  /*c330*/  IMAD.MOV.U32 R36, RZ, RZ, R38 ;  /* 0x000000ffff247224 */ /* 0x000fe400078e0026 */
.L_x_36556:
[----:B------:R-:W-:Y:S05]  /*c340*/  BSYNC B3 ;  /* 0x0000000000037941 */ /* 0x000fea0003800000 */
.L_x_36555:
[----:B------:R-:W-:-:S13]  /*c350*/  ISETP.GE.U32.AND P0, PT, R35, 0xc, PT ;  /* 0x0000000c2300780c */ /* 0x000fda0003f06070 */
[----:B------:R-:W-:Y:S05]  /*c360*/  @!P0 BRA `(.L_x_36554) ;  /* 0x0000077000008947 */ /* 0x000fea0003800000 */
[----:B------:R-:W-:Y:S01]  /*c370*/  BSSY B3, `(.L_x_36559) ;  /* 0x0000075000037945 */ /* 0x000fe20003800000 */
[----:B------:R-:W-:Y:S02]  /*c380*/  IADD3 R33, R33, 0x10, RZ ;  /* 0x0000001021217810 */ /* 0x000fe40007ffe0ff */
.L_x_36560:
        /* <DEDUP_REMOVED lines=116> */
.L_x_36559:
[----:B------:R-:W-:Y:S02]  /*cad0*/  IMAD.MOV.U32 R39, RZ, RZ, R35 ;  /* 0x000000ffff277224 */ /* 0x000fe400078e0023 */
.L_x_36554:
[----:B------:R-:W-:Y:S05]  /*cae0*/  BSYNC B2 ;  /* 0x0000000000027941 */ /* 0x000fea0003800000 */
.L_x_36553:
        /* <DEDUP_REMOVED lines=21> */
.L_x_36562:
[----:B------:R-:W-:Y:S05]  /*cc40*/  BSYNC B2 ;  /* 0x0000000000027941 */ /* 0x000fea0003800000 */
.L_x_36561:
[----:B------:R-:W-:Y:S02]  /*cc50*/  IMAD.MOV.U32 R33, RZ, RZ, R35 ;  /* 0x000000ffff217224 */ /* 0x000fe400078e0023 */
[----:B------:R-:W-:-:S03]  /*cc60*/  IMAD.MOV.U32 R32, RZ, RZ, R28 ;  /* 0x000000ffff207224 */ /* 0x000fc600078e001c */
[----:B------:R-:W-:Y:S01]  /*cc70*/  LOP3.LUT R33, R33, 0x80000000, R21, 0xb8, !PT ;  /* 0x8000000021217812 */ /* 0x000fe200078eb815 */
[----:B------:R-:W-:Y:S05]  /*cc80*/  BRA `(.L_x_36548) ;  /* 0x0000006000007947 */ /* 0x000fea0003800000 */
.L_x_36547:
[----:B------:R-:W0:-:S06]  /*cc90*/  DSETP.GTU.AND P0, PT, R24, +INF , PT ;  /* 0x7ff000001800742a */ /* 0x000e0c0003f0c000 */
[----:B0-----:R-:W0:-:S14]  /*cca0*/  DSETP.LE.AND P0, PT, R28, +INF , !P0 ;  /* 0x7ff000001c00742a */ /* 0x001e1c0004703000 */
[----:B0-----:R-:W0:-:S04]  /*ccb0*/  @P0 DSETP.NEU.AND P2, PT, R28, +INF , PT ;  /* 0x7ff000001c00042a */ /* 0x001e080003f4d000 */
[----:B------:R1:W2:-:S06]  /*ccc0*/  @!P0 DADD R32, R18, R20 ;  /* 0x0000000012208229 */ /* 0x00028c0000000014 */
[----:B0-----:R-:W-:Y:S02]  /*ccd0*/  @P0 FSEL R32, R20, RZ, P2 ;  /* 0x000000ff14200208 */ /* 0x001fe40001000000 */
[----:B------:R-:W-:Y:S02]  /*cce0*/  @P0 FSEL R33, R21, -QNAN , P2 ;  /* 0xfff8000015210808 */ /* 0x000fe40001000000 */
.L_x_36548:
[----:B-12---:R-:W-:Y:S05]  /*ccf0*/  BSYNC B0 ;  /* 0x0000000000007941 */ /* 0x006fea0003800000 */
.L_x_36546:
[----:B------:R-:W0:-:S06]  /*cd00*/  DSETP.GEU.AND P0, PT, R32, RZ, PT ;  /* 0x000000ff2000722a */ /* 0x000e0c0003f0e000 */
[----:B0-----:R-:W0:-:S04]  /*cd10*/  DSETP.LT.XOR P0, PT, R18, RZ, !P0 ;  /* 0x000000ff1200722a */ /* 0x001e080004701800 */
[----:B------:R-:W-:-:S04]  /*cd20*/  DADD R18, R32, R18 ;  /* 0x0000000020127229 */ /* 0x000fc80000000012 */
[----:B0-----:R-:W0:-:S06]  /*cd30*/  DSETP.NEU.AND P0, PT, R32, RZ, P0 ;  /* 0x000000ff2000722a */ /* 0x001e0c000070d000 */
[----:B0-----:R-:W-:Y:S02]  /*cd40*/  FSEL R18, R18, R32, P0 ;  /* 0x0000002012127208 */ /* 0x001fe40000000000 */
[----:B------:R-:W-:Y:S02]  /*cd50*/  FSEL R19, R19, R33, P0 ;  /* 0x0000002113137208 */ /* 0x000fe40000000000 */
.L_x_36545:
[----:B------:R-:W-:Y:S05]  /*cd60*/  BSYNC B1 ;  /* 0x0000000000017941 */ /* 0x000fea0003800000 */
.L_x_36544:
        /* <DEDUP_REMOVED lines=43> */
.L_x_36571:
        /* <DEDUP_REMOVED lines=12> */
.L_x_36570:
[----:B------:R-:W-:Y:S02]  /*d0e0*/  IMAD.MOV.U32 R25, RZ, RZ, R34 ;  /* 0x000000ffff197224 */ /* 0x000fe400078e0022 */
.L_x_36569:
[----:B------:R-:W-:Y:S05]  /*d0f0*/  BSYNC B2 ;  /* 0x0000000000027941 */ /* 0x000fea0003800000 */
.L_x_36568:
        /* <DEDUP_REMOVED lines=13> */
.L_x_36577:
        /* <DEDUP_REMOVED lines=33> */
.L_x_36576:
[----:B------:R-:W-:Y:S02]  /*d3e0*/  IMAD.MOV.U32 R25, RZ, RZ, R35 ;  /* 0x000000ffff197224 */ /* 0x000fe400078e0023 */
.L_x_36575:
[----:B------:R-:W-:Y:S05]  /*d3f0*/  BSYNC B3 ;  /* 0x0000000000037941 */ /* 0x000fea0003800000 */
.L_x_36574:
[----:B------:R-:W-:-:S13]  /*d400*/  ISETP.GE.U32.AND P0, PT, R34, 0xc, PT ;  /* 0x0000000c2200780c */ /* 0x000fda0003f06070 */
[----:B------:R-:W-:Y:S05]  /*d410*/  @!P0 BRA `(.L_x_36573) ;  /* 0x0000078000008947 */ /* 0x000fea0003800000 */
[----:B------:R-:W-:Y:S01]  /*d420*/  BSSY B3, `(.L_x_36578) ;  /* 0x0000075000037945 */ /* 0x000fe20003800000 */
[----:B------:R-:W-:Y:S02]  /*d430*/  IADD3 R25, R32, 0x10, RZ ;  /* 0x0000001020197810 */ /* 0x000fe40007ffe0ff */
.L_x_36579:
        /* <DEDUP_REMOVED lines=116> */
.L_x_36578:
[----:B------:R-:W-:Y:S02]  /*db80*/  IMAD.MOV.U32 R25, RZ, RZ, R32 ;  /* 0x000000ffff197224 */ /* 0x000fe400078e0020 */
[----:B------:R-:W-:Y:S02]  /*db90*/  IMAD.MOV.U32 R36, RZ, RZ, R35 ;  /* 0x000000ffff247224 */ /* 0x000fe400078e0023 */
.L_x_36573:
[----:B------:R-:W-:Y:S05]  /*dba0*/  BSYNC B2 ;  /* 0x0000000000027941 */ /* 0x000fea0003800000 */
.L_x_36572:
        /* <DEDUP_REMOVED lines=21> */
.L_x_36581:
[----:B------:R-:W-:Y:S05]  /*dd00*/  BSYNC B2 ;  /* 0x0000000000027941 */ /* 0x000fea0003800000 */
.L_x_36580:
[----:B------:R-:W-:Y:S02]  /*dd10*/  IMAD.MOV.U32 R29, RZ, RZ, R33 ;  /* 0x000000ffff1d7224 */ /* 0x000fe400078e0021 */
[----:B------:R-:W-:-:S03]  /*dd20*/  IMAD.MOV.U32 R28, RZ, RZ, R24 ;  /* 0x000000ffff1c7224 */ /* 0x000fc600078e0018 */
[----:B------:R-:W-:Y:S01]  /*dd30*/  LOP3.LUT R29, R29, 0x80000000, R17, 0xb8, !PT ;  /* 0x800000001d1d7812 */ /* 0x000fe200078eb811 */
[----:B------:R-:W-:Y:S05]  /*dd40*/  BRA `(.L_x_36567) ;  /* 0x0000006000007947 */ /* 0x000fea0003800000 */
.L_x_36566:
[----:B------:R-:W0:-:S06]  /*dd50*/  DSETP.GTU.AND P0, PT, R20, +INF , PT ;  /* 0x7ff000001400742a */ /* 0x000e0c0003f0c000 */
[----:B0-----:R-:W0:-:S14]  /*dd60*/  DSETP.LE.AND P0, PT, R24, +INF , !P0 ;  /* 0x7ff000001800742a */ /* 0x001e1c0004703000 */
[----:B0-----:R-:W0:-:S04]  /*dd70*/  @P0 DSETP.NEU.AND P2, PT, R24, +INF , PT ;  /* 0x7ff000001800042a */ /* 0x001e080003f4d000 */
[----:B------:R1:W2:-:S06]  /*dd80*/  @!P0 DADD R28, R14, R16 ;  /* 0x000000000e1c8229 */ /* 0x00028c0000000010 */
[----:B0-----:R-:W-:Y:S02]  /*dd90*/  @P0 FSEL R28, R16, RZ, P2 ;  /* 0x000000ff101c0208 */ /* 0x001fe40001000000 */
[----:B------:R-:W-:Y:S02]  /*dda0*/  @P0 FSEL R29, R17, -QNAN , P2 ;  /* 0xfff80000111d0808 */ /* 0x000fe40001000000 */
.L_x_36567:
[----:B-12---:R-:W-:Y:S05]  /*ddb0*/  BSYNC B0 ;  /* 0x0000000000007941 */ /* 0x006fea0003800000 */
.L_x_36565:
[----:B------:R-:W0:-:S06]  /*ddc0*/  DSETP.GEU.AND P0, PT, R28, RZ, PT ;  /* 0x000000ff1c00722a */ /* 0x000e0c0003f0e000 */
[----:B0-----:R-:W0:-:S04]  /*ddd0*/  DSETP.LT.XOR P0, PT, R14, RZ, !P0 ;  /* 0x000000ff0e00722a */ /* 0x001e080004701800 */
[----:B------:R-:W-:-:S04]  /*dde0*/  DADD R14, R28, R14 ;  /* 0x000000001c0e7229 */ /* 0x000fc8000000000e */
[----:B0-----:R-:W0:-:S06]  /*ddf0*/  DSETP.NEU.AND P0, PT, R28, RZ, P0 ;  /* 0x000000ff1c00722a */ /* 0x001e0c000070d000 */
[----:B0-----:R-:W-:Y:S02]  /*de00*/  FSEL R14, R14, R28, P0 ;  /* 0x0000001c0e0e7208 */ /* 0x001fe40000000000 */
[----:B------:R-:W-:Y:S02]  /*de10*/  FSEL R15, R15, R29, P0 ;  /* 0x0000001d0f0f7208 */ /* 0x000fe40000000000 */
.L_x_36564:
[----:B------:R-:W-:Y:S05]  /*de20*/  BSYNC B1 ;  /* 0x0000000000017941 */ /* 0x000fea0003800000 */
.L_x_36563:
        /* <DEDUP_REMOVED lines=43> */
.L_x_36590:
        /* <DEDUP_REMOVED lines=12> */
.L_x_36589:
[----:B------:R-:W-:Y:S02]  /*e1a0*/  IMAD.MOV.U32 R21, RZ, RZ, R32 ;  /* 0x000000ffff157224 */ /* 0x000fe400078e0020 */
.L_x_36588:
[----:B------:R-:W-:Y:S05]  /*e1b0*/  BSYNC B2 ;  /* 0x0000000000027941 */ /* 0x000fea0003800000 */
.L_x_36587:
        /* <DEDUP_REMOVED lines=13> */
.L_x_36596:
        /* <DEDUP_REMOVED lines=33> */
.L_x_36595:
[----:B------:R-:W-:Y:S02]  /*e4a0*/  IMAD.MOV.U32 R21, RZ, RZ, R33 ;  /* 0x000000ffff157224 */ /* 0x000fe400078e0021 */
.L_x_36594:
[----:B------:R-:W-:Y:S05]  /*e4b0*/  BSYNC B3 ;  /* 0x0000000000037941 */ /* 0x000fea0003800000 */
.L_x_36593:
[----:B------:R-:W-:-:S13]  /*e4c0*/  ISETP.GE.U32.AND P0, PT, R32, 0xc, PT ;  /* 0x0000000c2000780c */ /* 0x000fda0003f06070 */
[----:B------:R-:W-:Y:S05]  /*e4d0*/  @!P0 BRA `(.L_x_36592) ;  /* 0x0000078000008947 */ /* 0x000fea0003800000 */
[----:B------:R-:W-:Y:S01]  /*e4e0*/  BSSY B3, `(.L_x_36597) ;  /* 0x0000075000037945 */ /* 0x000fe20003800000 */
[----:B------:R-:W-:Y:S02]  /*e4f0*/  IADD3 R21, R28, 0x10, RZ ;  /* 0x000000101c157810 */ /* 0x000fe40007ffe0ff */
.L_x_36598:
        /* <DEDUP_REMOVED lines=116> */
.L_x_36597:
[----:B------:R-:W-:Y:S02]  /*ec40*/  IMAD.MOV.U32 R21, RZ, RZ, R28 ;  /* 0x000000ffff157224 */ /* 0x000fe400078e001c */
[----:B------:R-:W-:Y:S02]  /*ec50*/  IMAD.MOV.U32 R34, RZ, RZ, R33 ;  /* 0x000000ffff227224 */ /* 0x000fe400078e0021 */
.L_x_36592:
[----:B------:R-:W-:Y:S05]  /*ec60*/  BSYNC B2 ;  /* 0x0000000000027941 */ /* 0x000fea0003800000 */
.L_x_36591:
        /* <DEDUP_REMOVED lines=21> */
.L_x_36600:
[----:B------:R-:W-:Y:S05]  /*edc0*/  BSYNC B2 ;  /* 0x0000000000027941 */ /* 0x000fea0003800000 */
.L_x_36599:
[----:B------:R-:W-:Y:S02]  /*edd0*/  IMAD.MOV.U32 R25, RZ, RZ, R29 ;  /* 0x000000ffff197224 */ /* 0x000fe400078e001d */
[----:B------:R-:W-:-:S03]  /*ede0*/  IMAD.MOV.U32 R24, RZ, RZ, R20 ;  /* 0x000000ffff187224 */ /* 0x000fc600078e0014 */
[----:B------:R-:W-:Y:S01]  /*edf0*/  LOP3.LUT R25, R25, 0x80000000, R13, 0xb8, !PT ;  /* 0x8000000019197812 */ /* 0x000fe200078eb80d */
[----:B------:R-:W-:Y:S05]  /*ee00*/  BRA `(.L_x_36586) ;  /* 0x0000006000007947 */ /* 0x000fea0003800000 */
.L_x_36585:
[----:B------:R-:W0:-:S06]  /*ee10*/  DSETP.GTU.AND P0, PT, R16, +INF , PT ;  /* 0x7ff000001000742a */ /* 0x000e0c0003f0c000 */
[----:B0-----:R-:W0:-:S14]  /*ee20*/  DSETP.LE.AND P0, PT, R20, +INF , !P0 ;  /* 0x7ff000001400742a */ /* 0x001e1c0004703000 */
[----:B0-----:R-:W0:-:S04]  /*ee30*/  @P0 DSETP.NEU.AND P2, PT, R20, +INF , PT ;  /* 0x7ff000001400042a */ /* 0x001e080003f4d000 */
[----:B------:R1:W2:-:S06]  /*ee40*/  @!P0 DADD R24, R10, R12 ;  /* 0x000000000a188229 */ /* 0x00028c000000000c */
[----:B0-----:R-:W-:Y:S02]  /*ee50*/  @P0 FSEL R24, R12, RZ, P2 ;  /* 0x000000ff0c180208 */ /* 0x001fe40001000000 */
[----:B------:R-:W-:Y:S02]  /*ee60*/  @P0 FSEL R25, R13, -QNAN , P2 ;  /* 0xfff800000d190808 */ /* 0x000fe40001000000 */
.L_x_36586:
[----:B-12---:R-:W-:Y:S05]  /*ee70*/  BSYNC B0 ;  /* 0x0000000000007941 */ /* 0x006fea0003800000 */
.L_x_36584:
[----:B------:R-:W0:-:S06]  /*ee80*/  DSETP.GEU.AND P0, PT, R24, RZ, PT ;  /* 0x000000ff1800722a */ /* 0x000e0c0003f0e000 */
[----:B0-----:R-:W0:-:S04]  /*ee90*/  DSETP.LT.XOR P0, PT, R10, RZ, !P0 ;  /* 0x000000ff0a00722a */ /* 0x001e080004701800 */
[----:B------:R-:W-:-:S04]  /*eea0*/  DADD R10, R24, R10 ;  /* 0x00000000180a7229 */ /* 0x000fc8000000000a */
[----:B0-----:R-:W0:-:S06]  /*eeb0*/  DSETP.NEU.AND P0, PT, R24, RZ, P0 ;  /* 0x000000ff1800722a */ /* 0x001e0c000070d000 */
[----:B0-----:R-:W-:Y:S02]  /*eec0*/  FSEL R10, R10, R24, P0 ;  /* 0x000000180a0a7208 */ /* 0x001fe40000000000 */
[----:B------:R-:W-:Y:S02]  /*eed0*/  FSEL R11, R11, R25, P0 ;  /* 0x000000190b0b7208 */ /* 0x000fe40000000000 */
.L_x_36583:
[----:B------:R-:W-:Y:S05]  /*eee0*/  BSYNC B1 ;  /* 0x0000000000017941 */ /* 0x000fea0003800000 */
.L_x_36582:
        /* <DEDUP_REMOVED lines=43> */
.L_x_36608:
        /* <DEDUP_REMOVED lines=12> */
.L_x_36607:
[----:B------:R-:W-:Y:S05]  /*f260*/  BSYNC B2 ;  /* 0x0000000000027941 */ /* 0x000fea0003800000 */
.L_x_36606:
        /* <DEDUP_REMOVED lines=13> */
.L_x_36614:
        /* <DEDUP_REMOVED lines=33> */
.L_x_36613:
[----:B------:R-:W-:Y:S02]  /*f550*/  IMAD.MOV.U32 R17, RZ, RZ, R28 ;  /* 0x000000ffff117224 */ /* 0x000fe400078e001c */
.L_x_36612:
[----:B------:R-:W-:Y:S05]  /*f560*/  BSYNC B3 ;  /* 0x0000000000037941 */ /* 0x000fea0003800000 */
.L_x_36611:
[----:B------:R-:W-:-:S13]  /*f570*/  ISETP.GE.U32.AND P0, PT, R24, 0xc, PT ;  /* 0x0000000c1800780c */ /* 0x000fda0003f06070 */
[----:B------:R-:W-:Y:S05]  /*f580*/  @!P0 BRA `(.L_x_36610) ;  /* 0x0000078000008947 */ /* 0x000fea0003800000 */
[----:B------:R-:W-:Y:S01]  /*f590*/  BSSY B3, `(.L_x_36615) ;  /* 0x0000075000037945 */ /* 0x000fe20003800000 */
[----:B------:R-:W-:Y:S02]  /*f5a0*/  IADD3 R17, R21, 0x10, RZ ;  /* 0x0000001015117810 */ /* 0x000fe40007ffe0ff */
.L_x_36616:
        /* <DEDUP_REMOVED lines=116> */
.L_x_36615:
[----:B------:R-:W-:Y:S02]  /*fcf0*/  IMAD.MOV.U32 R17, RZ, RZ, R21 ;  /* 0x000000ffff117224 */ /* 0x000fe400078e0015 */
[----:B------:R-:W-:Y:S02]  /*fd00*/  IMAD.MOV.U32 R33, RZ, RZ, R24 ;  /* 0x000000ffff217224 */ /* 0x000fe400078e0018 */
.L_x_36610:
[----:B------:R-:W-:Y:S05]  /*fd10*/  BSYNC B2 ;  /* 0x0000000000027941 */ /* 0x000fea0003800000 */
.L_x_36609:
        /* <DEDUP_REMOVED lines=21> */
.L_x_36618:
[----:B------:R-:W-:Y:S05]  /*fe70*/  BSYNC B2 ;  /* 0x0000000000027941 */ /* 0x000fea0003800000 */
.L_x_36617:
[----:B------:R-:W-:Y:S02]  /*fe80*/  IMAD.MOV.U32 R17, RZ, RZ, R25 ;  /* 0x000000ffff117224 */ /* 0x000fe400078e0019 */
[----:B------:R-:W-:-:S03]  /*fe90*/  IMAD.MOV.U32 R16, RZ, RZ, R20 ;  /* 0x000000ffff107224 */ /* 0x000fc600078e0014 */
[----:B------:R-:W-:Y:S01]  /*fea0*/  LOP3.LUT R17, R17, 0x80000000, R9, 0xb8, !PT ;  /* 0x8000000011117812 */ /* 0x000fe200078eb809 */
[----:B------:R-:W-:Y:S05]  /*feb0*/  BRA `(.L_x_36605) ;  /* 0x0000006000007947 */ /* 0x000fea0003800000 */
.L_x_36604:
[----:B------:R-:W0:-:S06]  /*fec0*/  DSETP.GTU.AND P0, PT, R12, +INF , PT ;  /* 0x7ff000000c00742a */ /* 0x000e0c0003f0c000 */
[----:B0-----:R-:W0:-:S14]  /*fed0*/  DSETP.LE.AND P0, PT, R20, +INF , !P0 ;  /* 0x7ff000001400742a */ /* 0x001e1c0004703000 */
[----:B0-----:R-:W0:-:S04]  /*fee0*/  @P0 DSETP.NEU.AND P2, PT, R20, +INF , PT ;  /* 0x7ff000001400042a */ /* 0x001e080003f4d000 */
[----:B------:R1:W2:-:S06]  /*fef0*/  @!P0 DADD R16, R6, R8 ;  /* 0x0000000006108229 */ /* 0x00028c0000000008 */
[----:B0-----:R-:W-:Y:S02]  /*ff00*/  @P0 FSEL R16, R8, RZ, P2 ;  /* 0x000000ff08100208 */ /* 0x001fe40001000000 */
[----:B------:R-:W-:Y:S02]  /*ff10*/  @P0 FSEL R17, R9, -QNAN , P2 ;  /* 0xfff8000009110808 */ /* 0x000fe40001000000 */
.L_x_36605:
[----:B-12---:R-:W-:Y:S05]  /*ff20*/  BSYNC B0 ;  /* 0x0000000000007941 */ /* 0x006fea0003800000 */
.L_x_36603:
[----:B------:R-:W0:-:S06]  /*ff30*/  DSETP.GEU.AND P0, PT, R16, RZ, PT ;  /* 0x000000ff1000722a */ /* 0x000e0c0003f0e000 */
[----:B0-----:R-:W0:-:S04]  /*ff40*/  DSETP.LT.XOR P0, PT, R6, RZ, !P0 ;  /* 0x000000ff0600722a */ /* 0x001e080004701800 */
[----:B------:R-:W-:-:S04]  /*ff50*/  DADD R6, R16, R6 ;  /* 0x0000000010067229 */ /* 0x000fc80000000006 */
[----:B0-----:R-:W0:-:S06]  /*ff60*/  DSETP.NEU.AND P0, PT, R16, RZ, P0 ;  /* 0x000000ff1000722a */ /* 0x001e0c000070d000 */
[----:B0-----:R-:W-:Y:S02]  /*ff70*/  FSEL R8, R6, R16, P0 ;  /* 0x0000001006087208 */ /* 0x001fe40000000000 */
[----:B------:R-:W-:Y:S02]  /*ff80*/  FSEL R9, R7, R17, P0 ;  /* 0x0000001107097208 */ /* 0x000fe40000000000 */
.L_x_36602:
[----:B------:R-:W-:Y:S05]  /*ff90*/  BSYNC B1 ;  /* 0x0000000000017941 */ /* 0x000fea0003800000 */
.L_x_36601:
        /* <DEDUP_REMOVED lines=43> */
.L_x_36626:
        /* <DEDUP_REMOVED lines=12> */
.L_x_36625:
[----:B------:R-:W-:Y:S05]  /*10310*/  BSYNC B2 ;  /* 0x0000000000027941 */ /* 0x000fea0003800000 */
.L_x_36624:
        /* <DEDUP_REMOVED lines=13> */
.L_x_36632:
        /* <DEDUP_REMOVED lines=33> */
.L_x_36631:
[----:B------:R-:W-:Y:S02]  /*10600*/  IMAD.MOV.U32 R17, RZ, RZ, R25 ;  /* 0x000000ffff117224 */ /* 0x000fe400078e0019 */
.L_x_36630:
[----:B------:R-:W-:Y:S05]  /*10610*/  BSYNC B3 ;  /* 0x0000000000037941 */ /* 0x000fea0003800000 */
.L_x_36629:
[----:B------:R-:W-:-:S13]  /*10620*/  ISETP.GE.U32.AND P0, PT, R20, 0xc, PT ;  /* 0x0000000c1400780c */ /* 0x000fda0003f06070 */
[----:B------:R-:W-:Y:S05]  /*10630*/  @!P0 BRA `(.L_x_36628) ;  /* 0x0000077000008947 */ /* 0x000fea0003800000 */
[----:B------:R-:W-:Y:S01]  /*10640*/  BSSY B3, `(.L_x_36633) ;  /* 0x0000075000037945 */ /* 0x000fe20003800000 */
[----:B------:R-:W-:Y:S02]  /*10650*/  IADD3 R16, R16, 0x10, RZ ;  /* 0x0000001010107810 */ /* 0x000fe40007ffe0ff */
.L_x_36634:
        /* <DEDUP_REMOVED lines=116> */
.L_x_36633:
[----:B------:R-:W-:Y:S02]  /*10da0*/  IMAD.MOV.U32 R28, RZ, RZ, R20 ;  /* 0x000000ffff1c7224 */ /* 0x000fe400078e0014 */
.L_x_36628:
[----:B------:R-:W-:Y:S05]  /*10db0*/  BSYNC B2 ;  /* 0x0000000000027941 */ /* 0x000fea0003800000 */
.L_x_36627:
        /* <DEDUP_REMOVED lines=21> */
.L_x_36636:
[----:B------:R-:W-:Y:S05]  /*10f10*/  BSYNC B2 ;  /* 0x0000000000027941 */ /* 0x000fea0003800000 */
.L_x_36635:
[----:B------:R-:W-:Y:S02]  /*10f20*/  IMAD.MOV.U32 R13, RZ, RZ, R21 ;  /* 0x000000ffff0d7224 */ /* 0x000fe400078e0015 */
[----:B------:R-:W-:-:S03]  /*10f30*/  IMAD.MOV.U32 R12, RZ, RZ, R16 ;  /* 0x000000ffff0c7224 */ /* 0x000fc600078e0010 */
[----:B------:R-:W-:Y:S01]  /*10f40*/  LOP3.LUT R13, R13, 0x80000000, R5, 0xb8, !PT ;  /* 0x800000000d0d7812 */ /* 0x000fe200078eb805 */
[----:B------:R-:W-:Y:S05]  /*10f50*/  BRA `(.L_x_36623) ;  /* 0x0000006000007947 */ /* 0x000fea0003800000 */
.L_x_36622:
[----:B------:R-:W0:-:S06]  /*10f60*/  DSETP.GTU.AND P0, PT, R6, +INF , PT ;  /* 0x7ff000000600742a */ /* 0x000e0c0003f0c000 */
[----:B0-----:R-:W0:-:S14]  /*10f70*/  DSETP.LE.AND P0, PT, R16, +INF , !P0 ;  /* 0x7ff000001000742a */ /* 0x001e1c0004703000 */
[----:B0-----:R-:W0:-:S04]  /*10f80*/  @P0 DSETP.NEU.AND P2, PT, R16, +INF , PT ;  /* 0x7ff000001000042a */ /* 0x001e080003f4d000 */
[----:B------:R1:W2:-:S06]  /*10f90*/  @!P0 DADD R12, R2, R4 ;  /* 0x00000000020c8229 */ /* 0x00028c0000000004 */
[----:B0-----:R-:W-:Y:S02]  /*10fa0*/  @P0 FSEL R12, R4, RZ, P2 ;  /* 0x000000ff040c0208 */ /* 0x001fe40001000000 */
[----:B------:R-:W-:Y:S02]  /*10fb0*/  @P0 FSEL R13, R5, -QNAN , P2 ;  /* 0xfff80000050d0808 */ /* 0x000fe40001000000 */
.L_x_36623:
[----:B-12---:R-:W-:Y:S05]  /*10fc0*/  BSYNC B0 ;  /* 0x0000000000007941 */ /* 0x006fea0003800000 */
.L_x_36621:
[----:B------:R-:W0:-:S06]  /*10fd0*/  DSETP.GEU.AND P0, PT, R12, RZ, PT ;  /* 0x000000ff0c00722a */ /* 0x000e0c0003f0e000 */
[----:B0-----:R-:W0:-:S04]  /*10fe0*/  DSETP.LT.XOR P0, PT, R2, RZ, !P0 ;  /* 0x000000ff0200722a */ /* 0x001e080004701800 */
[----:B------:R-:W-:-:S04]  /*10ff0*/  DADD R2, R12, R2 ;  /* 0x000000000c027229 */ /* 0x000fc80000000002 */
[----:B0-----:R-:W0:-:S06]  /*11000*/  DSETP.NEU.AND P0, PT, R12, RZ, P0 ;  /* 0x000000ff0c00722a */ /* 0x001e0c000070d000 */
[----:B0-----:R-:W-:Y:S02]  /*11010*/  FSEL R2, R2, R12, P0 ;  /* 0x0000000c02027208 */ /* 0x001fe40000000000 */
[----:B------:R-:W-:Y:S02]  /*11020*/  FSEL R3, R3, R13, P0 ;  /* 0x0000000d03037208 */ /* 0x000fe40000000000 */
.L_x_36620:
[----:B------:R-:W-:Y:S05]  /*11030*/  BSYNC B1 ;  /* 0x0000000000017941 */ /* 0x000fea0003800000 */
.L_x_36619:
        /* <DEDUP_REMOVED lines=21> */
.L_x_36639:
[----:B------:R-:W-:-:S13]  /*11190*/  ISETP.GE.AND P0, PT, R0, UR4, PT ;  /* 0x0000000400007c0c */ /* 0x000fda000bf06270 */
[----:B------:R-:W-:Y:S05]  /*111a0*/  @P0 BRA `(.L_x_36641) ;  /* 0x000000c000000947 */ /* 0x000fea0003800000 */
[C---:B0-----:R-:W-:Y:S01]  /*111b0*/  IADD3 R4, R0.reuse, UR8, RZ ;  /* 0x0000000800047c10 */ /* 0x041fe2000fffe0ff */
[----:B------:R-:W-:Y:S01]  /*111c0*/  IMAD.MOV.U32 R5, RZ, RZ, 0x8 ;  /* 0x00000008ff057424 */ /* 0x000fe200078e00ff */
[----:B------:R-:W-:-:S03]  /*111d0*/  IADD3 R0, R0, 0x80, RZ ;  /* 0x0000008000007810 */ /* 0x000fc60007ffe0ff */
[----:B------:R-:W-:-:S05]  /*111e0*/  IMAD.WIDE.U32 R4, R4, R5, c[0x0][0x168] ;  /* 0x00005a0004047625 */ /* 0x000fca00078e0005 */
[----:B------:R0:W-:Y:S02]  /*111f0*/  STG.E.64 [R4.64], R18 ;  /* 0x0000001204007986 */ /* 0x0001e4000c101b0a */
.L_x_36640:
[----:B------:R-:W-:-:S13]  /*11200*/  ISETP.GE.AND P0, PT, R0, UR4, PT ;  /* 0x0000000400007c0c */ /* 0x000fda000bf06270 */
[----:B------:R-:W-:Y:S05]  /*11210*/  @P0 BRA `(.L_x_36642) ;  /* 0x000000d000000947 */ /* 0x000fea0003800000 */
[C---:B0-----:R-:W-:Y:S01]  /*11220*/  IADD3 R4, R0.reuse, UR8, RZ ;  /* 0x0000000800047c10 */ /* 0x041fe2000fffe0ff */
[----:B------:R-:W-:Y:S01]  /*11230*/  IMAD.MOV.U32 R5, RZ, RZ, 0x8 ;  /* 0x00000008ff057424 */ /* 0x000fe200078e00ff */
[----:B------:R-:W-:-:S03]  /*11240*/  IADD3 R0, R0, 0x80, RZ ;  /* 0x0000008000007810 */ /* 0x000fc60007ffe0ff */
[----:B------:R-:W-:-:S05]  /*11250*/  IMAD.WIDE.U32 R4, R4, R5, c[0x0][0x168] ;  /* 0x00005a0004047625 */ /* 0x000fca00078e0005 */
[----:B------:R0:W-:Y:S02]  /*11260*/  STG.E.64 [R4.64], R14 ;  /* 0x0000000e04007986 */ /* 0x0001e4000c101b0a */
.L_x_36641:
        /* <DEDUP_REMOVED lines=8> */
.L_x_36642:
[----:B------:R-:W-:Y:S05]  /*112f0*/  BSYNC B1 ;  /* 0x0000000000017941 */ /* 0x000fea0003800000 */
.L_x_36638:
[----:B------:R-:W-:-:S13]  /*11300*/  ISETP.GE.AND P0, PT, R0, UR4, PT ;  /* 0x0000000400007c0c */ /* 0x000fda000bf06270 */
[C---:B0-----:R-:W-:Y:S01]  /*11310*/  @!P0 IADD3 R4, R0.reuse, UR8, RZ ;  /* 0x0000000800048c10 */ /* 0x041fe2000fffe0ff */
[----:B------:R-:W-:Y:S01]  /*11320*/  @!P0 IMAD.MOV.U32 R5, RZ, RZ, 0x8 ;  /* 0x00000008ff058424 */ /* 0x000fe200078e00ff */
[----:B------:R-:W-:-:S03]  /*11330*/  @!P0 IADD3 R0, R0, 0x80, RZ ;  /* 0x0000008000008810 */ /* 0x000fc60007ffe0ff */
[----:B------:R-:W-:-:S05]  /*11340*/  @!P0 IMAD.WIDE.U32 R4, R4, R5, c[0x0][0x168] ;  /* 0x00005a0004048625 */ /* 0x000fca00078e0005 */
[----:B------:R0:W-:Y:S02]  /*11350*/  @!P0 STG.E.64 [R4.64], R8 ;  /* 0x0000000804008986 */ /* 0x0001e4000c101b0a */
.L_x_36643:
[----:B------:R-:W-:Y:S05]  /*11360*/  BSYNC B0 ;  /* 0x0000000000007941 */ /* 0x000fea0003800000 */
.L_x_36637:
        /* <DEDUP_REMOVED lines=8> */
.L_x_36644:
        /* <DEDUP_REMOVED lines=9> */
.L_x_50774:


//--------------------- .text._ZN2at6native29vectorized_elementwise_kernelILi8ENS0_13BinaryFunctorIdddZZZNS0_21remainder_kernel_cudaERNS_18TensorIteratorBaseEENKUlvE0_clEvENKUlvE_clEvEUlddE_EESt5arrayIPcLm3EEEEviT0_T1_ --------------------------
	.section	.text._ZN2at6native29vectorized_elementwise_kernelILi8ENS0_13BinaryFunctorIdddZZZNS0_21remainder_kernel_cudaERNS_18TensorIteratorBaseEENKUlvE0_clEvENKUlvE_clEvEUlddE_EESt5arrayIPcLm3EEEEviT0_T1_,"ax",@progbits
	.sectioninfo	@"SHI_REGISTERS=4"
	.align	128
        .global         _ZN2at6native29vectorized_elementwise_kernelILi8ENS0_13BinaryFunctorIdddZZZNS0_21remainder_kernel_cudaERNS_18TensorIteratorBaseEENKUlvE0_clEvENKUlvE_clEvEUlddE_EESt5arrayIPcLm3EEEEviT0_T1_
        .type           _ZN2at6native29vectorized_elementwise_kernelILi8ENS0_13BinaryFunctorIdddZZZNS0_21remainder_kernel_cudaERNS_18TensorIteratorBaseEENKUlvE0_clEvENKUlvE_clEvEUlddE_EESt5arrayIPcLm3EEEEviT0_T1_,@function
        .size           _ZN2at6native29vectorized_elementwise_kernelILi8ENS0_13BinaryFunctorIdddZZZNS0_21remainder_kernel_cudaERNS_18TensorIteratorBaseEENKUlvE0_clEvENKUlvE_clEvEUlddE_EESt5arrayIPcLm3EEEEviT0_T1_,(.L_x_50775 - _ZN2at6native29vectorized_elementwise_kernelILi8ENS0_13BinaryFunctorIdddZZZNS0_21remainder_kernel_cudaERNS_18TensorIteratorBaseEENKUlvE0_clEvENKUlvE_clEvEUlddE_EESt5arrayIPcLm3EEEEviT0_T1_)
        .other          _ZN2at6native29vectorized_elementwise_kernelILi8ENS0_13BinaryFunctorIdddZZZNS0_21remainder_kernel_cudaERNS_18TensorIteratorBaseEENKUlvE0_clEvENKUlvE_clEvEUlddE_EESt5arrayIPcLm3EEEEviT0_T1_,@"STO_CUDA_ENTRY STV_DEFAULT"
_ZN2at6native29vectorized_elementwise_kernelILi8ENS0_13BinaryFunctorIdddZZZNS0_21remainder_kernel_cudaERNS_18TensorIteratorBaseEENKUlvE0_clEvENKUlvE_clEvEUlddE_EESt5arrayIPcLm3EEEEviT0_T1_:
.text._ZN2at6native29vectorized_elementwise_kernelILi8ENS0_13BinaryFunctorIdddZZZNS0_21remainder_kernel_cudaERNS_18TensorIteratorBaseEENKUlvE0_clEvENKUlvE_clEvEUlddE_EESt5arrayIPcLm3EEEEviT0_T1_:
[----:B------:R-:W-:Y:S02]  /*0000*/  MOV R1, c[0x0][0x28] ;  /* 0x00000a0000017a02 */ /* 0x000fe40000000f00 */
[----:B------:R-:W-:Y:S05]  /*0010*/  EXIT ;  /* 0x000000000000794d */ /* 0x000fea0003800000 */
.L_x_36645:
        /* <DEDUP_REMOVED lines=14> */
.L_x_50775:


//--------------------- .text._ZN2at6native18elementwise_kernelILi128ELi4EZNS0_15gpu_kernel_implINS0_13BUnaryFunctorIdddZZZNS0_21remainder_kernel_cudaERNS_18TensorIteratorBaseEENKUlvE0_clEvENKUlvE_clEvEUlddE_EEEEvS5_RKT_EUliE_EEviT1_ --------------------------
	.section	.text._ZN2at6native18elementwise_kernelILi128ELi4EZNS0_15gpu_kernel_implINS0_13BUnaryFunctorIdddZZZNS0_21remainder_kernel_cudaERNS_18TensorIteratorBaseEENKUlvE0_clEvENKUlvE_clEvEUlddE_EEEEvS5_RKT_EUliE_EEviT1_,"ax",@progbits
	.sectioninfo	@"SHI_REGISTERS=24"
	.align	128
        .global         _ZN2at6native18elementwise_kernelILi128ELi4EZNS0_15gpu_kernel_implINS0_13BUnaryFunctorIdddZZZNS0_21remainder_kernel_cudaERNS_18TensorIteratorBaseEENKUlvE0_clEvENKUlvE_clEvEUlddE_EEEEvS5_RKT_EUliE_EEviT1_
        .type           _ZN2at6native18elementwise_kernelILi128ELi4EZNS0_15gpu_kernel_implINS0_13BUnaryFunctorIdddZZZNS0_21remainder_kernel_cudaERNS_18TensorIteratorBaseEENKUlvE0_clEvENKUlvE_clEvEUlddE_EEEEvS5_RKT_EUliE_EEviT1_,@function
        .size           _ZN2at6native18elementwise_kernelILi128ELi4EZNS0_15gpu_kernel_implINS0_13BUnaryFunctorIdddZZZNS0_21remainder_kernel_cudaERNS_18TensorIteratorBaseEENKUlvE0_clEvENKUlvE_clEvEUlddE_EEEEvS5_RKT_EUliE_EEviT1_,(.L_x_50776 - _ZN2at6native18elementwise_kernelILi128ELi4EZNS0_15gpu_kernel_implINS0_13BUnaryFunctorIdddZZZNS0_21remainder_kernel_cudaERNS_18TensorIteratorBaseEENKUlvE0_clEvENKUlvE_clEvEUlddE_EEEEvS5_RKT_EUliE_EEviT1_)
        .other          _ZN2at6native18elementwise_kernelILi128ELi4EZNS0_15gpu_kernel_implINS0_13BUnaryFunctorIdddZZZNS0_21remainder_kernel_cudaERNS_18TensorIteratorBaseEENKUlvE0_clEvENKUlvE_clEvEUlddE_EEEEvS5_RKT_EUliE_EEviT1_,@"STO_CUDA_ENTRY STV_DEFAULT"
_ZN2at6native18elementwise_kernelILi128ELi4EZNS0_15gpu_kernel_implINS0_13BUnaryFunctorIdddZZZNS0_21remainder_kernel_cudaERNS_18TensorIteratorBaseEENKUlvE0_clEvENKUlvE_clEvEUlddE_EEEEvS5_RKT_EUliE_EEviT1_:
.text._ZN2at6native18elementwise_kernelILi128ELi4EZNS0_15gpu_kernel_implINS0_13BUnaryFunctorIdddZZZNS0_21remainder_kernel_cudaERNS_18TensorIteratorBaseEENKUlvE0_clEvENKUlvE_clEvEUlddE_EEEEvS5_RKT_EUliE_EEviT1_:
        /* <DEDUP_REMOVED lines=235> */
.L_x_36648:
        /* <DEDUP_REMOVED lines=19> */
.L_x_36652:
[----:B------:R-:W2:Y:S02]  /*0fe0*/  LDG.E.U8 R2, [R4.64] ;  /* 0x0000002404027981 */ /* 0x000ea4000c1e1100 */
[----:B--2---:R-:W0:Y:S01]  /*0ff0*/  I2F.F64.U16 R2, R2 ;  /* 0x0000000200027312 */ /* 0x004e220000101800 */
[----:B------:R-:W-:Y:S05]  /*1000*/  BRA `(.L_x_36654) ;  /* 0x00000df000007947 */ /* 0x000fea0003800000 */
.L_x_36651:
        /* <DEDUP_REMOVED lines=9> */
.L_x_36656:
[----:B------:R-:W2:Y:S02]  /*10a0*/  LDG.E R2, [R4.64] ;  /* 0x0000002404027981 */ /* 0x000ea4000c1e1900 */
[----:B--2---:R-:W0:Y:S01]  /*10b0*/  I2F.F64 R2, R2 ;  /* 0x0000000200027312 */ /* 0x004e220000201c00 */
[----:B------:R-:W-:Y:S05]  /*10c0*/  BRA `(.L_x_36654) ;  /* 0x00000d3000007947 */ /* 0x000fea0003800000 */
.L_x_36655:
[----:B------:R-:W2:Y:S02]  /*10d0*/  LDG.E.U16 R2, [R4.64] ;  /* 0x0000002404027981 */ /* 0x000ea4000c1e1500 */
[----:B--2---:R-:W0:Y:S01]  /*10e0*/  I2F.F64.S16 R2, R2 ;  /* 0x0000000200027312 */ /* 0x004e220000101c00 */
[----:B------:R-:W-:Y:S05]  /*10f0*/  BRA `(.L_x_36654) ;  /* 0x00000d0000007947 */ /* 0x000fea0003800000 */
.L_x_36650:
        /* <DEDUP_REMOVED lines=10> */
.L_x_36658:
[----:B------:R-:W2:Y:S02]  /*11a0*/  LDG.E.U16 R0, [R4.64] ;  /* 0x0000002404007981 */ /* 0x000ea4000c1e1500 */
[----:B--2---:R-:W-:-:S05]  /*11b0*/  HADD2.F32 R0, -RZ, R0.H0_H0 ;  /* 0x20000000ff007230 */ /* 0x004fca0000004100 */
[----:B------:R-:W-:-:S04]  /*11c0*/  FMUL.FTZ R0, R0, 1 ;  /* 0x3f80000000007820 */ /* 0x000fc80000410000 */
[----:B------:R0:W1:Y:S01]  /*11d0*/  F2F.F64.F32 R2, R0 ;  /* 0x0000000000027310 */ /* 0x0000620000201800 */
[----:B------:R-:W-:Y:S05]  /*11e0*/  BRA `(.L_x_36654) ;  /* 0x00000c1000007947 */ /* 0x000fea0003800000 */
.L_x_36657:
        /* <DEDUP_REMOVED lines=10> */
.L_x_36660:
[----:B------:R-:W2:Y:S02]  /*1290*/  LDG.E.U16 R4, [R4.64] ;  /* 0x0000002404047981 */ /* 0x000ea4000c1e1500 */
[----:B--2---:R-:W-:-:S05]  /*12a0*/  HADD2.F32 R0, -RZ, R4.H0_H0 ;  /* 0x20000004ff007230 */ /* 0x004fca0000004100 */
[----:B------:R-:W-:-:S04]  /*12b0*/  FMUL.FTZ R0, R0, 1 ;  /* 0x3f80000000007820 */ /* 0x000fc80000410000 */
[----:B------:R0:W1:Y:S01]  /*12c0*/  F2F.F64.F32 R2, R0 ;  /* 0x0000000000027310 */ /* 0x0000620000201800 */
[----:B------:R-:W-:Y:S05]  /*12d0*/  BRA `(.L_x_36654) ;  /* 0x00000b2000007947 */ /* 0x000fea0003800000 */
.L_x_36659:
[----:B------:R0:W5:Y:S01]  /*12e0*/  LDG.E.64 R2, [R4.64] ;  /* 0x0000002404027981 */ /* 0x000162000c1e1b00 */
[----:B------:R-:W-:Y:S05]  /*12f0*/  BRA `(.L_x_36654) ;  /* 0x00000b0000007947 */ /* 0x000fea0003800000 */
.L_x_36649:
        /* <DEDUP_REMOVED lines=13> */
.L_x_36663:
[----:B------:R0:W5:Y:S01]  /*13d0*/  LDG.E.64 R2, [R4.64] ;  /* 0x0000002404027981 */ /* 0x000162000c1e1b00 */
[----:B------:R-:W-:Y:S05]  /*13e0*/  BRA `(.L_x_36654) ;  /* 0x00000a1000007947 */ /* 0x000fea0003800000 */
.L_x_36662:
        /* <DEDUP_REMOVED lines=28> */
.L_x_36665:
        /* <DEDUP_REMOVED lines=15> */
.L_x_36664:
[----:B------:R-:W2:Y:S02]  /*16a0*/  LDG.E.U16 R0, [R4.64] ;  /* 0x0000002404007981 */ /* 0x000ea4000c1e1500 */
[----:B--2---:R-:W-:-:S05]  /*16b0*/  PRMT R0, RZ, 0x5410, R0 ;  /* 0x00005410ff007816 */ /* 0x004fca0000000000 */
[----:B------:R-:W-:-:S04]  /*16c0*/  FMUL.FTZ R0, R0, 1 ;  /* 0x3f80000000007820 */ /* 0x000fc80000410000 */
[----:B------:R0:W1:Y:S01]  /*16d0*/  F2F.F64.F32 R2, R0 ;  /* 0x0000000000027310 */ /* 0x0000620000201800 */
[----:B------:R-:W-:Y:S05]  /*16e0*/  BRA `(.L_x_36654) ;  /* 0x0000071000007947 */ /* 0x000fea0003800000 */
.L_x_36661:
        /* <DEDUP_REMOVED lines=11> */
.L_x_36668:
        /* <DEDUP_REMOVED lines=21> */
.L_x_36672:
[----:B------:R-:W-:Y:S05]  /*18f0*/  BSYNC B1 ;  /* 0x0000000000017941 */ /* 0x000fea0003800000 */
.L_x_36671:
[----:B------:R-:W-:Y:S01]  /*1900*/  LEA R3, R0, 0x3b800000, 0x17 ;  /* 0x3b80000000037811 */ /* 0x000fe200078eb8ff */
[----:B------:R-:W-:-:S05]  /*1910*/  IMAD.SHL.U32 R0, R2, 0x100000, RZ ;  /* 0x0010000002007824 */ /* 0x000fca00078e00ff */
[----:B------:R-:W-:Y:S02]  /*1920*/  LOP3.LUT R0, R3, R0, R4, 0xfe, !PT ;  /* 0x0000000003007212 */ /* 0x000fe400078efe04 */
.L_x_36670:
[----:B------:R-:W-:Y:S05]  /*1930*/  BSYNC B0 ;  /* 0x0000000000007941 */ /* 0x000fea0003800000 */
.L_x_36669:
[----:B------:R-:W-:-:S04]  /*1940*/  FMUL.FTZ R0, R0, 1 ;  /* 0x3f80000000007820 */ /* 0x000fc80000410000 */
[----:B------:R0:W1:Y:S01]  /*1950*/  F2F.F64.F32 R2, R0 ;  /* 0x0000000000027310 */ /* 0x0000620000201800 */
[----:B------:R-:W-:Y:S05]  /*1960*/  BRA `(.L_x_36654) ;  /* 0x0000049000007947 */ /* 0x000fea0003800000 */
.L_x_36667:
        /* <DEDUP_REMOVED lines=21> */
.L_x_36676:
[----:B------:R-:W-:Y:S05]  /*1ac0*/  BSYNC B1 ;  /* 0x0000000000017941 */ /* 0x000fea0003800000 */
.L_x_36675:
[----:B------:R-:W-:Y:S01]  /*1ad0*/  LEA R3, R0, 0x37800000, 0x17 ;  /* 0x3780000000037811 */ /* 0x000fe200078eb8ff */
[----:B------:R-:W-:-:S05]  /*1ae0*/  IMAD.SHL.U32 R0, R2, 0x200000, RZ ;  /* 0x0020000002007824 */ /* 0x000fca00078e00ff */
[----:B------:R-:W-:Y:S02]  /*1af0*/  LOP3.LUT R0, R3, R0, R4, 0xfe, !PT ;  /* 0x0000000003007212 */ /* 0x000fe400078efe04 */
.L_x_36674:
[----:B------:R-:W-:Y:S05]  /*1b00*/  BSYNC B0 ;  /* 0x0000000000007941 */ /* 0x000fea0003800000 */
.L_x_36673:
[----:B------:R-:W-:-:S04]  /*1b10*/  FMUL.FTZ R0, R0, 1 ;  /* 0x3f80000000007820 */ /* 0x000fc80000410000 */
[----:B------:R0:W1:Y:S01]  /*1b20*/  F2F.F64.F32 R2, R0 ;  /* 0x0000000000027310 */ /* 0x0000620000201800 */
[----:B------:R-:W-:Y:S05]  /*1b30*/  BRA `(.L_x_36654) ;  /* 0x000002c000007947 */ /* 0x000fea0003800000 */
.L_x_36666:
        /* <DEDUP_REMOVED lines=14> */
.L_x_36680:
[----:B------:R-:W-:Y:S05]  /*1c20*/  BSYNC B0 ;  /* 0x0000000000007941 */ /* 0x000fea0003800000 */
.L_x_36679:
[----:B------:R-:W-:-:S04]  /*1c30*/  FMUL.FTZ R0, R0, 1 ;  /* 0x3f80000000007820 */ /* 0x000fc80000410000 */
[----:B------:R0:W1:Y:S01]  /*1c40*/  F2F.F64.F32 R2, R0 ;  /* 0x0000000000027310 */ /* 0x0000620000201800 */
[----:B------:R-:W-:Y:S05]  /*1c50*/  BRA `(.L_x_36654) ;  /* 0x000001a000007947 */ /* 0x000fea0003800000 */
.L_x_36653:
        /* <DEDUP_REMOVED lines=21> */
.L_x_36678:
[----:B------:R-:W2:Y:S02]  /*1db0*/  LDG.E.64 R2, [R4.64] ;  /* 0x0000002404027981 */ /* 0x000ea4000c1e1b00 */
[----:B--2---:R-:W0:Y:S01]  /*1dc0*/  I2F.F64.U64 R2, R2 ;  /* 0x0000000200027312 */ /* 0x004e220000301800 */
[----:B------:R-:W-:Y:S05]  /*1dd0*/  BRA `(.L_x_36654) ;  /* 0x0000002000007947 */ /* 0x000fea0003800000 */
.L_x_36677:
[----:B------:R-:W2:Y:S02]  /*1de0*/  LDG.E R2, [R4.64] ;  /* 0x0000002404027981 */ /* 0x000ea4000c1e1900 */
[----:B--2---:R-:W0:Y:S02]  /*1df0*/  I2F.F64.U32 R2, R2 ;  /* 0x0000000200027312 */ /* 0x004e240000201800 */
.L_x_36654:
        /* <DEDUP_REMOVED lines=40> */
.L_x_36687:
        /* <DEDUP_REMOVED lines=12> */
.L_x_36686:
[----:B------:R-:W-:Y:S02]  /*2140*/  IMAD.MOV.U32 R8, RZ, RZ, R9 ;  /* 0x000000ffff087224 */ /* 0x000fe400078e0009 */
.L_x_36685:
[----:B------:R-:W-:Y:S05]  /*2150*/  BSYNC B1 ;  /* 0x0000000000017941 */ /* 0x000fea0003800000 */
.L_x_36684:
        /* <DEDUP_REMOVED lines=13> */
.L_x_36693:
        /* <DEDUP_REMOVED lines=33> */
.L_x_36692:
[----:B------:R-:W-:Y:S02]  /*2440*/  IMAD.MOV.U32 R8, RZ, RZ, R10 ;  /* 0x000000ffff087224 */ /* 0x000fe400078e000a */
.L_x_36691:
[----:B------:R-:W-:Y:S05]  /*2450*/  BSYNC B2 ;  /* 0x0000000000027941 */ /* 0x000fea0003800000 */
.L_x_36690:
[----:B------:R-:W-:-:S13]  /*2460*/  ISETP.GE.U32.AND P0, PT, R9, 0xc, PT ;  /* 0x0000000c0900780c */ /* 0x000fda0003f06070 */
[----:B------:R-:W-:Y:S05]  /*2470*/  @!P0 BRA `(.L_x_36689) ;  /* 0x0000076000008947 */ /* 0x000fea0003800000 */
[----:B------:R-:W-:Y:S02]  /*2480*/  BSSY B2, `(.L_x_36694) ;  /* 0x0000074000027945 */ /* 0x000fe40003800000 */
.L_x_36695:
        /* <DEDUP_REMOVED lines=116> */
.L_x_36694:
[----:B------:R-:W-:Y:S02]  /*2bd0*/  IMAD.MOV.U32 R15, RZ, RZ, R9 ;  /* 0x000000ffff0f7224 */ /* 0x000fe400078e0009 */
.L_x_36689:
[----:B------:R-:W-:Y:S05]  /*2be0*/  BSYNC B1 ;  /* 0x0000000000017941 */ /* 0x000fea0003800000 */
.L_x_36688:
        /* <DEDUP_REMOVED lines=20> */
.L_x_36697:
[----:B------:R-:W-:Y:S05]  /*2d30*/  BSYNC B1 ;  /* 0x0000000000017941 */ /* 0x000fea0003800000 */
.L_x_36696:
[----:B------:R-:W-:Y:S02]  /*2d40*/  IMAD.MOV.U32 R9, RZ, RZ, R11 ;  /* 0x000000ffff097224 */ /* 0x000fe400078e000b */
[----:B------:R-:W-:-:S03]  /*2d50*/  IMAD.MOV.U32 R8, RZ, RZ, R6 ;  /* 0x000000ffff087224 */ /* 0x000fc600078e0006 */
[----:B------:R-:W-:Y:S01]  /*2d60*/  LOP3.LUT R9, R9, 0x80000000, R3, 0xb8, !PT ;  /* 0x8000000009097812 */ /* 0x000fe200078eb803 */
[----:B------:R-:W-:Y:S05]  /*2d70*/  BRA `(.L_x_36683) ;  /* 0x0000006000007947 */ /* 0x000fea0003800000 */
.L_x_36682:
[----:B------:R-:W0:-:S06]  /*2d80*/  DSETP.GTU.AND P0, PT, R4, +INF , PT ;  /* 0x7ff000000400742a */ /* 0x000e0c0003f0c000 */
[----:B0-----:R-:W0:-:S14]  /*2d90*/  DSETP.LE.AND P0, PT, R6, +INF , !P0 ;  /* 0x7ff000000600742a */ /* 0x001e1c0004703000 */
[----:B0-----:R-:W0:-:S04]  /*2da0*/  @P0 DSETP.NEU.AND P1, PT, R6, +INF , PT ;  /* 0x7ff000000600042a */ /* 0x001e080003f2d000 */
[----:B------:R1:W2:-:S06]  /*2db0*/  @!P0 DADD R8, R2, c[0x0][0x378] ;  /* 0x0000de0002088629 */ /* 0x00028c0000000000 */
[----:B0-----:R-:W-:Y:S02]  /*2dc0*/  @P0 FSEL R8, R2, RZ, P1 ;  /* 0x000000ff02080208 */ /* 0x001fe40000800000 */
[----:B------:R-:W-:Y:S02]  /*2dd0*/  @P0 FSEL R9, R3, -QNAN , P1 ;  /* 0xfff8000003090808 */ /* 0x000fe40000800000 */
.L_x_36683:
[----:B-12---:R-:W-:Y:S05]  /*2de0*/  BSYNC B0 ;  /* 0x0000000000007941 */ /* 0x006fea0003800000 */
.L_x_36681:
[----:B------:R-:W0:Y:S01]  /*2df0*/  LDC.U8 R6, c[0x0][0x380] ;  /* 0x0000e000ff067b82 */ /* 0x000e220000000000 */
[----:B------:R-:W1:-:S04]  /*2e00*/  DSETP.GEU.AND P0, PT, R8, RZ, PT ;  /* 0x000000ff0800722a */ /* 0x000e480003f0e000 */
[----:B------:R-:W-:-:S04]  /*2e10*/  DADD R2, R8, c[0x0][0x378] ;  /* 0x0000de0008027629 */ /* 0x000fc80000000000 */
[----:B-1----:R-:W1:-:S06]  /*2e20*/  DSETP.GT.XOR P0, PT, RZ, c[0x0][0x378], !P0 ;  /* 0x0000de00ff00762a */ /* 0x002e4c0004704800 */
        /* <DEDUP_REMOVED lines=17> */
.L_x_36701:
[----:B------:R-:W0:Y:S02]  /*2f40*/  F2I.S64.F64.TRUNC R4, R4 ;  /* 0x0000000400047311 */ /* 0x000e24000030d900 */
[----:B0-----:R-:W-:-:S05]  /*2f50*/  IMAD.MOV.U32 R3, RZ, RZ, R4 ;  /* 0x000000ffff037224 */ /* 0x001fca00078e0004 */
[----:B------:R0:W-:Y:S01]  /*2f60*/  STG.E.U8 [R16.64], R3 ;  /* 0x0000000310007986 */ /* 0x0001e2000c101124 */
[----:B------:R-:W-:Y:S05]  /*2f70*/  BRA `(.L_x_36703) ;  /* 0x00000ed000007947 */ /* 0x000fea0003800000 */
.L_x_36700:
        /* <DEDUP_REMOVED lines=9> */
.L_x_36705:
[----:B------:R-:W0:Y:S02]  /*3010*/  F2I.F64.TRUNC R5, R4 ;  /* 0x0000000400057311 */ /* 0x000e24000030d100 */
[----:B0-----:R0:W-:Y:S01]  /*3020*/  STG.E [R16.64], R5 ;  /* 0x0000000510007986 */ /* 0x0011e2000c101924 */
[----:B------:R-:W-:Y:S05]  /*3030*/  BRA `(.L_x_36703) ;  /* 0x00000e1000007947 */ /* 0x000fea0003800000 */
.L_x_36704:
[----:B------:R-:W0:Y:S02]  /*3040*/  F2I.F64.TRUNC R5, R4 ;  /* 0x0000000400057311 */ /* 0x000e24000030d100 */
[----:B0-----:R0:W-:Y:S01]  /*3050*/  STG.E.U16 [R16.64], R5 ;  /* 0x0000000510007986 */ /* 0x0011e2000c101524 */
[----:B------:R-:W-:Y:S05]  /*3060*/  BRA `(.L_x_36703) ;  /* 0x00000de000007947 */ /* 0x000fea0003800000 */
.L_x_36699:
        /* <DEDUP_REMOVED lines=11> */
.L_x_36707:
[----:B------:R-:W0:Y:S01]  /*3120*/  F2F.F32.F64 R0, R4 ;  /* 0x0000000400007310 */ /* 0x000e220000301000 */
[----:B------:R-:W0:-:S14]  /*3130*/  DSETP.GEU.AND P0, PT, |R4|, c[0x2][0x0], PT ;  /* 0x008000000400762a */ /* 0x000e1c0003f0e200 */
[----:B0-----:R-:W-:-:S05]  /*3140*/  @!P0 FMUL R0, R0, 1.175494350822287508e-38 ;  /* 0x0080000000008820 */ /* 0x001fca0000400000 */
[----:B------:R-:W-:-:S05]  /*3150*/  F2FP.PACK_AB R0, RZ, R0 ;  /* 0x00000000ff00723e */ /* 0x000fca00000000ff */
[----:B------:R0:W-:Y:S01]  /*3160*/  STG.E.U16 [R16.64], R0 ;  /* 0x0000000010007986 */ /* 0x0001e2000c101524 */
[----:B------:R-:W-:Y:S05]  /*3170*/  BRA `(.L_x_36703) ;  /* 0x00000cd000007947 */ /* 0x000fea0003800000 */
.L_x_36706:
        /* <DEDUP_REMOVED lines=12> */
.L_x_36709:
[----:B------:R-:W0:Y:S01]  /*3240*/  F2F.F32.F64 R0, R4 ;  /* 0x0000000400007310 */ /* 0x000e220000301000 */
[----:B------:R-:W0:-:S14]  /*3250*/  DSETP.GEU.AND P0, PT, |R4|, c[0x2][0x0], PT ;  /* 0x008000000400762a */ /* 0x000e1c0003f0e200 */
[----:B0-----:R-:W-:-:S05]  /*3260*/  @!P0 FMUL R0, R0, 1.175494350822287508e-38 ;  /* 0x0080000000008820 */ /* 0x001fca0000400000 */
[----:B------:R-:W-:-:S04]  /*3270*/  F2FP.PACK_AB R3, RZ, R0 ;  /* 0x00000000ff03723e */ /* 0x000fc800000000ff */
[----:B------:R-:W-:-:S05]  /*3280*/  PRMT R3, R3, 0x5410, RZ ;  /* 0x0000541003037816 */ /* 0x000fca00000000ff */
[----:B------:R0:W-:Y:S01]  /*3290*/  STG.E [R16.64], R3 ;  /* 0x0000000310007986 */ /* 0x0001e2000c101924 */
[----:B------:R-:W-:Y:S05]  /*32a0*/  BRA `(.L_x_36703) ;  /* 0x00000ba000007947 */ /* 0x000fea0003800000 */
.L_x_36708:
[----:B------:R0:W-:Y:S01]  /*32b0*/  STG.E.64 [R16.64], R4 ;  /* 0x0000000410007986 */ /* 0x0001e2000c101b24 */
[----:B------:R-:W-:Y:S05]  /*32c0*/  BRA `(.L_x_36703) ;  /* 0x00000b8000007947 */ /* 0x000fea0003800000 */
.L_x_36698:
        /* <DEDUP_REMOVED lines=12> */
.L_x_36712:
[----:B------:R-:W-:-:S05]  /*3390*/  CS2R R6, SRZ ;  /* 0x0000000000067805 */ /* 0x000fca000001ff00 */
[----:B------:R0:W-:Y:S01]  /*33a0*/  STG.E.128 [R16.64], R4 ;  /* 0x0000000410007986 */ /* 0x0001e2000c101d24 */
[----:B------:R-:W-:Y:S05]  /*33b0*/  BRA `(.L_x_36703) ;  /* 0x00000a9000007947 */ /* 0x000fea0003800000 */
.L_x_36711:
        /* <DEDUP_REMOVED lines=23> */
.L_x_36716:
[----:B------:R-:W-:Y:S05]  /*3530*/  BSYNC B0 ;  /* 0x0000000000007941 */ /* 0x000fea0003800000 */
.L_x_36715:
[----:B------:R-:W-:-:S05]  /*3540*/  LOP3.LUT R3, R0, R3, RZ, 0xfc, !PT ;  /* 0x0000000300037212 */ /* 0x000fca00078efcff */
[----:B------:R0:W-:Y:S01]  /*3550*/  STG.E.U8 [R16.64], R3 ;  /* 0x0000000310007986 */ /* 0x0001e2000c101124 */
[----:B------:R-:W-:Y:S05]  /*3560*/  BRA `(.L_x_36703) ;  /* 0x000008e000007947 */ /* 0x000fea0003800000 */
.L_x_36714:
        /* <DEDUP_REMOVED lines=15> */
.L_x_36718:
[----:B------:R-:W-:Y:S01]  /*3660*/  IMAD.MOV.U32 R0, RZ, RZ, 0x7f ;  /* 0x0000007fff007424 */ /* 0x000fe200078e00ff */
[----:B------:R-:W-:-:S04]  /*3670*/  ISETP.GT.U32.AND P0, PT, R2, 0x7f800000, PT ;  /* 0x7f8000000200780c */ /* 0x000fc80003f04070 */
[----:B------:R-:W-:-:S04]  /*3680*/  SEL R0, R0, 0x7c, P0 ;  /* 0x0000007c00007807 */ /* 0x000fc80000000000 */
.L_x_36719:
[----:B------:R-:W-:Y:S05]  /*3690*/  BSYNC B0 ;  /* 0x0000000000007941 */ /* 0x000fea0003800000 */
.L_x_36717:
[----:B------:R-:W-:-:S04]  /*36a0*/  LOP3.LUT R2, R3, 0x80000000, RZ, 0xc0, !PT ;  /* 0x8000000003027812 */ /* 0x000fc800078ec0ff */
[----:B------:R-:W-:-:S04]  /*36b0*/  SHF.R.U32.HI R3, RZ, 0x18, R2 ;  /* 0x00000018ff037819 */ /* 0x000fc80000011602 */
[----:B------:R-:W-:-:S05]  /*36c0*/  LOP3.LUT R3, R0, R3, RZ, 0xfc, !PT ;  /* 0x0000000300037212 */ /* 0x000fca00078efcff */
[----:B------:R0:W-:Y:S01]  /*36d0*/  STG.E.U8 [R16.64], R3 ;  /* 0x0000000310007986 */ /* 0x0001e2000c101124 */
[----:B------:R-:W-:Y:S05]  /*36e0*/  BRA `(.L_x_36703) ;  /* 0x0000076000007947 */ /* 0x000fea0003800000 */
.L_x_36713:
[----:B------:R-:W0:Y:S01]  /*36f0*/  F2F.F32.F64 R0, R4 ;  /* 0x0000000400007310 */ /* 0x000e220000301000 */
[----:B------:R-:W0:-:S14]  /*3700*/  DSETP.GEU.AND P0, PT, |R4|, c[0x2][0x0], PT ;  /* 0x008000000400762a */ /* 0x000e1c0003f0e200 */
[----:B0-----:R-:W-:-:S05]  /*3710*/  @!P0 FMUL R0, R0, 1.175494350822287508e-38 ;  /* 0x0080000000008820 */ /* 0x001fca0000400000 */
[----:B------:R-:W-:-:S05]  /*3720*/  F2FP.BF16.PACK_AB R0, RZ, R0 ;  /* 0x00000000ff00723e */ /* 0x000fca00000010ff */
[----:B------:R0:W-:Y:S01]  /*3730*/  STG.E.U16 [R16.64], R0 ;  /* 0x0000000010007986 */ /* 0x0001e2000c101524 */
[----:B------:R-:W-:Y:S05]  /*3740*/  BRA `(.L_x_36703) ;  /* 0x0000070000007947 */ /* 0x000fea0003800000 */
.L_x_36710:
        /* <DEDUP_REMOVED lines=11> */
.L_x_36722:
        /* <DEDUP_REMOVED lines=19> */
.L_x_36725:
[----:B------:R-:W-:-:S04]  /*3930*/  LOP3.LUT R2, R3, 0x80000000, RZ, 0xc0, !PT ;  /* 0x8000000003027812 */ /* 0x000fc800078ec0ff */
[----:B------:R-:W-:-:S04]  /*3940*/  SHF.R.U32.HI R3, RZ, 0x18, R2 ;  /* 0x00000018ff037819 */ /* 0x000fc80000011602 */
[----:B------:R-:W-:-:S04]  /*3950*/  LOP3.LUT R0, R0, R3, RZ, 0xfc, !PT ;  /* 0x0000000300007212 */ /* 0x000fc800078efcff */
[----:B------:R-:W-:Y:S02]  /*3960*/  PRMT R8, R0, 0x7610, R8 ;  /* 0x0000761000087816 */ /* 0x000fe40000000008 */
.L_x_36724:
[----:B------:R-:W-:Y:S05]  /*3970*/  BSYNC B0 ;  /* 0x0000000000007941 */ /* 0x000fea0003800000 */
.L_x_36723:
[----:B------:R0:W-:Y:S01]  /*3980*/  STG.E.U8 [R16.64], R8 ;  /* 0x0000000810007986 */ /* 0x0001e2000c101124 */
[----:B------:R-:W-:Y:S05]  /*3990*/  BRA `(.L_x_36703) ;  /* 0x000004b000007947 */ /* 0x000fea0003800000 */
.L_x_36721:
        /* <DEDUP_REMOVED lines=19> */
.L_x_36728:
[----:B------:R-:W-:-:S04]  /*3ad0*/  LOP3.LUT R2, R3, 0x80000000, RZ, 0xc0, !PT ;  /* 0x8000000003027812 */ /* 0x000fc800078ec0ff */
[----:B------:R-:W-:-:S04]  /*3ae0*/  SHF.R.U32.HI R3, RZ, 0x18, R2 ;  /* 0x00000018ff037819 */ /* 0x000fc80000011602 */
[----:B------:R-:W-:-:S04]  /*3af0*/  LOP3.LUT R0, R0, R3, RZ, 0xfc, !PT ;  /* 0x0000000300007212 */ /* 0x000fc800078efcff */
[----:B------:R-:W-:Y:S02]  /*3b00*/  PRMT R8, R0, 0x7610, R8 ;  /* 0x0000761000087816 */ /* 0x000fe40000000008 */
.L_x_36727:
[----:B------:R-:W-:Y:S05]  /*3b10*/  BSYNC B0 ;  /* 0x0000000000007941 */ /* 0x000fea0003800000 */
.L_x_36726:
[----:B------:R0:W-:Y:S01]  /*3b20*/  STG.E.U8 [R16.64], R8 ;  /* 0x0000000810007986 */ /* 0x0001e2000c101124 */
[----:B------:R-:W-:Y:S05]  /*3b30*/  BRA `(.L_x_36703) ;  /* 0x0000031000007947 */ /* 0x000fea0003800000 */
.L_x_36720:
        /* <DEDUP_REMOVED lines=24> */
.L_x_36702:
        /* <DEDUP_REMOVED lines=20> */
.L_x_36730:
[----:B------:R-:W0:Y:S02]  /*3e00*/  F2I.U64.F64.TRUNC R4, R4 ;  /* 0x0000000400047311 */ /* 0x000e24000030d800 */
[----:B0-----:R0:W-:Y:S01]  /*3e10*/  STG.E.64 [R16.64], R4 ;  /* 0x0000000410007986 */ /* 0x0011e2000c101b24 */
[----:B------:R-:W-:Y:S05]  /*3e20*/  BRA `(.L_x_36703) ;  /* 0x0000002000007947 */ /* 0x000fea0003800000 */
.L_x_36729:
[----:B------:R-:W0:Y:S02]  /*3e30*/  F2I.U32.F64.TRUNC R5, R4 ;  /* 0x0000000400057311 */ /* 0x000e24000030d000 */
[----:B0-----:R0:W-:Y:S02]  /*3e40*/  STG.E [R16.64], R5 ;  /* 0x0000000510007986 */ /* 0x0011e4000c101924 */
.L_x_36703:
[----:B0-----:R-:W0:Y:S04]  /*3e50*/  S2R R0, SR_TID.X ;  /* 0x0000000000007919 */ /* 0x001e280000002100 */
[----:B------:R-:W0:Y:S02]  /*3e60*/  S2R R3, SR_CTAID.X ;  /* 0x0000000000037919 */ /* 0x000e240000002500 */
[----:B0-----:R-:W-:-:S05]  /*3e70*/  IMAD R0, R3, 0x200, R0 ;  /* 0x0000020003007824 */ /* 0x001fca00078e0200 */
[----:B------:R-:W-:Y:S02]  /*3e80*/  IADD3 R19, R0, 0x80, RZ ;  /* 0x0000008000137810 */ /* 0x000fe40007ffe0ff */
.L_x_36647:
[----:B------:R-:W-:Y:S05]  /*3e90*/  BSYNC B6 ;  /* 0x0000000000067941 */ /* 0x000fea0003800000 */
.L_x_36646:
        /* <DEDUP_REMOVED lines=231> */
.L_x_36733:
        /* <DEDUP_REMOVED lines=19> */
.L_x_36737:
[----:B------:R-:W2:Y:S02]  /*4e40*/  LDG.E.U8 R2, [R4.64] ;  /* 0x0000002404027981 */ /* 0x000ea4000c1e1100 */
[----:B--2---:R-:W0:Y:S01]  /*4e50*/  I2F.F64.U16 R2, R2 ;  /* 0x0000000200027312 */ /* 0x004e220000101800 */
[----:B------:R-:W-:Y:S05]  /*4e60*/  BRA `(.L_x_36739) ;  /* 0x00000df000007947 */ /* 0x000fea0003800000 */
.L_x_36736:
        /* <DEDUP_REMOVED lines=9> */
.L_x_36741:
[----:B------:R-:W2:Y:S02]  /*4f00*/  LDG.E R2, [R4.64] ;  /* 0x0000002404027981 */ /* 0x000ea4000c1e1900 */
[----:B--2---:R-:W0:Y:S01]  /*4f10*/  I2F.F64 R2, R2 ;  /* 0x0000000200027312 */ /* 0x004e220000201c00 */
[----:B------:R-:W-:Y:S05]  /*4f20*/  BRA `(.L_x_36739) ;  /* 0x00000d3000007947 */ /* 0x000fea0003800000 */
.L_x_36740:
[----:B------:R-:W2:Y:S02]  /*4f30*/  LDG.E.U16 R2, [R4.64] ;  /* 0x0000002404027981 */ /* 0x000ea4000c1e1500 */
[----:B--2---:R-:W0:Y:S01]  /*4f40*/  I2F.F64.S16 R2, R2 ;  /* 0x0000000200027312 */ /* 0x004e220000101c00 */
[----:B------:R-:W-:Y:S05]  /*4f50*/  BRA `(.L_x_36739) ;  /* 0x00000d0000007947 */ /* 0x000fea0003800000 */
.L_x_36735:
        /* <DEDUP_REMOVED lines=10> */
.L_x_36743:
[----:B------:R-:W2:Y:S02]  /*5000*/  LDG.E.U16 R0, [R4.64] ;  /* 0x0000002404007981 */ /* 0x000ea4000c1e1500 */
[----:B--2---:R-:W-:-:S05]  /*5010*/  HADD2.F32 R0, -RZ, R0.H0_H0 ;  /* 0x20000000ff007230 */ /* 0x004fca0000004100 */
[----:B------:R-:W-:-:S04]  /*5020*/  FMUL.FTZ R0, R0, 1 ;  /* 0x3f80000000007820 */ /* 0x000fc80000410000 */
[----:B------:R0:W1:Y:S01]  /*5030*/  F2F.F64.F32 R2, R0 ;  /* 0x0000000000027310 */ /* 0x0000620000201800 */
[----:B------:R-:W-:Y:S05]  /*5040*/  BRA `(.L_x_36739) ;  /* 0x00000c1000007947 */ /* 0x000fea0003800000 */
.L_x_36742:
        /* <DEDUP_REMOVED lines=10> */
.L_x_36745:
[----:B------:R-:W2:Y:S02]  /*50f0*/  LDG.E.U16 R4, [R4.64] ;  /* 0x0000002404047981 */ /* 0x000ea4000c1e1500 */
[----:B--2---:R-:W-:-:S05]  /*5100*/  HADD2.F32 R0, -RZ, R4.H0_H0 ;  /* 0x20000004ff007230 */ /* 0x004fca0000004100 */
[----:B------:R-:W-:-:S04]  /*5110*/  FMUL.FTZ R0, R0, 1 ;  /* 0x3f80000000007820 */ /* 0x000fc80000410000 */
[----:B------:R0:W1:Y:S01]  /*5120*/  F2F.F64.F32 R2, R0 ;  /* 0x0000000000027310 */ /* 0x0000620000201800 */
[----:B------:R-:W-:Y:S05]  /*5130*/  BRA `(.L_x_36739) ;  /* 0x00000b2000007947 */ /* 0x000fea0003800000 */
.L_x_36744:
[----:B------:R0:W5:Y:S01]  /*5140*/  LDG.E.64 R2, [R4.64] ;  /* 0x0000002404027981 */ /* 0x000162000c1e1b00 */
[----:B------:R-:W-:Y:S05]  /*5150*/  BRA `(.L_x_36739) ;  /* 0x00000b0000007947 */ /* 0x000fea0003800000 */
.L_x_36734:
        /* <DEDUP_REMOVED lines=13> */
.L_x_36748:
[----:B------:R0:W5:Y:S01]  /*5230*/  LDG.E.64 R2, [R4.64] ;  /* 0x0000002404027981 */ /* 0x000162000c1e1b00 */
[----:B------:R-:W-:Y:S05]  /*5240*/  BRA `(.L_x_36739) ;  /* 0x00000a1000007947 */ /* 0x000fea0003800000 */
.L_x_36747:
        /* <DEDUP_REMOVED lines=28> */
.L_x_36750:
        /* <DEDUP_REMOVED lines=15> */
.L_x_36749:
[----:B------:R-:W2:Y:S02]  /*5500*/  LDG.E.U16 R0, [R4.64] ;  /* 0x0000002404007981 */ /* 0x000ea4000c1e1500 */
[----:B--2---:R-:W-:-:S05]  /*5510*/  PRMT R0, RZ, 0x5410, R0 ;  /* 0x00005410ff007816 */ /* 0x004fca0000000000 */
[----:B------:R-:W-:-:S04]  /*5520*/  FMUL.FTZ R0, R0, 1 ;  /* 0x3f80000000007820 */ /* 0x000fc80000410000 */
[----:B------:R0:W1:Y:S01]  /*5530*/  F2F.F64.F32 R2, R0 ;  /* 0x0000000000027310 */ /* 0x0000620000201800 */
[----:B------:R-:W-:Y:S05]  /*5540*/  BRA `(.L_x_36739) ;  /* 0x0000071000007947 */ /* 0x000fea0003800000 */
.L_x_36746:
        /* <DEDUP_REMOVED lines=11> */
.L_x_36753:
        /* <DEDUP_REMOVED lines=21> */
.L_x_36757:
[----:B------:R-:W-:Y:S05]  /*5750*/  BSYNC B1 ;  /* 0x0000000000017941 */ /* 0x000fea0003800000 */
.L_x_36756:
[----:B------:R-:W-:Y:S01]  /*5760*/  LEA R3, R0, 0x3b800000, 0x17 ;  /* 0x3b80000000037811 */ /* 0x000fe200078eb8ff */
[----:B------:R-:W-:-:S05]  /*5770*/  IMAD.SHL.U32 R0, R2, 0x100000, RZ ;  /* 0x0010000002007824 */ /* 0x000fca00078e00ff */
[----:B------:R-:W-:Y:S02]  /*5780*/  LOP3.LUT R0, R3, R0, R4, 0xfe, !PT ;  /* 0x0000000003007212 */ /* 0x000fe400078efe04 */
.L_x_36755:
[----:B------:R-:W-:Y:S05]  /*5790*/  BSYNC B0 ;  /* 0x0000000000007941 */ /* 0x000fea0003800000 */
.L_x_36754:
[----:B------:R-:W-:-:S04]  /*57a0*/  FMUL.FTZ R0, R0, 1 ;  /* 0x3f80000000007820 */ /* 0x000fc80000410000 */
[----:B------:R0:W1:Y:S01]  /*57b0*/  F2F.F64.F32 R2, R0 ;  /* 0x0000000000027310 */ /* 0x0000620000201800 */
[----:B------:R-:W-:Y:S05]  /*57c0*/  BRA `(.L_x_36739) ;  /* 0x0000049000007947 */ /* 0x000fea0003800000 */
.L_x_36752:
        /* <DEDUP_REMOVED lines=21> */
.L_x_36761:
[----:B------:R-:W-:Y:S05]  /*5920*/  BSYNC B1 ;  /* 0x0000000000017941 */ /* 0x000fea0003800000 */
.L_x_36760:
[----:B------:R-:W-:Y:S01]  /*5930*/  LEA R3, R0, 0x37800000, 0x17 ;  /* 0x3780000000037811 */ /* 0x000fe200078eb8ff */
[----:B------:R-:W-:-:S05]  /*5940*/  IMAD.SHL.U32 R0, R2, 0x200000, RZ ;  /* 0x0020000002007824 */ /* 0x000fca00078e00ff */
[----:B------:R-:W-:Y:S02]  /*5950*/  LOP3.LUT R0, R3, R0, R4, 0xfe, !PT ;  /* 0x0000000003007212 */ /* 0x000fe400078efe04 */
.L_x_36759:
[----:B------:R-:W-:Y:S05]  /*5960*/  BSYNC B0 ;  /* 0x0000000000007941 */ /* 0x000fea0003800000 */
.L_x_36758:
[----:B------:R-:W-:-:S04]  /*5970*/  FMUL.FTZ R0, R0, 1 ;  /* 0x3f80000000007820 */ /* 0x000fc80000410000 */
[----:B------:R0:W1:Y:S01]  /*5980*/  F2F.F64.F32 R2, R0 ;  /* 0x0000000000027310 */ /* 0x0000620000201800 */
[----:B------:R-:W-:Y:S05]  /*5990*/  BRA `(.L_x_36739) ;  /* 0x000002c000007947 */ /* 0x000fea0003800000 */
.L_x_36751:
        /* <DEDUP_REMOVED lines=14> */
.L_x_36765:
[----:B------:R-:W-:Y:S05]  /*5a80*/  BSYNC B0 ;  /* 0x0000000000007941 */ /* 0x000fea0003800000 */
.L_x_36764:
[----:B------:R-:W-:-:S04]  /*5a90*/  FMUL.FTZ R0, R0, 1 ;  /* 0x3f80000000007820 */ /* 0x000fc80000410000 */
[----:B------:R0:W1:Y:S01]  /*5aa0*/  F2F.F64.F32 R2, R0 ;  /* 0x0000000000027310 */ /* 0x0000620000201800 */
[----:B------:R-:W-:Y:S05]  /*5ab0*/  BRA `(.L_x_36739) ;  /* 0x000001a000007947 */ /* 0x000fea0003800000 */
.L_x_36738:
        /* <DEDUP_REMOVED lines=21> */
.L_x_36763:
[----:B------:R-:W2:Y:S02]  /*5c10*/  LDG.E.64 R2, [R4.64] ;  /* 0x0000002404027981 */ /* 0x000ea4000c1e1b00 */
[----:B--2---:R-:W0:Y:S01]  /*5c20*/  I2F.F64.U64 R2, R2 ;  /* 0x0000000200027312 */ /* 0x004e220000301800 */
[----:B------:R-:W-:Y:S05]  /*5c30*/  BRA `(.L_x_36739) ;  /* 0x0000002000007947 */ /* 0x000fea0003800000 */
.L_x_36762:
[----:B------:R-:W2:Y:S02]  /*5c40*/  LDG.E R2, [R4.64] ;  /* 0x0000002404027981 */ /* 0x000ea4000c1e1900 */
[----:B--2---:R-:W0:Y:S02]  /*5c50*/  I2F.F64.U32 R2, R2 ;  /* 0x0000000200027312 */ /* 0x004e240000201800 */
.L_x_36739:
        /* <DEDUP_REMOVED lines=40> */
.L_x_36771:
        /* <DEDUP_REMOVED lines=12> */
.L_x_36770:
[----:B------:R-:W-:Y:S05]  /*5fa0*/  BSYNC B1 ;  /* 0x0000000000017941 */ /* 0x000fea0003800000 */
.L_x_36769:
        /* <DEDUP_REMOVED lines=13> */
.L_x_36777:
        /* <DEDUP_REMOVED lines=33> */
.L_x_36776:
[----:B------:R-:W-:Y:S02]  /*6290*/  IMAD.MOV.U32 R6, RZ, RZ, R12 ;  /* 0x000000ffff067224 */ /* 0x000fe400078e000c */
.L_x_36775:
[----:B------:R-:W-:Y:S05]  /*62a0*/  BSYNC B2 ;  /* 0x0000000000027941 */ /* 0x000fea0003800000 */
.L_x_36774:
[----:B------:R-:W-:-:S13]  /*62b0*/  ISETP.GE.U32.AND P0, PT, R9, 0xc, PT ;  /* 0x0000000c0900780c */ /* 0x000fda0003f06070 */
[----:B------:R-:W-:Y:S05]  /*62c0*/  @!P0 BRA `(.L_x_36773) ;  /* 0x0000076000008947 */ /* 0x000fea0003800000 */
[----:B------:R-:W-:Y:S02]  /*62d0*/  BSSY B2, `(.L_x_36778) ;  /* 0x0000074000027945 */ /* 0x000fe40003800000 */
.L_x_36779:
        /* <DEDUP_REMOVED lines=116> */
.L_x_36778:
[----:B------:R-:W-:Y:S02]  /*6a20*/  IMAD.MOV.U32 R13, RZ, RZ, R9 ;  /* 0x000000ffff0d7224 */ /* 0x000fe400078e0009 */
.L_x_36773:
[----:B------:R-:W-:Y:S05]  /*6a30*/  BSYNC B1 ;  /* 0x0000000000017941 */ /* 0x000fea0003800000 */
.L_x_36772:
        /* <DEDUP_REMOVED lines=20> */
.L_x_36781:
[----:B------:R-:W-:Y:S05]  /*6b80*/  BSYNC B1 ;  /* 0x0000000000017941 */ /* 0x000fea0003800000 */
.L_x_36780:
[----:B------:R-:W-:-:S05]  /*6b90*/  IMAD.MOV.U32 R9, RZ, RZ, R11 ;  /* 0x000000ffff097224 */ /* 0x000fca00078e000b */
[----:B------:R-:W-:Y:S01]  /*6ba0*/  LOP3.LUT R9, R9, 0x80000000, R3, 0xb8, !PT ;  /* 0x8000000009097812 */ /* 0x000fe200078eb803 */
[----:B------:R-:W-:Y:S05]  /*6bb0*/  BRA `(.L_x_36768) ;  /* 0x0000006000007947 */ /* 0x000fea0003800000 */
.L_x_36767:
[----:B------:R-:W0:-:S06]  /*6bc0*/  DSETP.GTU.AND P0, PT, R4, +INF , PT ;  /* 0x7ff000000400742a */ /* 0x000e0c0003f0c000 */
[----:B0-----:R-:W0:-:S14]  /*6bd0*/  DSETP.LE.AND P0, PT, R6, +INF , !P0 ;  /* 0x7ff000000600742a */ /* 0x001e1c0004703000 */
[----:B0-----:R-:W0:-:S04]  /*6be0*/  @P0 DSETP.NEU.AND P1, PT, R6, +INF , PT ;  /* 0x7ff000000600042a */ /* 0x001e080003f2d000 */
[----:B------:R1:W2:-:S06]  /*6bf0*/  @!P0 DADD R8, R2, c[0x0][0x378] ;  /* 0x0000de0002088629 */ /* 0x00028c0000000000 */
[----:B0-----:R-:W-:Y:S02]  /*6c00*/  @P0 FSEL R8, R2, RZ, P1 ;  /* 0x000000ff02080208 */ /* 0x001fe40000800000 */
[----:B------:R-:W-:Y:S02]  /*6c10*/  @P0 FSEL R9, R3, -QNAN , P1 ;  /* 0xfff8000003090808 */ /* 0x000fe40000800000 */
.L_x_36768:
[----:B-12---:R-:W-:Y:S05]  /*6c20*/  BSYNC B0 ;  /* 0x0000000000007941 */ /* 0x006fea0003800000 */
.L_x_36766:
        /* <DEDUP_REMOVED lines=21> */
.L_x_36785:
[----:B------:R-:W0:Y:S02]  /*6d80*/  F2I.S64.F64.TRUNC R4, R4 ;  /* 0x0000000400047311 */ /* 0x000e24000030d900 */
[----:B0-----:R-:W-:-:S05]  /*6d90*/  IMAD.MOV.U32 R3, RZ, RZ, R4 ;  /* 0x000000ffff037224 */ /* 0x001fca00078e0004 */
[----:B------:R0:W-:Y:S01]  /*6da0*/  STG.E.U8 [R16.64], R3 ;  /* 0x0000000310007986 */ /* 0x0001e2000c101124 */
[----:B------:R-:W-:Y:S05]  /*6db0*/  BRA `(.L_x_36787) ;  /* 0x00000ed000007947 */ /* 0x000fea0003800000 */
.L_x_36784:
        /* <DEDUP_REMOVED lines=9> */
.L_x_36789:
[----:B------:R-:W0:Y:S02]  /*6e50*/  F2I.F64.TRUNC R5, R4 ;  /* 0x0000000400057311 */ /* 0x000e24000030d100 */
[----:B0-----:R0:W-:Y:S01]  /*6e60*/  STG.E [R16.64], R5 ;  /* 0x0000000510007986 */ /* 0x0011e2000c101924 */
[----:B------:R-:W-:Y:S05]  /*6e70*/  BRA `(.L_x_36787) ;  /* 0x00000e1000007947 */ /* 0x000fea0003800000 */
.L_x_36788:
[----:B------:R-:W0:Y:S02]  /*6e80*/  F2I.F64.TRUNC R5, R4 ;  /* 0x0000000400057311 */ /* 0x000e24000030d100 */
[----:B0-----:R0:W-:Y:S01]  /*6e90*/  STG.E.U16 [R16.64], R5 ;  /* 0x0000000510007986 */ /* 0x0011e2000c101524 */
[----:B------:R-:W-:Y:S05]  /*6ea0*/  BRA `(.L_x_36787) ;  /* 0x00000de000007947 */ /* 0x000fea0003800000 */
.L_x_36783:
        /* <DEDUP_REMOVED lines=11> */
.L_x_36791:
[----:B------:R-:W0:Y:S01]  /*6f60*/  F2F.F32.F64 R0, R4 ;  /* 0x0000000400007310 */ /* 0x000e220000301000 */
[----:B------:R-:W0:-:S14]  /*6f70*/  DSETP.GEU.AND P0, PT, |R4|, c[0x2][0x0], PT ;  /* 0x008000000400762a */ /* 0x000e1c0003f0e200 */
[----:B0-----:R-:W-:-:S05]  /*6f80*/  @!P0 FMUL R0, R0, 1.175494350822287508e-38 ;  /* 0x0080000000008820 */ /* 0x001fca0000400000 */
[----:B------:R-:W-:-:S05]  /*6f90*/  F2FP.PACK_AB R0, RZ, R0 ;  /* 0x00000000ff00723e */ /* 0x000fca00000000ff */
[----:B------:R0:W-:Y:S01]  /*6fa0*/  STG.E.U16 [R16.64], R0 ;  /* 0x0000000010007986 */ /* 0x0001e2000c101524 */
[----:B------:R-:W-:Y:S05]  /*6fb0*/  BRA `(.L_x_36787) ;  /* 0x00000cd000007947 */ /* 0x000fea0003800000 */
.L_x_36790:
        /* <DEDUP_REMOVED lines=12> */
.L_x_36793:
[----:B------:R-:W0:Y:S01]  /*7080*/  F2F.F32.F64 R0, R4 ;  /* 0x0000000400007310 */ /* 0x000e220000301000 */
[----:B------:R-:W0:-:S14]  /*7090*/  DSETP.GEU.AND P0, PT, |R4|, c[0x2][0x0], PT ;  /* 0x008000000400762a */ /* 0x000e1c0003f0e200 */
[----:B0-----:R-:W-:-:S05]  /*70a0*/  @!P0 FMUL R0, R0, 1.175494350822287508e-38 ;  /* 0x0080000000008820 */ /* 0x001fca0000400000 */
[----:B------:R-:W-:-:S04]  /*70b0*/  F2FP.PACK_AB R3, RZ, R0 ;  /* 0x00000000ff03723e */ /* 0x000fc800000000ff */
[----:B------:R-:W-:-:S05]  /*70c0*/  PRMT R3, R3, 0x5410, RZ ;  /* 0x0000541003037816 */ /* 0x000fca00000000ff */
[----:B------:R0:W-:Y:S01]  /*70d0*/  STG.E [R16.64], R3 ;  /* 0x0000000310007986 */ /* 0x0001e2000c101924 */
[----:B------:R-:W-:Y:S05]  /*70e0*/  BRA `(.L_x_36787) ;  /* 0x00000ba000007947 */ /* 0x000fea0003800000 */
.L_x_36792:
[----:B------:R0:W-:Y:S01]  /*70f0*/  STG.E.64 [R16.64], R4 ;  /* 0x0000000410007986 */ /* 0x0001e2000c101b24 */
[----:B------:R-:W-:Y:S05]  /*7100*/  BRA `(.L_x_36787) ;  /* 0x00000b8000007947 */ /* 0x000fea0003800000 */
.L_x_36782:
        /* <DEDUP_REMOVED lines=12> */
.L_x_36796:
[----:B------:R-:W-:-:S05]  /*71d0*/  CS2R R6, SRZ ;  /* 0x0000000000067805 */ /* 0x000fca000001ff00 */
[----:B------:R0:W-:Y:S01]  /*71e0*/  STG.E.128 [R16.64], R4 ;  /* 0x0000000410007986 */ /* 0x0001e2000c101d24 */
[----:B------:R-:W-:Y:S05]  /*71f0*/  BRA `(.L_x_36787) ;  /* 0x00000a9000007947 */ /* 0x000fea0003800000 */
.L_x_36795:
        /* <DEDUP_REMOVED lines=23> */
.L_x_36800:
[----:B------:R-:W-:Y:S05]  /*7370*/  BSYNC B0 ;  /* 0x0000000000007941 */ /* 0x000fea0003800000 */
.L_x_36799:
[----:B------:R-:W-:-:S05]  /*7380*/  LOP3.LUT R3, R0, R3, RZ, 0xfc, !PT ;  /* 0x0000000300037212 */ /* 0x000fca00078efcff */
[----:B------:R0:W-:Y:S01]  /*7390*/  STG.E.U8 [R16.64], R3 ;  /* 0x0000000310007986 */ /* 0x0001e2000c101124 */
[----:B------:R-:W-:Y:S05]  /*73a0*/  BRA `(.L_x_36787) ;  /* 0x000008e000007947 */ /* 0x000fea0003800000 */
.L_x_36798:
        /* <DEDUP_REMOVED lines=15> */
.L_x_36802:
[----:B------:R-:W-:Y:S01]  /*74a0*/  IMAD.MOV.U32 R0, RZ, RZ, 0x7f ;  /* 0x0000007fff007424 */ /* 0x000fe200078e00ff */
[----:B------:R-:W-:-:S04]  /*74b0*/  ISETP.GT.U32.AND P0, PT, R2, 0x7f800000, PT ;  /* 0x7f8000000200780c */ /* 0x000fc80003f04070 */
[----:B------:R-:W-:-:S04]  /*74c0*/  SEL R0, R0, 0x7c, P0 ;  /* 0x0000007c00007807 */ /* 0x000fc80000000000 */
.L_x_36803:
[----:B------:R-:W-:Y:S05]  /*74d0*/  BSYNC B0 ;  /* 0x0000000000007941 */ /* 0x000fea0003800000 */
.L_x_36801:
[----:B------:R-:W-:-:S04]  /*74e0*/  LOP3.LUT R2, R3, 0x80000000, RZ, 0xc0, !PT ;  /* 0x8000000003027812 */ /* 0x000fc800078ec0ff */
[----:B------:R-:W-:-:S04]  /*74f0*/  SHF.R.U32.HI R3, RZ, 0x18, R2 ;  /* 0x00000018ff037819 */ /* 0x000fc80000011602 */
[----:B------:R-:W-:-:S05]  /*7500*/  LOP3.LUT R3, R0, R3, RZ, 0xfc, !PT ;  /* 0x0000000300037212 */ /* 0x000fca00078efcff */
[----:B------:R0:W-:Y:S01]  /*7510*/  STG.E.U8 [R16.64], R3 ;  /* 0x0000000310007986 */ /* 0x0001e2000c101124 */
[----:B------:R-:W-:Y:S05]  /*7520*/  BRA `(.L_x_36787) ;  /* 0x0000076000007947 */ /* 0x000fea0003800000 */
.L_x_36797:
[----:B------:R-:W0:Y:S01]  /*7530*/  F2F.F32.F64 R0, R4 ;  /* 0x0000000400007310 */ /* 0x000e220000301000 */
[----:B------:R-:W0:-:S14]  /*7540*/  DSETP.GEU.AND P0, PT, |R4|, c[0x2][0x0], PT ;  /* 0x008000000400762a */ /* 0x000e1c0003f0e200 */
[----:B0-----:R-:W-:-:S05]  /*7550*/  @!P0 FMUL R0, R0, 1.175494350822287508e-38 ;  /* 0x0080000000008820 */ /* 0x001fca0000400000 */
[----:B------:R-:W-:-:S05]  /*7560*/  F2FP.BF16.PACK_AB R0, RZ, R0 ;  /* 0x00000000ff00723e */ /* 0x000fca00000010ff */
[----:B------:R0:W-:Y:S01]  /*7570*/  STG.E.U16 [R16.64], R0 ;  /* 0x0000000010007986 */ /* 0x0001e2000c101524 */
[----:B------:R-:W-:Y:S05]  /*7580*/  BRA `(.L_x_36787) ;  /* 0x0000070000007947 */ /* 0x000fea0003800000 */
.L_x_36794:
        /* <DEDUP_REMOVED lines=11> */
.L_x_36806:
        /* <DEDUP_REMOVED lines=19> */
.L_x_36809:
[----:B------:R-:W-:-:S04]  /*7770*/  LOP3.LUT R2, R3, 0x80000000, RZ, 0xc0, !PT ;  /* 0x8000000003027812 */ /* 0x000fc800078ec0ff */
[----:B------:R-:W-:-:S04]  /*7780*/  SHF.R.U32.HI R3, RZ, 0x18, R2 ;  /* 0x00000018ff037819 */ /* 0x000fc80000011602 */
[----:B------:R-:W-:-:S04]  /*7790*/  LOP3.LUT R0, R0, R3, RZ, 0xfc, !PT ;  /* 0x0000000300007212 */ /* 0x000fc800078efcff */
[----:B------:R-:W-:Y:S02]  /*77a0*/  PRMT R8, R0, 0x7610, R8 ;  /* 0x0000761000087816 */ /* 0x000fe40000000008 */
.L_x_36808:
[----:B------:R-:W-:Y:S05]  /*77b0*/  BSYNC B0 ;  /* 0x0000000000007941 */ /* 0x000fea0003800000 */
.L_x_36807:
[----:B------:R0:W-:Y:S01]  /*77c0*/  STG.E.U8 [R16.64], R8 ;  /* 0x0000000810007986 */ /* 0x0001e2000c101124 */
[----:B------:R-:W-:Y:S05]  /*77d0*/  BRA `(.L_x_36787) ;  /* 0x000004b000007947 */ /* 0x000fea0003800000 */
.L_x_36805:
        /* <DEDUP_REMOVED lines=19> */
.L_x_36812:
[----:B------:R-:W-:-:S04]  /*7910*/  LOP3.LUT R2, R3, 0x80000000, RZ, 0xc0, !PT ;  /* 0x8000000003027812 */ /* 0x000fc800078ec0ff */
[----:B------:R-:W-:-:S04]  /*7920*/  SHF.R.U32.HI R3, RZ, 0x18, R2 ;  /* 0x00000018ff037819 */ /* 0x000fc80000011602 */
[----:B------:R-:W-:-:S04]  /*7930*/  LOP3.LUT R0, R0, R3, RZ, 0xfc, !PT ;  /* 0x0000000300007212 */ /* 0x000fc800078efcff */
[----:B------:R-:W-:Y:S02]  /*7940*/  PRMT R8, R0, 0x7610, R8 ;  /* 0x0000761000087816 */ /* 0x000fe40000000008 */
.L_x_36811:
[----:B------:R-:W-:Y:S05]  /*7950*/  BSYNC B0 ;  /* 0x0000000000007941 */ /* 0x000fea0003800000 */
.L_x_36810:
[----:B------:R0:W-:Y:S01]  /*7960*/  STG.E.U8 [R16.64], R8 ;  /* 0x0000000810007986 */ /* 0x0001e2000c101124 */
[----:B------:R-:W-:Y:S05]  /*7970*/  BRA `(.L_x_36787) ;  /* 0x0000031000007947 */ /* 0x000fea0003800000 */
.L_x_36804:
        /* <DEDUP_REMOVED lines=24> */
.L_x_36786:
        /* <DEDUP_REMOVED lines=20> */
.L_x_36814:
[----:B------:R-:W0:Y:S02]  /*7c40*/  F2I.U64.F64.TRUNC R4, R4 ;  /* 0x0000000400047311 */ /* 0x000e24000030d800 */
[----:B0-----:R0:W-:Y:S01]  /*7c50*/  STG.E.64 [R16.64], R4 ;  /* 0x0000000410007986 */ /* 0x0011e2000c101b24 */
[----:B------:R-:W-:Y:S05]  /*7c60*/  BRA `(.L_x_36787) ;  /* 0x0000002000007947 */ /* 0x000fea0003800000 */
.L_x_36813:
[----:B------:R-:W0:Y:S02]  /*7c70*/  F2I.U32.F64.TRUNC R5, R4 ;  /* 0x0000000400057311 */ /* 0x000e24000030d000 */
[----:B0-----:R0:W-:Y:S02]  /*7c80*/  STG.E [R16.64], R5 ;  /* 0x0000000510007986 */ /* 0x0011e4000c101924 */
.L_x_36787:
        /* <DEDUP_REMOVED lines=231> */
.L_x_36815:
        /* <DEDUP_REMOVED lines=19> */
.L_x_36819:
[----:B------:R-:W2:Y:S02]  /*8c30*/  LDG.E.U8 R2, [R4.64] ;  /* 0x0000002404027981 */ /* 0x000ea4000c1e1100 */
[----:B--2---:R-:W0:Y:S01]  /*8c40*/  I2F.F64.U16 R2, R2 ;  /* 0x0000000200027312 */ /* 0x004e220000101800 */
[----:B------:R-:W-:Y:S05]  /*8c50*/  BRA `(.L_x_36821) ;  /* 0x00000df000007947 */ /* 0x000fea0003800000 */
.L_x_36818:
        /* <DEDUP_REMOVED lines=9> */
.L_x_36823:
[----:B------:R-:W2:Y:S02]  /*8cf0*/  LDG.E R2, [R4.64] ;  /* 0x0000002404027981 */ /* 0x000ea4000c1e1900 */
[----:B--2---:R-:W0:Y:S01]  /*8d00*/  I2F.F64 R2, R2 ;  /* 0x0000000200027312 */ /* 0x004e220000201c00 */
[----:B------:R-:W-:Y:S05]  /*8d10*/  BRA `(.L_x_36821) ;  /* 0x00000d3000007947 */ /* 0x000fea0003800000 */
.L_x_36822:
[----:B------:R-:W2:Y:S02]  /*8d20*/  LDG.E.U16 R2, [R4.64] ;  /* 0x0000002404027981 */ /* 0x000ea4000c1e1500 */
[----:B--2---:R-:W0:Y:S01]  /*8d30*/  I2F.F64.S16 R2, R2 ;  /* 0x0000000200027312 */ /* 0x004e220000101c00 */
[----:B------:R-:W-:Y:S05]  /*8d40*/  BRA `(.L_x_36821) ;  /* 0x00000d0000007947 */ /* 0x000fea0003800000 */
.L_x_36817:
        /* <DEDUP_REMOVED lines=10> */
.L_x_36825:
[----:B------:R-:W2:Y:S02]  /*8df0*/  LDG.E.U16 R0, [R4.64] ;  /* 0x0000002404007981 */ /* 0x000ea4000c1e1500 */
[----:B--2---:R-:W-:-:S05]  /*8e00*/  HADD2.F32 R0, -RZ, R0.H0_H0 ;  /* 0x20000000ff007230 */ /* 0x004fca0000004100 */
[----:B------:R-:W-:-:S04]  /*8e10*/  FMUL.FTZ R0, R0, 1 ;  /* 0x3f80000000007820 */ /* 0x000fc80000410000 */
[----:B------:R0:W1:Y:S01]  /*8e20*/  F2F.F64.F32 R2, R0 ;  /* 0x0000000000027310 */ /* 0x0000620000201800 */
[----:B------:R-:W-:Y:S05]  /*8e30*/  BRA `(.L_x_36821) ;  /* 0x00000c1000007947 */ /* 0x000fea0003800000 */
.L_x_36824:
        /* <DEDUP_REMOVED lines=10> */
.L_x_36827:
[----:B------:R-:W2:Y:S02]  /*8ee0*/  LDG.E.U16 R4, [R4.64] ;  /* 0x0000002404047981 */ /* 0x000ea4000c1e1500 */
[----:B--2---:R-:W-:-:S05]  /*8ef0*/  HADD2.F32 R0, -RZ, R4.H0_H0 ;  /* 0x20000004ff007230 */ /* 0x004fca0000004100 */
[----:B------:R-:W-:-:S04]  /*8f00*/  FMUL.FTZ R0, R0, 1 ;  /* 0x3f80000000007820 */ /* 0x000fc80000410000 */
[----:B------:R0:W1:Y:S01]  /*8f10*/  F2F.F64.F32 R2, R0 ;  /* 0x0000000000027310 */ /* 0x0000620000201800 */
[----:B------:R-:W-:Y:S05]  /*8f20*/  BRA `(.L_x_36821) ;  /* 0x00000b2000007947 */ /* 0x000fea0003800000 */
.L_x_36826:
[----:B------:R0:W5:Y:S01]  /*8f30*/  LDG.E.64 R2, [R4.64] ;  /* 0x0000002404027981 */ /* 0x000162000c1e1b00 */
[----:B------:R-:W-:Y:S05]  /*8f40*/  BRA `(.L_x_36821) ;  /* 0x00000b0000007947 */ /* 0x000fea0003800000 */
.L_x_36816:
        /* <DEDUP_REMOVED lines=13> */
.L_x_36830:
[----:B------:R0:W5:Y:S01]  /*9020*/  LDG.E.64 R2, [R4.64] ;  /* 0x0000002404027981 */ /* 0x000162000c1e1b00 */
[----:B------:R-:W-:Y:S05]  /*9030*/  BRA `(.L_x_36821) ;  /* 0x00000a1000007947 */ /* 0x000fea0003800000 */
.L_x_36829:
        /* <DEDUP_REMOVED lines=28> */
.L_x_36832:
        /* <DEDUP_REMOVED lines=15> */
.L_x_36831:
[----:B------:R-:W2:Y:S02]  /*92f0*/  LDG.E.U16 R0, [R4.64] ;  /* 0x0000002404007981 */ /* 0x000ea4000c1e1500 */
[----:B--2---:R-:W-:-:S05]  /*9300*/  PRMT R0, RZ, 0x5410, R0 ;  /* 0x00005410ff007816 */ /* 0x004fca0000000000 */
[----:B------:R-:W-:-:S04]  /*9310*/  FMUL.FTZ R0, R0, 1 ;  /* 0x3f80000000007820 */ /* 0x000fc80000410000 */
[----:B------:R0:W1:Y:S01]  /*9320*/  F2F.F64.F32 R2, R0 ;  /* 0x0000000000027310 */ /* 0x0000620000201800 */
[----:B------:R-:W-:Y:S05]  /*9330*/  BRA `(.L_x_36821) ;  /* 0x0000071000007947 */ /* 0x000fea0003800000 */
.L_x_36828:
        /* <DEDUP_REMOVED lines=11> */
.L_x_36835:
        /* <DEDUP_REMOVED lines=21> */
.L_x_36839:
[----:B------:R-:W-:Y:S05]  /*9540*/  BSYNC B1 ;  /* 0x0000000000017941 */ /* 0x000fea0003800000 */
.L_x_36838:
[----:B------:R-:W-:Y:S01]  /*9550*/  LEA R3, R0, 0x3b800000, 0x17 ;  /* 0x3b80000000037811 */ /* 0x000fe200078eb8ff */
[----:B------:R-:W-:-:S05]  /*9560*/  IMAD.SHL.U32 R0, R2, 0x100000, RZ ;  /* 0x0010000002007824 */ /* 0x000fca00078e00ff */
[----:B------:R-:W-:Y:S02]  /*9570*/  LOP3.LUT R0, R3, R0, R4, 0xfe, !PT ;  /* 0x0000000003007212 */ /* 0x000fe400078efe04 */
.L_x_36837:
[----:B------:R-:W-:Y:S05]  /*9580*/  BSYNC B0 ;  /* 0x0000000000007941 */ /* 0x000fea0003800000 */
.L_x_36836:
[----:B------:R-:W-:-:S04]  /*9590*/  FMUL.FTZ R0, R0, 1 ;  /* 0x3f80000000007820 */ /* 0x000fc80000410000 */
[----:B------:R0:W1:Y:S01]  /*95a0*/  F2F.F64.F32 R2, R0 ;  /* 0x0000000000027310 */ /* 0x0000620000201800 */
[----:B------:R-:W-:Y:S05]  /*95b0*/  BRA `(.L_x_36821) ;  /* 0x0000049000007947 */ /* 0x000fea0003800000 */
.L_x_36834:
        /* <DEDUP_REMOVED lines=21> */
.L_x_36843:
[----:B------:R-:W-:Y:S05]  /*9710*/  BSYNC B1 ;  /* 0x0000000000017941 */ /* 0x000fea0003800000 */
.L_x_36842:
[----:B------:R-:W-:Y:S01]  /*9720*/  LEA R3, R0, 0x37800000, 0x17 ;  /* 0x3780000000037811 */ /* 0x000fe200078eb8ff */
[----:B------:R-:W-:-:S05]  /*9730*/  IMAD.SHL.U32 R0, R2, 0x200000, RZ ;  /* 0x0020000002007824 */ /* 0x000fca00078e00ff */
[----:B------:R-:W-:Y:S02]  /*9740*/  LOP3.LUT R0, R3, R0, R4, 0xfe, !PT ;  /* 0x0000000003007212 */ /* 0x000fe400078efe04 */
.L_x_36841:
[----:B------:R-:W-:Y:S05]  /*9750*/  BSYNC B0 ;  /* 0x0000000000007941 */ /* 0x000fea0003800000 */
.L_x_36840:
[----:B------:R-:W-:-:S04]  /*9760*/  FMUL.FTZ R0, R0, 1 ;  /* 0x3f80000000007820 */ /* 0x000fc80000410000 */
[----:B------:R0:W1:Y:S01]  /*9770*/  F2F.F64.F32 R2, R0 ;  /* 0x0000000000027310 */ /* 0x0000620000201800 */
[----:B------:R-:W-:Y:S05]  /*9780*/  BRA `(.L_x_36821) ;  /* 0x000002c000007947 */ /* 0x000fea0003800000 */
.L_x_36833:
        /* <DEDUP_REMOVED lines=14> */
.L_x_36847:
[----:B------:R-:W-:Y:S05]  /*9870*/  BSYNC B0 ;  /* 0x0000000000007941 */ /* 0x000fea0003800000 */
.L_x_36846:
[----:B------:R-:W-:-:S04]  /*9880*/  FMUL.FTZ R0, R0, 1 ;  /* 0x3f80000000007820 */ /* 0x000fc80000410000 */
[----:B------:R0:W1:Y:S01]  /*9890*/  F2F.F64.F32 R2, R0 ;  /* 0x0000000000027310 */ /* 0x0000620000201800 */
[----:B------:R-:W-:Y:S05]  /*98a0*/  BRA `(.L_x_36821) ;  /* 0x000001a000007947 */ /* 0x000fea0003800000 */
.L_x_36820:
        /* <DEDUP_REMOVED lines=21> */
.L_x_36845:
[----:B------:R-:W2:Y:S02]  /*9a00*/  LDG.E.64 R2, [R4.64] ;  /* 0x0000002404027981 */ /* 0x000ea4000c1e1b00 */
[----:B--2---:R-:W0:Y:S01]  /*9a10*/  I2F.F64.U64 R2, R2 ;  /* 0x0000000200027312 */ /* 0x004e220000301800 */
[----:B------:R-:W-:Y:S05]  /*9a20*/  BRA `(.L_x_36821) ;  /* 0x0000002000007947 */ /* 0x000fea0003800000 */
.L_x_36844:
[----:B------:R-:W2:Y:S02]  /*9a30*/  LDG.E R2, [R4.64] ;  /* 0x0000002404027981 */ /* 0x000ea4000c1e1900 */
[----:B--2---:R-:W0:Y:S02]  /*9a40*/  I2F.F64.U32 R2, R2 ;  /* 0x0000000200027312 */ /* 0x004e240000201800 */
.L_x_36821:
        /* <DEDUP_REMOVED lines=40> */
.L_x_36853:
        /* <DEDUP_REMOVED lines=12> */
.L_x_36852:
[----:B------:R-:W-:Y:S05]  /*9d90*/  BSYNC B1 ;  /* 0x0000000000017941 */ /* 0x000fea0003800000 */
.L_x_36851:
        /* <DEDUP_REMOVED lines=13> */
.L_x_36859:
        /* <DEDUP_REMOVED lines=33> */
.L_x_36858:
[----:B------:R-:W-:Y:S02]  /*a080*/  IMAD.MOV.U32 R6, RZ, RZ, R12 ;  /* 0x000000ffff067224 */ /* 0x000fe400078e000c */
.L_x_36857:
[----:B------:R-:W-:Y:S05]  /*a090*/  BSYNC B2 ;  /* 0x0000000000027941 */ /* 0x000fea0003800000 */
.L_x_36856:
[----:B------:R-:W-:-:S13]  /*a0a0*/  ISETP.GE.U32.AND P0, PT, R9, 0xc, PT ;  /* 0x0000000c0900780c */ /* 0x000fda0003f06070 */
[----:B------:R-:W-:Y:S05]  /*a0b0*/  @!P0 BRA `(.L_x_36855) ;  /* 0x0000076000008947 */ /* 0x000fea0003800000 */
[----:B------:R-:W-:Y:S02]  /*a0c0*/  BSSY B2, `(.L_x_36860) ;  /* 0x0000074000027945 */ /* 0x000fe40003800000 */
.L_x_36861:
        /* <DEDUP_REMOVED lines=116> */
.L_x_36860:
[----:B------:R-:W-:Y:S02]  /*a810*/  IMAD.MOV.U32 R13, RZ, RZ, R9 ;  /* 0x000000ffff0d7224 */ /* 0x000fe400078e0009 */
.L_x_36855:
[----:B------:R-:W-:Y:S05]  /*a820*/  BSYNC B1 ;  /* 0x0000000000017941 */ /* 0x000fea0003800000 */
.L_x_36854:
        /* <DEDUP_REMOVED lines=20> */
.L_x_36863:
[----:B------:R-:W-:Y:S05]  /*a970*/  BSYNC B1 ;  /* 0x0000000000017941 */ /* 0x000fea0003800000 */
.L_x_36862:
[----:B------:R-:W-:-:S05]  /*a980*/  IMAD.MOV.U32 R9, RZ, RZ, R11 ;  /* 0x000000ffff097224 */ /* 0x000fca00078e000b */
[----:B------:R-:W-:Y:S01]  /*a990*/  LOP3.LUT R9, R9, 0x80000000, R3, 0xb8, !PT ;  /* 0x8000000009097812 */ /* 0x000fe200078eb803 */
[----:B------:R-:W-:Y:S05]  /*a9a0*/  BRA `(.L_x_36850) ;  /* 0x0000006000007947 */ /* 0x000fea0003800000 */
.L_x_36849:
[----:B------:R-:W0:-:S06]  /*a9b0*/  DSETP.GTU.AND P0, PT, R4, +INF , PT ;  /* 0x7ff000000400742a */ /* 0x000e0c0003f0c000 */
[----:B0-----:R-:W0:-:S14]  /*a9c0*/  DSETP.LE.AND P0, PT, R6, +INF , !P0 ;  /* 0x7ff000000600742a */ /* 0x001e1c0004703000 */
[----:B0-----:R-:W0:-:S04]  /*a9d0*/  @P0 DSETP.NEU.AND P1, PT, R6, +INF , PT ;  /* 0x7ff000000600042a */ /* 0x001e080003f2d000 */
[----:B------:R1:W2:-:S06]  /*a9e0*/  @!P0 DADD R8, R2, c[0x0][0x378] ;  /* 0x0000de0002088629 */ /* 0x00028c0000000000 */
[----:B0-----:R-:W-:Y:S02]  /*a9f0*/  @P0 FSEL R8, R2, RZ, P1 ;  /* 0x000000ff02080208 */ /* 0x001fe40000800000 */
[----:B------:R-:W-:Y:S02]  /*aa00*/  @P0 FSEL R9, R3, -QNAN , P1 ;  /* 0xfff8000003090808 */ /* 0x000fe40000800000 */
.L_x_36850:
[----:B-12---:R-:W-:Y:S05]  /*aa10*/  BSYNC B0 ;  /* 0x0000000000007941 */ /* 0x006fea0003800000 */
.L_x_36848:
        /* <DEDUP_REMOVED lines=21> */
.L_x_36867:
[----:B------:R-:W0:Y:S02]  /*ab70*/  F2I.S64.F64.TRUNC R4, R4 ;  /* 0x0000000400047311 */ /* 0x000e24000030d900 */
[----:B0-----:R-:W-:-:S05]  /*ab80*/  IMAD.MOV.U32 R3, RZ, RZ, R4 ;  /* 0x000000ffff037224 */ /* 0x001fca00078e0004 */
[----:B------:R0:W-:Y:S01]  /*ab90*/  STG.E.U8 [R16.64], R3 ;  /* 0x0000000310007986 */ /* 0x0001e2000c101124 */
[----:B------:R-:W-:Y:S05]  /*aba0*/  BRA `(.L_x_36869) ;  /* 0x00000ed000007947 */ /* 0x000fea0003800000 */
.L_x_36866:
        /* <DEDUP_REMOVED lines=9> */
.L_x_36871:
[----:B------:R-:W0:Y:S02]  /*ac40*/  F2I.F64.TRUNC R5, R4 ;  /* 0x0000000400057311 */ /* 0x000e24000030d100 */
[----:B0-----:R0:W-:Y:S01]  /*ac50*/  STG.E [R16.64], R5 ;  /* 0x0000000510007986 */ /* 0x0011e2000c101924 */
[----:B------:R-:W-:Y:S05]  /*ac60*/  BRA `(.L_x_36869) ;  /* 0x00000e1000007947 */ /* 0x000fea0003800000 */
.L_x_36870:
[----:B------:R-:W0:Y:S02]  /*ac70*/  F2I.F64.TRUNC R5, R4 ;  /* 0x0000000400057311 */ /* 0x000e24000030d100 */
[----:B0-----:R0:W-:Y:S01]  /*ac80*/  STG.E.U16 [R16.64], R5 ;  /* 0x0000000510007986 */ /* 0x0011e2000c101524 */
[----:B------:R-:W-:Y:S05]  /*ac90*/  BRA `(.L_x_36869) ;  /* 0x00000de000007947 */ /* 0x000fea0003800000 */
.L_x_36865:
        /* <DEDUP_REMOVED lines=11> */
.L_x_36873:
[----:B------:R-:W0:Y:S01]  /*ad50*/  F2F.F32.F64 R0, R4 ;  /* 0x0000000400007310 */ /* 0x000e220000301000 */
[----:B------:R-:W0:-:S14]  /*ad60*/  DSETP.GEU.AND P0, PT, |R4|, c[0x2][0x0], PT ;  /* 0x008000000400762a */ /* 0x000e1c0003f0e200 */
[----:B0-----:R-:W-:-:S05]  /*ad70*/  @!P0 FMUL R0, R0, 1.175494350822287508e-38 ;  /* 0x0080000000008820 */ /* 0x001fca0000400000 */
[----:B------:R-:W-:-:S05]  /*ad80*/  F2FP.PACK_AB R0, RZ, R0 ;  /* 0x00000000ff00723e */ /* 0x000fca00000000ff */
[----:B------:R0:W-:Y:S01]  /*ad90*/  STG.E.U16 [R16.64], R0 ;  /* 0x0000000010007986 */ /* 0x0001e2000c101524 */
[----:B------:R-:W-:Y:S05]  /*ada0*/  BRA `(.L_x_36869) ;  /* 0x00000cd000007947 */ /* 0x000fea0003800000 */
.L_x_36872:
        /* <DEDUP_REMOVED lines=12> */
.L_x_36875:
[----:B------:R-:W0:Y:S01]  /*ae70*/  F2F.F32.F64 R0, R4 ;  /* 0x0000000400007310 */ /* 0x000e220000301000 */
[----:B------:R-:W0:-:S14]  /*ae80*/  DSETP.GEU.AND P0, PT, |R4|, c[0x2][0x0], PT ;  /* 0x008000000400762a */ /* 0x000e1c0003f0e200 */
[----:B0-----:R-:W-:-:S05]  /*ae90*/  @!P0 FMUL R0, R0, 1.175494350822287508e-38 ;  /* 0x0080000000008820 */ /* 0x001fca0000400000 */
[----:B------:R-:W-:-:S04]  /*aea0*/  F2FP.PACK_AB R3, RZ, R0 ;  /* 0x00000000ff03723e */ /* 0x000fc800000000ff */
[----:B------:R-:W-:-:S05]  /*aeb0*/  PRMT R3, R3, 0x5410, RZ ;  /* 0x0000541003037816 */ /* 0x000fca00000000ff */
[----:B------:R0:W-:Y:S01]  /*aec0*/  STG.E [R16.64], R3 ;  /* 0x0000000310007986 */ /* 0x0001e2000c101924 */
[----:B------:R-:W-:Y:S05]  /*aed0*/  BRA `(.L_x_36869) ;  /* 0x00000ba000007947 */ /* 0x000fea0003800000 */
.L_x_36874:
[----:B------:R0:W-:Y:S01]  /*aee0*/  STG.E.64 [R16.64], R4 ;  /* 0x0000000410007986 */ /* 0x0001e2000c101b24 */
[----:B------:R-:W-:Y:S05]  /*aef0*/  BRA `(.L_x_36869) ;  /* 0x00000b8000007947 */ /* 0x000fea0003800000 */
.L_x_36864:
        /* <DEDUP_REMOVED lines=12> */
.L_x_36878:
[----:B------:R-:W-:-:S05]  /*afc0*/  CS2R R6, SRZ ;  /* 0x0000000000067805 */ /* 0x000fca000001ff00 */
[----:B------:R0:W-:Y:S01]  /*afd0*/  STG.E.128 [R16.64], R4 ;  /* 0x0000000410007986 */ /* 0x0001e2000c101d24 */
[----:B------:R-:W-:Y:S05]  /*afe0*/  BRA `(.L_x_36869) ;  /* 0x00000a9000007947 */ /* 0x000fea0003800000 */
.L_x_36877:
        /* <DEDUP_REMOVED lines=23> */
.L_x_36882:
[----:B------:R-:W-:Y:S05]  /*b160*/  BSYNC B0 ;  /* 0x0000000000007941 */ /* 0x000fea0003800000 */
.L_x_36881:
[----:B------:R-:W-:-:S05]  /*b170*/  LOP3.LUT R3, R0, R3, RZ, 0xfc, !PT ;  /* 0x0000000300037212 */ /* 0x000fca00078efcff */
[----:B------:R0:W-:Y:S01]  /*b180*/  STG.E.U8 [R16.64], R3 ;  /* 0x0000000310007986 */ /* 0x0001e2000c101124 */
[----:B------:R-:W-:Y:S05]  /*b190*/  BRA `(.L_x_36869) ;  /* 0x000008e000007947 */ /* 0x000fea0003800000 */
.L_x_36880:
        /* <DEDUP_REMOVED lines=15> */
.L_x_36884:
[----:B------:R-:W-:Y:S01]  /*b290*/  IMAD.MOV.U32 R0, RZ, RZ, 0x7f ;  /* 0x0000007fff007424 */ /* 0x000fe200078e00ff */
[----:B------:R-:W-:-:S04]  /*b2a0*/  ISETP.GT.U32.AND P0, PT, R2, 0x7f800000, PT ;  /* 0x7f8000000200780c */ /* 0x000fc80003f04070 */
[----:B------:R-:W-:-:S04]  /*b2b0*/  SEL R0, R0, 0x7c, P0 ;  /* 0x0000007c00007807 */ /* 0x000fc80000000000 */
.L_x_36885:
[----:B------:R-:W-:Y:S05]  /*b2c0*/  BSYNC B0 ;  /* 0x0000000000007941 */ /* 0x000fea0003800000 */
.L_x_36883:
[----:B------:R-:W-:-:S04]  /*b2d0*/  LOP3.LUT R2, R3, 0x80000000, RZ, 0xc0, !PT ;  /* 0x8000000003027812 */ /* 0x000fc800078ec0ff */
[----:B------:R-:W-:-:S04]  /*b2e0*/  SHF.R.U32.HI R3, RZ, 0x18, R2 ;  /* 0x00000018ff037819 */ /* 0x000fc80000011602 */
[----:B------:R-:W-:-:S05]  /*b2f0*/  LOP3.LUT R3, R0, R3, RZ, 0xfc, !PT ;  /* 0x0000000300037212 */ /* 0x000fca00078efcff */
[----:B------:R0:W-:Y:S01]  /*b300*/  STG.E.U8 [R16.64], R3 ;  /* 0x0000000310007986 */ /* 0x0001e2000c101124 */
[----:B------:R-:W-:Y:S05]  /*b310*/  BRA `(.L_x_36869) ;  /* 0x0000076000007947 */ /* 0x000fea0003800000 */
.L_x_36879:
[----:B------:R-:W0:Y:S01]  /*b320*/  F2F.F32.F64 R0, R4 ;  /* 0x0000000400007310 */ /* 0x000e220000301000 */
[----:B------:R-:W0:-:S14]  /*b330*/  DSETP.GEU.AND P0, PT, |R4|, c[0x2][0x0], PT ;  /* 0x008000000400762a */ /* 0x000e1c0003f0e200 */
[----:B0-----:R-:W-:-:S05]  /*b340*/  @!P0 FMUL R0, R0, 1.175494350822287508e-38 ;  /* 0x0080000000008820 */ /* 0x001fca0000400000 */
[----:B------:R-:W-:-:S05]  /*b350*/  F2FP.BF16.PACK_AB R0, RZ, R0 ;  /* 0x00000000ff00723e */ /* 0x000fca00000010ff */
[----:B------:R0:W-:Y:S01]  /*b360*/  STG.E.U16 [R16.64], R0 ;  /* 0x0000000010007986 */ /* 0x0001e2000c101524 */
[----:B------:R-:W-:Y:S05]  /*b370*/  BRA `(.L_x_36869) ;  /* 0x0000070000007947 */ /* 0x000fea0003800000 */
.L_x_36876:
        /* <DEDUP_REMOVED lines=11> */
.L_x_36888:
        /* <DEDUP_REMOVED lines=19> */
.L_x_36891:
[----:B------:R-:W-:-:S04]  /*b560*/  LOP3.LUT R2, R3, 0x80000000, RZ, 0xc0, !PT ;  /* 0x8000000003027812 */ /* 0x000fc800078ec0ff */
[----:B------:R-:W-:-:S04]  /*b570*/  SHF.R.U32.HI R3, RZ, 0x18, R2 ;  /* 0x00000018ff037819 */ /* 0x000fc80000011602 */
[----:B------:R-:W-:-:S04]  /*b580*/  LOP3.LUT R0, R0, R3, RZ, 0xfc, !PT ;  /* 0x0000000300007212 */ /* 0x000fc800078efcff */
[----:B------:R-:W-:Y:S02]  /*b590*/  PRMT R8, R0, 0x7610, R8 ;  /* 0x0000761000087816 */ /* 0x000fe40000000008 */
.L_x_36890:
[----:B------:R-:W-:Y:S05]  /*b5a0*/  BSYNC B0 ;  /* 0x0000000000007941 */ /* 0x000fea0003800000 */
.L_x_36889:
[----:B------:R0:W-:Y:S01]  /*b5b0*/  STG.E.U8 [R16.64], R8 ;  /* 0x0000000810007986 */ /* 0x0001e2000c101124 */
[----:B------:R-:W-:Y:S05]  /*b5c0*/  BRA `(.L_x_36869) ;  /* 0x000004b000007947 */ /* 0x000fea0003800000 */
.L_x_36887:
        /* <DEDUP_REMOVED lines=19> */
.L_x_36894:
[----:B------:R-:W-:-:S04]  /*b700*/  LOP3.LUT R2, R3, 0x80000000, RZ, 0xc0, !PT ;  /* 0x8000000003027812 */ /* 0x000fc800078ec0ff */
[----:B------:R-:W-:-:S04]  /*b710*/  SHF.R.U32.HI R3, RZ, 0x18, R2 ;  /* 0x00000018ff037819 */ /* 0x000fc80000011602 */
[----:B------:R-:W-:-:S04]  /*b720*/  LOP3.LUT R0, R0, R3, RZ, 0xfc, !PT ;  /* 0x0000000300007212 */ /* 0x000fc800078efcff */
[----:B------:R-:W-:Y:S02]  /*b730*/  PRMT R8, R0, 0x7610, R8 ;  /* 0x0000761000087816 */ /* 0x000fe40000000008 */
.L_x_36893:
[----:B------:R-:W-:Y:S05]  /*b740*/  BSYNC B0 ;  /* 0x0000000000007941 */ /* 0x000fea0003800000 */
.L_x_36892:
[----:B------:R0:W-:Y:S01]  /*b750*/  STG.E.U8 [R16.64], R8 ;  /* 0x0000000810007986 */ /* 0x0001e2000c101124 */
[----:B------:R-:W-:Y:S05]  /*b760*/  BRA `(.L_x_36869) ;  /* 0x0000031000007947 */ /* 0x000fea0003800000 */
.L_x_36886:
        /* <DEDUP_REMOVED lines=24> */
.L_x_36868:
        /* <DEDUP_REMOVED lines=20> */
.L_x_36896:
[----:B------:R-:W0:Y:S02]  /*ba30*/  F2I.U64.F64.TRUNC R4, R4 ;  /* 0x0000000400047311 */ /* 0x000e24000030d800 */
[----:B0-----:R0:W-:Y:S01]  /*ba40*/  STG.E.64 [R16.64], R4 ;  /* 0x0000000410007986 */ /* 0x0011e2000c101b24 */
[----:B------:R-:W-:Y:S05]  /*ba50*/  BRA `(.L_x_36869) ;  /* 0x0000002000007947 */ /* 0x000fea0003800000 */
.L_x_36895:
[----:B------:R-:W0:Y:S02]  /*ba60*/  F2I.U32.F64.TRUNC R5, R4 ;  /* 0x0000000400057311 */ /* 0x000e24000030d000 */
[----:B0-----:R0:W-:Y:S02]  /*ba70*/  STG.E [R16.64], R5 ;  /* 0x0000000510007986 */ /* 0x0011e4000c101924 */
.L_x_36869:
[----:B------:R-:W-:Y:S02]  /*ba80*/  IADD3 R19, R19, 0x80, RZ ;  /* 0x0000008013137810 */ /* 0x000fe40007ffe0ff */
.L_x_36732:
[----:B------:R-:W-:Y:S05]  /*ba90*/  BSYNC B6 ;  /* 0x0000000000067941 */ /* 0x000fea0003800000 */
.L_x_36731:
        /* <DEDUP_REMOVED lines=230> */
.L_x_36897:
        /* <DEDUP_REMOVED lines=19> */
.L_x_36901:
[----:B------:R-:W2:Y:S02]  /*ca30*/  LDG.E.U8 R2, [R4.64] ;  /* 0x0000002404027981 */ /* 0x000ea4000c1e1100 */
[----:B--2---:R-:W0:Y:S01]  /*ca40*/  I2F.F64.U16 R2, R2 ;  /* 0x0000000200027312 */ /* 0x004e220000101800 */
[----:B------:R-:W-:Y:S05]  /*ca50*/  BRA `(.L_x_36903) ;  /* 0x00000df000007947 */ /* 0x000fea0003800000 */
.L_x_36900:
        /* <DEDUP_REMOVED lines=9> */
.L_x_36905:
[----:B------:R-:W2:Y:S02]  /*caf0*/  LDG.E R2, [R4.64] ;  /* 0x0000002404027981 */ /* 0x000ea4000c1e1900 */
[----:B--2---:R-:W0:Y:S01]  /*cb00*/  I2F.F64 R2, R2 ;  /* 0x0000000200027312 */ /* 0x004e220000201c00 */
[----:B------:R-:W-:Y:S05]  /*cb10*/  BRA `(.L_x_36903) ;  /* 0x00000d3000007947 */ /* 0x000fea0003800000 */
.L_x_36904:
[----:B------:R-:W2:Y:S02]  /*cb20*/  LDG.E.U16 R2, [R4.64] ;  /* 0x0000002404027981 */ /* 0x000ea4000c1e1500 */
[----:B--2---:R-:W0:Y:S01]  /*cb30*/  I2F.F64.S16 R2, R2 ;  /* 0x0000000200027312 */ /* 0x004e220000101c00 */
[----:B------:R-:W-:Y:S05]  /*cb40*/  BRA `(.L_x_36903) ;  /* 0x00000d0000007947 */ /* 0x000fea0003800000 */
.L_x_36899:
        /* <DEDUP_REMOVED lines=10> */
.L_x_36907:
[----:B------:R-:W2:Y:S02]  /*cbf0*/  LDG.E.U16 R0, [R4.64] ;  /* 0x0000002404007981 */ /* 0x000ea4000c1e1500 */
[----:B--2---:R-:W-:-:S05]  /*cc00*/  HADD2.F32 R0, -RZ, R0.H0_H0 ;  /* 0x20000000ff007230 */ /* 0x004fca0000004100 */
[----:B------:R-:W-:-:S04]  /*cc10*/  FMUL.FTZ R0, R0, 1 ;  /* 0x3f80000000007820 */ /* 0x000fc80000410000 */
[----:B------:R0:W1:Y:S01]  /*cc20*/  F2F.F64.F32 R2, R0 ;  /* 0x0000000000027310 */ /* 0x0000620000201800 */
[----:B------:R-:W-:Y:S05]  /*cc30*/  BRA `(.L_x_36903) ;  /* 0x00000c1000007947 */ /* 0x000fea0003800000 */
.L_x_36906:
        /* <DEDUP_REMOVED lines=10> */
.L_x_36909:
[----:B------:R-:W2:Y:S02]  /*cce0*/  LDG.E.U16 R4, [R4.64] ;  /* 0x0000002404047981 */ /* 0x000ea4000c1e1500 */
[----:B--2---:R-:W-:-:S05]  /*ccf0*/  HADD2.F32 R0, -RZ, R4.H0_H0 ;  /* 0x20000004ff007230 */ /* 0x004fca0000004100 */
[----:B------:R-:W-:-:S04]  /*cd00*/  FMUL.FTZ R0, R0, 1 ;  /* 0x3f80000000007820 */ /* 0x000fc80000410000 */
[----:B------:R0:W1:Y:S01]  /*cd10*/  F2F.F64.F32 R2, R0 ;  /* 0x0000000000027310 */ /* 0x0000620000201800 */
[----:B------:R-:W-:Y:S05]  /*cd20*/  BRA `(.L_x_36903) ;  /* 0x00000b2000007947 */ /* 0x000fea0003800000 */
.L_x_36908:
[----:B------:R0:W5:Y:S01]  /*cd30*/  LDG.E.64 R2, [R4.64] ;  /* 0x0000002404027981 */ /* 0x000162000c1e1b00 */
[----:B------:R-:W-:Y:S05]  /*cd40*/  BRA `(.L_x_36903) ;  /* 0x00000b0000007947 */ /* 0x000fea0003800000 */
.L_x_36898:
        /* <DEDUP_REMOVED lines=13> */
.L_x_36912:
[----:B------:R0:W5:Y:S01]  /*ce20*/  LDG.E.64 R2, [R4.64] ;  /* 0x0000002404027981 */ /* 0x000162000c1e1b00 */
[----:B------:R-:W-:Y:S05]  /*ce30*/  BRA `(.L_x_36903) ;  /* 0x00000a1000007947 */ /* 0x000fea0003800000 */
.L_x_36911:
        /* <DEDUP_REMOVED lines=28> */
.L_x_36914:
        /* <DEDUP_REMOVED lines=15> */
.L_x_36913:
[----:B------:R-:W2:Y:S02]  /*d0f0*/  LDG.E.U16 R0, [R4.64] ;  /* 0x0000002404007981 */ /* 0x000ea4000c1e1500 */
[----:B--2---:R-:W-:-:S05]  /*d100*/  PRMT R0, RZ, 0x5410, R0 ;  /* 0x00005410ff007816 */ /* 0x004fca0000000000 */
[----:B------:R-:W-:-:S04]  /*d110*/  FMUL.FTZ R0, R0, 1 ;  /* 0x3f80000000007820 */ /* 0x000fc80000410000 */
[----:B------:R0:W1:Y:S01]  /*d120*/  F2F.F64.F32 R2, R0 ;  /* 0x0000000000027310 */ /* 0x0000620000201800 */
[----:B------:R-:W-:Y:S05]  /*d130*/  BRA `(.L_x_36903) ;  /* 0x0000071000007947 */ /* 0x000fea0003800000 */
.L_x_36910:
        /* <DEDUP_REMOVED lines=11> */
.L_x_36917:
        /* <DEDUP_REMOVED lines=21> */
.L_x_36921:
[----:B------:R-:W-:Y:S05]  /*d340*/  BSYNC B1 ;  /* 0x0000000000017941 */ /* 0x000fea0003800000 */
.L_x_36920:
[----:B------:R-:W-:Y:S01]  /*d350*/  LEA R3, R0, 0x3b800000, 0x17 ;  /* 0x3b80000000037811 */ /* 0x000fe200078eb8ff */
[----:B------:R-:W-:-:S05]  /*d360*/  IMAD.SHL.U32 R0, R2, 0x100000, RZ ;  /* 0x0010000002007824 */ /* 0x000fca00078e00ff */
[----:B------:R-:W-:Y:S02]  /*d370*/  LOP3.LUT R0, R3, R0, R4, 0xfe, !PT ;  /* 0x0000000003007212 */ /* 0x000fe400078efe04 */
.L_x_36919:
[----:B------:R-:W-:Y:S05]  /*d380*/  BSYNC B0 ;  /* 0x0000000000007941 */ /* 0x000fea0003800000 */
.L_x_36918:
[----:B------:R-:W-:-:S04]  /*d390*/  FMUL.FTZ R0, R0, 1 ;  /* 0x3f80000000007820 */ /* 0x000fc80000410000 */
[----:B------:R0:W1:Y:S01]  /*d3a0*/  F2F.F64.F32 R2, R0 ;  /* 0x0000000000027310 */ /* 0x0000620000201800 */
[----:B------:R-:W-:Y:S05]  /*d3b0*/  BRA `(.L_x_36903) ;  /* 0x0000049000007947 */ /* 0x000fea0003800000 */
.L_x_36916:
        /* <DEDUP_REMOVED lines=21> */
.L_x_36925:
[----:B------:R-:W-:Y:S05]  /*d510*/  BSYNC B1 ;  /* 0x0000000000017941 */ /* 0x000fea0003800000 */
.L_x_36924:
[----:B------:R-:W-:Y:S01]  /*d520*/  LEA R3, R0, 0x37800000, 0x17 ;  /* 0x3780000000037811 */ /* 0x000fe200078eb8ff */
[----:B------:R-:W-:-:S05]  /*d530*/  IMAD.SHL.U32 R0, R2, 0x200000, RZ ;  /* 0x0020000002007824 */ /* 0x000fca00078e00ff */
[----:B------:R-:W-:Y:S02]  /*d540*/  LOP3.LUT R0, R3, R0, R4, 0xfe, !PT ;  /* 0x0000000003007212 */ /* 0x000fe400078efe04 */
.L_x_36923:
[----:B------:R-:W-:Y:S05]  /*d550*/  BSYNC B0 ;  /* 0x0000000000007941 */ /* 0x000fea0003800000 */
.L_x_36922:
[----:B------:R-:W-:-:S04]  /*d560*/  FMUL.FTZ R0, R0, 1 ;  /* 0x3f80000000007820 */ /* 0x000fc80000410000 */
[----:B------:R0:W1:Y:S01]  /*d570*/  F2F.F64.F32 R2, R0 ;  /* 0x0000000000027310 */ /* 0x0000620000201800 */
[----:B------:R-:W-:Y:S05]  /*d580*/  BRA `(.L_x_36903) ;  /* 0x000002c000007947 */ /* 0x000fea0003800000 */
.L_x_36915:
        /* <DEDUP_REMOVED lines=14> */
.L_x_36929:
[----:B------:R-:W-:Y:S05]  /*d670*/  BSYNC B0 ;  /* 0x0000000000007941 */ /* 0x000fea0003800000 */
.L_x_36928:
[----:B------:R-:W-:-:S04]  /*d680*/  FMUL.FTZ R0, R0, 1 ;  /* 0x3f80000000007820 */ /* 0x000fc80000410000 */
[----:B------:R0:W1:Y:S01]  /*d690*/  F2F.F64.F32 R2, R0 ;  /* 0x0000000000027310 */ /* 0x0000620000201800 */
[----:B------:R-:W-:Y:S05]  /*d6a0*/  BRA `(.L_x_36903) ;  /* 0x000001a000007947 */ /* 0x000fea0003800000 */
.L_x_36902:
        /* <DEDUP_REMOVED lines=21> */
.L_x_36927:
[----:B------:R-:W2:Y:S02]  /*d800*/  LDG.E.64 R2, [R4.64] ;  /* 0x0000002404027981 */ /* 0x000ea4000c1e1b00 */
[----:B--2---:R-:W0:Y:S01]  /*d810*/  I2F.F64.U64 R2, R2 ;  /* 0x0000000200027312 */ /* 0x004e220000301800 */
[----:B------:R-:W-:Y:S05]  /*d820*/  BRA `(.L_x_36903) ;  /* 0x0000002000007947 */ /* 0x000fea0003800000 */
.L_x_36926:
[----:B------:R-:W2:Y:S02]  /*d830*/  LDG.E R2, [R4.64] ;  /* 0x0000002404027981 */ /* 0x000ea4000c1e1900 */
[----:B--2---:R-:W0:Y:S02]  /*d840*/  I2F.F64.U32 R2, R2 ;  /* 0x0000000200027312 */ /* 0x004e240000201800 */
.L_x_36903:
        /* <DEDUP_REMOVED lines=40> */
.L_x_36936:
        /* <DEDUP_REMOVED lines=12> */
.L_x_36935:
[----:B------:R-:W-:Y:S02]  /*db90*/  IMAD.MOV.U32 R8, RZ, RZ, R9 ;  /* 0x000000ffff087224 */ /* 0x000fe400078e0009 */
.L_x_36934:
[----:B------:R-:W-:Y:S05]  /*dba0*/  BSYNC B1 ;  /* 0x0000000000017941 */ /* 0x000fea0003800000 */
.L_x_36933:
        /* <DEDUP_REMOVED lines=13> */
.L_x_36942:
        /* <DEDUP_REMOVED lines=33> */
.L_x_36941:
[----:B------:R-:W-:Y:S02]  /*de90*/  IMAD.MOV.U32 R8, RZ, RZ, R10 ;  /* 0x000000ffff087224 */ /* 0x000fe400078e000a */
.L_x_36940:
[----:B------:R-:W-:Y:S05]  /*dea0*/  BSYNC B2 ;  /* 0x0000000000027941 */ /* 0x000fea0003800000 */
.L_x_36939:
[----:B------:R-:W-:-:S13]  /*deb0*/  ISETP.GE.U32.AND P0, PT, R9, 0xc, PT ;  /* 0x0000000c0900780c */ /* 0x000fda0003f06070 */
[----:B------:R-:W-:Y:S05]  /*dec0*/  @!P0 BRA `(.L_x_36938) ;  /* 0x0000076000008947 */ /* 0x000fea0003800000 */
[----:B------:R-:W-:Y:S02]  /*ded0*/  BSSY B2, `(.L_x_36943) ;  /* 0x0000074000027945 */ /* 0x000fe40003800000 */
.L_x_36944:
        /* <DEDUP_REMOVED lines=116> */
.L_x_36943:
[----:B------:R-:W-:Y:S02]  /*e620*/  IMAD.MOV.U32 R15, RZ, RZ, R9 ;  /* 0x000000ffff0f7224 */ /* 0x000fe400078e0009 */
.L_x_36938:
[----:B------:R-:W-:Y:S05]  /*e630*/  BSYNC B1 ;  /* 0x0000000000017941 */ /* 0x000fea0003800000 */
.L_x_36937:
        /* <DEDUP_REMOVED lines=20> */
.L_x_36946:
[----:B------:R-:W-:Y:S05]  /*e780*/  BSYNC B1 ;  /* 0x0000000000017941 */ /* 0x000fea0003800000 */
.L_x_36945:
[----:B------:R-:W-:Y:S02]  /*e790*/  IMAD.MOV.U32 R9, RZ, RZ, R11 ;  /* 0x000000ffff097224 */ /* 0x000fe400078e000b */
[----:B------:R-:W-:-:S03]  /*e7a0*/  IMAD.MOV.U32 R8, RZ, RZ, R6 ;  /* 0x000000ffff087224 */ /* 0x000fc600078e0006 */
[----:B------:R-:W-:Y:S01]  /*e7b0*/  LOP3.LUT R9, R9, 0x80000000, R3, 0xb8, !PT ;  /* 0x8000000009097812 */ /* 0x000fe200078eb803 */
[----:B------:R-:W-:Y:S05]  /*e7c0*/  BRA `(.L_x_36932) ;  /* 0x0000006000007947 */ /* 0x000fea0003800000 */
.L_x_36931:
[----:B------:R-:W0:-:S06]  /*e7d0*/  DSETP.GTU.AND P0, PT, R4, +INF , PT ;  /* 0x7ff000000400742a */ /* 0x000e0c0003f0c000 */
[----:B0-----:R-:W0:-:S14]  /*e7e0*/  DSETP.LE.AND P0, PT, R6, +INF , !P0 ;  /* 0x7ff000000600742a */ /* 0x001e1c0004703000 */
[----:B0-----:R-:W0:-:S04]  /*e7f0*/  @P0 DSETP.NEU.AND P1, PT, R6, +INF , PT ;  /* 0x7ff000000600042a */ /* 0x001e080003f2d000 */
[----:B------:R1:W2:-:S06]  /*e800*/  @!P0 DADD R8, R2, c[0x0][0x378] ;  /* 0x0000de0002088629 */ /* 0x00028c0000000000 */
[----:B0-----:R-:W-:Y:S02]  /*e810*/  @P0 FSEL R8, R2, RZ, P1 ;  /* 0x000000ff02080208 */ /* 0x001fe40000800000 */
[----:B------:R-:W-:Y:S02]  /*e820*/  @P0 FSEL R9, R3, -QNAN , P1 ;  /* 0xfff8000003090808 */ /* 0x000fe40000800000 */
.L_x_36932:
[----:B-12---:R-:W-:Y:S05]  /*e830*/  BSYNC B0 ;  /* 0x0000000000007941 */ /* 0x006fea0003800000 */
.L_x_36930:
        /* <DEDUP_REMOVED lines=21> */
.L_x_36950:
[----:B------:R-:W0:Y:S02]  /*e990*/  F2I.S64.F64.TRUNC R4, R4 ;  /* 0x0000000400047311 */ /* 0x000e24000030d900 */
[----:B0-----:R-:W-:-:S05]  /*e9a0*/  IMAD.MOV.U32 R3, RZ, RZ, R4 ;  /* 0x000000ffff037224 */ /* 0x001fca00078e0004 */
[----:B------:R-:W-:Y:S01]  /*e9b0*/  STG.E.U8 [R16.64], R3 ;  /* 0x0000000310007986 */ /* 0x000fe2000c101124 */
[----:B------:R-:W-:Y:S05]  /*e9c0*/  EXIT ;  /* 0x000000000000794d */ /* 0x000fea0003800000 */
.L_x_36949:
        /* <DEDUP_REMOVED lines=9> */
.L_x_36953:
[----:B------:R-:W0:Y:S02]  /*ea60*/  F2I.F64.TRUNC R5, R4 ;  /* 0x0000000400057311 */ /* 0x000e24000030d100 */
[----:B0-----:R-:W-:Y:S01]  /*ea70*/  STG.E [R16.64], R5 ;  /* 0x0000000510007986 */ /* 0x001fe2000c101924 */
[----:B------:R-:W-:Y:S05]  /*ea80*/  EXIT ;  /* 0x000000000000794d */ /* 0x000fea0003800000 */
.L_x_36952:
[----:B------:R-:W0:Y:S02]  /*ea90*/  F2I.F64.TRUNC R5, R4 ;  /* 0x0000000400057311 */ /* 0x000e24000030d100 */
[----:B0-----:R-:W-:Y:S01]  /*eaa0*/  STG.E.U16 [R16.64], R5 ;  /* 0x0000000510007986 */ /* 0x001fe2000c101524 */
[----:B------:R-:W-:Y:S05]  /*eab0*/  EXIT ;  /* 0x000000000000794d */ /* 0x000fea0003800000 */
.L_x_36948:
        /* <DEDUP_REMOVED lines=11> */
.L_x_36955:
[----:B------:R-:W0:Y:S01]  /*eb70*/  F2F.F32.F64 R0, R4 ;  /* 0x0000000400007310 */ /* 0x000e220000301000 */
[----:B------:R-:W0:-:S14]  /*eb80*/  DSETP.GEU.AND P0, PT, |R4|, c[0x2][0x0], PT ;  /* 0x008000000400762a */ /* 0x000e1c0003f0e200 */
[----:B0-----:R-:W-:-:S05]  /*eb90*/  @!P0 FMUL R0, R0, 1.175494350822287508e-38 ;  /* 0x0080000000008820 */ /* 0x001fca0000400000 */
[----:B------:R-:W-:-:S05]  /*eba0*/  F2FP.PACK_AB R0, RZ, R0 ;  /* 0x00000000ff00723e */ /* 0x000fca00000000ff */
[----:B------:R-:W-:Y:S01]  /*ebb0*/  STG.E.U16 [R16.64], R0 ;  /* 0x0000000010007986 */ /* 0x000fe2000c101524 */
[----:B------:R-:W-:Y:S05]  /*ebc0*/  EXIT ;  /* 0x000000000000794d */ /* 0x000fea0003800000 */
.L_x_36954:
        /* <DEDUP_REMOVED lines=12> */
.L_x_36957:
[----:B------:R-:W0:Y:S01]  /*ec90*/  F2F.F32.F64 R0, R4 ;  /* 0x0000000400007310 */ /* 0x000e220000301000 */
[----:B------:R-:W0:-:S14]  /*eca0*/  DSETP.GEU.AND P0, PT, |R4|, c[0x2][0x0], PT ;  /* 0x008000000400762a */ /* 0x000e1c0003f0e200 */
[----:B0-----:R-:W-:-:S05]  /*ecb0*/  @!P0 FMUL R0, R0, 1.175494350822287508e-38 ;  /* 0x0080000000008820 */ /* 0x001fca0000400000 */
[----:B------:R-:W-:-:S04]  /*ecc0*/  F2FP.PACK_AB R3, RZ, R0 ;  /* 0x00000000ff03723e */ /* 0x000fc800000000ff */
[----:B------:R-:W-:-:S05]  /*ecd0*/  PRMT R3, R3, 0x5410, RZ ;  /* 0x0000541003037816 */ /* 0x000fca00000000ff */
[----:B------:R-:W-:Y:S01]  /*ece0*/  STG.E [R16.64], R3 ;  /* 0x0000000310007986 */ /* 0x000fe2000c101924 */
[----:B------:R-:W-:Y:S05]  /*ecf0*/  EXIT ;  /* 0x000000000000794d */ /* 0x000fea0003800000 */
.L_x_36956:
[----:B------:R-:W-:Y:S01]  /*ed00*/  STG.E.64 [R16.64], R4 ;  /* 0x0000000410007986 */ /* 0x000fe2000c101b24 */
[----:B------:R-:W-:Y:S05]  /*ed10*/  EXIT ;  /* 0x000000000000794d */ /* 0x000fea0003800000 */
.L_x_36947:
        /* <DEDUP_REMOVED lines=12> */
.L_x_36960:
[----:B------:R-:W-:-:S05]  /*ede0*/  CS2R R6, SRZ ;  /* 0x0000000000067805 */ /* 0x000fca000001ff00 */
[----:B------:R-:W-:Y:S01]  /*edf0*/  STG.E.128 [R16.64], R4 ;  /* 0x0000000410007986 */ /* 0x000fe2000c101d24 */
[----:B------:R-:W-:Y:S05]  /*ee00*/  EXIT ;  /* 0x000000000000794d */ /* 0x000fea0003800000 */
.L_x_36959:
        /* <DEDUP_REMOVED lines=23> */
.L_x_36964:
[----:B------:R-:W-:Y:S05]  /*ef80*/  BSYNC B0 ;  /* 0x0000000000007941 */ /* 0x000fea0003800000 */
.L_x_36963:
[----:B------:R-:W-:-:S05]  /*ef90*/  LOP3.LUT R3, R0, R3, RZ, 0xfc, !PT ;  /* 0x0000000300037212 */ /* 0x000fca00078efcff */
[----:B------:R-:W-:Y:S01]  /*efa0*/  STG.E.U8 [R16.64], R3 ;  /* 0x0000000310007986 */ /* 0x000fe2000c101124 */
[----:B------:R-:W-:Y:S05]  /*efb0*/  EXIT ;  /* 0x000000000000794d */ /* 0x000fea0003800000 */
.L_x_36962:
        /* <DEDUP_REMOVED lines=15> */
.L_x_36966:
[----:B------:R-:W-:Y:S01]  /*f0b0*/  IMAD.MOV.U32 R0, RZ, RZ, 0x7f ;  /* 0x0000007fff007424 */ /* 0x000fe200078e00ff */
[----:B------:R-:W-:-:S04]  /*f0c0*/  ISETP.GT.U32.AND P0, PT, R2, 0x7f800000, PT ;  /* 0x7f8000000200780c */ /* 0x000fc80003f04070 */
[----:B------:R-:W-:-:S04]  /*f0d0*/  SEL R0, R0, 0x7c, P0 ;  /* 0x0000007c00007807 */ /* 0x000fc80000000000 */
.L_x_36967:
[----:B------:R-:W-:Y:S05]  /*f0e0*/  BSYNC B0 ;  /* 0x0000000000007941 */ /* 0x000fea0003800000 */
.L_x_36965:
[----:B------:R-:W-:-:S04]  /*f0f0*/  LOP3.LUT R2, R3, 0x80000000, RZ, 0xc0, !PT ;  /* 0x8000000003027812 */ /* 0x000fc800078ec0ff */
[----:B------:R-:W-:-:S04]  /*f100*/  SHF.R.U32.HI R3, RZ, 0x18, R2 ;  /* 0x00000018ff037819 */ /* 0x000fc80000011602 */
[----:B------:R-:W-:-:S05]  /*f110*/  LOP3.LUT R3, R0, R3, RZ, 0xfc, !PT ;  /* 0x0000000300037212 */ /* 0x000fca00078efcff */
[----:B------:R-:W-:Y:S01]  /*f120*/  STG.E.U8 [R16.64], R3 ;  /* 0x0000000310007986 */ /* 0x000fe2000c101124 */
[----:B------:R-:W-:Y:S05]  /*f130*/  EXIT ;  /* 0x000000000000794d */ /* 0x000fea0003800000 */
.L_x_36961:
[----:B------:R-:W0:Y:S01]  /*f140*/  F2F.F32.F64 R0, R4 ;  /* 0x0000000400007310 */ /* 0x000e220000301000 */
[----:B------:R-:W0:-:S14]  /*f150*/  DSETP.GEU.AND P0, PT, |R4|, c[0x2][0x0], PT ;  /* 0x008000000400762a */ /* 0x000e1c0003f0e200 */
[----:B0-----:R-:W-:-:S05]  /*f160*/  @!P0 FMUL R0, R0, 1.175494350822287508e-38 ;  /* 0x0080000000008820 */ /* 0x001fca0000400000 */
[----:B------:R-:W-:-:S05]  /*f170*/  F2FP.BF16.PACK_AB R0, RZ, R0 ;  /* 0x00000000ff00723e */ /* 0x000fca00000010ff */
[----:B------:R-:W-:Y:S01]  /*f180*/  STG.E.U16 [R16.64], R0 ;  /* 0x0000000010007986 */ /* 0x000fe2000c101524 */
[----:B------:R-:W-:Y:S05]  /*f190*/  EXIT ;  /* 0x000000000000794d */ /* 0x000fea0003800000 */
.L_x_36958:
        /* <DEDUP_REMOVED lines=11> */
.L_x_36970:
        /* <DEDUP_REMOVED lines=19> */
.L_x_36973:
[----:B------:R-:W-:-:S04]  /*f380*/  LOP3.LUT R2, R3, 0x80000000, RZ, 0xc0, !PT ;  /* 0x8000000003027812 */ /* 0x000fc800078ec0ff */
[----:B------:R-:W-:-:S04]  /*f390*/  SHF.R.U32.HI R3, RZ, 0x18, R2 ;  /* 0x00000018ff037819 */ /* 0x000fc80000011602 */
[----:B------:R-:W-:-:S04]  /*f3a0*/  LOP3.LUT R0, R0, R3, RZ, 0xfc, !PT ;  /* 0x0000000300007212 */ /* 0x000fc800078efcff */
[----:B------:R-:W-:Y:S02]  /*f3b0*/  PRMT R8, R0, 0x7610, R8 ;  /* 0x0000761000087816 */ /* 0x000fe40000000008 */
.L_x_36972:
[----:B------:R-:W-:Y:S05]  /*f3c0*/  BSYNC B0 ;  /* 0x0000000000007941 */ /* 0x000fea0003800000 */
.L_x_36971:
[----:B------:R-:W-:Y:S01]  /*f3d0*/  STG.E.U8 [R16.64], R8 ;  /* 0x0000000810007986 */ /* 0x000fe2000c101124 */
[----:B------:R-:W-:Y:S05]  /*f3e0*/  EXIT ;  /* 0x000000000000794d */ /* 0x000fea0003800000 */
.L_x_36969:
        /* <DEDUP_REMOVED lines=19> */
.L_x_36976:
[----:B------:R-:W-:-:S04]  /*f520*/  LOP3.LUT R2, R3, 0x80000000, RZ, 0xc0, !PT ;  /* 0x8000000003027812 */ /* 0x000fc800078ec0ff */
[----:B------:R-:W-:-:S04]  /*f530*/  SHF.R.U32.HI R3, RZ, 0x18, R2 ;  /* 0x00000018ff037819 */ /* 0x000fc80000011602 */
[----:B------:R-:W-:-:S04]  /*f540*/  LOP3.LUT R0, R0, R3, RZ, 0xfc, !PT ;  /* 0x0000000300007212 */ /* 0x000fc800078efcff */
[----:B------:R-:W-:Y:S02]  /*f550*/  PRMT R8, R0, 0x7610, R8 ;  /* 0x0000761000087816 */ /* 0x000fe40000000008 */
.L_x_36975:
[----:B------:R-:W-:Y:S05]  /*f560*/  BSYNC B0 ;  /* 0x0000000000007941 */ /* 0x000fea0003800000 */
.L_x_36974:
[----:B------:R-:W-:Y:S01]  /*f570*/  STG.E.U8 [R16.64], R8 ;  /* 0x0000000810007986 */ /* 0x000fe2000c101124 */
[----:B------:R-:W-:Y:S05]  /*f580*/  EXIT ;  /* 0x000000000000794d */ /* 0x000fea0003800000 */
.L_x_36968:
        /* <DEDUP_REMOVED lines=24> */
.L_x_36951:
        /* <DEDUP_REMOVED lines=20> */
.L_x_36978:
[----:B------:R-:W0:Y:S02]  /*f850*/  F2I.U64.F64.TRUNC R4, R4 ;  /* 0x0000000400047311 */ /* 0x000e24000030d800 */
[----:B0-----:R-:W-:Y:S01]  /*f860*/  STG.E.64 [R16.64], R4 ;  /* 0x0000000410007986 */ /* 0x001fe2000c101b24 */
[----:B------:R-:W-:Y:S05]  /*f870*/  EXIT ;  /* 0x000000000000794d */ /* 0x000fea0003800000 */
.L_x_36977:
[----:B------:R-:W0:Y:S02]  /*f880*/  F2I.U32.F64.TRUNC R5, R4 ;  /* 0x0000000400057311 */ /* 0x000e24000030d000 */
[----:B0-----:R-:W-:Y:S01]  /*f890*/  STG.E [R16.64], R5 ;  /* 0x0000000510007986 */ /* 0x001fe2000c101924 */
[----:B------:R-:W-:Y:S05]  /*f8a0*/  EXIT ;  /* 0x000000000000794d */ /* 0x000fea0003800000 */
.L_x_36979:
        /* <DEDUP_REMOVED lines=13> */
.L_x_50776:


//--------------------- .text._ZN2at6native27unrolled_elementwise_kernelINS0_13BUnaryFunctorIdddZZZNS0_21remainder_kernel_cudaERNS_18TensorIteratorBaseEENKUlvE0_clEvENKUlvE_clEvEUlddE_EESt5arrayIPcLm2EELi4E23TrivialOffsetCalculatorILi1EjESD_NS0_6memory12LoadWithCastILi1EEENSE_13StoreWithCastILi1EEEEEviT_T0_T2_T3_T4_T5_ --------------------------
	.section	.text._ZN2at6native27unrolled_elementwise_kernelINS0_13BUnaryFunctorIdddZZZNS0_21remainder_kernel_cudaERNS_18TensorIteratorBaseEENKUlvE0_clEvENKUlvE_clEvEUlddE_EESt5arrayIPcLm2EELi4E23TrivialOffsetCalculatorILi1EjESD_NS0_6memory12LoadWithCastILi1EEENSE_13StoreWithCastILi1EEEEEviT_T0_T2_T3_T4_T5_,"ax",@progbits
	.sectioninfo	@"SHI_REGISTERS=34"
	.align	128
        .global         _ZN2at6native27unrolled_elementwise_kernelINS0_13BUnaryFunctorIdddZZZNS0_21remainder_kernel_cudaERNS_18TensorIteratorBaseEENKUlvE0_clEvENKUlvE_clEvEUlddE_EESt5arrayIPcLm2EELi4E23TrivialOffsetCalculatorILi1EjESD_NS0_6memory12LoadWithCastILi1EEENSE_13StoreWithCastILi1EEEEEviT_T0_T2_T3_T4_T5_
        .type           _ZN2at6native27unrolled_elementwise_kernelINS0_13BUnaryFunctorIdddZZZNS0_21remainder_kernel_cudaERNS_18TensorIteratorBaseEENKUlvE0_clEvENKUlvE_clEvEUlddE_EESt5arrayIPcLm2EELi4E23TrivialOffsetCalculatorILi1EjESD_NS0_6memory12LoadWithCastILi1EEENSE_13StoreWithCastILi1EEEEEviT_T0_T2_T3_T4_T5_,@function
        .size           _ZN2at6native27unrolled_elementwise_kernelINS0_13BUnaryFunctorIdddZZZNS0_21remainder_kernel_cudaERNS_18TensorIteratorBaseEENKUlvE0_clEvENKUlvE_clEvEUlddE_EESt5arrayIPcLm2EELi4E23TrivialOffsetCalculatorILi1EjESD_NS0_6memory12LoadWithCastILi1EEENSE_13StoreWithCastILi1EEEEEviT_T0_T2_T3_T4_T5_,(.L_x_50777 - _ZN2at6native27unrolled_elementwise_kernelINS0_13BUnaryFunctorIdddZZZNS0_21remainder_kernel_cudaERNS_18TensorIteratorBaseEENKUlvE0_clEvENKUlvE_clEvEUlddE_EESt5arrayIPcLm2EELi4E23TrivialOffsetCalculatorILi1EjESD_NS0_6memory12LoadWithCastILi1EEENSE_13StoreWithCastILi1EEEEEviT_T0_T2_T3_T4_T5_)
        .other          _ZN2at6native27unrolled_elementwise_kernelINS0_13BUnaryFunctorIdddZZZNS0_21remainder_kernel_cudaERNS_18TensorIteratorBaseEENKUlvE0_clEvENKUlvE_clEvEUlddE_EESt5arrayIPcLm2EELi4E23TrivialOffsetCalculatorILi1EjESD_NS0_6memory12LoadWithCastILi1EEENSE_13StoreWithCastILi1EEEEEviT_T0_T2_T3_T4_T5_,@"STO_CUDA_ENTRY STV_DEFAULT"
_ZN2at6native27unrolled_elementwise_kernelINS0_13BUnaryFunctorIdddZZZNS0_21remainder_kernel_cudaERNS_18TensorIteratorBaseEENKUlvE0_clEvENKUlvE_clEvEUlddE_EESt5arrayIPcLm2EELi4E23TrivialOffsetCalculatorILi1EjESD_NS0_6memory12LoadWithCastILi1EEENSE_13StoreWithCastILi1EEEEEviT_T0_T2_T3_T4_T5_:
.text._ZN2at6native27unrolled_elementwise_kernelINS0_13BUnaryFunctorIdddZZZNS0_21remainder_kernel_cudaERNS_18TensorIteratorBaseEENKUlvE0_clEvENKUlvE_clEvEUlddE_EESt5arrayIPcLm2EELi4E23TrivialOffsetCalculatorILi1EjESD_NS0_6memory12LoadWithCastILi1EEENSE_13StoreWithCastILi1EEEEEviT_T0_T2_T3_T4_T5_:
        /* <DEDUP_REMOVED lines=30> */
.L_x_36985:
[----:B------:R-:W2:Y:S02]  /*01e0*/  LDG.E.U8 R4, [R4.64] ;  /* 0x0000002404047981 */ /* 0x000ea4000c1e1100 */
[----:B--2---:R0:W1:Y:S01]  /*01f0*/  I2F.F64.U16 R22, R4 ;  /* 0x0000000400167312 */ /* 0x0040620000101800 */
[----:B------:R-:W-:Y:S05]  /*0200*/  BRA `(.L_x_36987) ;  /* 0x00000e0000007947 */ /* 0x000fea0003800000 */
.L_x_36984:
        /* <DEDUP_REMOVED lines=9> */
.L_x_36989:
[----:B------:R-:W2:Y:S02]  /*02a0*/  LDG.E R4, [R4.64] ;  /* 0x0000002404047981 */ /* 0x000ea4000c1e1900 */
[----:B--2---:R0:W1:Y:S01]  /*02b0*/  I2F.F64 R22, R4 ;  /* 0x0000000400167312 */ /* 0x0040620000201c00 */
[----:B------:R-:W-:Y:S05]  /*02c0*/  BRA `(.L_x_36987) ;  /* 0x00000d4000007947 */ /* 0x000fea0003800000 */
.L_x_36988:
[----:B------:R-:W2:Y:S02]  /*02d0*/  LDG.E.U16 R4, [R4.64] ;  /* 0x0000002404047981 */ /* 0x000ea4000c1e1500 */
[----:B--2---:R0:W1:Y:S01]  /*02e0*/  I2F.F64.S16 R22, R4 ;  /* 0x0000000400167312 */ /* 0x0040620000101c00 */
[----:B------:R-:W-:Y:S05]  /*02f0*/  BRA `(.L_x_36987) ;  /* 0x00000d1000007947 */ /* 0x000fea0003800000 */
.L_x_36983:
        /* <DEDUP_REMOVED lines=10> */
.L_x_36991:
[----:B------:R-:W2:Y:S02]  /*03a0*/  LDG.E.U16 R0, [R4.64] ;  /* 0x0000002404007981 */ /* 0x000ea4000c1e1500 */
[----:B--2---:R-:W-:-:S05]  /*03b0*/  HADD2.F32 R0, -RZ, R0.H0_H0 ;  /* 0x20000000ff007230 */ /* 0x004fca0000004100 */
[----:B------:R-:W-:-:S04]  /*03c0*/  FMUL.FTZ R0, R0, 1 ;  /* 0x3f80000000007820 */ /* 0x000fc80000410000 */
[----:B------:R0:W1:Y:S01]  /*03d0*/  F2F.F64.F32 R22, R0 ;  /* 0x0000000000167310 */ /* 0x0000620000201800 */
[----:B------:R-:W-:Y:S05]  /*03e0*/  BRA `(.L_x_36987) ;  /* 0x00000c2000007947 */ /* 0x000fea0003800000 */
.L_x_36990:
        /* <DEDUP_REMOVED lines=10> */
.L_x_36993:
[----:B------:R-:W2:Y:S02]  /*0490*/  LDG.E.U16 R4, [R4.64] ;  /* 0x0000002404047981 */ /* 0x000ea4000c1e1500 */
[----:B--2---:R-:W-:-:S05]  /*04a0*/  HADD2.F32 R0, -RZ, R4.H0_H0 ;  /* 0x20000004ff007230 */ /* 0x004fca0000004100 */
[----:B------:R-:W-:-:S04]  /*04b0*/  FMUL.FTZ R0, R0, 1 ;  /* 0x3f80000000007820 */ /* 0x000fc80000410000 */
[----:B------:R0:W1:Y:S01]  /*04c0*/  F2F.F64.F32 R22, R0 ;  /* 0x0000000000167310 */ /* 0x0000620000201800 */
[----:B------:R-:W-:Y:S05]  /*04d0*/  BRA `(.L_x_36987) ;  /* 0x00000b3000007947 */ /* 0x000fea0003800000 */
.L_x_36992:
[----:B------:R0:W5:Y:S01]  /*04e0*/  LDG.E.64 R22, [R4.64] ;  /* 0x0000002404167981 */ /* 0x000162000c1e1b00 */
[----:B------:R-:W-:Y:S05]  /*04f0*/  BRA `(.L_x_36987) ;  /* 0x00000b1000007947 */ /* 0x000fea0003800000 */
.L_x_36982:
        /* <DEDUP_REMOVED lines=13> */
.L_x_36996:
[----:B------:R0:W5:Y:S01]  /*05d0*/  LDG.E.64 R22, [R4.64] ;  /* 0x0000002404167981 */ /* 0x000162000c1e1b00 */
[----:B------:R-:W-:Y:S05]  /*05e0*/  BRA `(.L_x_36987) ;  /* 0x00000a2000007947 */ /* 0x000fea0003800000 */
.L_x_36995:
        /* <DEDUP_REMOVED lines=28> */
.L_x_36998:
        /* <DEDUP_REMOVED lines=16> */
.L_x_36997:
[----:B------:R-:W2:Y:S02]  /*08b0*/  LDG.E.U16 R0, [R4.64] ;  /* 0x0000002404007981 */ /* 0x000ea4000c1e1500 */
[----:B--2---:R-:W-:-:S05]  /*08c0*/  PRMT R0, RZ, 0x5410, R0 ;  /* 0x00005410ff007816 */ /* 0x004fca0000000000 */
[----:B------:R-:W-:-:S04]  /*08d0*/  FMUL.FTZ R0, R0, 1 ;  /* 0x3f80000000007820 */ /* 0x000fc80000410000 */
[----:B------:R0:W1:Y:S01]  /*08e0*/  F2F.F64.F32 R22, R0 ;  /* 0x0000000000167310 */ /* 0x0000620000201800 */
[----:B------:R-:W-:Y:S05]  /*08f0*/  BRA `(.L_x_36987) ;  /* 0x0000071000007947 */ /* 0x000fea0003800000 */
.L_x_36994:
        /* <DEDUP_REMOVED lines=11> */
.L_x_37001:
        /* <DEDUP_REMOVED lines=21> */
.L_x_37005:
[----:B------:R-:W-:Y:S05]  /*0b00*/  BSYNC B1 ;  /* 0x0000000000017941 */ /* 0x000fea0003800000 */
.L_x_37004:
[----:B------:R-:W-:Y:S01]  /*0b10*/  LEA R5, R0, 0x3b800000, 0x17 ;  /* 0x3b80000000057811 */ /* 0x000fe200078eb8ff */
[----:B------:R-:W-:-:S05]  /*0b20*/  IMAD.SHL.U32 R0, R3, 0x100000, RZ ;  /* 0x0010000003007824 */ /* 0x000fca00078e00ff */
[----:B------:R-:W-:Y:S02]  /*0b30*/  LOP3.LUT R0, R5, R0, R6, 0xfe, !PT ;  /* 0x0000000005007212 */ /* 0x000fe400078efe06 */
.L_x_37003:
[----:B------:R-:W-:Y:S05]  /*0b40*/  BSYNC B0 ;  /* 0x0000000000007941 */ /* 0x000fea0003800000 */
.L_x_37002:
[----:B------:R-:W-:-:S04]  /*0b50*/  FMUL.FTZ R0, R0, 1 ;  /* 0x3f80000000007820 */ /* 0x000fc80000410000 */
[----:B------:R0:W1:Y:S01]  /*0b60*/  F2F.F64.F32 R22, R0 ;  /* 0x0000000000167310 */ /* 0x0000620000201800 */
[----:B------:R-:W-:Y:S05]  /*0b70*/  BRA `(.L_x_36987) ;  /* 0x0000049000007947 */ /* 0x000fea0003800000 */
.L_x_37000:
        /* <DEDUP_REMOVED lines=21> */
.L_x_37009:
[----:B------:R-:W-:Y:S05]  /*0cd0*/  BSYNC B1 ;  /* 0x0000000000017941 */ /* 0x000fea0003800000 */
.L_x_37008:
[----:B------:R-:W-:Y:S01]  /*0ce0*/  LEA R5, R0, 0x37800000, 0x17 ;  /* 0x3780000000057811 */ /* 0x000fe200078eb8ff */
[----:B------:R-:W-:-:S05]  /*0cf0*/  IMAD.SHL.U32 R0, R3, 0x200000, RZ ;  /* 0x0020000003007824 */ /* 0x000fca00078e00ff */
[----:B------:R-:W-:Y:S02]  /*0d00*/  LOP3.LUT R0, R5, R0, R6, 0xfe, !PT ;  /* 0x0000000005007212 */ /* 0x000fe400078efe06 */
.L_x_37007:
[----:B------:R-:W-:Y:S05]  /*0d10*/  BSYNC B0 ;  /* 0x0000000000007941 */ /* 0x000fea0003800000 */
.L_x_37006:
[----:B------:R-:W-:-:S04]  /*0d20*/  FMUL.FTZ R0, R0, 1 ;  /* 0x3f80000000007820 */ /* 0x000fc80000410000 */
[----:B------:R0:W1:Y:S01]  /*0d30*/  F2F.F64.F32 R22, R0 ;  /* 0x0000000000167310 */ /* 0x0000620000201800 */
[----:B------:R-:W-:Y:S05]  /*0d40*/  BRA `(.L_x_36987) ;  /* 0x000002c000007947 */ /* 0x000fea0003800000 */
.L_x_36999:
        /* <DEDUP_REMOVED lines=14> */
.L_x_37013:
[----:B------:R-:W-:Y:S05]  /*0e30*/  BSYNC B0 ;  /* 0x0000000000007941 */ /* 0x000fea0003800000 */
.L_x_37012:
[----:B------:R-:W-:-:S04]  /*0e40*/  FMUL.FTZ R0, R0, 1 ;  /* 0x3f80000000007820 */ /* 0x000fc80000410000 */
[----:B------:R0:W1:Y:S01]  /*0e50*/  F2F.F64.F32 R22, R0 ;  /* 0x0000000000167310 */ /* 0x0000620000201800 */
[----:B------:R-:W-:Y:S05]  /*0e60*/  BRA `(.L_x_36987) ;  /* 0x000001a000007947 */ /* 0x000fea0003800000 */
.L_x_36986:
        /* <DEDUP_REMOVED lines=21> */
.L_x_37011:
[----:B------:R-:W2:Y:S02]  /*0fc0*/  LDG.E.64 R22, [R4.64] ;  /* 0x0000002404167981 */ /* 0x000ea4000c1e1b00 */
[----:B--2---:R-:W0:Y:S01]  /*0fd0*/  I2F.F64.U64 R22, R22 ;  /* 0x0000001600167312 */ /* 0x004e220000301800 */
[----:B------:R-:W-:Y:S05]  /*0fe0*/  BRA `(.L_x_36987) ;  /* 0x0000002000007947 */ /* 0x000fea0003800000 */
.L_x_37010:
[----:B------:R-:W2:Y:S02]  /*0ff0*/  LDG.E R4, [R4.64] ;  /* 0x0000002404047981 */ /* 0x000ea4000c1e1900 */
[----:B--2---:R0:W1:Y:S02]  /*1000*/  I2F.F64.U32 R22, R4 ;  /* 0x0000000400167312 */ /* 0x0040640000201800 */
.L_x_36987:
[----:B------:R-:W2:Y:S02]  /*1010*/  S2R R27, SR_TID.X ;  /* 0x00000000001b7919 */ /* 0x000ea40000002100 */
[----:B--2---:R-:W-:Y:S02]  /*1020*/  IADD3 R27, R27, 0x80, RZ ;  /* 0x000000801b1b7810 */ /* 0x004fe40007ffe0ff */
.L_x_36981:
[----:B-1----:R-:W-:Y:S05]  /*1030*/  BSYNC B6 ;  /* 0x0000000000067941 */ /* 0x002fea0003800000 */
.L_x_36980:
        /* <DEDUP_REMOVED lines=22> */
.L_x_37019:
[----:B------:R-:W2:Y:S02]  /*11a0*/  LDG.E.U8 R4, [R4.64] ;  /* 0x0000002404047981 */ /* 0x000ea4000c1e1100 */
[----:B--2---:R0:W1:Y:S01]  /*11b0*/  I2F.F64.U16 R24, R4 ;  /* 0x0000000400187312 */ /* 0x0040620000101800 */
[----:B------:R-:W-:Y:S05]  /*11c0*/  BRA `(.L_x_37021) ;  /* 0x00000df000007947 */ /* 0x000fea0003800000 */
.L_x_37018:
        /* <DEDUP_REMOVED lines=9> */
.L_x_37023:
[----:B------:R-:W2:Y:S02]  /*1260*/  LDG.E R4, [R4.64] ;  /* 0x0000002404047981 */ /* 0x000ea4000c1e1900 */
[----:B--2---:R0:W1:Y:S01]  /*1270*/  I2F.F64 R24, R4 ;  /* 0x0000000400187312 */ /* 0x0040620000201c00 */
[----:B------:R-:W-:Y:S05]  /*1280*/  BRA `(.L_x_37021) ;  /* 0x00000d3000007947 */ /* 0x000fea0003800000 */
.L_x_37022:
[----:B------:R-:W2:Y:S02]  /*1290*/  LDG.E.U16 R4, [R4.64] ;  /* 0x0000002404047981 */ /* 0x000ea4000c1e1500 */
[----:B--2---:R0:W1:Y:S01]  /*12a0*/  I2F.F64.S16 R24, R4 ;  /* 0x0000000400187312 */ /* 0x0040620000101c00 */
[----:B------:R-:W-:Y:S05]  /*12b0*/  BRA `(.L_x_37021) ;  /* 0x00000d0000007947 */ /* 0x000fea0003800000 */
.L_x_37017:
        /* <DEDUP_REMOVED lines=10> */
.L_x_37025:
[----:B------:R-:W2:Y:S02]  /*1360*/  LDG.E.U16 R0, [R4.64] ;  /* 0x0000002404007981 */ /* 0x000ea4000c1e1500 */
[----:B--2---:R-:W-:-:S05]  /*1370*/  HADD2.F32 R0, -RZ, R0.H0_H0 ;  /* 0x20000000ff007230 */ /* 0x004fca0000004100 */
[----:B------:R-:W-:-:S04]  /*1380*/  FMUL.FTZ R0, R0, 1 ;  /* 0x3f80000000007820 */ /* 0x000fc80000410000 */
[----:B------:R0:W1:Y:S01]  /*1390*/  F2F.F64.F32 R24, R0 ;  /* 0x0000000000187310 */ /* 0x0000620000201800 */
[----:B------:R-:W-:Y:S05]  /*13a0*/  BRA `(.L_x_37021) ;  /* 0x00000c1000007947 */ /* 0x000fea0003800000 */
.L_x_37024:
        /* <DEDUP_REMOVED lines=10> */
.L_x_37027:
[----:B------:R-:W2:Y:S02]  /*1450*/  LDG.E.U16 R4, [R4.64] ;  /* 0x0000002404047981 */ /* 0x000ea4000c1e1500 */
[----:B--2---:R-:W-:-:S05]  /*1460*/  HADD2.F32 R0, -RZ, R4.H0_H0 ;  /* 0x20000004ff007230 */ /* 0x004fca0000004100 */
[----:B------:R-:W-:-:S04]  /*1470*/  FMUL.FTZ R0, R0, 1 ;  /* 0x3f80000000007820 */ /* 0x000fc80000410000 */
[----:B------:R0:W1:Y:S01]  /*1480*/  F2F.F64.F32 R24, R0 ;  /* 0x0000000000187310 */ /* 0x0000620000201800 */
[----:B------:R-:W-:Y:S05]  /*1490*/  BRA `(.L_x_37021) ;  /* 0x00000b2000007947 */ /* 0x000fea0003800000 */
.L_x_37026:
[----:B------:R0:W5:Y:S01]  /*14a0*/  LDG.E.64 R24, [R4.64] ;  /* 0x0000002404187981 */ /* 0x000162000c1e1b00 */
[----:B------:R-:W-:Y:S05]  /*14b0*/  BRA `(.L_x_37021) ;  /* 0x00000b0000007947 */ /* 0x000fea0003800000 */
.L_x_37016:
        /* <DEDUP_REMOVED lines=13> */
.L_x_37030:
[----:B------:R0:W5:Y:S01]  /*1590*/  LDG.E.64 R24, [R4.64] ;  /* 0x0000002404187981 */ /* 0x000162000c1e1b00 */
[----:B------:R-:W-:Y:S05]  /*15a0*/  BRA `(.L_x_37021) ;  /* 0x00000a1000007947 */ /* 0x000fea0003800000 */
.L_x_37029:
        /* <DEDUP_REMOVED lines=28> */
.L_x_37032:
        /* <DEDUP_REMOVED lines=15> */
.L_x_37031:
[----:B------:R-:W2:Y:S02]  /*1860*/  LDG.E.U16 R0, [R4.64] ;  /* 0x0000002404007981 */ /* 0x000ea4000c1e1500 */
[----:B--2---:R-:W-:-:S05]  /*1870*/  PRMT R0, RZ, 0x5410, R0 ;  /* 0x00005410ff007816 */ /* 0x004fca0000000000 */
[----:B------:R-:W-:-:S04]  /*1880*/  FMUL.FTZ R0, R0, 1 ;  /* 0x3f80000000007820 */ /* 0x000fc80000410000 */
[----:B------:R0:W1:Y:S01]  /*1890*/  F2F.F64.F32 R24, R0 ;  /* 0x0000000000187310 */ /* 0x0000620000201800 */
[----:B------:R-:W-:Y:S05]  /*18a0*/  BRA `(.L_x_37021) ;  /* 0x0000071000007947 */ /* 0x000fea0003800000 */
.L_x_37028:
        /* <DEDUP_REMOVED lines=11> */
.L_x_37035:
        /* <DEDUP_REMOVED lines=21> */
.L_x_37039:
[----:B------:R-:W-:Y:S05]  /*1ab0*/  BSYNC B1 ;  /* 0x0000000000017941 */ /* 0x000fea0003800000 */
.L_x_37038:
[----:B------:R-:W-:Y:S01]  /*1ac0*/  LEA R5, R0, 0x3b800000, 0x17 ;  /* 0x3b80000000057811 */ /* 0x000fe200078eb8ff */
[----:B------:R-:W-:-:S05]  /*1ad0*/  IMAD.SHL.U32 R0, R3, 0x100000, RZ ;  /* 0x0010000003007824 */ /* 0x000fca00078e00ff */
[----:B------:R-:W-:Y:S02]  /*1ae0*/  LOP3.LUT R0, R5, R0, R6, 0xfe, !PT ;  /* 0x0000000005007212 */ /* 0x000fe400078efe06 */
.L_x_37037:
[----:B------:R-:W-:Y:S05]  /*1af0*/  BSYNC B0 ;  /* 0x0000000000007941 */ /* 0x000fea0003800000 */
.L_x_37036:
[----:B------:R-:W-:-:S04]  /*1b00*/  FMUL.FTZ R0, R0, 1 ;  /* 0x3f80000000007820 */ /* 0x000fc80000410000 */
[----:B------:R0:W1:Y:S01]  /*1b10*/  F2F.F64.F32 R24, R0 ;  /* 0x0000000000187310 */ /* 0x0000620000201800 */
[----:B------:R-:W-:Y:S05]  /*1b20*/  BRA `(.L_x_37021) ;  /* 0x0000049000007947 */ /* 0x000fea0003800000 */
.L_x_37034:
        /* <DEDUP_REMOVED lines=21> */
.L_x_37043:
[----:B------:R-:W-:Y:S05]  /*1c80*/  BSYNC B1 ;  /* 0x0000000000017941 */ /* 0x000fea0003800000 */
.L_x_37042:
[----:B------:R-:W-:Y:S01]  /*1c90*/  LEA R5, R0, 0x37800000, 0x17 ;  /* 0x3780000000057811 */ /* 0x000fe200078eb8ff */
[----:B------:R-:W-:-:S05]  /*1ca0*/  IMAD.SHL.U32 R0, R3, 0x200000, RZ ;  /* 0x0020000003007824 */ /* 0x000fca00078e00ff */
[----:B------:R-:W-:Y:S02]  /*1cb0*/  LOP3.LUT R0, R5, R0, R6, 0xfe, !PT ;  /* 0x0000000005007212 */ /* 0x000fe400078efe06 */
.L_x_37041:
[----:B------:R-:W-:Y:S05]  /*1cc0*/  BSYNC B0 ;  /* 0x0000000000007941 */ /* 0x000fea0003800000 */
.L_x_37040:
[----:B------:R-:W-:-:S04]  /*1cd0*/  FMUL.FTZ R0, R0, 1 ;  /* 0x3f80000000007820 */ /* 0x000fc80000410000 */
[----:B------:R0:W1:Y:S01]  /*1ce0*/  F2F.F64.F32 R24, R0 ;  /* 0x0000000000187310 */ /* 0x0000620000201800 */
[----:B------:R-:W-:Y:S05]  /*1cf0*/  BRA `(.L_x_37021) ;  /* 0x000002c000007947 */ /* 0x000fea0003800000 */
.L_x_37033:
        /* <DEDUP_REMOVED lines=14> */
.L_x_37047:
[----:B------:R-:W-:Y:S05]  /*1de0*/  BSYNC B0 ;  /* 0x0000000000007941 */ /* 0x000fea0003800000 */
.L_x_37046:
[----:B------:R-:W-:-:S04]  /*1df0*/  FMUL.FTZ R0, R0, 1 ;  /* 0x3f80000000007820 */ /* 0x000fc80000410000 */
[----:B------:R0:W1:Y:S01]  /*1e00*/  F2F.F64.F32 R24, R0 ;  /* 0x0000000000187310 */ /* 0x0000620000201800 */
[----:B------:R-:W-:Y:S05]  /*1e10*/  BRA `(.L_x_37021) ;  /* 0x000001a000007947 */ /* 0x000fea0003800000 */
.L_x_37020:
        /* <DEDUP_REMOVED lines=21> */
.L_x_37045:
[----:B------:R-:W2:Y:S02]  /*1f70*/  LDG.E.64 R24, [R4.64] ;  /* 0x0000002404187981 */ /* 0x000ea4000c1e1b00 */
[----:B--2---:R-:W0:Y:S01]  /*1f80*/  I2F.F64.U64 R24, R24 ;  /* 0x0000001800187312 */ /* 0x004e220000301800 */
[----:B------:R-:W-:Y:S05]  /*1f90*/  BRA `(.L_x_37021) ;  /* 0x0000002000007947 */ /* 0x000fea0003800000 */
.L_x_37044:
[----:B------:R-:W2:Y:S02]  /*1fa0*/  LDG.E R4, [R4.64] ;  /* 0x0000002404047981 */ /* 0x000ea4000c1e1900 */
[----:B--2---:R0:W1:Y:S02]  /*1fb0*/  I2F.F64.U32 R24, R4 ;  /* 0x0000000400187312 */ /* 0x0040640000201800 */
.L_x_37021:
[----:B------:R-:W-:-:S03]  /*1fc0*/  IADD3 R27, R27, 0x80, RZ ;  /* 0x000000801b1b7810 */ /* 0x000fc60007ffe0ff */
.L_x_37015:
[----:B------:R-:W-:Y:S05]  /*1fd0*/  BSYNC B6 ;  /* 0x0000000000067941 */ /* 0x000fea0003800000 */
.L_x_37014:
        /* <DEDUP_REMOVED lines=24> */
.L_x_37053:
[----:B------:R-:W2:Y:S02]  /*2160*/  LDG.E.U8 R4, [R4.64] ;  /* 0x0000002404047981 */ /* 0x000ea4000c1e1100 */
[----:B--2---:R0:W2:Y:S01]  /*2170*/  I2F.F64.U16 R18, R4 ;  /* 0x0000000400127312 */ /* 0x0040a20000101800 */
[----:B------:R-:W-:Y:S05]  /*2180*/  BRA `(.L_x_37055) ;  /* 0x00000df000007947 */ /* 0x000fea0003800000 */
.L_x_37052:
        /* <DEDUP_REMOVED lines=9> */
.L_x_37057:
[----:B------:R-:W2:Y:S02]  /*2220*/  LDG.E R4, [R4.64] ;  /* 0x0000002404047981 */ /* 0x000ea4000c1e1900 */
[----:B--2---:R0:W2:Y:S01]  /*2230*/  I2F.F64 R18, R4 ;  /* 0x0000000400127312 */ /* 0x0040a20000201c00 */
[----:B------:R-:W-:Y:S05]  /*2240*/  BRA `(.L_x_37055) ;  /* 0x00000d3000007947 */ /* 0x000fea0003800000 */
.L_x_37056:
[----:B------:R-:W2:Y:S02]  /*2250*/  LDG.E.U16 R4, [R4.64] ;  /* 0x0000002404047981 */ /* 0x000ea4000c1e1500 */
[----:B--2---:R0:W2:Y:S01]  /*2260*/  I2F.F64.S16 R18, R4 ;  /* 0x0000000400127312 */ /* 0x0040a20000101c00 */
[----:B------:R-:W-:Y:S05]  /*2270*/  BRA `(.L_x_37055) ;  /* 0x00000d0000007947 */ /* 0x000fea0003800000 */
.L_x_37051:
        /* <DEDUP_REMOVED lines=10> */
.L_x_37059:
[----:B------:R-:W2:Y:S02]  /*2320*/  LDG.E.U16 R0, [R4.64] ;  /* 0x0000002404007981 */ /* 0x000ea4000c1e1500 */
[----:B--2---:R-:W-:-:S05]  /*2330*/  HADD2.F32 R0, -RZ, R0.H0_H0 ;  /* 0x20000000ff007230 */ /* 0x004fca0000004100 */
[----:B------:R-:W-:-:S04]  /*2340*/  FMUL.FTZ R0, R0, 1 ;  /* 0x3f80000000007820 */ /* 0x000fc80000410000 */
[----:B------:R0:W2:Y:S01]  /*2350*/  F2F.F64.F32 R18, R0 ;  /* 0x0000000000127310 */ /* 0x0000a20000201800 */
[----:B------:R-:W-:Y:S05]  /*2360*/  BRA `(.L_x_37055) ;  /* 0x00000c1000007947 */ /* 0x000fea0003800000 */
.L_x_37058:
        /* <DEDUP_REMOVED lines=10> */
.L_x_37061:
[----:B------:R-:W2:Y:S02]  /*2410*/  LDG.E.U16 R4, [R4.64] ;  /* 0x0000002404047981 */ /* 0x000ea4000c1e1500 */
[----:B--2---:R-:W-:-:S05]  /*2420*/  HADD2.F32 R0, -RZ, R4.H0_H0 ;  /* 0x20000004ff007230 */ /* 0x004fca0000004100 */
[----:B------:R-:W-:-:S04]  /*2430*/  FMUL.FTZ R0, R0, 1 ;  /* 0x3f80000000007820 */ /* 0x000fc80000410000 */
[----:B------:R0:W2:Y:S01]  /*2440*/  F2F.F64.F32 R18, R0 ;  /* 0x0000000000127310 */ /* 0x0000a20000201800 */
[----:B------:R-:W-:Y:S05]  /*2450*/  BRA `(.L_x_37055) ;  /* 0x00000b2000007947 */ /* 0x000fea0003800000 */
.L_x_37060:
[----:B------:R0:W5:Y:S01]  /*2460*/  LDG.E.64 R18, [R4.64] ;  /* 0x0000002404127981 */ /* 0x000162000c1e1b00 */
[----:B------:R-:W-:Y:S05]  /*2470*/  BRA `(.L_x_37055) ;  /* 0x00000b0000007947 */ /* 0x000fea0003800000 */
.L_x_37050:
        /* <DEDUP_REMOVED lines=13> */
.L_x_37064:
[----:B------:R0:W5:Y:S01]  /*2550*/  LDG.E.64 R18, [R4.64] ;  /* 0x0000002404127981 */ /* 0x000162000c1e1b00 */
[----:B------:R-:W-:Y:S05]  /*2560*/  BRA `(.L_x_37055) ;  /* 0x00000a1000007947 */ /* 0x000fea0003800000 */
.L_x_37063:
        /* <DEDUP_REMOVED lines=28> */
.L_x_37066:
        /* <DEDUP_REMOVED lines=15> */
.L_x_37065:
[----:B------:R-:W2:Y:S02]  /*2820*/  LDG.E.U16 R0, [R4.64] ;  /* 0x0000002404007981 */ /* 0x000ea4000c1e1500 */
[----:B--2---:R-:W-:-:S05]  /*2830*/  PRMT R0, RZ, 0x5410, R0 ;  /* 0x00005410ff007816 */ /* 0x004fca0000000000 */
[----:B------:R-:W-:-:S04]  /*2840*/  FMUL.FTZ R0, R0, 1 ;  /* 0x3f80000000007820 */ /* 0x000fc80000410000 */
[----:B------:R0:W2:Y:S01]  /*2850*/  F2F.F64.F32 R18, R0 ;  /* 0x0000000000127310 */ /* 0x0000a20000201800 */
[----:B------:R-:W-:Y:S05]  /*2860*/  BRA `(.L_x_37055) ;  /* 0x0000071000007947 */ /* 0x000fea0003800000 */
.L_x_37062:
        /* <DEDUP_REMOVED lines=11> */
.L_x_37069:
        /* <DEDUP_REMOVED lines=21> */
.L_x_37073:
[----:B------:R-:W-:Y:S05]  /*2a70*/  BSYNC B1 ;  /* 0x0000000000017941 */ /* 0x000fea0003800000 */
.L_x_37072:
[----:B------:R-:W-:Y:S01]  /*2a80*/  LEA R5, R0, 0x3b800000, 0x17 ;  /* 0x3b80000000057811 */ /* 0x000fe200078eb8ff */
[----:B------:R-:W-:-:S05]  /*2a90*/  IMAD.SHL.U32 R0, R3, 0x100000, RZ ;  /* 0x0010000003007824 */ /* 0x000fca00078e00ff */
[----:B------:R-:W-:Y:S02]  /*2aa0*/  LOP3.LUT R0, R5, R0, R6, 0xfe, !PT ;  /* 0x0000000005007212 */ /* 0x000fe400078efe06 */
.L_x_37071:
[----:B------:R-:W-:Y:S05]  /*2ab0*/  BSYNC B0 ;  /* 0x0000000000007941 */ /* 0x000fea0003800000 */
.L_x_37070:
[----:B------:R-:W-:-:S04]  /*2ac0*/  FMUL.FTZ R0, R0, 1 ;  /* 0x3f80000000007820 */ /* 0x000fc80000410000 */
[----:B------:R0:W2:Y:S01]  /*2ad0*/  F2F.F64.F32 R18, R0 ;  /* 0x0000000000127310 */ /* 0x0000a20000201800 */
[----:B------:R-:W-:Y:S05]  /*2ae0*/  BRA `(.L_x_37055) ;  /* 0x0000049000007947 */ /* 0x000fea0003800000 */
.L_x_37068:
        /* <DEDUP_REMOVED lines=21> */
.L_x_37077:
[----:B------:R-:W-:Y:S05]  /*2c40*/  BSYNC B1 ;  /* 0x0000000000017941 */ /* 0x000fea0003800000 */
.L_x_37076:
[----:B------:R-:W-:Y:S01]  /*2c50*/  LEA R5, R0, 0x37800000, 0x17 ;  /* 0x3780000000057811 */ /* 0x000fe200078eb8ff */
[----:B------:R-:W-:-:S05]  /*2c60*/  IMAD.SHL.U32 R0, R3, 0x200000, RZ ;  /* 0x0020000003007824 */ /* 0x000fca00078e00ff */
[----:B------:R-:W-:Y:S02]  /*2c70*/  LOP3.LUT R0, R5, R0, R6, 0xfe, !PT ;  /* 0x0000000005007212 */ /* 0x000fe400078efe06 */
.L_x_37075:
[----:B------:R-:W-:Y:S05]  /*2c80*/  BSYNC B0 ;  /* 0x0000000000007941 */ /* 0x000fea0003800000 */
.L_x_37074:
[----:B------:R-:W-:-:S04]  /*2c90*/  FMUL.FTZ R0, R0, 1 ;  /* 0x3f80000000007820 */ /* 0x000fc80000410000 */
[----:B------:R0:W2:Y:S01]  /*2ca0*/  F2F.F64.F32 R18, R0 ;  /* 0x0000000000127310 */ /* 0x0000a20000201800 */
[----:B------:R-:W-:Y:S05]  /*2cb0*/  BRA `(.L_x_37055) ;  /* 0x000002c000007947 */ /* 0x000fea0003800000 */
.L_x_37067:
        /* <DEDUP_REMOVED lines=14> */
.L_x_37081:
[----:B------:R-:W-:Y:S05]  /*2da0*/  BSYNC B0 ;  /* 0x0000000000007941 */ /* 0x000fea0003800000 */
.L_x_37080:
[----:B------:R-:W-:-:S04]  /*2db0*/  FMUL.FTZ R0, R0, 1 ;  /* 0x3f80000000007820 */ /* 0x000fc80000410000 */
[----:B------:R0:W2:Y:S01]  /*2dc0*/  F2F.F64.F32 R18, R0 ;  /* 0x0000000000127310 */ /* 0x0000a20000201800 */
[----:B------:R-:W-:Y:S05]  /*2dd0*/  BRA `(.L_x_37055) ;  /* 0x000001a000007947 */ /* 0x000fea0003800000 */
.L_x_37054:
        /* <DEDUP_REMOVED lines=21> */
.L_x_37079:
[----:B------:R-:W2:Y:S02]  /*2f30*/  LDG.E.64 R18, [R4.64] ;  /* 0x0000002404127981 */ /* 0x000ea4000c1e1b00 */
[----:B--2---:R-:W0:Y:S01]  /*2f40*/  I2F.F64.U64 R18, R18 ;  /* 0x0000001200127312 */ /* 0x004e220000301800 */
[----:B------:R-:W-:Y:S05]  /*2f50*/  BRA `(.L_x_37055) ;  /* 0x0000002000007947 */ /* 0x000fea0003800000 */
.L_x_37078:
[----:B------:R-:W2:Y:S02]  /*2f60*/  LDG.E R4, [R4.64] ;  /* 0x0000002404047981 */ /* 0x000ea4000c1e1900 */
[----:B--2---:R0:W2:Y:S02]  /*2f70*/  I2F.F64.U32 R18, R4 ;  /* 0x0000000400127312 */ /* 0x0040a40000201800 */
.L_x_37055:
[----:B------:R-:W-:-:S03]  /*2f80*/  IADD3 R27, R27, 0x80, RZ ;  /* 0x000000801b1b7810 */ /* 0x000fc60007ffe0ff */
.L_x_37049:
[----:B------:R-:W-:Y:S05]  /*2f90*/  BSYNC B6 ;  /* 0x0000000000067941 */ /* 0x000fea0003800000 */
.L_x_37048:
        /* <DEDUP_REMOVED lines=21> */
.L_x_37087:
[----:B------:R-:W3:Y:S02]  /*30f0*/  LDG.E.U8 R4, [R4.64] ;  /* 0x0000002404047981 */ /* 0x000ee4000c1e1100 */
[----:B---3--:R0:W3:Y:S01]  /*3100*/  I2F.F64.U16 R16, R4 ;  /* 0x0000000400107312 */ /* 0x0080e20000101800 */
[----:B------:R-:W-:Y:S05]  /*3110*/  BRA `(.L_x_37083) ;  /* 0x00000de000007947 */ /* 0x000fea0003800000 */
.L_x_37086:
        /* <DEDUP_REMOVED lines=9> */
.L_x_37090:
[----:B------:R-:W3:Y:S02]  /*31b0*/  LDG.E R4, [R4.64] ;  /* 0x0000002404047981 */ /* 0x000ee4000c1e1900 */
[----:B---3--:R0:W3:Y:S01]  /*31c0*/  I2F.F64 R16, R4 ;  /* 0x0000000400107312 */ /* 0x0080e20000201c00 */
[----:B------:R-:W-:Y:S05]  /*31d0*/  BRA `(.L_x_37083) ;  /* 0x00000d2000007947 */ /* 0x000fea0003800000 */
.L_x_37089:
[----:B------:R-:W3:Y:S02]  /*31e0*/  LDG.E.U16 R4, [R4.64] ;  /* 0x0000002404047981 */ /* 0x000ee4000c1e1500 */
[----:B---3--:R0:W3:Y:S01]  /*31f0*/  I2F.F64.S16 R16, R4 ;  /* 0x0000000400107312 */ /* 0x0080e20000101c00 */
[----:B------:R-:W-:Y:S05]  /*3200*/  BRA `(.L_x_37083) ;  /* 0x00000cf000007947 */ /* 0x000fea0003800000 */
.L_x_37085:
        /* <DEDUP_REMOVED lines=10> */
.L_x_37092:
[----:B------:R-:W3:Y:S02]  /*32b0*/  LDG.E.U16 R0, [R4.64] ;  /* 0x0000002404007981 */ /* 0x000ee4000c1e1500 */
[----:B---3--:R-:W-:-:S05]  /*32c0*/  HADD2.F32 R0, -RZ, R0.H0_H0 ;  /* 0x20000000ff007230 */ /* 0x008fca0000004100 */
[----:B------:R-:W-:-:S04]  /*32d0*/  FMUL.FTZ R0, R0, 1 ;  /* 0x3f80000000007820 */ /* 0x000fc80000410000 */
[----:B------:R0:W3:Y:S01]  /*32e0*/  F2F.F64.F32 R16, R0 ;  /* 0x0000000000107310 */ /* 0x0000e20000201800 */
[----:B------:R-:W-:Y:S05]  /*32f0*/  BRA `(.L_x_37083) ;  /* 0x00000c0000007947 */ /* 0x000fea0003800000 */
.L_x_37091:
        /* <DEDUP_REMOVED lines=10> */
.L_x_37094:
[----:B------:R-:W3:Y:S02]  /*33a0*/  LDG.E.U16 R4, [R4.64] ;  /* 0x0000002404047981 */ /* 0x000ee4000c1e1500 */
[----:B---3--:R-:W-:-:S05]  /*33b0*/  HADD2.F32 R0, -RZ, R4.H0_H0 ;  /* 0x20000004ff007230 */ /* 0x008fca0000004100 */
[----:B------:R-:W-:-:S04]  /*33c0*/  FMUL.FTZ R0, R0, 1 ;  /* 0x3f80000000007820 */ /* 0x000fc80000410000 */
[----:B------:R0:W3:Y:S01]  /*33d0*/  F2F.F64.F32 R16, R0 ;  /* 0x0000000000107310 */ /* 0x0000e20000201800 */
[----:B------:R-:W-:Y:S05]  /*33e0*/  BRA `(.L_x_37083) ;  /* 0x00000b1000007947 */ /* 0x000fea0003800000 */
.L_x_37093:
[----:B------:R0:W5:Y:S01]  /*33f0*/  LDG.E.64 R16, [R4.64] ;  /* 0x0000002404107981 */ /* 0x000162000c1e1b00 */
[----:B------:R-:W-:Y:S05]  /*3400*/  BRA `(.L_x_37083) ;  /* 0x00000af000007947 */ /* 0x000fea0003800000 */
.L_x_37084:
        /* <DEDUP_REMOVED lines=13> */
.L_x_37097:
[----:B------:R0:W5:Y:S01]  /*34e0*/  LDG.E.64 R16, [R4.64] ;  /* 0x0000002404107981 */ /* 0x000162000c1e1b00 */
[----:B------:R-:W-:Y:S05]  /*34f0*/  BRA `(.L_x_37083) ;  /* 0x00000a0000007947 */ /* 0x000fea0003800000 */
.L_x_37096:
        /* <DEDUP_REMOVED lines=28> */
.L_x_37099:
        /* <DEDUP_REMOVED lines=15> */
.L_x_37098:
[----:B------:R-:W3:Y:S02]  /*37b0*/  LDG.E.U16 R0, [R4.64] ;  /* 0x0000002404007981 */ /* 0x000ee4000c1e1500 */
[----:B---3--:R-:W-:-:S05]  /*37c0*/  PRMT R0, RZ, 0x5410, R0 ;  /* 0x00005410ff007816 */ /* 0x008fca0000000000 */
[----:B------:R-:W-:-:S04]  /*37d0*/  FMUL.FTZ R0, R0, 1 ;  /* 0x3f80000000007820 */ /* 0x000fc80000410000 */
[----:B------:R0:W3:Y:S01]  /*37e0*/  F2F.F64.F32 R16, R0 ;  /* 0x0000000000107310 */ /* 0x0000e20000201800 */
[----:B------:R-:W-:Y:S05]  /*37f0*/  BRA `(.L_x_37083) ;  /* 0x0000070000007947 */ /* 0x000fea0003800000 */
.L_x_37095:
        /* <DEDUP_REMOVED lines=11> */
.L_x_37102:
        /* <DEDUP_REMOVED lines=21> */
.L_x_37106:
[----:B------:R-:W-:Y:S05]  /*3a00*/  BSYNC B1 ;  /* 0x0000000000017941 */ /* 0x000fea0003800000 */
.L_x_37105:
[----:B------:R-:W-:Y:S01]  /*3a10*/  LEA R5, R0, 0x3b800000, 0x17 ;  /* 0x3b80000000057811 */ /* 0x000fe200078eb8ff */
[----:B------:R-:W-:-:S05]  /*3a20*/  IMAD.SHL.U32 R0, R3, 0x100000, RZ ;  /* 0x0010000003007824 */ /* 0x000fca00078e00ff */
[----:B------:R-:W-:Y:S02]  /*3a30*/  LOP3.LUT R0, R5, R0, R6, 0xfe, !PT ;  /* 0x0000000005007212 */ /* 0x000fe400078efe06 */
.L_x_37104:
[----:B------:R-:W-:Y:S05]  /*3a40*/  BSYNC B0 ;  /* 0x0000000000007941 */ /* 0x000fea0003800000 */
.L_x_37103:
[----:B------:R-:W-:-:S04]  /*3a50*/  FMUL.FTZ R0, R0, 1 ;  /* 0x3f80000000007820 */ /* 0x000fc80000410000 */
[----:B------:R0:W3:Y:S01]  /*3a60*/  F2F.F64.F32 R16, R0 ;  /* 0x0000000000107310 */ /* 0x0000e20000201800 */
[----:B------:R-:W-:Y:S05]  /*3a70*/  BRA `(.L_x_37083) ;  /* 0x0000048000007947 */ /* 0x000fea0003800000 */
.L_x_37101:
        /* <DEDUP_REMOVED lines=21> */
.L_x_37110:
[----:B------:R-:W-:Y:S05]  /*3bd0*/  BSYNC B1 ;  /* 0x0000000000017941 */ /* 0x000fea0003800000 */
.L_x_37109:
[----:B------:R-:W-:Y:S01]  /*3be0*/  LEA R5, R0, 0x37800000, 0x17 ;  /* 0x3780000000057811 */ /* 0x000fe200078eb8ff */
[----:B------:R-:W-:-:S05]  /*3bf0*/  IMAD.SHL.U32 R0, R3, 0x200000, RZ ;  /* 0x0020000003007824 */ /* 0x000fca00078e00ff */
[----:B------:R-:W-:Y:S02]  /*3c00*/  LOP3.LUT R0, R5, R0, R6, 0xfe, !PT ;  /* 0x0000000005007212 */ /* 0x000fe400078efe06 */
.L_x_37108:
[----:B------:R-:W-:Y:S05]  /*3c10*/  BSYNC B0 ;  /* 0x0000000000007941 */ /* 0x000fea0003800000 */
.L_x_37107:
[----:B------:R-:W-:-:S04]  /*3c20*/  FMUL.FTZ R0, R0, 1 ;  /* 0x3f80000000007820 */ /* 0x000fc80000410000 */
[----:B------:R0:W3:Y:S01]  /*3c30*/  F2F.F64.F32 R16, R0 ;  /* 0x0000000000107310 */ /* 0x0000e20000201800 */
[----:B------:R-:W-:Y:S05]  /*3c40*/  BRA `(.L_x_37083) ;  /* 0x000002b000007947 */ /* 0x000fea0003800000 */
.L_x_37100:
        /* <DEDUP_REMOVED lines=14> */
.L_x_37114:
[----:B------:R-:W-:Y:S05]  /*3d30*/  BSYNC B0 ;  /* 0x0000000000007941 */ /* 0x000fea0003800000 */
.L_x_37113:
[----:B------:R-:W-:-:S04]  /*3d40*/  FMUL.FTZ R0, R0, 1 ;  /* 0x3f80000000007820 */ /* 0x000fc80000410000 */
[----:B------:R0:W3:Y:S01]  /*3d50*/  F2F.F64.F32 R16, R0 ;  /* 0x0000000000107310 */ /* 0x0000e20000201800 */
[----:B------:R-:W-:Y:S05]  /*3d60*/  BRA `(.L_x_37083) ;  /* 0x0000019000007947 */ /* 0x000fea0003800000 */
.L_x_37088:
        /* <DEDUP_REMOVED lines=20> */
.L_x_37112:
[----:B------:R-:W3:Y:S02]  /*3eb0*/  LDG.E.64 R16, [R4.64] ;  /* 0x0000002404107981 */ /* 0x000ee4000c1e1b00 */
[----:B---3--:R-:W0:Y:S01]  /*3ec0*/  I2F.F64.U64 R16, R16 ;  /* 0x0000001000107312 */ /* 0x008e220000301800 */
[----:B------:R-:W-:Y:S05]  /*3ed0*/  BRA `(.L_x_37083) ;  /* 0x0000002000007947 */ /* 0x000fea0003800000 */
.L_x_37111:
[----:B------:R-:W3:Y:S02]  /*3ee0*/  LDG.E R4, [R4.64] ;  /* 0x0000002404047981 */ /* 0x000ee4000c1e1900 */
[----:B---3--:R0:W3:Y:S02]  /*3ef0*/  I2F.F64.U32 R16, R4 ;  /* 0x0000000400107312 */ /* 0x0080e40000201800 */
.L_x_37083:
[----:B------:R-:W-:Y:S05]  /*3f00*/  BSYNC B6 ;  /* 0x0000000000067941 */ /* 0x000fea0003800000 */
.L_x_37082:
[----:B------:R-:W4:Y:S01]  /*3f10*/  S2R R3, SR_TID.X ;  /* 0x0000000000037919 */ /* 0x000f220000002100 */
[----:B------:R-:W-:Y:S01]  /*3f20*/  BSSY B1, `(.L_x_37115) ;  /* 0x000010a000017945 */ /* 0x000fe20003800000 */
[----:B----4-:R-:W-:-:S13]  /*3f30*/  ISETP.GE.AND P1, PT, R3, R2, PT ;  /* 0x000000020300720c */ /* 0x010fda0003f26270 */
[----:B------:R-:W-:Y:S05]  /*3f40*/  @P1 BRA `(.L_x_37116) ;  /* 0x0000107000001947 */ /* 0x000fea0003800000 */
[----:B0-----:R-:W-:Y:S01]  /*3f50*/  IMAD.MOV.U32 R5, RZ, RZ, c[0x0][0x174] ;  /* 0x00005d00ff057624 */ /* 0x001fe200078e00ff */
[----:B-----5:R-:W-:Y:S01]  /*3f60*/  LOP3.LUT R7, R23, 0x7fffffff, RZ, 0xc0, !PT ;  /* 0x7fffffff17077812 */ /* 0x020fe200078ec0ff */
        /* <DEDUP_REMOVED lines=29> */
[----:B------:R-:W-:Y:S01]  /*4140*/  IMNMX R8, R9, -0x1, !PT ;  /* 0xffffffff09087817 */ /* 0x000fe20007800200 */
[----:B------:R-:W-:Y:S01]  /*4150*/  IMAD.MOV.U32 R9, RZ, RZ, R6 ;  /* 0x000000ffff097224 */ /* 0x000fe200078e0006 */
[----:B------:R-:W-:Y:S01]  /*4160*/  LOP3.LUT R6, R10, 0x100000, RZ, 0xfc, !PT ;  /* 0x001000000a067812 */ /* 0x000fe200078efcff */
[----:B------:R-:W-:Y:S02]  /*4170*/  IMAD.IADD R10, R13, 0x1, -R0 ;  /* 0x000000010d0a7824 */ /* 0x000fe400078e0a00 */
[----:B------:R-:W-:-:S05]  /*4180*/  IMAD.IADD R11, R8, 0x1, R13 ;  /* 0x00000001080b7824 */ /* 0x000fca00078e020d */
[----:B------:R-:W-:-:S04]  /*4190*/  IADD3 R8, R11, 0x2, -R0 ;  /* 0x000000020b087810 */ /* 0x000fc80007ffe800 */
[----:B------:R-:W-:-:S13]  /*41a0*/  LOP3.LUT P0, R8, R8, 0x3, RZ, 0xc0, !PT ;  /* 0x0000000308087812 */ /* 0x000fda000780c0ff */
[----:B------:R-:W-:Y:S05]  /*41b0*/  @!P0 BRA `(.L_x_37121) ;  /* 0x000000e000008947 */ /* 0x000fea0003800000 */
[----:B------:R-:W-:Y:S02]  /*41c0*/  BSSY B3, `(.L_x_37122) ;  /* 0x000000c000037945 */ /* 0x000fe40003800000 */
.L_x_37123:
        /* <DEDUP_REMOVED lines=12> */
.L_x_37122:
[----:B------:R-:W-:Y:S02]  /*4290*/  IMAD.MOV.U32 R8, RZ, RZ, R12 ;  /* 0x000000ffff087224 */ /* 0x000fe400078e000c */
.L_x_37121:
[----:B------:R-:W-:Y:S05]  /*42a0*/  BSYNC B2 ;  /* 0x0000000000027941 */ /* 0x000fea0003800000 */
.L_x_37120:
        /* <DEDUP_REMOVED lines=13> */
.L_x_37129:
        /* <DEDUP_REMOVED lines=33> */
.L_x_37128:
[----:B------:R-:W-:Y:S02]  /*4590*/  IMAD.MOV.U32 R8, RZ, RZ, R12 ;  /* 0x000000ffff087224 */ /* 0x000fe400078e000c */
.L_x_37127:
[----:B------:R-:W-:Y:S05]  /*45a0*/  BSYNC B3 ;  /* 0x0000000000037941 */ /* 0x000fea0003800000 */
.L_x_37126:
[----:B------:R-:W-:-:S13]  /*45b0*/  ISETP.GE.U32.AND P0, PT, R11, 0xc, PT ;  /* 0x0000000c0b00780c */ /* 0x000fda0003f06070 */
[----:B------:R-:W-:Y:S05]  /*45c0*/  @!P0 BRA `(.L_x_37125) ;  /* 0x0000078000008947 */ /* 0x000fea0003800000 */
[----:B------:R-:W-:Y:S01]  /*45d0*/  BSSY B3, `(.L_x_37130) ;  /* 0x0000075000037945 */ /* 0x000fe20003800000 */
[----:B------:R-:W-:Y:S02]  /*45e0*/  IADD3 R8, R10, 0x10, RZ ;  /* 0x000000100a087810 */ /* 0x000fe40007ffe0ff */
.L_x_37131:
        /* <DEDUP_REMOVED lines=116> */
.L_x_37130:
[----:B------:R-:W-:Y:S02]  /*4d30*/  IMAD.MOV.U32 R8, RZ, RZ, R10 ;  /* 0x000000ffff087224 */ /* 0x000fe400078e000a */
[----:B------:R-:W-:Y:S02]  /*4d40*/  IMAD.MOV.U32 R13, RZ, RZ, R11 ;  /* 0x000000ffff0d7224 */ /* 0x000fe400078e000b */
.L_x_37125:
[----:B------:R-:W-:Y:S05]  /*4d50*/  BSYNC B2 ;  /* 0x0000000000027941 */ /* 0x000fea0003800000 */
.L_x_37124:
        /* <DEDUP_REMOVED lines=20> */
.L_x_37133:
[----:B------:R-:W-:Y:S05]  /*4ea0*/  BSYNC B2 ;  /* 0x0000000000027941 */ /* 0x000fea0003800000 */
.L_x_37132:
[----:B------:R-:W-:Y:S02]  /*4eb0*/  IMAD.MOV.U32 R9, RZ, RZ, R11 ;  /* 0x000000ffff097224 */ /* 0x000fe400078e000b */
[----:B------:R-:W-:-:S03]  /*4ec0*/  IMAD.MOV.U32 R8, RZ, RZ, R6 ;  /* 0x000000ffff087224 */ /* 0x000fc600078e0006 */
[----:B------:R-:W-:Y:S01]  /*4ed0*/  LOP3.LUT R9, R9, 0x80000000, R23, 0xb8, !PT ;  /* 0x8000000009097812 */ /* 0x000fe200078eb817 */
[----:B------:R-:W-:Y:S05]  /*4ee0*/  BRA `(.L_x_37119) ;  /* 0x0000006000007947 */ /* 0x000fea0003800000 */
.L_x_37118:
[----:B------:R-:W0:-:S06]  /*4ef0*/  DSETP.GTU.AND P0, PT, R4, +INF , PT ;  /* 0x7ff000000400742a */ /* 0x000e0c0003f0c000 */
[----:B0-----:R-:W0:-:S14]  /*4f00*/  DSETP.LE.AND P0, PT, R6, +INF , !P0 ;  /* 0x7ff000000600742a */ /* 0x001e1c0004703000 */
[----:B0-----:R-:W0:-:S04]  /*4f10*/  @P0 DSETP.NEU.AND P2, PT, R6, +INF , PT ;  /* 0x7ff000000600042a */ /* 0x001e080003f4d000 */
[----:B------:R4:W3:-:S06]  /*4f20*/  @!P0 DADD R8, R22, c[0x0][0x170] ;  /* 0x00005c0016088629 */ /* 0x0008cc0000000000 */
[----:B0-----:R-:W-:Y:S02]  /*4f30*/  @P0 FSEL R8, R22, RZ, P2 ;  /* 0x000000ff16080208 */ /* 0x001fe40001000000 */
[----:B------:R-:W-:Y:S02]  /*4f40*/  @P0 FSEL R9, R23, -QNAN , P2 ;  /* 0xfff8000017090808 */ /* 0x000fe40001000000 */
.L_x_37119:
[----:B---34-:R-:W-:Y:S05]  /*4f50*/  BSYNC B0 ;  /* 0x0000000000007941 */ /* 0x018fea0003800000 */
.L_x_37117:
[----:B------:R-:W0:-:S04]  /*4f60*/  DSETP.GEU.AND P0, PT, R8, RZ, PT ;  /* 0x000000ff0800722a */ /* 0x000e080003f0e000 */
[----:B------:R-:W-:-:S04]  /*4f70*/  DADD R4, R8, c[0x0][0x170] ;  /* 0x00005c0008047629 */ /* 0x000fc80000000000 */
[----:B0-----:R-:W0:-:S06]  /*4f80*/  DSETP.GT.XOR P0, PT, RZ, c[0x0][0x170], !P0 ;  /* 0x00005c00ff00762a */ /* 0x001e0c0004704800 */
[----:B0-----:R-:W0:-:S06]  /*4f90*/  DSETP.NEU.AND P0, PT, R8, RZ, P0 ;  /* 0x000000ff0800722a */ /* 0x001e0c000070d000 */
[----:B0-----:R-:W-:Y:S02]  /*4fa0*/  FSEL R4, R4, R8, P0 ;  /* 0x0000000804047208 */ /* 0x001fe40000000000 */
[----:B------:R-:W-:Y:S02]  /*4fb0*/  FSEL R5, R5, R9, P0 ;  /* 0x0000000905057208 */ /* 0x000fe40000000000 */
.L_x_37116:
[----:B------:R-:W-:Y:S05]  /*4fc0*/  BSYNC B1 ;  /* 0x0000000000017941 */ /* 0x000fea0003800000 */
.L_x_37115:
[----:B0----5:R-:W-:Y:S01]  /*4fd0*/  IADD3 R22, R3, 0x80, RZ ;  /* 0x0000008003167810 */ /* 0x021fe20007ffe0ff */
[----:B------:R-:W-:Y:S03]  /*4fe0*/  BSSY B1, `(.L_x_37134) ;  /* 0x0000109000017945 */ /* 0x000fe60003800000 */
[----:B------:R-:W-:-:S13]  /*4ff0*/  ISETP.GE.AND P0, PT, R22, R2, PT ;  /* 0x000000021600720c */ /* 0x000fda0003f06270 */
[----:B------:R-:W-:Y:S05]  /*5000*/  @P0 BRA `(.L_x_37135) ;  /* 0x0000106000000947 */ /* 0x000fea0003800000 */
[----:B------:R-:W-:Y:S01]  /*5010*/  IMAD.MOV.U32 R0, RZ, RZ, c[0x0][0x174] ;  /* 0x00005d00ff007624 */ /* 0x000fe200078e00ff */
[----:B-1----:R-:W-:Y:S01]  /*5020*/  LOP3.LUT R9, R25, 0x7fffffff, RZ, 0xc0, !PT ;  /* 0x7fffffff19097812 */ /* 0x002fe200078ec0ff */
        /* <DEDUP_REMOVED lines=37> */
.L_x_37142:
        /* <DEDUP_REMOVED lines=12> */
.L_x_37141:
[----:B------:R-:W-:Y:S02]  /*5340*/  IMAD.MOV.U32 R10, RZ, RZ, R14 ;  /* 0x000000ffff0a7224 */ /* 0x000fe400078e000e */
.L_x_37140:
[----:B------:R-:W-:Y:S05]  /*5350*/  BSYNC B2 ;  /* 0x0000000000027941 */ /* 0x000fea0003800000 */
.L_x_37139:
        /* <DEDUP_REMOVED lines=13> */
.L_x_37148:
        /* <DEDUP_REMOVED lines=33> */
.L_x_37147:
[----:B------:R-:W-:Y:S02]  /*5640*/  IMAD.MOV.U32 R10, RZ, RZ, R14 ;  /* 0x000000ffff0a7224 */ /* 0x000fe400078e000e */
.L_x_37146:
[----:B------:R-:W-:Y:S05]  /*5650*/  BSYNC B3 ;  /* 0x0000000000037941 */ /* 0x000fea0003800000 */
.L_x_37145:
[----:B------:R-:W-:-:S13]  /*5660*/  ISETP.GE.U32.AND P0, PT, R13, 0xc, PT ;  /* 0x0000000c0d00780c */ /* 0x000fda0003f06070 */
[----:B------:R-:W-:Y:S05]  /*5670*/  @!P0 BRA `(.L_x_37144) ;  /* 0x0000078000008947 */ /* 0x000fea0003800000 */
[----:B------:R-:W-:Y:S01]  /*5680*/  BSSY B3, `(.L_x_37149) ;  /* 0x0000075000037945 */ /* 0x000fe20003800000 */
[----:B------:R-:W-:Y:S02]  /*5690*/  IADD3 R10, R11, 0x10, RZ ;  /* 0x000000100b0a7810 */ /* 0x000fe40007ffe0ff */
.L_x_37150:
        /* <DEDUP_REMOVED lines=116> */
.L_x_37149:
[----:B------:R-:W-:Y:S02]  /*5de0*/  IMAD.MOV.U32 R10, RZ, RZ, R11 ;  /* 0x000000ffff0a7224 */ /* 0x000fe400078e000b */
[----:B------:R-:W-:Y:S02]  /*5df0*/  IMAD.MOV.U32 R15, RZ, RZ, R14 ;  /* 0x000000ffff0f7224 */ /* 0x000fe400078e000e */
.L_x_37144:
[----:B------:R-:W-:Y:S05]  /*5e00*/  BSYNC B2 ;  /* 0x0000000000027941 */ /* 0x000fea0003800000 */
.L_x_37143:
        /* <DEDUP_REMOVED lines=20> */
.L_x_37152:
[----:B------:R-:W-:Y:S05]  /*5f50*/  BSYNC B2 ;  /* 0x0000000000027941 */ /* 0x000fea0003800000 */
.L_x_37151:
[----:B------:R-:W-:Y:S02]  /*5f60*/  IMAD.MOV.U32 R11, RZ, RZ, R13 ;  /* 0x000000ffff0b7224 */ /* 0x000fe400078e000d */
[----:B------:R-:W-:-:S03]  /*5f70*/  IMAD.MOV.U32 R10, RZ, RZ, R8 ;  /* 0x000000ffff0a7224 */ /* 0x000fc600078e0008 */
[----:B------:R-:W-:Y:S01]  /*5f80*/  LOP3.LUT R11, R11, 0x80000000, R25, 0xb8, !PT ;  /* 0x800000000b0b7812 */ /* 0x000fe200078eb819 */
[----:B------:R-:W-:Y:S05]  /*5f90*/  BRA `(.L_x_37138) ;  /* 0x0000006000007947 */ /* 0x000fea0003800000 */
.L_x_37137:
[----:B------:R-:W0:-:S06]  /*5fa0*/  DSETP.GTU.AND P0, PT, R6, +INF , PT ;  /* 0x7ff000000600742a */ /* 0x000e0c0003f0c000 */
[----:B0-----:R-:W0:-:S14]  /*5fb0*/  DSETP.LE.AND P0, PT, R8, +INF , !P0 ;  /* 0x7ff000000800742a */ /* 0x001e1c0004703000 */
[----:B0-----:R-:W0:-:S04]  /*5fc0*/  @P0 DSETP.NEU.AND P2, PT, R8, +INF , PT ;  /* 0x7ff000000800042a */ /* 0x001e080003f4d000 */
[----:B------:R1:W4:-:S06]  /*5fd0*/  @!P0 DADD R10, R24, c[0x0][0x170] ;  /* 0x00005c00180a8629 */ /* 0x00030c0000000000 */
[----:B0-----:R-:W-:Y:S02]  /*5fe0*/  @P0 FSEL R10, R24, RZ, P2 ;  /* 0x000000ff180a0208 */ /* 0x001fe40001000000 */
[----:B------:R-:W-:Y:S02]  /*5ff0*/  @P0 FSEL R11, R25, -QNAN , P2 ;  /* 0xfff80000190b0808 */ /* 0x000fe40001000000 */
.L_x_37138:
[----:B-1--4-:R-:W-:Y:S05]  /*6000*/  BSYNC B0 ;  /* 0x0000000000007941 */ /* 0x012fea0003800000 */
.L_x_37136:
[----:B------:R-:W0:-:S04]  /*6010*/  DSETP.GEU.AND P0, PT, R10, RZ, PT ;  /* 0x000000ff0a00722a */ /* 0x000e080003f0e000 */
[----:B------:R-:W-:-:S04]  /*6020*/  DADD R6, R10, c[0x0][0x170] ;  /* 0x00005c000a067629 */ /* 0x000fc80000000000 */
[----:B0-----:R-:W0:-:S06]  /*6030*/  DSETP.GT.XOR P0, PT, RZ, c[0x0][0x170], !P0 ;  /* 0x00005c00ff00762a */ /* 0x001e0c0004704800 */
[----:B0-----:R-:W0:-:S06]  /*6040*/  DSETP.NEU.AND P0, PT, R10, RZ, P0 ;  /* 0x000000ff0a00722a */ /* 0x001e0c000070d000 */
[----:B0-----:R-:W-:Y:S02]  /*6050*/  FSEL R28, R6, R10, P0 ;  /* 0x0000000a061c7208 */ /* 0x001fe40000000000 */
[----:B------:R-:W-:Y:S02]  /*6060*/  FSEL R29, R7, R11, P0 ;  /* 0x0000000b071d7208 */ /* 0x000fe40000000000 */
.L_x_37135:
[----:B------:R-:W-:Y:S05]  /*6070*/  BSYNC B1 ;  /* 0x0000000000017941 */ /* 0x000fea0003800000 */
.L_x_37134:
[----:B------:R-:W-:Y:S01]  /*6080*/  IADD3 R7, R3, 0x100, RZ ;  /* 0x0000010003077810 */ /* 0x000fe20007ffe0ff */
[----:B------:R-:W-:Y:S03]  /*6090*/  BSSY B1, `(.L_x_37153) ;  /* 0x0000109000017945 */ /* 0x000fe60003800000 */
[----:B------:R-:W-:-:S13]  /*60a0*/  ISETP.GE.AND P0, PT, R7, R2, PT ;  /* 0x000000020700720c */ /* 0x000fda0003f06270 */
[----:B------:R-:W-:Y:S05]  /*60b0*/  @P0 BRA `(.L_x_37154) ;  /* 0x0000106000000947 */ /* 0x000fea0003800000 */
[----:B------:R-:W-:Y:S01]  /*60c0*/  IMAD.MOV.U32 R0, RZ, RZ, c[0x0][0x174] ;  /* 0x00005d00ff007624 */ /* 0x000fe200078e00ff */
[----:B--2---:R-:W-:Y:S01]  /*60d0*/  LOP3.LUT R9, R19, 0x7fffffff, RZ, 0xc0, !PT ;  /* 0x7fffffff13097812 */ /* 0x004fe200078ec0ff */
        /* <DEDUP_REMOVED lines=37> */
.L_x_37161:
        /* <DEDUP_REMOVED lines=12> */
.L_x_37160:
[----:B------:R-:W-:Y:S02]  /*63f0*/  IMAD.MOV.U32 R10, RZ, RZ, R14 ;  /* 0x000000ffff0a7224 */ /* 0x000fe400078e000e */
.L_x_37159:
[----:B------:R-:W-:Y:S05]  /*6400*/  BSYNC B2 ;  /* 0x0000000000027941 */ /* 0x000fea0003800000 */
.L_x_37158:
        /* <DEDUP_REMOVED lines=13> */
.L_x_37167:
        /* <DEDUP_REMOVED lines=33> */
.L_x_37166:
[----:B------:R-:W-:Y:S02]  /*66f0*/  IMAD.MOV.U32 R10, RZ, RZ, R14 ;  /* 0x000000ffff0a7224 */ /* 0x000fe400078e000e */
.L_x_37165:
[----:B------:R-:W-:Y:S05]  /*6700*/  BSYNC B3 ;  /* 0x0000000000037941 */ /* 0x000fea0003800000 */
.L_x_37164:
[----:B------:R-:W-:-:S13]  /*6710*/  ISETP.GE.U32.AND P0, PT, R13, 0xc, PT ;  /* 0x0000000c0d00780c */ /* 0x000fda0003f06070 */
[----:B------:R-:W-:Y:S05]  /*6720*/  @!P0 BRA `(.L_x_37163) ;  /* 0x0000078000008947 */ /* 0x000fea0003800000 */
[----:B------:R-:W-:Y:S01]  /*6730*/  BSSY B3, `(.L_x_37168) ;  /* 0x0000075000037945 */ /* 0x000fe20003800000 */
[----:B------:R-:W-:Y:S02]  /*6740*/  IADD3 R10, R11, 0x10, RZ ;  /* 0x000000100b0a7810 */ /* 0x000fe40007ffe0ff */
.L_x_37169:
        /* <DEDUP_REMOVED lines=116> */
.L_x_37168:
[----:B------:R-:W-:Y:S02]  /*6e90*/  IMAD.MOV.U32 R10, RZ, RZ, R11 ;  /* 0x000000ffff0a7224 */ /* 0x000fe400078e000b */
[----:B------:R-:W-:Y:S02]  /*6ea0*/  IMAD.MOV.U32 R15, RZ, RZ, R14 ;  /* 0x000000ffff0f7224 */ /* 0x000fe400078e000e */
.L_x_37163:
[----:B------:R-:W-:Y:S05]  /*6eb0*/  BSYNC B2 ;  /* 0x0000000000027941 */ /* 0x000fea0003800000 */
.L_x_37162:
        /* <DEDUP_REMOVED lines=20> */
.L_x_37171:
[----:B------:R-:W-:Y:S05]  /*7000*/  BSYNC B2 ;  /* 0x0000000000027941 */ /* 0x000fea0003800000 */
.L_x_37170:
[----:B------:R-:W-:Y:S02]  /*7010*/  IMAD.MOV.U32 R11, RZ, RZ, R13 ;  /* 0x000000ffff0b7224 */ /* 0x000fe400078e000d */
[----:B------:R-:W-:-:S03]  /*7020*/  IMAD.MOV.U32 R10, RZ, RZ, R8 ;  /* 0x000000ffff0a7224 */ /* 0x000fc600078e0008 */
[----:B------:R-:W-:Y:S01]  /*7030*/  LOP3.LUT R11, R11, 0x80000000, R19, 0xb8, !PT ;  /* 0x800000000b0b7812 */ /* 0x000fe200078eb813 */
[----:B------:R-:W-:Y:S05]  /*7040*/  BRA `(.L_x_37157) ;  /* 0x0000006000007947 */ /* 0x000fea0003800000 */
.L_x_37156:
[----:B------:R-:W0:-:S06]  /*7050*/  DSETP.GTU.AND P0, PT, R6, +INF , PT ;  /* 0x7ff000000600742a */ /* 0x000e0c0003f0c000 */
[----:B0-----:R-:W0:-:S14]  /*7060*/  DSETP.LE.AND P0, PT, R8, +INF , !P0 ;  /* 0x7ff000000800742a */ /* 0x001e1c0004703000 */
[----:B0-----:R-:W0:-:S04]  /*7070*/  @P0 DSETP.NEU.AND P2, PT, R8, +INF , PT ;  /* 0x7ff000000800042a */ /* 0x001e080003f4d000 */
[----:B------:R2:W4:-:S06]  /*7080*/  @!P0 DADD R10, R18, c[0x0][0x170] ;  /* 0x00005c00120a8629 */ /* 0x00050c0000000000 */
[----:B0-----:R-:W-:Y:S02]  /*7090*/  @P0 FSEL R10, R18, RZ, P2 ;  /* 0x000000ff120a0208 */ /* 0x001fe40001000000 */
[----:B------:R-:W-:Y:S02]  /*70a0*/  @P0 FSEL R11, R19, -QNAN , P2 ;  /* 0xfff80000130b0808 */ /* 0x000fe40001000000 */
.L_x_37157:
[----:B--2-4-:R-:W-:Y:S05]  /*70b0*/  BSYNC B0 ;  /* 0x0000000000007941 */ /* 0x014fea0003800000 */
.L_x_37155:
[----:B------:R-:W0:-:S04]  /*70c0*/  DSETP.GEU.AND P0, PT, R10, RZ, PT ;  /* 0x000000ff0a00722a */ /* 0x000e080003f0e000 */
[----:B------:R-:W-:-:S04]  /*70d0*/  DADD R6, R10, c[0x0][0x170] ;  /* 0x00005c000a067629 */ /* 0x000fc80000000000 */
[----:B0-----:R-:W0:-:S06]  /*70e0*/  DSETP.GT.XOR P0, PT, RZ, c[0x0][0x170], !P0 ;  /* 0x00005c00ff00762a */ /* 0x001e0c0004704800 */
[----:B0-----:R-:W0:-:S06]  /*70f0*/  DSETP.NEU.AND P0, PT, R10, RZ, P0 ;  /* 0x000000ff0a00722a */ /* 0x001e0c000070d000 */
[----:B01----:R-:W-:Y:S02]  /*7100*/  FSEL R24, R6, R10, P0 ;  /* 0x0000000a06187208 */ /* 0x003fe40000000000 */
[----:B------:R-:W-:Y:S02]  /*7110*/  FSEL R25, R7, R11, P0 ;  /* 0x0000000b07197208 */ /* 0x000fe40000000000 */
.L_x_37154:
[----:B------:R-:W-:Y:S05]  /*7120*/  BSYNC B1 ;  /* 0x0000000000017941 */ /* 0x000fea0003800000 */
.L_x_37153:
[----:B------:R-:W-:Y:S01]  /*7130*/  IADD3 R7, R3, 0x180, RZ ;  /* 0x0000018003077810 */ /* 0x000fe20007ffe0ff */
[----:B------:R-:W-:Y:S03]  /*7140*/  BSSY B1, `(.L_x_37172) ;  /* 0x0000109000017945 */ /* 0x000fe60003800000 */
[----:B------:R-:W-:-:S13]  /*7150*/  ISETP.GE.AND P0, PT, R7, R2, PT ;  /* 0x000000020700720c */ /* 0x000fda0003f06270 */
[----:B------:R-:W-:Y:S05]  /*7160*/  @P0 BRA `(.L_x_37173) ;  /* 0x0000106000000947 */ /* 0x000fea0003800000 */
[----:B------:R-:W-:Y:S01]  /*7170*/  IMAD.MOV.U32 R0, RZ, RZ, c[0x0][0x174] ;  /* 0x00005d00ff007624 */ /* 0x000fe200078e00ff */
[----:B---3--:R-:W-:Y:S01]  /*7180*/  LOP3.LUT R9, R17, 0x7fffffff, RZ, 0xc0, !PT ;  /* 0x7fffffff11097812 */ /* 0x008fe200078ec0ff */
        /* <DEDUP_REMOVED lines=21> */
[----:B------:R-:W3:-:S06]  /*72e0*/  @!P2 DMUL R6, R6, 1.80143985094819840000e+16 ;  /* 0x435000000606a828 */ /* 0x000ecc0000000000 */
[C---:B0-----:R-:W-:Y:S02]  /*72f0*/  @!P0 LEA.HI R11, R9.reuse, 0xffffffca, RZ, 0xc ;  /* 0xffffffca090b8811 */ /* 0x041fe400078f60ff */
[----:B------:R-:W-:Y:S02]  /*7300*/  LOP3.LUT R12, R9, 0xfffff, RZ, 0xc0, !PT ;  /* 0x000fffff090c7812 */ /* 0x000fe400078ec0ff */
[C---:B---3--:R-:W-:Y:S02]  /*7310*/  @!P2 LEA.HI R0, R7.reuse, 0xffffffca, RZ, 0xc ;  /* 0xffffffca0700a811 */ /* 0x048fe400078f60ff */
        /* <DEDUP_REMOVED lines=12> */
.L_x_37180:
[----:B------:R-:W-:Y:S02]  /*73e0*/  IADD3 R15, P0, -R6, R8, RZ ;  /* 0x00000008060f7210 */ /* 0x000fe40007f1e1ff */
[----:B------:R-:W-:Y:S02]  /*73f0*/  IADD3 R10, R10, -0x1, RZ ;  /* 0xffffffff0a0a7810 */ /* 0x000fe40007ffe0ff */
[----:B------:R-:W-:Y:S01]  /*7400*/  IADD3 R11, R11, -0x1, RZ ;  /* 0xffffffff0b0b7810 */ /* 0x000fe20007ffe0ff */
[----:B--2---:R-:W-:Y:S01]  /*7410*/  IMAD.X R19, R2, 0x1, ~R9, P0 ;  /* 0x0000000102137824 */ /* 0x004fe200000e0e09 */
        /* <DEDUP_REMOVED lines=8> */
.L_x_37179:
[----:B------:R-:W-:Y:S02]  /*74a0*/  IMAD.MOV.U32 R10, RZ, RZ, R12 ;  /* 0x000000ffff0a7224 */ /* 0x000fe400078e000c */
.L_x_37178:
[----:B------:R-:W-:Y:S05]  /*74b0*/  BSYNC B2 ;  /* 0x0000000000027941 */ /* 0x000fea0003800000 */
.L_x_37177:
        /* <DEDUP_REMOVED lines=13> */
.L_x_37186:
        /* <DEDUP_REMOVED lines=33> */
.L_x_37185:
[----:B------:R-:W-:Y:S02]  /*77a0*/  IMAD.MOV.U32 R10, RZ, RZ, R13 ;  /* 0x000000ffff0a7224 */ /* 0x000fe400078e000d */
.L_x_37184:
[----:B------:R-:W-:Y:S05]  /*77b0*/  BSYNC B3 ;  /* 0x0000000000037941 */ /* 0x000fea0003800000 */
.L_x_37183:
[----:B------:R-:W-:-:S13]  /*77c0*/  ISETP.GE.U32.AND P0, PT, R12, 0xc, PT ;  /* 0x0000000c0c00780c */ /* 0x000fda0003f06070 */
[----:B------:R-:W-:Y:S05]  /*77d0*/  @!P0 BRA `(.L_x_37182) ;  /* 0x0000078000008947 */ /* 0x000fea0003800000 */
[----:B------:R-:W-:Y:S01]  /*77e0*/  BSSY B3, `(.L_x_37187) ;  /* 0x0000075000037945 */ /* 0x000fe20003800000 */
[----:B------:R-:W-:Y:S02]  /*77f0*/  IADD3 R10, R11, 0x10, RZ ;  /* 0x000000100b0a7810 */ /* 0x000fe40007ffe0ff */
.L_x_37188:
        /* <DEDUP_REMOVED lines=116> */
.L_x_37187:
[----:B------:R-:W-:Y:S02]  /*7f40*/  IMAD.MOV.U32 R10, RZ, RZ, R11 ;  /* 0x000000ffff0a7224 */ /* 0x000fe400078e000b */
[----:B------:R-:W-:Y:S02]  /*7f50*/  IMAD.MOV.U32 R14, RZ, RZ, R12 ;  /* 0x000000ffff0e7224 */ /* 0x000fe400078e000c */
.L_x_37182:
[----:B------:R-:W-:Y:S05]  /*7f60*/  BSYNC B2 ;  /* 0x0000000000027941 */ /* 0x000fea0003800000 */
.L_x_37181:
        /* <DEDUP_REMOVED lines=20> */
.L_x_37190:
[----:B------:R-:W-:Y:S05]  /*80b0*/  BSYNC B2 ;  /* 0x0000000000027941 */ /* 0x000fea0003800000 */
.L_x_37189:
[----:B------:R-:W-:Y:S02]  /*80c0*/  IMAD.MOV.U32 R11, RZ, RZ, R13 ;  /* 0x000000ffff0b7224 */ /* 0x000fe400078e000d */
[----:B------:R-:W-:-:S03]  /*80d0*/  IMAD.MOV.U32 R10, RZ, RZ, R6 ;  /* 0x000000ffff0a7224 */ /* 0x000fc600078e0006 */
[----:B------:R-:W-:Y:S01]  /*80e0*/  LOP3.LUT R11, R11, 0x80000000, R17, 0xb8, !PT ;  /* 0x800000000b0b7812 */ /* 0x000fe200078eb811 */
[----:B------:R-:W-:Y:S05]  /*80f0*/  BRA `(.L_x_37176) ;  /* 0x0000006000007947 */ /* 0x000fea0003800000 */
.L_x_37175:
[----:B------:R-:W0:-:S06]  /*8100*/  DSETP.GTU.AND P0, PT, R6, +INF , PT ;  /* 0x7ff000000600742a */ /* 0x000e0c0003f0c000 */
[----:B0-----:R-:W0:-:S14]  /*8110*/  DSETP.LE.AND P0, PT, R8, +INF , !P0 ;  /* 0x7ff000000800742a */ /* 0x001e1c0004703000 */
[----:B0-----:R-:W0:-:S04]  /*8120*/  @P0 DSETP.NEU.AND P2, PT, R8, +INF , PT ;  /* 0x7ff000000800042a */ /* 0x001e080003f4d000 */
[----:B------:R3:W4:-:S06]  /*8130*/  @!P0 DADD R10, R16, c[0x0][0x170] ;  /* 0x00005c00100a8629 */ /* 0x00070c0000000000 */
[----:B0-----:R-:W-:Y:S02]  /*8140*/  @P0 FSEL R10, R16, RZ, P2 ;  /* 0x000000ff100a0208 */ /* 0x001fe40001000000 */
[----:B------:R-:W-:Y:S02]  /*8150*/  @P0 FSEL R11, R17, -QNAN , P2 ;  /* 0xfff80000110b0808 */ /* 0x000fe40001000000 */
.L_x_37176:
[----:B---34-:R-:W-:Y:S05]  /*8160*/  BSYNC B0 ;  /* 0x0000000000007941 */ /* 0x018fea0003800000 */
.L_x_37174:
[----:B------:R-:W0:-:S04]  /*8170*/  DSETP.GEU.AND P0, PT, R10, RZ, PT ;  /* 0x000000ff0a00722a */ /* 0x000e080003f0e000 */
[----:B------:R-:W-:-:S04]  /*8180*/  DADD R6, R10, c[0x0][0x170] ;  /* 0x00005c000a067629 */ /* 0x000fc80000000000 */
[----:B0-----:R-:W0:-:S06]  /*8190*/  DSETP.GT.XOR P0, PT, RZ, c[0x0][0x170], !P0 ;  /* 0x00005c00ff00762a */ /* 0x001e0c0004704800 */
[----:B0-----:R-:W0:-:S06]  /*81a0*/  DSETP.NEU.AND P0, PT, R10, RZ, P0 ;  /* 0x000000ff0a00722a */ /* 0x001e0c000070d000 */
[----:B0-----:R-:W-:Y:S02]  /*81b0*/  FSEL R16, R6, R10, P0 ;  /* 0x0000000a06107208 */ /* 0x001fe40000000000 */
[----:B------:R-:W-:Y:S02]  /*81c0*/  FSEL R17, R7, R11, P0 ;  /* 0x0000000b07117208 */ /* 0x000fe40000000000 */
.L_x_37173:
[----:B------:R-:W-:Y:S05]  /*81d0*/  BSYNC B1 ;  /* 0x0000000000017941 */ /* 0x000fea0003800000 */
.L_x_37172:
[----:B------:R-:W0:Y:S01]  /*81e0*/  S2R R0, SR_CTAID.X ;  /* 0x0000000000007919 */ /* 0x000e220000002500 */
[----:B------:R-:W4:Y:S01]  /*81f0*/  LDC.U8 R2, c[0x0][0x194] ;  /* 0x00006500ff027b82 */ /* 0x000f220000000000 */
[----:B------:R-:W-:Y:S01]  /*8200*/  IMAD.MOV.U32 R7, RZ, RZ, -0x200 ;  /* 0xfffffe00ff077424 */ /* 0x000fe200078e00ff */
[----:B------:R-:W-:Y:S01]  /*8210*/  BSSY B6, `(.L_x_37191) ;  /* 0x000011b000067945 */ /* 0x000fe20003800000 */
[----:B--2---:R-:W-:Y:S02]  /*8220*/  IMAD.MOV.U32 R19, RZ, RZ, R3 ;  /* 0x000000ffff137224 */ /* 0x004fe400078e0003 */
[----:B0-----:R-:W-:Y:S01]  /*8230*/  IMAD R18, R0, R7, c[0x0][0x160] ;  /* 0x0000580000127624 */ /* 0x001fe200078e0207 */
[----:B------:R-:W-:Y:S05]  /*8240*/  @P1 BRA `(.L_x_37192) ;  /* 0x0000117000001947 */ /* 0x000fea0003800000 */
[----:B----4-:R-:W-:Y:S01]  /*8250*/  IMAD R3, R0, 0x200, R3 ;  /* 0x0000020000037824 */ /* 0x010fe200078e0203 */
        /* <DEDUP_REMOVED lines=18> */
.L_x_37196:
[----:B------:R-:W0:Y:S01]  /*8380*/  F2I.S64.F64.TRUNC R4, R4 ;  /* 0x0000000400047311 */ /* 0x000e22000030d900 */
[----:B------:R-:W-:Y:S02]  /*8390*/  IMAD.MOV.U32 R19, RZ, RZ, R22 ;  /* 0x000000ffff137224 */ /* 0x000fe400078e0016 */
[----:B0-----:R-:W-:-:S05]  /*83a0*/  IMAD.MOV.U32 R3, RZ, RZ, R4 ;  /* 0x000000ffff037224 */ /* 0x001fca00078e0004 */
[----:B------:R0:W-:Y:S01]  /*83b0*/  STG.E.U8 [R8.64], R3 ;  /* 0x0000000308007986 */ /* 0x0001e2000c101124 */
[----:B------:R-:W-:Y:S05]  /*83c0*/  BRA `(.L_x_37192) ;  /* 0x00000ff000007947 */ /* 0x000fea0003800000 */
.L_x_37195:
        /* <DEDUP_REMOVED lines=10> */
.L_x_37199:
[----:B------:R-:W0:Y:S01]  /*8470*/  F2I.F64.TRUNC R5, R4 ;  /* 0x0000000400057311 */ /* 0x000e22000030d100 */
[----:B------:R-:W-:Y:S01]  /*8480*/  IMAD.MOV.U32 R19, RZ, RZ, R22 ;  /* 0x000000ffff137224 */ /* 0x000fe200078e0016 */
[----:B0-----:R0:W-:Y:S01]  /*8490*/  STG.E [R8.64], R5 ;  /* 0x0000000508007986 */ /* 0x0011e2000c101924 */
[----:B------:R-:W-:Y:S05]  /*84a0*/  BRA `(.L_x_37192) ;  /* 0x00000f1000007947 */ /* 0x000fea0003800000 */
.L_x_37198:
[----:B------:R-:W0:Y:S01]  /*84b0*/  F2I.F64.TRUNC R5, R4 ;  /* 0x0000000400057311 */ /* 0x000e22000030d100 */
[----:B------:R-:W-:Y:S01]  /*84c0*/  IMAD.MOV.U32 R19, RZ, RZ, R22 ;  /* 0x000000ffff137224 */ /* 0x000fe200078e0016 */
[----:B0-----:R0:W-:Y:S01]  /*84d0*/  STG.E.U16 [R8.64], R5 ;  /* 0x0000000508007986 */ /* 0x0011e2000c101524 */
[----:B------:R-:W-:Y:S05]  /*84e0*/  BRA `(.L_x_37192) ;  /* 0x00000ed000007947 */ /* 0x000fea0003800000 */
.L_x_37194:
        /* <DEDUP_REMOVED lines=12> */
.L_x_37201:
[----:B------:R-:W0:Y:S01]  /*85b0*/  F2F.F32.F64 R0, R4 ;  /* 0x0000000400007310 */ /* 0x000e220000301000 */
[----:B------:R-:W0:Y:S01]  /*85c0*/  DSETP.GEU.AND P0, PT, |R4|, c[0x2][0x0], PT ;  /* 0x008000000400762a */ /* 0x000e220003f0e200 */
[----:B------:R-:W-:-:S13]  /*85d0*/  IMAD.MOV.U32 R19, RZ, RZ, R22 ;  /* 0x000000ffff137224 */ /* 0x000fda00078e0016 */
[----:B0-----:R-:W-:-:S05]  /*85e0*/  @!P0 FMUL R0, R0, 1.175494350822287508e-38 ;  /* 0x0080000000008820 */ /* 0x001fca0000400000 */
[----:B------:R-:W-:-:S05]  /*85f0*/  F2FP.PACK_AB R0, RZ, R0 ;  /* 0x00000000ff00723e */ /* 0x000fca00000000ff */
[----:B------:R0:W-:Y:S01]  /*8600*/  STG.E.U16 [R8.64], R0 ;  /* 0x0000000008007986 */ /* 0x0001e2000c101524 */
[----:B------:R-:W-:Y:S05]  /*8610*/  BRA `(.L_x_37192) ;  /* 0x00000da000007947 */ /* 0x000fea0003800000 */
.L_x_37200:
        /* <DEDUP_REMOVED lines=13> */
.L_x_37203:
        /* <DEDUP_REMOVED lines=8> */
.L_x_37202:
[----:B------:R0:W-:Y:S01]  /*8770*/  STG.E.64 [R8.64], R4 ;  /* 0x0000000408007986 */ /* 0x0001e2000c101b24 */
[----:B------:R-:W-:Y:S01]  /*8780*/  IMAD.MOV.U32 R19, RZ, RZ, R22 ;  /* 0x000000ffff137224 */ /* 0x000fe200078e0016 */
[----:B------:R-:W-:Y:S05]  /*8790*/  BRA `(.L_x_37192) ;  /* 0x00000c2000007947 */ /* 0x000fea0003800000 */
.L_x_37193:
        /* <DEDUP_REMOVED lines=13> */
.L_x_37206:
[----:B------:R-:W-:Y:S01]  /*8870*/  CS2R R6, SRZ ;  /* 0x0000000000067805 */ /* 0x000fe2000001ff00 */
[----:B------:R-:W-:-:S04]  /*8880*/  IMAD.MOV.U32 R19, RZ, RZ, R22 ;  /* 0x000000ffff137224 */ /* 0x000fc800078e0016 */
[----:B------:R0:W-:Y:S01]  /*8890*/  STG.E.128 [R8.64], R4 ;  /* 0x0000000408007986 */ /* 0x0001e2000c101d24 */
[----:B------:R-:W-:Y:S05]  /*88a0*/  BRA `(.L_x_37192) ;  /* 0x00000b1000007947 */ /* 0x000fea0003800000 */
.L_x_37205:
        /* <DEDUP_REMOVED lines=23> */
.L_x_37210:
[----:B------:R-:W-:Y:S05]  /*8a20*/  BSYNC B0 ;  /* 0x0000000000007941 */ /* 0x000fea0003800000 */
.L_x_37209:
[----:B------:R-:W-:Y:S01]  /*8a30*/  LOP3.LUT R7, R0, R7, RZ, 0xfc, !PT ;  /* 0x0000000700077212 */ /* 0x000fe200078efcff */
[----:B------:R-:W-:-:S04]  /*8a40*/  IMAD.MOV.U32 R19, RZ, RZ, R22 ;  /* 0x000000ffff137224 */ /* 0x000fc800078e0016 */
[----:B------:R0:W-:Y:S01]  /*8a50*/  STG.E.U8 [R8.64], R7 ;  /* 0x0000000708007986 */ /* 0x0001e2000c101124 */
[----:B------:R-:W-:Y:S05]  /*8a60*/  BRA `(.L_x_37192) ;  /* 0x0000095000007947 */ /* 0x000fea0003800000 */
.L_x_37208:
        /* <DEDUP_REMOVED lines=15> */
.L_x_37212:
[----:B------:R-:W-:Y:S01]  /*8b60*/  IMAD.MOV.U32 R0, RZ, RZ, 0x7f ;  /* 0x0000007fff007424 */ /* 0x000fe200078e00ff */
[----:B------:R-:W-:-:S04]  /*8b70*/  ISETP.GT.U32.AND P0, PT, R3, 0x7f800000, PT ;  /* 0x7f8000000300780c */ /* 0x000fc80003f04070 */
[----:B------:R-:W-:-:S04]  /*8b80*/  SEL R0, R0, 0x7c, P0 ;  /* 0x0000007c00007807 */ /* 0x000fc80000000000 */
.L_x_37213:
[----:B------:R-:W-:Y:S05]  /*8b90*/  BSYNC B0 ;  /* 0x0000000000007941 */ /* 0x000fea0003800000 */
.L_x_37211:
[----:B------:R-:W-:Y:S01]  /*8ba0*/  LOP3.LUT R3, R7, 0x80000000, RZ, 0xc0, !PT ;  /* 0x8000000007037812 */ /* 0x000fe200078ec0ff */
[----:B------:R-:W-:-:S03]  /*8bb0*/  IMAD.MOV.U32 R19, RZ, RZ, R22 ;  /* 0x000000ffff137224 */ /* 0x000fc600078e0016 */
[----:B------:R-:W-:-:S04]  /*8bc0*/  SHF.R.U32.HI R3, RZ, 0x18, R3 ;  /* 0x00000018ff037819 */ /* 0x000fc80000011603 */
[----:B------:R-:W-:-:S05]  /*8bd0*/  LOP3.LUT R3, R0, R3, RZ, 0xfc, !PT ;  /* 0x0000000300037212 */ /* 0x000fca00078efcff */
[----:B------:R0:W-:Y:S01]  /*8be0*/  STG.E.U8 [R8.64], R3 ;  /* 0x0000000308007986 */ /* 0x0001e2000c101124 */
[----:B------:R-:W-:Y:S05]  /*8bf0*/  BRA `(.L_x_37192) ;  /* 0x000007c000007947 */ /* 0x000fea0003800000 */
.L_x_37207:
[----:B------:R-:W0:Y:S01]  /*8c00*/  F2F.F32.F64 R0, R4 ;  /* 0x0000000400007310 */ /* 0x000e220000301000 */
[----:B------:R-:W0:Y:S01]  /*8c10*/  DSETP.GEU.AND P0, PT, |R4|, c[0x2][0x0], PT ;  /* 0x008000000400762a */ /* 0x000e220003f0e200 */
[----:B------:R-:W-:-:S13]  /*8c20*/  IMAD.MOV.U32 R19, RZ, RZ, R22 ;  /* 0x000000ffff137224 */ /* 0x000fda00078e0016 */
[----:B0-----:R-:W-:-:S05]  /*8c30*/  @!P0 FMUL R0, R0, 1.175494350822287508e-38 ;  /* 0x0080000000008820 */ /* 0x001fca0000400000 */
[----:B------:R-:W-:-:S05]  /*8c40*/  F2FP.BF16.PACK_AB R0, RZ, R0 ;  /* 0x00000000ff00723e */ /* 0x000fca00000010ff */
[----:B------:R0:W-:Y:S01]  /*8c50*/  STG.E.U16 [R8.64], R0 ;  /* 0x0000000008007986 */ /* 0x0001e2000c101524 */
[----:B------:R-:W-:Y:S05]  /*8c60*/  BRA `(.L_x_37192) ;  /* 0x0000075000007947 */ /* 0x000fea0003800000 */
.L_x_37204:
        /* <DEDUP_REMOVED lines=12> */
.L_x_37216:
        /* <DEDUP_REMOVED lines=19> */
.L_x_37219:
[----:B------:R-:W-:-:S04]  /*8e60*/  LOP3.LUT R0, R7, 0x80000000, RZ, 0xc0, !PT ;  /* 0x8000000007007812 */ /* 0x000fc800078ec0ff */
[----:B------:R-:W-:-:S04]  /*8e70*/  SHF.R.U32.HI R0, RZ, 0x18, R0 ;  /* 0x00000018ff007819 */ /* 0x000fc80000011600 */
[----:B------:R-:W-:Y:S02]  /*8e80*/  LOP3.LUT R0, R3, R0, RZ, 0xfc, !PT ;  /* 0x0000000003007212 */ /* 0x000fe400078efcff */
.L_x_37218:
[----:B------:R-:W-:Y:S05]  /*8e90*/  BSYNC B0 ;  /* 0x0000000000007941 */ /* 0x000fea0003800000 */
.L_x_37217:
[----:B------:R0:W-:Y:S01]  /*8ea0*/  STG.E.U8 [R8.64], R0 ;  /* 0x0000000008007986 */ /* 0x0001e2000c101124 */
[----:B------:R-:W-:Y:S01]  /*8eb0*/  IMAD.MOV.U32 R19, RZ, RZ, R22 ;  /* 0x000000ffff137224 */ /* 0x000fe200078e0016 */
[----:B------:R-:W-:Y:S05]  /*8ec0*/  BRA `(.L_x_37192) ;  /* 0x000004f000007947 */ /* 0x000fea0003800000 */
.L_x_37215:
        /* <DEDUP_REMOVED lines=19> */
.L_x_37222:
[----:B------:R-:W-:-:S04]  /*9000*/  LOP3.LUT R0, R7, 0x80000000, RZ, 0xc0, !PT ;  /* 0x8000000007007812 */ /* 0x000fc800078ec0ff */
[----:B------:R-:W-:-:S04]  /*9010*/  SHF.R.U32.HI R0, RZ, 0x18, R0 ;  /* 0x00000018ff007819 */ /* 0x000fc80000011600 */
[----:B------:R-:W-:Y:S02]  /*9020*/  LOP3.LUT R0, R3, R0, RZ, 0xfc, !PT ;  /* 0x0000000003007212 */ /* 0x000fe400078efcff */
.L_x_37221:
[----:B------:R-:W-:Y:S05]  /*9030*/  BSYNC B0 ;  /* 0x0000000000007941 */ /* 0x000fea0003800000 */
.L_x_37220:
[----:B------:R0:W-:Y:S01]  /*9040*/  STG.E.U8 [R8.64], R0 ;  /* 0x0000000008007986 */ /* 0x0001e2000c101124 */
[----:B------:R-:W-:Y:S01]  /*9050*/  IMAD.MOV.U32 R19, RZ, RZ, R22 ;  /* 0x000000ffff137224 */ /* 0x000fe200078e0016 */
[----:B------:R-:W-:Y:S05]  /*9060*/  BRA `(.L_x_37192) ;  /* 0x0000035000007947 */ /* 0x000fea0003800000 */
.L_x_37214:
        /* <DEDUP_REMOVED lines=25> */
.L_x_37197:
        /* <DEDUP_REMOVED lines=21> */
.L_x_37224:
[----:B------:R-:W0:Y:S01]  /*9350*/  F2I.U64.F64.TRUNC R4, R4 ;  /* 0x0000000400047311 */ /* 0x000e22000030d800 */
[----:B------:R-:W-:Y:S01]  /*9360*/  IMAD.MOV.U32 R19, RZ, RZ, R22 ;  /* 0x000000ffff137224 */ /* 0x000fe200078e0016 */
[----:B0-----:R0:W-:Y:S01]  /*9370*/  STG.E.64 [R8.64], R4 ;  /* 0x0000000408007986 */ /* 0x0011e2000c101b24 */
[----:B------:R-:W-:Y:S05]  /*9380*/  BRA `(.L_x_37192) ;  /* 0x0000003000007947 */ /* 0x000fea0003800000 */
.L_x_37223:
[----:B------:R-:W0:Y:S01]  /*9390*/  F2I.U32.F64.TRUNC R5, R4 ;  /* 0x0000000400057311 */ /* 0x000e22000030d000 */
[----:B------:R-:W-:Y:S01]  /*93a0*/  IMAD.MOV.U32 R19, RZ, RZ, R22 ;  /* 0x000000ffff137224 */ /* 0x000fe200078e0016 */
[----:B0-----:R0:W-:Y:S06]  /*93b0*/  STG.E [R8.64], R5 ;  /* 0x0000000508007986 */ /* 0x0011ec000c101924 */
.L_x_37192:
[----:B----4-:R-:W-:Y:S05]  /*93c0*/  BSYNC B6 ;  /* 0x0000000000067941 */ /* 0x010fea0003800000 */
.L_x_37191:
        /* <DEDUP_REMOVED lines=23> */
.L_x_37230:
[----:B------:R-:W0:Y:S02]  /*9540*/  F2I.S64.F64.TRUNC R28, R28 ;  /* 0x0000001c001c7311 */ /* 0x000e24000030d900 */
[----:B0-----:R-:W-:-:S05]  /*9550*/  IMAD.MOV.U32 R3, RZ, RZ, R28 ;  /* 0x000000ffff037224 */ /* 0x001fca00078e001c */
[----:B------:R0:W-:Y:S01]  /*9560*/  STG.E.U8 [R4.64], R3 ;  /* 0x0000000304007986 */ /* 0x0001e2000c101124 */
[----:B------:R-:W-:Y:S05]  /*9570*/  BRA `(.L_x_37232) ;  /* 0x00000eb000007947 */ /* 0x000fea0003800000 */
.L_x_37229:
        /* <DEDUP_REMOVED lines=9> */
.L_x_37234:
[----:B------:R-:W0:Y:S02]  /*9610*/  F2I.F64.TRUNC R29, R28 ;  /* 0x0000001c001d7311 */ /* 0x000e24000030d100 */
[----:B0-----:R0:W-:Y:S01]  /*9620*/  STG.E [R4.64], R29 ;  /* 0x0000001d04007986 */ /* 0x0011e2000c101924 */
[----:B------:R-:W-:Y:S05]  /*9630*/  BRA `(.L_x_37232) ;  /* 0x00000df000007947 */ /* 0x000fea0003800000 */
.L_x_37233:
[----:B------:R-:W0:Y:S02]  /*9640*/  F2I.F64.TRUNC R29, R28 ;  /* 0x0000001c001d7311 */ /* 0x000e24000030d100 */
[----:B0-----:R0:W-:Y:S01]  /*9650*/  STG.E.U16 [R4.64], R29 ;  /* 0x0000001d04007986 */ /* 0x0011e2000c101524 */
[----:B------:R-:W-:Y:S05]  /*9660*/  BRA `(.L_x_37232) ;  /* 0x00000dc000007947 */ /* 0x000fea0003800000 */
.L_x_37228:
        /* <DEDUP_REMOVED lines=11> */
.L_x_37236:
[----:B------:R-:W0:Y:S01]  /*9720*/  F2F.F32.F64 R0, R28 ;  /* 0x0000001c00007310 */ /* 0x000e220000301000 */
[----:B------:R-:W0:-:S14]  /*9730*/  DSETP.GEU.AND P0, PT, |R28|, c[0x2][0x0], PT ;  /* 0x008000001c00762a */ /* 0x000e1c0003f0e200 */
[----:B0-----:R-:W-:-:S05]  /*9740*/  @!P0 FMUL R0, R0, 1.175494350822287508e-38 ;  /* 0x0080000000008820 */ /* 0x001fca0000400000 */
[----:B------:R-:W-:-:S05]  /*9750*/  F2FP.PACK_AB R0, RZ, R0 ;  /* 0x00000000ff00723e */ /* 0x000fca00000000ff */
[----:B------:R0:W-:Y:S01]  /*9760*/  STG.E.U16 [R4.64], R0 ;  /* 0x0000000004007986 */ /* 0x0001e2000c101524 */
[----:B------:R-:W-:Y:S05]  /*9770*/  BRA `(.L_x_37232) ;  /* 0x00000cb000007947 */ /* 0x000fea0003800000 */
.L_x_37235:
        /* <DEDUP_REMOVED lines=12> */
.L_x_37238:
[----:B------:R-:W0:Y:S01]  /*9840*/  F2F.F32.F64 R0, R28 ;  /* 0x0000001c00007310 */ /* 0x000e220000301000 */
[----:B------:R-:W0:-:S14]  /*9850*/  DSETP.GEU.AND P0, PT, |R28|, c[0x2][0x0], PT ;  /* 0x008000001c00762a */ /* 0x000e1c0003f0e200 */
[----:B0-----:R-:W-:-:S05]  /*9860*/  @!P0 FMUL R0, R0, 1.175494350822287508e-38 ;  /* 0x0080000000008820 */ /* 0x001fca0000400000 */
[----:B------:R-:W-:-:S04]  /*9870*/  F2FP.PACK_AB R3, RZ, R0 ;  /* 0x00000000ff03723e */ /* 0x000fc800000000ff */
[----:B------:R-:W-:-:S05]  /*9880*/  PRMT R3, R3, 0x5410, RZ ;  /* 0x0000541003037816 */ /* 0x000fca00000000ff */
[----:B------:R0:W-:Y:S01]  /*9890*/  STG.E [R4.64], R3 ;  /* 0x0000000304007986 */ /* 0x0001e2000c101924 */
[----:B------:R-:W-:Y:S05]  /*98a0*/  BRA `(.L_x_37232) ;  /* 0x00000b8000007947 */ /* 0x000fea0003800000 */
.L_x_37237:
[----:B------:R0:W-:Y:S01]  /*98b0*/  STG.E.64 [R4.64], R28 ;  /* 0x0000001c04007986 */ /* 0x0001e2000c101b24 */
[----:B------:R-:W-:Y:S05]  /*98c0*/  BRA `(.L_x_37232) ;  /* 0x00000b6000007947 */ /* 0x000fea0003800000 */
.L_x_37227:
        /* <DEDUP_REMOVED lines=12> */
.L_x_37241:
[----:B------:R-:W-:-:S05]  /*9990*/  CS2R R30, SRZ ;  /* 0x00000000001e7805 */ /* 0x000fca000001ff00 */
[----:B------:R0:W-:Y:S01]  /*99a0*/  STG.E.128 [R4.64], R28 ;  /* 0x0000001c04007986 */ /* 0x0001e2000c101d24 */
[----:B------:R-:W-:Y:S05]  /*99b0*/  BRA `(.L_x_37232) ;  /* 0x00000a7000007947 */ /* 0x000fea0003800000 */
.L_x_37240:
        /* <DEDUP_REMOVED lines=23> */
.L_x_37245:
[----:B------:R-:W-:Y:S05]  /*9b30*/  BSYNC B0 ;  /* 0x0000000000007941 */ /* 0x000fea0003800000 */
.L_x_37244:
[----:B------:R-:W-:-:S05]  /*9b40*/  LOP3.LUT R7, R0, R7, RZ, 0xfc, !PT ;  /* 0x0000000700077212 */ /* 0x000fca00078efcff */
[----:B------:R0:W-:Y:S01]  /*9b50*/  STG.E.U8 [R4.64], R7 ;  /* 0x0000000704007986 */ /* 0x0001e2000c101124 */
[----:B------:R-:W-:Y:S05]  /*9b60*/  BRA `(.L_x_37232) ;  /* 0x000008c000007947 */ /* 0x000fea0003800000 */
.L_x_37243:
        /* <DEDUP_REMOVED lines=15> */
.L_x_37247:
[----:B------:R-:W-:Y:S01]  /*9c60*/  IMAD.MOV.U32 R0, RZ, RZ, 0x7f ;  /* 0x0000007fff007424 */ /* 0x000fe200078e00ff */
[----:B------:R-:W-:-:S04]  /*9c70*/  ISETP.GT.U32.AND P0, PT, R3, 0x7f800000, PT ;  /* 0x7f8000000300780c */ /* 0x000fc80003f04070 */
[----:B------:R-:W-:-:S04]  /*9c80*/  SEL R0, R0, 0x7c, P0 ;  /* 0x0000007c00007807 */ /* 0x000fc80000000000 */
.L_x_37248:
[----:B------:R-:W-:Y:S05]  /*9c90*/  BSYNC B0 ;  /* 0x0000000000007941 */ /* 0x000fea0003800000 */
.L_x_37246:
[----:B------:R-:W-:-:S04]  /*9ca0*/  LOP3.LUT R3, R7, 0x80000000, RZ, 0xc0, !PT ;  /* 0x8000000007037812 */ /* 0x000fc800078ec0ff */
[----:B------:R-:W-:-:S04]  /*9cb0*/  SHF.R.U32.HI R3, RZ, 0x18, R3 ;  /* 0x00000018ff037819 */ /* 0x000fc80000011603 */
[----:B------:R-:W-:-:S05]  /*9cc0*/  LOP3.LUT R3, R0, R3, RZ, 0xfc, !PT ;  /* 0x0000000300037212 */ /* 0x000fca00078efcff */
[----:B------:R0:W-:Y:S01]  /*9cd0*/  STG.E.U8 [R4.64], R3 ;  /* 0x0000000304007986 */ /* 0x0001e2000c101124 */
[----:B------:R-:W-:Y:S05]  /*9ce0*/  BRA `(.L_x_37232) ;  /* 0x0000074000007947 */ /* 0x000fea0003800000 */
.L_x_37242:
[----:B------:R-:W0:Y:S01]  /*9cf0*/  F2F.F32.F64 R0, R28 ;  /* 0x0000001c00007310 */ /* 0x000e220000301000 */
[----:B------:R-:W0:-:S14]  /*9d00*/  DSETP.GEU.AND P0, PT, |R28|, c[0x2][0x0], PT ;  /* 0x008000001c00762a */ /* 0x000e1c0003f0e200 */
[----:B0-----:R-:W-:-:S05]  /*9d10*/  @!P0 FMUL R0, R0, 1.175494350822287508e-38 ;  /* 0x0080000000008820 */ /* 0x001fca0000400000 */
[----:B------:R-:W-:-:S05]  /*9d20*/  F2FP.BF16.PACK_AB R0, RZ, R0 ;  /* 0x00000000ff00723e */ /* 0x000fca00000010ff */
[----:B------:R0:W-:Y:S01]  /*9d30*/  STG.E.U16 [R4.64], R0 ;  /* 0x0000000004007986 */ /* 0x0001e2000c101524 */
[----:B------:R-:W-:Y:S05]  /*9d40*/  BRA `(.L_x_37232) ;  /* 0x000006e000007947 */ /* 0x000fea0003800000 */
.L_x_37239:
        /* <DEDUP_REMOVED lines=11> */
.L_x_37251:
        /* <DEDUP_REMOVED lines=19> */
.L_x_37254:
[----:B------:R-:W-:-:S04]  /*9f30*/  LOP3.LUT R0, R7, 0x80000000, RZ, 0xc0, !PT ;  /* 0x8000000007007812 */ /* 0x000fc800078ec0ff */
[----:B------:R-:W-:-:S04]  /*9f40*/  SHF.R.U32.HI R0, RZ, 0x18, R0 ;  /* 0x00000018ff007819 */ /* 0x000fc80000011600 */
[----:B------:R-:W-:Y:S02]  /*9f50*/  LOP3.LUT R0, R3, R0, RZ, 0xfc, !PT ;  /* 0x0000000003007212 */ /* 0x000fe400078efcff */
.L_x_37253:
[----:B------:R-:W-:Y:S05]  /*9f60*/  BSYNC B0 ;  /* 0x0000000000007941 */ /* 0x000fea0003800000 */
.L_x_37252:
[----:B------:R0:W-:Y:S01]  /*9f70*/  STG.E.U8 [R4.64], R0 ;  /* 0x0000000004007986 */ /* 0x0001e2000c101124 */
[----:B------:R-:W-:Y:S05]  /*9f80*/  BRA `(.L_x_37232) ;  /* 0x000004a000007947 */ /* 0x000fea0003800000 */
.L_x_37250:
        /* <DEDUP_REMOVED lines=19> */
.L_x_37257:
[----:B------:R-:W-:-:S04]  /*a0c0*/  LOP3.LUT R0, R7, 0x80000000, RZ, 0xc0, !PT ;  /* 0x8000000007007812 */ /* 0x000fc800078ec0ff */
[----:B------:R-:W-:-:S04]  /*a0d0*/  SHF.R.U32.HI R0, RZ, 0x18, R0 ;  /* 0x00000018ff007819 */ /* 0x000fc80000011600 */
[----:B------:R-:W-:Y:S02]  /*a0e0*/  LOP3.LUT R0, R3, R0, RZ, 0xfc, !PT ;  /* 0x0000000003007212 */ /* 0x000fe400078efcff */
.L_x_37256:
[----:B------:R-:W-:Y:S05]  /*a0f0*/  BSYNC B0 ;  /* 0x0000000000007941 */ /* 0x000fea0003800000 */
.L_x_37255:
[----:B------:R0:W-:Y:S01]  /*a100*/  STG.E.U8 [R4.64], R0 ;  /* 0x0000000004007986 */ /* 0x0001e2000c101124 */
[----:B------:R-:W-:Y:S05]  /*a110*/  BRA `(.L_x_37232) ;  /* 0x0000031000007947 */ /* 0x000fea0003800000 */
.L_x_37249:
        /* <DEDUP_REMOVED lines=24> */
.L_x_37231:
        /* <DEDUP_REMOVED lines=20> */
.L_x_37259:
[----:B------:R-:W0:Y:S02]  /*a3e0*/  F2I.U64.F64.TRUNC R28, R28 ;  /* 0x0000001c001c7311 */ /* 0x000e24000030d800 */
[----:B0-----:R0:W-:Y:S01]  /*a3f0*/  STG.E.64 [R4.64], R28 ;  /* 0x0000001c04007986 */ /* 0x0011e2000c101b24 */
[----:B------:R-:W-:Y:S05]  /*a400*/  BRA `(.L_x_37232) ;  /* 0x0000002000007947 */ /* 0x000fea0003800000 */
.L_x_37258:
[----:B------:R-:W0:Y:S02]  /*a410*/  F2I.U32.F64.TRUNC R29, R28 ;  /* 0x0000001c001d7311 */ /* 0x000e24000030d000 */
[----:B0-----:R0:W-:Y:S02]  /*a420*/  STG.E [R4.64], R29 ;  /* 0x0000001d04007986 */ /* 0x0011e4000c101924 */
.L_x_37232:
        /* <DEDUP_REMOVED lines=23> */
.L_x_37263:
[----:B-1----:R-:W0:Y:S02]  /*a5a0*/  F2I.S64.F64.TRUNC R24, R24 ;  /* 0x0000001800187311 */ /* 0x002e24000030d900 */
[----:B0-----:R-:W-:-:S05]  /*a5b0*/  IMAD.MOV.U32 R3, RZ, RZ, R24 ;  /* 0x000000ffff037224 */ /* 0x001fca00078e0018 */
[----:B------:R0:W-:Y:S01]  /*a5c0*/  STG.E.U8 [R4.64], R3 ;  /* 0x0000000304007986 */ /* 0x0001e2000c101124 */
[----:B------:R-:W-:Y:S05]  /*a5d0*/  BRA `(.L_x_37265) ;  /* 0x00000eb000007947 */ /* 0x000fea0003800000 */
.L_x_37262:
        /* <DEDUP_REMOVED lines=9> */
.L_x_37267:
[----:B-1----:R-:W0:Y:S02]  /*a670*/  F2I.F64.TRUNC R25, R24 ;  /* 0x0000001800197311 */ /* 0x002e24000030d100 */
[----:B0-----:R0:W-:Y:S01]  /*a680*/  STG.E [R4.64], R25 ;  /* 0x0000001904007986 */ /* 0x0011e2000c101924 */
[----:B------:R-:W-:Y:S05]  /*a690*/  BRA `(.L_x_37265) ;  /* 0x00000df000007947 */ /* 0x000fea0003800000 */
.L_x_37266:
[----:B-1----:R-:W0:Y:S02]  /*a6a0*/  F2I.F64.TRUNC R25, R24 ;  /* 0x0000001800197311 */ /* 0x002e24000030d100 */
[----:B0-----:R0:W-:Y:S01]  /*a6b0*/  STG.E.U16 [R4.64], R25 ;  /* 0x0000001904007986 */ /* 0x0011e2000c101524 */
[----:B------:R-:W-:Y:S05]  /*a6c0*/  BRA `(.L_x_37265) ;  /* 0x00000dc000007947 */ /* 0x000fea0003800000 */
.L_x_37261:
        /* <DEDUP_REMOVED lines=11> */
.L_x_37269:
[----:B-1----:R-:W0:Y:S01]  /*a780*/  F2F.F32.F64 R0, R24 ;  /* 0x0000001800007310 */ /* 0x002e220000301000 */
[----:B------:R-:W0:-:S14]  /*a790*/  DSETP.GEU.AND P0, PT, |R24|, c[0x2][0x0], PT ;  /* 0x008000001800762a */ /* 0x000e1c0003f0e200 */
[----:B0-----:R-:W-:-:S05]  /*a7a0*/  @!P0 FMUL R0, R0, 1.175494350822287508e-38 ;  /* 0x0080000000008820 */ /* 0x001fca0000400000 */
[----:B------:R-:W-:-:S05]  /*a7b0*/  F2FP.PACK_AB R0, RZ, R0 ;  /* 0x00000000ff00723e */ /* 0x000fca00000000ff */
[----:B------:R0:W-:Y:S01]  /*a7c0*/  STG.E.U16 [R4.64], R0 ;  /* 0x0000000004007986 */ /* 0x0001e2000c101524 */
[----:B------:R-:W-:Y:S05]  /*a7d0*/  BRA `(.L_x_37265) ;  /* 0x00000cb000007947 */ /* 0x000fea0003800000 */
.L_x_37268:
        /* <DEDUP_REMOVED lines=12> */
.L_x_37271:
[----:B-1----:R-:W0:Y:S01]  /*a8a0*/  F2F.F32.F64 R0, R24 ;  /* 0x0000001800007310 */ /* 0x002e220000301000 */
[----:B------:R-:W0:-:S14]  /*a8b0*/  DSETP.GEU.AND P0, PT, |R24|, c[0x2][0x0], PT ;  /* 0x008000001800762a */ /* 0x000e1c0003f0e200 */
[----:B0-----:R-:W-:-:S05]  /*a8c0*/  @!P0 FMUL R0, R0, 1.175494350822287508e-38 ;  /* 0x0080000000008820 */ /* 0x001fca0000400000 */
[----:B------:R-:W-:-:S04]  /*a8d0*/  F2FP.PACK_AB R3, RZ, R0 ;  /* 0x00000000ff03723e */ /* 0x000fc800000000ff */
[----:B------:R-:W-:-:S05]  /*a8e0*/  PRMT R3, R3, 0x5410, RZ ;  /* 0x0000541003037816 */ /* 0x000fca00000000ff */
[----:B------:R0:W-:Y:S01]  /*a8f0*/  STG.E [R4.64], R3 ;  /* 0x0000000304007986 */ /* 0x0001e2000c101924 */
[----:B------:R-:W-:Y:S05]  /*a900*/  BRA `(.L_x_37265) ;  /* 0x00000b8000007947 */ /* 0x000fea0003800000 */
.L_x_37270:
[----:B-1----:R0:W-:Y:S01]  /*a910*/  STG.E.64 [R4.64], R24 ;  /* 0x0000001804007986 */ /* 0x0021e2000c101b24 */
[----:B------:R-:W-:Y:S05]  /*a920*/  BRA `(.L_x_37265) ;  /* 0x00000b6000007947 */ /* 0x000fea0003800000 */
.L_x_37260:
        /* <DEDUP_REMOVED lines=12> */
.L_x_37274:
[----:B------:R-:W-:-:S05]  /*a9f0*/  CS2R R26, SRZ ;  /* 0x00000000001a7805 */ /* 0x000fca000001ff00 */
[----:B-1----:R0:W-:Y:S01]  /*aa00*/  STG.E.128 [R4.64], R24 ;  /* 0x0000001804007986 */ /* 0x0021e2000c101d24 */
[----:B------:R-:W-:Y:S05]  /*aa10*/  BRA `(.L_x_37265) ;  /* 0x00000a7000007947 */ /* 0x000fea0003800000 */
.L_x_37273:
        /* <DEDUP_REMOVED lines=23> */
.L_x_37278:
[----:B------:R-:W-:Y:S05]  /*ab90*/  BSYNC B0 ;  /* 0x0000000000007941 */ /* 0x000fea0003800000 */
.L_x_37277:
[----:B------:R-:W-:-:S05]  /*aba0*/  LOP3.LUT R7, R0, R7, RZ, 0xfc, !PT ;  /* 0x0000000700077212 */ /* 0x000fca00078efcff */
[----:B------:R0:W-:Y:S01]  /*abb0*/  STG.E.U8 [R4.64], R7 ;  /* 0x0000000704007986 */ /* 0x0001e2000c101124 */
[----:B------:R-:W-:Y:S05]  /*abc0*/  BRA `(.L_x_37265) ;  /* 0x000008c000007947 */ /* 0x000fea0003800000 */
.L_x_37276:
        /* <DEDUP_REMOVED lines=15> */
.L_x_37280:
[----:B------:R-:W-:Y:S01]  /*acc0*/  IMAD.MOV.U32 R0, RZ, RZ, 0x7f ;  /* 0x0000007fff007424 */ /* 0x000fe200078e00ff */
[----:B------:R-:W-:-:S04]  /*acd0*/  ISETP.GT.U32.AND P0, PT, R3, 0x7f800000, PT ;  /* 0x7f8000000300780c */ /* 0x000fc80003f04070 */
[----:B------:R-:W-:-:S04]  /*ace0*/  SEL R0, R0, 0x7c, P0 ;  /* 0x0000007c00007807 */ /* 0x000fc80000000000 */
.L_x_37281:
[----:B------:R-:W-:Y:S05]  /*acf0*/  BSYNC B0 ;  /* 0x0000000000007941 */ /* 0x000fea0003800000 */
.L_x_37279:
[----:B------:R-:W-:-:S04]  /*ad00*/  LOP3.LUT R3, R7, 0x80000000, RZ, 0xc0, !PT ;  /* 0x8000000007037812 */ /* 0x000fc800078ec0ff */
[----:B------:R-:W-:-:S04]  /*ad10*/  SHF.R.U32.HI R3, RZ, 0x18, R3 ;  /* 0x00000018ff037819 */ /* 0x000fc80000011603 */
[----:B------:R-:W-:-:S05]  /*ad20*/  LOP3.LUT R3, R0, R3, RZ, 0xfc, !PT ;  /* 0x0000000300037212 */ /* 0x000fca00078efcff */
[----:B------:R0:W-:Y:S01]  /*ad30*/  STG.E.U8 [R4.64], R3 ;  /* 0x0000000304007986 */ /* 0x0001e2000c101124 */
[----:B------:R-:W-:Y:S05]  /*ad40*/  BRA `(.L_x_37265) ;  /* 0x0000074000007947 */ /* 0x000fea0003800000 */
.L_x_37275:
[----:B-1----:R-:W0:Y:S01]  /*ad50*/  F2F.F32.F64 R0, R24 ;  /* 0x0000001800007310 */ /* 0x002e220000301000 */
[----:B------:R-:W0:-:S14]  /*ad60*/  DSETP.GEU.AND P0, PT, |R24|, c[0x2][0x0], PT ;  /* 0x008000001800762a */ /* 0x000e1c0003f0e200 */
[----:B0-----:R-:W-:-:S05]  /*ad70*/  @!P0 FMUL R0, R0, 1.175494350822287508e-38 ;  /* 0x0080000000008820 */ /* 0x001fca0000400000 */
[----:B------:R-:W-:-:S05]  /*ad80*/  F2FP.BF16.PACK_AB R0, RZ, R0 ;  /* 0x00000000ff00723e */ /* 0x000fca00000010ff */
[----:B------:R0:W-:Y:S01]  /*ad90*/  STG.E.U16 [R4.64], R0 ;  /* 0x0000000004007986 */ /* 0x0001e2000c101524 */
[----:B------:R-:W-:Y:S05]  /*ada0*/  BRA `(.L_x_37265) ;  /* 0x000006e000007947 */ /* 0x000fea0003800000 */
.L_x_37272:
        /* <DEDUP_REMOVED lines=11> */
.L_x_37284:
        /* <DEDUP_REMOVED lines=19> */
.L_x_37287:
[----:B------:R-:W-:-:S04]  /*af90*/  LOP3.LUT R0, R7, 0x80000000, RZ, 0xc0, !PT ;  /* 0x8000000007007812 */ /* 0x000fc800078ec0ff */
[----:B------:R-:W-:-:S04]  /*afa0*/  SHF.R.U32.HI R0, RZ, 0x18, R0 ;  /* 0x00000018ff007819 */ /* 0x000fc80000011600 */
[----:B------:R-:W-:Y:S02]  /*afb0*/  LOP3.LUT R0, R3, R0, RZ, 0xfc, !PT ;  /* 0x0000000003007212 */ /* 0x000fe400078efcff */
.L_x_37286:
[----:B------:R-:W-:Y:S05]  /*afc0*/  BSYNC B0 ;  /* 0x0000000000007941 */ /* 0x000fea0003800000 */
.L_x_37285:
[----:B------:R0:W-:Y:S01]  /*afd0*/  STG.E.U8 [R4.64], R0 ;  /* 0x0000000004007986 */ /* 0x0001e2000c101124 */
[----:B------:R-:W-:Y:S05]  /*afe0*/  BRA `(.L_x_37265) ;  /* 0x000004a000007947 */ /* 0x000fea0003800000 */
.L_x_37283:
        /* <DEDUP_REMOVED lines=19> */
.L_x_37290:
[----:B------:R-:W-:-:S04]  /*b120*/  LOP3.LUT R0, R7, 0x80000000, RZ, 0xc0, !PT ;  /* 0x8000000007007812 */ /* 0x000fc800078ec0ff */
[----:B------:R-:W-:-:S04]  /*b130*/  SHF.R.U32.HI R0, RZ, 0x18, R0 ;  /* 0x00000018ff007819 */ /* 0x000fc80000011600 */
[----:B------:R-:W-:Y:S02]  /*b140*/  LOP3.LUT R0, R3, R0, RZ, 0xfc, !PT ;  /* 0x0000000003007212 */ /* 0x000fe400078efcff */
.L_x_37289:
[----:B------:R-:W-:Y:S05]  /*b150*/  BSYNC B0 ;  /* 0x0000000000007941 */ /* 0x000fea0003800000 */
.L_x_37288:
[----:B------:R0:W-:Y:S01]  /*b160*/  STG.E.U8 [R4.64], R0 ;  /* 0x0000000004007986 */ /* 0x0001e2000c101124 */
[----:B------:R-:W-:Y:S05]  /*b170*/  BRA `(.L_x_37265) ;  /* 0x0000031000007947 */ /* 0x000fea0003800000 */
.L_x_37282:
        /* <DEDUP_REMOVED lines=24> */
.L_x_37264:
        /* <DEDUP_REMOVED lines=20> */
.L_x_37292:
[----:B-1----:R-:W0:Y:S02]  /*b440*/  F2I.U64.F64.TRUNC R24, R24 ;  /* 0x0000001800187311 */ /* 0x002e24000030d800 */
[----:B0-----:R0:W-:Y:S01]  /*b450*/  STG.E.64 [R4.64], R24 ;  /* 0x0000001804007986 */ /* 0x0011e2000c101b24 */
[----:B------:R-:W-:Y:S05]  /*b460*/  BRA `(.L_x_37265) ;  /* 0x0000002000007947 */ /* 0x000fea0003800000 */
.L_x_37291:
[----:B-1----:R-:W0:Y:S02]  /*b470*/  F2I.U32.F64.TRUNC R25, R24 ;  /* 0x0000001800197311 */ /* 0x002e24000030d000 */
[----:B0-----:R0:W-:Y:S02]  /*b480*/  STG.E [R4.64], R25 ;  /* 0x0000001904007986 */ /* 0x0011e4000c101924 */
.L_x_37265:
[----:B------:R-:W-:Y:S02]  /*b490*/  IADD3 R19, R19, 0x80, RZ ;  /* 0x0000008013137810 */ /* 0x000fe40007ffe0ff */
.L_x_37226:
[----:B------:R-:W-:Y:S05]  /*b4a0*/  BSYNC B6 ;  /* 0x0000000000067941 */ /* 0x000fea0003800000 */
.L_x_37225:
        /* <DEDUP_REMOVED lines=19> */
[----:B0-----:R-:W-:Y:S01]  /*b5e0*/  STG.E.U8 [R4.64], R17 ;  /* 0x0000001104007986 */ /* 0x001fe2000c101124 */
[----:B------:R-:W-:Y:S05]  /*b5f0*/  EXIT ;  /* 0x000000000000794d */ /* 0x000fea0003800000 */
.L_x_37296:
[----:B---3--:R-:W0:Y:S02]  /*b600*/  F2I.S64.F64.TRUNC R16, R16 ;  /* 0x0000001000107311 */ /* 0x008e24000030d900 */
[----:B0-----:R-:W-:-:S05]  /*b610*/  IMAD.MOV.U32 R3, RZ, RZ, R16 ;  /* 0x000000ffff037224 */ /* 0x001fca00078e0010 */
[----:B------:R-:W-:Y:S01]  /*b620*/  STG.E.U8 [R4.64], R3 ;  /* 0x0000000304007986 */ /* 0x000fe2000c101124 */
[----:B------:R-:W-:Y:S05]  /*b630*/  EXIT ;  /* 0x000000000000794d */ /* 0x000fea0003800000 */
.L_x_37295:
[----:B------:R-:W-:-:S13]  /*b640*/  ISETP.NE.AND P0, PT, R0, 0x2, PT ;  /* 0x000000020000780c */ /* 0x000fda0003f05270 */
[----:B------:R-:W-:Y:S05]  /*b650*/  @!P0 BRA `(.L_x_37298) ;  /* 0x000000a000008947 */ /* 0x000fea0003800000 */
[----:B------:R-:W-:-:S13]  /*b660*/  ISETP.NE.AND P0, PT, R0, 0x3, PT ;  /* 0x000000030000780c */ /* 0x000fda0003f05270 */
[----:B------:R-:W-:Y:S05]  /*b670*/  @!P0 BRA `(.L_x_37299) ;  /* 0x0000005000008947 */ /* 0x000fea0003800000 */
[----:B------:R-:W-:-:S13]  /*b680*/  ISETP.NE.AND P0, PT, R0, 0x4, PT ;  /* 0x000000040000780c */ /* 0x000fda0003f05270 */
[----:B------:R-:W-:Y:S05]  /*b690*/  @P0 BRA `(.L_x_37297) ;  /* 0x00000ce000000947 */ /* 0x000fea0003800000 */
[----:B---3--:R-:W0:Y:S02]  /*b6a0*/  F2I.S64.F64.TRUNC R16, R16 ;  /* 0x0000001000107311 */ /* 0x008e24000030d900 */
[----:B0-----:R-:W-:Y:S01]  /*b6b0*/  STG.E.64 [R4.64], R16 ;  /* 0x0000001004007986 */ /* 0x001fe2000c101b24 */
[----:B------:R-:W-:Y:S05]  /*b6c0*/  EXIT ;  /* 0x000000000000794d */ /* 0x000fea0003800000 */
.L_x_37299:
[----:B---3--:R-:W0:Y:S02]  /*b6d0*/  F2I.F64.TRUNC R17, R16 ;  /* 0x0000001000117311 */ /* 0x008e24000030d100 */
[----:B0-----:R-:W-:Y:S01]  /*b6e0*/  STG.E [R4.64], R17 ;  /* 0x0000001104007986 */ /* 0x001fe2000c101924 */
[----:B------:R-:W-:Y:S05]  /*b6f0*/  EXIT ;  /* 0x000000000000794d */ /* 0x000fea0003800000 */
.L_x_37298:
[----:B---3--:R-:W0:Y:S02]  /*b700*/  F2I.F64.TRUNC R17, R16 ;  /* 0x0000001000117311 */ /* 0x008e24000030d100 */
[----:B0-----:R-:W-:Y:S01]  /*b710*/  STG.E.U16 [R4.64], R17 ;  /* 0x0000001104007986 */ /* 0x001fe2000c101524 */
[----:B------:R-:W-:Y:S05]  /*b720*/  EXIT ;  /* 0x000000000000794d */ /* 0x000fea0003800000 */
.L_x_37294:
        /* <DEDUP_REMOVED lines=9> */
[----:B------:R-:W-:Y:S01]  /*b7c0*/  STG.E [R4.64], R3 ;  /* 0x0000000304007986 */ /* 0x000fe2000c101924 */
[----:B------:R-:W-:Y:S05]  /*b7d0*/  EXIT ;  /* 0x000000000000794d */ /* 0x000fea0003800000 */
.L_x_37301:
[----:B---3--:R-:W0:Y:S01]  /*b7e0*/  F2F.F32.F64 R0, R16 ;  /* 0x0000001000007310 */ /* 0x008e220000301000 */
[----:B------:R-:W0:-:S14]  /*b7f0*/  DSETP.GEU.AND P0, PT, |R16|, c[0x2][0x0], PT ;  /* 0x008000001000762a */ /* 0x000e1c0003f0e200 */
[----:B0-----:R-:W-:-:S05]  /*b800*/  @!P0 FMUL R0, R0, 1.175494350822287508e-38 ;  /* 0x0080000000008820 */ /* 0x001fca0000400000 */
[----:B------:R-:W-:-:S05]  /*b810*/  F2FP.PACK_AB R0, RZ, R0 ;  /* 0x00000000ff00723e */ /* 0x000fca00000000ff */
[----:B------:R-:W-:Y:S01]  /*b820*/  STG.E.U16 [R4.64], R0 ;  /* 0x0000000004007986 */ /* 0x000fe2000c101524 */
[----:B------:R-:W-:Y:S05]  /*b830*/  EXIT ;  /* 0x000000000000794d */ /* 0x000fea0003800000 */
.L_x_37300:
        /* <DEDUP_REMOVED lines=10> */
[----:B------:R-:W-:Y:S01]  /*b8e0*/  STG.E.64 [R4.64], R2 ;  /* 0x0000000204007986 */ /* 0x000fe2000c101b24 */
[----:B------:R-:W-:Y:S05]  /*b8f0*/  EXIT ;  /* 0x000000000000794d */ /* 0x000fea0003800000 */
.L_x_37303:
[----:B---3--:R-:W0:Y:S01]  /*b900*/  F2F.F32.F64 R0, R16 ;  /* 0x0000001000007310 */ /* 0x008e220000301000 */
[----:B------:R-:W0:-:S14]  /*b910*/  DSETP.GEU.AND P0, PT, |R16|, c[0x2][0x0], PT ;  /* 0x008000001000762a */ /* 0x000e1c0003f0e200 */
[----:B0-----:R-:W-:-:S05]  /*b920*/  @!P0 FMUL R0, R0, 1.175494350822287508e-38 ;  /* 0x0080000000008820 */ /* 0x001fca0000400000 */
[----:B------:R-:W-:-:S04]  /*b930*/  F2FP.PACK_AB R3, RZ, R0 ;  /* 0x00000000ff03723e */ /* 0x000fc800000000ff */
[----:B------:R-:W-:-:S05]  /*b940*/  PRMT R3, R3, 0x5410, RZ ;  /* 0x0000541003037816 */ /* 0x000fca00000000ff */
[----:B------:R-:W-:Y:S01]  /*b950*/  STG.E [R4.64], R3 ;  /* 0x0000000304007986 */ /* 0x000fe2000c101924 */
[----:B------:R-:W-:Y:S05]  /*b960*/  EXIT ;  /* 0x000000000000794d */ /* 0x000fea0003800000 */
.L_x_37302:
[----:B---3--:R-:W-:Y:S01]  /*b970*/  STG.E.64 [R4.64], R16 ;  /* 0x0000001004007986 */ /* 0x008fe2000c101b24 */
[----:B------:R-:W-:Y:S05]  /*b980*/  EXIT ;  /* 0x000000000000794d */ /* 0x000fea0003800000 */
.L_x_37293:
        /* <DEDUP_REMOVED lines=10> */
[----:B------:R-:W-:Y:S01]  /*ba30*/  STG.E.U8 [R4.64], R3 ;  /* 0x0000000304007986 */ /* 0x000fe2000c101124 */
[----:B------:R-:W-:Y:S05]  /*ba40*/  EXIT ;  /* 0x000000000000794d */ /* 0x000fea0003800000 */
.L_x_37306:
[----:B------:R-:W-:-:S05]  /*ba50*/  CS2R R18, SRZ ;  /* 0x0000000000127805 */ /* 0x000fca000001ff00 */
[----:B---3--:R-:W-:Y:S01]  /*ba60*/  STG.E.128 [R4.64], R16 ;  /* 0x0000001004007986 */ /* 0x008fe2000c101d24 */
[----:B------:R-:W-:Y:S05]  /*ba70*/  EXIT ;  /* 0x000000000000794d */ /* 0x000fea0003800000 */
.L_x_37305:
        /* <DEDUP_REMOVED lines=23> */
.L_x_37310:
[----:B------:R-:W-:Y:S05]  /*bbf0*/  BSYNC B0 ;  /* 0x0000000000007941 */ /* 0x000fea0003800000 */
.L_x_37309:
[----:B------:R-:W-:-:S05]  /*bc00*/  LOP3.LUT R3, R0, R3, RZ, 0xfc, !PT ;  /* 0x0000000300037212 */ /* 0x000fca00078efcff */
[----:B------:R-:W-:Y:S01]  /*bc10*/  STG.E.U8 [R4.64], R3 ;  /* 0x0000000304007986 */ /* 0x000fe2000c101124 */
[----:B------:R-:W-:Y:S05]  /*bc20*/  EXIT ;  /* 0x000000000000794d */ /* 0x000fea0003800000 */
.L_x_37308:
        /* <DEDUP_REMOVED lines=15> */
.L_x_37312:
[----:B------:R-:W-:Y:S01]  /*bd20*/  IMAD.MOV.U32 R0, RZ, RZ, 0x7f ;  /* 0x0000007fff007424 */ /* 0x000fe200078e00ff */
[----:B------:R-:W-:-:S04]  /*bd30*/  ISETP.GT.U32.AND P0, PT, R2, 0x7f800000, PT ;  /* 0x7f8000000200780c */ /* 0x000fc80003f04070 */
[----:B------:R-:W-:-:S04]  /*bd40*/  SEL R0, R0, 0x7c, P0 ;  /* 0x0000007c00007807 */ /* 0x000fc80000000000 */
.L_x_37313:
[----:B------:R-:W-:Y:S05]  /*bd50*/  BSYNC B0 ;  /* 0x0000000000007941 */ /* 0x000fea0003800000 */
.L_x_37311:
[----:B------:R-:W-:-:S04]  /*bd60*/  LOP3.LUT R2, R3, 0x80000000, RZ, 0xc0, !PT ;  /* 0x8000000003027812 */ /* 0x000fc800078ec0ff */
[----:B------:R-:W-:-:S04]  /*bd70*/  SHF.R.U32.HI R3, RZ, 0x18, R2 ;  /* 0x00000018ff037819 */ /* 0x000fc80000011602 */
[----:B------:R-:W-:-:S05]  /*bd80*/  LOP3.LUT R3, R0, R3, RZ, 0xfc, !PT ;  /* 0x0000000300037212 */ /* 0x000fca00078efcff */
[----:B------:R-:W-:Y:S01]  /*bd90*/  STG.E.U8 [R4.64], R3 ;  /* 0x0000000304007986 */ /* 0x000fe2000c101124 */
[----:B------:R-:W-:Y:S05]  /*bda0*/  EXIT ;  /* 0x000000000000794d */ /* 0x000fea0003800000 */
.L_x_37307:
[----:B---3--:R-:W0:Y:S01]  /*bdb0*/  F2F.F32.F64 R0, R16 ;  /* 0x0000001000007310 */ /* 0x008e220000301000 */
[----:B------:R-:W0:-:S14]  /*bdc0*/  DSETP.GEU.AND P0, PT, |R16|, c[0x2][0x0], PT ;  /* 0x008000001000762a */ /* 0x000e1c0003f0e200 */
[----:B0-----:R-:W-:-:S05]  /*bdd0*/  @!P0 FMUL R0, R0, 1.175494350822287508e-38 ;  /* 0x0080000000008820 */ /* 0x001fca0000400000 */
[----:B------:R-:W-:-:S05]  /*bde0*/  F2FP.BF16.PACK_AB R0, RZ, R0 ;  /* 0x00000000ff00723e */ /* 0x000fca00000010ff */
[----:B------:R-:W-:Y:S01]  /*bdf0*/  STG.E.U16 [R4.64], R0 ;  /* 0x0000000004007986 */ /* 0x000fe2000c101524 */
[----:B------:R-:W-:Y:S05]  /*be00*/  EXIT ;  /* 0x000000000000794d */ /* 0x000fea0003800000 */
.L_x_37304:
        /* <DEDUP_REMOVED lines=9> */
[----:B0-----:R-:W-:Y:S01]  /*bea0*/  STG.E.U16 [R4.64], R17 ;  /* 0x0000001104007986 */ /* 0x001fe2000c101524 */
[----:B------:R-:W-:Y:S05]  /*beb0*/  EXIT ;  /* 0x000000000000794d */ /* 0x000fea0003800000 */
.L_x_37316:
        /* <DEDUP_REMOVED lines=19> */
.L_x_37319:
[----:B------:R-:W-:-:S04]  /*bff0*/  LOP3.LUT R2, R7, 0x80000000, RZ, 0xc0, !PT ;  /* 0x8000000007027812 */ /* 0x000fc800078ec0ff */
[----:B------:R-:W-:-:S04]  /*c000*/  SHF.R.U32.HI R3, RZ, 0x18, R2 ;  /* 0x00000018ff037819 */ /* 0x000fc80000011602 */
[----:B------:R-:W-:-:S04]  /*c010*/  LOP3.LUT R0, R0, R3, RZ, 0xfc, !PT ;  /* 0x0000000300007212 */ /* 0x000fc800078efcff */
[----:B------:R-:W-:Y:S02]  /*c020*/  PRMT R2, R0, 0x7610, R2 ;  /* 0x0000761000027816 */ /* 0x000fe40000000002 */
.L_x_37318:
[----:B------:R-:W-:Y:S05]  /*c030*/  BSYNC B0 ;  /* 0x0000000000007941 */ /* 0x000fea0003800000 */
.L_x_37317:
[----:B------:R-:W-:Y:S01]  /*c040*/  STG.E.U8 [R4.64], R2 ;  /* 0x0000000204007986 */ /* 0x000fe2000c101124 */
[----:B------:R-:W-:Y:S05]  /*c050*/  EXIT ;  /* 0x000000000000794d */ /* 0x000fea0003800000 */
.L_x_37315:
        /* <DEDUP_REMOVED lines=19> */
.L_x_37322:
[----:B------:R-:W-:-:S04]  /*c190*/  LOP3.LUT R2, R7, 0x80000000, RZ, 0xc0, !PT ;  /* 0x8000000007027812 */ /* 0x000fc800078ec0ff */
[----:B------:R-:W-:-:S04]  /*c1a0*/  SHF.R.U32.HI R3, RZ, 0x18, R2 ;  /* 0x00000018ff037819 */ /* 0x000fc80000011602 */
[----:B------:R-:W-:-:S04]  /*c1b0*/  LOP3.LUT R0, R0, R3, RZ, 0xfc, !PT ;  /* 0x0000000300007212 */ /* 0x000fc800078efcff */
[----:B------:R-:W-:Y:S02]  /*c1c0*/  PRMT R2, R0, 0x7610, R2 ;  /* 0x0000761000027816 */ /* 0x000fe40000000002 */
.L_x_37321:
[----:B------:R-:W-:Y:S05]  /*c1d0*/  BSYNC B0 ;  /* 0x0000000000007941 */ /* 0x000fea0003800000 */
.L_x_37320:
[----:B------:R-:W-:Y:S01]  /*c1e0*/  STG.E.U8 [R4.64], R2 ;  /* 0x0000000204007986 */ /* 0x000fe2000c101124 */
[----:B------:R-:W-:Y:S05]  /*c1f0*/  EXIT ;  /* 0x000000000000794d */ /* 0x000fea0003800000 */
.L_x_37314:
        /* <DEDUP_REMOVED lines=24> */
.L_x_37297:
        /* <DEDUP_REMOVED lines=20> */
.L_x_37324:
[----:B---3--:R-:W0:Y:S02]  /*c4c0*/  F2I.U64.F64.TRUNC R16, R16 ;  /* 0x0000001000107311 */ /* 0x008e24000030d800 */
[----:B0-----:R-:W-:Y:S01]  /*c4d0*/  STG.E.64 [R4.64], R16 ;  /* 0x0000001004007986 */ /* 0x001fe2000c101b24 */
[----:B------:R-:W-:Y:S05]  /*c4e0*/  EXIT ;  /* 0x000000000000794d */ /* 0x000fea0003800000 */
.L_x_37323:
[----:B---3--:R-:W0:Y:S02]  /*c4f0*/  F2I.U32.F64.TRUNC R17, R16 ;  /* 0x0000001000117311 */ /* 0x008e24000030d000 */
[----:B0-----:R-:W-:Y:S01]  /*c500*/  STG.E [R4.64], R17 ;  /* 0x0000001104007986 */ /* 0x001fe2000c101924 */
[----:B------:R-:W-:Y:S05]  /*c510*/  EXIT ;  /* 0x000000000000794d */ /* 0x000fea0003800000 */
.L_x_37325:
        /* <DEDUP_REMOVED lines=14> */
.L_x_50777:


//--------------------- .text._ZN2at6native18elementwise_kernelILi128ELi2EZNS0_22gpu_kernel_impl_nocastINS0_13BUnaryFunctorIdddZZZNS0_21remainder_kernel_cudaERNS_18TensorIteratorBaseEENKUlvE0_clEvENKUlvE_clEvEUlddE_EEEEvS5_RKT_EUliE_EEviT1_ --------------------------
	.section	.text._ZN2at6native18elementwise_kernelILi128ELi2EZNS0_22gpu_kernel_impl_nocastINS0_13BUnaryFunctorIdddZZZNS0_21remainder_kernel_cudaERNS_18TensorIteratorBaseEENKUlvE0_clEvENKUlvE_clEvEUlddE_EEEEvS5_RKT_EUliE_EEviT1_,"ax",@progbits
	.sectioninfo	@"SHI_REGISTERS=22"
	.align	128
        .global         _ZN2at6native18elementwise_kernelILi128ELi2EZNS0_22gpu_kernel_impl_nocastINS0_13BUnaryFunctorIdddZZZNS0_21remainder_kernel_cudaERNS_18TensorIteratorBaseEENKUlvE0_clEvENKUlvE_clEvEUlddE_EEEEvS5_RKT_EUliE_EEviT1_
        .type           _ZN2at6native18elementwise_kernelILi128ELi2EZNS0_22gpu_kernel_impl_nocastINS0_13BUnaryFunctorIdddZZZNS0_21remainder_kernel_cudaERNS_18TensorIteratorBaseEENKUlvE0_clEvENKUlvE_clEvEUlddE_EEEEvS5_RKT_EUliE_EEviT1_,@function
        .size           _ZN2at6native18elementwise_kernelILi128ELi2EZNS0_22gpu_kernel_impl_nocastINS0_13BUnaryFunctorIdddZZZNS0_21remainder_kernel_cudaERNS_18TensorIteratorBaseEENKUlvE0_clEvENKUlvE_clEvEUlddE_EEEEvS5_RKT_EUliE_EEviT1_,(.L_x_50778 - _ZN2at6native18elementwise_kernelILi128ELi2EZNS0_22gpu_kernel_impl_nocastINS0_13BUnaryFunctorIdddZZZNS0_21remainder_kernel_cudaERNS_18TensorIteratorBaseEENKUlvE0_clEvENKUlvE_clEvEUlddE_EEEEvS5_RKT_EUliE_EEviT1_)
        .other          _ZN2at6native18elementwise_kernelILi128ELi2EZNS0_22gpu_kernel_impl_nocastINS0_13BUnaryFunctorIdddZZZNS0_21remainder_kernel_cudaERNS_18TensorIteratorBaseEENKUlvE0_clEvENKUlvE_clEvEUlddE_EEEEvS5_RKT_EUliE_EEviT1_,@"STO_CUDA_ENTRY STV_DEFAULT"
_ZN2at6native18elementwise_kernelILi128ELi2EZNS0_22gpu_kernel_impl_nocastINS0_13BUnaryFunctorIdddZZZNS0_21remainder_kernel_cudaERNS_18TensorIteratorBaseEENKUlvE0_clEvENKUlvE_clEvEUlddE_EEEEvS5_RKT_EUliE_EEviT1_:
.text._ZN2at6native18elementwise_kernelILi128ELi2EZNS0_22gpu_kernel_impl_nocastINS0_13BUnaryFunctorIdddZZZNS0_21remainder_kernel_cudaERNS_18TensorIteratorBaseEENKUlvE0_clEvENKUlvE_clEvEUlddE_EEEEvS5_RKT_EUliE_EEviT1_:
        /* <DEDUP_REMOVED lines=237> */
.L_x_37328:
        /* <DEDUP_REMOVED lines=38> */
[----:B------:R-:W-:-:S03]  /*1130*/  IMAD.MOV.U32 R13, RZ, RZ, R10 ;  /* 0x000000ffff0d7224 */ /* 0x000fc600078e000a */
[----:B------:R-:W-:Y:S02]  /*1140*/  IADD3 R17, R12, R9, RZ ;  /* 0x000000090c117210 */ /* 0x000fe40007ffe0ff */
[----:B------:R-:W-:Y:S02]  /*1150*/  LOP3.LUT R9, R15, 0x100000, RZ, 0xfc, !PT ;  /* 0x001000000f097812 */ /* 0x000fe400078efcff */
[----:B------:R-:W-:-:S04]  /*1160*/  IADD3 R12, R17, 0x2, -R8 ;  /* 0x00000002110c7810 */ /* 0x000fc80007ffe808 */
[----:B------:R-:W-:-:S13]  /*1170*/  LOP3.LUT P0, R12, R12, 0x3, RZ, 0xc0, !PT ;  /* 0x000000030c0c7812 */ /* 0x000fda000780c0ff */
[----:B------:R-:W-:Y:S05]  /*1180*/  @!P0 BRA `(.L_x_37333) ;  /* 0x000000d000008947 */ /* 0x000fea0003800000 */
[----:B------:R-:W-:Y:S02]  /*1190*/  BSSY B3, `(.L_x_37333) ;  /* 0x000000c000037945 */ /* 0x000fe40003800000 */
.L_x_37334:
        /* <DEDUP_REMOVED lines=12> */
.L_x_37333:
[----:B------:R-:W-:Y:S05]  /*1260*/  BSYNC B2 ;  /* 0x0000000000027941 */ /* 0x000fea0003800000 */
.L_x_37332:
        /* <DEDUP_REMOVED lines=13> */
.L_x_37340:
        /* <DEDUP_REMOVED lines=33> */
.L_x_37339:
[----:B------:R-:W-:Y:S02]  /*1550*/  IMAD.MOV.U32 R10, RZ, RZ, R15 ;  /* 0x000000ffff0a7224 */ /* 0x000fe400078e000f */
.L_x_37338:
[----:B------:R-:W-:Y:S05]  /*1560*/  BSYNC B3 ;  /* 0x0000000000037941 */ /* 0x000fea0003800000 */
.L_x_37337:
[----:B------:R-:W-:-:S13]  /*1570*/  ISETP.GE.U32.AND P0, PT, R12, 0xc, PT ;  /* 0x0000000c0c00780c */ /* 0x000fda0003f06070 */
[----:B------:R-:W-:Y:S05]  /*1580*/  @!P0 BRA `(.L_x_37336) ;  /* 0x0000076000008947 */ /* 0x000fea0003800000 */
[----:B------:R-:W-:Y:S02]  /*1590*/  BSSY B3, `(.L_x_37341) ;  /* 0x0000074000037945 */ /* 0x000fe40003800000 */
.L_x_37342:
        /* <DEDUP_REMOVED lines=116> */
.L_x_37341:
[----:B------:R-:W-:Y:S02]  /*1ce0*/  IMAD.MOV.U32 R16, RZ, RZ, R15 ;  /* 0x000000ffff107224 */ /* 0x000fe400078e000f */
.L_x_37336:
[----:B------:R-:W-:Y:S05]  /*1cf0*/  BSYNC B2 ;  /* 0x0000000000027941 */ /* 0x000fea0003800000 */
.L_x_37335:
        /* <DEDUP_REMOVED lines=19> */
.L_x_37344:
[----:B------:R-:W-:Y:S05]  /*1e30*/  BSYNC B2 ;  /* 0x0000000000027941 */ /* 0x000fea0003800000 */
.L_x_37343:
[----:B------:R-:W-:Y:S02]  /*1e40*/  IMAD.MOV.U32 R9, RZ, RZ, R13 ;  /* 0x000000ffff097224 */ /* 0x000fe400078e000d */
[----:B------:R-:W-:-:S03]  /*1e50*/  IMAD.MOV.U32 R8, RZ, RZ, R12 ;  /* 0x000000ffff087224 */ /* 0x000fc600078e000c */
[----:B------:R-:W-:Y:S01]  /*1e60*/  LOP3.LUT R9, R9, 0x80000000, R3, 0xb8, !PT ;  /* 0x8000000009097812 */ /* 0x000fe200078eb803 */
[----:B------:R-:W-:Y:S05]  /*1e70*/  BRA `(.L_x_37331) ;  /* 0x0000006000007947 */ /* 0x000fea0003800000 */
.L_x_37330:
[----:B------:R-:W0:-:S06]  /*1e80*/  DSETP.GTU.AND P0, PT, R6, +INF , PT ;  /* 0x7ff000000600742a */ /* 0x000e0c0003f0c000 */
[----:B0-----:R-:W0:-:S14]  /*1e90*/  DSETP.LE.AND P0, PT, R10, +INF , !P0 ;  /* 0x7ff000000a00742a */ /* 0x001e1c0004703000 */
[----:B0-----:R-:W0:-:S04]  /*1ea0*/  @P0 DSETP.NEU.AND P1, PT, R10, +INF , PT ;  /* 0x7ff000000a00042a */ /* 0x001e080003f2d000 */
[----:B------:R1:W2:-:S06]  /*1eb0*/  @!P0 DADD R8, R2, c[0x0][0x378] ;  /* 0x0000de0002088629 */ /* 0x00028c0000000000 */
[----:B0-----:R-:W-:Y:S02]  /*1ec0*/  @P0 FSEL R8, R2, RZ, P1 ;  /* 0x000000ff02080208 */ /* 0x001fe40000800000 */
[----:B------:R-:W-:Y:S02]  /*1ed0*/  @P0 FSEL R9, R3, -QNAN , P1 ;  /* 0xfff8000003090808 */ /* 0x000fe40000800000 */
.L_x_37331:
[----:B-12---:R-:W-:Y:S05]  /*1ee0*/  BSYNC B0 ;  /* 0x0000000000007941 */ /* 0x006fea0003800000 */
.L_x_37329:
[----:B------:R-:W0:-:S04]  /*1ef0*/  DSETP.GEU.AND P0, PT, R8, RZ, PT ;  /* 0x000000ff0800722a */ /* 0x000e080003f0e000 */
[----:B------:R-:W-:-:S04]  /*1f00*/  DADD R2, R8, c[0x0][0x378] ;  /* 0x0000de0008027629 */ /* 0x000fc80000000000 */
[----:B0-----:R-:W0:-:S06]  /*1f10*/  DSETP.GT.XOR P0, PT, RZ, c[0x0][0x378], !P0 ;  /* 0x0000de00ff00762a */ /* 0x001e0c0004704800 */
[----:B0-----:R-:W0:-:S06]  /*1f20*/  DSETP.NEU.AND P0, PT, R8, RZ, P0 ;  /* 0x000000ff0800722a */ /* 0x001e0c000070d000 */
[----:B0-----:R-:W-:Y:S02]  /*1f30*/  FSEL R2, R2, R8, P0 ;  /* 0x0000000802027208 */ /* 0x001fe40000000000 */
[----:B------:R-:W-:Y:S02]  /*1f40*/  FSEL R3, R3, R9, P0 ;  /* 0x0000000903037208 */ /* 0x000fe40000000000 */
[----:B------:R-:W-:-:S03]  /*1f50*/  IADD3 R9, R0, 0x80, RZ ;  /* 0x0000008000097810 */ /* 0x000fc60007ffe0ff */
[----:B------:R0:W-:Y:S04]  /*1f60*/  STG.E.64 [R4.64], R2 ;  /* 0x0000000204007986 */ /* 0x0001e8000c101b04 */
.L_x_37327:
[----:B------:R-:W-:Y:S05]  /*1f70*/  BSYNC B1 ;  /* 0x0000000000017941 */ /* 0x000fea0003800000 */
.L_x_37326:
        /* <DEDUP_REMOVED lines=230> */
.L_x_37345:
[----:B------:R-:W-:-:S05]  /*2de0*/  IADD3 R2, P0, R0, c[0x0][0x368], RZ ;  /* 0x0000da0000027a10 */ /* 0x000fca0007f1e0ff */
[----:B------:R-:W-:-:S06]  /*2df0*/  IMAD.X R3, RZ, RZ, c[0x0][0x36c], P0 ;  /* 0x0000db00ff037624 */ /* 0x000fcc00000e06ff */
[----:B------:R-:W2:Y:S01]  /*2e00*/  LDG.E.64 R2, [R2.64] ;  /* 0x0000000402027981 */ /* 0x000ea2000c1e1b00 */
[----:B------:R-:W-:Y:S01]  /*2e10*/  IMAD.MOV.U32 R0, RZ, RZ, c[0x0][0x37c] ;  /* 0x0000df00ff007624 */ /* 0x000fe200078e00ff */
[----:B------:R-:W-:Y:S01]  /*2e20*/  IADD3 R4, P1, R4, c[0x0][0x360], RZ ;  /* 0x0000d80004047a10 */ /* 0x000fe20007f3e0ff */
[----:B------:R-:W-:Y:S01]  /*2e30*/  BSSY B0, `(.L_x_37346) ;  /* 0x00000fe000007945 */ /* 0x000fe20003800000 */
[----:B------:R-:W-:Y:S02]  /*2e40*/  MOV R6, c[0x0][0x378] ;  /* 0x0000de0000067a02 */ /* 0x000fe40000000f00 */
        /* <DEDUP_REMOVED lines=38> */
.L_x_37352:
        /* <DEDUP_REMOVED lines=12> */
.L_x_37351:
[----:B------:R-:W-:Y:S02]  /*3170*/  IMAD.MOV.U32 R10, RZ, RZ, R11 ;  /* 0x000000ffff0a7224 */ /* 0x000fe400078e000b */
.L_x_37350:
[----:B------:R-:W-:Y:S05]  /*3180*/  BSYNC B1 ;  /* 0x0000000000017941 */ /* 0x000fea0003800000 */
.L_x_37349:
        /* <DEDUP_REMOVED lines=13> */
.L_x_37358:
        /* <DEDUP_REMOVED lines=33> */
.L_x_37357:
[----:B------:R-:W-:Y:S02]  /*3470*/  IMAD.MOV.U32 R10, RZ, RZ, R12 ;  /* 0x000000ffff0a7224 */ /* 0x000fe400078e000c */
.L_x_37356:
[----:B------:R-:W-:Y:S05]  /*3480*/  BSYNC B2 ;  /* 0x0000000000027941 */ /* 0x000fea0003800000 */
.L_x_37355:
[----:B------:R-:W-:-:S13]  /*3490*/  ISETP.GE.U32.AND P0, PT, R11, 0xc, PT ;  /* 0x0000000c0b00780c */ /* 0x000fda0003f06070 */
[----:B------:R-:W-:Y:S05]  /*34a0*/  @!P0 BRA `(.L_x_37354) ;  /* 0x0000076000008947 */ /* 0x000fea0003800000 */
[----:B------:R-:W-:Y:S02]  /*34b0*/  BSSY B2, `(.L_x_37359) ;  /* 0x0000074000027945 */ /* 0x000fe40003800000 */
.L_x_37360:
        /* <DEDUP_REMOVED lines=116> */
.L_x_37359:
[----:B------:R-:W-:Y:S02]  /*3c00*/  IMAD.MOV.U32 R17, RZ, RZ, R11 ;  /* 0x000000ffff117224 */ /* 0x000fe400078e000b */
.L_x_37354:
[----:B------:R-:W-:Y:S05]  /*3c10*/  BSYNC B1 ;  /* 0x0000000000017941 */ /* 0x000fea0003800000 */
.L_x_37353:
        /* <DEDUP_REMOVED lines=20> */
.L_x_37362:
[----:B------:R-:W-:Y:S05]  /*3d60*/  BSYNC B1 ;  /* 0x0000000000017941 */ /* 0x000fea0003800000 */
.L_x_37361:
[----:B------:R-:W-:Y:S02]  /*3d70*/  IMAD.MOV.U32 R11, RZ, RZ, R13 ;  /* 0x000000ffff0b7224 */ /* 0x000fe400078e000d */
[----:B------:R-:W-:-:S03]  /*3d80*/  IMAD.MOV.U32 R10, RZ, RZ, R8 ;  /* 0x000000ffff0a7224 */ /* 0x000fc600078e0008 */
[----:B------:R-:W-:Y:S01]  /*3d90*/  LOP3.LUT R11, R11, 0x80000000, R3, 0xb8, !PT ;  /* 0x800000000b0b7812 */ /* 0x000fe200078eb803 */
[----:B------:R-:W-:Y:S05]  /*3da0*/  BRA `(.L_x_37348) ;  /* 0x0000006000007947 */ /* 0x000fea0003800000 */
.L_x_37347:
[----:B------:R-:W0:-:S06]  /*3db0*/  DSETP.GTU.AND P0, PT, R6, +INF , PT ;  /* 0x7ff000000600742a */ /* 0x000e0c0003f0c000 */
[----:B0-----:R-:W0:-:S14]  /*3dc0*/  DSETP.LE.AND P0, PT, R8, +INF , !P0 ;  /* 0x7ff000000800742a */ /* 0x001e1c0004703000 */
[----:B0-----:R-:W0:-:S04]  /*3dd0*/  @P0 DSETP.NEU.AND P1, PT, R8, +INF , PT ;  /* 0x7ff000000800042a */ /* 0x001e080003f2d000 */
[----:B------:R1:W2:-:S06]  /*3de0*/  @!P0 DADD R10, R2, c[0x0][0x378] ;  /* 0x0000de00020a8629 */ /* 0x00028c0000000000 */
[----:B0-----:R-:W-:Y:S02]  /*3df0*/  @P0 FSEL R10, R2, RZ, P1 ;  /* 0x000000ff020a0208 */ /* 0x001fe40000800000 */
[----:B------:R-:W-:Y:S02]  /*3e00*/  @P0 FSEL R11, R3, -QNAN , P1 ;  /* 0xfff80000030b0808 */ /* 0x000fe40000800000 */
.L_x_37348:
[----:B-12---:R-:W-:Y:S05]  /*3e10*/  BSYNC B0 ;  /* 0x0000000000007941 */ /* 0x006fea0003800000 */
.L_x_37346:
[----:B------:R-:W0:-:S04]  /*3e20*/  DSETP.GEU.AND P0, PT, R10, RZ, PT ;  /* 0x000000ff0a00722a */ /* 0x000e080003f0e000 */
[----:B------:R-:W-:-:S04]  /*3e30*/  DADD R2, R10, c[0x0][0x378] ;  /* 0x0000de000a027629 */ /* 0x000fc80000000000 */
[----:B0-----:R-:W0:-:S06]  /*3e40*/  DSETP.GT.XOR P0, PT, RZ, c[0x0][0x378], !P0 ;  /* 0x0000de00ff00762a */ /* 0x001e0c0004704800 */
[----:B0-----:R-:W0:-:S06]  /*3e50*/  DSETP.NEU.AND P0, PT, R10, RZ, P0 ;  /* 0x000000ff0a00722a */ /* 0x001e0c000070d000 */
[----:B0-----:R-:W-:Y:S02]  /*3e60*/  FSEL R2, R2, R10, P0 ;  /* 0x0000000a02027208 */ /* 0x001fe40000000000 */
[----:B------:R-:W-:-:S05]  /*3e70*/  FSEL R3, R3, R11, P0 ;  /* 0x0000000b03037208 */ /* 0x000fca0000000000 */
[----:B------:R-:W-:Y:S01]  /*3e80*/  STG.E.64 [R4.64], R2 ;  /* 0x0000000204007986 */ /* 0x000fe2000c101b04 */
[----:B------:R-:W-:Y:S05]  /*3e90*/  EXIT ;  /* 0x000000000000794d */ /* 0x000fea0003800000 */
.L_x_37363:
        /* <DEDUP_REMOVED lines=14> */
.L_x_50778:


//--------------------- .text._ZN2at6native27unrolled_elementwise_kernelINS0_13BUnaryFunctorIdddZZZNS0_21remainder_kernel_cudaERNS_18TensorIteratorBaseEENKUlvE0_clEvENKUlvE_clEvEUlddE_EESt5arrayIPcLm2EELi4E23TrivialOffsetCalculatorILi1EjESD_NS0_6memory15LoadWithoutCastENSE_16StoreWithoutCastEEEviT_T0_T2_T3_T4_T5_ --------------------------
	.section	.text._ZN2at6native27unrolled_elementwise_kernelINS0_13BUnaryFunctorIdddZZZNS0_21remainder_kernel_cudaERNS_18TensorIteratorBaseEENKUlvE0_clEvENKUlvE_clEvEUlddE_EESt5arrayIPcLm2EELi4E23TrivialOffsetCalculatorILi1EjESD_NS0_6memory15LoadWithoutCastENSE_16StoreWithoutCastEEEviT_T0_T2_T3_T4_T5_,"ax",@progbits
	.sectioninfo	@"SHI_REGISTERS=28"
	.align	128
        .global         _ZN2at6native27unrolled_elementwise_kernelINS0_13BUnaryFunctorIdddZZZNS0_21remainder_kernel_cudaERNS_18TensorIteratorBaseEENKUlvE0_clEvENKUlvE_clEvEUlddE_EESt5arrayIPcLm2EELi4E23TrivialOffsetCalculatorILi1EjESD_NS0_6memory15LoadWithoutCastENSE_16StoreWithoutCastEEEviT_T0_T2_T3_T4_T5_
        .type           _ZN2at6native27unrolled_elementwise_kernelINS0_13BUnaryFunctorIdddZZZNS0_21remainder_kernel_cudaERNS_18TensorIteratorBaseEENKUlvE0_clEvENKUlvE_clEvEUlddE_EESt5arrayIPcLm2EELi4E23TrivialOffsetCalculatorILi1EjESD_NS0_6memory15LoadWithoutCastENSE_16StoreWithoutCastEEEviT_T0_T2_T3_T4_T5_,@function
        .size           _ZN2at6native27unrolled_elementwise_kernelINS0_13BUnaryFunctorIdddZZZNS0_21remainder_kernel_cudaERNS_18TensorIteratorBaseEENKUlvE0_clEvENKUlvE_clEvEUlddE_EESt5arrayIPcLm2EELi4E23TrivialOffsetCalculatorILi1EjESD_NS0_6memory15LoadWithoutCastENSE_16StoreWithoutCastEEEviT_T0_T2_T3_T4_T5_,(.L_x_50779 - _ZN2at6native27unrolled_elementwise_kernelINS0_13BUnaryFunctorIdddZZZNS0_21remainder_kernel_cudaERNS_18TensorIteratorBaseEENKUlvE0_clEvENKUlvE_clEvEUlddE_EESt5arrayIPcLm2EELi4E23TrivialOffsetCalculatorILi1EjESD_NS0_6memory15LoadWithoutCastENSE_16StoreWithoutCastEEEviT_T0_T2_T3_T4_T5_)
        .other          _ZN2at6native27unrolled_elementwise_kernelINS0_13BUnaryFunctorIdddZZZNS0_21remainder_kernel_cudaERNS_18TensorIteratorBaseEENKUlvE0_clEvENKUlvE_clEvEUlddE_EESt5arrayIPcLm2EELi4E23TrivialOffsetCalculatorILi1EjESD_NS0_6memory15LoadWithoutCastENSE_16StoreWithoutCastEEEviT_T0_T2_T3_T4_T5_,@"STO_CUDA_ENTRY STV_DEFAULT"
_ZN2at6native27unrolled_elementwise_kernelINS0_13BUnaryFunctorIdddZZZNS0_21remainder_kernel_cudaERNS_18TensorIteratorBaseEENKUlvE0_clEvENKUlvE_clEvEUlddE_EESt5arrayIPcLm2EELi4E23TrivialOffsetCalculatorILi1EjESD_NS0_6memory15LoadWithoutCastENSE_16StoreWithoutCastEEEviT_T0_T2_T3_T4_T5_:
.text._ZN2at6native27unrolled_elementwise_kernelINS0_13BUnaryFunctorIdddZZZNS0_21remainder_kernel_cudaERNS_18TensorIteratorBaseEENKUlvE0_clEvENKUlvE_clEvEUlddE_EESt5arrayIPcLm2EELi4E23TrivialOffsetCalculatorILi1EjESD_NS0_6memory15LoadWithoutCastENSE_16StoreWithoutCastEEEviT_T0_T2_T3_T4_T5_:
        /* <DEDUP_REMOVED lines=31> */
[----:B------:R-:W-:-:S04]  /*01f0*/  @!P2 IMAD.MOV.U32 R19, RZ, RZ, 0x8 ;  /* 0x00000008ff13a424 */ /* 0x000fc800078e00ff */
[----:B------:R-:W-:-:S05]  /*0200*/  @!P2 IMAD.WIDE.U32 R18, R18, R19, c[0x0][0x180] ;  /* 0x000060001212a625 */ /* 0x000fca00078e0013 */
[----:B------:R0:W5:Y:S01]  /*0210*/  @!P2 LDG.E.64 R2, [R18.64] ;  /* 0x000000041202a981 */ /* 0x000162000c1e1b00 */
[----:B------:R-:W-:Y:S01]  /*0220*/  BSSY B1, `(.L_x_37364) ;  /* 0x0000108000017945 */ /* 0x000fe20003800000 */
        /* <DEDUP_REMOVED lines=40> */
.L_x_37372:
        /* <DEDUP_REMOVED lines=12> */
.L_x_37371:
[----:B------:R-:W-:Y:S02]  /*0570*/  IMAD.MOV.U32 R18, RZ, RZ, R20 ;  /* 0x000000ffff127224 */ /* 0x000fe400078e0014 */
.L_x_37370:
[----:B------:R-:W-:Y:S05]  /*0580*/  BSYNC B2 ;  /* 0x0000000000027941 */ /* 0x000fea0003800000 */
.L_x_37369:
        /* <DEDUP_REMOVED lines=13> */
.L_x_37378:
        /* <DEDUP_REMOVED lines=33> */
.L_x_37377:
[----:B------:R-:W-:Y:S02]  /*0870*/  IMAD.MOV.U32 R18, RZ, RZ, R21 ;  /* 0x000000ffff127224 */ /* 0x000fe400078e0015 */
.L_x_37376:
[----:B------:R-:W-:Y:S05]  /*0880*/  BSYNC B3 ;  /* 0x0000000000037941 */ /* 0x000fea0003800000 */
.L_x_37375:
[----:B------:R-:W-:-:S13]  /*0890*/  ISETP.GE.U32.AND P0, PT, R20, 0xc, PT ;  /* 0x0000000c1400780c */ /* 0x000fda0003f06070 */
[----:B------:R-:W-:Y:S05]  /*08a0*/  @!P0 BRA `(.L_x_37374) ;  /* 0x0000078000008947 */ /* 0x000fea0003800000 */
[----:B------:R-:W-:Y:S01]  /*08b0*/  BSSY B3, `(.L_x_37379) ;  /* 0x0000075000037945 */ /* 0x000fe20003800000 */
[----:B------:R-:W-:Y:S02]  /*08c0*/  IADD3 R18, R19, 0x10, RZ ;  /* 0x0000001013127810 */ /* 0x000fe40007ffe0ff */
.L_x_37380:
        /* <DEDUP_REMOVED lines=116> */
.L_x_37379:
[----:B------:R-:W-:Y:S02]  /*1010*/  IMAD.MOV.U32 R18, RZ, RZ, R19 ;  /* 0x000000ffff127224 */ /* 0x000fe400078e0013 */
[----:B------:R-:W-:Y:S02]  /*1020*/  IMAD.MOV.U32 R22, RZ, RZ, R20 ;  /* 0x000000ffff167224 */ /* 0x000fe400078e0014 */
.L_x_37374:
[----:B------:R-:W-:Y:S05]  /*1030*/  BSYNC B2 ;  /* 0x0000000000027941 */ /* 0x000fea0003800000 */
.L_x_37373:
        /* <DEDUP_REMOVED lines=20> */
.L_x_37382:
[----:B------:R-:W-:Y:S05]  /*1180*/  BSYNC B2 ;  /* 0x0000000000027941 */ /* 0x000fea0003800000 */
.L_x_37381:
[----:B------:R-:W-:Y:S02]  /*1190*/  IMAD.MOV.U32 R19, RZ, RZ, R21 ;  /* 0x000000ffff137224 */ /* 0x000fe400078e0015 */
[----:B------:R-:W-:-:S03]  /*11a0*/  IMAD.MOV.U32 R18, RZ, RZ, R14 ;  /* 0x000000ffff127224 */ /* 0x000fc600078e000e */
[----:B------:R-:W-:Y:S01]  /*11b0*/  LOP3.LUT R19, R19, 0x80000000, R5, 0xb8, !PT ;  /* 0x8000000013137812 */ /* 0x000fe200078eb805 */
[----:B------:R-:W-:Y:S05]  /*11c0*/  BRA `(.L_x_37368) ;  /* 0x0000006000007947 */ /* 0x000fea0003800000 */
.L_x_37367:
[----:B------:R-:W0:-:S06]  /*11d0*/  DSETP.GTU.AND P0, PT, R14, +INF , PT ;  /* 0x7ff000000e00742a */ /* 0x000e0c0003f0c000 */
[----:B0-----:R-:W0:-:S14]  /*11e0*/  DSETP.LE.AND P0, PT, R16, +INF , !P0 ;  /* 0x7ff000001000742a */ /* 0x001e1c0004703000 */
[----:B0-----:R-:W0:-:S04]  /*11f0*/  @P0 DSETP.NEU.AND P2, PT, R16, +INF , PT ;  /* 0x7ff000001000042a */ /* 0x001e080003f4d000 */
[----:B------:R1:W2:-:S06]  /*1200*/  @!P0 DADD R18, R4, c[0x0][0x170] ;  /* 0x00005c0004128629 */ /* 0x00028c0000000000 */
[----:B0-----:R-:W-:Y:S02]  /*1210*/  @P0 FSEL R18, R4, RZ, P2 ;  /* 0x000000ff04120208 */ /* 0x001fe40001000000 */
[----:B------:R-:W-:Y:S02]  /*1220*/  @P0 FSEL R19, R5, -QNAN , P2 ;  /* 0xfff8000005130808 */ /* 0x000fe40001000000 */
.L_x_37368:
[----:B-12---:R-:W-:Y:S05]  /*1230*/  BSYNC B0 ;  /* 0x0000000000007941 */ /* 0x006fea0003800000 */
.L_x_37366:
[----:B------:R-:W0:-:S04]  /*1240*/  DSETP.GEU.AND P0, PT, R18, RZ, PT ;  /* 0x000000ff1200722a */ /* 0x000e080003f0e000 */
[----:B------:R-:W-:-:S04]  /*1250*/  DADD R4, R18, c[0x0][0x170] ;  /* 0x00005c0012047629 */ /* 0x000fc80000000000 */
[----:B0-----:R-:W0:-:S06]  /*1260*/  DSETP.GT.XOR P0, PT, RZ, c[0x0][0x170], !P0 ;  /* 0x00005c00ff00762a */ /* 0x001e0c0004704800 */
[----:B0-----:R-:W0:-:S06]  /*1270*/  DSETP.NEU.AND P0, PT, R18, RZ, P0 ;  /* 0x000000ff1200722a */ /* 0x001e0c000070d000 */
[----:B0-----:R-:W-:Y:S02]  /*1280*/  FSEL R4, R4, R18, P0 ;  /* 0x0000001204047208 */ /* 0x001fe40000000000 */
[----:B------:R-:W-:Y:S02]  /*1290*/  FSEL R5, R5, R19, P0 ;  /* 0x0000001305057208 */ /* 0x000fe40000000000 */
.L_x_37365:
[----:B------:R-:W-:Y:S05]  /*12a0*/  BSYNC B1 ;  /* 0x0000000000017941 */ /* 0x000fea0003800000 */
.L_x_37364:
[----:B------:R-:W-:Y:S01]  /*12b0*/  IADD3 R0, R6, 0x80, RZ ;  /* 0x0000008006007810 */ /* 0x000fe20007ffe0ff */
[----:B------:R-:W-:Y:S03]  /*12c0*/  BSSY B1, `(.L_x_37383) ;  /* 0x0000105000017945 */ /* 0x000fe60003800000 */
[----:B------:R-:W-:-:S13]  /*12d0*/  ISETP.GE.AND P0, PT, R0, R7, PT ;  /* 0x000000070000720c */ /* 0x000fda0003f06270 */
[----:B------:R-:W-:Y:S05]  /*12e0*/  @P0 BRA `(.L_x_37384) ;  /* 0x0000102000000947 */ /* 0x000fea0003800000 */
[----:B------:R-:W-:Y:S01]  /*12f0*/  IMAD.MOV.U32 R8, RZ, RZ, c[0x0][0x174] ;  /* 0x00005d00ff087624 */ /* 0x000fe200078e00ff */
[----:B0----5:R-:W-:Y:S01]  /*1300*/  LOP3.LUT R17, R13, 0x7fffffff, RZ, 0xc0, !PT ;  /* 0x7fffffff0d117812 */ /* 0x021fe200078ec0ff */
        /* <DEDUP_REMOVED lines=37> */
.L_x_37391:
        /* <DEDUP_REMOVED lines=12> */
.L_x_37390:
[----:B------:R-:W-:Y:S02]  /*1620*/  IMAD.MOV.U32 R20, RZ, RZ, R22 ;  /* 0x000000ffff147224 */ /* 0x000fe400078e0016 */
.L_x_37389:
[----:B------:R-:W-:Y:S05]  /*1630*/  BSYNC B2 ;  /* 0x0000000000027941 */ /* 0x000fea0003800000 */
.L_x_37388:
        /* <DEDUP_REMOVED lines=13> */
.L_x_37397:
        /* <DEDUP_REMOVED lines=33> */
.L_x_37396:
[----:B------:R-:W-:Y:S02]  /*1920*/  IMAD.MOV.U32 R20, RZ, RZ, R22 ;  /* 0x000000ffff147224 */ /* 0x000fe400078e0016 */
.L_x_37395:
[----:B------:R-:W-:Y:S05]  /*1930*/  BSYNC B3 ;  /* 0x0000000000037941 */ /* 0x000fea0003800000 */
.L_x_37394:
[----:B------:R-:W-:-:S13]  /*1940*/  ISETP.GE.U32.AND P0, PT, R21, 0xc, PT ;  /* 0x0000000c1500780c */ /* 0x000fda0003f06070 */
[----:B------:R-:W-:Y:S05]  /*1950*/  @!P0 BRA `(.L_x_37393) ;  /* 0x0000077000008947 */ /* 0x000fea0003800000 */
[----:B------:R-:W-:Y:S01]  /*1960*/  BSSY B3, `(.L_x_37398) ;  /* 0x0000075000037945 */ /* 0x000fe20003800000 */
[----:B------:R-:W-:Y:S02]  /*1970*/  IADD3 R19, R19, 0x10, RZ ;  /* 0x0000001013137810 */ /* 0x000fe40007ffe0ff */
.L_x_37399:
        /* <DEDUP_REMOVED lines=116> */
.L_x_37398:
[----:B------:R-:W-:Y:S02]  /*20c0*/  IMAD.MOV.U32 R23, RZ, RZ, R21 ;  /* 0x000000ffff177224 */ /* 0x000fe400078e0015 */
.L_x_37393:
[----:B------:R-:W-:Y:S05]  /*20d0*/  BSYNC B2 ;  /* 0x0000000000027941 */ /* 0x000fea0003800000 */
.L_x_37392:
        /* <DEDUP_REMOVED lines=19> */
.L_x_37401:
[----:B------:R-:W-:Y:S05]  /*2210*/  BSYNC B2 ;  /* 0x0000000000027941 */ /* 0x000fea0003800000 */
.L_x_37400:
[----:B------:R-:W-:Y:S01]  /*2220*/  LOP3.LUT R19, R19, 0x80000000, R13, 0xb8, !PT ;  /* 0x8000000013137812 */ /* 0x000fe200078eb80d */
[----:B------:R-:W-:Y:S05]  /*2230*/  BRA `(.L_x_37387) ;  /* 0x0000006000007947 */ /* 0x000fea0003800000 */
.L_x_37386:
[----:B------:R-:W0:-:S06]  /*2240*/  DSETP.GTU.AND P0, PT, R14, +INF , PT ;  /* 0x7ff000000e00742a */ /* 0x000e0c0003f0c000 */
[----:B0-----:R-:W0:-:S14]  /*2250*/  DSETP.LE.AND P0, PT, R16, +INF , !P0 ;  /* 0x7ff000001000742a */ /* 0x001e1c0004703000 */
[----:B0-----:R-:W0:-:S04]  /*2260*/  @P0 DSETP.NEU.AND P2, PT, R16, +INF , PT ;  /* 0x7ff000001000042a */ /* 0x001e080003f4d000 */
[----:B------:R1:W2:-:S06]  /*2270*/  @!P0 DADD R18, R12, c[0x0][0x170] ;  /* 0x00005c000c128629 */ /* 0x00028c0000000000 */
[----:B0-----:R-:W-:Y:S02]  /*2280*/  @P0 FSEL R18, R12, RZ, P2 ;  /* 0x000000ff0c120208 */ /* 0x001fe40001000000 */
[----:B------:R-:W-:Y:S02]  /*2290*/  @P0 FSEL R19, R13, -QNAN , P2 ;  /* 0xfff800000d130808 */ /* 0x000fe40001000000 */
.L_x_37387:
[----:B-12---:R-:W-:Y:S05]  /*22a0*/  BSYNC B0 ;  /* 0x0000000000007941 */ /* 0x006fea0003800000 */
.L_x_37385:
[----:B------:R-:W0:-:S04]  /*22b0*/  DSETP.GEU.AND P0, PT, R18, RZ, PT ;  /* 0x000000ff1200722a */ /* 0x000e080003f0e000 */
[----:B------:R-:W-:-:S04]  /*22c0*/  DADD R12, R18, c[0x0][0x170] ;  /* 0x00005c00120c7629 */ /* 0x000fc80000000000 */
[----:B0-----:R-:W0:-:S06]  /*22d0*/  DSETP.GT.XOR P0, PT, RZ, c[0x0][0x170], !P0 ;  /* 0x00005c00ff00762a */ /* 0x001e0c0004704800 */
[----:B0-----:R-:W0:-:S06]  /*22e0*/  DSETP.NEU.AND P0, PT, R18, RZ, P0 ;  /* 0x000000ff1200722a */ /* 0x001e0c000070d000 */
[----:B0-----:R-:W-:Y:S02]  /*22f0*/  FSEL R14, R12, R18, P0 ;  /* 0x000000120c0e7208 */ /* 0x001fe40000000000 */
[----:B------:R-:W-:Y:S02]  /*2300*/  FSEL R15, R13, R19, P0 ;  /* 0x000000130d0f7208 */ /* 0x000fe40000000000 */
.L_x_37384:
[----:B------:R-:W-:Y:S05]  /*2310*/  BSYNC B1 ;  /* 0x0000000000017941 */ /* 0x000fea0003800000 */
.L_x_37383:
        /* <DEDUP_REMOVED lines=43> */
.L_x_37410:
        /* <DEDUP_REMOVED lines=12> */
.L_x_37409:
[----:B------:R-:W-:Y:S02]  /*2690*/  IMAD.MOV.U32 R20, RZ, RZ, R22 ;  /* 0x000000ffff147224 */ /* 0x000fe400078e0016 */
.L_x_37408:
[----:B------:R-:W-:Y:S05]  /*26a0*/  BSYNC B2 ;  /* 0x0000000000027941 */ /* 0x000fea0003800000 */
.L_x_37407:
        /* <DEDUP_REMOVED lines=13> */
.L_x_37416:
        /* <DEDUP_REMOVED lines=33> */
.L_x_37415:
[----:B------:R-:W-:Y:S02]  /*2990*/  IMAD.MOV.U32 R20, RZ, RZ, R22 ;  /* 0x000000ffff147224 */ /* 0x000fe400078e0016 */
.L_x_37414:
[----:B------:R-:W-:Y:S05]  /*29a0*/  BSYNC B3 ;  /* 0x0000000000037941 */ /* 0x000fea0003800000 */
.L_x_37413:
[----:B------:R-:W-:-:S13]  /*29b0*/  ISETP.GE.U32.AND P0, PT, R21, 0xc, PT ;  /* 0x0000000c1500780c */ /* 0x000fda0003f06070 */
[----:B------:R-:W-:Y:S05]  /*29c0*/  @!P0 BRA `(.L_x_37412) ;  /* 0x0000077000008947 */ /* 0x000fea0003800000 */
[----:B------:R-:W-:Y:S01]  /*29d0*/  BSSY B3, `(.L_x_37417) ;  /* 0x0000075000037945 */ /* 0x000fe20003800000 */
[----:B------:R-:W-:Y:S02]  /*29e0*/  IADD3 R19, R19, 0x10, RZ ;  /* 0x0000001013137810 */ /* 0x000fe40007ffe0ff */
.L_x_37418:
        /* <DEDUP_REMOVED lines=116> */
.L_x_37417:
[----:B------:R-:W-:Y:S02]  /*3130*/  IMAD.MOV.U32 R23, RZ, RZ, R21 ;  /* 0x000000ffff177224 */ /* 0x000fe400078e0015 */
.L_x_37412:
[----:B------:R-:W-:Y:S05]  /*3140*/  BSYNC B2 ;  /* 0x0000000000027941 */ /* 0x000fea0003800000 */
.L_x_37411:
        /* <DEDUP_REMOVED lines=19> */
.L_x_37420:
[----:B------:R-:W-:Y:S05]  /*3280*/  BSYNC B2 ;  /* 0x0000000000027941 */ /* 0x000fea0003800000 */
.L_x_37419:
[----:B------:R-:W-:Y:S01]  /*3290*/  LOP3.LUT R19, R19, 0x80000000, R11, 0xb8, !PT ;  /* 0x8000000013137812 */ /* 0x000fe200078eb80b */
[----:B------:R-:W-:Y:S05]  /*32a0*/  BRA `(.L_x_37406) ;  /* 0x0000006000007947 */ /* 0x000fea0003800000 */
.L_x_37405:
[----:B------:R-:W0:-:S06]  /*32b0*/  DSETP.GTU.AND P0, PT, R12, +INF , PT ;  /* 0x7ff000000c00742a */ /* 0x000e0c0003f0c000 */
[----:B0-----:R-:W0:-:S14]  /*32c0*/  DSETP.LE.AND P0, PT, R16, +INF , !P0 ;  /* 0x7ff000001000742a */ /* 0x001e1c0004703000 */
[----:B0-----:R-:W0:-:S04]  /*32d0*/  @P0 DSETP.NEU.AND P2, PT, R16, +INF , PT ;  /* 0x7ff000001000042a */ /* 0x001e080003f4d000 */
[----:B------:R1:W2:-:S06]  /*32e0*/  @!P0 DADD R18, R10, c[0x0][0x170] ;  /* 0x00005c000a128629 */ /* 0x00028c0000000000 */
[----:B0-----:R-:W-:Y:S02]  /*32f0*/  @P0 FSEL R18, R10, RZ, P2 ;  /* 0x000000ff0a120208 */ /* 0x001fe40001000000 */
[----:B------:R-:W-:Y:S02]  /*3300*/  @P0 FSEL R19, R11, -QNAN , P2 ;  /* 0xfff800000b130808 */ /* 0x000fe40001000000 */
.L_x_37406:
[----:B-12---:R-:W-:Y:S05]  /*3310*/  BSYNC B0 ;  /* 0x0000000000007941 */ /* 0x006fea0003800000 */
.L_x_37404:
[----:B------:R-:W0:-:S04]  /*3320*/  DSETP.GEU.AND P0, PT, R18, RZ, PT ;  /* 0x000000ff1200722a */ /* 0x000e080003f0e000 */
[----:B------:R-:W-:-:S04]  /*3330*/  DADD R10, R18, c[0x0][0x170] ;  /* 0x00005c00120a7629 */ /* 0x000fc80000000000 */
[----:B0-----:R-:W0:-:S06]  /*3340*/  DSETP.GT.XOR P0, PT, RZ, c[0x0][0x170], !P0 ;  /* 0x00005c00ff00762a */ /* 0x001e0c0004704800 */
[----:B0-----:R-:W0:-:S06]  /*3350*/  DSETP.NEU.AND P0, PT, R18, RZ, P0 ;  /* 0x000000ff1200722a */ /* 0x001e0c000070d000 */
[----:B0-----:R-:W-:Y:S02]  /*3360*/  FSEL R8, R10, R18, P0 ;  /* 0x000000120a087208 */ /* 0x001fe40000000000 */
[----:B------:R-:W-:Y:S02]  /*3370*/  FSEL R19, R11, R19, P0 ;  /* 0x000000130b137208 */ /* 0x000fe40000000000 */
.L_x_37403:
[----:B------:R-:W-:Y:S05]  /*3380*/  BSYNC B1 ;  /* 0x0000000000017941 */ /* 0x000fea0003800000 */
.L_x_37402:
[----:B-----5:R-:W-:Y:S01]  /*3390*/  IADD3 R10, R6, 0x180, RZ ;  /* 0x00000180060a7810 */ /* 0x020fe20007ffe0ff */
[----:B------:R-:W-:Y:S03]  /*33a0*/  BSSY B1, `(.L_x_37421) ;  /* 0x0000108000017945 */ /* 0x000fe60003800000 */
[----:B------:R-:W-:-:S13]  /*33b0*/  ISETP.GE.AND P0, PT, R10, R7, PT ;  /* 0x000000070a00720c */ /* 0x000fda0003f06270 */
[----:B------:R-:W-:Y:S05]  /*33c0*/  @P0 BRA `(.L_x_37422) ;  /* 0x0000105000000947 */ /* 0x000fea0003800000 */
[----:B------:R-:W-:Y:S01]  /*33d0*/  IMAD.MOV.U32 R10, RZ, RZ, c[0x0][0x174] ;  /* 0x00005d00ff0a7624 */ /* 0x000fe200078e00ff */
[----:B------:R-:W-:Y:S01]  /*33e0*/  LOP3.LUT R13, R3, 0x7fffffff, RZ, 0xc0, !PT ;  /* 0x7fffffff030d7812 */ /* 0x000fe200078ec0ff */
[----:B------:R-:W-:Y:S01]  /*33f0*/  BSSY B0, `(.L_x_37423) ;  /* 0x00000fc000007945 */ /* 0x000fe20003800000 */
[----:B------:R-:W-:Y:S02]  /*3400*/  IMAD.MOV.U32 R12, RZ, RZ, R2 ;  /* 0x000000ffff0c7224 */ /* 0x000fe400078e0002 */
[----:B------:R-:W-:Y:S01]  /*3410*/  LOP3.LUT R11, R10, 0x7fffffff, RZ, 0xc0, !PT ;  /* 0x7fffffff0a0b7812 */ /* 0x000fe200078ec0ff */
[----:B------:R-:W-:-:S03]  /*3420*/  IMAD.MOV.U32 R10, RZ, RZ, c[0x0][0x170] ;  /* 0x00005c00ff0a7624 */ /* 0x000fc600078e00ff */
[----:B------:R-:W-:-:S04]  /*3430*/  ISETP.GT.U32.AND P0, PT, R11, 0x7fefffff, PT ;  /* 0x7fefffff0b00780c */ /* 0x000fc80003f04070 */
[----:B------:R-:W-:-:S13]  /*3440*/  ISETP.GT.U32.OR P0, PT, R13, 0x7fefffff, P0 ;  /* 0x7fefffff0d00780c */ /* 0x000fda0000704470 */
[----:B------:R-:W-:Y:S05]  /*3450*/  @P0 BRA `(.L_x_37424) ;  /* 0x00000ef000000947 */ /* 0x000fea0003800000 */
[----:B------:R-:W1:Y:S01]  /*3460*/  DSETP.NEU.AND P0, PT, R10, RZ, PT ;  /* 0x000000ff0a00722a */ /* 0x000e620003f0d000 */
[----:B0-----:R-:W-:Y:S02]  /*3470*/  IMAD.MOV.U32 R16, RZ, RZ, 0x0 ;  /* 0x00000000ff107424 */ /* 0x001fe400078e00ff */
[----:B------:R-:W-:-:S11]  /*3480*/  IMAD.MOV.U32 R17, RZ, RZ, -0x80000 ;  /* 0xfff80000ff117424 */ /* 0x000fd600078e00ff */
[----:B-1----:R-:W-:Y:S05]  /*3490*/  @!P0 BRA `(.L_x_37425) ;  /* 0x00000f1000008947 */ /* 0x002fea0003800000 */
        /* <DEDUP_REMOVED lines=26> */
.L_x_37428:
        /* <DEDUP_REMOVED lines=12> */
.L_x_37427:
[----:B------:R-:W-:Y:S05]  /*3700*/  BSYNC B2 ;  /* 0x0000000000027941 */ /* 0x000fea0003800000 */
.L_x_37426:
        /* <DEDUP_REMOVED lines=13> */
.L_x_37434:
        /* <DEDUP_REMOVED lines=33> */
.L_x_37433:
[----:B------:R-:W-:Y:S02]  /*39f0*/  IMAD.MOV.U32 R17, RZ, RZ, R22 ;  /* 0x000000ffff117224 */ /* 0x000fe400078e0016 */
.L_x_37432:
[----:B------:R-:W-:Y:S05]  /*3a00*/  BSYNC B3 ;  /* 0x0000000000037941 */ /* 0x000fea0003800000 */
.L_x_37431:
[----:B------:R-:W-:-:S13]  /*3a10*/  ISETP.GE.U32.AND P0, PT, R21, 0xc, PT ;  /* 0x0000000c1500780c */ /* 0x000fda0003f06070 */
[----:B------:R-:W-:Y:S05]  /*3a20*/  @!P0 BRA `(.L_x_37430) ;  /* 0x0000077000008947 */ /* 0x000fea0003800000 */
[----:B------:R-:W-:Y:S01]  /*3a30*/  BSSY B3, `(.L_x_37435) ;  /* 0x0000075000037945 */ /* 0x000fe20003800000 */
[----:B------:R-:W-:Y:S02]  /*3a40*/  IADD3 R20, R20, 0x10, RZ ;  /* 0x0000001014147810 */ /* 0x000fe40007ffe0ff */
.L_x_37436:
        /* <DEDUP_REMOVED lines=116> */
.L_x_37435:
[----:B------:R-:W-:Y:S02]  /*4190*/  IMAD.MOV.U32 R23, RZ, RZ, R22 ;  /* 0x000000ffff177224 */ /* 0x000fe400078e0016 */
.L_x_37430:
[----:B------:R-:W-:Y:S05]  /*41a0*/  BSYNC B2 ;  /* 0x0000000000027941 */ /* 0x000fea0003800000 */
.L_x_37429:
        /* <DEDUP_REMOVED lines=21> */
.L_x_37438:
[----:B------:R-:W-:Y:S05]  /*4300*/  BSYNC B2 ;  /* 0x0000000000027941 */ /* 0x000fea0003800000 */
.L_x_37437:
[----:B------:R-:W-:Y:S02]  /*4310*/  IMAD.MOV.U32 R17, RZ, RZ, R21 ;  /* 0x000000ffff117224 */ /* 0x000fe400078e0015 */
[----:B------:R-:W-:-:S03]  /*4320*/  IMAD.MOV.U32 R16, RZ, RZ, R12 ;  /* 0x000000ffff107224 */ /* 0x000fc600078e000c */
[----:B------:R-:W-:Y:S01]  /*4330*/  LOP3.LUT R17, R17, 0x80000000, R3, 0xb8, !PT ;  /* 0x8000000011117812 */ /* 0x000fe200078eb803 */
[----:B------:R-:W-:Y:S05]  /*4340*/  BRA `(.L_x_37425) ;  /* 0x0000006000007947 */ /* 0x000fea0003800000 */
.L_x_37424:
[----:B------:R-:W1:-:S06]  /*4350*/  DSETP.GTU.AND P0, PT, R10, +INF , PT ;  /* 0x7ff000000a00742a */ /* 0x000e4c0003f0c000 */
[----:B-1----:R-:W1:-:S14]  /*4360*/  DSETP.LE.AND P0, PT, R12, +INF , !P0 ;  /* 0x7ff000000c00742a */ /* 0x002e5c0004703000 */
[----:B-1----:R-:W1:-:S04]  /*4370*/  @P0 DSETP.NEU.AND P2, PT, R12, +INF , PT ;  /* 0x7ff000000c00042a */ /* 0x002e480003f4d000 */
[----:B0-----:R0:W2:-:S06]  /*4380*/  @!P0 DADD R16, R2, c[0x0][0x170] ;  /* 0x00005c0002108629 */ /* 0x00108c0000000000 */
[----:B-1----:R-:W-:Y:S02]  /*4390*/  @P0 FSEL R16, R2, RZ, P2 ;  /* 0x000000ff02100208 */ /* 0x002fe40001000000 */
[----:B------:R-:W-:Y:S02]  /*43a0*/  @P0 FSEL R17, R3, -QNAN , P2 ;  /* 0xfff8000003110808 */ /* 0x000fe40001000000 */
.L_x_37425:
[----:B0-2---:R-:W-:Y:S05]  /*43b0*/  BSYNC B0 ;  /* 0x0000000000007941 */ /* 0x005fea0003800000 */
.L_x_37423:
[----:B------:R-:W0:-:S04]  /*43c0*/  DSETP.GEU.AND P0, PT, R16, RZ, PT ;  /* 0x000000ff1000722a */ /* 0x000e080003f0e000 */
[----:B------:R-:W-:-:S04]  /*43d0*/  DADD R2, R16, c[0x0][0x170] ;  /* 0x00005c0010027629 */ /* 0x000fc80000000000 */
[----:B0-----:R-:W0:-:S06]  /*43e0*/  DSETP.GT.XOR P0, PT, RZ, c[0x0][0x170], !P0 ;  /* 0x00005c00ff00762a */ /* 0x001e0c0004704800 */
[----:B0-----:R-:W0:-:S06]  /*43f0*/  DSETP.NEU.AND P0, PT, R16, RZ, P0 ;  /* 0x000000ff1000722a */ /* 0x001e0c000070d000 */
[----:B0-----:R-:W-:Y:S02]  /*4400*/  FSEL R2, R2, R16, P0 ;  /* 0x0000001002027208 */ /* 0x001fe40000000000 */
[----:B------:R-:W-:Y:S02]  /*4410*/  FSEL R3, R3, R17, P0 ;  /* 0x0000001103037208 */ /* 0x000fe40000000000 */
.L_x_37422:
[----:B------:R-:W-:Y:S05]  /*4420*/  BSYNC B1 ;  /* 0x0000000000017941 */ /* 0x000fea0003800000 */
.L_x_37421:
        /* <DEDUP_REMOVED lines=9> */
[----:B-1----:R-:W-:Y:S01]  /*44c0*/  IMAD R4, R9, 0x200, R10 ;  /* 0x0000020009047824 */ /* 0x002fe200078e020a */
[----:B------:R-:W-:Y:S01]  /*44d0*/  IADD3 R10, R10, 0x80, RZ ;  /* 0x000000800a0a7810 */ /* 0x000fe20007ffe0ff */
[----:B------:R-:W-:-:S03]  /*44e0*/  IMAD.MOV.U32 R13, RZ, RZ, 0x8 ;  /* 0x00000008ff0d7424 */ /* 0x000fc600078e00ff */
[----:B------:R-:W-:Y:S01]  /*44f0*/  ISETP.GE.AND P0, PT, R10, R7, PT ;  /* 0x000000070a00720c */ /* 0x000fe20003f06270 */
[----:B------:R-:W-:-:S05]  /*4500*/  IMAD.WIDE.U32 R4, R4, R13, c[0x0][0x178] ;  /* 0x00005e0004047625 */ /* 0x000fca00078e000d */
[----:B------:R1:W-:Y:S07]  /*4510*/  STG.E.64 [R4.64], R14 ;  /* 0x0000000e04007986 */ /* 0x0003ee000c101b04 */
[----:B------:R-:W-:Y:S01]  /*4520*/  @!P0 IMAD R12, R9, 0x200, R10 ;  /* 0x00000200090c8824 */ /* 0x000fe200078e020a */
[----:B------:R-:W-:Y:S01]  /*4530*/  @!P0 IADD3 R10, R10, 0x80, RZ ;  /* 0x000000800a0a8810 */ /* 0x000fe20007ffe0ff */
[----:B0-----:R-:W-:Y:S02]  /*4540*/  @!P0 IMAD.MOV.U32 R18, RZ, RZ, R8 ;  /* 0x000000ffff128224 */ /* 0x001fe400078e0008 */
[----:B------:R-:W-:-:S05]  /*4550*/  @!P0 IMAD.WIDE.U32 R12, R12, R13, c[0x0][0x178] ;  /* 0x00005e000c0c8625 */ /* 0x000fca00078e000d */
[----:B------:R1:W-:Y:S02]  /*4560*/  @!P0 STG.E.64 [R12.64], R18 ;  /* 0x000000120c008986 */ /* 0x0003e4000c101b04 */
.L_x_37440:
[----:B-1----:R-:W-:Y:S05]  /*4570*/  BSYNC B0 ;  /* 0x0000000000007941 */ /* 0x002fea0003800000 */
.L_x_37439:
[----:B------:R-:W-:-:S13]  /*4580*/  ISETP.GE.AND P0, PT, R10, R7, PT ;  /* 0x000000070a00720c */ /* 0x000fda0003f06270 */
[----:B------:R-:W-:Y:S05]  /*4590*/  @P0 EXIT ;  /* 0x000000000000094d */ /* 0x000fea0003800000 */
[----:B------:R-:W-:Y:S02]  /*45a0*/  IMAD R4, R9, 0x200, R10 ;  /* 0x0000020009047824 */ /* 0x000fe400078e020a */
[----:B------:R-:W-:-:S04]  /*45b0*/  IMAD.MOV.U32 R5, RZ, RZ, 0x8 ;  /* 0x00000008ff057424 */ /* 0x000fc800078e00ff */
[----:B------:R-:W-:-:S05]  /*45c0*/  IMAD.WIDE.U32 R4, R4, R5, c[0x0][0x178] ;  /* 0x00005e0004047625 */ /* 0x000fca00078e0005 */
[----:B------:R-:W-:Y:S01]  /*45d0*/  STG.E.64 [R4.64], R2 ;  /* 0x0000000204007986 */ /* 0x000fe2000c101b04 */
[----:B------:R-:W-:Y:S05]  /*45e0*/  EXIT ;  /* 0x000000000000794d */ /* 0x000fea0003800000 */
.L_x_37441:
        /* <DEDUP_REMOVED lines=9> */
.L_x_50779:


//--------------------- .text._ZN2at6native29vectorized_elementwise_kernelILi2ENS0_13BUnaryFunctorIdddZZZNS0_21remainder_kernel_cudaERNS_18TensorIteratorBaseEENKUlvE0_clEvENKUlvE_clEvEUlddE_EESt5arrayIPcLm2EEEEviT0_T1_ --------------------------
	.section	.text._ZN2at6native29vectorized_elementwise_kernelILi2ENS0_13BUnaryFunctorIdddZZZNS0_21remainder_kernel_cudaERNS_18TensorIteratorBaseEENKUlvE0_clEvENKUlvE_clEvEUlddE_EESt5arrayIPcLm2EEEEviT0_T1_,"ax",@progbits
	.sectioninfo	@"SHI_REGISTERS=34"
	.align	128
        .global         _ZN2at6native29vectorized_elementwise_kernelILi2ENS0_13BUnaryFunctorIdddZZZNS0_21remainder_kernel_cudaERNS_18TensorIteratorBaseEENKUlvE0_clEvENKUlvE_clEvEUlddE_EESt5arrayIPcLm2EEEEviT0_T1_
        .type           _ZN2at6native29vectorized_elementwise_kernelILi2ENS0_13BUnaryFunctorIdddZZZNS0_21remainder_kernel_cudaERNS_18TensorIteratorBaseEENKUlvE0_clEvENKUlvE_clEvEUlddE_EESt5arrayIPcLm2EEEEviT0_T1_,@function
        .size           _ZN2at6native29vectorized_elementwise_kernelILi2ENS0_13BUnaryFunctorIdddZZZNS0_21remainder_kernel_cudaERNS_18TensorIteratorBaseEENKUlvE0_clEvENKUlvE_clEvEUlddE_EESt5arrayIPcLm2EEEEviT0_T1_,(.L_x_50780 - _ZN2at6native29vectorized_elementwise_kernelILi2ENS0_13BUnaryFunctorIdddZZZNS0_21remainder_kernel_cudaERNS_18TensorIteratorBaseEENKUlvE0_clEvENKUlvE_clEvEUlddE_EESt5arrayIPcLm2EEEEviT0_T1_)
        .other          _ZN2at6native29vectorized_elementwise_kernelILi2ENS0_13BUnaryFunctorIdddZZZNS0_21remainder_kernel_cudaERNS_18TensorIteratorBaseEENKUlvE0_clEvENKUlvE_clEvEUlddE_EESt5arrayIPcLm2EEEEviT0_T1_,@"STO_CUDA_ENTRY STV_DEFAULT"
_ZN2at6native29vectorized_elementwise_kernelILi2ENS0_13BUnaryFunctorIdddZZZNS0_21remainder_kernel_cudaERNS_18TensorIteratorBaseEENKUlvE0_clEvENKUlvE_clEvEUlddE_EESt5arrayIPcLm2EEEEviT0_T1_:
.text._ZN2at6native29vectorized_elementwise_kernelILi2ENS0_13BUnaryFunctorIdddZZZNS0_21remainder_kernel_cudaERNS_18TensorIteratorBaseEENKUlvE0_clEvENKUlvE_clEvEUlddE_EESt5arrayIPcLm2EEEEviT0_T1_:
        /* <DEDUP_REMOVED lines=61> */
.L_x_37449:
        /* <DEDUP_REMOVED lines=12> */
.L_x_37448:
[----:B------:R-:W-:Y:S02]  /*0490*/  IMAD.MOV.U32 R26, RZ, RZ, R29 ;  /* 0x000000ffff1a7224 */ /* 0x000fe400078e001d */
.L_x_37447:
[----:B------:R-:W-:Y:S05]  /*04a0*/  BSYNC B1 ;  /* 0x0000000000017941 */ /* 0x000fea0003800000 */
.L_x_37446:
        /* <DEDUP_REMOVED lines=13> */
.L_x_37455:
        /* <DEDUP_REMOVED lines=33> */
.L_x_37454:
[----:B------:R-:W-:Y:S02]  /*0790*/  IMAD.MOV.U32 R26, RZ, RZ, R29 ;  /* 0x000000ffff1a7224 */ /* 0x000fe400078e001d */
[----:B------:R-:W-:Y:S02]  /*07a0*/  IMAD.MOV.U32 R31, RZ, RZ, R30 ;  /* 0x000000ffff1f7224 */ /* 0x000fe400078e001e */
.L_x_37453:
[----:B------:R-:W-:Y:S05]  /*07b0*/  BSYNC B2 ;  /* 0x0000000000027941 */ /* 0x000fea0003800000 */
.L_x_37452:
[----:B------:R-:W-:-:S13]  /*07c0*/  ISETP.GE.U32.AND P1, PT, R27, 0xc, PT ;  /* 0x0000000c1b00780c */ /* 0x000fda0003f26070 */
[----:B------:R-:W-:Y:S05]  /*07d0*/  @!P1 BRA `(.L_x_37451) ;  /* 0x0000077000009947 */ /* 0x000fea0003800000 */
[----:B------:R-:W-:Y:S01]  /*07e0*/  BSSY B2, `(.L_x_37456) ;  /* 0x0000075000027945 */ /* 0x000fe20003800000 */
[----:B------:R-:W-:Y:S02]  /*07f0*/  IADD3 R19, R19, 0x10, RZ ;  /* 0x0000001013137810 */ /* 0x000fe40007ffe0ff */
.L_x_37457:
        /* <DEDUP_REMOVED lines=116> */
.L_x_37456:
[----:B------:R-:W-:Y:S02]  /*0f40*/  IMAD.MOV.U32 R31, RZ, RZ, R27 ;  /* 0x000000ffff1f7224 */ /* 0x000fe400078e001b */
.L_x_37451:
[----:B------:R-:W-:Y:S05]  /*0f50*/  BSYNC B1 ;  /* 0x0000000000017941 */ /* 0x000fea0003800000 */
.L_x_37450:
        /* <DEDUP_REMOVED lines=19> */
.L_x_37459:
[----:B------:R-:W-:Y:S05]  /*1090*/  BSYNC B1 ;  /* 0x0000000000017941 */ /* 0x000fea0003800000 */
.L_x_37458:
[----:B------:R-:W-:Y:S02]  /*10a0*/  IMAD.MOV.U32 R17, RZ, RZ, R19 ;  /* 0x000000ffff117224 */ /* 0x000fe400078e0013 */
[----:B------:R-:W-:-:S03]  /*10b0*/  IMAD.MOV.U32 R16, RZ, RZ, R18 ;  /* 0x000000ffff107224 */ /* 0x000fc600078e0012 */
[----:B------:R-:W-:Y:S01]  /*10c0*/  LOP3.LUT R17, R17, 0x80000000, R13, 0xb8, !PT ;  /* 0x8000000011117812 */ /* 0x000fe200078eb80d */
[----:B------:R-:W-:Y:S05]  /*10d0*/  BRA `(.L_x_37445) ;  /* 0x0000006000007947 */ /* 0x000fea0003800000 */
.L_x_37444:
[----:B0-----:R-:W0:-:S06]  /*10e0*/  DSETP.GTU.AND P1, PT, R24, +INF , PT ;  /* 0x7ff000001800742a */ /* 0x001e0c0003f2c000 */
[----:B0-----:R-:W0:-:S14]  /*10f0*/  DSETP.LE.AND P1, PT, R18, +INF , !P1 ;  /* 0x7ff000001200742a */ /* 0x001e1c0004f23000 */
[----:B0-----:R-:W0:-:S04]  /*1100*/  @P1 DSETP.NEU.AND P2, PT, R18, +INF , PT ;  /* 0x7ff000001200142a */ /* 0x001e080003f4d000 */
[----:B------:R1:W2:-:S06]  /*1110*/  @!P1 DADD R16, R12, c[0x0][0x170] ;  /* 0x00005c000c109629 */ /* 0x00028c0000000000 */
[----:B0-----:R-:W-:Y:S02]  /*1120*/  @P1 FSEL R16, R12, RZ, P2 ;  /* 0x000000ff0c101208 */ /* 0x001fe40001000000 */
[----:B------:R-:W-:Y:S02]  /*1130*/  @P1 FSEL R17, R13, -QNAN , P2 ;  /* 0xfff800000d111808 */ /* 0x000fe40001000000 */
.L_x_37445:
[----:B-12---:R-:W-:Y:S05]  /*1140*/  BSYNC B0 ;  /* 0x0000000000007941 */ /* 0x006fea0003800000 */
.L_x_37443:
        /* <DEDUP_REMOVED lines=37> */
.L_x_37466:
        /* <DEDUP_REMOVED lines=12> */
.L_x_37465:
[----:B------:R-:W-:Y:S02]  /*1460*/  IMAD.MOV.U32 R18, RZ, RZ, R27 ;  /* 0x000000ffff127224 */ /* 0x000fe400078e001b */
.L_x_37464:
[----:B------:R-:W-:Y:S05]  /*1470*/  BSYNC B1 ;  /* 0x0000000000017941 */ /* 0x000fea0003800000 */
.L_x_37463:
        /* <DEDUP_REMOVED lines=13> */
.L_x_37472:
        /* <DEDUP_REMOVED lines=33> */
.L_x_37471:
[----:B------:R-:W-:Y:S02]  /*1760*/  IMAD.MOV.U32 R18, RZ, RZ, R29 ;  /* 0x000000ffff127224 */ /* 0x000fe400078e001d */
[----:B------:R-:W-:Y:S02]  /*1770*/  IMAD.MOV.U32 R31, RZ, RZ, R30 ;  /* 0x000000ffff1f7224 */ /* 0x000fe400078e001e */
.L_x_37470:
[----:B------:R-:W-:Y:S05]  /*1780*/  BSYNC B2 ;  /* 0x0000000000027941 */ /* 0x000fea0003800000 */
.L_x_37469:
[----:B------:R-:W-:-:S13]  /*1790*/  ISETP.GE.U32.AND P1, PT, R27, 0xc, PT ;  /* 0x0000000c1b00780c */ /* 0x000fda0003f26070 */
[----:B------:R-:W-:Y:S05]  /*17a0*/  @!P1 BRA `(.L_x_37468) ;  /* 0x0000078000009947 */ /* 0x000fea0003800000 */
[----:B------:R-:W-:Y:S01]  /*17b0*/  BSSY B2, `(.L_x_37473) ;  /* 0x0000075000027945 */ /* 0x000fe20003800000 */
[----:B------:R-:W-:Y:S02]  /*17c0*/  IADD3 R18, R19, 0x10, RZ ;  /* 0x0000001013127810 */ /* 0x000fe40007ffe0ff */
.L_x_37474:
        /* <DEDUP_REMOVED lines=116> */
.L_x_37473:
[----:B------:R-:W-:Y:S02]  /*1f10*/  IMAD.MOV.U32 R18, RZ, RZ, R19 ;  /* 0x000000ffff127224 */ /* 0x000fe400078e0013 */
[----:B------:R-:W-:Y:S02]  /*1f20*/  IMAD.MOV.U32 R31, RZ, RZ, R30 ;  /* 0x000000ffff1f7224 */ /* 0x000fe400078e001e */
.L_x_37468:
[----:B------:R-:W-:Y:S05]  /*1f30*/  BSYNC B1 ;  /* 0x0000000000017941 */ /* 0x000fea0003800000 */
.L_x_37467:
        /* <DEDUP_REMOVED lines=19> */
.L_x_37476:
[----:B------:R-:W-:Y:S05]  /*2070*/  BSYNC B1 ;  /* 0x0000000000017941 */ /* 0x000fea0003800000 */
.L_x_37475:
[----:B------:R-:W-:Y:S02]  /*2080*/  IMAD.MOV.U32 R19, RZ, RZ, R27 ;  /* 0x000000ffff137224 */ /* 0x000fe400078e001b */
[----:B------:R-:W-:-:S03]  /*2090*/  IMAD.MOV.U32 R18, RZ, RZ, R26 ;  /* 0x000000ffff127224 */ /* 0x000fc600078e001a */
[----:B------:R-:W-:Y:S01]  /*20a0*/  LOP3.LUT R19, R19, 0x80000000, R15, 0xb8, !PT ;  /* 0x8000000013137812 */ /* 0x000fe200078eb80f */
[----:B------:R-:W-:Y:S05]  /*20b0*/  BRA `(.L_x_37462) ;  /* 0x0000006000007947 */ /* 0x000fea0003800000 */
.L_x_37461:
[----:B------:R-:W0:-:S06]  /*20c0*/  DSETP.GTU.AND P1, PT, R24, +INF , PT ;  /* 0x7ff000001800742a */ /* 0x000e0c0003f2c000 */
[----:B0-----:R-:W0:-:S14]  /*20d0*/  DSETP.LE.AND P1, PT, R26, +INF , !P1 ;  /* 0x7ff000001a00742a */ /* 0x001e1c0004f23000 */
[----:B0-----:R-:W0:-:S04]  /*20e0*/  @P1 DSETP.NEU.AND P2, PT, R26, +INF , PT ;  /* 0x7ff000001a00142a */ /* 0x001e080003f4d000 */
[----:B------:R1:W2:-:S06]  /*20f0*/  @!P1 DADD R18, R14, c[0x0][0x170] ;  /* 0x00005c000e129629 */ /* 0x00028c0000000000 */
[----:B0-----:R-:W-:Y:S02]  /*2100*/  @P1 FSEL R18, R14, RZ, P2 ;  /* 0x000000ff0e121208 */ /* 0x001fe40001000000 */
[----:B------:R-:W-:Y:S02]  /*2110*/  @P1 FSEL R19, R15, -QNAN , P2 ;  /* 0xfff800000f131808 */ /* 0x000fe40001000000 */
.L_x_37462:
[----:B-12---:R-:W-:Y:S05]  /*2120*/  BSYNC B0 ;  /* 0x0000000000007941 */ /* 0x006fea0003800000 */
.L_x_37460:
        /* <DEDUP_REMOVED lines=37> */
.L_x_37483:
        /* <DEDUP_REMOVED lines=12> */
.L_x_37482:
[----:B------:R-:W-:Y:S02]  /*2440*/  IMAD.MOV.U32 R14, RZ, RZ, R27 ;  /* 0x000000ffff0e7224 */ /* 0x000fe400078e001b */
.L_x_37481:
[----:B------:R-:W-:Y:S05]  /*2450*/  BSYNC B1 ;  /* 0x0000000000017941 */ /* 0x000fea0003800000 */
.L_x_37480:
        /* <DEDUP_REMOVED lines=13> */
.L_x_37489:
        /* <DEDUP_REMOVED lines=33> */
.L_x_37488:
[----:B------:R-:W-:Y:S02]  /*2740*/  IMAD.MOV.U32 R14, RZ, RZ, R29 ;  /* 0x000000ffff0e7224 */ /* 0x000fe400078e001d */
[----:B------:R-:W-:Y:S02]  /*2750*/  IMAD.MOV.U32 R31, RZ, RZ, R30 ;  /* 0x000000ffff1f7224 */ /* 0x000fe400078e001e */
.L_x_37487:
[----:B------:R-:W-:Y:S05]  /*2760*/  BSYNC B2 ;  /* 0x0000000000027941 */ /* 0x000fea0003800000 */
.L_x_37486:
[----:B------:R-:W-:-:S13]  /*2770*/  ISETP.GE.U32.AND P1, PT, R27, 0xc, PT ;  /* 0x0000000c1b00780c */ /* 0x000fda0003f26070 */
[----:B------:R-:W-:Y:S05]  /*2780*/  @!P1 BRA `(.L_x_37485) ;  /* 0x0000078000009947 */ /* 0x000fea0003800000 */
[----:B------:R-:W-:Y:S01]  /*2790*/  BSSY B2, `(.L_x_37490) ;  /* 0x0000075000027945 */ /* 0x000fe20003800000 */
[----:B------:R-:W-:Y:S02]  /*27a0*/  IADD3 R14, R15, 0x10, RZ ;  /* 0x000000100f0e7810 */ /* 0x000fe40007ffe0ff */
.L_x_37491:
        /* <DEDUP_REMOVED lines=116> */
.L_x_37490:
[----:B------:R-:W-:Y:S02]  /*2ef0*/  IMAD.MOV.U32 R14, RZ, RZ, R15 ;  /* 0x000000ffff0e7224 */ /* 0x000fe400078e000f */
[----:B------:R-:W-:Y:S02]  /*2f00*/  IMAD.MOV.U32 R31, RZ, RZ, R30 ;  /* 0x000000ffff1f7224 */ /* 0x000fe400078e001e */
.L_x_37485:
[----:B------:R-:W-:Y:S05]  /*2f10*/  BSYNC B1 ;  /* 0x0000000000017941 */ /* 0x000fea0003800000 */
.L_x_37484:
        /* <DEDUP_REMOVED lines=19> */
.L_x_37493:
[----:B------:R-:W-:Y:S05]  /*3050*/  BSYNC B1 ;  /* 0x0000000000017941 */ /* 0x000fea0003800000 */
.L_x_37492:
[----:B------:R-:W-:Y:S02]  /*3060*/  IMAD.MOV.U32 R15, RZ, RZ, R27 ;  /* 0x000000ffff0f7224 */ /* 0x000fe400078e001b */
[----:B------:R-:W-:-:S03]  /*3070*/  IMAD.MOV.U32 R14, RZ, RZ, R26 ;  /* 0x000000ffff0e7224 */ /* 0x000fc600078e001a */
[----:B------:R-:W-:Y:S01]  /*3080*/  LOP3.LUT R15, R15, 0x80000000, R21, 0xb8, !PT ;  /* 0x800000000f0f7812 */ /* 0x000fe200078eb815 */
[----:B------:R-:W-:Y:S05]  /*3090*/  BRA `(.L_x_37479) ;  /* 0x0000006000007947 */ /* 0x000fea0003800000 */
.L_x_37478:
[----:B------:R-:W0:-:S06]  /*30a0*/  DSETP.GTU.AND P1, PT, R24, +INF , PT ;  /* 0x7ff000001800742a */ /* 0x000e0c0003f2c000 */
[----:B0-----:R-:W0:-:S14]  /*30b0*/  DSETP.LE.AND P1, PT, R26, +INF , !P1 ;  /* 0x7ff000001a00742a */ /* 0x001e1c0004f23000 */
[----:B0-----:R-:W0:-:S04]  /*30c0*/  @P1 DSETP.NEU.AND P2, PT, R26, +INF , PT ;  /* 0x7ff000001a00142a */ /* 0x001e080003f4d000 */
[----:B------:R1:W2:-:S06]  /*30d0*/  @!P1 DADD R14, R20, c[0x0][0x170] ;  /* 0x00005c00140e9629 */ /* 0x00028c0000000000 */
[----:B0-----:R-:W-:Y:S02]  /*30e0*/  @P1 FSEL R14, R20, RZ, P2 ;  /* 0x000000ff140e1208 */ /* 0x001fe40001000000 */
[----:B------:R-:W-:Y:S02]  /*30f0*/  @P1 FSEL R15, R21, -QNAN , P2 ;  /* 0xfff80000150f1808 */ /* 0x000fe40001000000 */
.L_x_37479:
[----:B-12---:R-:W-:Y:S05]  /*3100*/  BSYNC B0 ;  /* 0x0000000000007941 */ /* 0x006fea0003800000 */
.L_x_37477:
        /* <DEDUP_REMOVED lines=37> */
.L_x_37500:
        /* <DEDUP_REMOVED lines=12> */
.L_x_37499:
[----:B------:R-:W-:Y:S02]  /*3420*/  IMAD.MOV.U32 R26, RZ, RZ, R29 ;  /* 0x000000ffff1a7224 */ /* 0x000fe400078e001d */
.L_x_37498:
[----:B------:R-:W-:Y:S05]  /*3430*/  BSYNC B1 ;  /* 0x0000000000017941 */ /* 0x000fea0003800000 */
.L_x_37497:
        /* <DEDUP_REMOVED lines=13> */
.L_x_37506:
        /* <DEDUP_REMOVED lines=33> */
.L_x_37505:
[----:B------:R-:W-:Y:S02]  /*3720*/  IMAD.MOV.U32 R26, RZ, RZ, R29 ;  /* 0x000000ffff1a7224 */ /* 0x000fe400078e001d */
[----:B------:R-:W-:Y:S02]  /*3730*/  IMAD.MOV.U32 R31, RZ, RZ, R30 ;  /* 0x000000ffff1f7224 */ /* 0x000fe400078e001e */
.L_x_37504:
[----:B------:R-:W-:Y:S05]  /*3740*/  BSYNC B2 ;  /* 0x0000000000027941 */ /* 0x000fea0003800000 */
.L_x_37503:
[----:B------:R-:W-:-:S13]  /*3750*/  ISETP.GE.U32.AND P1, PT, R27, 0xc, PT ;  /* 0x0000000c1b00780c */ /* 0x000fda0003f26070 */
[----:B------:R-:W-:Y:S05]  /*3760*/  @!P1 BRA `(.L_x_37502) ;  /* 0x0000077000009947 */ /* 0x000fea0003800000 */
[----:B------:R-:W-:Y:S01]  /*3770*/  BSSY B2, `(.L_x_37507) ;  /* 0x0000075000027945 */ /* 0x000fe20003800000 */
[----:B------:R-:W-:Y:S02]  /*3780*/  IADD3 R21, R21, 0x10, RZ ;  /* 0x0000001015157810 */ /* 0x000fe40007ffe0ff */
.L_x_37508:
        /* <DEDUP_REMOVED lines=116> */
.L_x_37507:
[----:B------:R-:W-:Y:S02]  /*3ed0*/  IMAD.MOV.U32 R31, RZ, RZ, R27 ;  /* 0x000000ffff1f7224 */ /* 0x000fe400078e001b */
.L_x_37502:
[----:B------:R-:W-:Y:S05]  /*3ee0*/  BSYNC B1 ;  /* 0x0000000000017941 */ /* 0x000fea0003800000 */
.L_x_37501:
        /* <DEDUP_REMOVED lines=19> */
.L_x_37510:
[----:B------:R-:W-:Y:S05]  /*4020*/  BSYNC B1 ;  /* 0x0000000000017941 */ /* 0x000fea0003800000 */
.L_x_37509:
[----:B------:R-:W-:Y:S02]  /*4030*/  IMAD.MOV.U32 R13, RZ, RZ, R21 ;  /* 0x000000ffff0d7224 */ /* 0x000fe400078e0015 */
[----:B------:R-:W-:-:S03]  /*4040*/  IMAD.MOV.U32 R12, RZ, RZ, R20 ;  /* 0x000000ffff0c7224 */ /* 0x000fc600078e0014 */
[----:B------:R-:W-:Y:S01]  /*4050*/  LOP3.LUT R13, R13, 0x80000000, R23, 0xb8, !PT ;  /* 0x800000000d0d7812 */ /* 0x000fe200078eb817 */
[----:B------:R-:W-:Y:S05]  /*4060*/  BRA `(.L_x_37496) ;  /* 0x0000006000007947 */ /* 0x000fea0003800000 */
.L_x_37495:
[----:B------:R-:W0:-:S06]  /*4070*/  DSETP.GTU.AND P1, PT, R24, +INF , PT ;  /* 0x7ff000001800742a */ /* 0x000e0c0003f2c000 */
[----:B0-----:R-:W0:-:S14]  /*4080*/  DSETP.LE.AND P1, PT, R20, +INF , !P1 ;  /* 0x7ff000001400742a */ /* 0x001e1c0004f23000 */
[----:B0-----:R-:W0:-:S04]  /*4090*/  @P1 DSETP.NEU.AND P2, PT, R20, +INF , PT ;  /* 0x7ff000001400142a */ /* 0x001e080003f4d000 */
[----:B------:R1:W2:-:S06]  /*40a0*/  @!P1 DADD R12, R22, c[0x0][0x170] ;  /* 0x00005c00160c9629 */ /* 0x00028c0000000000 */
[----:B0-----:R-:W-:Y:S02]  /*40b0*/  @P1 FSEL R12, R22, RZ, P2 ;  /* 0x000000ff160c1208 */ /* 0x001fe40001000000 */
[----:B------:R-:W-:Y:S02]  /*40c0*/  @P1 FSEL R13, R23, -QNAN , P2 ;  /* 0xfff80000170d1808 */ /* 0x000fe40001000000 */
.L_x_37496:
[----:B-12---:R-:W-:Y:S05]  /*40d0*/  BSYNC B0 ;  /* 0x0000000000007941 */ /* 0x006fea0003800000 */
.L_x_37494:
        /* <DEDUP_REMOVED lines=37> */
.L_x_37517:
        /* <DEDUP_REMOVED lines=12> */
.L_x_37516:
[----:B------:R-:W-:Y:S02]  /*43f0*/  IMAD.MOV.U32 R26, RZ, RZ, R29 ;  /* 0x000000ffff1a7224 */ /* 0x000fe400078e001d */
.L_x_37515:
[----:B------:R-:W-:Y:S05]  /*4400*/  BSYNC B1 ;  /* 0x0000000000017941 */ /* 0x000fea0003800000 */
.L_x_37514:
        /* <DEDUP_REMOVED lines=13> */
.L_x_37523:
        /* <DEDUP_REMOVED lines=33> */
.L_x_37522:
[----:B------:R-:W-:Y:S02]  /*46f0*/  IMAD.MOV.U32 R26, RZ, RZ, R29 ;  /* 0x000000ffff1a7224 */ /* 0x000fe400078e001d */
[----:B------:R-:W-:Y:S02]  /*4700*/  IMAD.MOV.U32 R31, RZ, RZ, R30 ;  /* 0x000000ffff1f7224 */ /* 0x000fe400078e001e */
.L_x_37521:
[----:B------:R-:W-:Y:S05]  /*4710*/  BSYNC B2 ;  /* 0x0000000000027941 */ /* 0x000fea0003800000 */
.L_x_37520:
[----:B------:R-:W-:-:S13]  /*4720*/  ISETP.GE.U32.AND P1, PT, R27, 0xc, PT ;  /* 0x0000000c1b00780c */ /* 0x000fda0003f26070 */
[----:B------:R-:W-:Y:S05]  /*4730*/  @!P1 BRA `(.L_x_37519) ;  /* 0x0000077000009947 */ /* 0x000fea0003800000 */
[----:B------:R-:W-:Y:S01]  /*4740*/  BSSY B2, `(.L_x_37524) ;  /* 0x0000075000027945 */ /* 0x000fe20003800000 */
[----:B------:R-:W-:Y:S02]  /*4750*/  IADD3 R23, R23, 0x10, RZ ;  /* 0x0000001017177810 */ /* 0x000fe40007ffe0ff */
.L_x_37525:
        /* <DEDUP_REMOVED lines=116> */
.L_x_37524:
[----:B------:R-:W-:Y:S02]  /*4ea0*/  IMAD.MOV.U32 R31, RZ, RZ, R27 ;  /* 0x000000ffff1f7224 */ /* 0x000fe400078e001b */
.L_x_37519:
[----:B------:R-:W-:Y:S05]  /*4eb0*/  BSYNC B1 ;  /* 0x0000000000017941 */ /* 0x000fea0003800000 */
.L_x_37518:
        /* <DEDUP_REMOVED lines=19> */
.L_x_37527:
[----:B------:R-:W-:Y:S05]  /*4ff0*/  BSYNC B1 ;  /* 0x0000000000017941 */ /* 0x000fea0003800000 */
.L_x_37526:
[----:B------:R-:W-:Y:S02]  /*5000*/  IMAD.MOV.U32 R3, RZ, RZ, R23 ;  /* 0x000000ffff037224 */ /* 0x000fe400078e0017 */
[----:B------:R-:W-:-:S03]  /*5010*/  IMAD.MOV.U32 R2, RZ, RZ, R22 ;  /* 0x000000ffff027224 */ /* 0x000fc600078e0016 */
[----:B------:R-:W-:Y:S01]  /*5020*/  LOP3.LUT R3, R3, 0x80000000, R9, 0xb8, !PT ;  /* 0x8000000003037812 */ /* 0x000fe200078eb809 */
[----:B------:R-:W-:Y:S05]  /*5030*/  BRA `(.L_x_37513) ;  /* 0x0000006000007947 */ /* 0x000fea0003800000 */
.L_x_37512:
[----:B------:R-:W0:-:S06]  /*5040*/  DSETP.GTU.AND P1, PT, R24, +INF , PT ;  /* 0x7ff000001800742a */ /* 0x000e0c0003f2c000 */
[----:B0-----:R-:W0:-:S14]  /*5050*/  DSETP.LE.AND P1, PT, R22, +INF , !P1 ;  /* 0x7ff000001600742a */ /* 0x001e1c0004f23000 */
[----:B0-----:R-:W0:-:S04]  /*5060*/  @P1 DSETP.NEU.AND P2, PT, R22, +INF , PT ;  /* 0x7ff000001600142a */ /* 0x001e080003f4d000 */
[----:B------:R1:W2:-:S06]  /*5070*/  @!P1 DADD R2, R8, c[0x0][0x170] ;  /* 0x00005c0008029629 */ /* 0x00028c0000000000 */
[----:B0-----:R-:W-:Y:S02]  /*5080*/  @P1 FSEL R2, R8, RZ, P2 ;  /* 0x000000ff08021208 */ /* 0x001fe40001000000 */
[----:B------:R-:W-:Y:S02]  /*5090*/  @P1 FSEL R3, R9, -QNAN , P2 ;  /* 0xfff8000009031808 */ /* 0x000fe40001000000 */
.L_x_37513:
[----:B-12---:R-:W-:Y:S05]  /*50a0*/  BSYNC B0 ;  /* 0x0000000000007941 */ /* 0x006fea0003800000 */
.L_x_37511:
        /* <DEDUP_REMOVED lines=37> */
.L_x_37534:
        /* <DEDUP_REMOVED lines=12> */
.L_x_37533:
[----:B------:R-:W-:Y:S02]  /*53c0*/  IMAD.MOV.U32 R26, RZ, RZ, R29 ;  /* 0x000000ffff1a7224 */ /* 0x000fe400078e001d */
.L_x_37532:
[----:B------:R-:W-:Y:S05]  /*53d0*/  BSYNC B1 ;  /* 0x0000000000017941 */ /* 0x000fea0003800000 */
.L_x_37531:
        /* <DEDUP_REMOVED lines=13> */
.L_x_37540:
        /* <DEDUP_REMOVED lines=33> */
.L_x_37539:
[----:B------:R-:W-:Y:S02]  /*56c0*/  IMAD.MOV.U32 R26, RZ, RZ, R29 ;  /* 0x000000ffff1a7224 */ /* 0x000fe400078e001d */
[----:B------:R-:W-:Y:S02]  /*56d0*/  IMAD.MOV.U32 R31, RZ, RZ, R30 ;  /* 0x000000ffff1f7224 */ /* 0x000fe400078e001e */
.L_x_37538:
[----:B------:R-:W-:Y:S05]  /*56e0*/  BSYNC B2 ;  /* 0x0000000000027941 */ /* 0x000fea0003800000 */
.L_x_37537:
[----:B------:R-:W-:-:S13]  /*56f0*/  ISETP.GE.U32.AND P1, PT, R27, 0xc, PT ;  /* 0x0000000c1b00780c */ /* 0x000fda0003f26070 */
[----:B------:R-:W-:Y:S05]  /*5700*/  @!P1 BRA `(.L_x_37536) ;  /* 0x0000077000009947 */ /* 0x000fea0003800000 */
[----:B------:R-:W-:Y:S01]  /*5710*/  BSSY B2, `(.L_x_37541) ;  /* 0x0000075000027945 */ /* 0x000fe20003800000 */
[----:B------:R-:W-:Y:S02]  /*5720*/  IADD3 R23, R23, 0x10, RZ ;  /* 0x0000001017177810 */ /* 0x000fe40007ffe0ff */
.L_x_37542:
        /* <DEDUP_REMOVED lines=116> */
.L_x_37541:
[----:B------:R-:W-:Y:S02]  /*5e70*/  IMAD.MOV.U32 R31, RZ, RZ, R27 ;  /* 0x000000ffff1f7224 */ /* 0x000fe400078e001b */
.L_x_37536:
[----:B------:R-:W-:Y:S05]  /*5e80*/  BSYNC B1 ;  /* 0x0000000000017941 */ /* 0x000fea0003800000 */
.L_x_37535:
        /* <DEDUP_REMOVED lines=19> */
.L_x_37544:
[----:B------:R-:W-:Y:S05]  /*5fc0*/  BSYNC B1 ;  /* 0x0000000000017941 */ /* 0x000fea0003800000 */
.L_x_37543:
[----:B------:R-:W-:Y:S02]  /*5fd0*/  IMAD.MOV.U32 R9, RZ, RZ, R23 ;  /* 0x000000ffff097224 */ /* 0x000fe400078e0017 */
[----:B------:R-:W-:-:S03]  /*5fe0*/  IMAD.MOV.U32 R8, RZ, RZ, R22 ;  /* 0x000000ffff087224 */ /* 0x000fc600078e0016 */
[----:B------:R-:W-:Y:S01]  /*5ff0*/  LOP3.LUT R9, R9, 0x80000000, R11, 0xb8, !PT ;  /* 0x8000000009097812 */ /* 0x000fe200078eb80b */
[----:B------:R-:W-:Y:S05]  /*6000*/  BRA `(.L_x_37530) ;  /* 0x0000006000007947 */ /* 0x000fea0003800000 */
.L_x_37529:
[----:B------:R-:W0:-:S06]  /*6010*/  DSETP.GTU.AND P1, PT, R24, +INF , PT ;  /* 0x7ff000001800742a */ /* 0x000e0c0003f2c000 */
[----:B0-----:R-:W0:-:S14]  /*6020*/  DSETP.LE.AND P1, PT, R22, +INF , !P1 ;  /* 0x7ff000001600742a */ /* 0x001e1c0004f23000 */
[----:B0-----:R-:W0:-:S04]  /*6030*/  @P1 DSETP.NEU.AND P2, PT, R22, +INF , PT ;  /* 0x7ff000001600142a */ /* 0x001e080003f4d000 */
[----:B------:R1:W2:-:S06]  /*6040*/  @!P1 DADD R8, R10, c[0x0][0x170] ;  /* 0x00005c000a089629 */ /* 0x00028c0000000000 */
[----:B0-----:R-:W-:Y:S02]  /*6050*/  @P1 FSEL R8, R10, RZ, P2 ;  /* 0x000000ff0a081208 */ /* 0x001fe40001000000 */
[----:B------:R-:W-:Y:S02]  /*6060*/  @P1 FSEL R9, R11, -QNAN , P2 ;  /* 0xfff800000b091808 */ /* 0x000fe40001000000 */
.L_x_37530:
[----:B-12---:R-:W-:Y:S05]  /*6070*/  BSYNC B0 ;  /* 0x0000000000007941 */ /* 0x006fea0003800000 */
.L_x_37528:
        /* <DEDUP_REMOVED lines=37> */
.L_x_37551:
        /* <DEDUP_REMOVED lines=12> */
.L_x_37550:
[----:B------:R-:W-:Y:S02]  /*6390*/  IMAD.MOV.U32 R26, RZ, RZ, R29 ;  /* 0x000000ffff1a7224 */ /* 0x000fe400078e001d */
.L_x_37549:
[----:B------:R-:W-:Y:S05]  /*63a0*/  BSYNC B1 ;  /* 0x0000000000017941 */ /* 0x000fea0003800000 */
.L_x_37548:
        /* <DEDUP_REMOVED lines=13> */
.L_x_37557:
        /* <DEDUP_REMOVED lines=33> */
.L_x_37556:
[----:B------:R-:W-:Y:S02]  /*6690*/  IMAD.MOV.U32 R26, RZ, RZ, R29 ;  /* 0x000000ffff1a7224 */ /* 0x000fe400078e001d */
[----:B------:R-:W-:Y:S02]  /*66a0*/  IMAD.MOV.U32 R31, RZ, RZ, R30 ;  /* 0x000000ffff1f7224 */ /* 0x000fe400078e001e */
.L_x_37555:
[----:B------:R-:W-:Y:S05]  /*66b0*/  BSYNC B2 ;  /* 0x0000000000027941 */ /* 0x000fea0003800000 */
.L_x_37554:
[----:B------:R-:W-:-:S13]  /*66c0*/  ISETP.GE.U32.AND P1, PT, R27, 0xc, PT ;  /* 0x0000000c1b00780c */ /* 0x000fda0003f26070 */
[----:B------:R-:W-:Y:S05]  /*66d0*/  @!P1 BRA `(.L_x_37553) ;  /* 0x0000077000009947 */ /* 0x000fea0003800000 */
[----:B------:R-:W-:Y:S01]  /*66e0*/  BSSY B2, `(.L_x_37558) ;  /* 0x0000075000027945 */ /* 0x000fe20003800000 */
[----:B------:R-:W-:Y:S02]  /*66f0*/  IADD3 R23, R23, 0x10, RZ ;  /* 0x0000001017177810 */ /* 0x000fe40007ffe0ff */
.L_x_37559:
        /* <DEDUP_REMOVED lines=116> */
.L_x_37558:
[----:B------:R-:W-:Y:S02]  /*6e40*/  IMAD.MOV.U32 R31, RZ, RZ, R27 ;  /* 0x000000ffff1f7224 */ /* 0x000fe400078e001b */
.L_x_37553:
[----:B------:R-:W-:Y:S05]  /*6e50*/  BSYNC B1 ;  /* 0x0000000000017941 */ /* 0x000fea0003800000 */
.L_x_37552:
        /* <DEDUP_REMOVED lines=19> */
.L_x_37561:
[----:B------:R-:W-:Y:S05]  /*6f90*/  BSYNC B1 ;  /* 0x0000000000017941 */ /* 0x000fea0003800000 */
.L_x_37560:
[----:B------:R-:W-:Y:S02]  /*6fa0*/  IMAD.MOV.U32 R11, RZ, RZ, R23 ;  /* 0x000000ffff0b7224 */ /* 0x000fe400078e0017 */
[----:B------:R-:W-:-:S03]  /*6fb0*/  IMAD.MOV.U32 R10, RZ, RZ, R22 ;  /* 0x000000ffff0a7224 */ /* 0x000fc600078e0016 */
[----:B------:R-:W-:Y:S01]  /*6fc0*/  LOP3.LUT R11, R11, 0x80000000, R5, 0xb8, !PT ;  /* 0x800000000b0b7812 */ /* 0x000fe200078eb805 */
[----:B------:R-:W-:Y:S05]  /*6fd0*/  BRA `(.L_x_37547) ;  /* 0x0000006000007947 */ /* 0x000fea0003800000 */
.L_x_37546:
[----:B------:R-:W0:-:S06]  /*6fe0*/  DSETP.GTU.AND P1, PT, R24, +INF , PT ;  /* 0x7ff000001800742a */ /* 0x000e0c0003f2c000 */
[----:B0-----:R-:W0:-:S14]  /*6ff0*/  DSETP.LE.AND P1, PT, R22, +INF , !P1 ;  /* 0x7ff000001600742a */ /* 0x001e1c0004f23000 */
[----:B0-----:R-:W0:-:S04]  /*7000*/  @P1 DSETP.NEU.AND P2, PT, R22, +INF , PT ;  /* 0x7ff000001600142a */ /* 0x001e080003f4d000 */
[----:B------:R1:W2:-:S06]  /*7010*/  @!P1 DADD R10, R4, c[0x0][0x170] ;  /* 0x00005c00040a9629 */ /* 0x00028c0000000000 */
[----:B0-----:R-:W-:Y:S02]  /*7020*/  @P1 FSEL R10, R4, RZ, P2 ;  /* 0x000000ff040a1208 */ /* 0x001fe40001000000 */
[----:B------:R-:W-:Y:S02]  /*7030*/  @P1 FSEL R11, R5, -QNAN , P2 ;  /* 0xfff80000050b1808 */ /* 0x000fe40001000000 */
.L_x_37547:
[----:B-12---:R-:W-:Y:S05]  /*7040*/  BSYNC B0 ;  /* 0x0000000000007941 */ /* 0x006fea0003800000 */
.L_x_37545:
        /* <DEDUP_REMOVED lines=36> */
.L_x_37567:
        /* <DEDUP_REMOVED lines=12> */
.L_x_37566:
[----:B------:R-:W-:Y:S05]  /*7350*/  BSYNC B1 ;  /* 0x0000000000017941 */ /* 0x000fea0003800000 */
.L_x_37565:
        /* <DEDUP_REMOVED lines=13> */
.L_x_37573:
        /* <DEDUP_REMOVED lines=33> */
.L_x_37572:
[----:B------:R-:W-:Y:S02]  /*7640*/  IMAD.MOV.U32 R20, RZ, RZ, R27 ;  /* 0x000000ffff147224 */ /* 0x000fe400078e001b */
.L_x_37571:
[----:B------:R-:W-:Y:S05]  /*7650*/  BSYNC B2 ;  /* 0x0000000000027941 */ /* 0x000fea0003800000 */
.L_x_37570:
[----:B------:R-:W-:-:S13]  /*7660*/  ISETP.GE.U32.AND P0, PT, R26, 0xc, PT ;  /* 0x0000000c1a00780c */ /* 0x000fda0003f06070 */
[----:B------:R-:W-:Y:S05]  /*7670*/  @!P0 BRA `(.L_x_37569) ;  /* 0x0000078000008947 */ /* 0x000fea0003800000 */
[----:B------:R-:W-:Y:S01]  /*7680*/  BSSY B2, `(.L_x_37574) ;  /* 0x0000075000027945 */ /* 0x000fe20003800000 */
[----:B------:R-:W-:Y:S02]  /*7690*/  IADD3 R20, R21, 0x10, RZ ;  /* 0x0000001015147810 */ /* 0x000fe40007ffe0ff */
.L_x_37575:
        /* <DEDUP_REMOVED lines=116> */
.L_x_37574:
[----:B------:R-:W-:Y:S02]  /*7de0*/  IMAD.MOV.U32 R20, RZ, RZ, R21 ;  /* 0x000000ffff147224 */ /* 0x000fe400078e0015 */
[----:B------:R-:W-:Y:S02]  /*7df0*/  IMAD.MOV.U32 R28, RZ, RZ, R26 ;  /* 0x000000ffff1c7224 */ /* 0x000fe400078e001a */
.L_x_37569:
[----:B------:R-:W-:Y:S05]  /*7e00*/  BSYNC B1 ;  /* 0x0000000000017941 */ /* 0x000fea0003800000 */
.L_x_37568:
        /* <DEDUP_REMOVED lines=20> */
.L_x_37577:
[----:B------:R-:W-:Y:S05]  /*7f50*/  BSYNC B1 ;  /* 0x0000000000017941 */ /* 0x000fea0003800000 */
.L_x_37576:
[----:B------:R-:W-:Y:S01]  /*7f60*/  IMAD.MOV.U32 R4, RZ, RZ, R22 ;  /* 0x000000ffff047224 */ /* 0x000fe200078e0016 */
[----:B------:R-:W-:Y:S01]  /*7f70*/  LOP3.LUT R5, R5, 0x80000000, R7, 0xb8, !PT ;  /* 0x8000000005057812 */ /* 0x000fe200078eb807 */
[----:B------:R-:W-:Y:S05]  /*7f80*/  BRA `(.L_x_37564) ;  /* 0x0000006000007947 */ /* 0x000fea0003800000 */
.L_x_37563:
[----:B------:R-:W0:-:S06]  /*7f90*/  DSETP.GTU.AND P0, PT, R24, +INF , PT ;  /* 0x7ff000001800742a */ /* 0x000e0c0003f0c000 */
[----:B0-----:R-:W0:-:S14]  /*7fa0*/  DSETP.LE.AND P0, PT, R20, +INF , !P0 ;  /* 0x7ff000001400742a */ /* 0x001e1c0004703000 */
[----:B0-----:R-:W0:-:S04]  /*7fb0*/  @P0 DSETP.NEU.AND P1, PT, R20, +INF , PT ;  /* 0x7ff000001400042a */ /* 0x001e080003f2d000 */
[----:B------:R1:W2:-:S06]  /*7fc0*/  @!P0 DADD R4, R6, c[0x0][0x170] ;  /* 0x00005c0006048629 */ /* 0x00028c0000000000 */
[----:B0-----:R-:W-:Y:S02]  /*7fd0*/  @P0 FSEL R4, R6, RZ, P1 ;  /* 0x000000ff06040208 */ /* 0x001fe40000800000 */
[----:B------:R-:W-:Y:S02]  /*7fe0*/  @P0 FSEL R5, R7, -QNAN , P1 ;  /* 0xfff8000007050808 */ /* 0x000fe40000800000 */
.L_x_37564:
[----:B-12---:R-:W-:Y:S05]  /*7ff0*/  BSYNC B0 ;  /* 0x0000000000007941 */ /* 0x006fea0003800000 */
.L_x_37562:
[----:B------:R-:W0:Y:S01]  /*8000*/  DSETP.LEU.AND P4, PT, RZ, c[0x0][0x170], PT ;  /* 0x00005c00ff00762a */ /* 0x000e220003f8b000 */
[----:B------:R-:W-:Y:S02]  /*8010*/  ULDC.64 UR4, c[0x0][0x178] ;  /* 0x00005e0000047ab9 */ /* 0x000fe40000000a00 */
[----:B------:R-:W-:Y:S01]  /*8020*/  UIMAD.WIDE.U32 UR4, UR6, UR7, UR4 ;  /* 0x00000007060472a5 */ /* 0x000fe2000f8e0004 */
[----:B------:R-:W-:-:S04]  /*8030*/  DADD R30, R18, c[0x0][0x170] ;  /* 0x00005c00121e7629 */ /* 0x000fc80000000000 */
[----:B0-----:R-:W0:-:S04]  /*8040*/  DSETP.LT.XOR P0, PT, R18, RZ, !P4 ;  /* 0x000000ff1200722a */ /* 0x001e080006701800 */
[----:B------:R-:W-:-:S04]  /*8050*/  DSETP.LT.XOR P1, PT, R8, RZ, !P4 ;  /* 0x000000ff0800722a */ /* 0x000fc80006721800 */
[----:B0-----:R-:W0:-:S04]  /*8060*/  DSETP.NEU.AND P0, PT, R18, RZ, P0 ;  /* 0x000000ff1200722a */ /* 0x001e08000070d000 */
[C---:B------:R-:W-:Y:S02]  /*8070*/  DADD R22, R14.reuse, c[0x0][0x170] ;  /* 0x00005c000e167629 */ /* 0x040fe40000000000 */
[----:B0-----:R-:W-:Y:S02]  /*8080*/  FSEL R30, R30, R18, P0 ;  /* 0x000000121e1e7208 */ /* 0x001fe40000000000 */
[----:B------:R-:W-:Y:S01]  /*8090*/  FSEL R31, R31, R19, P0 ;  /* 0x000000131f1f7208 */ /* 0x000fe20000000000 */
[----:B------:R-:W0:-:S04]  /*80a0*/  DSETP.LT.XOR P0, PT, R14, RZ, !P4 ;  /* 0x000000ff0e00722a */ /* 0x000e080006701800 */
[----:B------:R-:W-:-:S04]  /*80b0*/  DADD R24, R8, c[0x0][0x170] ;  /* 0x00005c0008187629 */ /* 0x000fc80000000000 */
[----:B------:R-:W-:-:S04]  /*80c0*/  DSETP.LT.XOR P2, PT, R2, RZ, !P4 ;  /* 0x000000ff0200722a */ /* 0x000fc80006741800 */
[----:B------:R-:W-:-:S04]  /*80d0*/  DSETP.LT.XOR P5, PT, R16, RZ, !P4 ;  /* 0x000000ff1000722a */ /* 0x000fc800067a1800 */
[----:B------:R-:W-:-:S04]  /*80e0*/  DSETP.LT.XOR P6, PT, R12, RZ, !P4 ;  /* 0x000000ff0c00722a */ /* 0x000fc800067c1800 */
[----:B------:R-:W-:-:S04]  /*80f0*/  DSETP.LT.XOR P3, PT, R4, RZ, !P4 ;  /* 0x000000ff0400722a */ /* 0x000fc80006761800 */
[----:B------:R-:W-:-:S04]  /*8100*/  DADD R6, R2, c[0x0][0x170] ;  /* 0x00005c0002067629 */ /* 0x000fc80000000000 */
[----:B------:R-:W-:-:S04]  /*8110*/  DSETP.LT.XOR P4, PT, R10, RZ, !P4 ;  /* 0x000000ff0a00722a */ /* 0x000fc80006781800 */
[----:B------:R-:W-:-:S04]  /*8120*/  DADD R20, R4, c[0x0][0x170] ;  /* 0x00005c0004147629 */ /* 0x000fc80000000000 */
[----:B0-----:R-:W0:-:S04]  /*8130*/  DSETP.NEU.AND P0, PT, R14, RZ, P0 ;  /* 0x000000ff0e00722a */ /* 0x001e08000070d000 */
[----:B------:R-:W-:Y:S02]  /*8140*/  DADD R18, R10, c[0x0][0x170] ;  /* 0x00005c000a127629 */ /* 0x000fe40000000000 */
[----:B0-----:R-:W-:Y:S02]  /*8150*/  FSEL R14, R22, R14, P0 ;  /* 0x0000000e160e7208 */ /* 0x001fe40000000000 */
[----:B------:R-:W0:Y:S01]  /*8160*/  DSETP.NEU.AND P1, PT, R8, RZ, P1 ;  /* 0x000000ff0800722a */ /* 0x000e220000f2d000 */
[----:B------:R-:W-:-:S03]  /*8170*/  FSEL R15, R23, R15, P0 ;  /* 0x0000000f170f7208 */ /* 0x000fc60000000000 */
[----:B------:R-:W-:Y:S02]  /*8180*/  DADD R28, R16, c[0x0][0x170] ;  /* 0x00005c00101c7629 */ /* 0x000fe40000000000 */
[----:B0-----:R-:W-:Y:S01]  /*8190*/  FSEL R22, R24, R8, P1 ;  /* 0x0000000818167208 */ /* 0x001fe20000800000 */
[----:B------:R-:W-:Y:S01]  /*81a0*/  IMAD.U32 R8, RZ, RZ, UR4 ;  /* 0x00000004ff087e24 */ /* 0x000fe2000f8e00ff */
[----:B------:R-:W-:Y:S01]  /*81b0*/  DADD R26, R12, c[0x0][0x170] ;  /* 0x00005c000c1a7629 */ /* 0x000fe20000000000 */
[----:B------:R-:W-:Y:S01]  /*81c0*/  FSEL R23, R25, R9, P1 ;  /* 0x0000000919177208 */ /* 0x000fe20000800000 */
[----:B------:R-:W-:Y:S02]  /*81d0*/  IMAD.U32 R9, RZ, RZ, UR5 ;  /* 0x00000005ff097e24 */ /* 0x000fe4000f8e00ff */
[----:B------:R-:W0:Y:S02]  /*81e0*/  DSETP.NEU.AND P2, PT, R2, RZ, P2 ;  /* 0x000000ff0200722a */ /* 0x000e24000174d000 */
[----:B------:R-:W-:-:S02]  /*81f0*/  IMAD.WIDE R8, R0, 0x10, R8 ;  /* 0x0000001000087825 */ /* 0x000fc400078e0208 */
[----:B------:R-:W1:Y:S02]  /*8200*/  DSETP.NEU.AND P3, PT, R4, RZ, P3 ;  /* 0x000000ff0400722a */ /* 0x000e640001f6d000 */
[----:B0-----:R-:W-:Y:S02]  /*8210*/  FSEL R6, R6, R2, P2 ;  /* 0x0000000206067208 */ /* 0x001fe40001000000 */
[----:B------:R-:W0:Y:S01]  /*8220*/  DSETP.NEU.AND P4, PT, R10, RZ, P4 ;  /* 0x000000ff0a00722a */ /* 0x000e22000278d000 */
[----:B------:R-:W-:Y:S02]  /*8230*/  FSEL R3, R7, R3, P2 ;  /* 0x0000000307037208 */ /* 0x000fe40001000000 */
[----:B-1----:R-:W-:Y:S01]  /*8240*/  FSEL R2, R20, R4, P3 ;  /* 0x0000000414027208 */ /* 0x002fe20001800000 */
[----:B------:R-:W1:Y:S01]  /*8250*/  DSETP.NEU.AND P5, PT, R16, RZ, P5 ;  /* 0x000000ff1000722a */ /* 0x000e620002fad000 */
[----:B------:R-:W-:Y:S01]  /*8260*/  FSEL R7, R21, R5, P3 ;  /* 0x0000000515077208 */ /* 0x000fe20001800000 */
[----:B------:R-:W-:Y:S01]  /*8270*/  IMAD.MOV.U32 R20, RZ, RZ, R6 ;  /* 0x000000ffff147224 */ /* 0x000fe200078e0006 */
[----:B0-----:R-:W-:Y:S01]  /*8280*/  FSEL R4, R18, R10, P4 ;  /* 0x0000000a12047208 */ /* 0x001fe20002000000 */
[----:B------:R-:W0:Y:S01]  /*8290*/  DSETP.NEU.AND P6, PT, R12, RZ, P6 ;  /* 0x000000ff0c00722a */ /* 0x000e2200037cd000 */
[----:B------:R-:W-:Y:S01]  /*82a0*/  FSEL R5, R19, R11, P4 ;  /* 0x0000000b13057208 */ /* 0x000fe20002000000 */
[----:B------:R-:W-:Y:S01]  /*82b0*/  IMAD.MOV.U32 R18, RZ, RZ, R30 ;  /* 0x000000ffff127224 */ /* 0x000fe200078e001e */
[----:B-1----:R-:W-:Y:S01]  /*82c0*/  FSEL R16, R28, R16, P5 ;  /* 0x000000101c107208 */ /* 0x002fe20002800000 */
[----:B------:R-:W-:Y:S01]  /*82d0*/  IMAD.MOV.U32 R19, RZ, RZ, R31 ;  /* 0x000000ffff137224 */ /* 0x000fe200078e001f */
[----:B------:R-:W-:Y:S01]  /*82e0*/  FSEL R17, R29, R17, P5 ;  /* 0x000000111d117208 */ /* 0x000fe20002800000 */
[----:B------:R-:W-:Y:S01]  /*82f0*/  IMAD.MOV.U32 R21, RZ, RZ, R3 ;  /* 0x000000ffff157224 */ /* 0x000fe200078e0003 */
[----:B0-----:R-:W-:Y:S01]  /*8300*/  FSEL R12, R26, R12, P6 ;  /* 0x0000000c1a0c7208 */ /* 0x001fe20003000000 */
[----:B------:R-:W-:Y:S01]  /*8310*/  IMAD.MOV.U32 R6, RZ, RZ, R2 ;  /* 0x000000ffff067224 */ /* 0x000fe200078e0002 */
[----:B------:R-:W-:Y:S01]  /*8320*/  FSEL R13, R27, R13, P6 ;  /* 0x0000000d1b0d7208 */ /* 0x000fe20003000000 */
[----:B------:R0:W-:Y:S04]  /*8330*/  STG.E.128 [R8.64], R16 ;  /* 0x0000001008007986 */ /* 0x0001e8000c101d08 */
[----:B------:R-:W-:Y:S04]  /*8340*/  STG.E.128 [R8.64+0x1000], R20 ;  /* 0x0010001408007986 */ /* 0x000fe8000c101d08 */
[----:B------:R-:W-:Y:S01]  /*8350*/  STG.E.128 [R8.64+0x1800], R4 ;  /* 0x0018000408007986 */ /* 0x000fe2000c101d08 */
[----:B0-----:R-:W-:-:S02]  /*8360*/  IMAD.MOV.U32 R16, RZ, RZ, R14 ;  /* 0x000000ffff107224 */ /* 0x001fc400078e000e */
[----:B------:R-:W-:Y:S02]  /*8370*/  IMAD.MOV.U32 R17, RZ, RZ, R15 ;  /* 0x000000ffff117224 */ /* 0x000fe400078e000f */
[----:B------:R-:W-:Y:S02]  /*8380*/  IMAD.MOV.U32 R18, RZ, RZ, R12 ;  /* 0x000000ffff127224 */ /* 0x000fe400078e000c */
[----:B------:R-:W-:-:S05]  /*8390*/  IMAD.MOV.U32 R19, RZ, RZ, R13 ;  /* 0x000000ffff137224 */ /* 0x000fca00078e000d */
[----:B------:R-:W-:Y:S01]  /*83a0*/  STG.E.128 [R8.64+0x800], R16 ;  /* 0x0008001008007986 */ /* 0x000fe2000c101d08 */
[----:B------:R-:W-:Y:S05]  /*83b0*/  EXIT ;  /* 0x000000000000794d */ /* 0x000fea0003800000 */
.L_x_37442:
        /* <DEDUP_REMOVED lines=61> */
[----:B------:R-:W-:Y:S01]  /*8790*/  BSSY B0, `(.L_x_37580) ;  /* 0x00000fc000007945 */ /* 0x000fe20003800000 */
[----:B------:R-:W-:-:S02]  /*87a0*/  IMAD.MOV.U32 R22, RZ, RZ, R16 ;  /* 0x000000ffff167224 */ /* 0x000fc400078e0010 */
        /* <DEDUP_REMOVED lines=36> */
.L_x_37585:
        /* <DEDUP_REMOVED lines=12> */
.L_x_37584:
[----:B------:R-:W-:Y:S05]  /*8ab0*/  BSYNC B2 ;  /* 0x0000000000027941 */ /* 0x000fea0003800000 */
.L_x_37583:
        /* <DEDUP_REMOVED lines=13> */
.L_x_37591:
        /* <DEDUP_REMOVED lines=33> */
.L_x_37590:
[----:B------:R-:W-:Y:S02]  /*8da0*/  IMAD.MOV.U32 R22, RZ, RZ, R27 ;  /* 0x000000ffff167224 */ /* 0x000fe400078e001b */
.L_x_37589:
[----:B------:R-:W-:Y:S05]  /*8db0*/  BSYNC B3 ;  /* 0x0000000000037941 */ /* 0x000fea0003800000 */
.L_x_37588:
[----:B------:R-:W-:-:S13]  /*8dc0*/  ISETP.GE.U32.AND P0, PT, R26, 0xc, PT ;  /* 0x0000000c1a00780c */ /* 0x000fda0003f06070 */
[----:B------:R-:W-:Y:S05]  /*8dd0*/  @!P0 BRA `(.L_x_37587) ;  /* 0x0000078000008947 */ /* 0x000fea0003800000 */
[----:B------:R-:W-:Y:S01]  /*8de0*/  BSSY B3, `(.L_x_37592) ;  /* 0x0000075000037945 */ /* 0x000fe20003800000 */
[----:B------:R-:W-:Y:S02]  /*8df0*/  IADD3 R22, R23, 0x10, RZ ;  /* 0x0000001017167810 */ /* 0x000fe40007ffe0ff */
.L_x_37593:
        /* <DEDUP_REMOVED lines=116> */
.L_x_37592:
[----:B------:R-:W-:Y:S02]  /*9540*/  IMAD.MOV.U32 R22, RZ, RZ, R23 ;  /* 0x000000ffff167224 */ /* 0x000fe400078e0017 */
[----:B------:R-:W-:Y:S02]  /*9550*/  IMAD.MOV.U32 R28, RZ, RZ, R26 ;  /* 0x000000ffff1c7224 */ /* 0x000fe400078e001a */
.L_x_37587:
[----:B------:R-:W-:Y:S05]  /*9560*/  BSYNC B2 ;  /* 0x0000000000027941 */ /* 0x000fea0003800000 */
.L_x_37586:
        /* <DEDUP_REMOVED lines=19> */
.L_x_37595:
[----:B------:R-:W-:Y:S05]  /*96a0*/  BSYNC B2 ;  /* 0x0000000000027941 */ /* 0x000fea0003800000 */
.L_x_37594:
[----:B------:R-:W-:Y:S02]  /*96b0*/  IMAD.MOV.U32 R21, RZ, RZ, R25 ;  /* 0x000000ffff157224 */ /* 0x000fe400078e0019 */
[----:B------:R-:W-:-:S03]  /*96c0*/  IMAD.MOV.U32 R20, RZ, RZ, R24 ;  /* 0x000000ffff147224 */ /* 0x000fc600078e0018 */
[----:B------:R-:W-:Y:S01]  /*96d0*/  LOP3.LUT R21, R21, 0x80000000, R17, 0xb8, !PT ;  /* 0x8000000015157812 */ /* 0x000fe200078eb811 */
[----:B------:R-:W-:Y:S05]  /*96e0*/  BRA `(.L_x_37582) ;  /* 0x0000006000007947 */ /* 0x000fea0003800000 */
.L_x_37581:
[----:B------:R-:W0:-:S06]  /*96f0*/  DSETP.GTU.AND P0, PT, R18, +INF , PT ;  /* 0x7ff000001200742a */ /* 0x000e0c0003f0c000 */
[----:B0-----:R-:W0:-:S14]  /*9700*/  DSETP.LE.AND P0, PT, R22, +INF , !P0 ;  /* 0x7ff000001600742a */ /* 0x001e1c0004703000 */
[----:B0-----:R-:W0:-:S04]  /*9710*/  @P0 DSETP.NEU.AND P2, PT, R22, +INF , PT ;  /* 0x7ff000001600042a */ /* 0x001e080003f4d000 */
[----:B------:R1:W2:-:S06]  /*9720*/  @!P0 DADD R20, R16, c[0x0][0x170] ;  /* 0x00005c0010148629 */ /* 0x00028c0000000000 */
[----:B0-----:R-:W-:Y:S02]  /*9730*/  @P0 FSEL R20, R16, RZ, P2 ;  /* 0x000000ff10140208 */ /* 0x001fe40001000000 */
[----:B------:R-:W-:Y:S02]  /*9740*/  @P0 FSEL R21, R17, -QNAN , P2 ;  /* 0xfff8000011150808 */ /* 0x000fe40001000000 */
.L_x_37582:
[----:B-12---:R-:W-:Y:S05]  /*9750*/  BSYNC B0 ;  /* 0x0000000000007941 */ /* 0x006fea0003800000 */
.L_x_37580:
[----:B------:R-:W0:-:S04]  /*9760*/  DSETP.GEU.AND P0, PT, R20, RZ, PT ;  /* 0x000000ff1400722a */ /* 0x000e080003f0e000 */
[----:B------:R-:W-:-:S04]  /*9770*/  DADD R16, R20, c[0x0][0x170] ;  /* 0x00005c0014107629 */ /* 0x000fc80000000000 */
[----:B0-----:R-:W0:-:S06]  /*9780*/  DSETP.GT.XOR P0, PT, RZ, c[0x0][0x170], !P0 ;  /* 0x00005c00ff00762a */ /* 0x001e0c0004704800 */
[----:B0-----:R-:W0:-:S06]  /*9790*/  DSETP.NEU.AND P0, PT, R20, RZ, P0 ;  /* 0x000000ff1400722a */ /* 0x001e0c000070d000 */
[----:B0-----:R-:W-:Y:S02]  /*97a0*/  FSEL R18, R16, R20, P0 ;  /* 0x0000001410127208 */ /* 0x001fe40000000000 */
[----:B------:R-:W-:Y:S02]  /*97b0*/  FSEL R19, R17, R21, P0 ;  /* 0x0000001511137208 */ /* 0x000fe40000000000 */
.L_x_37579:
[----:B------:R-:W-:Y:S05]  /*97c0*/  BSYNC B1 ;  /* 0x0000000000017941 */ /* 0x000fea0003800000 */
.L_x_37578:
[----:B0-----:R-:W-:Y:S01]  /*97d0*/  IADD3 R24, R0, 0x80, RZ ;  /* 0x0000008000187810 */ /* 0x001fe20007ffe0ff */
[----:B------:R-:W-:Y:S03]  /*97e0*/  BSSY B1, `(.L_x_37596) ;  /* 0x0000108000017945 */ /* 0x000fe60003800000 */
[----:B------:R-:W-:-:S13]  /*97f0*/  ISETP.GE.AND P0, PT, R24, UR4, PT ;  /* 0x0000000418007c0c */ /* 0x000fda000bf06270 */
[----:B------:R-:W-:Y:S05]  /*9800*/  @P0 BRA `(.L_x_37597) ;  /* 0x0000105000000947 */ /* 0x000fea0003800000 */
[----:B-----5:R-:W-:Y:S01]  /*9810*/  IMAD.MOV.U32 R16, RZ, RZ, c[0x0][0x174] ;  /* 0x00005d00ff107624 */ /* 0x020fe200078e00ff */
        /* <DEDUP_REMOVED lines=38> */
.L_x_37604:
        /* <DEDUP_REMOVED lines=12> */
.L_x_37603:
[----:B------:R-:W-:Y:S02]  /*9b40*/  IMAD.MOV.U32 R26, RZ, RZ, R27 ;  /* 0x000000ffff1a7224 */ /* 0x000fe400078e001b */
.L_x_37602:
[----:B------:R-:W-:Y:S05]  /*9b50*/  BSYNC B2 ;  /* 0x0000000000027941 */ /* 0x000fea0003800000 */
.L_x_37601:
        /* <DEDUP_REMOVED lines=13> */
.L_x_37610:
        /* <DEDUP_REMOVED lines=33> */
.L_x_37609:
[----:B------:R-:W-:Y:S02]  /*9e40*/  IMAD.MOV.U32 R26, RZ, RZ, R27 ;  /* 0x000000ffff1a7224 */ /* 0x000fe400078e001b */
[----:B------:R-:W-:Y:S02]  /*9e50*/  IMAD.MOV.U32 R29, RZ, RZ, R30 ;  /* 0x000000ffff1d7224 */ /* 0x000fe400078e001e */
.L_x_37608:
[----:B------:R-:W-:Y:S05]  /*9e60*/  BSYNC B3 ;  /* 0x0000000000037941 */ /* 0x000fea0003800000 */
.L_x_37607:
[----:B------:R-:W-:-:S13]  /*9e70*/  ISETP.GE.U32.AND P0, PT, R25, 0xc, PT ;  /* 0x0000000c1900780c */ /* 0x000fda0003f06070 */
[----:B------:R-:W-:Y:S05]  /*9e80*/  @!P0 BRA `(.L_x_37606) ;  /* 0x0000077000008947 */ /* 0x000fea0003800000 */
[----:B------:R-:W-:Y:S01]  /*9e90*/  BSSY B3, `(.L_x_37611) ;  /* 0x0000075000037945 */ /* 0x000fe20003800000 */
[----:B------:R-:W-:Y:S02]  /*9ea0*/  IADD3 R23, R23, 0x10, RZ ;  /* 0x0000001017177810 */ /* 0x000fe40007ffe0ff */
.L_x_37612:
        /* <DEDUP_REMOVED lines=116> */
.L_x_37611:
[----:B------:R-:W-:Y:S02]  /*a5f0*/  IMAD.MOV.U32 R29, RZ, RZ, R25 ;  /* 0x000000ffff1d7224 */ /* 0x000fe400078e0019 */
.L_x_37606:
[----:B------:R-:W-:Y:S05]  /*a600*/  BSYNC B2 ;  /* 0x0000000000027941 */ /* 0x000fea0003800000 */
.L_x_37605:
        /* <DEDUP_REMOVED lines=19> */
.L_x_37614:
[----:B------:R-:W-:Y:S05]  /*a740*/  BSYNC B2 ;  /* 0x0000000000027941 */ /* 0x000fea0003800000 */
.L_x_37613:
[----:B------:R-:W-:Y:S02]  /*a750*/  IMAD.MOV.U32 R21, RZ, RZ, R23 ;  /* 0x000000ffff157224 */ /* 0x000fe400078e0017 */
[----:B------:R-:W-:-:S03]  /*a760*/  IMAD.MOV.U32 R20, RZ, RZ, R22 ;  /* 0x000000ffff147224 */ /* 0x000fc600078e0016 */
[----:B------:R-:W-:Y:S01]  /*a770*/  LOP3.LUT R21, R21, 0x80000000, R15, 0xb8, !PT ;  /* 0x8000000015157812 */ /* 0x000fe200078eb80f */
[----:B------:R-:W-:Y:S05]  /*a780*/  BRA `(.L_x_37600) ;  /* 0x0000006000007947 */ /* 0x000fea0003800000 */
.L_x_37599:
[----:B------:R-:W0:-:S06]  /*a790*/  DSETP.GTU.AND P0, PT, R16, +INF , PT ;  /* 0x7ff000001000742a */ /* 0x000e0c0003f0c000 */
[----:B0-----:R-:W0:-:S14]  /*a7a0*/  DSETP.LE.AND P0, PT, R22, +INF , !P0 ;  /* 0x7ff000001600742a */ /* 0x001e1c0004703000 */
[----:B0-----:R-:W0:-:S04]  /*a7b0*/  @P0 DSETP.NEU.AND P2, PT, R22, +INF , PT ;  /* 0x7ff000001600042a */ /* 0x001e080003f4d000 */
[----:B------:R1:W2:-:S06]  /*a7c0*/  @!P0 DADD R20, R14, c[0x0][0x170] ;  /* 0x00005c000e148629 */ /* 0x00028c0000000000 */
[----:B0-----:R-:W-:Y:S02]  /*a7d0*/  @P0 FSEL R20, R14, RZ, P2 ;  /* 0x000000ff0e140208 */ /* 0x001fe40001000000 */
[----:B------:R-:W-:Y:S02]  /*a7e0*/  @P0 FSEL R21, R15, -QNAN , P2 ;  /* 0xfff800000f150808 */ /* 0x000fe40001000000 */
.L_x_37600:
[----:B-12---:R-:W-:Y:S05]  /*a7f0*/  BSYNC B0 ;  /* 0x0000000000007941 */ /* 0x006fea0003800000 */
.L_x_37598:
[----:B------:R-:W0:-:S04]  /*a800*/  DSETP.GEU.AND P0, PT, R20, RZ, PT ;  /* 0x000000ff1400722a */ /* 0x000e080003f0e000 */
[----:B------:R-:W-:-:S04]  /*a810*/  DADD R14, R20, c[0x0][0x170] ;  /* 0x00005c00140e7629 */ /* 0x000fc80000000000 */
[----:B0-----:R-:W0:-:S06]  /*a820*/  DSETP.GT.XOR P0, PT, RZ, c[0x0][0x170], !P0 ;  /* 0x00005c00ff00762a */ /* 0x001e0c0004704800 */
[----:B0-----:R-:W0:-:S06]  /*a830*/  DSETP.NEU.AND P0, PT, R20, RZ, P0 ;  /* 0x000000ff1400722a */ /* 0x001e0c000070d000 */
[----:B0-----:R-:W-:Y:S02]  /*a840*/  FSEL R16, R14, R20, P0 ;  /* 0x000000140e107208 */ /* 0x001fe40000000000 */
[----:B------:R-:W-:Y:S02]  /*a850*/  FSEL R17, R15, R21, P0 ;  /* 0x000000150f117208 */ /* 0x000fe40000000000 */
.L_x_37597:
[----:B------:R-:W-:Y:S05]  /*a860*/  BSYNC B1 ;  /* 0x0000000000017941 */ /* 0x000fea0003800000 */
.L_x_37596:
[----:B-----5:R-:W-:Y:S01]  /*a870*/  IADD3 R14, R0, 0x100, RZ ;  /* 0x00000100000e7810 */ /* 0x020fe20007ffe0ff */
[----:B------:R-:W-:Y:S03]  /*a880*/  BSSY B1, `(.L_x_37615) ;  /* 0x0000108000017945 */ /* 0x000fe60003800000 */
[----:B------:R-:W-:-:S13]  /*a890*/  ISETP.GE.AND P0, PT, R14, UR4, PT ;  /* 0x000000040e007c0c */ /* 0x000fda000bf06270 */
        /* <DEDUP_REMOVED lines=40> */
.L_x_37623:
        /* <DEDUP_REMOVED lines=12> */
.L_x_37622:
[----:B------:R-:W-:Y:S02]  /*abe0*/  IMAD.MOV.U32 R26, RZ, RZ, R27 ;  /* 0x000000ffff1a7224 */ /* 0x000fe400078e001b */
.L_x_37621:
[----:B------:R-:W-:Y:S05]  /*abf0*/  BSYNC B2 ;  /* 0x0000000000027941 */ /* 0x000fea0003800000 */
.L_x_37620:
        /* <DEDUP_REMOVED lines=13> */
.L_x_37629:
        /* <DEDUP_REMOVED lines=33> */
.L_x_37628:
[----:B------:R-:W-:Y:S02]  /*aee0*/  IMAD.MOV.U32 R26, RZ, RZ, R27 ;  /* 0x000000ffff1a7224 */ /* 0x000fe400078e001b */
[----:B------:R-:W-:Y:S02]  /*aef0*/  IMAD.MOV.U32 R29, RZ, RZ, R30 ;  /* 0x000000ffff1d7224 */ /* 0x000fe400078e001e */
.L_x_37627:
[----:B------:R-:W-:Y:S05]  /*af00*/  BSYNC B3 ;  /* 0x0000000000037941 */ /* 0x000fea0003800000 */
.L_x_37626:
[----:B------:R-:W-:-:S13]  /*af10*/  ISETP.GE.U32.AND P0, PT, R25, 0xc, PT ;  /* 0x0000000c1900780c */ /* 0x000fda0003f06070 */
[----:B------:R-:W-:Y:S05]  /*af20*/  @!P0 BRA `(.L_x_37625) ;  /* 0x0000077000008947 */ /* 0x000fea0003800000 */
[----:B------:R-:W-:Y:S01]  /*af30*/  BSSY B3, `(.L_x_37630) ;  /* 0x0000075000037945 */ /* 0x000fe20003800000 */
[----:B------:R-:W-:Y:S02]  /*af40*/  IADD3 R23, R23, 0x10, RZ ;  /* 0x0000001017177810 */ /* 0x000fe40007ffe0ff */
.L_x_37631:
        /* <DEDUP_REMOVED lines=116> */
.L_x_37630:
[----:B------:R-:W-:Y:S02]  /*b690*/  IMAD.MOV.U32 R29, RZ, RZ, R25 ;  /* 0x000000ffff1d7224 */ /* 0x000fe400078e0019 */
.L_x_37625:
[----:B------:R-:W-:Y:S05]  /*b6a0*/  BSYNC B2 ;  /* 0x0000000000027941 */ /* 0x000fea0003800000 */
.L_x_37624:
        /* <DEDUP_REMOVED lines=19> */
.L_x_37633:
[----:B------:R-:W-:Y:S05]  /*b7e0*/  BSYNC B2 ;  /* 0x0000000000027941 */ /* 0x000fea0003800000 */
.L_x_37632:
[----:B------:R-:W-:Y:S02]  /*b7f0*/  IMAD.MOV.U32 R21, RZ, RZ, R23 ;  /* 0x000000ffff157224 */ /* 0x000fe400078e0017 */
[----:B------:R-:W-:-:S03]  /*b800*/  IMAD.MOV.U32 R20, RZ, RZ, R22 ;  /* 0x000000ffff147224 */ /* 0x000fc600078e0016 */
[----:B------:R-:W-:Y:S01]  /*b810*/  LOP3.LUT R21, R21, 0x80000000, R13, 0xb8, !PT ;  /* 0x8000000015157812 */ /* 0x000fe200078eb80d */
[----:B------:R-:W-:Y:S05]  /*b820*/  BRA `(.L_x_37619) ;  /* 0x0000006000007947 */ /* 0x000fea0003800000 */
.L_x_37618:
[----:B------:R-:W0:-:S06]  /*b830*/  DSETP.GTU.AND P0, PT, R14, +INF , PT ;  /* 0x7ff000000e00742a */ /* 0x000e0c0003f0c000 */
[----:B0-----:R-:W0:-:S14]  /*b840*/  DSETP.LE.AND P0, PT, R22, +INF , !P0 ;  /* 0x7ff000001600742a */ /* 0x001e1c0004703000 */
[----:B0-----:R-:W0:-:S04]  /*b850*/  @P0 DSETP.NEU.AND P2, PT, R22, +INF , PT ;  /* 0x7ff000001600042a */ /* 0x001e080003f4d000 */
[----:B------:R1:W2:-:S06]  /*b860*/  @!P0 DADD R20, R12, c[0x0][0x170] ;  /* 0x00005c000c148629 */ /* 0x00028c0000000000 */
[----:B0-----:R-:W-:Y:S02]  /*b870*/  @P0 FSEL R20, R12, RZ, P2 ;  /* 0x000000ff0c140208 */ /* 0x001fe40001000000 */
[----:B------:R-:W-:Y:S02]  /*b880*/  @P0 FSEL R21, R13, -QNAN , P2 ;  /* 0xfff800000d150808 */ /* 0x000fe40001000000 */
.L_x_37619:
[----:B-12---:R-:W-:Y:S05]  /*b890*/  BSYNC B0 ;  /* 0x0000000000007941 */ /* 0x006fea0003800000 */
.L_x_37617:
[----:B------:R-:W0:-:S04]  /*b8a0*/  DSETP.GEU.AND P0, PT, R20, RZ, PT ;  /* 0x000000ff1400722a */ /* 0x000e080003f0e000 */
[----:B------:R-:W-:-:S04]  /*b8b0*/  DADD R12, R20, c[0x0][0x170] ;  /* 0x00005c00140c7629 */ /* 0x000fc80000000000 */
[----:B0-----:R-:W0:-:S06]  /*b8c0*/  DSETP.GT.XOR P0, PT, RZ, c[0x0][0x170], !P0 ;  /* 0x00005c00ff00762a */ /* 0x001e0c0004704800 */
[----:B0-----:R-:W0:-:S06]  /*b8d0*/  DSETP.NEU.AND P0, PT, R20, RZ, P0 ;  /* 0x000000ff1400722a */ /* 0x001e0c000070d000 */
[----:B0-----:R-:W-:Y:S02]  /*b8e0*/  FSEL R14, R12, R20, P0 ;  /* 0x000000140c0e7208 */ /* 0x001fe40000000000 */
[----:B------:R-:W-:Y:S02]  /*b8f0*/  FSEL R15, R13, R21, P0 ;  /* 0x000000150d0f7208 */ /* 0x000fe40000000000 */
.L_x_37616:
[----:B------:R-:W-:Y:S05]  /*b900*/  BSYNC B1 ;  /* 0x0000000000017941 */ /* 0x000fea0003800000 */
.L_x_37615:
[----:B------:R-:W-:Y:S01]  /*b910*/  IADD3 R12, R0, 0x180, RZ ;  /* 0x00000180000c7810 */ /* 0x000fe20007ffe0ff */
        /* <DEDUP_REMOVED lines=38> */
[----:B------:R-:W-:Y:S01]  /*bb80*/  LOP3.LUT P0, R26, R23, 0x3, RZ, 0xc0, !PT ;  /* 0x00000003171a7812 */ /* 0x000fe2000780c0ff */
[----:B------:R-:W-:Y:S01]  /*bb90*/  IMAD.MOV.U32 R23, RZ, RZ, R20 ;  /* 0x000000ffff177224 */ /* 0x000fe200078e0014 */
[----:B------:R-:W-:-:S11]  /*bba0*/  LOP3.LUT R20, R28, 0x100000, RZ, 0xfc, !PT ;  /* 0x001000001c147812 */ /* 0x000fd600078efcff */
[----:B------:R-:W-:Y:S05]  /*bbb0*/  @!P0 BRA `(.L_x_37640) ;  /* 0x000000e000008947 */ /* 0x000fea0003800000 */
[----:B------:R-:W-:Y:S02]  /*bbc0*/  BSSY B3, `(.L_x_37641) ;  /* 0x000000c000037945 */ /* 0x000fe40003800000 */
.L_x_37642:
        /* <DEDUP_REMOVED lines=12> */
.L_x_37641:
[----:B------:R-:W-:Y:S02]  /*bc90*/  IMAD.MOV.U32 R26, RZ, RZ, R28 ;  /* 0x000000ffff1a7224 */ /* 0x000fe400078e001c */
.L_x_37640:
[----:B------:R-:W-:Y:S05]  /*bca0*/  BSYNC B2 ;  /* 0x0000000000027941 */ /* 0x000fea0003800000 */
.L_x_37639:
        /* <DEDUP_REMOVED lines=13> */
.L_x_37648:
        /* <DEDUP_REMOVED lines=33> */
.L_x_37647:
[----:B------:R-:W-:Y:S02]  /*bf90*/  IMAD.MOV.U32 R26, RZ, RZ, R28 ;  /* 0x000000ffff1a7224 */ /* 0x000fe400078e001c */
.L_x_37646:
[----:B------:R-:W-:Y:S05]  /*bfa0*/  BSYNC B3 ;  /* 0x0000000000037941 */ /* 0x000fea0003800000 */
.L_x_37645:
[----:B------:R-:W-:-:S13]  /*bfb0*/  ISETP.GE.U32.AND P0, PT, R27, 0xc, PT ;  /* 0x0000000c1b00780c */ /* 0x000fda0003f06070 */
[----:B------:R-:W-:Y:S05]  /*bfc0*/  @!P0 BRA `(.L_x_37644) ;  /* 0x0000077000008947 */ /* 0x000fea0003800000 */
[----:B------:R-:W-:Y:S01]  /*bfd0*/  BSSY B3, `(.L_x_37649) ;  /* 0x0000075000037945 */ /* 0x000fe20003800000 */
[----:B------:R-:W-:Y:S02]  /*bfe0*/  IADD3 R25, R25, 0x10, RZ ;  /* 0x0000001019197810 */ /* 0x000fe40007ffe0ff */
.L_x_37650:
        /* <DEDUP_REMOVED lines=116> */
.L_x_37649:
[----:B------:R-:W-:Y:S02]  /*c730*/  IMAD.MOV.U32 R29, RZ, RZ, R27 ;  /* 0x000000ffff1d7224 */ /* 0x000fe400078e001b */
.L_x_37644:
[----:B------:R-:W-:Y:S05]  /*c740*/  BSYNC B2 ;  /* 0x0000000000027941 */ /* 0x000fea0003800000 */
.L_x_37643:
        /* <DEDUP_REMOVED lines=20> */
.L_x_37652:
[----:B------:R-:W-:Y:S05]  /*c890*/  BSYNC B2 ;  /* 0x0000000000027941 */ /* 0x000fea0003800000 */
.L_x_37651:
[----:B------:R-:W-:Y:S01]  /*c8a0*/  IMAD.MOV.U32 R22, RZ, RZ, R20 ;  /* 0x000000ffff167224 */ /* 0x000fe200078e0014 */
[----:B------:R-:W-:Y:S01]  /*c8b0*/  LOP3.LUT R23, R23, 0x80000000, R11, 0xb8, !PT ;  /* 0x8000000017177812 */ /* 0x000fe200078eb80b */
[----:B------:R-:W-:Y:S05]  /*c8c0*/  BRA `(.L_x_37638) ;  /* 0x0000006000007947 */ /* 0x000fea0003800000 */
.L_x_37637:
[----:B------:R-:W0:-:S06]  /*c8d0*/  DSETP.GTU.AND P0, PT, R12, +INF , PT ;  /* 0x7ff000000c00742a */ /* 0x000e0c0003f0c000 */
[----:B0-----:R-:W0:-:S14]  /*c8e0*/  DSETP.LE.AND P0, PT, R20, +INF , !P0 ;  /* 0x7ff000001400742a */ /* 0x001e1c0004703000 */
[----:B0-----:R-:W0:-:S04]  /*c8f0*/  @P0 DSETP.NEU.AND P2, PT, R20, +INF , PT ;  /* 0x7ff000001400042a */ /* 0x001e080003f4d000 */
[----:B------:R1:W2:-:S06]  /*c900*/  @!P0 DADD R22, R10, c[0x0][0x170] ;  /* 0x00005c000a168629 */ /* 0x00028c0000000000 */
[----:B0-----:R-:W-:Y:S02]  /*c910*/  @P0 FSEL R22, R10, RZ, P2 ;  /* 0x000000ff0a160208 */ /* 0x001fe40001000000 */
[----:B------:R-:W-:Y:S02]  /*c920*/  @P0 FSEL R23, R11, -QNAN , P2 ;  /* 0xfff800000b170808 */ /* 0x000fe40001000000 */
.L_x_37638:
[----:B-12---:R-:W-:Y:S05]  /*c930*/  BSYNC B0 ;  /* 0x0000000000007941 */ /* 0x006fea0003800000 */
.L_x_37636:
[----:B------:R-:W0:-:S04]  /*c940*/  DSETP.GEU.AND P0, PT, R22, RZ, PT ;  /* 0x000000ff1600722a */ /* 0x000e080003f0e000 */
[----:B------:R-:W-:-:S04]  /*c950*/  DADD R10, R22, c[0x0][0x170] ;  /* 0x00005c00160a7629 */ /* 0x000fc80000000000 */
[----:B0-----:R-:W0:-:S06]  /*c960*/  DSETP.GT.XOR P0, PT, RZ, c[0x0][0x170], !P0 ;  /* 0x00005c00ff00762a */ /* 0x001e0c0004704800 */
[----:B0-----:R-:W0:-:S06]  /*c970*/  DSETP.NEU.AND P0, PT, R22, RZ, P0 ;  /* 0x000000ff1600722a */ /* 0x001e0c000070d000 */
[----:B0-----:R-:W-:Y:S02]  /*c980*/  FSEL R12, R10, R22, P0 ;  /* 0x000000160a0c7208 */ /* 0x001fe40000000000 */
[----:B------:R-:W-:Y:S02]  /*c990*/  FSEL R13, R11, R23, P0 ;  /* 0x000000170b0d7208 */ /* 0x000fe40000000000 */
.L_x_37635:
[----:B------:R-:W-:Y:S05]  /*c9a0*/  BSYNC B1 ;  /* 0x0000000000017941 */ /* 0x000fea0003800000 */
.L_x_37634:
        /* <DEDUP_REMOVED lines=44> */
.L_x_37661:
        /* <DEDUP_REMOVED lines=12> */
.L_x_37660:
[----:B------:R-:W-:Y:S02]  /*cd30*/  IMAD.MOV.U32 R21, RZ, RZ, R28 ;  /* 0x000000ffff157224 */ /* 0x000fe400078e001c */
.L_x_37659:
[----:B------:R-:W-:Y:S05]  /*cd40*/  BSYNC B2 ;  /* 0x0000000000027941 */ /* 0x000fea0003800000 */
.L_x_37658:
        /* <DEDUP_REMOVED lines=13> */
.L_x_37667:
        /* <DEDUP_REMOVED lines=33> */
.L_x_37666:
[----:B------:R-:W-:Y:S02]  /*d030*/  IMAD.MOV.U32 R21, RZ, RZ, R28 ;  /* 0x000000ffff157224 */ /* 0x000fe400078e001c */
.L_x_37665:
[----:B------:R-:W-:Y:S05]  /*d040*/  BSYNC B3 ;  /* 0x0000000000037941 */ /* 0x000fea0003800000 */
.L_x_37664:
[----:B------:R-:W-:-:S13]  /*d050*/  ISETP.GE.U32.AND P0, PT, R27, 0xc, PT ;  /* 0x0000000c1b00780c */ /* 0x000fda0003f06070 */
[----:B------:R-:W-:Y:S05]  /*d060*/  @!P0 BRA `(.L_x_37663) ;  /* 0x0000078000008947 */ /* 0x000fea0003800000 */
[----:B------:R-:W-:Y:S01]  /*d070*/  BSSY B3, `(.L_x_37668) ;  /* 0x0000075000037945 */ /* 0x000fe20003800000 */
[----:B------:R-:W-:Y:S02]  /*d080*/  IADD3 R21, R26, 0x10, RZ ;  /* 0x000000101a157810 */ /* 0x000fe40007ffe0ff */
.L_x_37669:
        /* <DEDUP_REMOVED lines=116> */
.L_x_37668:
[----:B------:R-:W-:Y:S02]  /*d7d0*/  IMAD.MOV.U32 R21, RZ, RZ, R26 ;  /* 0x000000ffff157224 */ /* 0x000fe400078e001a */
[----:B------:R-:W-:Y:S02]  /*d7e0*/  IMAD.MOV.U32 R29, RZ, RZ, R27 ;  /* 0x000000ffff1d7224 */ /* 0x000fe400078e001b */
.L_x_37663:
[----:B------:R-:W-:Y:S05]  /*d7f0*/  BSYNC B2 ;  /* 0x0000000000027941 */ /* 0x000fea0003800000 */
.L_x_37662:
        /* <DEDUP_REMOVED lines=21> */
.L_x_37671:
[----:B------:R-:W-:Y:S05]  /*d950*/  BSYNC B2 ;  /* 0x0000000000027941 */ /* 0x000fea0003800000 */
.L_x_37670:
[----:B------:R-:W-:Y:S02]  /*d960*/  IMAD.MOV.U32 R23, RZ, RZ, R25 ;  /* 0x000000ffff177224 */ /* 0x000fe400078e0019 */
[----:B------:R-:W-:-:S03]  /*d970*/  IMAD.MOV.U32 R22, RZ, RZ, R20 ;  /* 0x000000ffff167224 */ /* 0x000fc600078e0014 */
[----:B------:R-:W-:Y:S01]  /*d980*/  LOP3.LUT R23, R23, 0x80000000, R9, 0xb8, !PT ;  /* 0x8000000017177812 */ /* 0x000fe200078eb809 */
[----:B------:R-:W-:Y:S05]  /*d990*/  BRA `(.L_x_37657) ;  /* 0x0000006000007947 */ /* 0x000fea0003800000 */
.L_x_37656:
[----:B------:R-:W0:-:S06]  /*d9a0*/  DSETP.GTU.AND P0, PT, R10, +INF , PT ;  /* 0x7ff000000a00742a */ /* 0x000e0c0003f0c000 */
[----:B0-----:R-:W0:-:S14]  /*d9b0*/  DSETP.LE.AND P0, PT, R20, +INF , !P0 ;  /* 0x7ff000001400742a */ /* 0x001e1c0004703000 */
[----:B0-----:R-:W0:-:S04]  /*d9c0*/  @P0 DSETP.NEU.AND P2, PT, R20, +INF , PT ;  /* 0x7ff000001400042a */ /* 0x001e080003f4d000 */
[----:B------:R1:W2:-:S06]  /*d9d0*/  @!P0 DADD R22, R8, c[0x0][0x170] ;  /* 0x00005c0008168629 */ /* 0x00028c0000000000 */
[----:B0-----:R-:W-:Y:S02]  /*d9e0*/  @P0 FSEL R22, R8, RZ, P2 ;  /* 0x000000ff08160208 */ /* 0x001fe40001000000 */
[----:B------:R-:W-:Y:S02]  /*d9f0*/  @P0 FSEL R23, R9, -QNAN , P2 ;  /* 0xfff8000009170808 */ /* 0x000fe40001000000 */
.L_x_37657:
[----:B-12---:R-:W-:Y:S05]  /*da00*/  BSYNC B0 ;  /* 0x0000000000007941 */ /* 0x006fea0003800000 */
.L_x_37655:
[----:B------:R-:W0:-:S04]  /*da10*/  DSETP.GEU.AND P0, PT, R22, RZ, PT ;  /* 0x000000ff1600722a */ /* 0x000e080003f0e000 */
[----:B------:R-:W-:-:S04]  /*da20*/  DADD R8, R22, c[0x0][0x170] ;  /* 0x00005c0016087629 */ /* 0x000fc80000000000 */
[----:B0-----:R-:W0:-:S06]  /*da30*/  DSETP.GT.XOR P0, PT, RZ, c[0x0][0x170], !P0 ;  /* 0x00005c00ff00762a */ /* 0x001e0c0004704800 */
[----:B0-----:R-:W0:-:S06]  /*da40*/  DSETP.NEU.AND P0, PT, R22, RZ, P0 ;  /* 0x000000ff1600722a */ /* 0x001e0c000070d000 */
[----:B0-----:R-:W-:Y:S02]  /*da50*/  FSEL R20, R8, R22, P0 ;  /* 0x0000001608147208 */ /* 0x001fe40000000000 */
[----:B------:R-:W-:Y:S02]  /*da60*/  FSEL R21, R9, R23, P0 ;  /* 0x0000001709157208 */ /* 0x000fe40000000000 */
.L_x_37654:
[----:B------:R-:W-:Y:S05]  /*da70*/  BSYNC B1 ;  /* 0x0000000000017941 */ /* 0x000fea0003800000 */
.L_x_37653:
        /* <DEDUP_REMOVED lines=35> */
[----:B------:R-:W-:Y:S01]  /*dcb0*/  LOP3.LUT R9, R11, 0xfffff, RZ, 0xc0, !PT ;  /* 0x000fffff0b097812 */ /* 0x000fe200078ec0ff */
[----:B------:R-:W-:-:S03]  /*dcc0*/  IMAD.IADD R26, R26, 0x1, -R25 ;  /* 0x000000011a1a7824 */ /* 0x000fc600078e0a19 */
[----:B------:R-:W-:Y:S02]  /*dcd0*/  IADD3 R8, R28, 0x2, -R25 ;  /* 0x000000021c087810 */ /* 0x000fe40007ffe819 */
[----:B------:R-:W-:Y:S02]  /*dce0*/  LOP3.LUT R9, R9, 0x100000, RZ, 0xfc, !PT ;  /* 0x0010000009097812 */ /* 0x000fe400078efcff */
[----:B------:R-:W-:Y:S02]  /*dcf0*/  LOP3.LUT P0, R23, R8, 0x3, RZ, 0xc0, !PT ;  /* 0x0000000308177812 */ /* 0x000fe4000780c0ff */
[----:B------:R-:W-:-:S11]  /*dd00*/  LOP3.LUT R8, R27, 0x100000, RZ, 0xfc, !PT ;  /* 0x001000001b087812 */ /* 0x000fd600078efcff */
[----:B------:R-:W-:Y:S05]  /*dd10*/  @!P0 BRA `(.L_x_37678) ;  /* 0x000000e000008947 */ /* 0x000fea0003800000 */
[----:B------:R-:W-:Y:S02]  /*dd20*/  BSSY B3, `(.L_x_37679) ;  /* 0x000000c000037945 */ /* 0x000fe40003800000 */
.L_x_37680:
        /* <DEDUP_REMOVED lines=12> */
.L_x_37679:
[----:B------:R-:W-:Y:S02]  /*ddf0*/  IMAD.MOV.U32 R23, RZ, RZ, R27 ;  /* 0x000000ffff177224 */ /* 0x000fe400078e001b */
.L_x_37678:
[----:B------:R-:W-:Y:S05]  /*de00*/  BSYNC B2 ;  /* 0x0000000000027941 */ /* 0x000fea0003800000 */
.L_x_37677:
        /* <DEDUP_REMOVED lines=13> */
.L_x_37686:
        /* <DEDUP_REMOVED lines=33> */
.L_x_37685:
[----:B------:R-:W-:Y:S02]  /*e0f0*/  IMAD.MOV.U32 R23, RZ, RZ, R28 ;  /* 0x000000ffff177224 */ /* 0x000fe400078e001c */
.L_x_37684:
[----:B------:R-:W-:Y:S05]  /*e100*/  BSYNC B3 ;  /* 0x0000000000037941 */ /* 0x000fea0003800000 */
.L_x_37683:
[----:B------:R-:W-:-:S13]  /*e110*/  ISETP.GE.U32.AND P0, PT, R27, 0xc, PT ;  /* 0x0000000c1b00780c */ /* 0x000fda0003f06070 */
[----:B------:R-:W-:Y:S05]  /*e120*/  @!P0 BRA `(.L_x_37682) ;  /* 0x0000078000008947 */ /* 0x000fea0003800000 */
[----:B------:R-:W-:Y:S01]  /*e130*/  BSSY B3, `(.L_x_37687) ;  /* 0x0000075000037945 */ /* 0x000fe20003800000 */
[----:B------:R-:W-:Y:S02]  /*e140*/  IADD3 R23, R26, 0x10, RZ ;  /* 0x000000101a177810 */ /* 0x000fe40007ffe0ff */
.L_x_37688:
        /* <DEDUP_REMOVED lines=116> */
.L_x_37687:
[----:B------:R-:W-:Y:S02]  /*e890*/  IMAD.MOV.U32 R23, RZ, RZ, R26 ;  /* 0x000000ffff177224 */ /* 0x000fe400078e001a */
[----:B------:R-:W-:Y:S02]  /*e8a0*/  IMAD.MOV.U32 R29, RZ, RZ, R27 ;  /* 0x000000ffff1d7224 */ /* 0x000fe400078e001b */
.L_x_37682:
[----:B------:R-:W-:Y:S05]  /*e8b0*/  BSYNC B2 ;  /* 0x0000000000027941 */ /* 0x000fea0003800000 */
.L_x_37681:
        /* <DEDUP_REMOVED lines=21> */
.L_x_37690:
[----:B------:R-:W-:Y:S05]  /*ea10*/  BSYNC B2 ;  /* 0x0000000000027941 */ /* 0x000fea0003800000 */
.L_x_37689:
[----:B------:R-:W-:Y:S02]  /*ea20*/  IMAD.MOV.U32 R9, RZ, RZ, R22 ;  /* 0x000000ffff097224 */ /* 0x000fe400078e0016 */
[----:B------:R-:W-:-:S03]  /*ea30*/  IMAD.MOV.U32 R8, RZ, RZ, R11 ;  /* 0x000000ffff087224 */ /* 0x000fc600078e000b */
[----:B------:R-:W-:Y:S01]  /*ea40*/  LOP3.LUT R9, R9, 0x80000000, R7, 0xb8, !PT ;  /* 0x8000000009097812 */ /* 0x000fe200078eb807 */
[----:B------:R-:W-:Y:S05]  /*ea50*/  BRA `(.L_x_37676) ;  /* 0x0000006000007947 */ /* 0x000fea0003800000 */
.L_x_37675:
[----:B------:R-:W0:-:S06]  /*ea60*/  DSETP.GTU.AND P0, PT, R10, +INF , PT ;  /* 0x7ff000000a00742a */ /* 0x000e0c0003f0c000 */
[----:B0-----:R-:W0:-:S14]  /*ea70*/  DSETP.LE.AND P0, PT, R22, +INF , !P0 ;  /* 0x7ff000001600742a */ /* 0x001e1c0004703000 */
[----:B0-----:R-:W0:-:S04]  /*ea80*/  @P0 DSETP.NEU.AND P2, PT, R22, +INF , PT ;  /* 0x7ff000001600042a */ /* 0x001e080003f4d000 */
[----:B------:R1:W2:-:S06]  /*ea90*/  @!P0 DADD R8, R6, c[0x0][0x170] ;  /* 0x00005c0006088629 */ /* 0x00028c0000000000 */
[----:B0-----:R-:W-:Y:S02]  /*eaa0*/  @P0 FSEL R8, R6, RZ, P2 ;  /* 0x000000ff06080208 */ /* 0x001fe40001000000 */
[----:B------:R-:W-:Y:S02]  /*eab0*/  @P0 FSEL R9, R7, -QNAN , P2 ;  /* 0xfff8000007090808 */ /* 0x000fe40001000000 */
.L_x_37676:
[----:B-12---:R-:W-:Y:S05]  /*eac0*/  BSYNC B0 ;  /* 0x0000000000007941 */ /* 0x006fea0003800000 */
.L_x_37674:
[----:B------:R-:W0:-:S04]  /*ead0*/  DSETP.GEU.AND P0, PT, R8, RZ, PT ;  /* 0x000000ff0800722a */ /* 0x000e080003f0e000 */
[----:B------:R-:W-:-:S04]  /*eae0*/  DADD R6, R8, c[0x0][0x170] ;  /* 0x00005c0008067629 */ /* 0x000fc80000000000 */
[----:B0-----:R-:W0:-:S06]  /*eaf0*/  DSETP.GT.XOR P0, PT, RZ, c[0x0][0x170], !P0 ;  /* 0x00005c00ff00762a */ /* 0x001e0c0004704800 */
[----:B0-----:R-:W0:-:S06]  /*eb00*/  DSETP.NEU.AND P0, PT, R8, RZ, P0 ;  /* 0x000000ff0800722a */ /* 0x001e0c000070d000 */
[----:B0-----:R-:W-:Y:S02]  /*eb10*/  FSEL R22, R6, R8, P0 ;  /* 0x0000000806167208 */ /* 0x001fe40000000000 */
[----:B------:R-:W-:Y:S02]  /*eb20*/  FSEL R23, R7, R9, P0 ;  /* 0x0000000907177208 */ /* 0x000fe40000000000 */
.L_x_37673:
[----:B------:R-:W-:Y:S05]  /*eb30*/  BSYNC B1 ;  /* 0x0000000000017941 */ /* 0x000fea0003800000 */
.L_x_37672:
[----:B------:R-:W-:Y:S01]  /*eb40*/  IADD3 R6, R0, 0x300, RZ ;  /* 0x0000030000067810 */ /* 0x000fe20007ffe0ff */
[----:B------:R-:W-:Y:S03]  /*eb50*/  BSSY B1, `(.L_x_37691) ;  /* 0x0000109000017945 */ /* 0x000fe60003800000 */
[----:B------:R-:W-:-:S13]  /*eb60*/  ISETP.GE.AND P0, PT, R6, UR4, PT ;  /* 0x0000000406007c0c */ /* 0x000fda000bf06270 */
[----:B------:R-:W-:Y:S05]  /*eb70*/  @P0 BRA `(.L_x_37692) ;  /* 0x0000106000000947 */ /* 0x000fea0003800000 */
[----:B------:R-:W-:Y:S01]  /*eb80*/  IMAD.MOV.U32 R6, RZ, RZ, c[0x0][0x174] ;  /* 0x00005d00ff067624 */ /* 0x000fe200078e00ff */
[----:B------:R-:W-:Y:S01]  /*eb90*/  LOP3.LUT R7, R5, 0x7fffffff, RZ, 0xc0, !PT ;  /* 0x7fffffff05077812 */ /* 0x000fe200078ec0ff */
[----:B------:R-:W-:Y:S01]  /*eba0*/  BSSY B0, `(.L_x_37693) ;  /* 0x00000fd000007945 */ /* 0x000fe20003800000 */
[----:B------:R-:W-:Y:S02]  /*ebb0*/  IMAD.MOV.U32 R8, RZ, RZ, c[0x0][0x170] ;  /* 0x00005c00ff087624 */ /* 0x000fe400078e00ff */
[----:B------:R-:W-:Y:S01]  /*ebc0*/  LOP3.LUT R9, R6, 0x7fffffff, RZ, 0xc0, !PT ;  /* 0x7fffffff06097812 */ /* 0x000fe200078ec0ff */
        /* <DEDUP_REMOVED lines=23> */
[----:B------:R-:W-:-:S05]  /*ed40*/  IMNMX R26, R11, -0x1, !PT ;  /* 0xffffffff0b1a7817 */ /* 0x000fca0007800200 */
[----:B------:R-:W-:Y:S01]  /*ed50*/  IMAD.IADD R27, R26, 0x1, R25 ;  /* 0x000000011a1b7824 */ /* 0x000fe200078e0219 */
[----:B------:R-:W-:Y:S02]  /*ed60*/  LOP3.LUT R26, R7, 0xfffff, RZ, 0xc0, !PT ;  /* 0x000fffff071a7812 */ /* 0x000fe400078ec0ff */
[----:B------:R-:W-:Y:S02]  /*ed70*/  LOP3.LUT R7, R9, 0xfffff, RZ, 0xc0, !PT ;  /* 0x000fffff09077812 */ /* 0x000fe400078ec0ff */
[----:B------:R-:W-:Y:S02]  /*ed80*/  IADD3 R11, R27, 0x2, -R10 ;  /* 0x000000021b0b7810 */ /* 0x000fe40007ffe80a */
[----:B------:R-:W-:Y:S02]  /*ed90*/  LOP3.LUT R7, R7, 0x100000, RZ, 0xfc, !PT ;  /* 0x0010000007077812 */ /* 0x000fe400078efcff */
[----:B------:R-:W-:Y:S01]  /*eda0*/  LOP3.LUT P0, R28, R11, 0x3, RZ, 0xc0, !PT ;  /* 0x000000030b1c7812 */ /* 0x000fe2000780c0ff */
[----:B------:R-:W-:Y:S01]  /*edb0*/  IMAD.MOV.U32 R11, RZ, RZ, R6 ;  /* 0x000000ffff0b7224 */ /* 0x000fe200078e0006 */
[----:B------:R-:W-:Y:S01]  /*edc0*/  LOP3.LUT R6, R26, 0x100000, RZ, 0xfc, !PT ;  /* 0x001000001a067812 */ /* 0x000fe200078efcff */
[----:B------:R-:W-:-:S10]  /*edd0*/  IMAD.IADD R26, R25, 0x1, -R10 ;  /* 0x00000001191a7824 */ /* 0x000fd400078e0a0a */
[----:B------:R-:W-:Y:S05]  /*ede0*/  @!P0 BRA `(.L_x_37697) ;  /* 0x000000d000008947 */ /* 0x000fea0003800000 */
[----:B------:R-:W-:Y:S02]  /*edf0*/  BSSY B3, `(.L_x_37697) ;  /* 0x000000c000037945 */ /* 0x000fe40003800000 */
.L_x_37698:
        /* <DEDUP_REMOVED lines=12> */
.L_x_37697:
[----:B------:R-:W-:Y:S05]  /*eec0*/  BSYNC B2 ;  /* 0x0000000000027941 */ /* 0x000fea0003800000 */
.L_x_37696:
        /* <DEDUP_REMOVED lines=13> */
.L_x_37704:
        /* <DEDUP_REMOVED lines=33> */
.L_x_37703:
[----:B------:R-:W-:Y:S02]  /*f1b0*/  IMAD.MOV.U32 R25, RZ, RZ, R28 ;  /* 0x000000ffff197224 */ /* 0x000fe400078e001c */
.L_x_37702:
[----:B------:R-:W-:Y:S05]  /*f1c0*/  BSYNC B3 ;  /* 0x0000000000037941 */ /* 0x000fea0003800000 */
.L_x_37701:
[----:B------:R-:W-:-:S13]  /*f1d0*/  ISETP.GE.U32.AND P0, PT, R27, 0xc, PT ;  /* 0x0000000c1b00780c */ /* 0x000fda0003f06070 */
[----:B------:R-:W-:Y:S05]  /*f1e0*/  @!P0 BRA `(.L_x_37700) ;  /* 0x0000078000008947 */ /* 0x000fea0003800000 */
[----:B------:R-:W-:Y:S01]  /*f1f0*/  BSSY B3, `(.L_x_37705) ;  /* 0x0000075000037945 */ /* 0x000fe20003800000 */
[----:B------:R-:W-:Y:S02]  /*f200*/  IADD3 R25, R26, 0x10, RZ ;  /* 0x000000101a197810 */ /* 0x000fe40007ffe0ff */
.L_x_37706:
        /* <DEDUP_REMOVED lines=116> */
.L_x_37705:
[----:B------:R-:W-:Y:S02]  /*f950*/  IMAD.MOV.U32 R25, RZ, RZ, R26 ;  /* 0x000000ffff197224 */ /* 0x000fe400078e001a */
[----:B------:R-:W-:Y:S02]  /*f960*/  IMAD.MOV.U32 R29, RZ, RZ, R27 ;  /* 0x000000ffff1d7224 */ /* 0x000fe400078e001b */
.L_x_37700:
[----:B------:R-:W-:Y:S05]  /*f970*/  BSYNC B2 ;  /* 0x0000000000027941 */ /* 0x000fea0003800000 */
.L_x_37699:
        /* <DEDUP_REMOVED lines=21> */
.L_x_37708:
[----:B------:R-:W-:Y:S05]  /*fad0*/  BSYNC B2 ;  /* 0x0000000000027941 */ /* 0x000fea0003800000 */
.L_x_37707:
[----:B------:R-:W-:Y:S01]  /*fae0*/  IMAD.MOV.U32 R10, RZ, RZ, R8 ;  /* 0x000000ffff0a7224 */ /* 0x000fe200078e0008 */
[----:B------:R-:W-:Y:S01]  /*faf0*/  LOP3.LUT R11, R11, 0x80000000, R5, 0xb8, !PT ;  /* 0x800000000b0b7812 */ /* 0x000fe200078eb805 */
[----:B------:R-:W-:Y:S05]  /*fb00*/  BRA `(.L_x_37695) ;  /* 0x0000006000007947 */ /* 0x000fea0003800000 */
.L_x_37694:
[----:B------:R-:W0:-:S06]  /*fb10*/  DSETP.GTU.AND P0, PT, R8, +INF , PT ;  /* 0x7ff000000800742a */ /* 0x000e0c0003f0c000 */
[----:B0-----:R-:W0:-:S14]  /*fb20*/  DSETP.LE.AND P0, PT, R6, +INF , !P0 ;  /* 0x7ff000000600742a */ /* 0x001e1c0004703000 */
[----:B0-----:R-:W0:-:S04]  /*fb30*/  @P0 DSETP.NEU.AND P2, PT, R6, +INF , PT ;  /* 0x7ff000000600042a */ /* 0x001e080003f4d000 */
[----:B------:R1:W2:-:S06]  /*fb40*/  @!P0 DADD R10, R4, c[0x0][0x170] ;  /* 0x00005c00040a8629 */ /* 0x00028c0000000000 */
[----:B0-----:R-:W-:Y:S02]  /*fb50*/  @P0 FSEL R10, R4, RZ, P2 ;  /* 0x000000ff040a0208 */ /* 0x001fe40001000000 */
[----:B------:R-:W-:Y:S02]  /*fb60*/  @P0 FSEL R11, R5, -QNAN , P2 ;  /* 0xfff80000050b0808 */ /* 0x000fe40001000000 */
.L_x_37695:
[----:B-12---:R-:W-:Y:S05]  /*fb70*/  BSYNC B0 ;  /* 0x0000000000007941 */ /* 0x006fea0003800000 */
.L_x_37693:
[----:B------:R-:W0:-:S04]  /*fb80*/  DSETP.GEU.AND P0, PT, R10, RZ, PT ;  /* 0x000000ff0a00722a */ /* 0x000e080003f0e000 */
[----:B------:R-:W-:-:S04]  /*fb90*/  DADD R4, R10, c[0x0][0x170] ;  /* 0x00005c000a047629 */ /* 0x000fc80000000000 */
[----:B0-----:R-:W0:-:S06]  /*fba0*/  DSETP.GT.XOR P0, PT, RZ, c[0x0][0x170], !P0 ;  /* 0x00005c00ff00762a */ /* 0x001e0c0004704800 */
[----:B0-----:R-:W0:-:S06]  /*fbb0*/  DSETP.NEU.AND P0, PT, R10, RZ, P0 ;  /* 0x000000ff0a00722a */ /* 0x001e0c000070d000 */
[----:B0-----:R-:W-:Y:S02]  /*fbc0*/  FSEL R10, R4, R10, P0 ;  /* 0x0000000a040a7208 */ /* 0x001fe40000000000 */
[----:B------:R-:W-:Y:S02]  /*fbd0*/  FSEL R11, R5, R11, P0 ;  /* 0x0000000b050b7208 */ /* 0x000fe40000000000 */
.L_x_37692:
[----:B------:R-:W-:Y:S05]  /*fbe0*/  BSYNC B1 ;  /* 0x0000000000017941 */ /* 0x000fea0003800000 */
.L_x_37691:
        /* <DEDUP_REMOVED lines=43> */
.L_x_37717:
        /* <DEDUP_REMOVED lines=12> */
.L_x_37716:
[----:B------:R-:W-:Y:S02]  /*ff60*/  IMAD.MOV.U32 R27, RZ, RZ, R28 ;  /* 0x000000ffff1b7224 */ /* 0x000fe400078e001c */
.L_x_37715:
[----:B------:R-:W-:Y:S05]  /*ff70*/  BSYNC B2 ;  /* 0x0000000000027941 */ /* 0x000fea0003800000 */
.L_x_37714:
        /* <DEDUP_REMOVED lines=13> */
.L_x_37723:
        /* <DEDUP_REMOVED lines=33> */
.L_x_37722:
[----:B------:R-:W-:Y:S02]  /*10260*/  IMAD.MOV.U32 R27, RZ, RZ, R28 ;  /* 0x000000ffff1b7224 */ /* 0x000fe400078e001c */
.L_x_37721:
[----:B------:R-:W-:Y:S05]  /*10270*/  BSYNC B3 ;  /* 0x0000000000037941 */ /* 0x000fea0003800000 */
.L_x_37720:
[----:B------:R-:W-:-:S13]  /*10280*/  ISETP.GE.U32.AND P0, PT, R26, 0xc, PT ;  /* 0x0000000c1a00780c */ /* 0x000fda0003f06070 */
[----:B------:R-:W-:Y:S05]  /*10290*/  @!P0 BRA `(.L_x_37719) ;  /* 0x0000077000008947 */ /* 0x000fea0003800000 */
[----:B------:R-:W-:Y:S01]  /*102a0*/  BSSY B3, `(.L_x_37724) ;  /* 0x0000075000037945 */ /* 0x000fe20003800000 */
[----:B------:R-:W-:Y:S02]  /*102b0*/  IADD3 R7, R7, 0x10, RZ ;  /* 0x0000001007077810 */ /* 0x000fe40007ffe0ff */
.L_x_37725:
        /* <DEDUP_REMOVED lines=116> */
.L_x_37724:
[----:B------:R-:W-:Y:S02]  /*10a00*/  IMAD.MOV.U32 R29, RZ, RZ, R26 ;  /* 0x000000ffff1d7224 */ /* 0x000fe400078e001a */
.L_x_37719:
[----:B------:R-:W-:Y:S05]  /*10a10*/  BSYNC B2 ;  /* 0x0000000000027941 */ /* 0x000fea0003800000 */
.L_x_37718:
        /* <DEDUP_REMOVED lines=21> */
.L_x_37727:
[----:B------:R-:W-:Y:S05]  /*10b70*/  BSYNC B2 ;  /* 0x0000000000027941 */ /* 0x000fea0003800000 */
.L_x_37726:
[----:B------:R-:W-:Y:S02]  /*10b80*/  IMAD.MOV.U32 R5, RZ, RZ, R8 ;  /* 0x000000ffff057224 */ /* 0x000fe400078e0008 */
[----:B------:R-:W-:-:S03]  /*10b90*/  IMAD.MOV.U32 R4, RZ, RZ, R7 ;  /* 0x000000ffff047224 */ /* 0x000fc600078e0007 */
[----:B------:R-:W-:Y:S01]  /*10ba0*/  LOP3.LUT R5, R5, 0x80000000, R3, 0xb8, !PT ;  /* 0x8000000005057812 */ /* 0x000fe200078eb803 */
[----:B------:R-:W-:Y:S05]  /*10bb0*/  BRA `(.L_x_37713) ;  /* 0x0000006000007947 */ /* 0x000fea0003800000 */
.L_x_37712:
[----:B------:R-:W0:-:S06]  /*10bc0*/  DSETP.GTU.AND P0, PT, R8, +INF , PT ;  /* 0x7ff000000800742a */ /* 0x000e0c0003f0c000 */
[----:B0-----:R-:W0:-:S14]  /*10bd0*/  DSETP.LE.AND P0, PT, R6, +INF , !P0 ;  /* 0x7ff000000600742a */ /* 0x001e1c0004703000 */
[----:B0-----:R-:W0:-:S04]  /*10be0*/  @P0 DSETP.NEU.AND P2, PT, R6, +INF , PT ;  /* 0x7ff000000600042a */ /* 0x001e080003f4d000 */
[----:B------:R1:W2:-:S06]  /*10bf0*/  @!P0 DADD R4, R2, c[0x0][0x170] ;  /* 0x00005c0002048629 */ /* 0x00028c0000000000 */
[----:B0-----:R-:W-:Y:S02]  /*10c00*/  @P0 FSEL R4, R2, RZ, P2 ;  /* 0x000000ff02040208 */ /* 0x001fe40001000000 */
[----:B------:R-:W-:Y:S02]  /*10c10*/  @P0 FSEL R5, R3, -QNAN , P2 ;  /* 0xfff8000003050808 */ /* 0x000fe40001000000 */
.L_x_37713:
[----:B-12---:R-:W-:Y:S05]  /*10c20*/  BSYNC B0 ;  /* 0x0000000000007941 */ /* 0x006fea0003800000 */
.L_x_37711:
[----:B------:R-:W0:-:S04]  /*10c30*/  DSETP.GEU.AND P0, PT, R4, RZ, PT ;  /* 0x000000ff0400722a */ /* 0x000e080003f0e000 */
[----:B------:R-:W-:-:S04]  /*10c40*/  DADD R2, R4, c[0x0][0x170] ;  /* 0x00005c0004027629 */ /* 0x000fc80000000000 */
[----:B0-----:R-:W0:-:S06]  /*10c50*/  DSETP.GT.XOR P0, PT, RZ, c[0x0][0x170], !P0 ;  /* 0x00005c00ff00762a */ /* 0x001e0c0004704800 */
[----:B0-----:R-:W0:-:S06]  /*10c60*/  DSETP.NEU.AND P0, PT, R4, RZ, P0 ;  /* 0x000000ff0400722a */ /* 0x001e0c000070d000 */
[----:B0-----:R-:W-:Y:S02]  /*10c70*/  FSEL R4, R2, R4, P0 ;  /* 0x0000000402047208 */ /* 0x001fe40000000000 */
[----:B------:R-:W-:Y:S02]  /*10c80*/  FSEL R5, R3, R5, P0 ;  /* 0x0000000503057208 */ /* 0x000fe40000000000 */
.L_x_37710:
[----:B------:R-:W-:Y:S05]  /*10c90*/  BSYNC B1 ;  /* 0x0000000000017941 */ /* 0x000fea0003800000 */
.L_x_37709:
        /* <DEDUP_REMOVED lines=21> */
.L_x_37730:
[----:B------:R-:W-:-:S13]  /*10df0*/  ISETP.GE.AND P0, PT, R0, UR4, PT ;  /* 0x0000000400007c0c */ /* 0x000fda000bf06270 */
[----:B------:R-:W-:Y:S05]  /*10e00*/  @P0 BRA `(.L_x_37732) ;  /* 0x000000c000000947 */ /* 0x000fea0003800000 */
[C---:B0-----:R-:W-:Y:S01]  /*10e10*/  IADD3 R2, R0.reuse, UR6, RZ ;  /* 0x0000000600027c10 */ /* 0x041fe2000fffe0ff */
[----:B------:R-:W-:Y:S01]  /*10e20*/  IMAD.MOV.U32 R3, RZ, RZ, 0x8 ;  /* 0x00000008ff037424 */ /* 0x000fe200078e00ff */
[----:B------:R-:W-:-:S03]  /*10e30*/  IADD3 R0, R0, 0x80, RZ ;  /* 0x0000008000007810 */ /* 0x000fc60007ffe0ff */
[----:B------:R-:W-:-:S05]  /*10e40*/  IMAD.WIDE.U32 R2, R2, R3, c[0x0][0x178] ;  /* 0x00005e0002027625 */ /* 0x000fca00078e0003 */
[----:B------:R0:W-:Y:S02]  /*10e50*/  STG.E.64 [R2.64], R12 ;  /* 0x0000000c02007986 */ /* 0x0001e4000c101b08 */
.L_x_37731:
[----:B------:R-:W-:-:S13]  /*10e60*/  ISETP.GE.AND P0, PT, R0, UR4, PT ;  /* 0x0000000400007c0c */ /* 0x000fda000bf06270 */
[----:B------:R-:W-:Y:S05]  /*10e70*/  @P0 BRA `(.L_x_37733) ;  /* 0x000000d000000947 */ /* 0x000fea0003800000 */
[C---:B0-----:R-:W-:Y:S01]  /*10e80*/  IADD3 R2, R0.reuse, UR6, RZ ;  /* 0x0000000600027c10 */ /* 0x041fe2000fffe0ff */
[----:B------:R-:W-:Y:S01]  /*10e90*/  IMAD.MOV.U32 R3, RZ, RZ, 0x8 ;  /* 0x00000008ff037424 */ /* 0x000fe200078e00ff */
[----:B------:R-:W-:-:S03]  /*10ea0*/  IADD3 R0, R0, 0x80, RZ ;  /* 0x0000008000007810 */ /* 0x000fc60007ffe0ff */
[----:B------:R-:W-:-:S05]  /*10eb0*/  IMAD.WIDE.U32 R2, R2, R3, c[0x0][0x178] ;  /* 0x00005e0002027625 */ /* 0x000fca00078e0003 */
[----:B------:R0:W-:Y:S02]  /*10ec0*/  STG.E.64 [R2.64], R20 ;  /* 0x0000001402007986 */ /* 0x0001e4000c101b08 */
.L_x_37732:
        /* <DEDUP_REMOVED lines=8> */
.L_x_37733:
[----:B------:R-:W-:Y:S05]  /*10f50*/  BSYNC B1 ;  /* 0x0000000000017941 */ /* 0x000fea0003800000 */
.L_x_37729:
[----:B------:R-:W-:-:S13]  /*10f60*/  ISETP.GE.AND P0, PT, R0, UR4, PT ;  /* 0x0000000400007c0c */ /* 0x000fda000bf06270 */
[C---:B0-----:R-:W-:Y:S01]  /*10f70*/  @!P0 IADD3 R2, R0.reuse, UR6, RZ ;  /* 0x0000000600028c10 */ /* 0x041fe2000fffe0ff */
[----:B------:R-:W-:Y:S01]  /*10f80*/  @!P0 IMAD.MOV.U32 R3, RZ, RZ, 0x8 ;  /* 0x00000008ff038424 */ /* 0x000fe200078e00ff */
[----:B------:R-:W-:-:S03]  /*10f90*/  @!P0 IADD3 R0, R0, 0x80, RZ ;  /* 0x0000008000008810 */ /* 0x000fc60007ffe0ff */
[----:B------:R-:W-:-:S05]  /*10fa0*/  @!P0 IMAD.WIDE.U32 R2, R2, R3, c[0x0][0x178] ;  /* 0x00005e0002028625 */ /* 0x000fca00078e0003 */
[----:B------:R0:W-:Y:S02]  /*10fb0*/  @!P0 STG.E.64 [R2.64], R10 ;  /* 0x0000000a02008986 */ /* 0x0001e4000c101b08 */
.L_x_37734:
[----:B------:R-:W-:Y:S05]  /*10fc0*/  BSYNC B0 ;  /* 0x0000000000007941 */ /* 0x000fea0003800000 */
.L_x_37728:
        /* <DEDUP_REMOVED lines=8> */
.L_x_37735:
        /* <DEDUP_REMOVED lines=11> */
.L_x_50780:


//--------------------- .text._ZN2at6native29vectorized_elementwise_kernelILi4ENS0_13BUnaryFunctorIdddZZZNS0_21remainder_kernel_cudaERNS_18TensorIteratorBaseEENKUlvE0_clEvENKUlvE_clEvEUlddE_EESt5arrayIPcLm2EEEEviT0_T1_ --------------------------
	.section	.text._ZN2at6native29vectorized_elementwise_kernelILi4ENS0_13BUnaryFunctorIdddZZZNS0_21remainder_kernel_cudaERNS_18TensorIteratorBaseEENKUlvE0_clEvENKUlvE_clEvEUlddE_EESt5arrayIPcLm2EEEEviT0_T1_,"ax",@progbits
	.sectioninfo	@"SHI_REGISTERS=34"
	.align	128
        .global         _ZN2at6native29vectorized_elementwise_kernelILi4ENS0_13BUnaryFunctorIdddZZZNS0_21remainder_kernel_cudaERNS_18TensorIteratorBaseEENKUlvE0_clEvENKUlvE_clEvEUlddE_EESt5arrayIPcLm2EEEEviT0_T1_
        .type           _ZN2at6native29vectorized_elementwise_kernelILi4ENS0_13BUnaryFunctorIdddZZZNS0_21remainder_kernel_cudaERNS_18TensorIteratorBaseEENKUlvE0_clEvENKUlvE_clEvEUlddE_EESt5arrayIPcLm2EEEEviT0_T1_,@function
        .size           _ZN2at6native29vectorized_elementwise_kernelILi4ENS0_13BUnaryFunctorIdddZZZNS0_21remainder_kernel_cudaERNS_18TensorIteratorBaseEENKUlvE0_clEvENKUlvE_clEvEUlddE_EESt5arrayIPcLm2EEEEviT0_T1_,(.L_x_50781 - _ZN2at6native29vectorized_elementwise_kernelILi4ENS0_13BUnaryFunctorIdddZZZNS0_21remainder_kernel_cudaERNS_18TensorIteratorBaseEENKUlvE0_clEvENKUlvE_clEvEUlddE_EESt5arrayIPcLm2EEEEviT0_T1_)
        .other          _ZN2at6native29vectorized_elementwise_kernelILi4ENS0_13BUnaryFunctorIdddZZZNS0_21remainder_kernel_cudaERNS_18TensorIteratorBaseEENKUlvE0_clEvENKUlvE_clEvEUlddE_EESt5arrayIPcLm2EEEEviT0_T1_,@"STO_CUDA_ENTRY STV_DEFAULT"
_ZN2at6native29vectorized_elementwise_kernelILi4ENS0_13BUnaryFunctorIdddZZZNS0_21remainder_kernel_cudaERNS_18TensorIteratorBaseEENKUlvE0_clEvENKUlvE_clEvEUlddE_EESt5arrayIPcLm2EEEEviT0_T1_:
.text._ZN2at6native29vectorized_elementwise_kernelILi4ENS0_13BUnaryFunctorIdddZZZNS0_21remainder_kernel_cudaERNS_18TensorIteratorBaseEENKUlvE0_clEvENKUlvE_clEvEUlddE_EESt5arrayIPcLm2EEEEviT0_T1_:
        /* <DEDUP_REMOVED lines=61> */
.L_x_37743:
        /* <DEDUP_REMOVED lines=12> */
.L_x_37742:
[----:B------:R-:W-:Y:S02]  /*0490*/  IMAD.MOV.U32 R26, RZ, RZ, R29 ;  /* 0x000000ffff1a7224 */ /* 0x000fe400078e001d */
.L_x_37741:
[----:B------:R-:W-:Y:S05]  /*04a0*/  BSYNC B1 ;  /* 0x0000000000017941 */ /* 0x000fea0003800000 */
.L_x_37740:
        /* <DEDUP_REMOVED lines=13> */
.L_x_37749:
        /* <DEDUP_REMOVED lines=33> */
.L_x_37748:
[----:B------:R-:W-:Y:S02]  /*0790*/  IMAD.MOV.U32 R26, RZ, RZ, R29 ;  /* 0x000000ffff1a7224 */ /* 0x000fe400078e001d */
[----:B------:R-:W-:Y:S02]  /*07a0*/  IMAD.MOV.U32 R31, RZ, RZ, R30 ;  /* 0x000000ffff1f7224 */ /* 0x000fe400078e001e */
.L_x_37747:
[----:B------:R-:W-:Y:S05]  /*07b0*/  BSYNC B2 ;  /* 0x0000000000027941 */ /* 0x000fea0003800000 */
.L_x_37746:
[----:B------:R-:W-:-:S13]  /*07c0*/  ISETP.GE.U32.AND P1, PT, R27, 0xc, PT ;  /* 0x0000000c1b00780c */ /* 0x000fda0003f26070 */
[----:B------:R-:W-:Y:S05]  /*07d0*/  @!P1 BRA `(.L_x_37745) ;  /* 0x0000077000009947 */ /* 0x000fea0003800000 */
[----:B------:R-:W-:Y:S01]  /*07e0*/  BSSY B2, `(.L_x_37750) ;  /* 0x0000075000027945 */ /* 0x000fe20003800000 */
[----:B------:R-:W-:Y:S02]  /*07f0*/  IADD3 R19, R19, 0x10, RZ ;  /* 0x0000001013137810 */ /* 0x000fe40007ffe0ff */
.L_x_37751:
        /* <DEDUP_REMOVED lines=116> */
.L_x_37750:
[----:B------:R-:W-:Y:S02]  /*0f40*/  IMAD.MOV.U32 R31, RZ, RZ, R27 ;  /* 0x000000ffff1f7224 */ /* 0x000fe400078e001b */
.L_x_37745:
[----:B------:R-:W-:Y:S05]  /*0f50*/  BSYNC B1 ;  /* 0x0000000000017941 */ /* 0x000fea0003800000 */
.L_x_37744:
        /* <DEDUP_REMOVED lines=19> */
.L_x_37753:
[----:B------:R-:W-:Y:S05]  /*1090*/  BSYNC B1 ;  /* 0x0000000000017941 */ /* 0x000fea0003800000 */
.L_x_37752:
[----:B------:R-:W-:Y:S02]  /*10a0*/  IMAD.MOV.U32 R17, RZ, RZ, R19 ;  /* 0x000000ffff117224 */ /* 0x000fe400078e0013 */
[----:B------:R-:W-:-:S03]  /*10b0*/  IMAD.MOV.U32 R16, RZ, RZ, R18 ;  /* 0x000000ffff107224 */ /* 0x000fc600078e0012 */
[----:B------:R-:W-:Y:S01]  /*10c0*/  LOP3.LUT R17, R17, 0x80000000, R13, 0xb8, !PT ;  /* 0x8000000011117812 */ /* 0x000fe200078eb80d */
[----:B------:R-:W-:Y:S05]  /*10d0*/  BRA `(.L_x_37739) ;  /* 0x0000006000007947 */ /* 0x000fea0003800000 */
.L_x_37738:
[----:B0-----:R-:W0:-:S06]  /*10e0*/  DSETP.GTU.AND P1, PT, R24, +INF , PT ;  /* 0x7ff000001800742a */ /* 0x001e0c0003f2c000 */
[----:B0-----:R-:W0:-:S14]  /*10f0*/  DSETP.LE.AND P1, PT, R18, +INF , !P1 ;  /* 0x7ff000001200742a */ /* 0x001e1c0004f23000 */
[----:B0-----:R-:W0:-:S04]  /*1100*/  @P1 DSETP.NEU.AND P2, PT, R18, +INF , PT ;  /* 0x7ff000001200142a */ /* 0x001e080003f4d000 */
[----:B------:R1:W2:-:S06]  /*1110*/  @!P1 DADD R16, R12, c[0x0][0x170] ;  /* 0x00005c000c109629 */ /* 0x00028c0000000000 */
[----:B0-----:R-:W-:Y:S02]  /*1120*/  @P1 FSEL R16, R12, RZ, P2 ;  /* 0x000000ff0c101208 */ /* 0x001fe40001000000 */
[----:B------:R-:W-:Y:S02]  /*1130*/  @P1 FSEL R17, R13, -QNAN , P2 ;  /* 0xfff800000d111808 */ /* 0x000fe40001000000 */
.L_x_37739:
[----:B-12---:R-:W-:Y:S05]  /*1140*/  BSYNC B0 ;  /* 0x0000000000007941 */ /* 0x006fea0003800000 */
.L_x_37737:
        /* <DEDUP_REMOVED lines=37> */
.L_x_37760:
        /* <DEDUP_REMOVED lines=12> */
.L_x_37759:
[----:B------:R-:W-:Y:S02]  /*1460*/  IMAD.MOV.U32 R18, RZ, RZ, R27 ;  /* 0x000000ffff127224 */ /* 0x000fe400078e001b */
.L_x_37758:
[----:B------:R-:W-:Y:S05]  /*1470*/  BSYNC B1 ;  /* 0x0000000000017941 */ /* 0x000fea0003800000 */
.L_x_37757:
        /* <DEDUP_REMOVED lines=13> */
.L_x_37766:
        /* <DEDUP_REMOVED lines=33> */
.L_x_37765:
[----:B------:R-:W-:Y:S02]  /*1760*/  IMAD.MOV.U32 R18, RZ, RZ, R29 ;  /* 0x000000ffff127224 */ /* 0x000fe400078e001d */
[----:B------:R-:W-:Y:S02]  /*1770*/  IMAD.MOV.U32 R31, RZ, RZ, R30 ;  /* 0x000000ffff1f7224 */ /* 0x000fe400078e001e */
.L_x_37764:
[----:B------:R-:W-:Y:S05]  /*1780*/  BSYNC B2 ;  /* 0x0000000000027941 */ /* 0x000fea0003800000 */
.L_x_37763:
[----:B------:R-:W-:-:S13]  /*1790*/  ISETP.GE.U32.AND P1, PT, R27, 0xc, PT ;  /* 0x0000000c1b00780c */ /* 0x000fda0003f26070 */
[----:B------:R-:W-:Y:S05]  /*17a0*/  @!P1 BRA `(.L_x_37762) ;  /* 0x0000078000009947 */ /* 0x000fea0003800000 */
[----:B------:R-:W-:Y:S01]  /*17b0*/  BSSY B2, `(.L_x_37767) ;  /* 0x0000075000027945 */ /* 0x000fe20003800000 */
[----:B------:R-:W-:Y:S02]  /*17c0*/  IADD3 R18, R19, 0x10, RZ ;  /* 0x0000001013127810 */ /* 0x000fe40007ffe0ff */
.L_x_37768:
        /* <DEDUP_REMOVED lines=116> */
.L_x_37767:
[----:B------:R-:W-:Y:S02]  /*1f10*/  IMAD.MOV.U32 R18, RZ, RZ, R19 ;  /* 0x000000ffff127224 */ /* 0x000fe400078e0013 */
[----:B------:R-:W-:Y:S02]  /*1f20*/  IMAD.MOV.U32 R31, RZ, RZ, R30 ;  /* 0x000000ffff1f7224 */ /* 0x000fe400078e001e */
.L_x_37762:
[----:B------:R-:W-:Y:S05]  /*1f30*/  BSYNC B1 ;  /* 0x0000000000017941 */ /* 0x000fea0003800000 */
.L_x_37761:
        /* <DEDUP_REMOVED lines=19> */
.L_x_37770:
[----:B------:R-:W-:Y:S05]  /*2070*/  BSYNC B1 ;  /* 0x0000000000017941 */ /* 0x000fea0003800000 */
.L_x_37769:
[----:B------:R-:W-:Y:S02]  /*2080*/  IMAD.MOV.U32 R19, RZ, RZ, R27 ;  /* 0x000000ffff137224 */ /* 0x000fe400078e001b */
[----:B------:R-:W-:-:S03]  /*2090*/  IMAD.MOV.U32 R18, RZ, RZ, R26 ;  /* 0x000000ffff127224 */ /* 0x000fc600078e001a */
[----:B------:R-:W-:Y:S01]  /*20a0*/  LOP3.LUT R19, R19, 0x80000000, R15, 0xb8, !PT ;  /* 0x8000000013137812 */ /* 0x000fe200078eb80f */
[----:B------:R-:W-:Y:S05]  /*20b0*/  BRA `(.L_x_37756) ;  /* 0x0000006000007947 */ /* 0x000fea0003800000 */
.L_x_37755:
[----:B------:R-:W0:-:S06]  /*20c0*/  DSETP.GTU.AND P1, PT, R24, +INF , PT ;  /* 0x7ff000001800742a */ /* 0x000e0c0003f2c000 */
[----:B0-----:R-:W0:-:S14]  /*20d0*/  DSETP.LE.AND P1, PT, R26, +INF , !P1 ;  /* 0x7ff000001a00742a */ /* 0x001e1c0004f23000 */
[----:B0-----:R-:W0:-:S04]  /*20e0*/  @P1 DSETP.NEU.AND P2, PT, R26, +INF , PT ;  /* 0x7ff000001a00142a */ /* 0x001e080003f4d000 */
[----:B------:R1:W2:-:S06]  /*20f0*/  @!P1 DADD R18, R14, c[0x0][0x170] ;  /* 0x00005c000e129629 */ /* 0x00028c0000000000 */
[----:B0-----:R-:W-:Y:S02]  /*2100*/  @P1 FSEL R18, R14, RZ, P2 ;  /* 0x000000ff0e121208 */ /* 0x001fe40001000000 */
[----:B------:R-:W-:Y:S02]  /*2110*/  @P1 FSEL R19, R15, -QNAN , P2 ;  /* 0xfff800000f131808 */ /* 0x000fe40001000000 */
.L_x_37756:
[----:B-12---:R-:W-:Y:S05]  /*2120*/  BSYNC B0 ;  /* 0x0000000000007941 */ /* 0x006fea0003800000 */
.L_x_37754:
        /* <DEDUP_REMOVED lines=37> */
.L_x_37777:
        /* <DEDUP_REMOVED lines=12> */
.L_x_37776:
[----:B------:R-:W-:Y:S02]  /*2440*/  IMAD.MOV.U32 R14, RZ, RZ, R27 ;  /* 0x000000ffff0e7224 */ /* 0x000fe400078e001b */
.L_x_37775:
[----:B------:R-:W-:Y:S05]  /*2450*/  BSYNC B1 ;  /* 0x0000000000017941 */ /* 0x000fea0003800000 */
.L_x_37774:
        /* <DEDUP_REMOVED lines=13> */
.L_x_37783:
        /* <DEDUP_REMOVED lines=33> */
.L_x_37782:
[----:B------:R-:W-:Y:S02]  /*2740*/  IMAD.MOV.U32 R14, RZ, RZ, R29 ;  /* 0x000000ffff0e7224 */ /* 0x000fe400078e001d */
[----:B------:R-:W-:Y:S02]  /*2750*/  IMAD.MOV.U32 R31, RZ, RZ, R30 ;  /* 0x000000ffff1f7224 */ /* 0x000fe400078e001e */
.L_x_37781:
[----:B------:R-:W-:Y:S05]  /*2760*/  BSYNC B2 ;  /* 0x0000000000027941 */ /* 0x000fea0003800000 */
.L_x_37780:
[----:B------:R-:W-:-:S13]  /*2770*/  ISETP.GE.U32.AND P1, PT, R27, 0xc, PT ;  /* 0x0000000c1b00780c */ /* 0x000fda0003f26070 */
[----:B------:R-:W-:Y:S05]  /*2780*/  @!P1 BRA `(.L_x_37779) ;  /* 0x0000078000009947 */ /* 0x000fea0003800000 */
[----:B------:R-:W-:Y:S01]  /*2790*/  BSSY B2, `(.L_x_37784) ;  /* 0x0000075000027945 */ /* 0x000fe20003800000 */
[----:B------:R-:W-:Y:S02]  /*27a0*/  IADD3 R14, R15, 0x10, RZ ;  /* 0x000000100f0e7810 */ /* 0x000fe40007ffe0ff */
.L_x_37785:
        /* <DEDUP_REMOVED lines=116> */
.L_x_37784:
[----:B------:R-:W-:Y:S02]  /*2ef0*/  IMAD.MOV.U32 R14, RZ, RZ, R15 ;  /* 0x000000ffff0e7224 */ /* 0x000fe400078e000f */
[----:B------:R-:W-:Y:S02]  /*2f00*/  IMAD.MOV.U32 R31, RZ, RZ, R30 ;  /* 0x000000ffff1f7224 */ /* 0x000fe400078e001e */
.L_x_37779:
[----:B------:R-:W-:Y:S05]  /*2f10*/  BSYNC B1 ;  /* 0x0000000000017941 */ /* 0x000fea0003800000 */
.L_x_37778:
        /* <DEDUP_REMOVED lines=19> */
.L_x_37787:
[----:B------:R-:W-:Y:S05]  /*3050*/  BSYNC B1 ;  /* 0x0000000000017941 */ /* 0x000fea0003800000 */
.L_x_37786:
[----:B------:R-:W-:Y:S02]  /*3060*/  IMAD.MOV.U32 R15, RZ, RZ, R27 ;  /* 0x000000ffff0f7224 */ /* 0x000fe400078e001b */
[----:B------:R-:W-:-:S03]  /*3070*/  IMAD.MOV.U32 R14, RZ, RZ, R26 ;  /* 0x000000ffff0e7224 */ /* 0x000fc600078e001a */
[----:B------:R-:W-:Y:S01]  /*3080*/  LOP3.LUT R15, R15, 0x80000000, R21, 0xb8, !PT ;  /* 0x800000000f0f7812 */ /* 0x000fe200078eb815 */
[----:B------:R-:W-:Y:S05]  /*3090*/  BRA `(.L_x_37773) ;  /* 0x0000006000007947 */ /* 0x000fea0003800000 */
.L_x_37772:
[----:B------:R-:W0:-:S06]  /*30a0*/  DSETP.GTU.AND P1, PT, R24, +INF , PT ;  /* 0x7ff000001800742a */ /* 0x000e0c0003f2c000 */
[----:B0-----:R-:W0:-:S14]  /*30b0*/  DSETP.LE.AND P1, PT, R26, +INF , !P1 ;  /* 0x7ff000001a00742a */ /* 0x001e1c0004f23000 */
[----:B0-----:R-:W0:-:S04]  /*30c0*/  @P1 DSETP.NEU.AND P2, PT, R26, +INF , PT ;  /* 0x7ff000001a00142a */ /* 0x001e080003f4d000 */
[----:B------:R1:W2:-:S06]  /*30d0*/  @!P1 DADD R14, R20, c[0x0][0x170] ;  /* 0x00005c00140e9629 */ /* 0x00028c0000000000 */
[----:B0-----:R-:W-:Y:S02]  /*30e0*/  @P1 FSEL R14, R20, RZ, P2 ;  /* 0x000000ff140e1208 */ /* 0x001fe40001000000 */
[----:B------:R-:W-:Y:S02]  /*30f0*/  @P1 FSEL R15, R21, -QNAN , P2 ;  /* 0xfff80000150f1808 */ /* 0x000fe40001000000 */
.L_x_37773:
[----:B-12---:R-:W-:Y:S05]  /*3100*/  BSYNC B0 ;  /* 0x0000000000007941 */ /* 0x006fea0003800000 */
.L_x_37771:
        /* <DEDUP_REMOVED lines=37> */
.L_x_37794:
        /* <DEDUP_REMOVED lines=12> */
.L_x_37793:
[----:B------:R-:W-:Y:S02]  /*3420*/  IMAD.MOV.U32 R26, RZ, RZ, R29 ;  /* 0x000000ffff1a7224 */ /* 0x000fe400078e001d */
.L_x_37792:
[----:B------:R-:W-:Y:S05]  /*3430*/  BSYNC B1 ;  /* 0x0000000000017941 */ /* 0x000fea0003800000 */
.L_x_37791:
        /* <DEDUP_REMOVED lines=13> */
.L_x_37800:
        /* <DEDUP_REMOVED lines=33> */
.L_x_37799:
[----:B------:R-:W-:Y:S02]  /*3720*/  IMAD.MOV.U32 R26, RZ, RZ, R29 ;  /* 0x000000ffff1a7224 */ /* 0x000fe400078e001d */
[----:B------:R-:W-:Y:S02]  /*3730*/  IMAD.MOV.U32 R31, RZ, RZ, R30 ;  /* 0x000000ffff1f7224 */ /* 0x000fe400078e001e */
.L_x_37798:
[----:B------:R-:W-:Y:S05]  /*3740*/  BSYNC B2 ;  /* 0x0000000000027941 */ /* 0x000fea0003800000 */
.L_x_37797:
[----:B------:R-:W-:-:S13]  /*3750*/  ISETP.GE.U32.AND P1, PT, R27, 0xc, PT ;  /* 0x0000000c1b00780c */ /* 0x000fda0003f26070 */
[----:B------:R-:W-:Y:S05]  /*3760*/  @!P1 BRA `(.L_x_37796) ;  /* 0x0000077000009947 */ /* 0x000fea0003800000 */
[----:B------:R-:W-:Y:S01]  /*3770*/  BSSY B2, `(.L_x_37801) ;  /* 0x0000075000027945 */ /* 0x000fe20003800000 */
[----:B------:R-:W-:Y:S02]  /*3780*/  IADD3 R21, R21, 0x10, RZ ;  /* 0x0000001015157810 */ /* 0x000fe40007ffe0ff */
.L_x_37802:
        /* <DEDUP_REMOVED lines=116> */
.L_x_37801:
[----:B------:R-:W-:Y:S02]  /*3ed0*/  IMAD.MOV.U32 R31, RZ, RZ, R27 ;  /* 0x000000ffff1f7224 */ /* 0x000fe400078e001b */
.L_x_37796:
[----:B------:R-:W-:Y:S05]  /*3ee0*/  BSYNC B1 ;  /* 0x0000000000017941 */ /* 0x000fea0003800000 */
.L_x_37795:
        /* <DEDUP_REMOVED lines=19> */
.L_x_37804:
[----:B------:R-:W-:Y:S05]  /*4020*/  BSYNC B1 ;  /* 0x0000000000017941 */ /* 0x000fea0003800000 */
.L_x_37803:
[----:B------:R-:W-:Y:S02]  /*4030*/  IMAD.MOV.U32 R13, RZ, RZ, R21 ;  /* 0x000000ffff0d7224 */ /* 0x000fe400078e0015 */
[----:B------:R-:W-:-:S03]  /*4040*/  IMAD.MOV.U32 R12, RZ, RZ, R20 ;  /* 0x000000ffff0c7224 */ /* 0x000fc600078e0014 */
[----:B------:R-:W-:Y:S01]  /*4050*/  LOP3.LUT R13, R13, 0x80000000, R23, 0xb8, !PT ;  /* 0x800000000d0d7812 */ /* 0x000fe200078eb817 */
[----:B------:R-:W-:Y:S05]  /*4060*/  BRA `(.L_x_37790) ;  /* 0x0000006000007947 */ /* 0x000fea0003800000 */
.L_x_37789:
[----:B------:R-:W0:-:S06]  /*4070*/  DSETP.GTU.AND P1, PT, R24, +INF , PT ;  /* 0x7ff000001800742a */ /* 0x000e0c0003f2c000 */
[----:B0-----:R-:W0:-:S14]  /*4080*/  DSETP.LE.AND P1, PT, R20, +INF , !P1 ;  /* 0x7ff000001400742a */ /* 0x001e1c0004f23000 */
[----:B0-----:R-:W0:-:S04]  /*4090*/  @P1 DSETP.NEU.AND P2, PT, R20, +INF , PT ;  /* 0x7ff000001400142a */ /* 0x001e080003f4d000 */
[----:B------:R1:W2:-:S06]  /*40a0*/  @!P1 DADD R12, R22, c[0x0][0x170] ;  /* 0x00005c00160c9629 */ /* 0x00028c0000000000 */
[----:B0-----:R-:W-:Y:S02]  /*40b0*/  @P1 FSEL R12, R22, RZ, P2 ;  /* 0x000000ff160c1208 */ /* 0x001fe40001000000 */
[----:B------:R-:W-:Y:S02]  /*40c0*/  @P1 FSEL R13, R23, -QNAN , P2 ;  /* 0xfff80000170d1808 */ /* 0x000fe40001000000 */
.L_x_37790:
[----:B-12---:R-:W-:Y:S05]  /*40d0*/  BSYNC B0 ;  /* 0x0000000000007941 */ /* 0x006fea0003800000 */
.L_x_37788:
        /* <DEDUP_REMOVED lines=37> */
.L_x_37811:
        /* <DEDUP_REMOVED lines=12> */
.L_x_37810:
[----:B------:R-:W-:Y:S02]  /*43f0*/  IMAD.MOV.U32 R26, RZ, RZ, R29 ;  /* 0x000000ffff1a7224 */ /* 0x000fe400078e001d */
.L_x_37809:
[----:B------:R-:W-:Y:S05]  /*4400*/  BSYNC B1 ;  /* 0x0000000000017941 */ /* 0x000fea0003800000 */
.L_x_37808:
        /* <DEDUP_REMOVED lines=13> */
.L_x_37817:
        /* <DEDUP_REMOVED lines=33> */
.L_x_37816:
[----:B------:R-:W-:Y:S02]  /*46f0*/  IMAD.MOV.U32 R26, RZ, RZ, R29 ;  /* 0x000000ffff1a7224 */ /* 0x000fe400078e001d */
[----:B------:R-:W-:Y:S02]  /*4700*/  IMAD.MOV.U32 R31, RZ, RZ, R30 ;  /* 0x000000ffff1f7224 */ /* 0x000fe400078e001e */
.L_x_37815:
[----:B------:R-:W-:Y:S05]  /*4710*/  BSYNC B2 ;  /* 0x0000000000027941 */ /* 0x000fea0003800000 */
.L_x_37814:
[----:B------:R-:W-:-:S13]  /*4720*/  ISETP.GE.U32.AND P1, PT, R27, 0xc, PT ;  /* 0x0000000c1b00780c */ /* 0x000fda0003f26070 */
[----:B------:R-:W-:Y:S05]  /*4730*/  @!P1 BRA `(.L_x_37813) ;  /* 0x0000077000009947 */ /* 0x000fea0003800000 */
[----:B------:R-:W-:Y:S01]  /*4740*/  BSSY B2, `(.L_x_37818) ;  /* 0x0000075000027945 */ /* 0x000fe20003800000 */
[----:B------:R-:W-:Y:S02]  /*4750*/  IADD3 R23, R23, 0x10, RZ ;  /* 0x0000001017177810 */ /* 0x000fe40007ffe0ff */
.L_x_37819:
        /* <DEDUP_REMOVED lines=116> */
.L_x_37818:
[----:B------:R-:W-:Y:S02]  /*4ea0*/  IMAD.MOV.U32 R31, RZ, RZ, R27 ;  /* 0x000000ffff1f7224 */ /* 0x000fe400078e001b */
.L_x_37813:
[----:B------:R-:W-:Y:S05]  /*4eb0*/  BSYNC B1 ;  /* 0x0000000000017941 */ /* 0x000fea0003800000 */
.L_x_37812:
        /* <DEDUP_REMOVED lines=19> */
.L_x_37821:
[----:B------:R-:W-:Y:S05]  /*4ff0*/  BSYNC B1 ;  /* 0x0000000000017941 */ /* 0x000fea0003800000 */
.L_x_37820:
[----:B------:R-:W-:Y:S02]  /*5000*/  IMAD.MOV.U32 R3, RZ, RZ, R23 ;  /* 0x000000ffff037224 */ /* 0x000fe400078e0017 */
[----:B------:R-:W-:-:S03]  /*5010*/  IMAD.MOV.U32 R2, RZ, RZ, R22 ;  /* 0x000000ffff027224 */ /* 0x000fc600078e0016 */
[----:B------:R-:W-:Y:S01]  /*5020*/  LOP3.LUT R3, R3, 0x80000000, R9, 0xb8, !PT ;  /* 0x8000000003037812 */ /* 0x000fe200078eb809 */
[----:B------:R-:W-:Y:S05]  /*5030*/  BRA `(.L_x_37807) ;  /* 0x0000006000007947 */ /* 0x000fea0003800000 */
.L_x_37806:
[----:B------:R-:W0:-:S06]  /*5040*/  DSETP.GTU.AND P1, PT, R24, +INF , PT ;  /* 0x7ff000001800742a */ /* 0x000e0c0003f2c000 */
[----:B0-----:R-:W0:-:S14]  /*5050*/  DSETP.LE.AND P1, PT, R22, +INF , !P1 ;  /* 0x7ff000001600742a */ /* 0x001e1c0004f23000 */
[----:B0-----:R-:W0:-:S04]  /*5060*/  @P1 DSETP.NEU.AND P2, PT, R22, +INF , PT ;  /* 0x7ff000001600142a */ /* 0x001e080003f4d000 */
[----:B------:R1:W2:-:S06]  /*5070*/  @!P1 DADD R2, R8, c[0x0][0x170] ;  /* 0x00005c0008029629 */ /* 0x00028c0000000000 */
[----:B0-----:R-:W-:Y:S02]  /*5080*/  @P1 FSEL R2, R8, RZ, P2 ;  /* 0x000000ff08021208 */ /* 0x001fe40001000000 */
[----:B------:R-:W-:Y:S02]  /*5090*/  @P1 FSEL R3, R9, -QNAN , P2 ;  /* 0xfff8000009031808 */ /* 0x000fe40001000000 */
.L_x_37807:
[----:B-12---:R-:W-:Y:S05]  /*50a0*/  BSYNC B0 ;  /* 0x0000000000007941 */ /* 0x006fea0003800000 */
.L_x_37805:
        /* <DEDUP_REMOVED lines=37> */
.L_x_37828:
        /* <DEDUP_REMOVED lines=12> */
.L_x_37827:
[----:B------:R-:W-:Y:S02]  /*53c0*/  IMAD.MOV.U32 R26, RZ, RZ, R29 ;  /* 0x000000ffff1a7224 */ /* 0x000fe400078e001d */
.L_x_37826:
[----:B------:R-:W-:Y:S05]  /*53d0*/  BSYNC B1 ;  /* 0x0000000000017941 */ /* 0x000fea0003800000 */
.L_x_37825:
        /* <DEDUP_REMOVED lines=13> */
.L_x_37834:
        /* <DEDUP_REMOVED lines=33> */
.L_x_37833:
[----:B------:R-:W-:Y:S02]  /*56c0*/  IMAD.MOV.U32 R26, RZ, RZ, R29 ;  /* 0x000000ffff1a7224 */ /* 0x000fe400078e001d */
[----:B------:R-:W-:Y:S02]  /*56d0*/  IMAD.MOV.U32 R31, RZ, RZ, R30 ;  /* 0x000000ffff1f7224 */ /* 0x000fe400078e001e */
.L_x_37832:
[----:B------:R-:W-:Y:S05]  /*56e0*/  BSYNC B2 ;  /* 0x0000000000027941 */ /* 0x000fea0003800000 */
.L_x_37831:
[----:B------:R-:W-:-:S13]  /*56f0*/  ISETP.GE.U32.AND P1, PT, R27, 0xc, PT ;  /* 0x0000000c1b00780c */ /* 0x000fda0003f26070 */
[----:B------:R-:W-:Y:S05]  /*5700*/  @!P1 BRA `(.L_x_37830) ;  /* 0x0000077000009947 */ /* 0x000fea0003800000 */
[----:B------:R-:W-:Y:S01]  /*5710*/  BSSY B2, `(.L_x_37835) ;  /* 0x0000075000027945 */ /* 0x000fe20003800000 */
[----:B------:R-:W-:Y:S02]  /*5720*/  IADD3 R23, R23, 0x10, RZ ;  /* 0x0000001017177810 */ /* 0x000fe40007ffe0ff */
.L_x_37836:
        /* <DEDUP_REMOVED lines=116> */
.L_x_37835:
[----:B------:R-:W-:Y:S02]  /*5e70*/  IMAD.MOV.U32 R31, RZ, RZ, R27 ;  /* 0x000000ffff1f7224 */ /* 0x000fe400078e001b */
.L_x_37830:
[----:B------:R-:W-:Y:S05]  /*5e80*/  BSYNC B1 ;  /* 0x0000000000017941 */ /* 0x000fea0003800000 */
.L_x_37829:
        /* <DEDUP_REMOVED lines=19> */
.L_x_37838:
[----:B------:R-:W-:Y:S05]  /*5fc0*/  BSYNC B1 ;  /* 0x0000000000017941 */ /* 0x000fea0003800000 */
.L_x_37837:
[----:B------:R-:W-:Y:S02]  /*5fd0*/  IMAD.MOV.U32 R9, RZ, RZ, R23 ;  /* 0x000000ffff097224 */ /* 0x000fe400078e0017 */
[----:B------:R-:W-:-:S03]  /*5fe0*/  IMAD.MOV.U32 R8, RZ, RZ, R22 ;  /* 0x000000ffff087224 */ /* 0x000fc600078e0016 */
[----:B------:R-:W-:Y:S01]  /*5ff0*/  LOP3.LUT R9, R9, 0x80000000, R11, 0xb8, !PT ;  /* 0x8000000009097812 */ /* 0x000fe200078eb80b */
[----:B------:R-:W-:Y:S05]  /*6000*/  BRA `(.L_x_37824) ;  /* 0x0000006000007947 */ /* 0x000fea0003800000 */
.L_x_37823:
[----:B------:R-:W0:-:S06]  /*6010*/  DSETP.GTU.AND P1, PT, R24, +INF , PT ;  /* 0x7ff000001800742a */ /* 0x000e0c0003f2c000 */
[----:B0-----:R-:W0:-:S14]  /*6020*/  DSETP.LE.AND P1, PT, R22, +INF , !P1 ;  /* 0x7ff000001600742a */ /* 0x001e1c0004f23000 */
[----:B0-----:R-:W0:-:S04]  /*6030*/  @P1 DSETP.NEU.AND P2, PT, R22, +INF , PT ;  /* 0x7ff000001600142a */ /* 0x001e080003f4d000 */
[----:B------:R1:W2:-:S06]  /*6040*/  @!P1 DADD R8, R10, c[0x0][0x170] ;  /* 0x00005c000a089629 */ /* 0x00028c0000000000 */
[----:B0-----:R-:W-:Y:S02]  /*6050*/  @P1 FSEL R8, R10, RZ, P2 ;  /* 0x000000ff0a081208 */ /* 0x001fe40001000000 */
[----:B------:R-:W-:Y:S02]  /*6060*/  @P1 FSEL R9, R11, -QNAN , P2 ;  /* 0xfff800000b091808 */ /* 0x000fe40001000000 */
.L_x_37824:
[----:B-12---:R-:W-:Y:S05]  /*6070*/  BSYNC B0 ;  /* 0x0000000000007941 */ /* 0x006fea0003800000 */
.L_x_37822:
        /* <DEDUP_REMOVED lines=37> */
.L_x_37845:
        /* <DEDUP_REMOVED lines=12> */
.L_x_37844:
[----:B------:R-:W-:Y:S02]  /*6390*/  IMAD.MOV.U32 R26, RZ, RZ, R29 ;  /* 0x000000ffff1a7224 */ /* 0x000fe400078e001d */
.L_x_37843:
[----:B------:R-:W-:Y:S05]  /*63a0*/  BSYNC B1 ;  /* 0x0000000000017941 */ /* 0x000fea0003800000 */
.L_x_37842:
        /* <DEDUP_REMOVED lines=13> */
.L_x_37851:
        /* <DEDUP_REMOVED lines=33> */
.L_x_37850:
[----:B------:R-:W-:Y:S02]  /*6690*/  IMAD.MOV.U32 R26, RZ, RZ, R29 ;  /* 0x000000ffff1a7224 */ /* 0x000fe400078e001d */
[----:B------:R-:W-:Y:S02]  /*66a0*/  IMAD.MOV.U32 R31, RZ, RZ, R30 ;  /* 0x000000ffff1f7224 */ /* 0x000fe400078e001e */
.L_x_37849:
[----:B------:R-:W-:Y:S05]  /*66b0*/  BSYNC B2 ;  /* 0x0000000000027941 */ /* 0x000fea0003800000 */
.L_x_37848:
[----:B------:R-:W-:-:S13]  /*66c0*/  ISETP.GE.U32.AND P1, PT, R27, 0xc, PT ;  /* 0x0000000c1b00780c */ /* 0x000fda0003f26070 */
[----:B------:R-:W-:Y:S05]  /*66d0*/  @!P1 BRA `(.L_x_37847) ;  /* 0x0000077000009947 */ /* 0x000fea0003800000 */
[----:B------:R-:W-:Y:S01]  /*66e0*/  BSSY B2, `(.L_x_37852) ;  /* 0x0000075000027945 */ /* 0x000fe20003800000 */
[----:B------:R-:W-:Y:S02]  /*66f0*/  IADD3 R23, R23, 0x10, RZ ;  /* 0x0000001017177810 */ /* 0x000fe40007ffe0ff */
.L_x_37853:
        /* <DEDUP_REMOVED lines=116> */
.L_x_37852:
[----:B------:R-:W-:Y:S02]  /*6e40*/  IMAD.MOV.U32 R31, RZ, RZ, R27 ;  /* 0x000000ffff1f7224 */ /* 0x000fe400078e001b */
.L_x_37847:
[----:B------:R-:W-:Y:S05]  /*6e50*/  BSYNC B1 ;  /* 0x0000000000017941 */ /* 0x000fea0003800000 */
.L_x_37846:
        /* <DEDUP_REMOVED lines=19> */
.L_x_37855:
[----:B------:R-:W-:Y:S05]  /*6f90*/  BSYNC B1 ;  /* 0x0000000000017941 */ /* 0x000fea0003800000 */
.L_x_37854:
[----:B------:R-:W-:Y:S02]  /*6fa0*/  IMAD.MOV.U32 R11, RZ, RZ, R23 ;  /* 0x000000ffff0b7224 */ /* 0x000fe400078e0017 */
[----:B------:R-:W-:-:S03]  /*6fb0*/  IMAD.MOV.U32 R10, RZ, RZ, R22 ;  /* 0x000000ffff0a7224 */ /* 0x000fc600078e0016 */
[----:B------:R-:W-:Y:S01]  /*6fc0*/  LOP3.LUT R11, R11, 0x80000000, R5, 0xb8, !PT ;  /* 0x800000000b0b7812 */ /* 0x000fe200078eb805 */
[----:B------:R-:W-:Y:S05]  /*6fd0*/  BRA `(.L_x_37841) ;  /* 0x0000006000007947 */ /* 0x000fea0003800000 */
.L_x_37840:
[----:B------:R-:W0:-:S06]  /*6fe0*/  DSETP.GTU.AND P1, PT, R24, +INF , PT ;  /* 0x7ff000001800742a */ /* 0x000e0c0003f2c000 */
[----:B0-----:R-:W0:-:S14]  /*6ff0*/  DSETP.LE.AND P1, PT, R22, +INF , !P1 ;  /* 0x7ff000001600742a */ /* 0x001e1c0004f23000 */
[----:B0-----:R-:W0:-:S04]  /*7000*/  @P1 DSETP.NEU.AND P2, PT, R22, +INF , PT ;  /* 0x7ff000001600142a */ /* 0x001e080003f4d000 */
[----:B------:R1:W2:-:S06]  /*7010*/  @!P1 DADD R10, R4, c[0x0][0x170] ;  /* 0x00005c00040a9629 */ /* 0x00028c0000000000 */
[----:B0-----:R-:W-:Y:S02]  /*7020*/  @P1 FSEL R10, R4, RZ, P2 ;  /* 0x000000ff040a1208 */ /* 0x001fe40001000000 */
[----:B------:R-:W-:Y:S02]  /*7030*/  @P1 FSEL R11, R5, -QNAN , P2 ;  /* 0xfff80000050b1808 */ /* 0x000fe40001000000 */
.L_x_37841:
[----:B-12---:R-:W-:Y:S05]  /*7040*/  BSYNC B0 ;  /* 0x0000000000007941 */ /* 0x006fea0003800000 */
.L_x_37839:
        /* <DEDUP_REMOVED lines=36> */
.L_x_37861:
        /* <DEDUP_REMOVED lines=12> */
.L_x_37860:
[----:B------:R-:W-:Y:S05]  /*7350*/  BSYNC B1 ;  /* 0x0000000000017941 */ /* 0x000fea0003800000 */
.L_x_37859:
        /* <DEDUP_REMOVED lines=13> */
.L_x_37867:
        /* <DEDUP_REMOVED lines=33> */
.L_x_37866:
[----:B------:R-:W-:Y:S02]  /*7640*/  IMAD.MOV.U32 R20, RZ, RZ, R27 ;  /* 0x000000ffff147224 */ /* 0x000fe400078e001b */
.L_x_37865:
[----:B------:R-:W-:Y:S05]  /*7650*/  BSYNC B2 ;  /* 0x0000000000027941 */ /* 0x000fea0003800000 */
.L_x_37864:
[----:B------:R-:W-:-:S13]  /*7660*/  ISETP.GE.U32.AND P0, PT, R26, 0xc, PT ;  /* 0x0000000c1a00780c */ /* 0x000fda0003f06070 */
[----:B------:R-:W-:Y:S05]  /*7670*/  @!P0 BRA `(.L_x_37863) ;  /* 0x0000078000008947 */ /* 0x000fea0003800000 */
[----:B------:R-:W-:Y:S01]  /*7680*/  BSSY B2, `(.L_x_37868) ;  /* 0x0000075000027945 */ /* 0x000fe20003800000 */
[----:B------:R-:W-:Y:S02]  /*7690*/  IADD3 R20, R21, 0x10, RZ ;  /* 0x0000001015147810 */ /* 0x000fe40007ffe0ff */
.L_x_37869:
        /* <DEDUP_REMOVED lines=116> */
.L_x_37868:
[----:B------:R-:W-:Y:S02]  /*7de0*/  IMAD.MOV.U32 R20, RZ, RZ, R21 ;  /* 0x000000ffff147224 */ /* 0x000fe400078e0015 */
[----:B------:R-:W-:Y:S02]  /*7df0*/  IMAD.MOV.U32 R28, RZ, RZ, R26 ;  /* 0x000000ffff1c7224 */ /* 0x000fe400078e001a */
.L_x_37863:
[----:B------:R-:W-:Y:S05]  /*7e00*/  BSYNC B1 ;  /* 0x0000000000017941 */ /* 0x000fea0003800000 */
.L_x_37862:
        /* <DEDUP_REMOVED lines=20> */
.L_x_37871:
[----:B------:R-:W-:Y:S05]  /*7f50*/  BSYNC B1 ;  /* 0x0000000000017941 */ /* 0x000fea0003800000 */
.L_x_37870:
[----:B------:R-:W-:Y:S01]  /*7f60*/  IMAD.MOV.U32 R4, RZ, RZ, R22 ;  /* 0x000000ffff047224 */ /* 0x000fe200078e0016 */
[----:B------:R-:W-:Y:S01]  /*7f70*/  LOP3.LUT R5, R5, 0x80000000, R7, 0xb8, !PT ;  /* 0x8000000005057812 */ /* 0x000fe200078eb807 */
[----:B------:R-:W-:Y:S05]  /*7f80*/  BRA `(.L_x_37858) ;  /* 0x0000006000007947 */ /* 0x000fea0003800000 */
.L_x_37857:
[----:B------:R-:W0:-:S06]  /*7f90*/  DSETP.GTU.AND P0, PT, R24, +INF , PT ;  /* 0x7ff000001800742a */ /* 0x000e0c0003f0c000 */
[----:B0-----:R-:W0:-:S14]  /*7fa0*/  DSETP.LE.AND P0, PT, R20, +INF , !P0 ;  /* 0x7ff000001400742a */ /* 0x001e1c0004703000 */
[----:B0-----:R-:W0:-:S04]  /*7fb0*/  @P0 DSETP.NEU.AND P1, PT, R20, +INF , PT ;  /* 0x7ff000001400042a */ /* 0x001e080003f2d000 */
[----:B------:R1:W2:-:S06]  /*7fc0*/  @!P0 DADD R4, R6, c[0x0][0x170] ;  /* 0x00005c0006048629 */ /* 0x00028c0000000000 */
[----:B0-----:R-:W-:Y:S02]  /*7fd0*/  @P0 FSEL R4, R6, RZ, P1 ;  /* 0x000000ff06040208 */ /* 0x001fe40000800000 */
[----:B------:R-:W-:Y:S02]  /*7fe0*/  @P0 FSEL R5, R7, -QNAN , P1 ;  /* 0xfff8000007050808 */ /* 0x000fe40000800000 */
.L_x_37858:
[----:B-12---:R-:W-:Y:S05]  /*7ff0*/  BSYNC B0 ;  /* 0x0000000000007941 */ /* 0x006fea0003800000 */
.L_x_37856:
        /* <DEDUP_REMOVED lines=60> */
.L_x_37736:
        /* <DEDUP_REMOVED lines=99> */
.L_x_37879:
        /* <DEDUP_REMOVED lines=12> */
.L_x_37878:
[----:B------:R-:W-:Y:S05]  /*8ab0*/  BSYNC B2 ;  /* 0x0000000000027941 */ /* 0x000fea0003800000 */
.L_x_37877:
        /* <DEDUP_REMOVED lines=13> */
.L_x_37885:
        /* <DEDUP_REMOVED lines=33> */
.L_x_37884:
[----:B------:R-:W-:Y:S02]  /*8da0*/  IMAD.MOV.U32 R22, RZ, RZ, R27 ;  /* 0x000000ffff167224 */ /* 0x000fe400078e001b */
.L_x_37883:
[----:B------:R-:W-:Y:S05]  /*8db0*/  BSYNC B3 ;  /* 0x0000000000037941 */ /* 0x000fea0003800000 */
.L_x_37882:
[----:B------:R-:W-:-:S13]  /*8dc0*/  ISETP.GE.U32.AND P0, PT, R26, 0xc, PT ;  /* 0x0000000c1a00780c */ /* 0x000fda0003f06070 */
[----:B------:R-:W-:Y:S05]  /*8dd0*/  @!P0 BRA `(.L_x_37881) ;  /* 0x0000078000008947 */ /* 0x000fea0003800000 */
[----:B------:R-:W-:Y:S01]  /*8de0*/  BSSY B3, `(.L_x_37886) ;  /* 0x0000075000037945 */ /* 0x000fe20003800000 */
[----:B------:R-:W-:Y:S02]  /*8df0*/  IADD3 R22, R23, 0x10, RZ ;  /* 0x0000001017167810 */ /* 0x000fe40007ffe0ff */
.L_x_37887:
        /* <DEDUP_REMOVED lines=116> */
.L_x_37886:
[----:B------:R-:W-:Y:S02]  /*9540*/  IMAD.MOV.U32 R22, RZ, RZ, R23 ;  /* 0x000000ffff167224 */ /* 0x000fe400078e0017 */
[----:B------:R-:W-:Y:S02]  /*9550*/  IMAD.MOV.U32 R28, RZ, RZ, R26 ;  /* 0x000000ffff1c7224 */ /* 0x000fe400078e001a */
.L_x_37881:
[----:B------:R-:W-:Y:S05]  /*9560*/  BSYNC B2 ;  /* 0x0000000000027941 */ /* 0x000fea0003800000 */
.L_x_37880:
        /* <DEDUP_REMOVED lines=19> */
.L_x_37889:
[----:B------:R-:W-:Y:S05]  /*96a0*/  BSYNC B2 ;  /* 0x0000000000027941 */ /* 0x000fea0003800000 */
.L_x_37888:
[----:B------:R-:W-:Y:S02]  /*96b0*/  IMAD.MOV.U32 R21, RZ, RZ, R25 ;  /* 0x000000ffff157224 */ /* 0x000fe400078e0019 */
[----:B------:R-:W-:-:S03]  /*96c0*/  IMAD.MOV.U32 R20, RZ, RZ, R24 ;  /* 0x000000ffff147224 */ /* 0x000fc600078e0018 */
[----:B------:R-:W-:Y:S01]  /*96d0*/  LOP3.LUT R21, R21, 0x80000000, R17, 0xb8, !PT ;  /* 0x8000000015157812 */ /* 0x000fe200078eb811 */
[----:B------:R-:W-:Y:S05]  /*96e0*/  BRA `(.L_x_37876) ;  /* 0x0000006000007947 */ /* 0x000fea0003800000 */
.L_x_37875:
[----:B------:R-:W0:-:S06]  /*96f0*/  DSETP.GTU.AND P0, PT, R18, +INF , PT ;  /* 0x7ff000001200742a */ /* 0x000e0c0003f0c000 */
[----:B0-----:R-:W0:-:S14]  /*9700*/  DSETP.LE.AND P0, PT, R22, +INF , !P0 ;  /* 0x7ff000001600742a */ /* 0x001e1c0004703000 */
[----:B0-----:R-:W0:-:S04]  /*9710*/  @P0 DSETP.NEU.AND P2, PT, R22, +INF , PT ;  /* 0x7ff000001600042a */ /* 0x001e080003f4d000 */
[----:B------:R1:W2:-:S06]  /*9720*/  @!P0 DADD R20, R16, c[0x0][0x170] ;  /* 0x00005c0010148629 */ /* 0x00028c0000000000 */
[----:B0-----:R-:W-:Y:S02]  /*9730*/  @P0 FSEL R20, R16, RZ, P2 ;  /* 0x000000ff10140208 */ /* 0x001fe40001000000 */
[----:B------:R-:W-:Y:S02]  /*9740*/  @P0 FSEL R21, R17, -QNAN , P2 ;  /* 0xfff8000011150808 */ /* 0x000fe40001000000 */
.L_x_37876:
[----:B-12---:R-:W-:Y:S05]  /*9750*/  BSYNC B0 ;  /* 0x0000000000007941 */ /* 0x006fea0003800000 */
.L_x_37874:
[----:B------:R-:W0:-:S04]  /*9760*/  DSETP.GEU.AND P0, PT, R20, RZ, PT ;  /* 0x000000ff1400722a */ /* 0x000e080003f0e000 */
[----:B------:R-:W-:-:S04]  /*9770*/  DADD R16, R20, c[0x0][0x170] ;  /* 0x00005c0014107629 */ /* 0x000fc80000000000 */
[----:B0-----:R-:W0:-:S06]  /*9780*/  DSETP.GT.XOR P0, PT, RZ, c[0x0][0x170], !P0 ;  /* 0x00005c00ff00762a */ /* 0x001e0c0004704800 */
[----:B0-----:R-:W0:-:S06]  /*9790*/  DSETP.NEU.AND P0, PT, R20, RZ, P0 ;  /* 0x000000ff1400722a */ /* 0x001e0c000070d000 */
[----:B0-----:R-:W-:Y:S02]  /*97a0*/  FSEL R18, R16, R20, P0 ;  /* 0x0000001410127208 */ /* 0x001fe40000000000 */
[----:B------:R-:W-:Y:S02]  /*97b0*/  FSEL R19, R17, R21, P0 ;  /* 0x0000001511137208 */ /* 0x000fe40000000000 */
.L_x_37873:
[----:B------:R-:W-:Y:S05]  /*97c0*/  BSYNC B1 ;  /* 0x0000000000017941 */ /* 0x000fea0003800000 */
.L_x_37872:
        /* <DEDUP_REMOVED lines=43> */
.L_x_37898:
        /* <DEDUP_REMOVED lines=12> */
.L_x_37897:
[----:B------:R-:W-:Y:S02]  /*9b40*/  IMAD.MOV.U32 R26, RZ, RZ, R27 ;  /* 0x000000ffff1a7224 */ /* 0x000fe400078e001b */
.L_x_37896:
[----:B------:R-:W-:Y:S05]  /*9b50*/  BSYNC B2 ;  /* 0x0000000000027941 */ /* 0x000fea0003800000 */
.L_x_37895:
        /* <DEDUP_REMOVED lines=13> */
.L_x_37904:
        /* <DEDUP_REMOVED lines=33> */
.L_x_37903:
[----:B------:R-:W-:Y:S02]  /*9e40*/  IMAD.MOV.U32 R26, RZ, RZ, R27 ;  /* 0x000000ffff1a7224 */ /* 0x000fe400078e001b */
[----:B------:R-:W-:Y:S02]  /*9e50*/  IMAD.MOV.U32 R29, RZ, RZ, R30 ;  /* 0x000000ffff1d7224 */ /* 0x000fe400078e001e */
.L_x_37902:
[----:B------:R-:W-:Y:S05]  /*9e60*/  BSYNC B3 ;  /* 0x0000000000037941 */ /* 0x000fea0003800000 */
.L_x_37901:
[----:B------:R-:W-:-:S13]  /*9e70*/  ISETP.GE.U32.AND P0, PT, R25, 0xc, PT ;  /* 0x0000000c1900780c */ /* 0x000fda0003f06070 */
[----:B------:R-:W-:Y:S05]  /*9e80*/  @!P0 BRA `(.L_x_37900) ;  /* 0x0000077000008947 */ /* 0x000fea0003800000 */
[----:B------:R-:W-:Y:S01]  /*9e90*/  BSSY B3, `(.L_x_37905) ;  /* 0x0000075000037945 */ /* 0x000fe20003800000 */
[----:B------:R-:W-:Y:S02]  /*9ea0*/  IADD3 R23, R23, 0x10, RZ ;  /* 0x0000001017177810 */ /* 0x000fe40007ffe0ff */
.L_x_37906:
        /* <DEDUP_REMOVED lines=116> */
.L_x_37905:
[----:B------:R-:W-:Y:S02]  /*a5f0*/  IMAD.MOV.U32 R29, RZ, RZ, R25 ;  /* 0x000000ffff1d7224 */ /* 0x000fe400078e0019 */
.L_x_37900:
[----:B------:R-:W-:Y:S05]  /*a600*/  BSYNC B2 ;  /* 0x0000000000027941 */ /* 0x000fea0003800000 */
.L_x_37899:
        /* <DEDUP_REMOVED lines=19> */
.L_x_37908:
[----:B------:R-:W-:Y:S05]  /*a740*/  BSYNC B2 ;  /* 0x0000000000027941 */ /* 0x000fea0003800000 */
.L_x_37907:
[----:B------:R-:W-:Y:S02]  /*a750*/  IMAD.MOV.U32 R21, RZ, RZ, R23 ;  /* 0x000000ffff157224 */ /* 0x000fe400078e0017 */
[----:B------:R-:W-:-:S03]  /*a760*/  IMAD.MOV.U32 R20, RZ, RZ, R22 ;  /* 0x000000ffff147224 */ /* 0x000fc600078e0016 */
[----:B------:R-:W-:Y:S01]  /*a770*/  LOP3.LUT R21, R21, 0x80000000, R15, 0xb8, !PT ;  /* 0x8000000015157812 */ /* 0x000fe200078eb80f */
[----:B------:R-:W-:Y:S05]  /*a780*/  BRA `(.L_x_37894) ;  /* 0x0000006000007947 */ /* 0x000fea0003800000 */
.L_x_37893:
[----:B------:R-:W0:-:S06]  /*a790*/  DSETP.GTU.AND P0, PT, R16, +INF , PT ;  /* 0x7ff000001000742a */ /* 0x000e0c0003f0c000 */
[----:B0-----:R-:W0:-:S14]  /*a7a0*/  DSETP.LE.AND P0, PT, R22, +INF , !P0 ;  /* 0x7ff000001600742a */ /* 0x001e1c0004703000 */
[----:B0-----:R-:W0:-:S04]  /*a7b0*/  @P0 DSETP.NEU.AND P2, PT, R22, +INF , PT ;  /* 0x7ff000001600042a */ /* 0x001e080003f4d000 */
[----:B------:R1:W2:-:S06]  /*a7c0*/  @!P0 DADD R20, R14, c[0x0][0x170] ;  /* 0x00005c000e148629 */ /* 0x00028c0000000000 */
[----:B0-----:R-:W-:Y:S02]  /*a7d0*/  @P0 FSEL R20, R14, RZ, P2 ;  /* 0x000000ff0e140208 */ /* 0x001fe40001000000 */
[----:B------:R-:W-:Y:S02]  /*a7e0*/  @P0 FSEL R21, R15, -QNAN , P2 ;  /* 0xfff800000f150808 */ /* 0x000fe40001000000 */
.L_x_37894:
[----:B-12---:R-:W-:Y:S05]  /*a7f0*/  BSYNC B0 ;  /* 0x0000000000007941 */ /* 0x006fea0003800000 */
.L_x_37892:
[----:B------:R-:W0:-:S04]  /*a800*/  DSETP.GEU.AND P0, PT, R20, RZ, PT ;  /* 0x000000ff1400722a */ /* 0x000e080003f0e000 */
[----:B------:R-:W-:-:S04]  /*a810*/  DADD R14, R20, c[0x0][0x170] ;  /* 0x00005c00140e7629 */ /* 0x000fc80000000000 */
[----:B0-----:R-:W0:-:S06]  /*a820*/  DSETP.GT.XOR P0, PT, RZ, c[0x0][0x170], !P0 ;  /* 0x00005c00ff00762a */ /* 0x001e0c0004704800 */
[----:B0-----:R-:W0:-:S06]  /*a830*/  DSETP.NEU.AND P0, PT, R20, RZ, P0 ;  /* 0x000000ff1400722a */ /* 0x001e0c000070d000 */
[----:B0-----:R-:W-:Y:S02]  /*a840*/  FSEL R16, R14, R20, P0 ;  /* 0x000000140e107208 */ /* 0x001fe40000000000 */
[----:B------:R-:W-:Y:S02]  /*a850*/  FSEL R17, R15, R21, P0 ;  /* 0x000000150f117208 */ /* 0x000fe40000000000 */
.L_x_37891:
[----:B------:R-:W-:Y:S05]  /*a860*/  BSYNC B1 ;  /* 0x0000000000017941 */ /* 0x000fea0003800000 */
.L_x_37890:
        /* <DEDUP_REMOVED lines=43> */
.L_x_37917:
        /* <DEDUP_REMOVED lines=12> */
.L_x_37916:
[----:B------:R-:W-:Y:S02]  /*abe0*/  IMAD.MOV.U32 R26, RZ, RZ, R27 ;  /* 0x000000ffff1a7224 */ /* 0x000fe400078e001b */
.L_x_37915:
[----:B------:R-:W-:Y:S05]  /*abf0*/  BSYNC B2 ;  /* 0x0000000000027941 */ /* 0x000fea0003800000 */
.L_x_37914:
        /* <DEDUP_REMOVED lines=13> */
.L_x_37923:
        /* <DEDUP_REMOVED lines=33> */
.L_x_37922:
[----:B------:R-:W-:Y:S02]  /*aee0*/  IMAD.MOV.U32 R26, RZ, RZ, R27 ;  /* 0x000000ffff1a7224 */ /* 0x000fe400078e001b */
[----:B------:R-:W-:Y:S02]  /*aef0*/  IMAD.MOV.U32 R29, RZ, RZ, R30 ;  /* 0x000000ffff1d7224 */ /* 0x000fe400078e001e */
.L_x_37921:
[----:B------:R-:W-:Y:S05]  /*af00*/  BSYNC B3 ;  /* 0x0000000000037941 */ /* 0x000fea0003800000 */
.L_x_37920:
[----:B------:R-:W-:-:S13]  /*af10*/  ISETP.GE.U32.AND P0, PT, R25, 0xc, PT ;  /* 0x0000000c1900780c */ /* 0x000fda0003f06070 */
[----:B------:R-:W-:Y:S05]  /*af20*/  @!P0 BRA `(.L_x_37919) ;  /* 0x0000077000008947 */ /* 0x000fea0003800000 */
[----:B------:R-:W-:Y:S01]  /*af30*/  BSSY B3, `(.L_x_37924) ;  /* 0x0000075000037945 */ /* 0x000fe20003800000 */
[----:B------:R-:W-:Y:S02]  /*af40*/  IADD3 R23, R23, 0x10, RZ ;  /* 0x0000001017177810 */ /* 0x000fe40007ffe0ff */
.L_x_37925:
        /* <DEDUP_REMOVED lines=116> */
.L_x_37924:
[----:B------:R-:W-:Y:S02]  /*b690*/  IMAD.MOV.U32 R29, RZ, RZ, R25 ;  /* 0x000000ffff1d7224 */ /* 0x000fe400078e0019 */
.L_x_37919:
[----:B------:R-:W-:Y:S05]  /*b6a0*/  BSYNC B2 ;  /* 0x0000000000027941 */ /* 0x000fea0003800000 */
.L_x_37918:
        /* <DEDUP_REMOVED lines=19> */
.L_x_37927:
[----:B------:R-:W-:Y:S05]  /*b7e0*/  BSYNC B2 ;  /* 0x0000000000027941 */ /* 0x000fea0003800000 */
.L_x_37926:
[----:B------:R-:W-:Y:S02]  /*b7f0*/  IMAD.MOV.U32 R21, RZ, RZ, R23 ;  /* 0x000000ffff157224 */ /* 0x000fe400078e0017 */
[----:B------:R-:W-:-:S03]  /*b800*/  IMAD.MOV.U32 R20, RZ, RZ, R22 ;  /* 0x000000ffff147224 */ /* 0x000fc600078e0016 */
[----:B------:R-:W-:Y:S01]  /*b810*/  LOP3.LUT R21, R21, 0x80000000, R13, 0xb8, !PT ;  /* 0x8000000015157812 */ /* 0x000fe200078eb80d */
[----:B------:R-:W-:Y:S05]  /*b820*/  BRA `(.L_x_37913) ;  /* 0x0000006000007947 */ /* 0x000fea0003800000 */
.L_x_37912:
[----:B------:R-:W0:-:S06]  /*b830*/  DSETP.GTU.AND P0, PT, R14, +INF , PT ;  /* 0x7ff000000e00742a */ /* 0x000e0c0003f0c000 */
[----:B0-----:R-:W0:-:S14]  /*b840*/  DSETP.LE.AND P0, PT, R22, +INF , !P0 ;  /* 0x7ff000001600742a */ /* 0x001e1c0004703000 */
[----:B0-----:R-:W0:-:S04]  /*b850*/  @P0 DSETP.NEU.AND P2, PT, R22, +INF , PT ;  /* 0x7ff000001600042a */ /* 0x001e080003f4d000 */
[----:B------:R1:W2:-:S06]  /*b860*/  @!P0 DADD R20, R12, c[0x0][0x170] ;  /* 0x00005c000c148629 */ /* 0x00028c0000000000 */
[----:B0-----:R-:W-:Y:S02]  /*b870*/  @P0 FSEL R20, R12, RZ, P2 ;  /* 0x000000ff0c140208 */ /* 0x001fe40001000000 */
[----:B------:R-:W-:Y:S02]  /*b880*/  @P0 FSEL R21, R13, -QNAN , P2 ;  /* 0xfff800000d150808 */ /* 0x000fe40001000000 */
.L_x_37913:
[----:B-12---:R-:W-:Y:S05]  /*b890*/  BSYNC B0 ;  /* 0x0000000000007941 */ /* 0x006fea0003800000 */
.L_x_37911:
[----:B------:R-:W0:-:S04]  /*b8a0*/  DSETP.GEU.AND P0, PT, R20, RZ, PT ;  /* 0x000000ff1400722a */ /* 0x000e080003f0e000 */
[----:B------:R-:W-:-:S04]  /*b8b0*/  DADD R12, R20, c[0x0][0x170] ;  /* 0x00005c00140c7629 */ /* 0x000fc80000000000 */
[----:B0-----:R-:W0:-:S06]  /*b8c0*/  DSETP.GT.XOR P0, PT, RZ, c[0x0][0x170], !P0 ;  /* 0x00005c00ff00762a */ /* 0x001e0c0004704800 */
[----:B0-----:R-:W0:-:S06]  /*b8d0*/  DSETP.NEU.AND P0, PT, R20, RZ, P0 ;  /* 0x000000ff1400722a */ /* 0x001e0c000070d000 */
[----:B0-----:R-:W-:Y:S02]  /*b8e0*/  FSEL R14, R12, R20, P0 ;  /* 0x000000140c0e7208 */ /* 0x001fe40000000000 */
[----:B------:R-:W-:Y:S02]  /*b8f0*/  FSEL R15, R13, R21, P0 ;  /* 0x000000150d0f7208 */ /* 0x000fe40000000000 */
.L_x_37910:
[----:B------:R-:W-:Y:S05]  /*b900*/  BSYNC B1 ;  /* 0x0000000000017941 */ /* 0x000fea0003800000 */
.L_x_37909:
        /* <DEDUP_REMOVED lines=44> */
.L_x_37936:
        /* <DEDUP_REMOVED lines=12> */
.L_x_37935:
[----:B------:R-:W-:Y:S02]  /*bc90*/  IMAD.MOV.U32 R26, RZ, RZ, R28 ;  /* 0x000000ffff1a7224 */ /* 0x000fe400078e001c */
.L_x_37934:
[----:B------:R-:W-:Y:S05]  /*bca0*/  BSYNC B2 ;  /* 0x0000000000027941 */ /* 0x000fea0003800000 */
.L_x_37933:
        /* <DEDUP_REMOVED lines=13> */
.L_x_37942:
        /* <DEDUP_REMOVED lines=33> */
.L_x_37941:
[----:B------:R-:W-:Y:S02]  /*bf90*/  IMAD.MOV.U32 R26, RZ, RZ, R28 ;  /* 0x000000ffff1a7224 */ /* 0x000fe400078e001c */
.L_x_37940:
[----:B------:R-:W-:Y:S05]  /*bfa0*/  BSYNC B3 ;  /* 0x0000000000037941 */ /* 0x000fea0003800000 */
.L_x_37939:
[----:B------:R-:W-:-:S13]  /*bfb0*/  ISETP.GE.U32.AND P0, PT, R27, 0xc, PT ;  /* 0x0000000c1b00780c */ /* 0x000fda0003f06070 */
[----:B------:R-:W-:Y:S05]  /*bfc0*/  @!P0 BRA `(.L_x_37938) ;  /* 0x0000077000008947 */ /* 0x000fea0003800000 */
[----:B------:R-:W-:Y:S01]  /*bfd0*/  BSSY B3, `(.L_x_37943) ;  /* 0x0000075000037945 */ /* 0x000fe20003800000 */
[----:B------:R-:W-:Y:S02]  /*bfe0*/  IADD3 R25, R25, 0x10, RZ ;  /* 0x0000001019197810 */ /* 0x000fe40007ffe0ff */
.L_x_37944:
        /* <DEDUP_REMOVED lines=116> */
.L_x_37943:
[----:B------:R-:W-:Y:S02]  /*c730*/  IMAD.MOV.U32 R29, RZ, RZ, R27 ;  /* 0x000000ffff1d7224 */ /* 0x000fe400078e001b */
.L_x_37938:
[----:B------:R-:W-:Y:S05]  /*c740*/  BSYNC B2 ;  /* 0x0000000000027941 */ /* 0x000fea0003800000 */
.L_x_37937:
        /* <DEDUP_REMOVED lines=20> */
.L_x_37946:
[----:B------:R-:W-:Y:S05]  /*c890*/  BSYNC B2 ;  /* 0x0000000000027941 */ /* 0x000fea0003800000 */
.L_x_37945:
[----:B------:R-:W-:Y:S01]  /*c8a0*/  IMAD.MOV.U32 R22, RZ, RZ, R20 ;  /* 0x000000ffff167224 */ /* 0x000fe200078e0014 */
[----:B------:R-:W-:Y:S01]  /*c8b0*/  LOP3.LUT R23, R23, 0x80000000, R11, 0xb8, !PT ;  /* 0x8000000017177812 */ /* 0x000fe200078eb80b */
[----:B------:R-:W-:Y:S05]  /*c8c0*/  BRA `(.L_x_37932) ;  /* 0x0000006000007947 */ /* 0x000fea0003800000 */
.L_x_37931:
[----:B------:R-:W0:-:S06]  /*c8d0*/  DSETP.GTU.AND P0, PT, R12, +INF , PT ;  /* 0x7ff000000c00742a */ /* 0x000e0c0003f0c000 */
[----:B0-----:R-:W0:-:S14]  /*c8e0*/  DSETP.LE.AND P0, PT, R20, +INF , !P0 ;  /* 0x7ff000001400742a */ /* 0x001e1c0004703000 */
[----:B0-----:R-:W0:-:S04]  /*c8f0*/  @P0 DSETP.NEU.AND P2, PT, R20, +INF , PT ;  /* 0x7ff000001400042a */ /* 0x001e080003f4d000 */
[----:B------:R1:W2:-:S06]  /*c900*/  @!P0 DADD R22, R10, c[0x0][0x170] ;  /* 0x00005c000a168629 */ /* 0x00028c0000000000 */
[----:B0-----:R-:W-:Y:S02]  /*c910*/  @P0 FSEL R22, R10, RZ, P2 ;  /* 0x000000ff0a160208 */ /* 0x001fe40001000000 */
[----:B------:R-:W-:Y:S02]  /*c920*/  @P0 FSEL R23, R11, -QNAN , P2 ;  /* 0xfff800000b170808 */ /* 0x000fe40001000000 */
.L_x_37932:
[----:B-12---:R-:W-:Y:S05]  /*c930*/  BSYNC B0 ;  /* 0x0000000000007941 */ /* 0x006fea0003800000 */
.L_x_37930:
[----:B------:R-:W0:-:S04]  /*c940*/  DSETP.GEU.AND P0, PT, R22, RZ, PT ;  /* 0x000000ff1600722a */ /* 0x000e080003f0e000 */
[----:B------:R-:W-:-:S04]  /*c950*/  DADD R10, R22, c[0x0][0x170] ;  /* 0x00005c00160a7629 */ /* 0x000fc80000000000 */
[----:B0-----:R-:W0:-:S06]  /*c960*/  DSETP.GT.XOR P0, PT, RZ, c[0x0][0x170], !P0 ;  /* 0x00005c00ff00762a */ /* 0x001e0c0004704800 */
[----:B0-----:R-:W0:-:S06]  /*c970*/  DSETP.NEU.AND P0, PT, R22, RZ, P0 ;  /* 0x000000ff1600722a */ /* 0x001e0c000070d000 */
[----:B0-----:R-:W-:Y:S02]  /*c980*/  FSEL R12, R10, R22, P0 ;  /* 0x000000160a0c7208 */ /* 0x001fe40000000000 */
[----:B------:R-:W-:Y:S02]  /*c990*/  FSEL R13, R11, R23, P0 ;  /* 0x000000170b0d7208 */ /* 0x000fe40000000000 */
.L_x_37929:
[----:B------:R-:W-:Y:S05]  /*c9a0*/  BSYNC B1 ;  /* 0x0000000000017941 */ /* 0x000fea0003800000 */
.L_x_37928:
        /* <DEDUP_REMOVED lines=44> */
.L_x_37955:
        /* <DEDUP_REMOVED lines=12> */
.L_x_37954:
[----:B------:R-:W-:Y:S02]  /*cd30*/  IMAD.MOV.U32 R21, RZ, RZ, R28 ;  /* 0x000000ffff157224 */ /* 0x000fe400078e001c */
.L_x_37953:
[----:B------:R-:W-:Y:S05]  /*cd40*/  BSYNC B2 ;  /* 0x0000000000027941 */ /* 0x000fea0003800000 */
.L_x_37952:
        /* <DEDUP_REMOVED lines=13> */
.L_x_37961:
        /* <DEDUP_REMOVED lines=33> */
.L_x_37960:
[----:B------:R-:W-:Y:S02]  /*d030*/  IMAD.MOV.U32 R21, RZ, RZ, R28 ;  /* 0x000000ffff157224 */ /* 0x000fe400078e001c */
.L_x_37959:
[----:B------:R-:W-:Y:S05]  /*d040*/  BSYNC B3 ;  /* 0x0000000000037941 */ /* 0x000fea0003800000 */
.L_x_37958:
[----:B------:R-:W-:-:S13]  /*d050*/  ISETP.GE.U32.AND P0, PT, R27, 0xc, PT ;  /* 0x0000000c1b00780c */ /* 0x000fda0003f06070 */
[----:B------:R-:W-:Y:S05]  /*d060*/  @!P0 BRA `(.L_x_37957) ;  /* 0x0000078000008947 */ /* 0x000fea0003800000 */
[----:B------:R-:W-:Y:S01]  /*d070*/  BSSY B3, `(.L_x_37962) ;  /* 0x0000075000037945 */ /* 0x000fe20003800000 */
[----:B------:R-:W-:Y:S02]  /*d080*/  IADD3 R21, R26, 0x10, RZ ;  /* 0x000000101a157810 */ /* 0x000fe40007ffe0ff */
.L_x_37963:
        /* <DEDUP_REMOVED lines=116> */
.L_x_37962:
[----:B------:R-:W-:Y:S02]  /*d7d0*/  IMAD.MOV.U32 R21, RZ, RZ, R26 ;  /* 0x000000ffff157224 */ /* 0x000fe400078e001a */
[----:B------:R-:W-:Y:S02]  /*d7e0*/  IMAD.MOV.U32 R29, RZ, RZ, R27 ;  /* 0x000000ffff1d7224 */ /* 0x000fe400078e001b */
.L_x_37957:
[----:B------:R-:W-:Y:S05]  /*d7f0*/  BSYNC B2 ;  /* 0x0000000000027941 */ /* 0x000fea0003800000 */
.L_x_37956:
        /* <DEDUP_REMOVED lines=21> */
.L_x_37965:
[----:B------:R-:W-:Y:S05]  /*d950*/  BSYNC B2 ;  /* 0x0000000000027941 */ /* 0x000fea0003800000 */
.L_x_37964:
[----:B------:R-:W-:Y:S02]  /*d960*/  IMAD.MOV.U32 R23, RZ, RZ, R25 ;  /* 0x000000ffff177224 */ /* 0x000fe400078e0019 */
[----:B------:R-:W-:-:S03]  /*d970*/  IMAD.MOV.U32 R22, RZ, RZ, R20 ;  /* 0x000000ffff167224 */ /* 0x000fc600078e0014 */
[----:B------:R-:W-:Y:S01]  /*d980*/  LOP3.LUT R23, R23, 0x80000000, R9, 0xb8, !PT ;  /* 0x8000000017177812 */ /* 0x000fe200078eb809 */
[----:B------:R-:W-:Y:S05]  /*d990*/  BRA `(.L_x_37951) ;  /* 0x0000006000007947 */ /* 0x000fea0003800000 */
.L_x_37950:
[----:B------:R-:W0:-:S06]  /*d9a0*/  DSETP.GTU.AND P0, PT, R10, +INF , PT ;  /* 0x7ff000000a00742a */ /* 0x000e0c0003f0c000 */
[----:B0-----:R-:W0:-:S14]  /*d9b0*/  DSETP.LE.AND P0, PT, R20, +INF , !P0 ;  /* 0x7ff000001400742a */ /* 0x001e1c0004703000 */
[----:B0-----:R-:W0:-:S04]  /*d9c0*/  @P0 DSETP.NEU.AND P2, PT, R20, +INF , PT ;  /* 0x7ff000001400042a */ /* 0x001e080003f4d000 */
[----:B------:R1:W2:-:S06]  /*d9d0*/  @!P0 DADD R22, R8, c[0x0][0x170] ;  /* 0x00005c0008168629 */ /* 0x00028c0000000000 */
[----:B0-----:R-:W-:Y:S02]  /*d9e0*/  @P0 FSEL R22, R8, RZ, P2 ;  /* 0x000000ff08160208 */ /* 0x001fe40001000000 */
[----:B------:R-:W-:Y:S02]  /*d9f0*/  @P0 FSEL R23, R9, -QNAN , P2 ;  /* 0xfff8000009170808 */ /* 0x000fe40001000000 */
.L_x_37951:
[----:B-12---:R-:W-:Y:S05]  /*da00*/  BSYNC B0 ;  /* 0x0000000000007941 */ /* 0x006fea0003800000 */
.L_x_37949:
[----:B------:R-:W0:-:S04]  /*da10*/  DSETP.GEU.AND P0, PT, R22, RZ, PT ;  /* 0x000000ff1600722a */ /* 0x000e080003f0e000 */
[----:B------:R-:W-:-:S04]  /*da20*/  DADD R8, R22, c[0x0][0x170] ;  /* 0x00005c0016087629 */ /* 0x000fc80000000000 */
[----:B0-----:R-:W0:-:S06]  /*da30*/  DSETP.GT.XOR P0, PT, RZ, c[0x0][0x170], !P0 ;  /* 0x00005c00ff00762a */ /* 0x001e0c0004704800 */
[----:B0-----:R-:W0:-:S06]  /*da40*/  DSETP.NEU.AND P0, PT, R22, RZ, P0 ;  /* 0x000000ff1600722a */ /* 0x001e0c000070d000 */
[----:B0-----:R-:W-:Y:S02]  /*da50*/  FSEL R20, R8, R22, P0 ;  /* 0x0000001608147208 */ /* 0x001fe40000000000 */
[----:B------:R-:W-:Y:S02]  /*da60*/  FSEL R21, R9, R23, P0 ;  /* 0x0000001709157208 */ /* 0x000fe40000000000 */
.L_x_37948:
[----:B------:R-:W-:Y:S05]  /*da70*/  BSYNC B1 ;  /* 0x0000000000017941 */ /* 0x000fea0003800000 */
.L_x_37947:
        /* <DEDUP_REMOVED lines=43> */
.L_x_37974:
        /* <DEDUP_REMOVED lines=12> */
.L_x_37973:
[----:B------:R-:W-:Y:S02]  /*ddf0*/  IMAD.MOV.U32 R23, RZ, RZ, R27 ;  /* 0x000000ffff177224 */ /* 0x000fe400078e001b */
.L_x_37972:
[----:B------:R-:W-:Y:S05]  /*de00*/  BSYNC B2 ;  /* 0x0000000000027941 */ /* 0x000fea0003800000 */
.L_x_37971:
        /* <DEDUP_REMOVED lines=13> */
.L_x_37980:
        /* <DEDUP_REMOVED lines=33> */
.L_x_37979:
[----:B------:R-:W-:Y:S02]  /*e0f0*/  IMAD.MOV.U32 R23, RZ, RZ, R28 ;  /* 0x000000ffff177224 */ /* 0x000fe400078e001c */
.L_x_37978:
[----:B------:R-:W-:Y:S05]  /*e100*/  BSYNC B3 ;  /* 0x0000000000037941 */ /* 0x000fea0003800000 */
.L_x_37977:
[----:B------:R-:W-:-:S13]  /*e110*/  ISETP.GE.U32.AND P0, PT, R27, 0xc, PT ;  /* 0x0000000c1b00780c */ /* 0x000fda0003f06070 */
[----:B------:R-:W-:Y:S05]  /*e120*/  @!P0 BRA `(.L_x_37976) ;  /* 0x0000078000008947 */ /* 0x000fea0003800000 */
[----:B------:R-:W-:Y:S01]  /*e130*/  BSSY B3, `(.L_x_37981) ;  /* 0x0000075000037945 */ /* 0x000fe20003800000 */
[----:B------:R-:W-:Y:S02]  /*e140*/  IADD3 R23, R26, 0x10, RZ ;  /* 0x000000101a177810 */ /* 0x000fe40007ffe0ff */
.L_x_37982:
        /* <DEDUP_REMOVED lines=116> */
.L_x_37981:
[----:B------:R-:W-:Y:S02]  /*e890*/  IMAD.MOV.U32 R23, RZ, RZ, R26 ;  /* 0x000000ffff177224 */ /* 0x000fe400078e001a */
[----:B------:R-:W-:Y:S02]  /*e8a0*/  IMAD.MOV.U32 R29, RZ, RZ, R27 ;  /* 0x000000ffff1d7224 */ /* 0x000fe400078e001b */
.L_x_37976:
[----:B------:R-:W-:Y:S05]  /*e8b0*/  BSYNC B2 ;  /* 0x0000000000027941 */ /* 0x000fea0003800000 */
.L_x_37975:
        /* <DEDUP_REMOVED lines=21> */
.L_x_37984:
[----:B------:R-:W-:Y:S05]  /*ea10*/  BSYNC B2 ;  /* 0x0000000000027941 */ /* 0x000fea0003800000 */
.L_x_37983:
[----:B------:R-:W-:Y:S02]  /*ea20*/  IMAD.MOV.U32 R9, RZ, RZ, R22 ;  /* 0x000000ffff097224 */ /* 0x000fe400078e0016 */
[----:B------:R-:W-:-:S03]  /*ea30*/  IMAD.MOV.U32 R8, RZ, RZ, R11 ;  /* 0x000000ffff087224 */ /* 0x000fc600078e000b */
[----:B------:R-:W-:Y:S01]  /*ea40*/  LOP3.LUT R9, R9, 0x80000000, R7, 0xb8, !PT ;  /* 0x8000000009097812 */ /* 0x000fe200078eb807 */
[----:B------:R-:W-:Y:S05]  /*ea50*/  BRA `(.L_x_37970) ;  /* 0x0000006000007947 */ /* 0x000fea0003800000 */
.L_x_37969:
[----:B------:R-:W0:-:S06]  /*ea60*/  DSETP.GTU.AND P0, PT, R10, +INF , PT ;  /* 0x7ff000000a00742a */ /* 0x000e0c0003f0c000 */
[----:B0-----:R-:W0:-:S14]  /*ea70*/  DSETP.LE.AND P0, PT, R22, +INF , !P0 ;  /* 0x7ff000001600742a */ /* 0x001e1c0004703000 */
[----:B0-----:R-:W0:-:S04]  /*ea80*/  @P0 DSETP.NEU.AND P2, PT, R22, +INF , PT ;  /* 0x7ff000001600042a */ /* 0x001e080003f4d000 */
[----:B------:R1:W2:-:S06]  /*ea90*/  @!P0 DADD R8, R6, c[0x0][0x170] ;  /* 0x00005c0006088629 */ /* 0x00028c0000000000 */
[----:B0-----:R-:W-:Y:S02]  /*eaa0*/  @P0 FSEL R8, R6, RZ, P2 ;  /* 0x000000ff06080208 */ /* 0x001fe40001000000 */
[----:B------:R-:W-:Y:S02]  /*eab0*/  @P0 FSEL R9, R7, -QNAN , P2 ;  /* 0xfff8000007090808 */ /* 0x000fe40001000000 */
.L_x_37970:
[----:B-12---:R-:W-:Y:S05]  /*eac0*/  BSYNC B0 ;  /* 0x0000000000007941 */ /* 0x006fea0003800000 */
.L_x_37968:
[----:B------:R-:W0:-:S04]  /*ead0*/  DSETP.GEU.AND P0, PT, R8, RZ, PT ;  /* 0x000000ff0800722a */ /* 0x000e080003f0e000 */
[----:B------:R-:W-:-:S04]  /*eae0*/  DADD R6, R8, c[0x0][0x170] ;  /* 0x00005c0008067629 */ /* 0x000fc80000000000 */
[----:B0-----:R-:W0:-:S06]  /*eaf0*/  DSETP.GT.XOR P0, PT, RZ, c[0x0][0x170], !P0 ;  /* 0x00005c00ff00762a */ /* 0x001e0c0004704800 */
[----:B0-----:R-:W0:-:S06]  /*eb00*/  DSETP.NEU.AND P0, PT, R8, RZ, P0 ;  /* 0x000000ff0800722a */ /* 0x001e0c000070d000 */
[----:B0-----:R-:W-:Y:S02]  /*eb10*/  FSEL R22, R6, R8, P0 ;  /* 0x0000000806167208 */ /* 0x001fe40000000000 */
[----:B------:R-:W-:Y:S02]  /*eb20*/  FSEL R23, R7, R9, P0 ;  /* 0x0000000907177208 */ /* 0x000fe40000000000 */
.L_x_37967:
[----:B------:R-:W-:Y:S05]  /*eb30*/  BSYNC B1 ;  /* 0x0000000000017941 */ /* 0x000fea0003800000 */
.L_x_37966:
        /* <DEDUP_REMOVED lines=44> */
.L_x_37992:
        /* <DEDUP_REMOVED lines=12> */
.L_x_37991:
[----:B------:R-:W-:Y:S05]  /*eec0*/  BSYNC B2 ;  /* 0x0000000000027941 */ /* 0x000fea0003800000 */
.L_x_37990:
        /* <DEDUP_REMOVED lines=13> */
.L_x_37998:
        /* <DEDUP_REMOVED lines=33> */
.L_x_37997:
[----:B------:R-:W-:Y:S02]  /*f1b0*/  IMAD.MOV.U32 R25, RZ, RZ, R28 ;  /* 0x000000ffff197224 */ /* 0x000fe400078e001c */
.L_x_37996:
[----:B------:R-:W-:Y:S05]  /*f1c0*/  BSYNC B3 ;  /* 0x0000000000037941 */ /* 0x000fea0003800000 */
.L_x_37995:
[----:B------:R-:W-:-:S13]  /*f1d0*/  ISETP.GE.U32.AND P0, PT, R27, 0xc, PT ;  /* 0x0000000c1b00780c */ /* 0x000fda0003f06070 */
[----:B------:R-:W-:Y:S05]  /*f1e0*/  @!P0 BRA `(.L_x_37994) ;  /* 0x0000078000008947 */ /* 0x000fea0003800000 */
[----:B------:R-:W-:Y:S01]  /*f1f0*/  BSSY B3, `(.L_x_37999) ;  /* 0x0000075000037945 */ /* 0x000fe20003800000 */
[----:B------:R-:W-:Y:S02]  /*f200*/  IADD3 R25, R26, 0x10, RZ ;  /* 0x000000101a197810 */ /* 0x000fe40007ffe0ff */
.L_x_38000:
        /* <DEDUP_REMOVED lines=116> */
.L_x_37999:
[----:B------:R-:W-:Y:S02]  /*f950*/  IMAD.MOV.U32 R25, RZ, RZ, R26 ;  /* 0x000000ffff197224 */ /* 0x000fe400078e001a */
[----:B------:R-:W-:Y:S02]  /*f960*/  IMAD.MOV.U32 R29, RZ, RZ, R27 ;  /* 0x000000ffff1d7224 */ /* 0x000fe400078e001b */
.L_x_37994:
[----:B------:R-:W-:Y:S05]  /*f970*/  BSYNC B2 ;  /* 0x0000000000027941 */ /* 0x000fea0003800000 */
.L_x_37993:
        /* <DEDUP_REMOVED lines=21> */
.L_x_38002:
[----:B------:R-:W-:Y:S05]  /*fad0*/  BSYNC B2 ;  /* 0x0000000000027941 */ /* 0x000fea0003800000 */
.L_x_38001:
[----:B------:R-:W-:Y:S01]  /*fae0*/  IMAD.MOV.U32 R10, RZ, RZ, R8 ;  /* 0x000000ffff0a7224 */ /* 0x000fe200078e0008 */
[----:B------:R-:W-:Y:S01]  /*faf0*/  LOP3.LUT R11, R11, 0x80000000, R5, 0xb8, !PT ;  /* 0x800000000b0b7812 */ /* 0x000fe200078eb805 */
[----:B------:R-:W-:Y:S05]  /*fb00*/  BRA `(.L_x_37989) ;  /* 0x0000006000007947 */ /* 0x000fea0003800000 */
.L_x_37988:
[----:B------:R-:W0:-:S06]  /*fb10*/  DSETP.GTU.AND P0, PT, R8, +INF , PT ;  /* 0x7ff000000800742a */ /* 0x000e0c0003f0c000 */
[----:B0-----:R-:W0:-:S14]  /*fb20*/  DSETP.LE.AND P0, PT, R6, +INF , !P0 ;  /* 0x7ff000000600742a */ /* 0x001e1c0004703000 */
[----:B0-----:R-:W0:-:S04]  /*fb30*/  @P0 DSETP.NEU.AND P2, PT, R6, +INF , PT ;  /* 0x7ff000000600042a */ /* 0x001e080003f4d000 */
[----:B------:R1:W2:-:S06]  /*fb40*/  @!P0 DADD R10, R4, c[0x0][0x170] ;  /* 0x00005c00040a8629 */ /* 0x00028c0000000000 */
[----:B0-----:R-:W-:Y:S02]  /*fb50*/  @P0 FSEL R10, R4, RZ, P2 ;  /* 0x000000ff040a0208 */ /* 0x001fe40001000000 */
[----:B------:R-:W-:Y:S02]  /*fb60*/  @P0 FSEL R11, R5, -QNAN , P2 ;  /* 0xfff80000050b0808 */ /* 0x000fe40001000000 */
.L_x_37989:
[----:B-12---:R-:W-:Y:S05]  /*fb70*/  BSYNC B0 ;  /* 0x0000000000007941 */ /* 0x006fea0003800000 */
.L_x_37987:
[----:B------:R-:W0:-:S04]  /*fb80*/  DSETP.GEU.AND P0, PT, R10, RZ, PT ;  /* 0x000000ff0a00722a */ /* 0x000e080003f0e000 */
[----:B------:R-:W-:-:S04]  /*fb90*/  DADD R4, R10, c[0x0][0x170] ;  /* 0x00005c000a047629 */ /* 0x000fc80000000000 */
[----:B0-----:R-:W0:-:S06]  /*fba0*/  DSETP.GT.XOR P0, PT, RZ, c[0x0][0x170], !P0 ;  /* 0x00005c00ff00762a */ /* 0x001e0c0004704800 */
[----:B0-----:R-:W0:-:S06]  /*fbb0*/  DSETP.NEU.AND P0, PT, R10, RZ, P0 ;  /* 0x000000ff0a00722a */ /* 0x001e0c000070d000 */
[----:B0-----:R-:W-:Y:S02]  /*fbc0*/  FSEL R10, R4, R10, P0 ;  /* 0x0000000a040a7208 */ /* 0x001fe40000000000 */
[----:B------:R-:W-:Y:S02]  /*fbd0*/  FSEL R11, R5, R11, P0 ;  /* 0x0000000b050b7208 */ /* 0x000fe40000000000 */
.L_x_37986:
[----:B------:R-:W-:Y:S05]  /*fbe0*/  BSYNC B1 ;  /* 0x0000000000017941 */ /* 0x000fea0003800000 */
.L_x_37985:
        /* <DEDUP_REMOVED lines=43> */
.L_x_38011:
        /* <DEDUP_REMOVED lines=12> */
.L_x_38010:
[----:B------:R-:W-:Y:S02]  /*ff60*/  IMAD.MOV.U32 R27, RZ, RZ, R28 ;  /* 0x000000ffff1b7224 */ /* 0x000fe400078e001c */
.L_x_38009:
[----:B------:R-:W-:Y:S05]  /*ff70*/  BSYNC B2 ;  /* 0x0000000000027941 */ /* 0x000fea0003800000 */
.L_x_38008:
        /* <DEDUP_REMOVED lines=13> */
.L_x_38017:
        /* <DEDUP_REMOVED lines=33> */
.L_x_38016:
[----:B------:R-:W-:Y:S02]  /*10260*/  IMAD.MOV.U32 R27, RZ, RZ, R28 ;  /* 0x000000ffff1b7224 */ /* 0x000fe400078e001c */
.L_x_38015:
[----:B------:R-:W-:Y:S05]  /*10270*/  BSYNC B3 ;  /* 0x0000000000037941 */ /* 0x000fea0003800000 */
.L_x_38014:
[----:B------:R-:W-:-:S13]  /*10280*/  ISETP.GE.U32.AND P0, PT, R26, 0xc, PT ;  /* 0x0000000c1a00780c */ /* 0x000fda0003f06070 */
[----:B------:R-:W-:Y:S05]  /*10290*/  @!P0 BRA `(.L_x_38013) ;  /* 0x0000077000008947 */ /* 0x000fea0003800000 */
[----:B------:R-:W-:Y:S01]  /*102a0*/  BSSY B3, `(.L_x_38018) ;  /* 0x0000075000037945 */ /* 0x000fe20003800000 */
[----:B------:R-:W-:Y:S02]  /*102b0*/  IADD3 R7, R7, 0x10, RZ ;  /* 0x0000001007077810 */ /* 0x000fe40007ffe0ff */
.L_x_38019:
        /* <DEDUP_REMOVED lines=116> */
.L_x_38018:
[----:B------:R-:W-:Y:S02]  /*10a00*/  IMAD.MOV.U32 R29, RZ, RZ, R26 ;  /* 0x000000ffff1d7224 */ /* 0x000fe400078e001a */
.L_x_38013:
[----:B------:R-:W-:Y:S05]  /*10a10*/  BSYNC B2 ;  /* 0x0000000000027941 */ /* 0x000fea0003800000 */
.L_x_38012:
        /* <DEDUP_REMOVED lines=21> */
.L_x_38021:
[----:B------:R-:W-:Y:S05]  /*10b70*/  BSYNC B2 ;  /* 0x0000000000027941 */ /* 0x000fea0003800000 */
.L_x_38020:
[----:B------:R-:W-:Y:S02]  /*10b80*/  IMAD.MOV.U32 R5, RZ, RZ, R8 ;  /* 0x000000ffff057224 */ /* 0x000fe400078e0008 */
[----:B------:R-:W-:-:S03]  /*10b90*/  IMAD.MOV.U32 R4, RZ, RZ, R7 ;  /* 0x000000ffff047224 */ /* 0x000fc600078e0007 */
[----:B------:R-:W-:Y:S01]  /*10ba0*/  LOP3.LUT R5, R5, 0x80000000, R3, 0xb8, !PT ;  /* 0x8000000005057812 */ /* 0x000fe200078eb803 */
[----:B------:R-:W-:Y:S05]  /*10bb0*/  BRA `(.L_x_38007) ;  /* 0x0000006000007947 */ /* 0x000fea0003800000 */
.L_x_38006:
[----:B------:R-:W0:-:S06]  /*10bc0*/  DSETP.GTU.AND P0, PT, R8, +INF , PT ;  /* 0x7ff000000800742a */ /* 0x000e0c0003f0c000 */
[----:B0-----:R-:W0:-:S14]  /*10bd0*/  DSETP.LE.AND P0, PT, R6, +INF , !P0 ;  /* 0x7ff000000600742a */ /* 0x001e1c0004703000 */
[----:B0-----:R-:W0:-:S04]  /*10be0*/  @P0 DSETP.NEU.AND P2, PT, R6, +INF , PT ;  /* 0x7ff000000600042a */ /* 0x001e080003f4d000 */
[----:B------:R1:W2:-:S06]  /*10bf0*/  @!P0 DADD R4, R2, c[0x0][0x170] ;  /* 0x00005c0002048629 */ /* 0x00028c0000000000 */
[----:B0-----:R-:W-:Y:S02]  /*10c00*/  @P0 FSEL R4, R2, RZ, P2 ;  /* 0x000000ff02040208 */ /* 0x001fe40001000000 */
[----:B------:R-:W-:Y:S02]  /*10c10*/  @P0 FSEL R5, R3, -QNAN , P2 ;  /* 0xfff8000003050808 */ /* 0x000fe40001000000 */
.L_x_38007:
[----:B-12---:R-:W-:Y:S05]  /*10c20*/  BSYNC B0 ;  /* 0x0000000000007941 */ /* 0x006fea0003800000 */
.L_x_38005:
[----:B------:R-:W0:-:S04]  /*10c30*/  DSETP.GEU.AND P0, PT, R4, RZ, PT ;  /* 0x000000ff0400722a */ /* 0x000e080003f0e000 */
[----:B------:R-:W-:-:S04]  /*10c40*/  DADD R2, R4, c[0x0][0x170] ;  /* 0x00005c0004027629 */ /* 0x000fc80000000000 */
[----:B0-----:R-:W0:-:S06]  /*10c50*/  DSETP.GT.XOR P0, PT, RZ, c[0x0][0x170], !P0 ;  /* 0x00005c00ff00762a */ /* 0x001e0c0004704800 */
[----:B0-----:R-:W0:-:S06]  /*10c60*/  DSETP.NEU.AND P0, PT, R4, RZ, P0 ;  /* 0x000000ff0400722a */ /* 0x001e0c000070d000 */
[----:B0-----:R-:W-:Y:S02]  /*10c70*/  FSEL R4, R2, R4, P0 ;  /* 0x0000000402047208 */ /* 0x001fe40000000000 */
[----:B------:R-:W-:Y:S02]  /*10c80*/  FSEL R5, R3, R5, P0 ;  /* 0x0000000503057208 */ /* 0x000fe40000000000 */
.L_x_38004:
[----:B------:R-:W-:Y:S05]  /*10c90*/  BSYNC B1 ;  /* 0x0000000000017941 */ /* 0x000fea0003800000 */
.L_x_38003:
        /* <DEDUP_REMOVED lines=21> */
.L_x_38024:
[----:B------:R-:W-:-:S13]  /*10df0*/  ISETP.GE.AND P0, PT, R0, UR4, PT ;  /* 0x0000000400007c0c */ /* 0x000fda000bf06270 */
[----:B------:R-:W-:Y:S05]  /*10e00*/  @P0 BRA `(.L_x_38026) ;  /* 0x000000c000000947 */ /* 0x000fea0003800000 */
[C---:B0-----:R-:W-:Y:S01]  /*10e10*/  IADD3 R2, R0.reuse, UR6, RZ ;  /* 0x0000000600027c10 */ /* 0x041fe2000fffe0ff */
[----:B------:R-:W-:Y:S01]  /*10e20*/  IMAD.MOV.U32 R3, RZ, RZ, 0x8 ;  /* 0x00000008ff037424 */ /* 0x000fe200078e00ff */
[----:B------:R-:W-:-:S03]  /*10e30*/  IADD3 R0, R0, 0x80, RZ ;  /* 0x0000008000007810 */ /* 0x000fc60007ffe0ff */
[----:B------:R-:W-:-:S05]  /*10e40*/  IMAD.WIDE.U32 R2, R2, R3, c[0x0][0x178] ;  /* 0x00005e0002027625 */ /* 0x000fca00078e0003 */
[----:B------:R0:W-:Y:S02]  /*10e50*/  STG.E.64 [R2.64], R12 ;  /* 0x0000000c02007986 */ /* 0x0001e4000c101b08 */
.L_x_38025:
[----:B------:R-:W-:-:S13]  /*10e60*/  ISETP.GE.AND P0, PT, R0, UR4, PT ;  /* 0x0000000400007c0c */ /* 0x000fda000bf06270 */
[----:B------:R-:W-:Y:S05]  /*10e70*/  @P0 BRA `(.L_x_38027) ;  /* 0x000000d000000947 */ /* 0x000fea0003800000 */
[C---:B0-----:R-:W-:Y:S01]  /*10e80*/  IADD3 R2, R0.reuse, UR6, RZ ;  /* 0x0000000600027c10 */ /* 0x041fe2000fffe0ff */
[----:B------:R-:W-:Y:S01]  /*10e90*/  IMAD.MOV.U32 R3, RZ, RZ, 0x8 ;  /* 0x00000008ff037424 */ /* 0x000fe200078e00ff */
[----:B------:R-:W-:-:S03]  /*10ea0*/  IADD3 R0, R0, 0x80, RZ ;  /* 0x0000008000007810 */ /* 0x000fc60007ffe0ff */
[----:B------:R-:W-:-:S05]  /*10eb0*/  IMAD.WIDE.U32 R2, R2, R3, c[0x0][0x178] ;  /* 0x00005e0002027625 */ /* 0x000fca00078e0003 */
[----:B------:R0:W-:Y:S02]  /*10ec0*/  STG.E.64 [R2.64], R20 ;  /* 0x0000001402007986 */ /* 0x0001e4000c101b08 */
.L_x_38026:
        /* <DEDUP_REMOVED lines=8> */
.L_x_38027:
[----:B------:R-:W-:Y:S05]  /*10f50*/  BSYNC B1 ;  /* 0x0000000000017941 */ /* 0x000fea0003800000 */
.L_x_38023:
[----:B------:R-:W-:-:S13]  /*10f60*/  ISETP.GE.AND P0, PT, R0, UR4, PT ;  /* 0x0000000400007c0c */ /* 0x000fda000bf06270 */
[C---:B0-----:R-:W-:Y:S01]  /*10f70*/  @!P0 IADD3 R2, R0.reuse, UR6, RZ ;  /* 0x0000000600028c10 */ /* 0x041fe2000fffe0ff */
[----:B------:R-:W-:Y:S01]  /*10f80*/  @!P0 IMAD.MOV.U32 R3, RZ, RZ, 0x8 ;  /* 0x00000008ff038424 */ /* 0x000fe200078e00ff */
[----:B------:R-:W-:-:S03]  /*10f90*/  @!P0 IADD3 R0, R0, 0x80, RZ ;  /* 0x0000008000008810 */ /* 0x000fc60007ffe0ff */
[----:B------:R-:W-:-:S05]  /*10fa0*/  @!P0 IMAD.WIDE.U32 R2, R2, R3, c[0x0][0x178] ;  /* 0x00005e0002028625 */ /* 0x000fca00078e0003 */
[----:B------:R0:W-:Y:S02]  /*10fb0*/  @!P0 STG.E.64 [R2.64], R10 ;  /* 0x0000000a02008986 */ /* 0x0001e4000c101b08 */
.L_x_38028:
[----:B------:R-:W-:Y:S05]  /*10fc0*/  BSYNC B0 ;  /* 0x0000000000007941 */ /* 0x000fea0003800000 */
.L_x_38022:
        /* <DEDUP_REMOVED lines=8> */
.L_x_38029:
        /* <DEDUP_REMOVED lines=11> */
.L_x_50781:


//--------------------- .text._ZN2at6native29vectorized_elementwise_kernelILi8ENS0_13BUnaryFunctorIdddZZZNS0_21remainder_kernel_cudaERNS_18TensorIteratorBaseEENKUlvE0_clEvENKUlvE_clEvEUlddE_EESt5arrayIPcLm2EEEEviT0_T1_ --------------------------
	.section	.text._ZN2at6native29vectorized_elementwise_kernelILi8ENS0_13BUnaryFunctorIdddZZZNS0_21remainder_kernel_cudaERNS_18TensorIteratorBaseEENKUlvE0_clEvENKUlvE_clEvEUlddE_EESt5arrayIPcLm2EEEEviT0_T1_,"ax",@progbits
	.sectioninfo	@"SHI_REGISTERS=4"
	.align	128
        .global         _ZN2at6native29vectorized_elementwise_kernelILi8ENS0_13BUnaryFunctorIdddZZZNS0_21remainder_kernel_cudaERNS_18TensorIteratorBaseEENKUlvE0_clEvENKUlvE_clEvEUlddE_EESt5arrayIPcLm2EEEEviT0_T1_
        .type           _ZN2at6native29vectorized_elementwise_kernelILi8ENS0_13BUnaryFunctorIdddZZZNS0_21remainder_kernel_cudaERNS_18TensorIteratorBaseEENKUlvE0_clEvENKUlvE_clEvEUlddE_EESt5arrayIPcLm2EEEEviT0_T1_,@function
        .size           _ZN2at6native29vectorized_elementwise_kernelILi8ENS0_13BUnaryFunctorIdddZZZNS0_21remainder_kernel_cudaERNS_18TensorIteratorBaseEENKUlvE0_clEvENKUlvE_clEvEUlddE_EESt5arrayIPcLm2EEEEviT0_T1_,(.L_x_50782 - _ZN2at6native29vectorized_elementwise_kernelILi8ENS0_13BUnaryFunctorIdddZZZNS0_21remainder_kernel_cudaERNS_18TensorIteratorBaseEENKUlvE0_clEvENKUlvE_clEvEUlddE_EESt5arrayIPcLm2EEEEviT0_T1_)
        .other          _ZN2at6native29vectorized_elementwise_kernelILi8ENS0_13BUnaryFunctorIdddZZZNS0_21remainder_kernel_cudaERNS_18TensorIteratorBaseEENKUlvE0_clEvENKUlvE_clEvEUlddE_EESt5arrayIPcLm2EEEEviT0_T1_,@"STO_CUDA_ENTRY STV_DEFAULT"
_ZN2at6native29vectorized_elementwise_kernelILi8ENS0_13BUnaryFunctorIdddZZZNS0_21remainder_kernel_cudaERNS_18TensorIteratorBaseEENKUlvE0_clEvENKUlvE_clEvEUlddE_EESt5arrayIPcLm2EEEEviT0_T1_:
.text._ZN2at6native29vectorized_elementwise_kernelILi8ENS0_13BUnaryFunctorIdddZZZNS0_21remainder_kernel_cudaERNS_18TensorIteratorBaseEENKUlvE0_clEvENKUlvE_clEvEUlddE_EESt5arrayIPcLm2EEEEviT0_T1_:
[----:B------:R-:W-:Y:S02]  /*0000*/  MOV R1, c[0x0][0x28] ;  /* 0x00000a0000017a02 */ /* 0x000fe40000000f00 */
[----:B------:R-:W-:Y:S05]  /*0010*/  EXIT ;  /* 0x000000000000794d */ /* 0x000fea0003800000 */
.L_x_38030:
        /* <DEDUP_REMOVED lines=14> */
.L_x_50782:


//--------------------- .text._ZN2at6native18elementwise_kernelILi128ELi4EZNS0_15gpu_kernel_implINS0_13AUnaryFunctorIdddZZZNS0_21remainder_kernel_cudaERNS_18TensorIteratorBaseEENKUlvE0_clEvENKUlvE_clEvEUlddE_EEEEvS5_RKT_EUliE_EEviT1_ --------------------------
	.section	.text._ZN2at6native18elementwise_kernelILi128ELi4EZNS0_15gpu_kernel_implINS0_13AUnaryFunctorIdddZZZNS0_21remainder_kernel_cudaERNS_18TensorIteratorBaseEENKUlvE0_clEvENKUlvE_clEvEUlddE_EEEEvS5_RKT_EUliE_EEviT1_,"ax",@progbits
	.sectioninfo	@"SHI_REGISTERS=24"
	.align	128
        .global         _ZN2at6native18elementwise_kernelILi128ELi4EZNS0_15gpu_kernel_implINS0_13AUnaryFunctorIdddZZZNS0_21remainder_kernel_cudaERNS_18TensorIteratorBaseEENKUlvE0_clEvENKUlvE_clEvEUlddE_EEEEvS5_RKT_EUliE_EEviT1_
        .type           _ZN2at6native18elementwise_kernelILi128ELi4EZNS0_15gpu_kernel_implINS0_13AUnaryFunctorIdddZZZNS0_21remainder_kernel_cudaERNS_18TensorIteratorBaseEENKUlvE0_clEvENKUlvE_clEvEUlddE_EEEEvS5_RKT_EUliE_EEviT1_,@function
        .size           _ZN2at6native18elementwise_kernelILi128ELi4EZNS0_15gpu_kernel_implINS0_13AUnaryFunctorIdddZZZNS0_21remainder_kernel_cudaERNS_18TensorIteratorBaseEENKUlvE0_clEvENKUlvE_clEvEUlddE_EEEEvS5_RKT_EUliE_EEviT1_,(.L_x_50783 - _ZN2at6native18elementwise_kernelILi128ELi4EZNS0_15gpu_kernel_implINS0_13AUnaryFunctorIdddZZZNS0_21remainder_kernel_cudaERNS_18TensorIteratorBaseEENKUlvE0_clEvENKUlvE_clEvEUlddE_EEEEvS5_RKT_EUliE_EEviT1_)
        .other          _ZN2at6native18elementwise_kernelILi128ELi4EZNS0_15gpu_kernel_implINS0_13AUnaryFunctorIdddZZZNS0_21remainder_kernel_cudaERNS_18TensorIteratorBaseEENKUlvE0_clEvENKUlvE_clEvEUlddE_EEEEvS5_RKT_EUliE_EEviT1_,@"STO_CUDA_ENTRY STV_DEFAULT"
_ZN2at6native18elementwise_kernelILi128ELi4EZNS0_15gpu_kernel_implINS0_13AUnaryFunctorIdddZZZNS0_21remainder_kernel_cudaERNS_18TensorIteratorBaseEENKUlvE0_clEvENKUlvE_clEvEUlddE_EEEEvS5_RKT_EUliE_EEviT1_:
.text._ZN2at6native18elementwise_kernelILi128ELi4EZNS0_15gpu_kernel_implINS0_13AUnaryFunctorIdddZZZNS0_21remainder_kernel_cudaERNS_18TensorIteratorBaseEENKUlvE0_clEvENKUlvE_clEvEUlddE_EEEEvS5_RKT_EUliE_EEviT1_:
        /* <DEDUP_REMOVED lines=235> */
.L_x_38033:
        /* <DEDUP_REMOVED lines=19> */
.L_x_38037:
[----:B------:R-:W2:Y:S02]  /*0fe0*/  LDG.E.U8 R2, [R4.64] ;  /* 0x0000002404027981 */ /* 0x000ea4000c1e1100 */
[----:B--2---:R-:W0:Y:S01]  /*0ff0*/  I2F.F64.U16 R2, R2 ;  /* 0x0000000200027312 */ /* 0x004e220000101800 */
[----:B------:R-:W-:Y:S05]  /*1000*/  BRA `(.L_x_38039) ;  /* 0x00000df000007947 */ /* 0x000fea0003800000 */
.L_x_38036:
        /* <DEDUP_REMOVED lines=9> */
.L_x_38041:
[----:B------:R-:W2:Y:S02]  /*10a0*/  LDG.E R2, [R4.64] ;  /* 0x0000002404027981 */ /* 0x000ea4000c1e1900 */
[----:B--2---:R-:W0:Y:S01]  /*10b0*/  I2F.F64 R2, R2 ;  /* 0x0000000200027312 */ /* 0x004e220000201c00 */
[----:B------:R-:W-:Y:S05]  /*10c0*/  BRA `(.L_x_38039) ;  /* 0x00000d3000007947 */ /* 0x000fea0003800000 */
.L_x_38040:
[----:B------:R-:W2:Y:S02]  /*10d0*/  LDG.E.U16 R2, [R4.64] ;  /* 0x0000002404027981 */ /* 0x000ea4000c1e1500 */
[----:B--2---:R-:W0:Y:S01]  /*10e0*/  I2F.F64.S16 R2, R2 ;  /* 0x0000000200027312 */ /* 0x004e220000101c00 */
[----:B------:R-:W-:Y:S05]  /*10f0*/  BRA `(.L_x_38039) ;  /* 0x00000d0000007947 */ /* 0x000fea0003800000 */
.L_x_38035:
        /* <DEDUP_REMOVED lines=10> */
.L_x_38043:
[----:B------:R-:W2:Y:S02]  /*11a0*/  LDG.E.U16 R0, [R4.64] ;  /* 0x0000002404007981 */ /* 0x000ea4000c1e1500 */
[----:B--2---:R-:W-:-:S05]  /*11b0*/  HADD2.F32 R0, -RZ, R0.H0_H0 ;  /* 0x20000000ff007230 */ /* 0x004fca0000004100 */
[----:B------:R-:W-:-:S04]  /*11c0*/  FMUL.FTZ R0, R0, 1 ;  /* 0x3f80000000007820 */ /* 0x000fc80000410000 */
[----:B------:R0:W1:Y:S01]  /*11d0*/  F2F.F64.F32 R2, R0 ;  /* 0x0000000000027310 */ /* 0x0000620000201800 */
[----:B------:R-:W-:Y:S05]  /*11e0*/  BRA `(.L_x_38039) ;  /* 0x00000c1000007947 */ /* 0x000fea0003800000 */
.L_x_38042:
        /* <DEDUP_REMOVED lines=10> */
.L_x_38045:
[----:B------:R-:W2:Y:S02]  /*1290*/  LDG.E.U16 R4, [R4.64] ;  /* 0x0000002404047981 */ /* 0x000ea4000c1e1500 */
[----:B--2---:R-:W-:-:S05]  /*12a0*/  HADD2.F32 R0, -RZ, R4.H0_H0 ;  /* 0x20000004ff007230 */ /* 0x004fca0000004100 */
[----:B------:R-:W-:-:S04]  /*12b0*/  FMUL.FTZ R0, R0, 1 ;  /* 0x3f80000000007820 */ /* 0x000fc80000410000 */
[----:B------:R0:W1:Y:S01]  /*12c0*/  F2F.F64.F32 R2, R0 ;  /* 0x0000000000027310 */ /* 0x0000620000201800 */
[----:B------:R-:W-:Y:S05]  /*12d0*/  BRA `(.L_x_38039) ;  /* 0x00000b2000007947 */ /* 0x000fea0003800000 */
.L_x_38044:
[----:B------:R0:W5:Y:S01]  /*12e0*/  LDG.E.64 R2, [R4.64] ;  /* 0x0000002404027981 */ /* 0x000162000c1e1b00 */
[----:B------:R-:W-:Y:S05]  /*12f0*/  BRA `(.L_x_38039) ;  /* 0x00000b0000007947 */ /* 0x000fea0003800000 */
.L_x_38034:
        /* <DEDUP_REMOVED lines=13> */
.L_x_38048:
[----:B------:R0:W5:Y:S01]  /*13d0*/  LDG.E.64 R2, [R4.64] ;  /* 0x0000002404027981 */ /* 0x000162000c1e1b00 */
[----:B------:R-:W-:Y:S05]  /*13e0*/  BRA `(.L_x_38039) ;  /* 0x00000a1000007947 */ /* 0x000fea0003800000 */
.L_x_38047:
        /* <DEDUP_REMOVED lines=28> */
.L_x_38050:
        /* <DEDUP_REMOVED lines=15> */
.L_x_38049:
[----:B------:R-:W2:Y:S02]  /*16a0*/  LDG.E.U16 R0, [R4.64] ;  /* 0x0000002404007981 */ /* 0x000ea4000c1e1500 */
[----:B--2---:R-:W-:-:S05]  /*16b0*/  PRMT R0, RZ, 0x5410, R0 ;  /* 0x00005410ff007816 */ /* 0x004fca0000000000 */
[----:B------:R-:W-:-:S04]  /*16c0*/  FMUL.FTZ R0, R0, 1 ;  /* 0x3f80000000007820 */ /* 0x000fc80000410000 */
[----:B------:R0:W1:Y:S01]  /*16d0*/  F2F.F64.F32 R2, R0 ;  /* 0x0000000000027310 */ /* 0x0000620000201800 */
[----:B------:R-:W-:Y:S05]  /*16e0*/  BRA `(.L_x_38039) ;  /* 0x0000071000007947 */ /* 0x000fea0003800000 */
.L_x_38046:
        /* <DEDUP_REMOVED lines=11> */
.L_x_38053:
        /* <DEDUP_REMOVED lines=21> */
.L_x_38057:
[----:B------:R-:W-:Y:S05]  /*18f0*/  BSYNC B1 ;  /* 0x0000000000017941 */ /* 0x000fea0003800000 */
.L_x_38056:
[----:B------:R-:W-:Y:S01]  /*1900*/  LEA R3, R0, 0x3b800000, 0x17 ;  /* 0x3b80000000037811 */ /* 0x000fe200078eb8ff */
[----:B------:R-:W-:-:S05]  /*1910*/  IMAD.SHL.U32 R0, R2, 0x100000, RZ ;  /* 0x0010000002007824 */ /* 0x000fca00078e00ff */
[----:B------:R-:W-:Y:S02]  /*1920*/  LOP3.LUT R0, R3, R0, R4, 0xfe, !PT ;  /* 0x0000000003007212 */ /* 0x000fe400078efe04 */
.L_x_38055:
[----:B------:R-:W-:Y:S05]  /*1930*/  BSYNC B0 ;  /* 0x0000000000007941 */ /* 0x000fea0003800000 */
.L_x_38054:
[----:B------:R-:W-:-:S04]  /*1940*/  FMUL.FTZ R0, R0, 1 ;  /* 0x3f80000000007820 */ /* 0x000fc80000410000 */
[----:B------:R0:W1:Y:S01]  /*1950*/  F2F.F64.F32 R2, R0 ;  /* 0x0000000000027310 */ /* 0x0000620000201800 */
[----:B------:R-:W-:Y:S05]  /*1960*/  BRA `(.L_x_38039) ;  /* 0x0000049000007947 */ /* 0x000fea0003800000 */
.L_x_38052:
        /* <DEDUP_REMOVED lines=21> */
.L_x_38061:
[----:B------:R-:W-:Y:S05]  /*1ac0*/  BSYNC B1 ;  /* 0x0000000000017941 */ /* 0x000fea0003800000 */
.L_x_38060:
[----:B------:R-:W-:Y:S01]  /*1ad0*/  LEA R3, R0, 0x37800000, 0x17 ;  /* 0x3780000000037811 */ /* 0x000fe200078eb8ff */
[----:B------:R-:W-:-:S05]  /*1ae0*/  IMAD.SHL.U32 R0, R2, 0x200000, RZ ;  /* 0x0020000002007824 */ /* 0x000fca00078e00ff */
[----:B------:R-:W-:Y:S02]  /*1af0*/  LOP3.LUT R0, R3, R0, R4, 0xfe, !PT ;  /* 0x0000000003007212 */ /* 0x000fe400078efe04 */
.L_x_38059:
[----:B------:R-:W-:Y:S05]  /*1b00*/  BSYNC B0 ;  /* 0x0000000000007941 */ /* 0x000fea0003800000 */
.L_x_38058:
[----:B------:R-:W-:-:S04]  /*1b10*/  FMUL.FTZ R0, R0, 1 ;  /* 0x3f80000000007820 */ /* 0x000fc80000410000 */
[----:B------:R0:W1:Y:S01]  /*1b20*/  F2F.F64.F32 R2, R0 ;  /* 0x0000000000027310 */ /* 0x0000620000201800 */
[----:B------:R-:W-:Y:S05]  /*1b30*/  BRA `(.L_x_38039) ;  /* 0x000002c000007947 */ /* 0x000fea0003800000 */
.L_x_38051:
        /* <DEDUP_REMOVED lines=14> */
.L_x_38065:
[----:B------:R-:W-:Y:S05]  /*1c20*/  BSYNC B0 ;  /* 0x0000000000007941 */ /* 0x000fea0003800000 */
.L_x_38064:
[----:B------:R-:W-:-:S04]  /*1c30*/  FMUL.FTZ R0, R0, 1 ;  /* 0x3f80000000007820 */ /* 0x000fc80000410000 */
[----:B------:R0:W1:Y:S01]  /*1c40*/  F2F.F64.F32 R2, R0 ;  /* 0x0000000000027310 */ /* 0x0000620000201800 */
[----:B------:R-:W-:Y:S05]  /*1c50*/  BRA `(.L_x_38039) ;  /* 0x000001a000007947 */ /* 0x000fea0003800000 */
.L_x_38038:
        /* <DEDUP_REMOVED lines=21> */
.L_x_38063:
[----:B------:R-:W2:Y:S02]  /*1db0*/  LDG.E.64 R2, [R4.64] ;  /* 0x0000002404027981 */ /* 0x000ea4000c1e1b00 */
[----:B--2---:R-:W0:Y:S01]  /*1dc0*/  I2F.F64.U64 R2, R2 ;  /* 0x0000000200027312 */ /* 0x004e220000301800 */
[----:B------:R-:W-:Y:S05]  /*1dd0*/  BRA `(.L_x_38039) ;  /* 0x0000002000007947 */ /* 0x000fea0003800000 */
.L_x_38062:
[----:B------:R-:W2:Y:S02]  /*1de0*/  LDG.E R2, [R4.64] ;  /* 0x0000002404027981 */ /* 0x000ea4000c1e1900 */
[----:B--2---:R-:W0:Y:S02]  /*1df0*/  I2F.F64.U32 R2, R2 ;  /* 0x0000000200027312 */ /* 0x004e240000201800 */
.L_x_38039:
        /* <DEDUP_REMOVED lines=40> */
.L_x_38072:
        /* <DEDUP_REMOVED lines=12> */
.L_x_38071:
[----:B------:R-:W-:Y:S02]  /*2140*/  IMAD.MOV.U32 R8, RZ, RZ, R9 ;  /* 0x000000ffff087224 */ /* 0x000fe400078e0009 */
.L_x_38070:
[----:B------:R-:W-:Y:S05]  /*2150*/  BSYNC B1 ;  /* 0x0000000000017941 */ /* 0x000fea0003800000 */
.L_x_38069:
        /* <DEDUP_REMOVED lines=13> */
.L_x_38078:
        /* <DEDUP_REMOVED lines=33> */
.L_x_38077:
[----:B------:R-:W-:Y:S02]  /*2440*/  IMAD.MOV.U32 R8, RZ, RZ, R10 ;  /* 0x000000ffff087224 */ /* 0x000fe400078e000a */
.L_x_38076:
[----:B------:R-:W-:Y:S05]  /*2450*/  BSYNC B2 ;  /* 0x0000000000027941 */ /* 0x000fea0003800000 */
.L_x_38075:
[----:B------:R-:W-:-:S13]  /*2460*/  ISETP.GE.U32.AND P0, PT, R9, 0xc, PT ;  /* 0x0000000c0900780c */ /* 0x000fda0003f06070 */
[----:B------:R-:W-:Y:S05]  /*2470*/  @!P0 BRA `(.L_x_38074) ;  /* 0x0000076000008947 */ /* 0x000fea0003800000 */
[----:B------:R-:W-:Y:S02]  /*2480*/  BSSY B2, `(.L_x_38079) ;  /* 0x0000074000027945 */ /* 0x000fe40003800000 */
.L_x_38080:
        /* <DEDUP_REMOVED lines=116> */
.L_x_38079:
[----:B------:R-:W-:Y:S02]  /*2bd0*/  IMAD.MOV.U32 R15, RZ, RZ, R9 ;  /* 0x000000ffff0f7224 */ /* 0x000fe400078e0009 */
.L_x_38074:
[----:B------:R-:W-:Y:S05]  /*2be0*/  BSYNC B1 ;  /* 0x0000000000017941 */ /* 0x000fea0003800000 */
.L_x_38073:
        /* <DEDUP_REMOVED lines=21> */
.L_x_38082:
[----:B------:R-:W-:Y:S05]  /*2d40*/  BSYNC B1 ;  /* 0x0000000000017941 */ /* 0x000fea0003800000 */
.L_x_38081:
[----:B------:R-:W-:Y:S02]  /*2d50*/  IMAD.MOV.U32 R9, RZ, RZ, R11 ;  /* 0x000000ffff097224 */ /* 0x000fe400078e000b */
[----:B------:R-:W-:-:S03]  /*2d60*/  IMAD.MOV.U32 R8, RZ, RZ, R6 ;  /* 0x000000ffff087224 */ /* 0x000fc600078e0006 */
[----:B------:R-:W-:Y:S01]  /*2d70*/  LOP3.LUT R9, R9, 0x80000000, R13, 0xb8, !PT ;  /* 0x8000000009097812 */ /* 0x000fe200078eb80d */
[----:B------:R-:W-:Y:S05]  /*2d80*/  BRA `(.L_x_38068) ;  /* 0x0000007000007947 */ /* 0x000fea0003800000 */
.L_x_38067:
[----:B------:R-:W0:-:S06]  /*2d90*/  DSETP.GTU.AND P0, PT, R4, +INF , PT ;  /* 0x7ff000000400742a */ /* 0x000e0c0003f0c000 */
[----:B0-----:R-:W0:-:S14]  /*2da0*/  DSETP.LE.AND P0, PT, R6, +INF , !P0 ;  /* 0x7ff000000600742a */ /* 0x001e1c0004703000 */
[----:B0-----:R-:W0:Y:S01]  /*2db0*/  @P0 DSETP.NEU.AND P1, PT, R6, +INF , PT ;  /* 0x7ff000000600042a */ /* 0x001e220003f2d000 */
[----:B------:R-:W-:-:S03]  /*2dc0*/  @P0 IMAD.MOV.U32 R0, RZ, RZ, c[0x0][0x37c] ;  /* 0x0000df00ff000624 */ /* 0x000fc600078e00ff */
[----:B------:R1:W2:-:S06]  /*2dd0*/  @!P0 DADD R8, R2, c[0x0][0x378] ;  /* 0x0000de0002088629 */ /* 0x00028c0000000000 */
[----:B0-----:R-:W-:Y:S02]  /*2de0*/  @P0 FSEL R9, R0, -QNAN , P1 ;  /* 0xfff8000000090808 */ /* 0x001fe40000800000 */
[----:B------:R-:W-:Y:S02]  /*2df0*/  @P0 FSEL R8, RZ, c[0x0][0x378], !P1 ;  /* 0x0000de00ff080a08 */ /* 0x000fe40004800000 */
.L_x_38068:
[----:B-12---:R-:W-:Y:S05]  /*2e00*/  BSYNC B0 ;  /* 0x0000000000007941 */ /* 0x006fea0003800000 */
.L_x_38066:
        /* <DEDUP_REMOVED lines=21> */
.L_x_38086:
[----:B------:R-:W0:Y:S02]  /*2f60*/  F2I.S64.F64.TRUNC R4, R4 ;  /* 0x0000000400047311 */ /* 0x000e24000030d900 */
[----:B0-----:R-:W-:-:S05]  /*2f70*/  IMAD.MOV.U32 R3, RZ, RZ, R4 ;  /* 0x000000ffff037224 */ /* 0x001fca00078e0004 */
[----:B------:R0:W-:Y:S01]  /*2f80*/  STG.E.U8 [R16.64], R3 ;  /* 0x0000000310007986 */ /* 0x0001e2000c101124 */
[----:B------:R-:W-:Y:S05]  /*2f90*/  BRA `(.L_x_38088) ;  /* 0x00000ed000007947 */ /* 0x000fea0003800000 */
.L_x_38085:
        /* <DEDUP_REMOVED lines=9> */
.L_x_38090:
[----:B------:R-:W0:Y:S02]  /*3030*/  F2I.F64.TRUNC R5, R4 ;  /* 0x0000000400057311 */ /* 0x000e24000030d100 */
[----:B0-----:R0:W-:Y:S01]  /*3040*/  STG.E [R16.64], R5 ;  /* 0x0000000510007986 */ /* 0x0011e2000c101924 */
[----:B------:R-:W-:Y:S05]  /*3050*/  BRA `(.L_x_38088) ;  /* 0x00000e1000007947 */ /* 0x000fea0003800000 */
.L_x_38089:
[----:B------:R-:W0:Y:S02]  /*3060*/  F2I.F64.TRUNC R5, R4 ;  /* 0x0000000400057311 */ /* 0x000e24000030d100 */
[----:B0-----:R0:W-:Y:S01]  /*3070*/  STG.E.U16 [R16.64], R5 ;  /* 0x0000000510007986 */ /* 0x0011e2000c101524 */
[----:B------:R-:W-:Y:S05]  /*3080*/  BRA `(.L_x_38088) ;  /* 0x00000de000007947 */ /* 0x000fea0003800000 */
.L_x_38084:
        /* <DEDUP_REMOVED lines=11> */
.L_x_38092:
[----:B------:R-:W0:Y:S01]  /*3140*/  F2F.F32.F64 R0, R4 ;  /* 0x0000000400007310 */ /* 0x000e220000301000 */
[----:B------:R-:W0:-:S14]  /*3150*/  DSETP.GEU.AND P0, PT, |R4|, c[0x2][0x0], PT ;  /* 0x008000000400762a */ /* 0x000e1c0003f0e200 */
[----:B0-----:R-:W-:-:S05]  /*3160*/  @!P0 FMUL R0, R0, 1.175494350822287508e-38 ;  /* 0x0080000000008820 */ /* 0x001fca0000400000 */
[----:B------:R-:W-:-:S05]  /*3170*/  F2FP.PACK_AB R0, RZ, R0 ;  /* 0x00000000ff00723e */ /* 0x000fca00000000ff */
[----:B------:R0:W-:Y:S01]  /*3180*/  STG.E.U16 [R16.64], R0 ;  /* 0x0000000010007986 */ /* 0x0001e2000c101524 */
[----:B------:R-:W-:Y:S05]  /*3190*/  BRA `(.L_x_38088) ;  /* 0x00000cd000007947 */ /* 0x000fea0003800000 */
.L_x_38091:
        /* <DEDUP_REMOVED lines=12> */
.L_x_38094:
[----:B------:R-:W0:Y:S01]  /*3260*/  F2F.F32.F64 R0, R4 ;  /* 0x0000000400007310 */ /* 0x000e220000301000 */
[----:B------:R-:W0:-:S14]  /*3270*/  DSETP.GEU.AND P0, PT, |R4|, c[0x2][0x0], PT ;  /* 0x008000000400762a */ /* 0x000e1c0003f0e200 */
[----:B0-----:R-:W-:-:S05]  /*3280*/  @!P0 FMUL R0, R0, 1.175494350822287508e-38 ;  /* 0x0080000000008820 */ /* 0x001fca0000400000 */
[----:B------:R-:W-:-:S04]  /*3290*/  F2FP.PACK_AB R3, RZ, R0 ;  /* 0x00000000ff03723e */ /* 0x000fc800000000ff */
[----:B------:R-:W-:-:S05]  /*32a0*/  PRMT R3, R3, 0x5410, RZ ;  /* 0x0000541003037816 */ /* 0x000fca00000000ff */
[----:B------:R0:W-:Y:S01]  /*32b0*/  STG.E [R16.64], R3 ;  /* 0x0000000310007986 */ /* 0x0001e2000c101924 */
[----:B------:R-:W-:Y:S05]  /*32c0*/  BRA `(.L_x_38088) ;  /* 0x00000ba000007947 */ /* 0x000fea0003800000 */
.L_x_38093:
[----:B------:R0:W-:Y:S01]  /*32d0*/  STG.E.64 [R16.64], R4 ;  /* 0x0000000410007986 */ /* 0x0001e2000c101b24 */
[----:B------:R-:W-:Y:S05]  /*32e0*/  BRA `(.L_x_38088) ;  /* 0x00000b8000007947 */ /* 0x000fea0003800000 */
.L_x_38083:
        /* <DEDUP_REMOVED lines=12> */
.L_x_38097:
[----:B------:R-:W-:-:S05]  /*33b0*/  CS2R R6, SRZ ;  /* 0x0000000000067805 */ /* 0x000fca000001ff00 */
[----:B------:R0:W-:Y:S01]  /*33c0*/  STG.E.128 [R16.64], R4 ;  /* 0x0000000410007986 */ /* 0x0001e2000c101d24 */
[----:B------:R-:W-:Y:S05]  /*33d0*/  BRA `(.L_x_38088) ;  /* 0x00000a9000007947 */ /* 0x000fea0003800000 */
.L_x_38096:
        /* <DEDUP_REMOVED lines=23> */
.L_x_38101:
[----:B------:R-:W-:Y:S05]  /*3550*/  BSYNC B0 ;  /* 0x0000000000007941 */ /* 0x000fea0003800000 */
.L_x_38100:
[----:B------:R-:W-:-:S05]  /*3560*/  LOP3.LUT R3, R0, R3, RZ, 0xfc, !PT ;  /* 0x0000000300037212 */ /* 0x000fca00078efcff */
[----:B------:R0:W-:Y:S01]  /*3570*/  STG.E.U8 [R16.64], R3 ;  /* 0x0000000310007986 */ /* 0x0001e2000c101124 */
[----:B------:R-:W-:Y:S05]  /*3580*/  BRA `(.L_x_38088) ;  /* 0x000008e000007947 */ /* 0x000fea0003800000 */
.L_x_38099:
        /* <DEDUP_REMOVED lines=15> */
.L_x_38103:
[----:B------:R-:W-:Y:S01]  /*3680*/  IMAD.MOV.U32 R0, RZ, RZ, 0x7f ;  /* 0x0000007fff007424 */ /* 0x000fe200078e00ff */
[----:B------:R-:W-:-:S04]  /*3690*/  ISETP.GT.U32.AND P0, PT, R2, 0x7f800000, PT ;  /* 0x7f8000000200780c */ /* 0x000fc80003f04070 */
[----:B------:R-:W-:-:S04]  /*36a0*/  SEL R0, R0, 0x7c, P0 ;  /* 0x0000007c00007807 */ /* 0x000fc80000000000 */
.L_x_38104:
[----:B------:R-:W-:Y:S05]  /*36b0*/  BSYNC B0 ;  /* 0x0000000000007941 */ /* 0x000fea0003800000 */
.L_x_38102:
[----:B------:R-:W-:-:S04]  /*36c0*/  LOP3.LUT R2, R3, 0x80000000, RZ, 0xc0, !PT ;  /* 0x8000000003027812 */ /* 0x000fc800078ec0ff */
[----:B------:R-:W-:-:S04]  /*36d0*/  SHF.R.U32.HI R3, RZ, 0x18, R2 ;  /* 0x00000018ff037819 */ /* 0x000fc80000011602 */
[----:B------:R-:W-:-:S05]  /*36e0*/  LOP3.LUT R3, R0, R3, RZ, 0xfc, !PT ;  /* 0x0000000300037212 */ /* 0x000fca00078efcff */
[----:B------:R0:W-:Y:S01]  /*36f0*/  STG.E.U8 [R16.64], R3 ;  /* 0x0000000310007986 */ /* 0x0001e2000c101124 */
[----:B------:R-:W-:Y:S05]  /*3700*/  BRA `(.L_x_38088) ;  /* 0x0000076000007947 */ /* 0x000fea0003800000 */
.L_x_38098:
[----:B------:R-:W0:Y:S01]  /*3710*/  F2F.F32.F64 R0, R4 ;  /* 0x0000000400007310 */ /* 0x000e220000301000 */
[----:B------:R-:W0:-:S14]  /*3720*/  DSETP.GEU.AND P0, PT, |R4|, c[0x2][0x0], PT ;  /* 0x008000000400762a */ /* 0x000e1c0003f0e200 */
[----:B0-----:R-:W-:-:S05]  /*3730*/  @!P0 FMUL R0, R0, 1.175494350822287508e-38 ;  /* 0x0080000000008820 */ /* 0x001fca0000400000 */
[----:B------:R-:W-:-:S05]  /*3740*/  F2FP.BF16.PACK_AB R0, RZ, R0 ;  /* 0x00000000ff00723e */ /* 0x000fca00000010ff */
[----:B------:R0:W-:Y:S01]  /*3750*/  STG.E.U16 [R16.64], R0 ;  /* 0x0000000010007986 */ /* 0x0001e2000c101524 */
[----:B------:R-:W-:Y:S05]  /*3760*/  BRA `(.L_x_38088) ;  /* 0x0000070000007947 */ /* 0x000fea0003800000 */
.L_x_38095:
        /* <DEDUP_REMOVED lines=11> */
.L_x_38107:
        /* <DEDUP_REMOVED lines=19> */
.L_x_38110:
[----:B------:R-:W-:-:S04]  /*3950*/  LOP3.LUT R2, R3, 0x80000000, RZ, 0xc0, !PT ;  /* 0x8000000003027812 */ /* 0x000fc800078ec0ff */
[----:B------:R-:W-:-:S04]  /*3960*/  SHF.R.U32.HI R3, RZ, 0x18, R2 ;  /* 0x00000018ff037819 */ /* 0x000fc80000011602 */
[----:B------:R-:W-:-:S04]  /*3970*/  LOP3.LUT R0, R0, R3, RZ, 0xfc, !PT ;  /* 0x0000000300007212 */ /* 0x000fc800078efcff */
[----:B------:R-:W-:Y:S02]  /*3980*/  PRMT R8, R0, 0x7610, R8 ;  /* 0x0000761000087816 */ /* 0x000fe40000000008 */
.L_x_38109:
[----:B------:R-:W-:Y:S05]  /*3990*/  BSYNC B0 ;  /* 0x0000000000007941 */ /* 0x000fea0003800000 */
.L_x_38108:
[----:B------:R0:W-:Y:S01]  /*39a0*/  STG.E.U8 [R16.64], R8 ;  /* 0x0000000810007986 */ /* 0x0001e2000c101124 */
[----:B------:R-:W-:Y:S05]  /*39b0*/  BRA `(.L_x_38088) ;  /* 0x000004b000007947 */ /* 0x000fea0003800000 */
.L_x_38106:
        /* <DEDUP_REMOVED lines=19> */
.L_x_38113:
[----:B------:R-:W-:-:S04]  /*3af0*/  LOP3.LUT R2, R3, 0x80000000, RZ, 0xc0, !PT ;  /* 0x8000000003027812 */ /* 0x000fc800078ec0ff */
[----:B------:R-:W-:-:S04]  /*3b00*/  SHF.R.U32.HI R3, RZ, 0x18, R2 ;  /* 0x00000018ff037819 */ /* 0x000fc80000011602 */
[----:B------:R-:W-:-:S04]  /*3b10*/  LOP3.LUT R0, R0, R3, RZ, 0xfc, !PT ;  /* 0x0000000300007212 */ /* 0x000fc800078efcff */
[----:B------:R-:W-:Y:S02]  /*3b20*/  PRMT R8, R0, 0x7610, R8 ;  /* 0x0000761000087816 */ /* 0x000fe40000000008 */
.L_x_38112:
[----:B------:R-:W-:Y:S05]  /*3b30*/  BSYNC B0 ;  /* 0x0000000000007941 */ /* 0x000fea0003800000 */
.L_x_38111:
[----:B------:R0:W-:Y:S01]  /*3b40*/  STG.E.U8 [R16.64], R8 ;  /* 0x0000000810007986 */ /* 0x0001e2000c101124 */
[----:B------:R-:W-:Y:S05]  /*3b50*/  BRA `(.L_x_38088) ;  /* 0x0000031000007947 */ /* 0x000fea0003800000 */
.L_x_38105:
        /* <DEDUP_REMOVED lines=24> */
.L_x_38087:
        /* <DEDUP_REMOVED lines=20> */
.L_x_38115:
[----:B------:R-:W0:Y:S02]  /*3e20*/  F2I.U64.F64.TRUNC R4, R4 ;  /* 0x0000000400047311 */ /* 0x000e24000030d800 */
[----:B0-----:R0:W-:Y:S01]  /*3e30*/  STG.E.64 [R16.64], R4 ;  /* 0x0000000410007986 */ /* 0x0011e2000c101b24 */
[----:B------:R-:W-:Y:S05]  /*3e40*/  BRA `(.L_x_38088) ;  /* 0x0000002000007947 */ /* 0x000fea0003800000 */
.L_x_38114:
[----:B------:R-:W0:Y:S02]  /*3e50*/  F2I.U32.F64.TRUNC R5, R4 ;  /* 0x0000000400057311 */ /* 0x000e24000030d000 */
[----:B0-----:R0:W-:Y:S02]  /*3e60*/  STG.E [R16.64], R5 ;  /* 0x0000000510007986 */ /* 0x0011e4000c101924 */
.L_x_38088:
[----:B0-----:R-:W0:Y:S04]  /*3e70*/  S2R R0, SR_TID.X ;  /* 0x0000000000007919 */ /* 0x001e280000002100 */
[----:B------:R-:W0:Y:S02]  /*3e80*/  S2R R3, SR_CTAID.X ;  /* 0x0000000000037919 */ /* 0x000e240000002500 */
[----:B0-----:R-:W-:-:S05]  /*3e90*/  IMAD R0, R3, 0x200, R0 ;  /* 0x0000020003007824 */ /* 0x001fca00078e0200 */
[----:B------:R-:W-:Y:S02]  /*3ea0*/  IADD3 R19, R0, 0x80, RZ ;  /* 0x0000008000137810 */ /* 0x000fe40007ffe0ff */
.L_x_38032:
[----:B------:R-:W-:Y:S05]  /*3eb0*/  BSYNC B6 ;  /* 0x0000000000067941 */ /* 0x000fea0003800000 */
.L_x_38031:
        /* <DEDUP_REMOVED lines=231> */
.L_x_38118:
        /* <DEDUP_REMOVED lines=19> */
.L_x_38122:
[----:B------:R-:W2:Y:S02]  /*4e60*/  LDG.E.U8 R2, [R4.64] ;  /* 0x0000002404027981 */ /* 0x000ea4000c1e1100 */
[----:B--2---:R-:W0:Y:S01]  /*4e70*/  I2F.F64.U16 R2, R2 ;  /* 0x0000000200027312 */ /* 0x004e220000101800 */
[----:B------:R-:W-:Y:S05]  /*4e80*/  BRA `(.L_x_38124) ;  /* 0x00000df000007947 */ /* 0x000fea0003800000 */
.L_x_38121:
        /* <DEDUP_REMOVED lines=9> */
.L_x_38126:
[----:B------:R-:W2:Y:S02]  /*4f20*/  LDG.E R2, [R4.64] ;  /* 0x0000002404027981 */ /* 0x000ea4000c1e1900 */
[----:B--2---:R-:W0:Y:S01]  /*4f30*/  I2F.F64 R2, R2 ;  /* 0x0000000200027312 */ /* 0x004e220000201c00 */
[----:B------:R-:W-:Y:S05]  /*4f40*/  BRA `(.L_x_38124) ;  /* 0x00000d3000007947 */ /* 0x000fea0003800000 */
.L_x_38125:
[----:B------:R-:W2:Y:S02]  /*4f50*/  LDG.E.U16 R2, [R4.64] ;  /* 0x0000002404027981 */ /* 0x000ea4000c1e1500 */
[----:B--2---:R-:W0:Y:S01]  /*4f60*/  I2F.F64.S16 R2, R2 ;  /* 0x0000000200027312 */ /* 0x004e220000101c00 */
[----:B------:R-:W-:Y:S05]  /*4f70*/  BRA `(.L_x_38124) ;  /* 0x00000d0000007947 */ /* 0x000fea0003800000 */
.L_x_38120:
        /* <DEDUP_REMOVED lines=10> */
.L_x_38128:
[----:B------:R-:W2:Y:S02]  /*5020*/  LDG.E.U16 R0, [R4.64] ;  /* 0x0000002404007981 */ /* 0x000ea4000c1e1500 */
[----:B--2---:R-:W-:-:S05]  /*5030*/  HADD2.F32 R0, -RZ, R0.H0_H0 ;  /* 0x20000000ff007230 */ /* 0x004fca0000004100 */
[----:B------:R-:W-:-:S04]  /*5040*/  FMUL.FTZ R0, R0, 1 ;  /* 0x3f80000000007820 */ /* 0x000fc80000410000 */
[----:B------:R0:W1:Y:S01]  /*5050*/  F2F.F64.F32 R2, R0 ;  /* 0x0000000000027310 */ /* 0x0000620000201800 */
[----:B------:R-:W-:Y:S05]  /*5060*/  BRA `(.L_x_38124) ;  /* 0x00000c1000007947 */ /* 0x000fea0003800000 */
.L_x_38127:
        /* <DEDUP_REMOVED lines=10> */
.L_x_38130:
[----:B------:R-:W2:Y:S02]  /*5110*/  LDG.E.U16 R4, [R4.64] ;  /* 0x0000002404047981 */ /* 0x000ea4000c1e1500 */
[----:B--2---:R-:W-:-:S05]  /*5120*/  HADD2.F32 R0, -RZ, R4.H0_H0 ;  /* 0x20000004ff007230 */ /* 0x004fca0000004100 */
[----:B------:R-:W-:-:S04]  /*5130*/  FMUL.FTZ R0, R0, 1 ;  /* 0x3f80000000007820 */ /* 0x000fc80000410000 */
[----:B------:R0:W1:Y:S01]  /*5140*/  F2F.F64.F32 R2, R0 ;  /* 0x0000000000027310 */ /* 0x0000620000201800 */
[----:B------:R-:W-:Y:S05]  /*5150*/  BRA `(.L_x_38124) ;  /* 0x00000b2000007947 */ /* 0x000fea0003800000 */
.L_x_38129:
[----:B------:R0:W5:Y:S01]  /*5160*/  LDG.E.64 R2, [R4.64] ;  /* 0x0000002404027981 */ /* 0x000162000c1e1b00 */
[----:B------:R-:W-:Y:S05]  /*5170*/  BRA `(.L_x_38124) ;  /* 0x00000b0000007947 */ /* 0x000fea0003800000 */
.L_x_38119:
        /* <DEDUP_REMOVED lines=13> */
.L_x_38133:
[----:B------:R0:W5:Y:S01]  /*5250*/  LDG.E.64 R2, [R4.64] ;  /* 0x0000002404027981 */ /* 0x000162000c1e1b00 */
[----:B------:R-:W-:Y:S05]  /*5260*/  BRA `(.L_x_38124) ;  /* 0x00000a1000007947 */ /* 0x000fea0003800000 */
.L_x_38132:
        /* <DEDUP_REMOVED lines=28> */
.L_x_38135:
        /* <DEDUP_REMOVED lines=15> */
.L_x_38134:
[----:B------:R-:W2:Y:S02]  /*5520*/  LDG.E.U16 R0, [R4.64] ;  /* 0x0000002404007981 */ /* 0x000ea4000c1e1500 */
[----:B--2---:R-:W-:-:S05]  /*5530*/  PRMT R0, RZ, 0x5410, R0 ;  /* 0x00005410ff007816 */ /* 0x004fca0000000000 */
[----:B------:R-:W-:-:S04]  /*5540*/  FMUL.FTZ R0, R0, 1 ;  /* 0x3f80000000007820 */ /* 0x000fc80000410000 */
[----:B------:R0:W1:Y:S01]  /*5550*/  F2F.F64.F32 R2, R0 ;  /* 0x0000000000027310 */ /* 0x0000620000201800 */
[----:B------:R-:W-:Y:S05]  /*5560*/  BRA `(.L_x_38124) ;  /* 0x0000071000007947 */ /* 0x000fea0003800000 */
.L_x_38131:
        /* <DEDUP_REMOVED lines=11> */
.L_x_38138:
        /* <DEDUP_REMOVED lines=21> */
.L_x_38142:
[----:B------:R-:W-:Y:S05]  /*5770*/  BSYNC B1 ;  /* 0x0000000000017941 */ /* 0x000fea0003800000 */
.L_x_38141:
[----:B------:R-:W-:Y:S01]  /*5780*/  LEA R3, R0, 0x3b800000, 0x17 ;  /* 0x3b80000000037811 */ /* 0x000fe200078eb8ff */
[----:B------:R-:W-:-:S05]  /*5790*/  IMAD.SHL.U32 R0, R2, 0x100000, RZ ;  /* 0x0010000002007824 */ /* 0x000fca00078e00ff */
[----:B------:R-:W-:Y:S02]  /*57a0*/  LOP3.LUT R0, R3, R0, R4, 0xfe, !PT ;  /* 0x0000000003007212 */ /* 0x000fe400078efe04 */
.L_x_38140:
[----:B------:R-:W-:Y:S05]  /*57b0*/  BSYNC B0 ;  /* 0x0000000000007941 */ /* 0x000fea0003800000 */
.L_x_38139:
[----:B------:R-:W-:-:S04]  /*57c0*/  FMUL.FTZ R0, R0, 1 ;  /* 0x3f80000000007820 */ /* 0x000fc80000410000 */
[----:B------:R0:W1:Y:S01]  /*57d0*/  F2F.F64.F32 R2, R0 ;  /* 0x0000000000027310 */ /* 0x0000620000201800 */
[----:B------:R-:W-:Y:S05]  /*57e0*/  BRA `(.L_x_38124) ;  /* 0x0000049000007947 */ /* 0x000fea0003800000 */
.L_x_38137:
        /* <DEDUP_REMOVED lines=21> */
.L_x_38146:
[----:B------:R-:W-:Y:S05]  /*5940*/  BSYNC B1 ;  /* 0x0000000000017941 */ /* 0x000fea0003800000 */
.L_x_38145:
[----:B------:R-:W-:Y:S01]  /*5950*/  LEA R3, R0, 0x37800000, 0x17 ;  /* 0x3780000000037811 */ /* 0x000fe200078eb8ff */
[----:B------:R-:W-:-:S05]  /*5960*/  IMAD.SHL.U32 R0, R2, 0x200000, RZ ;  /* 0x0020000002007824 */ /* 0x000fca00078e00ff */
[----:B------:R-:W-:Y:S02]  /*5970*/  LOP3.LUT R0, R3, R0, R4, 0xfe, !PT ;  /* 0x0000000003007212 */ /* 0x000fe400078efe04 */
.L_x_38144:
[----:B------:R-:W-:Y:S05]  /*5980*/  BSYNC B0 ;  /* 0x0000000000007941 */ /* 0x000fea0003800000 */
.L_x_38143:
[----:B------:R-:W-:-:S04]  /*5990*/  FMUL.FTZ R0, R0, 1 ;  /* 0x3f80000000007820 */ /* 0x000fc80000410000 */
[----:B------:R0:W1:Y:S01]  /*59a0*/  F2F.F64.F32 R2, R0 ;  /* 0x0000000000027310 */ /* 0x0000620000201800 */
[----:B------:R-:W-:Y:S05]  /*59b0*/  BRA `(.L_x_38124) ;  /* 0x000002c000007947 */ /* 0x000fea0003800000 */
.L_x_38136:
        /* <DEDUP_REMOVED lines=14> */
.L_x_38150:
[----:B------:R-:W-:Y:S05]  /*5aa0*/  BSYNC B0 ;  /* 0x0000000000007941 */ /* 0x000fea0003800000 */
.L_x_38149:
[----:B------:R-:W-:-:S04]  /*5ab0*/  FMUL.FTZ R0, R0, 1 ;  /* 0x3f80000000007820 */ /* 0x000fc80000410000 */
[----:B------:R0:W1:Y:S01]  /*5ac0*/  F2F.F64.F32 R2, R0 ;  /* 0x0000000000027310 */ /* 0x0000620000201800 */
[----:B------:R-:W-:Y:S05]  /*5ad0*/  BRA `(.L_x_38124) ;  /* 0x000001a000007947 */ /* 0x000fea0003800000 */
.L_x_38123:
        /* <DEDUP_REMOVED lines=21> */
.L_x_38148:
[----:B------:R-:W2:Y:S02]  /*5c30*/  LDG.E.64 R2, [R4.64] ;  /* 0x0000002404027981 */ /* 0x000ea4000c1e1b00 */
[----:B--2---:R-:W0:Y:S01]  /*5c40*/  I2F.F64.U64 R2, R2 ;  /* 0x0000000200027312 */ /* 0x004e220000301800 */
[----:B------:R-:W-:Y:S05]  /*5c50*/  BRA `(.L_x_38124) ;  /* 0x0000002000007947 */ /* 0x000fea0003800000 */
.L_x_38147:
[----:B------:R-:W2:Y:S02]  /*5c60*/  LDG.E R2, [R4.64] ;  /* 0x0000002404027981 */ /* 0x000ea4000c1e1900 */
[----:B--2---:R-:W0:Y:S02]  /*5c70*/  I2F.F64.U32 R2, R2 ;  /* 0x0000000200027312 */ /* 0x004e240000201800 */
.L_x_38124:
        /* <DEDUP_REMOVED lines=40> */
.L_x_38156:
        /* <DEDUP_REMOVED lines=12> */
.L_x_38155:
[----:B------:R-:W-:Y:S05]  /*5fc0*/  BSYNC B1 ;  /* 0x0000000000017941 */ /* 0x000fea0003800000 */
.L_x_38154:
        /* <DEDUP_REMOVED lines=13> */
.L_x_38162:
        /* <DEDUP_REMOVED lines=33> */
.L_x_38161:
[----:B------:R-:W-:Y:S02]  /*62b0*/  IMAD.MOV.U32 R6, RZ, RZ, R12 ;  /* 0x000000ffff067224 */ /* 0x000fe400078e000c */
.L_x_38160:
[----:B------:R-:W-:Y:S05]  /*62c0*/  BSYNC B2 ;  /* 0x0000000000027941 */ /* 0x000fea0003800000 */
.L_x_38159:
[----:B------:R-:W-:-:S13]  /*62d0*/  ISETP.GE.U32.AND P0, PT, R9, 0xc, PT ;  /* 0x0000000c0900780c */ /* 0x000fda0003f06070 */
[----:B------:R-:W-:Y:S05]  /*62e0*/  @!P0 BRA `(.L_x_38158) ;  /* 0x0000076000008947 */ /* 0x000fea0003800000 */
[----:B------:R-:W-:Y:S02]  /*62f0*/  BSSY B2, `(.L_x_38163) ;  /* 0x0000074000027945 */ /* 0x000fe40003800000 */
.L_x_38164:
        /* <DEDUP_REMOVED lines=116> */
.L_x_38163:
[----:B------:R-:W-:Y:S02]  /*6a40*/  IMAD.MOV.U32 R13, RZ, RZ, R9 ;  /* 0x000000ffff0d7224 */ /* 0x000fe400078e0009 */
.L_x_38158:
[----:B------:R-:W-:Y:S05]  /*6a50*/  BSYNC B1 ;  /* 0x0000000000017941 */ /* 0x000fea0003800000 */
.L_x_38157:
        /* <DEDUP_REMOVED lines=21> */
.L_x_38166:
[----:B------:R-:W-:Y:S05]  /*6bb0*/  BSYNC B1 ;  /* 0x0000000000017941 */ /* 0x000fea0003800000 */
.L_x_38165:
[----:B------:R-:W-:-:S05]  /*6bc0*/  IMAD.MOV.U32 R9, RZ, RZ, R11 ;  /* 0x000000ffff097224 */ /* 0x000fca00078e000b */
[----:B------:R-:W-:Y:S01]  /*6bd0*/  LOP3.LUT R9, R9, 0x80000000, R13, 0xb8, !PT ;  /* 0x8000000009097812 */ /* 0x000fe200078eb80d */
[----:B------:R-:W-:Y:S05]  /*6be0*/  BRA `(.L_x_38153) ;  /* 0x0000007000007947 */ /* 0x000fea0003800000 */
.L_x_38152:
[----:B------:R-:W0:-:S06]  /*6bf0*/  DSETP.GTU.AND P0, PT, R4, +INF , PT ;  /* 0x7ff000000400742a */ /* 0x000e0c0003f0c000 */
[----:B0-----:R-:W0:-:S14]  /*6c00*/  DSETP.LE.AND P0, PT, R6, +INF , !P0 ;  /* 0x7ff000000600742a */ /* 0x001e1c0004703000 */
[----:B0-----:R-:W0:Y:S01]  /*6c10*/  @P0 DSETP.NEU.AND P1, PT, R6, +INF , PT ;  /* 0x7ff000000600042a */ /* 0x001e220003f2d000 */
[----:B------:R-:W-:-:S03]  /*6c20*/  @P0 IMAD.MOV.U32 R0, RZ, RZ, c[0x0][0x37c] ;  /* 0x0000df00ff000624 */ /* 0x000fc600078e00ff */
[----:B------:R1:W2:-:S06]  /*6c30*/  @!P0 DADD R8, R2, c[0x0][0x378] ;  /* 0x0000de0002088629 */ /* 0x00028c0000000000 */
[----:B0-----:R-:W-:Y:S02]  /*6c40*/  @P0 FSEL R9, R0, -QNAN , P1 ;  /* 0xfff8000000090808 */ /* 0x001fe40000800000 */
[----:B------:R-:W-:Y:S02]  /*6c50*/  @P0 FSEL R8, RZ, c[0x0][0x378], !P1 ;  /* 0x0000de00ff080a08 */ /* 0x000fe40004800000 */
.L_x_38153:
[----:B-12---:R-:W-:Y:S05]  /*6c60*/  BSYNC B0 ;  /* 0x0000000000007941 */ /* 0x006fea0003800000 */
.L_x_38151:
        /* <DEDUP_REMOVED lines=21> */
.L_x_38170:
[----:B------:R-:W0:Y:S02]  /*6dc0*/  F2I.S64.F64.TRUNC R4, R4 ;  /* 0x0000000400047311 */ /* 0x000e24000030d900 */
[----:B0-----:R-:W-:-:S05]  /*6dd0*/  IMAD.MOV.U32 R3, RZ, RZ, R4 ;  /* 0x000000ffff037224 */ /* 0x001fca00078e0004 */
[----:B------:R0:W-:Y:S01]  /*6de0*/  STG.E.U8 [R16.64], R3 ;  /* 0x0000000310007986 */ /* 0x0001e2000c101124 */
[----:B------:R-:W-:Y:S05]  /*6df0*/  BRA `(.L_x_38172) ;  /* 0x00000ed000007947 */ /* 0x000fea0003800000 */
.L_x_38169:
        /* <DEDUP_REMOVED lines=9> */
.L_x_38174:
[----:B------:R-:W0:Y:S02]  /*6e90*/  F2I.F64.TRUNC R5, R4 ;  /* 0x0000000400057311 */ /* 0x000e24000030d100 */
[----:B0-----:R0:W-:Y:S01]  /*6ea0*/  STG.E [R16.64], R5 ;  /* 0x0000000510007986 */ /* 0x0011e2000c101924 */
[----:B------:R-:W-:Y:S05]  /*6eb0*/  BRA `(.L_x_38172) ;  /* 0x00000e1000007947 */ /* 0x000fea0003800000 */
.L_x_38173:
[----:B------:R-:W0:Y:S02]  /*6ec0*/  F2I.F64.TRUNC R5, R4 ;  /* 0x0000000400057311 */ /* 0x000e24000030d100 */
[----:B0-----:R0:W-:Y:S01]  /*6ed0*/  STG.E.U16 [R16.64], R5 ;  /* 0x0000000510007986 */ /* 0x0011e2000c101524 */
[----:B------:R-:W-:Y:S05]  /*6ee0*/  BRA `(.L_x_38172) ;  /* 0x00000de000007947 */ /* 0x000fea0003800000 */
.L_x_38168:
        /* <DEDUP_REMOVED lines=11> */
.L_x_38176:
[----:B------:R-:W0:Y:S01]  /*6fa0*/  F2F.F32.F64 R0, R4 ;  /* 0x0000000400007310 */ /* 0x000e220000301000 */
[----:B------:R-:W0:-:S14]  /*6fb0*/  DSETP.GEU.AND P0, PT, |R4|, c[0x2][0x0], PT ;  /* 0x008000000400762a */ /* 0x000e1c0003f0e200 */
[----:B0-----:R-:W-:-:S05]  /*6fc0*/  @!P0 FMUL R0, R0, 1.175494350822287508e-38 ;  /* 0x0080000000008820 */ /* 0x001fca0000400000 */
[----:B------:R-:W-:-:S05]  /*6fd0*/  F2FP.PACK_AB R0, RZ, R0 ;  /* 0x00000000ff00723e */ /* 0x000fca00000000ff */
[----:B------:R0:W-:Y:S01]  /*6fe0*/  STG.E.U16 [R16.64], R0 ;  /* 0x0000000010007986 */ /* 0x0001e2000c101524 */
[----:B------:R-:W-:Y:S05]  /*6ff0*/  BRA `(.L_x_38172) ;  /* 0x00000cd000007947 */ /* 0x000fea0003800000 */
.L_x_38175:
        /* <DEDUP_REMOVED lines=12> */
.L_x_38178:
[----:B------:R-:W0:Y:S01]  /*70c0*/  F2F.F32.F64 R0, R4 ;  /* 0x0000000400007310 */ /* 0x000e220000301000 */
[----:B------:R-:W0:-:S14]  /*70d0*/  DSETP.GEU.AND P0, PT, |R4|, c[0x2][0x0], PT ;  /* 0x008000000400762a */ /* 0x000e1c0003f0e200 */
[----:B0-----:R-:W-:-:S05]  /*70e0*/  @!P0 FMUL R0, R0, 1.175494350822287508e-38 ;  /* 0x0080000000008820 */ /* 0x001fca0000400000 */
[----:B------:R-:W-:-:S04]  /*70f0*/  F2FP.PACK_AB R3, RZ, R0 ;  /* 0x00000000ff03723e */ /* 0x000fc800000000ff */
[----:B------:R-:W-:-:S05]  /*7100*/  PRMT R3, R3, 0x5410, RZ ;  /* 0x0000541003037816 */ /* 0x000fca00000000ff */
[----:B------:R0:W-:Y:S01]  /*7110*/  STG.E [R16.64], R3 ;  /* 0x0000000310007986 */ /* 0x0001e2000c101924 */
[----:B------:R-:W-:Y:S05]  /*7120*/  BRA `(.L_x_38172) ;  /* 0x00000ba000007947 */ /* 0x000fea0003800000 */
.L_x_38177:
[----:B------:R0:W-:Y:S01]  /*7130*/  STG.E.64 [R16.64], R4 ;  /* 0x0000000410007986 */ /* 0x0001e2000c101b24 */
[----:B------:R-:W-:Y:S05]  /*7140*/  BRA `(.L_x_38172) ;  /* 0x00000b8000007947 */ /* 0x000fea0003800000 */
.L_x_38167:
        /* <DEDUP_REMOVED lines=12> */
.L_x_38181:
[----:B------:R-:W-:-:S05]  /*7210*/  CS2R R6, SRZ ;  /* 0x0000000000067805 */ /* 0x000fca000001ff00 */
[----:B------:R0:W-:Y:S01]  /*7220*/  STG.E.128 [R16.64], R4 ;  /* 0x0000000410007986 */ /* 0x0001e2000c101d24 */
[----:B------:R-:W-:Y:S05]  /*7230*/  BRA `(.L_x_38172) ;  /* 0x00000a9000007947 */ /* 0x000fea0003800000 */
.L_x_38180:
        /* <DEDUP_REMOVED lines=23> */
.L_x_38185:
[----:B------:R-:W-:Y:S05]  /*73b0*/  BSYNC B0 ;  /* 0x0000000000007941 */ /* 0x000fea0003800000 */
.L_x_38184:
[----:B------:R-:W-:-:S05]  /*73c0*/  LOP3.LUT R3, R0, R3, RZ, 0xfc, !PT ;  /* 0x0000000300037212 */ /* 0x000fca00078efcff */
[----:B------:R0:W-:Y:S01]  /*73d0*/  STG.E.U8 [R16.64], R3 ;  /* 0x0000000310007986 */ /* 0x0001e2000c101124 */
[----:B------:R-:W-:Y:S05]  /*73e0*/  BRA `(.L_x_38172) ;  /* 0x000008e000007947 */ /* 0x000fea0003800000 */
.L_x_38183:
        /* <DEDUP_REMOVED lines=15> */
.L_x_38187:
[----:B------:R-:W-:Y:S01]  /*74e0*/  IMAD.MOV.U32 R0, RZ, RZ, 0x7f ;  /* 0x0000007fff007424 */ /* 0x000fe200078e00ff */
[----:B------:R-:W-:-:S04]  /*74f0*/  ISETP.GT.U32.AND P0, PT, R2, 0x7f800000, PT ;  /* 0x7f8000000200780c */ /* 0x000fc80003f04070 */
[----:B------:R-:W-:-:S04]  /*7500*/  SEL R0, R0, 0x7c, P0 ;  /* 0x0000007c00007807 */ /* 0x000fc80000000000 */
.L_x_38188:
[----:B------:R-:W-:Y:S05]  /*7510*/  BSYNC B0 ;  /* 0x0000000000007941 */ /* 0x000fea0003800000 */
.L_x_38186:
[----:B------:R-:W-:-:S04]  /*7520*/  LOP3.LUT R2, R3, 0x80000000, RZ, 0xc0, !PT ;  /* 0x8000000003027812 */ /* 0x000fc800078ec0ff */
[----:B------:R-:W-:-:S04]  /*7530*/  SHF.R.U32.HI R3, RZ, 0x18, R2 ;  /* 0x00000018ff037819 */ /* 0x000fc80000011602 */
[----:B------:R-:W-:-:S05]  /*7540*/  LOP3.LUT R3, R0, R3, RZ, 0xfc, !PT ;  /* 0x0000000300037212 */ /* 0x000fca00078efcff */
[----:B------:R0:W-:Y:S01]  /*7550*/  STG.E.U8 [R16.64], R3 ;  /* 0x0000000310007986 */ /* 0x0001e2000c101124 */
[----:B------:R-:W-:Y:S05]  /*7560*/  BRA `(.L_x_38172) ;  /* 0x0000076000007947 */ /* 0x000fea0003800000 */
.L_x_38182:
[----:B------:R-:W0:Y:S01]  /*7570*/  F2F.F32.F64 R0, R4 ;  /* 0x0000000400007310 */ /* 0x000e220000301000 */
[----:B------:R-:W0:-:S14]  /*7580*/  DSETP.GEU.AND P0, PT, |R4|, c[0x2][0x0], PT ;  /* 0x008000000400762a */ /* 0x000e1c0003f0e200 */
[----:B0-----:R-:W-:-:S05]  /*7590*/  @!P0 FMUL R0, R0, 1.175494350822287508e-38 ;  /* 0x0080000000008820 */ /* 0x001fca0000400000 */
[----:B------:R-:W-:-:S05]  /*75a0*/  F2FP.BF16.PACK_AB R0, RZ, R0 ;  /* 0x00000000ff00723e */ /* 0x000fca00000010ff */
[----:B------:R0:W-:Y:S01]  /*75b0*/  STG.E.U16 [R16.64], R0 ;  /* 0x0000000010007986 */ /* 0x0001e2000c101524 */
[----:B------:R-:W-:Y:S05]  /*75c0*/  BRA `(.L_x_38172) ;  /* 0x0000070000007947 */ /* 0x000fea0003800000 */
.L_x_38179:
        /* <DEDUP_REMOVED lines=11> */
.L_x_38191:
        /* <DEDUP_REMOVED lines=19> */
.L_x_38194:
[----:B------:R-:W-:-:S04]  /*77b0*/  LOP3.LUT R2, R3, 0x80000000, RZ, 0xc0, !PT ;  /* 0x8000000003027812 */ /* 0x000fc800078ec0ff */
[----:B------:R-:W-:-:S04]  /*77c0*/  SHF.R.U32.HI R3, RZ, 0x18, R2 ;  /* 0x00000018ff037819 */ /* 0x000fc80000011602 */
[----:B------:R-:W-:-:S04]  /*77d0*/  LOP3.LUT R0, R0, R3, RZ, 0xfc, !PT ;  /* 0x0000000300007212 */ /* 0x000fc800078efcff */
[----:B------:R-:W-:Y:S02]  /*77e0*/  PRMT R8, R0, 0x7610, R8 ;  /* 0x0000761000087816 */ /* 0x000fe40000000008 */
.L_x_38193:
[----:B------:R-:W-:Y:S05]  /*77f0*/  BSYNC B0 ;  /* 0x0000000000007941 */ /* 0x000fea0003800000 */
.L_x_38192:
[----:B------:R0:W-:Y:S01]  /*7800*/  STG.E.U8 [R16.64], R8 ;  /* 0x0000000810007986 */ /* 0x0001e2000c101124 */
[----:B------:R-:W-:Y:S05]  /*7810*/  BRA `(.L_x_38172) ;  /* 0x000004b000007947 */ /* 0x000fea0003800000 */
.L_x_38190:
        /* <DEDUP_REMOVED lines=19> */
.L_x_38197:
[----:B------:R-:W-:-:S04]  /*7950*/  LOP3.LUT R2, R3, 0x80000000, RZ, 0xc0, !PT ;  /* 0x8000000003027812 */ /* 0x000fc800078ec0ff */
[----:B------:R-:W-:-:S04]  /*7960*/  SHF.R.U32.HI R3, RZ, 0x18, R2 ;  /* 0x00000018ff037819 */ /* 0x000fc80000011602 */
[----:B------:R-:W-:-:S04]  /*7970*/  LOP3.LUT R0, R0, R3, RZ, 0xfc, !PT ;  /* 0x0000000300007212 */ /* 0x000fc800078efcff */
[----:B------:R-:W-:Y:S02]  /*7980*/  PRMT R8, R0, 0x7610, R8 ;  /* 0x0000761000087816 */ /* 0x000fe40000000008 */
.L_x_38196:
[----:B------:R-:W-:Y:S05]  /*7990*/  BSYNC B0 ;  /* 0x0000000000007941 */ /* 0x000fea0003800000 */
.L_x_38195:
[----:B------:R0:W-:Y:S01]  /*79a0*/  STG.E.U8 [R16.64], R8 ;  /* 0x0000000810007986 */ /* 0x0001e2000c101124 */
[----:B------:R-:W-:Y:S05]  /*79b0*/  BRA `(.L_x_38172) ;  /* 0x0000031000007947 */ /* 0x000fea0003800000 */
.L_x_38189:
        /* <DEDUP_REMOVED lines=24> */
.L_x_38171:
        /* <DEDUP_REMOVED lines=20> */
.L_x_38199:
[----:B------:R-:W0:Y:S02]  /*7c80*/  F2I.U64.F64.TRUNC R4, R4 ;  /* 0x0000000400047311 */ /* 0x000e24000030d800 */
[----:B0-----:R0:W-:Y:S01]  /*7c90*/  STG.E.64 [R16.64], R4 ;  /* 0x0000000410007986 */ /* 0x0011e2000c101b24 */
[----:B------:R-:W-:Y:S05]  /*7ca0*/  BRA `(.L_x_38172) ;  /* 0x0000002000007947 */ /* 0x000fea0003800000 */
.L_x_38198:
[----:B------:R-:W0:Y:S02]  /*7cb0*/  F2I.U32.F64.TRUNC R5, R4 ;  /* 0x0000000400057311 */ /* 0x000e24000030d000 */
[----:B0-----:R0:W-:Y:S02]  /*7cc0*/  STG.E [R16.64], R5 ;  /* 0x0000000510007986 */ /* 0x0011e4000c101924 */
.L_x_38172:
        /* <DEDUP_REMOVED lines=231> */
.L_x_38200:
        /* <DEDUP_REMOVED lines=19> */
.L_x_38204:
[----:B------:R-:W2:Y:S02]  /*8c70*/  LDG.E.U8 R2, [R4.64] ;  /* 0x0000002404027981 */ /* 0x000ea4000c1e1100 */
[----:B--2---:R-:W0:Y:S01]  /*8c80*/  I2F.F64.U16 R2, R2 ;  /* 0x0000000200027312 */ /* 0x004e220000101800 */
[----:B------:R-:W-:Y:S05]  /*8c90*/  BRA `(.L_x_38206) ;  /* 0x00000df000007947 */ /* 0x000fea0003800000 */
.L_x_38203:
        /* <DEDUP_REMOVED lines=9> */
.L_x_38208:
[----:B------:R-:W2:Y:S02]  /*8d30*/  LDG.E R2, [R4.64] ;  /* 0x0000002404027981 */ /* 0x000ea4000c1e1900 */
[----:B--2---:R-:W0:Y:S01]  /*8d40*/  I2F.F64 R2, R2 ;  /* 0x0000000200027312 */ /* 0x004e220000201c00 */
[----:B------:R-:W-:Y:S05]  /*8d50*/  BRA `(.L_x_38206) ;  /* 0x00000d3000007947 */ /* 0x000fea0003800000 */
.L_x_38207:
[----:B------:R-:W2:Y:S02]  /*8d60*/  LDG.E.U16 R2, [R4.64] ;  /* 0x0000002404027981 */ /* 0x000ea4000c1e1500 */
[----:B--2---:R-:W0:Y:S01]  /*8d70*/  I2F.F64.S16 R2, R2 ;  /* 0x0000000200027312 */ /* 0x004e220000101c00 */
[----:B------:R-:W-:Y:S05]  /*8d80*/  BRA `(.L_x_38206) ;  /* 0x00000d0000007947 */ /* 0x000fea0003800000 */
.L_x_38202:
        /* <DEDUP_REMOVED lines=10> */
.L_x_38210:
[----:B------:R-:W2:Y:S02]  /*8e30*/  LDG.E.U16 R0, [R4.64] ;  /* 0x0000002404007981 */ /* 0x000ea4000c1e1500 */
[----:B--2---:R-:W-:-:S05]  /*8e40*/  HADD2.F32 R0, -RZ, R0.H0_H0 ;  /* 0x20000000ff007230 */ /* 0x004fca0000004100 */
[----:B------:R-:W-:-:S04]  /*8e50*/  FMUL.FTZ R0, R0, 1 ;  /* 0x3f80000000007820 */ /* 0x000fc80000410000 */
[----:B------:R0:W1:Y:S01]  /*8e60*/  F2F.F64.F32 R2, R0 ;  /* 0x0000000000027310 */ /* 0x0000620000201800 */
[----:B------:R-:W-:Y:S05]  /*8e70*/  BRA `(.L_x_38206) ;  /* 0x00000c1000007947 */ /* 0x000fea0003800000 */
.L_x_38209:
        /* <DEDUP_REMOVED lines=10> */
.L_x_38212:
[----:B------:R-:W2:Y:S02]  /*8f20*/  LDG.E.U16 R4, [R4.64] ;  /* 0x0000002404047981 */ /* 0x000ea4000c1e1500 */
[----:B--2---:R-:W-:-:S05]  /*8f30*/  HADD2.F32 R0, -RZ, R4.H0_H0 ;  /* 0x20000004ff007230 */ /* 0x004fca0000004100 */
[----:B------:R-:W-:-:S04]  /*8f40*/  FMUL.FTZ R0, R0, 1 ;  /* 0x3f80000000007820 */ /* 0x000fc80000410000 */
[----:B------:R0:W1:Y:S01]  /*8f50*/  F2F.F64.F32 R2, R0 ;  /* 0x0000000000027310 */ /* 0x0000620000201800 */
[----:B------:R-:W-:Y:S05]  /*8f60*/  BRA `(.L_x_38206) ;  /* 0x00000b2000007947 */ /* 0x000fea0003800000 */
.L_x_38211:
[----:B------:R0:W5:Y:S01]  /*8f70*/  LDG.E.64 R2, [R4.64] ;  /* 0x0000002404027981 */ /* 0x000162000c1e1b00 */
[----:B------:R-:W-:Y:S05]  /*8f80*/  BRA `(.L_x_38206) ;  /* 0x00000b0000007947 */ /* 0x000fea0003800000 */
.L_x_38201:
        /* <DEDUP_REMOVED lines=13> */
.L_x_38215:
[----:B------:R0:W5:Y:S01]  /*9060*/  LDG.E.64 R2, [R4.64] ;  /* 0x0000002404027981 */ /* 0x000162000c1e1b00 */
[----:B------:R-:W-:Y:S05]  /*9070*/  BRA `(.L_x_38206) ;  /* 0x00000a1000007947 */ /* 0x000fea0003800000 */
.L_x_38214:
        /* <DEDUP_REMOVED lines=28> */
.L_x_38217:
        /* <DEDUP_REMOVED lines=15> */
.L_x_38216:
[----:B------:R-:W2:Y:S02]  /*9330*/  LDG.E.U16 R0, [R4.64] ;  /* 0x0000002404007981 */ /* 0x000ea4000c1e1500 */
[----:B--2---:R-:W-:-:S05]  /*9340*/  PRMT R0, RZ, 0x5410, R0 ;  /* 0x00005410ff007816 */ /* 0x004fca0000000000 */
[----:B------:R-:W-:-:S04]  /*9350*/  FMUL.FTZ R0, R0, 1 ;  /* 0x3f80000000007820 */ /* 0x000fc80000410000 */
[----:B------:R0:W1:Y:S01]  /*9360*/  F2F.F64.F32 R2, R0 ;  /* 0x0000000000027310 */ /* 0x0000620000201800 */
[----:B------:R-:W-:Y:S05]  /*9370*/  BRA `(.L_x_38206) ;  /* 0x0000071000007947 */ /* 0x000fea0003800000 */
.L_x_38213:
        /* <DEDUP_REMOVED lines=11> */
.L_x_38220:
        /* <DEDUP_REMOVED lines=21> */
.L_x_38224:
[----:B------:R-:W-:Y:S05]  /*9580*/  BSYNC B1 ;  /* 0x0000000000017941 */ /* 0x000fea0003800000 */
.L_x_38223:
[----:B------:R-:W-:Y:S01]  /*9590*/  LEA R3, R0, 0x3b800000, 0x17 ;  /* 0x3b80000000037811 */ /* 0x000fe200078eb8ff */
[----:B------:R-:W-:-:S05]  /*95a0*/  IMAD.SHL.U32 R0, R2, 0x100000, RZ ;  /* 0x0010000002007824 */ /* 0x000fca00078e00ff */
[----:B------:R-:W-:Y:S02]  /*95b0*/  LOP3.LUT R0, R3, R0, R4, 0xfe, !PT ;  /* 0x0000000003007212 */ /* 0x000fe400078efe04 */
.L_x_38222:
[----:B------:R-:W-:Y:S05]  /*95c0*/  BSYNC B0 ;  /* 0x0000000000007941 */ /* 0x000fea0003800000 */
.L_x_38221:
[----:B------:R-:W-:-:S04]  /*95d0*/  FMUL.FTZ R0, R0, 1 ;  /* 0x3f80000000007820 */ /* 0x000fc80000410000 */
[----:B------:R0:W1:Y:S01]  /*95e0*/  F2F.F64.F32 R2, R0 ;  /* 0x0000000000027310 */ /* 0x0000620000201800 */
[----:B------:R-:W-:Y:S05]  /*95f0*/  BRA `(.L_x_38206) ;  /* 0x0000049000007947 */ /* 0x000fea0003800000 */
.L_x_38219:
        /* <DEDUP_REMOVED lines=21> */
.L_x_38228:
[----:B------:R-:W-:Y:S05]  /*9750*/  BSYNC B1 ;  /* 0x0000000000017941 */ /* 0x000fea0003800000 */
.L_x_38227:
[----:B------:R-:W-:Y:S01]  /*9760*/  LEA R3, R0, 0x37800000, 0x17 ;  /* 0x3780000000037811 */ /* 0x000fe200078eb8ff */
[----:B------:R-:W-:-:S05]  /*9770*/  IMAD.SHL.U32 R0, R2, 0x200000, RZ ;  /* 0x0020000002007824 */ /* 0x000fca00078e00ff */
[----:B------:R-:W-:Y:S02]  /*9780*/  LOP3.LUT R0, R3, R0, R4, 0xfe, !PT ;  /* 0x0000000003007212 */ /* 0x000fe400078efe04 */
.L_x_38226:
[----:B------:R-:W-:Y:S05]  /*9790*/  BSYNC B0 ;  /* 0x0000000000007941 */ /* 0x000fea0003800000 */
.L_x_38225:
[----:B------:R-:W-:-:S04]  /*97a0*/  FMUL.FTZ R0, R0, 1 ;  /* 0x3f80000000007820 */ /* 0x000fc80000410000 */
[----:B------:R0:W1:Y:S01]  /*97b0*/  F2F.F64.F32 R2, R0 ;  /* 0x0000000000027310 */ /* 0x0000620000201800 */
[----:B------:R-:W-:Y:S05]  /*97c0*/  BRA `(.L_x_38206) ;  /* 0x000002c000007947 */ /* 0x000fea0003800000 */
.L_x_38218:
        /* <DEDUP_REMOVED lines=14> */
.L_x_38232:
[----:B------:R-:W-:Y:S05]  /*98b0*/  BSYNC B0 ;  /* 0x0000000000007941 */ /* 0x000fea0003800000 */
.L_x_38231:
[----:B------:R-:W-:-:S04]  /*98c0*/  FMUL.FTZ R0, R0, 1 ;  /* 0x3f80000000007820 */ /* 0x000fc80000410000 */
[----:B------:R0:W1:Y:S01]  /*98d0*/  F2F.F64.F32 R2, R0 ;  /* 0x0000000000027310 */ /* 0x0000620000201800 */
[----:B------:R-:W-:Y:S05]  /*98e0*/  BRA `(.L_x_38206) ;  /* 0x000001a000007947 */ /* 0x000fea0003800000 */
.L_x_38205:
        /* <DEDUP_REMOVED lines=21> */
.L_x_38230:
[----:B------:R-:W2:Y:S02]  /*9a40*/  LDG.E.64 R2, [R4.64] ;  /* 0x0000002404027981 */ /* 0x000ea4000c1e1b00 */
[----:B--2---:R-:W0:Y:S01]  /*9a50*/  I2F.F64.U64 R2, R2 ;  /* 0x0000000200027312 */ /* 0x004e220000301800 */
[----:B------:R-:W-:Y:S05]  /*9a60*/  BRA `(.L_x_38206) ;  /* 0x0000002000007947 */ /* 0x000fea0003800000 */
.L_x_38229:
[----:B------:R-:W2:Y:S02]  /*9a70*/  LDG.E R2, [R4.64] ;  /* 0x0000002404027981 */ /* 0x000ea4000c1e1900 */
[----:B--2---:R-:W0:Y:S02]  /*9a80*/  I2F.F64.U32 R2, R2 ;  /* 0x0000000200027312 */ /* 0x004e240000201800 */
.L_x_38206:
        /* <DEDUP_REMOVED lines=40> */
.L_x_38238:
        /* <DEDUP_REMOVED lines=12> */
.L_x_38237:
[----:B------:R-:W-:Y:S05]  /*9dd0*/  BSYNC B1 ;  /* 0x0000000000017941 */ /* 0x000fea0003800000 */
.L_x_38236:
        /* <DEDUP_REMOVED lines=13> */
.L_x_38244:
        /* <DEDUP_REMOVED lines=33> */
.L_x_38243:
[----:B------:R-:W-:Y:S02]  /*a0c0*/  IMAD.MOV.U32 R6, RZ, RZ, R12 ;  /* 0x000000ffff067224 */ /* 0x000fe400078e000c */
.L_x_38242:
[----:B------:R-:W-:Y:S05]  /*a0d0*/  BSYNC B2 ;  /* 0x0000000000027941 */ /* 0x000fea0003800000 */
.L_x_38241:
[----:B------:R-:W-:-:S13]  /*a0e0*/  ISETP.GE.U32.AND P0, PT, R9, 0xc, PT ;  /* 0x0000000c0900780c */ /* 0x000fda0003f06070 */
[----:B------:R-:W-:Y:S05]  /*a0f0*/  @!P0 BRA `(.L_x_38240) ;  /* 0x0000076000008947 */ /* 0x000fea0003800000 */
[----:B------:R-:W-:Y:S02]  /*a100*/  BSSY B2, `(.L_x_38245) ;  /* 0x0000074000027945 */ /* 0x000fe40003800000 */
.L_x_38246:
        /* <DEDUP_REMOVED lines=116> */
.L_x_38245:
[----:B------:R-:W-:Y:S02]  /*a850*/  IMAD.MOV.U32 R13, RZ, RZ, R9 ;  /* 0x000000ffff0d7224 */ /* 0x000fe400078e0009 */
.L_x_38240:
[----:B------:R-:W-:Y:S05]  /*a860*/  BSYNC B1 ;  /* 0x0000000000017941 */ /* 0x000fea0003800000 */
.L_x_38239:
        /* <DEDUP_REMOVED lines=21> */
.L_x_38248:
[----:B------:R-:W-:Y:S05]  /*a9c0*/  BSYNC B1 ;  /* 0x0000000000017941 */ /* 0x000fea0003800000 */
.L_x_38247:
[----:B------:R-:W-:-:S05]  /*a9d0*/  IMAD.MOV.U32 R9, RZ, RZ, R11 ;  /* 0x000000ffff097224 */ /* 0x000fca00078e000b */
[----:B------:R-:W-:Y:S01]  /*a9e0*/  LOP3.LUT R9, R9, 0x80000000, R13, 0xb8, !PT ;  /* 0x8000000009097812 */ /* 0x000fe200078eb80d */
[----:B------:R-:W-:Y:S05]  /*a9f0*/  BRA `(.L_x_38235) ;  /* 0x0000007000007947 */ /* 0x000fea0003800000 */
.L_x_38234:
[----:B------:R-:W0:-:S06]  /*aa00*/  DSETP.GTU.AND P0, PT, R4, +INF , PT ;  /* 0x7ff000000400742a */ /* 0x000e0c0003f0c000 */
[----:B0-----:R-:W0:-:S14]  /*aa10*/  DSETP.LE.AND P0, PT, R6, +INF , !P0 ;  /* 0x7ff000000600742a */ /* 0x001e1c0004703000 */
[----:B0-----:R-:W0:Y:S01]  /*aa20*/  @P0 DSETP.NEU.AND P1, PT, R6, +INF , PT ;  /* 0x7ff000000600042a */ /* 0x001e220003f2d000 */
[----:B------:R-:W-:-:S03]  /*aa30*/  @P0 IMAD.MOV.U32 R0, RZ, RZ, c[0x0][0x37c] ;  /* 0x0000df00ff000624 */ /* 0x000fc600078e00ff */
[----:B------:R1:W2:-:S06]  /*aa40*/  @!P0 DADD R8, R2, c[0x0][0x378] ;  /* 0x0000de0002088629 */ /* 0x00028c0000000000 */
[----:B0-----:R-:W-:Y:S02]  /*aa50*/  @P0 FSEL R9, R0, -QNAN , P1 ;  /* 0xfff8000000090808 */ /* 0x001fe40000800000 */
[----:B------:R-:W-:Y:S02]  /*aa60*/  @P0 FSEL R8, RZ, c[0x0][0x378], !P1 ;  /* 0x0000de00ff080a08 */ /* 0x000fe40004800000 */
.L_x_38235:
[----:B-12---:R-:W-:Y:S05]  /*aa70*/  BSYNC B0 ;  /* 0x0000000000007941 */ /* 0x006fea0003800000 */
.L_x_38233:
        /* <DEDUP_REMOVED lines=21> */
.L_x_38252:
[----:B------:R-:W0:Y:S02]  /*abd0*/  F2I.S64.F64.TRUNC R4, R4 ;  /* 0x0000000400047311 */ /* 0x000e24000030d900 */
[----:B0-----:R-:W-:-:S05]  /*abe0*/  IMAD.MOV.U32 R3, RZ, RZ, R4 ;  /* 0x000000ffff037224 */ /* 0x001fca00078e0004 */
[----:B------:R0:W-:Y:S01]  /*abf0*/  STG.E.U8 [R16.64], R3 ;  /* 0x0000000310007986 */ /* 0x0001e2000c101124 */
[----:B------:R-:W-:Y:S05]  /*ac00*/  BRA `(.L_x_38254) ;  /* 0x00000ed000007947 */ /* 0x000fea0003800000 */
.L_x_38251:
        /* <DEDUP_REMOVED lines=9> */
.L_x_38256:
[----:B------:R-:W0:Y:S02]  /*aca0*/  F2I.F64.TRUNC R5, R4 ;  /* 0x0000000400057311 */ /* 0x000e24000030d100 */
[----:B0-----:R0:W-:Y:S01]  /*acb0*/  STG.E [R16.64], R5 ;  /* 0x0000000510007986 */ /* 0x0011e2000c101924 */
[----:B------:R-:W-:Y:S05]  /*acc0*/  BRA `(.L_x_38254) ;  /* 0x00000e1000007947 */ /* 0x000fea0003800000 */
.L_x_38255:
[----:B------:R-:W0:Y:S02]  /*acd0*/  F2I.F64.TRUNC R5, R4 ;  /* 0x0000000400057311 */ /* 0x000e24000030d100 */
[----:B0-----:R0:W-:Y:S01]  /*ace0*/  STG.E.U16 [R16.64], R5 ;  /* 0x0000000510007986 */ /* 0x0011e2000c101524 */
[----:B------:R-:W-:Y:S05]  /*acf0*/  BRA `(.L_x_38254) ;  /* 0x00000de000007947 */ /* 0x000fea0003800000 */
.L_x_38250:
        /* <DEDUP_REMOVED lines=11> */
.L_x_38258:
[----:B------:R-:W0:Y:S01]  /*adb0*/  F2F.F32.F64 R0, R4 ;  /* 0x0000000400007310 */ /* 0x000e220000301000 */
[----:B------:R-:W0:-:S14]  /*adc0*/  DSETP.GEU.AND P0, PT, |R4|, c[0x2][0x0], PT ;  /* 0x008000000400762a */ /* 0x000e1c0003f0e200 */
[----:B0-----:R-:W-:-:S05]  /*add0*/  @!P0 FMUL R0, R0, 1.175494350822287508e-38 ;  /* 0x0080000000008820 */ /* 0x001fca0000400000 */
[----:B------:R-:W-:-:S05]  /*ade0*/  F2FP.PACK_AB R0, RZ, R0 ;  /* 0x00000000ff00723e */ /* 0x000fca00000000ff */
[----:B------:R0:W-:Y:S01]  /*adf0*/  STG.E.U16 [R16.64], R0 ;  /* 0x0000000010007986 */ /* 0x0001e2000c101524 */
[----:B------:R-:W-:Y:S05]  /*ae00*/  BRA `(.L_x_38254) ;  /* 0x00000cd000007947 */ /* 0x000fea0003800000 */
.L_x_38257:
        /* <DEDUP_REMOVED lines=12> */
.L_x_38260:
[----:B------:R-:W0:Y:S01]  /*aed0*/  F2F.F32.F64 R0, R4 ;  /* 0x0000000400007310 */ /* 0x000e220000301000 */
[----:B------:R-:W0:-:S14]  /*aee0*/  DSETP.GEU.AND P0, PT, |R4|, c[0x2][0x0], PT ;  /* 0x008000000400762a */ /* 0x000e1c0003f0e200 */
[----:B0-----:R-:W-:-:S05]  /*aef0*/  @!P0 FMUL R0, R0, 1.175494350822287508e-38 ;  /* 0x0080000000008820 */ /* 0x001fca0000400000 */
[----:B------:R-:W-:-:S04]  /*af00*/  F2FP.PACK_AB R3, RZ, R0 ;  /* 0x00000000ff03723e */ /* 0x000fc800000000ff */
[----:B------:R-:W-:-:S05]  /*af10*/  PRMT R3, R3, 0x5410, RZ ;  /* 0x0000541003037816 */ /* 0x000fca00000000ff */
[----:B------:R0:W-:Y:S01]  /*af20*/  STG.E [R16.64], R3 ;  /* 0x0000000310007986 */ /* 0x0001e2000c101924 */
[----:B------:R-:W-:Y:S05]  /*af30*/  BRA `(.L_x_38254) ;  /* 0x00000ba000007947 */ /* 0x000fea0003800000 */
.L_x_38259:
[----:B------:R0:W-:Y:S01]  /*af40*/  STG.E.64 [R16.64], R4 ;  /* 0x0000000410007986 */ /* 0x0001e2000c101b24 */
[----:B------:R-:W-:Y:S05]  /*af50*/  BRA `(.L_x_38254) ;  /* 0x00000b8000007947 */ /* 0x000fea0003800000 */
.L_x_38249:
        /* <DEDUP_REMOVED lines=12> */
.L_x_38263:
[----:B------:R-:W-:-:S05]  /*b020*/  CS2R R6, SRZ ;  /* 0x0000000000067805 */ /* 0x000fca000001ff00 */
[----:B------:R0:W-:Y:S01]  /*b030*/  STG.E.128 [R16.64], R4 ;  /* 0x0000000410007986 */ /* 0x0001e2000c101d24 */
[----:B------:R-:W-:Y:S05]  /*b040*/  BRA `(.L_x_38254) ;  /* 0x00000a9000007947 */ /* 0x000fea0003800000 */
.L_x_38262:
        /* <DEDUP_REMOVED lines=23> */
.L_x_38267:
[----:B------:R-:W-:Y:S05]  /*b1c0*/  BSYNC B0 ;  /* 0x0000000000007941 */ /* 0x000fea0003800000 */
.L_x_38266:
[----:B------:R-:W-:-:S05]  /*b1d0*/  LOP3.LUT R3, R0, R3, RZ, 0xfc, !PT ;  /* 0x0000000300037212 */ /* 0x000fca00078efcff */
[----:B------:R0:W-:Y:S01]  /*b1e0*/  STG.E.U8 [R16.64], R3 ;  /* 0x0000000310007986 */ /* 0x0001e2000c101124 */
[----:B------:R-:W-:Y:S05]  /*b1f0*/  BRA `(.L_x_38254) ;  /* 0x000008e000007947 */ /* 0x000fea0003800000 */
.L_x_38265:
        /* <DEDUP_REMOVED lines=15> */
.L_x_38269:
[----:B------:R-:W-:Y:S01]  /*b2f0*/  IMAD.MOV.U32 R0, RZ, RZ, 0x7f ;  /* 0x0000007fff007424 */ /* 0x000fe200078e00ff */
[----:B------:R-:W-:-:S04]  /*b300*/  ISETP.GT.U32.AND P0, PT, R2, 0x7f800000, PT ;  /* 0x7f8000000200780c */ /* 0x000fc80003f04070 */
[----:B------:R-:W-:-:S04]  /*b310*/  SEL R0, R0, 0x7c, P0 ;  /* 0x0000007c00007807 */ /* 0x000fc80000000000 */
.L_x_38270:
[----:B------:R-:W-:Y:S05]  /*b320*/  BSYNC B0 ;  /* 0x0000000000007941 */ /* 0x000fea0003800000 */
.L_x_38268:
[----:B------:R-:W-:-:S04]  /*b330*/  LOP3.LUT R2, R3, 0x80000000, RZ, 0xc0, !PT ;  /* 0x8000000003027812 */ /* 0x000fc800078ec0ff */
[----:B------:R-:W-:-:S04]  /*b340*/  SHF.R.U32.HI R3, RZ, 0x18, R2 ;  /* 0x00000018ff037819 */ /* 0x000fc80000011602 */
[----:B------:R-:W-:-:S05]  /*b350*/  LOP3.LUT R3, R0, R3, RZ, 0xfc, !PT ;  /* 0x0000000300037212 */ /* 0x000fca00078efcff */
[----:B------:R0:W-:Y:S01]  /*b360*/  STG.E.U8 [R16.64], R3 ;  /* 0x0000000310007986 */ /* 0x0001e2000c101124 */
[----:B------:R-:W-:Y:S05]  /*b370*/  BRA `(.L_x_38254) ;  /* 0x0000076000007947 */ /* 0x000fea0003800000 */
.L_x_38264:
[----:B------:R-:W0:Y:S01]  /*b380*/  F2F.F32.F64 R0, R4 ;  /* 0x0000000400007310 */ /* 0x000e220000301000 */
[----:B------:R-:W0:-:S14]  /*b390*/  DSETP.GEU.AND P0, PT, |R4|, c[0x2][0x0], PT ;  /* 0x008000000400762a */ /* 0x000e1c0003f0e200 */
[----:B0-----:R-:W-:-:S05]  /*b3a0*/  @!P0 FMUL R0, R0, 1.175494350822287508e-38 ;  /* 0x0080000000008820 */ /* 0x001fca0000400000 */
[----:B------:R-:W-:-:S05]  /*b3b0*/  F2FP.BF16.PACK_AB R0, RZ, R0 ;  /* 0x00000000ff00723e */ /* 0x000fca00000010ff */
[----:B------:R0:W-:Y:S01]  /*b3c0*/  STG.E.U16 [R16.64], R0 ;  /* 0x0000000010007986 */ /* 0x0001e2000c101524 */
[----:B------:R-:W-:Y:S05]  /*b3d0*/  BRA `(.L_x_38254) ;  /* 0x0000070000007947 */ /* 0x000fea0003800000 */
.L_x_38261:
        /* <DEDUP_REMOVED lines=11> */
.L_x_38273:
        /* <DEDUP_REMOVED lines=19> */
.L_x_38276:
[----:B------:R-:W-:-:S04]  /*b5c0*/  LOP3.LUT R2, R3, 0x80000000, RZ, 0xc0, !PT ;  /* 0x8000000003027812 */ /* 0x000fc800078ec0ff */
[----:B------:R-:W-:-:S04]  /*b5d0*/  SHF.R.U32.HI R3, RZ, 0x18, R2 ;  /* 0x00000018ff037819 */ /* 0x000fc80000011602 */
[----:B------:R-:W-:-:S04]  /*b5e0*/  LOP3.LUT R0, R0, R3, RZ, 0xfc, !PT ;  /* 0x0000000300007212 */ /* 0x000fc800078efcff */
[----:B------:R-:W-:Y:S02]  /*b5f0*/  PRMT R8, R0, 0x7610, R8 ;  /* 0x0000761000087816 */ /* 0x000fe40000000008 */
.L_x_38275:
[----:B------:R-:W-:Y:S05]  /*b600*/  BSYNC B0 ;  /* 0x0000000000007941 */ /* 0x000fea0003800000 */
.L_x_38274:
[----:B------:R0:W-:Y:S01]  /*b610*/  STG.E.U8 [R16.64], R8 ;  /* 0x0000000810007986 */ /* 0x0001e2000c101124 */
[----:B------:R-:W-:Y:S05]  /*b620*/  BRA `(.L_x_38254) ;  /* 0x000004b000007947 */ /* 0x000fea0003800000 */
.L_x_38272:
        /* <DEDUP_REMOVED lines=19> */
.L_x_38279:
[----:B------:R-:W-:-:S04]  /*b760*/  LOP3.LUT R2, R3, 0x80000000, RZ, 0xc0, !PT ;  /* 0x8000000003027812 */ /* 0x000fc800078ec0ff */
[----:B------:R-:W-:-:S04]  /*b770*/  SHF.R.U32.HI R3, RZ, 0x18, R2 ;  /* 0x00000018ff037819 */ /* 0x000fc80000011602 */
[----:B------:R-:W-:-:S04]  /*b780*/  LOP3.LUT R0, R0, R3, RZ, 0xfc, !PT ;  /* 0x0000000300007212 */ /* 0x000fc800078efcff */
[----:B------:R-:W-:Y:S02]  /*b790*/  PRMT R8, R0, 0x7610, R8 ;  /* 0x0000761000087816 */ /* 0x000fe40000000008 */
.L_x_38278:
[----:B------:R-:W-:Y:S05]  /*b7a0*/  BSYNC B0 ;  /* 0x0000000000007941 */ /* 0x000fea0003800000 */
.L_x_38277:
[----:B------:R0:W-:Y:S01]  /*b7b0*/  STG.E.U8 [R16.64], R8 ;  /* 0x0000000810007986 */ /* 0x0001e2000c101124 */
[----:B------:R-:W-:Y:S05]  /*b7c0*/  BRA `(.L_x_38254) ;  /* 0x0000031000007947 */ /* 0x000fea0003800000 */
.L_x_38271:
        /* <DEDUP_REMOVED lines=24> */
.L_x_38253:
        /* <DEDUP_REMOVED lines=20> */
.L_x_38281:
[----:B------:R-:W0:Y:S02]  /*ba90*/  F2I.U64.F64.TRUNC R4, R4 ;  /* 0x0000000400047311 */ /* 0x000e24000030d800 */
[----:B0-----:R0:W-:Y:S01]  /*baa0*/  STG.E.64 [R16.64], R4 ;  /* 0x0000000410007986 */ /* 0x0011e2000c101b24 */
[----:B------:R-:W-:Y:S05]  /*bab0*/  BRA `(.L_x_38254) ;  /* 0x0000002000007947 */ /* 0x000fea0003800000 */
.L_x_38280:
[----:B------:R-:W0:Y:S02]  /*bac0*/  F2I.U32.F64.TRUNC R5, R4 ;  /* 0x0000000400057311 */ /* 0x000e24000030d000 */
[----:B0-----:R0:W-:Y:S02]  /*bad0*/  STG.E [R16.64], R5 ;  /* 0x0000000510007986 */ /* 0x0011e4000c101924 */
.L_x_38254:
[----:B------:R-:W-:Y:S02]  /*bae0*/  IADD3 R19, R19, 0x80, RZ ;  /* 0x0000008013137810 */ /* 0x000fe40007ffe0ff */
.L_x_38117:
[----:B------:R-:W-:Y:S05]  /*baf0*/  BSYNC B6 ;  /* 0x0000000000067941 */ /* 0x000fea0003800000 */
.L_x_38116:
        /* <DEDUP_REMOVED lines=230> */
.L_x_38282:
        /* <DEDUP_REMOVED lines=19> */
.L_x_38286:
[----:B------:R-:W2:Y:S02]  /*ca90*/  LDG.E.U8 R2, [R4.64] ;  /* 0x0000002404027981 */ /* 0x000ea4000c1e1100 */
[----:B--2---:R-:W0:Y:S01]  /*caa0*/  I2F.F64.U16 R2, R2 ;  /* 0x0000000200027312 */ /* 0x004e220000101800 */
[----:B------:R-:W-:Y:S05]  /*cab0*/  BRA `(.L_x_38288) ;  /* 0x00000df000007947 */ /* 0x000fea0003800000 */
.L_x_38285:
        /* <DEDUP_REMOVED lines=9> */
.L_x_38290:
[----:B------:R-:W2:Y:S02]  /*cb50*/  LDG.E R2, [R4.64] ;  /* 0x0000002404027981 */ /* 0x000ea4000c1e1900 */
[----:B--2---:R-:W0:Y:S01]  /*cb60*/  I2F.F64 R2, R2 ;  /* 0x0000000200027312 */ /* 0x004e220000201c00 */
[----:B------:R-:W-:Y:S05]  /*cb70*/  BRA `(.L_x_38288) ;  /* 0x00000d3000007947 */ /* 0x000fea0003800000 */
.L_x_38289:
[----:B------:R-:W2:Y:S02]  /*cb80*/  LDG.E.U16 R2, [R4.64] ;  /* 0x0000002404027981 */ /* 0x000ea4000c1e1500 */
[----:B--2---:R-:W0:Y:S01]  /*cb90*/  I2F.F64.S16 R2, R2 ;  /* 0x0000000200027312 */ /* 0x004e220000101c00 */
[----:B------:R-:W-:Y:S05]  /*cba0*/  BRA `(.L_x_38288) ;  /* 0x00000d0000007947 */ /* 0x000fea0003800000 */
.L_x_38284:
        /* <DEDUP_REMOVED lines=10> */
.L_x_38292:
[----:B------:R-:W2:Y:S02]  /*cc50*/  LDG.E.U16 R0, [R4.64] ;  /* 0x0000002404007981 */ /* 0x000ea4000c1e1500 */
[----:B--2---:R-:W-:-:S05]  /*cc60*/  HADD2.F32 R0, -RZ, R0.H0_H0 ;  /* 0x20000000ff007230 */ /* 0x004fca0000004100 */
[----:B------:R-:W-:-:S04]  /*cc70*/  FMUL.FTZ R0, R0, 1 ;  /* 0x3f80000000007820 */ /* 0x000fc80000410000 */
[----:B------:R0:W1:Y:S01]  /*cc80*/  F2F.F64.F32 R2, R0 ;  /* 0x0000000000027310 */ /* 0x0000620000201800 */
[----:B------:R-:W-:Y:S05]  /*cc90*/  BRA `(.L_x_38288) ;  /* 0x00000c1000007947 */ /* 0x000fea0003800000 */
.L_x_38291:
        /* <DEDUP_REMOVED lines=10> */
.L_x_38294:
[----:B------:R-:W2:Y:S02]  /*cd40*/  LDG.E.U16 R4, [R4.64] ;  /* 0x0000002404047981 */ /* 0x000ea4000c1e1500 */
[----:B--2---:R-:W-:-:S05]  /*cd50*/  HADD2.F32 R0, -RZ, R4.H0_H0 ;  /* 0x20000004ff007230 */ /* 0x004fca0000004100 */
[----:B------:R-:W-:-:S04]  /*cd60*/  FMUL.FTZ R0, R0, 1 ;  /* 0x3f80000000007820 */ /* 0x000fc80000410000 */
[----:B------:R0:W1:Y:S01]  /*cd70*/  F2F.F64.F32 R2, R0 ;  /* 0x0000000000027310 */ /* 0x0000620000201800 */
[----:B------:R-:W-:Y:S05]  /*cd80*/  BRA `(.L_x_38288) ;  /* 0x00000b2000007947 */ /* 0x000fea0003800000 */
.L_x_38293:
[----:B------:R0:W5:Y:S01]  /*cd90*/  LDG.E.64 R2, [R4.64] ;  /* 0x0000002404027981 */ /* 0x000162000c1e1b00 */
[----:B------:R-:W-:Y:S05]  /*cda0*/  BRA `(.L_x_38288) ;  /* 0x00000b0000007947 */ /* 0x000fea0003800000 */
.L_x_38283:
        /* <DEDUP_REMOVED lines=13> */
.L_x_38297:
[----:B------:R0:W5:Y:S01]  /*ce80*/  LDG.E.64 R2, [R4.64] ;  /* 0x0000002404027981 */ /* 0x000162000c1e1b00 */
[----:B------:R-:W-:Y:S05]  /*ce90*/  BRA `(.L_x_38288) ;  /* 0x00000a1000007947 */ /* 0x000fea0003800000 */
.L_x_38296:
        /* <DEDUP_REMOVED lines=28> */
.L_x_38299:
        /* <DEDUP_REMOVED lines=15> */
.L_x_38298:
[----:B------:R-:W2:Y:S02]  /*d150*/  LDG.E.U16 R0, [R4.64] ;  /* 0x0000002404007981 */ /* 0x000ea4000c1e1500 */
[----:B--2---:R-:W-:-:S05]  /*d160*/  PRMT R0, RZ, 0x5410, R0 ;  /* 0x00005410ff007816 */ /* 0x004fca0000000000 */
[----:B------:R-:W-:-:S04]  /*d170*/  FMUL.FTZ R0, R0, 1 ;  /* 0x3f80000000007820 */ /* 0x000fc80000410000 */
[----:B------:R0:W1:Y:S01]  /*d180*/  F2F.F64.F32 R2, R0 ;  /* 0x0000000000027310 */ /* 0x0000620000201800 */
[----:B------:R-:W-:Y:S05]  /*d190*/  BRA `(.L_x_38288) ;  /* 0x0000071000007947 */ /* 0x000fea0003800000 */
.L_x_38295:
        /* <DEDUP_REMOVED lines=11> */
.L_x_38302:
        /* <DEDUP_REMOVED lines=21> */
.L_x_38306:
[----:B------:R-:W-:Y:S05]  /*d3a0*/  BSYNC B1 ;  /* 0x0000000000017941 */ /* 0x000fea0003800000 */
.L_x_38305:
[----:B------:R-:W-:Y:S01]  /*d3b0*/  LEA R3, R0, 0x3b800000, 0x17 ;  /* 0x3b80000000037811 */ /* 0x000fe200078eb8ff */
[----:B------:R-:W-:-:S05]  /*d3c0*/  IMAD.SHL.U32 R0, R2, 0x100000, RZ ;  /* 0x0010000002007824 */ /* 0x000fca00078e00ff */
[----:B------:R-:W-:Y:S02]  /*d3d0*/  LOP3.LUT R0, R3, R0, R4, 0xfe, !PT ;  /* 0x0000000003007212 */ /* 0x000fe400078efe04 */
.L_x_38304:
[----:B------:R-:W-:Y:S05]  /*d3e0*/  BSYNC B0 ;  /* 0x0000000000007941 */ /* 0x000fea0003800000 */
.L_x_38303:
[----:B------:R-:W-:-:S04]  /*d3f0*/  FMUL.FTZ R0, R0, 1 ;  /* 0x3f80000000007820 */ /* 0x000fc80000410000 */
[----:B------:R0:W1:Y:S01]  /*d400*/  F2F.F64.F32 R2, R0 ;  /* 0x0000000000027310 */ /* 0x0000620000201800 */
[----:B------:R-:W-:Y:S05]  /*d410*/  BRA `(.L_x_38288) ;  /* 0x0000049000007947 */ /* 0x000fea0003800000 */
.L_x_38301:
        /* <DEDUP_REMOVED lines=21> */
.L_x_38310:
[----:B------:R-:W-:Y:S05]  /*d570*/  BSYNC B1 ;  /* 0x0000000000017941 */ /* 0x000fea0003800000 */
.L_x_38309:
[----:B------:R-:W-:Y:S01]  /*d580*/  LEA R3, R0, 0x37800000, 0x17 ;  /* 0x3780000000037811 */ /* 0x000fe200078eb8ff */
[----:B------:R-:W-:-:S05]  /*d590*/  IMAD.SHL.U32 R0, R2, 0x200000, RZ ;  /* 0x0020000002007824 */ /* 0x000fca00078e00ff */
[----:B------:R-:W-:Y:S02]  /*d5a0*/  LOP3.LUT R0, R3, R0, R4, 0xfe, !PT ;  /* 0x0000000003007212 */ /* 0x000fe400078efe04 */
.L_x_38308:
[----:B------:R-:W-:Y:S05]  /*d5b0*/  BSYNC B0 ;  /* 0x0000000000007941 */ /* 0x000fea0003800000 */
.L_x_38307:
[----:B------:R-:W-:-:S04]  /*d5c0*/  FMUL.FTZ R0, R0, 1 ;  /* 0x3f80000000007820 */ /* 0x000fc80000410000 */
[----:B------:R0:W1:Y:S01]  /*d5d0*/  F2F.F64.F32 R2, R0 ;  /* 0x0000000000027310 */ /* 0x0000620000201800 */
[----:B------:R-:W-:Y:S05]  /*d5e0*/  BRA `(.L_x_38288) ;  /* 0x000002c000007947 */ /* 0x000fea0003800000 */
.L_x_38300:
        /* <DEDUP_REMOVED lines=14> */
.L_x_38314:
[----:B------:R-:W-:Y:S05]  /*d6d0*/  BSYNC B0 ;  /* 0x0000000000007941 */ /* 0x000fea0003800000 */
.L_x_38313:
[----:B------:R-:W-:-:S04]  /*d6e0*/  FMUL.FTZ R0, R0, 1 ;  /* 0x3f80000000007820 */ /* 0x000fc80000410000 */
[----:B------:R0:W1:Y:S01]  /*d6f0*/  F2F.F64.F32 R2, R0 ;  /* 0x0000000000027310 */ /* 0x0000620000201800 */
[----:B------:R-:W-:Y:S05]  /*d700*/  BRA `(.L_x_38288) ;  /* 0x000001a000007947 */ /* 0x000fea0003800000 */
.L_x_38287:
        /* <DEDUP_REMOVED lines=21> */
.L_x_38312:
[----:B------:R-:W2:Y:S02]  /*d860*/  LDG.E.64 R2, [R4.64] ;  /* 0x0000002404027981 */ /* 0x000ea4000c1e1b00 */
[----:B--2---:R-:W0:Y:S01]  /*d870*/  I2F.F64.U64 R2, R2 ;  /* 0x0000000200027312 */ /* 0x004e220000301800 */
[----:B------:R-:W-:Y:S05]  /*d880*/  BRA `(.L_x_38288) ;  /* 0x0000002000007947 */ /* 0x000fea0003800000 */
.L_x_38311:
[----:B------:R-:W2:Y:S02]  /*d890*/  LDG.E R2, [R4.64] ;  /* 0x0000002404027981 */ /* 0x000ea4000c1e1900 */
[----:B--2---:R-:W0:Y:S02]  /*d8a0*/  I2F.F64.U32 R2, R2 ;  /* 0x0000000200027312 */ /* 0x004e240000201800 */
.L_x_38288:
        /* <DEDUP_REMOVED lines=40> */
.L_x_38321:
        /* <DEDUP_REMOVED lines=12> */
.L_x_38320:
[----:B------:R-:W-:Y:S02]  /*dbf0*/  IMAD.MOV.U32 R8, RZ, RZ, R9 ;  /* 0x000000ffff087224 */ /* 0x000fe400078e0009 */
.L_x_38319:
[----:B------:R-:W-:Y:S05]  /*dc00*/  BSYNC B1 ;  /* 0x0000000000017941 */ /* 0x000fea0003800000 */
.L_x_38318:
        /* <DEDUP_REMOVED lines=13> */
.L_x_38327:
        /* <DEDUP_REMOVED lines=33> */
.L_x_38326:
[----:B------:R-:W-:Y:S02]  /*def0*/  IMAD.MOV.U32 R8, RZ, RZ, R10 ;  /* 0x000000ffff087224 */ /* 0x000fe400078e000a */
.L_x_38325:
[----:B------:R-:W-:Y:S05]  /*df00*/  BSYNC B2 ;  /* 0x0000000000027941 */ /* 0x000fea0003800000 */
.L_x_38324:
[----:B------:R-:W-:-:S13]  /*df10*/  ISETP.GE.U32.AND P0, PT, R9, 0xc, PT ;  /* 0x0000000c0900780c */ /* 0x000fda0003f06070 */
[----:B------:R-:W-:Y:S05]  /*df20*/  @!P0 BRA `(.L_x_38323) ;  /* 0x0000076000008947 */ /* 0x000fea0003800000 */
[----:B------:R-:W-:Y:S02]  /*df30*/  BSSY B2, `(.L_x_38328) ;  /* 0x0000074000027945 */ /* 0x000fe40003800000 */
.L_x_38329:
        /* <DEDUP_REMOVED lines=116> */
.L_x_38328:
[----:B------:R-:W-:Y:S02]  /*e680*/  IMAD.MOV.U32 R15, RZ, RZ, R9 ;  /* 0x000000ffff0f7224 */ /* 0x000fe400078e0009 */
.L_x_38323:
[----:B------:R-:W-:Y:S05]  /*e690*/  BSYNC B1 ;  /* 0x0000000000017941 */ /* 0x000fea0003800000 */
.L_x_38322:
        /* <DEDUP_REMOVED lines=21> */
.L_x_38331:
[----:B------:R-:W-:Y:S05]  /*e7f0*/  BSYNC B1 ;  /* 0x0000000000017941 */ /* 0x000fea0003800000 */
.L_x_38330:
[----:B------:R-:W-:Y:S02]  /*e800*/  IMAD.MOV.U32 R9, RZ, RZ, R11 ;  /* 0x000000ffff097224 */ /* 0x000fe400078e000b */
[----:B------:R-:W-:-:S03]  /*e810*/  IMAD.MOV.U32 R8, RZ, RZ, R6 ;  /* 0x000000ffff087224 */ /* 0x000fc600078e0006 */
[----:B------:R-:W-:Y:S01]  /*e820*/  LOP3.LUT R9, R9, 0x80000000, R13, 0xb8, !PT ;  /* 0x8000000009097812 */ /* 0x000fe200078eb80d */
[----:B------:R-:W-:Y:S05]  /*e830*/  BRA `(.L_x_38317) ;  /* 0x0000007000007947 */ /* 0x000fea0003800000 */
.L_x_38316:
[----:B------:R-:W0:-:S06]  /*e840*/  DSETP.GTU.AND P0, PT, R4, +INF , PT ;  /* 0x7ff000000400742a */ /* 0x000e0c0003f0c000 */
[----:B0-----:R-:W0:-:S14]  /*e850*/  DSETP.LE.AND P0, PT, R6, +INF , !P0 ;  /* 0x7ff000000600742a */ /* 0x001e1c0004703000 */
[----:B0-----:R-:W0:Y:S01]  /*e860*/  @P0 DSETP.NEU.AND P1, PT, R6, +INF , PT ;  /* 0x7ff000000600042a */ /* 0x001e220003f2d000 */
[----:B------:R-:W-:-:S03]  /*e870*/  @P0 IMAD.MOV.U32 R0, RZ, RZ, c[0x0][0x37c] ;  /* 0x0000df00ff000624 */ /* 0x000fc600078e00ff */
[----:B------:R1:W2:-:S06]  /*e880*/  @!P0 DADD R8, R2, c[0x0][0x378] ;  /* 0x0000de0002088629 */ /* 0x00028c0000000000 */
[----:B0-----:R-:W-:Y:S02]  /*e890*/  @P0 FSEL R9, R0, -QNAN , P1 ;  /* 0xfff8000000090808 */ /* 0x001fe40000800000 */
[----:B------:R-:W-:Y:S02]  /*e8a0*/  @P0 FSEL R8, RZ, c[0x0][0x378], !P1 ;  /* 0x0000de00ff080a08 */ /* 0x000fe40004800000 */
.L_x_38317:
[----:B-12---:R-:W-:Y:S05]  /*e8b0*/  BSYNC B0 ;  /* 0x0000000000007941 */ /* 0x006fea0003800000 */
.L_x_38315:
        /* <DEDUP_REMOVED lines=21> */
.L_x_38335:
[----:B------:R-:W0:Y:S02]  /*ea10*/  F2I.S64.F64.TRUNC R4, R4 ;  /* 0x0000000400047311 */ /* 0x000e24000030d900 */
[----:B0-----:R-:W-:-:S05]  /*ea20*/  IMAD.MOV.U32 R3, RZ, RZ, R4 ;  /* 0x000000ffff037224 */ /* 0x001fca00078e0004 */
[----:B------:R-:W-:Y:S01]  /*ea30*/  STG.E.U8 [R16.64], R3 ;  /* 0x0000000310007986 */ /* 0x000fe2000c101124 */
[----:B------:R-:W-:Y:S05]  /*ea40*/  EXIT ;  /* 0x000000000000794d */ /* 0x000fea0003800000 */
.L_x_38334:
        /* <DEDUP_REMOVED lines=9> */
.L_x_38338:
[----:B------:R-:W0:Y:S02]  /*eae0*/  F2I.F64.TRUNC R5, R4 ;  /* 0x0000000400057311 */ /* 0x000e24000030d100 */
[----:B0-----:R-:W-:Y:S01]  /*eaf0*/  STG.E [R16.64], R5 ;  /* 0x0000000510007986 */ /* 0x001fe2000c101924 */
[----:B------:R-:W-:Y:S05]  /*eb00*/  EXIT ;  /* 0x000000000000794d */ /* 0x000fea0003800000 */
.L_x_38337:
[----:B------:R-:W0:Y:S02]  /*eb10*/  F2I.F64.TRUNC R5, R4 ;  /* 0x0000000400057311 */ /* 0x000e24000030d100 */
[----:B0-----:R-:W-:Y:S01]  /*eb20*/  STG.E.U16 [R16.64], R5 ;  /* 0x0000000510007986 */ /* 0x001fe2000c101524 */
[----:B------:R-:W-:Y:S05]  /*eb30*/  EXIT ;  /* 0x000000000000794d */ /* 0x000fea0003800000 */
.L_x_38333:
        /* <DEDUP_REMOVED lines=11> */
.L_x_38340:
[----:B------:R-:W0:Y:S01]  /*ebf0*/  F2F.F32.F64 R0, R4 ;  /* 0x0000000400007310 */ /* 0x000e220000301000 */
[----:B------:R-:W0:-:S14]  /*ec00*/  DSETP.GEU.AND P0, PT, |R4|, c[0x2][0x0], PT ;  /* 0x008000000400762a */ /* 0x000e1c0003f0e200 */
[----:B0-----:R-:W-:-:S05]  /*ec10*/  @!P0 FMUL R0, R0, 1.175494350822287508e-38 ;  /* 0x0080000000008820 */ /* 0x001fca0000400000 */
[----:B------:R-:W-:-:S05]  /*ec20*/  F2FP.PACK_AB R0, RZ, R0 ;  /* 0x00000000ff00723e */ /* 0x000fca00000000ff */
[----:B------:R-:W-:Y:S01]  /*ec30*/  STG.E.U16 [R16.64], R0 ;  /* 0x0000000010007986 */ /* 0x000fe2000c101524 */
[----:B------:R-:W-:Y:S05]  /*ec40*/  EXIT ;  /* 0x000000000000794d */ /* 0x000fea0003800000 */
.L_x_38339:
        /* <DEDUP_REMOVED lines=12> */
.L_x_38342:
[----:B------:R-:W0:Y:S01]  /*ed10*/  F2F.F32.F64 R0, R4 ;  /* 0x0000000400007310 */ /* 0x000e220000301000 */
[----:B------:R-:W0:-:S14]  /*ed20*/  DSETP.GEU.AND P0, PT, |R4|, c[0x2][0x0], PT ;  /* 0x008000000400762a */ /* 0x000e1c0003f0e200 */
[----:B0-----:R-:W-:-:S05]  /*ed30*/  @!P0 FMUL R0, R0, 1.175494350822287508e-38 ;  /* 0x0080000000008820 */ /* 0x001fca0000400000 */
[----:B------:R-:W-:-:S04]  /*ed40*/  F2FP.PACK_AB R3, RZ, R0 ;  /* 0x00000000ff03723e */ /* 0x000fc800000000ff */
[----:B------:R-:W-:-:S05]  /*ed50*/  PRMT R3, R3, 0x5410, RZ ;  /* 0x0000541003037816 */ /* 0x000fca00000000ff */
[----:B------:R-:W-:Y:S01]  /*ed60*/  STG.E [R16.64], R3 ;  /* 0x0000000310007986 */ /* 0x000fe2000c101924 */
[----:B------:R-:W-:Y:S05]  /*ed70*/  EXIT ;  /* 0x000000000000794d */ /* 0x000fea0003800000 */
.L_x_38341:
[----:B------:R-:W-:Y:S01]  /*ed80*/  STG.E.64 [R16.64], R4 ;  /* 0x0000000410007986 */ /* 0x000fe2000c101b24 */
[----:B------:R-:W-:Y:S05]  /*ed90*/  EXIT ;  /* 0x000000000000794d */ /* 0x000fea0003800000 */
.L_x_38332:
        /* <DEDUP_REMOVED lines=12> */
.L_x_38345:
[----:B------:R-:W-:-:S05]  /*ee60*/  CS2R R6, SRZ ;  /* 0x0000000000067805 */ /* 0x000fca000001ff00 */
[----:B------:R-:W-:Y:S01]  /*ee70*/  STG.E.128 [R16.64], R4 ;  /* 0x0000000410007986 */ /* 0x000fe2000c101d24 */
[----:B------:R-:W-:Y:S05]  /*ee80*/  EXIT ;  /* 0x000000000000794d */ /* 0x000fea0003800000 */
.L_x_38344:
        /* <DEDUP_REMOVED lines=23> */
.L_x_38349:
[----:B------:R-:W-:Y:S05]  /*f000*/  BSYNC B0 ;  /* 0x0000000000007941 */ /* 0x000fea0003800000 */
.L_x_38348:
[----:B------:R-:W-:-:S05]  /*f010*/  LOP3.LUT R3, R0, R3, RZ, 0xfc, !PT ;  /* 0x0000000300037212 */ /* 0x000fca00078efcff */
[----:B------:R-:W-:Y:S01]  /*f020*/  STG.E.U8 [R16.64], R3 ;  /* 0x0000000310007986 */ /* 0x000fe2000c101124 */
[----:B------:R-:W-:Y:S05]  /*f030*/  EXIT ;  /* 0x000000000000794d */ /* 0x000fea0003800000 */
.L_x_38347:
        /* <DEDUP_REMOVED lines=15> */
.L_x_38351:
[----:B------:R-:W-:Y:S01]  /*f130*/  IMAD.MOV.U32 R0, RZ, RZ, 0x7f ;  /* 0x0000007fff007424 */ /* 0x000fe200078e00ff */
[----:B------:R-:W-:-:S04]  /*f140*/  ISETP.GT.U32.AND P0, PT, R2, 0x7f800000, PT ;  /* 0x7f8000000200780c */ /* 0x000fc80003f04070 */
[----:B------:R-:W-:-:S04]  /*f150*/  SEL R0, R0, 0x7c, P0 ;  /* 0x0000007c00007807 */ /* 0x000fc80000000000 */
.L_x_38352:
[----:B------:R-:W-:Y:S05]  /*f160*/  BSYNC B0 ;  /* 0x0000000000007941 */ /* 0x000fea0003800000 */
.L_x_38350:
[----:B------:R-:W-:-:S04]  /*f170*/  LOP3.LUT R2, R3, 0x80000000, RZ, 0xc0, !PT ;  /* 0x8000000003027812 */ /* 0x000fc800078ec0ff */
[----:B------:R-:W-:-:S04]  /*f180*/  SHF.R.U32.HI R3, RZ, 0x18, R2 ;  /* 0x00000018ff037819 */ /* 0x000fc80000011602 */
[----:B------:R-:W-:-:S05]  /*f190*/  LOP3.LUT R3, R0, R3, RZ, 0xfc, !PT ;  /* 0x0000000300037212 */ /* 0x000fca00078efcff */
[----:B------:R-:W-:Y:S01]  /*f1a0*/  STG.E.U8 [R16.64], R3 ;  /* 0x0000000310007986 */ /* 0x000fe2000c101124 */
[----:B------:R-:W-:Y:S05]  /*f1b0*/  EXIT ;  /* 0x000000000000794d */ /* 0x000fea0003800000 */
.L_x_38346:
[----:B------:R-:W0:Y:S01]  /*f1c0*/  F2F.F32.F64 R0, R4 ;  /* 0x0000000400007310 */ /* 0x000e220000301000 */
[----:B------:R-:W0:-:S14]  /*f1d0*/  DSETP.GEU.AND P0, PT, |R4|, c[0x2][0x0], PT ;  /* 0x008000000400762a */ /* 0x000e1c0003f0e200 */
[----:B0-----:R-:W-:-:S05]  /*f1e0*/  @!P0 FMUL R0, R0, 1.175494350822287508e-38 ;  /* 0x0080000000008820 */ /* 0x001fca0000400000 */
[----:B------:R-:W-:-:S05]  /*f1f0*/  F2FP.BF16.PACK_AB R0, RZ, R0 ;  /* 0x00000000ff00723e */ /* 0x000fca00000010ff */
[----:B------:R-:W-:Y:S01]  /*f200*/  STG.E.U16 [R16.64], R0 ;  /* 0x0000000010007986 */ /* 0x000fe2000c101524 */
[----:B------:R-:W-:Y:S05]  /*f210*/  EXIT ;  /* 0x000000000000794d */ /* 0x000fea0003800000 */
.L_x_38343:
        /* <DEDUP_REMOVED lines=11> */
.L_x_38355:
        /* <DEDUP_REMOVED lines=19> */
.L_x_38358:
[----:B------:R-:W-:-:S04]  /*f400*/  LOP3.LUT R2, R3, 0x80000000, RZ, 0xc0, !PT ;  /* 0x8000000003027812 */ /* 0x000fc800078ec0ff */
[----:B------:R-:W-:-:S04]  /*f410*/  SHF.R.U32.HI R3, RZ, 0x18, R2 ;  /* 0x00000018ff037819 */ /* 0x000fc80000011602 */
[----:B------:R-:W-:-:S04]  /*f420*/  LOP3.LUT R0, R0, R3, RZ, 0xfc, !PT ;  /* 0x0000000300007212 */ /* 0x000fc800078efcff */
[----:B------:R-:W-:Y:S02]  /*f430*/  PRMT R8, R0, 0x7610, R8 ;  /* 0x0000761000087816 */ /* 0x000fe40000000008 */
.L_x_38357:
[----:B------:R-:W-:Y:S05]  /*f440*/  BSYNC B0 ;  /* 0x0000000000007941 */ /* 0x000fea0003800000 */
.L_x_38356:
[----:B------:R-:W-:Y:S01]  /*f450*/  STG.E.U8 [R16.64], R8 ;  /* 0x0000000810007986 */ /* 0x000fe2000c101124 */
[----:B------:R-:W-:Y:S05]  /*f460*/  EXIT ;  /* 0x000000000000794d */ /* 0x000fea0003800000 */
.L_x_38354:
        /* <DEDUP_REMOVED lines=19> */
.L_x_38361:
[----:B------:R-:W-:-:S04]  /*f5a0*/  LOP3.LUT R2, R3, 0x80000000, RZ, 0xc0, !PT ;  /* 0x8000000003027812 */ /* 0x000fc800078ec0ff */
[----:B------:R-:W-:-:S04]  /*f5b0*/  SHF.R.U32.HI R3, RZ, 0x18, R2 ;  /* 0x00000018ff037819 */ /* 0x000fc80000011602 */
[----:B------:R-:W-:-:S04]  /*f5c0*/  LOP3.LUT R0, R0, R3, RZ, 0xfc, !PT ;  /* 0x0000000300007212 */ /* 0x000fc800078efcff */
[----:B------:R-:W-:Y:S02]  /*f5d0*/  PRMT R8, R0, 0x7610, R8 ;  /* 0x0000761000087816 */ /* 0x000fe40000000008 */
.L_x_38360:
[----:B------:R-:W-:Y:S05]  /*f5e0*/  BSYNC B0 ;  /* 0x0000000000007941 */ /* 0x000fea0003800000 */
.L_x_38359:
[----:B------:R-:W-:Y:S01]  /*f5f0*/  STG.E.U8 [R16.64], R8 ;  /* 0x0000000810007986 */ /* 0x000fe2000c101124 */
[----:B------:R-:W-:Y:S05]  /*f600*/  EXIT ;  /* 0x000000000000794d */ /* 0x000fea0003800000 */
.L_x_38353:
        /* <DEDUP_REMOVED lines=24> */
.L_x_38336:
        /* <DEDUP_REMOVED lines=20> */
.L_x_38363:
[----:B------:R-:W0:Y:S02]  /*f8d0*/  F2I.U64.F64.TRUNC R4, R4 ;  /* 0x0000000400047311 */ /* 0x000e24000030d800 */
[----:B0-----:R-:W-:Y:S01]  /*f8e0*/  STG.E.64 [R16.64], R4 ;  /* 0x0000000410007986 */ /* 0x001fe2000c101b24 */
[----:B------:R-:W-:Y:S05]  /*f8f0*/  EXIT ;  /* 0x000000000000794d */ /* 0x000fea0003800000 */
.L_x_38362:
[----:B------:R-:W0:Y:S02]  /*f900*/  F2I.U32.F64.TRUNC R5, R4 ;  /* 0x0000000400057311 */ /* 0x000e24000030d000 */
[----:B0-----:R-:W-:Y:S01]  /*f910*/  STG.E [R16.64], R5 ;  /* 0x0000000510007986 */ /* 0x001fe2000c101924 */
[----:B------:R-:W-:Y:S05]  /*f920*/  EXIT ;  /* 0x000000000000794d */ /* 0x000fea0003800000 */
.L_x_38364:
        /* <DEDUP_REMOVED lines=13> */
.L_x_50783:


//--------------------- .text._ZN2at6native27unrolled_elementwise_kernelINS0_13AUnaryFunctorIdddZZZNS0_21remainder_kernel_cudaERNS_18TensorIteratorBaseEENKUlvE0_clEvENKUlvE_clEvEUlddE_EESt5arrayIPcLm2EELi4E23TrivialOffsetCalculatorILi1EjESD_NS0_6memory12LoadWithCastILi1EEENSE_13StoreWithCastILi1EEEEEviT_T0_T2_T3_T4_T5_ --------------------------
	.section	.text._ZN2at6native27unrolled_elementwise_kernelINS0_13AUnaryFunctorIdddZZZNS0_21remainder_kernel_cudaERNS_18TensorIteratorBaseEENKUlvE0_clEvENKUlvE_clEvEUlddE_EESt5arrayIPcLm2EELi4E23TrivialOffsetCalculatorILi1EjESD_NS0_6memory12LoadWithCastILi1EEENSE_13StoreWithCastILi1EEEEEviT_T0_T2_T3_T4_T5_,"ax",@progbits
	.sectioninfo	@"SHI_REGISTERS=34"
	.align	128
        .global         _ZN2at6native27unrolled_elementwise_kernelINS0_13AUnaryFunctorIdddZZZNS0_21remainder_kernel_cudaERNS_18TensorIteratorBaseEENKUlvE0_clEvENKUlvE_clEvEUlddE_EESt5arrayIPcLm2EELi4E23TrivialOffsetCalculatorILi1EjESD_NS0_6memory12LoadWithCastILi1EEENSE_13StoreWithCastILi1EEEEEviT_T0_T2_T3_T4_T5_
        .type           _ZN2at6native27unrolled_elementwise_kernelINS0_13AUnaryFunctorIdddZZZNS0_21remainder_kernel_cudaERNS_18TensorIteratorBaseEENKUlvE0_clEvENKUlvE_clEvEUlddE_EESt5arrayIPcLm2EELi4E23TrivialOffsetCalculatorILi1EjESD_NS0_6memory12LoadWithCastILi1EEENSE_13StoreWithCastILi1EEEEEviT_T0_T2_T3_T4_T5_,@function
        .size           _ZN2at6native27unrolled_elementwise_kernelINS0_13AUnaryFunctorIdddZZZNS0_21remainder_kernel_cudaERNS_18TensorIteratorBaseEENKUlvE0_clEvENKUlvE_clEvEUlddE_EESt5arrayIPcLm2EELi4E23TrivialOffsetCalculatorILi1EjESD_NS0_6memory12LoadWithCastILi1EEENSE_13StoreWithCastILi1EEEEEviT_T0_T2_T3_T4_T5_,(.L_x_50784 - _ZN2at6native27unrolled_elementwise_kernelINS0_13AUnaryFunctorIdddZZZNS0_21remainder_kernel_cudaERNS_18TensorIteratorBaseEENKUlvE0_clEvENKUlvE_clEvEUlddE_EESt5arrayIPcLm2EELi4E23TrivialOffsetCalculatorILi1EjESD_NS0_6memory12LoadWithCastILi1EEENSE_13StoreWithCastILi1EEEEEviT_T0_T2_T3_T4_T5_)
        .other          _ZN2at6native27unrolled_elementwise_kernelINS0_13AUnaryFunctorIdddZZZNS0_21remainder_kernel_cudaERNS_18TensorIteratorBaseEENKUlvE0_clEvENKUlvE_clEvEUlddE_EESt5arrayIPcLm2EELi4E23TrivialOffsetCalculatorILi1EjESD_NS0_6memory12LoadWithCastILi1EEENSE_13StoreWithCastILi1EEEEEviT_T0_T2_T3_T4_T5_,@"STO_CUDA_ENTRY STV_DEFAULT"
_ZN2at6native27unrolled_elementwise_kernelINS0_13AUnaryFunctorIdddZZZNS0_21remainder_kernel_cudaERNS_18TensorIteratorBaseEENKUlvE0_clEvENKUlvE_clEvEUlddE_EESt5arrayIPcLm2EELi4E23TrivialOffsetCalculatorILi1EjESD_NS0_6memory12LoadWithCastILi1EEENSE_13StoreWithCastILi1EEEEEviT_T0_T2_T3_T4_T5_:
.text._ZN2at6native27unrolled_elementwise_kernelINS0_13AUnaryFunctorIdddZZZNS0_21remainder_kernel_cudaERNS_18TensorIteratorBaseEENKUlvE0_clEvENKUlvE_clEvEUlddE_EESt5arrayIPcLm2EELi4E23TrivialOffsetCalculatorILi1EjESD_NS0_6memory12LoadWithCastILi1EEENSE_13StoreWithCastILi1EEEEEviT_T0_T2_T3_T4_T5_:
        /* <DEDUP_REMOVED lines=30> */
.L_x_38370:
[----:B------:R-:W2:Y:S02]  /*01e0*/  LDG.E.U8 R4, [R4.64] ;  /* 0x0000002404047981 */ /* 0x000ea4000c1e1100 */
[----:B--2---:R0:W1:Y:S01]  /*01f0*/  I2F.F64.U16 R26, R4 ;  /* 0x00000004001a7312 */ /* 0x0040620000101800 */
[----:B------:R-:W-:Y:S05]  /*0200*/  BRA `(.L_x_38372) ;  /* 0x00000e0000007947 */ /* 0x000fea0003800000 */
.L_x_38369:
        /* <DEDUP_REMOVED lines=9> */
.L_x_38374:
[----:B------:R-:W2:Y:S02]  /*02a0*/  LDG.E R4, [R4.64] ;  /* 0x0000002404047981 */ /* 0x000ea4000c1e1900 */
[----:B--2---:R0:W1:Y:S01]  /*02b0*/  I2F.F64 R26, R4 ;  /* 0x00000004001a7312 */ /* 0x0040620000201c00 */
[----:B------:R-:W-:Y:S05]  /*02c0*/  BRA `(.L_x_38372) ;  /* 0x00000d4000007947 */ /* 0x000fea0003800000 */
.L_x_38373:
[----:B------:R-:W2:Y:S02]  /*02d0*/  LDG.E.U16 R4, [R4.64] ;  /* 0x0000002404047981 */ /* 0x000ea4000c1e1500 */
[----:B--2---:R0:W1:Y:S01]  /*02e0*/  I2F.F64.S16 R26, R4 ;  /* 0x00000004001a7312 */ /* 0x0040620000101c00 */
[----:B------:R-:W-:Y:S05]  /*02f0*/  BRA `(.L_x_38372) ;  /* 0x00000d1000007947 */ /* 0x000fea0003800000 */
.L_x_38368:
        /* <DEDUP_REMOVED lines=10> */
.L_x_38376:
[----:B------:R-:W2:Y:S02]  /*03a0*/  LDG.E.U16 R0, [R4.64] ;  /* 0x0000002404007981 */ /* 0x000ea4000c1e1500 */
[----:B--2---:R-:W-:-:S05]  /*03b0*/  HADD2.F32 R0, -RZ, R0.H0_H0 ;  /* 0x20000000ff007230 */ /* 0x004fca0000004100 */
[----:B------:R-:W-:-:S04]  /*03c0*/  FMUL.FTZ R0, R0, 1 ;  /* 0x3f80000000007820 */ /* 0x000fc80000410000 */
[----:B------:R0:W1:Y:S01]  /*03d0*/  F2F.F64.F32 R26, R0 ;  /* 0x00000000001a7310 */ /* 0x0000620000201800 */
[----:B------:R-:W-:Y:S05]  /*03e0*/  BRA `(.L_x_38372) ;  /* 0x00000c2000007947 */ /* 0x000fea0003800000 */
.L_x_38375:
        /* <DEDUP_REMOVED lines=10> */
.L_x_38378:
[----:B------:R-:W2:Y:S02]  /*0490*/  LDG.E.U16 R4, [R4.64] ;  /* 0x0000002404047981 */ /* 0x000ea4000c1e1500 */
[----:B--2---:R-:W-:-:S05]  /*04a0*/  HADD2.F32 R0, -RZ, R4.H0_H0 ;  /* 0x20000004ff007230 */ /* 0x004fca0000004100 */
[----:B------:R-:W-:-:S04]  /*04b0*/  FMUL.FTZ R0, R0, 1 ;  /* 0x3f80000000007820 */ /* 0x000fc80000410000 */
[----:B------:R0:W1:Y:S01]  /*04c0*/  F2F.F64.F32 R26, R0 ;  /* 0x00000000001a7310 */ /* 0x0000620000201800 */
[----:B------:R-:W-:Y:S05]  /*04d0*/  BRA `(.L_x_38372) ;  /* 0x00000b3000007947 */ /* 0x000fea0003800000 */
.L_x_38377:
[----:B------:R0:W5:Y:S01]  /*04e0*/  LDG.E.64 R26, [R4.64] ;  /* 0x00000024041a7981 */ /* 0x000162000c1e1b00 */
[----:B------:R-:W-:Y:S05]  /*04f0*/  BRA `(.L_x_38372) ;  /* 0x00000b1000007947 */ /* 0x000fea0003800000 */
.L_x_38367:
        /* <DEDUP_REMOVED lines=13> */
.L_x_38381:
[----:B------:R0:W5:Y:S01]  /*05d0*/  LDG.E.64 R26, [R4.64] ;  /* 0x00000024041a7981 */ /* 0x000162000c1e1b00 */
[----:B------:R-:W-:Y:S05]  /*05e0*/  BRA `(.L_x_38372) ;  /* 0x00000a2000007947 */ /* 0x000fea0003800000 */
.L_x_38380:
        /* <DEDUP_REMOVED lines=28> */
.L_x_38383:
        /* <DEDUP_REMOVED lines=16> */
.L_x_38382:
[----:B------:R-:W2:Y:S02]  /*08b0*/  LDG.E.U16 R0, [R4.64] ;  /* 0x0000002404007981 */ /* 0x000ea4000c1e1500 */
[----:B--2---:R-:W-:-:S05]  /*08c0*/  PRMT R0, RZ, 0x5410, R0 ;  /* 0x00005410ff007816 */ /* 0x004fca0000000000 */
[----:B------:R-:W-:-:S04]  /*08d0*/  FMUL.FTZ R0, R0, 1 ;  /* 0x3f80000000007820 */ /* 0x000fc80000410000 */
[----:B------:R0:W1:Y:S01]  /*08e0*/  F2F.F64.F32 R26, R0 ;  /* 0x00000000001a7310 */ /* 0x0000620000201800 */
[----:B------:R-:W-:Y:S05]  /*08f0*/  BRA `(.L_x_38372) ;  /* 0x0000071000007947 */ /* 0x000fea0003800000 */
.L_x_38379:
        /* <DEDUP_REMOVED lines=11> */
.L_x_38386:
        /* <DEDUP_REMOVED lines=21> */
.L_x_38390:
[----:B------:R-:W-:Y:S05]  /*0b00*/  BSYNC B1 ;  /* 0x0000000000017941 */ /* 0x000fea0003800000 */
.L_x_38389:
[----:B------:R-:W-:Y:S01]  /*0b10*/  LEA R5, R0, 0x3b800000, 0x17 ;  /* 0x3b80000000057811 */ /* 0x000fe200078eb8ff */
[----:B------:R-:W-:-:S05]  /*0b20*/  IMAD.SHL.U32 R0, R3, 0x100000, RZ ;  /* 0x0010000003007824 */ /* 0x000fca00078e00ff */
[----:B------:R-:W-:Y:S02]  /*0b30*/  LOP3.LUT R0, R5, R0, R6, 0xfe, !PT ;  /* 0x0000000005007212 */ /* 0x000fe400078efe06 */
.L_x_38388:
[----:B------:R-:W-:Y:S05]  /*0b40*/  BSYNC B0 ;  /* 0x0000000000007941 */ /* 0x000fea0003800000 */
.L_x_38387:
[----:B------:R-:W-:-:S04]  /*0b50*/  FMUL.FTZ R0, R0, 1 ;  /* 0x3f80000000007820 */ /* 0x000fc80000410000 */
[----:B------:R0:W1:Y:S01]  /*0b60*/  F2F.F64.F32 R26, R0 ;  /* 0x00000000001a7310 */ /* 0x0000620000201800 */
[----:B------:R-:W-:Y:S05]  /*0b70*/  BRA `(.L_x_38372) ;  /* 0x0000049000007947 */ /* 0x000fea0003800000 */
.L_x_38385:
        /* <DEDUP_REMOVED lines=21> */
.L_x_38394:
[----:B------:R-:W-:Y:S05]  /*0cd0*/  BSYNC B1 ;  /* 0x0000000000017941 */ /* 0x000fea0003800000 */
.L_x_38393:
[----:B------:R-:W-:Y:S01]  /*0ce0*/  LEA R5, R0, 0x37800000, 0x17 ;  /* 0x3780000000057811 */ /* 0x000fe200078eb8ff */
[----:B------:R-:W-:-:S05]  /*0cf0*/  IMAD.SHL.U32 R0, R3, 0x200000, RZ ;  /* 0x0020000003007824 */ /* 0x000fca00078e00ff */
[----:B------:R-:W-:Y:S02]  /*0d00*/  LOP3.LUT R0, R5, R0, R6, 0xfe, !PT ;  /* 0x0000000005007212 */ /* 0x000fe400078efe06 */
.L_x_38392:
[----:B------:R-:W-:Y:S05]  /*0d10*/  BSYNC B0 ;  /* 0x0000000000007941 */ /* 0x000fea0003800000 */
.L_x_38391:
[----:B------:R-:W-:-:S04]  /*0d20*/  FMUL.FTZ R0, R0, 1 ;  /* 0x3f80000000007820 */ /* 0x000fc80000410000 */
[----:B------:R0:W1:Y:S01]  /*0d30*/  F2F.F64.F32 R26, R0 ;  /* 0x00000000001a7310 */ /* 0x0000620000201800 */
[----:B------:R-:W-:Y:S05]  /*0d40*/  BRA `(.L_x_38372) ;  /* 0x000002c000007947 */ /* 0x000fea0003800000 */
.L_x_38384:
        /* <DEDUP_REMOVED lines=14> */
.L_x_38398:
[----:B------:R-:W-:Y:S05]  /*0e30*/  BSYNC B0 ;  /* 0x0000000000007941 */ /* 0x000fea0003800000 */
.L_x_38397:
[----:B------:R-:W-:-:S04]  /*0e40*/  FMUL.FTZ R0, R0, 1 ;  /* 0x3f80000000007820 */ /* 0x000fc80000410000 */
[----:B------:R0:W1:Y:S01]  /*0e50*/  F2F.F64.F32 R26, R0 ;  /* 0x00000000001a7310 */ /* 0x0000620000201800 */
[----:B------:R-:W-:Y:S05]  /*0e60*/  BRA `(.L_x_38372) ;  /* 0x000001a000007947 */ /* 0x000fea0003800000 */
.L_x_38371:
        /* <DEDUP_REMOVED lines=21> */
.L_x_38396:
[----:B------:R-:W2:Y:S02]  /*0fc0*/  LDG.E.64 R26, [R4.64] ;  /* 0x00000024041a7981 */ /* 0x000ea4000c1e1b00 */
[----:B--2---:R-:W0:Y:S01]  /*0fd0*/  I2F.F64.U64 R26, R26 ;  /* 0x0000001a001a7312 */ /* 0x004e220000301800 */
[----:B------:R-:W-:Y:S05]  /*0fe0*/  BRA `(.L_x_38372) ;  /* 0x0000002000007947 */ /* 0x000fea0003800000 */
.L_x_38395:
[----:B------:R-:W2:Y:S02]  /*0ff0*/  LDG.E R4, [R4.64] ;  /* 0x0000002404047981 */ /* 0x000ea4000c1e1900 */
[----:B--2---:R0:W1:Y:S02]  /*1000*/  I2F.F64.U32 R26, R4 ;  /* 0x00000004001a7312 */ /* 0x0040640000201800 */
.L_x_38372:
[----:B------:R-:W2:Y:S02]  /*1010*/  S2R R22, SR_TID.X ;  /* 0x0000000000167919 */ /* 0x000ea40000002100 */
[----:B--2---:R-:W-:Y:S02]  /*1020*/  IADD3 R22, R22, 0x80, RZ ;  /* 0x0000008016167810 */ /* 0x004fe40007ffe0ff */
.L_x_38366:
[----:B-1----:R-:W-:Y:S05]  /*1030*/  BSYNC B6 ;  /* 0x0000000000067941 */ /* 0x002fea0003800000 */
.L_x_38365:
        /* <DEDUP_REMOVED lines=22> */
.L_x_38404:
[----:B------:R-:W2:Y:S02]  /*11a0*/  LDG.E.U8 R4, [R4.64] ;  /* 0x0000002404047981 */ /* 0x000ea4000c1e1100 */
[----:B--2---:R0:W1:Y:S01]  /*11b0*/  I2F.F64.U16 R24, R4 ;  /* 0x0000000400187312 */ /* 0x0040620000101800 */
[----:B------:R-:W-:Y:S05]  /*11c0*/  BRA `(.L_x_38406) ;  /* 0x00000df000007947 */ /* 0x000fea0003800000 */
.L_x_38403:
        /* <DEDUP_REMOVED lines=9> */
.L_x_38408:
[----:B------:R-:W2:Y:S02]  /*1260*/  LDG.E R4, [R4.64] ;  /* 0x0000002404047981 */ /* 0x000ea4000c1e1900 */
[----:B--2---:R0:W1:Y:S01]  /*1270*/  I2F.F64 R24, R4 ;  /* 0x0000000400187312 */ /* 0x0040620000201c00 */
[----:B------:R-:W-:Y:S05]  /*1280*/  BRA `(.L_x_38406) ;  /* 0x00000d3000007947 */ /* 0x000fea0003800000 */
.L_x_38407:
[----:B------:R-:W2:Y:S02]  /*1290*/  LDG.E.U16 R4, [R4.64] ;  /* 0x0000002404047981 */ /* 0x000ea4000c1e1500 */
[----:B--2---:R0:W1:Y:S01]  /*12a0*/  I2F.F64.S16 R24, R4 ;  /* 0x0000000400187312 */ /* 0x0040620000101c00 */
[----:B------:R-:W-:Y:S05]  /*12b0*/  BRA `(.L_x_38406) ;  /* 0x00000d0000007947 */ /* 0x000fea0003800000 */
.L_x_38402:
        /* <DEDUP_REMOVED lines=10> */
.L_x_38410:
[----:B------:R-:W2:Y:S02]  /*1360*/  LDG.E.U16 R0, [R4.64] ;  /* 0x0000002404007981 */ /* 0x000ea4000c1e1500 */
[----:B--2---:R-:W-:-:S05]  /*1370*/  HADD2.F32 R0, -RZ, R0.H0_H0 ;  /* 0x20000000ff007230 */ /* 0x004fca0000004100 */
[----:B------:R-:W-:-:S04]  /*1380*/  FMUL.FTZ R0, R0, 1 ;  /* 0x3f80000000007820 */ /* 0x000fc80000410000 */
[----:B------:R0:W1:Y:S01]  /*1390*/  F2F.F64.F32 R24, R0 ;  /* 0x0000000000187310 */ /* 0x0000620000201800 */
[----:B------:R-:W-:Y:S05]  /*13a0*/  BRA `(.L_x_38406) ;  /* 0x00000c1000007947 */ /* 0x000fea0003800000 */
.L_x_38409:
        /* <DEDUP_REMOVED lines=10> */
.L_x_38412:
[----:B------:R-:W2:Y:S02]  /*1450*/  LDG.E.U16 R4, [R4.64] ;  /* 0x0000002404047981 */ /* 0x000ea4000c1e1500 */
[----:B--2---:R-:W-:-:S05]  /*1460*/  HADD2.F32 R0, -RZ, R4.H0_H0 ;  /* 0x20000004ff007230 */ /* 0x004fca0000004100 */
[----:B------:R-:W-:-:S04]  /*1470*/  FMUL.FTZ R0, R0, 1 ;  /* 0x3f80000000007820 */ /* 0x000fc80000410000 */
[----:B------:R0:W1:Y:S01]  /*1480*/  F2F.F64.F32 R24, R0 ;  /* 0x0000000000187310 */ /* 0x0000620000201800 */
[----:B------:R-:W-:Y:S05]  /*1490*/  BRA `(.L_x_38406) ;  /* 0x00000b2000007947 */ /* 0x000fea0003800000 */
.L_x_38411:
[----:B------:R0:W5:Y:S01]  /*14a0*/  LDG.E.64 R24, [R4.64] ;  /* 0x0000002404187981 */ /* 0x000162000c1e1b00 */
[----:B------:R-:W-:Y:S05]  /*14b0*/  BRA `(.L_x_38406) ;  /* 0x00000b0000007947 */ /* 0x000fea0003800000 */
.L_x_38401:
        /* <DEDUP_REMOVED lines=13> */
.L_x_38415:
[----:B------:R0:W5:Y:S01]  /*1590*/  LDG.E.64 R24, [R4.64] ;  /* 0x0000002404187981 */ /* 0x000162000c1e1b00 */
[----:B------:R-:W-:Y:S05]  /*15a0*/  BRA `(.L_x_38406) ;  /* 0x00000a1000007947 */ /* 0x000fea0003800000 */
.L_x_38414:
        /* <DEDUP_REMOVED lines=28> */
.L_x_38417:
        /* <DEDUP_REMOVED lines=15> */
.L_x_38416:
[----:B------:R-:W2:Y:S02]  /*1860*/  LDG.E.U16 R0, [R4.64] ;  /* 0x0000002404007981 */ /* 0x000ea4000c1e1500 */
[----:B--2---:R-:W-:-:S05]  /*1870*/  PRMT R0, RZ, 0x5410, R0 ;  /* 0x00005410ff007816 */ /* 0x004fca0000000000 */
[----:B------:R-:W-:-:S04]  /*1880*/  FMUL.FTZ R0, R0, 1 ;  /* 0x3f80000000007820 */ /* 0x000fc80000410000 */
[----:B------:R0:W1:Y:S01]  /*1890*/  F2F.F64.F32 R24, R0 ;  /* 0x0000000000187310 */ /* 0x0000620000201800 */
[----:B------:R-:W-:Y:S05]  /*18a0*/  BRA `(.L_x_38406) ;  /* 0x0000071000007947 */ /* 0x000fea0003800000 */
.L_x_38413:
        /* <DEDUP_REMOVED lines=11> */
.L_x_38420:
        /* <DEDUP_REMOVED lines=21> */
.L_x_38424:
[----:B------:R-:W-:Y:S05]  /*1ab0*/  BSYNC B1 ;  /* 0x0000000000017941 */ /* 0x000fea0003800000 */
.L_x_38423:
[----:B------:R-:W-:Y:S01]  /*1ac0*/  LEA R5, R0, 0x3b800000, 0x17 ;  /* 0x3b80000000057811 */ /* 0x000fe200078eb8ff */
[----:B------:R-:W-:-:S05]  /*1ad0*/  IMAD.SHL.U32 R0, R3, 0x100000, RZ ;  /* 0x0010000003007824 */ /* 0x000fca00078e00ff */
[----:B------:R-:W-:Y:S02]  /*1ae0*/  LOP3.LUT R0, R5, R0, R6, 0xfe, !PT ;  /* 0x0000000005007212 */ /* 0x000fe400078efe06 */
.L_x_38422:
[----:B------:R-:W-:Y:S05]  /*1af0*/  BSYNC B0 ;  /* 0x0000000000007941 */ /* 0x000fea0003800000 */
.L_x_38421:
[----:B------:R-:W-:-:S04]  /*1b00*/  FMUL.FTZ R0, R0, 1 ;  /* 0x3f80000000007820 */ /* 0x000fc80000410000 */
[----:B------:R0:W1:Y:S01]  /*1b10*/  F2F.F64.F32 R24, R0 ;  /* 0x0000000000187310 */ /* 0x0000620000201800 */
[----:B------:R-:W-:Y:S05]  /*1b20*/  BRA `(.L_x_38406) ;  /* 0x0000049000007947 */ /* 0x000fea0003800000 */
.L_x_38419:
        /* <DEDUP_REMOVED lines=21> */
.L_x_38428:
[----:B------:R-:W-:Y:S05]  /*1c80*/  BSYNC B1 ;  /* 0x0000000000017941 */ /* 0x000fea0003800000 */
.L_x_38427:
[----:B------:R-:W-:Y:S01]  /*1c90*/  LEA R5, R0, 0x37800000, 0x17 ;  /* 0x3780000000057811 */ /* 0x000fe200078eb8ff */
[----:B------:R-:W-:-:S05]  /*1ca0*/  IMAD.SHL.U32 R0, R3, 0x200000, RZ ;  /* 0x0020000003007824 */ /* 0x000fca00078e00ff */
[----:B------:R-:W-:Y:S02]  /*1cb0*/  LOP3.LUT R0, R5, R0, R6, 0xfe, !PT ;  /* 0x0000000005007212 */ /* 0x000fe400078efe06 */
.L_x_38426:
[----:B------:R-:W-:Y:S05]  /*1cc0*/  BSYNC B0 ;  /* 0x0000000000007941 */ /* 0x000fea0003800000 */
.L_x_38425:
[----:B------:R-:W-:-:S04]  /*1cd0*/  FMUL.FTZ R0, R0, 1 ;  /* 0x3f80000000007820 */ /* 0x000fc80000410000 */
[----:B------:R0:W1:Y:S01]  /*1ce0*/  F2F.F64.F32 R24, R0 ;  /* 0x0000000000187310 */ /* 0x0000620000201800 */
[----:B------:R-:W-:Y:S05]  /*1cf0*/  BRA `(.L_x_38406) ;  /* 0x000002c000007947 */ /* 0x000fea0003800000 */
.L_x_38418:
        /* <DEDUP_REMOVED lines=14> */
.L_x_38432:
[----:B------:R-:W-:Y:S05]  /*1de0*/  BSYNC B0 ;  /* 0x0000000000007941 */ /* 0x000fea0003800000 */
.L_x_38431:
[----:B------:R-:W-:-:S04]  /*1df0*/  FMUL.FTZ R0, R0, 1 ;  /* 0x3f80000000007820 */ /* 0x000fc80000410000 */
[----:B------:R0:W1:Y:S01]  /*1e00*/  F2F.F64.F32 R24, R0 ;  /* 0x0000000000187310 */ /* 0x0000620000201800 */
[----:B------:R-:W-:Y:S05]  /*1e10*/  BRA `(.L_x_38406) ;  /* 0x000001a000007947 */ /* 0x000fea0003800000 */
.L_x_38405:
        /* <DEDUP_REMOVED lines=21> */
.L_x_38430:
[----:B------:R-:W2:Y:S02]  /*1f70*/  LDG.E.64 R24, [R4.64] ;  /* 0x0000002404187981 */ /* 0x000ea4000c1e1b00 */
[----:B--2---:R-:W0:Y:S01]  /*1f80*/  I2F.F64.U64 R24, R24 ;  /* 0x0000001800187312 */ /* 0x004e220000301800 */
[----:B------:R-:W-:Y:S05]  /*1f90*/  BRA `(.L_x_38406) ;  /* 0x0000002000007947 */ /* 0x000fea0003800000 */
.L_x_38429:
[----:B------:R-:W2:Y:S02]  /*1fa0*/  LDG.E R4, [R4.64] ;  /* 0x0000002404047981 */ /* 0x000ea4000c1e1900 */
[----:B--2---:R0:W1:Y:S02]  /*1fb0*/  I2F.F64.U32 R24, R4 ;  /* 0x0000000400187312 */ /* 0x0040640000201800 */
.L_x_38406:
[----:B------:R-:W-:-:S03]  /*1fc0*/  IADD3 R22, R22, 0x80, RZ ;  /* 0x0000008016167810 */ /* 0x000fc60007ffe0ff */
.L_x_38400:
[----:B------:R-:W-:Y:S05]  /*1fd0*/  BSYNC B6 ;  /* 0x0000000000067941 */ /* 0x000fea0003800000 */
.L_x_38399:
        /* <DEDUP_REMOVED lines=24> */
.L_x_38438:
[----:B------:R-:W2:Y:S02]  /*2160*/  LDG.E.U8 R4, [R4.64] ;  /* 0x0000002404047981 */ /* 0x000ea4000c1e1100 */
[----:B--2---:R0:W2:Y:S01]  /*2170*/  I2F.F64.U16 R18, R4 ;  /* 0x0000000400127312 */ /* 0x0040a20000101800 */
[----:B------:R-:W-:Y:S05]  /*2180*/  BRA `(.L_x_38440) ;  /* 0x00000df000007947 */ /* 0x000fea0003800000 */
.L_x_38437:
        /* <DEDUP_REMOVED lines=9> */
.L_x_38442:
[----:B------:R-:W2:Y:S02]  /*2220*/  LDG.E R4, [R4.64] ;  /* 0x0000002404047981 */ /* 0x000ea4000c1e1900 */
[----:B--2---:R0:W2:Y:S01]  /*2230*/  I2F.F64 R18, R4 ;  /* 0x0000000400127312 */ /* 0x0040a20000201c00 */
[----:B------:R-:W-:Y:S05]  /*2240*/  BRA `(.L_x_38440) ;  /* 0x00000d3000007947 */ /* 0x000fea0003800000 */
.L_x_38441:
[----:B------:R-:W2:Y:S02]  /*2250*/  LDG.E.U16 R4, [R4.64] ;  /* 0x0000002404047981 */ /* 0x000ea4000c1e1500 */
[----:B--2---:R0:W2:Y:S01]  /*2260*/  I2F.F64.S16 R18, R4 ;  /* 0x0000000400127312 */ /* 0x0040a20000101c00 */
[----:B------:R-:W-:Y:S05]  /*2270*/  BRA `(.L_x_38440) ;  /* 0x00000d0000007947 */ /* 0x000fea0003800000 */
.L_x_38436:
        /* <DEDUP_REMOVED lines=10> */
.L_x_38444:
[----:B------:R-:W2:Y:S02]  /*2320*/  LDG.E.U16 R0, [R4.64] ;  /* 0x0000002404007981 */ /* 0x000ea4000c1e1500 */
[----:B--2---:R-:W-:-:S05]  /*2330*/  HADD2.F32 R0, -RZ, R0.H0_H0 ;  /* 0x20000000ff007230 */ /* 0x004fca0000004100 */
[----:B------:R-:W-:-:S04]  /*2340*/  FMUL.FTZ R0, R0, 1 ;  /* 0x3f80000000007820 */ /* 0x000fc80000410000 */
[----:B------:R0:W2:Y:S01]  /*2350*/  F2F.F64.F32 R18, R0 ;  /* 0x0000000000127310 */ /* 0x0000a20000201800 */
[----:B------:R-:W-:Y:S05]  /*2360*/  BRA `(.L_x_38440) ;  /* 0x00000c1000007947 */ /* 0x000fea0003800000 */
.L_x_38443:
        /* <DEDUP_REMOVED lines=10> */
.L_x_38446:
[----:B------:R-:W2:Y:S02]  /*2410*/  LDG.E.U16 R4, [R4.64] ;  /* 0x0000002404047981 */ /* 0x000ea4000c1e1500 */
[----:B--2---:R-:W-:-:S05]  /*2420*/  HADD2.F32 R0, -RZ, R4.H0_H0 ;  /* 0x20000004ff007230 */ /* 0x004fca0000004100 */
[----:B------:R-:W-:-:S04]  /*2430*/  FMUL.FTZ R0, R0, 1 ;  /* 0x3f80000000007820 */ /* 0x000fc80000410000 */
[----:B------:R0:W2:Y:S01]  /*2440*/  F2F.F64.F32 R18, R0 ;  /* 0x0000000000127310 */ /* 0x0000a20000201800 */
[----:B------:R-:W-:Y:S05]  /*2450*/  BRA `(.L_x_38440) ;  /* 0x00000b2000007947 */ /* 0x000fea0003800000 */
.L_x_38445:
[----:B------:R0:W5:Y:S01]  /*2460*/  LDG.E.64 R18, [R4.64] ;  /* 0x0000002404127981 */ /* 0x000162000c1e1b00 */
[----:B------:R-:W-:Y:S05]  /*2470*/  BRA `(.L_x_38440) ;  /* 0x00000b0000007947 */ /* 0x000fea0003800000 */
.L_x_38435:
        /* <DEDUP_REMOVED lines=13> */
.L_x_38449:
[----:B------:R0:W5:Y:S01]  /*2550*/  LDG.E.64 R18, [R4.64] ;  /* 0x0000002404127981 */ /* 0x000162000c1e1b00 */
[----:B------:R-:W-:Y:S05]  /*2560*/  BRA `(.L_x_38440) ;  /* 0x00000a1000007947 */ /* 0x000fea0003800000 */
.L_x_38448:
        /* <DEDUP_REMOVED lines=28> */
.L_x_38451:
        /* <DEDUP_REMOVED lines=15> */
.L_x_38450:
[----:B------:R-:W2:Y:S02]  /*2820*/  LDG.E.U16 R0, [R4.64] ;  /* 0x0000002404007981 */ /* 0x000ea4000c1e1500 */
[----:B--2---:R-:W-:-:S05]  /*2830*/  PRMT R0, RZ, 0x5410, R0 ;  /* 0x00005410ff007816 */ /* 0x004fca0000000000 */
[----:B------:R-:W-:-:S04]  /*2840*/  FMUL.FTZ R0, R0, 1 ;  /* 0x3f80000000007820 */ /* 0x000fc80000410000 */
[----:B------:R0:W2:Y:S01]  /*2850*/  F2F.F64.F32 R18, R0 ;  /* 0x0000000000127310 */ /* 0x0000a20000201800 */
[----:B------:R-:W-:Y:S05]  /*2860*/  BRA `(.L_x_38440) ;  /* 0x0000071000007947 */ /* 0x000fea0003800000 */
.L_x_38447:
        /* <DEDUP_REMOVED lines=11> */
.L_x_38454:
        /* <DEDUP_REMOVED lines=21> */
.L_x_38458:
[----:B------:R-:W-:Y:S05]  /*2a70*/  BSYNC B1 ;  /* 0x0000000000017941 */ /* 0x000fea0003800000 */
.L_x_38457:
[----:B------:R-:W-:Y:S01]  /*2a80*/  LEA R5, R0, 0x3b800000, 0x17 ;  /* 0x3b80000000057811 */ /* 0x000fe200078eb8ff */
[----:B------:R-:W-:-:S05]  /*2a90*/  IMAD.SHL.U32 R0, R3, 0x100000, RZ ;  /* 0x0010000003007824 */ /* 0x000fca00078e00ff */
[----:B------:R-:W-:Y:S02]  /*2aa0*/  LOP3.LUT R0, R5, R0, R6, 0xfe, !PT ;  /* 0x0000000005007212 */ /* 0x000fe400078efe06 */
.L_x_38456:
[----:B------:R-:W-:Y:S05]  /*2ab0*/  BSYNC B0 ;  /* 0x0000000000007941 */ /* 0x000fea0003800000 */
.L_x_38455:
[----:B------:R-:W-:-:S04]  /*2ac0*/  FMUL.FTZ R0, R0, 1 ;  /* 0x3f80000000007820 */ /* 0x000fc80000410000 */
[----:B------:R0:W2:Y:S01]  /*2ad0*/  F2F.F64.F32 R18, R0 ;  /* 0x0000000000127310 */ /* 0x0000a20000201800 */
[----:B------:R-:W-:Y:S05]  /*2ae0*/  BRA `(.L_x_38440) ;  /* 0x0000049000007947 */ /* 0x000fea0003800000 */
.L_x_38453:
        /* <DEDUP_REMOVED lines=21> */
.L_x_38462:
[----:B------:R-:W-:Y:S05]  /*2c40*/  BSYNC B1 ;  /* 0x0000000000017941 */ /* 0x000fea0003800000 */
.L_x_38461:
[----:B------:R-:W-:Y:S01]  /*2c50*/  LEA R5, R0, 0x37800000, 0x17 ;  /* 0x3780000000057811 */ /* 0x000fe200078eb8ff */
[----:B------:R-:W-:-:S05]  /*2c60*/  IMAD.SHL.U32 R0, R3, 0x200000, RZ ;  /* 0x0020000003007824 */ /* 0x000fca00078e00ff */
[----:B------:R-:W-:Y:S02]  /*2c70*/  LOP3.LUT R0, R5, R0, R6, 0xfe, !PT ;  /* 0x0000000005007212 */ /* 0x000fe400078efe06 */
.L_x_38460:
[----:B------:R-:W-:Y:S05]  /*2c80*/  BSYNC B0 ;  /* 0x0000000000007941 */ /* 0x000fea0003800000 */
.L_x_38459:
[----:B------:R-:W-:-:S04]  /*2c90*/  FMUL.FTZ R0, R0, 1 ;  /* 0x3f80000000007820 */ /* 0x000fc80000410000 */
[----:B------:R0:W2:Y:S01]  /*2ca0*/  F2F.F64.F32 R18, R0 ;  /* 0x0000000000127310 */ /* 0x0000a20000201800 */
[----:B------:R-:W-:Y:S05]  /*2cb0*/  BRA `(.L_x_38440) ;  /* 0x000002c000007947 */ /* 0x000fea0003800000 */
.L_x_38452:
        /* <DEDUP_REMOVED lines=14> */
.L_x_38466:
[----:B------:R-:W-:Y:S05]  /*2da0*/  BSYNC B0 ;  /* 0x0000000000007941 */ /* 0x000fea0003800000 */
.L_x_38465:
[----:B------:R-:W-:-:S04]  /*2db0*/  FMUL.FTZ R0, R0, 1 ;  /* 0x3f80000000007820 */ /* 0x000fc80000410000 */
[----:B------:R0:W2:Y:S01]  /*2dc0*/  F2F.F64.F32 R18, R0 ;  /* 0x0000000000127310 */ /* 0x0000a20000201800 */
[----:B------:R-:W-:Y:S05]  /*2dd0*/  BRA `(.L_x_38440) ;  /* 0x000001a000007947 */ /* 0x000fea0003800000 */
.L_x_38439:
        /* <DEDUP_REMOVED lines=21> */
.L_x_38464:
[----:B------:R-:W2:Y:S02]  /*2f30*/  LDG.E.64 R18, [R4.64] ;  /* 0x0000002404127981 */ /* 0x000ea4000c1e1b00 */
[----:B--2---:R-:W0:Y:S01]  /*2f40*/  I2F.F64.U64 R18, R18 ;  /* 0x0000001200127312 */ /* 0x004e220000301800 */
[----:B------:R-:W-:Y:S05]  /*2f50*/  BRA `(.L_x_38440) ;  /* 0x0000002000007947 */ /* 0x000fea0003800000 */
.L_x_38463:
[----:B------:R-:W2:Y:S02]  /*2f60*/  LDG.E R4, [R4.64] ;  /* 0x0000002404047981 */ /* 0x000ea4000c1e1900 */
[----:B--2---:R0:W2:Y:S02]  /*2f70*/  I2F.F64.U32 R18, R4 ;  /* 0x0000000400127312 */ /* 0x0040a40000201800 */
.L_x_38440:
[----:B------:R-:W-:-:S03]  /*2f80*/  IADD3 R22, R22, 0x80, RZ ;  /* 0x0000008016167810 */ /* 0x000fc60007ffe0ff */
.L_x_38434:
[----:B------:R-:W-:Y:S05]  /*2f90*/  BSYNC B6 ;  /* 0x0000000000067941 */ /* 0x000fea0003800000 */
.L_x_38433:
        /* <DEDUP_REMOVED lines=21> */
.L_x_38472:
[----:B------:R-:W3:Y:S02]  /*30f0*/  LDG.E.U8 R4, [R4.64] ;  /* 0x0000002404047981 */ /* 0x000ee4000c1e1100 */
[----:B---3--:R0:W3:Y:S01]  /*3100*/  I2F.F64.U16 R16, R4 ;  /* 0x0000000400107312 */ /* 0x0080e20000101800 */
[----:B------:R-:W-:Y:S05]  /*3110*/  BRA `(.L_x_38468) ;  /* 0x00000de000007947 */ /* 0x000fea0003800000 */
.L_x_38471:
        /* <DEDUP_REMOVED lines=9> */
.L_x_38475:
[----:B------:R-:W3:Y:S02]  /*31b0*/  LDG.E R4, [R4.64] ;  /* 0x0000002404047981 */ /* 0x000ee4000c1e1900 */
[----:B---3--:R0:W3:Y:S01]  /*31c0*/  I2F.F64 R16, R4 ;  /* 0x0000000400107312 */ /* 0x0080e20000201c00 */
[----:B------:R-:W-:Y:S05]  /*31d0*/  BRA `(.L_x_38468) ;  /* 0x00000d2000007947 */ /* 0x000fea0003800000 */
.L_x_38474:
[----:B------:R-:W3:Y:S02]  /*31e0*/  LDG.E.U16 R4, [R4.64] ;  /* 0x0000002404047981 */ /* 0x000ee4000c1e1500 */
[----:B---3--:R0:W3:Y:S01]  /*31f0*/  I2F.F64.S16 R16, R4 ;  /* 0x0000000400107312 */ /* 0x0080e20000101c00 */
[----:B------:R-:W-:Y:S05]  /*3200*/  BRA `(.L_x_38468) ;  /* 0x00000cf000007947 */ /* 0x000fea0003800000 */
.L_x_38470:
        /* <DEDUP_REMOVED lines=10> */
.L_x_38477:
[----:B------:R-:W3:Y:S02]  /*32b0*/  LDG.E.U16 R0, [R4.64] ;  /* 0x0000002404007981 */ /* 0x000ee4000c1e1500 */
[----:B---3--:R-:W-:-:S05]  /*32c0*/  HADD2.F32 R0, -RZ, R0.H0_H0 ;  /* 0x20000000ff007230 */ /* 0x008fca0000004100 */
[----:B------:R-:W-:-:S04]  /*32d0*/  FMUL.FTZ R0, R0, 1 ;  /* 0x3f80000000007820 */ /* 0x000fc80000410000 */
[----:B------:R0:W3:Y:S01]  /*32e0*/  F2F.F64.F32 R16, R0 ;  /* 0x0000000000107310 */ /* 0x0000e20000201800 */
[----:B------:R-:W-:Y:S05]  /*32f0*/  BRA `(.L_x_38468) ;  /* 0x00000c0000007947 */ /* 0x000fea0003800000 */
.L_x_38476:
        /* <DEDUP_REMOVED lines=10> */
.L_x_38479:
[----:B------:R-:W3:Y:S02]  /*33a0*/  LDG.E.U16 R4, [R4.64] ;  /* 0x0000002404047981 */ /* 0x000ee4000c1e1500 */
[----:B---3--:R-:W-:-:S05]  /*33b0*/  HADD2.F32 R0, -RZ, R4.H0_H0 ;  /* 0x20000004ff007230 */ /* 0x008fca0000004100 */
[----:B------:R-:W-:-:S04]  /*33c0*/  FMUL.FTZ R0, R0, 1 ;  /* 0x3f80000000007820 */ /* 0x000fc80000410000 */
[----:B------:R0:W3:Y:S01]  /*33d0*/  F2F.F64.F32 R16, R0 ;  /* 0x0000000000107310 */ /* 0x0000e20000201800 */
[----:B------:R-:W-:Y:S05]  /*33e0*/  BRA `(.L_x_38468) ;  /* 0x00000b1000007947 */ /* 0x000fea0003800000 */
.L_x_38478:
[----:B------:R0:W5:Y:S01]  /*33f0*/  LDG.E.64 R16, [R4.64] ;  /* 0x0000002404107981 */ /* 0x000162000c1e1b00 */
[----:B------:R-:W-:Y:S05]  /*3400*/  BRA `(.L_x_38468) ;  /* 0x00000af000007947 */ /* 0x000fea0003800000 */
.L_x_38469:
        /* <DEDUP_REMOVED lines=13> */
.L_x_38482:
[----:B------:R0:W5:Y:S01]  /*34e0*/  LDG.E.64 R16, [R4.64] ;  /* 0x0000002404107981 */ /* 0x000162000c1e1b00 */
[----:B------:R-:W-:Y:S05]  /*34f0*/  BRA `(.L_x_38468) ;  /* 0x00000a0000007947 */ /* 0x000fea0003800000 */
.L_x_38481:
        /* <DEDUP_REMOVED lines=28> */
.L_x_38484:
        /* <DEDUP_REMOVED lines=15> */
.L_x_38483:
[----:B------:R-:W3:Y:S02]  /*37b0*/  LDG.E.U16 R0, [R4.64] ;  /* 0x0000002404007981 */ /* 0x000ee4000c1e1500 */
[----:B---3--:R-:W-:-:S05]  /*37c0*/  PRMT R0, RZ, 0x5410, R0 ;  /* 0x00005410ff007816 */ /* 0x008fca0000000000 */
[----:B------:R-:W-:-:S04]  /*37d0*/  FMUL.FTZ R0, R0, 1 ;  /* 0x3f80000000007820 */ /* 0x000fc80000410000 */
[----:B------:R0:W3:Y:S01]  /*37e0*/  F2F.F64.F32 R16, R0 ;  /* 0x0000000000107310 */ /* 0x0000e20000201800 */
[----:B------:R-:W-:Y:S05]  /*37f0*/  BRA `(.L_x_38468) ;  /* 0x0000070000007947 */ /* 0x000fea0003800000 */
.L_x_38480:
        /* <DEDUP_REMOVED lines=11> */
.L_x_38487:
        /* <DEDUP_REMOVED lines=21> */
.L_x_38491:
[----:B------:R-:W-:Y:S05]  /*3a00*/  BSYNC B1 ;  /* 0x0000000000017941 */ /* 0x000fea0003800000 */
.L_x_38490:
[----:B------:R-:W-:Y:S01]  /*3a10*/  LEA R3, R0, 0x3b800000, 0x17 ;  /* 0x3b80000000037811 */ /* 0x000fe200078eb8ff */
[----:B------:R-:W-:-:S05]  /*3a20*/  IMAD.SHL.U32 R0, R2, 0x100000, RZ ;  /* 0x0010000002007824 */ /* 0x000fca00078e00ff */
[----:B------:R-:W-:Y:S02]  /*3a30*/  LOP3.LUT R0, R3, R0, R4, 0xfe, !PT ;  /* 0x0000000003007212 */ /* 0x000fe400078efe04 */
.L_x_38489:
[----:B------:R-:W-:Y:S05]  /*3a40*/  BSYNC B0 ;  /* 0x0000000000007941 */ /* 0x000fea0003800000 */
.L_x_38488:
[----:B------:R-:W-:-:S04]  /*3a50*/  FMUL.FTZ R0, R0, 1 ;  /* 0x3f80000000007820 */ /* 0x000fc80000410000 */
[----:B------:R0:W3:Y:S01]  /*3a60*/  F2F.F64.F32 R16, R0 ;  /* 0x0000000000107310 */ /* 0x0000e20000201800 */
[----:B------:R-:W-:Y:S05]  /*3a70*/  BRA `(.L_x_38468) ;  /* 0x0000048000007947 */ /* 0x000fea0003800000 */
.L_x_38486:
        /* <DEDUP_REMOVED lines=21> */
.L_x_38495:
[----:B------:R-:W-:Y:S05]  /*3bd0*/  BSYNC B1 ;  /* 0x0000000000017941 */ /* 0x000fea0003800000 */
.L_x_38494:
[----:B------:R-:W-:Y:S01]  /*3be0*/  LEA R3, R0, 0x37800000, 0x17 ;  /* 0x3780000000037811 */ /* 0x000fe200078eb8ff */
[----:B------:R-:W-:-:S05]  /*3bf0*/  IMAD.SHL.U32 R0, R2, 0x200000, RZ ;  /* 0x0020000002007824 */ /* 0x000fca00078e00ff */
[----:B------:R-:W-:Y:S02]  /*3c00*/  LOP3.LUT R0, R3, R0, R4, 0xfe, !PT ;  /* 0x0000000003007212 */ /* 0x000fe400078efe04 */
.L_x_38493:
[----:B------:R-:W-:Y:S05]  /*3c10*/  BSYNC B0 ;  /* 0x0000000000007941 */ /* 0x000fea0003800000 */
.L_x_38492:
[----:B------:R-:W-:-:S04]  /*3c20*/  FMUL.FTZ R0, R0, 1 ;  /* 0x3f80000000007820 */ /* 0x000fc80000410000 */
[----:B------:R0:W3:Y:S01]  /*3c30*/  F2F.F64.F32 R16, R0 ;  /* 0x0000000000107310 */ /* 0x0000e20000201800 */
[----:B------:R-:W-:Y:S05]  /*3c40*/  BRA `(.L_x_38468) ;  /* 0x000002b000007947 */ /* 0x000fea0003800000 */
.L_x_38485:
        /* <DEDUP_REMOVED lines=14> */
.L_x_38499:
[----:B------:R-:W-:Y:S05]  /*3d30*/  BSYNC B0 ;  /* 0x0000000000007941 */ /* 0x000fea0003800000 */
.L_x_38498:
[----:B------:R-:W-:-:S04]  /*3d40*/  FMUL.FTZ R0, R0, 1 ;  /* 0x3f80000000007820 */ /* 0x000fc80000410000 */
[----:B------:R0:W3:Y:S01]  /*3d50*/  F2F.F64.F32 R16, R0 ;  /* 0x0000000000107310 */ /* 0x0000e20000201800 */
[----:B------:R-:W-:Y:S05]  /*3d60*/  BRA `(.L_x_38468) ;  /* 0x0000019000007947 */ /* 0x000fea0003800000 */
.L_x_38473:
        /* <DEDUP_REMOVED lines=20> */
.L_x_38497:
[----:B------:R-:W3:Y:S02]  /*3eb0*/  LDG.E.64 R16, [R4.64] ;  /* 0x0000002404107981 */ /* 0x000ee4000c1e1b00 */
[----:B---3--:R-:W0:Y:S01]  /*3ec0*/  I2F.F64.U64 R16, R16 ;  /* 0x0000001000107312 */ /* 0x008e220000301800 */
[----:B------:R-:W-:Y:S05]  /*3ed0*/  BRA `(.L_x_38468) ;  /* 0x0000002000007947 */ /* 0x000fea0003800000 */
.L_x_38496:
[----:B------:R-:W3:Y:S02]  /*3ee0*/  LDG.E R4, [R4.64] ;  /* 0x0000002404047981 */ /* 0x000ee4000c1e1900 */
[----:B---3--:R0:W3:Y:S02]  /*3ef0*/  I2F.F64.U32 R16, R4 ;  /* 0x0000000400107312 */ /* 0x0080e40000201800 */
.L_x_38468:
[----:B------:R-:W-:Y:S05]  /*3f00*/  BSYNC B6 ;  /* 0x0000000000067941 */ /* 0x000fea0003800000 */
.L_x_38467:
[----:B0-----:R-:W0:Y:S01]  /*3f10*/  S2R R0, SR_TID.X ;  /* 0x0000000000007919 */ /* 0x001e220000002100 */
[----:B------:R-:W-:Y:S01]  /*3f20*/  BSSY B1, `(.L_x_38500) ;  /* 0x000010a000017945 */ /* 0x000fe20003800000 */
[----:B0-----:R-:W-:-:S13]  /*3f30*/  ISETP.GE.AND P1, PT, R0, R23, PT ;  /* 0x000000170000720c */ /* 0x001fda0003f26270 */
[----:B------:R-:W-:Y:S05]  /*3f40*/  @P1 BRA `(.L_x_38501) ;  /* 0x0000107000001947 */ /* 0x000fea0003800000 */
[----:B------:R-:W-:Y:S01]  /*3f50*/  IMAD.MOV.U32 R7, RZ, RZ, 0x7fffffff ;  /* 0x7fffffffff077424 */ /* 0x000fe200078e00ff */
[----:B-----5:R-:W-:Y:S01]  /*3f60*/  LOP3.LUT R3, R27, 0x7fffffff, RZ, 0xc0, !PT ;  /* 0x7fffffff1b037812 */ /* 0x020fe200078ec0ff */
        /* <DEDUP_REMOVED lines=37> */
.L_x_38508:
        /* <DEDUP_REMOVED lines=12> */
.L_x_38507:
[----:B------:R-:W-:Y:S02]  /*4280*/  IMAD.MOV.U32 R8, RZ, RZ, R11 ;  /* 0x000000ffff087224 */ /* 0x000fe400078e000b */
.L_x_38506:
[----:B------:R-:W-:Y:S05]  /*4290*/  BSYNC B2 ;  /* 0x0000000000027941 */ /* 0x000fea0003800000 */
.L_x_38505:
        /* <DEDUP_REMOVED lines=13> */
.L_x_38514:
        /* <DEDUP_REMOVED lines=33> */
.L_x_38513:
[----:B------:R-:W-:Y:S02]  /*4580*/  IMAD.MOV.U32 R8, RZ, RZ, R11 ;  /* 0x000000ffff087224 */ /* 0x000fe400078e000b */
[----:B------:R-:W-:Y:S02]  /*4590*/  IMAD.MOV.U32 R13, RZ, RZ, R12 ;  /* 0x000000ffff0d7224 */ /* 0x000fe400078e000c */
.L_x_38512:
[----:B------:R-:W-:Y:S05]  /*45a0*/  BSYNC B3 ;  /* 0x0000000000037941 */ /* 0x000fea0003800000 */
.L_x_38511:
[----:B------:R-:W-:-:S13]  /*45b0*/  ISETP.GE.U32.AND P0, PT, R9, 0xc, PT ;  /* 0x0000000c0900780c */ /* 0x000fda0003f06070 */
[----:B------:R-:W-:Y:S05]  /*45c0*/  @!P0 BRA `(.L_x_38510) ;  /* 0x0000077000008947 */ /* 0x000fea0003800000 */
[----:B------:R-:W-:Y:S01]  /*45d0*/  BSSY B3, `(.L_x_38515) ;  /* 0x0000075000037945 */ /* 0x000fe20003800000 */
[----:B------:R-:W-:Y:S02]  /*45e0*/  IADD3 R7, R7, 0x10, RZ ;  /* 0x0000001007077810 */ /* 0x000fe40007ffe0ff */
.L_x_38516:
        /* <DEDUP_REMOVED lines=116> */
.L_x_38515:
[----:B------:R-:W-:Y:S02]  /*4d30*/  IMAD.MOV.U32 R13, RZ, RZ, R9 ;  /* 0x000000ffff0d7224 */ /* 0x000fe400078e0009 */
.L_x_38510:
[----:B------:R-:W-:Y:S05]  /*4d40*/  BSYNC B2 ;  /* 0x0000000000027941 */ /* 0x000fea0003800000 */
.L_x_38509:
        /* <DEDUP_REMOVED lines=20> */
.L_x_38518:
[----:B------:R-:W-:Y:S05]  /*4e90*/  BSYNC B2 ;  /* 0x0000000000027941 */ /* 0x000fea0003800000 */
.L_x_38517:
[----:B------:R-:W-:Y:S02]  /*4ea0*/  IMAD.MOV.U32 R5, RZ, RZ, R7 ;  /* 0x000000ffff057224 */ /* 0x000fe400078e0007 */
[----:B------:R-:W-:-:S03]  /*4eb0*/  IMAD.MOV.U32 R4, RZ, RZ, R6 ;  /* 0x000000ffff047224 */ /* 0x000fc600078e0006 */
[----:B------:R-:W-:Y:S01]  /*4ec0*/  LOP3.LUT R5, R5, 0x80000000, R11, 0xb8, !PT ;  /* 0x8000000005057812 */ /* 0x000fe200078eb80b */
[----:B------:R-:W-:Y:S05]  /*4ed0*/  BRA `(.L_x_38504) ;  /* 0x0000007000007947 */ /* 0x000fea0003800000 */
.L_x_38503:
[----:B------:R-:W0:-:S06]  /*4ee0*/  DSETP.GTU.AND P0, PT, R2, +INF , PT ;  /* 0x7ff000000200742a */ /* 0x000e0c0003f0c000 */
[----:B0-----:R-:W0:-:S14]  /*4ef0*/  DSETP.LE.AND P0, PT, R6, +INF , !P0 ;  /* 0x7ff000000600742a */ /* 0x001e1c0004703000 */
[----:B0-----:R-:W0:Y:S01]  /*4f00*/  @P0 DSETP.NEU.AND P2, PT, R6, +INF , PT ;  /* 0x7ff000000600042a */ /* 0x001e220003f4d000 */
[----:B------:R-:W-:-:S03]  /*4f10*/  @P0 IMAD.MOV.U32 R2, RZ, RZ, c[0x0][0x174] ;  /* 0x00005d00ff020624 */ /* 0x000fc600078e00ff */
[----:B------:R4:W3:-:S06]  /*4f20*/  @!P0 DADD R4, R26, c[0x0][0x170] ;  /* 0x00005c001a048629 */ /* 0x0008cc0000000000 */
[----:B0-----:R-:W-:Y:S02]  /*4f30*/  @P0 FSEL R5, R2, -QNAN , P2 ;  /* 0xfff8000002050808 */ /* 0x001fe40001000000 */
[----:B------:R-:W-:Y:S02]  /*4f40*/  @P0 FSEL R4, RZ, c[0x0][0x170], !P2 ;  /* 0x00005c00ff040a08 */ /* 0x000fe40005000000 */
.L_x_38504:
[----:B---34-:R-:W-:Y:S05]  /*4f50*/  BSYNC B0 ;  /* 0x0000000000007941 */ /* 0x018fea0003800000 */
.L_x_38502:
[----:B------:R-:W0:-:S06]  /*4f60*/  DSETP.GEU.AND P0, PT, R4, RZ, PT ;  /* 0x000000ff0400722a */ /* 0x000e0c0003f0e000 */
[----:B0-----:R-:W0:-:S04]  /*4f70*/  DSETP.LT.XOR P0, PT, R26, RZ, !P0 ;  /* 0x000000ff1a00722a */ /* 0x001e080004701800 */
[----:B------:R-:W-:-:S04]  /*4f80*/  DADD R26, R4, R26 ;  /* 0x00000000041a7229 */ /* 0x000fc8000000001a */
[----:B0-----:R-:W0:-:S06]  /*4f90*/  DSETP.NEU.AND P0, PT, R4, RZ, P0 ;  /* 0x000000ff0400722a */ /* 0x001e0c000070d000 */
[----:B0-----:R-:W-:Y:S02]  /*4fa0*/  FSEL R4, R26, R4, P0 ;  /* 0x000000041a047208 */ /* 0x001fe40000000000 */
[----:B------:R-:W-:Y:S02]  /*4fb0*/  FSEL R5, R27, R5, P0 ;  /* 0x000000051b057208 */ /* 0x000fe40000000000 */
.L_x_38501:
[----:B------:R-:W-:Y:S05]  /*4fc0*/  BSYNC B1 ;  /* 0x0000000000017941 */ /* 0x000fea0003800000 */
.L_x_38500:
[----:B------:R-:W-:Y:S01]  /*4fd0*/  IADD3 R22, R0, 0x80, RZ ;  /* 0x0000008000167810 */ /* 0x000fe20007ffe0ff */
[----:B------:R-:W-:Y:S03]  /*4fe0*/  BSSY B1, `(.L_x_38519) ;  /* 0x0000105000017945 */ /* 0x000fe60003800000 */
[----:B------:R-:W-:-:S13]  /*4ff0*/  ISETP.GE.AND P0, PT, R22, R23, PT ;  /* 0x000000171600720c */ /* 0x000fda0003f06270 */
[----:B------:R-:W-:Y:S05]  /*5000*/  @P0 BRA `(.L_x_38520) ;  /* 0x0000102000000947 */ /* 0x000fea0003800000 */
[----:B------:R-:W-:Y:S01]  /*5010*/  IMAD.MOV.U32 R6, RZ, RZ, c[0x0][0x174] ;  /* 0x00005d00ff067624 */ /* 0x000fe200078e00ff */
[----:B-1---5:R-:W-:Y:S01]  /*5020*/  LOP3.LUT R3, R25, 0x7fffffff, RZ, 0xc0, !PT ;  /* 0x7fffffff19037812 */ /* 0x022fe200078ec0ff */
[----:B------:R-:W-:Y:S01]  /*5030*/  BSSY B0, `(.L_x_38521) ;  /* 0x00000f9000007945 */ /* 0x000fe20003800000 */
[----:B------:R-:W-:Y:S02]  /*5040*/  IMAD.MOV.U32 R2, RZ, RZ, R24 ;  /* 0x000000ffff027224 */ /* 0x000fe400078e0018 */
[----:B------:R-:W-:Y:S01]  /*5050*/  ISETP.GT.U32.AND P0, PT, R3, 0x7fefffff, PT ;  /* 0x7fefffff0300780c */ /* 0x000fe20003f04070 */
[----:B------:R-:W-:Y:S01]  /*5060*/  IMAD.MOV.U32 R8, RZ, RZ, c[0x0][0x170] ;  /* 0x00005c00ff087624 */ /* 0x000fe200078e00ff */
        /* <DEDUP_REMOVED lines=25> */
[----:B------:R-:W-:-:S05]  /*5200*/  IMNMX R11, R12, -0x1, !PT ;  /* 0xffffffff0c0b7817 */ /* 0x000fca0007800200 */
[----:B------:R-:W-:-:S05]  /*5210*/  IMAD.IADD R14, R11, 0x1, R10 ;  /* 0x000000010b0e7824 */ /* 0x000fca00078e020a */
[----:B------:R-:W-:-:S04]  /*5220*/  IADD3 R11, R14, 0x2, -R7 ;  /* 0x000000020e0b7810 */ /* 0x000fc80007ffe807 */
[----:B------:R-:W-:Y:S01]  /*5230*/  LOP3.LUT P0, R12, R11, 0x3, RZ, 0xc0, !PT ;  /* 0x000000030b0c7812 */ /* 0x000fe2000780c0ff */
[----:B------:R-:W-:Y:S01]  /*5240*/  IMAD.IADD R11, R10, 0x1, -R7 ;  /* 0x000000010a0b7824 */ /* 0x000fe200078e0a07 */
[----:B------:R-:W-:-:S11]  /*5250*/  LOP3.LUT R10, R13, 0x100000, RZ, 0xfc, !PT ;  /* 0x001000000d0a7812 */ /* 0x000fd600078efcff */
[----:B------:R-:W-:Y:S05]  /*5260*/  @!P0 BRA `(.L_x_38525) ;  /* 0x000000e000008947 */ /* 0x000fea0003800000 */
[----:B------:R-:W-:Y:S02]  /*5270*/  BSSY B3, `(.L_x_38526) ;  /* 0x000000c000037945 */ /* 0x000fe40003800000 */
.L_x_38527:
        /* <DEDUP_REMOVED lines=12> */
.L_x_38526:
[----:B------:R-:W-:Y:S02]  /*5340*/  IMAD.MOV.U32 R12, RZ, RZ, R13 ;  /* 0x000000ffff0c7224 */ /* 0x000fe400078e000d */
.L_x_38525:
[----:B------:R-:W-:Y:S05]  /*5350*/  BSYNC B2 ;  /* 0x0000000000027941 */ /* 0x000fea0003800000 */
.L_x_38524:
        /* <DEDUP_REMOVED lines=13> */
.L_x_38533:
        /* <DEDUP_REMOVED lines=33> */
.L_x_38532:
[----:B------:R-:W-:Y:S02]  /*5640*/  IMAD.MOV.U32 R12, RZ, RZ, R14 ;  /* 0x000000ffff0c7224 */ /* 0x000fe400078e000e */
.L_x_38531:
[----:B------:R-:W-:Y:S05]  /*5650*/  BSYNC B3 ;  /* 0x0000000000037941 */ /* 0x000fea0003800000 */
.L_x_38530:
[----:B------:R-:W-:-:S13]  /*5660*/  ISETP.GE.U32.AND P0, PT, R13, 0xc, PT ;  /* 0x0000000c0d00780c */ /* 0x000fda0003f06070 */
[----:B------:R-:W-:Y:S05]  /*5670*/  @!P0 BRA `(.L_x_38529) ;  /* 0x0000077000008947 */ /* 0x000fea0003800000 */
[----:B------:R-:W-:Y:S01]  /*5680*/  BSSY B3, `(.L_x_38534) ;  /* 0x0000075000037945 */ /* 0x000fe20003800000 */
[----:B------:R-:W-:Y:S02]  /*5690*/  IADD3 R11, R11, 0x10, RZ ;  /* 0x000000100b0b7810 */ /* 0x000fe40007ffe0ff */
.L_x_38535:
        /* <DEDUP_REMOVED lines=116> */
.L_x_38534:
[----:B------:R-:W-:Y:S02]  /*5de0*/  IMAD.MOV.U32 R15, RZ, RZ, R13 ;  /* 0x000000ffff0f7224 */ /* 0x000fe400078e000d */
.L_x_38529:
[----:B------:R-:W-:Y:S05]  /*5df0*/  BSYNC B2 ;  /* 0x0000000000027941 */ /* 0x000fea0003800000 */
.L_x_38528:
        /* <DEDUP_REMOVED lines=19> */
.L_x_38537:
[----:B------:R-:W-:Y:S05]  /*5f30*/  BSYNC B2 ;  /* 0x0000000000027941 */ /* 0x000fea0003800000 */
.L_x_38536:
[----:B------:R-:W-:Y:S01]  /*5f40*/  LOP3.LUT R11, R11, 0x80000000, R6, 0xb8, !PT ;  /* 0x800000000b0b7812 */ /* 0x000fe200078eb806 */
[----:B------:R-:W-:Y:S05]  /*5f50*/  BRA `(.L_x_38523) ;  /* 0x0000006000007947 */ /* 0x000fea0003800000 */
.L_x_38522:
[----:B------:R-:W0:-:S06]  /*5f60*/  DSETP.GTU.AND P0, PT, R2, +INF , PT ;  /* 0x7ff000000200742a */ /* 0x000e0c0003f0c000 */
[----:B0-----:R-:W0:-:S14]  /*5f70*/  DSETP.LE.AND P0, PT, R8, +INF , !P0 ;  /* 0x7ff000000800742a */ /* 0x001e1c0004703000 */
[----:B0-----:R-:W0:-:S04]  /*5f80*/  @P0 DSETP.NEU.AND P2, PT, R8, +INF , PT ;  /* 0x7ff000000800042a */ /* 0x001e080003f4d000 */
[----:B------:R1:W4:-:S06]  /*5f90*/  @!P0 DADD R10, R24, c[0x0][0x170] ;  /* 0x00005c00180a8629 */ /* 0x00030c0000000000 */
[----:B0-----:R-:W-:Y:S02]  /*5fa0*/  @P0 FSEL R11, R6, -QNAN , P2 ;  /* 0xfff80000060b0808 */ /* 0x001fe40001000000 */
[----:B------:R-:W-:Y:S02]  /*5fb0*/  @P0 FSEL R10, RZ, c[0x0][0x170], !P2 ;  /* 0x00005c00ff0a0a08 */ /* 0x000fe40005000000 */
.L_x_38523:
[----:B-1--4-:R-:W-:Y:S05]  /*5fc0*/  BSYNC B0 ;  /* 0x0000000000007941 */ /* 0x012fea0003800000 */
.L_x_38521:
[----:B------:R-:W0:-:S06]  /*5fd0*/  DSETP.GEU.AND P0, PT, R10, RZ, PT ;  /* 0x000000ff0a00722a */ /* 0x000e0c0003f0e000 */
[----:B0-----:R-:W0:-:S04]  /*5fe0*/  DSETP.LT.XOR P0, PT, R24, RZ, !P0 ;  /* 0x000000ff1800722a */ /* 0x001e080004701800 */
[----:B------:R-:W-:-:S04]  /*5ff0*/  DADD R24, R10, R24 ;  /* 0x000000000a187229 */ /* 0x000fc80000000018 */
[----:B0-----:R-:W0:-:S06]  /*6000*/  DSETP.NEU.AND P0, PT, R10, RZ, P0 ;  /* 0x000000ff0a00722a */ /* 0x001e0c000070d000 */
[----:B0-----:R-:W-:Y:S02]  /*6010*/  FSEL R28, R24, R10, P0 ;  /* 0x0000000a181c7208 */ /* 0x001fe40000000000 */
[----:B------:R-:W-:Y:S02]  /*6020*/  FSEL R29, R25, R11, P0 ;  /* 0x0000000b191d7208 */ /* 0x000fe40000000000 */
.L_x_38520:
[----:B------:R-:W-:Y:S05]  /*6030*/  BSYNC B1 ;  /* 0x0000000000017941 */ /* 0x000fea0003800000 */
.L_x_38519:
[----:B------:R-:W-:Y:S01]  /*6040*/  IADD3 R2, R0, 0x100, RZ ;  /* 0x0000010000027810 */ /* 0x000fe20007ffe0ff */
[----:B------:R-:W-:Y:S03]  /*6050*/  BSSY B1, `(.L_x_38538) ;  /* 0x0000105000017945 */ /* 0x000fe60003800000 */
[----:B------:R-:W-:-:S13]  /*6060*/  ISETP.GE.AND P0, PT, R2, R23, PT ;  /* 0x000000170200720c */ /* 0x000fda0003f06270 */
[----:B------:R-:W-:Y:S05]  /*6070*/  @P0 BRA `(.L_x_38539) ;  /* 0x0000102000000947 */ /* 0x000fea0003800000 */
[----:B------:R-:W-:Y:S01]  /*6080*/  IMAD.MOV.U32 R6, RZ, RZ, c[0x0][0x174] ;  /* 0x00005d00ff067624 */ /* 0x000fe200078e00ff */
[----:B--2--5:R-:W-:Y:S01]  /*6090*/  LOP3.LUT R3, R19, 0x7fffffff, RZ, 0xc0, !PT ;  /* 0x7fffffff13037812 */ /* 0x024fe200078ec0ff */
        /* <DEDUP_REMOVED lines=37> */
.L_x_38546:
        /* <DEDUP_REMOVED lines=12> */
.L_x_38545:
[----:B------:R-:W-:Y:S02]  /*63b0*/  IMAD.MOV.U32 R12, RZ, RZ, R13 ;  /* 0x000000ffff0c7224 */ /* 0x000fe400078e000d */
.L_x_38544:
[----:B------:R-:W-:Y:S05]  /*63c0*/  BSYNC B2 ;  /* 0x0000000000027941 */ /* 0x000fea0003800000 */
.L_x_38543:
        /* <DEDUP_REMOVED lines=13> */
.L_x_38552:
        /* <DEDUP_REMOVED lines=33> */
.L_x_38551:
[----:B------:R-:W-:Y:S02]  /*66b0*/  IMAD.MOV.U32 R12, RZ, RZ, R14 ;  /* 0x000000ffff0c7224 */ /* 0x000fe400078e000e */
.L_x_38550:
[----:B------:R-:W-:Y:S05]  /*66c0*/  BSYNC B3 ;  /* 0x0000000000037941 */ /* 0x000fea0003800000 */
.L_x_38549:
[----:B------:R-:W-:-:S13]  /*66d0*/  ISETP.GE.U32.AND P0, PT, R13, 0xc, PT ;  /* 0x0000000c0d00780c */ /* 0x000fda0003f06070 */
[----:B------:R-:W-:Y:S05]  /*66e0*/  @!P0 BRA `(.L_x_38548) ;  /* 0x0000077000008947 */ /* 0x000fea0003800000 */
[----:B------:R-:W-:Y:S01]  /*66f0*/  BSSY B3, `(.L_x_38553) ;  /* 0x0000075000037945 */ /* 0x000fe20003800000 */
[----:B------:R-:W-:Y:S02]  /*6700*/  IADD3 R11, R11, 0x10, RZ ;  /* 0x000000100b0b7810 */ /* 0x000fe40007ffe0ff */
.L_x_38554:
        /* <DEDUP_REMOVED lines=116> */
.L_x_38553:
[----:B------:R-:W-:Y:S02]  /*6e50*/  IMAD.MOV.U32 R15, RZ, RZ, R13 ;  /* 0x000000ffff0f7224 */ /* 0x000fe400078e000d */
.L_x_38548:
[----:B------:R-:W-:Y:S05]  /*6e60*/  BSYNC B2 ;  /* 0x0000000000027941 */ /* 0x000fea0003800000 */
.L_x_38547:
        /* <DEDUP_REMOVED lines=19> */
.L_x_38556:
[----:B------:R-:W-:Y:S05]  /*6fa0*/  BSYNC B2 ;  /* 0x0000000000027941 */ /* 0x000fea0003800000 */
.L_x_38555:
[----:B------:R-:W-:Y:S01]  /*6fb0*/  LOP3.LUT R11, R11, 0x80000000, R6, 0xb8, !PT ;  /* 0x800000000b0b7812 */ /* 0x000fe200078eb806 */
[----:B------:R-:W-:Y:S05]  /*6fc0*/  BRA `(.L_x_38542) ;  /* 0x0000006000007947 */ /* 0x000fea0003800000 */
.L_x_38541:
[----:B------:R-:W0:-:S06]  /*6fd0*/  DSETP.GTU.AND P0, PT, R2, +INF , PT ;  /* 0x7ff000000200742a */ /* 0x000e0c0003f0c000 */
[----:B0-----:R-:W0:-:S14]  /*6fe0*/  DSETP.LE.AND P0, PT, R8, +INF , !P0 ;  /* 0x7ff000000800742a */ /* 0x001e1c0004703000 */
[----:B0-----:R-:W0:-:S04]  /*6ff0*/  @P0 DSETP.NEU.AND P2, PT, R8, +INF , PT ;  /* 0x7ff000000800042a */ /* 0x001e080003f4d000 */
[----:B------:R2:W4:-:S06]  /*7000*/  @!P0 DADD R10, R18, c[0x0][0x170] ;  /* 0x00005c00120a8629 */ /* 0x00050c0000000000 */
[----:B0-----:R-:W-:Y:S02]  /*7010*/  @P0 FSEL R11, R6, -QNAN , P2 ;  /* 0xfff80000060b0808 */ /* 0x001fe40001000000 */
[----:B------:R-:W-:Y:S02]  /*7020*/  @P0 FSEL R10, RZ, c[0x0][0x170], !P2 ;  /* 0x00005c00ff0a0a08 */ /* 0x000fe40005000000 */
.L_x_38542:
[----:B--2-4-:R-:W-:Y:S05]  /*7030*/  BSYNC B0 ;  /* 0x0000000000007941 */ /* 0x014fea0003800000 */
.L_x_38540:
[----:B------:R-:W0:-:S06]  /*7040*/  DSETP.GEU.AND P0, PT, R10, RZ, PT ;  /* 0x000000ff0a00722a */ /* 0x000e0c0003f0e000 */
[----:B0-----:R-:W0:-:S04]  /*7050*/  DSETP.LT.XOR P0, PT, R18, RZ, !P0 ;  /* 0x000000ff1200722a */ /* 0x001e080004701800 */
[----:B------:R-:W-:-:S04]  /*7060*/  DADD R18, R10, R18 ;  /* 0x000000000a127229 */ /* 0x000fc80000000012 */
[----:B0-----:R-:W0:-:S06]  /*7070*/  DSETP.NEU.AND P0, PT, R10, RZ, P0 ;  /* 0x000000ff0a00722a */ /* 0x001e0c000070d000 */
[----:B01----:R-:W-:Y:S02]  /*7080*/  FSEL R24, R18, R10, P0 ;  /* 0x0000000a12187208 */ /* 0x003fe40000000000 */
[----:B------:R-:W-:Y:S02]  /*7090*/  FSEL R25, R19, R11, P0 ;  /* 0x0000000b13197208 */ /* 0x000fe40000000000 */
.L_x_38539:
[----:B------:R-:W-:Y:S05]  /*70a0*/  BSYNC B1 ;  /* 0x0000000000017941 */ /* 0x000fea0003800000 */
.L_x_38538:
[----:B------:R-:W-:Y:S01]  /*70b0*/  IADD3 R2, R0, 0x180, RZ ;  /* 0x0000018000027810 */ /* 0x000fe20007ffe0ff */
[----:B------:R-:W-:Y:S03]  /*70c0*/  BSSY B1, `(.L_x_38557) ;  /* 0x0000108000017945 */ /* 0x000fe60003800000 */
[----:B------:R-:W-:-:S13]  /*70d0*/  ISETP.GE.AND P0, PT, R2, R23, PT ;  /* 0x000000170200720c */ /* 0x000fda0003f06270 */
[----:B------:R-:W-:Y:S05]  /*70e0*/  @P0 BRA `(.L_x_38558) ;  /* 0x0000105000000947 */ /* 0x000fea0003800000 */
[----:B------:R-:W-:Y:S01]  /*70f0*/  IMAD.MOV.U32 R6, RZ, RZ, c[0x0][0x174] ;  /* 0x00005d00ff067624 */ /* 0x000fe200078e00ff */
[----:B---3-5:R-:W-:Y:S01]  /*7100*/  LOP3.LUT R3, R17, 0x7fffffff, RZ, 0xc0, !PT ;  /* 0x7fffffff11037812 */ /* 0x028fe200078ec0ff */
        /* <DEDUP_REMOVED lines=24> */
[----:B---3--:R-:W-:Y:S02]  /*7290*/  @!P2 LEA.HI R7, R3, 0xffffffca, RZ, 0xc ;  /* 0xffffffca0307a811 */ /* 0x008fe400078f60ff */
[----:B------:R-:W-:Y:S02]  /*72a0*/  LOP3.LUT R12, RZ, R10, RZ, 0x33, !PT ;  /* 0x0000000aff0c7212 */ /* 0x000fe400078e33ff */
[----:B------:R-:W-:-:S03]  /*72b0*/  LOP3.LUT R9, R9, 0x100000, RZ, 0xfc, !PT ;  /* 0x0010000009097812 */ /* 0x000fc600078efcff */
[----:B------:R-:W-:-:S05]  /*72c0*/  IMAD.IADD R12, R12, 0x1, R7 ;  /* 0x000000010c0c7824 */ /* 0x000fca00078e0207 */
[----:B------:R-:W-:Y:S02]  /*72d0*/  IMNMX R11, R12, -0x1, !PT ;  /* 0xffffffff0c0b7817 */ /* 0x000fe40007800200 */
[----:B------:R-:W-:-:S03]  /*72e0*/  LOP3.LUT R12, R3, 0xfffff, RZ, 0xc0, !PT ;  /* 0x000fffff030c7812 */ /* 0x000fc600078ec0ff */
[----:B------:R-:W-:Y:S01]  /*72f0*/  IMAD.IADD R14, R11, 0x1, R10 ;  /* 0x000000010b0e7824 */ /* 0x000fe200078e020a */
[----:B------:R-:W-:-:S04]  /*7300*/  LOP3.LUT R12, R12, 0x100000, RZ, 0xfc, !PT ;  /* 0x001000000c0c7812 */ /* 0x000fc800078efcff */
[----:B------:R-:W-:-:S04]  /*7310*/  IADD3 R11, R14, 0x2, -R7 ;  /* 0x000000020e0b7810 */ /* 0x000fc80007ffe807 */
[----:B------:R-:W-:Y:S01]  /*7320*/  LOP3.LUT P0, R13, R11, 0x3, RZ, 0xc0, !PT ;  /* 0x000000030b0d7812 */ /* 0x000fe2000780c0ff */
[----:B------:R-:W-:-:S12]  /*7330*/  IMAD.IADD R11, R10, 0x1, -R7 ;  /* 0x000000010a0b7824 */ /* 0x000fd800078e0a07 */
[----:B------:R-:W-:Y:S05]  /*7340*/  @!P0 BRA `(.L_x_38563) ;  /* 0x000000d000008947 */ /* 0x000fea0003800000 */
[----:B------:R-:W-:Y:S02]  /*7350*/  BSSY B3, `(.L_x_38563) ;  /* 0x000000c000037945 */ /* 0x000fe40003800000 */
.L_x_38564:
        /* <DEDUP_REMOVED lines=12> */
.L_x_38563:
[----:B------:R-:W-:Y:S05]  /*7420*/  BSYNC B2 ;  /* 0x0000000000027941 */ /* 0x000fea0003800000 */
.L_x_38562:
        /* <DEDUP_REMOVED lines=13> */
.L_x_38570:
        /* <DEDUP_REMOVED lines=33> */
.L_x_38569:
[----:B------:R-:W-:Y:S02]  /*7710*/  IMAD.MOV.U32 R10, RZ, RZ, R14 ;  /* 0x000000ffff0a7224 */ /* 0x000fe400078e000e */
.L_x_38568:
[----:B------:R-:W-:Y:S05]  /*7720*/  BSYNC B3 ;  /* 0x0000000000037941 */ /* 0x000fea0003800000 */
.L_x_38567:
[----:B------:R-:W-:-:S13]  /*7730*/  ISETP.GE.U32.AND P0, PT, R13, 0xc, PT ;  /* 0x0000000c0d00780c */ /* 0x000fda0003f06070 */
[----:B------:R-:W-:Y:S05]  /*7740*/  @!P0 BRA `(.L_x_38566) ;  /* 0x0000078000008947 */ /* 0x000fea0003800000 */
[----:B------:R-:W-:Y:S01]  /*7750*/  BSSY B3, `(.L_x_38571) ;  /* 0x0000075000037945 */ /* 0x000fe20003800000 */
[----:B------:R-:W-:Y:S02]  /*7760*/  IADD3 R10, R11, 0x10, RZ ;  /* 0x000000100b0a7810 */ /* 0x000fe40007ffe0ff */
.L_x_38572:
        /* <DEDUP_REMOVED lines=116> */
.L_x_38571:
[----:B------:R-:W-:Y:S02]  /*7eb0*/  IMAD.MOV.U32 R10, RZ, RZ, R11 ;  /* 0x000000ffff0a7224 */ /* 0x000fe400078e000b */
[----:B------:R-:W-:Y:S02]  /*7ec0*/  IMAD.MOV.U32 R15, RZ, RZ, R14 ;  /* 0x000000ffff0f7224 */ /* 0x000fe400078e000e */
.L_x_38566:
[----:B------:R-:W-:Y:S05]  /*7ed0*/  BSYNC B2 ;  /* 0x0000000000027941 */ /* 0x000fea0003800000 */
.L_x_38565:
        /* <DEDUP_REMOVED lines=20> */
.L_x_38574:
[----:B------:R-:W-:Y:S05]  /*8020*/  BSYNC B2 ;  /* 0x0000000000027941 */ /* 0x000fea0003800000 */
.L_x_38573:
[----:B------:R-:W-:Y:S02]  /*8030*/  IMAD.MOV.U32 R11, RZ, RZ, R2 ;  /* 0x000000ffff0b7224 */ /* 0x000fe400078e0002 */
[----:B------:R-:W-:-:S03]  /*8040*/  IMAD.MOV.U32 R10, RZ, RZ, R9 ;  /* 0x000000ffff0a7224 */ /* 0x000fc600078e0009 */
[----:B------:R-:W-:Y:S01]  /*8050*/  LOP3.LUT R11, R11, 0x80000000, R6, 0xb8, !PT ;  /* 0x800000000b0b7812 */ /* 0x000fe200078eb806 */
[----:B------:R-:W-:Y:S05]  /*8060*/  BRA `(.L_x_38561) ;  /* 0x0000006000007947 */ /* 0x000fea0003800000 */
.L_x_38560:
[----:B------:R-:W0:-:S06]  /*8070*/  DSETP.GTU.AND P0, PT, R2, +INF , PT ;  /* 0x7ff000000200742a */ /* 0x000e0c0003f0c000 */
[----:B0-----:R-:W0:-:S14]  /*8080*/  DSETP.LE.AND P0, PT, R8, +INF , !P0 ;  /* 0x7ff000000800742a */ /* 0x001e1c0004703000 */
[----:B0-----:R-:W0:-:S04]  /*8090*/  @P0 DSETP.NEU.AND P2, PT, R8, +INF , PT ;  /* 0x7ff000000800042a */ /* 0x001e080003f4d000 */
[----:B------:R3:W4:-:S06]  /*80a0*/  @!P0 DADD R10, R16, c[0x0][0x170] ;  /* 0x00005c00100a8629 */ /* 0x00070c0000000000 */
[----:B0-----:R-:W-:Y:S02]  /*80b0*/  @P0 FSEL R11, R6, -QNAN , P2 ;  /* 0xfff80000060b0808 */ /* 0x001fe40001000000 */
[----:B------:R-:W-:Y:S02]  /*80c0*/  @P0 FSEL R10, RZ, c[0x0][0x170], !P2 ;  /* 0x00005c00ff0a0a08 */ /* 0x000fe40005000000 */
.L_x_38561:
[----:B---34-:R-:W-:Y:S05]  /*80d0*/  BSYNC B0 ;  /* 0x0000000000007941 */ /* 0x018fea0003800000 */
.L_x_38559:
[----:B------:R-:W0:-:S06]  /*80e0*/  DSETP.GEU.AND P0, PT, R10, RZ, PT ;  /* 0x000000ff0a00722a */ /* 0x000e0c0003f0e000 */
[----:B0-----:R-:W0:-:S04]  /*80f0*/  DSETP.LT.XOR P0, PT, R16, RZ, !P0 ;  /* 0x000000ff1000722a */ /* 0x001e080004701800 */
[----:B------:R-:W-:-:S04]  /*8100*/  DADD R16, R10, R16 ;  /* 0x000000000a107229 */ /* 0x000fc80000000010 */
[----:B0-----:R-:W0:-:S06]  /*8110*/  DSETP.NEU.AND P0, PT, R10, RZ, P0 ;  /* 0x000000ff0a00722a */ /* 0x001e0c000070d000 */
[----:B0-----:R-:W-:Y:S02]  /*8120*/  FSEL R16, R16, R10, P0 ;  /* 0x0000000a10107208 */ /* 0x001fe40000000000 */
[----:B------:R-:W-:Y:S02]  /*8130*/  FSEL R17, R17, R11, P0 ;  /* 0x0000000b11117208 */ /* 0x000fe40000000000 */
.L_x_38558:
[----:B------:R-:W-:Y:S05]  /*8140*/  BSYNC B1 ;  /* 0x0000000000017941 */ /* 0x000fea0003800000 */
.L_x_38557:
[----:B------:R-:W0:Y:S01]  /*8150*/  S2R R3, SR_CTAID.X ;  /* 0x0000000000037919 */ /* 0x000e220000002500 */
[----:B------:R-:W4:Y:S01]  /*8160*/  LDC.U8 R2, c[0x0][0x194] ;  /* 0x00006500ff027b82 */ /* 0x000f220000000000 */
[----:B--2--5:R-:W-:Y:S01]  /*8170*/  IMAD.MOV.U32 R18, RZ, RZ, -0x200 ;  /* 0xfffffe00ff127424 */ /* 0x024fe200078e00ff */
        /* <DEDUP_REMOVED lines=24> */
.L_x_38580:
[----:B------:R-:W0:Y:S01]  /*8300*/  F2I.S64.F64.TRUNC R4, R4 ;  /* 0x0000000400047311 */ /* 0x000e22000030d900 */
[----:B------:R-:W-:Y:S02]  /*8310*/  IMAD.MOV.U32 R19, RZ, RZ, R22 ;  /* 0x000000ffff137224 */ /* 0x000fe400078e0016 */
[----:B0-----:R-:W-:-:S05]  /*8320*/  IMAD.MOV.U32 R3, RZ, RZ, R4 ;  /* 0x000000ffff037224 */ /* 0x001fca00078e0004 */
[----:B------:R0:W-:Y:S01]  /*8330*/  STG.E.U8 [R8.64], R3 ;  /* 0x0000000308007986 */ /* 0x0001e2000c101124 */
[----:B------:R-:W-:Y:S05]  /*8340*/  BRA `(.L_x_38576) ;  /* 0x00000ff000007947 */ /* 0x000fea0003800000 */
.L_x_38579:
        /* <DEDUP_REMOVED lines=10> */
.L_x_38583:
[----:B------:R-:W0:Y:S01]  /*83f0*/  F2I.F64.TRUNC R5, R4 ;  /* 0x0000000400057311 */ /* 0x000e22000030d100 */
[----:B------:R-:W-:Y:S01]  /*8400*/  IMAD.MOV.U32 R19, RZ, RZ, R22 ;  /* 0x000000ffff137224 */ /* 0x000fe200078e0016 */
[----:B0-----:R0:W-:Y:S01]  /*8410*/  STG.E [R8.64], R5 ;  /* 0x0000000508007986 */ /* 0x0011e2000c101924 */
[----:B------:R-:W-:Y:S05]  /*8420*/  BRA `(.L_x_38576) ;  /* 0x00000f1000007947 */ /* 0x000fea0003800000 */
.L_x_38582:
[----:B------:R-:W0:Y:S01]  /*8430*/  F2I.F64.TRUNC R5, R4 ;  /* 0x0000000400057311 */ /* 0x000e22000030d100 */
[----:B------:R-:W-:Y:S01]  /*8440*/  IMAD.MOV.U32 R19, RZ, RZ, R22 ;  /* 0x000000ffff137224 */ /* 0x000fe200078e0016 */
[----:B0-----:R0:W-:Y:S01]  /*8450*/  STG.E.U16 [R8.64], R5 ;  /* 0x0000000508007986 */ /* 0x0011e2000c101524 */
[----:B------:R-:W-:Y:S05]  /*8460*/  BRA `(.L_x_38576) ;  /* 0x00000ed000007947 */ /* 0x000fea0003800000 */
.L_x_38578:
        /* <DEDUP_REMOVED lines=12> */
.L_x_38585:
[----:B------:R-:W0:Y:S01]  /*8530*/  F2F.F32.F64 R0, R4 ;  /* 0x0000000400007310 */ /* 0x000e220000301000 */
[----:B------:R-:W0:Y:S01]  /*8540*/  DSETP.GEU.AND P0, PT, |R4|, c[0x2][0x0], PT ;  /* 0x008000000400762a */ /* 0x000e220003f0e200 */
[----:B------:R-:W-:-:S13]  /*8550*/  IMAD.MOV.U32 R19, RZ, RZ, R22 ;  /* 0x000000ffff137224 */ /* 0x000fda00078e0016 */
[----:B0-----:R-:W-:-:S05]  /*8560*/  @!P0 FMUL R0, R0, 1.175494350822287508e-38 ;  /* 0x0080000000008820 */ /* 0x001fca0000400000 */
[----:B------:R-:W-:-:S05]  /*8570*/  F2FP.PACK_AB R0, RZ, R0 ;  /* 0x00000000ff00723e */ /* 0x000fca00000000ff */
[----:B------:R0:W-:Y:S01]  /*8580*/  STG.E.U16 [R8.64], R0 ;  /* 0x0000000008007986 */ /* 0x0001e2000c101524 */
[----:B------:R-:W-:Y:S05]  /*8590*/  BRA `(.L_x_38576) ;  /* 0x00000da000007947 */ /* 0x000fea0003800000 */
.L_x_38584:
        /* <DEDUP_REMOVED lines=13> */
.L_x_38587:
        /* <DEDUP_REMOVED lines=8> */
.L_x_38586:
[----:B------:R0:W-:Y:S01]  /*86f0*/  STG.E.64 [R8.64], R4 ;  /* 0x0000000408007986 */ /* 0x0001e2000c101b24 */
[----:B------:R-:W-:Y:S01]  /*8700*/  IMAD.MOV.U32 R19, RZ, RZ, R22 ;  /* 0x000000ffff137224 */ /* 0x000fe200078e0016 */
[----:B------:R-:W-:Y:S05]  /*8710*/  BRA `(.L_x_38576) ;  /* 0x00000c2000007947 */ /* 0x000fea0003800000 */
.L_x_38577:
        /* <DEDUP_REMOVED lines=13> */
.L_x_38590:
[----:B------:R-:W-:Y:S01]  /*87f0*/  CS2R R6, SRZ ;  /* 0x0000000000067805 */ /* 0x000fe2000001ff00 */
[----:B------:R-:W-:-:S04]  /*8800*/  IMAD.MOV.U32 R19, RZ, RZ, R22 ;  /* 0x000000ffff137224 */ /* 0x000fc800078e0016 */
[----:B------:R0:W-:Y:S01]  /*8810*/  STG.E.128 [R8.64], R4 ;  /* 0x0000000408007986 */ /* 0x0001e2000c101d24 */
[----:B------:R-:W-:Y:S05]  /*8820*/  BRA `(.L_x_38576) ;  /* 0x00000b1000007947 */ /* 0x000fea0003800000 */
.L_x_38589:
        /* <DEDUP_REMOVED lines=23> */
.L_x_38594:
[----:B------:R-:W-:Y:S05]  /*89a0*/  BSYNC B0 ;  /* 0x0000000000007941 */ /* 0x000fea0003800000 */
.L_x_38593:
[----:B------:R-:W-:Y:S01]  /*89b0*/  LOP3.LUT R7, R0, R7, RZ, 0xfc, !PT ;  /* 0x0000000700077212 */ /* 0x000fe200078efcff */
[----:B------:R-:W-:-:S04]  /*89c0*/  IMAD.MOV.U32 R19, RZ, RZ, R22 ;  /* 0x000000ffff137224 */ /* 0x000fc800078e0016 */
[----:B------:R0:W-:Y:S01]  /*89d0*/  STG.E.U8 [R8.64], R7 ;  /* 0x0000000708007986 */ /* 0x0001e2000c101124 */
[----:B------:R-:W-:Y:S05]  /*89e0*/  BRA `(.L_x_38576) ;  /* 0x0000095000007947 */ /* 0x000fea0003800000 */
.L_x_38592:
        /* <DEDUP_REMOVED lines=15> */
.L_x_38596:
[----:B------:R-:W-:Y:S01]  /*8ae0*/  IMAD.MOV.U32 R0, RZ, RZ, 0x7f ;  /* 0x0000007fff007424 */ /* 0x000fe200078e00ff */
[----:B------:R-:W-:-:S04]  /*8af0*/  ISETP.GT.U32.AND P0, PT, R3, 0x7f800000, PT ;  /* 0x7f8000000300780c */ /* 0x000fc80003f04070 */
[----:B------:R-:W-:-:S04]  /*8b00*/  SEL R0, R0, 0x7c, P0 ;  /* 0x0000007c00007807 */ /* 0x000fc80000000000 */
.L_x_38597:
[----:B------:R-:W-:Y:S05]  /*8b10*/  BSYNC B0 ;  /* 0x0000000000007941 */ /* 0x000fea0003800000 */
.L_x_38595:
[----:B------:R-:W-:Y:S01]  /*8b20*/  LOP3.LUT R3, R7, 0x80000000, RZ, 0xc0, !PT ;  /* 0x8000000007037812 */ /* 0x000fe200078ec0ff */
[----:B------:R-:W-:-:S03]  /*8b30*/  IMAD.MOV.U32 R19, RZ, RZ, R22 ;  /* 0x000000ffff137224 */ /* 0x000fc600078e0016 */
[----:B------:R-:W-:-:S04]  /*8b40*/  SHF.R.U32.HI R3, RZ, 0x18, R3 ;  /* 0x00000018ff037819 */ /* 0x000fc80000011603 */
[----:B------:R-:W-:-:S05]  /*8b50*/  LOP3.LUT R3, R0, R3, RZ, 0xfc, !PT ;  /* 0x0000000300037212 */ /* 0x000fca00078efcff */
[----:B------:R0:W-:Y:S01]  /*8b60*/  STG.E.U8 [R8.64], R3 ;  /* 0x0000000308007986 */ /* 0x0001e2000c101124 */
[----:B------:R-:W-:Y:S05]  /*8b70*/  BRA `(.L_x_38576) ;  /* 0x000007c000007947 */ /* 0x000fea0003800000 */
.L_x_38591:
[----:B------:R-:W0:Y:S01]  /*8b80*/  F2F.F32.F64 R0, R4 ;  /* 0x0000000400007310 */ /* 0x000e220000301000 */
[----:B------:R-:W0:Y:S01]  /*8b90*/  DSETP.GEU.AND P0, PT, |R4|, c[0x2][0x0], PT ;  /* 0x008000000400762a */ /* 0x000e220003f0e200 */
[----:B------:R-:W-:-:S13]  /*8ba0*/  IMAD.MOV.U32 R19, RZ, RZ, R22 ;  /* 0x000000ffff137224 */ /* 0x000fda00078e0016 */
[----:B0-----:R-:W-:-:S05]  /*8bb0*/  @!P0 FMUL R0, R0, 1.175494350822287508e-38 ;  /* 0x0080000000008820 */ /* 0x001fca0000400000 */
[----:B------:R-:W-:-:S05]  /*8bc0*/  F2FP.BF16.PACK_AB R0, RZ, R0 ;  /* 0x00000000ff00723e */ /* 0x000fca00000010ff */
[----:B------:R0:W-:Y:S01]  /*8bd0*/  STG.E.U16 [R8.64], R0 ;  /* 0x0000000008007986 */ /* 0x0001e2000c101524 */
[----:B------:R-:W-:Y:S05]  /*8be0*/  BRA `(.L_x_38576) ;  /* 0x0000075000007947 */ /* 0x000fea0003800000 */
.L_x_38588:
        /* <DEDUP_REMOVED lines=12> */
.L_x_38600:
        /* <DEDUP_REMOVED lines=19> */
.L_x_38603:
[----:B------:R-:W-:-:S04]  /*8de0*/  LOP3.LUT R0, R7, 0x80000000, RZ, 0xc0, !PT ;  /* 0x8000000007007812 */ /* 0x000fc800078ec0ff */
[----:B------:R-:W-:-:S04]  /*8df0*/  SHF.R.U32.HI R0, RZ, 0x18, R0 ;  /* 0x00000018ff007819 */ /* 0x000fc80000011600 */
[----:B------:R-:W-:Y:S02]  /*8e00*/  LOP3.LUT R0, R3, R0, RZ, 0xfc, !PT ;  /* 0x0000000003007212 */ /* 0x000fe400078efcff */
.L_x_38602:
[----:B------:R-:W-:Y:S05]  /*8e10*/  BSYNC B0 ;  /* 0x0000000000007941 */ /* 0x000fea0003800000 */
.L_x_38601:
[----:B------:R0:W-:Y:S01]  /*8e20*/  STG.E.U8 [R8.64], R0 ;  /* 0x0000000008007986 */ /* 0x0001e2000c101124 */
[----:B------:R-:W-:Y:S01]  /*8e30*/  IMAD.MOV.U32 R19, RZ, RZ, R22 ;  /* 0x000000ffff137224 */ /* 0x000fe200078e0016 */
[----:B------:R-:W-:Y:S05]  /*8e40*/  BRA `(.L_x_38576) ;  /* 0x000004f000007947 */ /* 0x000fea0003800000 */
.L_x_38599:
        /* <DEDUP_REMOVED lines=19> */
.L_x_38606:
[----:B------:R-:W-:-:S04]  /*8f80*/  LOP3.LUT R0, R7, 0x80000000, RZ, 0xc0, !PT ;  /* 0x8000000007007812 */ /* 0x000fc800078ec0ff */
[----:B------:R-:W-:-:S04]  /*8f90*/  SHF.R.U32.HI R0, RZ, 0x18, R0 ;  /* 0x00000018ff007819 */ /* 0x000fc80000011600 */
[----:B------:R-:W-:Y:S02]  /*8fa0*/  LOP3.LUT R0, R3, R0, RZ, 0xfc, !PT ;  /* 0x0000000003007212 */ /* 0x000fe400078efcff */
.L_x_38605:
[----:B------:R-:W-:Y:S05]  /*8fb0*/  BSYNC B0 ;  /* 0x0000000000007941 */ /* 0x000fea0003800000 */
.L_x_38604:
[----:B------:R0:W-:Y:S01]  /*8fc0*/  STG.E.U8 [R8.64], R0 ;  /* 0x0000000008007986 */ /* 0x0001e2000c101124 */
[----:B------:R-:W-:Y:S01]  /*8fd0*/  IMAD.MOV.U32 R19, RZ, RZ, R22 ;  /* 0x000000ffff137224 */ /* 0x000fe200078e0016 */
[----:B------:R-:W-:Y:S05]  /*8fe0*/  BRA `(.L_x_38576) ;  /* 0x0000035000007947 */ /* 0x000fea0003800000 */
.L_x_38598:
        /* <DEDUP_REMOVED lines=25> */
.L_x_38581:
        /* <DEDUP_REMOVED lines=21> */
.L_x_38608:
[----:B------:R-:W0:Y:S01]  /*92d0*/  F2I.U64.F64.TRUNC R4, R4 ;  /* 0x0000000400047311 */ /* 0x000e22000030d800 */
[----:B------:R-:W-:Y:S01]  /*92e0*/  IMAD.MOV.U32 R19, RZ, RZ, R22 ;  /* 0x000000ffff137224 */ /* 0x000fe200078e0016 */
[----:B0-----:R0:W-:Y:S01]  /*92f0*/  STG.E.64 [R8.64], R4 ;  /* 0x0000000408007986 */ /* 0x0011e2000c101b24 */
[----:B------:R-:W-:Y:S05]  /*9300*/  BRA `(.L_x_38576) ;  /* 0x0000003000007947 */ /* 0x000fea0003800000 */
.L_x_38607:
[----:B------:R-:W0:Y:S01]  /*9310*/  F2I.U32.F64.TRUNC R5, R4 ;  /* 0x0000000400057311 */ /* 0x000e22000030d000 */
[----:B------:R-:W-:Y:S01]  /*9320*/  IMAD.MOV.U32 R19, RZ, RZ, R22 ;  /* 0x000000ffff137224 */ /* 0x000fe200078e0016 */
[----:B0-----:R0:W-:Y:S06]  /*9330*/  STG.E [R8.64], R5 ;  /* 0x0000000508007986 */ /* 0x0011ec000c101924 */
.L_x_38576:
[----:B----4-:R-:W-:Y:S05]  /*9340*/  BSYNC B6 ;  /* 0x0000000000067941 */ /* 0x010fea0003800000 */
.L_x_38575:
        /* <DEDUP_REMOVED lines=23> */
.L_x_38614:
[----:B------:R-:W0:Y:S02]  /*94c0*/  F2I.S64.F64.TRUNC R28, R28 ;  /* 0x0000001c001c7311 */ /* 0x000e24000030d900 */
[----:B0-----:R-:W-:-:S05]  /*94d0*/  IMAD.MOV.U32 R3, RZ, RZ, R28 ;  /* 0x000000ffff037224 */ /* 0x001fca00078e001c */
[----:B------:R0:W-:Y:S01]  /*94e0*/  STG.E.U8 [R4.64], R3 ;  /* 0x0000000304007986 */ /* 0x0001e2000c101124 */
[----:B------:R-:W-:Y:S05]  /*94f0*/  BRA `(.L_x_38616) ;  /* 0x00000eb000007947 */ /* 0x000fea0003800000 */
.L_x_38613:
        /* <DEDUP_REMOVED lines=9> */
.L_x_38618:
[----:B------:R-:W0:Y:S02]  /*9590*/  F2I.F64.TRUNC R29, R28 ;  /* 0x0000001c001d7311 */ /* 0x000e24000030d100 */
[----:B0-----:R0:W-:Y:S01]  /*95a0*/  STG.E [R4.64], R29 ;  /* 0x0000001d04007986 */ /* 0x0011e2000c101924 */
[----:B------:R-:W-:Y:S05]  /*95b0*/  BRA `(.L_x_38616) ;  /* 0x00000df000007947 */ /* 0x000fea0003800000 */
.L_x_38617:
[----:B------:R-:W0:Y:S02]  /*95c0*/  F2I.F64.TRUNC R29, R28 ;  /* 0x0000001c001d7311 */ /* 0x000e24000030d100 */
[----:B0-----:R0:W-:Y:S01]  /*95d0*/  STG.E.U16 [R4.64], R29 ;  /* 0x0000001d04007986 */ /* 0x0011e2000c101524 */
[----:B------:R-:W-:Y:S05]  /*95e0*/  BRA `(.L_x_38616) ;  /* 0x00000dc000007947 */ /* 0x000fea0003800000 */
.L_x_38612:
        /* <DEDUP_REMOVED lines=11> */
.L_x_38620:
[----:B------:R-:W0:Y:S01]  /*96a0*/  F2F.F32.F64 R0, R28 ;  /* 0x0000001c00007310 */ /* 0x000e220000301000 */
[----:B------:R-:W0:-:S14]  /*96b0*/  DSETP.GEU.AND P0, PT, |R28|, c[0x2][0x0], PT ;  /* 0x008000001c00762a */ /* 0x000e1c0003f0e200 */
[----:B0-----:R-:W-:-:S05]  /*96c0*/  @!P0 FMUL R0, R0, 1.175494350822287508e-38 ;  /* 0x0080000000008820 */ /* 0x001fca0000400000 */
[----:B------:R-:W-:-:S05]  /*96d0*/  F2FP.PACK_AB R0, RZ, R0 ;  /* 0x00000000ff00723e */ /* 0x000fca00000000ff */
[----:B------:R0:W-:Y:S01]  /*96e0*/  STG.E.U16 [R4.64], R0 ;  /* 0x0000000004007986 */ /* 0x0001e2000c101524 */
[----:B------:R-:W-:Y:S05]  /*96f0*/  BRA `(.L_x_38616) ;  /* 0x00000cb000007947 */ /* 0x000fea0003800000 */
.L_x_38619:
        /* <DEDUP_REMOVED lines=12> */
.L_x_38622:
[----:B------:R-:W0:Y:S01]  /*97c0*/  F2F.F32.F64 R0, R28 ;  /* 0x0000001c00007310 */ /* 0x000e220000301000 */
[----:B------:R-:W0:-:S14]  /*97d0*/  DSETP.GEU.AND P0, PT, |R28|, c[0x2][0x0], PT ;  /* 0x008000001c00762a */ /* 0x000e1c0003f0e200 */
[----:B0-----:R-:W-:-:S05]  /*97e0*/  @!P0 FMUL R0, R0, 1.175494350822287508e-38 ;  /* 0x0080000000008820 */ /* 0x001fca0000400000 */
[----:B------:R-:W-:-:S04]  /*97f0*/  F2FP.PACK_AB R3, RZ, R0 ;  /* 0x00000000ff03723e */ /* 0x000fc800000000ff */
[----:B------:R-:W-:-:S05]  /*9800*/  PRMT R3, R3, 0x5410, RZ ;  /* 0x0000541003037816 */ /* 0x000fca00000000ff */
[----:B------:R0:W-:Y:S01]  /*9810*/  STG.E [R4.64], R3 ;  /* 0x0000000304007986 */ /* 0x0001e2000c101924 */
[----:B------:R-:W-:Y:S05]  /*9820*/  BRA `(.L_x_38616) ;  /* 0x00000b8000007947 */ /* 0x000fea0003800000 */
.L_x_38621:
[----:B------:R0:W-:Y:S01]  /*9830*/  STG.E.64 [R4.64], R28 ;  /* 0x0000001c04007986 */ /* 0x0001e2000c101b24 */
[----:B------:R-:W-:Y:S05]  /*9840*/  BRA `(.L_x_38616) ;  /* 0x00000b6000007947 */ /* 0x000fea0003800000 */
.L_x_38611:
        /* <DEDUP_REMOVED lines=12> */
.L_x_38625:
[----:B------:R-:W-:-:S05]  /*9910*/  CS2R R30, SRZ ;  /* 0x00000000001e7805 */ /* 0x000fca000001ff00 */
[----:B------:R0:W-:Y:S01]  /*9920*/  STG.E.128 [R4.64], R28 ;  /* 0x0000001c04007986 */ /* 0x0001e2000c101d24 */
[----:B------:R-:W-:Y:S05]  /*9930*/  BRA `(.L_x_38616) ;  /* 0x00000a7000007947 */ /* 0x000fea0003800000 */
.L_x_38624:
        /* <DEDUP_REMOVED lines=23> */
.L_x_38629:
[----:B------:R-:W-:Y:S05]  /*9ab0*/  BSYNC B0 ;  /* 0x0000000000007941 */ /* 0x000fea0003800000 */
.L_x_38628:
[----:B------:R-:W-:-:S05]  /*9ac0*/  LOP3.LUT R7, R0, R7, RZ, 0xfc, !PT ;  /* 0x0000000700077212 */ /* 0x000fca00078efcff */
[----:B------:R0:W-:Y:S01]  /*9ad0*/  STG.E.U8 [R4.64], R7 ;  /* 0x0000000704007986 */ /* 0x0001e2000c101124 */
[----:B------:R-:W-:Y:S05]  /*9ae0*/  BRA `(.L_x_38616) ;  /* 0x000008c000007947 */ /* 0x000fea0003800000 */
.L_x_38627:
        /* <DEDUP_REMOVED lines=15> */
.L_x_38631:
[----:B------:R-:W-:Y:S01]  /*9be0*/  IMAD.MOV.U32 R0, RZ, RZ, 0x7f ;  /* 0x0000007fff007424 */ /* 0x000fe200078e00ff */
[----:B------:R-:W-:-:S04]  /*9bf0*/  ISETP.GT.U32.AND P0, PT, R3, 0x7f800000, PT ;  /* 0x7f8000000300780c */ /* 0x000fc80003f04070 */
[----:B------:R-:W-:-:S04]  /*9c00*/  SEL R0, R0, 0x7c, P0 ;  /* 0x0000007c00007807 */ /* 0x000fc80000000000 */
.L_x_38632:
[----:B------:R-:W-:Y:S05]  /*9c10*/  BSYNC B0 ;  /* 0x0000000000007941 */ /* 0x000fea0003800000 */
.L_x_38630:
[----:B------:R-:W-:-:S04]  /*9c20*/  LOP3.LUT R3, R7, 0x80000000, RZ, 0xc0, !PT ;  /* 0x8000000007037812 */ /* 0x000fc800078ec0ff */
[----:B------:R-:W-:-:S04]  /*9c30*/  SHF.R.U32.HI R3, RZ, 0x18, R3 ;  /* 0x00000018ff037819 */ /* 0x000fc80000011603 */
[----:B------:R-:W-:-:S05]  /*9c40*/  LOP3.LUT R3, R0, R3, RZ, 0xfc, !PT ;  /* 0x0000000300037212 */ /* 0x000fca00078efcff */
[----:B------:R0:W-:Y:S01]  /*9c50*/  STG.E.U8 [R4.64], R3 ;  /* 0x0000000304007986 */ /* 0x0001e2000c101124 */
[----:B------:R-:W-:Y:S05]  /*9c60*/  BRA `(.L_x_38616) ;  /* 0x0000074000007947 */ /* 0x000fea0003800000 */
.L_x_38626:
[----:B------:R-:W0:Y:S01]  /*9c70*/  F2F.F32.F64 R0, R28 ;  /* 0x0000001c00007310 */ /* 0x000e220000301000 */
[----:B------:R-:W0:-:S14]  /*9c80*/  DSETP.GEU.AND P0, PT, |R28|, c[0x2][0x0], PT ;  /* 0x008000001c00762a */ /* 0x000e1c0003f0e200 */
[----:B0-----:R-:W-:-:S05]  /*9c90*/  @!P0 FMUL R0, R0, 1.175494350822287508e-38 ;  /* 0x0080000000008820 */ /* 0x001fca0000400000 */
[----:B------:R-:W-:-:S05]  /*9ca0*/  F2FP.BF16.PACK_AB R0, RZ, R0 ;  /* 0x00000000ff00723e */ /* 0x000fca00000010ff */
[----:B------:R0:W-:Y:S01]  /*9cb0*/  STG.E.U16 [R4.64], R0 ;  /* 0x0000000004007986 */ /* 0x0001e2000c101524 */
[----:B------:R-:W-:Y:S05]  /*9cc0*/  BRA `(.L_x_38616) ;  /* 0x000006e000007947 */ /* 0x000fea0003800000 */
.L_x_38623:
        /* <DEDUP_REMOVED lines=11> */
.L_x_38635:
        /* <DEDUP_REMOVED lines=19> */
.L_x_38638:
[----:B------:R-:W-:-:S04]  /*9eb0*/  LOP3.LUT R0, R7, 0x80000000, RZ, 0xc0, !PT ;  /* 0x8000000007007812 */ /* 0x000fc800078ec0ff */
[----:B------:R-:W-:-:S04]  /*9ec0*/  SHF.R.U32.HI R0, RZ, 0x18, R0 ;  /* 0x00000018ff007819 */ /* 0x000fc80000011600 */
[----:B------:R-:W-:Y:S02]  /*9ed0*/  LOP3.LUT R0, R3, R0, RZ, 0xfc, !PT ;  /* 0x0000000003007212 */ /* 0x000fe400078efcff */
.L_x_38637:
[----:B------:R-:W-:Y:S05]  /*9ee0*/  BSYNC B0 ;  /* 0x0000000000007941 */ /* 0x000fea0003800000 */
.L_x_38636:
[----:B------:R0:W-:Y:S01]  /*9ef0*/  STG.E.U8 [R4.64], R0 ;  /* 0x0000000004007986 */ /* 0x0001e2000c101124 */
[----:B------:R-:W-:Y:S05]  /*9f00*/  BRA `(.L_x_38616) ;  /* 0x000004a000007947 */ /* 0x000fea0003800000 */
.L_x_38634:
        /* <DEDUP_REMOVED lines=19> */
.L_x_38641:
[----:B------:R-:W-:-:S04]  /*a040*/  LOP3.LUT R0, R7, 0x80000000, RZ, 0xc0, !PT ;  /* 0x8000000007007812 */ /* 0x000fc800078ec0ff */
[----:B------:R-:W-:-:S04]  /*a050*/  SHF.R.U32.HI R0, RZ, 0x18, R0 ;  /* 0x00000018ff007819 */ /* 0x000fc80000011600 */
[----:B------:R-:W-:Y:S02]  /*a060*/  LOP3.LUT R0, R3, R0, RZ, 0xfc, !PT ;  /* 0x0000000003007212 */ /* 0x000fe400078efcff */
.L_x_38640:
[----:B------:R-:W-:Y:S05]  /*a070*/  BSYNC B0 ;  /* 0x0000000000007941 */ /* 0x000fea0003800000 */
.L_x_38639:
[----:B------:R0:W-:Y:S01]  /*a080*/  STG.E.U8 [R4.64], R0 ;  /* 0x0000000004007986 */ /* 0x0001e2000c101124 */
[----:B------:R-:W-:Y:S05]  /*a090*/  BRA `(.L_x_38616) ;  /* 0x0000031000007947 */ /* 0x000fea0003800000 */
.L_x_38633:
        /* <DEDUP_REMOVED lines=24> */
.L_x_38615:
        /* <DEDUP_REMOVED lines=20> */
.L_x_38643:
[----:B------:R-:W0:Y:S02]  /*a360*/  F2I.U64.F64.TRUNC R28, R28 ;  /* 0x0000001c001c7311 */ /* 0x000e24000030d800 */
[----:B0-----:R0:W-:Y:S01]  /*a370*/  STG.E.64 [R4.64], R28 ;  /* 0x0000001c04007986 */ /* 0x0011e2000c101b24 */
[----:B------:R-:W-:Y:S05]  /*a380*/  BRA `(.L_x_38616) ;  /* 0x0000002000007947 */ /* 0x000fea0003800000 */
.L_x_38642:
[----:B------:R-:W0:Y:S02]  /*a390*/  F2I.U32.F64.TRUNC R29, R28 ;  /* 0x0000001c001d7311 */ /* 0x000e24000030d000 */
[----:B0-----:R0:W-:Y:S02]  /*a3a0*/  STG.E [R4.64], R29 ;  /* 0x0000001d04007986 */ /* 0x0011e4000c101924 */
.L_x_38616:
        /* <DEDUP_REMOVED lines=23> */
.L_x_38647:
[----:B-1----:R-:W0:Y:S02]  /*a520*/  F2I.S64.F64.TRUNC R24, R24 ;  /* 0x0000001800187311 */ /* 0x002e24000030d900 */
[----:B0-----:R-:W-:-:S05]  /*a530*/  IMAD.MOV.U32 R3, RZ, RZ, R24 ;  /* 0x000000ffff037224 */ /* 0x001fca00078e0018 */
[----:B------:R0:W-:Y:S01]  /*a540*/  STG.E.U8 [R4.64], R3 ;  /* 0x0000000304007986 */ /* 0x0001e2000c101124 */
[----:B------:R-:W-:Y:S05]  /*a550*/  BRA `(.L_x_38649) ;  /* 0x00000eb000007947 */ /* 0x000fea0003800000 */
.L_x_38646:
        /* <DEDUP_REMOVED lines=9> */
.L_x_38651:
[----:B-1----:R-:W0:Y:S02]  /*a5f0*/  F2I.F64.TRUNC R25, R24 ;  /* 0x0000001800197311 */ /* 0x002e24000030d100 */
[----:B0-----:R0:W-:Y:S01]  /*a600*/  STG.E [R4.64], R25 ;  /* 0x0000001904007986 */ /* 0x0011e2000c101924 */
[----:B------:R-:W-:Y:S05]  /*a610*/  BRA `(.L_x_38649) ;  /* 0x00000df000007947 */ /* 0x000fea0003800000 */
.L_x_38650:
[----:B-1----:R-:W0:Y:S02]  /*a620*/  F2I.F64.TRUNC R25, R24 ;  /* 0x0000001800197311 */ /* 0x002e24000030d100 */
[----:B0-----:R0:W-:Y:S01]  /*a630*/  STG.E.U16 [R4.64], R25 ;  /* 0x0000001904007986 */ /* 0x0011e2000c101524 */
[----:B------:R-:W-:Y:S05]  /*a640*/  BRA `(.L_x_38649) ;  /* 0x00000dc000007947 */ /* 0x000fea0003800000 */
.L_x_38645:
        /* <DEDUP_REMOVED lines=11> */
.L_x_38653:
[----:B-1----:R-:W0:Y:S01]  /*a700*/  F2F.F32.F64 R0, R24 ;  /* 0x0000001800007310 */ /* 0x002e220000301000 */
[----:B------:R-:W0:-:S14]  /*a710*/  DSETP.GEU.AND P0, PT, |R24|, c[0x2][0x0], PT ;  /* 0x008000001800762a */ /* 0x000e1c0003f0e200 */
[----:B0-----:R-:W-:-:S05]  /*a720*/  @!P0 FMUL R0, R0, 1.175494350822287508e-38 ;  /* 0x0080000000008820 */ /* 0x001fca0000400000 */
[----:B------:R-:W-:-:S05]  /*a730*/  F2FP.PACK_AB R0, RZ, R0 ;  /* 0x00000000ff00723e */ /* 0x000fca00000000ff */
[----:B------:R0:W-:Y:S01]  /*a740*/  STG.E.U16 [R4.64], R0 ;  /* 0x0000000004007986 */ /* 0x0001e2000c101524 */
[----:B------:R-:W-:Y:S05]  /*a750*/  BRA `(.L_x_38649) ;  /* 0x00000cb000007947 */ /* 0x000fea0003800000 */
.L_x_38652:
        /* <DEDUP_REMOVED lines=12> */
.L_x_38655:
[----:B-1----:R-:W0:Y:S01]  /*a820*/  F2F.F32.F64 R0, R24 ;  /* 0x0000001800007310 */ /* 0x002e220000301000 */
[----:B------:R-:W0:-:S14]  /*a830*/  DSETP.GEU.AND P0, PT, |R24|, c[0x2][0x0], PT ;  /* 0x008000001800762a */ /* 0x000e1c0003f0e200 */
[----:B0-----:R-:W-:-:S05]  /*a840*/  @!P0 FMUL R0, R0, 1.175494350822287508e-38 ;  /* 0x0080000000008820 */ /* 0x001fca0000400000 */
[----:B------:R-:W-:-:S04]  /*a850*/  F2FP.PACK_AB R3, RZ, R0 ;  /* 0x00000000ff03723e */ /* 0x000fc800000000ff */
[----:B------:R-:W-:-:S05]  /*a860*/  PRMT R3, R3, 0x5410, RZ ;  /* 0x0000541003037816 */ /* 0x000fca00000000ff */
[----:B------:R0:W-:Y:S01]  /*a870*/  STG.E [R4.64], R3 ;  /* 0x0000000304007986 */ /* 0x0001e2000c101924 */
[----:B------:R-:W-:Y:S05]  /*a880*/  BRA `(.L_x_38649) ;  /* 0x00000b8000007947 */ /* 0x000fea0003800000 */
.L_x_38654:
[----:B-1----:R0:W-:Y:S01]  /*a890*/  STG.E.64 [R4.64], R24 ;  /* 0x0000001804007986 */ /* 0x0021e2000c101b24 */
[----:B------:R-:W-:Y:S05]  /*a8a0*/  BRA `(.L_x_38649) ;  /* 0x00000b6000007947 */ /* 0x000fea0003800000 */
.L_x_38644:
        /* <DEDUP_REMOVED lines=12> */
.L_x_38658:
[----:B------:R-:W-:-:S05]  /*a970*/  CS2R R26, SRZ ;  /* 0x00000000001a7805 */ /* 0x000fca000001ff00 */
[----:B-1----:R0:W-:Y:S01]  /*a980*/  STG.E.128 [R4.64], R24 ;  /* 0x0000001804007986 */ /* 0x0021e2000c101d24 */
[----:B------:R-:W-:Y:S05]  /*a990*/  BRA `(.L_x_38649) ;  /* 0x00000a7000007947 */ /* 0x000fea0003800000 */
.L_x_38657:
        /* <DEDUP_REMOVED lines=23> */
.L_x_38662:
[----:B------:R-:W-:Y:S05]  /*ab10*/  BSYNC B0 ;  /* 0x0000000000007941 */ /* 0x000fea0003800000 */
.L_x_38661:
[----:B------:R-:W-:-:S05]  /*ab20*/  LOP3.LUT R7, R0, R7, RZ, 0xfc, !PT ;  /* 0x0000000700077212 */ /* 0x000fca00078efcff */
[----:B------:R0:W-:Y:S01]  /*ab30*/  STG.E.U8 [R4.64], R7 ;  /* 0x0000000704007986 */ /* 0x0001e2000c101124 */
[----:B------:R-:W-:Y:S05]  /*ab40*/  BRA `(.L_x_38649) ;  /* 0x000008c000007947 */ /* 0x000fea0003800000 */
.L_x_38660:
        /* <DEDUP_REMOVED lines=15> */
.L_x_38664:
[----:B------:R-:W-:Y:S01]  /*ac40*/  IMAD.MOV.U32 R0, RZ, RZ, 0x7f ;  /* 0x0000007fff007424 */ /* 0x000fe200078e00ff */
[----:B------:R-:W-:-:S04]  /*ac50*/  ISETP.GT.U32.AND P0, PT, R3, 0x7f800000, PT ;  /* 0x7f8000000300780c */ /* 0x000fc80003f04070 */
[----:B------:R-:W-:-:S04]  /*ac60*/  SEL R0, R0, 0x7c, P0 ;  /* 0x0000007c00007807 */ /* 0x000fc80000000000 */
.L_x_38665:
[----:B------:R-:W-:Y:S05]  /*ac70*/  BSYNC B0 ;  /* 0x0000000000007941 */ /* 0x000fea0003800000 */
.L_x_38663:
[----:B------:R-:W-:-:S04]  /*ac80*/  LOP3.LUT R3, R7, 0x80000000, RZ, 0xc0, !PT ;  /* 0x8000000007037812 */ /* 0x000fc800078ec0ff */
[----:B------:R-:W-:-:S04]  /*ac90*/  SHF.R.U32.HI R3, RZ, 0x18, R3 ;  /* 0x00000018ff037819 */ /* 0x000fc80000011603 */
[----:B------:R-:W-:-:S05]  /*aca0*/  LOP3.LUT R3, R0, R3, RZ, 0xfc, !PT ;  /* 0x0000000300037212 */ /* 0x000fca00078efcff */
[----:B------:R0:W-:Y:S01]  /*acb0*/  STG.E.U8 [R4.64], R3 ;  /* 0x0000000304007986 */ /* 0x0001e2000c101124 */
[----:B------:R-:W-:Y:S05]  /*acc0*/  BRA `(.L_x_38649) ;  /* 0x0000074000007947 */ /* 0x000fea0003800000 */
.L_x_38659:
[----:B-1----:R-:W0:Y:S01]  /*acd0*/  F2F.F32.F64 R0, R24 ;  /* 0x0000001800007310 */ /* 0x002e220000301000 */
[----:B------:R-:W0:-:S14]  /*ace0*/  DSETP.GEU.AND P0, PT, |R24|, c[0x2][0x0], PT ;  /* 0x008000001800762a */ /* 0x000e1c0003f0e200 */
[----:B0-----:R-:W-:-:S05]  /*acf0*/  @!P0 FMUL R0, R0, 1.175494350822287508e-38 ;  /* 0x0080000000008820 */ /* 0x001fca0000400000 */
[----:B------:R-:W-:-:S05]  /*ad00*/  F2FP.BF16.PACK_AB R0, RZ, R0 ;  /* 0x00000000ff00723e */ /* 0x000fca00000010ff */
[----:B------:R0:W-:Y:S01]  /*ad10*/  STG.E.U16 [R4.64], R0 ;  /* 0x0000000004007986 */ /* 0x0001e2000c101524 */
[----:B------:R-:W-:Y:S05]  /*ad20*/  BRA `(.L_x_38649) ;  /* 0x000006e000007947 */ /* 0x000fea0003800000 */
.L_x_38656:
        /* <DEDUP_REMOVED lines=11> */
.L_x_38668:
        /* <DEDUP_REMOVED lines=19> */
.L_x_38671:
[----:B------:R-:W-:-:S04]  /*af10*/  LOP3.LUT R0, R7, 0x80000000, RZ, 0xc0, !PT ;  /* 0x8000000007007812 */ /* 0x000fc800078ec0ff */
[----:B------:R-:W-:-:S04]  /*af20*/  SHF.R.U32.HI R0, RZ, 0x18, R0 ;  /* 0x00000018ff007819 */ /* 0x000fc80000011600 */
[----:B------:R-:W-:Y:S02]  /*af30*/  LOP3.LUT R0, R3, R0, RZ, 0xfc, !PT ;  /* 0x0000000003007212 */ /* 0x000fe400078efcff */
.L_x_38670:
[----:B------:R-:W-:Y:S05]  /*af40*/  BSYNC B0 ;  /* 0x0000000000007941 */ /* 0x000fea0003800000 */
.L_x_38669:
[----:B------:R0:W-:Y:S01]  /*af50*/  STG.E.U8 [R4.64], R0 ;  /* 0x0000000004007986 */ /* 0x0001e2000c101124 */
[----:B------:R-:W-:Y:S05]  /*af60*/  BRA `(.L_x_38649) ;  /* 0x000004a000007947 */ /* 0x000fea0003800000 */
.L_x_38667:
        /* <DEDUP_REMOVED lines=19> */
.L_x_38674:
[----:B------:R-:W-:-:S04]  /*b0a0*/  LOP3.LUT R0, R7, 0x80000000, RZ, 0xc0, !PT ;  /* 0x8000000007007812 */ /* 0x000fc800078ec0ff */
[----:B------:R-:W-:-:S04]  /*b0b0*/  SHF.R.U32.HI R0, RZ, 0x18, R0 ;  /* 0x00000018ff007819 */ /* 0x000fc80000011600 */
[----:B------:R-:W-:Y:S02]  /*b0c0*/  LOP3.LUT R0, R3, R0, RZ, 0xfc, !PT ;  /* 0x0000000003007212 */ /* 0x000fe400078efcff */
.L_x_38673:
[----:B------:R-:W-:Y:S05]  /*b0d0*/  BSYNC B0 ;  /* 0x0000000000007941 */ /* 0x000fea0003800000 */
.L_x_38672:
[----:B------:R0:W-:Y:S01]  /*b0e0*/  STG.E.U8 [R4.64], R0 ;  /* 0x0000000004007986 */ /* 0x0001e2000c101124 */
[----:B------:R-:W-:Y:S05]  /*b0f0*/  BRA `(.L_x_38649) ;  /* 0x0000031000007947 */ /* 0x000fea0003800000 */
.L_x_38666:
        /* <DEDUP_REMOVED lines=24> */
.L_x_38648:
        /* <DEDUP_REMOVED lines=20> */
.L_x_38676:
[----:B-1----:R-:W0:Y:S02]  /*b3c0*/  F2I.U64.F64.TRUNC R24, R24 ;  /* 0x0000001800187311 */ /* 0x002e24000030d800 */
[----:B0-----:R0:W-:Y:S01]  /*b3d0*/  STG.E.64 [R4.64], R24 ;  /* 0x0000001804007986 */ /* 0x0011e2000c101b24 */
[----:B------:R-:W-:Y:S05]  /*b3e0*/  BRA `(.L_x_38649) ;  /* 0x0000002000007947 */ /* 0x000fea0003800000 */
.L_x_38675:
[----:B-1----:R-:W0:Y:S02]  /*b3f0*/  F2I.U32.F64.TRUNC R25, R24 ;  /* 0x0000001800197311 */ /* 0x002e24000030d000 */
[----:B0-----:R0:W-:Y:S02]  /*b400*/  STG.E [R4.64], R25 ;  /* 0x0000001904007986 */ /* 0x0011e4000c101924 */
.L_x_38649:
[----:B------:R-:W-:Y:S02]  /*b410*/  IADD3 R19, R19, 0x80, RZ ;  /* 0x0000008013137810 */ /* 0x000fe40007ffe0ff */
.L_x_38610:
[----:B------:R-:W-:Y:S05]  /*b420*/  BSYNC B6 ;  /* 0x0000000000067941 */ /* 0x000fea0003800000 */
.L_x_38609:
        /* <DEDUP_REMOVED lines=21> */
.L_x_38680:
[----:B---3--:R-:W0:Y:S02]  /*b580*/  F2I.S64.F64.TRUNC R16, R16 ;  /* 0x0000001000107311 */ /* 0x008e24000030d900 */
[----:B0-----:R-:W-:-:S05]  /*b590*/  IMAD.MOV.U32 R3, RZ, RZ, R16 ;  /* 0x000000ffff037224 */ /* 0x001fca00078e0010 */
[----:B------:R-:W-:Y:S01]  /*b5a0*/  STG.E.U8 [R4.64], R3 ;  /* 0x0000000304007986 */ /* 0x000fe2000c101124 */
[----:B------:R-:W-:Y:S05]  /*b5b0*/  EXIT ;  /* 0x000000000000794d */ /* 0x000fea0003800000 */
.L_x_38679:
        /* <DEDUP_REMOVED lines=9> */
.L_x_38683:
[----:B---3--:R-:W0:Y:S02]  /*b650*/  F2I.F64.TRUNC R17, R16 ;  /* 0x0000001000117311 */ /* 0x008e24000030d100 */
[----:B0-----:R-:W-:Y:S01]  /*b660*/  STG.E [R4.64], R17 ;  /* 0x0000001104007986 */ /* 0x001fe2000c101924 */
[----:B------:R-:W-:Y:S05]  /*b670*/  EXIT ;  /* 0x000000000000794d */ /* 0x000fea0003800000 */
.L_x_38682:
[----:B---3--:R-:W0:Y:S02]  /*b680*/  F2I.F64.TRUNC R17, R16 ;  /* 0x0000001000117311 */ /* 0x008e24000030d100 */
[----:B0-----:R-:W-:Y:S01]  /*b690*/  STG.E.U16 [R4.64], R17 ;  /* 0x0000001104007986 */ /* 0x001fe2000c101524 */
[----:B------:R-:W-:Y:S05]  /*b6a0*/  EXIT ;  /* 0x000000000000794d */ /* 0x000fea0003800000 */
.L_x_38678:
        /* <DEDUP_REMOVED lines=11> */
.L_x_38685:
[----:B---3--:R-:W0:Y:S01]  /*b760*/  F2F.F32.F64 R0, R16 ;  /* 0x0000001000007310 */ /* 0x008e220000301000 */
[----:B------:R-:W0:-:S14]  /*b770*/  DSETP.GEU.AND P0, PT, |R16|, c[0x2][0x0], PT ;  /* 0x008000001000762a */ /* 0x000e1c0003f0e200 */
[----:B0-----:R-:W-:-:S05]  /*b780*/  @!P0 FMUL R0, R0, 1.175494350822287508e-38 ;  /* 0x0080000000008820 */ /* 0x001fca0000400000 */
[----:B------:R-:W-:-:S05]  /*b790*/  F2FP.PACK_AB R0, RZ, R0 ;  /* 0x00000000ff00723e */ /* 0x000fca00000000ff */
[----:B------:R-:W-:Y:S01]  /*b7a0*/  STG.E.U16 [R4.64], R0 ;  /* 0x0000000004007986 */ /* 0x000fe2000c101524 */
[----:B------:R-:W-:Y:S05]  /*b7b0*/  EXIT ;  /* 0x000000000000794d */ /* 0x000fea0003800000 */
.L_x_38684:
        /* <DEDUP_REMOVED lines=12> */
.L_x_38687:
[----:B---3--:R-:W0:Y:S01]  /*b880*/  F2F.F32.F64 R0, R16 ;  /* 0x0000001000007310 */ /* 0x008e220000301000 */
[----:B------:R-:W0:-:S14]  /*b890*/  DSETP.GEU.AND P0, PT, |R16|, c[0x2][0x0], PT ;  /* 0x008000001000762a */ /* 0x000e1c0003f0e200 */
[----:B0-----:R-:W-:-:S05]  /*b8a0*/  @!P0 FMUL R0, R0, 1.175494350822287508e-38 ;  /* 0x0080000000008820 */ /* 0x001fca0000400000 */
[----:B------:R-:W-:-:S04]  /*b8b0*/  F2FP.PACK_AB R3, RZ, R0 ;  /* 0x00000000ff03723e */ /* 0x000fc800000000ff */
[----:B------:R-:W-:-:S05]  /*b8c0*/  PRMT R3, R3, 0x5410, RZ ;  /* 0x0000541003037816 */ /* 0x000fca00000000ff */
[----:B------:R-:W-:Y:S01]  /*b8d0*/  STG.E [R4.64], R3 ;  /* 0x0000000304007986 */ /* 0x000fe2000c101924 */
[----:B------:R-:W-:Y:S05]  /*b8e0*/  EXIT ;  /* 0x000000000000794d */ /* 0x000fea0003800000 */
.L_x_38686:
[----:B---3--:R-:W-:Y:S01]  /*b8f0*/  STG.E.64 [R4.64], R16 ;  /* 0x0000001004007986 */ /* 0x008fe2000c101b24 */
[----:B------:R-:W-:Y:S05]  /*b900*/  EXIT ;  /* 0x000000000000794d */ /* 0x000fea0003800000 */
.L_x_38677:
        /* <DEDUP_REMOVED lines=12> */
.L_x_38690:
[----:B------:R-:W-:-:S05]  /*b9d0*/  CS2R R18, SRZ ;  /* 0x0000000000127805 */ /* 0x000fca000001ff00 */
[----:B---3--:R-:W-:Y:S01]  /*b9e0*/  STG.E.128 [R4.64], R16 ;  /* 0x0000001004007986 */ /* 0x008fe2000c101d24 */
[----:B------:R-:W-:Y:S05]  /*b9f0*/  EXIT ;  /* 0x000000000000794d */ /* 0x000fea0003800000 */
.L_x_38689:
        /* <DEDUP_REMOVED lines=23> */
.L_x_38694:
[----:B------:R-:W-:Y:S05]  /*bb70*/  BSYNC B0 ;  /* 0x0000000000007941 */ /* 0x000fea0003800000 */
.L_x_38693:
[----:B------:R-:W-:-:S05]  /*bb80*/  LOP3.LUT R3, R0, R3, RZ, 0xfc, !PT ;  /* 0x0000000300037212 */ /* 0x000fca00078efcff */
[----:B------:R-:W-:Y:S01]  /*bb90*/  STG.E.U8 [R4.64], R3 ;  /* 0x0000000304007986 */ /* 0x000fe2000c101124 */
[----:B------:R-:W-:Y:S05]  /*bba0*/  EXIT ;  /* 0x000000000000794d */ /* 0x000fea0003800000 */
.L_x_38692:
        /* <DEDUP_REMOVED lines=15> */
.L_x_38696:
[----:B------:R-:W-:Y:S01]  /*bca0*/  IMAD.MOV.U32 R0, RZ, RZ, 0x7f ;  /* 0x0000007fff007424 */ /* 0x000fe200078e00ff */
[----:B------:R-:W-:-:S04]  /*bcb0*/  ISETP.GT.U32.AND P0, PT, R2, 0x7f800000, PT ;  /* 0x7f8000000200780c */ /* 0x000fc80003f04070 */
[----:B------:R-:W-:-:S04]  /*bcc0*/  SEL R0, R0, 0x7c, P0 ;  /* 0x0000007c00007807 */ /* 0x000fc80000000000 */
.L_x_38697:
[----:B------:R-:W-:Y:S05]  /*bcd0*/  BSYNC B0 ;  /* 0x0000000000007941 */ /* 0x000fea0003800000 */
.L_x_38695:
[----:B------:R-:W-:-:S04]  /*bce0*/  LOP3.LUT R2, R3, 0x80000000, RZ, 0xc0, !PT ;  /* 0x8000000003027812 */ /* 0x000fc800078ec0ff */
[----:B------:R-:W-:-:S04]  /*bcf0*/  SHF.R.U32.HI R3, RZ, 0x18, R2 ;  /* 0x00000018ff037819 */ /* 0x000fc80000011602 */
[----:B------:R-:W-:-:S05]  /*bd00*/  LOP3.LUT R3, R0, R3, RZ, 0xfc, !PT ;  /* 0x0000000300037212 */ /* 0x000fca00078efcff */
[----:B------:R-:W-:Y:S01]  /*bd10*/  STG.E.U8 [R4.64], R3 ;  /* 0x0000000304007986 */ /* 0x000fe2000c101124 */
[----:B------:R-:W-:Y:S05]  /*bd20*/  EXIT ;  /* 0x000000000000794d */ /* 0x000fea0003800000 */
.L_x_38691:
[----:B---3--:R-:W0:Y:S01]  /*bd30*/  F2F.F32.F64 R0, R16 ;  /* 0x0000001000007310 */ /* 0x008e220000301000 */
[----:B------:R-:W0:-:S14]  /*bd40*/  DSETP.GEU.AND P0, PT, |R16|, c[0x2][0x0], PT ;  /* 0x008000001000762a */ /* 0x000e1c0003f0e200 */
[----:B0-----:R-:W-:-:S05]  /*bd50*/  @!P0 FMUL R0, R0, 1.175494350822287508e-38 ;  /* 0x0080000000008820 */ /* 0x001fca0000400000 */
[----:B------:R-:W-:-:S05]  /*bd60*/  F2FP.BF16.PACK_AB R0, RZ, R0 ;  /* 0x00000000ff00723e */ /* 0x000fca00000010ff */
[----:B------:R-:W-:Y:S01]  /*bd70*/  STG.E.U16 [R4.64], R0 ;  /* 0x0000000004007986 */ /* 0x000fe2000c101524 */
[----:B------:R-:W-:Y:S05]  /*bd80*/  EXIT ;  /* 0x000000000000794d */ /* 0x000fea0003800000 */
.L_x_38688:
        /* <DEDUP_REMOVED lines=11> */
.L_x_38700:
        /* <DEDUP_REMOVED lines=19> */
.L_x_38703:
[----:B------:R-:W-:-:S04]  /*bf70*/  LOP3.LUT R2, R7, 0x80000000, RZ, 0xc0, !PT ;  /* 0x8000000007027812 */ /* 0x000fc800078ec0ff */
[----:B------:R-:W-:-:S04]  /*bf80*/  SHF.R.U32.HI R3, RZ, 0x18, R2 ;  /* 0x00000018ff037819 */ /* 0x000fc80000011602 */
[----:B------:R-:W-:-:S04]  /*bf90*/  LOP3.LUT R0, R0, R3, RZ, 0xfc, !PT ;  /* 0x0000000300007212 */ /* 0x000fc800078efcff */
[----:B------:R-:W-:Y:S02]  /*bfa0*/  PRMT R2, R0, 0x7610, R2 ;  /* 0x0000761000027816 */ /* 0x000fe40000000002 */
.L_x_38702:
[----:B------:R-:W-:Y:S05]  /*bfb0*/  BSYNC B0 ;  /* 0x0000000000007941 */ /* 0x000fea0003800000 */
.L_x_38701:
[----:B------:R-:W-:Y:S01]  /*bfc0*/  STG.E.U8 [R4.64], R2 ;  /* 0x0000000204007986 */ /* 0x000fe2000c101124 */
[----:B------:R-:W-:Y:S05]  /*bfd0*/  EXIT ;  /* 0x000000000000794d */ /* 0x000fea0003800000 */
.L_x_38699:
        /* <DEDUP_REMOVED lines=19> */
.L_x_38706:
[----:B------:R-:W-:-:S04]  /*c110*/  LOP3.LUT R2, R7, 0x80000000, RZ, 0xc0, !PT ;  /* 0x8000000007027812 */ /* 0x000fc800078ec0ff */
[----:B------:R-:W-:-:S04]  /*c120*/  SHF.R.U32.HI R3, RZ, 0x18, R2 ;  /* 0x00000018ff037819 */ /* 0x000fc80000011602 */
[----:B------:R-:W-:-:S04]  /*c130*/  LOP3.LUT R0, R0, R3, RZ, 0xfc, !PT ;  /* 0x0000000300007212 */ /* 0x000fc800078efcff */
[----:B------:R-:W-:Y:S02]  /*c140*/  PRMT R2, R0, 0x7610, R2 ;  /* 0x0000761000027816 */ /* 0x000fe40000000002 */
.L_x_38705:
[----:B------:R-:W-:Y:S05]  /*c150*/  BSYNC B0 ;  /* 0x0000000000007941 */ /* 0x000fea0003800000 */
.L_x_38704:
[----:B------:R-:W-:Y:S01]  /*c160*/  STG.E.U8 [R4.64], R2 ;  /* 0x0000000204007986 */ /* 0x000fe2000c101124 */
[----:B------:R-:W-:Y:S05]  /*c170*/  EXIT ;  /* 0x000000000000794d */ /* 0x000fea0003800000 */
.L_x_38698:
        /* <DEDUP_REMOVED lines=24> */
.L_x_38681:
        /* <DEDUP_REMOVED lines=20> */
.L_x_38708:
[----:B---3--:R-:W0:Y:S02]  /*c440*/  F2I.U64.F64.TRUNC R16, R16 ;  /* 0x0000001000107311 */ /* 0x008e24000030d800 */
[----:B0-----:R-:W-:Y:S01]  /*c450*/  STG.E.64 [R4.64], R16 ;  /* 0x0000001004007986 */ /* 0x001fe2000c101b24 */
[----:B------:R-:W-:Y:S05]  /*c460*/  EXIT ;  /* 0x000000000000794d */ /* 0x000fea0003800000 */
.L_x_38707:
[----:B---3--:R-:W0:Y:S02]  /*c470*/  F2I.U32.F64.TRUNC R17, R16 ;  /* 0x0000001000117311 */ /* 0x008e24000030d000 */
[----:B0-----:R-:W-:Y:S01]  /*c480*/  STG.E [R4.64], R17 ;  /* 0x0000001104007986 */ /* 0x001fe2000c101924 */
[----:B------:R-:W-:Y:S05]  /*c490*/  EXIT ;  /* 0x000000000000794d */ /* 0x000fea0003800000 */
.L_x_38709:
        /* <DEDUP_REMOVED lines=14> */
.L_x_50784:


//--------------------- .text._ZN2at6native18elementwise_kernelILi128ELi2EZNS0_22gpu_kernel_impl_nocastINS0_13AUnaryFunctorIdddZZZNS0_21remainder_kernel_cudaERNS_18TensorIteratorBaseEENKUlvE0_clEvENKUlvE_clEvEUlddE_EEEEvS5_RKT_EUliE_EEviT1_ --------------------------
	.section	.text._ZN2at6native18elementwise_kernelILi128ELi2EZNS0_22gpu_kernel_impl_nocastINS0_13AUnaryFunctorIdddZZZNS0_21remainder_kernel_cudaERNS_18TensorIteratorBaseEENKUlvE0_clEvENKUlvE_clEvEUlddE_EEEEvS5_RKT_EUliE_EEviT1_,"ax",@progbits
	.sectioninfo	@"SHI_REGISTERS=20"
	.align	128
        .global         _ZN2at6native18elementwise_kernelILi128ELi2EZNS0_22gpu_kernel_impl_nocastINS0_13AUnaryFunctorIdddZZZNS0_21remainder_kernel_cudaERNS_18TensorIteratorBaseEENKUlvE0_clEvENKUlvE_clEvEUlddE_EEEEvS5_RKT_EUliE_EEviT1_
        .type           _ZN2at6native18elementwise_kernelILi128ELi2EZNS0_22gpu_kernel_impl_nocastINS0_13AUnaryFunctorIdddZZZNS0_21remainder_kernel_cudaERNS_18TensorIteratorBaseEENKUlvE0_clEvENKUlvE_clEvEUlddE_EEEEvS5_RKT_EUliE_EEviT1_,@function
        .size           _ZN2at6native18elementwise_kernelILi128ELi2EZNS0_22gpu_kernel_impl_nocastINS0_13AUnaryFunctorIdddZZZNS0_21remainder_kernel_cudaERNS_18TensorIteratorBaseEENKUlvE0_clEvENKUlvE_clEvEUlddE_EEEEvS5_RKT_EUliE_EEviT1_,(.L_x_50785 - _ZN2at6native18elementwise_kernelILi128ELi2EZNS0_22gpu_kernel_impl_nocastINS0_13AUnaryFunctorIdddZZZNS0_21remainder_kernel_cudaERNS_18TensorIteratorBaseEENKUlvE0_clEvENKUlvE_clEvEUlddE_EEEEvS5_RKT_EUliE_EEviT1_)
        .other          _ZN2at6native18elementwise_kernelILi128ELi2EZNS0_22gpu_kernel_impl_nocastINS0_13AUnaryFunctorIdddZZZNS0_21remainder_kernel_cudaERNS_18TensorIteratorBaseEENKUlvE0_clEvENKUlvE_clEvEUlddE_EEEEvS5_RKT_EUliE_EEviT1_,@"STO_CUDA_ENTRY STV_DEFAULT"
_ZN2at6native18elementwise_kernelILi128ELi2EZNS0_22gpu_kernel_impl_nocastINS0_13AUnaryFunctorIdddZZZNS0_21remainder_kernel_cudaERNS_18TensorIteratorBaseEENKUlvE0_clEvENKUlvE_clEvEUlddE_EEEEvS5_RKT_EUliE_EEviT1_:
.text._ZN2at6native18elementwise_kernelILi128ELi2EZNS0_22gpu_kernel_impl_nocastINS0_13AUnaryFunctorIdddZZZNS0_21remainder_kernel_cudaERNS_18TensorIteratorBaseEENKUlvE0_clEvENKUlvE_clEvEUlddE_EEEEvS5_RKT_EUliE_EEviT1_:
        /* <DEDUP_REMOVED lines=237> */
.L_x_38712:
[----:B------:R-:W-:-:S05]  /*0ed0*/  IADD3 R2, P0, R2, c[0x0][0x368], RZ ;  /* 0x0000da0002027a10 */ /* 0x000fca0007f1e0ff */
[----:B------:R-:W-:-:S06]  /*0ee0*/  IMAD.X R3, RZ, RZ, c[0x0][0x36c], P0 ;  /* 0x0000db00ff037624 */ /* 0x000fcc00000e06ff */
        /* <DEDUP_REMOVED lines=43> */
.L_x_38718:
        /* <DEDUP_REMOVED lines=12> */
.L_x_38717:
[----:B------:R-:W-:Y:S05]  /*1260*/  BSYNC B2 ;  /* 0x0000000000027941 */ /* 0x000fea0003800000 */
.L_x_38716:
        /* <DEDUP_REMOVED lines=13> */
.L_x_38724:
        /* <DEDUP_REMOVED lines=33> */
.L_x_38723:
[----:B------:R-:W-:Y:S02]  /*1550*/  IMAD.MOV.U32 R10, RZ, RZ, R15 ;  /* 0x000000ffff0a7224 */ /* 0x000fe400078e000f */
.L_x_38722:
[----:B------:R-:W-:Y:S05]  /*1560*/  BSYNC B3 ;  /* 0x0000000000037941 */ /* 0x000fea0003800000 */
.L_x_38721:
[----:B------:R-:W-:-:S13]  /*1570*/  ISETP.GE.U32.AND P0, PT, R12, 0xc, PT ;  /* 0x0000000c0c00780c */ /* 0x000fda0003f06070 */
[----:B------:R-:W-:Y:S05]  /*1580*/  @!P0 BRA `(.L_x_38720) ;  /* 0x0000076000008947 */ /* 0x000fea0003800000 */
[----:B------:R-:W-:Y:S02]  /*1590*/  BSSY B3, `(.L_x_38725) ;  /* 0x0000074000037945 */ /* 0x000fe40003800000 */
.L_x_38726:
        /* <DEDUP_REMOVED lines=116> */
.L_x_38725:
[----:B------:R-:W-:Y:S02]  /*1ce0*/  IMAD.MOV.U32 R16, RZ, RZ, R15 ;  /* 0x000000ffff107224 */ /* 0x000fe400078e000f */
.L_x_38720:
[----:B------:R-:W-:Y:S05]  /*1cf0*/  BSYNC B2 ;  /* 0x0000000000027941 */ /* 0x000fea0003800000 */
.L_x_38719:
        /* <DEDUP_REMOVED lines=20> */
.L_x_38728:
[----:B------:R-:W-:Y:S05]  /*1e40*/  BSYNC B2 ;  /* 0x0000000000027941 */ /* 0x000fea0003800000 */
.L_x_38727:
[----:B------:R-:W-:Y:S02]  /*1e50*/  IMAD.MOV.U32 R9, RZ, RZ, R13 ;  /* 0x000000ffff097224 */ /* 0x000fe400078e000d */
[----:B------:R-:W-:-:S03]  /*1e60*/  IMAD.MOV.U32 R8, RZ, RZ, R12 ;  /* 0x000000ffff087224 */ /* 0x000fc600078e000c */
[----:B------:R-:W-:Y:S01]  /*1e70*/  LOP3.LUT R9, R9, 0x80000000, R15, 0xb8, !PT ;  /* 0x8000000009097812 */ /* 0x000fe200078eb80f */
[----:B------:R-:W-:Y:S05]  /*1e80*/  BRA `(.L_x_38715) ;  /* 0x0000007000007947 */ /* 0x000fea0003800000 */
.L_x_38714:
[----:B------:R-:W0:-:S06]  /*1e90*/  DSETP.GTU.AND P0, PT, R6, +INF , PT ;  /* 0x7ff000000600742a */ /* 0x000e0c0003f0c000 */
[----:B0-----:R-:W0:-:S14]  /*1ea0*/  DSETP.LE.AND P0, PT, R10, +INF , !P0 ;  /* 0x7ff000000a00742a */ /* 0x001e1c0004703000 */
[----:B0-----:R-:W0:Y:S01]  /*1eb0*/  @P0 DSETP.NEU.AND P1, PT, R10, +INF , PT ;  /* 0x7ff000000a00042a */ /* 0x001e220003f2d000 */
[----:B------:R-:W-:-:S03]  /*1ec0*/  @P0 IMAD.MOV.U32 R6, RZ, RZ, c[0x0][0x37c] ;  /* 0x0000df00ff060624 */ /* 0x000fc600078e00ff */
[----:B------:R1:W2:-:S06]  /*1ed0*/  @!P0 DADD R8, R2, c[0x0][0x378] ;  /* 0x0000de0002088629 */ /* 0x00028c0000000000 */
[----:B0-----:R-:W-:Y:S02]  /*1ee0*/  @P0 FSEL R9, R6, -QNAN , P1 ;  /* 0xfff8000006090808 */ /* 0x001fe40000800000 */
[----:B------:R-:W-:Y:S02]  /*1ef0*/  @P0 FSEL R8, RZ, c[0x0][0x378], !P1 ;  /* 0x0000de00ff080a08 */ /* 0x000fe40004800000 */
.L_x_38715:
[----:B-12---:R-:W-:Y:S05]  /*1f00*/  BSYNC B0 ;  /* 0x0000000000007941 */ /* 0x006fea0003800000 */
.L_x_38713:
[----:B------:R-:W0:-:S06]  /*1f10*/  DSETP.GEU.AND P0, PT, R8, RZ, PT ;  /* 0x000000ff0800722a */ /* 0x000e0c0003f0e000 */
[----:B0-----:R-:W0:-:S04]  /*1f20*/  DSETP.LT.XOR P0, PT, R2, RZ, !P0 ;  /* 0x000000ff0200722a */ /* 0x001e080004701800 */
[----:B------:R-:W-:-:S04]  /*1f30*/  DADD R2, R2, R8 ;  /* 0x0000000002027229 */ /* 0x000fc80000000008 */
[----:B0-----:R-:W0:-:S06]  /*1f40*/  DSETP.NEU.AND P0, PT, R8, RZ, P0 ;  /* 0x000000ff0800722a */ /* 0x001e0c000070d000 */
[----:B0-----:R-:W-:Y:S02]  /*1f50*/  FSEL R2, R2, R8, P0 ;  /* 0x0000000802027208 */ /* 0x001fe40000000000 */
[----:B------:R-:W-:Y:S02]  /*1f60*/  FSEL R3, R3, R9, P0 ;  /* 0x0000000903037208 */ /* 0x000fe40000000000 */
[----:B------:R-:W-:-:S03]  /*1f70*/  IADD3 R9, R0, 0x80, RZ ;  /* 0x0000008000097810 */ /* 0x000fc60007ffe0ff */
[----:B------:R0:W-:Y:S04]  /*1f80*/  STG.E.64 [R4.64], R2 ;  /* 0x0000000204007986 */ /* 0x0001e8000c101b04 */
.L_x_38711:
[----:B------:R-:W-:Y:S05]  /*1f90*/  BSYNC B1 ;  /* 0x0000000000017941 */ /* 0x000fea0003800000 */
.L_x_38710:
[----:B------:R-:W-:-:S13]  /*1fa0*/  ISETP.GE.AND P0, PT, R9, c[0x0][0x160], PT ;  /* 0x0000580009007a0c */ /* 0x000fda0003f06270 */
[----:B------:R-:W-:Y:S05]  /*1fb0*/  @P0 EXIT ;  /* 0x000000000000094d */ /* 0x000fea0003800000 */
[----:B------:R-:W-:Y:S01]  /*1fc0*/  ISETP.NE.AND P0, PT, RZ, c[0x0][0x168], PT ;  /* 0x00005a00ff007a0c */ /* 0x000fe20003f05270 */
[----:B------:R-:W-:Y:S01]  /*1fd0*/  IMAD.MOV.U32 R0, RZ, RZ, RZ ;  /* 0x000000ffff007224 */ /* 0x000fe200078e00ff */
[----:B0-----:R-:W-:-:S11]  /*1fe0*/  MOV R4, RZ ;  /* 0x000000ff00047202 */ /* 0x001fd60000000f00 */
        /* <DEDUP_REMOVED lines=225> */
.L_x_38729:
        /* <DEDUP_REMOVED lines=45> */
.L_x_38735:
        /* <DEDUP_REMOVED lines=12> */
.L_x_38734:
[----:B------:R-:W-:Y:S05]  /*3190*/  BSYNC B1 ;  /* 0x0000000000017941 */ /* 0x000fea0003800000 */
.L_x_38733:
        /* <DEDUP_REMOVED lines=13> */
.L_x_38741:
        /* <DEDUP_REMOVED lines=33> */
.L_x_38740:
[----:B------:R-:W-:Y:S02]  /*3480*/  IMAD.MOV.U32 R10, RZ, RZ, R15 ;  /* 0x000000ffff0a7224 */ /* 0x000fe400078e000f */
.L_x_38739:
[----:B------:R-:W-:Y:S05]  /*3490*/  BSYNC B2 ;  /* 0x0000000000027941 */ /* 0x000fea0003800000 */
.L_x_38738:
[----:B------:R-:W-:-:S13]  /*34a0*/  ISETP.GE.U32.AND P0, PT, R12, 0xc, PT ;  /* 0x0000000c0c00780c */ /* 0x000fda0003f06070 */
[----:B------:R-:W-:Y:S05]  /*34b0*/  @!P0 BRA `(.L_x_38737) ;  /* 0x0000076000008947 */ /* 0x000fea0003800000 */
[----:B------:R-:W-:Y:S02]  /*34c0*/  BSSY B2, `(.L_x_38742) ;  /* 0x0000074000027945 */ /* 0x000fe40003800000 */
.L_x_38743:
        /* <DEDUP_REMOVED lines=116> */
.L_x_38742:
[----:B------:R-:W-:Y:S02]  /*3c10*/  IMAD.MOV.U32 R16, RZ, RZ, R15 ;  /* 0x000000ffff107224 */ /* 0x000fe400078e000f */
.L_x_38737:
[----:B------:R-:W-:Y:S05]  /*3c20*/  BSYNC B1 ;  /* 0x0000000000017941 */ /* 0x000fea0003800000 */
.L_x_38736:
        /* <DEDUP_REMOVED lines=19> */
.L_x_38745:
[----:B------:R-:W-:Y:S05]  /*3d60*/  BSYNC B1 ;  /* 0x0000000000017941 */ /* 0x000fea0003800000 */
.L_x_38744:
[----:B------:R-:W-:Y:S02]  /*3d70*/  IMAD.MOV.U32 R9, RZ, RZ, R13 ;  /* 0x000000ffff097224 */ /* 0x000fe400078e000d */
[----:B------:R-:W-:-:S03]  /*3d80*/  IMAD.MOV.U32 R8, RZ, RZ, R12 ;  /* 0x000000ffff087224 */ /* 0x000fc600078e000c */
[----:B------:R-:W-:Y:S01]  /*3d90*/  LOP3.LUT R9, R9, 0x80000000, R0, 0xb8, !PT ;  /* 0x8000000009097812 */ /* 0x000fe200078eb800 */
[----:B------:R-:W-:Y:S05]  /*3da0*/  BRA `(.L_x_38732) ;  /* 0x0000006000007947 */ /* 0x000fea0003800000 */
.L_x_38731:
[----:B------:R-:W0:-:S06]  /*3db0*/  DSETP.GTU.AND P0, PT, R6, +INF , PT ;  /* 0x7ff000000600742a */ /* 0x000e0c0003f0c000 */
[----:B0-----:R-:W0:-:S14]  /*3dc0*/  DSETP.LE.AND P0, PT, R10, +INF , !P0 ;  /* 0x7ff000000a00742a */ /* 0x001e1c0004703000 */
[----:B0-----:R-:W0:-:S04]  /*3dd0*/  @P0 DSETP.NEU.AND P1, PT, R10, +INF , PT ;  /* 0x7ff000000a00042a */ /* 0x001e080003f2d000 */
[----:B------:R1:W2:-:S06]  /*3de0*/  @!P0 DADD R8, R2, c[0x0][0x378] ;  /* 0x0000de0002088629 */ /* 0x00028c0000000000 */
[----:B0-----:R-:W-:Y:S02]  /*3df0*/  @P0 FSEL R9, R0, -QNAN , P1 ;  /* 0xfff8000000090808 */ /* 0x001fe40000800000 */
[----:B------:R-:W-:Y:S02]  /*3e00*/  @P0 FSEL R8, RZ, c[0x0][0x378], !P1 ;  /* 0x0000de00ff080a08 */ /* 0x000fe40004800000 */
.L_x_38732:
[----:B-12---:R-:W-:Y:S05]  /*3e10*/  BSYNC B0 ;  /* 0x0000000000007941 */ /* 0x006fea0003800000 */
.L_x_38730:
        /* <DEDUP_REMOVED lines=8> */
.L_x_38746:
        /* <DEDUP_REMOVED lines=14> */
.L_x_50785:


//--------------------- .text._ZN2at6native27unrolled_elementwise_kernelINS0_13AUnaryFunctorIdddZZZNS0_21remainder_kernel_cudaERNS_18TensorIteratorBaseEENKUlvE0_clEvENKUlvE_clEvEUlddE_EESt5arrayIPcLm2EELi4E23TrivialOffsetCalculatorILi1EjESD_NS0_6memory15LoadWithoutCastENSE_16StoreWithoutCastEEEviT_T0_T2_T3_T4_T5_ --------------------------
	.section	.text._ZN2at6native27unrolled_elementwise_kernelINS0_13AUnaryFunctorIdddZZZNS0_21remainder_kernel_cudaERNS_18TensorIteratorBaseEENKUlvE0_clEvENKUlvE_clEvEUlddE_EESt5arrayIPcLm2EELi4E23TrivialOffsetCalculatorILi1EjESD_NS0_6memory15LoadWithoutCastENSE_16StoreWithoutCastEEEviT_T0_T2_T3_T4_T5_,"ax",@progbits
	.sectioninfo	@"SHI_REGISTERS=30"
	.align	128
        .global         _ZN2at6native27unrolled_elementwise_kernelINS0_13AUnaryFunctorIdddZZZNS0_21remainder_kernel_cudaERNS_18TensorIteratorBaseEENKUlvE0_clEvENKUlvE_clEvEUlddE_EESt5arrayIPcLm2EELi4E23TrivialOffsetCalculatorILi1EjESD_NS0_6memory15LoadWithoutCastENSE_16StoreWithoutCastEEEviT_T0_T2_T3_T4_T5_
        .type           _ZN2at6native27unrolled_elementwise_kernelINS0_13AUnaryFunctorIdddZZZNS0_21remainder_kernel_cudaERNS_18TensorIteratorBaseEENKUlvE0_clEvENKUlvE_clEvEUlddE_EESt5arrayIPcLm2EELi4E23TrivialOffsetCalculatorILi1EjESD_NS0_6memory15LoadWithoutCastENSE_16StoreWithoutCastEEEviT_T0_T2_T3_T4_T5_,@function
        .size           _ZN2at6native27unrolled_elementwise_kernelINS0_13AUnaryFunctorIdddZZZNS0_21remainder_kernel_cudaERNS_18TensorIteratorBaseEENKUlvE0_clEvENKUlvE_clEvEUlddE_EESt5arrayIPcLm2EELi4E23TrivialOffsetCalculatorILi1EjESD_NS0_6memory15LoadWithoutCastENSE_16StoreWithoutCastEEEviT_T0_T2_T3_T4_T5_,(.L_x_50786 - _ZN2at6native27unrolled_elementwise_kernelINS0_13AUnaryFunctorIdddZZZNS0_21remainder_kernel_cudaERNS_18TensorIteratorBaseEENKUlvE0_clEvENKUlvE_clEvEUlddE_EESt5arrayIPcLm2EELi4E23TrivialOffsetCalculatorILi1EjESD_NS0_6memory15LoadWithoutCastENSE_16StoreWithoutCastEEEviT_T0_T2_T3_T4_T5_)
        .other          _ZN2at6native27unrolled_elementwise_kernelINS0_13AUnaryFunctorIdddZZZNS0_21remainder_kernel_cudaERNS_18TensorIteratorBaseEENKUlvE0_clEvENKUlvE_clEvEUlddE_EESt5arrayIPcLm2EELi4E23TrivialOffsetCalculatorILi1EjESD_NS0_6memory15LoadWithoutCastENSE_16StoreWithoutCastEEEviT_T0_T2_T3_T4_T5_,@"STO_CUDA_ENTRY STV_DEFAULT"
_ZN2at6native27unrolled_elementwise_kernelINS0_13AUnaryFunctorIdddZZZNS0_21remainder_kernel_cudaERNS_18TensorIteratorBaseEENKUlvE0_clEvENKUlvE_clEvEUlddE_EESt5arrayIPcLm2EELi4E23TrivialOffsetCalculatorILi1EjESD_NS0_6memory15LoadWithoutCastENSE_16StoreWithoutCastEEEviT_T0_T2_T3_T4_T5_:
.text._ZN2at6native27unrolled_elementwise_kernelINS0_13AUnaryFunctorIdddZZZNS0_21remainder_kernel_cudaERNS_18TensorIteratorBaseEENKUlvE0_clEvENKUlvE_clEvEUlddE_EESt5arrayIPcLm2EELi4E23TrivialOffsetCalculatorILi1EjESD_NS0_6memory15LoadWithoutCastENSE_16StoreWithoutCastEEEviT_T0_T2_T3_T4_T5_:
        /* <DEDUP_REMOVED lines=75> */
.L_x_38755:
        /* <DEDUP_REMOVED lines=12> */
.L_x_38754:
[----:B------:R-:W-:Y:S02]  /*0570*/  IMAD.MOV.U32 R18, RZ, RZ, R21 ;  /* 0x000000ffff127224 */ /* 0x000fe400078e0015 */
.L_x_38753:
[----:B------:R-:W-:Y:S05]  /*0580*/  BSYNC B2 ;  /* 0x0000000000027941 */ /* 0x000fea0003800000 */
.L_x_38752:
        /* <DEDUP_REMOVED lines=13> */
.L_x_38761:
        /* <DEDUP_REMOVED lines=33> */
.L_x_38760:
[----:B------:R-:W-:Y:S02]  /*0870*/  IMAD.MOV.U32 R18, RZ, RZ, R21 ;  /* 0x000000ffff127224 */ /* 0x000fe400078e0015 */
[----:B------:R-:W-:Y:S02]  /*0880*/  IMAD.MOV.U32 R23, RZ, RZ, R22 ;  /* 0x000000ffff177224 */ /* 0x000fe400078e0016 */
.L_x_38759:
[----:B------:R-:W-:Y:S05]  /*0890*/  BSYNC B3 ;  /* 0x0000000000037941 */ /* 0x000fea0003800000 */
.L_x_38758:
[----:B------:R-:W-:-:S13]  /*08a0*/  ISETP.GE.U32.AND P0, PT, R19, 0xc, PT ;  /* 0x0000000c1300780c */ /* 0x000fda0003f06070 */
[----:B------:R-:W-:Y:S05]  /*08b0*/  @!P0 BRA `(.L_x_38757) ;  /* 0x0000077000008947 */ /* 0x000fea0003800000 */
[----:B------:R-:W-:Y:S01]  /*08c0*/  BSSY B3, `(.L_x_38762) ;  /* 0x0000075000037945 */ /* 0x000fe20003800000 */
[----:B------:R-:W-:Y:S02]  /*08d0*/  IADD3 R17, R17, 0x10, RZ ;  /* 0x0000001011117810 */ /* 0x000fe40007ffe0ff */
.L_x_38763:
        /* <DEDUP_REMOVED lines=116> */
.L_x_38762:
[----:B------:R-:W-:Y:S02]  /*1020*/  IMAD.MOV.U32 R23, RZ, RZ, R19 ;  /* 0x000000ffff177224 */ /* 0x000fe400078e0013 */
.L_x_38757:
[----:B------:R-:W-:Y:S05]  /*1030*/  BSYNC B2 ;  /* 0x0000000000027941 */ /* 0x000fea0003800000 */
.L_x_38756:
        /* <DEDUP_REMOVED lines=20> */
.L_x_38765:
[----:B------:R-:W-:Y:S05]  /*1180*/  BSYNC B2 ;  /* 0x0000000000027941 */ /* 0x000fea0003800000 */
.L_x_38764:
[----:B------:R-:W-:Y:S02]  /*1190*/  IMAD.MOV.U32 R15, RZ, RZ, R17 ;  /* 0x000000ffff0f7224 */ /* 0x000fe400078e0011 */
[----:B------:R-:W-:-:S03]  /*11a0*/  IMAD.MOV.U32 R14, RZ, RZ, R16 ;  /* 0x000000ffff0e7224 */ /* 0x000fc600078e0010 */
[----:B------:R-:W-:Y:S01]  /*11b0*/  LOP3.LUT R15, R15, 0x80000000, R21, 0xb8, !PT ;  /* 0x800000000f0f7812 */ /* 0x000fe200078eb815 */
[----:B------:R-:W-:Y:S05]  /*11c0*/  BRA `(.L_x_38751) ;  /* 0x0000007000007947 */ /* 0x000fea0003800000 */
.L_x_38750:
[----:B------:R-:W0:-:S06]  /*11d0*/  DSETP.GTU.AND P0, PT, R8, +INF , PT ;  /* 0x7ff000000800742a */ /* 0x000e0c0003f0c000 */
[----:B0-----:R-:W0:-:S14]  /*11e0*/  DSETP.LE.AND P0, PT, R16, +INF , !P0 ;  /* 0x7ff000001000742a */ /* 0x001e1c0004703000 */
[----:B0-----:R-:W0:Y:S01]  /*11f0*/  @P0 DSETP.NEU.AND P2, PT, R16, +INF , PT ;  /* 0x7ff000001000042a */ /* 0x001e220003f4d000 */
[----:B------:R-:W-:-:S03]  /*1200*/  @P0 IMAD.MOV.U32 R8, RZ, RZ, c[0x0][0x174] ;  /* 0x00005d00ff080624 */ /* 0x000fc600078e00ff */
[----:B------:R1:W2:-:S06]  /*1210*/  @!P0 DADD R14, R6, c[0x0][0x170] ;  /* 0x00005c00060e8629 */ /* 0x00028c0000000000 */
[----:B0-----:R-:W-:Y:S02]  /*1220*/  @P0 FSEL R15, R8, -QNAN , P2 ;  /* 0xfff80000080f0808 */ /* 0x001fe40001000000 */
[----:B------:R-:W-:Y:S02]  /*1230*/  @P0 FSEL R14, RZ, c[0x0][0x170], !P2 ;  /* 0x00005c00ff0e0a08 */ /* 0x000fe40005000000 */
.L_x_38751:
[----:B-12---:R-:W-:Y:S05]  /*1240*/  BSYNC B0 ;  /* 0x0000000000007941 */ /* 0x006fea0003800000 */
.L_x_38749:
[----:B------:R-:W0:-:S06]  /*1250*/  DSETP.GEU.AND P0, PT, R14, RZ, PT ;  /* 0x000000ff0e00722a */ /* 0x000e0c0003f0e000 */
[----:B0-----:R-:W0:-:S04]  /*1260*/  DSETP.LT.XOR P0, PT, R6, RZ, !P0 ;  /* 0x000000ff0600722a */ /* 0x001e080004701800 */
[----:B------:R-:W-:-:S04]  /*1270*/  DADD R6, R14, R6 ;  /* 0x000000000e067229 */ /* 0x000fc80000000006 */
[----:B0-----:R-:W0:-:S06]  /*1280*/  DSETP.NEU.AND P0, PT, R14, RZ, P0 ;  /* 0x000000ff0e00722a */ /* 0x001e0c000070d000 */
[----:B0-----:R-:W-:Y:S02]  /*1290*/  FSEL R6, R6, R14, P0 ;  /* 0x0000000e06067208 */ /* 0x001fe40000000000 */
[----:B------:R-:W-:Y:S02]  /*12a0*/  FSEL R7, R7, R15, P0 ;  /* 0x0000000f07077208 */ /* 0x000fe40000000000 */
.L_x_38748:
[----:B------:R-:W-:Y:S05]  /*12b0*/  BSYNC B1 ;  /* 0x0000000000017941 */ /* 0x000fea0003800000 */
.L_x_38747:
[----:B0-----:R-:W-:Y:S01]  /*12c0*/  IADD3 R9, R5, 0x80, RZ ;  /* 0x0000008005097810 */ /* 0x001fe20007ffe0ff */
[----:B------:R-:W-:Y:S03]  /*12d0*/  BSSY B1, `(.L_x_38766) ;  /* 0x0000108000017945 */ /* 0x000fe60003800000 */
[----:B------:R-:W-:-:S13]  /*12e0*/  ISETP.GE.AND P0, PT, R9, R0, PT ;  /* 0x000000000900720c */ /* 0x000fda0003f06270 */
[----:B------:R-:W-:Y:S05]  /*12f0*/  @P0 BRA `(.L_x_38767) ;  /* 0x0000105000000947 */ /* 0x000fea0003800000 */
[----:B------:R-:W-:Y:S01]  /*1300*/  IMAD.MOV.U32 R8, RZ, RZ, c[0x0][0x174] ;  /* 0x00005d00ff087624 */ /* 0x000fe200078e00ff */
[----:B-----5:R-:W-:Y:S01]  /*1310*/  LOP3.LUT R15, R13, 0x7fffffff, RZ, 0xc0, !PT ;  /* 0x7fffffff0d0f7812 */ /* 0x020fe200078ec0ff */
        /* <DEDUP_REMOVED lines=37> */
.L_x_38774:
        /* <DEDUP_REMOVED lines=12> */
.L_x_38773:
[----:B------:R-:W-:Y:S02]  /*1630*/  IMAD.MOV.U32 R22, RZ, RZ, R23 ;  /* 0x000000ffff167224 */ /* 0x000fe400078e0017 */
.L_x_38772:
[----:B------:R-:W-:Y:S05]  /*1640*/  BSYNC B2 ;  /* 0x0000000000027941 */ /* 0x000fea0003800000 */
.L_x_38771:
        /* <DEDUP_REMOVED lines=13> */
.L_x_38780:
        /* <DEDUP_REMOVED lines=33> */
.L_x_38779:
[----:B------:R-:W-:Y:S02]  /*1930*/  IMAD.MOV.U32 R22, RZ, RZ, R23 ;  /* 0x000000ffff167224 */ /* 0x000fe400078e0017 */
[----:B------:R-:W-:Y:S02]  /*1940*/  IMAD.MOV.U32 R25, RZ, RZ, R24 ;  /* 0x000000ffff197224 */ /* 0x000fe400078e0018 */
.L_x_38778:
[----:B------:R-:W-:Y:S05]  /*1950*/  BSYNC B3 ;  /* 0x0000000000037941 */ /* 0x000fea0003800000 */
.L_x_38777:
[----:B------:R-:W-:-:S13]  /*1960*/  ISETP.GE.U32.AND P0, PT, R21, 0xc, PT ;  /* 0x0000000c1500780c */ /* 0x000fda0003f06070 */
[----:B------:R-:W-:Y:S05]  /*1970*/  @!P0 BRA `(.L_x_38776) ;  /* 0x0000077000008947 */ /* 0x000fea0003800000 */
[----:B------:R-:W-:Y:S01]  /*1980*/  BSSY B3, `(.L_x_38781) ;  /* 0x0000075000037945 */ /* 0x000fe20003800000 */
[----:B------:R-:W-:Y:S02]  /*1990*/  IADD3 R19, R19, 0x10, RZ ;  /* 0x0000001013137810 */ /* 0x000fe40007ffe0ff */
.L_x_38782:
        /* <DEDUP_REMOVED lines=116> */
.L_x_38781:
[----:B------:R-:W-:Y:S02]  /*20e0*/  IMAD.MOV.U32 R25, RZ, RZ, R21 ;  /* 0x000000ffff197224 */ /* 0x000fe400078e0015 */
.L_x_38776:
[----:B------:R-:W-:Y:S05]  /*20f0*/  BSYNC B2 ;  /* 0x0000000000027941 */ /* 0x000fea0003800000 */
.L_x_38775:
        /* <DEDUP_REMOVED lines=20> */
.L_x_38784:
[----:B------:R-:W-:Y:S05]  /*2240*/  BSYNC B2 ;  /* 0x0000000000027941 */ /* 0x000fea0003800000 */
.L_x_38783:
[----:B------:R-:W-:Y:S01]  /*2250*/  IMAD.MOV.U32 R18, RZ, RZ, R16 ;  /* 0x000000ffff127224 */ /* 0x000fe200078e0010 */
[----:B------:R-:W-:Y:S01]  /*2260*/  LOP3.LUT R19, R19, 0x80000000, R8, 0xb8, !PT ;  /* 0x8000000013137812 */ /* 0x000fe200078eb808 */
[----:B------:R-:W-:Y:S05]  /*2270*/  BRA `(.L_x_38770) ;  /* 0x0000006000007947 */ /* 0x000fea0003800000 */
.L_x_38769:
[----:B------:R-:W0:-:S06]  /*2280*/  DSETP.GTU.AND P0, PT, R14, +INF , PT ;  /* 0x7ff000000e00742a */ /* 0x000e0c0003f0c000 */
[----:B0-----:R-:W0:-:S14]  /*2290*/  DSETP.LE.AND P0, PT, R16, +INF , !P0 ;  /* 0x7ff000001000742a */ /* 0x001e1c0004703000 */
[----:B0-----:R-:W0:-:S04]  /*22a0*/  @P0 DSETP.NEU.AND P2, PT, R16, +INF , PT ;  /* 0x7ff000001000042a */ /* 0x001e080003f4d000 */
[----:B------:R1:W2:-:S06]  /*22b0*/  @!P0 DADD R18, R12, c[0x0][0x170] ;  /* 0x00005c000c128629 */ /* 0x00028c0000000000 */
[----:B0-----:R-:W-:Y:S02]  /*22c0*/  @P0 FSEL R19, R8, -QNAN , P2 ;  /* 0xfff8000008130808 */ /* 0x001fe40001000000 */
[----:B------:R-:W-:Y:S02]  /*22d0*/  @P0 FSEL R18, RZ, c[0x0][0x170], !P2 ;  /* 0x00005c00ff120a08 */ /* 0x000fe40005000000 */
.L_x_38770:
[----:B-12---:R-:W-:Y:S05]  /*22e0*/  BSYNC B0 ;  /* 0x0000000000007941 */ /* 0x006fea0003800000 */
.L_x_38768:
[----:B------:R-:W0:-:S06]  /*22f0*/  DSETP.GEU.AND P0, PT, R18, RZ, PT ;  /* 0x000000ff1200722a */ /* 0x000e0c0003f0e000 */
[----:B0-----:R-:W0:-:S04]  /*2300*/  DSETP.LT.XOR P0, PT, R12, RZ, !P0 ;  /* 0x000000ff0c00722a */ /* 0x001e080004701800 */
[----:B------:R-:W-:-:S04]  /*2310*/  DADD R12, R18, R12 ;  /* 0x00000000120c7229 */ /* 0x000fc8000000000c */
[----:B0-----:R-:W0:-:S06]  /*2320*/  DSETP.NEU.AND P0, PT, R18, RZ, P0 ;  /* 0x000000ff1200722a */ /* 0x001e0c000070d000 */
[----:B0-----:R-:W-:Y:S02]  /*2330*/  FSEL R12, R12, R18, P0 ;  /* 0x000000120c0c7208 */ /* 0x001fe40000000000 */
[----:B------:R-:W-:Y:S02]  /*2340*/  FSEL R13, R13, R19, P0 ;  /* 0x000000130d0d7208 */ /* 0x000fe40000000000 */
.L_x_38767:
[----:B------:R-:W-:Y:S05]  /*2350*/  BSYNC B1 ;  /* 0x0000000000017941 */ /* 0x000fea0003800000 */
.L_x_38766:
[----:B------:R-:W-:Y:S01]  /*2360*/  IADD3 R15, R5, 0x100, RZ ;  /* 0x00000100050f7810 */ /* 0x000fe20007ffe0ff */
        /* <DEDUP_REMOVED lines=42> */
.L_x_38793:
        /* <DEDUP_REMOVED lines=12> */
.L_x_38792:
[----:B------:R-:W-:Y:S02]  /*26d0*/  IMAD.MOV.U32 R21, RZ, RZ, R22 ;  /* 0x000000ffff157224 */ /* 0x000fe400078e0016 */
.L_x_38791:
[----:B------:R-:W-:Y:S05]  /*26e0*/  BSYNC B2 ;  /* 0x0000000000027941 */ /* 0x000fea0003800000 */
.L_x_38790:
        /* <DEDUP_REMOVED lines=13> */
.L_x_38799:
        /* <DEDUP_REMOVED lines=33> */
.L_x_38798:
[----:B------:R-:W-:Y:S02]  /*29d0*/  IMAD.MOV.U32 R21, RZ, RZ, R23 ;  /* 0x000000ffff157224 */ /* 0x000fe400078e0017 */
.L_x_38797:
[----:B------:R-:W-:Y:S05]  /*29e0*/  BSYNC B3 ;  /* 0x0000000000037941 */ /* 0x000fea0003800000 */
.L_x_38796:
[----:B------:R-:W-:-:S13]  /*29f0*/  ISETP.GE.U32.AND P0, PT, R22, 0xc, PT ;  /* 0x0000000c1600780c */ /* 0x000fda0003f06070 */
[----:B------:R-:W-:Y:S05]  /*2a00*/  @!P0 BRA `(.L_x_38795) ;  /* 0x0000077000008947 */ /* 0x000fea0003800000 */
[----:B------:R-:W-:Y:S01]  /*2a10*/  BSSY B3, `(.L_x_38800) ;  /* 0x0000075000037945 */ /* 0x000fe20003800000 */
[----:B------:R-:W-:Y:S02]  /*2a20*/  IADD3 R17, R17, 0x10, RZ ;  /* 0x0000001011117810 */ /* 0x000fe40007ffe0ff */
.L_x_38801:
        /* <DEDUP_REMOVED lines=116> */
.L_x_38800:
[----:B------:R-:W-:Y:S02]  /*3170*/  IMAD.MOV.U32 R24, RZ, RZ, R22 ;  /* 0x000000ffff187224 */ /* 0x000fe400078e0016 */
.L_x_38795:
[----:B------:R-:W-:Y:S05]  /*3180*/  BSYNC B2 ;  /* 0x0000000000027941 */ /* 0x000fea0003800000 */
.L_x_38794:
        /* <DEDUP_REMOVED lines=21> */
.L_x_38803:
[----:B------:R-:W-:Y:S05]  /*32e0*/  BSYNC B2 ;  /* 0x0000000000027941 */ /* 0x000fea0003800000 */
.L_x_38802:
[----:B------:R-:W-:Y:S02]  /*32f0*/  IMAD.MOV.U32 R15, RZ, RZ, R19 ;  /* 0x000000ffff0f7224 */ /* 0x000fe400078e0013 */
[----:B------:R-:W-:-:S03]  /*3300*/  IMAD.MOV.U32 R14, RZ, RZ, R16 ;  /* 0x000000ffff0e7224 */ /* 0x000fc600078e0010 */
[----:B------:R-:W-:Y:S01]  /*3310*/  LOP3.LUT R15, R15, 0x80000000, R8, 0xb8, !PT ;  /* 0x800000000f0f7812 */ /* 0x000fe200078eb808 */
[----:B------:R-:W-:Y:S05]  /*3320*/  BRA `(.L_x_38789) ;  /* 0x0000006000007947 */ /* 0x000fea0003800000 */
.L_x_38788:
[----:B------:R-:W0:-:S06]  /*3330*/  DSETP.GTU.AND P0, PT, R18, +INF , PT ;  /* 0x7ff000001200742a */ /* 0x000e0c0003f0c000 */
[----:B0-----:R-:W0:-:S14]  /*3340*/  DSETP.LE.AND P0, PT, R16, +INF , !P0 ;  /* 0x7ff000001000742a */ /* 0x001e1c0004703000 */
[----:B0-----:R-:W0:-:S04]  /*3350*/  @P0 DSETP.NEU.AND P2, PT, R16, +INF , PT ;  /* 0x7ff000001000042a */ /* 0x001e080003f4d000 */
[----:B------:R1:W2:-:S06]  /*3360*/  @!P0 DADD R14, R10, c[0x0][0x170] ;  /* 0x00005c000a0e8629 */ /* 0x00028c0000000000 */
[----:B0-----:R-:W-:Y:S02]  /*3370*/  @P0 FSEL R15, R8, -QNAN , P2 ;  /* 0xfff80000080f0808 */ /* 0x001fe40001000000 */
[----:B------:R-:W-:Y:S02]  /*3380*/  @P0 FSEL R14, RZ, c[0x0][0x170], !P2 ;  /* 0x00005c00ff0e0a08 */ /* 0x000fe40005000000 */
.L_x_38789:
[----:B-12---:R-:W-:Y:S05]  /*3390*/  BSYNC B0 ;  /* 0x0000000000007941 */ /* 0x006fea0003800000 */
.L_x_38787:
[----:B------:R-:W0:-:S06]  /*33a0*/  DSETP.GEU.AND P0, PT, R14, RZ, PT ;  /* 0x000000ff0e00722a */ /* 0x000e0c0003f0e000 */
[----:B0-----:R-:W0:-:S04]  /*33b0*/  DSETP.LT.XOR P0, PT, R10, RZ, !P0 ;  /* 0x000000ff0a00722a */ /* 0x001e080004701800 */
[----:B------:R-:W-:-:S04]  /*33c0*/  DADD R10, R14, R10 ;  /* 0x000000000e0a7229 */ /* 0x000fc8000000000a */
[----:B0-----:R-:W0:-:S06]  /*33d0*/  DSETP.NEU.AND P0, PT, R14, RZ, P0 ;  /* 0x000000ff0e00722a */ /* 0x001e0c000070d000 */
[----:B0-----:R-:W-:Y:S02]  /*33e0*/  FSEL R8, R10, R14, P0 ;  /* 0x0000000e0a087208 */ /* 0x001fe40000000000 */
[----:B------:R-:W-:Y:S02]  /*33f0*/  FSEL R19, R11, R15, P0 ;  /* 0x0000000f0b137208 */ /* 0x000fe40000000000 */
.L_x_38786:
[----:B------:R-:W-:Y:S05]  /*3400*/  BSYNC B1 ;  /* 0x0000000000017941 */ /* 0x000fea0003800000 */
.L_x_38785:
        /* <DEDUP_REMOVED lines=35> */
[----:B------:R-:W-:Y:S01]  /*3640*/  IMAD.IADD R23, R20, 0x1, R21 ;  /* 0x0000000114177824 */ /* 0x000fe200078e0215 */
[----:B------:R-:W-:Y:S01]  /*3650*/  LOP3.LUT R20, R11, 0xfffff, RZ, 0xc0, !PT ;  /* 0x000fffff0b147812 */ /* 0x000fe200078ec0ff */
[----:B------:R-:W-:-:S03]  /*3660*/  IMAD.IADD R21, R21, 0x1, -R16 ;  /* 0x0000000115157824 */ /* 0x000fc600078e0a10 */
[----:B------:R-:W-:Y:S02]  /*3670*/  IADD3 R17, R23, 0x2, -R16 ;  /* 0x0000000217117810 */ /* 0x000fe40007ffe810 */
[----:B------:R-:W-:Y:S02]  /*3680*/  LOP3.LUT R20, R20, 0x100000, RZ, 0xfc, !PT ;  /* 0x0010000014147812 */ /* 0x000fe400078efcff */
[----:B------:R-:W-:-:S13]  /*3690*/  LOP3.LUT P0, R17, R17, 0x3, RZ, 0xc0, !PT ;  /* 0x0000000311117812 */ /* 0x000fda000780c0ff */
[----:B------:R-:W-:Y:S05]  /*36a0*/  @!P0 BRA `(.L_x_38810) ;  /* 0x000000e000008947 */ /* 0x000fea0003800000 */
[----:B------:R-:W-:Y:S02]  /*36b0*/  BSSY B3, `(.L_x_38811) ;  /* 0x000000c000037945 */ /* 0x000fe40003800000 */
.L_x_38812:
        /* <DEDUP_REMOVED lines=12> */
.L_x_38811:
[----:B------:R-:W-:Y:S02]  /*3780*/  IMAD.MOV.U32 R17, RZ, RZ, R22 ;  /* 0x000000ffff117224 */ /* 0x000fe400078e0016 */
.L_x_38810:
[----:B------:R-:W-:Y:S05]  /*3790*/  BSYNC B2 ;  /* 0x0000000000027941 */ /* 0x000fea0003800000 */
.L_x_38809:
        /* <DEDUP_REMOVED lines=13> */
.L_x_38818:
        /* <DEDUP_REMOVED lines=33> */
.L_x_38817:
[----:B------:R-:W-:Y:S02]  /*3a80*/  IMAD.MOV.U32 R17, RZ, RZ, R23 ;  /* 0x000000ffff117224 */ /* 0x000fe400078e0017 */
.L_x_38816:
[----:B------:R-:W-:Y:S05]  /*3a90*/  BSYNC B3 ;  /* 0x0000000000037941 */ /* 0x000fea0003800000 */
.L_x_38815:
[----:B------:R-:W-:-:S13]  /*3aa0*/  ISETP.GE.U32.AND P0, PT, R22, 0xc, PT ;  /* 0x0000000c1600780c */ /* 0x000fda0003f06070 */
[----:B------:R-:W-:Y:S05]  /*3ab0*/  @!P0 BRA `(.L_x_38814) ;  /* 0x0000077000008947 */ /* 0x000fea0003800000 */
[----:B------:R-:W-:Y:S01]  /*3ac0*/  BSSY B3, `(.L_x_38819) ;  /* 0x0000075000037945 */ /* 0x000fe20003800000 */
[----:B------:R-:W-:Y:S02]  /*3ad0*/  IADD3 R21, R21, 0x10, RZ ;  /* 0x0000001015157810 */ /* 0x000fe40007ffe0ff */
.L_x_38820:
        /* <DEDUP_REMOVED lines=116> */
.L_x_38819:
[----:B------:R-:W-:Y:S02]  /*4220*/  IMAD.MOV.U32 R24, RZ, RZ, R22 ;  /* 0x000000ffff187224 */ /* 0x000fe400078e0016 */
.L_x_38814:
[----:B------:R-:W-:Y:S05]  /*4230*/  BSYNC B2 ;  /* 0x0000000000027941 */ /* 0x000fea0003800000 */
.L_x_38813:
        /* <DEDUP_REMOVED lines=21> */
.L_x_38822:
[----:B------:R-:W-:Y:S05]  /*4390*/  BSYNC B2 ;  /* 0x0000000000027941 */ /* 0x000fea0003800000 */
.L_x_38821:
[----:B------:R-:W-:Y:S02]  /*43a0*/  IMAD.MOV.U32 R17, RZ, RZ, R21 ;  /* 0x000000ffff117224 */ /* 0x000fe400078e0015 */
[----:B------:R-:W-:-:S03]  /*43b0*/  IMAD.MOV.U32 R16, RZ, RZ, R14 ;  /* 0x000000ffff107224 */ /* 0x000fc600078e000e */
[----:B------:R-:W-:Y:S01]  /*43c0*/  LOP3.LUT R17, R17, 0x80000000, R18, 0xb8, !PT ;  /* 0x8000000011117812 */ /* 0x000fe200078eb812 */
[----:B------:R-:W-:Y:S05]  /*43d0*/  BRA `(.L_x_38808) ;  /* 0x0000006000007947 */ /* 0x000fea0003800000 */
.L_x_38807:
[----:B------:R-:W0:-:S06]  /*43e0*/  DSETP.GTU.AND P0, PT, R10, +INF , PT ;  /* 0x7ff000000a00742a */ /* 0x000e0c0003f0c000 */
[----:B0-----:R-:W0:-:S14]  /*43f0*/  DSETP.LE.AND P0, PT, R14, +INF , !P0 ;  /* 0x7ff000000e00742a */ /* 0x001e1c0004703000 */
[----:B0-----:R-:W0:-:S04]  /*4400*/  @P0 DSETP.NEU.AND P2, PT, R14, +INF , PT ;  /* 0x7ff000000e00042a */ /* 0x001e080003f4d000 */
[----:B------:R1:W2:-:S06]  /*4410*/  @!P0 DADD R16, R2, c[0x0][0x170] ;  /* 0x00005c0002108629 */ /* 0x00028c0000000000 */
[----:B0-----:R-:W-:Y:S02]  /*4420*/  @P0 FSEL R17, R18, -QNAN , P2 ;  /* 0xfff8000012110808 */ /* 0x001fe40001000000 */
[----:B------:R-:W-:Y:S02]  /*4430*/  @P0 FSEL R16, RZ, c[0x0][0x170], !P2 ;  /* 0x00005c00ff100a08 */ /* 0x000fe40005000000 */
.L_x_38808:
[----:B-12---:R-:W-:Y:S05]  /*4440*/  BSYNC B0 ;  /* 0x0000000000007941 */ /* 0x006fea0003800000 */
.L_x_38806:
[----:B------:R-:W0:-:S06]  /*4450*/  DSETP.GEU.AND P0, PT, R16, RZ, PT ;  /* 0x000000ff1000722a */ /* 0x000e0c0003f0e000 */
[----:B0-----:R-:W0:-:S04]  /*4460*/  DSETP.LT.XOR P0, PT, R2, RZ, !P0 ;  /* 0x000000ff0200722a */ /* 0x001e080004701800 */
[----:B------:R-:W-:-:S04]  /*4470*/  DADD R2, R16, R2 ;  /* 0x0000000010027229 */ /* 0x000fc80000000002 */
[----:B0-----:R-:W0:-:S06]  /*4480*/  DSETP.NEU.AND P0, PT, R16, RZ, P0 ;  /* 0x000000ff1000722a */ /* 0x001e0c000070d000 */
[----:B0-----:R-:W-:Y:S02]  /*4490*/  FSEL R2, R2, R16, P0 ;  /* 0x0000001002027208 */ /* 0x001fe40000000000 */
[----:B------:R-:W-:Y:S02]  /*44a0*/  FSEL R3, R3, R17, P0 ;  /* 0x0000001103037208 */ /* 0x000fe40000000000 */
.L_x_38805:
[----:B------:R-:W-:Y:S05]  /*44b0*/  BSYNC B1 ;  /* 0x0000000000017941 */ /* 0x000fea0003800000 */
.L_x_38804:
        /* <DEDUP_REMOVED lines=16> */
[----:B------:R-:W-:Y:S01]  /*45c0*/  @!P0 IADD3 R11, R11, 0x80, RZ ;  /* 0x000000800b0b8810 */ /* 0x000fe20007ffe0ff */
[----:B------:R-:W-:Y:S02]  /*45d0*/  @!P0 IMAD.MOV.U32 R9, RZ, RZ, R19 ;  /* 0x000000ffff098224 */ /* 0x000fe400078e0013 */
[----:B------:R-:W-:-:S05]  /*45e0*/  @!P0 IMAD.WIDE.U32 R14, R14, R15, c[0x0][0x178] ;  /* 0x00005e000e0e8625 */ /* 0x000fca00078e000f */
[----:B------:R0:W-:Y:S02]  /*45f0*/  @!P0 STG.E.64 [R14.64], R8 ;  /* 0x000000080e008986 */ /* 0x0001e4000c101b04 */
.L_x_38824:
[----:B0-----:R-:W-:Y:S05]  /*4600*/  BSYNC B0 ;  /* 0x0000000000007941 */ /* 0x001fea0003800000 */
.L_x_38823:
[----:B------:R-:W-:-:S13]  /*4610*/  ISETP.GE.AND P0, PT, R11, R0, PT ;  /* 0x000000000b00720c */ /* 0x000fda0003f06270 */
[----:B------:R-:W-:Y:S05]  /*4620*/  @P0 EXIT ;  /* 0x000000000000094d */ /* 0x000fea0003800000 */
[----:B------:R-:W-:Y:S02]  /*4630*/  IMAD R4, R4, 0x200, R11 ;  /* 0x0000020004047824 */ /* 0x000fe400078e020b */
[----:B------:R-:W-:-:S04]  /*4640*/  IMAD.MOV.U32 R5, RZ, RZ, 0x8 ;  /* 0x00000008ff057424 */ /* 0x000fc800078e00ff */
[----:B------:R-:W-:-:S05]  /*4650*/  IMAD.WIDE.U32 R4, R4, R5, c[0x0][0x178] ;  /* 0x00005e0004047625 */ /* 0x000fca00078e0005 */
[----:B------:R-:W-:Y:S01]  /*4660*/  STG.E.64 [R4.64], R2 ;  /* 0x0000000204007986 */ /* 0x000fe2000c101b04 */
[----:B------:R-:W-:Y:S05]  /*4670*/  EXIT ;  /* 0x000000000000794d */ /* 0x000fea0003800000 */
.L_x_38825:
        /* <DEDUP_REMOVED lines=16> */
.L_x_50786:


//--------------------- .text._ZN2at6native29vectorized_elementwise_kernelILi2ENS0_13AUnaryFunctorIdddZZZNS0_21remainder_kernel_cudaERNS_18TensorIteratorBaseEENKUlvE0_clEvENKUlvE_clEvEUlddE_EESt5arrayIPcLm2EEEEviT0_T1_ --------------------------
	.section	.text._ZN2at6native29vectorized_elementwise_kernelILi2ENS0_13AUnaryFunctorIdddZZZNS0_21remainder_kernel_cudaERNS_18TensorIteratorBaseEENKUlvE0_clEvENKUlvE_clEvEUlddE_EESt5arrayIPcLm2EEEEviT0_T1_,"ax",@progbits
	.sectioninfo	@"SHI_REGISTERS=36"
	.align	128
        .global         _ZN2at6native29vectorized_elementwise_kernelILi2ENS0_13AUnaryFunctorIdddZZZNS0_21remainder_kernel_cudaERNS_18TensorIteratorBaseEENKUlvE0_clEvENKUlvE_clEvEUlddE_EESt5arrayIPcLm2EEEEviT0_T1_
        .type           _ZN2at6native29vectorized_elementwise_kernelILi2ENS0_13AUnaryFunctorIdddZZZNS0_21remainder_kernel_cudaERNS_18TensorIteratorBaseEENKUlvE0_clEvENKUlvE_clEvEUlddE_EESt5arrayIPcLm2EEEEviT0_T1_,@function
        .size           _ZN2at6native29vectorized_elementwise_kernelILi2ENS0_13AUnaryFunctorIdddZZZNS0_21remainder_kernel_cudaERNS_18TensorIteratorBaseEENKUlvE0_clEvENKUlvE_clEvEUlddE_EESt5arrayIPcLm2EEEEviT0_T1_,(.L_x_50787 - _ZN2at6native29vectorized_elementwise_kernelILi2ENS0_13AUnaryFunctorIdddZZZNS0_21remainder_kernel_cudaERNS_18TensorIteratorBaseEENKUlvE0_clEvENKUlvE_clEvEUlddE_EESt5arrayIPcLm2EEEEviT0_T1_)
        .other          _ZN2at6native29vectorized_elementwise_kernelILi2ENS0_13AUnaryFunctorIdddZZZNS0_21remainder_kernel_cudaERNS_18TensorIteratorBaseEENKUlvE0_clEvENKUlvE_clEvEUlddE_EESt5arrayIPcLm2EEEEviT0_T1_,@"STO_CUDA_ENTRY STV_DEFAULT"
_ZN2at6native29vectorized_elementwise_kernelILi2ENS0_13AUnaryFunctorIdddZZZNS0_21remainder_kernel_cudaERNS_18TensorIteratorBaseEENKUlvE0_clEvENKUlvE_clEvEUlddE_EESt5arrayIPcLm2EEEEviT0_T1_:
.text._ZN2at6native29vectorized_elementwise_kernelILi2ENS0_13AUnaryFunctorIdddZZZNS0_21remainder_kernel_cudaERNS_18TensorIteratorBaseEENKUlvE0_clEvENKUlvE_clEvEUlddE_EESt5arrayIPcLm2EEEEviT0_T1_:
        /* <DEDUP_REMOVED lines=62> */
.L_x_38833:
        /* <DEDUP_REMOVED lines=12> */
.L_x_38832:
[----:B------:R-:W-:Y:S02]  /*04a0*/  IMAD.MOV.U32 R22, RZ, RZ, R29 ;  /* 0x000000ffff167224 */ /* 0x000fe400078e001d */
.L_x_38831:
[----:B------:R-:W-:Y:S05]  /*04b0*/  BSYNC B1 ;  /* 0x0000000000017941 */ /* 0x000fea0003800000 */
.L_x_38830:
        /* <DEDUP_REMOVED lines=13> */
.L_x_38839:
        /* <DEDUP_REMOVED lines=33> */
.L_x_38838:
[----:B------:R-:W-:Y:S02]  /*07a0*/  IMAD.MOV.U32 R22, RZ, RZ, R29 ;  /* 0x000000ffff167224 */ /* 0x000fe400078e001d */
[----:B------:R-:W-:Y:S02]  /*07b0*/  IMAD.MOV.U32 R31, RZ, RZ, R30 ;  /* 0x000000ffff1f7224 */ /* 0x000fe400078e001e */
.L_x_38837:
[----:B------:R-:W-:Y:S05]  /*07c0*/  BSYNC B2 ;  /* 0x0000000000027941 */ /* 0x000fea0003800000 */
.L_x_38836:
[----:B------:R-:W-:-:S13]  /*07d0*/  ISETP.GE.U32.AND P1, PT, R23, 0xc, PT ;  /* 0x0000000c1700780c */ /* 0x000fda0003f26070 */
[----:B------:R-:W-:Y:S05]  /*07e0*/  @!P1 BRA `(.L_x_38835) ;  /* 0x0000077000009947 */ /* 0x000fea0003800000 */
[----:B------:R-:W-:Y:S01]  /*07f0*/  BSSY B2, `(.L_x_38840) ;  /* 0x0000075000027945 */ /* 0x000fe20003800000 */
[----:B------:R-:W-:Y:S02]  /*0800*/  IADD3 R21, R21, 0x10, RZ ;  /* 0x0000001015157810 */ /* 0x000fe40007ffe0ff */
.L_x_38841:
        /* <DEDUP_REMOVED lines=116> */
.L_x_38840:
[----:B------:R-:W-:Y:S02]  /*0f50*/  IMAD.MOV.U32 R31, RZ, RZ, R23 ;  /* 0x000000ffff1f7224 */ /* 0x000fe400078e0017 */
.L_x_38835:
[----:B------:R-:W-:Y:S05]  /*0f60*/  BSYNC B1 ;  /* 0x0000000000017941 */ /* 0x000fea0003800000 */
.L_x_38834:
        /* <DEDUP_REMOVED lines=21> */
.L_x_38843:
[----:B------:R-:W-:Y:S05]  /*10c0*/  BSYNC B1 ;  /* 0x0000000000017941 */ /* 0x000fea0003800000 */
.L_x_38842:
[----:B------:R-:W-:-:S05]  /*10d0*/  IMAD.MOV.U32 R19, RZ, RZ, R21 ;  /* 0x000000ffff137224 */ /* 0x000fca00078e0015 */
[----:B------:R-:W-:Y:S01]  /*10e0*/  LOP3.LUT R19, R19, 0x80000000, R29, 0xb8, !PT ;  /* 0x8000000013137812 */ /* 0x000fe200078eb81d */
[----:B------:R-:W-:Y:S05]  /*10f0*/  BRA `(.L_x_38829) ;  /* 0x0000007000007947 */ /* 0x000fea0003800000 */
.L_x_38828:
[----:B------:R-:W0:-:S06]  /*1100*/  DSETP.GTU.AND P1, PT, R16, +INF , PT ;  /* 0x7ff000001000742a */ /* 0x000e0c0003f2c000 */
[----:B0-----:R-:W0:-:S14]  /*1110*/  DSETP.LE.AND P1, PT, R2, +INF , !P1 ;  /* 0x7ff000000200742a */ /* 0x001e1c0004f23000 */
[----:B0-----:R-:W0:Y:S01]  /*1120*/  @P1 DSETP.NEU.AND P2, PT, R2, +INF , PT ;  /* 0x7ff000000200142a */ /* 0x001e220003f4d000 */
[----:B------:R-:W-:-:S03]  /*1130*/  @P1 IMAD.MOV.U32 R0, RZ, RZ, c[0x0][0x174] ;  /* 0x00005d00ff001624 */ /* 0x000fc600078e00ff */
[----:B------:R1:W2:-:S06]  /*1140*/  @!P1 DADD R18, R24, c[0x0][0x170] ;  /* 0x00005c0018129629 */ /* 0x00028c0000000000 */
[----:B0-----:R-:W-:Y:S02]  /*1150*/  @P1 FSEL R19, R0, -QNAN , P2 ;  /* 0xfff8000000131808 */ /* 0x001fe40001000000 */
[----:B------:R-:W-:Y:S02]  /*1160*/  @P1 FSEL R18, RZ, c[0x0][0x170], !P2 ;  /* 0x00005c00ff121a08 */ /* 0x000fe40005000000 */
.L_x_38829:
[----:B-12---:R-:W-:Y:S05]  /*1170*/  BSYNC B0 ;  /* 0x0000000000007941 */ /* 0x006fea0003800000 */
.L_x_38827:
[----:B------:R-:W0:Y:S01]  /*1180*/  DSETP.GEU.AND P1, PT, R18, RZ, PT ;  /* 0x000000ff1200722a */ /* 0x000e220003f2e000 */
[----:B------:R-:W-:Y:S01]  /*1190*/  LOP3.LUT R17, R27, 0x7fffffff, RZ, 0xc0, !PT ;  /* 0x7fffffff1b117812 */ /* 0x000fe200078ec0ff */
[----:B------:R-:W-:Y:S01]  /*11a0*/  BSSY B0, `(.L_x_38844) ;  /* 0x0000100000007945 */ /* 0x000fe20003800000 */
[----:B------:R-:W-:Y:S02]  /*11b0*/  IMAD.MOV.U32 R16, RZ, RZ, R26 ;  /* 0x000000ffff107224 */ /* 0x000fe400078e001a */
[----:B------:R-:W-:Y:S01]  /*11c0*/  ISETP.GT.U32.OR P2, PT, R17, 0x7fefffff, P0 ;  /* 0x7fefffff1100780c */ /* 0x000fe20000744470 */
[----:B0-----:R-:W0:-:S04]  /*11d0*/  DSETP.LT.XOR P1, PT, R24, RZ, !P1 ;  /* 0x000000ff1800722a */ /* 0x001e080004f21800 */
        /* <DEDUP_REMOVED lines=37> */
.L_x_38850:
        /* <DEDUP_REMOVED lines=12> */
.L_x_38849:
[----:B------:R-:W-:Y:S02]  /*14f0*/  IMAD.MOV.U32 R24, RZ, RZ, R29 ;  /* 0x000000ffff187224 */ /* 0x000fe400078e001d */
.L_x_38848:
[----:B------:R-:W-:Y:S05]  /*1500*/  BSYNC B1 ;  /* 0x0000000000017941 */ /* 0x000fea0003800000 */
.L_x_38847:
        /* <DEDUP_REMOVED lines=13> */
.L_x_38856:
        /* <DEDUP_REMOVED lines=33> */
.L_x_38855:
[----:B------:R-:W-:Y:S02]  /*17f0*/  IMAD.MOV.U32 R24, RZ, RZ, R29 ;  /* 0x000000ffff187224 */ /* 0x000fe400078e001d */
[----:B------:R-:W-:Y:S02]  /*1800*/  IMAD.MOV.U32 R31, RZ, RZ, R30 ;  /* 0x000000ffff1f7224 */ /* 0x000fe400078e001e */
.L_x_38854:
[----:B------:R-:W-:Y:S05]  /*1810*/  BSYNC B2 ;  /* 0x0000000000027941 */ /* 0x000fea0003800000 */
.L_x_38853:
[----:B------:R-:W-:-:S13]  /*1820*/  ISETP.GE.U32.AND P1, PT, R25, 0xc, PT ;  /* 0x0000000c1900780c */ /* 0x000fda0003f26070 */
[----:B------:R-:W-:Y:S05]  /*1830*/  @!P1 BRA `(.L_x_38852) ;  /* 0x0000077000009947 */ /* 0x000fea0003800000 */
[----:B------:R-:W-:Y:S01]  /*1840*/  BSSY B2, `(.L_x_38857) ;  /* 0x0000075000027945 */ /* 0x000fe20003800000 */
[----:B------:R-:W-:Y:S02]  /*1850*/  IADD3 R23, R23, 0x10, RZ ;  /* 0x0000001017177810 */ /* 0x000fe40007ffe0ff */
.L_x_38858:
        /* <DEDUP_REMOVED lines=116> */
.L_x_38857:
[----:B------:R-:W-:Y:S02]  /*1fa0*/  IMAD.MOV.U32 R31, RZ, RZ, R25 ;  /* 0x000000ffff1f7224 */ /* 0x000fe400078e0019 */
.L_x_38852:
[----:B------:R-:W-:Y:S05]  /*1fb0*/  BSYNC B1 ;  /* 0x0000000000017941 */ /* 0x000fea0003800000 */
.L_x_38851:
        /* <DEDUP_REMOVED lines=20> */
.L_x_38860:
[----:B------:R-:W-:Y:S05]  /*2100*/  BSYNC B1 ;  /* 0x0000000000017941 */ /* 0x000fea0003800000 */
.L_x_38859:
[----:B------:R-:W-:Y:S01]  /*2110*/  LOP3.LUT R23, R23, 0x80000000, R29, 0xb8, !PT ;  /* 0x8000000017177812 */ /* 0x000fe200078eb81d */
[----:B------:R-:W-:Y:S05]  /*2120*/  BRA `(.L_x_38846) ;  /* 0x0000007000007947 */ /* 0x000fea0003800000 */
.L_x_38845:
[----:B------:R-:W0:-:S06]  /*2130*/  DSETP.GTU.AND P1, PT, R16, +INF , PT ;  /* 0x7ff000001000742a */ /* 0x000e0c0003f2c000 */
[----:B0-----:R-:W0:-:S14]  /*2140*/  DSETP.LE.AND P1, PT, R2, +INF , !P1 ;  /* 0x7ff000000200742a */ /* 0x001e1c0004f23000 */
[----:B0-----:R-:W0:Y:S01]  /*2150*/  @P1 DSETP.NEU.AND P2, PT, R2, +INF , PT ;  /* 0x7ff000000200142a */ /* 0x001e220003f4d000 */
[----:B------:R-:W-:-:S03]  /*2160*/  @P1 IMAD.MOV.U32 R0, RZ, RZ, c[0x0][0x174] ;  /* 0x00005d00ff001624 */ /* 0x000fc600078e00ff */
[----:B------:R1:W2:-:S06]  /*2170*/  @!P1 DADD R22, R26, c[0x0][0x170] ;  /* 0x00005c001a169629 */ /* 0x00028c0000000000 */
[----:B0-----:R-:W-:Y:S02]  /*2180*/  @P1 FSEL R23, R0, -QNAN , P2 ;  /* 0xfff8000000171808 */ /* 0x001fe40001000000 */
[----:B------:R-:W-:Y:S02]  /*2190*/  @P1 FSEL R22, RZ, c[0x0][0x170], !P2 ;  /* 0x00005c00ff161a08 */ /* 0x000fe40005000000 */
.L_x_38846:
[----:B-12---:R-:W-:Y:S05]  /*21a0*/  BSYNC B0 ;  /* 0x0000000000007941 */ /* 0x006fea0003800000 */
.L_x_38844:
[----:B-----5:R-:W-:Y:S01]  /*21b0*/  LOP3.LUT R17, R13, 0x7fffffff, RZ, 0xc0, !PT ;  /* 0x7fffffff0d117812 */ /* 0x020fe200078ec0ff */
[----:B------:R-:W0:Y:S01]  /*21c0*/  DSETP.GEU.AND P1, PT, R22, RZ, PT ;  /* 0x000000ff1600722a */ /* 0x000e220003f2e000 */
[----:B------:R-:W-:Y:S01]  /*21d0*/  BSSY B0, `(.L_x_38861) ;  /* 0x0000102000007945 */ /* 0x000fe20003800000 */
[----:B------:R-:W-:Y:S01]  /*21e0*/  IMAD.MOV.U32 R16, RZ, RZ, R12 ;  /* 0x000000ffff107224 */ /* 0x000fe200078e000c */
[----:B------:R-:W-:-:S03]  /*21f0*/  ISETP.GT.U32.OR P2, PT, R17, 0x7fefffff, P0 ;  /* 0x7fefffff1100780c */ /* 0x000fc60000744470 */
        /* <DEDUP_REMOVED lines=38> */
.L_x_38867:
        /* <DEDUP_REMOVED lines=12> */
.L_x_38866:
[----:B------:R-:W-:Y:S02]  /*2520*/  IMAD.MOV.U32 R26, RZ, RZ, R29 ;  /* 0x000000ffff1a7224 */ /* 0x000fe400078e001d */
.L_x_38865:
[----:B------:R-:W-:Y:S05]  /*2530*/  BSYNC B1 ;  /* 0x0000000000017941 */ /* 0x000fea0003800000 */
.L_x_38864:
        /* <DEDUP_REMOVED lines=13> */
.L_x_38873:
        /* <DEDUP_REMOVED lines=33> */
.L_x_38872:
[----:B------:R-:W-:Y:S02]  /*2820*/  IMAD.MOV.U32 R26, RZ, RZ, R29 ;  /* 0x000000ffff1a7224 */ /* 0x000fe400078e001d */
[----:B------:R-:W-:Y:S02]  /*2830*/  IMAD.MOV.U32 R31, RZ, RZ, R30 ;  /* 0x000000ffff1f7224 */ /* 0x000fe400078e001e */
.L_x_38871:
[----:B------:R-:W-:Y:S05]  /*2840*/  BSYNC B2 ;  /* 0x0000000000027941 */ /* 0x000fea0003800000 */
.L_x_38870:
[----:B------:R-:W-:-:S13]  /*2850*/  ISETP.GE.U32.AND P1, PT, R27, 0xc, PT ;  /* 0x0000000c1b00780c */ /* 0x000fda0003f26070 */
[----:B------:R-:W-:Y:S05]  /*2860*/  @!P1 BRA `(.L_x_38869) ;  /* 0x0000077000009947 */ /* 0x000fea0003800000 */
[----:B------:R-:W-:Y:S01]  /*2870*/  BSSY B2, `(.L_x_38874) ;  /* 0x0000075000027945 */ /* 0x000fe20003800000 */
[----:B------:R-:W-:Y:S02]  /*2880*/  IADD3 R25, R25, 0x10, RZ ;  /* 0x0000001019197810 */ /* 0x000fe40007ffe0ff */
.L_x_38875:
        /* <DEDUP_REMOVED lines=116> */
.L_x_38874:
[----:B------:R-:W-:Y:S02]  /*2fd0*/  IMAD.MOV.U32 R31, RZ, RZ, R27 ;  /* 0x000000ffff1f7224 */ /* 0x000fe400078e001b */
.L_x_38869:
[----:B------:R-:W-:Y:S05]  /*2fe0*/  BSYNC B1 ;  /* 0x0000000000017941 */ /* 0x000fea0003800000 */
.L_x_38868:
        /* <DEDUP_REMOVED lines=20> */
.L_x_38877:
[----:B------:R-:W-:Y:S05]  /*3130*/  BSYNC B1 ;  /* 0x0000000000017941 */ /* 0x000fea0003800000 */
.L_x_38876:
[----:B------:R-:W-:Y:S02]  /*3140*/  IMAD.MOV.U32 R23, RZ, RZ, R25 ;  /* 0x000000ffff177224 */ /* 0x000fe400078e0019 */
[----:B------:R-:W-:-:S03]  /*3150*/  IMAD.MOV.U32 R22, RZ, RZ, R24 ;  /* 0x000000ffff167224 */ /* 0x000fc600078e0018 */
[----:B------:R-:W-:Y:S01]  /*3160*/  LOP3.LUT R23, R23, 0x80000000, R29, 0xb8, !PT ;  /* 0x8000000017177812 */ /* 0x000fe200078eb81d */
[----:B------:R-:W-:Y:S05]  /*3170*/  BRA `(.L_x_38863) ;  /* 0x0000007000007947 */ /* 0x000fea0003800000 */
.L_x_38862:
[----:B------:R-:W0:-:S06]  /*3180*/  DSETP.GTU.AND P1, PT, R16, +INF , PT ;  /* 0x7ff000001000742a */ /* 0x000e0c0003f2c000 */
[----:B0-----:R-:W0:-:S14]  /*3190*/  DSETP.LE.AND P1, PT, R2, +INF , !P1 ;  /* 0x7ff000000200742a */ /* 0x001e1c0004f23000 */
[----:B0-----:R-:W0:Y:S01]  /*31a0*/  @P1 DSETP.NEU.AND P2, PT, R2, +INF , PT ;  /* 0x7ff000000200142a */ /* 0x001e220003f4d000 */
[----:B------:R-:W-:-:S03]  /*31b0*/  @P1 IMAD.MOV.U32 R16, RZ, RZ, c[0x0][0x174] ;  /* 0x00005d00ff101624 */ /* 0x000fc600078e00ff */
[----:B------:R1:W2:-:S06]  /*31c0*/  @!P1 DADD R22, R12, c[0x0][0x170] ;  /* 0x00005c000c169629 */ /* 0x00028c0000000000 */
[----:B0-----:R-:W-:Y:S02]  /*31d0*/  @P1 FSEL R23, R16, -QNAN , P2 ;  /* 0xfff8000010171808 */ /* 0x001fe40001000000 */
[----:B------:R-:W-:Y:S02]  /*31e0*/  @P1 FSEL R22, RZ, c[0x0][0x170], !P2 ;  /* 0x00005c00ff161a08 */ /* 0x000fe40005000000 */
.L_x_38863:
[----:B-12---:R-:W-:Y:S05]  /*31f0*/  BSYNC B0 ;  /* 0x0000000000007941 */ /* 0x006fea0003800000 */
.L_x_38861:
[----:B------:R-:W0:Y:S01]  /*3200*/  DSETP.GEU.AND P1, PT, R22, RZ, PT ;  /* 0x000000ff1600722a */ /* 0x000e220003f2e000 */
[----:B------:R-:W-:Y:S01]  /*3210*/  LOP3.LUT R25, R15, 0x7fffffff, RZ, 0xc0, !PT ;  /* 0x7fffffff0f197812 */ /* 0x000fe200078ec0ff */
[----:B------:R-:W-:Y:S03]  /*3220*/  BSSY B0, `(.L_x_38878) ;  /* 0x0000103000007945 */ /* 0x000fe60003800000 */
[----:B------:R-:W-:Y:S01]  /*3230*/  ISETP.GT.U32.OR P2, PT, R25, 0x7fefffff, P0 ;  /* 0x7fefffff1900780c */ /* 0x000fe20000744470 */
[----:B0-----:R-:W0:-:S04]  /*3240*/  DSETP.LT.XOR P1, PT, R12, RZ, !P1 ;  /* 0x000000ff0c00722a */ /* 0x001e080004f21800 */
        /* <DEDUP_REMOVED lines=39> */
.L_x_38884:
        /* <DEDUP_REMOVED lines=12> */
.L_x_38883:
[----:B------:R-:W-:Y:S02]  /*3580*/  IMAD.MOV.U32 R26, RZ, RZ, R29 ;  /* 0x000000ffff1a7224 */ /* 0x000fe400078e001d */
.L_x_38882:
[----:B------:R-:W-:Y:S05]  /*3590*/  BSYNC B1 ;  /* 0x0000000000017941 */ /* 0x000fea0003800000 */
.L_x_38881:
        /* <DEDUP_REMOVED lines=13> */
.L_x_38890:
        /* <DEDUP_REMOVED lines=33> */
.L_x_38889:
[----:B------:R-:W-:Y:S02]  /*3880*/  IMAD.MOV.U32 R26, RZ, RZ, R29 ;  /* 0x000000ffff1a7224 */ /* 0x000fe400078e001d */
[----:B------:R-:W-:Y:S02]  /*3890*/  IMAD.MOV.U32 R31, RZ, RZ, R30 ;  /* 0x000000ffff1f7224 */ /* 0x000fe400078e001e */
.L_x_38888:
[----:B------:R-:W-:Y:S05]  /*38a0*/  BSYNC B2 ;  /* 0x0000000000027941 */ /* 0x000fea0003800000 */
.L_x_38887:
[----:B------:R-:W-:-:S13]  /*38b0*/  ISETP.GE.U32.AND P1, PT, R27, 0xc, PT ;  /* 0x0000000c1b00780c */ /* 0x000fda0003f26070 */
[----:B------:R-:W-:Y:S05]  /*38c0*/  @!P1 BRA `(.L_x_38886) ;  /* 0x0000077000009947 */ /* 0x000fea0003800000 */
[----:B------:R-:W-:Y:S01]  /*38d0*/  BSSY B2, `(.L_x_38891) ;  /* 0x0000075000027945 */ /* 0x000fe20003800000 */
[----:B------:R-:W-:Y:S02]  /*38e0*/  IADD3 R25, R25, 0x10, RZ ;  /* 0x0000001019197810 */ /* 0x000fe40007ffe0ff */
.L_x_38892:
        /* <DEDUP_REMOVED lines=116> */
.L_x_38891:
[----:B------:R-:W-:Y:S02]  /*4030*/  IMAD.MOV.U32 R31, RZ, RZ, R27 ;  /* 0x000000ffff1f7224 */ /* 0x000fe400078e001b */
.L_x_38886:
[----:B------:R-:W-:Y:S05]  /*4040*/  BSYNC B1 ;  /* 0x0000000000017941 */ /* 0x000fea0003800000 */
.L_x_38885:
        /* <DEDUP_REMOVED lines=20> */
.L_x_38894:
[----:B------:R-:W-:Y:S05]  /*4190*/  BSYNC B1 ;  /* 0x0000000000017941 */ /* 0x000fea0003800000 */
.L_x_38893:
[----:B------:R-:W-:Y:S02]  /*41a0*/  IMAD.MOV.U32 R23, RZ, RZ, R25 ;  /* 0x000000ffff177224 */ /* 0x000fe400078e0019 */
[----:B------:R-:W-:-:S03]  /*41b0*/  IMAD.MOV.U32 R22, RZ, RZ, R24 ;  /* 0x000000ffff167224 */ /* 0x000fc600078e0018 */
[----:B------:R-:W-:Y:S01]  /*41c0*/  LOP3.LUT R23, R23, 0x80000000, R29, 0xb8, !PT ;  /* 0x8000000017177812 */ /* 0x000fe200078eb81d */
[----:B------:R-:W-:Y:S05]  /*41d0*/  BRA `(.L_x_38880) ;  /* 0x0000007000007947 */ /* 0x000fea0003800000 */
.L_x_38879:
[----:B------:R-:W0:-:S06]  /*41e0*/  DSETP.GTU.AND P1, PT, R12, +INF , PT ;  /* 0x7ff000000c00742a */ /* 0x000e0c0003f2c000 */
[----:B0-----:R-:W0:-:S14]  /*41f0*/  DSETP.LE.AND P1, PT, R2, +INF , !P1 ;  /* 0x7ff000000200742a */ /* 0x001e1c0004f23000 */
[----:B0-----:R-:W0:Y:S01]  /*4200*/  @P1 DSETP.NEU.AND P2, PT, R2, +INF , PT ;  /* 0x7ff000000200142a */ /* 0x001e220003f4d000 */
[----:B------:R-:W-:-:S03]  /*4210*/  @P1 IMAD.MOV.U32 R12, RZ, RZ, c[0x0][0x174] ;  /* 0x00005d00ff0c1624 */ /* 0x000fc600078e00ff */
[----:B------:R1:W2:-:S06]  /*4220*/  @!P1 DADD R22, R14, c[0x0][0x170] ;  /* 0x00005c000e169629 */ /* 0x00028c0000000000 */
[----:B0-----:R-:W-:Y:S02]  /*4230*/  @P1 FSEL R23, R12, -QNAN , P2 ;  /* 0xfff800000c171808 */ /* 0x001fe40001000000 */
[----:B------:R-:W-:Y:S02]  /*4240*/  @P1 FSEL R22, RZ, c[0x0][0x170], !P2 ;  /* 0x00005c00ff161a08 */ /* 0x000fe40005000000 */
.L_x_38880:
[----:B-12---:R-:W-:Y:S05]  /*4250*/  BSYNC B0 ;  /* 0x0000000000007941 */ /* 0x006fea0003800000 */
.L_x_38878:
        /* <DEDUP_REMOVED lines=44> */
.L_x_38901:
        /* <DEDUP_REMOVED lines=12> */
.L_x_38900:
[----:B------:R-:W-:Y:S02]  /*45e0*/  IMAD.MOV.U32 R26, RZ, RZ, R29 ;  /* 0x000000ffff1a7224 */ /* 0x000fe400078e001d */
.L_x_38899:
[----:B------:R-:W-:Y:S05]  /*45f0*/  BSYNC B1 ;  /* 0x0000000000017941 */ /* 0x000fea0003800000 */
.L_x_38898:
        /* <DEDUP_REMOVED lines=13> */
.L_x_38907:
        /* <DEDUP_REMOVED lines=33> */
.L_x_38906:
[----:B------:R-:W-:Y:S02]  /*48e0*/  IMAD.MOV.U32 R26, RZ, RZ, R29 ;  /* 0x000000ffff1a7224 */ /* 0x000fe400078e001d */
[----:B------:R-:W-:Y:S02]  /*48f0*/  IMAD.MOV.U32 R31, RZ, RZ, R30 ;  /* 0x000000ffff1f7224 */ /* 0x000fe400078e001e */
.L_x_38905:
[----:B------:R-:W-:Y:S05]  /*4900*/  BSYNC B2 ;  /* 0x0000000000027941 */ /* 0x000fea0003800000 */
.L_x_38904:
[----:B------:R-:W-:-:S13]  /*4910*/  ISETP.GE.U32.AND P1, PT, R27, 0xc, PT ;  /* 0x0000000c1b00780c */ /* 0x000fda0003f26070 */
[----:B------:R-:W-:Y:S05]  /*4920*/  @!P1 BRA `(.L_x_38903) ;  /* 0x0000077000009947 */ /* 0x000fea0003800000 */
[----:B------:R-:W-:Y:S01]  /*4930*/  BSSY B2, `(.L_x_38908) ;  /* 0x0000075000027945 */ /* 0x000fe20003800000 */
[----:B------:R-:W-:Y:S02]  /*4940*/  IADD3 R25, R25, 0x10, RZ ;  /* 0x0000001019197810 */ /* 0x000fe40007ffe0ff */
.L_x_38909:
        /* <DEDUP_REMOVED lines=116> */
.L_x_38908:
[----:B------:R-:W-:Y:S02]  /*5090*/  IMAD.MOV.U32 R31, RZ, RZ, R27 ;  /* 0x000000ffff1f7224 */ /* 0x000fe400078e001b */
.L_x_38903:
[----:B------:R-:W-:Y:S05]  /*50a0*/  BSYNC B1 ;  /* 0x0000000000017941 */ /* 0x000fea0003800000 */
.L_x_38902:
        /* <DEDUP_REMOVED lines=20> */
.L_x_38911:
[----:B------:R-:W-:Y:S05]  /*51f0*/  BSYNC B1 ;  /* 0x0000000000017941 */ /* 0x000fea0003800000 */
.L_x_38910:
[----:B------:R-:W-:Y:S02]  /*5200*/  IMAD.MOV.U32 R23, RZ, RZ, R25 ;  /* 0x000000ffff177224 */ /* 0x000fe400078e0019 */
[----:B------:R-:W-:-:S03]  /*5210*/  IMAD.MOV.U32 R22, RZ, RZ, R24 ;  /* 0x000000ffff167224 */ /* 0x000fc600078e0018 */
[----:B------:R-:W-:Y:S01]  /*5220*/  LOP3.LUT R23, R23, 0x80000000, R29, 0xb8, !PT ;  /* 0x8000000017177812 */ /* 0x000fe200078eb81d */
[----:B------:R-:W-:Y:S05]  /*5230*/  BRA `(.L_x_38897) ;  /* 0x0000007000007947 */ /* 0x000fea0003800000 */
.L_x_38896:
[----:B------:R-:W0:-:S06]  /*5240*/  DSETP.GTU.AND P1, PT, R14, +INF , PT ;  /* 0x7ff000000e00742a */ /* 0x000e0c0003f2c000 */
[----:B0-----:R-:W0:-:S14]  /*5250*/  DSETP.LE.AND P1, PT, R2, +INF , !P1 ;  /* 0x7ff000000200742a */ /* 0x001e1c0004f23000 */
[----:B0-----:R-:W0:Y:S01]  /*5260*/  @P1 DSETP.NEU.AND P2, PT, R2, +INF , PT ;  /* 0x7ff000000200142a */ /* 0x001e220003f4d000 */
[----:B------:R-:W-:-:S03]  /*5270*/  @P1 IMAD.MOV.U32 R14, RZ, RZ, c[0x0][0x174] ;  /* 0x00005d00ff0e1624 */ /* 0x000fc600078e00ff */
[----:B------:R1:W2:-:S06]  /*5280*/  @!P1 DADD R22, R8, c[0x0][0x170] ;  /* 0x00005c0008169629 */ /* 0x00028c0000000000 */
[----:B0-----:R-:W-:Y:S02]  /*5290*/  @P1 FSEL R23, R14, -QNAN , P2 ;  /* 0xfff800000e171808 */ /* 0x001fe40001000000 */
[----:B------:R-:W-:Y:S02]  /*52a0*/  @P1 FSEL R22, RZ, c[0x0][0x170], !P2 ;  /* 0x00005c00ff161a08 */ /* 0x000fe40005000000 */
.L_x_38897:
[----:B-12---:R-:W-:Y:S05]  /*52b0*/  BSYNC B0 ;  /* 0x0000000000007941 */ /* 0x006fea0003800000 */
.L_x_38895:
[----:B------:R-:W-:Y:S01]  /*52c0*/  LOP3.LUT R15, R11, 0x7fffffff, RZ, 0xc0, !PT ;  /* 0x7fffffff0b0f7812 */ /* 0x000fe200078ec0ff */
        /* <DEDUP_REMOVED lines=42> */
.L_x_38918:
        /* <DEDUP_REMOVED lines=12> */
.L_x_38917:
[----:B------:R-:W-:Y:S02]  /*5630*/  IMAD.MOV.U32 R25, RZ, RZ, R28 ;  /* 0x000000ffff197224 */ /* 0x000fe400078e001c */
.L_x_38916:
[----:B------:R-:W-:Y:S05]  /*5640*/  BSYNC B1 ;  /* 0x0000000000017941 */ /* 0x000fea0003800000 */
.L_x_38915:
        /* <DEDUP_REMOVED lines=13> */
.L_x_38924:
        /* <DEDUP_REMOVED lines=33> */
.L_x_38923:
[----:B------:R-:W-:Y:S02]  /*5930*/  IMAD.MOV.U32 R25, RZ, RZ, R29 ;  /* 0x000000ffff197224 */ /* 0x000fe400078e001d */
.L_x_38922:
[----:B------:R-:W-:Y:S05]  /*5940*/  BSYNC B2 ;  /* 0x0000000000027941 */ /* 0x000fea0003800000 */
.L_x_38921:
[----:B------:R-:W-:-:S13]  /*5950*/  ISETP.GE.U32.AND P1, PT, R28, 0xc, PT ;  /* 0x0000000c1c00780c */ /* 0x000fda0003f26070 */
[----:B------:R-:W-:Y:S05]  /*5960*/  @!P1 BRA `(.L_x_38920) ;  /* 0x0000078000009947 */ /* 0x000fea0003800000 */
[----:B------:R-:W-:Y:S01]  /*5970*/  BSSY B2, `(.L_x_38925) ;  /* 0x0000075000027945 */ /* 0x000fe20003800000 */
[----:B------:R-:W-:Y:S02]  /*5980*/  IADD3 R25, R27, 0x10, RZ ;  /* 0x000000101b197810 */ /* 0x000fe40007ffe0ff */
.L_x_38926:
        /* <DEDUP_REMOVED lines=116> */
.L_x_38925:
[----:B------:R-:W-:Y:S02]  /*60d0*/  IMAD.MOV.U32 R25, RZ, RZ, R27 ;  /* 0x000000ffff197224 */ /* 0x000fe400078e001b */
[----:B------:R-:W-:Y:S02]  /*60e0*/  IMAD.MOV.U32 R30, RZ, RZ, R28 ;  /* 0x000000ffff1e7224 */ /* 0x000fe400078e001c */
.L_x_38920:
[----:B------:R-:W-:Y:S05]  /*60f0*/  BSYNC B1 ;  /* 0x0000000000017941 */ /* 0x000fea0003800000 */
.L_x_38919:
        /* <DEDUP_REMOVED lines=22> */
.L_x_38928:
[----:B------:R-:W-:Y:S05]  /*6260*/  BSYNC B1 ;  /* 0x0000000000017941 */ /* 0x000fea0003800000 */
.L_x_38927:
[----:B------:R-:W-:-:S05]  /*6270*/  IMAD.MOV.U32 R23, RZ, RZ, R27 ;  /* 0x000000ffff177224 */ /* 0x000fca00078e001b */
[----:B------:R-:W-:Y:S01]  /*6280*/  LOP3.LUT R23, R23, 0x80000000, R29, 0xb8, !PT ;  /* 0x8000000017177812 */ /* 0x000fe200078eb81d */
[----:B------:R-:W-:Y:S05]  /*6290*/  BRA `(.L_x_38914) ;  /* 0x0000007000007947 */ /* 0x000fea0003800000 */
.L_x_38913:
[----:B------:R-:W0:-:S06]  /*62a0*/  DSETP.GTU.AND P1, PT, R14, +INF , PT ;  /* 0x7ff000000e00742a */ /* 0x000e0c0003f2c000 */
[----:B0-----:R-:W0:-:S14]  /*62b0*/  DSETP.LE.AND P1, PT, R2, +INF , !P1 ;  /* 0x7ff000000200742a */ /* 0x001e1c0004f23000 */
[----:B0-----:R-:W0:Y:S01]  /*62c0*/  @P1 DSETP.NEU.AND P2, PT, R2, +INF , PT ;  /* 0x7ff000000200142a */ /* 0x001e220003f4d000 */
[----:B------:R-:W-:-:S03]  /*62d0*/  @P1 IMAD.MOV.U32 R14, RZ, RZ, c[0x0][0x174] ;  /* 0x00005d00ff0e1624 */ /* 0x000fc600078e00ff */
[----:B------:R1:W2:-:S06]  /*62e0*/  @!P1 DADD R22, R10, c[0x0][0x170] ;  /* 0x00005c000a169629 */ /* 0x00028c0000000000 */
[----:B0-----:R-:W-:Y:S02]  /*62f0*/  @P1 FSEL R23, R14, -QNAN , P2 ;  /* 0xfff800000e171808 */ /* 0x001fe40001000000 */
[----:B------:R-:W-:Y:S02]  /*6300*/  @P1 FSEL R22, RZ, c[0x0][0x170], !P2 ;  /* 0x00005c00ff161a08 */ /* 0x000fe40005000000 */
.L_x_38914:
[----:B-12---:R-:W-:Y:S05]  /*6310*/  BSYNC B0 ;  /* 0x0000000000007941 */ /* 0x006fea0003800000 */
.L_x_38912:
        /* <DEDUP_REMOVED lines=44> */
.L_x_38935:
        /* <DEDUP_REMOVED lines=12> */
.L_x_38934:
[----:B------:R-:W-:Y:S02]  /*66a0*/  IMAD.MOV.U32 R25, RZ, RZ, R28 ;  /* 0x000000ffff197224 */ /* 0x000fe400078e001c */
.L_x_38933:
[----:B------:R-:W-:Y:S05]  /*66b0*/  BSYNC B1 ;  /* 0x0000000000017941 */ /* 0x000fea0003800000 */
.L_x_38932:
        /* <DEDUP_REMOVED lines=13> */
.L_x_38941:
        /* <DEDUP_REMOVED lines=33> */
.L_x_38940:
[----:B------:R-:W-:Y:S02]  /*69a0*/  IMAD.MOV.U32 R25, RZ, RZ, R29 ;  /* 0x000000ffff197224 */ /* 0x000fe400078e001d */
.L_x_38939:
[----:B------:R-:W-:Y:S05]  /*69b0*/  BSYNC B2 ;  /* 0x0000000000027941 */ /* 0x000fea0003800000 */
.L_x_38938:
[----:B------:R-:W-:-:S13]  /*69c0*/  ISETP.GE.U32.AND P1, PT, R28, 0xc, PT ;  /* 0x0000000c1c00780c */ /* 0x000fda0003f26070 */
[----:B------:R-:W-:Y:S05]  /*69d0*/  @!P1 BRA `(.L_x_38937) ;  /* 0x0000078000009947 */ /* 0x000fea0003800000 */
[----:B------:R-:W-:Y:S01]  /*69e0*/  BSSY B2, `(.L_x_38942) ;  /* 0x0000075000027945 */ /* 0x000fe20003800000 */
[----:B------:R-:W-:Y:S02]  /*69f0*/  IADD3 R25, R27, 0x10, RZ ;  /* 0x000000101b197810 */ /* 0x000fe40007ffe0ff */
.L_x_38943:
        /* <DEDUP_REMOVED lines=116> */
.L_x_38942:
[----:B------:R-:W-:Y:S02]  /*7140*/  IMAD.MOV.U32 R25, RZ, RZ, R27 ;  /* 0x000000ffff197224 */ /* 0x000fe400078e001b */
[----:B------:R-:W-:Y:S02]  /*7150*/  IMAD.MOV.U32 R30, RZ, RZ, R28 ;  /* 0x000000ffff1e7224 */ /* 0x000fe400078e001c */
.L_x_38937:
[----:B------:R-:W-:Y:S05]  /*7160*/  BSYNC B1 ;  /* 0x0000000000017941 */ /* 0x000fea0003800000 */
.L_x_38936:
        /* <DEDUP_REMOVED lines=22> */
.L_x_38945:
[----:B------:R-:W-:Y:S05]  /*72d0*/  BSYNC B1 ;  /* 0x0000000000017941 */ /* 0x000fea0003800000 */
.L_x_38944:
[----:B------:R-:W-:Y:S02]  /*72e0*/  IMAD.MOV.U32 R11, RZ, RZ, R27 ;  /* 0x000000ffff0b7224 */ /* 0x000fe400078e001b */
[----:B------:R-:W-:-:S03]  /*72f0*/  IMAD.MOV.U32 R10, RZ, RZ, R22 ;  /* 0x000000ffff0a7224 */ /* 0x000fc600078e0016 */
[----:B------:R-:W-:Y:S01]  /*7300*/  LOP3.LUT R11, R11, 0x80000000, R29, 0xb8, !PT ;  /* 0x800000000b0b7812 */ /* 0x000fe200078eb81d */
[----:B------:R-:W-:Y:S05]  /*7310*/  BRA `(.L_x_38931) ;  /* 0x0000007000007947 */ /* 0x000fea0003800000 */
.L_x_38930:
[----:B------:R-:W0:-:S06]  /*7320*/  DSETP.GTU.AND P1, PT, R22, +INF , PT ;  /* 0x7ff000001600742a */ /* 0x000e0c0003f2c000 */
[----:B0-----:R-:W0:-:S14]  /*7330*/  DSETP.LE.AND P1, PT, R2, +INF , !P1 ;  /* 0x7ff000000200742a */ /* 0x001e1c0004f23000 */
[----:B0-----:R-:W0:Y:S01]  /*7340*/  @P1 DSETP.NEU.AND P2, PT, R2, +INF , PT ;  /* 0x7ff000000200142a */ /* 0x001e220003f4d000 */
[----:B------:R-:W-:-:S03]  /*7350*/  @P1 IMAD.MOV.U32 R22, RZ, RZ, c[0x0][0x174] ;  /* 0x00005d00ff161624 */ /* 0x000fc600078e00ff */
[----:B------:R1:W2:-:S06]  /*7360*/  @!P1 DADD R10, R4, c[0x0][0x170] ;  /* 0x00005c00040a9629 */ /* 0x00028c0000000000 */
[----:B0-----:R-:W-:Y:S02]  /*7370*/  @P1 FSEL R11, R22, -QNAN , P2 ;  /* 0xfff80000160b1808 */ /* 0x001fe40001000000 */
[----:B------:R-:W-:Y:S02]  /*7380*/  @P1 FSEL R10, RZ, c[0x0][0x170], !P2 ;  /* 0x00005c00ff0a1a08 */ /* 0x000fe40005000000 */
.L_x_38931:
[----:B-12---:R-:W-:Y:S05]  /*7390*/  BSYNC B0 ;  /* 0x0000000000007941 */ /* 0x006fea0003800000 */
.L_x_38929:
        /* <DEDUP_REMOVED lines=43> */
.L_x_38951:
        /* <DEDUP_REMOVED lines=12> */
.L_x_38950:
[----:B------:R-:W-:Y:S05]  /*7710*/  BSYNC B1 ;  /* 0x0000000000017941 */ /* 0x000fea0003800000 */
.L_x_38949:
        /* <DEDUP_REMOVED lines=13> */
.L_x_38957:
        /* <DEDUP_REMOVED lines=33> */
.L_x_38956:
[----:B------:R-:W-:Y:S02]  /*7a00*/  IMAD.MOV.U32 R2, RZ, RZ, R27 ;  /* 0x000000ffff027224 */ /* 0x000fe400078e001b */
.L_x_38955:
[----:B------:R-:W-:Y:S05]  /*7a10*/  BSYNC B2 ;  /* 0x0000000000027941 */ /* 0x000fea0003800000 */
.L_x_38954:
[----:B------:R-:W-:-:S13]  /*7a20*/  ISETP.GE.U32.AND P0, PT, R26, 0xc, PT ;  /* 0x0000000c1a00780c */ /* 0x000fda0003f06070 */
[----:B------:R-:W-:Y:S05]  /*7a30*/  @!P0 BRA `(.L_x_38953) ;  /* 0x0000078000008947 */ /* 0x000fea0003800000 */
[----:B------:R-:W-:Y:S01]  /*7a40*/  BSSY B2, `(.L_x_38958) ;  /* 0x0000075000027945 */ /* 0x000fe20003800000 */
[----:B------:R-:W-:Y:S02]  /*7a50*/  IADD3 R2, R25, 0x10, RZ ;  /* 0x0000001019027810 */ /* 0x000fe40007ffe0ff */
.L_x_38959:
        /* <DEDUP_REMOVED lines=116> */
.L_x_38958:
[----:B------:R-:W-:Y:S02]  /*81a0*/  IMAD.MOV.U32 R2, RZ, RZ, R25 ;  /* 0x000000ffff027224 */ /* 0x000fe400078e0019 */
[----:B------:R-:W-:Y:S02]  /*81b0*/  IMAD.MOV.U32 R28, RZ, RZ, R26 ;  /* 0x000000ffff1c7224 */ /* 0x000fe400078e001a */
.L_x_38953:
[----:B------:R-:W-:Y:S05]  /*81c0*/  BSYNC B1 ;  /* 0x0000000000017941 */ /* 0x000fea0003800000 */
.L_x_38952:
        /* <DEDUP_REMOVED lines=21> */
.L_x_38961:
[----:B------:R-:W-:Y:S05]  /*8320*/  BSYNC B1 ;  /* 0x0000000000017941 */ /* 0x000fea0003800000 */
.L_x_38960:
[----:B------:R-:W-:-:S05]  /*8330*/  IMAD.MOV.U32 R5, RZ, RZ, R25 ;  /* 0x000000ffff057224 */ /* 0x000fca00078e0019 */
[----:B------:R-:W-:Y:S01]  /*8340*/  LOP3.LUT R5, R5, 0x80000000, R27, 0xb8, !PT ;  /* 0x8000000005057812 */ /* 0x000fe200078eb81b */
[----:B------:R-:W-:Y:S05]  /*8350*/  BRA `(.L_x_38948) ;  /* 0x0000007000007947 */ /* 0x000fea0003800000 */
.L_x_38947:
[----:B------:R-:W0:-:S06]  /*8360*/  DSETP.GTU.AND P0, PT, R10, +INF , PT ;  /* 0x7ff000000a00742a */ /* 0x000e0c0003f0c000 */
[----:B0-----:R-:W0:-:S14]  /*8370*/  DSETP.LE.AND P0, PT, R2, +INF , !P0 ;  /* 0x7ff000000200742a */ /* 0x001e1c0004703000 */
[----:B0-----:R0:W1:Y:S02]  /*8380*/  @P0 DSETP.NEU.AND P1, PT, R2, +INF , PT ;  /* 0x7ff000000200042a */ /* 0x0010640003f2d000 */
[----:B0-----:R-:W-:Y:S02]  /*8390*/  @P0 IMAD.MOV.U32 R2, RZ, RZ, c[0x0][0x174] ;  /* 0x00005d00ff020624 */ /* 0x001fe400078e00ff */
[----:B------:R0:W2:-:S06]  /*83a0*/  @!P0 DADD R4, R6, c[0x0][0x170] ;  /* 0x00005c0006048629 */ /* 0x00008c0000000000 */
[----:B-1----:R-:W-:Y:S02]  /*83b0*/  @P0 FSEL R5, R2, -QNAN , P1 ;  /* 0xfff8000002050808 */ /* 0x002fe40000800000 */
[----:B------:R-:W-:Y:S02]  /*83c0*/  @P0 FSEL R4, RZ, c[0x0][0x170], !P1 ;  /* 0x00005c00ff040a08 */ /* 0x000fe40004800000 */
.L_x_38948:
[----:B0-2---:R-:W-:Y:S05]  /*83d0*/  BSYNC B0 ;  /* 0x0000000000007941 */ /* 0x005fea0003800000 */
.L_x_38946:
        /* <DEDUP_REMOVED lines=15> */
[----:B------:R-:W-:Y:S01]  /*84d0*/  STG.E.128 [R2.64+0x1000], R8 ;  /* 0x0010000802007986 */ /* 0x000fe2000c101d08 */
[----:B------:R-:W-:Y:S02]  /*84e0*/  IMAD.MOV.U32 R6, RZ, RZ, R19 ;  /* 0x000000ffff067224 */ /* 0x000fe400078e0013 */
[----:B------:R-:W-:Y:S02]  /*84f0*/  IMAD.MOV.U32 R7, RZ, RZ, R0 ;  /* 0x000000ffff077224 */ /* 0x000fe400078e0000 */
[----:B------:R-:W-:Y:S02]  /*8500*/  IMAD.MOV.U32 R18, RZ, RZ, R12 ;  /* 0x000000ffff127224 */ /* 0x000fe400078e000c */
[----:B------:R-:W-:Y:S01]  /*8510*/  IMAD.MOV.U32 R19, RZ, RZ, R13 ;  /* 0x000000ffff137224 */ /* 0x000fe200078e000d */
        /* <DEDUP_REMOVED lines=8> */
.L_x_38826:
        /* <DEDUP_REMOVED lines=99> */
.L_x_38970:
        /* <DEDUP_REMOVED lines=12> */
.L_x_38969:
[----:B------:R-:W-:Y:S02]  /*8c90*/  IMAD.MOV.U32 R24, RZ, RZ, R27 ;  /* 0x000000ffff187224 */ /* 0x000fe400078e001b */
.L_x_38968:
[----:B------:R-:W-:Y:S05]  /*8ca0*/  BSYNC B2 ;  /* 0x0000000000027941 */ /* 0x000fea0003800000 */
.L_x_38967:
        /* <DEDUP_REMOVED lines=13> */
.L_x_38976:
        /* <DEDUP_REMOVED lines=33> */
.L_x_38975:
[----:B------:R-:W-:Y:S02]  /*8f90*/  IMAD.MOV.U32 R24, RZ, RZ, R28 ;  /* 0x000000ffff187224 */ /* 0x000fe400078e001c */
.L_x_38974:
[----:B------:R-:W-:Y:S05]  /*8fa0*/  BSYNC B3 ;  /* 0x0000000000037941 */ /* 0x000fea0003800000 */
.L_x_38973:
[----:B------:R-:W-:-:S13]  /*8fb0*/  ISETP.GE.U32.AND P0, PT, R27, 0xc, PT ;  /* 0x0000000c1b00780c */ /* 0x000fda0003f06070 */
[----:B------:R-:W-:Y:S05]  /*8fc0*/  @!P0 BRA `(.L_x_38972) ;  /* 0x0000078000008947 */ /* 0x000fea0003800000 */
[----:B------:R-:W-:Y:S01]  /*8fd0*/  BSSY B3, `(.L_x_38977) ;  /* 0x0000075000037945 */ /* 0x000fe20003800000 */
[----:B------:R-:W-:Y:S02]  /*8fe0*/  IADD3 R24, R26, 0x10, RZ ;  /* 0x000000101a187810 */ /* 0x000fe40007ffe0ff */
.L_x_38978:
        /* <DEDUP_REMOVED lines=116> */
.L_x_38977:
[----:B------:R-:W-:Y:S02]  /*9730*/  IMAD.MOV.U32 R24, RZ, RZ, R26 ;  /* 0x000000ffff187224 */ /* 0x000fe400078e001a */
[----:B------:R-:W-:Y:S02]  /*9740*/  IMAD.MOV.U32 R29, RZ, RZ, R27 ;  /* 0x000000ffff1d7224 */ /* 0x000fe400078e001b */
.L_x_38972:
[----:B------:R-:W-:Y:S05]  /*9750*/  BSYNC B2 ;  /* 0x0000000000027941 */ /* 0x000fea0003800000 */
.L_x_38971:
        /* <DEDUP_REMOVED lines=20> */
.L_x_38980:
[----:B------:R-:W-:Y:S05]  /*98a0*/  BSYNC B2 ;  /* 0x0000000000027941 */ /* 0x000fea0003800000 */
.L_x_38979:
[----:B------:R-:W-:Y:S02]  /*98b0*/  IMAD.MOV.U32 R25, RZ, RZ, R18 ;  /* 0x000000ffff197224 */ /* 0x000fe400078e0012 */
[----:B------:R-:W-:-:S03]  /*98c0*/  IMAD.MOV.U32 R24, RZ, RZ, R23 ;  /* 0x000000ffff187224 */ /* 0x000fc600078e0017 */
[----:B------:R-:W-:Y:S01]  /*98d0*/  LOP3.LUT R25, R25, 0x80000000, R20, 0xb8, !PT ;  /* 0x8000000019197812 */ /* 0x000fe200078eb814 */
[----:B------:R-:W-:Y:S05]  /*98e0*/  BRA `(.L_x_38966) ;  /* 0x0000006000007947 */ /* 0x000fea0003800000 */
.L_x_38965:
[----:B------:R-:W0:-:S06]  /*98f0*/  DSETP.GTU.AND P0, PT, R18, +INF , PT ;  /* 0x7ff000001200742a */ /* 0x000e0c0003f0c000 */
[----:B0-----:R-:W0:-:S14]  /*9900*/  DSETP.LE.AND P0, PT, R22, +INF , !P0 ;  /* 0x7ff000001600742a */ /* 0x001e1c0004703000 */
[----:B0-----:R-:W0:-:S04]  /*9910*/  @P0 DSETP.NEU.AND P2, PT, R22, +INF , PT ;  /* 0x7ff000001600042a */ /* 0x001e080003f4d000 */
[----:B------:R1:W2:-:S06]  /*9920*/  @!P0 DADD R24, R12, c[0x0][0x170] ;  /* 0x00005c000c188629 */ /* 0x00028c0000000000 */
[----:B0-----:R-:W-:Y:S02]  /*9930*/  @P0 FSEL R25, R20, -QNAN , P2 ;  /* 0xfff8000014190808 */ /* 0x001fe40001000000 */
[----:B------:R-:W-:Y:S02]  /*9940*/  @P0 FSEL R24, RZ, c[0x0][0x170], !P2 ;  /* 0x00005c00ff180a08 */ /* 0x000fe40005000000 */
.L_x_38966:
[----:B-12---:R-:W-:Y:S05]  /*9950*/  BSYNC B0 ;  /* 0x0000000000007941 */ /* 0x006fea0003800000 */
.L_x_38964:
[----:B------:R-:W0:-:S06]  /*9960*/  DSETP.GEU.AND P0, PT, R24, RZ, PT ;  /* 0x000000ff1800722a */ /* 0x000e0c0003f0e000 */
[----:B0-----:R-:W0:-:S04]  /*9970*/  DSETP.LT.XOR P0, PT, R12, RZ, !P0 ;  /* 0x000000ff0c00722a */ /* 0x001e080004701800 */
[----:B------:R-:W-:-:S04]  /*9980*/  DADD R12, R24, R12 ;  /* 0x00000000180c7229 */ /* 0x000fc8000000000c */
[----:B0-----:R-:W0:-:S06]  /*9990*/  DSETP.NEU.AND P0, PT, R24, RZ, P0 ;  /* 0x000000ff1800722a */ /* 0x001e0c000070d000 */
[----:B0-----:R-:W-:Y:S02]  /*99a0*/  FSEL R12, R12, R24, P0 ;  /* 0x000000180c0c7208 */ /* 0x001fe40000000000 */
[----:B------:R-:W-:Y:S02]  /*99b0*/  FSEL R13, R13, R25, P0 ;  /* 0x000000190d0d7208 */ /* 0x000fe40000000000 */
.L_x_38963:
[----:B------:R-:W-:Y:S05]  /*99c0*/  BSYNC B1 ;  /* 0x0000000000017941 */ /* 0x000fea0003800000 */
.L_x_38962:
[----:B0-----:R-:W-:Y:S01]  /*99d0*/  IADD3 R24, R0, 0x80, RZ ;  /* 0x0000008000187810 */ /* 0x001fe20007ffe0ff */
[----:B------:R-:W-:Y:S03]  /*99e0*/  BSSY B1, `(.L_x_38981) ;  /* 0x0000108000017945 */ /* 0x000fe60003800000 */
[----:B------:R-:W-:-:S13]  /*99f0*/  ISETP.GE.AND P0, PT, R24, UR4, PT ;  /* 0x0000000418007c0c */ /* 0x000fda000bf06270 */
        /* <DEDUP_REMOVED lines=40> */
.L_x_38988:
        /* <DEDUP_REMOVED lines=12> */
.L_x_38987:
[----:B------:R-:W-:Y:S05]  /*9d40*/  BSYNC B2 ;  /* 0x0000000000027941 */ /* 0x000fea0003800000 */
.L_x_38986:
        /* <DEDUP_REMOVED lines=13> */
.L_x_38994:
        /* <DEDUP_REMOVED lines=33> */
.L_x_38993:
[----:B------:R-:W-:Y:S02]  /*a030*/  IMAD.MOV.U32 R26, RZ, RZ, R29 ;  /* 0x000000ffff1a7224 */ /* 0x000fe400078e001d */
[----:B------:R-:W-:Y:S02]  /*a040*/  IMAD.MOV.U32 R31, RZ, RZ, R30 ;  /* 0x000000ffff1f7224 */ /* 0x000fe400078e001e */
.L_x_38992:
[----:B------:R-:W-:Y:S05]  /*a050*/  BSYNC B3 ;  /* 0x0000000000037941 */ /* 0x000fea0003800000 */
.L_x_38991:
[----:B------:R-:W-:-:S13]  /*a060*/  ISETP.GE.U32.AND P0, PT, R27, 0xc, PT ;  /* 0x0000000c1b00780c */ /* 0x000fda0003f06070 */
[----:B------:R-:W-:Y:S05]  /*a070*/  @!P0 BRA `(.L_x_38990) ;  /* 0x0000077000008947 */ /* 0x000fea0003800000 */
[----:B------:R-:W-:Y:S01]  /*a080*/  BSSY B3, `(.L_x_38995) ;  /* 0x0000075000037945 */ /* 0x000fe20003800000 */
[----:B------:R-:W-:Y:S02]  /*a090*/  IADD3 R25, R25, 0x10, RZ ;  /* 0x0000001019197810 */ /* 0x000fe40007ffe0ff */
.L_x_38996:
        /* <DEDUP_REMOVED lines=116> */
.L_x_38995:
[----:B------:R-:W-:Y:S02]  /*a7e0*/  IMAD.MOV.U32 R31, RZ, RZ, R27 ;  /* 0x000000ffff1f7224 */ /* 0x000fe400078e001b */
.L_x_38990:
[----:B------:R-:W-:Y:S05]  /*a7f0*/  BSYNC B2 ;  /* 0x0000000000027941 */ /* 0x000fea0003800000 */
.L_x_38989:
        /* <DEDUP_REMOVED lines=20> */
.L_x_38998:
[----:B------:R-:W-:Y:S05]  /*a940*/  BSYNC B2 ;  /* 0x0000000000027941 */ /* 0x000fea0003800000 */
.L_x_38997:
[----:B------:R-:W-:Y:S02]  /*a950*/  IMAD.MOV.U32 R27, RZ, RZ, R18 ;  /* 0x000000ffff1b7224 */ /* 0x000fe400078e0012 */
[----:B------:R-:W-:-:S03]  /*a960*/  IMAD.MOV.U32 R26, RZ, RZ, R23 ;  /* 0x000000ffff1a7224 */ /* 0x000fc600078e0017 */
[----:B------:R-:W-:Y:S01]  /*a970*/  LOP3.LUT R27, R27, 0x80000000, R20, 0xb8, !PT ;  /* 0x800000001b1b7812 */ /* 0x000fe200078eb814 */
[----:B------:R-:W-:Y:S05]  /*a980*/  BRA `(.L_x_38985) ;  /* 0x0000006000007947 */ /* 0x000fea0003800000 */
.L_x_38984:
[----:B------:R-:W0:-:S06]  /*a990*/  DSETP.GTU.AND P0, PT, R18, +INF , PT ;  /* 0x7ff000001200742a */ /* 0x000e0c0003f0c000 */
[----:B0-----:R-:W0:-:S14]  /*a9a0*/  DSETP.LE.AND P0, PT, R22, +INF , !P0 ;  /* 0x7ff000001600742a */ /* 0x001e1c0004703000 */
[----:B0-----:R-:W0:-:S04]  /*a9b0*/  @P0 DSETP.NEU.AND P2, PT, R22, +INF , PT ;  /* 0x7ff000001600042a */ /* 0x001e080003f4d000 */
[----:B------:R1:W2:-:S06]  /*a9c0*/  @!P0 DADD R26, R14, c[0x0][0x170] ;  /* 0x00005c000e1a8629 */ /* 0x00028c0000000000 */
[----:B0-----:R-:W-:Y:S02]  /*a9d0*/  @P0 FSEL R27, R20, -QNAN , P2 ;  /* 0xfff80000141b0808 */ /* 0x001fe40001000000 */
[----:B------:R-:W-:Y:S02]  /*a9e0*/  @P0 FSEL R26, RZ, c[0x0][0x170], !P2 ;  /* 0x00005c00ff1a0a08 */ /* 0x000fe40005000000 */
.L_x_38985:
[----:B-12---:R-:W-:Y:S05]  /*a9f0*/  BSYNC B0 ;  /* 0x0000000000007941 */ /* 0x006fea0003800000 */
.L_x_38983:
[----:B------:R-:W0:-:S06]  /*aa00*/  DSETP.GEU.AND P0, PT, R26, RZ, PT ;  /* 0x000000ff1a00722a */ /* 0x000e0c0003f0e000 */
[----:B0-----:R-:W0:-:S04]  /*aa10*/  DSETP.LT.XOR P0, PT, R14, RZ, !P0 ;  /* 0x000000ff0e00722a */ /* 0x001e080004701800 */
[----:B------:R-:W-:-:S04]  /*aa20*/  DADD R14, R26, R14 ;  /* 0x000000001a0e7229 */ /* 0x000fc8000000000e */
[----:B0-----:R-:W0:-:S06]  /*aa30*/  DSETP.NEU.AND P0, PT, R26, RZ, P0 ;  /* 0x000000ff1a00722a */ /* 0x001e0c000070d000 */
[----:B0-----:R-:W-:Y:S02]  /*aa40*/  FSEL R14, R14, R26, P0 ;  /* 0x0000001a0e0e7208 */ /* 0x001fe40000000000 */
[----:B------:R-:W-:Y:S02]  /*aa50*/  FSEL R15, R15, R27, P0 ;  /* 0x0000001b0f0f7208 */ /* 0x000fe40000000000 */
.L_x_38982:
[----:B------:R-:W-:Y:S05]  /*aa60*/  BSYNC B1 ;  /* 0x0000000000017941 */ /* 0x000fea0003800000 */
.L_x_38981:
[----:B------:R-:W-:Y:S01]  /*aa70*/  IADD3 R18, R0, 0x100, RZ ;  /* 0x0000010000127810 */ /* 0x000fe20007ffe0ff */
        /* <DEDUP_REMOVED lines=42> */
.L_x_39006:
        /* <DEDUP_REMOVED lines=12> */
.L_x_39005:
[----:B------:R-:W-:Y:S05]  /*ade0*/  BSYNC B2 ;  /* 0x0000000000027941 */ /* 0x000fea0003800000 */
.L_x_39004:
        /* <DEDUP_REMOVED lines=13> */
.L_x_39012:
        /* <DEDUP_REMOVED lines=33> */
.L_x_39011:
[----:B------:R-:W-:Y:S02]  /*b0d0*/  IMAD.MOV.U32 R26, RZ, RZ, R29 ;  /* 0x000000ffff1a7224 */ /* 0x000fe400078e001d */
[----:B------:R-:W-:Y:S02]  /*b0e0*/  IMAD.MOV.U32 R31, RZ, RZ, R30 ;  /* 0x000000ffff1f7224 */ /* 0x000fe400078e001e */
.L_x_39010:
[----:B------:R-:W-:Y:S05]  /*b0f0*/  BSYNC B3 ;  /* 0x0000000000037941 */ /* 0x000fea0003800000 */
.L_x_39009:
[----:B------:R-:W-:-:S13]  /*b100*/  ISETP.GE.U32.AND P0, PT, R27, 0xc, PT ;  /* 0x0000000c1b00780c */ /* 0x000fda0003f06070 */
[----:B------:R-:W-:Y:S05]  /*b110*/  @!P0 BRA `(.L_x_39008) ;  /* 0x0000077000008947 */ /* 0x000fea0003800000 */
[----:B------:R-:W-:Y:S01]  /*b120*/  BSSY B3, `(.L_x_39013) ;  /* 0x0000075000037945 */ /* 0x000fe20003800000 */
[----:B------:R-:W-:Y:S02]  /*b130*/  IADD3 R25, R25, 0x10, RZ ;  /* 0x0000001019197810 */ /* 0x000fe40007ffe0ff */
.L_x_39014:
        /* <DEDUP_REMOVED lines=116> */
.L_x_39013:
[----:B------:R-:W-:Y:S02]  /*b880*/  IMAD.MOV.U32 R31, RZ, RZ, R27 ;  /* 0x000000ffff1f7224 */ /* 0x000fe400078e001b */
.L_x_39008:
[----:B------:R-:W-:Y:S05]  /*b890*/  BSYNC B2 ;  /* 0x0000000000027941 */ /* 0x000fea0003800000 */
.L_x_39007:
        /* <DEDUP_REMOVED lines=20> */
.L_x_39016:
[----:B------:R-:W-:Y:S05]  /*b9e0*/  BSYNC B2 ;  /* 0x0000000000027941 */ /* 0x000fea0003800000 */
.L_x_39015:
[----:B------:R-:W-:Y:S02]  /*b9f0*/  IMAD.MOV.U32 R27, RZ, RZ, R18 ;  /* 0x000000ffff1b7224 */ /* 0x000fe400078e0012 */
[----:B------:R-:W-:-:S03]  /*ba00*/  IMAD.MOV.U32 R26, RZ, RZ, R23 ;  /* 0x000000ffff1a7224 */ /* 0x000fc600078e0017 */
[----:B------:R-:W-:Y:S01]  /*ba10*/  LOP3.LUT R27, R27, 0x80000000, R20, 0xb8, !PT ;  /* 0x800000001b1b7812 */ /* 0x000fe200078eb814 */
[----:B------:R-:W-:Y:S05]  /*ba20*/  BRA `(.L_x_39003) ;  /* 0x0000006000007947 */ /* 0x000fea0003800000 */
.L_x_39002:
[----:B------:R-:W0:-:S06]  /*ba30*/  DSETP.GTU.AND P0, PT, R18, +INF , PT ;  /* 0x7ff000001200742a */ /* 0x000e0c0003f0c000 */
[----:B0-----:R-:W0:-:S14]  /*ba40*/  DSETP.LE.AND P0, PT, R22, +INF , !P0 ;  /* 0x7ff000001600742a */ /* 0x001e1c0004703000 */
[----:B0-----:R-:W0:-:S04]  /*ba50*/  @P0 DSETP.NEU.AND P2, PT, R22, +INF , PT ;  /* 0x7ff000001600042a */ /* 0x001e080003f4d000 */
[----:B------:R1:W2:-:S06]  /*ba60*/  @!P0 DADD R26, R16, c[0x0][0x170] ;  /* 0x00005c00101a8629 */ /* 0x00028c0000000000 */
[----:B0-----:R-:W-:Y:S02]  /*ba70*/  @P0 FSEL R27, R20, -QNAN , P2 ;  /* 0xfff80000141b0808 */ /* 0x001fe40001000000 */
[----:B------:R-:W-:Y:S02]  /*ba80*/  @P0 FSEL R26, RZ, c[0x0][0x170], !P2 ;  /* 0x00005c00ff1a0a08 */ /* 0x000fe40005000000 */
.L_x_39003:
[----:B-12---:R-:W-:Y:S05]  /*ba90*/  BSYNC B0 ;  /* 0x0000000000007941 */ /* 0x006fea0003800000 */
.L_x_39001:
[----:B------:R-:W0:-:S06]  /*baa0*/  DSETP.GEU.AND P0, PT, R26, RZ, PT ;  /* 0x000000ff1a00722a */ /* 0x000e0c0003f0e000 */
[----:B0-----:R-:W0:-:S04]  /*bab0*/  DSETP.LT.XOR P0, PT, R16, RZ, !P0 ;  /* 0x000000ff1000722a */ /* 0x001e080004701800 */
[----:B------:R-:W-:-:S04]  /*bac0*/  DADD R16, R26, R16 ;  /* 0x000000001a107229 */ /* 0x000fc80000000010 */
[----:B0-----:R-:W0:-:S06]  /*bad0*/  DSETP.NEU.AND P0, PT, R26, RZ, P0 ;  /* 0x000000ff1a00722a */ /* 0x001e0c000070d000 */
[----:B0-----:R-:W-:Y:S02]  /*bae0*/  FSEL R16, R16, R26, P0 ;  /* 0x0000001a10107208 */ /* 0x001fe40000000000 */
[----:B------:R-:W-:Y:S02]  /*baf0*/  FSEL R17, R17, R27, P0 ;  /* 0x0000001b11117208 */ /* 0x000fe40000000000 */
.L_x_39000:
[----:B------:R-:W-:Y:S05]  /*bb00*/  BSYNC B1 ;  /* 0x0000000000017941 */ /* 0x000fea0003800000 */
.L_x_38999:
        /* <DEDUP_REMOVED lines=43> */
.L_x_39024:
        /* <DEDUP_REMOVED lines=12> */
.L_x_39023:
[----:B------:R-:W-:Y:S05]  /*be80*/  BSYNC B2 ;  /* 0x0000000000027941 */ /* 0x000fea0003800000 */
.L_x_39022:
        /* <DEDUP_REMOVED lines=13> */
.L_x_39030:
        /* <DEDUP_REMOVED lines=33> */
.L_x_39029:
[----:B------:R-:W-:Y:S02]  /*c170*/  IMAD.MOV.U32 R26, RZ, RZ, R29 ;  /* 0x000000ffff1a7224 */ /* 0x000fe400078e001d */
[----:B------:R-:W-:Y:S02]  /*c180*/  IMAD.MOV.U32 R31, RZ, RZ, R30 ;  /* 0x000000ffff1f7224 */ /* 0x000fe400078e001e */
.L_x_39028:
[----:B------:R-:W-:Y:S05]  /*c190*/  BSYNC B3 ;  /* 0x0000000000037941 */ /* 0x000fea0003800000 */
.L_x_39027:
[----:B------:R-:W-:-:S13]  /*c1a0*/  ISETP.GE.U32.AND P0, PT, R27, 0xc, PT ;  /* 0x0000000c1b00780c */ /* 0x000fda0003f06070 */
[----:B------:R-:W-:Y:S05]  /*c1b0*/  @!P0 BRA `(.L_x_39026) ;  /* 0x0000077000008947 */ /* 0x000fea0003800000 */
[----:B------:R-:W-:Y:S01]  /*c1c0*/  BSSY B3, `(.L_x_39031) ;  /* 0x0000075000037945 */ /* 0x000fe20003800000 */
[----:B------:R-:W-:Y:S02]  /*c1d0*/  IADD3 R25, R25, 0x10, RZ ;  /* 0x0000001019197810 */ /* 0x000fe40007ffe0ff */
.L_x_39032:
        /* <DEDUP_REMOVED lines=116> */
.L_x_39031:
[----:B------:R-:W-:Y:S02]  /*c920*/  IMAD.MOV.U32 R31, RZ, RZ, R27 ;  /* 0x000000ffff1f7224 */ /* 0x000fe400078e001b */
.L_x_39026:
[----:B------:R-:W-:Y:S05]  /*c930*/  BSYNC B2 ;  /* 0x0000000000027941 */ /* 0x000fea0003800000 */
.L_x_39025:
        /* <DEDUP_REMOVED lines=20> */
.L_x_39034:
[----:B------:R-:W-:Y:S05]  /*ca80*/  BSYNC B2 ;  /* 0x0000000000027941 */ /* 0x000fea0003800000 */
.L_x_39033:
[----:B------:R-:W-:Y:S02]  /*ca90*/  IMAD.MOV.U32 R27, RZ, RZ, R18 ;  /* 0x000000ffff1b7224 */ /* 0x000fe400078e0012 */
[----:B------:R-:W-:-:S03]  /*caa0*/  IMAD.MOV.U32 R26, RZ, RZ, R21 ;  /* 0x000000ffff1a7224 */ /* 0x000fc600078e0015 */
[----:B------:R-:W-:Y:S01]  /*cab0*/  LOP3.LUT R27, R27, 0x80000000, R22, 0xb8, !PT ;  /* 0x800000001b1b7812 */ /* 0x000fe200078eb816 */
[----:B------:R-:W-:Y:S05]  /*cac0*/  BRA `(.L_x_39021) ;  /* 0x0000006000007947 */ /* 0x000fea0003800000 */
.L_x_39020:
[----:B------:R-:W0:-:S06]  /*cad0*/  DSETP.GTU.AND P0, PT, R18, +INF , PT ;  /* 0x7ff000001200742a */ /* 0x000e0c0003f0c000 */
[----:B0-----:R-:W0:-:S14]  /*cae0*/  DSETP.LE.AND P0, PT, R20, +INF , !P0 ;  /* 0x7ff000001400742a */ /* 0x001e1c0004703000 */
[----:B0-----:R-:W0:-:S04]  /*caf0*/  @P0 DSETP.NEU.AND P2, PT, R20, +INF , PT ;  /* 0x7ff000001400042a */ /* 0x001e080003f4d000 */
[----:B------:R1:W2:-:S06]  /*cb00*/  @!P0 DADD R26, R10, c[0x0][0x170] ;  /* 0x00005c000a1a8629 */ /* 0x00028c0000000000 */
[----:B0-----:R-:W-:Y:S02]  /*cb10*/  @P0 FSEL R27, R22, -QNAN , P2 ;  /* 0xfff80000161b0808 */ /* 0x001fe40001000000 */
[----:B------:R-:W-:Y:S02]  /*cb20*/  @P0 FSEL R26, RZ, c[0x0][0x170], !P2 ;  /* 0x00005c00ff1a0a08 */ /* 0x000fe40005000000 */
.L_x_39021:
[----:B-12---:R-:W-:Y:S05]  /*cb30*/  BSYNC B0 ;  /* 0x0000000000007941 */ /* 0x006fea0003800000 */
.L_x_39019:
[----:B------:R-:W0:-:S06]  /*cb40*/  DSETP.GEU.AND P0, PT, R26, RZ, PT ;  /* 0x000000ff1a00722a */ /* 0x000e0c0003f0e000 */
[----:B0-----:R-:W0:-:S04]  /*cb50*/  DSETP.LT.XOR P0, PT, R10, RZ, !P0 ;  /* 0x000000ff0a00722a */ /* 0x001e080004701800 */
[----:B------:R-:W-:-:S04]  /*cb60*/  DADD R10, R26, R10 ;  /* 0x000000001a0a7229 */ /* 0x000fc8000000000a */
[----:B0-----:R-:W0:-:S06]  /*cb70*/  DSETP.NEU.AND P0, PT, R26, RZ, P0 ;  /* 0x000000ff1a00722a */ /* 0x001e0c000070d000 */
[----:B0-----:R-:W-:Y:S02]  /*cb80*/  FSEL R18, R10, R26, P0 ;  /* 0x0000001a0a127208 */ /* 0x001fe40000000000 */
[----:B------:R-:W-:Y:S02]  /*cb90*/  FSEL R19, R11, R27, P0 ;  /* 0x0000001b0b137208 */ /* 0x000fe40000000000 */
.L_x_39018:
[----:B------:R-:W-:Y:S05]  /*cba0*/  BSYNC B1 ;  /* 0x0000000000017941 */ /* 0x000fea0003800000 */
.L_x_39017:
        /* <DEDUP_REMOVED lines=43> */
.L_x_39043:
        /* <DEDUP_REMOVED lines=12> */
.L_x_39042:
[----:B------:R-:W-:Y:S02]  /*cf20*/  IMAD.MOV.U32 R27, RZ, RZ, R28 ;  /* 0x000000ffff1b7224 */ /* 0x000fe400078e001c */
.L_x_39041:
[----:B------:R-:W-:Y:S05]  /*cf30*/  BSYNC B2 ;  /* 0x0000000000027941 */ /* 0x000fea0003800000 */
.L_x_39040:
        /* <DEDUP_REMOVED lines=13> */
.L_x_39049:
        /* <DEDUP_REMOVED lines=33> */
.L_x_39048:
[----:B------:R-:W-:Y:S02]  /*d220*/  IMAD.MOV.U32 R27, RZ, RZ, R29 ;  /* 0x000000ffff1b7224 */ /* 0x000fe400078e001d */
.L_x_39047:
[----:B------:R-:W-:Y:S05]  /*d230*/  BSYNC B3 ;  /* 0x0000000000037941 */ /* 0x000fea0003800000 */
.L_x_39046:
[----:B------:R-:W-:-:S13]  /*d240*/  ISETP.GE.U32.AND P0, PT, R28, 0xc, PT ;  /* 0x0000000c1c00780c */ /* 0x000fda0003f06070 */
[----:B------:R-:W-:Y:S05]  /*d250*/  @!P0 BRA `(.L_x_39045) ;  /* 0x0000077000008947 */ /* 0x000fea0003800000 */
[----:B------:R-:W-:Y:S01]  /*d260*/  BSSY B3, `(.L_x_39050) ;  /* 0x0000075000037945 */ /* 0x000fe20003800000 */
[----:B------:R-:W-:Y:S02]  /*d270*/  IADD3 R21, R21, 0x10, RZ ;  /* 0x0000001015157810 */ /* 0x000fe40007ffe0ff */
.L_x_39051:
        /* <DEDUP_REMOVED lines=116> */
.L_x_39050:
[----:B------:R-:W-:Y:S02]  /*d9c0*/  IMAD.MOV.U32 R30, RZ, RZ, R28 ;  /* 0x000000ffff1e7224 */ /* 0x000fe400078e001c */
.L_x_39045:
[----:B------:R-:W-:Y:S05]  /*d9d0*/  BSYNC B2 ;  /* 0x0000000000027941 */ /* 0x000fea0003800000 */
.L_x_39044:
        /* <DEDUP_REMOVED lines=21> */
.L_x_39053:
[----:B------:R-:W-:Y:S05]  /*db30*/  BSYNC B2 ;  /* 0x0000000000027941 */ /* 0x000fea0003800000 */
.L_x_39052:
[----:B------:R-:W-:Y:S02]  /*db40*/  IMAD.MOV.U32 R11, RZ, RZ, R23 ;  /* 0x000000ffff0b7224 */ /* 0x000fe400078e0017 */
[----:B------:R-:W-:-:S03]  /*db50*/  IMAD.MOV.U32 R10, RZ, RZ, R20 ;  /* 0x000000ffff0a7224 */ /* 0x000fc600078e0014 */
[----:B------:R-:W-:Y:S01]  /*db60*/  LOP3.LUT R11, R11, 0x80000000, R25, 0xb8, !PT ;  /* 0x800000000b0b7812 */ /* 0x000fe200078eb819 */
[----:B------:R-:W-:Y:S05]  /*db70*/  BRA `(.L_x_39039) ;  /* 0x0000006000007947 */ /* 0x000fea0003800000 */
.L_x_39038:
[----:B------:R-:W0:-:S06]  /*db80*/  DSETP.GTU.AND P0, PT, R22, +INF , PT ;  /* 0x7ff000001600742a */ /* 0x000e0c0003f0c000 */
[----:B0-----:R-:W0:-:S14]  /*db90*/  DSETP.LE.AND P0, PT, R20, +INF , !P0 ;  /* 0x7ff000001400742a */ /* 0x001e1c0004703000 */
[----:B0-----:R-:W0:-:S04]  /*dba0*/  @P0 DSETP.NEU.AND P2, PT, R20, +INF , PT ;  /* 0x7ff000001400042a */ /* 0x001e080003f4d000 */
[----:B------:R1:W2:-:S06]  /*dbb0*/  @!P0 DADD R10, R8, c[0x0][0x170] ;  /* 0x00005c00080a8629 */ /* 0x00028c0000000000 */
[----:B0-----:R-:W-:Y:S02]  /*dbc0*/  @P0 FSEL R11, R25, -QNAN , P2 ;  /* 0xfff80000190b0808 */ /* 0x001fe40001000000 */
[----:B------:R-:W-:Y:S02]  /*dbd0*/  @P0 FSEL R10, RZ, c[0x0][0x170], !P2 ;  /* 0x00005c00ff0a0a08 */ /* 0x000fe40005000000 */
.L_x_39039:
[----:B-12---:R-:W-:Y:S05]  /*dbe0*/  BSYNC B0 ;  /* 0x0000000000007941 */ /* 0x006fea0003800000 */
.L_x_39037:
[----:B------:R-:W0:-:S06]  /*dbf0*/  DSETP.GEU.AND P0, PT, R10, RZ, PT ;  /* 0x000000ff0a00722a */ /* 0x000e0c0003f0e000 */
[----:B0-----:R-:W0:-:S04]  /*dc00*/  DSETP.LT.XOR P0, PT, R8, RZ, !P0 ;  /* 0x000000ff0800722a */ /* 0x001e080004701800 */
[----:B------:R-:W-:-:S04]  /*dc10*/  DADD R8, R10, R8 ;  /* 0x000000000a087229 */ /* 0x000fc80000000008 */
[----:B0-----:R-:W0:-:S06]  /*dc20*/  DSETP.NEU.AND P0, PT, R10, RZ, P0 ;  /* 0x000000ff0a00722a */ /* 0x001e0c000070d000 */
[----:B0-----:R-:W-:Y:S02]  /*dc30*/  FSEL R20, R8, R10, P0 ;  /* 0x0000000a08147208 */ /* 0x001fe40000000000 */
[----:B------:R-:W-:Y:S02]  /*dc40*/  FSEL R21, R9, R11, P0 ;  /* 0x0000000b09157208 */ /* 0x000fe40000000000 */
.L_x_39036:
[----:B------:R-:W-:Y:S05]  /*dc50*/  BSYNC B1 ;  /* 0x0000000000017941 */ /* 0x000fea0003800000 */
.L_x_39035:
        /* <DEDUP_REMOVED lines=43> */
.L_x_39062:
        /* <DEDUP_REMOVED lines=12> */
.L_x_39061:
[----:B------:R-:W-:Y:S02]  /*dfd0*/  IMAD.MOV.U32 R23, RZ, RZ, R28 ;  /* 0x000000ffff177224 */ /* 0x000fe400078e001c */
.L_x_39060:
[----:B------:R-:W-:Y:S05]  /*dfe0*/  BSYNC B2 ;  /* 0x0000000000027941 */ /* 0x000fea0003800000 */
.L_x_39059:
        /* <DEDUP_REMOVED lines=13> */
.L_x_39068:
        /* <DEDUP_REMOVED lines=33> */
.L_x_39067:
[----:B------:R-:W-:Y:S02]  /*e2d0*/  IMAD.MOV.U32 R23, RZ, RZ, R29 ;  /* 0x000000ffff177224 */ /* 0x000fe400078e001d */
.L_x_39066:
[----:B------:R-:W-:Y:S05]  /*e2e0*/  BSYNC B3 ;  /* 0x0000000000037941 */ /* 0x000fea0003800000 */
.L_x_39065:
[----:B------:R-:W-:-:S13]  /*e2f0*/  ISETP.GE.U32.AND P0, PT, R28, 0xc, PT ;  /* 0x0000000c1c00780c */ /* 0x000fda0003f06070 */
[----:B------:R-:W-:Y:S05]  /*e300*/  @!P0 BRA `(.L_x_39064) ;  /* 0x0000078000008947 */ /* 0x000fea0003800000 */
[----:B------:R-:W-:Y:S01]  /*e310*/  BSSY B3, `(.L_x_39069) ;  /* 0x0000075000037945 */ /* 0x000fe20003800000 */
[----:B------:R-:W-:Y:S02]  /*e320*/  IADD3 R23, R27, 0x10, RZ ;  /* 0x000000101b177810 */ /* 0x000fe40007ffe0ff */
.L_x_39070:
        /* <DEDUP_REMOVED lines=116> */
.L_x_39069:
[----:B------:R-:W-:Y:S02]  /*ea70*/  IMAD.MOV.U32 R23, RZ, RZ, R27 ;  /* 0x000000ffff177224 */ /* 0x000fe400078e001b */
[----:B------:R-:W-:Y:S02]  /*ea80*/  IMAD.MOV.U32 R30, RZ, RZ, R28 ;  /* 0x000000ffff1e7224 */ /* 0x000fe400078e001c */
.L_x_39064:
[----:B------:R-:W-:Y:S05]  /*ea90*/  BSYNC B2 ;  /* 0x0000000000027941 */ /* 0x000fea0003800000 */
.L_x_39063:
        /* <DEDUP_REMOVED lines=21> */
.L_x_39072:
[----:B------:R-:W-:Y:S05]  /*ebf0*/  BSYNC B2 ;  /* 0x0000000000027941 */ /* 0x000fea0003800000 */
.L_x_39071:
[----:B------:R-:W-:Y:S02]  /*ec00*/  IMAD.MOV.U32 R9, RZ, RZ, R27 ;  /* 0x000000ffff097224 */ /* 0x000fe400078e001b */
[----:B------:R-:W-:-:S03]  /*ec10*/  IMAD.MOV.U32 R8, RZ, RZ, R10 ;  /* 0x000000ffff087224 */ /* 0x000fc600078e000a */
[----:B------:R-:W-:Y:S01]  /*ec20*/  LOP3.LUT R9, R9, 0x80000000, R25, 0xb8, !PT ;  /* 0x8000000009097812 */ /* 0x000fe200078eb819 */
[----:B------:R-:W-:Y:S05]  /*ec30*/  BRA `(.L_x_39058) ;  /* 0x0000006000007947 */ /* 0x000fea0003800000 */
.L_x_39057:
[----:B------:R-:W0:-:S06]  /*ec40*/  DSETP.GTU.AND P0, PT, R10, +INF , PT ;  /* 0x7ff000000a00742a */ /* 0x000e0c0003f0c000 */
[----:B0-----:R-:W0:-:S14]  /*ec50*/  DSETP.LE.AND P0, PT, R22, +INF , !P0 ;  /* 0x7ff000001600742a */ /* 0x001e1c0004703000 */
[----:B0-----:R-:W0:-:S04]  /*ec60*/  @P0 DSETP.NEU.AND P2, PT, R22, +INF , PT ;  /* 0x7ff000001600042a */ /* 0x001e080003f4d000 */
[----:B------:R1:W2:-:S06]  /*ec70*/  @!P0 DADD R8, R6, c[0x0][0x170] ;  /* 0x00005c0006088629 */ /* 0x00028c0000000000 */
[----:B0-----:R-:W-:Y:S02]  /*ec80*/  @P0 FSEL R9, R25, -QNAN , P2 ;  /* 0xfff8000019090808 */ /* 0x001fe40001000000 */
[----:B------:R-:W-:Y:S02]  /*ec90*/  @P0 FSEL R8, RZ, c[0x0][0x170], !P2 ;  /* 0x00005c00ff080a08 */ /* 0x000fe40005000000 */
.L_x_39058:
[----:B-12---:R-:W-:Y:S05]  /*eca0*/  BSYNC B0 ;  /* 0x0000000000007941 */ /* 0x006fea0003800000 */
.L_x_39056:
[----:B------:R-:W0:-:S06]  /*ecb0*/  DSETP.GEU.AND P0, PT, R8, RZ, PT ;  /* 0x000000ff0800722a */ /* 0x000e0c0003f0e000 */
[----:B0-----:R-:W0:-:S04]  /*ecc0*/  DSETP.LT.XOR P0, PT, R6, RZ, !P0 ;  /* 0x000000ff0600722a */ /* 0x001e080004701800 */
[----:B------:R-:W-:-:S04]  /*ecd0*/  DADD R6, R8, R6 ;  /* 0x0000000008067229 */ /* 0x000fc80000000006 */
[----:B0-----:R-:W0:-:S06]  /*ece0*/  DSETP.NEU.AND P0, PT, R8, RZ, P0 ;  /* 0x000000ff0800722a */ /* 0x001e0c000070d000 */
[----:B0-----:R-:W-:Y:S02]  /*ecf0*/  FSEL R22, R6, R8, P0 ;  /* 0x0000000806167208 */ /* 0x001fe40000000000 */
[----:B------:R-:W-:Y:S02]  /*ed00*/  FSEL R23, R7, R9, P0 ;  /* 0x0000000907177208 */ /* 0x000fe40000000000 */
.L_x_39055:
[----:B------:R-:W-:Y:S05]  /*ed10*/  BSYNC B1 ;  /* 0x0000000000017941 */ /* 0x000fea0003800000 */
.L_x_39054:
        /* <DEDUP_REMOVED lines=43> */
.L_x_39081:
        /* <DEDUP_REMOVED lines=12> */
.L_x_39080:
[----:B------:R-:W-:Y:S02]  /*f090*/  IMAD.MOV.U32 R11, RZ, RZ, R28 ;  /* 0x000000ffff0b7224 */ /* 0x000fe400078e001c */
.L_x_39079:
[----:B------:R-:W-:Y:S05]  /*f0a0*/  BSYNC B2 ;  /* 0x0000000000027941 */ /* 0x000fea0003800000 */
.L_x_39078:
        /* <DEDUP_REMOVED lines=13> */
.L_x_39087:
        /* <DEDUP_REMOVED lines=33> */
.L_x_39086:
[----:B------:R-:W-:Y:S02]  /*f390*/  IMAD.MOV.U32 R11, RZ, RZ, R29 ;  /* 0x000000ffff0b7224 */ /* 0x000fe400078e001d */
.L_x_39085:
[----:B------:R-:W-:Y:S05]  /*f3a0*/  BSYNC B3 ;  /* 0x0000000000037941 */ /* 0x000fea0003800000 */
.L_x_39084:
[----:B------:R-:W-:-:S13]  /*f3b0*/  ISETP.GE.U32.AND P0, PT, R28, 0xc, PT ;  /* 0x0000000c1c00780c */ /* 0x000fda0003f06070 */
[----:B------:R-:W-:Y:S05]  /*f3c0*/  @!P0 BRA `(.L_x_39083) ;  /* 0x0000078000008947 */ /* 0x000fea0003800000 */
[----:B------:R-:W-:Y:S01]  /*f3d0*/  BSSY B3, `(.L_x_39088) ;  /* 0x0000075000037945 */ /* 0x000fe20003800000 */
[----:B------:R-:W-:Y:S02]  /*f3e0*/  IADD3 R11, R27, 0x10, RZ ;  /* 0x000000101b0b7810 */ /* 0x000fe40007ffe0ff */
.L_x_39089:
        /* <DEDUP_REMOVED lines=116> */
.L_x_39088:
[----:B------:R-:W-:Y:S02]  /*fb30*/  IMAD.MOV.U32 R11, RZ, RZ, R27 ;  /* 0x000000ffff0b7224 */ /* 0x000fe400078e001b */
[----:B------:R-:W-:Y:S02]  /*fb40*/  IMAD.MOV.U32 R30, RZ, RZ, R28 ;  /* 0x000000ffff1e7224 */ /* 0x000fe400078e001c */
.L_x_39083:
[----:B------:R-:W-:Y:S05]  /*fb50*/  BSYNC B2 ;  /* 0x0000000000027941 */ /* 0x000fea0003800000 */
.L_x_39082:
        /* <DEDUP_REMOVED lines=21> */
.L_x_39091:
[----:B------:R-:W-:Y:S05]  /*fcb0*/  BSYNC B2 ;  /* 0x0000000000027941 */ /* 0x000fea0003800000 */
.L_x_39090:
[----:B------:R-:W-:Y:S02]  /*fcc0*/  IMAD.MOV.U32 R11, RZ, RZ, R27 ;  /* 0x000000ffff0b7224 */ /* 0x000fe400078e001b */
[----:B------:R-:W-:-:S03]  /*fcd0*/  IMAD.MOV.U32 R10, RZ, RZ, R8 ;  /* 0x000000ffff0a7224 */ /* 0x000fc600078e0008 */
[----:B------:R-:W-:Y:S01]  /*fce0*/  LOP3.LUT R11, R11, 0x80000000, R25, 0xb8, !PT ;  /* 0x800000000b0b7812 */ /* 0x000fe200078eb819 */
[----:B------:R-:W-:Y:S05]  /*fcf0*/  BRA `(.L_x_39077) ;  /* 0x0000006000007947 */ /* 0x000fea0003800000 */
.L_x_39076:
[----:B------:R-:W0:-:S06]  /*fd00*/  DSETP.GTU.AND P0, PT, R6, +INF , PT ;  /* 0x7ff000000600742a */ /* 0x000e0c0003f0c000 */
[----:B0-----:R-:W0:-:S14]  /*fd10*/  DSETP.LE.AND P0, PT, R8, +INF , !P0 ;  /* 0x7ff000000800742a */ /* 0x001e1c0004703000 */
[----:B0-----:R-:W0:-:S04]  /*fd20*/  @P0 DSETP.NEU.AND P2, PT, R8, +INF , PT ;  /* 0x7ff000000800042a */ /* 0x001e080003f4d000 */
[----:B------:R1:W2:-:S06]  /*fd30*/  @!P0 DADD R10, R2, c[0x0][0x170] ;  /* 0x00005c00020a8629 */ /* 0x00028c0000000000 */
[----:B0-----:R-:W-:Y:S02]  /*fd40*/  @P0 FSEL R11, R25, -QNAN , P2 ;  /* 0xfff80000190b0808 */ /* 0x001fe40001000000 */
[----:B------:R-:W-:Y:S02]  /*fd50*/  @P0 FSEL R10, RZ, c[0x0][0x170], !P2 ;  /* 0x00005c00ff0a0a08 */ /* 0x000fe40005000000 */
.L_x_39077:
[----:B-12---:R-:W-:Y:S05]  /*fd60*/  BSYNC B0 ;  /* 0x0000000000007941 */ /* 0x006fea0003800000 */
.L_x_39075:
[----:B------:R-:W0:-:S06]  /*fd70*/  DSETP.GEU.AND P0, PT, R10, RZ, PT ;  /* 0x000000ff0a00722a */ /* 0x000e0c0003f0e000 */
[----:B0-----:R-:W0:-:S04]  /*fd80*/  DSETP.LT.XOR P0, PT, R2, RZ, !P0 ;  /* 0x000000ff0200722a */ /* 0x001e080004701800 */
[----:B------:R-:W-:-:S04]  /*fd90*/  DADD R2, R10, R2 ;  /* 0x000000000a027229 */ /* 0x000fc80000000002 */
[----:B0-----:R-:W0:-:S06]  /*fda0*/  DSETP.NEU.AND P0, PT, R10, RZ, P0 ;  /* 0x000000ff0a00722a */ /* 0x001e0c000070d000 */
[----:B0-----:R-:W-:Y:S02]  /*fdb0*/  FSEL R10, R2, R10, P0 ;  /* 0x0000000a020a7208 */ /* 0x001fe40000000000 */
[----:B------:R-:W-:Y:S02]  /*fdc0*/  FSEL R11, R3, R11, P0 ;  /* 0x0000000b030b7208 */ /* 0x000fe40000000000 */
.L_x_39074:
[----:B------:R-:W-:Y:S05]  /*fdd0*/  BSYNC B1 ;  /* 0x0000000000017941 */ /* 0x000fea0003800000 */
.L_x_39073:
        /* <DEDUP_REMOVED lines=43> */
.L_x_39100:
        /* <DEDUP_REMOVED lines=12> */
.L_x_39099:
[----:B------:R-:W-:Y:S02]  /*10150*/  IMAD.MOV.U32 R9, RZ, RZ, R28 ;  /* 0x000000ffff097224 */ /* 0x000fe400078e001c */
.L_x_39098:
[----:B------:R-:W-:Y:S05]  /*10160*/  BSYNC B2 ;  /* 0x0000000000027941 */ /* 0x000fea0003800000 */
.L_x_39097:
        /* <DEDUP_REMOVED lines=13> */
.L_x_39106:
        /* <DEDUP_REMOVED lines=33> */
.L_x_39105:
[----:B------:R-:W-:Y:S02]  /*10450*/  IMAD.MOV.U32 R9, RZ, RZ, R29 ;  /* 0x000000ffff097224 */ /* 0x000fe400078e001d */
.L_x_39104:
[----:B------:R-:W-:Y:S05]  /*10460*/  BSYNC B3 ;  /* 0x0000000000037941 */ /* 0x000fea0003800000 */
.L_x_39103:
[----:B------:R-:W-:-:S13]  /*10470*/  ISETP.GE.U32.AND P0, PT, R28, 0xc, PT ;  /* 0x0000000c1c00780c */ /* 0x000fda0003f06070 */
[----:B------:R-:W-:Y:S05]  /*10480*/  @!P0 BRA `(.L_x_39102) ;  /* 0x0000078000008947 */ /* 0x000fea0003800000 */
[----:B------:R-:W-:Y:S01]  /*10490*/  BSSY B3, `(.L_x_39107) ;  /* 0x0000075000037945 */ /* 0x000fe20003800000 */
[----:B------:R-:W-:Y:S02]  /*104a0*/  IADD3 R9, R27, 0x10, RZ ;  /* 0x000000101b097810 */ /* 0x000fe40007ffe0ff */
.L_x_39108:
        /* <DEDUP_REMOVED lines=116> */
.L_x_39107:
[----:B------:R-:W-:Y:S02]  /*10bf0*/  IMAD.MOV.U32 R9, RZ, RZ, R27 ;  /* 0x000000ffff097224 */ /* 0x000fe400078e001b */
[----:B------:R-:W-:Y:S02]  /*10c00*/  IMAD.MOV.U32 R30, RZ, RZ, R28 ;  /* 0x000000ffff1e7224 */ /* 0x000fe400078e001c */
.L_x_39102:
[----:B------:R-:W-:Y:S05]  /*10c10*/  BSYNC B2 ;  /* 0x0000000000027941 */ /* 0x000fea0003800000 */
.L_x_39101:
        /* <DEDUP_REMOVED lines=21> */
.L_x_39110:
[----:B------:R-:W-:Y:S05]  /*10d70*/  BSYNC B2 ;  /* 0x0000000000027941 */ /* 0x000fea0003800000 */
.L_x_39109:
[----:B------:R-:W-:Y:S02]  /*10d80*/  IMAD.MOV.U32 R9, RZ, RZ, R27 ;  /* 0x000000ffff097224 */ /* 0x000fe400078e001b */
[----:B------:R-:W-:-:S03]  /*10d90*/  IMAD.MOV.U32 R8, RZ, RZ, R6 ;  /* 0x000000ffff087224 */ /* 0x000fc600078e0006 */
[----:B------:R-:W-:Y:S01]  /*10da0*/  LOP3.LUT R9, R9, 0x80000000, R25, 0xb8, !PT ;  /* 0x8000000009097812 */ /* 0x000fe200078eb819 */
[----:B------:R-:W-:Y:S05]  /*10db0*/  BRA `(.L_x_39096) ;  /* 0x0000006000007947 */ /* 0x000fea0003800000 */
.L_x_39095:
[----:B------:R-:W0:-:S06]  /*10dc0*/  DSETP.GTU.AND P0, PT, R2, +INF , PT ;  /* 0x7ff000000200742a */ /* 0x000e0c0003f0c000 */
[----:B0-----:R-:W0:-:S14]  /*10dd0*/  DSETP.LE.AND P0, PT, R6, +INF , !P0 ;  /* 0x7ff000000600742a */ /* 0x001e1c0004703000 */
[----:B0-----:R-:W0:-:S04]  /*10de0*/  @P0 DSETP.NEU.AND P2, PT, R6, +INF , PT ;  /* 0x7ff000000600042a */ /* 0x001e080003f4d000 */
[----:B------:R1:W2:-:S06]  /*10df0*/  @!P0 DADD R8, R4, c[0x0][0x170] ;  /* 0x00005c0004088629 */ /* 0x00028c0000000000 */
[----:B0-----:R-:W-:Y:S02]  /*10e00*/  @P0 FSEL R9, R25, -QNAN , P2 ;  /* 0xfff8000019090808 */ /* 0x001fe40001000000 */
[----:B------:R-:W-:Y:S02]  /*10e10*/  @P0 FSEL R8, RZ, c[0x0][0x170], !P2 ;  /* 0x00005c00ff080a08 */ /* 0x000fe40005000000 */
.L_x_39096:
[----:B-12---:R-:W-:Y:S05]  /*10e20*/  BSYNC B0 ;  /* 0x0000000000007941 */ /* 0x006fea0003800000 */
.L_x_39094:
[----:B------:R-:W0:-:S06]  /*10e30*/  DSETP.GEU.AND P0, PT, R8, RZ, PT ;  /* 0x000000ff0800722a */ /* 0x000e0c0003f0e000 */
[----:B0-----:R-:W0:-:S04]  /*10e40*/  DSETP.LT.XOR P0, PT, R4, RZ, !P0 ;  /* 0x000000ff0400722a */ /* 0x001e080004701800 */
[----:B------:R-:W-:-:S04]  /*10e50*/  DADD R4, R8, R4 ;  /* 0x0000000008047229 */ /* 0x000fc80000000004 */
[----:B0-----:R-:W0:-:S06]  /*10e60*/  DSETP.NEU.AND P0, PT, R8, RZ, P0 ;  /* 0x000000ff0800722a */ /* 0x001e0c000070d000 */
[----:B0-----:R-:W-:Y:S02]  /*10e70*/  FSEL R4, R4, R8, P0 ;  /* 0x0000000804047208 */ /* 0x001fe40000000000 */
[----:B------:R-:W-:Y:S02]  /*10e80*/  FSEL R5, R5, R9, P0 ;  /* 0x0000000905057208 */ /* 0x000fe40000000000 */
.L_x_39093:
[----:B------:R-:W-:Y:S05]  /*10e90*/  BSYNC B1 ;  /* 0x0000000000017941 */ /* 0x000fea0003800000 */
.L_x_39092:
        /* <DEDUP_REMOVED lines=21> */
.L_x_39113:
[----:B------:R-:W-:-:S13]  /*10ff0*/  ISETP.GE.AND P0, PT, R0, UR4, PT ;  /* 0x0000000400007c0c */ /* 0x000fda000bf06270 */
[----:B------:R-:W-:Y:S05]  /*11000*/  @P0 BRA `(.L_x_39115) ;  /* 0x000000c000000947 */ /* 0x000fea0003800000 */
[C---:B0-----:R-:W-:Y:S01]  /*11010*/  IADD3 R2, R0.reuse, UR6, RZ ;  /* 0x0000000600027c10 */ /* 0x041fe2000fffe0ff */
[----:B------:R-:W-:Y:S01]  /*11020*/  IMAD.MOV.U32 R3, RZ, RZ, 0x8 ;  /* 0x00000008ff037424 */ /* 0x000fe200078e00ff */
[----:B------:R-:W-:-:S03]  /*11030*/  IADD3 R0, R0, 0x80, RZ ;  /* 0x0000008000007810 */ /* 0x000fc60007ffe0ff */
[----:B------:R-:W-:-:S05]  /*11040*/  IMAD.WIDE.U32 R2, R2, R3, c[0x0][0x178] ;  /* 0x00005e0002027625 */ /* 0x000fca00078e0003 */
[----:B------:R0:W-:Y:S02]  /*11050*/  STG.E.64 [R2.64], R18 ;  /* 0x0000001202007986 */ /* 0x0001e4000c101b08 */
.L_x_39114:
[----:B------:R-:W-:-:S13]  /*11060*/  ISETP.GE.AND P0, PT, R0, UR4, PT ;  /* 0x0000000400007c0c */ /* 0x000fda000bf06270 */
[----:B------:R-:W-:Y:S05]  /*11070*/  @P0 BRA `(.L_x_39116) ;  /* 0x000000d000000947 */ /* 0x000fea0003800000 */
[C---:B0-----:R-:W-:Y:S01]  /*11080*/  IADD3 R2, R0.reuse, UR6, RZ ;  /* 0x0000000600027c10 */ /* 0x041fe2000fffe0ff */
[----:B------:R-:W-:Y:S01]  /*11090*/  IMAD.MOV.U32 R3, RZ, RZ, 0x8 ;  /* 0x00000008ff037424 */ /* 0x000fe200078e00ff */
[----:B------:R-:W-:-:S03]  /*110a0*/  IADD3 R0, R0, 0x80, RZ ;  /* 0x0000008000007810 */ /* 0x000fc60007ffe0ff */
[----:B------:R-:W-:-:S05]  /*110b0*/  IMAD.WIDE.U32 R2, R2, R3, c[0x0][0x178] ;  /* 0x00005e0002027625 */ /* 0x000fca00078e0003 */
[----:B------:R0:W-:Y:S02]  /*110c0*/  STG.E.64 [R2.64], R20 ;  /* 0x0000001402007986 */ /* 0x0001e4000c101b08 */
.L_x_39115:
        /* <DEDUP_REMOVED lines=8> */
.L_x_39116:
[----:B------:R-:W-:Y:S05]  /*11150*/  BSYNC B1 ;  /* 0x0000000000017941 */ /* 0x000fea0003800000 */
.L_x_39112:
[----:B------:R-:W-:-:S13]  /*11160*/  ISETP.GE.AND P0, PT, R0, UR4, PT ;  /* 0x0000000400007c0c */ /* 0x000fda000bf06270 */
[C---:B0-----:R-:W-:Y:S01]  /*11170*/  @!P0 IADD3 R2, R0.reuse, UR6, RZ ;  /* 0x0000000600028c10 */ /* 0x041fe2000fffe0ff */
[----:B------:R-:W-:Y:S01]  /*11180*/  @!P0 IMAD.MOV.U32 R3, RZ, RZ, 0x8 ;  /* 0x00000008ff038424 */ /* 0x000fe200078e00ff */
[----:B------:R-:W-:-:S03]  /*11190*/  @!P0 IADD3 R0, R0, 0x80, RZ ;  /* 0x0000008000008810 */ /* 0x000fc60007ffe0ff */
[----:B------:R-:W-:-:S05]  /*111a0*/  @!P0 IMAD.WIDE.U32 R2, R2, R3, c[0x0][0x178] ;  /* 0x00005e0002028625 */ /* 0x000fca00078e0003 */
[----:B------:R0:W-:Y:S02]  /*111b0*/  @!P0 STG.E.64 [R2.64], R10 ;  /* 0x0000000a02008986 */ /* 0x0001e4000c101b08 */
.L_x_39117:
[----:B------:R-:W-:Y:S05]  /*111c0*/  BSYNC B0 ;  /* 0x0000000000007941 */ /* 0x000fea0003800000 */
.L_x_39111:
        /* <DEDUP_REMOVED lines=8> */
.L_x_39118:
        /* <DEDUP_REMOVED lines=11> */
.L_x_50787:


//--------------------- .text._ZN2at6native29vectorized_elementwise_kernelILi4ENS0_13AUnaryFunctorIdddZZZNS0_21remainder_kernel_cudaERNS_18TensorIteratorBaseEENKUlvE0_clEvENKUlvE_clEvEUlddE_EESt5arrayIPcLm2EEEEviT0_T1_ --------------------------
	.section	.text._ZN2at6native29vectorized_elementwise_kernelILi4ENS0_13AUnaryFunctorIdddZZZNS0_21remainder_kernel_cudaERNS_18TensorIteratorBaseEENKUlvE0_clEvENKUlvE_clEvEUlddE_EESt5arrayIPcLm2EEEEviT0_T1_,"ax",@progbits
	.sectioninfo	@"SHI_REGISTERS=36"
	.align	128
        .global         _ZN2at6native29vectorized_elementwise_kernelILi4ENS0_13AUnaryFunctorIdddZZZNS0_21remainder_kernel_cudaERNS_18TensorIteratorBaseEENKUlvE0_clEvENKUlvE_clEvEUlddE_EESt5arrayIPcLm2EEEEviT0_T1_
        .type           _ZN2at6native29vectorized_elementwise_kernelILi4ENS0_13AUnaryFunctorIdddZZZNS0_21remainder_kernel_cudaERNS_18TensorIteratorBaseEENKUlvE0_clEvENKUlvE_clEvEUlddE_EESt5arrayIPcLm2EEEEviT0_T1_,@function
        .size           _ZN2at6native29vectorized_elementwise_kernelILi4ENS0_13AUnaryFunctorIdddZZZNS0_21remainder_kernel_cudaERNS_18TensorIteratorBaseEENKUlvE0_clEvENKUlvE_clEvEUlddE_EESt5arrayIPcLm2EEEEviT0_T1_,(.L_x_50788 - _ZN2at6native29vectorized_elementwise_kernelILi4ENS0_13AUnaryFunctorIdddZZZNS0_21remainder_kernel_cudaERNS_18TensorIteratorBaseEENKUlvE0_clEvENKUlvE_clEvEUlddE_EESt5arrayIPcLm2EEEEviT0_T1_)
        .other          _ZN2at6native29vectorized_elementwise_kernelILi4ENS0_13AUnaryFunctorIdddZZZNS0_21remainder_kernel_cudaERNS_18TensorIteratorBaseEENKUlvE0_clEvENKUlvE_clEvEUlddE_EESt5arrayIPcLm2EEEEviT0_T1_,@"STO_CUDA_ENTRY STV_DEFAULT"
_ZN2at6native29vectorized_elementwise_kernelILi4ENS0_13AUnaryFunctorIdddZZZNS0_21remainder_kernel_cudaERNS_18TensorIteratorBaseEENKUlvE0_clEvENKUlvE_clEvEUlddE_EESt5arrayIPcLm2EEEEviT0_T1_:
.text._ZN2at6native29vectorized_elementwise_kernelILi4ENS0_13AUnaryFunctorIdddZZZNS0_21remainder_kernel_cudaERNS_18TensorIteratorBaseEENKUlvE0_clEvENKUlvE_clEvEUlddE_EESt5arrayIPcLm2EEEEviT0_T1_:
        /* <DEDUP_REMOVED lines=62> */
.L_x_39126:
        /* <DEDUP_REMOVED lines=12> */
.L_x_39125:
[----:B------:R-:W-:Y:S02]  /*04a0*/  IMAD.MOV.U32 R22, RZ, RZ, R29 ;  /* 0x000000ffff167224 */ /* 0x000fe400078e001d */
.L_x_39124:
[----:B------:R-:W-:Y:S05]  /*04b0*/  BSYNC B1 ;  /* 0x0000000000017941 */ /* 0x000fea0003800000 */
.L_x_39123:
        /* <DEDUP_REMOVED lines=13> */
.L_x_39132:
        /* <DEDUP_REMOVED lines=33> */
.L_x_39131:
[----:B------:R-:W-:Y:S02]  /*07a0*/  IMAD.MOV.U32 R22, RZ, RZ, R29 ;  /* 0x000000ffff167224 */ /* 0x000fe400078e001d */
[----:B------:R-:W-:Y:S02]  /*07b0*/  IMAD.MOV.U32 R31, RZ, RZ, R30 ;  /* 0x000000ffff1f7224 */ /* 0x000fe400078e001e */
.L_x_39130:
[----:B------:R-:W-:Y:S05]  /*07c0*/  BSYNC B2 ;  /* 0x0000000000027941 */ /* 0x000fea0003800000 */
.L_x_39129:
[----:B------:R-:W-:-:S13]  /*07d0*/  ISETP.GE.U32.AND P1, PT, R23, 0xc, PT ;  /* 0x0000000c1700780c */ /* 0x000fda0003f26070 */
[----:B------:R-:W-:Y:S05]  /*07e0*/  @!P1 BRA `(.L_x_39128) ;  /* 0x0000077000009947 */ /* 0x000fea0003800000 */
[----:B------:R-:W-:Y:S01]  /*07f0*/  BSSY B2, `(.L_x_39133) ;  /* 0x0000075000027945 */ /* 0x000fe20003800000 */
[----:B------:R-:W-:Y:S02]  /*0800*/  IADD3 R21, R21, 0x10, RZ ;  /* 0x0000001015157810 */ /* 0x000fe40007ffe0ff */
.L_x_39134:
        /* <DEDUP_REMOVED lines=116> */
.L_x_39133:
[----:B------:R-:W-:Y:S02]  /*0f50*/  IMAD.MOV.U32 R31, RZ, RZ, R23 ;  /* 0x000000ffff1f7224 */ /* 0x000fe400078e0017 */
.L_x_39128:
[----:B------:R-:W-:Y:S05]  /*0f60*/  BSYNC B1 ;  /* 0x0000000000017941 */ /* 0x000fea0003800000 */
.L_x_39127:
        /* <DEDUP_REMOVED lines=21> */
.L_x_39136:
[----:B------:R-:W-:Y:S05]  /*10c0*/  BSYNC B1 ;  /* 0x0000000000017941 */ /* 0x000fea0003800000 */
.L_x_39135:
[----:B------:R-:W-:-:S05]  /*10d0*/  IMAD.MOV.U32 R19, RZ, RZ, R21 ;  /* 0x000000ffff137224 */ /* 0x000fca00078e0015 */
[----:B------:R-:W-:Y:S01]  /*10e0*/  LOP3.LUT R19, R19, 0x80000000, R29, 0xb8, !PT ;  /* 0x8000000013137812 */ /* 0x000fe200078eb81d */
[----:B------:R-:W-:Y:S05]  /*10f0*/  BRA `(.L_x_39122) ;  /* 0x0000007000007947 */ /* 0x000fea0003800000 */
.L_x_39121:
[----:B------:R-:W0:-:S06]  /*1100*/  DSETP.GTU.AND P1, PT, R16, +INF , PT ;  /* 0x7ff000001000742a */ /* 0x000e0c0003f2c000 */
[----:B0-----:R-:W0:-:S14]  /*1110*/  DSETP.LE.AND P1, PT, R2, +INF , !P1 ;  /* 0x7ff000000200742a */ /* 0x001e1c0004f23000 */
[----:B0-----:R-:W0:Y:S01]  /*1120*/  @P1 DSETP.NEU.AND P2, PT, R2, +INF , PT ;  /* 0x7ff000000200142a */ /* 0x001e220003f4d000 */
[----:B------:R-:W-:-:S03]  /*1130*/  @P1 IMAD.MOV.U32 R0, RZ, RZ, c[0x0][0x174] ;  /* 0x00005d00ff001624 */ /* 0x000fc600078e00ff */
[----:B------:R1:W2:-:S06]  /*1140*/  @!P1 DADD R18, R24, c[0x0][0x170] ;  /* 0x00005c0018129629 */ /* 0x00028c0000000000 */
[----:B0-----:R-:W-:Y:S02]  /*1150*/  @P1 FSEL R19, R0, -QNAN , P2 ;  /* 0xfff8000000131808 */ /* 0x001fe40001000000 */
[----:B------:R-:W-:Y:S02]  /*1160*/  @P1 FSEL R18, RZ, c[0x0][0x170], !P2 ;  /* 0x00005c00ff121a08 */ /* 0x000fe40005000000 */
.L_x_39122:
[----:B-12---:R-:W-:Y:S05]  /*1170*/  BSYNC B0 ;  /* 0x0000000000007941 */ /* 0x006fea0003800000 */
.L_x_39120:
        /* <DEDUP_REMOVED lines=43> */
.L_x_39143:
        /* <DEDUP_REMOVED lines=12> */
.L_x_39142:
[----:B------:R-:W-:Y:S02]  /*14f0*/  IMAD.MOV.U32 R24, RZ, RZ, R29 ;  /* 0x000000ffff187224 */ /* 0x000fe400078e001d */
.L_x_39141:
[----:B------:R-:W-:Y:S05]  /*1500*/  BSYNC B1 ;  /* 0x0000000000017941 */ /* 0x000fea0003800000 */
.L_x_39140:
        /* <DEDUP_REMOVED lines=13> */
.L_x_39149:
        /* <DEDUP_REMOVED lines=33> */
.L_x_39148:
[----:B------:R-:W-:Y:S02]  /*17f0*/  IMAD.MOV.U32 R24, RZ, RZ, R29 ;  /* 0x000000ffff187224 */ /* 0x000fe400078e001d */
[----:B------:R-:W-:Y:S02]  /*1800*/  IMAD.MOV.U32 R31, RZ, RZ, R30 ;  /* 0x000000ffff1f7224 */ /* 0x000fe400078e001e */
.L_x_39147:
[----:B------:R-:W-:Y:S05]  /*1810*/  BSYNC B2 ;  /* 0x0000000000027941 */ /* 0x000fea0003800000 */
.L_x_39146:
[----:B------:R-:W-:-:S13]  /*1820*/  ISETP.GE.U32.AND P1, PT, R25, 0xc, PT ;  /* 0x0000000c1900780c */ /* 0x000fda0003f26070 */
[----:B------:R-:W-:Y:S05]  /*1830*/  @!P1 BRA `(.L_x_39145) ;  /* 0x0000077000009947 */ /* 0x000fea0003800000 */
[----:B------:R-:W-:Y:S01]  /*1840*/  BSSY B2, `(.L_x_39150) ;  /* 0x0000075000027945 */ /* 0x000fe20003800000 */
[----:B------:R-:W-:Y:S02]  /*1850*/  IADD3 R23, R23, 0x10, RZ ;  /* 0x0000001017177810 */ /* 0x000fe40007ffe0ff */
.L_x_39151:
        /* <DEDUP_REMOVED lines=116> */
.L_x_39150:
[----:B------:R-:W-:Y:S02]  /*1fa0*/  IMAD.MOV.U32 R31, RZ, RZ, R25 ;  /* 0x000000ffff1f7224 */ /* 0x000fe400078e0019 */
.L_x_39145:
[----:B------:R-:W-:Y:S05]  /*1fb0*/  BSYNC B1 ;  /* 0x0000000000017941 */ /* 0x000fea0003800000 */
.L_x_39144:
        /* <DEDUP_REMOVED lines=20> */
.L_x_39153:
[----:B------:R-:W-:Y:S05]  /*2100*/  BSYNC B1 ;  /* 0x0000000000017941 */ /* 0x000fea0003800000 */
.L_x_39152:
[----:B------:R-:W-:Y:S01]  /*2110*/  LOP3.LUT R23, R23, 0x80000000, R29, 0xb8, !PT ;  /* 0x8000000017177812 */ /* 0x000fe200078eb81d */
[----:B------:R-:W-:Y:S05]  /*2120*/  BRA `(.L_x_39139) ;  /* 0x0000007000007947 */ /* 0x000fea0003800000 */
.L_x_39138:
[----:B------:R-:W0:-:S06]  /*2130*/  DSETP.GTU.AND P1, PT, R16, +INF , PT ;  /* 0x7ff000001000742a */ /* 0x000e0c0003f2c000 */
[----:B0-----:R-:W0:-:S14]  /*2140*/  DSETP.LE.AND P1, PT, R2, +INF , !P1 ;  /* 0x7ff000000200742a */ /* 0x001e1c0004f23000 */
[----:B0-----:R-:W0:Y:S01]  /*2150*/  @P1 DSETP.NEU.AND P2, PT, R2, +INF , PT ;  /* 0x7ff000000200142a */ /* 0x001e220003f4d000 */
[----:B------:R-:W-:-:S03]  /*2160*/  @P1 IMAD.MOV.U32 R0, RZ, RZ, c[0x0][0x174] ;  /* 0x00005d00ff001624 */ /* 0x000fc600078e00ff */
[----:B------:R1:W2:-:S06]  /*2170*/  @!P1 DADD R22, R26, c[0x0][0x170] ;  /* 0x00005c001a169629 */ /* 0x00028c0000000000 */
[----:B0-----:R-:W-:Y:S02]  /*2180*/  @P1 FSEL R23, R0, -QNAN , P2 ;  /* 0xfff8000000171808 */ /* 0x001fe40001000000 */
[----:B------:R-:W-:Y:S02]  /*2190*/  @P1 FSEL R22, RZ, c[0x0][0x170], !P2 ;  /* 0x00005c00ff161a08 */ /* 0x000fe40005000000 */
.L_x_39139:
[----:B-12---:R-:W-:Y:S05]  /*21a0*/  BSYNC B0 ;  /* 0x0000000000007941 */ /* 0x006fea0003800000 */
.L_x_39137:
        /* <DEDUP_REMOVED lines=43> */
.L_x_39160:
        /* <DEDUP_REMOVED lines=12> */
.L_x_39159:
[----:B------:R-:W-:Y:S02]  /*2520*/  IMAD.MOV.U32 R26, RZ, RZ, R29 ;  /* 0x000000ffff1a7224 */ /* 0x000fe400078e001d */
.L_x_39158:
[----:B------:R-:W-:Y:S05]  /*2530*/  BSYNC B1 ;  /* 0x0000000000017941 */ /* 0x000fea0003800000 */
.L_x_39157:
        /* <DEDUP_REMOVED lines=13> */
.L_x_39166:
        /* <DEDUP_REMOVED lines=33> */
.L_x_39165:
[----:B------:R-:W-:Y:S02]  /*2820*/  IMAD.MOV.U32 R26, RZ, RZ, R29 ;  /* 0x000000ffff1a7224 */ /* 0x000fe400078e001d */
[----:B------:R-:W-:Y:S02]  /*2830*/  IMAD.MOV.U32 R31, RZ, RZ, R30 ;  /* 0x000000ffff1f7224 */ /* 0x000fe400078e001e */
.L_x_39164:
[----:B------:R-:W-:Y:S05]  /*2840*/  BSYNC B2 ;  /* 0x0000000000027941 */ /* 0x000fea0003800000 */
.L_x_39163:
[----:B------:R-:W-:-:S13]  /*2850*/  ISETP.GE.U32.AND P1, PT, R27, 0xc, PT ;  /* 0x0000000c1b00780c */ /* 0x000fda0003f26070 */
[----:B------:R-:W-:Y:S05]  /*2860*/  @!P1 BRA `(.L_x_39162) ;  /* 0x0000077000009947 */ /* 0x000fea0003800000 */
[----:B------:R-:W-:Y:S01]  /*2870*/  BSSY B2, `(.L_x_39167) ;  /* 0x0000075000027945 */ /* 0x000fe20003800000 */
[----:B------:R-:W-:Y:S02]  /*2880*/  IADD3 R25, R25, 0x10, RZ ;  /* 0x0000001019197810 */ /* 0x000fe40007ffe0ff */
.L_x_39168:
        /* <DEDUP_REMOVED lines=116> */
.L_x_39167:
[----:B------:R-:W-:Y:S02]  /*2fd0*/  IMAD.MOV.U32 R31, RZ, RZ, R27 ;  /* 0x000000ffff1f7224 */ /* 0x000fe400078e001b */
.L_x_39162:
[----:B------:R-:W-:Y:S05]  /*2fe0*/  BSYNC B1 ;  /* 0x0000000000017941 */ /* 0x000fea0003800000 */
.L_x_39161:
        /* <DEDUP_REMOVED lines=20> */
.L_x_39170:
[----:B------:R-:W-:Y:S05]  /*3130*/  BSYNC B1 ;  /* 0x0000000000017941 */ /* 0x000fea0003800000 */
.L_x_39169:
[----:B------:R-:W-:Y:S02]  /*3140*/  IMAD.MOV.U32 R23, RZ, RZ, R25 ;  /* 0x000000ffff177224 */ /* 0x000fe400078e0019 */
[----:B------:R-:W-:-:S03]  /*3150*/  IMAD.MOV.U32 R22, RZ, RZ, R24 ;  /* 0x000000ffff167224 */ /* 0x000fc600078e0018 */
[----:B------:R-:W-:Y:S01]  /*3160*/  LOP3.LUT R23, R23, 0x80000000, R29, 0xb8, !PT ;  /* 0x8000000017177812 */ /* 0x000fe200078eb81d */
[----:B------:R-:W-:Y:S05]  /*3170*/  BRA `(.L_x_39156) ;  /* 0x0000007000007947 */ /* 0x000fea0003800000 */
.L_x_39155:
[----:B------:R-:W0:-:S06]  /*3180*/  DSETP.GTU.AND P1, PT, R16, +INF , PT ;  /* 0x7ff000001000742a */ /* 0x000e0c0003f2c000 */
[----:B0-----:R-:W0:-:S14]  /*3190*/  DSETP.LE.AND P1, PT, R2, +INF , !P1 ;  /* 0x7ff000000200742a */ /* 0x001e1c0004f23000 */
[----:B0-----:R-:W0:Y:S01]  /*31a0*/  @P1 DSETP.NEU.AND P2, PT, R2, +INF , PT ;  /* 0x7ff000000200142a */ /* 0x001e220003f4d000 */
[----:B------:R-:W-:-:S03]  /*31b0*/  @P1 IMAD.MOV.U32 R16, RZ, RZ, c[0x0][0x174] ;  /* 0x00005d00ff101624 */ /* 0x000fc600078e00ff */
[----:B------:R1:W2:-:S06]  /*31c0*/  @!P1 DADD R22, R12, c[0x0][0x170] ;  /* 0x00005c000c169629 */ /* 0x00028c0000000000 */
[----:B0-----:R-:W-:Y:S02]  /*31d0*/  @P1 FSEL R23, R16, -QNAN , P2 ;  /* 0xfff8000010171808 */ /* 0x001fe40001000000 */
[----:B------:R-:W-:Y:S02]  /*31e0*/  @P1 FSEL R22, RZ, c[0x0][0x170], !P2 ;  /* 0x00005c00ff161a08 */ /* 0x000fe40005000000 */
.L_x_39156:
[----:B-12---:R-:W-:Y:S05]  /*31f0*/  BSYNC B0 ;  /* 0x0000000000007941 */ /* 0x006fea0003800000 */
.L_x_39154:
        /* <DEDUP_REMOVED lines=44> */
.L_x_39177:
        /* <DEDUP_REMOVED lines=12> */
.L_x_39176:
[----:B------:R-:W-:Y:S02]  /*3580*/  IMAD.MOV.U32 R26, RZ, RZ, R29 ;  /* 0x000000ffff1a7224 */ /* 0x000fe400078e001d */
.L_x_39175:
[----:B------:R-:W-:Y:S05]  /*3590*/  BSYNC B1 ;  /* 0x0000000000017941 */ /* 0x000fea0003800000 */
.L_x_39174:
        /* <DEDUP_REMOVED lines=13> */
.L_x_39183:
        /* <DEDUP_REMOVED lines=33> */
.L_x_39182:
[----:B------:R-:W-:Y:S02]  /*3880*/  IMAD.MOV.U32 R26, RZ, RZ, R29 ;  /* 0x000000ffff1a7224 */ /* 0x000fe400078e001d */
[----:B------:R-:W-:Y:S02]  /*3890*/  IMAD.MOV.U32 R31, RZ, RZ, R30 ;  /* 0x000000ffff1f7224 */ /* 0x000fe400078e001e */
.L_x_39181:
[----:B------:R-:W-:Y:S05]  /*38a0*/  BSYNC B2 ;  /* 0x0000000000027941 */ /* 0x000fea0003800000 */
.L_x_39180:
[----:B------:R-:W-:-:S13]  /*38b0*/  ISETP.GE.U32.AND P1, PT, R27, 0xc, PT ;  /* 0x0000000c1b00780c */ /* 0x000fda0003f26070 */
[----:B------:R-:W-:Y:S05]  /*38c0*/  @!P1 BRA `(.L_x_39179) ;  /* 0x0000077000009947 */ /* 0x000fea0003800000 */
[----:B------:R-:W-:Y:S01]  /*38d0*/  BSSY B2, `(.L_x_39184) ;  /* 0x0000075000027945 */ /* 0x000fe20003800000 */
[----:B------:R-:W-:Y:S02]  /*38e0*/  IADD3 R25, R25, 0x10, RZ ;  /* 0x0000001019197810 */ /* 0x000fe40007ffe0ff */
.L_x_39185:
        /* <DEDUP_REMOVED lines=116> */
.L_x_39184:
[----:B------:R-:W-:Y:S02]  /*4030*/  IMAD.MOV.U32 R31, RZ, RZ, R27 ;  /* 0x000000ffff1f7224 */ /* 0x000fe400078e001b */
.L_x_39179:
[----:B------:R-:W-:Y:S05]  /*4040*/  BSYNC B1 ;  /* 0x0000000000017941 */ /* 0x000fea0003800000 */
.L_x_39178:
        /* <DEDUP_REMOVED lines=20> */
.L_x_39187:
[----:B------:R-:W-:Y:S05]  /*4190*/  BSYNC B1 ;  /* 0x0000000000017941 */ /* 0x000fea0003800000 */
.L_x_39186:
[----:B------:R-:W-:Y:S02]  /*41a0*/  IMAD.MOV.U32 R23, RZ, RZ, R25 ;  /* 0x000000ffff177224 */ /* 0x000fe400078e0019 */
[----:B------:R-:W-:-:S03]  /*41b0*/  IMAD.MOV.U32 R22, RZ, RZ, R24 ;  /* 0x000000ffff167224 */ /* 0x000fc600078e0018 */
[----:B------:R-:W-:Y:S01]  /*41c0*/  LOP3.LUT R23, R23, 0x80000000, R29, 0xb8, !PT ;  /* 0x8000000017177812 */ /* 0x000fe200078eb81d */
[----:B------:R-:W-:Y:S05]  /*41d0*/  BRA `(.L_x_39173) ;  /* 0x0000007000007947 */ /* 0x000fea0003800000 */
.L_x_39172:
[----:B------:R-:W0:-:S06]  /*41e0*/  DSETP.GTU.AND P1, PT, R12, +INF , PT ;  /* 0x7ff000000c00742a */ /* 0x000e0c0003f2c000 */
[----:B0-----:R-:W0:-:S14]  /*41f0*/  DSETP.LE.AND P1, PT, R2, +INF , !P1 ;  /* 0x7ff000000200742a */ /* 0x001e1c0004f23000 */
[----:B0-----:R-:W0:Y:S01]  /*4200*/  @P1 DSETP.NEU.AND P2, PT, R2, +INF , PT ;  /* 0x7ff000000200142a */ /* 0x001e220003f4d000 */
[----:B------:R-:W-:-:S03]  /*4210*/  @P1 IMAD.MOV.U32 R12, RZ, RZ, c[0x0][0x174] ;  /* 0x00005d00ff0c1624 */ /* 0x000fc600078e00ff */
[----:B------:R1:W2:-:S06]  /*4220*/  @!P1 DADD R22, R14, c[0x0][0x170] ;  /* 0x00005c000e169629 */ /* 0x00028c0000000000 */
[----:B0-----:R-:W-:Y:S02]  /*4230*/  @P1 FSEL R23, R12, -QNAN , P2 ;  /* 0xfff800000c171808 */ /* 0x001fe40001000000 */
[----:B------:R-:W-:Y:S02]  /*4240*/  @P1 FSEL R22, RZ, c[0x0][0x170], !P2 ;  /* 0x00005c00ff161a08 */ /* 0x000fe40005000000 */
.L_x_39173:
[----:B-12---:R-:W-:Y:S05]  /*4250*/  BSYNC B0 ;  /* 0x0000000000007941 */ /* 0x006fea0003800000 */
.L_x_39171:
        /* <DEDUP_REMOVED lines=44> */
.L_x_39194:
        /* <DEDUP_REMOVED lines=12> */
.L_x_39193:
[----:B------:R-:W-:Y:S02]  /*45e0*/  IMAD.MOV.U32 R26, RZ, RZ, R29 ;  /* 0x000000ffff1a7224 */ /* 0x000fe400078e001d */
.L_x_39192:
[----:B------:R-:W-:Y:S05]  /*45f0*/  BSYNC B1 ;  /* 0x0000000000017941 */ /* 0x000fea0003800000 */
.L_x_39191:
        /* <DEDUP_REMOVED lines=13> */
.L_x_39200:
        /* <DEDUP_REMOVED lines=33> */
.L_x_39199:
[----:B------:R-:W-:Y:S02]  /*48e0*/  IMAD.MOV.U32 R26, RZ, RZ, R29 ;  /* 0x000000ffff1a7224 */ /* 0x000fe400078e001d */
[----:B------:R-:W-:Y:S02]  /*48f0*/  IMAD.MOV.U32 R31, RZ, RZ, R30 ;  /* 0x000000ffff1f7224 */ /* 0x000fe400078e001e */
.L_x_39198:
[----:B------:R-:W-:Y:S05]  /*4900*/  BSYNC B2 ;  /* 0x0000000000027941 */ /* 0x000fea0003800000 */
.L_x_39197:
[----:B------:R-:W-:-:S13]  /*4910*/  ISETP.GE.U32.AND P1, PT, R27, 0xc, PT ;  /* 0x0000000c1b00780c */ /* 0x000fda0003f26070 */
[----:B------:R-:W-:Y:S05]  /*4920*/  @!P1 BRA `(.L_x_39196) ;  /* 0x0000077000009947 */ /* 0x000fea0003800000 */
[----:B------:R-:W-:Y:S01]  /*4930*/  BSSY B2, `(.L_x_39201) ;  /* 0x0000075000027945 */ /* 0x000fe20003800000 */
[----:B------:R-:W-:Y:S02]  /*4940*/  IADD3 R25, R25, 0x10, RZ ;  /* 0x0000001019197810 */ /* 0x000fe40007ffe0ff */
.L_x_39202:
        /* <DEDUP_REMOVED lines=116> */
.L_x_39201:
[----:B------:R-:W-:Y:S02]  /*5090*/  IMAD.MOV.U32 R31, RZ, RZ, R27 ;  /* 0x000000ffff1f7224 */ /* 0x000fe400078e001b */
.L_x_39196:
[----:B------:R-:W-:Y:S05]  /*50a0*/  BSYNC B1 ;  /* 0x0000000000017941 */ /* 0x000fea0003800000 */
.L_x_39195:
        /* <DEDUP_REMOVED lines=20> */
.L_x_39204:
[----:B------:R-:W-:Y:S05]  /*51f0*/  BSYNC B1 ;  /* 0x0000000000017941 */ /* 0x000fea0003800000 */
.L_x_39203:
[----:B------:R-:W-:Y:S02]  /*5200*/  IMAD.MOV.U32 R23, RZ, RZ, R25 ;  /* 0x000000ffff177224 */ /* 0x000fe400078e0019 */
[----:B------:R-:W-:-:S03]  /*5210*/  IMAD.MOV.U32 R22, RZ, RZ, R24 ;  /* 0x000000ffff167224 */ /* 0x000fc600078e0018 */
[----:B------:R-:W-:Y:S01]  /*5220*/  LOP3.LUT R23, R23, 0x80000000, R29, 0xb8, !PT ;  /* 0x8000000017177812 */ /* 0x000fe200078eb81d */
[----:B------:R-:W-:Y:S05]  /*5230*/  BRA `(.L_x_39190) ;  /* 0x0000007000007947 */ /* 0x000fea0003800000 */
.L_x_39189:
[----:B------:R-:W0:-:S06]  /*5240*/  DSETP.GTU.AND P1, PT, R14, +INF , PT ;  /* 0x7ff000000e00742a */ /* 0x000e0c0003f2c000 */
[----:B0-----:R-:W0:-:S14]  /*5250*/  DSETP.LE.AND P1, PT, R2, +INF , !P1 ;  /* 0x7ff000000200742a */ /* 0x001e1c0004f23000 */
[----:B0-----:R-:W0:Y:S01]  /*5260*/  @P1 DSETP.NEU.AND P2, PT, R2, +INF , PT ;  /* 0x7ff000000200142a */ /* 0x001e220003f4d000 */
[----:B------:R-:W-:-:S03]  /*5270*/  @P1 IMAD.MOV.U32 R14, RZ, RZ, c[0x0][0x174] ;  /* 0x00005d00ff0e1624 */ /* 0x000fc600078e00ff */
[----:B------:R1:W2:-:S06]  /*5280*/  @!P1 DADD R22, R8, c[0x0][0x170] ;  /* 0x00005c0008169629 */ /* 0x00028c0000000000 */
[----:B0-----:R-:W-:Y:S02]  /*5290*/  @P1 FSEL R23, R14, -QNAN , P2 ;  /* 0xfff800000e171808 */ /* 0x001fe40001000000 */
[----:B------:R-:W-:Y:S02]  /*52a0*/  @P1 FSEL R22, RZ, c[0x0][0x170], !P2 ;  /* 0x00005c00ff161a08 */ /* 0x000fe40005000000 */
.L_x_39190:
[----:B-12---:R-:W-:Y:S05]  /*52b0*/  BSYNC B0 ;  /* 0x0000000000007941 */ /* 0x006fea0003800000 */
.L_x_39188:
        /* <DEDUP_REMOVED lines=43> */
.L_x_39211:
        /* <DEDUP_REMOVED lines=12> */
.L_x_39210:
[----:B------:R-:W-:Y:S02]  /*5630*/  IMAD.MOV.U32 R25, RZ, RZ, R28 ;  /* 0x000000ffff197224 */ /* 0x000fe400078e001c */
.L_x_39209:
[----:B------:R-:W-:Y:S05]  /*5640*/  BSYNC B1 ;  /* 0x0000000000017941 */ /* 0x000fea0003800000 */
.L_x_39208:
        /* <DEDUP_REMOVED lines=13> */
.L_x_39217:
        /* <DEDUP_REMOVED lines=33> */
.L_x_39216:
[----:B------:R-:W-:Y:S02]  /*5930*/  IMAD.MOV.U32 R25, RZ, RZ, R29 ;  /* 0x000000ffff197224 */ /* 0x000fe400078e001d */
.L_x_39215:
[----:B------:R-:W-:Y:S05]  /*5940*/  BSYNC B2 ;  /* 0x0000000000027941 */ /* 0x000fea0003800000 */
.L_x_39214:
[----:B------:R-:W-:-:S13]  /*5950*/  ISETP.GE.U32.AND P1, PT, R28, 0xc, PT ;  /* 0x0000000c1c00780c */ /* 0x000fda0003f26070 */
[----:B------:R-:W-:Y:S05]  /*5960*/  @!P1 BRA `(.L_x_39213) ;  /* 0x0000078000009947 */ /* 0x000fea0003800000 */
[----:B------:R-:W-:Y:S01]  /*5970*/  BSSY B2, `(.L_x_39218) ;  /* 0x0000075000027945 */ /* 0x000fe20003800000 */
[----:B------:R-:W-:Y:S02]  /*5980*/  IADD3 R25, R27, 0x10, RZ ;  /* 0x000000101b197810 */ /* 0x000fe40007ffe0ff */
.L_x_39219:
        /* <DEDUP_REMOVED lines=116> */
.L_x_39218:
[----:B------:R-:W-:Y:S02]  /*60d0*/  IMAD.MOV.U32 R25, RZ, RZ, R27 ;  /* 0x000000ffff197224 */ /* 0x000fe400078e001b */
[----:B------:R-:W-:Y:S02]  /*60e0*/  IMAD.MOV.U32 R30, RZ, RZ, R28 ;  /* 0x000000ffff1e7224 */ /* 0x000fe400078e001c */
.L_x_39213:
[----:B------:R-:W-:Y:S05]  /*60f0*/  BSYNC B1 ;  /* 0x0000000000017941 */ /* 0x000fea0003800000 */
.L_x_39212:
        /* <DEDUP_REMOVED lines=22> */
.L_x_39221:
[----:B------:R-:W-:Y:S05]  /*6260*/  BSYNC B1 ;  /* 0x0000000000017941 */ /* 0x000fea0003800000 */
.L_x_39220:
[----:B------:R-:W-:-:S05]  /*6270*/  IMAD.MOV.U32 R23, RZ, RZ, R27 ;  /* 0x000000ffff177224 */ /* 0x000fca00078e001b */
[----:B------:R-:W-:Y:S01]  /*6280*/  LOP3.LUT R23, R23, 0x80000000, R29, 0xb8, !PT ;  /* 0x8000000017177812 */ /* 0x000fe200078eb81d */
[----:B------:R-:W-:Y:S05]  /*6290*/  BRA `(.L_x_39207) ;  /* 0x0000007000007947 */ /* 0x000fea0003800000 */
.L_x_39206:
[----:B------:R-:W0:-:S06]  /*62a0*/  DSETP.GTU.AND P1, PT, R14, +INF , PT ;  /* 0x7ff000000e00742a */ /* 0x000e0c0003f2c000 */
[----:B0-----:R-:W0:-:S14]  /*62b0*/  DSETP.LE.AND P1, PT, R2, +INF , !P1 ;  /* 0x7ff000000200742a */ /* 0x001e1c0004f23000 */
[----:B0-----:R-:W0:Y:S01]  /*62c0*/  @P1 DSETP.NEU.AND P2, PT, R2, +INF , PT ;  /* 0x7ff000000200142a */ /* 0x001e220003f4d000 */
[----:B------:R-:W-:-:S03]  /*62d0*/  @P1 IMAD.MOV.U32 R14, RZ, RZ, c[0x0][0x174] ;  /* 0x00005d00ff0e1624 */ /* 0x000fc600078e00ff */
[----:B------:R1:W2:-:S06]  /*62e0*/  @!P1 DADD R22, R10, c[0x0][0x170] ;  /* 0x00005c000a169629 */ /* 0x00028c0000000000 */
[----:B0-----:R-:W-:Y:S02]  /*62f0*/  @P1 FSEL R23, R14, -QNAN , P2 ;  /* 0xfff800000e171808 */ /* 0x001fe40001000000 */
[----:B------:R-:W-:Y:S02]  /*6300*/  @P1 FSEL R22, RZ, c[0x0][0x170], !P2 ;  /* 0x00005c00ff161a08 */ /* 0x000fe40005000000 */
.L_x_39207:
[----:B-12---:R-:W-:Y:S05]  /*6310*/  BSYNC B0 ;  /* 0x0000000000007941 */ /* 0x006fea0003800000 */
.L_x_39205:
        /* <DEDUP_REMOVED lines=44> */
.L_x_39228:
        /* <DEDUP_REMOVED lines=12> */
.L_x_39227:
[----:B------:R-:W-:Y:S02]  /*66a0*/  IMAD.MOV.U32 R25, RZ, RZ, R28 ;  /* 0x000000ffff197224 */ /* 0x000fe400078e001c */
.L_x_39226:
[----:B------:R-:W-:Y:S05]  /*66b0*/  BSYNC B1 ;  /* 0x0000000000017941 */ /* 0x000fea0003800000 */
.L_x_39225:
        /* <DEDUP_REMOVED lines=13> */
.L_x_39234:
        /* <DEDUP_REMOVED lines=33> */
.L_x_39233:
[----:B------:R-:W-:Y:S02]  /*69a0*/  IMAD.MOV.U32 R25, RZ, RZ, R29 ;  /* 0x000000ffff197224 */ /* 0x000fe400078e001d */
.L_x_39232:
[----:B------:R-:W-:Y:S05]  /*69b0*/  BSYNC B2 ;  /* 0x0000000000027941 */ /* 0x000fea0003800000 */
.L_x_39231:
[----:B------:R-:W-:-:S13]  /*69c0*/  ISETP.GE.U32.AND P1, PT, R28, 0xc, PT ;  /* 0x0000000c1c00780c */ /* 0x000fda0003f26070 */
[----:B------:R-:W-:Y:S05]  /*69d0*/  @!P1 BRA `(.L_x_39230) ;  /* 0x0000078000009947 */ /* 0x000fea0003800000 */
[----:B------:R-:W-:Y:S01]  /*69e0*/  BSSY B2, `(.L_x_39235) ;  /* 0x0000075000027945 */ /* 0x000fe20003800000 */
[----:B------:R-:W-:Y:S02]  /*69f0*/  IADD3 R25, R27, 0x10, RZ ;  /* 0x000000101b197810 */ /* 0x000fe40007ffe0ff */
.L_x_39236:
        /* <DEDUP_REMOVED lines=116> */
.L_x_39235:
[----:B------:R-:W-:Y:S02]  /*7140*/  IMAD.MOV.U32 R25, RZ, RZ, R27 ;  /* 0x000000ffff197224 */ /* 0x000fe400078e001b */
[----:B------:R-:W-:Y:S02]  /*7150*/  IMAD.MOV.U32 R30, RZ, RZ, R28 ;  /* 0x000000ffff1e7224 */ /* 0x000fe400078e001c */
.L_x_39230:
[----:B------:R-:W-:Y:S05]  /*7160*/  BSYNC B1 ;  /* 0x0000000000017941 */ /* 0x000fea0003800000 */
.L_x_39229:
        /* <DEDUP_REMOVED lines=22> */
.L_x_39238:
[----:B------:R-:W-:Y:S05]  /*72d0*/  BSYNC B1 ;  /* 0x0000000000017941 */ /* 0x000fea0003800000 */
.L_x_39237:
[----:B------:R-:W-:Y:S02]  /*72e0*/  IMAD.MOV.U32 R11, RZ, RZ, R27 ;  /* 0x000000ffff0b7224 */ /* 0x000fe400078e001b */
[----:B------:R-:W-:-:S03]  /*72f0*/  IMAD.MOV.U32 R10, RZ, RZ, R22 ;  /* 0x000000ffff0a7224 */ /* 0x000fc600078e0016 */
[----:B------:R-:W-:Y:S01]  /*7300*/  LOP3.LUT R11, R11, 0x80000000, R29, 0xb8, !PT ;  /* 0x800000000b0b7812 */ /* 0x000fe200078eb81d */
[----:B------:R-:W-:Y:S05]  /*7310*/  BRA `(.L_x_39224) ;  /* 0x0000007000007947 */ /* 0x000fea0003800000 */
.L_x_39223:
[----:B------:R-:W0:-:S06]  /*7320*/  DSETP.GTU.AND P1, PT, R22, +INF , PT ;  /* 0x7ff000001600742a */ /* 0x000e0c0003f2c000 */
[----:B0-----:R-:W0:-:S14]  /*7330*/  DSETP.LE.AND P1, PT, R2, +INF , !P1 ;  /* 0x7ff000000200742a */ /* 0x001e1c0004f23000 */
[----:B0-----:R-:W0:Y:S01]  /*7340*/  @P1 DSETP.NEU.AND P2, PT, R2, +INF , PT ;  /* 0x7ff000000200142a */ /* 0x001e220003f4d000 */
[----:B------:R-:W-:-:S03]  /*7350*/  @P1 IMAD.MOV.U32 R22, RZ, RZ, c[0x0][0x174] ;  /* 0x00005d00ff161624 */ /* 0x000fc600078e00ff */
[----:B------:R1:W2:-:S06]  /*7360*/  @!P1 DADD R10, R4, c[0x0][0x170] ;  /* 0x00005c00040a9629 */ /* 0x00028c0000000000 */
[----:B0-----:R-:W-:Y:S02]  /*7370*/  @P1 FSEL R11, R22, -QNAN , P2 ;  /* 0xfff80000160b1808 */ /* 0x001fe40001000000 */
[----:B------:R-:W-:Y:S02]  /*7380*/  @P1 FSEL R10, RZ, c[0x0][0x170], !P2 ;  /* 0x00005c00ff0a1a08 */ /* 0x000fe40005000000 */
.L_x_39224:
[----:B-12---:R-:W-:Y:S05]  /*7390*/  BSYNC B0 ;  /* 0x0000000000007941 */ /* 0x006fea0003800000 */
.L_x_39222:
        /* <DEDUP_REMOVED lines=43> */
.L_x_39244:
        /* <DEDUP_REMOVED lines=12> */
.L_x_39243:
[----:B------:R-:W-:Y:S05]  /*7710*/  BSYNC B1 ;  /* 0x0000000000017941 */ /* 0x000fea0003800000 */
.L_x_39242:
        /* <DEDUP_REMOVED lines=13> */
.L_x_39250:
        /* <DEDUP_REMOVED lines=33> */
.L_x_39249:
[----:B------:R-:W-:Y:S02]  /*7a00*/  IMAD.MOV.U32 R2, RZ, RZ, R27 ;  /* 0x000000ffff027224 */ /* 0x000fe400078e001b */
.L_x_39248:
[----:B------:R-:W-:Y:S05]  /*7a10*/  BSYNC B2 ;  /* 0x0000000000027941 */ /* 0x000fea0003800000 */
.L_x_39247:
[----:B------:R-:W-:-:S13]  /*7a20*/  ISETP.GE.U32.AND P0, PT, R26, 0xc, PT ;  /* 0x0000000c1a00780c */ /* 0x000fda0003f06070 */
[----:B------:R-:W-:Y:S05]  /*7a30*/  @!P0 BRA `(.L_x_39246) ;  /* 0x0000078000008947 */ /* 0x000fea0003800000 */
[----:B------:R-:W-:Y:S01]  /*7a40*/  BSSY B2, `(.L_x_39251) ;  /* 0x0000075000027945 */ /* 0x000fe20003800000 */
[----:B------:R-:W-:Y:S02]  /*7a50*/  IADD3 R2, R25, 0x10, RZ ;  /* 0x0000001019027810 */ /* 0x000fe40007ffe0ff */
.L_x_39252:
        /* <DEDUP_REMOVED lines=116> */
.L_x_39251:
[----:B------:R-:W-:Y:S02]  /*81a0*/  IMAD.MOV.U32 R2, RZ, RZ, R25 ;  /* 0x000000ffff027224 */ /* 0x000fe400078e0019 */
[----:B------:R-:W-:Y:S02]  /*81b0*/  IMAD.MOV.U32 R28, RZ, RZ, R26 ;  /* 0x000000ffff1c7224 */ /* 0x000fe400078e001a */
.L_x_39246:
[----:B------:R-:W-:Y:S05]  /*81c0*/  BSYNC B1 ;  /* 0x0000000000017941 */ /* 0x000fea0003800000 */
.L_x_39245:
        /* <DEDUP_REMOVED lines=21> */
.L_x_39254:
[----:B------:R-:W-:Y:S05]  /*8320*/  BSYNC B1 ;  /* 0x0000000000017941 */ /* 0x000fea0003800000 */
.L_x_39253:
[----:B------:R-:W-:-:S05]  /*8330*/  IMAD.MOV.U32 R5, RZ, RZ, R25 ;  /* 0x000000ffff057224 */ /* 0x000fca00078e0019 */
[----:B------:R-:W-:Y:S01]  /*8340*/  LOP3.LUT R5, R5, 0x80000000, R27, 0xb8, !PT ;  /* 0x8000000005057812 */ /* 0x000fe200078eb81b */
[----:B------:R-:W-:Y:S05]  /*8350*/  BRA `(.L_x_39241) ;  /* 0x0000007000007947 */ /* 0x000fea0003800000 */
.L_x_39240:
[----:B------:R-:W0:-:S06]  /*8360*/  DSETP.GTU.AND P0, PT, R10, +INF , PT ;  /* 0x7ff000000a00742a */ /* 0x000e0c0003f0c000 */
[----:B0-----:R-:W0:-:S14]  /*8370*/  DSETP.LE.AND P0, PT, R2, +INF , !P0 ;  /* 0x7ff000000200742a */ /* 0x001e1c0004703000 */
[----:B0-----:R0:W1:Y:S02]  /*8380*/  @P0 DSETP.NEU.AND P1, PT, R2, +INF , PT ;  /* 0x7ff000000200042a */ /* 0x0010640003f2d000 */
[----:B0-----:R-:W-:Y:S02]  /*8390*/  @P0 IMAD.MOV.U32 R2, RZ, RZ, c[0x0][0x174] ;  /* 0x00005d00ff020624 */ /* 0x001fe400078e00ff */
[----:B------:R0:W2:-:S06]  /*83a0*/  @!P0 DADD R4, R6, c[0x0][0x170] ;  /* 0x00005c0006048629 */ /* 0x00008c0000000000 */
[----:B-1----:R-:W-:Y:S02]  /*83b0*/  @P0 FSEL R5, R2, -QNAN , P1 ;  /* 0xfff8000002050808 */ /* 0x002fe40000800000 */
[----:B------:R-:W-:Y:S02]  /*83c0*/  @P0 FSEL R4, RZ, c[0x0][0x170], !P1 ;  /* 0x00005c00ff040a08 */ /* 0x000fe40004800000 */
.L_x_39241:
[----:B0-2---:R-:W-:Y:S05]  /*83d0*/  BSYNC B0 ;  /* 0x0000000000007941 */ /* 0x005fea0003800000 */
.L_x_39239:
        /* <DEDUP_REMOVED lines=28> */
.L_x_39119:
        /* <DEDUP_REMOVED lines=99> */
.L_x_39263:
        /* <DEDUP_REMOVED lines=12> */
.L_x_39262:
[----:B------:R-:W-:Y:S02]  /*8c90*/  IMAD.MOV.U32 R24, RZ, RZ, R27 ;  /* 0x000000ffff187224 */ /* 0x000fe400078e001b */
.L_x_39261:
[----:B------:R-:W-:Y:S05]  /*8ca0*/  BSYNC B2 ;  /* 0x0000000000027941 */ /* 0x000fea0003800000 */
.L_x_39260:
        /* <DEDUP_REMOVED lines=13> */
.L_x_39269:
        /* <DEDUP_REMOVED lines=33> */
.L_x_39268:
[----:B------:R-:W-:Y:S02]  /*8f90*/  IMAD.MOV.U32 R24, RZ, RZ, R28 ;  /* 0x000000ffff187224 */ /* 0x000fe400078e001c */
.L_x_39267:
[----:B------:R-:W-:Y:S05]  /*8fa0*/  BSYNC B3 ;  /* 0x0000000000037941 */ /* 0x000fea0003800000 */
.L_x_39266:
[----:B------:R-:W-:-:S13]  /*8fb0*/  ISETP.GE.U32.AND P0, PT, R27, 0xc, PT ;  /* 0x0000000c1b00780c */ /* 0x000fda0003f06070 */
[----:B------:R-:W-:Y:S05]  /*8fc0*/  @!P0 BRA `(.L_x_39265) ;  /* 0x0000078000008947 */ /* 0x000fea0003800000 */
[----:B------:R-:W-:Y:S01]  /*8fd0*/  BSSY B3, `(.L_x_39270) ;  /* 0x0000075000037945 */ /* 0x000fe20003800000 */
[----:B------:R-:W-:Y:S02]  /*8fe0*/  IADD3 R24, R26, 0x10, RZ ;  /* 0x000000101a187810 */ /* 0x000fe40007ffe0ff */
.L_x_39271:
        /* <DEDUP_REMOVED lines=116> */
.L_x_39270:
[----:B------:R-:W-:Y:S02]  /*9730*/  IMAD.MOV.U32 R24, RZ, RZ, R26 ;  /* 0x000000ffff187224 */ /* 0x000fe400078e001a */
[----:B------:R-:W-:Y:S02]  /*9740*/  IMAD.MOV.U32 R29, RZ, RZ, R27 ;  /* 0x000000ffff1d7224 */ /* 0x000fe400078e001b */
.L_x_39265:
[----:B------:R-:W-:Y:S05]  /*9750*/  BSYNC B2 ;  /* 0x0000000000027941 */ /* 0x000fea0003800000 */
.L_x_39264:
        /* <DEDUP_REMOVED lines=20> */
.L_x_39273:
[----:B------:R-:W-:Y:S05]  /*98a0*/  BSYNC B2 ;  /* 0x0000000000027941 */ /* 0x000fea0003800000 */
.L_x_39272:
[----:B------:R-:W-:Y:S02]  /*98b0*/  IMAD.MOV.U32 R25, RZ, RZ, R18 ;  /* 0x000000ffff197224 */ /* 0x000fe400078e0012 */
[----:B------:R-:W-:-:S03]  /*98c0*/  IMAD.MOV.U32 R24, RZ, RZ, R23 ;  /* 0x000000ffff187224 */ /* 0x000fc600078e0017 */
[----:B------:R-:W-:Y:S01]  /*98d0*/  LOP3.LUT R25, R25, 0x80000000, R20, 0xb8, !PT ;  /* 0x8000000019197812 */ /* 0x000fe200078eb814 */
[----:B------:R-:W-:Y:S05]  /*98e0*/  BRA `(.L_x_39259) ;  /* 0x0000006000007947 */ /* 0x000fea0003800000 */
.L_x_39258:
[----:B------:R-:W0:-:S06]  /*98f0*/  DSETP.GTU.AND P0, PT, R18, +INF , PT ;  /* 0x7ff000001200742a */ /* 0x000e0c0003f0c000 */
[----:B0-----:R-:W0:-:S14]  /*9900*/  DSETP.LE.AND P0, PT, R22, +INF , !P0 ;  /* 0x7ff000001600742a */ /* 0x001e1c0004703000 */
[----:B0-----:R-:W0:-:S04]  /*9910*/  @P0 DSETP.NEU.AND P2, PT, R22, +INF , PT ;  /* 0x7ff000001600042a */ /* 0x001e080003f4d000 */
[----:B------:R1:W2:-:S06]  /*9920*/  @!P0 DADD R24, R12, c[0x0][0x170] ;  /* 0x00005c000c188629 */ /* 0x00028c0000000000 */
[----:B0-----:R-:W-:Y:S02]  /*9930*/  @P0 FSEL R25, R20, -QNAN , P2 ;  /* 0xfff8000014190808 */ /* 0x001fe40001000000 */
[----:B------:R-:W-:Y:S02]  /*9940*/  @P0 FSEL R24, RZ, c[0x0][0x170], !P2 ;  /* 0x00005c00ff180a08 */ /* 0x000fe40005000000 */
.L_x_39259:
[----:B-12---:R-:W-:Y:S05]  /*9950*/  BSYNC B0 ;  /* 0x0000000000007941 */ /* 0x006fea0003800000 */
.L_x_39257:
[----:B------:R-:W0:-:S06]  /*9960*/  DSETP.GEU.AND P0, PT, R24, RZ, PT ;  /* 0x000000ff1800722a */ /* 0x000e0c0003f0e000 */
[----:B0-----:R-:W0:-:S04]  /*9970*/  DSETP.LT.XOR P0, PT, R12, RZ, !P0 ;  /* 0x000000ff0c00722a */ /* 0x001e080004701800 */
[----:B------:R-:W-:-:S04]  /*9980*/  DADD R12, R24, R12 ;  /* 0x00000000180c7229 */ /* 0x000fc8000000000c */
[----:B0-----:R-:W0:-:S06]  /*9990*/  DSETP.NEU.AND P0, PT, R24, RZ, P0 ;  /* 0x000000ff1800722a */ /* 0x001e0c000070d000 */
[----:B0-----:R-:W-:Y:S02]  /*99a0*/  FSEL R12, R12, R24, P0 ;  /* 0x000000180c0c7208 */ /* 0x001fe40000000000 */
[----:B------:R-:W-:Y:S02]  /*99b0*/  FSEL R13, R13, R25, P0 ;  /* 0x000000190d0d7208 */ /* 0x000fe40000000000 */
.L_x_39256:
[----:B------:R-:W-:Y:S05]  /*99c0*/  BSYNC B1 ;  /* 0x0000000000017941 */ /* 0x000fea0003800000 */
.L_x_39255:
        /* <DEDUP_REMOVED lines=43> */
.L_x_39281:
        /* <DEDUP_REMOVED lines=12> */
.L_x_39280:
[----:B------:R-:W-:Y:S05]  /*9d40*/  BSYNC B2 ;  /* 0x0000000000027941 */ /* 0x000fea0003800000 */
.L_x_39279:
        /* <DEDUP_REMOVED lines=13> */
.L_x_39287:
        /* <DEDUP_REMOVED lines=33> */
.L_x_39286:
[----:B------:R-:W-:Y:S02]  /*a030*/  IMAD.MOV.U32 R26, RZ, RZ, R29 ;  /* 0x000000ffff1a7224 */ /* 0x000fe400078e001d */
[----:B------:R-:W-:Y:S02]  /*a040*/  IMAD.MOV.U32 R31, RZ, RZ, R30 ;  /* 0x000000ffff1f7224 */ /* 0x000fe400078e001e */
.L_x_39285:
[----:B------:R-:W-:Y:S05]  /*a050*/  BSYNC B3 ;  /* 0x0000000000037941 */ /* 0x000fea0003800000 */
.L_x_39284:
[----:B------:R-:W-:-:S13]  /*a060*/  ISETP.GE.U32.AND P0, PT, R27, 0xc, PT ;  /* 0x0000000c1b00780c */ /* 0x000fda0003f06070 */
[----:B------:R-:W-:Y:S05]  /*a070*/  @!P0 BRA `(.L_x_39283) ;  /* 0x0000077000008947 */ /* 0x000fea0003800000 */
[----:B------:R-:W-:Y:S01]  /*a080*/  BSSY B3, `(.L_x_39288) ;  /* 0x0000075000037945 */ /* 0x000fe20003800000 */
[----:B------:R-:W-:Y:S02]  /*a090*/  IADD3 R25, R25, 0x10, RZ ;  /* 0x0000001019197810 */ /* 0x000fe40007ffe0ff */
.L_x_39289:
        /* <DEDUP_REMOVED lines=116> */
.L_x_39288:
[----:B------:R-:W-:Y:S02]  /*a7e0*/  IMAD.MOV.U32 R31, RZ, RZ, R27 ;  /* 0x000000ffff1f7224 */ /* 0x000fe400078e001b */
.L_x_39283:
[----:B------:R-:W-:Y:S05]  /*a7f0*/  BSYNC B2 ;  /* 0x0000000000027941 */ /* 0x000fea0003800000 */
.L_x_39282:
        /* <DEDUP_REMOVED lines=20> */
.L_x_39291:
[----:B------:R-:W-:Y:S05]  /*a940*/  BSYNC B2 ;  /* 0x0000000000027941 */ /* 0x000fea0003800000 */
.L_x_39290:
[----:B------:R-:W-:Y:S02]  /*a950*/  IMAD.MOV.U32 R27, RZ, RZ, R18 ;  /* 0x000000ffff1b7224 */ /* 0x000fe400078e0012 */
[----:B------:R-:W-:-:S03]  /*a960*/  IMAD.MOV.U32 R26, RZ, RZ, R23 ;  /* 0x000000ffff1a7224 */ /* 0x000fc600078e0017 */
[----:B------:R-:W-:Y:S01]  /*a970*/  LOP3.LUT R27, R27, 0x80000000, R20, 0xb8, !PT ;  /* 0x800000001b1b7812 */ /* 0x000fe200078eb814 */
[----:B------:R-:W-:Y:S05]  /*a980*/  BRA `(.L_x_39278) ;  /* 0x0000006000007947 */ /* 0x000fea0003800000 */
.L_x_39277:
[----:B------:R-:W0:-:S06]  /*a990*/  DSETP.GTU.AND P0, PT, R18, +INF , PT ;  /* 0x7ff000001200742a */ /* 0x000e0c0003f0c000 */
[----:B0-----:R-:W0:-:S14]  /*a9a0*/  DSETP.LE.AND P0, PT, R22, +INF , !P0 ;  /* 0x7ff000001600742a */ /* 0x001e1c0004703000 */
[----:B0-----:R-:W0:-:S04]  /*a9b0*/  @P0 DSETP.NEU.AND P2, PT, R22, +INF , PT ;  /* 0x7ff000001600042a */ /* 0x001e080003f4d000 */
[----:B------:R1:W2:-:S06]  /*a9c0*/  @!P0 DADD R26, R14, c[0x0][0x170] ;  /* 0x00005c000e1a8629 */ /* 0x00028c0000000000 */
[----:B0-----:R-:W-:Y:S02]  /*a9d0*/  @P0 FSEL R27, R20, -QNAN , P2 ;  /* 0xfff80000141b0808 */ /* 0x001fe40001000000 */
[----:B------:R-:W-:Y:S02]  /*a9e0*/  @P0 FSEL R26, RZ, c[0x0][0x170], !P2 ;  /* 0x00005c00ff1a0a08 */ /* 0x000fe40005000000 */
.L_x_39278:
[----:B-12---:R-:W-:Y:S05]  /*a9f0*/  BSYNC B0 ;  /* 0x0000000000007941 */ /* 0x006fea0003800000 */
.L_x_39276:
[----:B------:R-:W0:-:S06]  /*aa00*/  DSETP.GEU.AND P0, PT, R26, RZ, PT ;  /* 0x000000ff1a00722a */ /* 0x000e0c0003f0e000 */
[----:B0-----:R-:W0:-:S04]  /*aa10*/  DSETP.LT.XOR P0, PT, R14, RZ, !P0 ;  /* 0x000000ff0e00722a */ /* 0x001e080004701800 */
[----:B------:R-:W-:-:S04]  /*aa20*/  DADD R14, R26, R14 ;  /* 0x000000001a0e7229 */ /* 0x000fc8000000000e */
[----:B0-----:R-:W0:-:S06]  /*aa30*/  DSETP.NEU.AND P0, PT, R26, RZ, P0 ;  /* 0x000000ff1a00722a */ /* 0x001e0c000070d000 */
[----:B0-----:R-:W-:Y:S02]  /*aa40*/  FSEL R14, R14, R26, P0 ;  /* 0x0000001a0e0e7208 */ /* 0x001fe40000000000 */
[----:B------:R-:W-:Y:S02]  /*aa50*/  FSEL R15, R15, R27, P0 ;  /* 0x0000001b0f0f7208 */ /* 0x000fe40000000000 */
.L_x_39275:
[----:B------:R-:W-:Y:S05]  /*aa60*/  BSYNC B1 ;  /* 0x0000000000017941 */ /* 0x000fea0003800000 */
.L_x_39274:
        /* <DEDUP_REMOVED lines=43> */
.L_x_39299:
        /* <DEDUP_REMOVED lines=12> */
.L_x_39298:
[----:B------:R-:W-:Y:S05]  /*ade0*/  BSYNC B2 ;  /* 0x0000000000027941 */ /* 0x000fea0003800000 */
.L_x_39297:
        /* <DEDUP_REMOVED lines=13> */
.L_x_39305:
        /* <DEDUP_REMOVED lines=33> */
.L_x_39304:
[----:B------:R-:W-:Y:S02]  /*b0d0*/  IMAD.MOV.U32 R26, RZ, RZ, R29 ;  /* 0x000000ffff1a7224 */ /* 0x000fe400078e001d */
[----:B------:R-:W-:Y:S02]  /*b0e0*/  IMAD.MOV.U32 R31, RZ, RZ, R30 ;  /* 0x000000ffff1f7224 */ /* 0x000fe400078e001e */
.L_x_39303:
[----:B------:R-:W-:Y:S05]  /*b0f0*/  BSYNC B3 ;  /* 0x0000000000037941 */ /* 0x000fea0003800000 */
.L_x_39302:
[----:B------:R-:W-:-:S13]  /*b100*/  ISETP.GE.U32.AND P0, PT, R27, 0xc, PT ;  /* 0x0000000c1b00780c */ /* 0x000fda0003f06070 */
[----:B------:R-:W-:Y:S05]  /*b110*/  @!P0 BRA `(.L_x_39301) ;  /* 0x0000077000008947 */ /* 0x000fea0003800000 */
[----:B------:R-:W-:Y:S01]  /*b120*/  BSSY B3, `(.L_x_39306) ;  /* 0x0000075000037945 */ /* 0x000fe20003800000 */
[----:B------:R-:W-:Y:S02]  /*b130*/  IADD3 R25, R25, 0x10, RZ ;  /* 0x0000001019197810 */ /* 0x000fe40007ffe0ff */
.L_x_39307:
        /* <DEDUP_REMOVED lines=116> */
.L_x_39306:
[----:B------:R-:W-:Y:S02]  /*b880*/  IMAD.MOV.U32 R31, RZ, RZ, R27 ;  /* 0x000000ffff1f7224 */ /* 0x000fe400078e001b */
.L_x_39301:
[----:B------:R-:W-:Y:S05]  /*b890*/  BSYNC B2 ;  /* 0x0000000000027941 */ /* 0x000fea0003800000 */
.L_x_39300:
        /* <DEDUP_REMOVED lines=20> */
.L_x_39309:
[----:B------:R-:W-:Y:S05]  /*b9e0*/  BSYNC B2 ;  /* 0x0000000000027941 */ /* 0x000fea0003800000 */
.L_x_39308:
[----:B------:R-:W-:Y:S02]  /*b9f0*/  IMAD.MOV.U32 R27, RZ, RZ, R18 ;  /* 0x000000ffff1b7224 */ /* 0x000fe400078e0012 */
[----:B------:R-:W-:-:S03]  /*ba00*/  IMAD.MOV.U32 R26, RZ, RZ, R23 ;  /* 0x000000ffff1a7224 */ /* 0x000fc600078e0017 */
[----:B------:R-:W-:Y:S01]  /*ba10*/  LOP3.LUT R27, R27, 0x80000000, R20, 0xb8, !PT ;  /* 0x800000001b1b7812 */ /* 0x000fe200078eb814 */
[----:B------:R-:W-:Y:S05]  /*ba20*/  BRA `(.L_x_39296) ;  /* 0x0000006000007947 */ /* 0x000fea0003800000 */
.L_x_39295:
[----:B------:R-:W0:-:S06]  /*ba30*/  DSETP.GTU.AND P0, PT, R18, +INF , PT ;  /* 0x7ff000001200742a */ /* 0x000e0c0003f0c000 */
[----:B0-----:R-:W0:-:S14]  /*ba40*/  DSETP.LE.AND P0, PT, R22, +INF , !P0 ;  /* 0x7ff000001600742a */ /* 0x001e1c0004703000 */
[----:B0-----:R-:W0:-:S04]  /*ba50*/  @P0 DSETP.NEU.AND P2, PT, R22, +INF , PT ;  /* 0x7ff000001600042a */ /* 0x001e080003f4d000 */
[----:B------:R1:W2:-:S06]  /*ba60*/  @!P0 DADD R26, R16, c[0x0][0x170] ;  /* 0x00005c00101a8629 */ /* 0x00028c0000000000 */
[----:B0-----:R-:W-:Y:S02]  /*ba70*/  @P0 FSEL R27, R20, -QNAN , P2 ;  /* 0xfff80000141b0808 */ /* 0x001fe40001000000 */
[----:B------:R-:W-:Y:S02]  /*ba80*/  @P0 FSEL R26, RZ, c[0x0][0x170], !P2 ;  /* 0x00005c00ff1a0a08 */ /* 0x000fe40005000000 */
.L_x_39296:
[----:B-12---:R-:W-:Y:S05]  /*ba90*/  BSYNC B0 ;  /* 0x0000000000007941 */ /* 0x006fea0003800000 */
.L_x_39294:
[----:B------:R-:W0:-:S06]  /*baa0*/  DSETP.GEU.AND P0, PT, R26, RZ, PT ;  /* 0x000000ff1a00722a */ /* 0x000e0c0003f0e000 */
[----:B0-----:R-:W0:-:S04]  /*bab0*/  DSETP.LT.XOR P0, PT, R16, RZ, !P0 ;  /* 0x000000ff1000722a */ /* 0x001e080004701800 */
[----:B------:R-:W-:-:S04]  /*bac0*/  DADD R16, R26, R16 ;  /* 0x000000001a107229 */ /* 0x000fc80000000010 */
[----:B0-----:R-:W0:-:S06]  /*bad0*/  DSETP.NEU.AND P0, PT, R26, RZ, P0 ;  /* 0x000000ff1a00722a */ /* 0x001e0c000070d000 */
[----:B0-----:R-:W-:Y:S02]  /*bae0*/  FSEL R16, R16, R26, P0 ;  /* 0x0000001a10107208 */ /* 0x001fe40000000000 */
[----:B------:R-:W-:Y:S02]  /*baf0*/  FSEL R17, R17, R27, P0 ;  /* 0x0000001b11117208 */ /* 0x000fe40000000000 */
.L_x_39293:
[----:B------:R-:W-:Y:S05]  /*bb00*/  BSYNC B1 ;  /* 0x0000000000017941 */ /* 0x000fea0003800000 */
.L_x_39292:
        /* <DEDUP_REMOVED lines=43> */
.L_x_39317:
        /* <DEDUP_REMOVED lines=12> */
.L_x_39316:
[----:B------:R-:W-:Y:S05]  /*be80*/  BSYNC B2 ;  /* 0x0000000000027941 */ /* 0x000fea0003800000 */
.L_x_39315:
        /* <DEDUP_REMOVED lines=13> */
.L_x_39323:
        /* <DEDUP_REMOVED lines=33> */
.L_x_39322:
[----:B------:R-:W-:Y:S02]  /*c170*/  IMAD.MOV.U32 R26, RZ, RZ, R29 ;  /* 0x000000ffff1a7224 */ /* 0x000fe400078e001d */
[----:B------:R-:W-:Y:S02]  /*c180*/  IMAD.MOV.U32 R31, RZ, RZ, R30 ;  /* 0x000000ffff1f7224 */ /* 0x000fe400078e001e */
.L_x_39321:
[----:B------:R-:W-:Y:S05]  /*c190*/  BSYNC B3 ;  /* 0x0000000000037941 */ /* 0x000fea0003800000 */
.L_x_39320:
[----:B------:R-:W-:-:S13]  /*c1a0*/  ISETP.GE.U32.AND P0, PT, R27, 0xc, PT ;  /* 0x0000000c1b00780c */ /* 0x000fda0003f06070 */
[----:B------:R-:W-:Y:S05]  /*c1b0*/  @!P0 BRA `(.L_x_39319) ;  /* 0x0000077000008947 */ /* 0x000fea0003800000 */
[----:B------:R-:W-:Y:S01]  /*c1c0*/  BSSY B3, `(.L_x_39324) ;  /* 0x0000075000037945 */ /* 0x000fe20003800000 */
[----:B------:R-:W-:Y:S02]  /*c1d0*/  IADD3 R25, R25, 0x10, RZ ;  /* 0x0000001019197810 */ /* 0x000fe40007ffe0ff */
.L_x_39325:
        /* <DEDUP_REMOVED lines=116> */
.L_x_39324:
[----:B------:R-:W-:Y:S02]  /*c920*/  IMAD.MOV.U32 R31, RZ, RZ, R27 ;  /* 0x000000ffff1f7224 */ /* 0x000fe400078e001b */
.L_x_39319:
[----:B------:R-:W-:Y:S05]  /*c930*/  BSYNC B2 ;  /* 0x0000000000027941 */ /* 0x000fea0003800000 */
.L_x_39318:
        /* <DEDUP_REMOVED lines=20> */
.L_x_39327:
[----:B------:R-:W-:Y:S05]  /*ca80*/  BSYNC B2 ;  /* 0x0000000000027941 */ /* 0x000fea0003800000 */
.L_x_39326:
[----:B------:R-:W-:Y:S02]  /*ca90*/  IMAD.MOV.U32 R27, RZ, RZ, R18 ;  /* 0x000000ffff1b7224 */ /* 0x000fe400078e0012 */
[----:B------:R-:W-:-:S03]  /*caa0*/  IMAD.MOV.U32 R26, RZ, RZ, R21 ;  /* 0x000000ffff1a7224 */ /* 0x000fc600078e0015 */
[----:B------:R-:W-:Y:S01]  /*cab0*/  LOP3.LUT R27, R27, 0x80000000, R22, 0xb8, !PT ;  /* 0x800000001b1b7812 */ /* 0x000fe200078eb816 */
[----:B------:R-:W-:Y:S05]  /*cac0*/  BRA `(.L_x_39314) ;  /* 0x0000006000007947 */ /* 0x000fea0003800000 */
.L_x_39313:
[----:B------:R-:W0:-:S06]  /*cad0*/  DSETP.GTU.AND P0, PT, R18, +INF , PT ;  /* 0x7ff000001200742a */ /* 0x000e0c0003f0c000 */
[----:B0-----:R-:W0:-:S14]  /*cae0*/  DSETP.LE.AND P0, PT, R20, +INF , !P0 ;  /* 0x7ff000001400742a */ /* 0x001e1c0004703000 */
[----:B0-----:R-:W0:-:S04]  /*caf0*/  @P0 DSETP.NEU.AND P2, PT, R20, +INF , PT ;  /* 0x7ff000001400042a */ /* 0x001e080003f4d000 */
[----:B------:R1:W2:-:S06]  /*cb00*/  @!P0 DADD R26, R10, c[0x0][0x170] ;  /* 0x00005c000a1a8629 */ /* 0x00028c0000000000 */
[----:B0-----:R-:W-:Y:S02]  /*cb10*/  @P0 FSEL R27, R22, -QNAN , P2 ;  /* 0xfff80000161b0808 */ /* 0x001fe40001000000 */
[----:B------:R-:W-:Y:S02]  /*cb20*/  @P0 FSEL R26, RZ, c[0x0][0x170], !P2 ;  /* 0x00005c00ff1a0a08 */ /* 0x000fe40005000000 */
.L_x_39314:
[----:B-12---:R-:W-:Y:S05]  /*cb30*/  BSYNC B0 ;  /* 0x0000000000007941 */ /* 0x006fea0003800000 */
.L_x_39312:
[----:B------:R-:W0:-:S06]  /*cb40*/  DSETP.GEU.AND P0, PT, R26, RZ, PT ;  /* 0x000000ff1a00722a */ /* 0x000e0c0003f0e000 */
[----:B0-----:R-:W0:-:S04]  /*cb50*/  DSETP.LT.XOR P0, PT, R10, RZ, !P0 ;  /* 0x000000ff0a00722a */ /* 0x001e080004701800 */
[----:B------:R-:W-:-:S04]  /*cb60*/  DADD R10, R26, R10 ;  /* 0x000000001a0a7229 */ /* 0x000fc8000000000a */
[----:B0-----:R-:W0:-:S06]  /*cb70*/  DSETP.NEU.AND P0, PT, R26, RZ, P0 ;  /* 0x000000ff1a00722a */ /* 0x001e0c000070d000 */
[----:B0-----:R-:W-:Y:S02]  /*cb80*/  FSEL R18, R10, R26, P0 ;  /* 0x0000001a0a127208 */ /* 0x001fe40000000000 */
[----:B------:R-:W-:Y:S02]  /*cb90*/  FSEL R19, R11, R27, P0 ;  /* 0x0000001b0b137208 */ /* 0x000fe40000000000 */
.L_x_39311:
[----:B------:R-:W-:Y:S05]  /*cba0*/  BSYNC B1 ;  /* 0x0000000000017941 */ /* 0x000fea0003800000 */
.L_x_39310:
        /* <DEDUP_REMOVED lines=43> */
.L_x_39336:
        /* <DEDUP_REMOVED lines=12> */
.L_x_39335:
[----:B------:R-:W-:Y:S02]  /*cf20*/  IMAD.MOV.U32 R27, RZ, RZ, R28 ;  /* 0x000000ffff1b7224 */ /* 0x000fe400078e001c */
.L_x_39334:
[----:B------:R-:W-:Y:S05]  /*cf30*/  BSYNC B2 ;  /* 0x0000000000027941 */ /* 0x000fea0003800000 */
.L_x_39333:
        /* <DEDUP_REMOVED lines=13> */
.L_x_39342:
        /* <DEDUP_REMOVED lines=33> */
.L_x_39341:
[----:B------:R-:W-:Y:S02]  /*d220*/  IMAD.MOV.U32 R27, RZ, RZ, R29 ;  /* 0x000000ffff1b7224 */ /* 0x000fe400078e001d */
.L_x_39340:
[----:B------:R-:W-:Y:S05]  /*d230*/  BSYNC B3 ;  /* 0x0000000000037941 */ /* 0x000fea0003800000 */
.L_x_39339:
[----:B------:R-:W-:-:S13]  /*d240*/  ISETP.GE.U32.AND P0, PT, R28, 0xc, PT ;  /* 0x0000000c1c00780c */ /* 0x000fda0003f06070 */
[----:B------:R-:W-:Y:S05]  /*d250*/  @!P0 BRA `(.L_x_39338) ;  /* 0x0000077000008947 */ /* 0x000fea0003800000 */
[----:B------:R-:W-:Y:S01]  /*d260*/  BSSY B3, `(.L_x_39343) ;  /* 0x0000075000037945 */ /* 0x000fe20003800000 */
[----:B------:R-:W-:Y:S02]  /*d270*/  IADD3 R21, R21, 0x10, RZ ;  /* 0x0000001015157810 */ /* 0x000fe40007ffe0ff */
.L_x_39344:
        /* <DEDUP_REMOVED lines=116> */
.L_x_39343:
[----:B------:R-:W-:Y:S02]  /*d9c0*/  IMAD.MOV.U32 R30, RZ, RZ, R28 ;  /* 0x000000ffff1e7224 */ /* 0x000fe400078e001c */
.L_x_39338:
[----:B------:R-:W-:Y:S05]  /*d9d0*/  BSYNC B2 ;  /* 0x0000000000027941 */ /* 0x000fea0003800000 */
.L_x_39337:
        /* <DEDUP_REMOVED lines=21> */
.L_x_39346:
[----:B------:R-:W-:Y:S05]  /*db30*/  BSYNC B2 ;  /* 0x0000000000027941 */ /* 0x000fea0003800000 */
.L_x_39345:
[----:B------:R-:W-:Y:S02]  /*db40*/  IMAD.MOV.U32 R11, RZ, RZ, R23 ;  /* 0x000000ffff0b7224 */ /* 0x000fe400078e0017 */
[----:B------:R-:W-:-:S03]  /*db50*/  IMAD.MOV.U32 R10, RZ, RZ, R20 ;  /* 0x000000ffff0a7224 */ /* 0x000fc600078e0014 */
[----:B------:R-:W-:Y:S01]  /*db60*/  LOP3.LUT R11, R11, 0x80000000, R25, 0xb8, !PT ;  /* 0x800000000b0b7812 */ /* 0x000fe200078eb819 */
[----:B------:R-:W-:Y:S05]  /*db70*/  BRA `(.L_x_39332) ;  /* 0x0000006000007947 */ /* 0x000fea0003800000 */
.L_x_39331:
[----:B------:R-:W0:-:S06]  /*db80*/  DSETP.GTU.AND P0, PT, R22, +INF , PT ;  /* 0x7ff000001600742a */ /* 0x000e0c0003f0c000 */
[----:B0-----:R-:W0:-:S14]  /*db90*/  DSETP.LE.AND P0, PT, R20, +INF , !P0 ;  /* 0x7ff000001400742a */ /* 0x001e1c0004703000 */
[----:B0-----:R-:W0:-:S04]  /*dba0*/  @P0 DSETP.NEU.AND P2, PT, R20, +INF , PT ;  /* 0x7ff000001400042a */ /* 0x001e080003f4d000 */
[----:B------:R1:W2:-:S06]  /*dbb0*/  @!P0 DADD R10, R8, c[0x0][0x170] ;  /* 0x00005c00080a8629 */ /* 0x00028c0000000000 */
[----:B0-----:R-:W-:Y:S02]  /*dbc0*/  @P0 FSEL R11, R25, -QNAN , P2 ;  /* 0xfff80000190b0808 */ /* 0x001fe40001000000 */
[----:B------:R-:W-:Y:S02]  /*dbd0*/  @P0 FSEL R10, RZ, c[0x0][0x170], !P2 ;  /* 0x00005c00ff0a0a08 */ /* 0x000fe40005000000 */
.L_x_39332:
[----:B-12---:R-:W-:Y:S05]  /*dbe0*/  BSYNC B0 ;  /* 0x0000000000007941 */ /* 0x006fea0003800000 */
.L_x_39330:
[----:B------:R-:W0:-:S06]  /*dbf0*/  DSETP.GEU.AND P0, PT, R10, RZ, PT ;  /* 0x000000ff0a00722a */ /* 0x000e0c0003f0e000 */
[----:B0-----:R-:W0:-:S04]  /*dc00*/  DSETP.LT.XOR P0, PT, R8, RZ, !P0 ;  /* 0x000000ff0800722a */ /* 0x001e080004701800 */
[----:B------:R-:W-:-:S04]  /*dc10*/  DADD R8, R10, R8 ;  /* 0x000000000a087229 */ /* 0x000fc80000000008 */
[----:B0-----:R-:W0:-:S06]  /*dc20*/  DSETP.NEU.AND P0, PT, R10, RZ, P0 ;  /* 0x000000ff0a00722a */ /* 0x001e0c000070d000 */
[----:B0-----:R-:W-:Y:S02]  /*dc30*/  FSEL R20, R8, R10, P0 ;  /* 0x0000000a08147208 */ /* 0x001fe40000000000 */
[----:B------:R-:W-:Y:S02]  /*dc40*/  FSEL R21, R9, R11, P0 ;  /* 0x0000000b09157208 */ /* 0x000fe40000000000 */
.L_x_39329:
[----:B------:R-:W-:Y:S05]  /*dc50*/  BSYNC B1 ;  /* 0x0000000000017941 */ /* 0x000fea0003800000 */
.L_x_39328:
        /* <DEDUP_REMOVED lines=43> */
.L_x_39355:
        /* <DEDUP_REMOVED lines=12> */
.L_x_39354:
[----:B------:R-:W-:Y:S02]  /*dfd0*/  IMAD.MOV.U32 R23, RZ, RZ, R28 ;  /* 0x000000ffff177224 */ /* 0x000fe400078e001c */
.L_x_39353:
[----:B------:R-:W-:Y:S05]  /*dfe0*/  BSYNC B2 ;  /* 0x0000000000027941 */ /* 0x000fea0003800000 */
.L_x_39352:
        /* <DEDUP_REMOVED lines=13> */
.L_x_39361:
        /* <DEDUP_REMOVED lines=33> */
.L_x_39360:
[----:B------:R-:W-:Y:S02]  /*e2d0*/  IMAD.MOV.U32 R23, RZ, RZ, R29 ;  /* 0x000000ffff177224 */ /* 0x000fe400078e001d */
.L_x_39359:
[----:B------:R-:W-:Y:S05]  /*e2e0*/  BSYNC B3 ;  /* 0x0000000000037941 */ /* 0x000fea0003800000 */
.L_x_39358:
[----:B------:R-:W-:-:S13]  /*e2f0*/  ISETP.GE.U32.AND P0, PT, R28, 0xc, PT ;  /* 0x0000000c1c00780c */ /* 0x000fda0003f06070 */
[----:B------:R-:W-:Y:S05]  /*e300*/  @!P0 BRA `(.L_x_39357) ;  /* 0x0000078000008947 */ /* 0x000fea0003800000 */
[----:B------:R-:W-:Y:S01]  /*e310*/  BSSY B3, `(.L_x_39362) ;  /* 0x0000075000037945 */ /* 0x000fe20003800000 */
[----:B------:R-:W-:Y:S02]  /*e320*/  IADD3 R23, R27, 0x10, RZ ;  /* 0x000000101b177810 */ /* 0x000fe40007ffe0ff */
.L_x_39363:
        /* <DEDUP_REMOVED lines=116> */
.L_x_39362:
[----:B------:R-:W-:Y:S02]  /*ea70*/  IMAD.MOV.U32 R23, RZ, RZ, R27 ;  /* 0x000000ffff177224 */ /* 0x000fe400078e001b */
[----:B------:R-:W-:Y:S02]  /*ea80*/  IMAD.MOV.U32 R30, RZ, RZ, R28 ;  /* 0x000000ffff1e7224 */ /* 0x000fe400078e001c */
.L_x_39357:
[----:B------:R-:W-:Y:S05]  /*ea90*/  BSYNC B2 ;  /* 0x0000000000027941 */ /* 0x000fea0003800000 */
.L_x_39356:
        /* <DEDUP_REMOVED lines=21> */
.L_x_39365:
[----:B------:R-:W-:Y:S05]  /*ebf0*/  BSYNC B2 ;  /* 0x0000000000027941 */ /* 0x000fea0003800000 */
.L_x_39364:
[----:B------:R-:W-:Y:S02]  /*ec00*/  IMAD.MOV.U32 R9, RZ, RZ, R27 ;  /* 0x000000ffff097224 */ /* 0x000fe400078e001b */
[----:B------:R-:W-:-:S03]  /*ec10*/  IMAD.MOV.U32 R8, RZ, RZ, R10 ;  /* 0x000000ffff087224 */ /* 0x000fc600078e000a */
[----:B------:R-:W-:Y:S01]  /*ec20*/  LOP3.LUT R9, R9, 0x80000000, R25, 0xb8, !PT ;  /* 0x8000000009097812 */ /* 0x000fe200078eb819 */
[----:B------:R-:W-:Y:S05]  /*ec30*/  BRA `(.L_x_39351) ;  /* 0x0000006000007947 */ /* 0x000fea0003800000 */
.L_x_39350:
[----:B------:R-:W0:-:S06]  /*ec40*/  DSETP.GTU.AND P0, PT, R10, +INF , PT ;  /* 0x7ff000000a00742a */ /* 0x000e0c0003f0c000 */
[----:B0-----:R-:W0:-:S14]  /*ec50*/  DSETP.LE.AND P0, PT, R22, +INF , !P0 ;  /* 0x7ff000001600742a */ /* 0x001e1c0004703000 */
[----:B0-----:R-:W0:-:S04]  /*ec60*/  @P0 DSETP.NEU.AND P2, PT, R22, +INF , PT ;  /* 0x7ff000001600042a */ /* 0x001e080003f4d000 */
[----:B------:R1:W2:-:S06]  /*ec70*/  @!P0 DADD R8, R6, c[0x0][0x170] ;  /* 0x00005c0006088629 */ /* 0x00028c0000000000 */
[----:B0-----:R-:W-:Y:S02]  /*ec80*/  @P0 FSEL R9, R25, -QNAN , P2 ;  /* 0xfff8000019090808 */ /* 0x001fe40001000000 */
[----:B------:R-:W-:Y:S02]  /*ec90*/  @P0 FSEL R8, RZ, c[0x0][0x170], !P2 ;  /* 0x00005c00ff080a08 */ /* 0x000fe40005000000 */
.L_x_39351:
[----:B-12---:R-:W-:Y:S05]  /*eca0*/  BSYNC B0 ;  /* 0x0000000000007941 */ /* 0x006fea0003800000 */
.L_x_39349:
[----:B------:R-:W0:-:S06]  /*ecb0*/  DSETP.GEU.AND P0, PT, R8, RZ, PT ;  /* 0x000000ff0800722a */ /* 0x000e0c0003f0e000 */
[----:B0-----:R-:W0:-:S04]  /*ecc0*/  DSETP.LT.XOR P0, PT, R6, RZ, !P0 ;  /* 0x000000ff0600722a */ /* 0x001e080004701800 */
[----:B------:R-:W-:-:S04]  /*ecd0*/  DADD R6, R8, R6 ;  /* 0x0000000008067229 */ /* 0x000fc80000000006 */
[----:B0-----:R-:W0:-:S06]  /*ece0*/  DSETP.NEU.AND P0, PT, R8, RZ, P0 ;  /* 0x000000ff0800722a */ /* 0x001e0c000070d000 */
[----:B0-----:R-:W-:Y:S02]  /*ecf0*/  FSEL R22, R6, R8, P0 ;  /* 0x0000000806167208 */ /* 0x001fe40000000000 */
[----:B------:R-:W-:Y:S02]  /*ed00*/  FSEL R23, R7, R9, P0 ;  /* 0x0000000907177208 */ /* 0x000fe40000000000 */
.L_x_39348:
[----:B------:R-:W-:Y:S05]  /*ed10*/  BSYNC B1 ;  /* 0x0000000000017941 */ /* 0x000fea0003800000 */
.L_x_39347:
        /* <DEDUP_REMOVED lines=43> */
.L_x_39374:
        /* <DEDUP_REMOVED lines=12> */
.L_x_39373:
[----:B------:R-:W-:Y:S02]  /*f090*/  IMAD.MOV.U32 R11, RZ, RZ, R28 ;  /* 0x000000ffff0b7224 */ /* 0x000fe400078e001c */
.L_x_39372:
[----:B------:R-:W-:Y:S05]  /*f0a0*/  BSYNC B2 ;  /* 0x0000000000027941 */ /* 0x000fea0003800000 */
.L_x_39371:
        /* <DEDUP_REMOVED lines=13> */
.L_x_39380:
        /* <DEDUP_REMOVED lines=33> */
.L_x_39379:
[----:B------:R-:W-:Y:S02]  /*f390*/  IMAD.MOV.U32 R11, RZ, RZ, R29 ;  /* 0x000000ffff0b7224 */ /* 0x000fe400078e001d */
.L_x_39378:
[----:B------:R-:W-:Y:S05]  /*f3a0*/  BSYNC B3 ;  /* 0x0000000000037941 */ /* 0x000fea0003800000 */
.L_x_39377:
[----:B------:R-:W-:-:S13]  /*f3b0*/  ISETP.GE.U32.AND P0, PT, R28, 0xc, PT ;  /* 0x0000000c1c00780c */ /* 0x000fda0003f06070 */
[----:B------:R-:W-:Y:S05]  /*f3c0*/  @!P0 BRA `(.L_x_39376) ;  /* 0x0000078000008947 */ /* 0x000fea0003800000 */
[----:B------:R-:W-:Y:S01]  /*f3d0*/  BSSY B3, `(.L_x_39381) ;  /* 0x0000075000037945 */ /* 0x000fe20003800000 */
[----:B------:R-:W-:Y:S02]  /*f3e0*/  IADD3 R11, R27, 0x10, RZ ;  /* 0x000000101b0b7810 */ /* 0x000fe40007ffe0ff */
.L_x_39382:
        /* <DEDUP_REMOVED lines=116> */
.L_x_39381:
[----:B------:R-:W-:Y:S02]  /*fb30*/  IMAD.MOV.U32 R11, RZ, RZ, R27 ;  /* 0x000000ffff0b7224 */ /* 0x000fe400078e001b */
[----:B------:R-:W-:Y:S02]  /*fb40*/  IMAD.MOV.U32 R30, RZ, RZ, R28 ;  /* 0x000000ffff1e7224 */ /* 0x000fe400078e001c */
.L_x_39376:
[----:B------:R-:W-:Y:S05]  /*fb50*/  BSYNC B2 ;  /* 0x0000000000027941 */ /* 0x000fea0003800000 */
.L_x_39375:
        /* <DEDUP_REMOVED lines=21> */
.L_x_39384:
[----:B------:R-:W-:Y:S05]  /*fcb0*/  BSYNC B2 ;  /* 0x0000000000027941 */ /* 0x000fea0003800000 */
.L_x_39383:
[----:B------:R-:W-:Y:S02]  /*fcc0*/  IMAD.MOV.U32 R11, RZ, RZ, R27 ;  /* 0x000000ffff0b7224 */ /* 0x000fe400078e001b */
[----:B------:R-:W-:-:S03]  /*fcd0*/  IMAD.MOV.U32 R10, RZ, RZ, R8 ;  /* 0x000000ffff0a7224 */ /* 0x000fc600078e0008 */
[----:B------:R-:W-:Y:S01]  /*fce0*/  LOP3.LUT R11, R11, 0x80000000, R25, 0xb8, !PT ;  /* 0x800000000b0b7812 */ /* 0x000fe200078eb819 */
[----:B------:R-:W-:Y:S05]  /*fcf0*/  BRA `(.L_x_39370) ;  /* 0x0000006000007947 */ /* 0x000fea0003800000 */
.L_x_39369:
[----:B------:R-:W0:-:S06]  /*fd00*/  DSETP.GTU.AND P0, PT, R6, +INF , PT ;  /* 0x7ff000000600742a */ /* 0x000e0c0003f0c000 */
[----:B0-----:R-:W0:-:S14]  /*fd10*/  DSETP.LE.AND P0, PT, R8, +INF , !P0 ;  /* 0x7ff000000800742a */ /* 0x001e1c0004703000 */
[----:B0-----:R-:W0:-:S04]  /*fd20*/  @P0 DSETP.NEU.AND P2, PT, R8, +INF , PT ;  /* 0x7ff000000800042a */ /* 0x001e080003f4d000 */
[----:B------:R1:W2:-:S06]  /*fd30*/  @!P0 DADD R10, R2, c[0x0][0x170] ;  /* 0x00005c00020a8629 */ /* 0x00028c0000000000 */
[----:B0-----:R-:W-:Y:S02]  /*fd40*/  @P0 FSEL R11, R25, -QNAN , P2 ;  /* 0xfff80000190b0808 */ /* 0x001fe40001000000 */
[----:B------:R-:W-:Y:S02]  /*fd50*/  @P0 FSEL R10, RZ, c[0x0][0x170], !P2 ;  /* 0x00005c00ff0a0a08 */ /* 0x000fe40005000000 */
.L_x_39370:
[----:B-12---:R-:W-:Y:S05]  /*fd60*/  BSYNC B0 ;  /* 0x0000000000007941 */ /* 0x006fea0003800000 */
.L_x_39368:
[----:B------:R-:W0:-:S06]  /*fd70*/  DSETP.GEU.AND P0, PT, R10, RZ, PT ;  /* 0x000000ff0a00722a */ /* 0x000e0c0003f0e000 */
[----:B0-----:R-:W0:-:S04]  /*fd80*/  DSETP.LT.XOR P0, PT, R2, RZ, !P0 ;  /* 0x000000ff0200722a */ /* 0x001e080004701800 */
[----:B------:R-:W-:-:S04]  /*fd90*/  DADD R2, R10, R2 ;  /* 0x000000000a027229 */ /* 0x000fc80000000002 */
[----:B0-----:R-:W0:-:S06]  /*fda0*/  DSETP.NEU.AND P0, PT, R10, RZ, P0 ;  /* 0x000000ff0a00722a */ /* 0x001e0c000070d000 */
[----:B0-----:R-:W-:Y:S02]  /*fdb0*/  FSEL R10, R2, R10, P0 ;  /* 0x0000000a020a7208 */ /* 0x001fe40000000000 */
[----:B------:R-:W-:Y:S02]  /*fdc0*/  FSEL R11, R3, R11, P0 ;  /* 0x0000000b030b7208 */ /* 0x000fe40000000000 */
.L_x_39367:
[----:B------:R-:W-:Y:S05]  /*fdd0*/  BSYNC B1 ;  /* 0x0000000000017941 */ /* 0x000fea0003800000 */
.L_x_39366:
        /* <DEDUP_REMOVED lines=43> */
.L_x_39393:
        /* <DEDUP_REMOVED lines=12> */
.L_x_39392:
[----:B------:R-:W-:Y:S02]  /*10150*/  IMAD.MOV.U32 R9, RZ, RZ, R28 ;  /* 0x000000ffff097224 */ /* 0x000fe400078e001c */
.L_x_39391:
[----:B------:R-:W-:Y:S05]  /*10160*/  BSYNC B2 ;  /* 0x0000000000027941 */ /* 0x000fea0003800000 */
.L_x_39390:
        /* <DEDUP_REMOVED lines=13> */
.L_x_39399:
        /* <DEDUP_REMOVED lines=33> */
.L_x_39398:
[----:B------:R-:W-:Y:S02]  /*10450*/  IMAD.MOV.U32 R9, RZ, RZ, R29 ;  /* 0x000000ffff097224 */ /* 0x000fe400078e001d */
.L_x_39397:
[----:B------:R-:W-:Y:S05]  /*10460*/  BSYNC B3 ;  /* 0x0000000000037941 */ /* 0x000fea0003800000 */
.L_x_39396:
[----:B------:R-:W-:-:S13]  /*10470*/  ISETP.GE.U32.AND P0, PT, R28, 0xc, PT ;  /* 0x0000000c1c00780c */ /* 0x000fda0003f06070 */
[----:B------:R-:W-:Y:S05]  /*10480*/  @!P0 BRA `(.L_x_39395) ;  /* 0x0000078000008947 */ /* 0x000fea0003800000 */
[----:B------:R-:W-:Y:S01]  /*10490*/  BSSY B3, `(.L_x_39400) ;  /* 0x0000075000037945 */ /* 0x000fe20003800000 */
[----:B------:R-:W-:Y:S02]  /*104a0*/  IADD3 R9, R27, 0x10, RZ ;  /* 0x000000101b097810 */ /* 0x000fe40007ffe0ff */
.L_x_39401:
        /* <DEDUP_REMOVED lines=116> */
.L_x_39400:
[----:B------:R-:W-:Y:S02]  /*10bf0*/  IMAD.MOV.U32 R9, RZ, RZ, R27 ;  /* 0x000000ffff097224 */ /* 0x000fe400078e001b */
[----:B------:R-:W-:Y:S02]  /*10c00*/  IMAD.MOV.U32 R30, RZ, RZ, R28 ;  /* 0x000000ffff1e7224 */ /* 0x000fe400078e001c */
.L_x_39395:
[----:B------:R-:W-:Y:S05]  /*10c10*/  BSYNC B2 ;  /* 0x0000000000027941 */ /* 0x000fea0003800000 */
.L_x_39394:
        /* <DEDUP_REMOVED lines=21> */
.L_x_39403:
[----:B------:R-:W-:Y:S05]  /*10d70*/  BSYNC B2 ;  /* 0x0000000000027941 */ /* 0x000fea0003800000 */
.L_x_39402:
[----:B------:R-:W-:Y:S02]  /*10d80*/  IMAD.MOV.U32 R9, RZ, RZ, R27 ;  /* 0x000000ffff097224 */ /* 0x000fe400078e001b */
[----:B------:R-:W-:-:S03]  /*10d90*/  IMAD.MOV.U32 R8, RZ, RZ, R6 ;  /* 0x000000ffff087224 */ /* 0x000fc600078e0006 */
[----:B------:R-:W-:Y:S01]  /*10da0*/  LOP3.LUT R9, R9, 0x80000000, R25, 0xb8, !PT ;  /* 0x8000000009097812 */ /* 0x000fe200078eb819 */
[----:B------:R-:W-:Y:S05]  /*10db0*/  BRA `(.L_x_39389) ;  /* 0x0000006000007947 */ /* 0x000fea0003800000 */
.L_x_39388:
[----:B------:R-:W0:-:S06]  /*10dc0*/  DSETP.GTU.AND P0, PT, R2, +INF , PT ;  /* 0x7ff000000200742a */ /* 0x000e0c0003f0c000 */
[----:B0-----:R-:W0:-:S14]  /*10dd0*/  DSETP.LE.AND P0, PT, R6, +INF , !P0 ;  /* 0x7ff000000600742a */ /* 0x001e1c0004703000 */
[----:B0-----:R-:W0:-:S04]  /*10de0*/  @P0 DSETP.NEU.AND P2, PT, R6, +INF , PT ;  /* 0x7ff000000600042a */ /* 0x001e080003f4d000 */
[----:B------:R1:W2:-:S06]  /*10df0*/  @!P0 DADD R8, R4, c[0x0][0x170] ;  /* 0x00005c0004088629 */ /* 0x00028c0000000000 */
[----:B0-----:R-:W-:Y:S02]  /*10e00*/  @P0 FSEL R9, R25, -QNAN , P2 ;  /* 0xfff8000019090808 */ /* 0x001fe40001000000 */
[----:B------:R-:W-:Y:S02]  /*10e10*/  @P0 FSEL R8, RZ, c[0x0][0x170], !P2 ;  /* 0x00005c00ff080a08 */ /* 0x000fe40005000000 */
.L_x_39389:
[----:B-12---:R-:W-:Y:S05]  /*10e20*/  BSYNC B0 ;  /* 0x0000000000007941 */ /* 0x006fea0003800000 */
.L_x_39387:
[----:B------:R-:W0:-:S06]  /*10e30*/  DSETP.GEU.AND P0, PT, R8, RZ, PT ;  /* 0x000000ff0800722a */ /* 0x000e0c0003f0e000 */
[----:B0-----:R-:W0:-:S04]  /*10e40*/  DSETP.LT.XOR P0, PT, R4, RZ, !P0 ;  /* 0x000000ff0400722a */ /* 0x001e080004701800 */
[----:B------:R-:W-:-:S04]  /*10e50*/  DADD R4, R8, R4 ;  /* 0x0000000008047229 */ /* 0x000fc80000000004 */
[----:B0-----:R-:W0:-:S06]  /*10e60*/  DSETP.NEU.AND P0, PT, R8, RZ, P0 ;  /* 0x000000ff0800722a */ /* 0x001e0c000070d000 */
[----:B0-----:R-:W-:Y:S02]  /*10e70*/  FSEL R4, R4, R8, P0 ;  /* 0x0000000804047208 */ /* 0x001fe40000000000 */
[----:B------:R-:W-:Y:S02]  /*10e80*/  FSEL R5, R5, R9, P0 ;  /* 0x0000000905057208 */ /* 0x000fe40000000000 */
.L_x_39386:
[----:B------:R-:W-:Y:S05]  /*10e90*/  BSYNC B1 ;  /* 0x0000000000017941 */ /* 0x000fea0003800000 */
.L_x_39385:
        /* <DEDUP_REMOVED lines=21> */
.L_x_39406:
[----:B------:R-:W-:-:S13]  /*10ff0*/  ISETP.GE.AND P0, PT, R0, UR4, PT ;  /* 0x0000000400007c0c */ /* 0x000fda000bf06270 */
[----:B------:R-:W-:Y:S05]  /*11000*/  @P0 BRA `(.L_x_39408) ;  /* 0x000000c000000947 */ /* 0x000fea0003800000 */
[C---:B0-----:R-:W-:Y:S01]  /*11010*/  IADD3 R2, R0.reuse, UR6, RZ ;  /* 0x0000000600027c10 */ /* 0x041fe2000fffe0ff */
[----:B------:R-:W-:Y:S01]  /*11020*/  IMAD.MOV.U32 R3, RZ, RZ, 0x8 ;  /* 0x00000008ff037424 */ /* 0x000fe200078e00ff */
[----:B------:R-:W-:-:S03]  /*11030*/  IADD3 R0, R0, 0x80, RZ ;  /* 0x0000008000007810 */ /* 0x000fc60007ffe0ff */
[----:B------:R-:W-:-:S05]  /*11040*/  IMAD.WIDE.U32 R2, R2, R3, c[0x0][0x178] ;  /* 0x00005e0002027625 */ /* 0x000fca00078e0003 */
[----:B------:R0:W-:Y:S02]  /*11050*/  STG.E.64 [R2.64], R18 ;  /* 0x0000001202007986 */ /* 0x0001e4000c101b08 */
.L_x_39407:
[----:B------:R-:W-:-:S13]  /*11060*/  ISETP.GE.AND P0, PT, R0, UR4, PT ;  /* 0x0000000400007c0c */ /* 0x000fda000bf06270 */
[----:B------:R-:W-:Y:S05]  /*11070*/  @P0 BRA `(.L_x_39409) ;  /* 0x000000d000000947 */ /* 0x000fea0003800000 */
[C---:B0-----:R-:W-:Y:S01]  /*11080*/  IADD3 R2, R0.reuse, UR6, RZ ;  /* 0x0000000600027c10 */ /* 0x041fe2000fffe0ff */
[----:B------:R-:W-:Y:S01]  /*11090*/  IMAD.MOV.U32 R3, RZ, RZ, 0x8 ;  /* 0x00000008ff037424 */ /* 0x000fe200078e00ff */
[----:B------:R-:W-:-:S03]  /*110a0*/  IADD3 R0, R0, 0x80, RZ ;  /* 0x0000008000007810 */ /* 0x000fc60007ffe0ff */
[----:B------:R-:W-:-:S05]  /*110b0*/  IMAD.WIDE.U32 R2, R2, R3, c[0x0][0x178] ;  /* 0x00005e0002027625 */ /* 0x000fca00078e0003 */
[----:B------:R0:W-:Y:S02]  /*110c0*/  STG.E.64 [R2.64], R20 ;  /* 0x0000001402007986 */ /* 0x0001e4000c101b08 */
.L_x_39408:
        /* <DEDUP_REMOVED lines=8> */
.L_x_39409:
[----:B------:R-:W-:Y:S05]  /*11150*/  BSYNC B1 ;  /* 0x0000000000017941 */ /* 0x000fea0003800000 */
.L_x_39405:
[----:B------:R-:W-:-:S13]  /*11160*/  ISETP.GE.AND P0, PT, R0, UR4, PT ;  /* 0x0000000400007c0c */ /* 0x000fda000bf06270 */
[C---:B0-----:R-:W-:Y:S01]  /*11170*/  @!P0 IADD3 R2, R0.reuse, UR6, RZ ;  /* 0x0000000600028c10 */ /* 0x041fe2000fffe0ff */
[----:B------:R-:W-:Y:S01]  /*11180*/  @!P0 IMAD.MOV.U32 R3, RZ, RZ, 0x8 ;  /* 0x00000008ff038424 */ /* 0x000fe200078e00ff */
[----:B------:R-:W-:-:S03]  /*11190*/  @!P0 IADD3 R0, R0, 0x80, RZ ;  /* 0x0000008000008810 */ /* 0x000fc60007ffe0ff */
[----:B------:R-:W-:-:S05]  /*111a0*/  @!P0 IMAD.WIDE.U32 R2, R2, R3, c[0x0][0x178] ;  /* 0x00005e0002028625 */ /* 0x000fca00078e0003 */
[----:B------:R0:W-:Y:S02]  /*111b0*/  @!P0 STG.E.64 [R2.64], R10 ;  /* 0x0000000a02008986 */ /* 0x0001e4000c101b08 */
.L_x_39410:
[----:B------:R-:W-:Y:S05]  /*111c0*/  BSYNC B0 ;  /* 0x0000000000007941 */ /* 0x000fea0003800000 */
.L_x_39404:
        /* <DEDUP_REMOVED lines=8> */
.L_x_39411:
        /* <DEDUP_REMOVED lines=11> */
.L_x_50788:


//--------------------- .text._ZN2at6native29vectorized_elementwise_kernelILi8ENS0_13AUnaryFunctorIdddZZZNS0_21remainder_kernel_cudaERNS_18TensorIteratorBaseEENKUlvE0_clEvENKUlvE_clEvEUlddE_EESt5arrayIPcLm2EEEEviT0_T1_ --------------------------
	.section	.text._ZN2at6native29vectorized_elementwise_kernelILi8ENS0_13AUnaryFunctorIdddZZZNS0_21remainder_kernel_cudaERNS_18TensorIteratorBaseEENKUlvE0_clEvENKUlvE_clEvEUlddE_EESt5arrayIPcLm2EEEEviT0_T1_,"ax",@progbits
	.sectioninfo	@"SHI_REGISTERS=4"
	.align	128
        .global         _ZN2at6native29vectorized_elementwise_kernelILi8ENS0_13AUnaryFunctorIdddZZZNS0_21remainder_kernel_cudaERNS_18TensorIteratorBaseEENKUlvE0_clEvENKUlvE_clEvEUlddE_EESt5arrayIPcLm2EEEEviT0_T1_
        .type           _ZN2at6native29vectorized_elementwise_kernelILi8ENS0_13AUnaryFunctorIdddZZZNS0_21remainder_kernel_cudaERNS_18TensorIteratorBaseEENKUlvE0_clEvENKUlvE_clEvEUlddE_EESt5arrayIPcLm2EEEEviT0_T1_,@function
        .size           _ZN2at6native29vectorized_elementwise_kernelILi8ENS0_13AUnaryFunctorIdddZZZNS0_21remainder_kernel_cudaERNS_18TensorIteratorBaseEENKUlvE0_clEvENKUlvE_clEvEUlddE_EESt5arrayIPcLm2EEEEviT0_T1_,(.L_x_50789 - _ZN2at6native29vectorized_elementwise_kernelILi8ENS0_13AUnaryFunctorIdddZZZNS0_21remainder_kernel_cudaERNS_18TensorIteratorBaseEENKUlvE0_clEvENKUlvE_clEvEUlddE_EESt5arrayIPcLm2EEEEviT0_T1_)
        .other          _ZN2at6native29vectorized_elementwise_kernelILi8ENS0_13AUnaryFunctorIdddZZZNS0_21remainder_kernel_cudaERNS_18TensorIteratorBaseEENKUlvE0_clEvENKUlvE_clEvEUlddE_EESt5arrayIPcLm2EEEEviT0_T1_,@"STO_CUDA_ENTRY STV_DEFAULT"
_ZN2at6native29vectorized_elementwise_kernelILi8ENS0_13AUnaryFunctorIdddZZZNS0_21remainder_kernel_cudaERNS_18TensorIteratorBaseEENKUlvE0_clEvENKUlvE_clEvEUlddE_EESt5arrayIPcLm2EEEEviT0_T1_:
.text._ZN2at6native29vectorized_elementwise_kernelILi8ENS0_13AUnaryFunctorIdddZZZNS0_21remainder_kernel_cudaERNS_18TensorIteratorBaseEENKUlvE0_clEvENKUlvE_clEvEUlddE_EESt5arrayIPcLm2EEEEviT0_T1_:
[----:B------:R-:W-:Y:S02]  /*0000*/  MOV R1, c[0x0][0x28] ;  /* 0x00000a0000017a02 */ /* 0x000fe40000000f00 */
[----:B------:R-:W-:Y:S05]  /*0010*/  EXIT ;  /* 0x000000000000794d */ /* 0x000fea0003800000 */
.L_x_39412:
        /* <DEDUP_REMOVED lines=14> */
.L_x_50789:


//--------------------- .text._ZN2at6native18elementwise_kernelILi128ELi4EZNS0_15gpu_kernel_implINS0_13BinaryFunctorIsssZZZNS0_21remainder_kernel_cudaERNS_18TensorIteratorBaseEENKUlvE_clEvENKUlvE3_clEvEUlssE_EEEEvS5_RKT_EUliE_EEviT1_ --------------------------
	.section	.text._ZN2at6native18elementwise_kernelILi128ELi4EZNS0_15gpu_kernel_implINS0_13BinaryFunctorIsssZZZNS0_21remainder_kernel_cudaERNS_18TensorIteratorBaseEENKUlvE_clEvENKUlvE3_clEvEUlssE_EEEEvS5_RKT_EUliE_EEviT1_,"ax",@progbits
	.sectioninfo	@"SHI_REGISTERS=26"
	.align	128
        .global         _ZN2at6native18elementwise_kernelILi128ELi4EZNS0_15gpu_kernel_implINS0_13BinaryFunctorIsssZZZNS0_21remainder_kernel_cudaERNS_18TensorIteratorBaseEENKUlvE_clEvENKUlvE3_clEvEUlssE_EEEEvS5_RKT_EUliE_EEviT1_
        .type           _ZN2at6native18elementwise_kernelILi128ELi4EZNS0_15gpu_kernel_implINS0_13BinaryFunctorIsssZZZNS0_21remainder_kernel_cudaERNS_18TensorIteratorBaseEENKUlvE_clEvENKUlvE3_clEvEUlssE_EEEEvS5_RKT_EUliE_EEviT1_,@function
        .size           _ZN2at6native18elementwise_kernelILi128ELi4EZNS0_15gpu_kernel_implINS0_13BinaryFunctorIsssZZZNS0_21remainder_kernel_cudaERNS_18TensorIteratorBaseEENKUlvE_clEvENKUlvE3_clEvEUlssE_EEEEvS5_RKT_EUliE_EEviT1_,(.L_x_50790 - _ZN2at6native18elementwise_kernelILi128ELi4EZNS0_15gpu_kernel_implINS0_13BinaryFunctorIsssZZZNS0_21remainder_kernel_cudaERNS_18TensorIteratorBaseEENKUlvE_clEvENKUlvE3_clEvEUlssE_EEEEvS5_RKT_EUliE_EEviT1_)
        .other          _ZN2at6native18elementwise_kernelILi128ELi4EZNS0_15gpu_kernel_implINS0_13BinaryFunctorIsssZZZNS0_21remainder_kernel_cudaERNS_18TensorIteratorBaseEENKUlvE_clEvENKUlvE3_clEvEUlssE_EEEEvS5_RKT_EUliE_EEviT1_,@"STO_CUDA_ENTRY STV_DEFAULT"
_ZN2at6native18elementwise_kernelILi128ELi4EZNS0_15gpu_kernel_implINS0_13BinaryFunctorIsssZZZNS0_21remainder_kernel_cudaERNS_18TensorIteratorBaseEENKUlvE_clEvENKUlvE3_clEvEUlssE_EEEEvS5_RKT_EUliE_EEviT1_:
.text._ZN2at6native18elementwise_kernelILi128ELi4EZNS0_15gpu_kernel_implINS0_13BinaryFunctorIsssZZZNS0_21remainder_kernel_cudaERNS_18TensorIteratorBaseEENKUlvE_clEvENKUlvE3_clEvEUlssE_EEEEvS5_RKT_EUliE_EEviT1_:
        /* <DEDUP_REMOVED lines=263> */
.L_x_39415:
        /* <DEDUP_REMOVED lines=18> */
.L_x_39419:
[----:B------:R0:W5:Y:S01]  /*1190*/  LDG.E.U8 R23, [R2.64] ;  /* 0x0000002402177981 */ /* 0x000162000c1e1100 */
[----:B------:R-:W-:Y:S05]  /*11a0*/  BRA `(.L_x_39421) ;  /* 0x00000d8000007947 */ /* 0x000fea0003800000 */
.L_x_39418:
        /* <DEDUP_REMOVED lines=8> */
.L_x_39423:
[----:B------:R0:W5:Y:S01]  /*1230*/  LDG.E.U16 R23, [R2.64] ;  /* 0x0000002402177981 */ /* 0x000162000c1e1500 */
[----:B------:R-:W-:Y:S05]  /*1240*/  BRA `(.L_x_39421) ;  /* 0x00000ce000007947 */ /* 0x000fea0003800000 */
.L_x_39422:
[----:B------:R0:W5:Y:S01]  /*1250*/  LDG.E.U16 R23, [R2.64] ;  /* 0x0000002402177981 */ /* 0x000162000c1e1500 */
[----:B------:R-:W-:Y:S05]  /*1260*/  BRA `(.L_x_39421) ;  /* 0x00000cc000007947 */ /* 0x000fea0003800000 */
.L_x_39417:
        /* <DEDUP_REMOVED lines=9> */
.L_x_39425:
[----:B------:R-:W2:Y:S02]  /*1300*/  LDG.E.U16 R0, [R2.64] ;  /* 0x0000002402007981 */ /* 0x000ea4000c1e1500 */
[----:B--2---:R-:W-:-:S06]  /*1310*/  HADD2.F32 R0, -RZ, R0.H0_H0 ;  /* 0x20000000ff007230 */ /* 0x004fcc0000004100 */
[----:B------:R-:W0:Y:S02]  /*1320*/  F2I.FTZ.TRUNC.NTZ R0, R0 ;  /* 0x0000000000007305 */ /* 0x000e24000021f100 */
[----:B0-----:R-:W-:Y:S01]  /*1330*/  PRMT R23, R0, 0x7610, R23 ;  /* 0x0000761000177816 */ /* 0x001fe20000000017 */
[----:B------:R-:W-:Y:S05]  /*1340*/  BRA `(.L_x_39421) ;  /* 0x00000be000007947 */ /* 0x000fea0003800000 */
.L_x_39424:
        /* <DEDUP_REMOVED lines=9> */
.L_x_39427:
[----:B------:R-:W2:Y:S02]  /*13e0*/  LDG.E.U16 R2, [R2.64] ;  /* 0x0000002402027981 */ /* 0x000ea4000c1e1500 */
[----:B--2---:R-:W-:-:S06]  /*13f0*/  HADD2.F32 R0, -RZ, R2.H0_H0 ;  /* 0x20000002ff007230 */ /* 0x004fcc0000004100 */
[----:B------:R-:W0:Y:S02]  /*1400*/  F2I.FTZ.TRUNC.NTZ R0, R0 ;  /* 0x0000000000007305 */ /* 0x000e24000021f100 */
[----:B0-----:R-:W-:Y:S01]  /*1410*/  PRMT R23, R0, 0x7610, R23 ;  /* 0x0000761000177816 */ /* 0x001fe20000000017 */
[----:B------:R-:W-:Y:S05]  /*1420*/  BRA `(.L_x_39421) ;  /* 0x00000b0000007947 */ /* 0x000fea0003800000 */
.L_x_39426:
[----:B------:R-:W2:Y:S02]  /*1430*/  LDG.E.64 R2, [R2.64] ;  /* 0x0000002402027981 */ /* 0x000ea4000c1e1b00 */
[----:B--2---:R0:W1:Y:S01]  /*1440*/  F2I.F64.TRUNC R23, R2 ;  /* 0x0000000200177311 */ /* 0x004062000030d100 */
[----:B------:R-:W-:Y:S05]  /*1450*/  BRA `(.L_x_39421) ;  /* 0x00000ad000007947 */ /* 0x000fea0003800000 */
.L_x_39416:
        /* <DEDUP_REMOVED lines=12> */
.L_x_39430:
[----:B------:R-:W2:Y:S02]  /*1520*/  LDG.E.64 R2, [R2.64] ;  /* 0x0000002402027981 */ /* 0x000ea4000c1e1b00 */
[----:B--2---:R0:W1:Y:S01]  /*1530*/  F2I.F64.TRUNC R23, R2 ;  /* 0x0000000200177311 */ /* 0x004062000030d100 */
[----:B------:R-:W-:Y:S05]  /*1540*/  BRA `(.L_x_39421) ;  /* 0x000009e000007947 */ /* 0x000fea0003800000 */
.L_x_39429:
        /* <DEDUP_REMOVED lines=28> */
.L_x_39432:
        /* <DEDUP_REMOVED lines=15> */
.L_x_39431:
[----:B------:R-:W2:Y:S02]  /*1800*/  LDG.E.U16 R0, [R2.64] ;  /* 0x0000002402007981 */ /* 0x000ea4000c1e1500 */
[----:B--2---:R-:W-:-:S06]  /*1810*/  PRMT R0, RZ, 0x5410, R0 ;  /* 0x00005410ff007816 */ /* 0x004fcc0000000000 */
[----:B------:R-:W0:Y:S02]  /*1820*/  F2I.FTZ.TRUNC.NTZ R0, R0 ;  /* 0x0000000000007305 */ /* 0x000e24000021f100 */
[----:B0-----:R-:W-:Y:S01]  /*1830*/  PRMT R23, R0, 0x7610, R23 ;  /* 0x0000761000177816 */ /* 0x001fe20000000017 */
[----:B------:R-:W-:Y:S05]  /*1840*/  BRA `(.L_x_39421) ;  /* 0x000006e000007947 */ /* 0x000fea0003800000 */
.L_x_39428:
        /* <DEDUP_REMOVED lines=10> */
.L_x_39435:
        /* <DEDUP_REMOVED lines=21> */
.L_x_39439:
[----:B------:R-:W-:Y:S05]  /*1a40*/  BSYNC B1 ;  /* 0x0000000000017941 */ /* 0x000fea0003800000 */
.L_x_39438:
[----:B------:R-:W-:Y:S01]  /*1a50*/  LEA R3, R0, 0x3b800000, 0x17 ;  /* 0x3b80000000037811 */ /* 0x000fe200078eb8ff */
[----:B------:R-:W-:-:S05]  /*1a60*/  IMAD.SHL.U32 R0, R2, 0x100000, RZ ;  /* 0x0010000002007824 */ /* 0x000fca00078e00ff */
[----:B------:R-:W-:Y:S02]  /*1a70*/  LOP3.LUT R0, R3, R0, R4, 0xfe, !PT ;  /* 0x0000000003007212 */ /* 0x000fe400078efe04 */
.L_x_39437:
[----:B------:R-:W-:Y:S05]  /*1a80*/  BSYNC B0 ;  /* 0x0000000000007941 */ /* 0x000fea0003800000 */
.L_x_39436:
[----:B------:R-:W0:Y:S02]  /*1a90*/  F2I.FTZ.TRUNC.NTZ R0, R0 ;  /* 0x0000000000007305 */ /* 0x000e24000021f100 */
[----:B0-----:R-:W-:Y:S01]  /*1aa0*/  PRMT R23, R0, 0x7610, R23 ;  /* 0x0000761000177816 */ /* 0x001fe20000000017 */
[----:B------:R-:W-:Y:S05]  /*1ab0*/  BRA `(.L_x_39421) ;  /* 0x0000047000007947 */ /* 0x000fea0003800000 */
.L_x_39434:
        /* <DEDUP_REMOVED lines=21> */
.L_x_39443:
[----:B------:R-:W-:Y:S05]  /*1c10*/  BSYNC B1 ;  /* 0x0000000000017941 */ /* 0x000fea0003800000 */
.L_x_39442:
[----:B------:R-:W-:Y:S01]  /*1c20*/  LEA R3, R0, 0x37800000, 0x17 ;  /* 0x3780000000037811 */ /* 0x000fe200078eb8ff */
[----:B------:R-:W-:-:S05]  /*1c30*/  IMAD.SHL.U32 R0, R2, 0x200000, RZ ;  /* 0x0020000002007824 */ /* 0x000fca00078e00ff */
[----:B------:R-:W-:Y:S02]  /*1c40*/  LOP3.LUT R0, R3, R0, R4, 0xfe, !PT ;  /* 0x0000000003007212 */ /* 0x000fe400078efe04 */
.L_x_39441:
[----:B------:R-:W-:Y:S05]  /*1c50*/  BSYNC B0 ;  /* 0x0000000000007941 */ /* 0x000fea0003800000 */
.L_x_39440:
[----:B------:R-:W0:Y:S02]  /*1c60*/  F2I.FTZ.TRUNC.NTZ R0, R0 ;  /* 0x0000000000007305 */ /* 0x000e24000021f100 */
[----:B0-----:R-:W-:Y:S01]  /*1c70*/  PRMT R23, R0, 0x7610, R23 ;  /* 0x0000761000177816 */ /* 0x001fe20000000017 */
[----:B------:R-:W-:Y:S05]  /*1c80*/  BRA `(.L_x_39421) ;  /* 0x000002a000007947 */ /* 0x000fea0003800000 */
.L_x_39433:
        /* <DEDUP_REMOVED lines=14> */
.L_x_39447:
[----:B------:R-:W-:Y:S05]  /*1d70*/  BSYNC B0 ;  /* 0x0000000000007941 */ /* 0x000fea0003800000 */
.L_x_39446:
[----:B------:R-:W0:Y:S02]  /*1d80*/  F2I.FTZ.TRUNC.NTZ R0, R0 ;  /* 0x0000000000007305 */ /* 0x000e24000021f100 */
[----:B0-----:R-:W-:Y:S01]  /*1d90*/  PRMT R23, R0, 0x7610, R23 ;  /* 0x0000761000177816 */ /* 0x001fe20000000017 */
[----:B------:R-:W-:Y:S05]  /*1da0*/  BRA `(.L_x_39421) ;  /* 0x0000018000007947 */ /* 0x000fea0003800000 */
.L_x_39420:
        /* <DEDUP_REMOVED lines=21> */
.L_x_39445:
[----:B------:R0:W5:Y:S01]  /*1f00*/  LDG.E.U16 R23, [R2.64] ;  /* 0x0000002402177981 */ /* 0x000162000c1e1500 */
[----:B------:R-:W-:Y:S05]  /*1f10*/  BRA `(.L_x_39421) ;  /* 0x0000001000007947 */ /* 0x000fea0003800000 */
.L_x_39444:
[----:B------:R0:W5:Y:S02]  /*1f20*/  LDG.E.U16 R23, [R2.64] ;  /* 0x0000002402177981 */ /* 0x000164000c1e1500 */
.L_x_39421:
        /* <DEDUP_REMOVED lines=16> */
.L_x_39451:
[----:B------:R0:W5:Y:S01]  /*2030*/  LDG.E.U8 R0, [R2.64] ;  /* 0x0000002402007981 */ /* 0x000162000c1e1100 */
[----:B------:R-:W-:Y:S05]  /*2040*/  BRA `(.L_x_39453) ;  /* 0x00000d7000007947 */ /* 0x000fea0003800000 */
.L_x_39450:
        /* <DEDUP_REMOVED lines=8> */
.L_x_39455:
[----:B------:R0:W5:Y:S01]  /*20d0*/  LDG.E.U16 R0, [R2.64] ;  /* 0x0000002402007981 */ /* 0x000162000c1e1500 */
[----:B------:R-:W-:Y:S05]  /*20e0*/  BRA `(.L_x_39453) ;  /* 0x00000cd000007947 */ /* 0x000fea0003800000 */
.L_x_39454:
[----:B------:R0:W5:Y:S01]  /*20f0*/  LDG.E.U16 R0, [R2.64] ;  /* 0x0000002402007981 */ /* 0x000162000c1e1500 */
[----:B------:R-:W-:Y:S05]  /*2100*/  BRA `(.L_x_39453) ;  /* 0x00000cb000007947 */ /* 0x000fea0003800000 */
.L_x_39449:
        /* <DEDUP_REMOVED lines=9> */
.L_x_39457:
[----:B------:R-:W2:Y:S02]  /*21a0*/  LDG.E.U16 R4, [R2.64] ;  /* 0x0000002402047981 */ /* 0x000ea4000c1e1500 */
[----:B--2---:R-:W-:-:S06]  /*21b0*/  HADD2.F32 R4, -RZ, R4.H0_H0 ;  /* 0x20000004ff047230 */ /* 0x004fcc0000004100 */
[----:B------:R-:W0:Y:S02]  /*21c0*/  F2I.FTZ.TRUNC.NTZ R4, R4 ;  /* 0x0000000400047305 */ /* 0x000e24000021f100 */
[----:B0-----:R-:W-:Y:S01]  /*21d0*/  PRMT R0, R4, 0x7610, R0 ;  /* 0x0000761004007816 */ /* 0x001fe20000000000 */
[----:B------:R-:W-:Y:S05]  /*21e0*/  BRA `(.L_x_39453) ;  /* 0x00000bd000007947 */ /* 0x000fea0003800000 */
.L_x_39456:
        /* <DEDUP_REMOVED lines=9> */
.L_x_39459:
[----:B------:R-:W2:Y:S02]  /*2280*/  LDG.E.U16 R2, [R2.64] ;  /* 0x0000002402027981 */ /* 0x000ea4000c1e1500 */
[----:B--2---:R-:W-:-:S06]  /*2290*/  HADD2.F32 R4, -RZ, R2.H0_H0 ;  /* 0x20000002ff047230 */ /* 0x004fcc0000004100 */
[----:B------:R-:W0:Y:S02]  /*22a0*/  F2I.FTZ.TRUNC.NTZ R4, R4 ;  /* 0x0000000400047305 */ /* 0x000e24000021f100 */
[----:B0-----:R-:W-:Y:S01]  /*22b0*/  PRMT R0, R4, 0x7610, R0 ;  /* 0x0000761004007816 */ /* 0x001fe20000000000 */
[----:B------:R-:W-:Y:S05]  /*22c0*/  BRA `(.L_x_39453) ;  /* 0x00000af000007947 */ /* 0x000fea0003800000 */
.L_x_39458:
[----:B------:R-:W2:Y:S02]  /*22d0*/  LDG.E.64 R2, [R2.64] ;  /* 0x0000002402027981 */ /* 0x000ea4000c1e1b00 */
[----:B--2---:R0:W2:Y:S01]  /*22e0*/  F2I.F64.TRUNC R0, R2 ;  /* 0x0000000200007311 */ /* 0x0040a2000030d100 */
[----:B------:R-:W-:Y:S05]  /*22f0*/  BRA `(.L_x_39453) ;  /* 0x00000ac000007947 */ /* 0x000fea0003800000 */
.L_x_39448:
        /* <DEDUP_REMOVED lines=12> */
.L_x_39462:
[----:B------:R-:W2:Y:S02]  /*23c0*/  LDG.E.64 R2, [R2.64] ;  /* 0x0000002402027981 */ /* 0x000ea4000c1e1b00 */
[----:B--2---:R0:W2:Y:S01]  /*23d0*/  F2I.F64.TRUNC R0, R2 ;  /* 0x0000000200007311 */ /* 0x0040a2000030d100 */
[----:B------:R-:W-:Y:S05]  /*23e0*/  BRA `(.L_x_39453) ;  /* 0x000009d000007947 */ /* 0x000fea0003800000 */
.L_x_39461:
        /* <DEDUP_REMOVED lines=28> */
.L_x_39464:
        /* <DEDUP_REMOVED lines=15> */
.L_x_39463:
[----:B------:R-:W2:Y:S02]  /*26a0*/  LDG.E.U16 R2, [R2.64] ;  /* 0x0000002402027981 */ /* 0x000ea4000c1e1500 */
[----:B--2---:R-:W-:-:S04]  /*26b0*/  PRMT R2, RZ, 0x5410, R2 ;  /* 0x00005410ff027816 */ /* 0x004fc80000000002 */
[----:B------:R0:W2:Y:S01]  /*26c0*/  F2I.FTZ.TRUNC.NTZ R0, R2 ;  /* 0x0000000200007305 */ /* 0x0000a2000021f100 */
[----:B------:R-:W-:Y:S05]  /*26d0*/  BRA `(.L_x_39453) ;  /* 0x000006e000007947 */ /* 0x000fea0003800000 */
.L_x_39460:
        /* <DEDUP_REMOVED lines=10> */
.L_x_39467:
        /* <DEDUP_REMOVED lines=21> */
.L_x_39471:
[----:B------:R-:W-:Y:S05]  /*28d0*/  BSYNC B1 ;  /* 0x0000000000017941 */ /* 0x000fea0003800000 */
.L_x_39470:
[----:B------:R-:W-:Y:S01]  /*28e0*/  IMAD.SHL.U32 R2, R2, 0x100000, RZ ;  /* 0x0010000002027824 */ /* 0x000fe200078e00ff */
[----:B------:R-:W-:-:S04]  /*28f0*/  LEA R3, R0, 0x3b800000, 0x17 ;  /* 0x3b80000000037811 */ /* 0x000fc800078eb8ff */
[----:B------:R-:W-:Y:S02]  /*2900*/  LOP3.LUT R4, R3, R2, R4, 0xfe, !PT ;  /* 0x0000000203047212 */ /* 0x000fe400078efe04 */
.L_x_39469:
[----:B------:R-:W-:Y:S05]  /*2910*/  BSYNC B0 ;  /* 0x0000000000007941 */ /* 0x000fea0003800000 */
.L_x_39468:
[----:B------:R-:W0:Y:S02]  /*2920*/  F2I.FTZ.TRUNC.NTZ R4, R4 ;  /* 0x0000000400047305 */ /* 0x000e24000021f100 */
[----:B0-----:R-:W-:Y:S01]  /*2930*/  PRMT R0, R4, 0x7610, R0 ;  /* 0x0000761004007816 */ /* 0x001fe20000000000 */
[----:B------:R-:W-:Y:S05]  /*2940*/  BRA `(.L_x_39453) ;  /* 0x0000047000007947 */ /* 0x000fea0003800000 */
.L_x_39466:
        /* <DEDUP_REMOVED lines=21> */
.L_x_39475:
[----:B------:R-:W-:Y:S05]  /*2aa0*/  BSYNC B1 ;  /* 0x0000000000017941 */ /* 0x000fea0003800000 */
.L_x_39474:
[----:B------:R-:W-:Y:S01]  /*2ab0*/  IMAD.SHL.U32 R2, R2, 0x200000, RZ ;  /* 0x0020000002027824 */ /* 0x000fe200078e00ff */
[----:B------:R-:W-:-:S04]  /*2ac0*/  LEA R3, R0, 0x37800000, 0x17 ;  /* 0x3780000000037811 */ /* 0x000fc800078eb8ff */
[----:B------:R-:W-:Y:S02]  /*2ad0*/  LOP3.LUT R4, R3, R2, R4, 0xfe, !PT ;  /* 0x0000000203047212 */ /* 0x000fe400078efe04 */
.L_x_39473:
[----:B------:R-:W-:Y:S05]  /*2ae0*/  BSYNC B0 ;  /* 0x0000000000007941 */ /* 0x000fea0003800000 */
.L_x_39472:
[----:B------:R-:W0:Y:S02]  /*2af0*/  F2I.FTZ.TRUNC.NTZ R4, R4 ;  /* 0x0000000400047305 */ /* 0x000e24000021f100 */
[----:B0-----:R-:W-:Y:S01]  /*2b00*/  PRMT R0, R4, 0x7610, R0 ;  /* 0x0000761004007816 */ /* 0x001fe20000000000 */
[----:B------:R-:W-:Y:S05]  /*2b10*/  BRA `(.L_x_39453) ;  /* 0x000002a000007947 */ /* 0x000fea0003800000 */
.L_x_39465:
        /* <DEDUP_REMOVED lines=14> */
.L_x_39479:
[----:B------:R-:W-:Y:S05]  /*2c00*/  BSYNC B0 ;  /* 0x0000000000007941 */ /* 0x000fea0003800000 */
.L_x_39478:
[----:B------:R-:W0:Y:S02]  /*2c10*/  F2I.FTZ.TRUNC.NTZ R4, R4 ;  /* 0x0000000400047305 */ /* 0x000e24000021f100 */
[----:B0-----:R-:W-:Y:S01]  /*2c20*/  PRMT R0, R4, 0x7610, R0 ;  /* 0x0000761004007816 */ /* 0x001fe20000000000 */
[----:B------:R-:W-:Y:S05]  /*2c30*/  BRA `(.L_x_39453) ;  /* 0x0000018000007947 */ /* 0x000fea0003800000 */
.L_x_39452:
        /* <DEDUP_REMOVED lines=21> */
.L_x_39477:
[----:B------:R0:W5:Y:S01]  /*2d90*/  LDG.E.U16 R0, [R2.64] ;  /* 0x0000002402007981 */ /* 0x000162000c1e1500 */
[----:B------:R-:W-:Y:S05]  /*2da0*/  BRA `(.L_x_39453) ;  /* 0x0000001000007947 */ /* 0x000fea0003800000 */
.L_x_39476:
[----:B------:R0:W5:Y:S02]  /*2db0*/  LDG.E.U16 R0, [R2.64] ;  /* 0x0000002402007981 */ /* 0x000164000c1e1500 */
.L_x_39453:
        /* <DEDUP_REMOVED lines=8> */
[----:B01----:R-:W-:-:S06]  /*2e40*/  IADD3 R2, R5, 0xffffffe, RZ ;  /* 0x0ffffffe05027810 */ /* 0x003fcc0007ffe0ff */
        /* <DEDUP_REMOVED lines=12> */
[----:B------:R-:W-:Y:S02]  /*2f10*/  @!P1 IMAD.IADD R3, R3, 0x1, -R6 ;  /* 0x0000000103039824 */ /* 0x000fe400078e0a06 */
[----:B------:R-:W0:Y:S02]  /*2f20*/  LDC.U8 R6, c[0x0][0x3e1] ;  /* 0x0000f840ff067b82 */ /* 0x000e240000000000 */
[----:B------:R-:W-:Y:S01]  /*2f30*/  @!P2 IMAD.MOV R3, RZ, RZ, -R3 ;  /* 0x000000ffff03a224 */ /* 0x000fe200078e0a03 */
[----:B------:R-:W-:-:S04]  /*2f40*/  @!P0 LOP3.LUT R3, RZ, R9, RZ, 0x33, !PT ;  /* 0x00000009ff038212 */ /* 0x000fc800078e33ff */
[----:B------:R-:W-:-:S04]  /*2f50*/  LOP3.LUT R2, R0, R3, RZ, 0x3c, !PT ;  /* 0x0000000300027212 */ /* 0x000fc800078e3cff */
[----:B------:R-:W-:Y:S02]  /*2f60*/  PRMT R4, R2, 0x9910, RZ ;  /* 0x0000991002047816 */ /* 0x000fe400000000ff */
[----:B------:R-:W-:Y:S02]  /*2f70*/  PRMT R2, R3, 0x9910, RZ ;  /* 0x0000991003027816 */ /* 0x000fe400000000ff */
[----:B------:R-:W-:-:S04]  /*2f80*/  ISETP.GT.AND P0, PT, R4, -0x1, PT ;  /* 0xffffffff0400780c */ /* 0x000fc80003f04270 */
[----:B------:R-:W-:-:S04]  /*2f90*/  ISETP.EQ.OR P0, PT, R2, RZ, P0 ;  /* 0x000000ff0200720c */ /* 0x000fc80000702670 */
[----:B------:R-:W-:Y:S02]  /*2fa0*/  SEL R0, R0, RZ, !P0 ;  /* 0x000000ff00007207 */ /* 0x000fe40004000000 */
[----:B0-----:R-:W-:-:S05]  /*2fb0*/  PRMT R5, R6, 0x9910, RZ ;  /* 0x0000991006057816 */ /* 0x001fca00000000ff */
[----:B------:R-:W-:Y:S02]  /*2fc0*/  IMAD.MOV.U32 R4, RZ, RZ, R5 ;  /* 0x000000ffff047224 */ /* 0x000fe400078e0005 */
[----:B------:R-:W-:-:S03]  /*2fd0*/  IMAD.IADD R5, R3, 0x1, R0 ;  /* 0x0000000103057824 */ /* 0x000fc600078e0200 */
        /* <DEDUP_REMOVED lines=12> */
.L_x_39483:
[----:B------:R0:W-:Y:S01]  /*30a0*/  STG.E.U8 [R16.64], R5 ;  /* 0x0000000510007986 */ /* 0x0001e2000c101124 */
[----:B------:R-:W-:Y:S05]  /*30b0*/  BRA `(.L_x_39485) ;  /* 0x00000dc000007947 */ /* 0x000fea0003800000 */
.L_x_39482:
        /* <DEDUP_REMOVED lines=10> */
.L_x_39487:
[----:B------:R-:W-:-:S05]  /*3160*/  PRMT R3, R5, 0x9910, RZ ;  /* 0x0000991005037816 */ /* 0x000fca00000000ff */
[----:B------:R0:W-:Y:S01]  /*3170*/  STG.E [R16.64], R3 ;  /* 0x0000000310007986 */ /* 0x0001e2000c101924 */
[----:B------:R-:W-:Y:S05]  /*3180*/  BRA `(.L_x_39485) ;  /* 0x00000cf000007947 */ /* 0x000fea0003800000 */
.L_x_39486:
[----:B------:R0:W-:Y:S01]  /*3190*/  STG.E.U16 [R16.64], R5 ;  /* 0x0000000510007986 */ /* 0x0001e2000c101524 */
[----:B------:R-:W-:Y:S05]  /*31a0*/  BRA `(.L_x_39485) ;  /* 0x00000cd000007947 */ /* 0x000fea0003800000 */
.L_x_39481:
        /* <DEDUP_REMOVED lines=9> */
.L_x_39489:
[----:B------:R-:W0:Y:S02]  /*3240*/  I2F.S16 R0, R5 ;  /* 0x0000000500007306 */ /* 0x000e240000101400 */
[----:B0-----:R-:W-:-:S05]  /*3250*/  F2FP.PACK_AB R0, RZ, R0 ;  /* 0x00000000ff00723e */ /* 0x001fca00000000ff */
[----:B------:R0:W-:Y:S01]  /*3260*/  STG.E.U16 [R16.64], R0 ;  /* 0x0000000010007986 */ /* 0x0001e2000c101524 */
[----:B------:R-:W-:Y:S05]  /*3270*/  BRA `(.L_x_39485) ;  /* 0x00000c0000007947 */ /* 0x000fea0003800000 */
.L_x_39488:
        /* <DEDUP_REMOVED lines=10> */
.L_x_39491:
[----:B------:R-:W0:Y:S02]  /*3320*/  I2F.S16 R5, R5 ;  /* 0x0000000500057306 */ /* 0x000e240000101400 */
[----:B0-----:R-:W-:-:S04]  /*3330*/  F2FP.PACK_AB R3, RZ, R5 ;  /* 0x00000005ff03723e */ /* 0x001fc800000000ff */
[----:B------:R-:W-:-:S05]  /*3340*/  PRMT R3, R3, 0x5410, RZ ;  /* 0x0000541003037816 */ /* 0x000fca00000000ff */
[----:B------:R0:W-:Y:S01]  /*3350*/  STG.E [R16.64], R3 ;  /* 0x0000000310007986 */ /* 0x0001e2000c101924 */
[----:B------:R-:W-:Y:S05]  /*3360*/  BRA `(.L_x_39485) ;  /* 0x00000b1000007947 */ /* 0x000fea0003800000 */
.L_x_39490:
[----:B------:R-:W0:Y:S02]  /*3370*/  I2F.F64.S16 R2, R5 ;  /* 0x0000000500027312 */ /* 0x000e240000101c00 */
[----:B0-----:R0:W-:Y:S01]  /*3380*/  STG.E.64 [R16.64], R2 ;  /* 0x0000000210007986 */ /* 0x0011e2000c101b24 */
[----:B------:R-:W-:Y:S05]  /*3390*/  BRA `(.L_x_39485) ;  /* 0x00000ae000007947 */ /* 0x000fea0003800000 */
.L_x_39480:
        /* <DEDUP_REMOVED lines=13> */
.L_x_39494:
[----:B------:R-:W0:Y:S01]  /*3470*/  I2F.F64.S16 R4, R5 ;  /* 0x0000000500047312 */ /* 0x000e220000101c00 */
[----:B------:R-:W-:-:S05]  /*3480*/  CS2R R6, SRZ ;  /* 0x0000000000067805 */ /* 0x000fca000001ff00 */
[----:B0-----:R0:W-:Y:S01]  /*3490*/  STG.E.128 [R16.64], R4 ;  /* 0x0000000410007986 */ /* 0x0011e2000c101d24 */
[----:B------:R-:W-:Y:S05]  /*34a0*/  BRA `(.L_x_39485) ;  /* 0x000009d000007947 */ /* 0x000fea0003800000 */
.L_x_39493:
        /* <DEDUP_REMOVED lines=21> */
.L_x_39498:
[----:B------:R-:W-:Y:S05]  /*3600*/  BSYNC B0 ;  /* 0x0000000000007941 */ /* 0x000fea0003800000 */
.L_x_39497:
[----:B------:R-:W-:-:S05]  /*3610*/  LOP3.LUT R3, R0, R3, RZ, 0xfc, !PT ;  /* 0x0000000300037212 */ /* 0x000fca00078efcff */
[----:B------:R0:W-:Y:S01]  /*3620*/  STG.E.U8 [R16.64], R3 ;  /* 0x0000000310007986 */ /* 0x0001e2000c101124 */
[----:B------:R-:W-:Y:S05]  /*3630*/  BRA `(.L_x_39485) ;  /* 0x0000084000007947 */ /* 0x000fea0003800000 */
.L_x_39496:
        /* <DEDUP_REMOVED lines=13> */
.L_x_39500:
[----:B------:R-:W-:Y:S01]  /*3710*/  IMAD.MOV.U32 R0, RZ, RZ, 0x7f ;  /* 0x0000007fff007424 */ /* 0x000fe200078e00ff */
[----:B------:R-:W-:-:S04]  /*3720*/  ISETP.GT.U32.AND P0, PT, R2, 0x7f800000, PT ;  /* 0x7f8000000200780c */ /* 0x000fc80003f04070 */
[----:B------:R-:W-:-:S04]  /*3730*/  SEL R0, R0, 0x7c, P0 ;  /* 0x0000007c00007807 */ /* 0x000fc80000000000 */
.L_x_39501:
[----:B------:R-:W-:Y:S05]  /*3740*/  BSYNC B0 ;  /* 0x0000000000007941 */ /* 0x000fea0003800000 */
.L_x_39499:
[----:B------:R-:W-:-:S04]  /*3750*/  LOP3.LUT R2, R5, 0x80000000, RZ, 0xc0, !PT ;  /* 0x8000000005027812 */ /* 0x000fc800078ec0ff */
[----:B------:R-:W-:-:S04]  /*3760*/  SHF.R.U32.HI R3, RZ, 0x18, R2 ;  /* 0x00000018ff037819 */ /* 0x000fc80000011602 */
[----:B------:R-:W-:-:S05]  /*3770*/  LOP3.LUT R3, R0, R3, RZ, 0xfc, !PT ;  /* 0x0000000300037212 */ /* 0x000fca00078efcff */
[----:B------:R0:W-:Y:S01]  /*3780*/  STG.E.U8 [R16.64], R3 ;  /* 0x0000000310007986 */ /* 0x0001e2000c101124 */
[----:B------:R-:W-:Y:S05]  /*3790*/  BRA `(.L_x_39485) ;  /* 0x000006e000007947 */ /* 0x000fea0003800000 */
.L_x_39495:
[----:B------:R-:W0:Y:S02]  /*37a0*/  I2F.S16 R0, R5 ;  /* 0x0000000500007306 */ /* 0x000e240000101400 */
[----:B0-----:R-:W-:-:S05]  /*37b0*/  F2FP.BF16.PACK_AB R0, RZ, R0 ;  /* 0x00000000ff00723e */ /* 0x001fca00000010ff */
[----:B------:R0:W-:Y:S01]  /*37c0*/  STG.E.U16 [R16.64], R0 ;  /* 0x0000000010007986 */ /* 0x0001e2000c101524 */
[----:B------:R-:W-:Y:S05]  /*37d0*/  BRA `(.L_x_39485) ;  /* 0x000006a000007947 */ /* 0x000fea0003800000 */
.L_x_39492:
        /* <DEDUP_REMOVED lines=10> */
.L_x_39504:
        /* <DEDUP_REMOVED lines=17> */
.L_x_39507:
[----:B------:R-:W-:-:S04]  /*3990*/  LOP3.LUT R2, R5, 0x80000000, RZ, 0xc0, !PT ;  /* 0x8000000005027812 */ /* 0x000fc800078ec0ff */
[----:B------:R-:W-:-:S04]  /*39a0*/  SHF.R.U32.HI R3, RZ, 0x18, R2 ;  /* 0x00000018ff037819 */ /* 0x000fc80000011602 */
[----:B------:R-:W-:-:S04]  /*39b0*/  LOP3.LUT R0, R0, R3, RZ, 0xfc, !PT ;  /* 0x0000000300007212 */ /* 0x000fc800078efcff */
[----:B------:R-:W-:Y:S02]  /*39c0*/  PRMT R8, R0, 0x7610, R8 ;  /* 0x0000761000087816 */ /* 0x000fe40000000008 */
.L_x_39506:
[----:B------:R-:W-:Y:S05]  /*39d0*/  BSYNC B0 ;  /* 0x0000000000007941 */ /* 0x000fea0003800000 */
.L_x_39505:
[----:B------:R0:W-:Y:S01]  /*39e0*/  STG.E.U8 [R16.64], R8 ;  /* 0x0000000810007986 */ /* 0x0001e2000c101124 */
[----:B------:R-:W-:Y:S05]  /*39f0*/  BRA `(.L_x_39485) ;  /* 0x0000048000007947 */ /* 0x000fea0003800000 */
.L_x_39503:
        /* <DEDUP_REMOVED lines=17> */
.L_x_39510:
[----:B------:R-:W-:-:S04]  /*3b10*/  LOP3.LUT R2, R5, 0x80000000, RZ, 0xc0, !PT ;  /* 0x8000000005027812 */ /* 0x000fc800078ec0ff */
[----:B------:R-:W-:-:S04]  /*3b20*/  SHF.R.U32.HI R3, RZ, 0x18, R2 ;  /* 0x00000018ff037819 */ /* 0x000fc80000011602 */
[----:B------:R-:W-:-:S04]  /*3b30*/  LOP3.LUT R0, R0, R3, RZ, 0xfc, !PT ;  /* 0x0000000300007212 */ /* 0x000fc800078efcff */
[----:B------:R-:W-:Y:S02]  /*3b40*/  PRMT R8, R0, 0x7610, R8 ;  /* 0x0000761000087816 */ /* 0x000fe40000000008 */
.L_x_39509:
[----:B------:R-:W-:Y:S05]  /*3b50*/  BSYNC B0 ;  /* 0x0000000000007941 */ /* 0x000fea0003800000 */
.L_x_39508:
[----:B------:R0:W-:Y:S01]  /*3b60*/  STG.E.U8 [R16.64], R8 ;  /* 0x0000000810007986 */ /* 0x0001e2000c101124 */
[----:B------:R-:W-:Y:S05]  /*3b70*/  BRA `(.L_x_39485) ;  /* 0x0000030000007947 */ /* 0x000fea0003800000 */
.L_x_39502:
        /* <DEDUP_REMOVED lines=22> */
.L_x_39484:
        /* <DEDUP_REMOVED lines=20> */
.L_x_39512:
[----:B------:R-:W-:-:S04]  /*3e20*/  PRMT R2, R5, 0x9910, RZ ;  /* 0x0000991005027816 */ /* 0x000fc800000000ff */
[----:B------:R-:W-:-:S05]  /*3e30*/  SHF.R.S32.HI R3, RZ, 0x1f, R2 ;  /* 0x0000001fff037819 */ /* 0x000fca0000011402 */
[----:B------:R0:W-:Y:S01]  /*3e40*/  STG.E.64 [R16.64], R2 ;  /* 0x0000000210007986 */ /* 0x0001e2000c101b24 */
[----:B------:R-:W-:Y:S05]  /*3e50*/  BRA `(.L_x_39485) ;  /* 0x0000002000007947 */ /* 0x000fea0003800000 */
.L_x_39511:
[----:B------:R-:W-:-:S05]  /*3e60*/  PRMT R3, R5, 0x9910, RZ ;  /* 0x0000991005037816 */ /* 0x000fca00000000ff */
[----:B------:R0:W-:Y:S02]  /*3e70*/  STG.E [R16.64], R3 ;  /* 0x0000000310007986 */ /* 0x0001e4000c101924 */
.L_x_39485:
[----:B------:R-:W-:-:S05]  /*3e80*/  IMAD R18, R19, 0x200, R18 ;  /* 0x0000020013127824 */ /* 0x000fca00078e0212 */
[----:B------:R-:W-:Y:S02]  /*3e90*/  IADD3 R23, R18, 0x80, RZ ;  /* 0x0000008012177810 */ /* 0x000fe40007ffe0ff */
.L_x_39414:
[----:B------:R-:W-:Y:S05]  /*3ea0*/  BSYNC B6 ;  /* 0x0000000000067941 */ /* 0x000fea0003800000 */
.L_x_39413:
        /* <DEDUP_REMOVED lines=258> */
.L_x_39515:
        /* <DEDUP_REMOVED lines=18> */
.L_x_39519:
[----:B------:R0:W5:Y:S01]  /*4ff0*/  LDG.E.U8 R19, [R2.64] ;  /* 0x0000002402137981 */ /* 0x000162000c1e1100 */
[----:B------:R-:W-:Y:S05]  /*5000*/  BRA `(.L_x_39521) ;  /* 0x00000d8000007947 */ /* 0x000fea0003800000 */
.L_x_39518:
        /* <DEDUP_REMOVED lines=8> */
.L_x_39523:
[----:B------:R0:W5:Y:S01]  /*5090*/  LDG.E.U16 R19, [R2.64] ;  /* 0x0000002402137981 */ /* 0x000162000c1e1500 */
[----:B------:R-:W-:Y:S05]  /*50a0*/  BRA `(.L_x_39521) ;  /* 0x00000ce000007947 */ /* 0x000fea0003800000 */
.L_x_39522:
[----:B------:R0:W5:Y:S01]  /*50b0*/  LDG.E.U16 R19, [R2.64] ;  /* 0x0000002402137981 */ /* 0x000162000c1e1500 */
[----:B------:R-:W-:Y:S05]  /*50c0*/  BRA `(.L_x_39521) ;  /* 0x00000cc000007947 */ /* 0x000fea0003800000 */
.L_x_39517:
        /* <DEDUP_REMOVED lines=9> */
.L_x_39525:
[----:B------:R-:W2:Y:S02]  /*5160*/  LDG.E.U16 R0, [R2.64] ;  /* 0x0000002402007981 */ /* 0x000ea4000c1e1500 */
[----:B--2---:R-:W-:-:S06]  /*5170*/  HADD2.F32 R0, -RZ, R0.H0_H0 ;  /* 0x20000000ff007230 */ /* 0x004fcc0000004100 */
[----:B------:R-:W0:Y:S02]  /*5180*/  F2I.FTZ.TRUNC.NTZ R0, R0 ;  /* 0x0000000000007305 */ /* 0x000e24000021f100 */
[----:B0-----:R-:W-:Y:S01]  /*5190*/  PRMT R19, R0, 0x7610, R19 ;  /* 0x0000761000137816 */ /* 0x001fe20000000013 */
[----:B------:R-:W-:Y:S05]  /*51a0*/  BRA `(.L_x_39521) ;  /* 0x00000be000007947 */ /* 0x000fea0003800000 */
.L_x_39524:
        /* <DEDUP_REMOVED lines=9> */
.L_x_39527:
[----:B------:R-:W2:Y:S02]  /*5240*/  LDG.E.U16 R2, [R2.64] ;  /* 0x0000002402027981 */ /* 0x000ea4000c1e1500 */
[----:B--2---:R-:W-:-:S06]  /*5250*/  HADD2.F32 R0, -RZ, R2.H0_H0 ;  /* 0x20000002ff007230 */ /* 0x004fcc0000004100 */
[----:B------:R-:W0:Y:S02]  /*5260*/  F2I.FTZ.TRUNC.NTZ R0, R0 ;  /* 0x0000000000007305 */ /* 0x000e24000021f100 */
[----:B0-----:R-:W-:Y:S01]  /*5270*/  PRMT R19, R0, 0x7610, R19 ;  /* 0x0000761000137816 */ /* 0x001fe20000000013 */
[----:B------:R-:W-:Y:S05]  /*5280*/  BRA `(.L_x_39521) ;  /* 0x00000b0000007947 */ /* 0x000fea0003800000 */
.L_x_39526:
[----:B------:R-:W2:Y:S02]  /*5290*/  LDG.E.64 R2, [R2.64] ;  /* 0x0000002402027981 */ /* 0x000ea4000c1e1b00 */
[----:B--2---:R0:W1:Y:S01]  /*52a0*/  F2I.F64.TRUNC R19, R2 ;  /* 0x0000000200137311 */ /* 0x004062000030d100 */
[----:B------:R-:W-:Y:S05]  /*52b0*/  BRA `(.L_x_39521) ;  /* 0x00000ad000007947 */ /* 0x000fea0003800000 */
.L_x_39516:
        /* <DEDUP_REMOVED lines=12> */
.L_x_39530:
[----:B------:R-:W2:Y:S02]  /*5380*/  LDG.E.64 R2, [R2.64] ;  /* 0x0000002402027981 */ /* 0x000ea4000c1e1b00 */
[----:B--2---:R0:W1:Y:S01]  /*5390*/  F2I.F64.TRUNC R19, R2 ;  /* 0x0000000200137311 */ /* 0x004062000030d100 */
[----:B------:R-:W-:Y:S05]  /*53a0*/  BRA `(.L_x_39521) ;  /* 0x000009e000007947 */ /* 0x000fea0003800000 */
.L_x_39529:
        /* <DEDUP_REMOVED lines=28> */
.L_x_39532:
        /* <DEDUP_REMOVED lines=15> */
.L_x_39531:
[----:B------:R-:W2:Y:S02]  /*5660*/  LDG.E.U16 R0, [R2.64] ;  /* 0x0000002402007981 */ /* 0x000ea4000c1e1500 */
[----:B--2---:R-:W-:-:S06]  /*5670*/  PRMT R0, RZ, 0x5410, R0 ;  /* 0x00005410ff007816 */ /* 0x004fcc0000000000 */
[----:B------:R-:W0:Y:S02]  /*5680*/  F2I.FTZ.TRUNC.NTZ R0, R0 ;  /* 0x0000000000007305 */ /* 0x000e24000021f100 */
[----:B0-----:R-:W-:Y:S01]  /*5690*/  PRMT R19, R0, 0x7610, R19 ;  /* 0x0000761000137816 */ /* 0x001fe20000000013 */
[----:B------:R-:W-:Y:S05]  /*56a0*/  BRA `(.L_x_39521) ;  /* 0x000006e000007947 */ /* 0x000fea0003800000 */
.L_x_39528:
        /* <DEDUP_REMOVED lines=10> */
.L_x_39535:
        /* <DEDUP_REMOVED lines=21> */
.L_x_39539:
[----:B------:R-:W-:Y:S05]  /*58a0*/  BSYNC B1 ;  /* 0x0000000000017941 */ /* 0x000fea0003800000 */
.L_x_39538:
[----:B------:R-:W-:Y:S01]  /*58b0*/  LEA R3, R0, 0x3b800000, 0x17 ;  /* 0x3b80000000037811 */ /* 0x000fe200078eb8ff */
[----:B------:R-:W-:-:S05]  /*58c0*/  IMAD.SHL.U32 R0, R2, 0x100000, RZ ;  /* 0x0010000002007824 */ /* 0x000fca00078e00ff */
[----:B------:R-:W-:Y:S02]  /*58d0*/  LOP3.LUT R0, R3, R0, R4, 0xfe, !PT ;  /* 0x0000000003007212 */ /* 0x000fe400078efe04 */
.L_x_39537:
[----:B------:R-:W-:Y:S05]  /*58e0*/  BSYNC B0 ;  /* 0x0000000000007941 */ /* 0x000fea0003800000 */
.L_x_39536:
[----:B------:R-:W0:Y:S02]  /*58f0*/  F2I.FTZ.TRUNC.NTZ R0, R0 ;  /* 0x0000000000007305 */ /* 0x000e24000021f100 */
[----:B0-----:R-:W-:Y:S01]  /*5900*/  PRMT R19, R0, 0x7610, R19 ;  /* 0x0000761000137816 */ /* 0x001fe20000000013 */
[----:B------:R-:W-:Y:S05]  /*5910*/  BRA `(.L_x_39521) ;  /* 0x0000047000007947 */ /* 0x000fea0003800000 */
.L_x_39534:
        /* <DEDUP_REMOVED lines=21> */
.L_x_39543:
[----:B------:R-:W-:Y:S05]  /*5a70*/  BSYNC B1 ;  /* 0x0000000000017941 */ /* 0x000fea0003800000 */
.L_x_39542:
[----:B------:R-:W-:Y:S01]  /*5a80*/  LEA R3, R0, 0x37800000, 0x17 ;  /* 0x3780000000037811 */ /* 0x000fe200078eb8ff */
[----:B------:R-:W-:-:S05]  /*5a90*/  IMAD.SHL.U32 R0, R2, 0x200000, RZ ;  /* 0x0020000002007824 */ /* 0x000fca00078e00ff */
[----:B------:R-:W-:Y:S02]  /*5aa0*/  LOP3.LUT R0, R3, R0, R4, 0xfe, !PT ;  /* 0x0000000003007212 */ /* 0x000fe400078efe04 */
.L_x_39541:
[----:B------:R-:W-:Y:S05]  /*5ab0*/  BSYNC B0 ;  /* 0x0000000000007941 */ /* 0x000fea0003800000 */
.L_x_39540:
[----:B------:R-:W0:Y:S02]  /*5ac0*/  F2I.FTZ.TRUNC.NTZ R0, R0 ;  /* 0x0000000000007305 */ /* 0x000e24000021f100 */
[----:B0-----:R-:W-:Y:S01]  /*5ad0*/  PRMT R19, R0, 0x7610, R19 ;  /* 0x0000761000137816 */ /* 0x001fe20000000013 */
[----:B------:R-:W-:Y:S05]  /*5ae0*/  BRA `(.L_x_39521) ;  /* 0x000002a000007947 */ /* 0x000fea0003800000 */
.L_x_39533:
        /* <DEDUP_REMOVED lines=14> */
.L_x_39547:
[----:B------:R-:W-:Y:S05]  /*5bd0*/  BSYNC B0 ;  /* 0x0000000000007941 */ /* 0x000fea0003800000 */
.L_x_39546:
[----:B------:R-:W0:Y:S02]  /*5be0*/  F2I.FTZ.TRUNC.NTZ R0, R0 ;  /* 0x0000000000007305 */ /* 0x000e24000021f100 */
[----:B0-----:R-:W-:Y:S01]  /*5bf0*/  PRMT R19, R0, 0x7610, R19 ;  /* 0x0000761000137816 */ /* 0x001fe20000000013 */
[----:B------:R-:W-:Y:S05]  /*5c00*/  BRA `(.L_x_39521) ;  /* 0x0000018000007947 */ /* 0x000fea0003800000 */
.L_x_39520:
        /* <DEDUP_REMOVED lines=21> */
.L_x_39545:
[----:B------:R0:W5:Y:S01]  /*5d60*/  LDG.E.U16 R19, [R2.64] ;  /* 0x0000002402137981 */ /* 0x000162000c1e1500 */
[----:B------:R-:W-:Y:S05]  /*5d70*/  BRA `(.L_x_39521) ;  /* 0x0000001000007947 */ /* 0x000fea0003800000 */
.L_x_39544:
[----:B------:R0:W5:Y:S02]  /*5d80*/  LDG.E.U16 R19, [R2.64] ;  /* 0x0000002402137981 */ /* 0x000164000c1e1500 */
.L_x_39521:
        /* <DEDUP_REMOVED lines=16> */
.L_x_39551:
[----:B------:R0:W5:Y:S01]  /*5e90*/  LDG.E.U8 R0, [R2.64] ;  /* 0x0000002402007981 */ /* 0x000162000c1e1100 */
[----:B------:R-:W-:Y:S05]  /*5ea0*/  BRA `(.L_x_39553) ;  /* 0x00000d7000007947 */ /* 0x000fea0003800000 */
.L_x_39550:
        /* <DEDUP_REMOVED lines=8> */
.L_x_39555:
[----:B------:R0:W5:Y:S01]  /*5f30*/  LDG.E.U16 R0, [R2.64] ;  /* 0x0000002402007981 */ /* 0x000162000c1e1500 */
[----:B------:R-:W-:Y:S05]  /*5f40*/  BRA `(.L_x_39553) ;  /* 0x00000cd000007947 */ /* 0x000fea0003800000 */
.L_x_39554:
[----:B------:R0:W5:Y:S01]  /*5f50*/  LDG.E.U16 R0, [R2.64] ;  /* 0x0000002402007981 */ /* 0x000162000c1e1500 */
[----:B------:R-:W-:Y:S05]  /*5f60*/  BRA `(.L_x_39553) ;  /* 0x00000cb000007947 */ /* 0x000fea0003800000 */
.L_x_39549:
        /* <DEDUP_REMOVED lines=9> */
.L_x_39557:
[----:B------:R-:W2:Y:S02]  /*6000*/  LDG.E.U16 R4, [R2.64] ;  /* 0x0000002402047981 */ /* 0x000ea4000c1e1500 */
[----:B--2---:R-:W-:-:S06]  /*6010*/  HADD2.F32 R4, -RZ, R4.H0_H0 ;  /* 0x20000004ff047230 */ /* 0x004fcc0000004100 */
[----:B------:R-:W0:Y:S02]  /*6020*/  F2I.FTZ.TRUNC.NTZ R4, R4 ;  /* 0x0000000400047305 */ /* 0x000e24000021f100 */
[----:B0-----:R-:W-:Y:S01]  /*6030*/  PRMT R0, R4, 0x7610, R0 ;  /* 0x0000761004007816 */ /* 0x001fe20000000000 */
[----:B------:R-:W-:Y:S05]  /*6040*/  BRA `(.L_x_39553) ;  /* 0x00000bd000007947 */ /* 0x000fea0003800000 */
.L_x_39556:
        /* <DEDUP_REMOVED lines=9> */
.L_x_39559:
[----:B------:R-:W2:Y:S02]  /*60e0*/  LDG.E.U16 R2, [R2.64] ;  /* 0x0000002402027981 */ /* 0x000ea4000c1e1500 */
[----:B--2---:R-:W-:-:S06]  /*60f0*/  HADD2.F32 R4, -RZ, R2.H0_H0 ;  /* 0x20000002ff047230 */ /* 0x004fcc0000004100 */
[----:B------:R-:W0:Y:S02]  /*6100*/  F2I.FTZ.TRUNC.NTZ R4, R4 ;  /* 0x0000000400047305 */ /* 0x000e24000021f100 */
[----:B0-----:R-:W-:Y:S01]  /*6110*/  PRMT R0, R4, 0x7610, R0 ;  /* 0x0000761004007816 */ /* 0x001fe20000000000 */
[----:B------:R-:W-:Y:S05]  /*6120*/  BRA `(.L_x_39553) ;  /* 0x00000af000007947 */ /* 0x000fea0003800000 */
.L_x_39558:
[----:B------:R-:W2:Y:S02]  /*6130*/  LDG.E.64 R2, [R2.64] ;  /* 0x0000002402027981 */ /* 0x000ea4000c1e1b00 */
[----:B--2---:R0:W2:Y:S01]  /*6140*/  F2I.F64.TRUNC R0, R2 ;  /* 0x0000000200007311 */ /* 0x0040a2000030d100 */
[----:B------:R-:W-:Y:S05]  /*6150*/  BRA `(.L_x_39553) ;  /* 0x00000ac000007947 */ /* 0x000fea0003800000 */
.L_x_39548:
        /* <DEDUP_REMOVED lines=12> */
.L_x_39562:
[----:B------:R-:W2:Y:S02]  /*6220*/  LDG.E.64 R2, [R2.64] ;  /* 0x0000002402027981 */ /* 0x000ea4000c1e1b00 */
[----:B--2---:R0:W2:Y:S01]  /*6230*/  F2I.F64.TRUNC R0, R2 ;  /* 0x0000000200007311 */ /* 0x0040a2000030d100 */
[----:B------:R-:W-:Y:S05]  /*6240*/  BRA `(.L_x_39553) ;  /* 0x000009d000007947 */ /* 0x000fea0003800000 */
.L_x_39561:
        /* <DEDUP_REMOVED lines=28> */
.L_x_39564:
        /* <DEDUP_REMOVED lines=15> */
.L_x_39563:
[----:B------:R-:W2:Y:S02]  /*6500*/  LDG.E.U16 R2, [R2.64] ;  /* 0x0000002402027981 */ /* 0x000ea4000c1e1500 */
[----:B--2---:R-:W-:-:S04]  /*6510*/  PRMT R2, RZ, 0x5410, R2 ;  /* 0x00005410ff027816 */ /* 0x004fc80000000002 */
[----:B------:R0:W2:Y:S01]  /*6520*/  F2I.FTZ.TRUNC.NTZ R0, R2 ;  /* 0x0000000200007305 */ /* 0x0000a2000021f100 */
[----:B------:R-:W-:Y:S05]  /*6530*/  BRA `(.L_x_39553) ;  /* 0x000006e000007947 */ /* 0x000fea0003800000 */
.L_x_39560:
        /* <DEDUP_REMOVED lines=10> */
.L_x_39567:
        /* <DEDUP_REMOVED lines=21> */
.L_x_39571:
[----:B------:R-:W-:Y:S05]  /*6730*/  BSYNC B1 ;  /* 0x0000000000017941 */ /* 0x000fea0003800000 */
.L_x_39570:
[----:B------:R-:W-:Y:S01]  /*6740*/  IMAD.SHL.U32 R2, R2, 0x100000, RZ ;  /* 0x0010000002027824 */ /* 0x000fe200078e00ff */
[----:B------:R-:W-:-:S04]  /*6750*/  LEA R3, R0, 0x3b800000, 0x17 ;  /* 0x3b80000000037811 */ /* 0x000fc800078eb8ff */
[----:B------:R-:W-:Y:S02]  /*6760*/  LOP3.LUT R4, R3, R2, R4, 0xfe, !PT ;  /* 0x0000000203047212 */ /* 0x000fe400078efe04 */
.L_x_39569:
[----:B------:R-:W-:Y:S05]  /*6770*/  BSYNC B0 ;  /* 0x0000000000007941 */ /* 0x000fea0003800000 */
.L_x_39568:
[----:B------:R-:W0:Y:S02]  /*6780*/  F2I.FTZ.TRUNC.NTZ R4, R4 ;  /* 0x0000000400047305 */ /* 0x000e24000021f100 */
[----:B0-----:R-:W-:Y:S01]  /*6790*/  PRMT R0, R4, 0x7610, R0 ;  /* 0x0000761004007816 */ /* 0x001fe20000000000 */
[----:B------:R-:W-:Y:S05]  /*67a0*/  BRA `(.L_x_39553) ;  /* 0x0000047000007947 */ /* 0x000fea0003800000 */
.L_x_39566:
        /* <DEDUP_REMOVED lines=21> */
.L_x_39575:
[----:B------:R-:W-:Y:S05]  /*6900*/  BSYNC B1 ;  /* 0x0000000000017941 */ /* 0x000fea0003800000 */
.L_x_39574:
[----:B------:R-:W-:Y:S01]  /*6910*/  IMAD.SHL.U32 R2, R2, 0x200000, RZ ;  /* 0x0020000002027824 */ /* 0x000fe200078e00ff */
[----:B------:R-:W-:-:S04]  /*6920*/  LEA R3, R0, 0x37800000, 0x17 ;  /* 0x3780000000037811 */ /* 0x000fc800078eb8ff */
[----:B------:R-:W-:Y:S02]  /*6930*/  LOP3.LUT R4, R3, R2, R4, 0xfe, !PT ;  /* 0x0000000203047212 */ /* 0x000fe400078efe04 */
.L_x_39573:
[----:B------:R-:W-:Y:S05]  /*6940*/  BSYNC B0 ;  /* 0x0000000000007941 */ /* 0x000fea0003800000 */
.L_x_39572:
[----:B------:R-:W0:Y:S02]  /*6950*/  F2I.FTZ.TRUNC.NTZ R4, R4 ;  /* 0x0000000400047305 */ /* 0x000e24000021f100 */
[----:B0-----:R-:W-:Y:S01]  /*6960*/  PRMT R0, R4, 0x7610, R0 ;  /* 0x0000761004007816 */ /* 0x001fe20000000000 */
[----:B------:R-:W-:Y:S05]  /*6970*/  BRA `(.L_x_39553) ;  /* 0x000002a000007947 */ /* 0x000fea0003800000 */
.L_x_39565:
        /* <DEDUP_REMOVED lines=14> */
.L_x_39579:
[----:B------:R-:W-:Y:S05]  /*6a60*/  BSYNC B0 ;  /* 0x0000000000007941 */ /* 0x000fea0003800000 */
.L_x_39578:
[----:B------:R-:W0:Y:S02]  /*6a70*/  F2I.FTZ.TRUNC.NTZ R4, R4 ;  /* 0x0000000400047305 */ /* 0x000e24000021f100 */
[----:B0-----:R-:W-:Y:S01]  /*6a80*/  PRMT R0, R4, 0x7610, R0 ;  /* 0x0000761004007816 */ /* 0x001fe20000000000 */
[----:B------:R-:W-:Y:S05]  /*6a90*/  BRA `(.L_x_39553) ;  /* 0x0000018000007947 */ /* 0x000fea0003800000 */
.L_x_39552:
        /* <DEDUP_REMOVED lines=21> */
.L_x_39577:
[----:B------:R0:W5:Y:S01]  /*6bf0*/  LDG.E.U16 R0, [R2.64] ;  /* 0x0000002402007981 */ /* 0x000162000c1e1500 */
[----:B------:R-:W-:Y:S05]  /*6c00*/  BRA `(.L_x_39553) ;  /* 0x0000001000007947 */ /* 0x000fea0003800000 */
.L_x_39576:
[----:B------:R0:W5:Y:S02]  /*6c10*/  LDG.E.U16 R0, [R2.64] ;  /* 0x0000002402007981 */ /* 0x000164000c1e1500 */
.L_x_39553:
        /* <DEDUP_REMOVED lines=46> */
.L_x_39583:
[----:B------:R0:W-:Y:S01]  /*6f00*/  STG.E.U8 [R16.64], R5 ;  /* 0x0000000510007986 */ /* 0x0001e2000c101124 */
[----:B------:R-:W-:Y:S05]  /*6f10*/  BRA `(.L_x_39585) ;  /* 0x00000dc000007947 */ /* 0x000fea0003800000 */
.L_x_39582:
        /* <DEDUP_REMOVED lines=10> */
.L_x_39587:
[----:B------:R-:W-:-:S05]  /*6fc0*/  PRMT R3, R5, 0x9910, RZ ;  /* 0x0000991005037816 */ /* 0x000fca00000000ff */
[----:B------:R0:W-:Y:S01]  /*6fd0*/  STG.E [R16.64], R3 ;  /* 0x0000000310007986 */ /* 0x0001e2000c101924 */
[----:B------:R-:W-:Y:S05]  /*6fe0*/  BRA `(.L_x_39585) ;  /* 0x00000cf000007947 */ /* 0x000fea0003800000 */
.L_x_39586:
[----:B------:R0:W-:Y:S01]  /*6ff0*/  STG.E.U16 [R16.64], R5 ;  /* 0x0000000510007986 */ /* 0x0001e2000c101524 */
[----:B------:R-:W-:Y:S05]  /*7000*/  BRA `(.L_x_39585) ;  /* 0x00000cd000007947 */ /* 0x000fea0003800000 */
.L_x_39581:
        /* <DEDUP_REMOVED lines=9> */
.L_x_39589:
[----:B------:R-:W0:Y:S02]  /*70a0*/  I2F.S16 R0, R5 ;  /* 0x0000000500007306 */ /* 0x000e240000101400 */
[----:B0-----:R-:W-:-:S05]  /*70b0*/  F2FP.PACK_AB R0, RZ, R0 ;  /* 0x00000000ff00723e */ /* 0x001fca00000000ff */
[----:B------:R0:W-:Y:S01]  /*70c0*/  STG.E.U16 [R16.64], R0 ;  /* 0x0000000010007986 */ /* 0x0001e2000c101524 */
[----:B------:R-:W-:Y:S05]  /*70d0*/  BRA `(.L_x_39585) ;  /* 0x00000c0000007947 */ /* 0x000fea0003800000 */
.L_x_39588:
        /* <DEDUP_REMOVED lines=10> */
.L_x_39591:
[----:B------:R-:W0:Y:S02]  /*7180*/  I2F.S16 R5, R5 ;  /* 0x0000000500057306 */ /* 0x000e240000101400 */
[----:B0-----:R-:W-:-:S04]  /*7190*/  F2FP.PACK_AB R3, RZ, R5 ;  /* 0x00000005ff03723e */ /* 0x001fc800000000ff */
[----:B------:R-:W-:-:S05]  /*71a0*/  PRMT R3, R3, 0x5410, RZ ;  /* 0x0000541003037816 */ /* 0x000fca00000000ff */
[----:B------:R0:W-:Y:S01]  /*71b0*/  STG.E [R16.64], R3 ;  /* 0x0000000310007986 */ /* 0x0001e2000c101924 */
[----:B------:R-:W-:Y:S05]  /*71c0*/  BRA `(.L_x_39585) ;  /* 0x00000b1000007947 */ /* 0x000fea0003800000 */
.L_x_39590:
[----:B------:R-:W0:Y:S02]  /*71d0*/  I2F.F64.S16 R2, R5 ;  /* 0x0000000500027312 */ /* 0x000e240000101c00 */
[----:B0-----:R0:W-:Y:S01]  /*71e0*/  STG.E.64 [R16.64], R2 ;  /* 0x0000000210007986 */ /* 0x0011e2000c101b24 */
[----:B------:R-:W-:Y:S05]  /*71f0*/  BRA `(.L_x_39585) ;  /* 0x00000ae000007947 */ /* 0x000fea0003800000 */
.L_x_39580:
        /* <DEDUP_REMOVED lines=13> */
.L_x_39594:
[----:B------:R-:W0:Y:S01]  /*72d0*/  I2F.F64.S16 R4, R5 ;  /* 0x0000000500047312 */ /* 0x000e220000101c00 */
[----:B------:R-:W-:-:S05]  /*72e0*/  CS2R R6, SRZ ;  /* 0x0000000000067805 */ /* 0x000fca000001ff00 */
[----:B0-----:R0:W-:Y:S01]  /*72f0*/  STG.E.128 [R16.64], R4 ;  /* 0x0000000410007986 */ /* 0x0011e2000c101d24 */
[----:B------:R-:W-:Y:S05]  /*7300*/  BRA `(.L_x_39585) ;  /* 0x000009d000007947 */ /* 0x000fea0003800000 */
.L_x_39593:
        /* <DEDUP_REMOVED lines=21> */
.L_x_39598:
[----:B------:R-:W-:Y:S05]  /*7460*/  BSYNC B0 ;  /* 0x0000000000007941 */ /* 0x000fea0003800000 */
.L_x_39597:
[----:B------:R-:W-:-:S05]  /*7470*/  LOP3.LUT R3, R0, R3, RZ, 0xfc, !PT ;  /* 0x0000000300037212 */ /* 0x000fca00078efcff */
[----:B------:R0:W-:Y:S01]  /*7480*/  STG.E.U8 [R16.64], R3 ;  /* 0x0000000310007986 */ /* 0x0001e2000c101124 */
[----:B------:R-:W-:Y:S05]  /*7490*/  BRA `(.L_x_39585) ;  /* 0x0000084000007947 */ /* 0x000fea0003800000 */
.L_x_39596:
        /* <DEDUP_REMOVED lines=13> */
.L_x_39600:
[----:B------:R-:W-:Y:S01]  /*7570*/  IMAD.MOV.U32 R0, RZ, RZ, 0x7f ;  /* 0x0000007fff007424 */ /* 0x000fe200078e00ff */
[----:B------:R-:W-:-:S04]  /*7580*/  ISETP.GT.U32.AND P0, PT, R2, 0x7f800000, PT ;  /* 0x7f8000000200780c */ /* 0x000fc80003f04070 */
[----:B------:R-:W-:-:S04]  /*7590*/  SEL R0, R0, 0x7c, P0 ;  /* 0x0000007c00007807 */ /* 0x000fc80000000000 */
.L_x_39601:
[----:B------:R-:W-:Y:S05]  /*75a0*/  BSYNC B0 ;  /* 0x0000000000007941 */ /* 0x000fea0003800000 */
.L_x_39599:
[----:B------:R-:W-:-:S04]  /*75b0*/  LOP3.LUT R2, R5, 0x80000000, RZ, 0xc0, !PT ;  /* 0x8000000005027812 */ /* 0x000fc800078ec0ff */
[----:B------:R-:W-:-:S04]  /*75c0*/  SHF.R.U32.HI R3, RZ, 0x18, R2 ;  /* 0x00000018ff037819 */ /* 0x000fc80000011602 */
[----:B------:R-:W-:-:S05]  /*75d0*/  LOP3.LUT R3, R0, R3, RZ, 0xfc, !PT ;  /* 0x0000000300037212 */ /* 0x000fca00078efcff */
[----:B------:R0:W-:Y:S01]  /*75e0*/  STG.E.U8 [R16.64], R3 ;  /* 0x0000000310007986 */ /* 0x0001e2000c101124 */
[----:B------:R-:W-:Y:S05]  /*75f0*/  BRA `(.L_x_39585) ;  /* 0x000006e000007947 */ /* 0x000fea0003800000 */
.L_x_39595:
[----:B------:R-:W0:Y:S02]  /*7600*/  I2F.S16 R0, R5 ;  /* 0x0000000500007306 */ /* 0x000e240000101400 */
[----:B0-----:R-:W-:-:S05]  /*7610*/  F2FP.BF16.PACK_AB R0, RZ, R0 ;  /* 0x00000000ff00723e */ /* 0x001fca00000010ff */
[----:B------:R0:W-:Y:S01]  /*7620*/  STG.E.U16 [R16.64], R0 ;  /* 0x0000000010007986 */ /* 0x0001e2000c101524 */
[----:B------:R-:W-:Y:S05]  /*7630*/  BRA `(.L_x_39585) ;  /* 0x000006a000007947 */ /* 0x000fea0003800000 */
.L_x_39592:
        /* <DEDUP_REMOVED lines=10> */
.L_x_39604:
        /* <DEDUP_REMOVED lines=17> */
.L_x_39607:
[----:B------:R-:W-:-:S04]  /*77f0*/  LOP3.LUT R2, R5, 0x80000000, RZ, 0xc0, !PT ;  /* 0x8000000005027812 */ /* 0x000fc800078ec0ff */
[----:B------:R-:W-:-:S04]  /*7800*/  SHF.R.U32.HI R3, RZ, 0x18, R2 ;  /* 0x00000018ff037819 */ /* 0x000fc80000011602 */
[----:B------:R-:W-:-:S04]  /*7810*/  LOP3.LUT R0, R0, R3, RZ, 0xfc, !PT ;  /* 0x0000000300007212 */ /* 0x000fc800078efcff */
[----:B------:R-:W-:Y:S02]  /*7820*/  PRMT R8, R0, 0x7610, R8 ;  /* 0x0000761000087816 */ /* 0x000fe40000000008 */
.L_x_39606:
[----:B------:R-:W-:Y:S05]  /*7830*/  BSYNC B0 ;  /* 0x0000000000007941 */ /* 0x000fea0003800000 */
.L_x_39605:
[----:B------:R0:W-:Y:S01]  /*7840*/  STG.E.U8 [R16.64], R8 ;  /* 0x0000000810007986 */ /* 0x0001e2000c101124 */
[----:B------:R-:W-:Y:S05]  /*7850*/  BRA `(.L_x_39585) ;  /* 0x0000048000007947 */ /* 0x000fea0003800000 */
.L_x_39603:
        /* <DEDUP_REMOVED lines=17> */
.L_x_39610:
[----:B------:R-:W-:-:S04]  /*7970*/  LOP3.LUT R2, R5, 0x80000000, RZ, 0xc0, !PT ;  /* 0x8000000005027812 */ /* 0x000fc800078ec0ff */
[----:B------:R-:W-:-:S04]  /*7980*/  SHF.R.U32.HI R3, RZ, 0x18, R2 ;  /* 0x00000018ff037819 */ /* 0x000fc80000011602 */
[----:B------:R-:W-:-:S04]  /*7990*/  LOP3.LUT R0, R0, R3, RZ, 0xfc, !PT ;  /* 0x0000000300007212 */ /* 0x000fc800078efcff */
[----:B------:R-:W-:Y:S02]  /*79a0*/  PRMT R8, R0, 0x7610, R8 ;  /* 0x0000761000087816 */ /* 0x000fe40000000008 */
.L_x_39609:
[----:B------:R-:W-:Y:S05]  /*79b0*/  BSYNC B0 ;  /* 0x0000000000007941 */ /* 0x000fea0003800000 */
.L_x_39608:
[----:B------:R0:W-:Y:S01]  /*79c0*/  STG.E.U8 [R16.64], R8 ;  /* 0x0000000810007986 */ /* 0x0001e2000c101124 */
[----:B------:R-:W-:Y:S05]  /*79d0*/  BRA `(.L_x_39585) ;  /* 0x0000030000007947 */ /* 0x000fea0003800000 */
.L_x_39602:
        /* <DEDUP_REMOVED lines=22> */
.L_x_39584:
        /* <DEDUP_REMOVED lines=20> */
.L_x_39612:
[----:B------:R-:W-:-:S04]  /*7c80*/  PRMT R2, R5, 0x9910, RZ ;  /* 0x0000991005027816 */ /* 0x000fc800000000ff */
[----:B------:R-:W-:-:S05]  /*7c90*/  SHF.R.S32.HI R3, RZ, 0x1f, R2 ;  /* 0x0000001fff037819 */ /* 0x000fca0000011402 */
[----:B------:R0:W-:Y:S01]  /*7ca0*/  STG.E.64 [R16.64], R2 ;  /* 0x0000000210007986 */ /* 0x0001e2000c101b24 */
[----:B------:R-:W-:Y:S05]  /*7cb0*/  BRA `(.L_x_39585) ;  /* 0x0000002000007947 */ /* 0x000fea0003800000 */
.L_x_39611:
[----:B------:R-:W-:-:S05]  /*7cc0*/  PRMT R3, R5, 0x9910, RZ ;  /* 0x0000991005037816 */ /* 0x000fca00000000ff */
[----:B------:R0:W-:Y:S02]  /*7cd0*/  STG.E [R16.64], R3 ;  /* 0x0000000310007986 */ /* 0x0001e4000c101924 */
.L_x_39585:
        /* <DEDUP_REMOVED lines=258> */
.L_x_39613:
        /* <DEDUP_REMOVED lines=18> */
.L_x_39617:
[----:B------:R0:W5:Y:S01]  /*8e20*/  LDG.E.U8 R19, [R2.64] ;  /* 0x0000002402137981 */ /* 0x000162000c1e1100 */
[----:B------:R-:W-:Y:S05]  /*8e30*/  BRA `(.L_x_39619) ;  /* 0x00000d8000007947 */ /* 0x000fea0003800000 */
.L_x_39616:
        /* <DEDUP_REMOVED lines=8> */
.L_x_39621:
[----:B------:R0:W5:Y:S01]  /*8ec0*/  LDG.E.U16 R19, [R2.64] ;  /* 0x0000002402137981 */ /* 0x000162000c1e1500 */
[----:B------:R-:W-:Y:S05]  /*8ed0*/  BRA `(.L_x_39619) ;  /* 0x00000ce000007947 */ /* 0x000fea0003800000 */
.L_x_39620:
[----:B------:R0:W5:Y:S01]  /*8ee0*/  LDG.E.U16 R19, [R2.64] ;  /* 0x0000002402137981 */ /* 0x000162000c1e1500 */
[----:B------:R-:W-:Y:S05]  /*8ef0*/  BRA `(.L_x_39619) ;  /* 0x00000cc000007947 */ /* 0x000fea0003800000 */
.L_x_39615:
        /* <DEDUP_REMOVED lines=9> */
.L_x_39623:
[----:B------:R-:W2:Y:S02]  /*8f90*/  LDG.E.U16 R0, [R2.64] ;  /* 0x0000002402007981 */ /* 0x000ea4000c1e1500 */
[----:B--2---:R-:W-:-:S06]  /*8fa0*/  HADD2.F32 R0, -RZ, R0.H0_H0 ;  /* 0x20000000ff007230 */ /* 0x004fcc0000004100 */
[----:B------:R-:W0:Y:S02]  /*8fb0*/  F2I.FTZ.TRUNC.NTZ R0, R0 ;  /* 0x0000000000007305 */ /* 0x000e24000021f100 */
[----:B0-----:R-:W-:Y:S01]  /*8fc0*/  PRMT R19, R0, 0x7610, R19 ;  /* 0x0000761000137816 */ /* 0x001fe20000000013 */
[----:B------:R-:W-:Y:S05]  /*8fd0*/  BRA `(.L_x_39619) ;  /* 0x00000be000007947 */ /* 0x000fea0003800000 */
.L_x_39622:
        /* <DEDUP_REMOVED lines=9> */
.L_x_39625:
[----:B------:R-:W2:Y:S02]  /*9070*/  LDG.E.U16 R2, [R2.64] ;  /* 0x0000002402027981 */ /* 0x000ea4000c1e1500 */
[----:B--2---:R-:W-:-:S06]  /*9080*/  HADD2.F32 R0, -RZ, R2.H0_H0 ;  /* 0x20000002ff007230 */ /* 0x004fcc0000004100 */
[----:B------:R-:W0:Y:S02]  /*9090*/  F2I.FTZ.TRUNC.NTZ R0, R0 ;  /* 0x0000000000007305 */ /* 0x000e24000021f100 */
[----:B0-----:R-:W-:Y:S01]  /*90a0*/  PRMT R19, R0, 0x7610, R19 ;  /* 0x0000761000137816 */ /* 0x001fe20000000013 */
[----:B------:R-:W-:Y:S05]  /*90b0*/  BRA `(.L_x_39619) ;  /* 0x00000b0000007947 */ /* 0x000fea0003800000 */
.L_x_39624:
[----:B------:R-:W2:Y:S02]  /*90c0*/  LDG.E.64 R2, [R2.64] ;  /* 0x0000002402027981 */ /* 0x000ea4000c1e1b00 */
[----:B--2---:R0:W1:Y:S01]  /*90d0*/  F2I.F64.TRUNC R19, R2 ;  /* 0x0000000200137311 */ /* 0x004062000030d100 */
[----:B------:R-:W-:Y:S05]  /*90e0*/  BRA `(.L_x_39619) ;  /* 0x00000ad000007947 */ /* 0x000fea0003800000 */
.L_x_39614:
        /* <DEDUP_REMOVED lines=12> */
.L_x_39628:
[----:B------:R-:W2:Y:S02]  /*91b0*/  LDG.E.64 R2, [R2.64] ;  /* 0x0000002402027981 */ /* 0x000ea4000c1e1b00 */
[----:B--2---:R0:W1:Y:S01]  /*91c0*/  F2I.F64.TRUNC R19, R2 ;  /* 0x0000000200137311 */ /* 0x004062000030d100 */
[----:B------:R-:W-:Y:S05]  /*91d0*/  BRA `(.L_x_39619) ;  /* 0x000009e000007947 */ /* 0x000fea0003800000 */
.L_x_39627:
        /* <DEDUP_REMOVED lines=28> */
.L_x_39630:
        /* <DEDUP_REMOVED lines=15> */
.L_x_39629:
[----:B------:R-:W2:Y:S02]  /*9490*/  LDG.E.U16 R0, [R2.64] ;  /* 0x0000002402007981 */ /* 0x000ea4000c1e1500 */
[----:B--2---:R-:W-:-:S06]  /*94a0*/  PRMT R0, RZ, 0x5410, R0 ;  /* 0x00005410ff007816 */ /* 0x004fcc0000000000 */
[----:B------:R-:W0:Y:S02]  /*94b0*/  F2I.FTZ.TRUNC.NTZ R0, R0 ;  /* 0x0000000000007305 */ /* 0x000e24000021f100 */
[----:B0-----:R-:W-:Y:S01]  /*94c0*/  PRMT R19, R0, 0x7610, R19 ;  /* 0x0000761000137816 */ /* 0x001fe20000000013 */
[----:B------:R-:W-:Y:S05]  /*94d0*/  BRA `(.L_x_39619) ;  /* 0x000006e000007947 */ /* 0x000fea0003800000 */
.L_x_39626:
        /* <DEDUP_REMOVED lines=10> */
.L_x_39633:
        /* <DEDUP_REMOVED lines=21> */
.L_x_39637:
[----:B------:R-:W-:Y:S05]  /*96d0*/  BSYNC B1 ;  /* 0x0000000000017941 */ /* 0x000fea0003800000 */
.L_x_39636:
[----:B------:R-:W-:Y:S01]  /*96e0*/  LEA R3, R0, 0x3b800000, 0x17 ;  /* 0x3b80000000037811 */ /* 0x000fe200078eb8ff */
[----:B------:R-:W-:-:S05]  /*96f0*/  IMAD.SHL.U32 R0, R2, 0x100000, RZ ;  /* 0x0010000002007824 */ /* 0x000fca00078e00ff */
[----:B------:R-:W-:Y:S02]  /*9700*/  LOP3.LUT R0, R3, R0, R4, 0xfe, !PT ;  /* 0x0000000003007212 */ /* 0x000fe400078efe04 */
.L_x_39635:
[----:B------:R-:W-:Y:S05]  /*9710*/  BSYNC B0 ;  /* 0x0000000000007941 */ /* 0x000fea0003800000 */
.L_x_39634:
[----:B------:R-:W0:Y:S02]  /*9720*/  F2I.FTZ.TRUNC.NTZ R0, R0 ;  /* 0x0000000000007305 */ /* 0x000e24000021f100 */
[----:B0-----:R-:W-:Y:S01]  /*9730*/  PRMT R19, R0, 0x7610, R19 ;  /* 0x0000761000137816 */ /* 0x001fe20000000013 */
[----:B------:R-:W-:Y:S05]  /*9740*/  BRA `(.L_x_39619) ;  /* 0x0000047000007947 */ /* 0x000fea0003800000 */
.L_x_39632:
        /* <DEDUP_REMOVED lines=21> */
.L_x_39641:
[----:B------:R-:W-:Y:S05]  /*98a0*/  BSYNC B1 ;  /* 0x0000000000017941 */ /* 0x000fea0003800000 */
.L_x_39640:
[----:B------:R-:W-:Y:S01]  /*98b0*/  LEA R3, R0, 0x37800000, 0x17 ;  /* 0x3780000000037811 */ /* 0x000fe200078eb8ff */
[----:B------:R-:W-:-:S05]  /*98c0*/  IMAD.SHL.U32 R0, R2, 0x200000, RZ ;  /* 0x0020000002007824 */ /* 0x000fca00078e00ff */
[----:B------:R-:W-:Y:S02]  /*98d0*/  LOP3.LUT R0, R3, R0, R4, 0xfe, !PT ;  /* 0x0000000003007212 */ /* 0x000fe400078efe04 */
.L_x_39639:
[----:B------:R-:W-:Y:S05]  /*98e0*/  BSYNC B0 ;  /* 0x0000000000007941 */ /* 0x000fea0003800000 */
.L_x_39638:
[----:B------:R-:W0:Y:S02]  /*98f0*/  F2I.FTZ.TRUNC.NTZ R0, R0 ;  /* 0x0000000000007305 */ /* 0x000e24000021f100 */
[----:B0-----:R-:W-:Y:S01]  /*9900*/  PRMT R19, R0, 0x7610, R19 ;  /* 0x0000761000137816 */ /* 0x001fe20000000013 */
[----:B------:R-:W-:Y:S05]  /*9910*/  BRA `(.L_x_39619) ;  /* 0x000002a000007947 */ /* 0x000fea0003800000 */
.L_x_39631:
        /* <DEDUP_REMOVED lines=14> */
.L_x_39645:
[----:B------:R-:W-:Y:S05]  /*9a00*/  BSYNC B0 ;  /* 0x0000000000007941 */ /* 0x000fea0003800000 */
.L_x_39644:
[----:B------:R-:W0:Y:S02]  /*9a10*/  F2I.FTZ.TRUNC.NTZ R0, R0 ;  /* 0x0000000000007305 */ /* 0x000e24000021f100 */
[----:B0-----:R-:W-:Y:S01]  /*9a20*/  PRMT R19, R0, 0x7610, R19 ;  /* 0x0000761000137816 */ /* 0x001fe20000000013 */
[----:B------:R-:W-:Y:S05]  /*9a30*/  BRA `(.L_x_39619) ;  /* 0x0000018000007947 */ /* 0x000fea0003800000 */
.L_x_39618:
        /* <DEDUP_REMOVED lines=21> */
.L_x_39643:
[----:B------:R0:W5:Y:S01]  /*9b90*/  LDG.E.U16 R19, [R2.64] ;  /* 0x0000002402137981 */ /* 0x000162000c1e1500 */
[----:B------:R-:W-:Y:S05]  /*9ba0*/  BRA `(.L_x_39619) ;  /* 0x0000001000007947 */ /* 0x000fea0003800000 */
.L_x_39642:
[----:B------:R0:W5:Y:S02]  /*9bb0*/  LDG.E.U16 R19, [R2.64] ;  /* 0x0000002402137981 */ /* 0x000164000c1e1500 */
.L_x_39619:
        /* <DEDUP_REMOVED lines=16> */
.L_x_39649:
[----:B------:R0:W5:Y:S01]  /*9cc0*/  LDG.E.U8 R0, [R2.64] ;  /* 0x0000002402007981 */ /* 0x000162000c1e1100 */
[----:B------:R-:W-:Y:S05]  /*9cd0*/  BRA `(.L_x_39651) ;  /* 0x00000d7000007947 */ /* 0x000fea0003800000 */
.L_x_39648:
        /* <DEDUP_REMOVED lines=8> */
.L_x_39653:
[----:B------:R0:W5:Y:S01]  /*9d60*/  LDG.E.U16 R0, [R2.64] ;  /* 0x0000002402007981 */ /* 0x000162000c1e1500 */
[----:B------:R-:W-:Y:S05]  /*9d70*/  BRA `(.L_x_39651) ;  /* 0x00000cd000007947 */ /* 0x000fea0003800000 */
.L_x_39652:
[----:B------:R0:W5:Y:S01]  /*9d80*/  LDG.E.U16 R0, [R2.64] ;  /* 0x0000002402007981 */ /* 0x000162000c1e1500 */
[----:B------:R-:W-:Y:S05]  /*9d90*/  BRA `(.L_x_39651) ;  /* 0x00000cb000007947 */ /* 0x000fea0003800000 */
.L_x_39647:
        /* <DEDUP_REMOVED lines=9> */
.L_x_39655:
[----:B------:R-:W2:Y:S02]  /*9e30*/  LDG.E.U16 R4, [R2.64] ;  /* 0x0000002402047981 */ /* 0x000ea4000c1e1500 */
[----:B--2---:R-:W-:-:S06]  /*9e40*/  HADD2.F32 R4, -RZ, R4.H0_H0 ;  /* 0x20000004ff047230 */ /* 0x004fcc0000004100 */
[----:B------:R-:W0:Y:S02]  /*9e50*/  F2I.FTZ.TRUNC.NTZ R4, R4 ;  /* 0x0000000400047305 */ /* 0x000e24000021f100 */
[----:B0-----:R-:W-:Y:S01]  /*9e60*/  PRMT R0, R4, 0x7610, R0 ;  /* 0x0000761004007816 */ /* 0x001fe20000000000 */
[----:B------:R-:W-:Y:S05]  /*9e70*/  BRA `(.L_x_39651) ;  /* 0x00000bd000007947 */ /* 0x000fea0003800000 */
.L_x_39654:
        /* <DEDUP_REMOVED lines=9> */
.L_x_39657:
[----:B------:R-:W2:Y:S02]  /*9f10*/  LDG.E.U16 R2, [R2.64] ;  /* 0x0000002402027981 */ /* 0x000ea4000c1e1500 */
[----:B--2---:R-:W-:-:S06]  /*9f20*/  HADD2.F32 R4, -RZ, R2.H0_H0 ;  /* 0x20000002ff047230 */ /* 0x004fcc0000004100 */
[----:B------:R-:W0:Y:S02]  /*9f30*/  F2I.FTZ.TRUNC.NTZ R4, R4 ;  /* 0x0000000400047305 */ /* 0x000e24000021f100 */
[----:B0-----:R-:W-:Y:S01]  /*9f40*/  PRMT R0, R4, 0x7610, R0 ;  /* 0x0000761004007816 */ /* 0x001fe20000000000 */
[----:B------:R-:W-:Y:S05]  /*9f50*/  BRA `(.L_x_39651) ;  /* 0x00000af000007947 */ /* 0x000fea0003800000 */
.L_x_39656:
[----:B------:R-:W2:Y:S02]  /*9f60*/  LDG.E.64 R2, [R2.64] ;  /* 0x0000002402027981 */ /* 0x000ea4000c1e1b00 */
[----:B--2---:R0:W2:Y:S01]  /*9f70*/  F2I.F64.TRUNC R0, R2 ;  /* 0x0000000200007311 */ /* 0x0040a2000030d100 */
[----:B------:R-:W-:Y:S05]  /*9f80*/  BRA `(.L_x_39651) ;  /* 0x00000ac000007947 */ /* 0x000fea0003800000 */
.L_x_39646:
        /* <DEDUP_REMOVED lines=12> */
.L_x_39660:
[----:B------:R-:W2:Y:S02]  /*a050*/  LDG.E.64 R2, [R2.64] ;  /* 0x0000002402027981 */ /* 0x000ea4000c1e1b00 */
[----:B--2---:R0:W2:Y:S01]  /*a060*/  F2I.F64.TRUNC R0, R2 ;  /* 0x0000000200007311 */ /* 0x0040a2000030d100 */
[----:B------:R-:W-:Y:S05]  /*a070*/  BRA `(.L_x_39651) ;  /* 0x000009d000007947 */ /* 0x000fea0003800000 */
.L_x_39659:
        /* <DEDUP_REMOVED lines=28> */
.L_x_39662:
        /* <DEDUP_REMOVED lines=15> */
.L_x_39661:
[----:B------:R-:W2:Y:S02]  /*a330*/  LDG.E.U16 R2, [R2.64] ;  /* 0x0000002402027981 */ /* 0x000ea4000c1e1500 */
[----:B--2---:R-:W-:-:S04]  /*a340*/  PRMT R2, RZ, 0x5410, R2 ;  /* 0x00005410ff027816 */ /* 0x004fc80000000002 */
[----:B------:R0:W2:Y:S01]  /*a350*/  F2I.FTZ.TRUNC.NTZ R0, R2 ;  /* 0x0000000200007305 */ /* 0x0000a2000021f100 */
[----:B------:R-:W-:Y:S05]  /*a360*/  BRA `(.L_x_39651) ;  /* 0x000006e000007947 */ /* 0x000fea0003800000 */
.L_x_39658:
        /* <DEDUP_REMOVED lines=10> */
.L_x_39665:
        /* <DEDUP_REMOVED lines=21> */
.L_x_39669:
[----:B------:R-:W-:Y:S05]  /*a560*/  BSYNC B1 ;  /* 0x0000000000017941 */ /* 0x000fea0003800000 */
.L_x_39668:
[----:B------:R-:W-:Y:S01]  /*a570*/  IMAD.SHL.U32 R2, R2, 0x100000, RZ ;  /* 0x0010000002027824 */ /* 0x000fe200078e00ff */
[----:B------:R-:W-:-:S04]  /*a580*/  LEA R3, R0, 0x3b800000, 0x17 ;  /* 0x3b80000000037811 */ /* 0x000fc800078eb8ff */
[----:B------:R-:W-:Y:S02]  /*a590*/  LOP3.LUT R4, R3, R2, R4, 0xfe, !PT ;  /* 0x0000000203047212 */ /* 0x000fe400078efe04 */
.L_x_39667:
[----:B------:R-:W-:Y:S05]  /*a5a0*/  BSYNC B0 ;  /* 0x0000000000007941 */ /* 0x000fea0003800000 */
.L_x_39666:
[----:B------:R-:W0:Y:S02]  /*a5b0*/  F2I.FTZ.TRUNC.NTZ R4, R4 ;  /* 0x0000000400047305 */ /* 0x000e24000021f100 */
[----:B0-----:R-:W-:Y:S01]  /*a5c0*/  PRMT R0, R4, 0x7610, R0 ;  /* 0x0000761004007816 */ /* 0x001fe20000000000 */
[----:B------:R-:W-:Y:S05]  /*a5d0*/  BRA `(.L_x_39651) ;  /* 0x0000047000007947 */ /* 0x000fea0003800000 */
.L_x_39664:
        /* <DEDUP_REMOVED lines=21> */
.L_x_39673:
[----:B------:R-:W-:Y:S05]  /*a730*/  BSYNC B1 ;  /* 0x0000000000017941 */ /* 0x000fea0003800000 */
.L_x_39672:
[----:B------:R-:W-:Y:S01]  /*a740*/  IMAD.SHL.U32 R2, R2, 0x200000, RZ ;  /* 0x0020000002027824 */ /* 0x000fe200078e00ff */
[----:B------:R-:W-:-:S04]  /*a750*/  LEA R3, R0, 0x37800000, 0x17 ;  /* 0x3780000000037811 */ /* 0x000fc800078eb8ff */
[----:B------:R-:W-:Y:S02]  /*a760*/  LOP3.LUT R4, R3, R2, R4, 0xfe, !PT ;  /* 0x0000000203047212 */ /* 0x000fe400078efe04 */
.L_x_39671:
[----:B------:R-:W-:Y:S05]  /*a770*/  BSYNC B0 ;  /* 0x0000000000007941 */ /* 0x000fea0003800000 */
.L_x_39670:
[----:B------:R-:W0:Y:S02]  /*a780*/  F2I.FTZ.TRUNC.NTZ R4, R4 ;  /* 0x0000000400047305 */ /* 0x000e24000021f100 */
[----:B0-----:R-:W-:Y:S01]  /*a790*/  PRMT R0, R4, 0x7610, R0 ;  /* 0x0000761004007816 */ /* 0x001fe20000000000 */
[----:B------:R-:W-:Y:S05]  /*a7a0*/  BRA `(.L_x_39651) ;  /* 0x000002a000007947 */ /* 0x000fea0003800000 */
.L_x_39663:
        /* <DEDUP_REMOVED lines=14> */
.L_x_39677:
[----:B------:R-:W-:Y:S05]  /*a890*/  BSYNC B0 ;  /* 0x0000000000007941 */ /* 0x000fea0003800000 */
.L_x_39676:
[----:B------:R-:W0:Y:S02]  /*a8a0*/  F2I.FTZ.TRUNC.NTZ R4, R4 ;  /* 0x0000000400047305 */ /* 0x000e24000021f100 */
[----:B0-----:R-:W-:Y:S01]  /*a8b0*/  PRMT R0, R4, 0x7610, R0 ;  /* 0x0000761004007816 */ /* 0x001fe20000000000 */
[----:B------:R-:W-:Y:S05]  /*a8c0*/  BRA `(.L_x_39651) ;  /* 0x0000018000007947 */ /* 0x000fea0003800000 */
.L_x_39650:
        /* <DEDUP_REMOVED lines=21> */
.L_x_39675:
[----:B------:R0:W5:Y:S01]  /*aa20*/  LDG.E.U16 R0, [R2.64] ;  /* 0x0000002402007981 */ /* 0x000162000c1e1500 */
[----:B------:R-:W-:Y:S05]  /*aa30*/  BRA `(.L_x_39651) ;  /* 0x0000001000007947 */ /* 0x000fea0003800000 */
.L_x_39674:
[----:B------:R0:W5:Y:S02]  /*aa40*/  LDG.E.U16 R0, [R2.64] ;  /* 0x0000002402007981 */ /* 0x000164000c1e1500 */
.L_x_39651:
        /* <DEDUP_REMOVED lines=46> */
.L_x_39681:
[----:B------:R0:W-:Y:S01]  /*ad30*/  STG.E.U8 [R16.64], R5 ;  /* 0x0000000510007986 */ /* 0x0001e2000c101124 */
[----:B------:R-:W-:Y:S05]  /*ad40*/  BRA `(.L_x_39683) ;  /* 0x00000dc000007947 */ /* 0x000fea0003800000 */
.L_x_39680:
        /* <DEDUP_REMOVED lines=10> */
.L_x_39685:
[----:B------:R-:W-:-:S05]  /*adf0*/  PRMT R3, R5, 0x9910, RZ ;  /* 0x0000991005037816 */ /* 0x000fca00000000ff */
[----:B------:R0:W-:Y:S01]  /*ae00*/  STG.E [R16.64], R3 ;  /* 0x0000000310007986 */ /* 0x0001e2000c101924 */
[----:B------:R-:W-:Y:S05]  /*ae10*/  BRA `(.L_x_39683) ;  /* 0x00000cf000007947 */ /* 0x000fea0003800000 */
.L_x_39684:
[----:B------:R0:W-:Y:S01]  /*ae20*/  STG.E.U16 [R16.64], R5 ;  /* 0x0000000510007986 */ /* 0x0001e2000c101524 */
[----:B------:R-:W-:Y:S05]  /*ae30*/  BRA `(.L_x_39683) ;  /* 0x00000cd000007947 */ /* 0x000fea0003800000 */
.L_x_39679:
        /* <DEDUP_REMOVED lines=9> */
.L_x_39687:
[----:B------:R-:W0:Y:S02]  /*aed0*/  I2F.S16 R0, R5 ;  /* 0x0000000500007306 */ /* 0x000e240000101400 */
[----:B0-----:R-:W-:-:S05]  /*aee0*/  F2FP.PACK_AB R0, RZ, R0 ;  /* 0x00000000ff00723e */ /* 0x001fca00000000ff */
[----:B------:R0:W-:Y:S01]  /*aef0*/  STG.E.U16 [R16.64], R0 ;  /* 0x0000000010007986 */ /* 0x0001e2000c101524 */
[----:B------:R-:W-:Y:S05]  /*af00*/  BRA `(.L_x_39683) ;  /* 0x00000c0000007947 */ /* 0x000fea0003800000 */
.L_x_39686:
        /* <DEDUP_REMOVED lines=10> */
.L_x_39689:
[----:B------:R-:W0:Y:S02]  /*afb0*/  I2F.S16 R5, R5 ;  /* 0x0000000500057306 */ /* 0x000e240000101400 */
[----:B0-----:R-:W-:-:S04]  /*afc0*/  F2FP.PACK_AB R3, RZ, R5 ;  /* 0x00000005ff03723e */ /* 0x001fc800000000ff */
[----:B------:R-:W-:-:S05]  /*afd0*/  PRMT R3, R3, 0x5410, RZ ;  /* 0x0000541003037816 */ /* 0x000fca00000000ff */
[----:B------:R0:W-:Y:S01]  /*afe0*/  STG.E [R16.64], R3 ;  /* 0x0000000310007986 */ /* 0x0001e2000c101924 */
[----:B------:R-:W-:Y:S05]  /*aff0*/  BRA `(.L_x_39683) ;  /* 0x00000b1000007947 */ /* 0x000fea0003800000 */
.L_x_39688:
[----:B------:R-:W0:Y:S02]  /*b000*/  I2F.F64.S16 R2, R5 ;  /* 0x0000000500027312 */ /* 0x000e240000101c00 */
[----:B0-----:R0:W-:Y:S01]  /*b010*/  STG.E.64 [R16.64], R2 ;  /* 0x0000000210007986 */ /* 0x0011e2000c101b24 */
[----:B------:R-:W-:Y:S05]  /*b020*/  BRA `(.L_x_39683) ;  /* 0x00000ae000007947 */ /* 0x000fea0003800000 */
.L_x_39678:
        /* <DEDUP_REMOVED lines=13> */
.L_x_39692:
[----:B------:R-:W0:Y:S01]  /*b100*/  I2F.F64.S16 R4, R5 ;  /* 0x0000000500047312 */ /* 0x000e220000101c00 */
[----:B------:R-:W-:-:S05]  /*b110*/  CS2R R6, SRZ ;  /* 0x0000000000067805 */ /* 0x000fca000001ff00 */
[----:B0-----:R0:W-:Y:S01]  /*b120*/  STG.E.128 [R16.64], R4 ;  /* 0x0000000410007986 */ /* 0x0011e2000c101d24 */
[----:B------:R-:W-:Y:S05]  /*b130*/  BRA `(.L_x_39683) ;  /* 0x000009d000007947 */ /* 0x000fea0003800000 */
.L_x_39691:
        /* <DEDUP_REMOVED lines=21> */
.L_x_39696:
[----:B------:R-:W-:Y:S05]  /*b290*/  BSYNC B0 ;  /* 0x0000000000007941 */ /* 0x000fea0003800000 */
.L_x_39695:
[----:B------:R-:W-:-:S05]  /*b2a0*/  LOP3.LUT R3, R0, R3, RZ, 0xfc, !PT ;  /* 0x0000000300037212 */ /* 0x000fca00078efcff */
[----:B------:R0:W-:Y:S01]  /*b2b0*/  STG.E.U8 [R16.64], R3 ;  /* 0x0000000310007986 */ /* 0x0001e2000c101124 */
[----:B------:R-:W-:Y:S05]  /*b2c0*/  BRA `(.L_x_39683) ;  /* 0x0000084000007947 */ /* 0x000fea0003800000 */
.L_x_39694:
        /* <DEDUP_REMOVED lines=13> */
.L_x_39698:
[----:B------:R-:W-:Y:S01]  /*b3a0*/  IMAD.MOV.U32 R0, RZ, RZ, 0x7f ;  /* 0x0000007fff007424 */ /* 0x000fe200078e00ff */
[----:B------:R-:W-:-:S04]  /*b3b0*/  ISETP.GT.U32.AND P0, PT, R2, 0x7f800000, PT ;  /* 0x7f8000000200780c */ /* 0x000fc80003f04070 */
[----:B------:R-:W-:-:S04]  /*b3c0*/  SEL R0, R0, 0x7c, P0 ;  /* 0x0000007c00007807 */ /* 0x000fc80000000000 */
.L_x_39699:
[----:B------:R-:W-:Y:S05]  /*b3d0*/  BSYNC B0 ;  /* 0x0000000000007941 */ /* 0x000fea0003800000 */
.L_x_39697:
[----:B------:R-:W-:-:S04]  /*b3e0*/  LOP3.LUT R2, R5, 0x80000000, RZ, 0xc0, !PT ;  /* 0x8000000005027812 */ /* 0x000fc800078ec0ff */
[----:B------:R-:W-:-:S04]  /*b3f0*/  SHF.R.U32.HI R3, RZ, 0x18, R2 ;  /* 0x00000018ff037819 */ /* 0x000fc80000011602 */
[----:B------:R-:W-:-:S05]  /*b400*/  LOP3.LUT R3, R0, R3, RZ, 0xfc, !PT ;  /* 0x0000000300037212 */ /* 0x000fca00078efcff */
[----:B------:R0:W-:Y:S01]  /*b410*/  STG.E.U8 [R16.64], R3 ;  /* 0x0000000310007986 */ /* 0x0001e2000c101124 */
[----:B------:R-:W-:Y:S05]  /*b420*/  BRA `(.L_x_39683) ;  /* 0x000006e000007947 */ /* 0x000fea0003800000 */
.L_x_39693:
[----:B------:R-:W0:Y:S02]  /*b430*/  I2F.S16 R0, R5 ;  /* 0x0000000500007306 */ /* 0x000e240000101400 */
[----:B0-----:R-:W-:-:S05]  /*b440*/  F2FP.BF16.PACK_AB R0, RZ, R0 ;  /* 0x00000000ff00723e */ /* 0x001fca00000010ff */
[----:B------:R0:W-:Y:S01]  /*b450*/  STG.E.U16 [R16.64], R0 ;  /* 0x0000000010007986 */ /* 0x0001e2000c101524 */
[----:B------:R-:W-:Y:S05]  /*b460*/  BRA `(.L_x_39683) ;  /* 0x000006a000007947 */ /* 0x000fea0003800000 */
.L_x_39690:
        /* <DEDUP_REMOVED lines=10> */
.L_x_39702:
        /* <DEDUP_REMOVED lines=17> */
.L_x_39705:
[----:B------:R-:W-:-:S04]  /*b620*/  LOP3.LUT R2, R5, 0x80000000, RZ, 0xc0, !PT ;  /* 0x8000000005027812 */ /* 0x000fc800078ec0ff */
[----:B------:R-:W-:-:S04]  /*b630*/  SHF.R.U32.HI R3, RZ, 0x18, R2 ;  /* 0x00000018ff037819 */ /* 0x000fc80000011602 */
[----:B------:R-:W-:-:S04]  /*b640*/  LOP3.LUT R0, R0, R3, RZ, 0xfc, !PT ;  /* 0x0000000300007212 */ /* 0x000fc800078efcff */
[----:B------:R-:W-:Y:S02]  /*b650*/  PRMT R8, R0, 0x7610, R8 ;  /* 0x0000761000087816 */ /* 0x000fe40000000008 */
.L_x_39704:
[----:B------:R-:W-:Y:S05]  /*b660*/  BSYNC B0 ;  /* 0x0000000000007941 */ /* 0x000fea0003800000 */
.L_x_39703:
[----:B------:R0:W-:Y:S01]  /*b670*/  STG.E.U8 [R16.64], R8 ;  /* 0x0000000810007986 */ /* 0x0001e2000c101124 */
[----:B------:R-:W-:Y:S05]  /*b680*/  BRA `(.L_x_39683) ;  /* 0x0000048000007947 */ /* 0x000fea0003800000 */
.L_x_39701:
        /* <DEDUP_REMOVED lines=17> */
.L_x_39708:
[----:B------:R-:W-:-:S04]  /*b7a0*/  LOP3.LUT R2, R5, 0x80000000, RZ, 0xc0, !PT ;  /* 0x8000000005027812 */ /* 0x000fc800078ec0ff */
[----:B------:R-:W-:-:S04]  /*b7b0*/  SHF.R.U32.HI R3, RZ, 0x18, R2 ;  /* 0x00000018ff037819 */ /* 0x000fc80000011602 */
[----:B------:R-:W-:-:S04]  /*b7c0*/  LOP3.LUT R0, R0, R3, RZ, 0xfc, !PT ;  /* 0x0000000300007212 */ /* 0x000fc800078efcff */
[----:B------:R-:W-:Y:S02]  /*b7d0*/  PRMT R8, R0, 0x7610, R8 ;  /* 0x0000761000087816 */ /* 0x000fe40000000008 */
.L_x_39707:
[----:B------:R-:W-:Y:S05]  /*b7e0*/  BSYNC B0 ;  /* 0x0000000000007941 */ /* 0x000fea0003800000 */
.L_x_39706:
[----:B------:R0:W-:Y:S01]  /*b7f0*/  STG.E.U8 [R16.64], R8 ;  /* 0x0000000810007986 */ /* 0x0001e2000c101124 */
[----:B------:R-:W-:Y:S05]  /*b800*/  BRA `(.L_x_39683) ;  /* 0x0000030000007947 */ /* 0x000fea0003800000 */
.L_x_39700:
        /* <DEDUP_REMOVED lines=22> */
.L_x_39682:
        /* <DEDUP_REMOVED lines=20> */
.L_x_39710:
[----:B------:R-:W-:-:S04]  /*bab0*/  PRMT R2, R5, 0x9910, RZ ;  /* 0x0000991005027816 */ /* 0x000fc800000000ff */
[----:B------:R-:W-:-:S05]  /*bac0*/  SHF.R.S32.HI R3, RZ, 0x1f, R2 ;  /* 0x0000001fff037819 */ /* 0x000fca0000011402 */
[----:B------:R0:W-:Y:S01]  /*bad0*/  STG.E.64 [R16.64], R2 ;  /* 0x0000000210007986 */ /* 0x0001e2000c101b24 */
[----:B------:R-:W-:Y:S05]  /*bae0*/  BRA `(.L_x_39683) ;  /* 0x0000002000007947 */ /* 0x000fea0003800000 */
.L_x_39709:
[----:B------:R-:W-:-:S05]  /*baf0*/  PRMT R3, R5, 0x9910, RZ ;  /* 0x0000991005037816 */ /* 0x000fca00000000ff */
[----:B------:R0:W-:Y:S02]  /*bb00*/  STG.E [R16.64], R3 ;  /* 0x0000000310007986 */ /* 0x0001e4000c101924 */
.L_x_39683:
[----:B------:R-:W-:Y:S02]  /*bb10*/  IADD3 R23, R23, 0x80, RZ ;  /* 0x0000008017177810 */ /* 0x000fe40007ffe0ff */
.L_x_39514:
[----:B------:R-:W-:Y:S05]  /*bb20*/  BSYNC B6 ;  /* 0x0000000000067941 */ /* 0x000fea0003800000 */
.L_x_39513:
        /* <DEDUP_REMOVED lines=257> */
.L_x_39711:
        /* <DEDUP_REMOVED lines=18> */
.L_x_39715:
[----:B------:R0:W5:Y:S01]  /*cc60*/  LDG.E.U8 R19, [R2.64] ;  /* 0x0000002402137981 */ /* 0x000162000c1e1100 */
[----:B------:R-:W-:Y:S05]  /*cc70*/  BRA `(.L_x_39717) ;  /* 0x00000d8000007947 */ /* 0x000fea0003800000 */
.L_x_39714:
        /* <DEDUP_REMOVED lines=8> */
.L_x_39719:
[----:B------:R0:W5:Y:S01]  /*cd00*/  LDG.E.U16 R19, [R2.64] ;  /* 0x0000002402137981 */ /* 0x000162000c1e1500 */
[----:B------:R-:W-:Y:S05]  /*cd10*/  BRA `(.L_x_39717) ;  /* 0x00000ce000007947 */ /* 0x000fea0003800000 */
.L_x_39718:
[----:B------:R0:W5:Y:S01]  /*cd20*/  LDG.E.U16 R19, [R2.64] ;  /* 0x0000002402137981 */ /* 0x000162000c1e1500 */
[----:B------:R-:W-:Y:S05]  /*cd30*/  BRA `(.L_x_39717) ;  /* 0x00000cc000007947 */ /* 0x000fea0003800000 */
.L_x_39713:
        /* <DEDUP_REMOVED lines=9> */
.L_x_39721:
[----:B------:R-:W2:Y:S02]  /*cdd0*/  LDG.E.U16 R0, [R2.64] ;  /* 0x0000002402007981 */ /* 0x000ea4000c1e1500 */
[----:B--2---:R-:W-:-:S06]  /*cde0*/  HADD2.F32 R0, -RZ, R0.H0_H0 ;  /* 0x20000000ff007230 */ /* 0x004fcc0000004100 */
[----:B------:R-:W0:Y:S02]  /*cdf0*/  F2I.FTZ.TRUNC.NTZ R0, R0 ;  /* 0x0000000000007305 */ /* 0x000e24000021f100 */
[----:B0-----:R-:W-:Y:S01]  /*ce00*/  PRMT R19, R0, 0x7610, R19 ;  /* 0x0000761000137816 */ /* 0x001fe20000000013 */
[----:B------:R-:W-:Y:S05]  /*ce10*/  BRA `(.L_x_39717) ;  /* 0x00000be000007947 */ /* 0x000fea0003800000 */
.L_x_39720:
        /* <DEDUP_REMOVED lines=9> */
.L_x_39723:
[----:B------:R-:W2:Y:S02]  /*ceb0*/  LDG.E.U16 R2, [R2.64] ;  /* 0x0000002402027981 */ /* 0x000ea4000c1e1500 */
[----:B--2---:R-:W-:-:S06]  /*cec0*/  HADD2.F32 R0, -RZ, R2.H0_H0 ;  /* 0x20000002ff007230 */ /* 0x004fcc0000004100 */
[----:B------:R-:W0:Y:S02]  /*ced0*/  F2I.FTZ.TRUNC.NTZ R0, R0 ;  /* 0x0000000000007305 */ /* 0x000e24000021f100 */
[----:B0-----:R-:W-:Y:S01]  /*cee0*/  PRMT R19, R0, 0x7610, R19 ;  /* 0x0000761000137816 */ /* 0x001fe20000000013 */
[----:B------:R-:W-:Y:S05]  /*cef0*/  BRA `(.L_x_39717) ;  /* 0x00000b0000007947 */ /* 0x000fea0003800000 */
.L_x_39722:
[----:B------:R-:W2:Y:S02]  /*cf00*/  LDG.E.64 R2, [R2.64] ;  /* 0x0000002402027981 */ /* 0x000ea4000c1e1b00 */
[----:B--2---:R0:W1:Y:S01]  /*cf10*/  F2I.F64.TRUNC R19, R2 ;  /* 0x0000000200137311 */ /* 0x004062000030d100 */
[----:B------:R-:W-:Y:S05]  /*cf20*/  BRA `(.L_x_39717) ;  /* 0x00000ad000007947 */ /* 0x000fea0003800000 */
.L_x_39712:
        /* <DEDUP_REMOVED lines=12> */
.L_x_39726:
[----:B------:R-:W2:Y:S02]  /*cff0*/  LDG.E.64 R2, [R2.64] ;  /* 0x0000002402027981 */ /* 0x000ea4000c1e1b00 */
[----:B--2---:R0:W1:Y:S01]  /*d000*/  F2I.F64.TRUNC R19, R2 ;  /* 0x0000000200137311 */ /* 0x004062000030d100 */
[----:B------:R-:W-:Y:S05]  /*d010*/  BRA `(.L_x_39717) ;  /* 0x000009e000007947 */ /* 0x000fea0003800000 */
.L_x_39725:
        /* <DEDUP_REMOVED lines=28> */
.L_x_39728:
        /* <DEDUP_REMOVED lines=15> */
.L_x_39727:
[----:B------:R-:W2:Y:S02]  /*d2d0*/  LDG.E.U16 R0, [R2.64] ;  /* 0x0000002402007981 */ /* 0x000ea4000c1e1500 */
[----:B--2---:R-:W-:-:S06]  /*d2e0*/  PRMT R0, RZ, 0x5410, R0 ;  /* 0x00005410ff007816 */ /* 0x004fcc0000000000 */
[----:B------:R-:W0:Y:S02]  /*d2f0*/  F2I.FTZ.TRUNC.NTZ R0, R0 ;  /* 0x0000000000007305 */ /* 0x000e24000021f100 */
[----:B0-----:R-:W-:Y:S01]  /*d300*/  PRMT R19, R0, 0x7610, R19 ;  /* 0x0000761000137816 */ /* 0x001fe20000000013 */
[----:B------:R-:W-:Y:S05]  /*d310*/  BRA `(.L_x_39717) ;  /* 0x000006e000007947 */ /* 0x000fea0003800000 */
.L_x_39724:
        /* <DEDUP_REMOVED lines=10> */
.L_x_39731:
        /* <DEDUP_REMOVED lines=21> */
.L_x_39735:
[----:B------:R-:W-:Y:S05]  /*d510*/  BSYNC B1 ;  /* 0x0000000000017941 */ /* 0x000fea0003800000 */
.L_x_39734:
[----:B------:R-:W-:Y:S01]  /*d520*/  LEA R3, R0, 0x3b800000, 0x17 ;  /* 0x3b80000000037811 */ /* 0x000fe200078eb8ff */
[----:B------:R-:W-:-:S05]  /*d530*/  IMAD.SHL.U32 R0, R2, 0x100000, RZ ;  /* 0x0010000002007824 */ /* 0x000fca00078e00ff */
[----:B------:R-:W-:Y:S02]  /*d540*/  LOP3.LUT R0, R3, R0, R4, 0xfe, !PT ;  /* 0x0000000003007212 */ /* 0x000fe400078efe04 */
.L_x_39733:
[----:B------:R-:W-:Y:S05]  /*d550*/  BSYNC B0 ;  /* 0x0000000000007941 */ /* 0x000fea0003800000 */
.L_x_39732:
[----:B------:R-:W0:Y:S02]  /*d560*/  F2I.FTZ.TRUNC.NTZ R0, R0 ;  /* 0x0000000000007305 */ /* 0x000e24000021f100 */
[----:B0-----:R-:W-:Y:S01]  /*d570*/  PRMT R19, R0, 0x7610, R19 ;  /* 0x0000761000137816 */ /* 0x001fe20000000013 */
[----:B------:R-:W-:Y:S05]  /*d580*/  BRA `(.L_x_39717) ;  /* 0x0000047000007947 */ /* 0x000fea0003800000 */
.L_x_39730:
        /* <DEDUP_REMOVED lines=21> */
.L_x_39739:
[----:B------:R-:W-:Y:S05]  /*d6e0*/  BSYNC B1 ;  /* 0x0000000000017941 */ /* 0x000fea0003800000 */
.L_x_39738:
[----:B------:R-:W-:Y:S01]  /*d6f0*/  LEA R3, R0, 0x37800000, 0x17 ;  /* 0x3780000000037811 */ /* 0x000fe200078eb8ff */
[----:B------:R-:W-:-:S05]  /*d700*/  IMAD.SHL.U32 R0, R2, 0x200000, RZ ;  /* 0x0020000002007824 */ /* 0x000fca00078e00ff */
[----:B------:R-:W-:Y:S02]  /*d710*/  LOP3.LUT R0, R3, R0, R4, 0xfe, !PT ;  /* 0x0000000003007212 */ /* 0x000fe400078efe04 */
.L_x_39737:
[----:B------:R-:W-:Y:S05]  /*d720*/  BSYNC B0 ;  /* 0x0000000000007941 */ /* 0x000fea0003800000 */
.L_x_39736:
[----:B------:R-:W0:Y:S02]  /*d730*/  F2I.FTZ.TRUNC.NTZ R0, R0 ;  /* 0x0000000000007305 */ /* 0x000e24000021f100 */
[----:B0-----:R-:W-:Y:S01]  /*d740*/  PRMT R19, R0, 0x7610, R19 ;  /* 0x0000761000137816 */ /* 0x001fe20000000013 */
[----:B------:R-:W-:Y:S05]  /*d750*/  BRA `(.L_x_39717) ;  /* 0x000002a000007947 */ /* 0x000fea0003800000 */
.L_x_39729:
        /* <DEDUP_REMOVED lines=14> */
.L_x_39743:
[----:B------:R-:W-:Y:S05]  /*d840*/  BSYNC B0 ;  /* 0x0000000000007941 */ /* 0x000fea0003800000 */
.L_x_39742:
[----:B------:R-:W0:Y:S02]  /*d850*/  F2I.FTZ.TRUNC.NTZ R0, R0 ;  /* 0x0000000000007305 */ /* 0x000e24000021f100 */
[----:B0-----:R-:W-:Y:S01]  /*d860*/  PRMT R19, R0, 0x7610, R19 ;  /* 0x0000761000137816 */ /* 0x001fe20000000013 */
[----:B------:R-:W-:Y:S05]  /*d870*/  BRA `(.L_x_39717) ;  /* 0x0000018000007947 */ /* 0x000fea0003800000 */
.L_x_39716:
        /* <DEDUP_REMOVED lines=21> */
.L_x_39741:
[----:B------:R0:W5:Y:S01]  /*d9d0*/  LDG.E.U16 R19, [R2.64] ;  /* 0x0000002402137981 */ /* 0x000162000c1e1500 */
[----:B------:R-:W-:Y:S05]  /*d9e0*/  BRA `(.L_x_39717) ;  /* 0x0000001000007947 */ /* 0x000fea0003800000 */
.L_x_39740:
[----:B------:R0:W5:Y:S02]  /*d9f0*/  LDG.E.U16 R19, [R2.64] ;  /* 0x0000002402137981 */ /* 0x000164000c1e1500 */
.L_x_39717:
        /* <DEDUP_REMOVED lines=16> */
.L_x_39747:
[----:B------:R0:W5:Y:S01]  /*db00*/  LDG.E.U8 R0, [R2.64] ;  /* 0x0000002402007981 */ /* 0x000162000c1e1100 */
[----:B------:R-:W-:Y:S05]  /*db10*/  BRA `(.L_x_39749) ;  /* 0x00000d7000007947 */ /* 0x000fea0003800000 */
.L_x_39746:
        /* <DEDUP_REMOVED lines=8> */
.L_x_39751:
[----:B------:R0:W5:Y:S01]  /*dba0*/  LDG.E.U16 R0, [R2.64] ;  /* 0x0000002402007981 */ /* 0x000162000c1e1500 */
[----:B------:R-:W-:Y:S05]  /*dbb0*/  BRA `(.L_x_39749) ;  /* 0x00000cd000007947 */ /* 0x000fea0003800000 */
.L_x_39750:
[----:B------:R0:W5:Y:S01]  /*dbc0*/  LDG.E.U16 R0, [R2.64] ;  /* 0x0000002402007981 */ /* 0x000162000c1e1500 */
[----:B------:R-:W-:Y:S05]  /*dbd0*/  BRA `(.L_x_39749) ;  /* 0x00000cb000007947 */ /* 0x000fea0003800000 */
.L_x_39745:
        /* <DEDUP_REMOVED lines=9> */
.L_x_39753:
[----:B------:R-:W2:Y:S02]  /*dc70*/  LDG.E.U16 R4, [R2.64] ;  /* 0x0000002402047981 */ /* 0x000ea4000c1e1500 */
[----:B--2---:R-:W-:-:S06]  /*dc80*/  HADD2.F32 R4, -RZ, R4.H0_H0 ;  /* 0x20000004ff047230 */ /* 0x004fcc0000004100 */
[----:B------:R-:W0:Y:S02]  /*dc90*/  F2I.FTZ.TRUNC.NTZ R4, R4 ;  /* 0x0000000400047305 */ /* 0x000e24000021f100 */
[----:B0-----:R-:W-:Y:S01]  /*dca0*/  PRMT R0, R4, 0x7610, R0 ;  /* 0x0000761004007816 */ /* 0x001fe20000000000 */
[----:B------:R-:W-:Y:S05]  /*dcb0*/  BRA `(.L_x_39749) ;  /* 0x00000bd000007947 */ /* 0x000fea0003800000 */
.L_x_39752:
        /* <DEDUP_REMOVED lines=9> */
.L_x_39755:
[----:B------:R-:W2:Y:S02]  /*dd50*/  LDG.E.U16 R2, [R2.64] ;  /* 0x0000002402027981 */ /* 0x000ea4000c1e1500 */
[----:B--2---:R-:W-:-:S06]  /*dd60*/  HADD2.F32 R4, -RZ, R2.H0_H0 ;  /* 0x20000002ff047230 */ /* 0x004fcc0000004100 */
[----:B------:R-:W0:Y:S02]  /*dd70*/  F2I.FTZ.TRUNC.NTZ R4, R4 ;  /* 0x0000000400047305 */ /* 0x000e24000021f100 */
[----:B0-----:R-:W-:Y:S01]  /*dd80*/  PRMT R0, R4, 0x7610, R0 ;  /* 0x0000761004007816 */ /* 0x001fe20000000000 */
[----:B------:R-:W-:Y:S05]  /*dd90*/  BRA `(.L_x_39749) ;  /* 0x00000af000007947 */ /* 0x000fea0003800000 */
.L_x_39754:
[----:B------:R-:W2:Y:S02]  /*dda0*/  LDG.E.64 R2, [R2.64] ;  /* 0x0000002402027981 */ /* 0x000ea4000c1e1b00 */
[----:B--2---:R0:W2:Y:S01]  /*ddb0*/  F2I.F64.TRUNC R0, R2 ;  /* 0x0000000200007311 */ /* 0x0040a2000030d100 */
[----:B------:R-:W-:Y:S05]  /*ddc0*/  BRA `(.L_x_39749) ;  /* 0x00000ac000007947 */ /* 0x000fea0003800000 */
.L_x_39744:
        /* <DEDUP_REMOVED lines=12> */
.L_x_39758:
[----:B------:R-:W2:Y:S02]  /*de90*/  LDG.E.64 R2, [R2.64] ;  /* 0x0000002402027981 */ /* 0x000ea4000c1e1b00 */
[----:B--2---:R0:W2:Y:S01]  /*dea0*/  F2I.F64.TRUNC R0, R2 ;  /* 0x0000000200007311 */ /* 0x0040a2000030d100 */
[----:B------:R-:W-:Y:S05]  /*deb0*/  BRA `(.L_x_39749) ;  /* 0x000009d000007947 */ /* 0x000fea0003800000 */
.L_x_39757:
        /* <DEDUP_REMOVED lines=28> */
.L_x_39760:
        /* <DEDUP_REMOVED lines=15> */
.L_x_39759:
[----:B------:R-:W2:Y:S02]  /*e170*/  LDG.E.U16 R2, [R2.64] ;  /* 0x0000002402027981 */ /* 0x000ea4000c1e1500 */
[----:B--2---:R-:W-:-:S04]  /*e180*/  PRMT R2, RZ, 0x5410, R2 ;  /* 0x00005410ff027816 */ /* 0x004fc80000000002 */
[----:B------:R0:W2:Y:S01]  /*e190*/  F2I.FTZ.TRUNC.NTZ R0, R2 ;  /* 0x0000000200007305 */ /* 0x0000a2000021f100 */
[----:B------:R-:W-:Y:S05]  /*e1a0*/  BRA `(.L_x_39749) ;  /* 0x000006e000007947 */ /* 0x000fea0003800000 */
.L_x_39756:
        /* <DEDUP_REMOVED lines=10> */
.L_x_39763:
        /* <DEDUP_REMOVED lines=21> */
.L_x_39767:
[----:B------:R-:W-:Y:S05]  /*e3a0*/  BSYNC B1 ;  /* 0x0000000000017941 */ /* 0x000fea0003800000 */
.L_x_39766:
[----:B------:R-:W-:Y:S01]  /*e3b0*/  IMAD.SHL.U32 R2, R2, 0x100000, RZ ;  /* 0x0010000002027824 */ /* 0x000fe200078e00ff */
[----:B------:R-:W-:-:S04]  /*e3c0*/  LEA R3, R0, 0x3b800000, 0x17 ;  /* 0x3b80000000037811 */ /* 0x000fc800078eb8ff */
[----:B------:R-:W-:Y:S02]  /*e3d0*/  LOP3.LUT R4, R3, R2, R4, 0xfe, !PT ;  /* 0x0000000203047212 */ /* 0x000fe400078efe04 */
.L_x_39765:
[----:B------:R-:W-:Y:S05]  /*e3e0*/  BSYNC B0 ;  /* 0x0000000000007941 */ /* 0x000fea0003800000 */
.L_x_39764:
[----:B------:R-:W0:Y:S02]  /*e3f0*/  F2I.FTZ.TRUNC.NTZ R4, R4 ;  /* 0x0000000400047305 */ /* 0x000e24000021f100 */
[----:B0-----:R-:W-:Y:S01]  /*e400*/  PRMT R0, R4, 0x7610, R0 ;  /* 0x0000761004007816 */ /* 0x001fe20000000000 */
[----:B------:R-:W-:Y:S05]  /*e410*/  BRA `(.L_x_39749) ;  /* 0x0000047000007947 */ /* 0x000fea0003800000 */
.L_x_39762:
        /* <DEDUP_REMOVED lines=21> */
.L_x_39771:
[----:B------:R-:W-:Y:S05]  /*e570*/  BSYNC B1 ;  /* 0x0000000000017941 */ /* 0x000fea0003800000 */
.L_x_39770:
[----:B------:R-:W-:Y:S01]  /*e580*/  IMAD.SHL.U32 R2, R2, 0x200000, RZ ;  /* 0x0020000002027824 */ /* 0x000fe200078e00ff */
[----:B------:R-:W-:-:S04]  /*e590*/  LEA R3, R0, 0x37800000, 0x17 ;  /* 0x3780000000037811 */ /* 0x000fc800078eb8ff */
[----:B------:R-:W-:Y:S02]  /*e5a0*/  LOP3.LUT R4, R3, R2, R4, 0xfe, !PT ;  /* 0x0000000203047212 */ /* 0x000fe400078efe04 */
.L_x_39769:
[----:B------:R-:W-:Y:S05]  /*e5b0*/  BSYNC B0 ;  /* 0x0000000000007941 */ /* 0x000fea0003800000 */
.L_x_39768:
[----:B------:R-:W0:Y:S02]  /*e5c0*/  F2I.FTZ.TRUNC.NTZ R4, R4 ;  /* 0x0000000400047305 */ /* 0x000e24000021f100 */
[----:B0-----:R-:W-:Y:S01]  /*e5d0*/  PRMT R0, R4, 0x7610, R0 ;  /* 0x0000761004007816 */ /* 0x001fe20000000000 */
[----:B------:R-:W-:Y:S05]  /*e5e0*/  BRA `(.L_x_39749) ;  /* 0x000002a000007947 */ /* 0x000fea0003800000 */
.L_x_39761:
        /* <DEDUP_REMOVED lines=14> */
.L_x_39775:
[----:B------:R-:W-:Y:S05]  /*e6d0*/  BSYNC B0 ;  /* 0x0000000000007941 */ /* 0x000fea0003800000 */
.L_x_39774:
[----:B------:R-:W0:Y:S02]  /*e6e0*/  F2I.FTZ.TRUNC.NTZ R4, R4 ;  /* 0x0000000400047305 */ /* 0x000e24000021f100 */
[----:B0-----:R-:W-:Y:S01]  /*e6f0*/  PRMT R0, R4, 0x7610, R0 ;  /* 0x0000761004007816 */ /* 0x001fe20000000000 */
[----:B------:R-:W-:Y:S05]  /*e700*/  BRA `(.L_x_39749) ;  /* 0x0000018000007947 */ /* 0x000fea0003800000 */
.L_x_39748:
        /* <DEDUP_REMOVED lines=21> */
.L_x_39773:
[----:B------:R0:W5:Y:S01]  /*e860*/  LDG.E.U16 R0, [R2.64] ;  /* 0x0000002402007981 */ /* 0x000162000c1e1500 */
[----:B------:R-:W-:Y:S05]  /*e870*/  BRA `(.L_x_39749) ;  /* 0x0000001000007947 */ /* 0x000fea0003800000 */
.L_x_39772:
[----:B------:R0:W5:Y:S02]  /*e880*/  LDG.E.U16 R0, [R2.64] ;  /* 0x0000002402007981 */ /* 0x000164000c1e1500 */
.L_x_39749:
        /* <DEDUP_REMOVED lines=46> */
.L_x_39779:
[----:B------:R-:W-:Y:S01]  /*eb70*/  STG.E.U8 [R16.64], R5 ;  /* 0x0000000510007986 */ /* 0x000fe2000c101124 */
[----:B------:R-:W-:Y:S05]  /*eb80*/  EXIT ;  /* 0x000000000000794d */ /* 0x000fea0003800000 */
.L_x_39778:
        /* <DEDUP_REMOVED lines=10> */
.L_x_39782:
[----:B------:R-:W-:-:S05]  /*ec30*/  PRMT R3, R5, 0x9910, RZ ;  /* 0x0000991005037816 */ /* 0x000fca00000000ff */
[----:B------:R-:W-:Y:S01]  /*ec40*/  STG.E [R16.64], R3 ;  /* 0x0000000310007986 */ /* 0x000fe2000c101924 */
[----:B------:R-:W-:Y:S05]  /*ec50*/  EXIT ;  /* 0x000000000000794d */ /* 0x000fea0003800000 */
.L_x_39781:
[----:B------:R-:W-:Y:S01]  /*ec60*/  STG.E.U16 [R16.64], R5 ;  /* 0x0000000510007986 */ /* 0x000fe2000c101524 */
[----:B------:R-:W-:Y:S05]  /*ec70*/  EXIT ;  /* 0x000000000000794d */ /* 0x000fea0003800000 */
.L_x_39777:
        /* <DEDUP_REMOVED lines=9> */
.L_x_39784:
[----:B------:R-:W0:Y:S02]  /*ed10*/  I2F.S16 R0, R5 ;  /* 0x0000000500007306 */ /* 0x000e240000101400 */
[----:B0-----:R-:W-:-:S05]  /*ed20*/  F2FP.PACK_AB R0, RZ, R0 ;  /* 0x00000000ff00723e */ /* 0x001fca00000000ff */
[----:B------:R-:W-:Y:S01]  /*ed30*/  STG.E.U16 [R16.64], R0 ;  /* 0x0000000010007986 */ /* 0x000fe2000c101524 */
[----:B------:R-:W-:Y:S05]  /*ed40*/  EXIT ;  /* 0x000000000000794d */ /* 0x000fea0003800000 */
.L_x_39783:
        /* <DEDUP_REMOVED lines=10> */
.L_x_39786:
[----:B------:R-:W0:Y:S02]  /*edf0*/  I2F.S16 R5, R5 ;  /* 0x0000000500057306 */ /* 0x000e240000101400 */
[----:B0-----:R-:W-:-:S04]  /*ee00*/  F2FP.PACK_AB R3, RZ, R5 ;  /* 0x00000005ff03723e */ /* 0x001fc800000000ff */
[----:B------:R-:W-:-:S05]  /*ee10*/  PRMT R3, R3, 0x5410, RZ ;  /* 0x0000541003037816 */ /* 0x000fca00000000ff */
[----:B------:R-:W-:Y:S01]  /*ee20*/  STG.E [R16.64], R3 ;  /* 0x0000000310007986 */ /* 0x000fe2000c101924 */
[----:B------:R-:W-:Y:S05]  /*ee30*/  EXIT ;  /* 0x000000000000794d */ /* 0x000fea0003800000 */
.L_x_39785:
[----:B------:R-:W0:Y:S02]  /*ee40*/  I2F.F64.S16 R2, R5 ;  /* 0x0000000500027312 */ /* 0x000e240000101c00 */
[----:B0-----:R-:W-:Y:S01]  /*ee50*/  STG.E.64 [R16.64], R2 ;  /* 0x0000000210007986 */ /* 0x001fe2000c101b24 */
[----:B------:R-:W-:Y:S05]  /*ee60*/  EXIT ;  /* 0x000000000000794d */ /* 0x000fea0003800000 */
.L_x_39776:
        /* <DEDUP_REMOVED lines=13> */
.L_x_39789:
[----:B------:R-:W0:Y:S01]  /*ef40*/  I2F.F64.S16 R4, R5 ;  /* 0x0000000500047312 */ /* 0x000e220000101c00 */
[----:B------:R-:W-:-:S05]  /*ef50*/  CS2R R6, SRZ ;  /* 0x0000000000067805 */ /* 0x000fca000001ff00 */
[----:B0-----:R-:W-:Y:S01]  /*ef60*/  STG.E.128 [R16.64], R4 ;  /* 0x0000000410007986 */ /* 0x001fe2000c101d24 */
[----:B------:R-:W-:Y:S05]  /*ef70*/  EXIT ;  /* 0x000000000000794d */ /* 0x000fea0003800000 */
.L_x_39788:
        /* <DEDUP_REMOVED lines=21> */
.L_x_39793:
[----:B------:R-:W-:Y:S05]  /*f0d0*/  BSYNC B0 ;  /* 0x0000000000007941 */ /* 0x000fea0003800000 */
.L_x_39792:
[----:B------:R-:W-:-:S05]  /*f0e0*/  LOP3.LUT R3, R0, R3, RZ, 0xfc, !PT ;  /* 0x0000000300037212 */ /* 0x000fca00078efcff */
[----:B------:R-:W-:Y:S01]  /*f0f0*/  STG.E.U8 [R16.64], R3 ;  /* 0x0000000310007986 */ /* 0x000fe2000c101124 */
[----:B------:R-:W-:Y:S05]  /*f100*/  EXIT ;  /* 0x000000000000794d */ /* 0x000fea0003800000 */
.L_x_39791:
        /* <DEDUP_REMOVED lines=13> */
.L_x_39795:
[----:B------:R-:W-:Y:S01]  /*f1e0*/  IMAD.MOV.U32 R0, RZ, RZ, 0x7f ;  /* 0x0000007fff007424 */ /* 0x000fe200078e00ff */
[----:B------:R-:W-:-:S04]  /*f1f0*/  ISETP.GT.U32.AND P0, PT, R2, 0x7f800000, PT ;  /* 0x7f8000000200780c */ /* 0x000fc80003f04070 */
[----:B------:R-:W-:-:S04]  /*f200*/  SEL R0, R0, 0x7c, P0 ;  /* 0x0000007c00007807 */ /* 0x000fc80000000000 */
.L_x_39796:
[----:B------:R-:W-:Y:S05]  /*f210*/  BSYNC B0 ;  /* 0x0000000000007941 */ /* 0x000fea0003800000 */
.L_x_39794:
[----:B------:R-:W-:-:S04]  /*f220*/  LOP3.LUT R2, R5, 0x80000000, RZ, 0xc0, !PT ;  /* 0x8000000005027812 */ /* 0x000fc800078ec0ff */
[----:B------:R-:W-:-:S04]  /*f230*/  SHF.R.U32.HI R3, RZ, 0x18, R2 ;  /* 0x00000018ff037819 */ /* 0x000fc80000011602 */
[----:B------:R-:W-:-:S05]  /*f240*/  LOP3.LUT R3, R0, R3, RZ, 0xfc, !PT ;  /* 0x0000000300037212 */ /* 0x000fca00078efcff */
[----:B------:R-:W-:Y:S01]  /*f250*/  STG.E.U8 [R16.64], R3 ;  /* 0x0000000310007986 */ /* 0x000fe2000c101124 */
[----:B------:R-:W-:Y:S05]  /*f260*/  EXIT ;  /* 0x000000000000794d */ /* 0x000fea0003800000 */
.L_x_39790:
[----:B------:R-:W0:Y:S02]  /*f270*/  I2F.S16 R0, R5 ;  /* 0x0000000500007306 */ /* 0x000e240000101400 */
[----:B0-----:R-:W-:-:S05]  /*f280*/  F2FP.BF16.PACK_AB R0, RZ, R0 ;  /* 0x00000000ff00723e */ /* 0x001fca00000010ff */
[----:B------:R-:W-:Y:S01]  /*f290*/  STG.E.U16 [R16.64], R0 ;  /* 0x0000000010007986 */ /* 0x000fe2000c101524 */
[----:B------:R-:W-:Y:S05]  /*f2a0*/  EXIT ;  /* 0x000000000000794d */ /* 0x000fea0003800000 */
.L_x_39787:
        /* <DEDUP_REMOVED lines=10> */
.L_x_39799:
        /* <DEDUP_REMOVED lines=17> */
.L_x_39802:
[----:B------:R-:W-:-:S04]  /*f460*/  LOP3.LUT R2, R5, 0x80000000, RZ, 0xc0, !PT ;  /* 0x8000000005027812 */ /* 0x000fc800078ec0ff */
[----:B------:R-:W-:-:S04]  /*f470*/  SHF.R.U32.HI R3, RZ, 0x18, R2 ;  /* 0x00000018ff037819 */ /* 0x000fc80000011602 */
[----:B------:R-:W-:-:S04]  /*f480*/  LOP3.LUT R0, R0, R3, RZ, 0xfc, !PT ;  /* 0x0000000300007212 */ /* 0x000fc800078efcff */
[----:B------:R-:W-:Y:S02]  /*f490*/  PRMT R8, R0, 0x7610, R8 ;  /* 0x0000761000087816 */ /* 0x000fe40000000008 */
.L_x_39801:
[----:B------:R-:W-:Y:S05]  /*f4a0*/  BSYNC B0 ;  /* 0x0000000000007941 */ /* 0x000fea0003800000 */
.L_x_39800:
[----:B------:R-:W-:Y:S01]  /*f4b0*/  STG.E.U8 [R16.64], R8 ;  /* 0x0000000810007986 */ /* 0x000fe2000c101124 */
[----:B------:R-:W-:Y:S05]  /*f4c0*/  EXIT ;  /* 0x000000000000794d */ /* 0x000fea0003800000 */
.L_x_39798:
        /* <DEDUP_REMOVED lines=17> */
.L_x_39805:
[----:B------:R-:W-:-:S04]  /*f5e0*/  LOP3.LUT R2, R5, 0x80000000, RZ, 0xc0, !PT ;  /* 0x8000000005027812 */ /* 0x000fc800078ec0ff */
[----:B------:R-:W-:-:S04]  /*f5f0*/  SHF.R.U32.HI R3, RZ, 0x18, R2 ;  /* 0x00000018ff037819 */ /* 0x000fc80000011602 */
[----:B------:R-:W-:-:S04]  /*f600*/  LOP3.LUT R0, R0, R3, RZ, 0xfc, !PT ;  /* 0x0000000300007212 */ /* 0x000fc800078efcff */
[----:B------:R-:W-:Y:S02]  /*f610*/  PRMT R8, R0, 0x7610, R8 ;  /* 0x0000761000087816 */ /* 0x000fe40000000008 */
.L_x_39804:
[----:B------:R-:W-:Y:S05]  /*f620*/  BSYNC B0 ;  /* 0x0000000000007941 */ /* 0x000fea0003800000 */
.L_x_39803:
[----:B------:R-:W-:Y:S01]  /*f630*/  STG.E.U8 [R16.64], R8 ;  /* 0x0000000810007986 */ /* 0x000fe2000c101124 */
[----:B------:R-:W-:Y:S05]  /*f640*/  EXIT ;  /* 0x000000000000794d */ /* 0x000fea0003800000 */
.L_x_39797:
        /* <DEDUP_REMOVED lines=22> */
.L_x_39780:
        /* <DEDUP_REMOVED lines=20> */
.L_x_39807:
[----:B------:R-:W-:-:S04]  /*f8f0*/  PRMT R2, R5, 0x9910, RZ ;  /* 0x0000991005027816 */ /* 0x000fc800000000ff */
[----:B------:R-:W-:-:S05]  /*f900*/  SHF.R.S32.HI R3, RZ, 0x1f, R2 ;  /* 0x0000001fff037819 */ /* 0x000fca0000011402 */
[----:B------:R-:W-:Y:S01]  /*f910*/  STG.E.64 [R16.64], R2 ;  /* 0x0000000210007986 */ /* 0x000fe2000c101b24 */
[----:B------:R-:W-:Y:S05]  /*f920*/  EXIT ;  /* 0x000000000000794d */ /* 0x000fea0003800000 */
.L_x_39806:
[----:B------:R-:W-:-:S05]  /*f930*/  PRMT R3, R5, 0x9910, RZ ;  /* 0x0000991005037816 */ /* 0x000fca00000000ff */
[----:B------:R-:W-:Y:S01]  /*f940*/  STG.E [R16.64], R3 ;  /* 0x0000000310007986 */ /* 0x000fe2000c101924 */
[----:B------:R-:W-:Y:S05]  /*f950*/  EXIT ;  /* 0x000000000000794d */ /* 0x000fea0003800000 */
.L_x_39808:
        /* <DEDUP_REMOVED lines=10> */
.L_x_50790:


//--------------------- .text._ZN2at6native27unrolled_elementwise_kernelINS0_13BinaryFunctorIsssZZZNS0_21remainder_kernel_cudaERNS_18TensorIteratorBaseEENKUlvE_clEvENKUlvE3_clEvEUlssE_EESt5arrayIPcLm3EELi4E23TrivialOffsetCalculatorILi2EjESC_ILi1EjENS0_6memory12LoadWithCastILi2EEENSF_13StoreWithCastILi1EEEEEviT_T0_T2_T3_T4_T5_ --------------------------
	.section	.text._ZN2at6native27unrolled_elementwise_kernelINS0_13BinaryFunctorIsssZZZNS0_21remainder_kernel_cudaERNS_18TensorIteratorBaseEENKUlvE_clEvENKUlvE3_clEvEUlssE_EESt5arrayIPcLm3EELi4E23TrivialOffsetCalculatorILi2EjESC_ILi1EjENS0_6memory12LoadWithCastILi2EEENSF_13StoreWithCastILi1EEEEEviT_T0_T2_T3_T4_T5_,"ax",@progbits
	.sectioninfo	@"SHI_REGISTERS=32"
	.align	128
        .global         _ZN2at6native27unrolled_elementwise_kernelINS0_13BinaryFunctorIsssZZZNS0_21remainder_kernel_cudaERNS_18TensorIteratorBaseEENKUlvE_clEvENKUlvE3_clEvEUlssE_EESt5arrayIPcLm3EELi4E23TrivialOffsetCalculatorILi2EjESC_ILi1EjENS0_6memory12LoadWithCastILi2EEENSF_13StoreWithCastILi1EEEEEviT_T0_T2_T3_T4_T5_
        .type           _ZN2at6native27unrolled_elementwise_kernelINS0_13BinaryFunctorIsssZZZNS0_21remainder_kernel_cudaERNS_18TensorIteratorBaseEENKUlvE_clEvENKUlvE3_clEvEUlssE_EESt5arrayIPcLm3EELi4E23TrivialOffsetCalculatorILi2EjESC_ILi1EjENS0_6memory12LoadWithCastILi2EEENSF_13StoreWithCastILi1EEEEEviT_T0_T2_T3_T4_T5_,@function
        .size           _ZN2at6native27unrolled_elementwise_kernelINS0_13BinaryFunctorIsssZZZNS0_21remainder_kernel_cudaERNS_18TensorIteratorBaseEENKUlvE_clEvENKUlvE3_clEvEUlssE_EESt5arrayIPcLm3EELi4E23TrivialOffsetCalculatorILi2EjESC_ILi1EjENS0_6memory12LoadWithCastILi2EEENSF_13StoreWithCastILi1EEEEEviT_T0_T2_T3_T4_T5_,(.L_x_50791 - _ZN2at6native27unrolled_elementwise_kernelINS0_13BinaryFunctorIsssZZZNS0_21remainder_kernel_cudaERNS_18TensorIteratorBaseEENKUlvE_clEvENKUlvE3_clEvEUlssE_EESt5arrayIPcLm3EELi4E23TrivialOffsetCalculatorILi2EjESC_ILi1EjENS0_6memory12LoadWithCastILi2EEENSF_13StoreWithCastILi1EEEEEviT_T0_T2_T3_T4_T5_)
        .other          _ZN2at6native27unrolled_elementwise_kernelINS0_13BinaryFunctorIsssZZZNS0_21remainder_kernel_cudaERNS_18TensorIteratorBaseEENKUlvE_clEvENKUlvE3_clEvEUlssE_EESt5arrayIPcLm3EELi4E23TrivialOffsetCalculatorILi2EjESC_ILi1EjENS0_6memory12LoadWithCastILi2EEENSF_13StoreWithCastILi1EEEEEviT_T0_T2_T3_T4_T5_,@"STO_CUDA_ENTRY STV_DEFAULT"
_ZN2at6native27unrolled_elementwise_kernelINS0_13BinaryFunctorIsssZZZNS0_21remainder_kernel_cudaERNS_18TensorIteratorBaseEENKUlvE_clEvENKUlvE3_clEvEUlssE_EESt5arrayIPcLm3EELi4E23TrivialOffsetCalculatorILi2EjESC_ILi1EjENS0_6memory12LoadWithCastILi2EEENSF_13StoreWithCastILi1EEEEEviT_T0_T2_T3_T4_T5_:
.text._ZN2at6native27unrolled_elementwise_kernelINS0_13BinaryFunctorIsssZZZNS0_21remainder_kernel_cudaERNS_18TensorIteratorBaseEENKUlvE_clEvENKUlvE3_clEvEUlssE_EESt5arrayIPcLm3EELi4E23TrivialOffsetCalculatorILi2EjESC_ILi1EjENS0_6memory12LoadWithCastILi2EEENSF_13StoreWithCastILi1EEEEEviT_T0_T2_T3_T4_T5_:
        /* <DEDUP_REMOVED lines=31> */
.L_x_39814:
[----:B------:R0:W5:Y:S01]  /*01f0*/  LDG.E.U8 R28, [R4.64] ;  /* 0x00000024041c7981 */ /* 0x000162000c1e1100 */
[----:B------:R-:W-:Y:S05]  /*0200*/  BRA `(.L_x_39816) ;  /* 0x00000d9000007947 */ /* 0x000fea0003800000 */
.L_x_39813:
        /* <DEDUP_REMOVED lines=8> */
.L_x_39818:
[----:B------:R0:W5:Y:S01]  /*0290*/  LDG.E.U16 R28, [R4.64] ;  /* 0x00000024041c7981 */ /* 0x000162000c1e1500 */
[----:B------:R-:W-:Y:S05]  /*02a0*/  BRA `(.L_x_39816) ;  /* 0x00000cf000007947 */ /* 0x000fea0003800000 */
.L_x_39817:
[----:B------:R0:W5:Y:S01]  /*02b0*/  LDG.E.U16 R28, [R4.64] ;  /* 0x00000024041c7981 */ /* 0x000162000c1e1500 */
[----:B------:R-:W-:Y:S05]  /*02c0*/  BRA `(.L_x_39816) ;  /* 0x00000cd000007947 */ /* 0x000fea0003800000 */
.L_x_39812:
        /* <DEDUP_REMOVED lines=9> */
.L_x_39820:
[----:B------:R-:W2:Y:S02]  /*0360*/  LDG.E.U16 R0, [R4.64] ;  /* 0x0000002404007981 */ /* 0x000ea4000c1e1500 */
[----:B--2---:R-:W-:-:S06]  /*0370*/  HADD2.F32 R0, -RZ, R0.H0_H0 ;  /* 0x20000000ff007230 */ /* 0x004fcc0000004100 */
[----:B------:R-:W0:Y:S02]  /*0380*/  F2I.FTZ.TRUNC.NTZ R0, R0 ;  /* 0x0000000000007305 */ /* 0x000e24000021f100 */
[----:B0-----:R-:W-:Y:S01]  /*0390*/  PRMT R28, R0, 0x7610, R28 ;  /* 0x00007610001c7816 */ /* 0x001fe2000000001c */
[----:B------:R-:W-:Y:S05]  /*03a0*/  BRA `(.L_x_39816) ;  /* 0x00000bf000007947 */ /* 0x000fea0003800000 */
.L_x_39819:
        /* <DEDUP_REMOVED lines=9> */
.L_x_39822:
[----:B------:R-:W2:Y:S02]  /*0440*/  LDG.E.U16 R4, [R4.64] ;  /* 0x0000002404047981 */ /* 0x000ea4000c1e1500 */
[----:B--2---:R-:W-:-:S06]  /*0450*/  HADD2.F32 R0, -RZ, R4.H0_H0 ;  /* 0x20000004ff007230 */ /* 0x004fcc0000004100 */
[----:B------:R-:W0:Y:S02]  /*0460*/  F2I.FTZ.TRUNC.NTZ R0, R0 ;  /* 0x0000000000007305 */ /* 0x000e24000021f100 */
[----:B0-----:R-:W-:Y:S01]  /*0470*/  PRMT R28, R0, 0x7610, R28 ;  /* 0x00007610001c7816 */ /* 0x001fe2000000001c */
[----:B------:R-:W-:Y:S05]  /*0480*/  BRA `(.L_x_39816) ;  /* 0x00000b1000007947 */ /* 0x000fea0003800000 */
.L_x_39821:
[----:B------:R-:W2:Y:S02]  /*0490*/  LDG.E.64 R4, [R4.64] ;  /* 0x0000002404047981 */ /* 0x000ea4000c1e1b00 */
[----:B--2---:R0:W1:Y:S01]  /*04a0*/  F2I.F64.TRUNC R28, R4 ;  /* 0x00000004001c7311 */ /* 0x004062000030d100 */
[----:B------:R-:W-:Y:S05]  /*04b0*/  BRA `(.L_x_39816) ;  /* 0x00000ae000007947 */ /* 0x000fea0003800000 */
.L_x_39811:
        /* <DEDUP_REMOVED lines=12> */
.L_x_39825:
[----:B------:R-:W2:Y:S02]  /*0580*/  LDG.E.64 R4, [R4.64] ;  /* 0x0000002404047981 */ /* 0x000ea4000c1e1b00 */
[----:B--2---:R0:W1:Y:S01]  /*0590*/  F2I.F64.TRUNC R28, R4 ;  /* 0x00000004001c7311 */ /* 0x004062000030d100 */
[----:B------:R-:W-:Y:S05]  /*05a0*/  BRA `(.L_x_39816) ;  /* 0x000009f000007947 */ /* 0x000fea0003800000 */
.L_x_39824:
        /* <DEDUP_REMOVED lines=28> */
.L_x_39827:
        /* <DEDUP_REMOVED lines=16> */
.L_x_39826:
[----:B------:R-:W2:Y:S02]  /*0870*/  LDG.E.U16 R0, [R4.64] ;  /* 0x0000002404007981 */ /* 0x000ea4000c1e1500 */
[----:B--2---:R-:W-:-:S06]  /*0880*/  PRMT R0, RZ, 0x5410, R0 ;  /* 0x00005410ff007816 */ /* 0x004fcc0000000000 */
[----:B------:R-:W0:Y:S02]  /*0890*/  F2I.FTZ.TRUNC.NTZ R0, R0 ;  /* 0x0000000000007305 */ /* 0x000e24000021f100 */
[----:B0-----:R-:W-:Y:S01]  /*08a0*/  PRMT R28, R0, 0x7610, R28 ;  /* 0x00007610001c7816 */ /* 0x001fe2000000001c */
[----:B------:R-:W-:Y:S05]  /*08b0*/  BRA `(.L_x_39816) ;  /* 0x000006e000007947 */ /* 0x000fea0003800000 */
.L_x_39823:
        /* <DEDUP_REMOVED lines=10> */
.L_x_39830:
        /* <DEDUP_REMOVED lines=21> */
.L_x_39834:
[----:B------:R-:W-:Y:S05]  /*0ab0*/  BSYNC B1 ;  /* 0x0000000000017941 */ /* 0x000fea0003800000 */
.L_x_39833:
[----:B------:R-:W-:Y:S01]  /*0ac0*/  LEA R5, R0, 0x3b800000, 0x17 ;  /* 0x3b80000000057811 */ /* 0x000fe200078eb8ff */
[----:B------:R-:W-:-:S05]  /*0ad0*/  IMAD.SHL.U32 R0, R3, 0x100000, RZ ;  /* 0x0010000003007824 */ /* 0x000fca00078e00ff */
[----:B------:R-:W-:Y:S02]  /*0ae0*/  LOP3.LUT R0, R5, R0, R6, 0xfe, !PT ;  /* 0x0000000005007212 */ /* 0x000fe400078efe06 */
.L_x_39832:
[----:B------:R-:W-:Y:S05]  /*0af0*/  BSYNC B0 ;  /* 0x0000000000007941 */ /* 0x000fea0003800000 */
.L_x_39831:
[----:B------:R-:W0:Y:S02]  /*0b00*/  F2I.FTZ.TRUNC.NTZ R0, R0 ;  /* 0x0000000000007305 */ /* 0x000e24000021f100 */
[----:B0-----:R-:W-:Y:S01]  /*0b10*/  PRMT R28, R0, 0x7610, R28 ;  /* 0x00007610001c7816 */ /* 0x001fe2000000001c */
[----:B------:R-:W-:Y:S05]  /*0b20*/  BRA `(.L_x_39816) ;  /* 0x0000047000007947 */ /* 0x000fea0003800000 */
.L_x_39829:
        /* <DEDUP_REMOVED lines=21> */
.L_x_39838:
[----:B------:R-:W-:Y:S05]  /*0c80*/  BSYNC B1 ;  /* 0x0000000000017941 */ /* 0x000fea0003800000 */
.L_x_39837:
[----:B------:R-:W-:Y:S01]  /*0c90*/  LEA R5, R0, 0x37800000, 0x17 ;  /* 0x3780000000057811 */ /* 0x000fe200078eb8ff */
[----:B------:R-:W-:-:S05]  /*0ca0*/  IMAD.SHL.U32 R0, R3, 0x200000, RZ ;  /* 0x0020000003007824 */ /* 0x000fca00078e00ff */
[----:B------:R-:W-:Y:S02]  /*0cb0*/  LOP3.LUT R0, R5, R0, R6, 0xfe, !PT ;  /* 0x0000000005007212 */ /* 0x000fe400078efe06 */
.L_x_39836:
[----:B------:R-:W-:Y:S05]  /*0cc0*/  BSYNC B0 ;  /* 0x0000000000007941 */ /* 0x000fea0003800000 */
.L_x_39835:
[----:B------:R-:W0:Y:S02]  /*0cd0*/  F2I.FTZ.TRUNC.NTZ R0, R0 ;  /* 0x0000000000007305 */ /* 0x000e24000021f100 */
[----:B0-----:R-:W-:Y:S01]  /*0ce0*/  PRMT R28, R0, 0x7610, R28 ;  /* 0x00007610001c7816 */ /* 0x001fe2000000001c */
[----:B------:R-:W-:Y:S05]  /*0cf0*/  BRA `(.L_x_39816) ;  /* 0x000002a000007947 */ /* 0x000fea0003800000 */
.L_x_39828:
        /* <DEDUP_REMOVED lines=14> */
.L_x_39842:
[----:B------:R-:W-:Y:S05]  /*0de0*/  BSYNC B0 ;  /* 0x0000000000007941 */ /* 0x000fea0003800000 */
.L_x_39841:
[----:B------:R-:W0:Y:S02]  /*0df0*/  F2I.FTZ.TRUNC.NTZ R0, R0 ;  /* 0x0000000000007305 */ /* 0x000e24000021f100 */
[----:B0-----:R-:W-:Y:S01]  /*0e00*/  PRMT R28, R0, 0x7610, R28 ;  /* 0x00007610001c7816 */ /* 0x001fe2000000001c */
[----:B------:R-:W-:Y:S05]  /*0e10*/  BRA `(.L_x_39816) ;  /* 0x0000018000007947 */ /* 0x000fea0003800000 */
.L_x_39815:
        /* <DEDUP_REMOVED lines=21> */
.L_x_39840:
[----:B------:R0:W5:Y:S01]  /*0f70*/  LDG.E.U16 R28, [R4.64] ;  /* 0x00000024041c7981 */ /* 0x000162000c1e1500 */
[----:B------:R-:W-:Y:S05]  /*0f80*/  BRA `(.L_x_39816) ;  /* 0x0000001000007947 */ /* 0x000fea0003800000 */
.L_x_39839:
[----:B------:R0:W5:Y:S02]  /*0f90*/  LDG.E.U16 R28, [R4.64] ;  /* 0x00000024041c7981 */ /* 0x000164000c1e1500 */
.L_x_39816:
        /* <DEDUP_REMOVED lines=16> */
.L_x_39846:
[----:B------:R0:W5:Y:S01]  /*10a0*/  LDG.E.U8 R27, [R4.64] ;  /* 0x00000024041b7981 */ /* 0x000162000c1e1100 */
[----:B------:R-:W-:Y:S05]  /*10b0*/  BRA `(.L_x_39848) ;  /* 0x00000d8000007947 */ /* 0x000fea0003800000 */
.L_x_39845:
        /* <DEDUP_REMOVED lines=8> */
.L_x_39850:
[----:B------:R0:W5:Y:S01]  /*1140*/  LDG.E.U16 R27, [R4.64] ;  /* 0x00000024041b7981 */ /* 0x000162000c1e1500 */
[----:B------:R-:W-:Y:S05]  /*1150*/  BRA `(.L_x_39848) ;  /* 0x00000ce000007947 */ /* 0x000fea0003800000 */
.L_x_39849:
[----:B------:R0:W5:Y:S01]  /*1160*/  LDG.E.U16 R27, [R4.64] ;  /* 0x00000024041b7981 */ /* 0x000162000c1e1500 */
[----:B------:R-:W-:Y:S05]  /*1170*/  BRA `(.L_x_39848) ;  /* 0x00000cc000007947 */ /* 0x000fea0003800000 */
.L_x_39844:
        /* <DEDUP_REMOVED lines=9> */
.L_x_39852:
[----:B------:R-:W2:Y:S02]  /*1210*/  LDG.E.U16 R0, [R4.64] ;  /* 0x0000002404007981 */ /* 0x000ea4000c1e1500 */
[----:B--2---:R-:W-:-:S06]  /*1220*/  HADD2.F32 R0, -RZ, R0.H0_H0 ;  /* 0x20000000ff007230 */ /* 0x004fcc0000004100 */
[----:B------:R-:W0:Y:S02]  /*1230*/  F2I.FTZ.TRUNC.NTZ R0, R0 ;  /* 0x0000000000007305 */ /* 0x000e24000021f100 */
[----:B0-----:R-:W-:Y:S01]  /*1240*/  PRMT R27, R0, 0x7610, R27 ;  /* 0x00007610001b7816 */ /* 0x001fe2000000001b */
[----:B------:R-:W-:Y:S05]  /*1250*/  BRA `(.L_x_39848) ;  /* 0x00000be000007947 */ /* 0x000fea0003800000 */
.L_x_39851:
        /* <DEDUP_REMOVED lines=9> */
.L_x_39854:
[----:B------:R-:W2:Y:S02]  /*12f0*/  LDG.E.U16 R4, [R4.64] ;  /* 0x0000002404047981 */ /* 0x000ea4000c1e1500 */
[----:B--2---:R-:W-:-:S06]  /*1300*/  HADD2.F32 R0, -RZ, R4.H0_H0 ;  /* 0x20000004ff007230 */ /* 0x004fcc0000004100 */
[----:B------:R-:W0:Y:S02]  /*1310*/  F2I.FTZ.TRUNC.NTZ R0, R0 ;  /* 0x0000000000007305 */ /* 0x000e24000021f100 */
[----:B0-----:R-:W-:Y:S01]  /*1320*/  PRMT R27, R0, 0x7610, R27 ;  /* 0x00007610001b7816 */ /* 0x001fe2000000001b */
[----:B------:R-:W-:Y:S05]  /*1330*/  BRA `(.L_x_39848) ;  /* 0x00000b0000007947 */ /* 0x000fea0003800000 */
.L_x_39853:
[----:B------:R-:W2:Y:S02]  /*1340*/  LDG.E.64 R4, [R4.64] ;  /* 0x0000002404047981 */ /* 0x000ea4000c1e1b00 */
[----:B--2---:R0:W2:Y:S01]  /*1350*/  F2I.F64.TRUNC R27, R4 ;  /* 0x00000004001b7311 */ /* 0x0040a2000030d100 */
[----:B------:R-:W-:Y:S05]  /*1360*/  BRA `(.L_x_39848) ;  /* 0x00000ad000007947 */ /* 0x000fea0003800000 */
.L_x_39843:
        /* <DEDUP_REMOVED lines=12> */
.L_x_39857:
[----:B------:R-:W2:Y:S02]  /*1430*/  LDG.E.64 R4, [R4.64] ;  /* 0x0000002404047981 */ /* 0x000ea4000c1e1b00 */
[----:B--2---:R0:W2:Y:S01]  /*1440*/  F2I.F64.TRUNC R27, R4 ;  /* 0x00000004001b7311 */ /* 0x0040a2000030d100 */
[----:B------:R-:W-:Y:S05]  /*1450*/  BRA `(.L_x_39848) ;  /* 0x000009e000007947 */ /* 0x000fea0003800000 */
.L_x_39856:
        /* <DEDUP_REMOVED lines=28> */
.L_x_39859:
        /* <DEDUP_REMOVED lines=15> */
.L_x_39858:
[----:B------:R-:W2:Y:S02]  /*1710*/  LDG.E.U16 R0, [R4.64] ;  /* 0x0000002404007981 */ /* 0x000ea4000c1e1500 */
[----:B--2---:R-:W-:-:S06]  /*1720*/  PRMT R0, RZ, 0x5410, R0 ;  /* 0x00005410ff007816 */ /* 0x004fcc0000000000 */
[----:B------:R-:W0:Y:S02]  /*1730*/  F2I.FTZ.TRUNC.NTZ R0, R0 ;  /* 0x0000000000007305 */ /* 0x000e24000021f100 */
[----:B0-----:R-:W-:Y:S01]  /*1740*/  PRMT R27, R0, 0x7610, R27 ;  /* 0x00007610001b7816 */ /* 0x001fe2000000001b */
[----:B------:R-:W-:Y:S05]  /*1750*/  BRA `(.L_x_39848) ;  /* 0x000006e000007947 */ /* 0x000fea0003800000 */
.L_x_39855:
        /* <DEDUP_REMOVED lines=10> */
.L_x_39862:
        /* <DEDUP_REMOVED lines=21> */
.L_x_39866:
[----:B------:R-:W-:Y:S05]  /*1950*/  BSYNC B1 ;  /* 0x0000000000017941 */ /* 0x000fea0003800000 */
.L_x_39865:
[----:B------:R-:W-:Y:S01]  /*1960*/  LEA R5, R0, 0x3b800000, 0x17 ;  /* 0x3b80000000057811 */ /* 0x000fe200078eb8ff */
[----:B------:R-:W-:-:S05]  /*1970*/  IMAD.SHL.U32 R0, R3, 0x100000, RZ ;  /* 0x0010000003007824 */ /* 0x000fca00078e00ff */
[----:B------:R-:W-:Y:S02]  /*1980*/  LOP3.LUT R0, R5, R0, R6, 0xfe, !PT ;  /* 0x0000000005007212 */ /* 0x000fe400078efe06 */
.L_x_39864:
[----:B------:R-:W-:Y:S05]  /*1990*/  BSYNC B0 ;  /* 0x0000000000007941 */ /* 0x000fea0003800000 */
.L_x_39863:
[----:B------:R-:W0:Y:S02]  /*19a0*/  F2I.FTZ.TRUNC.NTZ R0, R0 ;  /* 0x0000000000007305 */ /* 0x000e24000021f100 */
[----:B0-----:R-:W-:Y:S01]  /*19b0*/  PRMT R27, R0, 0x7610, R27 ;  /* 0x00007610001b7816 */ /* 0x001fe2000000001b */
[----:B------:R-:W-:Y:S05]  /*19c0*/  BRA `(.L_x_39848) ;  /* 0x0000047000007947 */ /* 0x000fea0003800000 */
.L_x_39861:
        /* <DEDUP_REMOVED lines=21> */
.L_x_39870:
[----:B------:R-:W-:Y:S05]  /*1b20*/  BSYNC B1 ;  /* 0x0000000000017941 */ /* 0x000fea0003800000 */
.L_x_39869:
[----:B------:R-:W-:Y:S01]  /*1b30*/  LEA R5, R0, 0x37800000, 0x17 ;  /* 0x3780000000057811 */ /* 0x000fe200078eb8ff */
[----:B------:R-:W-:-:S05]  /*1b40*/  IMAD.SHL.U32 R0, R3, 0x200000, RZ ;  /* 0x0020000003007824 */ /* 0x000fca00078e00ff */
[----:B------:R-:W-:Y:S02]  /*1b50*/  LOP3.LUT R0, R5, R0, R6, 0xfe, !PT ;  /* 0x0000000005007212 */ /* 0x000fe400078efe06 */
.L_x_39868:
[----:B------:R-:W-:Y:S05]  /*1b60*/  BSYNC B0 ;  /* 0x0000000000007941 */ /* 0x000fea0003800000 */
.L_x_39867:
[----:B------:R-:W0:Y:S02]  /*1b70*/  F2I.FTZ.TRUNC.NTZ R0, R0 ;  /* 0x0000000000007305 */ /* 0x000e24000021f100 */
[----:B0-----:R-:W-:Y:S01]  /*1b80*/  PRMT R27, R0, 0x7610, R27 ;  /* 0x00007610001b7816 */ /* 0x001fe2000000001b */
[----:B------:R-:W-:Y:S05]  /*1b90*/  BRA `(.L_x_39848) ;  /* 0x000002a000007947 */ /* 0x000fea0003800000 */
.L_x_39860:
        /* <DEDUP_REMOVED lines=14> */
.L_x_39874:
[----:B------:R-:W-:Y:S05]  /*1c80*/  BSYNC B0 ;  /* 0x0000000000007941 */ /* 0x000fea0003800000 */
.L_x_39873:
[----:B------:R-:W0:Y:S02]  /*1c90*/  F2I.FTZ.TRUNC.NTZ R0, R0 ;  /* 0x0000000000007305 */ /* 0x000e24000021f100 */
[----:B0-----:R-:W-:Y:S01]  /*1ca0*/  PRMT R27, R0, 0x7610, R27 ;  /* 0x00007610001b7816 */ /* 0x001fe2000000001b */
[----:B------:R-:W-:Y:S05]  /*1cb0*/  BRA `(.L_x_39848) ;  /* 0x0000018000007947 */ /* 0x000fea0003800000 */
.L_x_39847:
        /* <DEDUP_REMOVED lines=21> */
.L_x_39872:
[----:B------:R0:W5:Y:S01]  /*1e10*/  LDG.E.U16 R27, [R4.64] ;  /* 0x00000024041b7981 */ /* 0x000162000c1e1500 */
[----:B------:R-:W-:Y:S05]  /*1e20*/  BRA `(.L_x_39848) ;  /* 0x0000001000007947 */ /* 0x000fea0003800000 */
.L_x_39871:
[----:B------:R0:W5:Y:S02]  /*1e30*/  LDG.E.U16 R27, [R4.64] ;  /* 0x00000024041b7981 */ /* 0x000164000c1e1500 */
.L_x_39848:
[----:B------:R-:W3:Y:S02]  /*1e40*/  S2R R17, SR_TID.X ;  /* 0x0000000000117919 */ /* 0x000ee40000002100 */
[----:B---3--:R-:W-:Y:S02]  /*1e50*/  IADD3 R17, R17, 0x80, RZ ;  /* 0x0000008011117810 */ /* 0x008fe40007ffe0ff */
.L_x_39810:
[----:B-1-3--:R-:W-:Y:S05]  /*1e60*/  BSYNC B6 ;  /* 0x0000000000067941 */ /* 0x00afea0003800000 */
.L_x_39809:
        /* <DEDUP_REMOVED lines=21> */
.L_x_39880:
[----:B------:R0:W5:Y:S01]  /*1fc0*/  LDG.E.U8 R29, [R4.64] ;  /* 0x00000024041d7981 */ /* 0x000162000c1e1100 */
[----:B------:R-:W-:Y:S05]  /*1fd0*/  BRA `(.L_x_39882) ;  /* 0x00000d8000007947 */ /* 0x000fea0003800000 */
.L_x_39879:
        /* <DEDUP_REMOVED lines=8> */
.L_x_39884:
[----:B------:R0:W5:Y:S01]  /*2060*/  LDG.E.U16 R29, [R4.64] ;  /* 0x00000024041d7981 */ /* 0x000162000c1e1500 */
[----:B------:R-:W-:Y:S05]  /*2070*/  BRA `(.L_x_39882) ;  /* 0x00000ce000007947 */ /* 0x000fea0003800000 */
.L_x_39883:
[----:B------:R0:W5:Y:S01]  /*2080*/  LDG.E.U16 R29, [R4.64] ;  /* 0x00000024041d7981 */ /* 0x000162000c1e1500 */
[----:B------:R-:W-:Y:S05]  /*2090*/  BRA `(.L_x_39882) ;  /* 0x00000cc000007947 */ /* 0x000fea0003800000 */
.L_x_39878:
        /* <DEDUP_REMOVED lines=9> */
.L_x_39886:
[----:B------:R-:W3:Y:S02]  /*2130*/  LDG.E.U16 R0, [R4.64] ;  /* 0x0000002404007981 */ /* 0x000ee4000c1e1500 */
[----:B---3--:R-:W-:-:S06]  /*2140*/  HADD2.F32 R0, -RZ, R0.H0_H0 ;  /* 0x20000000ff007230 */ /* 0x008fcc0000004100 */
[----:B------:R-:W0:Y:S02]  /*2150*/  F2I.FTZ.TRUNC.NTZ R0, R0 ;  /* 0x0000000000007305 */ /* 0x000e24000021f100 */
[----:B0-----:R-:W-:Y:S01]  /*2160*/  PRMT R29, R0, 0x7610, R29 ;  /* 0x00007610001d7816 */ /* 0x001fe2000000001d */
[----:B------:R-:W-:Y:S05]  /*2170*/  BRA `(.L_x_39882) ;  /* 0x00000be000007947 */ /* 0x000fea0003800000 */
.L_x_39885:
        /* <DEDUP_REMOVED lines=9> */
.L_x_39888:
[----:B------:R-:W3:Y:S02]  /*2210*/  LDG.E.U16 R4, [R4.64] ;  /* 0x0000002404047981 */ /* 0x000ee4000c1e1500 */
[----:B---3--:R-:W-:-:S06]  /*2220*/  HADD2.F32 R0, -RZ, R4.H0_H0 ;  /* 0x20000004ff007230 */ /* 0x008fcc0000004100 */
[----:B------:R-:W0:Y:S02]  /*2230*/  F2I.FTZ.TRUNC.NTZ R0, R0 ;  /* 0x0000000000007305 */ /* 0x000e24000021f100 */
[----:B0-----:R-:W-:Y:S01]  /*2240*/  PRMT R29, R0, 0x7610, R29 ;  /* 0x00007610001d7816 */ /* 0x001fe2000000001d */
[----:B------:R-:W-:Y:S05]  /*2250*/  BRA `(.L_x_39882) ;  /* 0x00000b0000007947 */ /* 0x000fea0003800000 */
.L_x_39887:
[----:B------:R-:W3:Y:S02]  /*2260*/  LDG.E.64 R4, [R4.64] ;  /* 0x0000002404047981 */ /* 0x000ee4000c1e1b00 */
[----:B---3--:R0:W1:Y:S01]  /*2270*/  F2I.F64.TRUNC R29, R4 ;  /* 0x00000004001d7311 */ /* 0x008062000030d100 */
[----:B------:R-:W-:Y:S05]  /*2280*/  BRA `(.L_x_39882) ;  /* 0x00000ad000007947 */ /* 0x000fea0003800000 */
.L_x_39877:
        /* <DEDUP_REMOVED lines=12> */
.L_x_39891:
[----:B------:R-:W3:Y:S02]  /*2350*/  LDG.E.64 R4, [R4.64] ;  /* 0x0000002404047981 */ /* 0x000ee4000c1e1b00 */
[----:B---3--:R0:W1:Y:S01]  /*2360*/  F2I.F64.TRUNC R29, R4 ;  /* 0x00000004001d7311 */ /* 0x008062000030d100 */
[----:B------:R-:W-:Y:S05]  /*2370*/  BRA `(.L_x_39882) ;  /* 0x000009e000007947 */ /* 0x000fea0003800000 */
.L_x_39890:
        /* <DEDUP_REMOVED lines=28> */
.L_x_39893:
        /* <DEDUP_REMOVED lines=15> */
.L_x_39892:
[----:B------:R-:W3:Y:S02]  /*2630*/  LDG.E.U16 R0, [R4.64] ;  /* 0x0000002404007981 */ /* 0x000ee4000c1e1500 */
[----:B---3--:R-:W-:-:S06]  /*2640*/  PRMT R0, RZ, 0x5410, R0 ;  /* 0x00005410ff007816 */ /* 0x008fcc0000000000 */
[----:B------:R-:W0:Y:S02]  /*2650*/  F2I.FTZ.TRUNC.NTZ R0, R0 ;  /* 0x0000000000007305 */ /* 0x000e24000021f100 */
[----:B0-----:R-:W-:Y:S01]  /*2660*/  PRMT R29, R0, 0x7610, R29 ;  /* 0x00007610001d7816 */ /* 0x001fe2000000001d */
[----:B------:R-:W-:Y:S05]  /*2670*/  BRA `(.L_x_39882) ;  /* 0x000006e000007947 */ /* 0x000fea0003800000 */
.L_x_39889:
        /* <DEDUP_REMOVED lines=10> */
.L_x_39896:
        /* <DEDUP_REMOVED lines=21> */
.L_x_39900:
[----:B------:R-:W-:Y:S05]  /*2870*/  BSYNC B1 ;  /* 0x0000000000017941 */ /* 0x000fea0003800000 */
.L_x_39899:
[----:B------:R-:W-:Y:S01]  /*2880*/  LEA R5, R0, 0x3b800000, 0x17 ;  /* 0x3b80000000057811 */ /* 0x000fe200078eb8ff */
[----:B------:R-:W-:-:S05]  /*2890*/  IMAD.SHL.U32 R0, R3, 0x100000, RZ ;  /* 0x0010000003007824 */ /* 0x000fca00078e00ff */
[----:B------:R-:W-:Y:S02]  /*28a0*/  LOP3.LUT R0, R5, R0, R6, 0xfe, !PT ;  /* 0x0000000005007212 */ /* 0x000fe400078efe06 */
.L_x_39898:
[----:B------:R-:W-:Y:S05]  /*28b0*/  BSYNC B0 ;  /* 0x0000000000007941 */ /* 0x000fea0003800000 */
.L_x_39897:
[----:B------:R-:W0:Y:S02]  /*28c0*/  F2I.FTZ.TRUNC.NTZ R0, R0 ;  /* 0x0000000000007305 */ /* 0x000e24000021f100 */
[----:B0-----:R-:W-:Y:S01]  /*28d0*/  PRMT R29, R0, 0x7610, R29 ;  /* 0x00007610001d7816 */ /* 0x001fe2000000001d */
[----:B------:R-:W-:Y:S05]  /*28e0*/  BRA `(.L_x_39882) ;  /* 0x0000047000007947 */ /* 0x000fea0003800000 */
.L_x_39895:
        /* <DEDUP_REMOVED lines=21> */
.L_x_39904:
[----:B------:R-:W-:Y:S05]  /*2a40*/  BSYNC B1 ;  /* 0x0000000000017941 */ /* 0x000fea0003800000 */
.L_x_39903:
[----:B------:R-:W-:Y:S01]  /*2a50*/  LEA R5, R0, 0x37800000, 0x17 ;  /* 0x3780000000057811 */ /* 0x000fe200078eb8ff */
[----:B------:R-:W-:-:S05]  /*2a60*/  IMAD.SHL.U32 R0, R3, 0x200000, RZ ;  /* 0x0020000003007824 */ /* 0x000fca00078e00ff */
[----:B------:R-:W-:Y:S02]  /*2a70*/  LOP3.LUT R0, R5, R0, R6, 0xfe, !PT ;  /* 0x0000000005007212 */ /* 0x000fe400078efe06 */
.L_x_39902:
[----:B------:R-:W-:Y:S05]  /*2a80*/  BSYNC B0 ;  /* 0x0000000000007941 */ /* 0x000fea0003800000 */
.L_x_39901:
[----:B------:R-:W0:Y:S02]  /*2a90*/  F2I.FTZ.TRUNC.NTZ R0, R0 ;  /* 0x0000000000007305 */ /* 0x000e24000021f100 */
[----:B0-----:R-:W-:Y:S01]  /*2aa0*/  PRMT R29, R0, 0x7610, R29 ;  /* 0x00007610001d7816 */ /* 0x001fe2000000001d */
[----:B------:R-:W-:Y:S05]  /*2ab0*/  BRA `(.L_x_39882) ;  /* 0x000002a000007947 */ /* 0x000fea0003800000 */
.L_x_39894:
        /* <DEDUP_REMOVED lines=14> */
.L_x_39908:
[----:B------:R-:W-:Y:S05]  /*2ba0*/  BSYNC B0 ;  /* 0x0000000000007941 */ /* 0x000fea0003800000 */
.L_x_39907:
[----:B------:R-:W0:Y:S02]  /*2bb0*/  F2I.FTZ.TRUNC.NTZ R0, R0 ;  /* 0x0000000000007305 */ /* 0x000e24000021f100 */
[----:B0-----:R-:W-:Y:S01]  /*2bc0*/  PRMT R29, R0, 0x7610, R29 ;  /* 0x00007610001d7816 */ /* 0x001fe2000000001d */
[----:B------:R-:W-:Y:S05]  /*2bd0*/  BRA `(.L_x_39882) ;  /* 0x0000018000007947 */ /* 0x000fea0003800000 */
.L_x_39881:
        /* <DEDUP_REMOVED lines=21> */
.L_x_39906:
[----:B------:R0:W5:Y:S01]  /*2d30*/  LDG.E.U16 R29, [R4.64] ;  /* 0x00000024041d7981 */ /* 0x000162000c1e1500 */
[----:B------:R-:W-:Y:S05]  /*2d40*/  BRA `(.L_x_39882) ;  /* 0x0000001000007947 */ /* 0x000fea0003800000 */
.L_x_39905:
[----:B------:R0:W5:Y:S02]  /*2d50*/  LDG.E.U16 R29, [R4.64] ;  /* 0x00000024041d7981 */ /* 0x000164000c1e1500 */
.L_x_39882:
        /* <DEDUP_REMOVED lines=16> */
.L_x_39912:
[----:B------:R0:W5:Y:S01]  /*2e60*/  LDG.E.U8 R22, [R4.64] ;  /* 0x0000002404167981 */ /* 0x000162000c1e1100 */
[----:B------:R-:W-:Y:S05]  /*2e70*/  BRA `(.L_x_39914) ;  /* 0x00000d8000007947 */ /* 0x000fea0003800000 */
.L_x_39911:
        /* <DEDUP_REMOVED lines=8> */
.L_x_39916:
[----:B------:R0:W5:Y:S01]  /*2f00*/  LDG.E.U16 R22, [R4.64] ;  /* 0x0000002404167981 */ /* 0x000162000c1e1500 */
[----:B------:R-:W-:Y:S05]  /*2f10*/  BRA `(.L_x_39914) ;  /* 0x00000ce000007947 */ /* 0x000fea0003800000 */
.L_x_39915:
[----:B------:R0:W5:Y:S01]  /*2f20*/  LDG.E.U16 R22, [R4.64] ;  /* 0x0000002404167981 */ /* 0x000162000c1e1500 */
[----:B------:R-:W-:Y:S05]  /*2f30*/  BRA `(.L_x_39914) ;  /* 0x00000cc000007947 */ /* 0x000fea0003800000 */
.L_x_39910:
        /* <DEDUP_REMOVED lines=9> */
.L_x_39918:
[----:B------:R-:W3:Y:S02]  /*2fd0*/  LDG.E.U16 R0, [R4.64] ;  /* 0x0000002404007981 */ /* 0x000ee4000c1e1500 */
[----:B---3--:R-:W-:-:S06]  /*2fe0*/  HADD2.F32 R0, -RZ, R0.H0_H0 ;  /* 0x20000000ff007230 */ /* 0x008fcc0000004100 */
[----:B------:R-:W0:Y:S02]  /*2ff0*/  F2I.FTZ.TRUNC.NTZ R0, R0 ;  /* 0x0000000000007305 */ /* 0x000e24000021f100 */
[----:B0-----:R-:W-:Y:S01]  /*3000*/  PRMT R22, R0, 0x7610, R22 ;  /* 0x0000761000167816 */ /* 0x001fe20000000016 */
[----:B------:R-:W-:Y:S05]  /*3010*/  BRA `(.L_x_39914) ;  /* 0x00000be000007947 */ /* 0x000fea0003800000 */
.L_x_39917:
        /* <DEDUP_REMOVED lines=9> */
.L_x_39920:
[----:B------:R-:W3:Y:S02]  /*30b0*/  LDG.E.U16 R4, [R4.64] ;  /* 0x0000002404047981 */ /* 0x000ee4000c1e1500 */
[----:B---3--:R-:W-:-:S06]  /*30c0*/  HADD2.F32 R0, -RZ, R4.H0_H0 ;  /* 0x20000004ff007230 */ /* 0x008fcc0000004100 */
[----:B------:R-:W0:Y:S02]  /*30d0*/  F2I.FTZ.TRUNC.NTZ R0, R0 ;  /* 0x0000000000007305 */ /* 0x000e24000021f100 */
[----:B0-----:R-:W-:Y:S01]  /*30e0*/  PRMT R22, R0, 0x7610, R22 ;  /* 0x0000761000167816 */ /* 0x001fe20000000016 */
[----:B------:R-:W-:Y:S05]  /*30f0*/  BRA `(.L_x_39914) ;  /* 0x00000b0000007947 */ /* 0x000fea0003800000 */
.L_x_39919:
[----:B------:R-:W3:Y:S02]  /*3100*/  LDG.E.64 R4, [R4.64] ;  /* 0x0000002404047981 */ /* 0x000ee4000c1e1b00 */
[----:B---3--:R0:W3:Y:S01]  /*3110*/  F2I.F64.TRUNC R22, R4 ;  /* 0x0000000400167311 */ /* 0x0080e2000030d100 */
[----:B------:R-:W-:Y:S05]  /*3120*/  BRA `(.L_x_39914) ;  /* 0x00000ad000007947 */ /* 0x000fea0003800000 */
.L_x_39909:
        /* <DEDUP_REMOVED lines=12> */
.L_x_39923:
[----:B------:R-:W3:Y:S02]  /*31f0*/  LDG.E.64 R4, [R4.64] ;  /* 0x0000002404047981 */ /* 0x000ee4000c1e1b00 */
[----:B---3--:R0:W3:Y:S01]  /*3200*/  F2I.F64.TRUNC R22, R4 ;  /* 0x0000000400167311 */ /* 0x0080e2000030d100 */
[----:B------:R-:W-:Y:S05]  /*3210*/  BRA `(.L_x_39914) ;  /* 0x000009e000007947 */ /* 0x000fea0003800000 */
.L_x_39922:
        /* <DEDUP_REMOVED lines=28> */
.L_x_39925:
        /* <DEDUP_REMOVED lines=15> */
.L_x_39924:
[----:B------:R-:W3:Y:S02]  /*34d0*/  LDG.E.U16 R0, [R4.64] ;  /* 0x0000002404007981 */ /* 0x000ee4000c1e1500 */
[----:B---3--:R-:W-:-:S06]  /*34e0*/  PRMT R0, RZ, 0x5410, R0 ;  /* 0x00005410ff007816 */ /* 0x008fcc0000000000 */
[----:B------:R-:W0:Y:S02]  /*34f0*/  F2I.FTZ.TRUNC.NTZ R0, R0 ;  /* 0x0000000000007305 */ /* 0x000e24000021f100 */
[----:B0-----:R-:W-:Y:S01]  /*3500*/  PRMT R22, R0, 0x7610, R22 ;  /* 0x0000761000167816 */ /* 0x001fe20000000016 */
[----:B------:R-:W-:Y:S05]  /*3510*/  BRA `(.L_x_39914) ;  /* 0x000006e000007947 */ /* 0x000fea0003800000 */
.L_x_39921:
        /* <DEDUP_REMOVED lines=10> */
.L_x_39928:
        /* <DEDUP_REMOVED lines=21> */
.L_x_39932:
[----:B------:R-:W-:Y:S05]  /*3710*/  BSYNC B1 ;  /* 0x0000000000017941 */ /* 0x000fea0003800000 */
.L_x_39931:
[----:B------:R-:W-:Y:S01]  /*3720*/  LEA R5, R0, 0x3b800000, 0x17 ;  /* 0x3b80000000057811 */ /* 0x000fe200078eb8ff */
[----:B------:R-:W-:-:S05]  /*3730*/  IMAD.SHL.U32 R0, R3, 0x100000, RZ ;  /* 0x0010000003007824 */ /* 0x000fca00078e00ff */
[----:B------:R-:W-:Y:S02]  /*3740*/  LOP3.LUT R0, R5, R0, R6, 0xfe, !PT ;  /* 0x0000000005007212 */ /* 0x000fe400078efe06 */
.L_x_39930:
[----:B------:R-:W-:Y:S05]  /*3750*/  BSYNC B0 ;  /* 0x0000000000007941 */ /* 0x000fea0003800000 */
.L_x_39929:
[----:B------:R-:W0:Y:S02]  /*3760*/  F2I.FTZ.TRUNC.NTZ R0, R0 ;  /* 0x0000000000007305 */ /* 0x000e24000021f100 */
[----:B0-----:R-:W-:Y:S01]  /*3770*/  PRMT R22, R0, 0x7610, R22 ;  /* 0x0000761000167816 */ /* 0x001fe20000000016 */
[----:B------:R-:W-:Y:S05]  /*3780*/  BRA `(.L_x_39914) ;  /* 0x0000047000007947 */ /* 0x000fea0003800000 */
.L_x_39927:
        /* <DEDUP_REMOVED lines=21> */
.L_x_39936:
[----:B------:R-:W-:Y:S05]  /*38e0*/  BSYNC B1 ;  /* 0x0000000000017941 */ /* 0x000fea0003800000 */
.L_x_39935:
[----:B------:R-:W-:Y:S01]  /*38f0*/  LEA R5, R0, 0x37800000, 0x17 ;  /* 0x3780000000057811 */ /* 0x000fe200078eb8ff */
[----:B------:R-:W-:-:S05]  /*3900*/  IMAD.SHL.U32 R0, R3, 0x200000, RZ ;  /* 0x0020000003007824 */ /* 0x000fca00078e00ff */
[----:B------:R-:W-:Y:S02]  /*3910*/  LOP3.LUT R0, R5, R0, R6, 0xfe, !PT ;  /* 0x0000000005007212 */ /* 0x000fe400078efe06 */
.L_x_39934:
[----:B------:R-:W-:Y:S05]  /*3920*/  BSYNC B0 ;  /* 0x0000000000007941 */ /* 0x000fea0003800000 */
.L_x_39933:
[----:B------:R-:W0:Y:S02]  /*3930*/  F2I.FTZ.TRUNC.NTZ R0, R0 ;  /* 0x0000000000007305 */ /* 0x000e24000021f100 */
[----:B0-----:R-:W-:Y:S01]  /*3940*/  PRMT R22, R0, 0x7610, R22 ;  /* 0x0000761000167816 */ /* 0x001fe20000000016 */
[----:B------:R-:W-:Y:S05]  /*3950*/  BRA `(.L_x_39914) ;  /* 0x000002a000007947 */ /* 0x000fea0003800000 */
.L_x_39926:
        /* <DEDUP_REMOVED lines=14> */
.L_x_39940:
[----:B------:R-:W-:Y:S05]  /*3a40*/  BSYNC B0 ;  /* 0x0000000000007941 */ /* 0x000fea0003800000 */
.L_x_39939:
[----:B------:R-:W0:Y:S02]  /*3a50*/  F2I.FTZ.TRUNC.NTZ R0, R0 ;  /* 0x0000000000007305 */ /* 0x000e24000021f100 */
[----:B0-----:R-:W-:Y:S01]  /*3a60*/  PRMT R22, R0, 0x7610, R22 ;  /* 0x0000761000167816 */ /* 0x001fe20000000016 */
[----:B------:R-:W-:Y:S05]  /*3a70*/  BRA `(.L_x_39914) ;  /* 0x0000018000007947 */ /* 0x000fea0003800000 */
.L_x_39913:
        /* <DEDUP_REMOVED lines=21> */
.L_x_39938:
[----:B------:R0:W5:Y:S01]  /*3bd0*/  LDG.E.U16 R22, [R4.64] ;  /* 0x0000002404167981 */ /* 0x000162000c1e1500 */
[----:B------:R-:W-:Y:S05]  /*3be0*/  BRA `(.L_x_39914) ;  /* 0x0000001000007947 */ /* 0x000fea0003800000 */
.L_x_39937:
[----:B------:R0:W5:Y:S02]  /*3bf0*/  LDG.E.U16 R22, [R4.64] ;  /* 0x0000002404167981 */ /* 0x000164000c1e1500 */
.L_x_39914:
[----:B------:R-:W-:-:S03]  /*3c00*/  IADD3 R17, R17, 0x80, RZ ;  /* 0x0000008011117810 */ /* 0x000fc60007ffe0ff */
.L_x_39876:
[----:B------:R-:W-:Y:S05]  /*3c10*/  BSYNC B6 ;  /* 0x0000000000067941 */ /* 0x000fea0003800000 */
.L_x_39875:
        /* <DEDUP_REMOVED lines=23> */
.L_x_39946:
[----:B------:R0:W5:Y:S01]  /*3d90*/  LDG.E.U8 R19, [R4.64] ;  /* 0x0000002404137981 */ /* 0x000162000c1e1100 */
[----:B------:R-:W-:Y:S05]  /*3da0*/  BRA `(.L_x_39948) ;  /* 0x00000d8000007947 */ /* 0x000fea0003800000 */
.L_x_39945:
        /* <DEDUP_REMOVED lines=8> */
.L_x_39950:
[----:B------:R0:W5:Y:S01]  /*3e30*/  LDG.E.U16 R19, [R4.64] ;  /* 0x0000002404137981 */ /* 0x000162000c1e1500 */
[----:B------:R-:W-:Y:S05]  /*3e40*/  BRA `(.L_x_39948) ;  /* 0x00000ce000007947 */ /* 0x000fea0003800000 */
.L_x_39949:
[----:B------:R0:W5:Y:S01]  /*3e50*/  LDG.E.U16 R19, [R4.64] ;  /* 0x0000002404137981 */ /* 0x000162000c1e1500 */
[----:B------:R-:W-:Y:S05]  /*3e60*/  BRA `(.L_x_39948) ;  /* 0x00000cc000007947 */ /* 0x000fea0003800000 */
.L_x_39944:
        /* <DEDUP_REMOVED lines=9> */
.L_x_39952:
[----:B------:R-:W4:Y:S02]  /*3f00*/  LDG.E.U16 R0, [R4.64] ;  /* 0x0000002404007981 */ /* 0x000f24000c1e1500 */
[----:B----4-:R-:W-:-:S06]  /*3f10*/  HADD2.F32 R0, -RZ, R0.H0_H0 ;  /* 0x20000000ff007230 */ /* 0x010fcc0000004100 */
[----:B------:R-:W0:Y:S02]  /*3f20*/  F2I.FTZ.TRUNC.NTZ R0, R0 ;  /* 0x0000000000007305 */ /* 0x000e24000021f100 */
[----:B0-----:R-:W-:Y:S01]  /*3f30*/  PRMT R19, R0, 0x7610, R19 ;  /* 0x0000761000137816 */ /* 0x001fe20000000013 */
[----:B------:R-:W-:Y:S05]  /*3f40*/  BRA `(.L_x_39948) ;  /* 0x00000be000007947 */ /* 0x000fea0003800000 */
.L_x_39951:
        /* <DEDUP_REMOVED lines=9> */
.L_x_39954:
[----:B------:R-:W4:Y:S02]  /*3fe0*/  LDG.E.U16 R4, [R4.64] ;  /* 0x0000002404047981 */ /* 0x000f24000c1e1500 */
[----:B----4-:R-:W-:-:S06]  /*3ff0*/  HADD2.F32 R0, -RZ, R4.H0_H0 ;  /* 0x20000004ff007230 */ /* 0x010fcc0000004100 */
[----:B------:R-:W0:Y:S02]  /*4000*/  F2I.FTZ.TRUNC.NTZ R0, R0 ;  /* 0x0000000000007305 */ /* 0x000e24000021f100 */
[----:B0-----:R-:W-:Y:S01]  /*4010*/  PRMT R19, R0, 0x7610, R19 ;  /* 0x0000761000137816 */ /* 0x001fe20000000013 */
[----:B------:R-:W-:Y:S05]  /*4020*/  BRA `(.L_x_39948) ;  /* 0x00000b0000007947 */ /* 0x000fea0003800000 */
.L_x_39953:
[----:B------:R-:W4:Y:S02]  /*4030*/  LDG.E.64 R4, [R4.64] ;  /* 0x0000002404047981 */ /* 0x000f24000c1e1b00 */
[----:B----4-:R0:W4:Y:S01]  /*4040*/  F2I.F64.TRUNC R19, R4 ;  /* 0x0000000400137311 */ /* 0x010122000030d100 */
[----:B------:R-:W-:Y:S05]  /*4050*/  BRA `(.L_x_39948) ;  /* 0x00000ad000007947 */ /* 0x000fea0003800000 */
.L_x_39943:
        /* <DEDUP_REMOVED lines=12> */
.L_x_39957:
[----:B------:R-:W4:Y:S02]  /*4120*/  LDG.E.64 R4, [R4.64] ;  /* 0x0000002404047981 */ /* 0x000f24000c1e1b00 */
[----:B----4-:R0:W4:Y:S01]  /*4130*/  F2I.F64.TRUNC R19, R4 ;  /* 0x0000000400137311 */ /* 0x010122000030d100 */
[----:B------:R-:W-:Y:S05]  /*4140*/  BRA `(.L_x_39948) ;  /* 0x000009e000007947 */ /* 0x000fea0003800000 */
.L_x_39956:
        /* <DEDUP_REMOVED lines=28> */
.L_x_39959:
        /* <DEDUP_REMOVED lines=15> */
.L_x_39958:
[----:B------:R-:W4:Y:S02]  /*4400*/  LDG.E.U16 R0, [R4.64] ;  /* 0x0000002404007981 */ /* 0x000f24000c1e1500 */
[----:B----4-:R-:W-:-:S06]  /*4410*/  PRMT R0, RZ, 0x5410, R0 ;  /* 0x00005410ff007816 */ /* 0x010fcc0000000000 */
[----:B------:R-:W0:Y:S02]  /*4420*/  F2I.FTZ.TRUNC.NTZ R0, R0 ;  /* 0x0000000000007305 */ /* 0x000e24000021f100 */
[----:B0-----:R-:W-:Y:S01]  /*4430*/  PRMT R19, R0, 0x7610, R19 ;  /* 0x0000761000137816 */ /* 0x001fe20000000013 */
[----:B------:R-:W-:Y:S05]  /*4440*/  BRA `(.L_x_39948) ;  /* 0x000006e000007947 */ /* 0x000fea0003800000 */
.L_x_39955:
        /* <DEDUP_REMOVED lines=10> */
.L_x_39962:
        /* <DEDUP_REMOVED lines=21> */
.L_x_39966:
[----:B------:R-:W-:Y:S05]  /*4640*/  BSYNC B1 ;  /* 0x0000000000017941 */ /* 0x000fea0003800000 */
.L_x_39965:
[----:B------:R-:W-:Y:S01]  /*4650*/  LEA R5, R0, 0x3b800000, 0x17 ;  /* 0x3b80000000057811 */ /* 0x000fe200078eb8ff */
[----:B------:R-:W-:-:S05]  /*4660*/  IMAD.SHL.U32 R0, R3, 0x100000, RZ ;  /* 0x0010000003007824 */ /* 0x000fca00078e00ff */
[----:B------:R-:W-:Y:S02]  /*4670*/  LOP3.LUT R0, R5, R0, R6, 0xfe, !PT ;  /* 0x0000000005007212 */ /* 0x000fe400078efe06 */
.L_x_39964:
[----:B------:R-:W-:Y:S05]  /*4680*/  BSYNC B0 ;  /* 0x0000000000007941 */ /* 0x000fea0003800000 */
.L_x_39963:
[----:B------:R-:W0:Y:S02]  /*4690*/  F2I.FTZ.TRUNC.NTZ R0, R0 ;  /* 0x0000000000007305 */ /* 0x000e24000021f100 */
[----:B0-----:R-:W-:Y:S01]  /*46a0*/  PRMT R19, R0, 0x7610, R19 ;  /* 0x0000761000137816 */ /* 0x001fe20000000013 */
[----:B------:R-:W-:Y:S05]  /*46b0*/  BRA `(.L_x_39948) ;  /* 0x0000047000007947 */ /* 0x000fea0003800000 */
.L_x_39961:
        /* <DEDUP_REMOVED lines=21> */
.L_x_39970:
[----:B------:R-:W-:Y:S05]  /*4810*/  BSYNC B1 ;  /* 0x0000000000017941 */ /* 0x000fea0003800000 */
.L_x_39969:
[----:B------:R-:W-:Y:S01]  /*4820*/  LEA R5, R0, 0x37800000, 0x17 ;  /* 0x3780000000057811 */ /* 0x000fe200078eb8ff */
[----:B------:R-:W-:-:S05]  /*4830*/  IMAD.SHL.U32 R0, R3, 0x200000, RZ ;  /* 0x0020000003007824 */ /* 0x000fca00078e00ff */
[----:B------:R-:W-:Y:S02]  /*4840*/  LOP3.LUT R0, R5, R0, R6, 0xfe, !PT ;  /* 0x0000000005007212 */ /* 0x000fe400078efe06 */
.L_x_39968:
[----:B------:R-:W-:Y:S05]  /*4850*/  BSYNC B0 ;  /* 0x0000000000007941 */ /* 0x000fea0003800000 */
.L_x_39967:
[----:B------:R-:W0:Y:S02]  /*4860*/  F2I.FTZ.TRUNC.NTZ R0, R0 ;  /* 0x0000000000007305 */ /* 0x000e24000021f100 */
[----:B0-----:R-:W-:Y:S01]  /*4870*/  PRMT R19, R0, 0x7610, R19 ;  /* 0x0000761000137816 */ /* 0x001fe20000000013 */
[----:B------:R-:W-:Y:S05]  /*4880*/  BRA `(.L_x_39948) ;  /* 0x000002a000007947 */ /* 0x000fea0003800000 */
.L_x_39960:
        /* <DEDUP_REMOVED lines=14> */
.L_x_39974:
[----:B------:R-:W-:Y:S05]  /*4970*/  BSYNC B0 ;  /* 0x0000000000007941 */ /* 0x000fea0003800000 */
.L_x_39973:
[----:B------:R-:W0:Y:S02]  /*4980*/  F2I.FTZ.TRUNC.NTZ R0, R0 ;  /* 0x0000000000007305 */ /* 0x000e24000021f100 */
[----:B0-----:R-:W-:Y:S01]  /*4990*/  PRMT R19, R0, 0x7610, R19 ;  /* 0x0000761000137816 */ /* 0x001fe20000000013 */
[----:B------:R-:W-:Y:S05]  /*49a0*/  BRA `(.L_x_39948) ;  /* 0x0000018000007947 */ /* 0x000fea0003800000 */
.L_x_39947:
        /* <DEDUP_REMOVED lines=21> */
.L_x_39972:
[----:B------:R0:W5:Y:S01]  /*4b00*/  LDG.E.U16 R19, [R4.64] ;  /* 0x0000002404137981 */ /* 0x000162000c1e1500 */
[----:B------:R-:W-:Y:S05]  /*4b10*/  BRA `(.L_x_39948) ;  /* 0x0000001000007947 */ /* 0x000fea0003800000 */
.L_x_39971:
[----:B------:R0:W5:Y:S02]  /*4b20*/  LDG.E.U16 R19, [R4.64] ;  /* 0x0000002404137981 */ /* 0x000164000c1e1500 */
.L_x_39948:
        /* <DEDUP_REMOVED lines=16> */
.L_x_39978:
[----:B------:R0:W5:Y:S01]  /*4c30*/  LDG.E.U8 R26, [R4.64] ;  /* 0x00000024041a7981 */ /* 0x000162000c1e1100 */
[----:B------:R-:W-:Y:S05]  /*4c40*/  BRA `(.L_x_39980) ;  /* 0x00000d8000007947 */ /* 0x000fea0003800000 */
.L_x_39977:
        /* <DEDUP_REMOVED lines=8> */
.L_x_39982:
[----:B------:R0:W5:Y:S01]  /*4cd0*/  LDG.E.U16 R26, [R4.64] ;  /* 0x00000024041a7981 */ /* 0x000162000c1e1500 */
[----:B------:R-:W-:Y:S05]  /*4ce0*/  BRA `(.L_x_39980) ;  /* 0x00000ce000007947 */ /* 0x000fea0003800000 */
.L_x_39981:
[----:B------:R0:W5:Y:S01]  /*4cf0*/  LDG.E.U16 R26, [R4.64] ;  /* 0x00000024041a7981 */ /* 0x000162000c1e1500 */
[----:B------:R-:W-:Y:S05]  /*4d00*/  BRA `(.L_x_39980) ;  /* 0x00000cc000007947 */ /* 0x000fea0003800000 */
.L_x_39976:
        /* <DEDUP_REMOVED lines=9> */
.L_x_39984:
[----:B----4-:R-:W4:Y:S02]  /*4da0*/  LDG.E.U16 R0, [R4.64] ;  /* 0x0000002404007981 */ /* 0x010f24000c1e1500 */
[----:B----4-:R-:W-:-:S06]  /*4db0*/  HADD2.F32 R0, -RZ, R0.H0_H0 ;  /* 0x20000000ff007230 */ /* 0x010fcc0000004100 */
[----:B------:R-:W0:Y:S02]  /*4dc0*/  F2I.FTZ.TRUNC.NTZ R0, R0 ;  /* 0x0000000000007305 */ /* 0x000e24000021f100 */
[----:B0-----:R-:W-:Y:S01]  /*4dd0*/  PRMT R26, R0, 0x7610, R26 ;  /* 0x00007610001a7816 */ /* 0x001fe2000000001a */
[----:B------:R-:W-:Y:S05]  /*4de0*/  BRA `(.L_x_39980) ;  /* 0x00000be000007947 */ /* 0x000fea0003800000 */
.L_x_39983:
        /* <DEDUP_REMOVED lines=9> */
.L_x_39986:
[----:B----4-:R-:W4:Y:S02]  /*4e80*/  LDG.E.U16 R4, [R4.64] ;  /* 0x0000002404047981 */ /* 0x010f24000c1e1500 */
[----:B----4-:R-:W-:-:S06]  /*4e90*/  HADD2.F32 R0, -RZ, R4.H0_H0 ;  /* 0x20000004ff007230 */ /* 0x010fcc0000004100 */
[----:B------:R-:W0:Y:S02]  /*4ea0*/  F2I.FTZ.TRUNC.NTZ R0, R0 ;  /* 0x0000000000007305 */ /* 0x000e24000021f100 */
[----:B0-----:R-:W-:Y:S01]  /*4eb0*/  PRMT R26, R0, 0x7610, R26 ;  /* 0x00007610001a7816 */ /* 0x001fe2000000001a */
[----:B------:R-:W-:Y:S05]  /*4ec0*/  BRA `(.L_x_39980) ;  /* 0x00000b0000007947 */ /* 0x000fea0003800000 */
.L_x_39985:
[----:B----4-:R-:W4:Y:S02]  /*4ed0*/  LDG.E.64 R4, [R4.64] ;  /* 0x0000002404047981 */ /* 0x010f24000c1e1b00 */
[----:B----4-:R0:W4:Y:S01]  /*4ee0*/  F2I.F64.TRUNC R26, R4 ;  /* 0x00000004001a7311 */ /* 0x010122000030d100 */
[----:B------:R-:W-:Y:S05]  /*4ef0*/  BRA `(.L_x_39980) ;  /* 0x00000ad000007947 */ /* 0x000fea0003800000 */
.L_x_39975:
        /* <DEDUP_REMOVED lines=12> */
.L_x_39989:
[----:B----4-:R-:W4:Y:S02]  /*4fc0*/  LDG.E.64 R4, [R4.64] ;  /* 0x0000002404047981 */ /* 0x010f24000c1e1b00 */
[----:B----4-:R0:W4:Y:S01]  /*4fd0*/  F2I.F64.TRUNC R26, R4 ;  /* 0x00000004001a7311 */ /* 0x010122000030d100 */
[----:B------:R-:W-:Y:S05]  /*4fe0*/  BRA `(.L_x_39980) ;  /* 0x000009e000007947 */ /* 0x000fea0003800000 */
.L_x_39988:
        /* <DEDUP_REMOVED lines=28> */
.L_x_39991:
        /* <DEDUP_REMOVED lines=15> */
.L_x_39990:
[----:B----4-:R-:W4:Y:S02]  /*52a0*/  LDG.E.U16 R0, [R4.64] ;  /* 0x0000002404007981 */ /* 0x010f24000c1e1500 */
[----:B----4-:R-:W-:-:S06]  /*52b0*/  PRMT R0, RZ, 0x5410, R0 ;  /* 0x00005410ff007816 */ /* 0x010fcc0000000000 */
[----:B------:R-:W0:Y:S02]  /*52c0*/  F2I.FTZ.TRUNC.NTZ R0, R0 ;  /* 0x0000000000007305 */ /* 0x000e24000021f100 */
[----:B0-----:R-:W-:Y:S01]  /*52d0*/  PRMT R26, R0, 0x7610, R26 ;  /* 0x00007610001a7816 */ /* 0x001fe2000000001a */
[----:B------:R-:W-:Y:S05]  /*52e0*/  BRA `(.L_x_39980) ;  /* 0x000006e000007947 */ /* 0x000fea0003800000 */
.L_x_39987:
        /* <DEDUP_REMOVED lines=10> */
.L_x_39994:
        /* <DEDUP_REMOVED lines=21> */
.L_x_39998:
[----:B------:R-:W-:Y:S05]  /*54e0*/  BSYNC B1 ;  /* 0x0000000000017941 */ /* 0x000fea0003800000 */
.L_x_39997:
[----:B------:R-:W-:Y:S01]  /*54f0*/  LEA R5, R0, 0x3b800000, 0x17 ;  /* 0x3b80000000057811 */ /* 0x000fe200078eb8ff */
[----:B------:R-:W-:-:S05]  /*5500*/  IMAD.SHL.U32 R0, R3, 0x100000, RZ ;  /* 0x0010000003007824 */ /* 0x000fca00078e00ff */
[----:B------:R-:W-:Y:S02]  /*5510*/  LOP3.LUT R0, R5, R0, R6, 0xfe, !PT ;  /* 0x0000000005007212 */ /* 0x000fe400078efe06 */
.L_x_39996:
[----:B------:R-:W-:Y:S05]  /*5520*/  BSYNC B0 ;  /* 0x0000000000007941 */ /* 0x000fea0003800000 */
.L_x_39995:
[----:B------:R-:W0:Y:S02]  /*5530*/  F2I.FTZ.TRUNC.NTZ R0, R0 ;  /* 0x0000000000007305 */ /* 0x000e24000021f100 */
[----:B0-----:R-:W-:Y:S01]  /*5540*/  PRMT R26, R0, 0x7610, R26 ;  /* 0x00007610001a7816 */ /* 0x001fe2000000001a */
[----:B------:R-:W-:Y:S05]  /*5550*/  BRA `(.L_x_39980) ;  /* 0x0000047000007947 */ /* 0x000fea0003800000 */
.L_x_39993:
        /* <DEDUP_REMOVED lines=21> */
.L_x_40002:
[----:B------:R-:W-:Y:S05]  /*56b0*/  BSYNC B1 ;  /* 0x0000000000017941 */ /* 0x000fea0003800000 */
.L_x_40001:
[----:B------:R-:W-:Y:S01]  /*56c0*/  LEA R5, R0, 0x37800000, 0x17 ;  /* 0x3780000000057811 */ /* 0x000fe200078eb8ff */
[----:B------:R-:W-:-:S05]  /*56d0*/  IMAD.SHL.U32 R0, R3, 0x200000, RZ ;  /* 0x0020000003007824 */ /* 0x000fca00078e00ff */
[----:B------:R-:W-:Y:S02]  /*56e0*/  LOP3.LUT R0, R5, R0, R6, 0xfe, !PT ;  /* 0x0000000005007212 */ /* 0x000fe400078efe06 */
.L_x_40000:
[----:B------:R-:W-:Y:S05]  /*56f0*/  BSYNC B0 ;  /* 0x0000000000007941 */ /* 0x000fea0003800000 */
.L_x_39999:
[----:B------:R-:W0:Y:S02]  /*5700*/  F2I.FTZ.TRUNC.NTZ R0, R0 ;  /* 0x0000000000007305 */ /* 0x000e24000021f100 */
[----:B0-----:R-:W-:Y:S01]  /*5710*/  PRMT R26, R0, 0x7610, R26 ;  /* 0x00007610001a7816 */ /* 0x001fe2000000001a */
[----:B------:R-:W-:Y:S05]  /*5720*/  BRA `(.L_x_39980) ;  /* 0x000002a000007947 */ /* 0x000fea0003800000 */
.L_x_39992:
        /* <DEDUP_REMOVED lines=14> */
.L_x_40006:
[----:B------:R-:W-:Y:S05]  /*5810*/  BSYNC B0 ;  /* 0x0000000000007941 */ /* 0x000fea0003800000 */
.L_x_40005:
[----:B------:R-:W0:Y:S02]  /*5820*/  F2I.FTZ.TRUNC.NTZ R0, R0 ;  /* 0x0000000000007305 */ /* 0x000e24000021f100 */
[----:B0-----:R-:W-:Y:S01]  /*5830*/  PRMT R26, R0, 0x7610, R26 ;  /* 0x00007610001a7816 */ /* 0x001fe2000000001a */
[----:B------:R-:W-:Y:S05]  /*5840*/  BRA `(.L_x_39980) ;  /* 0x0000018000007947 */ /* 0x000fea0003800000 */
.L_x_39979:
        /* <DEDUP_REMOVED lines=21> */
.L_x_40004:
[----:B------:R0:W5:Y:S01]  /*59a0*/  LDG.E.U16 R26, [R4.64] ;  /* 0x00000024041a7981 */ /* 0x000162000c1e1500 */
[----:B------:R-:W-:Y:S05]  /*59b0*/  BRA `(.L_x_39980) ;  /* 0x0000001000007947 */ /* 0x000fea0003800000 */
.L_x_40003:
[----:B------:R0:W5:Y:S02]  /*59c0*/  LDG.E.U16 R26, [R4.64] ;  /* 0x00000024041a7981 */ /* 0x000164000c1e1500 */
.L_x_39980:
[----:B------:R-:W-:-:S03]  /*59d0*/  IADD3 R17, R17, 0x80, RZ ;  /* 0x0000008011117810 */ /* 0x000fc60007ffe0ff */
.L_x_39942:
[----:B------:R-:W-:Y:S05]  /*59e0*/  BSYNC B6 ;  /* 0x0000000000067941 */ /* 0x000fea0003800000 */
.L_x_39941:
        /* <DEDUP_REMOVED lines=21> */
.L_x_40012:
[----:B------:R0:W5:Y:S01]  /*5b40*/  LDG.E.U8 R24, [R4.64] ;  /* 0x0000002404187981 */ /* 0x000162000c1e1100 */
[----:B------:R-:W-:Y:S05]  /*5b50*/  BRA `(.L_x_40014) ;  /* 0x00000d8000007947 */ /* 0x000fea0003800000 */
.L_x_40011:
        /* <DEDUP_REMOVED lines=8> */
.L_x_40016:
[----:B------:R0:W5:Y:S01]  /*5be0*/  LDG.E.U16 R24, [R4.64] ;  /* 0x0000002404187981 */ /* 0x000162000c1e1500 */
[----:B------:R-:W-:Y:S05]  /*5bf0*/  BRA `(.L_x_40014) ;  /* 0x00000ce000007947 */ /* 0x000fea0003800000 */
.L_x_40015:
[----:B------:R0:W5:Y:S01]  /*5c00*/  LDG.E.U16 R24, [R4.64] ;  /* 0x0000002404187981 */ /* 0x000162000c1e1500 */
[----:B------:R-:W-:Y:S05]  /*5c10*/  BRA `(.L_x_40014) ;  /* 0x00000cc000007947 */ /* 0x000fea0003800000 */
.L_x_40010:
        /* <DEDUP_REMOVED lines=9> */
.L_x_40018:
[----:B----4-:R-:W4:Y:S02]  /*5cb0*/  LDG.E.U16 R0, [R4.64] ;  /* 0x0000002404007981 */ /* 0x010f24000c1e1500 */
[----:B----4-:R-:W-:-:S06]  /*5cc0*/  HADD2.F32 R0, -RZ, R0.H0_H0 ;  /* 0x20000000ff007230 */ /* 0x010fcc0000004100 */
[----:B------:R-:W0:Y:S02]  /*5cd0*/  F2I.FTZ.TRUNC.NTZ R0, R0 ;  /* 0x0000000000007305 */ /* 0x000e24000021f100 */
[----:B0-----:R-:W-:Y:S01]  /*5ce0*/  PRMT R24, R0, 0x7610, R24 ;  /* 0x0000761000187816 */ /* 0x001fe20000000018 */
[----:B------:R-:W-:Y:S05]  /*5cf0*/  BRA `(.L_x_40014) ;  /* 0x00000be000007947 */ /* 0x000fea0003800000 */
.L_x_40017:
        /* <DEDUP_REMOVED lines=9> */
.L_x_40020:
[----:B----4-:R-:W4:Y:S02]  /*5d90*/  LDG.E.U16 R4, [R4.64] ;  /* 0x0000002404047981 */ /* 0x010f24000c1e1500 */
[----:B----4-:R-:W-:-:S06]  /*5da0*/  HADD2.F32 R0, -RZ, R4.H0_H0 ;  /* 0x20000004ff007230 */ /* 0x010fcc0000004100 */
[----:B------:R-:W0:Y:S02]  /*5db0*/  F2I.FTZ.TRUNC.NTZ R0, R0 ;  /* 0x0000000000007305 */ /* 0x000e24000021f100 */
[----:B0-----:R-:W-:Y:S01]  /*5dc0*/  PRMT R24, R0, 0x7610, R24 ;  /* 0x0000761000187816 */ /* 0x001fe20000000018 */
[----:B------:R-:W-:Y:S05]  /*5dd0*/  BRA `(.L_x_40014) ;  /* 0x00000b0000007947 */ /* 0x000fea0003800000 */
.L_x_40019:
[----:B----4-:R-:W4:Y:S02]  /*5de0*/  LDG.E.64 R4, [R4.64] ;  /* 0x0000002404047981 */ /* 0x010f24000c1e1b00 */
[----:B----4-:R0:W4:Y:S01]  /*5df0*/  F2I.F64.TRUNC R24, R4 ;  /* 0x0000000400187311 */ /* 0x010122000030d100 */
[----:B------:R-:W-:Y:S05]  /*5e00*/  BRA `(.L_x_40014) ;  /* 0x00000ad000007947 */ /* 0x000fea0003800000 */
.L_x_40009:
        /* <DEDUP_REMOVED lines=12> */
.L_x_40023:
[----:B----4-:R-:W4:Y:S02]  /*5ed0*/  LDG.E.64 R4, [R4.64] ;  /* 0x0000002404047981 */ /* 0x010f24000c1e1b00 */
[----:B----4-:R0:W4:Y:S01]  /*5ee0*/  F2I.F64.TRUNC R24, R4 ;  /* 0x0000000400187311 */ /* 0x010122000030d100 */
[----:B------:R-:W-:Y:S05]  /*5ef0*/  BRA `(.L_x_40014) ;  /* 0x000009e000007947 */ /* 0x000fea0003800000 */
.L_x_40022:
        /* <DEDUP_REMOVED lines=28> */
.L_x_40025:
        /* <DEDUP_REMOVED lines=15> */
.L_x_40024:
[----:B----4-:R-:W4:Y:S02]  /*61b0*/  LDG.E.U16 R0, [R4.64] ;  /* 0x0000002404007981 */ /* 0x010f24000c1e1500 */
[----:B----4-:R-:W-:-:S06]  /*61c0*/  PRMT R0, RZ, 0x5410, R0 ;  /* 0x00005410ff007816 */ /* 0x010fcc0000000000 */
[----:B------:R-:W0:Y:S02]  /*61d0*/  F2I.FTZ.TRUNC.NTZ R0, R0 ;  /* 0x0000000000007305 */ /* 0x000e24000021f100 */
[----:B0-----:R-:W-:Y:S01]  /*61e0*/  PRMT R24, R0, 0x7610, R24 ;  /* 0x0000761000187816 */ /* 0x001fe20000000018 */
[----:B------:R-:W-:Y:S05]  /*61f0*/  BRA `(.L_x_40014) ;  /* 0x000006e000007947 */ /* 0x000fea0003800000 */
.L_x_40021:
        /* <DEDUP_REMOVED lines=10> */
.L_x_40028:
        /* <DEDUP_REMOVED lines=21> */
.L_x_40032:
[----:B------:R-:W-:Y:S05]  /*63f0*/  BSYNC B1 ;  /* 0x0000000000017941 */ /* 0x000fea0003800000 */
.L_x_40031:
[----:B------:R-:W-:Y:S01]  /*6400*/  LEA R5, R0, 0x3b800000, 0x17 ;  /* 0x3b80000000057811 */ /* 0x000fe200078eb8ff */
[----:B------:R-:W-:-:S05]  /*6410*/  IMAD.SHL.U32 R0, R3, 0x100000, RZ ;  /* 0x0010000003007824 */ /* 0x000fca00078e00ff */
[----:B------:R-:W-:Y:S02]  /*6420*/  LOP3.LUT R0, R5, R0, R6, 0xfe, !PT ;  /* 0x0000000005007212 */ /* 0x000fe400078efe06 */
.L_x_40030:
[----:B------:R-:W-:Y:S05]  /*6430*/  BSYNC B0 ;  /* 0x0000000000007941 */ /* 0x000fea0003800000 */
.L_x_40029:
[----:B------:R-:W0:Y:S02]  /*6440*/  F2I.FTZ.TRUNC.NTZ R0, R0 ;  /* 0x0000000000007305 */ /* 0x000e24000021f100 */
[----:B0-----:R-:W-:Y:S01]  /*6450*/  PRMT R24, R0, 0x7610, R24 ;  /* 0x0000761000187816 */ /* 0x001fe20000000018 */
[----:B------:R-:W-:Y:S05]  /*6460*/  BRA `(.L_x_40014) ;  /* 0x0000047000007947 */ /* 0x000fea0003800000 */
.L_x_40027:
        /* <DEDUP_REMOVED lines=21> */
.L_x_40036:
[----:B------:R-:W-:Y:S05]  /*65c0*/  BSYNC B1 ;  /* 0x0000000000017941 */ /* 0x000fea0003800000 */
.L_x_40035:
[----:B------:R-:W-:Y:S01]  /*65d0*/  LEA R5, R0, 0x37800000, 0x17 ;  /* 0x3780000000057811 */ /* 0x000fe200078eb8ff */
[----:B------:R-:W-:-:S05]  /*65e0*/  IMAD.SHL.U32 R0, R3, 0x200000, RZ ;  /* 0x0020000003007824 */ /* 0x000fca00078e00ff */
[----:B------:R-:W-:Y:S02]  /*65f0*/  LOP3.LUT R0, R5, R0, R6, 0xfe, !PT ;  /* 0x0000000005007212 */ /* 0x000fe400078efe06 */
.L_x_40034:
[----:B------:R-:W-:Y:S05]  /*6600*/  BSYNC B0 ;  /* 0x0000000000007941 */ /* 0x000fea0003800000 */
.L_x_40033:
[----:B------:R-:W0:Y:S02]  /*6610*/  F2I.FTZ.TRUNC.NTZ R0, R0 ;  /* 0x0000000000007305 */ /* 0x000e24000021f100 */
[----:B0-----:R-:W-:Y:S01]  /*6620*/  PRMT R24, R0, 0x7610, R24 ;  /* 0x0000761000187816 */ /* 0x001fe20000000018 */
[----:B------:R-:W-:Y:S05]  /*6630*/  BRA `(.L_x_40014) ;  /* 0x000002a000007947 */ /* 0x000fea0003800000 */
.L_x_40026:
        /* <DEDUP_REMOVED lines=14> */
.L_x_40040:
[----:B------:R-:W-:Y:S05]  /*6720*/  BSYNC B0 ;  /* 0x0000000000007941 */ /* 0x000fea0003800000 */
.L_x_40039:
[----:B------:R-:W0:Y:S02]  /*6730*/  F2I.FTZ.TRUNC.NTZ R0, R0 ;  /* 0x0000000000007305 */ /* 0x000e24000021f100 */
[----:B0-----:R-:W-:Y:S01]  /*6740*/  PRMT R24, R0, 0x7610, R24 ;  /* 0x0000761000187816 */ /* 0x001fe20000000018 */
[----:B------:R-:W-:Y:S05]  /*6750*/  BRA `(.L_x_40014) ;  /* 0x0000018000007947 */ /* 0x000fea0003800000 */
.L_x_40013:
        /* <DEDUP_REMOVED lines=21> */
.L_x_40038:
[----:B------:R0:W5:Y:S01]  /*68b0*/  LDG.E.U16 R24, [R4.64] ;  /* 0x0000002404187981 */ /* 0x000162000c1e1500 */
[----:B------:R-:W-:Y:S05]  /*68c0*/  BRA `(.L_x_40014) ;  /* 0x0000001000007947 */ /* 0x000fea0003800000 */
.L_x_40037:
[----:B------:R0:W5:Y:S02]  /*68d0*/  LDG.E.U16 R24, [R4.64] ;  /* 0x0000002404187981 */ /* 0x000164000c1e1500 */
.L_x_40014:
        /* <DEDUP_REMOVED lines=16> */
.L_x_40044:
[----:B------:R0:W5:Y:S01]  /*69e0*/  LDG.E.U8 R18, [R4.64] ;  /* 0x0000002404127981 */ /* 0x000162000c1e1100 */
[----:B------:R-:W-:Y:S05]  /*69f0*/  BRA `(.L_x_40008) ;  /* 0x00000d7000007947 */ /* 0x000fea0003800000 */
.L_x_40043:
        /* <DEDUP_REMOVED lines=8> */
.L_x_40047:
[----:B------:R0:W5:Y:S01]  /*6a80*/  LDG.E.U16 R18, [R4.64] ;  /* 0x0000002404127981 */ /* 0x000162000c1e1500 */
[----:B------:R-:W-:Y:S05]  /*6a90*/  BRA `(.L_x_40008) ;  /* 0x00000cd000007947 */ /* 0x000fea0003800000 */
.L_x_40046:
[----:B------:R0:W5:Y:S01]  /*6aa0*/  LDG.E.U16 R18, [R4.64] ;  /* 0x0000002404127981 */ /* 0x000162000c1e1500 */
[----:B------:R-:W-:Y:S05]  /*6ab0*/  BRA `(.L_x_40008) ;  /* 0x00000cb000007947 */ /* 0x000fea0003800000 */
.L_x_40042:
        /* <DEDUP_REMOVED lines=9> */
.L_x_40049:
[----:B----4-:R-:W4:Y:S02]  /*6b50*/  LDG.E.U16 R0, [R4.64] ;  /* 0x0000002404007981 */ /* 0x010f24000c1e1500 */
[----:B----4-:R-:W-:-:S06]  /*6b60*/  HADD2.F32 R0, -RZ, R0.H0_H0 ;  /* 0x20000000ff007230 */ /* 0x010fcc0000004100 */
[----:B------:R-:W0:Y:S02]  /*6b70*/  F2I.FTZ.TRUNC.NTZ R0, R0 ;  /* 0x0000000000007305 */ /* 0x000e24000021f100 */
[----:B0-----:R-:W-:Y:S01]  /*6b80*/  PRMT R18, R0, 0x7610, R18 ;  /* 0x0000761000127816 */ /* 0x001fe20000000012 */
[----:B------:R-:W-:Y:S05]  /*6b90*/  BRA `(.L_x_40008) ;  /* 0x00000bd000007947 */ /* 0x000fea0003800000 */
.L_x_40048:
        /* <DEDUP_REMOVED lines=9> */
.L_x_40051:
[----:B----4-:R-:W4:Y:S02]  /*6c30*/  LDG.E.U16 R4, [R4.64] ;  /* 0x0000002404047981 */ /* 0x010f24000c1e1500 */
[----:B----4-:R-:W-:-:S06]  /*6c40*/  HADD2.F32 R0, -RZ, R4.H0_H0 ;  /* 0x20000004ff007230 */ /* 0x010fcc0000004100 */
[----:B------:R-:W0:Y:S02]  /*6c50*/  F2I.FTZ.TRUNC.NTZ R0, R0 ;  /* 0x0000000000007305 */ /* 0x000e24000021f100 */
[----:B0-----:R-:W-:Y:S01]  /*6c60*/  PRMT R18, R0, 0x7610, R18 ;  /* 0x0000761000127816 */ /* 0x001fe20000000012 */
[----:B------:R-:W-:Y:S05]  /*6c70*/  BRA `(.L_x_40008) ;  /* 0x00000af000007947 */ /* 0x000fea0003800000 */
.L_x_40050:
[----:B----4-:R-:W4:Y:S02]  /*6c80*/  LDG.E.64 R4, [R4.64] ;  /* 0x0000002404047981 */ /* 0x010f24000c1e1b00 */
[----:B----4-:R0:W4:Y:S01]  /*6c90*/  F2I.F64.TRUNC R18, R4 ;  /* 0x0000000400127311 */ /* 0x010122000030d100 */
[----:B------:R-:W-:Y:S05]  /*6ca0*/  BRA `(.L_x_40008) ;  /* 0x00000ac000007947 */ /* 0x000fea0003800000 */
.L_x_40041:
        /* <DEDUP_REMOVED lines=12> */
.L_x_40054:
[----:B----4-:R-:W4:Y:S02]  /*6d70*/  LDG.E.64 R4, [R4.64] ;  /* 0x0000002404047981 */ /* 0x010f24000c1e1b00 */
[----:B----4-:R0:W4:Y:S01]  /*6d80*/  F2I.F64.TRUNC R18, R4 ;  /* 0x0000000400127311 */ /* 0x010122000030d100 */
[----:B------:R-:W-:Y:S05]  /*6d90*/  BRA `(.L_x_40008) ;  /* 0x000009d000007947 */ /* 0x000fea0003800000 */
.L_x_40053:
        /* <DEDUP_REMOVED lines=28> */
.L_x_40056:
        /* <DEDUP_REMOVED lines=15> */
.L_x_40055:
[----:B----4-:R-:W4:Y:S02]  /*7050*/  LDG.E.U16 R0, [R4.64] ;  /* 0x0000002404007981 */ /* 0x010f24000c1e1500 */
[----:B----4-:R-:W-:-:S06]  /*7060*/  PRMT R0, RZ, 0x5410, R0 ;  /* 0x00005410ff007816 */ /* 0x010fcc0000000000 */
[----:B------:R-:W0:Y:S02]  /*7070*/  F2I.FTZ.TRUNC.NTZ R0, R0 ;  /* 0x0000000000007305 */ /* 0x000e24000021f100 */
[----:B0-----:R-:W-:Y:S01]  /*7080*/  PRMT R18, R0, 0x7610, R18 ;  /* 0x0000761000127816 */ /* 0x001fe20000000012 */
[----:B------:R-:W-:Y:S05]  /*7090*/  BRA `(.L_x_40008) ;  /* 0x000006d000007947 */ /* 0x000fea0003800000 */
.L_x_40052:
        /* <DEDUP_REMOVED lines=10> */
.L_x_40059:
        /* <DEDUP_REMOVED lines=21> */
.L_x_40063:
[----:B------:R-:W-:Y:S05]  /*7290*/  BSYNC B1 ;  /* 0x0000000000017941 */ /* 0x000fea0003800000 */
.L_x_40062:
[----:B------:R-:W-:Y:S01]  /*72a0*/  LEA R5, R0, 0x3b800000, 0x17 ;  /* 0x3b80000000057811 */ /* 0x000fe200078eb8ff */
[----:B------:R-:W-:-:S05]  /*72b0*/  IMAD.SHL.U32 R0, R3, 0x100000, RZ ;  /* 0x0010000003007824 */ /* 0x000fca00078e00ff */
[----:B------:R-:W-:Y:S02]  /*72c0*/  LOP3.LUT R0, R5, R0, R6, 0xfe, !PT ;  /* 0x0000000005007212 */ /* 0x000fe400078efe06 */
.L_x_40061:
[----:B------:R-:W-:Y:S05]  /*72d0*/  BSYNC B0 ;  /* 0x0000000000007941 */ /* 0x000fea0003800000 */
.L_x_40060:
[----:B------:R-:W0:Y:S02]  /*72e0*/  F2I.FTZ.TRUNC.NTZ R0, R0 ;  /* 0x0000000000007305 */ /* 0x000e24000021f100 */
[----:B0-----:R-:W-:Y:S01]  /*72f0*/  PRMT R18, R0, 0x7610, R18 ;  /* 0x0000761000127816 */ /* 0x001fe20000000012 */
[----:B------:R-:W-:Y:S05]  /*7300*/  BRA `(.L_x_40008) ;  /* 0x0000046000007947 */ /* 0x000fea0003800000 */
.L_x_40058:
        /* <DEDUP_REMOVED lines=21> */
.L_x_40067:
[----:B------:R-:W-:Y:S05]  /*7460*/  BSYNC B1 ;  /* 0x0000000000017941 */ /* 0x000fea0003800000 */
.L_x_40066:
[----:B------:R-:W-:Y:S01]  /*7470*/  LEA R5, R0, 0x37800000, 0x17 ;  /* 0x3780000000057811 */ /* 0x000fe200078eb8ff */
[----:B------:R-:W-:-:S05]  /*7480*/  IMAD.SHL.U32 R0, R3, 0x200000, RZ ;  /* 0x0020000003007824 */ /* 0x000fca00078e00ff */
[----:B------:R-:W-:Y:S02]  /*7490*/  LOP3.LUT R0, R5, R0, R6, 0xfe, !PT ;  /* 0x0000000005007212 */ /* 0x000fe400078efe06 */
.L_x_40065:
[----:B------:R-:W-:Y:S05]  /*74a0*/  BSYNC B0 ;  /* 0x0000000000007941 */ /* 0x000fea0003800000 */
.L_x_40064:
[----:B------:R-:W0:Y:S02]  /*74b0*/  F2I.FTZ.TRUNC.NTZ R0, R0 ;  /* 0x0000000000007305 */ /* 0x000e24000021f100 */
[----:B0-----:R-:W-:Y:S01]  /*74c0*/  PRMT R18, R0, 0x7610, R18 ;  /* 0x0000761000127816 */ /* 0x001fe20000000012 */
[----:B------:R-:W-:Y:S05]  /*74d0*/  BRA `(.L_x_40008) ;  /* 0x0000029000007947 */ /* 0x000fea0003800000 */
.L_x_40057:
        /* <DEDUP_REMOVED lines=14> */
.L_x_40071:
[----:B------:R-:W-:Y:S05]  /*75c0*/  BSYNC B0 ;  /* 0x0000000000007941 */ /* 0x000fea0003800000 */
.L_x_40070:
[----:B------:R-:W0:Y:S02]  /*75d0*/  F2I.FTZ.TRUNC.NTZ R0, R0 ;  /* 0x0000000000007305 */ /* 0x000e24000021f100 */
[----:B0-----:R-:W-:Y:S01]  /*75e0*/  PRMT R18, R0, 0x7610, R18 ;  /* 0x0000761000127816 */ /* 0x001fe20000000012 */
[----:B------:R-:W-:Y:S05]  /*75f0*/  BRA `(.L_x_40008) ;  /* 0x0000017000007947 */ /* 0x000fea0003800000 */
.L_x_40045:
        /* <DEDUP_REMOVED lines=20> */
.L_x_40069:
[----:B------:R0:W5:Y:S01]  /*7740*/  LDG.E.U16 R18, [R4.64] ;  /* 0x0000002404127981 */ /* 0x000162000c1e1500 */
[----:B------:R-:W-:Y:S05]  /*7750*/  BRA `(.L_x_40008) ;  /* 0x0000001000007947 */ /* 0x000fea0003800000 */
.L_x_40068:
[----:B------:R0:W5:Y:S02]  /*7760*/  LDG.E.U16 R18, [R4.64] ;  /* 0x0000002404127981 */ /* 0x000164000c1e1500 */
.L_x_40008:
[----:B------:R-:W-:Y:S05]  /*7770*/  BSYNC B6 ;  /* 0x0000000000067941 */ /* 0x000fea0003800000 */
.L_x_40007:
        /* <DEDUP_REMOVED lines=13> */
[-C--:B------:R-:W-:Y:S02]  /*7850*/  IABS R3, R0.reuse ;  /* 0x0000000000037213 */ /* 0x080fe40000000000 */
[----:B------:R-:W-:-:S02]  /*7860*/  IABS R10, R0 ;  /* 0x00000000000a7213 */ /* 0x000fc40000000000 */
[----:B------:R-:W0:Y:S01]  /*7870*/  I2F.RP R7, R3 ;  /* 0x0000000300077306 */ /* 0x000e220000209400 */
[----:B------:R-:W-:-:S07]  /*7880*/  ISETP.GE.AND P6, PT, R6, RZ, PT ;  /* 0x000000ff0600720c */ /* 0x000fce0003fc6270 */
        /* <DEDUP_REMOVED lines=17> */
[----:B------:R-:W-:-:S04]  /*79a0*/  @!P0 LOP3.LUT R4, RZ, R0, RZ, 0x33, !PT ;  /* 0x00000000ff048212 */ /* 0x000fc800078e33ff */
[----:B------:R-:W-:-:S04]  /*79b0*/  LOP3.LUT R0, R27, R4, RZ, 0x3c, !PT ;  /* 0x000000041b007212 */ /* 0x000fc800078e3cff */
[----:B------:R-:W-:Y:S02]  /*79c0*/  PRMT R3, R0, 0x9910, RZ ;  /* 0x0000991000037816 */ /* 0x000fe400000000ff */
[----:B------:R-:W-:Y:S02]  /*79d0*/  PRMT R0, R4, 0x9910, RZ ;  /* 0x0000991004007816 */ /* 0x000fe400000000ff */
[----:B------:R-:W-:-:S04]  /*79e0*/  ISETP.GT.AND P0, PT, R3, -0x1, PT ;  /* 0xffffffff0300780c */ /* 0x000fc80003f04270 */
[----:B------:R-:W-:-:S04]  /*79f0*/  ISETP.EQ.OR P0, PT, R0, RZ, P0 ;  /* 0x000000ff0000720c */ /* 0x000fc80000702670 */
[----:B------:R-:W-:-:S05]  /*7a00*/  SEL R27, R27, RZ, !P0 ;  /* 0x000000ff1b1b7207 */ /* 0x000fca0004000000 */
[----:B------:R-:W-:Y:S02]  /*7a10*/  IMAD.IADD R0, R4, 0x1, R27 ;  /* 0x0000000104007824 */ /* 0x000fe400078e021b */
.L_x_40073:
[----:B----4-:R-:W-:Y:S05]  /*7a20*/  BSYNC B0 ;  /* 0x0000000000007941 */ /* 0x010fea0003800000 */
.L_x_40072:
[----:B------:R-:W-:Y:S01]  /*7a30*/  BSSY B0, `(.L_x_40074) ;  /* 0x0000021000007945 */ /* 0x000fe20003800000 */
[----:B------:R-:W-:Y:S05]  /*7a40*/  @P4 BRA `(.L_x_40075) ;  /* 0x000001f000004947 */ /* 0x000fea0003800000 */
[----:B---3-5:R-:W-:Y:S02]  /*7a50*/  PRMT R3, R22, 0x9910, RZ ;  /* 0x0000991016037816 */ /* 0x028fe400000000ff */
[----:B-1----:R-:W-:Y:S02]  /*7a60*/  PRMT R7, R29, 0x9910, RZ ;  /* 0x000099101d077816 */ /* 0x002fe400000000ff */
[----:B------:R-:W-:Y:S02]  /*7a70*/  IABS R6, R3 ;  /* 0x0000000300067213 */ /* 0x000fe40000000000 */
[----:B------:R-:W-:Y:S02]  /*7a80*/  IABS R10, R7 ;  /* 0x00000007000a7213 */ /* 0x000fe40000000000 */
[----:B------:R-:W0:Y:S01]  /*7a90*/  I2F.RP R8, R6 ;  /* 0x0000000600087306 */ /* 0x000e220000209400 */
[----:B------:R-:W-:-:S02]  /*7aa0*/  IABS R11, R3 ;  /* 0x00000003000b7213 */ /* 0x000fc40000000000 */
        /* <DEDUP_REMOVED lines=25> */
.L_x_40075:
[----:B------:R-:W-:Y:S05]  /*7c40*/  BSYNC B0 ;  /* 0x0000000000007941 */ /* 0x000fea0003800000 */
.L_x_40074:
        /* <DEDUP_REMOVED lines=8> */
[----:B------:R-:W-:-:S05]  /*7cd0*/  ISETP.GE.AND P4, PT, R7, RZ, PT ;  /* 0x000000ff0700720c */ /* 0x000fca0003f86270 */
[----:B0-----:R-:W0:Y:S02]  /*7ce0*/  MUFU.RCP R8, R8 ;  /* 0x0000000800087308 */ /* 0x001e240000001000 */
[----:B0-----:R-:W-:-:S06]  /*7cf0*/  IADD3 R4, R8, 0xffffffe, RZ ;  /* 0x0ffffffe08047810 */ /* 0x001fcc0007ffe0ff */
[----:B------:R0:W4:Y:S02]  /*7d00*/  F2I.FTZ.U32.TRUNC.NTZ R5, R4 ;  /* 0x0000000400057305 */ /* 0x000124000021f000 */
[----:B0-----:R-:W-:Y:S02]  /*7d10*/  IMAD.MOV.U32 R4, RZ, RZ, RZ ;  /* 0x000000ffff047224 */ /* 0x001fe400078e00ff */
[----:B----4-:R-:W-:-:S04]  /*7d20*/  IMAD.MOV R9, RZ, RZ, -R5 ;  /* 0x000000ffff097224 */ /* 0x010fc800078e0a05 */
        /* <DEDUP_REMOVED lines=19> */
.L_x_40077:
[----:B------:R-:W-:Y:S05]  /*7e60*/  BSYNC B0 ;  /* 0x0000000000007941 */ /* 0x000fea0003800000 */
.L_x_40076:
        /* <DEDUP_REMOVED lines=33> */
.L_x_40079:
[----:B------:R-:W-:Y:S05]  /*8080*/  BSYNC B0 ;  /* 0x0000000000007941 */ /* 0x000fea0003800000 */
.L_x_40078:
        /* <DEDUP_REMOVED lines=20> */
.L_x_40085:
[----:B------:R0:W-:Y:S01]  /*81d0*/  STG.E.U8 [R8.64], R0 ;  /* 0x0000000008007986 */ /* 0x0001e2000c101124 */
[----:B------:R-:W-:Y:S01]  /*81e0*/  IMAD.MOV.U32 R23, RZ, RZ, R25 ;  /* 0x000000ffff177224 */ /* 0x000fe200078e0019 */
[----:B------:R-:W-:Y:S05]  /*81f0*/  BRA `(.L_x_40081) ;  /* 0x00000f2000007947 */ /* 0x000fea0003800000 */
.L_x_40084:
        /* <DEDUP_REMOVED lines=12> */
.L_x_40088:
[----:B------:R-:W-:Y:S01]  /*82c0*/  PRMT R3, R0, 0x9910, RZ ;  /* 0x0000991000037816 */ /* 0x000fe200000000ff */
[----:B------:R-:W-:-:S04]  /*82d0*/  IMAD.MOV.U32 R23, RZ, RZ, R25 ;  /* 0x000000ffff177224 */ /* 0x000fc800078e0019 */
[----:B------:R0:W-:Y:S01]  /*82e0*/  STG.E [R8.64], R3 ;  /* 0x0000000308007986 */ /* 0x0001e2000c101924 */
[----:B------:R-:W-:Y:S05]  /*82f0*/  BRA `(.L_x_40081) ;  /* 0x00000e2000007947 */ /* 0x000fea0003800000 */
.L_x_40087:
[----:B------:R0:W-:Y:S01]  /*8300*/  STG.E.U16 [R8.64], R0 ;  /* 0x0000000008007986 */ /* 0x0001e2000c101524 */
[----:B------:R-:W-:Y:S01]  /*8310*/  IMAD.MOV.U32 R23, RZ, RZ, R25 ;  /* 0x000000ffff177224 */ /* 0x000fe200078e0019 */
[----:B------:R-:W-:Y:S05]  /*8320*/  BRA `(.L_x_40081) ;  /* 0x00000df000007947 */ /* 0x000fea0003800000 */
.L_x_40083:
        /* <DEDUP_REMOVED lines=10> */
.L_x_40090:
[----:B------:R-:W0:Y:S01]  /*83d0*/  I2F.S16 R3, R0 ;  /* 0x0000000000037306 */ /* 0x000e220000101400 */
[----:B------:R-:W-:Y:S01]  /*83e0*/  IMAD.MOV.U32 R23, RZ, RZ, R25 ;  /* 0x000000ffff177224 */ /* 0x000fe200078e0019 */
[----:B0-----:R-:W-:-:S05]  /*83f0*/  F2FP.PACK_AB R3, RZ, R3 ;  /* 0x00000003ff03723e */ /* 0x001fca00000000ff */
[----:B------:R0:W-:Y:S01]  /*8400*/  STG.E.U16 [R8.64], R3 ;  /* 0x0000000308007986 */ /* 0x0001e2000c101524 */
[----:B------:R-:W-:Y:S05]  /*8410*/  BRA `(.L_x_40081) ;  /* 0x00000d0000007947 */ /* 0x000fea0003800000 */
.L_x_40089:
        /* <DEDUP_REMOVED lines=11> */
.L_x_40092:
[----:B------:R-:W0:Y:S01]  /*84d0*/  I2F.S16 R0, R0 ;  /* 0x0000000000007306 */ /* 0x000e220000101400 */
[----:B------:R-:W-:Y:S01]  /*84e0*/  IMAD.MOV.U32 R23, RZ, RZ, R25 ;  /* 0x000000ffff177224 */ /* 0x000fe200078e0019 */
[----:B0-----:R-:W-:-:S04]  /*84f0*/  F2FP.PACK_AB R3, RZ, R0 ;  /* 0x00000000ff03723e */ /* 0x001fc800000000ff */
[----:B------:R-:W-:-:S05]  /*8500*/  PRMT R3, R3, 0x5410, RZ ;  /* 0x0000541003037816 */ /* 0x000fca00000000ff */
[----:B------:R0:W-:Y:S01]  /*8510*/  STG.E [R8.64], R3 ;  /* 0x0000000308007986 */ /* 0x0001e2000c101924 */
[----:B------:R-:W-:Y:S05]  /*8520*/  BRA `(.L_x_40081) ;  /* 0x00000bf000007947 */ /* 0x000fea0003800000 */
.L_x_40091:
[----:B------:R-:W0:Y:S01]  /*8530*/  I2F.F64.S16 R4, R0 ;  /* 0x0000000000047312 */ /* 0x000e220000101c00 */
[----:B------:R-:W-:Y:S01]  /*8540*/  IMAD.MOV.U32 R23, RZ, RZ, R25 ;  /* 0x000000ffff177224 */ /* 0x000fe200078e0019 */
[----:B0-----:R0:W-:Y:S01]  /*8550*/  STG.E.64 [R8.64], R4 ;  /* 0x0000000408007986 */ /* 0x0011e2000c101b24 */
[----:B------:R-:W-:Y:S05]  /*8560*/  BRA `(.L_x_40081) ;  /* 0x00000bb000007947 */ /* 0x000fea0003800000 */
.L_x_40082:
        /* <DEDUP_REMOVED lines=14> */
.L_x_40095:
[----:B------:R-:W0:Y:S01]  /*8650*/  I2F.F64.S16 R4, R0 ;  /* 0x0000000000047312 */ /* 0x000e220000101c00 */
[----:B------:R-:W-:Y:S01]  /*8660*/  CS2R R6, SRZ ;  /* 0x0000000000067805 */ /* 0x000fe2000001ff00 */
[----:B------:R-:W-:-:S04]  /*8670*/  IMAD.MOV.U32 R23, RZ, RZ, R25 ;  /* 0x000000ffff177224 */ /* 0x000fc800078e0019 */
[----:B0-----:R0:W-:Y:S01]  /*8680*/  STG.E.128 [R8.64], R4 ;  /* 0x0000000408007986 */ /* 0x0011e2000c101d24 */
[----:B------:R-:W-:Y:S05]  /*8690*/  BRA `(.L_x_40081) ;  /* 0x00000a8000007947 */ /* 0x000fea0003800000 */
.L_x_40094:
        /* <DEDUP_REMOVED lines=21> */
.L_x_40099:
[----:B------:R-:W-:Y:S05]  /*87f0*/  BSYNC B0 ;  /* 0x0000000000007941 */ /* 0x000fea0003800000 */
.L_x_40098:
[----:B------:R-:W-:Y:S01]  /*8800*/  LOP3.LUT R3, R3, R4, RZ, 0xfc, !PT ;  /* 0x0000000403037212 */ /* 0x000fe200078efcff */
[----:B------:R-:W-:-:S04]  /*8810*/  IMAD.MOV.U32 R23, RZ, RZ, R25 ;  /* 0x000000ffff177224 */ /* 0x000fc800078e0019 */
[----:B------:R0:W-:Y:S01]  /*8820*/  STG.E.U8 [R8.64], R3 ;  /* 0x0000000308007986 */ /* 0x0001e2000c101124 */
[----:B------:R-:W-:Y:S05]  /*8830*/  BRA `(.L_x_40081) ;  /* 0x000008e000007947 */ /* 0x000fea0003800000 */
.L_x_40097:
        /* <DEDUP_REMOVED lines=13> */
.L_x_40101:
[----:B------:R-:W-:Y:S01]  /*8910*/  IMAD.MOV.U32 R0, RZ, RZ, 0x7f ;  /* 0x0000007fff007424 */ /* 0x000fe200078e00ff */
[----:B------:R-:W-:-:S04]  /*8920*/  ISETP.GT.U32.AND P0, PT, R3, 0x7f800000, PT ;  /* 0x7f8000000300780c */ /* 0x000fc80003f04070 */
[----:B------:R-:W-:-:S04]  /*8930*/  SEL R0, R0, 0x7c, P0 ;  /* 0x0000007c00007807 */ /* 0x000fc80000000000 */
.L_x_40102:
[----:B------:R-:W-:Y:S05]  /*8940*/  BSYNC B0 ;  /* 0x0000000000007941 */ /* 0x000fea0003800000 */
.L_x_40100:
[----:B------:R-:W-:Y:S01]  /*8950*/  LOP3.LUT R3, R5, 0x80000000, RZ, 0xc0, !PT ;  /* 0x8000000005037812 */ /* 0x000fe200078ec0ff */
[----:B------:R-:W-:-:S03]  /*8960*/  IMAD.MOV.U32 R23, RZ, RZ, R25 ;  /* 0x000000ffff177224 */ /* 0x000fc600078e0019 */
[----:B------:R-:W-:-:S04]  /*8970*/  SHF.R.U32.HI R3, RZ, 0x18, R3 ;  /* 0x00000018ff037819 */ /* 0x000fc80000011603 */
[----:B------:R-:W-:-:S05]  /*8980*/  LOP3.LUT R3, R0, R3, RZ, 0xfc, !PT ;  /* 0x0000000300037212 */ /* 0x000fca00078efcff */
[----:B------:R0:W-:Y:S01]  /*8990*/  STG.E.U8 [R8.64], R3 ;  /* 0x0000000308007986 */ /* 0x0001e2000c101124 */
[----:B------:R-:W-:Y:S05]  /*89a0*/  BRA `(.L_x_40081) ;  /* 0x0000077000007947 */ /* 0x000fea0003800000 */
.L_x_40096:
[----:B------:R-:W0:Y:S01]  /*89b0*/  I2F.S16 R3, R0 ;  /* 0x0000000000037306 */ /* 0x000e220000101400 */
[----:B------:R-:W-:Y:S01]  /*89c0*/  IMAD.MOV.U32 R23, RZ, RZ, R25 ;  /* 0x000000ffff177224 */ /* 0x000fe200078e0019 */
[----:B0-----:R-:W-:-:S05]  /*89d0*/  F2FP.BF16.PACK_AB R3, RZ, R3 ;  /* 0x00000003ff03723e */ /* 0x001fca00000010ff */
[----:B------:R0:W-:Y:S01]  /*89e0*/  STG.E.U16 [R8.64], R3 ;  /* 0x0000000308007986 */ /* 0x0001e2000c101524 */
[----:B------:R-:W-:Y:S05]  /*89f0*/  BRA `(.L_x_40081) ;  /* 0x0000072000007947 */ /* 0x000fea0003800000 */
.L_x_40093:
        /* <DEDUP_REMOVED lines=11> */
.L_x_40105:
        /* <DEDUP_REMOVED lines=17> */
.L_x_40108:
[----:B------:R-:W-:-:S04]  /*8bc0*/  LOP3.LUT R3, R5, 0x80000000, RZ, 0xc0, !PT ;  /* 0x8000000005037812 */ /* 0x000fc800078ec0ff */
[----:B------:R-:W-:-:S04]  /*8bd0*/  SHF.R.U32.HI R3, RZ, 0x18, R3 ;  /* 0x00000018ff037819 */ /* 0x000fc80000011603 */
[----:B------:R-:W-:-:S04]  /*8be0*/  LOP3.LUT R0, R0, R3, RZ, 0xfc, !PT ;  /* 0x0000000300007212 */ /* 0x000fc800078efcff */
[----:B------:R-:W-:Y:S02]  /*8bf0*/  PRMT R4, R0, 0x7610, R4 ;  /* 0x0000761000047816 */ /* 0x000fe40000000004 */
.L_x_40107:
[----:B------:R-:W-:Y:S05]  /*8c00*/  BSYNC B0 ;  /* 0x0000000000007941 */ /* 0x000fea0003800000 */
.L_x_40106:
[----:B------:R0:W-:Y:S01]  /*8c10*/  STG.E.U8 [R8.64], R4 ;  /* 0x0000000408007986 */ /* 0x0001e2000c101124 */
[----:B------:R-:W-:Y:S01]  /*8c20*/  IMAD.MOV.U32 R23, RZ, RZ, R25 ;  /* 0x000000ffff177224 */ /* 0x000fe200078e0019 */
[----:B------:R-:W-:Y:S05]  /*8c30*/  BRA `(.L_x_40081) ;  /* 0x000004e000007947 */ /* 0x000fea0003800000 */
.L_x_40104:
        /* <DEDUP_REMOVED lines=17> */
.L_x_40111:
[----:B------:R-:W-:-:S04]  /*8d50*/  LOP3.LUT R3, R5, 0x80000000, RZ, 0xc0, !PT ;  /* 0x8000000005037812 */ /* 0x000fc800078ec0ff */
[----:B------:R-:W-:-:S04]  /*8d60*/  SHF.R.U32.HI R3, RZ, 0x18, R3 ;  /* 0x00000018ff037819 */ /* 0x000fc80000011603 */
[----:B------:R-:W-:-:S04]  /*8d70*/  LOP3.LUT R0, R0, R3, RZ, 0xfc, !PT ;  /* 0x0000000300007212 */ /* 0x000fc800078efcff */
[----:B------:R-:W-:Y:S02]  /*8d80*/  PRMT R4, R0, 0x7610, R4 ;  /* 0x0000761000047816 */ /* 0x000fe40000000004 */
.L_x_40110:
[----:B------:R-:W-:Y:S05]  /*8d90*/  BSYNC B0 ;  /* 0x0000000000007941 */ /* 0x000fea0003800000 */
.L_x_40109:
[----:B------:R0:W-:Y:S01]  /*8da0*/  STG.E.U8 [R8.64], R4 ;  /* 0x0000000408007986 */ /* 0x0001e2000c101124 */
[----:B------:R-:W-:Y:S01]  /*8db0*/  IMAD.MOV.U32 R23, RZ, RZ, R25 ;  /* 0x000000ffff177224 */ /* 0x000fe200078e0019 */
[----:B------:R-:W-:Y:S05]  /*8dc0*/  BRA `(.L_x_40081) ;  /* 0x0000035000007947 */ /* 0x000fea0003800000 */
.L_x_40103:
        /* <DEDUP_REMOVED lines=23> */
.L_x_40086:
        /* <DEDUP_REMOVED lines=21> */
.L_x_40113:
[----:B------:R-:W-:Y:S01]  /*9090*/  PRMT R0, R0, 0x9910, RZ ;  /* 0x0000991000007816 */ /* 0x000fe200000000ff */
[----:B------:R-:W-:-:S04]  /*90a0*/  IMAD.MOV.U32 R23, RZ, RZ, R25 ;  /* 0x000000ffff177224 */ /* 0x000fc800078e0019 */
[----:B------:R-:W-:-:S05]  /*90b0*/  IMAD.MOV.U32 R4, RZ, RZ, R0 ;  /* 0x000000ffff047224 */ /* 0x000fca00078e0000 */
[----:B------:R-:W-:-:S05]  /*90c0*/  SHF.R.S32.HI R5, RZ, 0x1f, R4 ;  /* 0x0000001fff057819 */ /* 0x000fca0000011404 */
[----:B------:R0:W-:Y:S01]  /*90d0*/  STG.E.64 [R8.64], R4 ;  /* 0x0000000408007986 */ /* 0x0001e2000c101b24 */
[----:B------:R-:W-:Y:S05]  /*90e0*/  BRA `(.L_x_40081) ;  /* 0x0000003000007947 */ /* 0x000fea0003800000 */
.L_x_40112:
[----:B------:R-:W-:Y:S01]  /*90f0*/  PRMT R3, R0, 0x9910, RZ ;  /* 0x0000991000037816 */ /* 0x000fe200000000ff */
[----:B------:R-:W-:-:S04]  /*9100*/  IMAD.MOV.U32 R23, RZ, RZ, R25 ;  /* 0x000000ffff177224 */ /* 0x000fc800078e0019 */
[----:B------:R0:W-:Y:S03]  /*9110*/  STG.E [R8.64], R3 ;  /* 0x0000000308007986 */ /* 0x0001e6000c101924 */
.L_x_40081:
[----:B------:R-:W-:Y:S05]  /*9120*/  BSYNC B6 ;  /* 0x0000000000067941 */ /* 0x000fea0003800000 */
.L_x_40080:
        /* <DEDUP_REMOVED lines=21> */
.L_x_40119:
[----:B---3-5:R0:W-:Y:S01]  /*9280*/  STG.E.U8 [R8.64], R22 ;  /* 0x0000001608007986 */ /* 0x0281e2000c101124 */
[----:B------:R-:W-:Y:S05]  /*9290*/  BRA `(.L_x_40121) ;  /* 0x00000dc000007947 */ /* 0x000fea0003800000 */
.L_x_40118:
        /* <DEDUP_REMOVED lines=10> */
.L_x_40123:
[----:B---3-5:R-:W-:-:S05]  /*9340*/  PRMT R3, R22, 0x9910, RZ ;  /* 0x0000991016037816 */ /* 0x028fca00000000ff */
[----:B------:R0:W-:Y:S01]  /*9350*/  STG.E [R8.64], R3 ;  /* 0x0000000308007986 */ /* 0x0001e2000c101924 */
[----:B------:R-:W-:Y:S05]  /*9360*/  BRA `(.L_x_40121) ;  /* 0x00000cf000007947 */ /* 0x000fea0003800000 */
.L_x_40122:
[----:B---3-5:R0:W-:Y:S01]  /*9370*/  STG.E.U16 [R8.64], R22 ;  /* 0x0000001608007986 */ /* 0x0281e2000c101524 */
[----:B------:R-:W-:Y:S05]  /*9380*/  BRA `(.L_x_40121) ;  /* 0x00000cd000007947 */ /* 0x000fea0003800000 */
.L_x_40117:
        /* <DEDUP_REMOVED lines=9> */
.L_x_40125:
[----:B---3-5:R-:W0:Y:S02]  /*9420*/  I2F.S16 R0, R22 ;  /* 0x0000001600007306 */ /* 0x028e240000101400 */
[----:B0-----:R-:W-:-:S05]  /*9430*/  F2FP.PACK_AB R0, RZ, R0 ;  /* 0x00000000ff00723e */ /* 0x001fca00000000ff */
[----:B------:R0:W-:Y:S01]  /*9440*/  STG.E.U16 [R8.64], R0 ;  /* 0x0000000008007986 */ /* 0x0001e2000c101524 */
[----:B------:R-:W-:Y:S05]  /*9450*/  BRA `(.L_x_40121) ;  /* 0x00000c0000007947 */ /* 0x000fea0003800000 */
.L_x_40124:
        /* <DEDUP_REMOVED lines=10> */
.L_x_40127:
[----:B---3-5:R-:W0:Y:S02]  /*9500*/  I2F.S16 R22, R22 ;  /* 0x0000001600167306 */ /* 0x028e240000101400 */
[----:B0-----:R-:W-:-:S04]  /*9510*/  F2FP.PACK_AB R3, RZ, R22 ;  /* 0x00000016ff03723e */ /* 0x001fc800000000ff */
[----:B------:R-:W-:-:S05]  /*9520*/  PRMT R3, R3, 0x5410, RZ ;  /* 0x0000541003037816 */ /* 0x000fca00000000ff */
[----:B------:R0:W-:Y:S01]  /*9530*/  STG.E [R8.64], R3 ;  /* 0x0000000308007986 */ /* 0x0001e2000c101924 */
[----:B------:R-:W-:Y:S05]  /*9540*/  BRA `(.L_x_40121) ;  /* 0x00000b1000007947 */ /* 0x000fea0003800000 */
.L_x_40126:
[----:B---3-5:R-:W0:Y:S02]  /*9550*/  I2F.F64.S16 R4, R22 ;  /* 0x0000001600047312 */ /* 0x028e240000101c00 */
[----:B0-----:R0:W-:Y:S01]  /*9560*/  STG.E.64 [R8.64], R4 ;  /* 0x0000000408007986 */ /* 0x0011e2000c101b24 */
[----:B------:R-:W-:Y:S05]  /*9570*/  BRA `(.L_x_40121) ;  /* 0x00000ae000007947 */ /* 0x000fea0003800000 */
.L_x_40116:
        /* <DEDUP_REMOVED lines=13> */
.L_x_40130:
[----:B---3-5:R-:W0:Y:S01]  /*9650*/  I2F.F64.S16 R4, R22 ;  /* 0x0000001600047312 */ /* 0x028e220000101c00 */
[----:B------:R-:W-:-:S05]  /*9660*/  CS2R R6, SRZ ;  /* 0x0000000000067805 */ /* 0x000fca000001ff00 */
[----:B0-----:R0:W-:Y:S01]  /*9670*/  STG.E.128 [R8.64], R4 ;  /* 0x0000000408007986 */ /* 0x0011e2000c101d24 */
[----:B------:R-:W-:Y:S05]  /*9680*/  BRA `(.L_x_40121) ;  /* 0x000009d000007947 */ /* 0x000fea0003800000 */
.L_x_40129:
        /* <DEDUP_REMOVED lines=21> */
.L_x_40134:
[----:B------:R-:W-:Y:S05]  /*97e0*/  BSYNC B0 ;  /* 0x0000000000007941 */ /* 0x000fea0003800000 */
.L_x_40133:
[----:B------:R-:W-:-:S05]  /*97f0*/  LOP3.LUT R5, R0, R5, RZ, 0xfc, !PT ;  /* 0x0000000500057212 */ /* 0x000fca00078efcff */
[----:B------:R0:W-:Y:S01]  /*9800*/  STG.E.U8 [R8.64], R5 ;  /* 0x0000000508007986 */ /* 0x0001e2000c101124 */
[----:B------:R-:W-:Y:S05]  /*9810*/  BRA `(.L_x_40121) ;  /* 0x0000084000007947 */ /* 0x000fea0003800000 */
.L_x_40132:
        /* <DEDUP_REMOVED lines=13> */
.L_x_40136:
[----:B------:R-:W-:Y:S01]  /*98f0*/  IMAD.MOV.U32 R0, RZ, RZ, 0x7f ;  /* 0x0000007fff007424 */ /* 0x000fe200078e00ff */
[----:B------:R-:W-:-:S04]  /*9900*/  ISETP.GT.U32.AND P0, PT, R3, 0x7f800000, PT ;  /* 0x7f8000000300780c */ /* 0x000fc80003f04070 */
[----:B------:R-:W-:-:S04]  /*9910*/  SEL R0, R0, 0x7c, P0 ;  /* 0x0000007c00007807 */ /* 0x000fc80000000000 */
.L_x_40137:
[----:B------:R-:W-:Y:S05]  /*9920*/  BSYNC B0 ;  /* 0x0000000000007941 */ /* 0x000fea0003800000 */
.L_x_40135:
[----:B------:R-:W-:-:S04]  /*9930*/  LOP3.LUT R3, R5, 0x80000000, RZ, 0xc0, !PT ;  /* 0x8000000005037812 */ /* 0x000fc800078ec0ff */
[----:B------:R-:W-:-:S04]  /*9940*/  SHF.R.U32.HI R3, RZ, 0x18, R3 ;  /* 0x00000018ff037819 */ /* 0x000fc80000011603 */
[----:B------:R-:W-:-:S05]  /*9950*/  LOP3.LUT R3, R0, R3, RZ, 0xfc, !PT ;  /* 0x0000000300037212 */ /* 0x000fca00078efcff */
[----:B------:R0:W-:Y:S01]  /*9960*/  STG.E.U8 [R8.64], R3 ;  /* 0x0000000308007986 */ /* 0x0001e2000c101124 */
[----:B------:R-:W-:Y:S05]  /*9970*/  BRA `(.L_x_40121) ;  /* 0x000006e000007947 */ /* 0x000fea0003800000 */
.L_x_40131:
[----:B---3-5:R-:W0:Y:S02]  /*9980*/  I2F.S16 R0, R22 ;  /* 0x0000001600007306 */ /* 0x028e240000101400 */
[----:B0-----:R-:W-:-:S05]  /*9990*/  F2FP.BF16.PACK_AB R0, RZ, R0 ;  /* 0x00000000ff00723e */ /* 0x001fca00000010ff */
[----:B------:R0:W-:Y:S01]  /*99a0*/  STG.E.U16 [R8.64], R0 ;  /* 0x0000000008007986 */ /* 0x0001e2000c101524 */
[----:B------:R-:W-:Y:S05]  /*99b0*/  BRA `(.L_x_40121) ;  /* 0x000006a000007947 */ /* 0x000fea0003800000 */
.L_x_40128:
        /* <DEDUP_REMOVED lines=10> */
.L_x_40140:
        /* <DEDUP_REMOVED lines=17> */
.L_x_40143:
[----:B------:R-:W-:-:S04]  /*9b70*/  LOP3.LUT R3, R5, 0x80000000, RZ, 0xc0, !PT ;  /* 0x8000000005037812 */ /* 0x000fc800078ec0ff */
[----:B------:R-:W-:-:S04]  /*9b80*/  SHF.R.U32.HI R3, RZ, 0x18, R3 ;  /* 0x00000018ff037819 */ /* 0x000fc80000011603 */
[----:B------:R-:W-:-:S04]  /*9b90*/  LOP3.LUT R0, R0, R3, RZ, 0xfc, !PT ;  /* 0x0000000300007212 */ /* 0x000fc800078efcff */
[----:B------:R-:W-:Y:S02]  /*9ba0*/  PRMT R4, R0, 0x7610, R4 ;  /* 0x0000761000047816 */ /* 0x000fe40000000004 */
.L_x_40142:
[----:B------:R-:W-:Y:S05]  /*9bb0*/  BSYNC B0 ;  /* 0x0000000000007941 */ /* 0x000fea0003800000 */
.L_x_40141:
[----:B------:R0:W-:Y:S01]  /*9bc0*/  STG.E.U8 [R8.64], R4 ;  /* 0x0000000408007986 */ /* 0x0001e2000c101124 */
[----:B------:R-:W-:Y:S05]  /*9bd0*/  BRA `(.L_x_40121) ;  /* 0x0000048000007947 */ /* 0x000fea0003800000 */
.L_x_40139:
        /* <DEDUP_REMOVED lines=17> */
.L_x_40146:
[----:B------:R-:W-:-:S04]  /*9cf0*/  LOP3.LUT R3, R5, 0x80000000, RZ, 0xc0, !PT ;  /* 0x8000000005037812 */ /* 0x000fc800078ec0ff */
[----:B------:R-:W-:-:S04]  /*9d00*/  SHF.R.U32.HI R3, RZ, 0x18, R3 ;  /* 0x00000018ff037819 */ /* 0x000fc80000011603 */
[----:B------:R-:W-:-:S04]  /*9d10*/  LOP3.LUT R0, R0, R3, RZ, 0xfc, !PT ;  /* 0x0000000300007212 */ /* 0x000fc800078efcff */
[----:B------:R-:W-:Y:S02]  /*9d20*/  PRMT R4, R0, 0x7610, R4 ;  /* 0x0000761000047816 */ /* 0x000fe40000000004 */
.L_x_40145:
[----:B------:R-:W-:Y:S05]  /*9d30*/  BSYNC B0 ;  /* 0x0000000000007941 */ /* 0x000fea0003800000 */
.L_x_40144:
[----:B------:R0:W-:Y:S01]  /*9d40*/  STG.E.U8 [R8.64], R4 ;  /* 0x0000000408007986 */ /* 0x0001e2000c101124 */
[----:B------:R-:W-:Y:S05]  /*9d50*/  BRA `(.L_x_40121) ;  /* 0x0000030000007947 */ /* 0x000fea0003800000 */
.L_x_40138:
        /* <DEDUP_REMOVED lines=22> */
.L_x_40120:
        /* <DEDUP_REMOVED lines=20> */
.L_x_40148:
[----:B---3-5:R-:W-:-:S04]  /*a000*/  PRMT R4, R22, 0x9910, RZ ;  /* 0x0000991016047816 */ /* 0x028fc800000000ff */
[----:B------:R-:W-:-:S05]  /*a010*/  SHF.R.S32.HI R5, RZ, 0x1f, R4 ;  /* 0x0000001fff057819 */ /* 0x000fca0000011404 */
[----:B------:R0:W-:Y:S01]  /*a020*/  STG.E.64 [R8.64], R4 ;  /* 0x0000000408007986 */ /* 0x0001e2000c101b24 */
[----:B------:R-:W-:Y:S05]  /*a030*/  BRA `(.L_x_40121) ;  /* 0x0000002000007947 */ /* 0x000fea0003800000 */
.L_x_40147:
[----:B---3-5:R-:W-:-:S05]  /*a040*/  PRMT R3, R22, 0x9910, RZ ;  /* 0x0000991016037816 */ /* 0x028fca00000000ff */
[----:B------:R0:W-:Y:S02]  /*a050*/  STG.E [R8.64], R3 ;  /* 0x0000000308007986 */ /* 0x0001e4000c101924 */
.L_x_40121:
        /* <DEDUP_REMOVED lines=21> */
.L_x_40152:
[----:B------:R0:W-:Y:S01]  /*a1b0*/  STG.E.U8 [R8.64], R19 ;  /* 0x0000001308007986 */ /* 0x0001e2000c101124 */
[----:B------:R-:W-:Y:S05]  /*a1c0*/  BRA `(.L_x_40154) ;  /* 0x00000dc000007947 */ /* 0x000fea0003800000 */
.L_x_40151:
        /* <DEDUP_REMOVED lines=10> */
.L_x_40156:
[----:B------:R-:W-:-:S05]  /*a270*/  PRMT R3, R19, 0x9910, RZ ;  /* 0x0000991013037816 */ /* 0x000fca00000000ff */
[----:B------:R0:W-:Y:S01]  /*a280*/  STG.E [R8.64], R3 ;  /* 0x0000000308007986 */ /* 0x0001e2000c101924 */
[----:B------:R-:W-:Y:S05]  /*a290*/  BRA `(.L_x_40154) ;  /* 0x00000cf000007947 */ /* 0x000fea0003800000 */
.L_x_40155:
[----:B------:R0:W-:Y:S01]  /*a2a0*/  STG.E.U16 [R8.64], R19 ;  /* 0x0000001308007986 */ /* 0x0001e2000c101524 */
[----:B------:R-:W-:Y:S05]  /*a2b0*/  BRA `(.L_x_40154) ;  /* 0x00000cd000007947 */ /* 0x000fea0003800000 */
.L_x_40150:
        /* <DEDUP_REMOVED lines=9> */
.L_x_40158:
[----:B------:R-:W0:Y:S02]  /*a350*/  I2F.S16 R0, R19 ;  /* 0x0000001300007306 */ /* 0x000e240000101400 */
[----:B0-----:R-:W-:-:S05]  /*a360*/  F2FP.PACK_AB R0, RZ, R0 ;  /* 0x00000000ff00723e */ /* 0x001fca00000000ff */
[----:B------:R0:W-:Y:S01]  /*a370*/  STG.E.U16 [R8.64], R0 ;  /* 0x0000000008007986 */ /* 0x0001e2000c101524 */
[----:B------:R-:W-:Y:S05]  /*a380*/  BRA `(.L_x_40154) ;  /* 0x00000c0000007947 */ /* 0x000fea0003800000 */
.L_x_40157:
        /* <DEDUP_REMOVED lines=10> */
.L_x_40160:
[----:B------:R-:W0:Y:S02]  /*a430*/  I2F.S16 R19, R19 ;  /* 0x0000001300137306 */ /* 0x000e240000101400 */
[----:B0-----:R-:W-:-:S04]  /*a440*/  F2FP.PACK_AB R3, RZ, R19 ;  /* 0x00000013ff03723e */ /* 0x001fc800000000ff */
[----:B------:R-:W-:-:S05]  /*a450*/  PRMT R3, R3, 0x5410, RZ ;  /* 0x0000541003037816 */ /* 0x000fca00000000ff */
[----:B------:R0:W-:Y:S01]  /*a460*/  STG.E [R8.64], R3 ;  /* 0x0000000308007986 */ /* 0x0001e2000c101924 */
[----:B------:R-:W-:Y:S05]  /*a470*/  BRA `(.L_x_40154) ;  /* 0x00000b1000007947 */ /* 0x000fea0003800000 */
.L_x_40159:
[----:B------:R-:W0:Y:S02]  /*a480*/  I2F.F64.S16 R4, R19 ;  /* 0x0000001300047312 */ /* 0x000e240000101c00 */
[----:B0-----:R0:W-:Y:S01]  /*a490*/  STG.E.64 [R8.64], R4 ;  /* 0x0000000408007986 */ /* 0x0011e2000c101b24 */
[----:B------:R-:W-:Y:S05]  /*a4a0*/  BRA `(.L_x_40154) ;  /* 0x00000ae000007947 */ /* 0x000fea0003800000 */
.L_x_40149:
        /* <DEDUP_REMOVED lines=13> */
.L_x_40163:
[----:B------:R-:W0:Y:S01]  /*a580*/  I2F.F64.S16 R4, R19 ;  /* 0x0000001300047312 */ /* 0x000e220000101c00 */
[----:B------:R-:W-:-:S05]  /*a590*/  CS2R R6, SRZ ;  /* 0x0000000000067805 */ /* 0x000fca000001ff00 */
[----:B0-----:R0:W-:Y:S01]  /*a5a0*/  STG.E.128 [R8.64], R4 ;  /* 0x0000000408007986 */ /* 0x0011e2000c101d24 */
[----:B------:R-:W-:Y:S05]  /*a5b0*/  BRA `(.L_x_40154) ;  /* 0x000009d000007947 */ /* 0x000fea0003800000 */
.L_x_40162:
        /* <DEDUP_REMOVED lines=21> */
.L_x_40167:
[----:B------:R-:W-:Y:S05]  /*a710*/  BSYNC B0 ;  /* 0x0000000000007941 */ /* 0x000fea0003800000 */
.L_x_40166:
[----:B------:R-:W-:-:S05]  /*a720*/  LOP3.LUT R5, R0, R5, RZ, 0xfc, !PT ;  /* 0x0000000500057212 */ /* 0x000fca00078efcff */
[----:B------:R0:W-:Y:S01]  /*a730*/  STG.E.U8 [R8.64], R5 ;  /* 0x0000000508007986 */ /* 0x0001e2000c101124 */
[----:B------:R-:W-:Y:S05]  /*a740*/  BRA `(.L_x_40154) ;  /* 0x0000084000007947 */ /* 0x000fea0003800000 */
.L_x_40165:
        /* <DEDUP_REMOVED lines=13> */
.L_x_40169:
[----:B------:R-:W-:Y:S01]  /*a820*/  IMAD.MOV.U32 R0, RZ, RZ, 0x7f ;  /* 0x0000007fff007424 */ /* 0x000fe200078e00ff */
[----:B------:R-:W-:-:S04]  /*a830*/  ISETP.GT.U32.AND P0, PT, R3, 0x7f800000, PT ;  /* 0x7f8000000300780c */ /* 0x000fc80003f04070 */
[----:B------:R-:W-:-:S04]  /*a840*/  SEL R0, R0, 0x7c, P0 ;  /* 0x0000007c00007807 */ /* 0x000fc80000000000 */
.L_x_40170:
[----:B------:R-:W-:Y:S05]  /*a850*/  BSYNC B0 ;  /* 0x0000000000007941 */ /* 0x000fea0003800000 */
.L_x_40168:
[----:B------:R-:W-:-:S04]  /*a860*/  LOP3.LUT R3, R19, 0x80000000, RZ, 0xc0, !PT ;  /* 0x8000000013037812 */ /* 0x000fc800078ec0ff */
[----:B------:R-:W-:-:S04]  /*a870*/  SHF.R.U32.HI R3, RZ, 0x18, R3 ;  /* 0x00000018ff037819 */ /* 0x000fc80000011603 */
[----:B------:R-:W-:-:S05]  /*a880*/  LOP3.LUT R3, R0, R3, RZ, 0xfc, !PT ;  /* 0x0000000300037212 */ /* 0x000fca00078efcff */
[----:B------:R0:W-:Y:S01]  /*a890*/  STG.E.U8 [R8.64], R3 ;  /* 0x0000000308007986 */ /* 0x0001e2000c101124 */
[----:B------:R-:W-:Y:S05]  /*a8a0*/  BRA `(.L_x_40154) ;  /* 0x000006e000007947 */ /* 0x000fea0003800000 */
.L_x_40164:
[----:B------:R-:W0:Y:S02]  /*a8b0*/  I2F.S16 R0, R19 ;  /* 0x0000001300007306 */ /* 0x000e240000101400 */
[----:B0-----:R-:W-:-:S05]  /*a8c0*/  F2FP.BF16.PACK_AB R0, RZ, R0 ;  /* 0x00000000ff00723e */ /* 0x001fca00000010ff */
[----:B------:R0:W-:Y:S01]  /*a8d0*/  STG.E.U16 [R8.64], R0 ;  /* 0x0000000008007986 */ /* 0x0001e2000c101524 */
[----:B------:R-:W-:Y:S05]  /*a8e0*/  BRA `(.L_x_40154) ;  /* 0x000006a000007947 */ /* 0x000fea0003800000 */
.L_x_40161:
        /* <DEDUP_REMOVED lines=10> */
.L_x_40173:
        /* <DEDUP_REMOVED lines=17> */
.L_x_40176:
[----:B------:R-:W-:-:S04]  /*aaa0*/  LOP3.LUT R3, R19, 0x80000000, RZ, 0xc0, !PT ;  /* 0x8000000013037812 */ /* 0x000fc800078ec0ff */
[----:B------:R-:W-:-:S04]  /*aab0*/  SHF.R.U32.HI R3, RZ, 0x18, R3 ;  /* 0x00000018ff037819 */ /* 0x000fc80000011603 */
[----:B------:R-:W-:-:S04]  /*aac0*/  LOP3.LUT R0, R0, R3, RZ, 0xfc, !PT ;  /* 0x0000000300007212 */ /* 0x000fc800078efcff */
[----:B------:R-:W-:Y:S02]  /*aad0*/  PRMT R4, R0, 0x7610, R4 ;  /* 0x0000761000047816 */ /* 0x000fe40000000004 */
.L_x_40175:
[----:B------:R-:W-:Y:S05]  /*aae0*/  BSYNC B0 ;  /* 0x0000000000007941 */ /* 0x000fea0003800000 */
.L_x_40174:
[----:B------:R0:W-:Y:S01]  /*aaf0*/  STG.E.U8 [R8.64], R4 ;  /* 0x0000000408007986 */ /* 0x0001e2000c101124 */
[----:B------:R-:W-:Y:S05]  /*ab00*/  BRA `(.L_x_40154) ;  /* 0x0000048000007947 */ /* 0x000fea0003800000 */
.L_x_40172:
        /* <DEDUP_REMOVED lines=17> */
.L_x_40179:
[----:B------:R-:W-:-:S04]  /*ac20*/  LOP3.LUT R3, R19, 0x80000000, RZ, 0xc0, !PT ;  /* 0x8000000013037812 */ /* 0x000fc800078ec0ff */
[----:B------:R-:W-:-:S04]  /*ac30*/  SHF.R.U32.HI R3, RZ, 0x18, R3 ;  /* 0x00000018ff037819 */ /* 0x000fc80000011603 */
[----:B------:R-:W-:-:S04]  /*ac40*/  LOP3.LUT R0, R0, R3, RZ, 0xfc, !PT ;  /* 0x0000000300007212 */ /* 0x000fc800078efcff */
[----:B------:R-:W-:Y:S02]  /*ac50*/  PRMT R4, R0, 0x7610, R4 ;  /* 0x0000761000047816 */ /* 0x000fe40000000004 */
.L_x_40178:
[----:B------:R-:W-:Y:S05]  /*ac60*/  BSYNC B0 ;  /* 0x0000000000007941 */ /* 0x000fea0003800000 */
.L_x_40177:
[----:B------:R0:W-:Y:S01]  /*ac70*/  STG.E.U8 [R8.64], R4 ;  /* 0x0000000408007986 */ /* 0x0001e2000c101124 */
[----:B------:R-:W-:Y:S05]  /*ac80*/  BRA `(.L_x_40154) ;  /* 0x0000030000007947 */ /* 0x000fea0003800000 */
.L_x_40171:
        /* <DEDUP_REMOVED lines=22> */
.L_x_40153:
        /* <DEDUP_REMOVED lines=20> */
.L_x_40181:
[----:B------:R-:W-:-:S04]  /*af30*/  PRMT R4, R19, 0x9910, RZ ;  /* 0x0000991013047816 */ /* 0x000fc800000000ff */
[----:B------:R-:W-:-:S05]  /*af40*/  SHF.R.S32.HI R5, RZ, 0x1f, R4 ;  /* 0x0000001fff057819 */ /* 0x000fca0000011404 */
[----:B------:R0:W-:Y:S01]  /*af50*/  STG.E.64 [R8.64], R4 ;  /* 0x0000000408007986 */ /* 0x0001e2000c101b24 */
[----:B------:R-:W-:Y:S05]  /*af60*/  BRA `(.L_x_40154) ;  /* 0x0000002000007947 */ /* 0x000fea0003800000 */
.L_x_40180:
[----:B------:R-:W-:-:S05]  /*af70*/  PRMT R3, R19, 0x9910, RZ ;  /* 0x0000991013037816 */ /* 0x000fca00000000ff */
[----:B------:R0:W-:Y:S02]  /*af80*/  STG.E [R8.64], R3 ;  /* 0x0000000308007986 */ /* 0x0001e4000c101924 */
.L_x_40154:
[----:B------:R-:W-:Y:S02]  /*af90*/  IADD3 R23, R23, 0x80, RZ ;  /* 0x0000008017177810 */ /* 0x000fe40007ffe0ff */
.L_x_40115:
[----:B------:R-:W-:Y:S05]  /*afa0*/  BSYNC B6 ;  /* 0x0000000000067941 */ /* 0x000fea0003800000 */
.L_x_40114:
        /* <DEDUP_REMOVED lines=19> */
.L_x_40185:
[----:B-----5:R-:W-:Y:S01]  /*b0e0*/  STG.E.U8 [R2.64], R18 ;  /* 0x0000001202007986 */ /* 0x020fe2000c101124 */
[----:B------:R-:W-:Y:S05]  /*b0f0*/  EXIT ;  /* 0x000000000000794d */ /* 0x000fea0003800000 */
.L_x_40184:
        /* <DEDUP_REMOVED lines=10> */
.L_x_40188:
[----:B-----5:R-:W-:-:S05]  /*b1a0*/  PRMT R5, R18, 0x9910, RZ ;  /* 0x0000991012057816 */ /* 0x020fca00000000ff */
[----:B------:R-:W-:Y:S01]  /*b1b0*/  STG.E [R2.64], R5 ;  /* 0x0000000502007986 */ /* 0x000fe2000c101924 */
[----:B------:R-:W-:Y:S05]  /*b1c0*/  EXIT ;  /* 0x000000000000794d */ /* 0x000fea0003800000 */
.L_x_40187:
[----:B-----5:R-:W-:Y:S01]  /*b1d0*/  STG.E.U16 [R2.64], R18 ;  /* 0x0000001202007986 */ /* 0x020fe2000c101524 */
[----:B------:R-:W-:Y:S05]  /*b1e0*/  EXIT ;  /* 0x000000000000794d */ /* 0x000fea0003800000 */
.L_x_40183:
        /* <DEDUP_REMOVED lines=9> */
.L_x_40190:
[----:B-----5:R-:W0:Y:S02]  /*b280*/  I2F.S16 R0, R18 ;  /* 0x0000001200007306 */ /* 0x020e240000101400 */
[----:B0-----:R-:W-:-:S05]  /*b290*/  F2FP.PACK_AB R0, RZ, R0 ;  /* 0x00000000ff00723e */ /* 0x001fca00000000ff */
[----:B------:R-:W-:Y:S01]  /*b2a0*/  STG.E.U16 [R2.64], R0 ;  /* 0x0000000002007986 */ /* 0x000fe2000c101524 */
[----:B------:R-:W-:Y:S05]  /*b2b0*/  EXIT ;  /* 0x000000000000794d */ /* 0x000fea0003800000 */
.L_x_40189:
        /* <DEDUP_REMOVED lines=10> */
.L_x_40192:
[----:B-----5:R-:W0:Y:S02]  /*b360*/  I2F.S16 R18, R18 ;  /* 0x0000001200127306 */ /* 0x020e240000101400 */
[----:B0-----:R-:W-:-:S04]  /*b370*/  F2FP.PACK_AB R5, RZ, R18 ;  /* 0x00000012ff05723e */ /* 0x001fc800000000ff */
[----:B------:R-:W-:-:S05]  /*b380*/  PRMT R5, R5, 0x5410, RZ ;  /* 0x0000541005057816 */ /* 0x000fca00000000ff */
[----:B------:R-:W-:Y:S01]  /*b390*/  STG.E [R2.64], R5 ;  /* 0x0000000502007986 */ /* 0x000fe2000c101924 */
[----:B------:R-:W-:Y:S05]  /*b3a0*/  EXIT ;  /* 0x000000000000794d */ /* 0x000fea0003800000 */
.L_x_40191:
[----:B-----5:R-:W0:Y:S02]  /*b3b0*/  I2F.F64.S16 R18, R18 ;  /* 0x0000001200127312 */ /* 0x020e240000101c00 */
[----:B0-----:R-:W-:Y:S01]  /*b3c0*/  STG.E.64 [R2.64], R18 ;  /* 0x0000001202007986 */ /* 0x001fe2000c101b24 */
[----:B------:R-:W-:Y:S05]  /*b3d0*/  EXIT ;  /* 0x000000000000794d */ /* 0x000fea0003800000 */
.L_x_40182:
        /* <DEDUP_REMOVED lines=13> */
.L_x_40195:
[----:B-----5:R-:W0:Y:S01]  /*b4b0*/  I2F.F64.S16 R4, R18 ;  /* 0x0000001200047312 */ /* 0x020e220000101c00 */
[----:B------:R-:W-:-:S05]  /*b4c0*/  CS2R R6, SRZ ;  /* 0x0000000000067805 */ /* 0x000fca000001ff00 */
[----:B0-----:R-:W-:Y:S01]  /*b4d0*/  STG.E.128 [R2.64], R4 ;  /* 0x0000000402007986 */ /* 0x001fe2000c101d24 */
[----:B------:R-:W-:Y:S05]  /*b4e0*/  EXIT ;  /* 0x000000000000794d */ /* 0x000fea0003800000 */
.L_x_40194:
        /* <DEDUP_REMOVED lines=21> */
.L_x_40199:
[----:B------:R-:W-:Y:S05]  /*b640*/  BSYNC B0 ;  /* 0x0000000000007941 */ /* 0x000fea0003800000 */
.L_x_40198:
[----:B------:R-:W-:-:S05]  /*b650*/  LOP3.LUT R5, R0, R5, RZ, 0xfc, !PT ;  /* 0x0000000500057212 */ /* 0x000fca00078efcff */
[----:B------:R-:W-:Y:S01]  /*b660*/  STG.E.U8 [R2.64], R5 ;  /* 0x0000000502007986 */ /* 0x000fe2000c101124 */
[----:B------:R-:W-:Y:S05]  /*b670*/  EXIT ;  /* 0x000000000000794d */ /* 0x000fea0003800000 */
.L_x_40197:
        /* <DEDUP_REMOVED lines=13> */
.L_x_40201:
[----:B------:R-:W-:Y:S01]  /*b750*/  IMAD.MOV.U32 R0, RZ, RZ, 0x7f ;  /* 0x0000007fff007424 */ /* 0x000fe200078e00ff */
[----:B------:R-:W-:-:S04]  /*b760*/  ISETP.GT.U32.AND P0, PT, R4, 0x7f800000, PT ;  /* 0x7f8000000400780c */ /* 0x000fc80003f04070 */
[----:B------:R-:W-:-:S04]  /*b770*/  SEL R0, R0, 0x7c, P0 ;  /* 0x0000007c00007807 */ /* 0x000fc80000000000 */
.L_x_40202:
[----:B------:R-:W-:Y:S05]  /*b780*/  BSYNC B0 ;  /* 0x0000000000007941 */ /* 0x000fea0003800000 */
.L_x_40200:
[----:B------:R-:W-:-:S04]  /*b790*/  LOP3.LUT R4, R5, 0x80000000, RZ, 0xc0, !PT ;  /* 0x8000000005047812 */ /* 0x000fc800078ec0ff */
[----:B------:R-:W-:-:S04]  /*b7a0*/  SHF.R.U32.HI R5, RZ, 0x18, R4 ;  /* 0x00000018ff057819 */ /* 0x000fc80000011604 */
[----:B------:R-:W-:-:S05]  /*b7b0*/  LOP3.LUT R5, R0, R5, RZ, 0xfc, !PT ;  /* 0x0000000500057212 */ /* 0x000fca00078efcff */
[----:B------:R-:W-:Y:S01]  /*b7c0*/  STG.E.U8 [R2.64], R5 ;  /* 0x0000000502007986 */ /* 0x000fe2000c101124 */
[----:B------:R-:W-:Y:S05]  /*b7d0*/  EXIT ;  /* 0x000000000000794d */ /* 0x000fea0003800000 */
.L_x_40196:
[----:B-----5:R-:W0:Y:S02]  /*b7e0*/  I2F.S16 R0, R18 ;  /* 0x0000001200007306 */ /* 0x020e240000101400 */
[----:B0-----:R-:W-:-:S05]  /*b7f0*/  F2FP.BF16.PACK_AB R0, RZ, R0 ;  /* 0x00000000ff00723e */ /* 0x001fca00000010ff */
[----:B------:R-:W-:Y:S01]  /*b800*/  STG.E.U16 [R2.64], R0 ;  /* 0x0000000002007986 */ /* 0x000fe2000c101524 */
[----:B------:R-:W-:Y:S05]  /*b810*/  EXIT ;  /* 0x000000000000794d */ /* 0x000fea0003800000 */
.L_x_40193:
        /* <DEDUP_REMOVED lines=10> */
.L_x_40205:
        /* <DEDUP_REMOVED lines=17> */
.L_x_40208:
[----:B------:R-:W-:-:S04]  /*b9d0*/  LOP3.LUT R0, R7, 0x80000000, RZ, 0xc0, !PT ;  /* 0x8000000007007812 */ /* 0x000fc800078ec0ff */
[----:B------:R-:W-:-:S04]  /*b9e0*/  SHF.R.U32.HI R5, RZ, 0x18, R0 ;  /* 0x00000018ff057819 */ /* 0x000fc80000011600 */
[----:B------:R-:W-:-:S04]  /*b9f0*/  LOP3.LUT R4, R4, R5, RZ, 0xfc, !PT ;  /* 0x0000000504047212 */ /* 0x000fc800078efcff */
[----:B------:R-:W-:Y:S02]  /*ba00*/  PRMT R0, R4, 0x7610, R0 ;  /* 0x0000761004007816 */ /* 0x000fe40000000000 */
.L_x_40207:
[----:B------:R-:W-:Y:S05]  /*ba10*/  BSYNC B0 ;  /* 0x0000000000007941 */ /* 0x000fea0003800000 */
.L_x_40206:
[----:B------:R-:W-:Y:S01]  /*ba20*/  STG.E.U8 [R2.64], R0 ;  /* 0x0000000002007986 */ /* 0x000fe2000c101124 */
[----:B------:R-:W-:Y:S05]  /*ba30*/  EXIT ;  /* 0x000000000000794d */ /* 0x000fea0003800000 */
.L_x_40204:
        /* <DEDUP_REMOVED lines=17> */
.L_x_40211:
[----:B------:R-:W-:-:S04]  /*bb50*/  LOP3.LUT R0, R7, 0x80000000, RZ, 0xc0, !PT ;  /* 0x8000000007007812 */ /* 0x000fc800078ec0ff */
[----:B------:R-:W-:-:S04]  /*bb60*/  SHF.R.U32.HI R5, RZ, 0x18, R0 ;  /* 0x00000018ff057819 */ /* 0x000fc80000011600 */
[----:B------:R-:W-:-:S04]  /*bb70*/  LOP3.LUT R4, R4, R5, RZ, 0xfc, !PT ;  /* 0x0000000504047212 */ /* 0x000fc800078efcff */
[----:B------:R-:W-:Y:S02]  /*bb80*/  PRMT R0, R4, 0x7610, R0 ;  /* 0x0000761004007816 */ /* 0x000fe40000000000 */
.L_x_40210:
[----:B------:R-:W-:Y:S05]  /*bb90*/  BSYNC B0 ;  /* 0x0000000000007941 */ /* 0x000fea0003800000 */
.L_x_40209:
[----:B------:R-:W-:Y:S01]  /*bba0*/  STG.E.U8 [R2.64], R0 ;  /* 0x0000000002007986 */ /* 0x000fe2000c101124 */
[----:B------:R-:W-:Y:S05]  /*bbb0*/  EXIT ;  /* 0x000000000000794d */ /* 0x000fea0003800000 */
.L_x_40203:
        /* <DEDUP_REMOVED lines=22> */
.L_x_40186:
        /* <DEDUP_REMOVED lines=20> */
.L_x_40213:
[----:B-----5:R-:W-:-:S04]  /*be60*/  PRMT R4, R18, 0x9910, RZ ;  /* 0x0000991012047816 */ /* 0x020fc800000000ff */
[----:B------:R-:W-:-:S05]  /*be70*/  SHF.R.S32.HI R5, RZ, 0x1f, R4 ;  /* 0x0000001fff057819 */ /* 0x000fca0000011404 */
[----:B------:R-:W-:Y:S01]  /*be80*/  STG.E.64 [R2.64], R4 ;  /* 0x0000000402007986 */ /* 0x000fe2000c101b24 */
[----:B------:R-:W-:Y:S05]  /*be90*/  EXIT ;  /* 0x000000000000794d */ /* 0x000fea0003800000 */
.L_x_40212:
[----:B-----5:R-:W-:-:S05]  /*bea0*/  PRMT R5, R18, 0x9910, RZ ;  /* 0x0000991012057816 */ /* 0x020fca00000000ff */
[----:B------:R-:W-:Y:S01]  /*beb0*/  STG.E [R2.64], R5 ;  /* 0x0000000502007986 */ /* 0x000fe2000c101924 */
[----:B------:R-:W-:Y:S05]  /*bec0*/  EXIT ;  /* 0x000000000000794d */ /* 0x000fea0003800000 */
.L_x_40214:
        /* <DEDUP_REMOVED lines=11> */
.L_x_50791:


//--------------------- .text._ZN2at6native18elementwise_kernelILi128ELi4EZNS0_22gpu_kernel_impl_nocastINS0_13BinaryFunctorIsssZZZNS0_21remainder_kernel_cudaERNS_18TensorIteratorBaseEENKUlvE_clEvENKUlvE3_clEvEUlssE_EEEEvS5_RKT_EUliE_EEviT1_ --------------------------
	.section	.text._ZN2at6native18elementwise_kernelILi128ELi4EZNS0_22gpu_kernel_impl_nocastINS0_13BinaryFunctorIsssZZZNS0_21remainder_kernel_cudaERNS_18TensorIteratorBaseEENKUlvE_clEvENKUlvE3_clEvEUlssE_EEEEvS5_RKT_EUliE_EEviT1_,"ax",@progbits
	.sectioninfo	@"SHI_REGISTERS=15"
	.align	128
        .global         _ZN2at6native18elementwise_kernelILi128ELi4EZNS0_22gpu_kernel_impl_nocastINS0_13BinaryFunctorIsssZZZNS0_21remainder_kernel_cudaERNS_18TensorIteratorBaseEENKUlvE_clEvENKUlvE3_clEvEUlssE_EEEEvS5_RKT_EUliE_EEviT1_
        .type           _ZN2at6native18elementwise_kernelILi128ELi4EZNS0_22gpu_kernel_impl_nocastINS0_13BinaryFunctorIsssZZZNS0_21remainder_kernel_cudaERNS_18TensorIteratorBaseEENKUlvE_clEvENKUlvE3_clEvEUlssE_EEEEvS5_RKT_EUliE_EEviT1_,@function
        .size           _ZN2at6native18elementwise_kernelILi128ELi4EZNS0_22gpu_kernel_impl_nocastINS0_13BinaryFunctorIsssZZZNS0_21remainder_kernel_cudaERNS_18TensorIteratorBaseEENKUlvE_clEvENKUlvE3_clEvEUlssE_EEEEvS5_RKT_EUliE_EEviT1_,(.L_x_50792 - _ZN2at6native18elementwise_kernelILi128ELi4EZNS0_22gpu_kernel_impl_nocastINS0_13BinaryFunctorIsssZZZNS0_21remainder_kernel_cudaERNS_18TensorIteratorBaseEENKUlvE_clEvENKUlvE3_clEvEUlssE_EEEEvS5_RKT_EUliE_EEviT1_)
        .other          _ZN2at6native18elementwise_kernelILi128ELi4EZNS0_22gpu_kernel_impl_nocastINS0_13BinaryFunctorIsssZZZNS0_21remainder_kernel_cudaERNS_18TensorIteratorBaseEENKUlvE_clEvENKUlvE3_clEvEUlssE_EEEEvS5_RKT_EUliE_EEviT1_,@"STO_CUDA_ENTRY STV_DEFAULT"
_ZN2at6native18elementwise_kernelILi128ELi4EZNS0_22gpu_kernel_impl_nocastINS0_13BinaryFunctorIsssZZZNS0_21remainder_kernel_cudaERNS_18TensorIteratorBaseEENKUlvE_clEvENKUlvE3_clEvEUlssE_EEEEvS5_RKT_EUliE_EEviT1_:
.text._ZN2at6native18elementwise_kernelILi128ELi4EZNS0_22gpu_kernel_impl_nocastINS0_13BinaryFunctorIsssZZZNS0_21remainder_kernel_cudaERNS_18TensorIteratorBaseEENKUlvE_clEvENKUlvE3_clEvEUlssE_EEEEvS5_RKT_EUliE_EEviT1_:
        /* <DEDUP_REMOVED lines=262> */
.L_x_40217:
[----:B------:R-:W-:-:S04]  /*1060*/  IADD3 R4, P0, R4, c[0x0][0x3d8], RZ ;  /* 0x0000f60004047a10 */ /* 0x000fc80007f1e0ff */
[----:B------:R-:W-:-:S05]  /*1070*/  IADD3.X R5, RZ, c[0x0][0x3dc], RZ, P0, !PT ;  /* 0x0000f700ff057a10 */ /* 0x000fca00007fe4ff */
[----:B------:R-:W2:Y:S01]  /*1080*/  LDG.E.U16 R4, [R4.64] ;  /* 0x0000000404047981 */ /* 0x000ea2000c1e1500 */
[----:B------:R-:W-:-:S04]  /*1090*/  IADD3 R6, P0, R2, c[0x0][0x3d0], RZ ;  /* 0x0000f40002067a10 */ /* 0x000fc80007f1e0ff */
[----:B------:R-:W-:-:S05]  /*10a0*/  IADD3.X R7, RZ, c[0x0][0x3d4], RZ, P0, !PT ;  /* 0x0000f500ff077a10 */ /* 0x000fca00007fe4ff */
[----:B------:R0:W3:Y:S01]  /*10b0*/  LDG.E.S16 R6, [R6.64] ;  /* 0x0000000406067981 */ /* 0x0000e2000c1e1700 */
[----:B------:R-:W-:Y:S02]  /*10c0*/  IADD3 R3, R3, 0x80, RZ ;  /* 0x0000008003037810 */ /* 0x000fe40007ffe0ff */
[----:B--2---:R-:W-:-:S04]  /*10d0*/  PRMT R11, R4, 0x9910, RZ ;  /* 0x00009910040b7816 */ /* 0x004fc800000000ff */
[-C--:B------:R-:W-:Y:S02]  /*10e0*/  IABS R10, R11.reuse ;  /* 0x0000000b000a7213 */ /* 0x080fe40000000000 */
        /* <DEDUP_REMOVED lines=21> */
[----:B------:R-:W-:Y:S02]  /*1240*/  @!P0 LOP3.LUT R9, RZ, R11, RZ, 0x33, !PT ;  /* 0x0000000bff098212 */ /* 0x000fe400078e33ff */
[----:B------:R-:W-:Y:S02]  /*1250*/  IADD3.X R7, RZ, c[0x0][0x3cc], RZ, P1, !PT ;  /* 0x0000f300ff077a10 */ /* 0x000fe40000ffe4ff */
[----:B------:R-:W-:-:S04]  /*1260*/  LOP3.LUT R2, R4, R9, RZ, 0x3c, !PT ;  /* 0x0000000904027212 */ /* 0x000fc800078e3cff */
[----:B------:R-:W-:Y:S02]  /*1270*/  PRMT R5, R2, 0x9910, RZ ;  /* 0x0000991002057816 */ /* 0x000fe400000000ff */
[----:B------:R-:W-:Y:S02]  /*1280*/  PRMT R2, R9, 0x9910, RZ ;  /* 0x0000991009027816 */ /* 0x000fe400000000ff */
[----:B------:R-:W-:-:S04]  /*1290*/  ISETP.GT.AND P0, PT, R5, -0x1, PT ;  /* 0xffffffff0500780c */ /* 0x000fc80003f04270 */
[----:B------:R-:W-:-:S04]  /*12a0*/  ISETP.EQ.OR P0, PT, R2, RZ, P0 ;  /* 0x000000ff0200720c */ /* 0x000fc80000702670 */
[----:B------:R-:W-:-:S04]  /*12b0*/  SEL R4, R4, RZ, !P0 ;  /* 0x000000ff04047207 */ /* 0x000fc80004000000 */
[----:B------:R-:W-:-:S05]  /*12c0*/  IADD3 R9, R9, R4, RZ ;  /* 0x0000000409097210 */ /* 0x000fca0007ffe0ff */
[----:B------:R0:W-:Y:S02]  /*12d0*/  STG.E.U16 [R6.64], R9 ;  /* 0x0000000906007986 */ /* 0x0001e4000c101504 */
.L_x_40216:
[----:B------:R-:W-:Y:S05]  /*12e0*/  BSYNC B0 ;  /* 0x0000000000007941 */ /* 0x000fea0003800000 */
.L_x_40215:
[----:B------:R-:W-:Y:S01]  /*12f0*/  ISETP.GE.AND P0, PT, R3, c[0x0][0x160], PT ;  /* 0x0000580003007a0c */ /* 0x000fe20003f06270 */
[----:B------:R-:W-:-:S12]  /*1300*/  BSSY B0, `(.L_x_40218) ;  /* 0x000024e000007945 */ /* 0x000fd80003800000 */
[----:B------:R-:W-:Y:S05]  /*1310*/  @P0 BRA `(.L_x_40219) ;  /* 0x000024c000000947 */ /* 0x000fea0003800000 */
[----:B------:R-:W-:Y:S01]  /*1320*/  ISETP.NE.AND P0, PT, RZ, c[0x0][0x168], PT ;  /* 0x00005a00ff007a0c */ /* 0x000fe20003f05270 */
[----:B------:R-:W-:Y:S01]  /*1330*/  HFMA2.MMA R2, -RZ, RZ, 0, 0 ;  /* 0x00000000ff027435 */ /* 0x000fe200000001ff */
[----:B------:R-:W-:Y:S02]  /*1340*/  MOV R4, RZ ;  /* 0x000000ff00047202 */ /* 0x000fe40000000f00 */
[----:B------:R-:W-:-:S09]  /*1350*/  MOV R0, RZ ;  /* 0x000000ff00007202 */ /* 0x000fd20000000f00 */
        /* <DEDUP_REMOVED lines=249> */
.L_x_40220:
[----:B------:R-:W-:-:S04]  /*22f0*/  IADD3 R4, P0, R4, c[0x0][0x3d8], RZ ;  /* 0x0000f60004047a10 */ /* 0x000fc80007f1e0ff */
[----:B------:R-:W-:-:S05]  /*2300*/  IADD3.X R5, RZ, c[0x0][0x3dc], RZ, P0, !PT ;  /* 0x0000f700ff057a10 */ /* 0x000fca00007fe4ff */
[----:B------:R-:W2:Y:S01]  /*2310*/  LDG.E.U16 R4, [R4.64] ;  /* 0x0000000404047981 */ /* 0x000ea2000c1e1500 */
[----:B0-----:R-:W-:-:S04]  /*2320*/  IADD3 R6, P0, R2, c[0x0][0x3d0], RZ ;  /* 0x0000f40002067a10 */ /* 0x001fc80007f1e0ff */
        /* <DEDUP_REMOVED lines=33> */
[----:B------:R-:W-:Y:S02]  /*2540*/  SEL R4, R4, RZ, !P0 ;  /* 0x000000ff04047207 */ /* 0x000fe40004000000 */
[----:B------:R-:W-:Y:S02]  /*2550*/  ISETP.GE.AND P0, PT, R3, c[0x0][0x160], PT ;  /* 0x0000580003007a0c */ /* 0x000fe40003f06270 */
[----:B------:R-:W-:-:S05]  /*2560*/  IADD3 R9, R9, R4, RZ ;  /* 0x0000000409097210 */ /* 0x000fca0007ffe0ff */
[----:B------:R0:W-:Y:S06]  /*2570*/  STG.E.U16 [R6.64], R9 ;  /* 0x0000000906007986 */ /* 0x0001ec000c101504 */
        /* <DEDUP_REMOVED lines=254> */
.L_x_40221:
        /* <DEDUP_REMOVED lines=40> */
.L_x_40219:
[----:B------:R-:W-:Y:S05]  /*37e0*/  BSYNC B0 ;  /* 0x0000000000007941 */ /* 0x000fea0003800000 */
.L_x_40218:
[----:B------:R-:W-:-:S13]  /*37f0*/  ISETP.GE.AND P0, PT, R3, c[0x0][0x160], PT ;  /* 0x0000580003007a0c */ /* 0x000fda0003f06270 */
[----:B------:R-:W-:Y:S05]  /*3800*/  @P0 EXIT ;  /* 0x000000000000094d */ /* 0x000fea0003800000 */
        /* <DEDUP_REMOVED lines=253> */
.L_x_40222:
[----:B0-----:R-:W-:-:S04]  /*47e0*/  IADD3 R6, P0, R4, c[0x0][0x3d8], RZ ;  /* 0x0000f60004067a10 */ /* 0x001fc80007f1e0ff */
[----:B------:R-:W-:-:S05]  /*47f0*/  IADD3.X R7, RZ, c[0x0][0x3dc], RZ, P0, !PT ;  /* 0x0000f700ff077a10 */ /* 0x000fca00007fe4ff */
[----:B------:R-:W2:Y:S01]  /*4800*/  LDG.E.U16 R3, [R6.64] ;  /* 0x0000000406037981 */ /* 0x000ea2000c1e1500 */
[----:B------:R-:W-:-:S04]  /*4810*/  IADD3 R4, P0, R2, c[0x0][0x3d0], RZ ;  /* 0x0000f40002047a10 */ /* 0x000fc80007f1e0ff */
[----:B------:R-:W-:-:S05]  /*4820*/  IADD3.X R5, RZ, c[0x0][0x3d4], RZ, P0, !PT ;  /* 0x0000f500ff057a10 */ /* 0x000fca00007fe4ff */
[----:B------:R-:W3:Y:S01]  /*4830*/  LDG.E.S16 R4, [R4.64] ;  /* 0x0000000404047981 */ /* 0x000ee2000c1e1700 */
[----:B--2---:R-:W-:-:S04]  /*4840*/  PRMT R10, R3, 0x9910, RZ ;  /* 0x00009910030a7816 */ /* 0x004fc800000000ff */
[-C--:B------:R-:W-:Y:S02]  /*4850*/  IABS R9, R10.reuse ;  /* 0x0000000a00097213 */ /* 0x080fe40000000000 */
[----:B------:R-:W-:Y:S02]  /*4860*/  IABS R12, R10 ;  /* 0x0000000a000c7213 */ /* 0x000fe40000000000 */
[----:B------:R-:W0:Y:S01]  /*4870*/  I2F.RP R2, R9 ;  /* 0x0000000900027306 */ /* 0x000e220000209400 */
[----:B---3--:R-:W-:Y:S02]  /*4880*/  IABS R11, R4 ;  /* 0x00000004000b7213 */ /* 0x008fe40000000000 */
[----:B------:R-:W-:-:S05]  /*4890*/  ISETP.GE.AND P2, PT, R4, RZ, PT ;  /* 0x000000ff0400720c */ /* 0x000fca0003f46270 */
[----:B0-----:R-:W0:Y:S02]  /*48a0*/  MUFU.RCP R2, R2 ;  /* 0x0000000200027308 */ /* 0x001e240000001000 */
[----:B0-----:R-:W-:Y:S02]  /*48b0*/  IADD3 R8, R2, 0xffffffe, RZ ;  /* 0x0ffffffe02087810 */ /* 0x001fe40007ffe0ff */
[----:B------:R-:W-:-:S04]  /*48c0*/  IADD3 R2, RZ, -R12, RZ ;  /* 0x8000000cff027210 */ /* 0x000fc80007ffe0ff */
[----:B------:R-:W0:Y:S02]  /*48d0*/  F2I.FTZ.U32.TRUNC.NTZ R7, R8 ;  /* 0x0000000800077305 */ /* 0x000e24000021f000 */
[----:B0-----:R-:W-:-:S05]  /*48e0*/  IADD3 R6, RZ, -R7, RZ ;  /* 0x80000007ff067210 */ /* 0x001fca0007ffe0ff */
[----:B------:R-:W-:Y:S01]  /*48f0*/  IMAD R5, R6, R9, RZ ;  /* 0x0000000906057224 */ /* 0x000fe200078e02ff */
[----:B------:R-:W-:-:S05]  /*4900*/  MOV R6, RZ ;  /* 0x000000ff00067202 */ /* 0x000fca0000000f00 */
[----:B------:R-:W-:-:S06]  /*4910*/  IMAD.HI.U32 R6, R7, R5, R6 ;  /* 0x0000000507067227 */ /* 0x000fcc00078e0006 */
[----:B------:R-:W-:-:S04]  /*4920*/  IMAD.HI.U32 R6, R6, R11, RZ ;  /* 0x0000000b06067227 */ /* 0x000fc800078e00ff */
[----:B------:R-:W-:-:S05]  /*4930*/  IMAD R6, R6, R2, R11 ;  /* 0x0000000206067224 */ /* 0x000fca00078e020b */
[----:B------:R-:W-:-:S13]  /*4940*/  ISETP.GT.U32.AND P0, PT, R9, R6, PT ;  /* 0x000000060900720c */ /* 0x000fda0003f04070 */
[----:B------:R-:W-:Y:S02]  /*4950*/  @!P0 IADD3 R6, R6, -R9, RZ ;  /* 0x8000000906068210 */ /* 0x000fe40007ffe0ff */
[----:B------:R-:W-:Y:S02]  /*4960*/  ISETP.NE.AND P0, PT, R3, RZ, PT ;  /* 0x000000ff0300720c */ /* 0x000fe40003f05270 */
[----:B------:R-:W-:-:S13]  /*4970*/  ISETP.GT.U32.AND P1, PT, R9, R6, PT ;  /* 0x000000060900720c */ /* 0x000fda0003f24070 */
[----:B------:R-:W-:-:S04]  /*4980*/  @!P1 IADD3 R6, R6, -R9, RZ ;  /* 0x8000000906069210 */ /* 0x000fc80007ffe0ff */
[----:B------:R-:W-:Y:S02]  /*4990*/  @!P2 IADD3 R6, -R6, RZ, RZ ;  /* 0x000000ff0606a210 */ /* 0x000fe40007ffe1ff */
[----:B------:R-:W-:-:S04]  /*49a0*/  @!P0 LOP3.LUT R6, RZ, R10, RZ, 0x33, !PT ;  /* 0x0000000aff068212 */ /* 0x000fc800078e33ff */
[----:B------:R-:W-:-:S04]  /*49b0*/  LOP3.LUT R2, R3, R6, RZ, 0x3c, !PT ;  /* 0x0000000603027212 */ /* 0x000fc800078e3cff */
[----:B------:R-:W-:Y:S02]  /*49c0*/  PRMT R4, R2, 0x9910, RZ ;  /* 0x0000991002047816 */ /* 0x000fe400000000ff */
[----:B------:R-:W-:Y:S02]  /*49d0*/  PRMT R2, R6, 0x9910, RZ ;  /* 0x0000991006027816 */ /* 0x000fe400000000ff */
[----:B------:R-:W-:-:S04]  /*49e0*/  ISETP.GT.AND P0, PT, R4, -0x1, PT ;  /* 0xffffffff0400780c */ /* 0x000fc80003f04270 */
[----:B------:R-:W-:Y:S02]  /*49f0*/  ISETP.EQ.OR P0, PT, R2, RZ, P0 ;  /* 0x000000ff0200720c */ /* 0x000fe40000702670 */
[----:B------:R-:W-:Y:S02]  /*4a00*/  IADD3 R2, P1, R0, c[0x0][0x3c8], RZ ;  /* 0x0000f20000027a10 */ /* 0x000fe40007f3e0ff */
[----:B------:R-:W-:Y:S02]  /*4a10*/  SEL R5, R3, RZ, !P0 ;  /* 0x000000ff03057207 */ /* 0x000fe40004000000 */
[----:B------:R-:W-:Y:S02]  /*4a20*/  IADD3.X R3, RZ, c[0x0][0x3cc], RZ, P1, !PT ;  /* 0x0000f300ff037a10 */ /* 0x000fe40000ffe4ff */
[----:B------:R-:W-:-:S05]  /*4a30*/  IADD3 R5, R6, R5, RZ ;  /* 0x0000000506057210 */ /* 0x000fca0007ffe0ff */
[----:B------:R-:W-:Y:S01]  /*4a40*/  STG.E.U16 [R2.64], R5 ;  /* 0x0000000502007986 */ /* 0x000fe2000c101504 */
[----:B------:R-:W-:Y:S05]  /*4a50*/  EXIT ;  /* 0x000000000000794d */ /* 0x000fea0003800000 */
.L_x_40223:
        /* <DEDUP_REMOVED lines=10> */
.L_x_50792:


//--------------------- .text._ZN2at6native27unrolled_elementwise_kernelINS0_13BinaryFunctorIsssZZZNS0_21remainder_kernel_cudaERNS_18TensorIteratorBaseEENKUlvE_clEvENKUlvE3_clEvEUlssE_EESt5arrayIPcLm3EELi4E23TrivialOffsetCalculatorILi2EjESC_ILi1EjENS0_6memory15LoadWithoutCastENSF_16StoreWithoutCastEEEviT_T0_T2_T3_T4_T5_ --------------------------
	.section	.text._ZN2at6native27unrolled_elementwise_kernelINS0_13BinaryFunctorIsssZZZNS0_21remainder_kernel_cudaERNS_18TensorIteratorBaseEENKUlvE_clEvENKUlvE3_clEvEUlssE_EESt5arrayIPcLm3EELi4E23TrivialOffsetCalculatorILi2EjESC_ILi1EjENS0_6memory15LoadWithoutCastENSF_16StoreWithoutCastEEEviT_T0_T2_T3_T4_T5_,"ax",@progbits
	.sectioninfo	@"SHI_REGISTERS=28"
	.align	128
        .global         _ZN2at6native27unrolled_elementwise_kernelINS0_13BinaryFunctorIsssZZZNS0_21remainder_kernel_cudaERNS_18TensorIteratorBaseEENKUlvE_clEvENKUlvE3_clEvEUlssE_EESt5arrayIPcLm3EELi4E23TrivialOffsetCalculatorILi2EjESC_ILi1EjENS0_6memory15LoadWithoutCastENSF_16StoreWithoutCastEEEviT_T0_T2_T3_T4_T5_
        .type           _ZN2at6native27unrolled_elementwise_kernelINS0_13BinaryFunctorIsssZZZNS0_21remainder_kernel_cudaERNS_18TensorIteratorBaseEENKUlvE_clEvENKUlvE3_clEvEUlssE_EESt5arrayIPcLm3EELi4E23TrivialOffsetCalculatorILi2EjESC_ILi1EjENS0_6memory15LoadWithoutCastENSF_16StoreWithoutCastEEEviT_T0_T2_T3_T4_T5_,@function
        .size           _ZN2at6native27unrolled_elementwise_kernelINS0_13BinaryFunctorIsssZZZNS0_21remainder_kernel_cudaERNS_18TensorIteratorBaseEENKUlvE_clEvENKUlvE3_clEvEUlssE_EESt5arrayIPcLm3EELi4E23TrivialOffsetCalculatorILi2EjESC_ILi1EjENS0_6memory15LoadWithoutCastENSF_16StoreWithoutCastEEEviT_T0_T2_T3_T4_T5_,(.L_x_50793 - _ZN2at6native27unrolled_elementwise_kernelINS0_13BinaryFunctorIsssZZZNS0_21remainder_kernel_cudaERNS_18TensorIteratorBaseEENKUlvE_clEvENKUlvE3_clEvEUlssE_EESt5arrayIPcLm3EELi4E23TrivialOffsetCalculatorILi2EjESC_ILi1EjENS0_6memory15LoadWithoutCastENSF_16StoreWithoutCastEEEviT_T0_T2_T3_T4_T5_)
        .other          _ZN2at6native27unrolled_elementwise_kernelINS0_13BinaryFunctorIsssZZZNS0_21remainder_kernel_cudaERNS_18TensorIteratorBaseEENKUlvE_clEvENKUlvE3_clEvEUlssE_EESt5arrayIPcLm3EELi4E23TrivialOffsetCalculatorILi2EjESC_ILi1EjENS0_6memory15LoadWithoutCastENSF_16StoreWithoutCastEEEviT_T0_T2_T3_T4_T5_,@"STO_CUDA_ENTRY STV_DEFAULT"
_ZN2at6native27unrolled_elementwise_kernelINS0_13BinaryFunctorIsssZZZNS0_21remainder_kernel_cudaERNS_18TensorIteratorBaseEENKUlvE_clEvENKUlvE3_clEvEUlssE_EESt5arrayIPcLm3EELi4E23TrivialOffsetCalculatorILi2EjESC_ILi1EjENS0_6memory15LoadWithoutCastENSF_16StoreWithoutCastEEEviT_T0_T2_T3_T4_T5_:
.text._ZN2at6native27unrolled_elementwise_kernelINS0_13BinaryFunctorIsssZZZNS0_21remainder_kernel_cudaERNS_18TensorIteratorBaseEENKUlvE_clEvENKUlvE3_clEvEUlssE_EESt5arrayIPcLm3EELi4E23TrivialOffsetCalculatorILi2EjESC_ILi1EjENS0_6memory15LoadWithoutCastENSF_16StoreWithoutCastEEEviT_T0_T2_T3_T4_T5_:
[----:B------:R-:W-:Y:S02]  /*0000*/  IMAD.MOV.U32 R1, RZ, RZ, c[0x0][0x28] ;  /* 0x00000a00ff017624 */ /* 0x000fe400078e00ff */
[----:B------:R-:W0:Y:S01]  /*0010*/  S2R R2, SR_CTAID.X ;  /* 0x0000000000027919 */ /* 0x000e220000002500 */
[----:B------:R-:W-:Y:S01]  /*0020*/  IMAD.MOV.U32 R3, RZ, RZ, -0x200 ;  /* 0xfffffe00ff037424 */ /* 0x000fe200078e00ff */
[----:B------:R-:W-:Y:S01]  /*0030*/  CS2R R20, SRZ ;  /* 0x0000000000147805 */ /* 0x000fe2000001ff00 */
[----:B------:R-:W-:Y:S01]  /*0040*/  ULDC.64 UR4, c[0x0][0x118] ;  /* 0x0000460000047ab9 */ /* 0x000fe20000000a00 */
[----:B------:R-:W1:Y:S01]  /*0050*/  S2R R19, SR_TID.X ;  /* 0x0000000000137919 */ /* 0x000e620000002100 */
[----:B------:R-:W-:Y:S01]  /*0060*/  PRMT R7, RZ, 0x7610, R7 ;  /* 0x00007610ff077816 */ /* 0x000fe20000000007 */
[----:B0-----:R-:W-:Y:S02]  /*0070*/  IMAD R0, R2, R3, c[0x0][0x160] ;  /* 0x0000580002007624 */ /* 0x001fe400078e0203 */
[----:B-1----:R-:W-:-:S03]  /*0080*/  IMAD.MOV.U32 R9, RZ, RZ, R19 ;  /* 0x000000ffff097224 */ /* 0x002fc600078e0013 */
[----:B------:R-:W-:Y:S02]  /*0090*/  ISETP.GE.AND P1, PT, R19, R0, PT ;  /* 0x000000001300720c */ /* 0x000fe40003f26270 */
[----:B------:R-:W-:-:S11]  /*00a0*/  PRMT R18, RZ, 0x7610, R18 ;  /* 0x00007610ff127816 */ /* 0x000fd60000000012 */
[----:B------:R-:W-:Y:S01]  /*00b0*/  @!P1 IMAD R24, R2, 0x200, R9 ;  /* 0x0000020002189824 */ /* 0x000fe200078e0209 */
[----:B------:R-:W-:Y:S01]  /*00c0*/  @!P1 IADD3 R9, R9, 0x80, RZ ;  /* 0x0000008009099810 */ /* 0x000fe20007ffe0ff */
[----:B------:R-:W-:-:S03]  /*00d0*/  @!P1 IMAD.MOV.U32 R25, RZ, RZ, 0x2 ;  /* 0x00000002ff199424 */ /* 0x000fc600078e00ff */
[----:B------:R-:W-:Y:S01]  /*00e0*/  ISETP.GE.AND P0, PT, R9, R0, PT ;  /* 0x000000000900720c */ /* 0x000fe20003f06270 */
[----:B------:R-:W-:-:S04]  /*00f0*/  @!P1 IMAD.WIDE.U32 R22, R24, R25, c[0x0][0x178] ;  /* 0x00005e0018169625 */ /* 0x000fc800078e0019 */
[----:B------:R-:W-:Y:S01]  /*0100*/  @!P1 IMAD.WIDE.U32 R24, R24, R25, c[0x0][0x170] ;  /* 0x00005c0018189625 */ /* 0x000fe200078e0019 */
[----:B------:R0:W5:Y:S04]  /*0110*/  @!P1 LDG.E.U16 R18, [R22.64] ;  /* 0x0000000416129981 */ /* 0x000168000c1e1500 */
[----:B------:R0:W5:Y:S03]  /*0120*/  @!P1 LDG.E.S16 R20, [R24.64] ;  /* 0x0000000418149981 */ /* 0x000166000c1e1700 */
[----:B------:R-:W-:Y:S01]  /*0130*/  @!P0 IMAD R8, R2, 0x200, R9 ;  /* 0x0000020002088824 */ /* 0x000fe200078e0209 */
[----:B------:R-:W-:Y:S01]  /*0140*/  @!P0 IADD3 R9, R9, 0x80, RZ ;  /* 0x0000008009098810 */ /* 0x000fe20007ffe0ff */
[----:B------:R-:W-:-:S03]  /*0150*/  @!P0 IMAD.MOV.U32 R11, RZ, RZ, 0x2 ;  /* 0x00000002ff0b8424 */ /* 0x000fc600078e00ff */
[C---:B------:R-:W-:Y:S01]  /*0160*/  ISETP.GE.AND P3, PT, R9.reuse, R0, PT ;  /* 0x000000000900720c */ /* 0x040fe20003f66270 */
[----:B------:R-:W-:Y:S01]  /*0170*/  @!P0 IMAD.WIDE.U32 R14, R8, R11, c[0x0][0x178] ;  /* 0x00005e00080e8625 */ /* 0x000fe200078e000b */
[----:B------:R-:W-:Y:S02]  /*0180*/  PRMT R3, RZ, 0x7610, R3 ;  /* 0x00007610ff037816 */ /* 0x000fe40000000003 */
[----:B------:R-:W-:Y:S01]  /*0190*/  PRMT R5, RZ, 0x7610, R5 ;  /* 0x00007610ff057816 */ /* 0x000fe20000000005 */
[----:B------:R-:W-:Y:S01]  /*01a0*/  IMAD.MOV.U32 R4, RZ, RZ, RZ ;  /* 0x000000ffff047224 */ /* 0x000fe200078e00ff */
[----:B------:R1:W5:Y:S07]  /*01b0*/  @!P0 LDG.E.U16 R7, [R14.64] ;  /* 0x000000040e078981 */ /* 0x00036e000c1e1500 */
[----:B------:R-:W-:Y:S01]  /*01c0*/  @!P3 IMAD R12, R2, 0x200, R9 ;  /* 0x00000200020cb824 */ /* 0x000fe200078e0209 */
[----:B------:R-:W-:-:S04]  /*01d0*/  @!P3 IADD3 R9, R9, 0x80, RZ ;  /* 0x000000800909b810 */ /* 0x000fc80007ffe0ff */
[----:B------:R-:W-:Y:S01]  /*01e0*/  ISETP.GE.AND P2, PT, R9, R0, PT ;  /* 0x000000000900720c */ /* 0x000fe20003f46270 */
[----:B------:R-:W-:-:S12]  /*01f0*/  @!P3 IMAD.MOV.U32 R13, RZ, RZ, 0x2 ;  /* 0x00000002ff0db424 */ /* 0x000fd800078e00ff */
[----:B------:R-:W-:Y:S02]  /*0200*/  @!P2 IMAD R16, R2, 0x200, R9 ;  /* 0x000002000210a824 */ /* 0x000fe400078e0209 */
[----:B------:R-:W-:-:S04]  /*0210*/  @!P0 IMAD.WIDE.U32 R8, R8, R11, c[0x0][0x170] ;  /* 0x00005c0008088625 */ /* 0x000fc800078e000b */
[CC--:B------:R-:W-:Y:S01]  /*0220*/  @!P3 IMAD.WIDE.U32 R10, R12.reuse, R13.reuse, c[0x0][0x178] ;  /* 0x00005e000c0ab625 */ /* 0x0c0fe200078e000d */
[----:B------:R2:W5:Y:S03]  /*0230*/  @!P0 LDG.E.S16 R21, [R8.64] ;  /* 0x0000000408158981 */ /* 0x000566000c1e1700 */
[----:B------:R-:W-:Y:S01]  /*0240*/  @!P2 IMAD.MOV.U32 R17, RZ, RZ, 0x2 ;  /* 0x00000002ff11a424 */ /* 0x000fe200078e00ff */
[----:B------:R3:W5:Y:S01]  /*0250*/  @!P3 LDG.E.U16 R3, [R10.64] ;  /* 0x000000040a03b981 */ /* 0x000762000c1e1500 */
[----:B------:R-:W-:-:S04]  /*0260*/  @!P3 IMAD.WIDE.U32 R12, R12, R13, c[0x0][0x170] ;  /* 0x00005c000c0cb625 */ /* 0x000fc800078e000d */
[CC--:B-1----:R-:W-:Y:S01]  /*0270*/  @!P2 IMAD.WIDE.U32 R14, R16.reuse, R17.reuse, c[0x0][0x178] ;  /* 0x00005e00100ea625 */ /* 0x0c2fe200078e0011 */
[----:B------:R1:W5:Y:S03]  /*0280*/  @!P3 LDG.E.S16 R4, [R12.64] ;  /* 0x000000040c04b981 */ /* 0x000366000c1e1700 */
[----:B---3--:R-:W-:Y:S01]  /*0290*/  IMAD.MOV.U32 R11, RZ, RZ, R19 ;  /* 0x000000ffff0b7224 */ /* 0x008fe200078e0013 */
[----:B------:R3:W5:Y:S01]  /*02a0*/  @!P2 LDG.E.U16 R5, [R14.64] ;  /* 0x000000040e05a981 */ /* 0x000762000c1e1500 */
[----:B------:R-:W-:Y:S02]  /*02b0*/  IMAD.MOV.U32 R6, RZ, RZ, RZ ;  /* 0x000000ffff067224 */ /* 0x000fe400078e00ff */
[----:B------:R-:W-:Y:S01]  /*02c0*/  @!P2 IMAD.WIDE.U32 R16, R16, R17, c[0x0][0x170] ;  /* 0x00005c001010a625 */ /* 0x000fe200078e0011 */
[C---:B--2---:R-:W-:Y:S01]  /*02d0*/  IADD3 R9, R11.reuse, 0x100, RZ ;  /* 0x000001000b097810 */ /* 0x044fe20007ffe0ff */
[----:B------:R-:W-:Y:S01]  /*02e0*/  BSSY B0, `(.L_x_40224) ;  /* 0x0000027000007945 */ /* 0x000fe20003800000 */
[----:B-1----:R-:W-:-:S02]  /*02f0*/  IADD3 R13, R11, 0x180, RZ ;  /* 0x000001800b0d7810 */ /* 0x002fc40007ffe0ff */
[----:B------:R0:W5:Y:S01]  /*0300*/  @!P2 LDG.E.S16 R6, [R16.64] ;  /* 0x000000041006a981 */ /* 0x000162000c1e1700 */
[----:B---3--:R-:W-:Y:S02]  /*0310*/  IADD3 R15, R11, 0x80, RZ ;  /* 0x000000800b0f7810 */ /* 0x008fe40007ffe0ff */
[-C--:B------:R-:W-:Y:S02]  /*0320*/  ISETP.GE.AND P3, PT, R9, R0.reuse, PT ;  /* 0x000000000900720c */ /* 0x080fe40003f66270 */
[-C--:B------:R-:W-:Y:S01]  /*0330*/  ISETP.GE.AND P2, PT, R13, R0.reuse, PT ;  /* 0x000000000d00720c */ /* 0x080fe20003f46270 */
[----:B------:R-:W-:Y:S01]  /*0340*/  @!P1 IMAD.MOV.U32 R11, RZ, RZ, R15 ;  /* 0x000000ffff0b9224 */ /* 0x000fe200078e000f */
[----:B------:R-:W-:Y:S01]  /*0350*/  ISETP.GE.AND P5, PT, R15, R0, PT ;  /* 0x000000000f00720c */ /* 0x000fe20003fa6270 */
[----:B------:R-:W-:Y:S07]  /*0360*/  @P1 BRA `(.L_x_40225) ;  /* 0x000001e000001947 */ /* 0x000fee0003800000 */
[----:B-----5:R-:W-:Y:S02]  /*0370*/  PRMT R10, R18, 0x9910, RZ ;  /* 0x00009910120a7816 */ /* 0x020fe400000000ff */
[----:B------:R-:W-:-:S02]  /*0380*/  IABS R14, R20 ;  /* 0x00000014000e7213 */ /* 0x000fc40000000000 */
[-C--:B------:R-:W-:Y:S02]  /*0390*/  IABS R12, R10.reuse ;  /* 0x0000000a000c7213 */ /* 0x080fe40000000000 */
[----:B0-----:R-:W-:Y:S02]  /*03a0*/  IABS R16, R10 ;  /* 0x0000000a00107213 */ /* 0x001fe40000000000 */
        /* <DEDUP_REMOVED lines=26> */
.L_x_40225:
[----:B------:R-:W-:Y:S05]  /*0550*/  BSYNC B0 ;  /* 0x0000000000007941 */ /* 0x000fea0003800000 */
.L_x_40224:
[----:B------:R-:W-:Y:S01]  /*0560*/  @!P1 IMAD R8, R2, 0x200, R19 ;  /* 0x0000020002089824 */ /* 0x000fe200078e0213 */
[----:B------:R-:W-:Y:S01]  /*0570*/  BSSY B0, `(.L_x_40226) ;  /* 0x0000023000007945 */ /* 0x000fe20003800000 */
[----:B------:R-:W-:Y:S01]  /*0580*/  @!P1 IMAD.MOV.U32 R9, RZ, RZ, 0x2 ;  /* 0x00000002ff099424 */ /* 0x000fe200078e00ff */
[----:B------:R-:W-:-:S03]  /*0590*/  ISETP.GE.AND P4, PT, R11, R0, PT ;  /* 0x000000000b00720c */ /* 0x000fc60003f86270 */
[----:B------:R-:W-:Y:S01]  /*05a0*/  @!P1 IMAD.WIDE.U32 R8, R8, R9, c[0x0][0x168] ;  /* 0x00005a0008089625 */ /* 0x000fe200078e0009 */
[----:B------:R-:W-:Y:S05]  /*05b0*/  @P5 BRA `(.L_x_40227) ;  /* 0x000001e000005947 */ /* 0x000fea0003800000 */
[----:B-----5:R-:W-:Y:S02]  /*05c0*/  PRMT R10, R7, 0x9910, RZ ;  /* 0x00009910070a7816 */ /* 0x020fe400000000ff */
[----:B------:R-:W-:Y:S02]  /*05d0*/  IABS R18, R21 ;  /* 0x0000001500127213 */ /* 0x000fe40000000000 */
[-C--:B------:R-:W-:Y:S02]  /*05e0*/  IABS R12, R10.reuse ;  /* 0x0000000a000c7213 */ /* 0x080fe40000000000 */
[----:B------:R-:W-:Y:S02]  /*05f0*/  IABS R19, R10 ;  /* 0x0000000a00137213 */ /* 0x000fe40000000000 */
[----:B0-----:R-:W0:Y:S01]  /*0600*/  I2F.RP R16, R12 ;  /* 0x0000000c00107306 */ /* 0x001e220000209400 */
        /* <DEDUP_REMOVED lines=25> */
.L_x_40227:
[----:B------:R-:W-:Y:S05]  /*07a0*/  BSYNC B0 ;  /* 0x0000000000007941 */ /* 0x000fea0003800000 */
.L_x_40226:
[----:B------:R-:W-:Y:S01]  /*07b0*/  BSSY B0, `(.L_x_40228) ;  /* 0x0000020000007945 */ /* 0x000fe20003800000 */
[----:B------:R-:W-:Y:S05]  /*07c0*/  @P3 BRA `(.L_x_40229) ;  /* 0x000001e000003947 */ /* 0x000fea0003800000 */
[----:B-----5:R-:W-:Y:S02]  /*07d0*/  PRMT R10, R3, 0x9910, RZ ;  /* 0x00009910030a7816 */ /* 0x020fe400000000ff */
[----:B------:R-:W-:Y:S02]  /*07e0*/  IABS R18, R4 ;  /* 0x0000000400127213 */ /* 0x000fe40000000000 */
[-C--:B0-----:R-:W-:Y:S02]  /*07f0*/  IABS R16, R10.reuse ;  /* 0x0000000a00107213 */ /* 0x081fe40000000000 */
        /* <DEDUP_REMOVED lines=27> */
.L_x_40229:
[----:B------:R-:W-:Y:S05]  /*09b0*/  BSYNC B0 ;  /* 0x0000000000007941 */ /* 0x000fea0003800000 */
.L_x_40228:
[----:B------:R-:W-:Y:S01]  /*09c0*/  BSSY B0, `(.L_x_40230) ;  /* 0x0000020000007945 */ /* 0x000fe20003800000 */
[----:B------:R-:W-:Y:S05]  /*09d0*/  @P2 BRA `(.L_x_40231) ;  /* 0x000001e000002947 */ /* 0x000fea0003800000 */
[----:B-----5:R-:W-:Y:S02]  /*09e0*/  PRMT R4, R5, 0x9910, RZ ;  /* 0x0000991005047816 */ /* 0x020fe400000000ff */
[----:B0-----:R-:W-:Y:S02]  /*09f0*/  IABS R16, R6 ;  /* 0x0000000600107213 */ /* 0x001fe40000000000 */
        /* <DEDUP_REMOVED lines=28> */
.L_x_40231:
[----:B------:R-:W-:Y:S05]  /*0bc0*/  BSYNC B0 ;  /* 0x0000000000007941 */ /* 0x000fea0003800000 */
.L_x_40230:
[----:B------:R1:W-:Y:S01]  /*0bd0*/  @!P1 STG.E.U16 [R8.64], R13 ;  /* 0x0000000d08009986 */ /* 0x0003e2000c101504 */
[----:B------:R-:W-:Y:S01]  /*0be0*/  BSSY B0, `(.L_x_40232) ;  /* 0x000000c000007945 */ /* 0x000fe20003800000 */
[----:B------:R-:W-:Y:S05]  /*0bf0*/  @P4 BRA `(.L_x_40233) ;  /* 0x000000a000004947 */ /* 0x000fea0003800000 */
[----:B-----5:R-:W-:Y:S01]  /*0c00*/  IMAD R4, R2, 0x200, R11 ;  /* 0x0000020002047824 */ /* 0x020fe200078e020b */
[----:B------:R-:W-:Y:S01]  /*0c10*/  IADD3 R11, R11, 0x80, RZ ;  /* 0x000000800b0b7810 */ /* 0x000fe20007ffe0ff */
[----:B-1----:R-:W-:-:S03]  /*0c20*/  IMAD.MOV.U32 R9, RZ, RZ, 0x2 ;  /* 0x00000002ff097424 */ /* 0x002fc600078e00ff */
[----:B------:R-:W-:Y:S01]  /*0c30*/  ISETP.GE.AND P0, PT, R11, R0, PT ;  /* 0x000000000b00720c */ /* 0x000fe20003f06270 */
[----:B------:R-:W-:-:S05]  /*0c40*/  IMAD.WIDE.U32 R4, R4, R9, c[0x0][0x168] ;  /* 0x00005a0004047625 */ /* 0x000fca00078e0009 */
[----:B------:R1:W-:Y:S07]  /*0c50*/  STG.E.U16 [R4.64], R7 ;  /* 0x0000000704007986 */ /* 0x0003ee000c101504 */
[----:B------:R-:W-:Y:S01]  /*0c60*/  @!P0 IMAD R8, R2, 0x200, R11 ;  /* 0x0000020002088824 */ /* 0x000fe200078e020b */
[----:B------:R-:W-:-:S03]  /*0c70*/  @!P0 IADD3 R11, R11, 0x80, RZ ;  /* 0x000000800b0b8810 */ /* 0x000fc60007ffe0ff */
[----:B------:R-:W-:-:S05]  /*0c80*/  @!P0 IMAD.WIDE.U32 R8, R8, R9, c[0x0][0x168] ;  /* 0x00005a0008088625 */ /* 0x000fca00078e0009 */
[----:B------:R1:W-:Y:S02]  /*0c90*/  @!P0 STG.E.U16 [R8.64], R3 ;  /* 0x0000000308008986 */ /* 0x0003e4000c101504 */
.L_x_40233:
[----:B------:R-:W-:Y:S05]  /*0ca0*/  BSYNC B0 ;  /* 0x0000000000007941 */ /* 0x000fea0003800000 */
.L_x_40232:
[----:B------:R-:W-:-:S13]  /*0cb0*/  ISETP.GE.AND P0, PT, R11, R0, PT ;  /* 0x000000000b00720c */ /* 0x000fda0003f06270 */
[----:B------:R-:W-:Y:S05]  /*0cc0*/  @P0 EXIT ;  /* 0x000000000000094d */ /* 0x000fea0003800000 */
[----:B------:R-:W-:Y:S02]  /*0cd0*/  IMAD R2, R2, 0x200, R11 ;  /* 0x0000020002027824 */ /* 0x000fe400078e020b */
[----:B-1---5:R-:W-:-:S04]  /*0ce0*/  IMAD.MOV.U32 R3, RZ, RZ, 0x2 ;  /* 0x00000002ff037424 */ /* 0x022fc800078e00ff */
[----:B------:R-:W-:-:S05]  /*0cf0*/  IMAD.WIDE.U32 R2, R2, R3, c[0x0][0x168] ;  /* 0x00005a0002027625 */ /* 0x000fca00078e0003 */
[----:B------:R-:W-:Y:S01]  /*0d00*/  STG.E.U16 [R2.64], R15 ;  /* 0x0000000f02007986 */ /* 0x000fe2000c101504 */
[----:B------:R-:W-:Y:S05]  /*0d10*/  EXIT ;  /* 0x000000000000794d */ /* 0x000fea0003800000 */
.L_x_40234:
        /* <DEDUP_REMOVED lines=14> */
.L_x_50793:


//--------------------- .text._ZN2at6native29vectorized_elementwise_kernelILi2ENS0_13BinaryFunctorIsssZZZNS0_21remainder_kernel_cudaERNS_18TensorIteratorBaseEENKUlvE_clEvENKUlvE3_clEvEUlssE_EESt5arrayIPcLm3EEEEviT0_T1_ --------------------------
	.section	.text._ZN2at6native29vectorized_elementwise_kernelILi2ENS0_13BinaryFunctorIsssZZZNS0_21remainder_kernel_cudaERNS_18TensorIteratorBaseEENKUlvE_clEvENKUlvE3_clEvEUlssE_EESt5arrayIPcLm3EEEEviT0_T1_,"ax",@progbits
	.sectioninfo	@"SHI_REGISTERS=32"
	.align	128
        .global         _ZN2at6native29vectorized_elementwise_kernelILi2ENS0_13BinaryFunctorIsssZZZNS0_21remainder_kernel_cudaERNS_18TensorIteratorBaseEENKUlvE_clEvENKUlvE3_clEvEUlssE_EESt5arrayIPcLm3EEEEviT0_T1_
        .type           _ZN2at6native29vectorized_elementwise_kernelILi2ENS0_13BinaryFunctorIsssZZZNS0_21remainder_kernel_cudaERNS_18TensorIteratorBaseEENKUlvE_clEvENKUlvE3_clEvEUlssE_EESt5arrayIPcLm3EEEEviT0_T1_,@function
        .size           _ZN2at6native29vectorized_elementwise_kernelILi2ENS0_13BinaryFunctorIsssZZZNS0_21remainder_kernel_cudaERNS_18TensorIteratorBaseEENKUlvE_clEvENKUlvE3_clEvEUlssE_EESt5arrayIPcLm3EEEEviT0_T1_,(.L_x_50794 - _ZN2at6native29vectorized_elementwise_kernelILi2ENS0_13BinaryFunctorIsssZZZNS0_21remainder_kernel_cudaERNS_18TensorIteratorBaseEENKUlvE_clEvENKUlvE3_clEvEUlssE_EESt5arrayIPcLm3EEEEviT0_T1_)
        .other          _ZN2at6native29vectorized_elementwise_kernelILi2ENS0_13BinaryFunctorIsssZZZNS0_21remainder_kernel_cudaERNS_18TensorIteratorBaseEENKUlvE_clEvENKUlvE3_clEvEUlssE_EESt5arrayIPcLm3EEEEviT0_T1_,@"STO_CUDA_ENTRY STV_DEFAULT"
_ZN2at6native29vectorized_elementwise_kernelILi2ENS0_13BinaryFunctorIsssZZZNS0_21remainder_kernel_cudaERNS_18TensorIteratorBaseEENKUlvE_clEvENKUlvE3_clEvEUlssE_EESt5arrayIPcLm3EEEEviT0_T1_:
.text._ZN2at6native29vectorized_elementwise_kernelILi2ENS0_13BinaryFunctorIsssZZZNS0_21remainder_kernel_cudaERNS_18TensorIteratorBaseEENKUlvE_clEvENKUlvE3_clEvEUlssE_EESt5arrayIPcLm3EEEEviT0_T1_:
        /* <DEDUP_REMOVED lines=13> */
[----:B------:R-:W-:-:S06]  /*00d0*/  IMAD.WIDE R2, R0, R13, c[0x0][0x170] ;  /* 0x00005c0000027625 */ /* 0x000fcc00078e020d */
[----:B------:R-:W-:-:S05]  /*00e0*/  IMAD.WIDE.U32 R2, R14, 0x4, R2 ;  /* 0x000000040e027825 */ /* 0x000fca00078e0002 */
[----:B------:R-:W4:Y:S04]  /*00f0*/  LDG.E R10, [R2.64] ;  /* 0x00000004020a7981 */ /* 0x000f28000c1e1900 */
[----:B------:R-:W5:Y:S01]  /*0100*/  LDG.E R18, [R2.64+0x200] ;  /* 0x0002000402127981 */ /* 0x000f62000c1e1900 */
[C---:B--2---:R-:W-:Y:S02]  /*0110*/  PRMT R21, R17.reuse, 0x9910, RZ ;  /* 0x0000991011157816 */ /* 0x044fe400000000ff */
[----:B------:R-:W-:Y:S02]  /*0120*/  PRMT R19, R17, 0xbb32, RZ ;  /* 0x0000bb3211137816 */ /* 0x000fe400000000ff */
[----:B------:R-:W-:Y:S02]  /*0130*/  IABS R20, R21 ;  /* 0x0000001500147213 */ /* 0x000fe40000000000 */
[----:B------:R-:W-:-:S02]  /*0140*/  IABS R22, R19 ;  /* 0x0000001300167213 */ /* 0x000fc40000000000 */
[----:B------:R-:W0:Y:S01]  /*0150*/  I2F.RP R11, R20 ;  /* 0x00000014000b7306 */ /* 0x000e220000209400 */
[----:B---3--:R-:W-:-:S04]  /*0160*/  PRMT R12, R16, 0x9910, RZ ;  /* 0x00009910100c7816 */ /* 0x008fc800000000ff */
[----:B------:R-:W-:-:S03]  /*0170*/  IABS R15, R12 ;  /* 0x0000000c000f7213 */ /* 0x000fc60000000000 */
[----:B------:R-:W1:Y:S08]  /*0180*/  I2F.RP R23, R22 ;  /* 0x0000001600177306 */ /* 0x000e700000209400 */
[----:B0-----:R-:W0:Y:S08]  /*0190*/  MUFU.RCP R11, R11 ;  /* 0x0000000b000b7308 */ /* 0x001e300000001000 */
[----:B-1----:R-:W1:Y:S08]  /*01a0*/  MUFU.RCP R23, R23 ;  /* 0x0000001700177308 */ /* 0x002e700000001000 */
[----:B------:R-:W2:Y:S01]  /*01b0*/  I2F.RP R24, R15 ;  /* 0x0000000f00187306 */ /* 0x000ea20000209400 */
[----:B0-----:R-:W-:-:S07]  /*01c0*/  IADD3 R6, R11, 0xffffffe, RZ ;  /* 0x0ffffffe0b067810 */ /* 0x001fce0007ffe0ff */
[----:B------:R0:W3:Y:S01]  /*01d0*/  F2I.FTZ.U32.TRUNC.NTZ R7, R6 ;  /* 0x0000000600077305 */ /* 0x0000e2000021f000 */
[----:B-1----:R-:W-:-:S07]  /*01e0*/  IADD3 R8, R23, 0xffffffe, RZ ;  /* 0x0ffffffe17087810 */ /* 0x002fce0007ffe0ff */
[----:B------:R1:W4:Y:S01]  /*01f0*/  F2I.FTZ.U32.TRUNC.NTZ R9, R8 ;  /* 0x0000000800097305 */ /* 0x000322000021f000 */
[----:B0-----:R-:W-:-:S07]  /*0200*/  IMAD.MOV.U32 R6, RZ, RZ, RZ ;  /* 0x000000ffff067224 */ /* 0x001fce00078e00ff */
[----:B--2---:R-:W0:Y:S01]  /*0210*/  MUFU.RCP R24, R24 ;  /* 0x0000001800187308 */ /* 0x004e220000001000 */
[----:B---3--:R-:W-:Y:S02]  /*0220*/  IMAD.MOV R27, RZ, RZ, -R7 ;  /* 0x000000ffff1b7224 */ /* 0x008fe400078e0a07 */
[----:B-1----:R-:W-:Y:S02]  /*0230*/  IMAD.MOV.U32 R8, RZ, RZ, RZ ;  /* 0x000000ffff087224 */ /* 0x002fe400078e00ff */
[----:B------:R-:W-:Y:S02]  /*0240*/  IMAD R27, R27, R20, RZ ;  /* 0x000000141b1b7224 */ /* 0x000fe400078e02ff */
[----:B----4-:R-:W-:Y:S02]  /*0250*/  IMAD.MOV R23, RZ, RZ, -R9 ;  /* 0x000000ffff177224 */ /* 0x010fe400078e0a09 */
[----:B------:R-:W-:Y:S01]  /*0260*/  IMAD.HI.U32 R7, R7, R27, R6 ;  /* 0x0000001b07077227 */ /* 0x000fe200078e0006 */
[----:B------:R-:W-:-:S02]  /*0270*/  PRMT R6, R10, 0x9910, RZ ;  /* 0x000099100a067816 */ /* 0x000fc400000000ff */
[----:B------:R-:W-:Y:S01]  /*0280*/  PRMT R10, R10, 0xbb32, RZ ;  /* 0x0000bb320a0a7816 */ /* 0x000fe200000000ff */
[----:B------:R-:W-:Y:S01]  /*0290*/  IMAD R23, R23, R22, RZ ;  /* 0x0000001617177224 */ /* 0x000fe200078e02ff */
[----:B------:R-:W-:Y:S02]  /*02a0*/  ISETP.GE.AND P2, PT, R6, RZ, PT ;  /* 0x000000ff0600720c */ /* 0x000fe40003f46270 */
[----:B0-----:R-:W-:Y:S01]  /*02b0*/  IADD3 R25, R24, 0xffffffe, RZ ;  /* 0x0ffffffe18197810 */ /* 0x001fe20007ffe0ff */
[----:B------:R-:W-:Y:S01]  /*02c0*/  IMAD.HI.U32 R8, R9, R23, R8 ;  /* 0x0000001709087227 */ /* 0x000fe200078e0008 */
[----:B------:R-:W-:Y:S02]  /*02d0*/  IABS R9, R21 ;  /* 0x0000001500097213 */ /* 0x000fe40000000000 */
[----:B------:R-:W0:Y:S01]  /*02e0*/  F2I.FTZ.U32.TRUNC.NTZ R11, R25 ;  /* 0x00000019000b7305 */ /* 0x000e22000021f000 */
[----:B------:R-:W-:Y:S01]  /*02f0*/  IABS R24, R6 ;  /* 0x0000000600187213 */ /* 0x000fe20000000000 */
[----:B------:R-:W-:-:S02]  /*0300*/  IMAD.MOV.U32 R6, RZ, RZ, RZ ;  /* 0x000000ffff067224 */ /* 0x000fc400078e00ff */
[----:B------:R-:W-:Y:S02]  /*0310*/  IMAD.MOV R23, RZ, RZ, -R9 ;  /* 0x000000ffff177224 */ /* 0x000fe400078e0a09 */
[----:B------:R-:W-:-:S04]  /*0320*/  IMAD.HI.U32 R7, R7, R24, RZ ;  /* 0x0000001807077227 */ /* 0x000fc800078e00ff */
[----:B------:R-:W-:Y:S01]  /*0330*/  IMAD R23, R7, R23, R24 ;  /* 0x0000001707177224 */ /* 0x000fe200078e0218 */
[----:B------:R-:W-:Y:S01]  /*0340*/  IABS R7, R19 ;  /* 0x0000001300077213 */ /* 0x000fe20000000000 */
[----:B------:R-:W-:Y:S02]  /*0350*/  IMAD.MOV.U32 R24, RZ, RZ, R10 ;  /* 0x000000ffff187224 */ /* 0x000fe400078e000a */
[----:B------:R-:W-:Y:S02]  /*0360*/  IMAD.MOV.U32 R10, RZ, RZ, RZ ;  /* 0x000000ffff0a7224 */ /* 0x000fe400078e00ff */
[----:B0-----:R-:W-:Y:S01]  /*0370*/  IMAD.MOV R26, RZ, RZ, -R11 ;  /* 0x000000ffff1a7224 */ /* 0x001fe200078e0a0b */
[----:B------:R-:W-:Y:S01]  /*0380*/  IABS R25, R24 ;  /* 0x0000001800197213 */ /* 0x000fe20000000000 */
[----:B------:R-:W-:Y:S01]  /*0390*/  IMAD.MOV R7, RZ, RZ, -R7 ;  /* 0x000000ffff077224 */ /* 0x000fe200078e0a07 */
[----:B------:R-:W-:Y:S01]  /*03a0*/  ISETP.GE.AND P0, PT, R24, RZ, PT ;  /* 0x000000ff1800720c */ /* 0x000fe20003f06270 */
[----:B------:R-:W-:Y:S01]  /*03b0*/  IMAD R9, R26, R15, RZ ;  /* 0x0000000f1a097224 */ /* 0x000fe200078e02ff */
[----:B------:R-:W-:Y:S01]  /*03c0*/  PRMT R26, R16, 0xbb32, RZ ;  /* 0x0000bb32101a7816 */ /* 0x000fe200000000ff */
[----:B------:R-:W-:Y:S01]  /*03d0*/  IMAD.HI.U32 R8, R8, R25, RZ ;  /* 0x0000001908087227 */ /* 0x000fe200078e00ff */
[----:B------:R0:W2:Y:S03]  /*03e0*/  LDG.E R24, [R4.64+0x600] ;  /* 0x0006000404187981 */ /* 0x0000a6000c1e1900 */
[----:B------:R-:W-:Y:S01]  /*03f0*/  IMAD.HI.U32 R10, R11, R9, R10 ;  /* 0x000000090b0a7227 */ /* 0x000fe200078e000a */
[----:B-----5:R-:W-:-:S03]  /*0400*/  PRMT R9, R18, 0x9910, RZ ;  /* 0x0000991012097816 */ /* 0x020fc600000000ff */
[----:B------:R-:W-:Y:S01]  /*0410*/  IMAD R25, R8, R7, R25 ;  /* 0x0000000708197224 */ /* 0x000fe200078e0219 */
[----:B------:R-:W-:Y:S02]  /*0420*/  IABS R8, R12 ;  /* 0x0000000c00087213 */ /* 0x000fe40000000000 */
[----:B------:R-:W-:-:S03]  /*0430*/  IABS R7, R9 ;  /* 0x0000000900077213 */ /* 0x000fc60000000000 */
[----:B------:R-:W-:Y:S02]  /*0440*/  IMAD.MOV R11, RZ, RZ, -R8 ;  /* 0x000000ffff0b7224 */ /* 0x000fe400078e0a08 */
[----:B------:R-:W-:-:S04]  /*0450*/  IMAD.HI.U32 R8, R10, R7, RZ ;  /* 0x000000070a087227 */ /* 0x000fc800078e00ff */
[----:B------:R-:W-:Y:S02]  /*0460*/  IMAD.MOV.U32 R10, RZ, RZ, R26 ;  /* 0x000000ffff0a7224 */ /* 0x000fe400078e001a */
[----:B------:R-:W-:-:S03]  /*0470*/  IMAD R8, R8, R11, R7 ;  /* 0x0000000b08087224 */ /* 0x000fc600078e0207 */
[----:B------:R-:W-:-:S04]  /*0480*/  IABS R11, R10 ;  /* 0x0000000a000b7213 */ /* 0x000fc80000000000 */
[----:B------:R-:W1:Y:S08]  /*0490*/  I2F.RP R26, R11 ;  /* 0x0000000b001a7306 */ /* 0x000e700000209400 */
[----:B-1----:R-:W1:Y:S02]  /*04a0*/  MUFU.RCP R26, R26 ;  /* 0x0000001a001a7308 */ /* 0x002e640000001000 */
[----:B-1----:R-:W-:-:S06]  /*04b0*/  IADD3 R27, R26, 0xffffffe, RZ ;  /* 0x0ffffffe1a1b7810 */ /* 0x002fcc0007ffe0ff */
[----:B------:R1:W3:Y:S02]  /*04c0*/  F2I.FTZ.U32.TRUNC.NTZ R7, R27 ;  /* 0x0000001b00077305 */ /* 0x0002e4000021f000 */
[----:B-1----:R1:W4:Y:S01]  /*04d0*/  LDG.E R27, [R2.64+0x600] ;  /* 0x00060004021b7981 */ /* 0x002322000c1e1900 */
[----:B---3--:R-:W-:-:S04]  /*04e0*/  IMAD.MOV R28, RZ, RZ, -R7 ;  /* 0x000000ffff1c7224 */ /* 0x008fc800078e0a07 */
[----:B------:R-:W-:-:S04]  /*04f0*/  IMAD R29, R28, R11, RZ ;  /* 0x0000000b1c1d7224 */ /* 0x000fc800078e02ff */
[----:B------:R-:W-:Y:S02]  /*0500*/  IMAD.HI.U32 R28, R7, R29, R6 ;  /* 0x0000001d071c7227 */ /* 0x000fe400078e0006 */
[----:B------:R0:W3:Y:S04]  /*0510*/  LDG.E R6, [R4.64+0x400] ;  /* 0x0004000404067981 */ /* 0x0000e8000c1e1900 */
[----:B------:R1:W5:Y:S01]  /*0520*/  LDG.E R7, [R2.64+0x400] ;  /* 0x0004000402077981 */ /* 0x000362000c1e1900 */
[----:B------:R-:W-:Y:S02]  /*0530*/  ISETP.GT.U32.AND P1, PT, R20, R23, PT ;  /* 0x000000171400720c */ /* 0x000fe40003f24070 */
[----:B------:R-:W-:-:S11]  /*0540*/  ISETP.GT.U32.AND P3, PT, R22, R25, PT ;  /* 0x000000191600720c */ /* 0x000fd60003f64070 */
[----:B------:R-:W-:-:S05]  /*0550*/  @!P1 IMAD.IADD R23, R23, 0x1, -R20 ;  /* 0x0000000117179824 */ /* 0x000fca00078e0a14 */
[----:B------:R-:W-:Y:S01]  /*0560*/  ISETP.GT.U32.AND P1, PT, R20, R23, PT ;  /* 0x000000171400720c */ /* 0x000fe20003f24070 */
[----:B------:R-:W-:Y:S01]  /*0570*/  @!P3 IMAD.IADD R25, R25, 0x1, -R22 ;  /* 0x000000011919b824 */ /* 0x000fe200078e0a16 */
[----:B0-----:R-:W-:Y:S02]  /*0580*/  PRMT R5, R18, 0xbb32, RZ ;  /* 0x0000bb3212057816 */ /* 0x001fe400000000ff */
[----:B------:R-:W-:-:S09]  /*0590*/  IABS R18, R10 ;  /* 0x0000000a00127213 */ /* 0x000fd20000000000 */
[----:B------:R-:W-:Y:S01]  /*05a0*/  @!P1 IMAD.IADD R23, R23, 0x1, -R20 ;  /* 0x0000000117179824 */ /* 0x000fe200078e0a14 */
[----:B------:R-:W-:Y:S02]  /*05b0*/  ISETP.NE.AND P1, PT, R21, RZ, PT ;  /* 0x000000ff1500720c */ /* 0x000fe40003f25270 */
[----:B------:R-:W-:Y:S02]  /*05c0*/  ISETP.GT.U32.AND P3, PT, R22, R25, PT ;  /* 0x000000191600720c */ /* 0x000fe40003f64070 */
[----:B-1----:R-:W-:Y:S01]  /*05d0*/  IABS R3, R5 ;  /* 0x0000000500037213 */ /* 0x002fe20000000000 */
[----:B------:R-:W-:Y:S02]  /*05e0*/  IMAD.MOV R18, RZ, RZ, -R18 ;  /* 0x000000ffff127224 */ /* 0x000fe400078e0a12 */
[----:B------:R-:W-:Y:S02]  /*05f0*/  @!P2 IMAD.MOV R23, RZ, RZ, -R23 ;  /* 0x000000ffff17a224 */ /* 0x000fe400078e0a17 */
[----:B------:R-:W-:-:S04]  /*0600*/  IMAD.HI.U32 R28, R28, R3, RZ ;  /* 0x000000031c1c7227 */ /* 0x000fc800078e00ff */
[----:B------:R-:W-:Y:S01]  /*0610*/  @!P1 LOP3.LUT R23, RZ, R21, RZ, 0x33, !PT ;  /* 0x00000015ff179212 */ /* 0x000fe200078e33ff */
[----:B------:R-:W-:Y:S01]  /*0620*/  IMAD R18, R28, R18, R3 ;  /* 0x000000121c127224 */ /* 0x000fe200078e0203 */
[----:B------:R-:W-:Y:S02]  /*0630*/  ISETP.NE.AND P1, PT, R19, RZ, PT ;  /* 0x000000ff1300720c */ /* 0x000fe40003f25270 */
[----:B------:R-:W-:Y:S01]  /*0640*/  LOP3.LUT R3, R17, R23, RZ, 0x3c, !PT ;  /* 0x0000001711037212 */ /* 0x000fe200078e3cff */
[----:B------:R-:W-:-:S03]  /*0650*/  @!P3 IMAD.IADD R25, R25, 0x1, -R22 ;  /* 0x000000011919b824 */ /* 0x000fc600078e0a16 */
[----:B------:R-:W-:Y:S01]  /*0660*/  PRMT R3, R3, 0x9910, RZ ;  /* 0x0000991003037816 */ /* 0x000fe200000000ff */
[----:B------:R-:W-:-:S03]  /*0670*/  @!P0 IMAD.MOV R25, RZ, RZ, -R25 ;  /* 0x000000ffff198224 */ /* 0x000fc600078e0a19 */
[----:B------:R-:W-:Y:S02]  /*0680*/  ISETP.GT.AND P0, PT, R3, -0x1, PT ;  /* 0xffffffff0300780c */ /* 0x000fe40003f04270 */
[----:B------:R-:W-:Y:S02]  /*0690*/  PRMT R20, R17, 0x7632, R20 ;  /* 0x0000763211147816 */ /* 0x000fe40000000014 */
[----:B------:R-:W-:Y:S02]  /*06a0*/  @!P1 LOP3.LUT R25, RZ, R19, RZ, 0x33, !PT ;  /* 0x00000013ff199212 */ /* 0x000fe400078e33ff */
[----:B------:R-:W-:-:S13]  /*06b0*/  ISETP.GT.U32.AND P4, PT, R11, R18, PT ;  /* 0x000000120b00720c */ /* 0x000fda0003f84070 */
[----:B------:R-:W-:-:S05]  /*06c0*/  @!P4 IMAD.IADD R18, R18, 0x1, -R11 ;  /* 0x000000011212c824 */ /* 0x000fca00078e0a0b */
[----:B------:R-:W-:-:S13]  /*06d0*/  ISETP.GT.U32.AND P4, PT, R11, R18, PT ;  /* 0x000000120b00720c */ /* 0x000fda0003f84070 */
[----:B------:R-:W-:Y:S01]  /*06e0*/  @!P4 IMAD.IADD R18, R18, 0x1, -R11 ;  /* 0x000000011212c824 */ /* 0x000fe200078e0a0b */
[----:B---3--:R-:W-:-:S04]  /*06f0*/  PRMT R26, R6, 0x9910, RZ ;  /* 0x00009910061a7816 */ /* 0x008fc800000000ff */
[----:B------:R-:W-:-:S04]  /*0700*/  IABS R4, R26 ;  /* 0x0000001a00047213 */ /* 0x000fc80000000000 */
[----:B------:R-:W0:Y:S08]  /*0710*/  I2F.RP R2, R4 ;  /* 0x0000000400027306 */ /* 0x000e300000209400 */
[----:B0-----:R-:W0:Y:S02]  /*0720*/  MUFU.RCP R2, R2 ;  /* 0x0000000200027308 */ /* 0x001e240000001000 */
[----:B0-----:R-:W-:-:S02]  /*0730*/  IADD3 R3, R2, 0xffffffe, RZ ;  /* 0x0ffffffe02037810 */ /* 0x001fc40007ffe0ff */
[----:B------:R-:W-:-:S04]  /*0740*/  LOP3.LUT R2, R20, R25, RZ, 0x3c, !PT ;  /* 0x0000001914027212 */ /* 0x000fc800078e3cff */
[----:B------:R-:W0:Y:S01]  /*0750*/  F2I.FTZ.U32.TRUNC.NTZ R3, R3 ;  /* 0x0000000300037305 */ /* 0x000e22000021f000 */
[----:B------:R-:W-:-:S04]  /*0760*/  PRMT R2, R2, 0x9910, RZ ;  /* 0x0000991002027816 */ /* 0x000fc800000000ff */
[----:B------:R-:W-:Y:S02]  /*0770*/  ISETP.GT.AND P2, PT, R2, -0x1, PT ;  /* 0xffffffff0200780c */ /* 0x000fe40003f44270 */
[----:B------:R-:W-:-:S04]  /*0780*/  PRMT R2, R23, 0x9910, RZ ;  /* 0x0000991017027816 */ /* 0x000fc800000000ff */
[----:B------:R-:W-:Y:S02]  /*0790*/  ISETP.EQ.OR P1, PT, R2, RZ, P0 ;  /* 0x000000ff0200720c */ /* 0x000fe40000722670 */
[----:B------:R-:W-:Y:S01]  /*07a0*/  PRMT R2, R25, 0x9910, RZ ;  /* 0x0000991019027816 */ /* 0x000fe200000000ff */
[----:B0-----:R-:W-:-:S03]  /*07b0*/  IMAD.MOV R19, RZ, RZ, -R3 ;  /* 0x000000ffff137224 */ /* 0x001fc600078e0a03 */
[----:B------:R-:W-:Y:S01]  /*07c0*/  ISETP.EQ.OR P0, PT, R2, RZ, P2 ;  /* 0x000000ff0200720c */ /* 0x000fe20001702670 */
[----:B------:R-:W-:Y:S02]  /*07d0*/  IMAD.MOV.U32 R2, RZ, RZ, RZ ;  /* 0x000000ffff027224 */ /* 0x000fe400078e00ff */
[----:B------:R-:W-:-:S04]  /*07e0*/  IMAD R19, R19, R4, RZ ;  /* 0x0000000413137224 */ /* 0x000fc800078e02ff */
[----:B------:R-:W-:Y:S01]  /*07f0*/  IMAD.HI.U32 R2, R3, R19, R2 ;  /* 0x0000001303027227 */ /* 0x000fe200078e0002 */
[----:B-----5:R-:W-:Y:S02]  /*0800*/  PRMT R19, R7, 0x9910, RZ ;  /* 0x0000991007137816 */ /* 0x020fe400000000ff */
[----:B------:R-:W-:Y:S02]  /*0810*/  IABS R3, R26 ;  /* 0x0000001a00037213 */ /* 0x000fe40000000000 */
[----:B------:R-:W-:Y:S02]  /*0820*/  IABS R21, R19 ;  /* 0x0000001300157213 */ /* 0x000fe40000000000 */
[----:B------:R-:W-:Y:S01]  /*0830*/  PRMT R22, R6, 0xbb32, RZ ;  /* 0x0000bb3206167816 */ /* 0x000fe200000000ff */
[----:B------:R-:W-:Y:S02]  /*0840*/  IMAD.MOV R3, RZ, RZ, -R3 ;  /* 0x000000ffff037224 */ /* 0x000fe400078e0a03 */
[----:B------:R-:W-:-:S04]  /*0850*/  IMAD.HI.U32 R2, R2, R21, RZ ;  /* 0x0000001502027227 */ /* 0x000fc800078e00ff */
[----:B------:R-:W-:Y:S01]  /*0860*/  IMAD R21, R2, R3, R21 ;  /* 0x0000000302157224 */ /* 0x000fe200078e0215 */
[----:B------:R-:W-:Y:S02]  /*0870*/  IABS R3, R22 ;  /* 0x0000001600037213 */ /* 0x000fe40000000000 */
[----:B------:R-:W-:-:S03]  /*0880*/  SEL R2, R17, RZ, !P1 ;  /* 0x000000ff11027207 */ /* 0x000fc60004800000 */
[----:B------:R-:W-:-:S04]  /*0890*/  IMAD.MOV.U32 R17, RZ, RZ, R3 ;  /* 0x000000ffff117224 */ /* 0x000fc800078e0003 */
[----:B------:R-:W0:Y:S01]  /*08a0*/  I2F.RP R28, R17 ;  /* 0x00000011001c7306 */ /* 0x000e220000209400 */
[----:B------:R-:W-:-:S07]  /*08b0*/  ISETP.GT.U32.AND P1, PT, R15, R8, PT ;  /* 0x000000080f00720c */ /* 0x000fce0003f24070 */
[----:B0-----:R-:W0:Y:S01]  /*08c0*/  MUFU.RCP R28, R28 ;  /* 0x0000001c001c7308 */ /* 0x001e220000001000 */
[----:B------:R-:W-:-:S05]  /*08d0*/  IMAD.IADD R23, R23, 0x1, R2 ;  /* 0x0000000117177824 */ /* 0x000fca00078e0202 */
[----:B------:R-:W-:Y:S01]  /*08e0*/  @!P1 IMAD.IADD R8, R8, 0x1, -R15 ;  /* 0x0000000108089824 */ /* 0x000fe200078e0a0f */
[----:B0-----:R-:W-:-:S04]  /*08f0*/  IADD3 R2, R28, 0xffffffe, RZ ;  /* 0x0ffffffe1c027810 */ /* 0x001fc80007ffe0ff */
[----:B------:R0:W1:Y:S01]  /*0900*/  F2I.FTZ.U32.TRUNC.NTZ R3, R2 ;  /* 0x0000000200037305 */ /* 0x000062000021f000 */
[----:B------:R-:W-:Y:S02]  /*0910*/  ISETP.GT.U32.AND P3, PT, R15, R8, PT ;  /* 0x000000080f00720c */ /* 0x000fe40003f64070 */
[----:B------:R-:W-:Y:S02]  /*0920*/  ISETP.GE.AND P1, PT, R5, RZ, PT ;  /* 0x000000ff0500720c */ /* 0x000fe40003f26270 */
[----:B------:R-:W-:Y:S01]  /*0930*/  ISETP.GE.AND P2, PT, R9, RZ, PT ;  /* 0x000000ff0900720c */ /* 0x000fe20003f46270 */
[----:B0-----:R-:W-:Y:S02]  /*0940*/  IMAD.MOV.U32 R2, RZ, RZ, RZ ;  /* 0x000000ffff027224 */ /* 0x001fe400078e00ff */
[----:B-1----:R-:W-:-:S04]  /*0950*/  IMAD.MOV R5, RZ, RZ, -R3 ;  /* 0x000000ffff057224 */ /* 0x002fc800078e0a03 */
[----:B------:R-:W-:Y:S02]  /*0960*/  IMAD R5, R5, R17, RZ ;  /* 0x0000001105057224 */ /* 0x000fe400078e02ff */
[----:B------:R-:W-:Y:S01]  /*0970*/  @!P3 IMAD.IADD R8, R8, 0x1, -R15 ;  /* 0x000000010808b824 */ /* 0x000fe200078e0a0f */
[----:B------:R-:W-:Y:S01]  /*0980*/  ISETP.NE.AND P3, PT, R12, RZ, PT ;  /* 0x000000ff0c00720c */ /* 0x000fe20003f65270 */
[----:B------:R-:W-:Y:S01]  /*0990*/  IMAD.HI.U32 R2, R3, R5, R2 ;  /* 0x0000000503027227 */ /* 0x000fe200078e0002 */
[----:B--2---:R-:W-:-:S04]  /*09a0*/  PRMT R5, R24, 0x9910, RZ ;  /* 0x0000991018057816 */ /* 0x004fc800000000ff */
[----:B------:R-:W-:Y:S02]  /*09b0*/  IABS R9, R5 ;  /* 0x0000000500097213 */ /* 0x000fe40000000000 */
[----:B------:R-:W-:Y:S02]  /*09c0*/  PRMT R7, R7, 0xbb32, RZ ;  /* 0x0000bb3207077816 */ /* 0x000fe400000000ff */
[----:B------:R-:W0:Y:S01]  /*09d0*/  I2F.RP R3, R9 ;  /* 0x0000000900037306 */ /* 0x000e220000209400 */
[----:B------:R-:W-:Y:S01]  /*09e0*/  @!P2 IMAD.MOV R8, RZ, RZ, -R8 ;  /* 0x000000ffff08a224 */ /* 0x000fe200078e0a08 */
[----:B------:R-:W-:Y:S02]  /*09f0*/  IABS R11, R7 ;  /* 0x00000007000b7213 */ /* 0x000fe40000000000 */
[----:B------:R-:W-:Y:S02]  /*0a00*/  @!P3 LOP3.LUT R8, RZ, R12, RZ, 0x33, !PT ;  /* 0x0000000cff08b212 */ /* 0x000fe400078e33ff */
[----:B------:R-:W-:Y:S01]  /*0a10*/  IABS R12, R22 ;  /* 0x00000016000c7213 */ /* 0x000fe20000000000 */
[----:B------:R-:W-:-:S04]  /*0a20*/  IMAD.HI.U32 R2, R2, R11, RZ ;  /* 0x0000000b02027227 */ /* 0x000fc800078e00ff */
[----:B------:R-:W-:Y:S01]  /*0a30*/  IMAD.MOV R12, RZ, RZ, -R12 ;  /* 0x000000ffff0c7224 */ /* 0x000fe200078e0a0c */
[----:B------:R-:W-:-:S03]  /*0a40*/  SEL R20, R20, RZ, !P0 ;  /* 0x000000ff14147207 */ /* 0x000fc60004000000 */
[----:B------:R-:W-:Y:S02]  /*0a50*/  IMAD R12, R2, R12, R11 ;  /* 0x0000000c020c7224 */ /* 0x000fe400078e020b */
[----:B0-----:R-:W0:Y:S01]  /*0a60*/  MUFU.RCP R2, R3 ;  /* 0x0000000300027308 */ /* 0x001e220000001000 */
[----:B------:R-:W-:Y:S02]  /*0a70*/  ISETP.NE.AND P0, PT, R10, RZ, PT ;  /* 0x000000ff0a00720c */ /* 0x000fe40003f05270 */
[----:B------:R-:W-:Y:S01]  /*0a80*/  LOP3.LUT R11, R16, R8, RZ, 0x3c, !PT ;  /* 0x00000008100b7212 */ /* 0x000fe200078e3cff */
[----:B------:R-:W-:-:S03]  /*0a90*/  @!P1 IMAD.MOV R18, RZ, RZ, -R18 ;  /* 0x000000ffff129224 */ /* 0x000fc600078e0a12 */
[----:B------:R-:W-:Y:S02]  /*0aa0*/  PRMT R15, R11, 0x9910, RZ ;  /* 0x000099100b0f7816 */ /* 0x000fe400000000ff */
[----:B------:R-:W-:-:S05]  /*0ab0*/  PRMT R11, R16, 0x7632, R11 ;  /* 0x00007632100b7816 */ /* 0x000fca000000000b */
[----:B------:R-:W-:Y:S02]  /*0ac0*/  @!P0 LOP3.LUT R18, RZ, R10, RZ, 0x33, !PT ;  /* 0x0000000aff128212 */ /* 0x000fe400078e33ff */
[----:B0-----:R-:W-:Y:S02]  /*0ad0*/  IADD3 R10, R2, 0xffffffe, RZ ;  /* 0x0ffffffe020a7810 */ /* 0x001fe40007ffe0ff */
[----:B------:R-:W-:Y:S02]  /*0ae0*/  LOP3.LUT R2, R11, R18, RZ, 0x3c, !PT ;  /* 0x000000120b027212 */ /* 0x000fe400078e3cff */
[----:B------:R-:W0:Y:S02]  /*0af0*/  F2I.FTZ.U32.TRUNC.NTZ R3, R10 ;  /* 0x0000000a00037305 */ /* 0x000e24000021f000 */
[----:B------:R-:W-:Y:S02]  /*0b00*/  PRMT R2, R2, 0x9910, RZ ;  /* 0x0000991002027816 */ /* 0x000fe400000000ff */
[----:B------:R-:W-:-:S02]  /*0b10*/  ISETP.GT.AND P1, PT, R15, -0x1, PT ;  /* 0xffffffff0f00780c */ /* 0x000fc40003f24270 */
        /* <DEDUP_REMOVED lines=9> */
[----:B----4-:R-:W-:Y:S02]  /*0bb0*/  PRMT R2, R27, 0x9910, RZ ;  /* 0x000099101b027816 */ /* 0x010fe400000000ff */
[----:B------:R-:W-:Y:S02]  /*0bc0*/  IABS R10, R5 ;  /* 0x00000005000a7213 */ /* 0x000fe40000000000 */
[----:B------:R-:W-:-:S03]  /*0bd0*/  IABS R28, R2 ;  /* 0x00000002001c7213 */ /* 0x000fc60000000000 */
[----:B------:R-:W-:Y:S02]  /*0be0*/  IMAD.MOV R10, RZ, RZ, -R10 ;  /* 0x000000ffff0a7224 */ /* 0x000fe400078e0a0a */
[----:B------:R-:W-:-:S04]  /*0bf0*/  IMAD.HI.U32 R3, R3, R28, RZ ;  /* 0x0000001c03037227 */ /* 0x000fc800078e00ff */
[----:B------:R-:W-:Y:S01]  /*0c00*/  IMAD R28, R3, R10, R28 ;  /* 0x0000000a031c7224 */ /* 0x000fe200078e021c */
[----:B------:R-:W-:-:S04]  /*0c10*/  PRMT R10, R24, 0xbb32, RZ ;  /* 0x0000bb32180a7816 */ /* 0x000fc800000000ff */
[----:B------:R-:W-:Y:S02]  /*0c20*/  IABS R15, R10 ;  /* 0x0000000a000f7213 */ /* 0x000fe40000000000 */
[----:B------:R-:W-:Y:S02]  /*0c30*/  ISETP.GE.AND P5, PT, R19, RZ, PT ;  /* 0x000000ff1300720c */ /* 0x000fe40003fa6270 */
[----:B------:R-:W0:Y:S08]  /*0c40*/  I2F.RP R19, R15 ;  /* 0x0000000f00137306 */ /* 0x000e300000209400 */
[----:B0-----:R-:W0:Y:S01]  /*0c50*/  MUFU.RCP R19, R19 ;  /* 0x0000001300137308 */ /* 0x001e220000001000 */
[----:B------:R-:W-:-:S02]  /*0c60*/  ISETP.GT.U32.AND P2, PT, R4, R21, PT ;  /* 0x000000150400720c */ /* 0x000fc40003f44070 */
[----:B------:R-:W-:Y:S02]  /*0c70*/  ISETP.GT.U32.AND P3, PT, R17, R12, PT ;  /* 0x0000000c1100720c */ /* 0x000fe40003f64070 */
[----:B0-----:R-:W-:-:S06]  /*0c80*/  IADD3 R3, R19, 0xffffffe, RZ ;  /* 0x0ffffffe13037810 */ /* 0x001fcc0007ffe0ff */
[----:B------:R-:W0:Y:S03]  /*0c90*/  F2I.FTZ.U32.TRUNC.NTZ R3, R3 ;  /* 0x0000000300037305 */ /* 0x000e26000021f000 */
[----:B------:R-:W-:Y:S01]  /*0ca0*/  @!P2 IMAD.IADD R21, R21, 0x1, -R4 ;  /* 0x000000011515a824 */ /* 0x000fe200078e0a04 */
[----:B------:R-:W-:Y:S01]  /*0cb0*/  ISETP.GE.AND P2, PT, R7, RZ, PT ;  /* 0x000000ff0700720c */ /* 0x000fe20003f46270 */
[----:B------:R-:W-:-:S03]  /*0cc0*/  @!P3 IMAD.IADD R12, R12, 0x1, -R17 ;  /* 0x000000010c0cb824 */ /* 0x000fc600078e0a11 */
[----:B------:R-:W-:Y:S02]  /*0cd0*/  ISETP.GT.U32.AND P4, PT, R4, R21, PT ;  /* 0x000000150400720c */ /* 0x000fe40003f84070 */
[----:B------:R-:W-:Y:S01]  /*0ce0*/  ISETP.GE.AND P3, PT, R2, RZ, PT ;  /* 0x000000ff0200720c */ /* 0x000fe20003f66270 */
[----:B------:R-:W-:Y:S02]  /*0cf0*/  IMAD.MOV.U32 R2, RZ, RZ, RZ ;  /* 0x000000ffff027224 */ /* 0x000fe400078e00ff */
[----:B0-----:R-:W-:-:S04]  /*0d00*/  IMAD.MOV R7, RZ, RZ, -R3 ;  /* 0x000000ffff077224 */ /* 0x001fc800078e0a03 */
[----:B------:R-:W-:-:S04]  /*0d10*/  IMAD R7, R7, R15, RZ ;  /* 0x0000000f07077224 */ /* 0x000fc800078e02ff */
[----:B------:R-:W-:Y:S01]  /*0d20*/  IMAD.HI.U32 R2, R3, R7, R2 ;  /* 0x0000000703027227 */ /* 0x000fe200078e0002 */
[----:B------:R-:W-:-:S03]  /*0d30*/  PRMT R3, R27, 0xbb32, RZ ;  /* 0x0000bb321b037816 */ /* 0x000fc600000000ff */
[----:B------:R-:W-:Y:S01]  /*0d40*/  @!P4 IMAD.IADD R21, R21, 0x1, -R4 ;  /* 0x000000011515c824 */ /* 0x000fe200078e0a04 */
[----:B------:R-:W-:Y:S02]  /*0d50*/  ISETP.GE.AND P4, PT, R3, RZ, PT ;  /* 0x000000ff0300720c */ /* 0x000fe40003f86270 */
[----:B------:R-:W-:Y:S02]  /*0d60*/  ISETP.GT.U32.AND P6, PT, R17, R12, PT ;  /* 0x0000000c1100720c */ /* 0x000fe40003fc4070 */
[----:B------:R-:W-:Y:S02]  /*0d70*/  IABS R3, R3 ;  /* 0x0000000300037213 */ /* 0x000fe40000000000 */
[----:B------:R-:W-:-:S03]  /*0d80*/  IABS R4, R10 ;  /* 0x0000000a00047213 */ /* 0x000fc60000000000 */
[----:B------:R-:W-:-:S04]  /*0d90*/  IMAD.HI.U32 R2, R2, R3, RZ ;  /* 0x0000000302027227 */ /* 0x000fc800078e00ff */
[----:B------:R-:W-:-:S04]  /*0da0*/  IMAD.MOV R4, RZ, RZ, -R4 ;  /* 0x000000ffff047224 */ /* 0x000fc800078e0a04 */
[----:B------:R-:W-:Y:S02]  /*0db0*/  IMAD R4, R2, R4, R3 ;  /* 0x0000000402047224 */ /* 0x000fe400078e0203 */
[----:B------:R-:W-:Y:S01]  /*0dc0*/  @!P6 IMAD.IADD R12, R12, 0x1, -R17 ;  /* 0x000000010c0ce824 */ /* 0x000fe200078e0a11 */
[----:B------:R-:W-:Y:S01]  /*0dd0*/  ISETP.GT.U32.AND P6, PT, R9, R28, PT ;  /* 0x0000001c0900720c */ /* 0x000fe20003fc4070 */
[----:B------:R-:W-:Y:S01]  /*0de0*/  @!P5 IMAD.MOV R21, RZ, RZ, -R21 ;  /* 0x000000ffff15d224 */ /* 0x000fe200078e0a15 */
[----:B------:R-:W-:-:S11]  /*0df0*/  ISETP.GT.U32.AND P5, PT, R15, R4, PT ;  /* 0x000000040f00720c */ /* 0x000fd60003fa4070 */
[----:B------:R-:W-:Y:S02]  /*0e00*/  @!P6 IMAD.IADD R28, R28, 0x1, -R9 ;  /* 0x000000011c1ce824 */ /* 0x000fe400078e0a09 */
[----:B------:R-:W-:-:S03]  /*0e10*/  @!P5 IMAD.IADD R4, R4, 0x1, -R15 ;  /* 0x000000010404d824 */ /* 0x000fc600078e0a0f */
[----:B------:R-:W-:Y:S02]  /*0e20*/  ISETP.GT.U32.AND P6, PT, R9, R28, PT ;  /* 0x0000001c0900720c */ /* 0x000fe40003fc4070 */
[----:B------:R-:W-:Y:S02]  /*0e30*/  ISETP.GT.U32.AND P5, PT, R15, R4, PT ;  /* 0x000000040f00720c */ /* 0x000fe40003fa4070 */
[----:B------:R-:W-:Y:S02]  /*0e40*/  SEL R7, R11, RZ, !P0 ;  /* 0x000000ff0b077207 */ /* 0x000fe40004000000 */
[----:B------:R-:W-:Y:S02]  /*0e50*/  SEL R3, R16, RZ, !P1 ;  /* 0x000000ff10037207 */ /* 0x000fe40004800000 */
[----:B------:R-:W-:Y:S02]  /*0e60*/  ISETP.NE.AND P0, PT, R5, RZ, PT ;  /* 0x000000ff0500720c */ /* 0x000fe40003f05270 */
[----:B------:R-:W-:-:S03]  /*0e70*/  ISETP.NE.AND P1, PT, R26, RZ, PT ;  /* 0x000000ff1a00720c */ /* 0x000fc60003f25270 */
[----:B------:R-:W-:Y:S01]  /*0e80*/  @!P6 IMAD.IADD R28, R28, 0x1, -R9 ;  /* 0x000000011c1ce824 */ /* 0x000fe200078e0a09 */
[----:B------:R-:W-:Y:S01]  /*0e90*/  ISETP.NE.AND P6, PT, R22, RZ, PT ;  /* 0x000000ff1600720c */ /* 0x000fe20003fc5270 */
[----:B------:R-:W-:Y:S01]  /*0ea0*/  @!P5 IMAD.IADD R4, R4, 0x1, -R15 ;  /* 0x000000010404d824 */ /* 0x000fe200078e0a0f */
[----:B------:R-:W-:Y:S01]  /*0eb0*/  ISETP.NE.AND P5, PT, R10, RZ, PT ;  /* 0x000000ff0a00720c */ /* 0x000fe20003fa5270 */
[----:B------:R-:W-:Y:S01]  /*0ec0*/  @!P3 IMAD.MOV R28, RZ, RZ, -R28 ;  /* 0x000000ffff1cb224 */ /* 0x000fe200078e0a1c */
[----:B------:R-:W-:Y:S01]  /*0ed0*/  PRMT R9, R24, 0x7632, R9 ;  /* 0x0000763218097816 */ /* 0x000fe20000000009 */
[----:B------:R-:W-:Y:S02]  /*0ee0*/  @!P2 IMAD.MOV R12, RZ, RZ, -R12 ;  /* 0x000000ffff0ca224 */ /* 0x000fe400078e0a0c */
[----:B------:R-:W-:Y:S01]  /*0ef0*/  @!P4 IMAD.MOV R4, RZ, RZ, -R4 ;  /* 0x000000ffff04c224 */ /* 0x000fe200078e0a04 */
[----:B------:R-:W-:Y:S02]  /*0f00*/  @!P0 LOP3.LUT R28, RZ, R5, RZ, 0x33, !PT ;  /* 0x00000005ff1c8212 */ /* 0x000fe400078e33ff */
[----:B------:R-:W-:-:S02]  /*0f10*/  @!P1 LOP3.LUT R21, RZ, R26, RZ, 0x33, !PT ;  /* 0x0000001aff159212 */ /* 0x000fc400078e33ff */
[----:B------:R-:W-:Y:S02]  /*0f20*/  PRMT R5, R6, 0x7632, R5 ;  /* 0x0000763206057816 */ /* 0x000fe40000000005 */
[----:B------:R-:W-:Y:S02]  /*0f30*/  @!P6 LOP3.LUT R12, RZ, R22, RZ, 0x33, !PT ;  /* 0x00000016ff0ce212 */ /* 0x000fe400078e33ff */
[----:B------:R-:W-:Y:S01]  /*0f40*/  @!P5 LOP3.LUT R4, RZ, R10, RZ, 0x33, !PT ;  /* 0x0000000aff04d212 */ /* 0x000fe200078e33ff */
[----:B------:R-:W-:Y:S01]  /*0f50*/  IMAD.IADD R8, R8, 0x1, R3 ;  /* 0x0000000108087824 */ /* 0x000fe200078e0203 */
[----:B------:R-:W-:Y:S02]  /*0f60*/  LOP3.LUT R2, R6, R21, RZ, 0x3c, !PT ;  /* 0x0000001506027212 */ /* 0x000fe400078e3cff */
[----:B------:R-:W-:Y:S02]  /*0f70*/  LOP3.LUT R3, R5, R12, RZ, 0x3c, !PT ;  /* 0x0000000c05037212 */ /* 0x000fe400078e3cff */
[----:B------:R-:W-:-:S02]  /*0f80*/  LOP3.LUT R10, R24, R28, RZ, 0x3c, !PT ;  /* 0x0000001c180a7212 */ /* 0x000fc400078e3cff */
[----:B------:R-:W-:Y:S02]  /*0f90*/  LOP3.LUT R11, R9, R4, RZ, 0x3c, !PT ;  /* 0x00000004090b7212 */ /* 0x000fe400078e3cff */
[----:B------:R-:W-:Y:S02]  /*0fa0*/  PRMT R2, R2, 0x9910, RZ ;  /* 0x0000991002027816 */ /* 0x000fe400000000ff */
[----:B------:R-:W-:Y:S02]  /*0fb0*/  PRMT R3, R3, 0x9910, RZ ;  /* 0x0000991003037816 */ /* 0x000fe400000000ff */
[----:B------:R-:W-:Y:S02]  /*0fc0*/  PRMT R10, R10, 0x9910, RZ ;  /* 0x000099100a0a7816 */ /* 0x000fe400000000ff */
[----:B------:R-:W-:Y:S02]  /*0fd0*/  PRMT R11, R11, 0x9910, RZ ;  /* 0x000099100b0b7816 */ /* 0x000fe400000000ff */
[----:B------:R-:W-:-:S02]  /*0fe0*/  ISETP.GT.AND P0, PT, R2, -0x1, PT ;  /* 0xffffffff0200780c */ /* 0x000fc40003f04270 */
[----:B------:R-:W-:Y:S02]  /*0ff0*/  ISETP.GT.AND P1, PT, R3, -0x1, PT ;  /* 0xffffffff0300780c */ /* 0x000fe40003f24270 */
[----:B------:R-:W-:Y:S02]  /*1000*/  ISETP.GT.AND P2, PT, R10, -0x1, PT ;  /* 0xffffffff0a00780c */ /* 0x000fe40003f44270 */
[----:B------:R-:W-:Y:S02]  /*1010*/  ISETP.GT.AND P3, PT, R11, -0x1, PT ;  /* 0xffffffff0b00780c */ /* 0x000fe40003f64270 */
[----:B------:R-:W-:Y:S02]  /*1020*/  PRMT R2, R21, 0x9910, RZ ;  /* 0x0000991015027816 */ /* 0x000fe400000000ff */
[----:B------:R-:W-:Y:S02]  /*1030*/  PRMT R3, R12, 0x9910, RZ ;  /* 0x000099100c037816 */ /* 0x000fe400000000ff */
[----:B------:R-:W-:-:S02]  /*1040*/  PRMT R10, R28, 0x9910, RZ ;  /* 0x000099101c0a7816 */ /* 0x000fc400000000ff */
[----:B------:R-:W-:Y:S02]  /*1050*/  PRMT R11, R4, 0x9910, RZ ;  /* 0x00009910040b7816 */ /* 0x000fe400000000ff */
[----:B------:R-:W-:Y:S02]  /*1060*/  ISETP.EQ.OR P0, PT, R2, RZ, P0 ;  /* 0x000000ff0200720c */ /* 0x000fe40000702670 */
[----:B------:R-:W-:Y:S02]  /*1070*/  ISETP.EQ.OR P1, PT, R3, RZ, P1 ;  /* 0x000000ff0300720c */ /* 0x000fe40000f22670 */
[----:B------:R-:W-:Y:S02]  /*1080*/  ISETP.EQ.OR P2, PT, R10, RZ, P2 ;  /* 0x000000ff0a00720c */ /* 0x000fe40001742670 */
[----:B------:R-:W-:Y:S02]  /*1090*/  ISETP.EQ.OR P3, PT, R11, RZ, P3 ;  /* 0x000000ff0b00720c */ /* 0x000fe40001f62670 */
[----:B------:R-:W-:-:S02]  /*10a0*/  SEL R6, R6, RZ, !P0 ;  /* 0x000000ff06067207 */ /* 0x000fc40004000000 */
[----:B------:R-:W-:Y:S02]  /*10b0*/  SEL R5, R5, RZ, !P1 ;  /* 0x000000ff05057207 */ /* 0x000fe40004800000 */
[----:B------:R-:W-:Y:S02]  /*10c0*/  SEL R11, R24, RZ, !P2 ;  /* 0x000000ff180b7207 */ /* 0x000fe40005000000 */
[----:B------:R-:W-:Y:S01]  /*10d0*/  SEL R9, R9, RZ, !P3 ;  /* 0x000000ff09097207 */ /* 0x000fe20005800000 */
[----:B------:R-:W-:-:S04]  /*10e0*/  IMAD.WIDE.U32 R2, R0, R13, c[0x0][0x168] ;  /* 0x00005a0000027625 */ /* 0x000fc800078e000d */
[----:B------:R-:W-:Y:S02]  /*10f0*/  IMAD.IADD R20, R25, 0x1, R20 ;  /* 0x0000000119147824 */ /* 0x000fe400078e0214 */
[----:B------:R-:W-:Y:S02]  /*1100*/  IMAD.IADD R7, R18, 0x1, R7 ;  /* 0x0000000112077824 */ /* 0x000fe400078e0207 */
[----:B------:R-:W-:Y:S02]  /*1110*/  IMAD.IADD R21, R21, 0x1, R6 ;  /* 0x0000000115157824 */ /* 0x000fe400078e0206 */
[----:B------:R-:W-:Y:S02]  /*1120*/  IMAD.IADD R12, R12, 0x1, R5 ;  /* 0x000000010c0c7824 */ /* 0x000fe400078e0205 */
[----:B------:R-:W-:Y:S02]  /*1130*/  IMAD.IADD R28, R28, 0x1, R11 ;  /* 0x000000011c1c7824 */ /* 0x000fe400078e020b */
[----:B------:R-:W-:Y:S01]  /*1140*/  IMAD.IADD R9, R4, 0x1, R9 ;  /* 0x0000000104097824 */ /* 0x000fe200078e0209 */
[----:B------:R-:W-:Y:S01]  /*1150*/  PRMT R23, R23, 0x5410, R20 ;  /* 0x0000541017177816 */ /* 0x000fe20000000014 */
[----:B------:R-:W-:Y:S01]  /*1160*/  IMAD.WIDE R2, R14, 0x4, R2 ;  /* 0x000000040e027825 */ /* 0x000fe200078e0202 */
[----:B------:R-:W-:-:S02]  /*1170*/  PRMT R7, R8, 0x5410, R7 ;  /* 0x0000541008077816 */ /* 0x000fc40000000007 */
[----:B------:R-:W-:Y:S02]  /*1180*/  PRMT R21, R21, 0x5410, R12 ;  /* 0x0000541015157816 */ /* 0x000fe4000000000c */
[----:B------:R-:W-:Y:S01]  /*1190*/  PRMT R9, R28, 0x5410, R9 ;  /* 0x000054101c097816 */ /* 0x000fe20000000009 */
[----:B------:R-:W-:Y:S04]  /*11a0*/  STG.E [R2.64], R23 ;  /* 0x0000001702007986 */ /* 0x000fe8000c101904 */
[----:B------:R-:W-:Y:S04]  /*11b0*/  STG.E [R2.64+0x200], R7 ;  /* 0x0002000702007986 */ /* 0x000fe8000c101904 */
[----:B------:R-:W-:Y:S04]  /*11c0*/  STG.E [R2.64+0x400], R21 ;  /* 0x0004001502007986 */ /* 0x000fe8000c101904 */
[----:B------:R-:W-:Y:S01]  /*11d0*/  STG.E [R2.64+0x600], R9 ;  /* 0x0006000902007986 */ /* 0x000fe2000c101904 */
[----:B------:R-:W-:Y:S05]  /*11e0*/  EXIT ;  /* 0x000000000000794d */ /* 0x000fea0003800000 */
.L_x_40235:
        /* <DEDUP_REMOVED lines=8> */
[----:B------:R-:W-:Y:S02]  /*1270*/  IMAD.MOV.U32 R9, RZ, RZ, RZ ;  /* 0x000000ffff097224 */ /* 0x000fe400078e00ff */
[----:B------:R-:W-:Y:S01]  /*1280*/  @!P1 IMAD.MOV.U32 R13, RZ, RZ, 0x2 ;  /* 0x00000002ff0d9424 */ /* 0x000fe200078e00ff */
[----:B------:R-:W-:Y:S02]  /*1290*/  ISETP.GE.AND P0, PT, R25, R6, PT ;  /* 0x000000061900720c */ /* 0x000fe40003f06270 */
[----:B------:R-:W-:Y:S01]  /*12a0*/  PRMT R10, RZ, 0x7610, R10 ;  /* 0x00007610ff0a7816 */ /* 0x000fe2000000000a */
[----:B------:R-:W-:-:S04]  /*12b0*/  @!P1 IMAD.WIDE.U32 R2, R12, R13, c[0x0][0x170] ;  /* 0x00005c000c029625 */ /* 0x000fc800078e000d */
[----:B------:R-:W-:Y:S01]  /*12c0*/  IMAD.MOV.U32 R11, RZ, RZ, RZ ;  /* 0x000000ffff0b7224 */ /* 0x000fe200078e00ff */
[----:B------:R0:W5:Y:S01]  /*12d0*/  @!P1 LDG.E.U16 R17, [R2.64] ;  /* 0x0000000402119981 */ /* 0x000162000c1e1500 */
[----:B------:R-:W-:-:S04]  /*12e0*/  @!P1 IMAD.WIDE.U32 R12, R12, R13, c[0x0][0x178] ;  /* 0x00005e000c0c9625 */ /* 0x000fc800078e000d */
[----:B------:R-:W-:Y:S01]  /*12f0*/  @!P0 IMAD.IADD R20, R0, 0x1, R25 ;  /* 0x0000000100148824 */ /* 0x000fe200078e0219 */
[----:B------:R-:W-:Y:S01]  /*1300*/  @!P0 IADD3 R25, R25, 0x80, RZ ;  /* 0x0000008019198810 */ /* 0x000fe20007ffe0ff */
[----:B------:R-:W-:Y:S01]  /*1310*/  @!P0 IMAD.MOV.U32 R21, RZ, RZ, 0x2 ;  /* 0x00000002ff158424 */ /* 0x000fe200078e00ff */
[----:B------:R1:W5:Y:S02]  /*1320*/  @!P1 LDG.E.U16 R16, [R12.64] ;  /* 0x000000040c109981 */ /* 0x000364000c1e1500 */
[----:B------:R-:W-:Y:S01]  /*1330*/  ISETP.GE.AND P2, PT, R25, R6, PT ;  /* 0x000000061900720c */ /* 0x000fe20003f46270 */
[----:B------:R-:W-:-:S12]  /*1340*/  @!P0 IMAD.WIDE.U32 R14, R20, R21, c[0x0][0x178] ;  /* 0x00005e00140e8625 */ /* 0x000fd800078e0015 */
[----:B------:R-:W-:Y:S01]  /*1350*/  @!P2 IMAD.IADD R18, R0, 0x1, R25 ;  /* 0x000000010012a824 */ /* 0x000fe200078e0219 */
[----:B------:R-:W-:Y:S01]  /*1360*/  @!P2 IADD3 R25, R25, 0x80, RZ ;  /* 0x000000801919a810 */ /* 0x000fe20007ffe0ff */
[----:B------:R-:W-:Y:S01]  /*1370*/  @!P0 IMAD.WIDE.U32 R20, R20, R21, c[0x0][0x170] ;  /* 0x00005c0014148625 */ /* 0x000fe200078e0015 */
[----:B------:R2:W5:Y:S02]  /*1380*/  @!P0 LDG.E.U16 R8, [R14.64] ;  /* 0x000000040e088981 */ /* 0x000564000c1e1500 */
        /* <DEDUP_REMOVED lines=8> */
[----:B------:R0:W5:Y:S07]  /*1410*/  @!P2 LDG.E.U16 R10, [R4.64] ;  /* 0x00000004040aa981 */ /* 0x00016e000c1e1500 */
        /* <DEDUP_REMOVED lines=12> */
[----:B-1----:R-:W-:-:S03]  /*14e0*/  IMAD.MOV.U32 R13, RZ, RZ, RZ ;  /* 0x000000ffff0d7224 */ /* 0x002fc600078e00ff */
[----:B------:R-:W-:Y:S02]  /*14f0*/  ISETP.GE.AND P2, PT, R25, R6, PT ;  /* 0x000000061900720c */ /* 0x000fe40003f46270 */
[----:B------:R-:W-:Y:S01]  /*1500*/  PRMT R12, RZ, 0x7610, R12 ;  /* 0x00007610ff0c7816 */ /* 0x000fe2000000000c */
[----:B------:R-:W-:Y:S01]  /*1510*/  @!P0 IMAD.MOV.U32 R24, RZ, RZ, 0x2 ;  /* 0x00000002ff188424 */ /* 0x000fe200078e00ff */
[----:B0-----:R-:W-:Y:S01]  /*1520*/  PRMT R14, RZ, 0x7610, R14 ;  /* 0x00007610ff0e7816 */ /* 0x001fe2000000000e */
[----:B------:R0:W5:Y:S01]  /*1530*/  @!P3 LDG.E.S16 R13, [R20.64] ;  /* 0x00000004140db981 */ /* 0x000162000c1e1700 */
[----:B------:R-:W-:-:S03]  /*1540*/  PRMT R22, RZ, 0x7610, R22 ;  /* 0x00007610ff167816 */ /* 0x000fc60000000016 */
[----:B------:R1:W5:Y:S04]  /*1550*/  @!P3 LDG.E.U16 R12, [R18.64] ;  /* 0x00000004120cb981 */ /* 0x000368000c1e1500 */
[----:B------:R2:W5:Y:S01]  /*1560*/  @!P4 LDG.E.U16 R14, [R4.64] ;  /* 0x00000004040ec981 */ /* 0x000562000c1e1500 */
[----:B0-----:R-:W-:-:S04]  /*1570*/  @!P0 IMAD.WIDE.U32 R20, R23, R24, c[0x0][0x170] ;  /* 0x00005c0017148625 */ /* 0x001fc800078e0018 */
[----:B-1----:R-:W-:-:S04]  /*1580*/  @!P0 IMAD.WIDE.U32 R18, R23, R24, c[0x0][0x178] ;  /* 0x00005e0017128625 */ /* 0x002fc800078e0018 */
[----:B------:R-:W-:Y:S01]  /*1590*/  IMAD.MOV.U32 R23, RZ, RZ, RZ ;  /* 0x000000ffff177224 */ /* 0x000fe200078e00ff */
[----:B------:R0:W5:Y:S01]  /*15a0*/  @!P0 LDG.E.U16 R22, [R18.64] ;  /* 0x0000000412168981 */ /* 0x000162000c1e1500 */
[----:B--2---:R-:W-:Y:S01]  /*15b0*/  @!P2 IMAD.IADD R4, R0, 0x1, R25 ;  /* 0x000000010004a824 */ /* 0x004fe200078e0219 */
[----:B------:R-:W-:-:S03]  /*15c0*/  @!P2 IADD3 R25, R25, 0x80, RZ ;  /* 0x000000801919a810 */ /* 0x000fc60007ffe0ff */
[----:B------:R1:W5:Y:S01]  /*15d0*/  @!P0 LDG.E.S16 R23, [R20.64] ;  /* 0x0000000414178981 */ /* 0x000362000c1e1700 */
[----:B------:R-:W-:Y:S01]  /*15e0*/  ISETP.GE.AND P0, PT, R25, R6, PT ;  /* 0x000000061900720c */ /* 0x000fe20003f06270 */
[----:B------:R-:W-:Y:S02]  /*15f0*/  IMAD.MOV.U32 R15, RZ, RZ, RZ ;  /* 0x000000ffff0f7224 */ /* 0x000fe400078e00ff */
[----:B------:R-:W-:Y:S01]  /*1600*/  @!P2 IMAD.MOV.U32 R5, RZ, RZ, 0x2 ;  /* 0x00000002ff05a424 */ /* 0x000fe200078e00ff */
[----:B------:R-:W-:-:S03]  /*1610*/  PRMT R24, RZ, 0x7610, R24 ;  /* 0x00007610ff187816 */ /* 0x000fc60000000018 */
[----:B------:R2:W5:Y:S01]  /*1620*/  @!P4 LDG.E.S16 R15, [R2.64] ;  /* 0x00000004020fc981 */ /* 0x000562000c1e1700 */
[----:B------:R-:W-:-:S05]  /*1630*/  IMAD.MOV.U32 R26, RZ, RZ, RZ ;  /* 0x000000ffff1a7224 */ /* 0x000fca00078e00ff */
[----:B-1----:R-:W-:Y:S02]  /*1640*/  @!P0 IMAD.IADD R21, R0, 0x1, R25 ;  /* 0x0000000100158824 */ /* 0x002fe400078e0219 */
[----:B------:R-:W-:Y:S02]  /*1650*/  @!P0 IMAD.MOV.U32 R28, RZ, RZ, 0x2 ;  /* 0x00000002ff1c8424 */ /* 0x000fe400078e00ff */
[----:B--2---:R-:W-:Y:S01]  /*1660*/  @!P2 IMAD.WIDE.U32 R2, R4, R5, c[0x0][0x178] ;  /* 0x00005e000402a625 */ /* 0x004fe200078e0005 */
[----:B------:R-:W-:-:S03]  /*1670*/  PRMT R20, RZ, 0x7610, R20 ;  /* 0x00007610ff147816 */ /* 0x000fc60000000014 */
[CC--:B0-----:R-:W-:Y:S01]  /*1680*/  @!P0 IMAD.WIDE.U32 R18, R21.reuse, R28.reuse, c[0x0][0x178] ;  /* 0x00005e0015128625 */ /* 0x0c1fe200078e001c */
[----:B------:R0:W5:Y:S03]  /*1690*/  @!P2 LDG.E.U16 R24, [R2.64] ;  /* 0x000000040218a981 */ /* 0x000166000c1e1500 */
[----:B------:R-:W-:Y:S01]  /*16a0*/  @!P2 IMAD.WIDE.U32 R4, R4, R5, c[0x0][0x170] ;  /* 0x00005c000404a625 */ /* 0x000fe200078e0005 */
[----:B------:R1:W5:Y:S04]  /*16b0*/  @!P0 LDG.E.U16 R20, [R18.64] ;  /* 0x0000000412148981 */ /* 0x000368000c1e1500 */
[----:B------:R1:W5:Y:S01]  /*16c0*/  @!P2 LDG.E.S16 R26, [R4.64] ;  /* 0x00000004041aa981 */ /* 0x000362000c1e1700 */
[----:B0-----:R-:W-:-:S04]  /*16d0*/  @!P0 IMAD.WIDE.U32 R2, R21, R28, c[0x0][0x170] ;  /* 0x00005c0015028625 */ /* 0x001fc800078e001c */
[----:B------:R-:W-:-:S06]  /*16e0*/  IMAD.MOV.U32 R21, RZ, RZ, RZ ;  /* 0x000000ffff157224 */ /* 0x000fcc00078e00ff */
[----:B------:R1:W5:Y:S01]  /*16f0*/  @!P0 LDG.E.S16 R21, [R2.64] ;  /* 0x0000000402158981 */ /* 0x000362000c1e1700 */
[----:B------:R-:W-:Y:S01]  /*1700*/  BSSY B0, `(.L_x_40236) ;  /* 0x0000021000007945 */ /* 0x000fe20003800000 */
[----:B------:R-:W-:Y:S05]  /*1710*/  @P1 BRA `(.L_x_40237) ;  /* 0x000001f000001947 */ /* 0x000fea0003800000 */
[----:B-1---5:R-:W-:-:S04]  /*1720*/  PRMT R4, R16, 0x9910, RZ ;  /* 0x0000991010047816 */ /* 0x022fc800000000ff */
[----:B------:R-:W-:-:S04]  /*1730*/  IABS R5, R4 ;  /* 0x0000000400057213 */ /* 0x000fc80000000000 */
[----:B------:R-:W0:Y:S08]  /*1740*/  I2F.RP R18, R5 ;  /* 0x0000000500127306 */ /* 0x000e300000209400 */
[----:B0-----:R-:W0:Y:S02]  /*1750*/  MUFU.RCP R18, R18 ;  /* 0x0000001200127308 */ /* 0x001e240000001000 */
[----:B0-----:R-:W-:-:S06]  /*1760*/  IADD3 R3, R18, 0xffffffe, RZ ;  /* 0x0ffffffe12037810 */ /* 0x001fcc0007ffe0ff */
[----:B------:R-:W0:Y:S02]  /*1770*/  F2I.FTZ.U32.TRUNC.NTZ R3, R3 ;  /* 0x0000000300037305 */ /* 0x000e24000021f000 */
[----:B0-----:R-:W-:-:S04]  /*1780*/  IMAD.MOV R2, RZ, RZ, -R3 ;  /* 0x000000ffff027224 */ /* 0x001fc800078e0a03 */
[----:B------:R-:W-:Y:S02]  /*1790*/  IMAD R19, R2, R5, RZ ;  /* 0x0000000502137224 */ /* 0x000fe400078e02ff */
[----:B------:R-:W-:-:S04]  /*17a0*/  IMAD.MOV.U32 R2, RZ, RZ, RZ ;  /* 0x000000ffff027224 */ /* 0x000fc800078e00ff */
[----:B------:R-:W-:Y:S01]  /*17b0*/  IMAD.HI.U32 R19, R3, R19, R2 ;  /* 0x0000001303137227 */ /* 0x000fe200078e0002 */
[----:B------:R-:W-:Y:S02]  /*17c0*/  PRMT R2, R17, 0x9910, RZ ;  /* 0x0000991011027816 */ /* 0x000fe400000000ff */
[----:B------:R-:W-:Y:S02]  /*17d0*/  IABS R3, R4 ;  /* 0x0000000400037213 */ /* 0x000fe40000000000 */
[----:B------:R-:W-:Y:S02]  /*17e0*/  ISETP.GE.AND P2, PT, R2, RZ, PT ;  /* 0x000000ff0200720c */ /* 0x000fe40003f46270 */
[----:B------:R-:W-:Y:S01]  /*17f0*/  IABS R2, R2 ;  /* 0x0000000200027213 */ /* 0x000fe20000000000 */
[----:B------:R-:W-:-:S04]  /*1800*/  IMAD.MOV R3, RZ, RZ, -R3 ;  /* 0x000000ffff037224 */ /* 0x000fc800078e0a03 */
[----:B------:R-:W-:-:S04]  /*1810*/  IMAD.HI.U32 R19, R19, R2, RZ ;  /* 0x0000000213137227 */ /* 0x000fc800078e00ff */
[----:B------:R-:W-:-:S05]  /*1820*/  IMAD R2, R19, R3, R2 ;  /* 0x0000000313027224 */ /* 0x000fca00078e0202 */
[----:B------:R-:W-:-:S13]  /*1830*/  ISETP.GT.U32.AND P0, PT, R5, R2, PT ;  /* 0x000000020500720c */ /* 0x000fda0003f04070 */
[----:B------:R-:W-:-:S05]  /*1840*/  @!P0 IMAD.IADD R2, R2, 0x1, -R5 ;  /* 0x0000000102028824 */ /* 0x000fca00078e0a05 */
[----:B------:R-:W-:-:S13]  /*1850*/  ISETP.GT.U32.AND P0, PT, R5, R2, PT ;  /* 0x000000020500720c */ /* 0x000fda0003f04070 */
[----:B------:R-:W-:Y:S01]  /*1860*/  @!P0 IMAD.IADD R2, R2, 0x1, -R5 ;  /* 0x0000000102028824 */ /* 0x000fe200078e0a05 */
[----:B------:R-:W-:-:S03]  /*1870*/  ISETP.NE.AND P0, PT, R4, RZ, PT ;  /* 0x000000ff0400720c */ /* 0x000fc60003f05270 */
[----:B------:R-:W-:-:S10]  /*1880*/  @!P2 IMAD.MOV R2, RZ, RZ, -R2 ;  /* 0x000000ffff02a224 */ /* 0x000fd400078e0a02 */
[----:B------:R-:W-:-:S04]  /*1890*/  @!P0 LOP3.LUT R2, RZ, R4, RZ, 0x33, !PT ;  /* 0x00000004ff028212 */ /* 0x000fc800078e33ff */
[----:B------:R-:W-:-:S04]  /*18a0*/  LOP3.LUT R3, R16, R2, RZ, 0x3c, !PT ;  /* 0x0000000210037212 */ /* 0x000fc800078e3cff */
[----:B------:R-:W-:-:S04]  /*18b0*/  PRMT R3, R3, 0x9910, RZ ;  /* 0x0000991003037816 */ /* 0x000fc800000000ff */
[----:B------:R-:W-:Y:S02]  /*18c0*/  ISETP.GT.AND P0, PT, R3, -0x1, PT ;  /* 0xffffffff0300780c */ /* 0x000fe40003f04270 */
[----:B------:R-:W-:-:S04]  /*18d0*/  PRMT R3, R2, 0x9910, RZ ;  /* 0x0000991002037816 */ /* 0x000fc800000000ff */
[----:B------:R-:W-:-:S04]  /*18e0*/  ISETP.EQ.OR P0, PT, R3, RZ, P0 ;  /* 0x000000ff0300720c */ /* 0x000fc80000702670 */
[----:B------:R-:W-:-:S05]  /*18f0*/  SEL R3, R16, RZ, !P0 ;  /* 0x000000ff10037207 */ /* 0x000fca0004000000 */
[----:B------:R-:W-:Y:S02]  /*1900*/  IMAD.IADD R4, R2, 0x1, R3 ;  /* 0x0000000102047824 */ /* 0x000fe400078e0203 */
.L_x_40237:
[----:B------:R-:W-:Y:S05]  /*1910*/  BSYNC B0 ;  /* 0x0000000000007941 */ /* 0x000fea0003800000 */
.L_x_40236:
[----:B-1----:R-:W-:Y:S01]  /*1920*/  IADD3 R5, R7, 0x80, RZ ;  /* 0x0000008007057810 */ /* 0x002fe20007ffe0ff */
[----:B------:R-:W-:Y:S03]  /*1930*/  BSSY B0, `(.L_x_40238) ;  /* 0x0000021000007945 */ /* 0x000fe60003800000 */
[----:B------:R-:W-:-:S13]  /*1940*/  ISETP.GE.AND P0, PT, R5, R6, PT ;  /* 0x000000060500720c */ /* 0x000fda0003f06270 */
[----:B------:R-:W-:Y:S05]  /*1950*/  @P0 BRA `(.L_x_40239) ;  /* 0x000001e000000947 */ /* 0x000fea0003800000 */
[----:B-----5:R-:W-:Y:S02]  /*1960*/  PRMT R16, R8, 0x9910, RZ ;  /* 0x0000991008107816 */ /* 0x020fe400000000ff */
[----:B------:R-:W-:Y:S02]  /*1970*/  ISETP.GE.AND P3, PT, R9, RZ, PT ;  /* 0x000000ff0900720c */ /* 0x000fe40003f66270 */
[----:B------:R-:W-:-:S04]  /*1980*/  IABS R17, R16 ;  /* 0x0000001000117213 */ /* 0x000fc80000000000 */
[----:B------:R-:W0:Y:S08]  /*1990*/  I2F.RP R18, R17 ;  /* 0x0000001100127306 */ /* 0x000e300000209400 */
[----:B0-----:R-:W0:Y:S02]  /*19a0*/  MUFU.RCP R18, R18 ;  /* 0x0000001200127308 */ /* 0x001e240000001000 */
[----:B0-----:R-:W-:-:S02]  /*19b0*/  IADD3 R2, R18, 0xffffffe, RZ ;  /* 0x0ffffffe12027810 */ /* 0x001fc40007ffe0ff */
[----:B------:R-:W-:-:S04]  /*19c0*/  IABS R18, R9 ;  /* 0x0000000900127213 */ /* 0x000fc80000000000 */
[----:B------:R0:W1:Y:S01]  /*19d0*/  F2I.FTZ.U32.TRUNC.NTZ R3, R2 ;  /* 0x0000000200037305 */ /* 0x000062000021f000 */
[----:B------:R-:W-:Y:S01]  /*19e0*/  IABS R9, R16 ;  /* 0x0000001000097213 */ /* 0x000fe20000000000 */
        /* <DEDUP_REMOVED lines=21> */
.L_x_40239:
[----:B------:R-:W-:Y:S05]  /*1b40*/  BSYNC B0 ;  /* 0x0000000000007941 */ /* 0x000fea0003800000 */
.L_x_40238:
[----:B------:R-:W-:Y:S01]  /*1b50*/  IADD3 R3, R7, 0x100, RZ ;  /* 0x0000010007037810 */ /* 0x000fe20007ffe0ff */
[----:B------:R-:W-:Y:S03]  /*1b60*/  BSSY B0, `(.L_x_40240) ;  /* 0x0000021000007945 */ /* 0x000fe60003800000 */
[----:B------:R-:W-:-:S13]  /*1b70*/  ISETP.GE.AND P0, PT, R3, R6, PT ;  /* 0x000000060300720c */ /* 0x000fda0003f06270 */
[----:B------:R-:W-:Y:S05]  /*1b80*/  @P0 BRA `(.L_x_40241) ;  /* 0x000001e000000947 */ /* 0x000fea0003800000 */
[----:B-----5:R-:W-:Y:S02]  /*1b90*/  PRMT R9, R10, 0x9910, RZ ;  /* 0x000099100a097816 */ /* 0x020fe400000000ff */
[----:B------:R-:W-:Y:S02]  /*1ba0*/  ISETP.GE.AND P3, PT, R11, RZ, PT ;  /* 0x000000ff0b00720c */ /* 0x000fe40003f66270 */
[----:B------:R-:W-:Y:S02]  /*1bb0*/  IABS R16, R9 ;  /* 0x0000000900107213 */ /* 0x000fe40000000000 */
        /* <DEDUP_REMOVED lines=27> */
.L_x_40241:
[----:B------:R-:W-:Y:S05]  /*1d70*/  BSYNC B0 ;  /* 0x0000000000007941 */ /* 0x000fea0003800000 */
.L_x_40240:
[----:B------:R-:W-:Y:S01]  /*1d80*/  IADD3 R3, R7, 0x180, RZ ;  /* 0x0000018007037810 */ /* 0x000fe20007ffe0ff */
        /* <DEDUP_REMOVED lines=33> */
.L_x_40243:
[----:B------:R-:W-:Y:S05]  /*1fa0*/  BSYNC B0 ;  /* 0x0000000000007941 */ /* 0x000fea0003800000 */
.L_x_40242:
[----:B------:R-:W-:Y:S01]  /*1fb0*/  IADD3 R3, R7, 0x200, RZ ;  /* 0x0000020007037810 */ /* 0x000fe20007ffe0ff */
[----:B------:R-:W-:Y:S03]  /*1fc0*/  BSSY B0, `(.L_x_40244) ;  /* 0x0000021000007945 */ /* 0x000fe60003800000 */
[----:B------:R-:W-:-:S13]  /*1fd0*/  ISETP.GE.AND P0, PT, R3, R6, PT ;  /* 0x000000060300720c */ /* 0x000fda0003f06270 */
[----:B------:R-:W-:Y:S05]  /*1fe0*/  @P0 BRA `(.L_x_40245) ;  /* 0x000001e000000947 */ /* 0x000fea0003800000 */
[----:B-----5:R-:W-:Y:S02]  /*1ff0*/  PRMT R10, R14, 0x9910, RZ ;  /* 0x000099100e0a7816 */ /* 0x020fe400000000ff */
[----:B------:R-:W-:Y:S02]  /*2000*/  ISETP.GE.AND P3, PT, R15, RZ, PT ;  /* 0x000000ff0f00720c */ /* 0x000fe40003f66270 */
        /* <DEDUP_REMOVED lines=28> */
.L_x_40245:
[----:B------:R-:W-:Y:S05]  /*21d0*/  BSYNC B0 ;  /* 0x0000000000007941 */ /* 0x000fea0003800000 */
.L_x_40244:
[C---:B------:R-:W-:Y:S01]  /*21e0*/  IADD3 R3, R7.reuse, 0x280, RZ ;  /* 0x0000028007037810 */ /* 0x040fe20007ffe0ff */
[----:B------:R-:W-:Y:S01]  /*21f0*/  @!P1 IMAD.IADD R2, R0, 0x1, R7 ;  /* 0x0000000100029824 */ /* 0x000fe200078e0207 */
[----:B-----5:R-:W-:Y:S01]  /*2200*/  IADD3 R11, R7, 0x300, RZ ;  /* 0x00000300070b7810 */ /* 0x020fe20007ffe0ff */
[----:B------:R-:W-:Y:S01]  /*2210*/  BSSY B0, `(.L_x_40246) ;  /* 0x0000026000007945 */ /* 0x000fe20003800000 */
[-C--:B------:R-:W-:Y:S01]  /*2220*/  ISETP.GE.AND P0, PT, R3, R6.reuse, PT ;  /* 0x000000060300720c */ /* 0x080fe20003f06270 */
[----:B------:R-:W-:Y:S01]  /*2230*/  @!P1 IMAD.MOV.U32 R3, RZ, RZ, 0x2 ;  /* 0x00000002ff039424 */ /* 0x000fe200078e00ff */
[----:B------:R-:W-:Y:S02]  /*2240*/  IADD3 R15, R7, 0x380, RZ ;  /* 0x00000380070f7810 */ /* 0x000fe40007ffe0ff */
[-C--:B------:R-:W-:Y:S01]  /*2250*/  ISETP.GE.AND P3, PT, R11, R6.reuse, PT ;  /* 0x000000060b00720c */ /* 0x080fe20003f66270 */
[----:B------:R-:W-:Y:S01]  /*2260*/  @!P1 IMAD.WIDE.U32 R2, R2, R3, c[0x0][0x168] ;  /* 0x00005a0002029625 */ /* 0x000fe200078e0003 */
[----:B------:R-:W-:-:S07]  /*2270*/  ISETP.GE.AND P2, PT, R15, R6, PT ;  /* 0x000000060f00720c */ /* 0x000fce0003f46270 */
[----:B------:R-:W-:Y:S05]  /*2280*/  @P0 BRA `(.L_x_40247) ;  /* 0x000001e000000947 */ /* 0x000fea0003800000 */
[----:B------:R-:W-:Y:S02]  /*2290*/  PRMT R14, R22, 0x9910, RZ ;  /* 0x00009910160e7816 */ /* 0x000fe400000000ff */
[----:B------:R-:W-:Y:S02]  /*22a0*/  ISETP.GE.AND P5, PT, R23, RZ, PT ;  /* 0x000000ff1700720c */ /* 0x000fe40003fa6270 */
[----:B------:R-:W-:-:S04]  /*22b0*/  IABS R15, R14 ;  /* 0x0000000e000f7213 */ /* 0x000fc80000000000 */
        /* <DEDUP_REMOVED lines=27> */
.L_x_40247:
[----:B------:R-:W-:Y:S05]  /*2470*/  BSYNC B0 ;  /* 0x0000000000007941 */ /* 0x000fea0003800000 */
.L_x_40246:
[----:B------:R-:W-:Y:S01]  /*2480*/  BSSY B0, `(.L_x_40248) ;  /* 0x0000020000007945 */ /* 0x000fe20003800000 */
[----:B------:R-:W-:Y:S05]  /*2490*/  @P3 BRA `(.L_x_40249) ;  /* 0x000001e000003947 */ /* 0x000fea0003800000 */
[----:B------:R-:W-:Y:S02]  /*24a0*/  PRMT R15, R24, 0x9910, RZ ;  /* 0x00009910180f7816 */ /* 0x000fe400000000ff */
        /* <DEDUP_REMOVED lines=29> */
.L_x_40249:
[----:B------:R-:W-:Y:S05]  /*2680*/  BSYNC B0 ;  /* 0x0000000000007941 */ /* 0x000fea0003800000 */
.L_x_40248:
        /* <DEDUP_REMOVED lines=33> */
.L_x_40251:
[----:B------:R-:W-:Y:S05]  /*28a0*/  BSYNC B0 ;  /* 0x0000000000007941 */ /* 0x000fea0003800000 */
.L_x_40250:
[----:B------:R0:W-:Y:S01]  /*28b0*/  @!P1 STG.E.U16 [R2.64], R4 ;  /* 0x0000000402009986 */ /* 0x0001e2000c101504 */
[----:B------:R-:W-:Y:S01]  /*28c0*/  @!P1 IMAD.MOV.U32 R7, RZ, RZ, R5 ;  /* 0x000000ffff079224 */ /* 0x000fe200078e0005 */
[----:B------:R-:W-:Y:S01]  /*28d0*/  BSSY B0, `(.L_x_40252) ;  /* 0x000002d000007945 */ /* 0x000fe20003800000 */
[----:B------:R-:W-:Y:S03]  /*28e0*/  BSSY B1, `(.L_x_40253) ;  /* 0x0000025000017945 */ /* 0x000fe60003800000 */
        /* <DEDUP_REMOVED lines=14> */
.L_x_40254:
[----:B0-----:R-:W-:-:S13]  /*29d0*/  ISETP.GE.AND P0, PT, R7, R6, PT ;  /* 0x000000060700720c */ /* 0x001fda0003f06270 */
[----:B------:R-:W-:Y:S05]  /*29e0*/  @P0 BRA `(.L_x_40256) ;  /* 0x000000c000000947 */ /* 0x000fea0003800000 */
[----:B------:R-:W-:Y:S01]  /*29f0*/  IMAD.IADD R2, R0, 0x1, R7 ;  /* 0x0000000100027824 */ /* 0x000fe200078e0207 */
[----:B------:R-:W-:Y:S01]  /*2a00*/  IADD3 R7, R7, 0x80, RZ ;  /* 0x0000008007077810 */ /* 0x000fe20007ffe0ff */
[----:B------:R-:W-:-:S04]  /*2a10*/  IMAD.MOV.U32 R3, RZ, RZ, 0x2 ;  /* 0x00000002ff037424 */ /* 0x000fc800078e00ff */
[----:B------:R-:W-:-:S05]  /*2a20*/  IMAD.WIDE.U32 R2, R2, R3, c[0x0][0x168] ;  /* 0x00005a0002027625 */ /* 0x000fca00078e0003 */
[----:B------:R0:W-:Y:S02]  /*2a30*/  STG.E.U16 [R2.64], R12 ;  /* 0x0000000c02007986 */ /* 0x0001e4000c101504 */
.L_x_40255:
[----:B------:R-:W-:-:S13]  /*2a40*/  ISETP.GE.AND P0, PT, R7, R6, PT ;  /* 0x000000060700720c */ /* 0x000fda0003f06270 */
[----:B------:R-:W-:Y:S05]  /*2a50*/  @P0 BRA `(.L_x_40257) ;  /* 0x000000d000000947 */ /* 0x000fea0003800000 */
[----:B0-----:R-:W-:Y:S01]  /*2a60*/  IMAD.IADD R2, R0, 0x1, R7 ;  /* 0x0000000100027824 */ /* 0x001fe200078e0207 */
[----:B------:R-:W-:Y:S01]  /*2a70*/  IADD3 R7, R7, 0x80, RZ ;  /* 0x0000008007077810 */ /* 0x000fe20007ffe0ff */
[----:B------:R-:W-:-:S04]  /*2a80*/  IMAD.MOV.U32 R3, RZ, RZ, 0x2 ;  /* 0x00000002ff037424 */ /* 0x000fc800078e00ff */
[----:B------:R-:W-:-:S05]  /*2a90*/  IMAD.WIDE.U32 R2, R2, R3, c[0x0][0x168] ;  /* 0x00005a0002027625 */ /* 0x000fca00078e0003 */
[----:B------:R0:W-:Y:S02]  /*2aa0*/  STG.E.U16 [R2.64], R13 ;  /* 0x0000000d02007986 */ /* 0x0001e4000c101504 */
.L_x_40256:
        /* <DEDUP_REMOVED lines=8> */
.L_x_40257:
[----:B------:R-:W-:Y:S05]  /*2b30*/  BSYNC B1 ;  /* 0x0000000000017941 */ /* 0x000fea0003800000 */
.L_x_40253:
[----:B------:R-:W-:-:S13]  /*2b40*/  ISETP.GE.AND P0, PT, R7, R6, PT ;  /* 0x000000060700720c */ /* 0x000fda0003f06270 */
[----:B0-----:R-:W-:Y:S01]  /*2b50*/  @!P0 IMAD.IADD R2, R0, 0x1, R7 ;  /* 0x0000000100028824 */ /* 0x001fe200078e0207 */
[----:B------:R-:W-:Y:S01]  /*2b60*/  @!P0 IADD3 R7, R7, 0x80, RZ ;  /* 0x0000008007078810 */ /* 0x000fe20007ffe0ff */
[----:B------:R-:W-:-:S04]  /*2b70*/  @!P0 IMAD.MOV.U32 R3, RZ, RZ, 0x2 ;  /* 0x00000002ff038424 */ /* 0x000fc800078e00ff */
[----:B------:R-:W-:-:S05]  /*2b80*/  @!P0 IMAD.WIDE.U32 R2, R2, R3, c[0x0][0x168] ;  /* 0x00005a0002028625 */ /* 0x000fca00078e0003 */
[----:B------:R0:W-:Y:S02]  /*2b90*/  @!P0 STG.E.U16 [R2.64], R15 ;  /* 0x0000000f02008986 */ /* 0x0001e4000c101504 */
.L_x_40258:
[----:B------:R-:W-:Y:S05]  /*2ba0*/  BSYNC B0 ;  /* 0x0000000000007941 */ /* 0x000fea0003800000 */
.L_x_40252:
        /* <DEDUP_REMOVED lines=8> */
.L_x_40259:
        /* <DEDUP_REMOVED lines=13> */
.L_x_50794:


//--------------------- .text._ZN2at6native29vectorized_elementwise_kernelILi4ENS0_13BinaryFunctorIsssZZZNS0_21remainder_kernel_cudaERNS_18TensorIteratorBaseEENKUlvE_clEvENKUlvE3_clEvEUlssE_EESt5arrayIPcLm3EEEEviT0_T1_ --------------------------
	.section	.text._ZN2at6native29vectorized_elementwise_kernelILi4ENS0_13BinaryFunctorIsssZZZNS0_21remainder_kernel_cudaERNS_18TensorIteratorBaseEENKUlvE_clEvENKUlvE3_clEvEUlssE_EESt5arrayIPcLm3EEEEviT0_T1_,"ax",@progbits
	.sectioninfo	@"SHI_REGISTERS=32"
	.align	128
        .global         _ZN2at6native29vectorized_elementwise_kernelILi4ENS0_13BinaryFunctorIsssZZZNS0_21remainder_kernel_cudaERNS_18TensorIteratorBaseEENKUlvE_clEvENKUlvE3_clEvEUlssE_EESt5arrayIPcLm3EEEEviT0_T1_
        .type           _ZN2at6native29vectorized_elementwise_kernelILi4ENS0_13BinaryFunctorIsssZZZNS0_21remainder_kernel_cudaERNS_18TensorIteratorBaseEENKUlvE_clEvENKUlvE3_clEvEUlssE_EESt5arrayIPcLm3EEEEviT0_T1_,@function
        .size           _ZN2at6native29vectorized_elementwise_kernelILi4ENS0_13BinaryFunctorIsssZZZNS0_21remainder_kernel_cudaERNS_18TensorIteratorBaseEENKUlvE_clEvENKUlvE3_clEvEUlssE_EESt5arrayIPcLm3EEEEviT0_T1_,(.L_x_50795 - _ZN2at6native29vectorized_elementwise_kernelILi4ENS0_13BinaryFunctorIsssZZZNS0_21remainder_kernel_cudaERNS_18TensorIteratorBaseEENKUlvE_clEvENKUlvE3_clEvEUlssE_EESt5arrayIPcLm3EEEEviT0_T1_)
        .other          _ZN2at6native29vectorized_elementwise_kernelILi4ENS0_13BinaryFunctorIsssZZZNS0_21remainder_kernel_cudaERNS_18TensorIteratorBaseEENKUlvE_clEvENKUlvE3_clEvEUlssE_EESt5arrayIPcLm3EEEEviT0_T1_,@"STO_CUDA_ENTRY STV_DEFAULT"
_ZN2at6native29vectorized_elementwise_kernelILi4ENS0_13BinaryFunctorIsssZZZNS0_21remainder_kernel_cudaERNS_18TensorIteratorBaseEENKUlvE_clEvENKUlvE3_clEvEUlssE_EESt5arrayIPcLm3EEEEviT0_T1_:
.text._ZN2at6native29vectorized_elementwise_kernelILi4ENS0_13BinaryFunctorIsssZZZNS0_21remainder_kernel_cudaERNS_18TensorIteratorBaseEENKUlvE_clEvENKUlvE3_clEvEUlssE_EESt5arrayIPcLm3EEEEviT0_T1_:
        /* <DEDUP_REMOVED lines=12> */
[----:B------:R-:W-:-:S06]  /*00c0*/  IMAD.WIDE R2, R0, R17, c[0x0][0x170] ;  /* 0x00005c0000027625 */ /* 0x000fcc00078e0211 */
[----:B------:R-:W-:Y:S02]  /*00d0*/  IMAD.WIDE.U32 R10, R16, 0x8, R2 ;  /* 0x00000008100a7825 */ /* 0x000fe400078e0002 */
[----:B------:R0:W3:Y:S04]  /*00e0*/  LDG.E.64 R2, [R12.64+0x400] ;  /* 0x000400040c027981 */ /* 0x0000e8000c1e1b00 */
[----:B------:R1:W4:Y:S04]  /*00f0*/  LDG.E.64 R4, [R10.64] ;  /* 0x000000040a047981 */ /* 0x000328000c1e1b00 */
[----:B------:R1:W5:Y:S01]  /*0100*/  LDG.E.64 R6, [R10.64+0x400] ;  /* 0x000400040a067981 */ /* 0x000362000c1e1b00 */
[----:B--2---:R-:W-:-:S04]  /*0110*/  PRMT R18, R8, 0x9910, RZ ;  /* 0x0000991008127816 */ /* 0x004fc800000000ff */
[----:B------:R-:W-:Y:S02]  /*0120*/  IABS R22, R18 ;  /* 0x0000001200167213 */ /* 0x000fe40000000000 */
[----:B------:R-:W-:Y:S02]  /*0130*/  PRMT R19, R8, 0xbb32, RZ ;  /* 0x0000bb3208137816 */ /* 0x000fe400000000ff */
[----:B------:R-:W2:Y:S01]  /*0140*/  I2F.RP R24, R22 ;  /* 0x0000001600187306 */ /* 0x000ea20000209400 */
[----:B------:R-:W-:Y:S02]  /*0150*/  PRMT R20, R9, 0x9910, RZ ;  /* 0x0000991009147816 */ /* 0x000fe400000000ff */
[----:B------:R-:W-:Y:S02]  /*0160*/  IABS R23, R19 ;  /* 0x0000001300177213 */ /* 0x000fe40000000000 */
[----:B------:R-:W-:-:S03]  /*0170*/  IABS R21, R20 ;  /* 0x0000001400157213 */ /* 0x000fc60000000000 */
[----:B------:R-:W0:Y:S08]  /*0180*/  I2F.RP R25, R23 ;  /* 0x0000001700197306 */ /* 0x000e300000209400 */
[----:B------:R-:W0:Y:S08]  /*0190*/  I2F.RP R26, R21 ;  /* 0x00000015001a7306 */ /* 0x000e300000209400 */
[----:B--2---:R-:W1:Y:S08]  /*01a0*/  MUFU.RCP R24, R24 ;  /* 0x0000001800187308 */ /* 0x004e700000001000 */
[----:B0-----:R-:W0:Y:S08]  /*01b0*/  MUFU.RCP R25, R25 ;  /* 0x0000001900197308 */ /* 0x001e300000001000 */
[----:B------:R-:W2:Y:S01]  /*01c0*/  MUFU.RCP R26, R26 ;  /* 0x0000001a001a7308 */ /* 0x000ea20000001000 */
[----:B-1----:R-:W-:-:S07]  /*01d0*/  IADD3 R10, R24, 0xffffffe, RZ ;  /* 0x0ffffffe180a7810 */ /* 0x002fce0007ffe0ff */
[----:B------:R-:W1:Y:S01]  /*01e0*/  F2I.FTZ.U32.TRUNC.NTZ R11, R10 ;  /* 0x0000000a000b7305 */ /* 0x000e62000021f000 */
[----:B0-----:R-:W-:Y:S02]  /*01f0*/  IADD3 R12, R25, 0xffffffe, RZ ;  /* 0x0ffffffe190c7810 */ /* 0x001fe40007ffe0ff */
[----:B--2---:R-:W-:-:S05]  /*0200*/  IADD3 R14, R26, 0xffffffe, RZ ;  /* 0x0ffffffe1a0e7810 */ /* 0x004fca0007ffe0ff */
[----:B------:R-:W0:Y:S08]  /*0210*/  F2I.FTZ.U32.TRUNC.NTZ R13, R12 ;  /* 0x0000000c000d7305 */ /* 0x000e30000021f000 */
[----:B------:R-:W2:Y:S01]  /*0220*/  F2I.FTZ.U32.TRUNC.NTZ R15, R14 ;  /* 0x0000000e000f7305 */ /* 0x000ea2000021f000 */
[----:B-1----:R-:W-:Y:S02]  /*0230*/  IMAD.MOV R27, RZ, RZ, -R11 ;  /* 0x000000ffff1b7224 */ /* 0x002fe400078e0a0b */
[----:B------:R-:W-:-:S02]  /*0240*/  IMAD.MOV.U32 R10, RZ, RZ, RZ ;  /* 0x000000ffff0a7224 */ /* 0x000fc400078e00ff */
[----:B------:R-:W-:Y:S02]  /*0250*/  IMAD R25, R27, R22, RZ ;  /* 0x000000161b197224 */ /* 0x000fe400078e02ff */
[----:B0-----:R-:W-:Y:S02]  /*0260*/  IMAD.MOV R24, RZ, RZ, -R13 ;  /* 0x000000ffff187224 */ /* 0x001fe400078e0a0d */
[----:B------:R-:W-:-:S04]  /*0270*/  IMAD.HI.U32 R11, R11, R25, R10 ;  /* 0x000000190b0b7227 */ /* 0x000fc800078e000a */
[----:B--2---:R-:W-:Y:S02]  /*0280*/  IMAD.MOV R10, RZ, RZ, -R15 ;  /* 0x000000ffff0a7224 */ /* 0x004fe400078e0a0f */
[----:B------:R-:W-:Y:S02]  /*0290*/  IMAD R25, R24, R23, RZ ;  /* 0x0000001718197224 */ /* 0x000fe400078e02ff */
[----:B------:R-:W-:Y:S02]  /*02a0*/  IMAD.MOV.U32 R12, RZ, RZ, RZ ;  /* 0x000000ffff0c7224 */ /* 0x000fe400078e00ff */
[----:B------:R-:W-:Y:S02]  /*02b0*/  IMAD.MOV.U32 R24, RZ, RZ, R10 ;  /* 0x000000ffff187224 */ /* 0x000fe400078e000a */
[----:B------:R-:W-:Y:S01]  /*02c0*/  IMAD.HI.U32 R12, R13, R25, R12 ;  /* 0x000000190d0c7227 */ /* 0x000fe200078e000c */
[----:B----4-:R-:W-:-:S03]  /*02d0*/  PRMT R10, R4, 0x9910, RZ ;  /* 0x00009910040a7816 */ /* 0x010fc600000000ff */
[----:B------:R-:W-:Y:S02]  /*02e0*/  IMAD R13, R24, R21, RZ ;  /* 0x00000015180d7224 */ /* 0x000fe400078e02ff */
[----:B------:R-:W-:-:S04]  /*02f0*/  IMAD.MOV.U32 R14, RZ, RZ, RZ ;  /* 0x000000ffff0e7224 */ /* 0x000fc800078e00ff */
[----:B------:R-:W-:Y:S01]  /*0300*/  IMAD.HI.U32 R15, R15, R13, R14 ;  /* 0x0000000d0f0f7227 */ /* 0x000fe200078e000e */
[----:B------:R-:W-:Y:S02]  /*0310*/  IABS R13, R18 ;  /* 0x00000012000d7213 */ /* 0x000fe40000000000 */
[----:B------:R-:W-:Y:S02]  /*0320*/  IABS R14, R10 ;  /* 0x0000000a000e7213 */ /* 0x000fe40000000000 */
[----:B------:R-:W-:Y:S01]  /*0330*/  PRMT R25, R4, 0xbb32, RZ ;  /* 0x0000bb3204197816 */ /* 0x000fe200000000ff */
[----:B------:R-:W-:Y:S02]  /*0340*/  IMAD.MOV R13, RZ, RZ, -R13 ;  /* 0x000000ffff0d7224 */ /* 0x000fe400078e0a0d */
[----:B------:R-:W-:Y:S01]  /*0350*/  IMAD.HI.U32 R11, R11, R14, RZ ;  /* 0x0000000e0b0b7227 */ /* 0x000fe200078e00ff */
[----:B------:R-:W-:-:S03]  /*0360*/  IABS R4, R19 ;  /* 0x0000001300047213 */ /* 0x000fc60000000000 */
[----:B------:R-:W-:Y:S01]  /*0370*/  IMAD R13, R11, R13, R14 ;  /* 0x0000000d0b0d7224 */ /* 0x000fe200078e020e */
[----:B------:R-:W-:Y:S01]  /*0380*/  IABS R11, R25 ;  /* 0x00000019000b7213 */ /* 0x000fe20000000000 */
[----:B------:R-:W-:Y:S01]  /*0390*/  IMAD.MOV R14, RZ, RZ, -R4 ;  /* 0x000000ffff0e7224 */ /* 0x000fe200078e0a04 */
[----:B------:R-:W-:-:S03]  /*03a0*/  PRMT R4, R5, 0x9910, RZ ;  /* 0x0000991005047816 */ /* 0x000fc600000000ff */
[----:B------:R-:W-:Y:S01]  /*03b0*/  IMAD.HI.U32 R12, R12, R11, RZ ;  /* 0x0000000b0c0c7227 */ /* 0x000fe200078e00ff */
[----:B------:R-:W-:-:S03]  /*03c0*/  PRMT R26, R9, 0xbb32, RZ ;  /* 0x0000bb32091a7816 */ /* 0x000fc600000000ff */
        /* <DEDUP_REMOVED lines=8> */
[----:B------:R-:W0:Y:S08]  /*0450*/  I2F.RP R26, R24 ;  /* 0x00000018001a7306 */ /* 0x000e300000209400 */
[----:B0-----:R-:W0:Y:S02]  /*0460*/  MUFU.RCP R26, R26 ;  /* 0x0000001a001a7308 */ /* 0x001e240000001000 */
[----:B0-----:R-:W-:-:S06]  /*0470*/  IADD3 R27, R26, 0xffffffe, RZ ;  /* 0x0ffffffe1a1b7810 */ /* 0x001fcc0007ffe0ff */
[----:B------:R-:W0:Y:S01]  /*0480*/  F2I.FTZ.U32.TRUNC.NTZ R11, R27 ;  /* 0x0000001b000b7305 */ /* 0x000e22000021f000 */
[----:B------:R-:W-:Y:S02]  /*0490*/  ISETP.GT.U32.AND P4, PT, R22, R13, PT ;  /* 0x0000000d1600720c */ /* 0x000fe40003f84070 */
[----:B------:R-:W-:Y:S01]  /*04a0*/  ISETP.GE.AND P3, PT, R10, RZ, PT ;  /* 0x000000ff0a00720c */ /* 0x000fe20003f66270 */
[----:B------:R-:W-:Y:S01]  /*04b0*/  IMAD.MOV.U32 R10, RZ, RZ, RZ ;  /* 0x000000ffff0a7224 */ /* 0x000fe200078e00ff */
[----:B------:R-:W-:Y:S01]  /*04c0*/  ISETP.GE.AND P2, PT, R25, RZ, PT ;  /* 0x000000ff1900720c */ /* 0x000fe20003f46270 */
[----:B0-----:R-:W-:-:S04]  /*04d0*/  IMAD.MOV R29, RZ, RZ, -R11 ;  /* 0x000000ffff1d7224 */ /* 0x001fc800078e0a0b */
[----:B------:R-:W-:-:S04]  /*04e0*/  IMAD R29, R29, R24, RZ ;  /* 0x000000181d1d7224 */ /* 0x000fc800078e02ff */
[----:B------:R-:W-:Y:S01]  /*04f0*/  IMAD.HI.U32 R25, R11, R29, R10 ;  /* 0x0000001d0b197227 */ /* 0x000fe200078e000a */
[----:B---3--:R-:W-:-:S03]  /*0500*/  PRMT R11, R2, 0x9910, RZ ;  /* 0x00009910020b7816 */ /* 0x008fc600000000ff */
[----:B------:R-:W-:Y:S01]  /*0510*/  @!P4 IMAD.IADD R13, R13, 0x1, -R22 ;  /* 0x000000010d0dc824 */ /* 0x000fe200078e0a16 */
[----:B------:R-:W-:-:S04]  /*0520*/  IABS R10, R11 ;  /* 0x0000000b000a7213 */ /* 0x000fc80000000000 */
[----:B------:R-:W0:Y:S01]  /*0530*/  I2F.RP R26, R10 ;  /* 0x0000000a001a7306 */ /* 0x000e220000209400 */
[----:B------:R-:W-:Y:S02]  /*0540*/  ISETP.GT.U32.AND P4, PT, R22, R13, PT ;  /* 0x0000000d1600720c */ /* 0x000fe40003f84070 */
[----:B------:R-:W-:-:S11]  /*0550*/  PRMT R5, R5, 0xbb32, RZ ;  /* 0x0000bb3205057816 */ /* 0x000fd600000000ff */
[----:B------:R-:W-:Y:S01]  /*0560*/  @!P4 IMAD.IADD R13, R13, 0x1, -R22 ;  /* 0x000000010d0dc824 */ /* 0x000fe200078e0a16 */
[----:B------:R-:W-:Y:S01]  /*0570*/  ISETP.GT.U32.AND P4, PT, R23, R14, PT ;  /* 0x0000000e1700720c */ /* 0x000fe20003f84070 */
[----:B0-----:R-:W0:Y:S01]  /*0580*/  MUFU.RCP R26, R26 ;  /* 0x0000001a001a7308 */ /* 0x001e220000001000 */
[----:B------:R-:W-:Y:S02]  /*0590*/  ISETP.GE.AND P1, PT, R4, RZ, PT ;  /* 0x000000ff0400720c */ /* 0x000fe40003f26270 */
[----:B------:R-:W-:Y:S02]  /*05a0*/  IABS R4, R5 ;  /* 0x0000000500047213 */ /* 0x000fe40000000000 */
[----:B------:R-:W-:Y:S02]  /*05b0*/  IABS R27, R15 ;  /* 0x0000000f001b7213 */ /* 0x000fe40000000000 */
[----:B------:R-:W-:-:S05]  /*05c0*/  ISETP.GE.AND P0, PT, R5, RZ, PT ;  /* 0x000000ff0500720c */ /* 0x000fca0003f06270 */
[----:B------:R-:W-:Y:S02]  /*05d0*/  @!P4 IMAD.IADD R14, R14, 0x1, -R23 ;  /* 0x000000010e0ec824 */ /* 0x000fe400078e0a17 */
[----:B------:R-:W-:Y:S01]  /*05e0*/  IMAD.HI.U32 R25, R25, R4, RZ ;  /* 0x0000000419197227 */ /* 0x000fe200078e00ff */
[----:B0-----:R-:W-:Y:S02]  /*05f0*/  IADD3 R5, R26, 0xffffffe, RZ ;  /* 0x0ffffffe1a057810 */ /* 0x001fe40007ffe0ff */
[----:B------:R-:W-:Y:S01]  /*0600*/  ISETP.GT.U32.AND P4, PT, R23, R14, PT ;  /* 0x0000000e1700720c */ /* 0x000fe20003f84070 */
[----:B------:R-:W-:-:S04]  /*0610*/  IMAD.MOV R26, RZ, RZ, -R27 ;  /* 0x000000ffff1a7224 */ /* 0x000fc800078e0a1b */
[----:B------:R-:W-:Y:S01]  /*0620*/  IMAD R25, R25, R26, R4 ;  /* 0x0000001a19197224 */ /* 0x000fe200078e0204 */
[----:B------:R-:W-:Y:S01]  /*0630*/  PRMT R26, R2, 0xbb32, RZ ;  /* 0x0000bb32021a7816 */ /* 0x000fe200000000ff */
[----:B------:R-:W0:Y:S03]  /*0640*/  F2I.FTZ.U32.TRUNC.NTZ R5, R5 ;  /* 0x0000000500057305 */ /* 0x000e26000021f000 */
[----:B------:R-:W-:-:S03]  /*0650*/  IABS R28, R26 ;  /* 0x0000001a001c7213 */ /* 0x000fc60000000000 */
[----:B------:R-:W-:Y:S02]  /*0660*/  @!P4 IMAD.IADD R14, R14, 0x1, -R23 ;  /* 0x000000010e0ec824 */ /* 0x000fe400078e0a17 */
[----:B------:R-:W1:Y:S01]  /*0670*/  I2F.RP R23, R28 ;  /* 0x0000001c00177306 */ /* 0x000e620000209400 */
[----:B------:R-:W-:Y:S01]  /*0680*/  ISETP.GT.U32.AND P4, PT, R21, R12, PT ;  /* 0x0000000c1500720c */ /* 0x000fe20003f84070 */
[----:B------:R-:W-:Y:S01]  /*0690*/  IMAD.MOV.U32 R4, RZ, RZ, RZ ;  /* 0x000000ffff047224 */ /* 0x000fe200078e00ff */
[----:B-----5:R-:W-:Y:S01]  /*06a0*/  PRMT R22, R6, 0x9910, RZ ;  /* 0x0000991006167816 */ /* 0x020fe200000000ff */
[----:B0-----:R-:W-:-:S04]  /*06b0*/  IMAD.MOV R27, RZ, RZ, -R5 ;  /* 0x000000ffff1b7224 */ /* 0x001fc800078e0a05 */
[----:B------:R-:W-:Y:S01]  /*06c0*/  IMAD R27, R27, R10, RZ ;  /* 0x0000000a1b1b7224 */ /* 0x000fe200078e02ff */
[----:B-1----:R-:W0:Y:S03]  /*06d0*/  MUFU.RCP R23, R23 ;  /* 0x0000001700177308 */ /* 0x002e260000001000 */
[----:B------:R-:W-:Y:S01]  /*06e0*/  IMAD.HI.U32 R4, R5, R27, R4 ;  /* 0x0000001b05047227 */ /* 0x000fe200078e0004 */
[----:B------:R-:W-:Y:S02]  /*06f0*/  IABS R5, R11 ;  /* 0x0000000b00057213 */ /* 0x000fe40000000000 */
[----:B------:R-:W-:Y:S01]  /*0700*/  IABS R27, R22 ;  /* 0x00000016001b7213 */ /* 0x000fe20000000000 */
[----:B------:R-:W-:Y:S01]  /*0710*/  @!P4 IMAD.IADD R12, R12, 0x1, -R21 ;  /* 0x000000010c0cc824 */ /* 0x000fe200078e0a15 */
[----:B------:R-:W-:Y:S01]  /*0720*/  ISETP.GT.U32.AND P5, PT, R24, R25, PT ;  /* 0x000000191800720c */ /* 0x000fe20003fa4070 */
[----:B------:R-:W-:-:S02]  /*0730*/  IMAD.MOV R5, RZ, RZ, -R5 ;  /* 0x000000ffff057224 */ /* 0x000fc400078e0a05 */
[----:B------:R-:W-:Y:S01]  /*0740*/  IMAD.HI.U32 R4, R4, R27, RZ ;  /* 0x0000001b04047227 */ /* 0x000fe200078e00ff */
[----:B------:R-:W-:-:S03]  /*0750*/  ISETP.GT.U32.AND P4, PT, R21, R12, PT ;  /* 0x0000000c1500720c */ /* 0x000fc60003f84070 */
[----:B------:R-:W-:Y:S01]  /*0760*/  IMAD R27, R4, R5, R27 ;  /* 0x00000005041b7224 */ /* 0x000fe200078e021b */
[----:B0-----:R-:W-:-:S05]  /*0770*/  IADD3 R4, R23, 0xffffffe, RZ ;  /* 0x0ffffffe17047810 */ /* 0x001fca0007ffe0ff */
[----:B------:R-:W-:Y:S01]  /*0780*/  @!P5 IMAD.IADD R25, R25, 0x1, -R24 ;  /* 0x000000011919d824 */ /* 0x000fe200078e0a18 */
[----:B------:R0:W1:Y:S03]  /*0790*/  F2I.FTZ.U32.TRUNC.NTZ R5, R4 ;  /* 0x0000000400057305 */ /* 0x000066000021f000 */
[----:B------:R-:W-:Y:S01]  /*07a0*/  @!P4 IMAD.IADD R12, R12, 0x1, -R21 ;  /* 0x000000010c0cc824 */ /* 0x000fe200078e0a15 */
[----:B------:R-:W-:Y:S02]  /*07b0*/  ISETP.GT.U32.AND P5, PT, R24, R25, PT ;  /* 0x000000191800720c */ /* 0x000fe40003fa4070 */
[----:B------:R-:W-:Y:S01]  /*07c0*/  ISETP.NE.AND P4, PT, R18, RZ, PT ;  /* 0x000000ff1200720c */ /* 0x000fe20003f85270 */
[----:B------:R-:W-:Y:S01]  /*07d0*/  @!P3 IMAD.MOV R13, RZ, RZ, -R13 ;  /* 0x000000ffff0db224 */ /* 0x000fe200078e0a0d */
[----:B------:R-:W-:Y:S01]  /*07e0*/  ISETP.NE.AND P3, PT, R19, RZ, PT ;  /* 0x000000ff1300720c */ /* 0x000fe20003f65270 */
[----:B0-----:R-:W-:-:S02]  /*07f0*/  IMAD.MOV.U32 R4, RZ, RZ, RZ ;  /* 0x000000ffff047224 */ /* 0x001fc400078e00ff */
[----:B-1----:R-:W-:-:S06]  /*0800*/  IMAD.MOV R21, RZ, RZ, -R5 ;  /* 0x000000ffff157224 */ /* 0x002fcc00078e0a05 */
[----:B------:R-:W-:Y:S01]  /*0810*/  @!P5 IMAD.IADD R25, R25, 0x1, -R24 ;  /* 0x000000011919d824 */ /* 0x000fe200078e0a18 */
[----:B------:R-:W-:Y:S01]  /*0820*/  ISETP.NE.AND P5, PT, R15, RZ, PT ;  /* 0x000000ff0f00720c */ /* 0x000fe20003fa5270 */
[----:B------:R-:W-:Y:S01]  /*0830*/  IMAD R21, R21, R28, RZ ;  /* 0x0000001c15157224 */ /* 0x000fe200078e02ff */
[----:B------:R-:W-:Y:S02]  /*0840*/  @!P4 LOP3.LUT R13, RZ, R18, RZ, 0x33, !PT ;  /* 0x00000012ff0dc212 */ /* 0x000fe400078e33ff */
[----:B------:R-:W-:Y:S01]  /*0850*/  ISETP.NE.AND P4, PT, R20, RZ, PT ;  /* 0x000000ff1400720c */ /* 0x000fe20003f85270 */
[----:B------:R-:W-:Y:S01]  /*0860*/  IMAD.HI.U32 R4, R5, R21, R4 ;  /* 0x0000001505047227 */ /* 0x000fe200078e0004 */
[----:B------:R-:W-:-:S04]  /*0870*/  LOP3.LUT R5, R8, R13, RZ, 0x3c, !PT ;  /* 0x0000000d08057212 */ /* 0x000fc800078e3cff */
[----:B------:R-:W-:Y:S01]  /*0880*/  PRMT R5, R5, 0x9910, RZ ;  /* 0x0000991005057816 */ /* 0x000fe200000000ff */
[----:B------:R-:W-:Y:S01]  /*0890*/  @!P2 IMAD.MOV R14, RZ, RZ, -R14 ;  /* 0x000000ffff0ea224 */ /* 0x000fe200078e0a0e */
[----:B------:R-:W-:Y:S01]  /*08a0*/  @!P3 LOP3.LUT R14, RZ, R19, RZ, 0x33, !PT ;  /* 0x00000013ff0eb212 */ /* 0x000fe200078e33ff */
[----:B------:R-:W-:Y:S01]  /*08b0*/  @!P0 IMAD.MOV R25, RZ, RZ, -R25 ;  /* 0x000000ffff198224 */ /* 0x000fe200078e0a19 */
[----:B------:R-:W-:Y:S02]  /*08c0*/  PRMT R21, R8, 0x7632, R21 ;  /* 0x0000763208157816 */ /* 0x000fe40000000015 */
[----:B------:R-:W-:Y:S01]  /*08d0*/  @!P5 LOP3.LUT R25, RZ, R15, RZ, 0x33, !PT ;  /* 0x0000000fff19d212 */ /* 0x000fe200078e33ff */
[----:B------:R-:W-:Y:S01]  /*08e0*/  IMAD.MOV.U32 R15, RZ, RZ, R5 ;  /* 0x000000ffff0f7224 */ /* 0x000fe200078e0005 */
[----:B------:R-:W-:Y:S01]  /*08f0*/  LOP3.LUT R5, R21, R14, RZ, 0x3c, !PT ;  /* 0x0000000e15057212 */ /* 0x000fe200078e3cff */
[----:B------:R-:W-:Y:S01]  /*0900*/  @!P1 IMAD.MOV R12, RZ, RZ, -R12 ;  /* 0x000000ffff0c9224 */ /* 0x000fe200078e0a0c */
[----:B------:R-:W-:-:S02]  /*0910*/  @!P4 LOP3.LUT R12, RZ, R20, RZ, 0x33, !PT ;  /* 0x00000014ff0cc212 */ /* 0x000fc400078e33ff */
[----:B------:R-:W-:Y:S02]  /*0920*/  ISETP.GT.AND P0, PT, R15, -0x1, PT ;  /* 0xffffffff0f00780c */ /* 0x000fe40003f04270 */
[----:B------:R-:W-:Y:S02]  /*0930*/  PRMT R15, R5, 0x9910, RZ ;  /* 0x00009910050f7816 */ /* 0x000fe400000000ff */
[----:B------:R-:W-:Y:S02]  /*0940*/  LOP3.LUT R5, R9, R12, RZ, 0x3c, !PT ;  /* 0x0000000c09057212 */ /* 0x000fe400078e3cff */
[----:B------:R-:W-:Y:S02]  /*0950*/  ISETP.GT.AND P2, PT, R15, -0x1, PT ;  /* 0xffffffff0f00780c */ /* 0x000fe40003f44270 */
[----:B------:R-:W-:Y:S02]  /*0960*/  PRMT R5, R5, 0x9910, RZ ;  /* 0x0000991005057816 */ /* 0x000fe400000000ff */
[----:B------:R-:W-:-:S02]  /*0970*/  PRMT R6, R9, 0x7632, R6 ;  /* 0x0000763209067816 */ /* 0x000fc40000000006 */
[----:B------:R-:W-:Y:S02]  /*0980*/  PRMT R15, R3, 0x9910, RZ ;  /* 0x00009910030f7816 */ /* 0x000fe400000000ff */
[----:B------:R-:W-:Y:S02]  /*0990*/  ISETP.GT.AND P3, PT, R5, -0x1, PT ;  /* 0xffffffff0500780c */ /* 0x000fe40003f64270 */
[----:B------:R-:W-:Y:S02]  /*09a0*/  LOP3.LUT R5, R6, R25, RZ, 0x3c, !PT ;  /* 0x0000001906057212 */ /* 0x000fe400078e3cff */
[----:B------:R-:W-:Y:S02]  /*09b0*/  IABS R18, R15 ;  /* 0x0000000f00127213 */ /* 0x000fe40000000000 */
[----:B------:R-:W-:Y:S02]  /*09c0*/  PRMT R5, R5, 0x9910, RZ ;  /* 0x0000991005057816 */ /* 0x000fe400000000ff */
[----:B------:R-:W0:Y:S02]  /*09d0*/  I2F.RP R19, R18 ;  /* 0x0000001200137306 */ /* 0x000e240000209400 */
[----:B------:R-:W-:-:S02]  /*09e0*/  ISETP.GT.AND P4, PT, R5, -0x1, PT ;  /* 0xffffffff0500780c */ /* 0x000fc40003f84270 */
[----:B------:R-:W-:-:S04]  /*09f0*/  PRMT R5, R13, 0x9910, RZ ;  /* 0x000099100d057816 */ /* 0x000fc800000000ff */
[----:B------:R-:W-:Y:S02]  /*0a00*/  ISETP.EQ.OR P1, PT, R5, RZ, P0 ;  /* 0x000000ff0500720c */ /* 0x000fe40000722670 */
[----:B------:R-:W-:-:S04]  /*0a10*/  PRMT R5, R14, 0x9910, RZ ;  /* 0x000099100e057816 */ /* 0x000fc800000000ff */
[----:B------:R-:W-:Y:S02]  /*0a20*/  ISETP.EQ.OR P2, PT, R5, RZ, P2 ;  /* 0x000000ff0500720c */ /* 0x000fe40001742670 */
[----:B0-----:R-:W0:Y:S01]  /*0a30*/  MUFU.RCP R5, R19 ;  /* 0x0000001300057308 */ /* 0x001e220000001000 */
[----:B------:R-:W-:Y:S02]  /*0a40*/  PRMT R20, R12, 0x9910, RZ ;  /* 0x000099100c147816 */ /* 0x000fe400000000ff */
[----:B------:R-:W-:Y:S02]  /*0a50*/  SEL R8, R8, RZ, !P1 ;  /* 0x000000ff08087207 */ /* 0x000fe40004800000 */
[----:B------:R-:W-:Y:S02]  /*0a60*/  ISETP.EQ.OR P0, PT, R20, RZ, P3 ;  /* 0x000000ff1400720c */ /* 0x000fe40001f02670 */
[----:B0-----:R-:W-:Y:S01]  /*0a70*/  IADD3 R5, R5, 0xffffffe, RZ ;  /* 0x0ffffffe05057810 */ /* 0x001fe20007ffe0ff */
[----:B------:R-:W-:-:S05]  /*0a80*/  IMAD.IADD R13, R13, 0x1, R8 ;  /* 0x000000010d0d7824 */ /* 0x000fca00078e0208 */
[----:B------:R-:W0:Y:S01]  /*0a90*/  F2I.FTZ.U32.TRUNC.NTZ R5, R5 ;  /* 0x0000000500057305 */ /* 0x000e22000021f000 */
[----:B------:R-:W-:Y:S02]  /*0aa0*/  PRMT R20, R25, 0x9910, RZ ;  /* 0x0000991019147816 */ /* 0x000fe400000000ff */
[----:B------:R-:W-:Y:S02]  /*0ab0*/  PRMT R8, R6, 0xbb32, RZ ;  /* 0x0000bb3206087816 */ /* 0x000fe400000000ff */
[----:B------:R-:W-:Y:S02]  /*0ac0*/  ISETP.EQ.OR P1, PT, R20, RZ, P4 ;  /* 0x000000ff1400720c */ /* 0x000fe40002722670 */
[----:B------:R-:W-:Y:S02]  /*0ad0*/  IABS R20, R26 ;  /* 0x0000001a00147213 */ /* 0x000fe40000000000 */
[----:B------:R-:W-:-:S03]  /*0ae0*/  IABS R19, R8 ;  /* 0x0000000800137213 */ /* 0x000fc60000000000 */
[----:B------:R-:W-:Y:S02]  /*0af0*/  IMAD.MOV R20, RZ, RZ, -R20 ;  /* 0x000000ffff147224 */ /* 0x000fe400078e0a14 */
[----:B------:R-:W-:Y:S01]  /*0b00*/  IMAD.HI.U32 R4, R4, R19, RZ ;  /* 0x0000001304047227 */ /* 0x000fe200078e00ff */
[----:B------:R-:W-:-:S03]  /*0b10*/  SEL R23, R21, RZ, !P2 ;  /* 0x000000ff15177207 */ /* 0x000fc60005000000 */
[----:B0-----:R-:W-:Y:S02]  /*0b20*/  IMAD.MOV R29, RZ, RZ, -R5 ;  /* 0x000000ffff1d7224 */ /* 0x001fe400078e0a05 */
[----:B------:R-:W-:Y:S02]  /*0b30*/  IMAD R19, R4, R20, R19 ;  /* 0x0000001404137224 */ /* 0x000fe400078e0213 */
[----:B------:R-:W-:Y:S02]  /*0b40*/  IMAD R21, R29, R18, RZ ;  /* 0x000000121d157224 */ /* 0x000fe400078e02ff */
[----:B------:R-:W-:-:S04]  /*0b50*/  IMAD.MOV.U32 R4, RZ, RZ, RZ ;  /* 0x000000ffff047224 */ /* 0x000fc800078e00ff */
[----:B------:R-:W-:Y:S01]  /*0b60*/  IMAD.HI.U32 R5, R5, R21, R4 ;  /* 0x0000001505057227 */ /* 0x000fe200078e0004 */
[----:B------:R-:W-:Y:S02]  /*0b70*/  PRMT R4, R7, 0x9910, RZ ;  /* 0x0000991007047816 */ /* 0x000fe400000000ff */
[----:B------:R-:W-:Y:S02]  /*0b80*/  IABS R21, R15 ;  /* 0x0000000f00157213 */ /* 0x000fe40000000000 */
[----:B------:R-:W-:-:S03]  /*0b90*/  IABS R20, R4 ;  /* 0x0000000400147213 */ /* 0x000fc60000000000 */
[----:B------:R-:W-:Y:S02]  /*0ba0*/  IMAD.MOV R21, RZ, RZ, -R21 ;  /* 0x000000ffff157224 */ /* 0x000fe400078e0a15 */
[----:B------:R-:W-:-:S04]  /*0bb0*/  IMAD.HI.U32 R5, R5, R20, RZ ;  /* 0x0000001405057227 */ /* 0x000fc800078e00ff */
[----:B------:R-:W-:Y:S01]  /*0bc0*/  IMAD R21, R5, R21, R20 ;  /* 0x0000001505157224 */ /* 0x000fe200078e0214 */
[----:B------:R-:W-:Y:S01]  /*0bd0*/  PRMT R20, R3, 0xbb32, RZ ;  /* 0x0000bb3203147816 */ /* 0x000fe200000000ff */
[----:B------:R-:W-:-:S03]  /*0be0*/  IMAD.IADD R14, R14, 0x1, R23 ;  /* 0x000000010e0e7824 */ /* 0x000fc600078e0217 */
        /* <DEDUP_REMOVED lines=8> */
[----:B------:R-:W-:Y:S02]  /*0c70*/  @!P4 IMAD.IADD R19, R19, 0x1, -R28 ;  /* 0x000000011313c824 */ /* 0x000fe400078e0a1c */
[----:B------:R-:W-:Y:S01]  /*0c80*/  @!P3 IMAD.IADD R27, R27, 0x1, -R10 ;  /* 0x000000011b1bb824 */ /* 0x000fe200078e0a0a */
[----:B------:R-:W-:Y:S02]  /*0c90*/  ISETP.GE.AND P3, PT, R4, RZ, PT ;  /* 0x000000ff0400720c */ /* 0x000fe40003f66270 */
[----:B------:R-:W-:Y:S01]  /*0ca0*/  ISETP.GT.U32.AND P4, PT, R28, R19, PT ;  /* 0x000000131c00720c */ /* 0x000fe20003f84070 */
[----:B0-----:R-:W-:-:S04]  /*0cb0*/  IMAD.MOV R4, RZ, RZ, -R5 ;  /* 0x000000ffff047224 */ /* 0x001fc800078e0a05 */
[----:B------:R-:W-:Y:S02]  /*0cc0*/  IMAD R29, R4, R23, RZ ;  /* 0x00000017041d7224 */ /* 0x000fe400078e02ff */
[----:B------:R-:W-:-:S04]  /*0cd0*/  IMAD.MOV.U32 R4, RZ, RZ, RZ ;  /* 0x000000ffff047224 */ /* 0x000fc800078e00ff */
[----:B------:R-:W-:Y:S01]  /*0ce0*/  IMAD.HI.U32 R4, R5, R29, R4 ;  /* 0x0000001d05047227 */ /* 0x000fe200078e0004 */
[----:B------:R-:W-:-:S03]  /*0cf0*/  PRMT R5, R7, 0xbb32, RZ ;  /* 0x0000bb3207057816 */ /* 0x000fc600000000ff */
[----:B------:R-:W-:Y:S01]  /*0d00*/  @!P4 IMAD.IADD R19, R19, 0x1, -R28 ;  /* 0x000000011313c824 */ /* 0x000fe200078e0a1c */
[----:B------:R-:W-:Y:S02]  /*0d10*/  ISETP.GE.AND P4, PT, R5, RZ, PT ;  /* 0x000000ff0500720c */ /* 0x000fe40003f86270 */
[----:B------:R-:W-:Y:S02]  /*0d20*/  ISETP.GT.U32.AND P6, PT, R10, R27, PT ;  /* 0x0000001b0a00720c */ /* 0x000fe40003fc4070 */
[----:B------:R-:W-:Y:S02]  /*0d30*/  IABS R7, R20 ;  /* 0x0000001400077213 */ /* 0x000fe40000000000 */
[----:B------:R-:W-:-:S03]  /*0d40*/  IABS R5, R5 ;  /* 0x0000000500057213 */ /* 0x000fc60000000000 */
[----:B------:R-:W-:Y:S02]  /*0d50*/  IMAD.MOV R7, RZ, RZ, -R7 ;  /* 0x000000ffff077224 */ /* 0x000fe400078e0a07 */
[----:B------:R-:W-:-:S04]  /*0d60*/  IMAD.HI.U32 R4, R4, R5, RZ ;  /* 0x0000000504047227 */ /* 0x000fc800078e00ff */
[----:B------:R-:W-:Y:S01]  /*0d70*/  IMAD R4, R4, R7, R5 ;  /* 0x0000000704047224 */ /* 0x000fe200078e0205 */
[----:B------:R-:W-:Y:S01]  /*0d80*/  SEL R9, R9, RZ, !P0 ;  /* 0x000000ff09097207 */ /* 0x000fe20004000000 */
[----:B------:R-:W-:Y:S01]  /*0d90*/  @!P6 IMAD.IADD R27, R27, 0x1, -R10 ;  /* 0x000000011b1be824 */ /* 0x000fe200078e0a0a */
[----:B------:R-:W-:Y:S02]  /*0da0*/  ISETP.GT.U32.AND P6, PT, R18, R21, PT ;  /* 0x000000151200720c */ /* 0x000fe40003fc4070 */
[----:B------:R-:W-:-:S11]  /*0db0*/  ISETP.GT.U32.AND P0, PT, R23, R4, PT ;  /* 0x000000041700720c */ /* 0x000fd60003f04070 */
[----:B------:R-:W-:Y:S02]  /*0dc0*/  @!P6 IMAD.IADD R21, R21, 0x1, -R18 ;  /* 0x000000011515e824 */ /* 0x000fe400078e0a12 */
[----:B------:R-:W-:-:S03]  /*0dd0*/  @!P0 IMAD.IADD R4, R4, 0x1, -R23 ;  /* 0x0000000104048824 */ /* 0x000fc600078e0a17 */
[----:B------:R-:W-:Y:S02]  /*0de0*/  ISETP.GT.U32.AND P6, PT, R18, R21, PT ;  /* 0x000000151200720c */ /* 0x000fe40003fc4070 */
[----:B------:R-:W-:Y:S01]  /*0df0*/  ISETP.GT.U32.AND P0, PT, R23, R4, PT ;  /* 0x000000041700720c */ /* 0x000fe20003f04070 */
[----:B------:R-:W-:Y:S01]  /*0e00*/  @!P5 IMAD.MOV R27, RZ, RZ, -R27 ;  /* 0x000000ffff1bd224 */ /* 0x000fe200078e0a1b */
[----:B------:R-:W-:Y:S02]  /*0e10*/  ISETP.GE.AND P2, PT, R8, RZ, PT ;  /* 0x000000ff0800720c */ /* 0x000fe40003f46270 */
[----:B------:R-:W-:Y:S02]  /*0e20*/  SEL R6, R6, RZ, !P1 ;  /* 0x000000ff06067207 */ /* 0x000fe40004800000 */
[----:B------:R-:W-:Y:S02]  /*0e30*/  ISETP.NE.AND P5, PT, R11, RZ, PT ;  /* 0x000000ff0b00720c */ /* 0x000fe40003fa5270 */
[----:B------:R-:W-:-:S03]  /*0e40*/  ISETP.NE.AND P1, PT, R15, RZ, PT ;  /* 0x000000ff0f00720c */ /* 0x000fc60003f25270 */
[----:B------:R-:W-:Y:S01]  /*0e50*/  @!P6 IMAD.IADD R21, R21, 0x1, -R18 ;  /* 0x000000011515e824 */ /* 0x000fe200078e0a12 */
[----:B------:R-:W-:Y:S01]  /*0e60*/  ISETP.NE.AND P6, PT, R26, RZ, PT ;  /* 0x000000ff1a00720c */ /* 0x000fe20003fc5270 */
[----:B------:R-:W-:Y:S01]  /*0e70*/  @!P0 IMAD.IADD R4, R4, 0x1, -R23 ;  /* 0x0000000104048824 */ /* 0x000fe200078e0a17 */
[----:B------:R-:W-:Y:S01]  /*0e80*/  ISETP.NE.AND P0, PT, R20, RZ, PT ;  /* 0x000000ff1400720c */ /* 0x000fe20003f05270 */
[--C-:B------:R-:W-:Y:S01]  /*0e90*/  IMAD.IADD R25, R25, 0x1, R6.reuse ;  /* 0x0000000119197824 */ /* 0x100fe200078e0206 */
[----:B------:R-:W-:Y:S01]  /*0ea0*/  PRMT R6, R2, 0x7632, R6 ;  /* 0x0000763202067816 */ /* 0x000fe20000000006 */
[----:B------:R-:W-:Y:S01]  /*0eb0*/  @!P2 IMAD.MOV R19, RZ, RZ, -R19 ;  /* 0x000000ffff13a224 */ /* 0x000fe200078e0a13 */
[----:B------:R-:W-:Y:S01]  /*0ec0*/  PRMT R5, R3, 0x7632, R5 ;  /* 0x0000763203057816 */ /* 0x000fe20000000005 */
[----:B------:R-:W-:Y:S01]  /*0ed0*/  @!P3 IMAD.MOV R21, RZ, RZ, -R21 ;  /* 0x000000ffff15b224 */ /* 0x000fe200078e0a15 */
[----:B------:R-:W-:Y:S01]  /*0ee0*/  @!P5 LOP3.LUT R27, RZ, R11, RZ, 0x33, !PT ;  /* 0x0000000bff1bd212 */ /* 0x000fe200078e33ff */
[----:B------:R-:W-:Y:S01]  /*0ef0*/  @!P4 IMAD.MOV R4, RZ, RZ, -R4 ;  /* 0x000000ffff04c224 */ /* 0x000fe200078e0a04 */
[----:B------:R-:W-:-:S03]  /*0f00*/  @!P1 LOP3.LUT R21, RZ, R15, RZ, 0x33, !PT ;  /* 0x0000000fff159212 */ /* 0x000fc600078e33ff */
[----:B------:R-:W-:Y:S02]  /*0f10*/  @!P6 LOP3.LUT R19, RZ, R26, RZ, 0x33, !PT ;  /* 0x0000001aff13e212 */ /* 0x000fe400078e33ff */
[----:B------:R-:W-:Y:S01]  /*0f20*/  @!P0 LOP3.LUT R4, RZ, R20, RZ, 0x33, !PT ;  /* 0x00000014ff048212 */ /* 0x000fe200078e33ff */
[----:B------:R-:W-:Y:S01]  /*0f30*/  IMAD.IADD R12, R12, 0x1, R9 ;  /* 0x000000010c0c7824 */ /* 0x000fe200078e0209 */
[----:B------:R-:W-:Y:S02]  /*0f40*/  LOP3.LUT R7, R2, R27, RZ, 0x3c, !PT ;  /* 0x0000001b02077212 */ /* 0x000fe400078e3cff */
[----:B------:R-:W-:Y:S02]  /*0f50*/  LOP3.LUT R8, R6, R19, RZ, 0x3c, !PT ;  /* 0x0000001306087212 */ /* 0x000fe400078e3cff */
[----:B------:R-:W-:Y:S02]  /*0f60*/  LOP3.LUT R9, R3, R21, RZ, 0x3c, !PT ;  /* 0x0000001503097212 */ /* 0x000fe400078e3cff */
[----:B------:R-:W-:-:S02]  /*0f70*/  LOP3.LUT R10, R5, R4, RZ, 0x3c, !PT ;  /* 0x00000004050a7212 */ /* 0x000fc400078e3cff */
[----:B------:R-:W-:Y:S02]  /*0f80*/  PRMT R7, R7, 0x9910, RZ ;  /* 0x0000991007077816 */ /* 0x000fe400000000ff */
[----:B------:R-:W-:Y:S02]  /*0f90*/  PRMT R8, R8, 0x9910, RZ ;  /* 0x0000991008087816 */ /* 0x000fe400000000ff */
[----:B------:R-:W-:Y:S02]  /*0fa0*/  PRMT R9, R9, 0x9910, RZ ;  /* 0x0000991009097816 */ /* 0x000fe400000000ff */
[----:B------:R-:W-:Y:S02]  /*0fb0*/  PRMT R10, R10, 0x9910, RZ ;  /* 0x000099100a0a7816 */ /* 0x000fe400000000ff */
[----:B------:R-:W-:Y:S02]  /*0fc0*/  ISETP.GT.AND P0, PT, R7, -0x1, PT ;  /* 0xffffffff0700780c */ /* 0x000fe40003f04270 */
[----:B------:R-:W-:-:S02]  /*0fd0*/  ISETP.GT.AND P1, PT, R8, -0x1, PT ;  /* 0xffffffff0800780c */ /* 0x000fc40003f24270 */
[----:B------:R-:W-:Y:S02]  /*0fe0*/  ISETP.GT.AND P2, PT, R9, -0x1, PT ;  /* 0xffffffff0900780c */ /* 0x000fe40003f44270 */
[----:B------:R-:W-:Y:S02]  /*0ff0*/  ISETP.GT.AND P3, PT, R10, -0x1, PT ;  /* 0xffffffff0a00780c */ /* 0x000fe40003f64270 */
[----:B------:R-:W-:Y:S02]  /*1000*/  PRMT R7, R27, 0x9910, RZ ;  /* 0x000099101b077816 */ /* 0x000fe400000000ff */
[----:B------:R-:W-:Y:S02]  /*1010*/  PRMT R9, R21, 0x9910, RZ ;  /* 0x0000991015097816 */ /* 0x000fe400000000ff */
[----:B------:R-:W-:Y:S02]  /*1020*/  PRMT R8, R19, 0x9910, RZ ;  /* 0x0000991013087816 */ /* 0x000fe400000000ff */
[----:B------:R-:W-:-:S02]  /*1030*/  PRMT R10, R4, 0x9910, RZ ;  /* 0x00009910040a7816 */ /* 0x000fc400000000ff */
[----:B------:R-:W-:Y:S02]  /*1040*/  ISETP.EQ.OR P0, PT, R7, RZ, P0 ;  /* 0x000000ff0700720c */ /* 0x000fe40000702670 */
[----:B------:R-:W-:Y:S02]  /*1050*/  ISETP.EQ.OR P2, PT, R9, RZ, P2 ;  /* 0x000000ff0900720c */ /* 0x000fe40001742670 */
[----:B------:R-:W-:Y:S02]  /*1060*/  ISETP.EQ.OR P1, PT, R8, RZ, P1 ;  /* 0x000000ff0800720c */ /* 0x000fe40000f22670 */
[----:B------:R-:W-:Y:S02]  /*1070*/  ISETP.EQ.OR P3, PT, R10, RZ, P3 ;  /* 0x000000ff0a00720c */ /* 0x000fe40001f62670 */
[----:B------:R-:W-:Y:S02]  /*1080*/  SEL R8, R2, RZ, !P0 ;  /* 0x000000ff02087207 */ /* 0x000fe40004000000 */
[----:B------:R-:W-:-:S02]  /*1090*/  SEL R18, R3, RZ, !P2 ;  /* 0x000000ff03127207 */ /* 0x000fc40005000000 */
[----:B------:R-:W-:Y:S02]  /*10a0*/  SEL R10, R6, RZ, !P1 ;  /* 0x000000ff060a7207 */ /* 0x000fe40004800000 */
[----:B------:R-:W-:Y:S01]  /*10b0*/  SEL R5, R5, RZ, !P3 ;  /* 0x000000ff05057207 */ /* 0x000fe20005800000 */
[----:B------:R-:W-:-:S04]  /*10c0*/  IMAD.WIDE.U32 R2, R0, R17, c[0x0][0x168] ;  /* 0x00005a0000027625 */ /* 0x000fc800078e0011 */
[----:B------:R-:W-:Y:S02]  /*10d0*/  IMAD.IADD R6, R27, 0x1, R8 ;  /* 0x000000011b067824 */ /* 0x000fe400078e0208 */
[----:B------:R-:W-:Y:S02]  /*10e0*/  IMAD.IADD R19, R19, 0x1, R10 ;  /* 0x0000000113137824 */ /* 0x000fe400078e020a */
[----:B------:R-:W-:Y:S02]  /*10f0*/  IMAD.IADD R0, R21, 0x1, R18 ;  /* 0x0000000115007824 */ /* 0x000fe400078e0212 */
[----:B------:R-:W-:Y:S01]  /*1100*/  IMAD.IADD R5, R4, 0x1, R5 ;  /* 0x0000000104057824 */ /* 0x000fe200078e0205 */
[----:B------:R-:W-:Y:S01]  /*1110*/  PRMT R14, R13, 0x5410, R14 ;  /* 0x000054100d0e7816 */ /* 0x000fe2000000000e */
[----:B------:R-:W-:Y:S01]  /*1120*/  IMAD.WIDE R2, R16, 0x8, R2 ;  /* 0x0000000810027825 */ /* 0x000fe200078e0202 */
[----:B------:R-:W-:Y:S02]  /*1130*/  PRMT R15, R12, 0x5410, R25 ;  /* 0x000054100c0f7816 */ /* 0x000fe40000000019 */
[----:B------:R-:W-:-:S02]  /*1140*/  PRMT R4, R6, 0x5410, R19 ;  /* 0x0000541006047816 */ /* 0x000fc40000000013 */
[----:B------:R-:W-:Y:S01]  /*1150*/  PRMT R5, R0, 0x5410, R5 ;  /* 0x0000541000057816 */ /* 0x000fe20000000005 */
[----:B------:R-:W-:Y:S04]  /*1160*/  STG.E.64 [R2.64], R14 ;  /* 0x0000000e02007986 */ /* 0x000fe8000c101b04 */
[----:B------:R-:W-:Y:S01]  /*1170*/  STG.E.64 [R2.64+0x400], R4 ;  /* 0x0004000402007986 */ /* 0x000fe2000c101b04 */
[----:B------:R-:W-:Y:S05]  /*1180*/  EXIT ;  /* 0x000000000000794d */ /* 0x000fea0003800000 */
.L_x_40260:
        /* <DEDUP_REMOVED lines=114> */
.L_x_40262:
[----:B------:R-:W-:Y:S05]  /*18b0*/  BSYNC B0 ;  /* 0x0000000000007941 */ /* 0x000fea0003800000 */
.L_x_40261:
        /* <DEDUP_REMOVED lines=34> */
.L_x_40264:
[----:B------:R-:W-:Y:S05]  /*1ae0*/  BSYNC B0 ;  /* 0x0000000000007941 */ /* 0x000fea0003800000 */
.L_x_40263:
        /* <DEDUP_REMOVED lines=34> */
.L_x_40266:
[----:B------:R-:W-:Y:S05]  /*1d10*/  BSYNC B0 ;  /* 0x0000000000007941 */ /* 0x000fea0003800000 */
.L_x_40265:
        /* <DEDUP_REMOVED lines=34> */
.L_x_40268:
[----:B------:R-:W-:Y:S05]  /*1f40*/  BSYNC B0 ;  /* 0x0000000000007941 */ /* 0x000fea0003800000 */
.L_x_40267:
        /* <DEDUP_REMOVED lines=34> */
.L_x_40270:
[----:B------:R-:W-:Y:S05]  /*2170*/  BSYNC B0 ;  /* 0x0000000000007941 */ /* 0x000fea0003800000 */
.L_x_40269:
        /* <DEDUP_REMOVED lines=41> */
.L_x_40272:
[----:B------:R-:W-:Y:S05]  /*2410*/  BSYNC B0 ;  /* 0x0000000000007941 */ /* 0x000fea0003800000 */
.L_x_40271:
        /* <DEDUP_REMOVED lines=32> */
.L_x_40274:
[----:B------:R-:W-:Y:S05]  /*2620*/  BSYNC B0 ;  /* 0x0000000000007941 */ /* 0x000fea0003800000 */
.L_x_40273:
        /* <DEDUP_REMOVED lines=33> */
.L_x_40276:
[----:B------:R-:W-:Y:S05]  /*2840*/  BSYNC B0 ;  /* 0x0000000000007941 */ /* 0x000fea0003800000 */
.L_x_40275:
        /* <DEDUP_REMOVED lines=18> */
.L_x_40279:
[----:B0-----:R-:W-:-:S13]  /*2970*/  ISETP.GE.AND P0, PT, R7, R6, PT ;  /* 0x000000060700720c */ /* 0x001fda0003f06270 */
[----:B------:R-:W-:Y:S05]  /*2980*/  @P0 BRA `(.L_x_40281) ;  /* 0x000000c000000947 */ /* 0x000fea0003800000 */
[----:B------:R-:W-:Y:S01]  /*2990*/  IMAD.IADD R2, R0, 0x1, R7 ;  /* 0x0000000100027824 */ /* 0x000fe200078e0207 */
[----:B------:R-:W-:Y:S01]  /*29a0*/  IADD3 R7, R7, 0x80, RZ ;  /* 0x0000008007077810 */ /* 0x000fe20007ffe0ff */
[----:B------:R-:W-:-:S04]  /*29b0*/  IMAD.MOV.U32 R3, RZ, RZ, 0x2 ;  /* 0x00000002ff037424 */ /* 0x000fc800078e00ff */
[----:B------:R-:W-:-:S05]  /*29c0*/  IMAD.WIDE.U32 R2, R2, R3, c[0x0][0x168] ;  /* 0x00005a0002027625 */ /* 0x000fca00078e0003 */
[----:B------:R0:W-:Y:S02]  /*29d0*/  STG.E.U16 [R2.64], R12 ;  /* 0x0000000c02007986 */ /* 0x0001e4000c101504 */
.L_x_40280:
[----:B------:R-:W-:-:S13]  /*29e0*/  ISETP.GE.AND P0, PT, R7, R6, PT ;  /* 0x000000060700720c */ /* 0x000fda0003f06270 */
[----:B------:R-:W-:Y:S05]  /*29f0*/  @P0 BRA `(.L_x_40282) ;  /* 0x000000d000000947 */ /* 0x000fea0003800000 */
[----:B0-----:R-:W-:Y:S01]  /*2a00*/  IMAD.IADD R2, R0, 0x1, R7 ;  /* 0x0000000100027824 */ /* 0x001fe200078e0207 */
[----:B------:R-:W-:Y:S01]  /*2a10*/  IADD3 R7, R7, 0x80, RZ ;  /* 0x0000008007077810 */ /* 0x000fe20007ffe0ff */
[----:B------:R-:W-:-:S04]  /*2a20*/  IMAD.MOV.U32 R3, RZ, RZ, 0x2 ;  /* 0x00000002ff037424 */ /* 0x000fc800078e00ff */
[----:B------:R-:W-:-:S05]  /*2a30*/  IMAD.WIDE.U32 R2, R2, R3, c[0x0][0x168] ;  /* 0x00005a0002027625 */ /* 0x000fca00078e0003 */
[----:B------:R0:W-:Y:S02]  /*2a40*/  STG.E.U16 [R2.64], R13 ;  /* 0x0000000d02007986 */ /* 0x0001e4000c101504 */
.L_x_40281:
        /* <DEDUP_REMOVED lines=8> */
.L_x_40282:
[----:B------:R-:W-:Y:S05]  /*2ad0*/  BSYNC B1 ;  /* 0x0000000000017941 */ /* 0x000fea0003800000 */
.L_x_40278:
[----:B------:R-:W-:-:S13]  /*2ae0*/  ISETP.GE.AND P0, PT, R7, R6, PT ;  /* 0x000000060700720c */ /* 0x000fda0003f06270 */
[----:B0-----:R-:W-:Y:S01]  /*2af0*/  @!P0 IMAD.IADD R2, R0, 0x1, R7 ;  /* 0x0000000100028824 */ /* 0x001fe200078e0207 */
[----:B------:R-:W-:Y:S01]  /*2b00*/  @!P0 IADD3 R7, R7, 0x80, RZ ;  /* 0x0000008007078810 */ /* 0x000fe20007ffe0ff */
[----:B------:R-:W-:-:S04]  /*2b10*/  @!P0 IMAD.MOV.U32 R3, RZ, RZ, 0x2 ;  /* 0x00000002ff038424 */ /* 0x000fc800078e00ff */
[----:B------:R-:W-:-:S05]  /*2b20*/  @!P0 IMAD.WIDE.U32 R2, R2, R3, c[0x0][0x168] ;  /* 0x00005a0002028625 */ /* 0x000fca00078e0003 */
[----:B------:R0:W-:Y:S02]  /*2b30*/  @!P0 STG.E.U16 [R2.64], R15 ;  /* 0x0000000f02008986 */ /* 0x0001e4000c101504 */
.L_x_40283:
[----:B------:R-:W-:Y:S05]  /*2b40*/  BSYNC B0 ;  /* 0x0000000000007941 */ /* 0x000fea0003800000 */
.L_x_40277:
        /* <DEDUP_REMOVED lines=8> */
.L_x_40284:
        /* <DEDUP_REMOVED lines=11> */
.L_x_50795:


//--------------------- .text._ZN2at6native29vectorized_elementwise_kernelILi8ENS0_13BinaryFunctorIsssZZZNS0_21remainder_kernel_cudaERNS_18TensorIteratorBaseEENKUlvE_clEvENKUlvE3_clEvEUlssE_EESt5arrayIPcLm3EEEEviT0_T1_ --------------------------
	.section	.text._ZN2at6native29vectorized_elementwise_kernelILi8ENS0_13BinaryFunctorIsssZZZNS0_21remainder_kernel_cudaERNS_18TensorIteratorBaseEENKUlvE_clEvENKUlvE3_clEvEUlssE_EESt5arrayIPcLm3EEEEviT0_T1_,"ax",@progbits
	.sectioninfo	@"SHI_REGISTERS=4"
	.align	128
        .global         _ZN2at6native29vectorized_elementwise_kernelILi8ENS0_13BinaryFunctorIsssZZZNS0_21remainder_kernel_cudaERNS_18TensorIteratorBaseEENKUlvE_clEvENKUlvE3_clEvEUlssE_EESt5arrayIPcLm3EEEEviT0_T1_
        .type           _ZN2at6native29vectorized_elementwise_kernelILi8ENS0_13BinaryFunctorIsssZZZNS0_21remainder_kernel_cudaERNS_18TensorIteratorBaseEENKUlvE_clEvENKUlvE3_clEvEUlssE_EESt5arrayIPcLm3EEEEviT0_T1_,@function
        .size           _ZN2at6native29vectorized_elementwise_kernelILi8ENS0_13BinaryFunctorIsssZZZNS0_21remainder_kernel_cudaERNS_18TensorIteratorBaseEENKUlvE_clEvENKUlvE3_clEvEUlssE_EESt5arrayIPcLm3EEEEviT0_T1_,(.L_x_50796 - _ZN2at6native29vectorized_elementwise_kernelILi8ENS0_13BinaryFunctorIsssZZZNS0_21remainder_kernel_cudaERNS_18TensorIteratorBaseEENKUlvE_clEvENKUlvE3_clEvEUlssE_EESt5arrayIPcLm3EEEEviT0_T1_)
        .other          _ZN2at6native29vectorized_elementwise_kernelILi8ENS0_13BinaryFunctorIsssZZZNS0_21remainder_kernel_cudaERNS_18TensorIteratorBaseEENKUlvE_clEvENKUlvE3_clEvEUlssE_EESt5arrayIPcLm3EEEEviT0_T1_,@"STO_CUDA_ENTRY STV_DEFAULT"
_ZN2at6native29vectorized_elementwise_kernelILi8ENS0_13BinaryFunctorIsssZZZNS0_21remainder_kernel_cudaERNS_18TensorIteratorBaseEENKUlvE_clEvENKUlvE3_clEvEUlssE_EESt5arrayIPcLm3EEEEviT0_T1_:
.text._ZN2at6native29vectorized_elementwise_kernelILi8ENS0_13BinaryFunctorIsssZZZNS0_21remainder_kernel_cudaERNS_18TensorIteratorBaseEENKUlvE_clEvENKUlvE3_clEvEUlssE_EESt5arrayIPcLm3EEEEviT0_T1_:
[----:B------:R-:W-:Y:S02]  /*0000*/  MOV R1, c[0x0][0x28] ;  /* 0x00000a0000017a02 */ /* 0x000fe40000000f00 */
[----:B------:R-:W-:Y:S05]  /*0010*/  EXIT ;  /* 0x000000000000794d */ /* 0x000fea0003800000 */
.L_x_40285:
        /* <DEDUP_REMOVED lines=14> */
.L_x_50796:


//--------------------- .text._ZN2at6native18elementwise_kernelILi128ELi4EZNS0_15gpu_kernel_implINS0_13BUnaryFunctorIsssZZZNS0_21remainder_kernel_cudaERNS_18TensorIteratorBaseEENKUlvE_clEvENKUlvE3_clEvEUlssE_EEEEvS5_RKT_EUliE_EEviT1_ --------------------------
	.section	.text._ZN2at6native18elementwise_kernelILi128ELi4EZNS0_15gpu_kernel_implINS0_13BUnaryFunctorIsssZZZNS0_21remainder_kernel_cudaERNS_18TensorIteratorBaseEENKUlvE_clEvENKUlvE3_clEvEUlssE_EEEEvS5_RKT_EUliE_EEviT1_,"ax",@progbits
	.sectioninfo	@"SHI_REGISTERS=26"
	.align	128
        .global         _ZN2at6native18elementwise_kernelILi128ELi4EZNS0_15gpu_kernel_implINS0_13BUnaryFunctorIsssZZZNS0_21remainder_kernel_cudaERNS_18TensorIteratorBaseEENKUlvE_clEvENKUlvE3_clEvEUlssE_EEEEvS5_RKT_EUliE_EEviT1_
        .type           _ZN2at6native18elementwise_kernelILi128ELi4EZNS0_15gpu_kernel_implINS0_13BUnaryFunctorIsssZZZNS0_21remainder_kernel_cudaERNS_18TensorIteratorBaseEENKUlvE_clEvENKUlvE3_clEvEUlssE_EEEEvS5_RKT_EUliE_EEviT1_,@function
        .size           _ZN2at6native18elementwise_kernelILi128ELi4EZNS0_15gpu_kernel_implINS0_13BUnaryFunctorIsssZZZNS0_21remainder_kernel_cudaERNS_18TensorIteratorBaseEENKUlvE_clEvENKUlvE3_clEvEUlssE_EEEEvS5_RKT_EUliE_EEviT1_,(.L_x_50797 - _ZN2at6native18elementwise_kernelILi128ELi4EZNS0_15gpu_kernel_implINS0_13BUnaryFunctorIsssZZZNS0_21remainder_kernel_cudaERNS_18TensorIteratorBaseEENKUlvE_clEvENKUlvE3_clEvEUlssE_EEEEvS5_RKT_EUliE_EEviT1_)
        .other          _ZN2at6native18elementwise_kernelILi128ELi4EZNS0_15gpu_kernel_implINS0_13BUnaryFunctorIsssZZZNS0_21remainder_kernel_cudaERNS_18TensorIteratorBaseEENKUlvE_clEvENKUlvE3_clEvEUlssE_EEEEvS5_RKT_EUliE_EEviT1_,@"STO_CUDA_ENTRY STV_DEFAULT"
_ZN2at6native18elementwise_kernelILi128ELi4EZNS0_15gpu_kernel_implINS0_13BUnaryFunctorIsssZZZNS0_21remainder_kernel_cudaERNS_18TensorIteratorBaseEENKUlvE_clEvENKUlvE3_clEvEUlssE_EEEEvS5_RKT_EUliE_EEviT1_:
.text._ZN2at6native18elementwise_kernelILi128ELi4EZNS0_15gpu_kernel_implINS0_13BUnaryFunctorIsssZZZNS0_21remainder_kernel_cudaERNS_18TensorIteratorBaseEENKUlvE_clEvENKUlvE3_clEvEUlssE_EEEEvS5_RKT_EUliE_EEviT1_:
        /* <DEDUP_REMOVED lines=30> */
[----:B------:R-:W-:Y:S02]  /*01e0*/  IMAD R0, R4, c[0x0][0x2a4], RZ ;  /* 0x0000a90004007a24 */ /* 0x000fe400078e02ff */
        /* <DEDUP_REMOVED lines=207> */
.L_x_40288:
        /* <DEDUP_REMOVED lines=18> */
.L_x_40292:
[----:B------:R0:W5:Y:S01]  /*1000*/  LDG.E.U8 R4, [R2.64] ;  /* 0x0000002402047981 */ /* 0x000162000c1e1100 */
[----:B------:R-:W-:Y:S05]  /*1010*/  BRA `(.L_x_40294) ;  /* 0x00000d8000007947 */ /* 0x000fea0003800000 */
.L_x_40291:
        /* <DEDUP_REMOVED lines=8> */
.L_x_40296:
[----:B------:R0:W5:Y:S01]  /*10a0*/  LDG.E.U16 R4, [R2.64] ;  /* 0x0000002402047981 */ /* 0x000162000c1e1500 */
[----:B------:R-:W-:Y:S05]  /*10b0*/  BRA `(.L_x_40294) ;  /* 0x00000ce000007947 */ /* 0x000fea0003800000 */
.L_x_40295:
[----:B------:R0:W5:Y:S01]  /*10c0*/  LDG.E.U16 R4, [R2.64] ;  /* 0x0000002402047981 */ /* 0x000162000c1e1500 */
[----:B------:R-:W-:Y:S05]  /*10d0*/  BRA `(.L_x_40294) ;  /* 0x00000cc000007947 */ /* 0x000fea0003800000 */
.L_x_40290:
        /* <DEDUP_REMOVED lines=9> */
.L_x_40298:
[----:B------:R-:W2:Y:S02]  /*1170*/  LDG.E.U16 R0, [R2.64] ;  /* 0x0000002402007981 */ /* 0x000ea4000c1e1500 */
[----:B--2---:R-:W-:-:S06]  /*1180*/  HADD2.F32 R0, -RZ, R0.H0_H0 ;  /* 0x20000000ff007230 */ /* 0x004fcc0000004100 */
[----:B------:R-:W0:Y:S02]  /*1190*/  F2I.FTZ.TRUNC.NTZ R0, R0 ;  /* 0x0000000000007305 */ /* 0x000e24000021f100 */
[----:B0-----:R-:W-:Y:S01]  /*11a0*/  PRMT R4, R0, 0x7610, R4 ;  /* 0x0000761000047816 */ /* 0x001fe20000000004 */
[----:B------:R-:W-:Y:S05]  /*11b0*/  BRA `(.L_x_40294) ;  /* 0x00000be000007947 */ /* 0x000fea0003800000 */
.L_x_40297:
        /* <DEDUP_REMOVED lines=9> */
.L_x_40300:
[----:B------:R-:W2:Y:S02]  /*1250*/  LDG.E.U16 R2, [R2.64] ;  /* 0x0000002402027981 */ /* 0x000ea4000c1e1500 */
[----:B--2---:R-:W-:-:S06]  /*1260*/  HADD2.F32 R0, -RZ, R2.H0_H0 ;  /* 0x20000002ff007230 */ /* 0x004fcc0000004100 */
[----:B------:R-:W0:Y:S02]  /*1270*/  F2I.FTZ.TRUNC.NTZ R0, R0 ;  /* 0x0000000000007305 */ /* 0x000e24000021f100 */
[----:B0-----:R-:W-:Y:S01]  /*1280*/  PRMT R4, R0, 0x7610, R4 ;  /* 0x0000761000047816 */ /* 0x001fe20000000004 */
[----:B------:R-:W-:Y:S05]  /*1290*/  BRA `(.L_x_40294) ;  /* 0x00000b0000007947 */ /* 0x000fea0003800000 */
.L_x_40299:
[----:B------:R-:W2:Y:S02]  /*12a0*/  LDG.E.64 R2, [R2.64] ;  /* 0x0000002402027981 */ /* 0x000ea4000c1e1b00 */
[----:B--2---:R0:W1:Y:S01]  /*12b0*/  F2I.F64.TRUNC R4, R2 ;  /* 0x0000000200047311 */ /* 0x004062000030d100 */
[----:B------:R-:W-:Y:S05]  /*12c0*/  BRA `(.L_x_40294) ;  /* 0x00000ad000007947 */ /* 0x000fea0003800000 */
.L_x_40289:
        /* <DEDUP_REMOVED lines=12> */
.L_x_40303:
[----:B------:R-:W2:Y:S02]  /*1390*/  LDG.E.64 R2, [R2.64] ;  /* 0x0000002402027981 */ /* 0x000ea4000c1e1b00 */
[----:B--2---:R0:W1:Y:S01]  /*13a0*/  F2I.F64.TRUNC R4, R2 ;  /* 0x0000000200047311 */ /* 0x004062000030d100 */
[----:B------:R-:W-:Y:S05]  /*13b0*/  BRA `(.L_x_40294) ;  /* 0x000009e000007947 */ /* 0x000fea0003800000 */
.L_x_40302:
        /* <DEDUP_REMOVED lines=28> */
.L_x_40305:
        /* <DEDUP_REMOVED lines=15> */
.L_x_40304:
[----:B------:R-:W2:Y:S02]  /*1670*/  LDG.E.U16 R0, [R2.64] ;  /* 0x0000002402007981 */ /* 0x000ea4000c1e1500 */
[----:B--2---:R-:W-:-:S06]  /*1680*/  PRMT R0, RZ, 0x5410, R0 ;  /* 0x00005410ff007816 */ /* 0x004fcc0000000000 */
[----:B------:R-:W0:Y:S02]  /*1690*/  F2I.FTZ.TRUNC.NTZ R0, R0 ;  /* 0x0000000000007305 */ /* 0x000e24000021f100 */
[----:B0-----:R-:W-:Y:S01]  /*16a0*/  PRMT R4, R0, 0x7610, R4 ;  /* 0x0000761000047816 */ /* 0x001fe20000000004 */
[----:B------:R-:W-:Y:S05]  /*16b0*/  BRA `(.L_x_40294) ;  /* 0x000006e000007947 */ /* 0x000fea0003800000 */
.L_x_40301:
        /* <DEDUP_REMOVED lines=10> */
.L_x_40308:
        /* <DEDUP_REMOVED lines=21> */
.L_x_40312:
[----:B------:R-:W-:Y:S05]  /*18b0*/  BSYNC B1 ;  /* 0x0000000000017941 */ /* 0x000fea0003800000 */
.L_x_40311:
[----:B------:R-:W-:Y:S01]  /*18c0*/  LEA R3, R0, 0x3b800000, 0x17 ;  /* 0x3b80000000037811 */ /* 0x000fe200078eb8ff */
[----:B------:R-:W-:-:S05]  /*18d0*/  IMAD.SHL.U32 R0, R2, 0x100000, RZ ;  /* 0x0010000002007824 */ /* 0x000fca00078e00ff */
[----:B------:R-:W-:Y:S02]  /*18e0*/  LOP3.LUT R0, R3, R0, R4, 0xfe, !PT ;  /* 0x0000000003007212 */ /* 0x000fe400078efe04 */
.L_x_40310:
[----:B------:R-:W-:Y:S05]  /*18f0*/  BSYNC B0 ;  /* 0x0000000000007941 */ /* 0x000fea0003800000 */
.L_x_40309:
[----:B------:R-:W0:Y:S02]  /*1900*/  F2I.FTZ.TRUNC.NTZ R0, R0 ;  /* 0x0000000000007305 */ /* 0x000e24000021f100 */
[----:B0-----:R-:W-:Y:S01]  /*1910*/  PRMT R4, R0, 0x7610, R4 ;  /* 0x0000761000047816 */ /* 0x001fe20000000004 */
[----:B------:R-:W-:Y:S05]  /*1920*/  BRA `(.L_x_40294) ;  /* 0x0000047000007947 */ /* 0x000fea0003800000 */
.L_x_40307:
        /* <DEDUP_REMOVED lines=21> */
.L_x_40316:
[----:B------:R-:W-:Y:S05]  /*1a80*/  BSYNC B1 ;  /* 0x0000000000017941 */ /* 0x000fea0003800000 */
.L_x_40315:
[----:B------:R-:W-:Y:S01]  /*1a90*/  LEA R3, R0, 0x37800000, 0x17 ;  /* 0x3780000000037811 */ /* 0x000fe200078eb8ff */
[----:B------:R-:W-:-:S05]  /*1aa0*/  IMAD.SHL.U32 R0, R2, 0x200000, RZ ;  /* 0x0020000002007824 */ /* 0x000fca00078e00ff */
[----:B------:R-:W-:Y:S02]  /*1ab0*/  LOP3.LUT R0, R3, R0, R4, 0xfe, !PT ;  /* 0x0000000003007212 */ /* 0x000fe400078efe04 */
.L_x_40314:
[----:B------:R-:W-:Y:S05]  /*1ac0*/  BSYNC B0 ;  /* 0x0000000000007941 */ /* 0x000fea0003800000 */
.L_x_40313:
[----:B------:R-:W0:Y:S02]  /*1ad0*/  F2I.FTZ.TRUNC.NTZ R0, R0 ;  /* 0x0000000000007305 */ /* 0x000e24000021f100 */
[----:B0-----:R-:W-:Y:S01]  /*1ae0*/  PRMT R4, R0, 0x7610, R4 ;  /* 0x0000761000047816 */ /* 0x001fe20000000004 */
[----:B------:R-:W-:Y:S05]  /*1af0*/  BRA `(.L_x_40294) ;  /* 0x000002a000007947 */ /* 0x000fea0003800000 */
.L_x_40306:
        /* <DEDUP_REMOVED lines=14> */
.L_x_40320:
[----:B------:R-:W-:Y:S05]  /*1be0*/  BSYNC B0 ;  /* 0x0000000000007941 */ /* 0x000fea0003800000 */
.L_x_40319:
[----:B------:R-:W0:Y:S02]  /*1bf0*/  F2I.FTZ.TRUNC.NTZ R0, R0 ;  /* 0x0000000000007305 */ /* 0x000e24000021f100 */
[----:B0-----:R-:W-:Y:S01]  /*1c00*/  PRMT R4, R0, 0x7610, R4 ;  /* 0x0000761000047816 */ /* 0x001fe20000000004 */
[----:B------:R-:W-:Y:S05]  /*1c10*/  BRA `(.L_x_40294) ;  /* 0x0000018000007947 */ /* 0x000fea0003800000 */
.L_x_40293:
        /* <DEDUP_REMOVED lines=21> */
.L_x_40318:
[----:B------:R0:W5:Y:S01]  /*1d70*/  LDG.E.U16 R4, [R2.64] ;  /* 0x0000002402047981 */ /* 0x000162000c1e1500 */
[----:B------:R-:W-:Y:S05]  /*1d80*/  BRA `(.L_x_40294) ;  /* 0x0000001000007947 */ /* 0x000fea0003800000 */
.L_x_40317:
[----:B------:R0:W5:Y:S02]  /*1d90*/  LDG.E.U16 R4, [R2.64] ;  /* 0x0000002402047981 */ /* 0x000164000c1e1500 */
.L_x_40294:
        /* <DEDUP_REMOVED lines=26> */
[----:B0-----:R-:W-:Y:S02]  /*1f40*/  PRMT R5, R6, 0x9910, RZ ;  /* 0x0000991006057816 */ /* 0x001fe400000000ff */
[----:B------:R-:W-:-:S04]  /*1f50*/  LOP3.LUT R2, R0, R3, RZ, 0x3c, !PT ;  /* 0x0000000300027212 */ /* 0x000fc800078e3cff */
[----:B------:R-:W-:Y:S02]  /*1f60*/  PRMT R4, R2, 0x9910, RZ ;  /* 0x0000991002047816 */ /* 0x000fe400000000ff */
[----:B------:R-:W-:Y:S02]  /*1f70*/  PRMT R2, R3, 0x9910, RZ ;  /* 0x0000991003027816 */ /* 0x000fe400000000ff */
[----:B------:R-:W-:Y:S01]  /*1f80*/  ISETP.GT.AND P0, PT, R4, -0x1, PT ;  /* 0xffffffff0400780c */ /* 0x000fe20003f04270 */
[----:B------:R-:W-:-:S03]  /*1f90*/  IMAD.MOV.U32 R4, RZ, RZ, R5 ;  /* 0x000000ffff047224 */ /* 0x000fc600078e0005 */
[----:B------:R-:W-:Y:S02]  /*1fa0*/  ISETP.EQ.OR P0, PT, R2, RZ, P0 ;  /* 0x000000ff0200720c */ /* 0x000fe40000702670 */
[----:B------:R-:W-:Y:S02]  /*1fb0*/  ISETP.GT.AND P1, PT, R4, 0x9, PT ;  /* 0x000000090400780c */ /* 0x000fe40003f24270 */
[----:B------:R-:W-:-:S05]  /*1fc0*/  SEL R0, R0, RZ, !P0 ;  /* 0x000000ff00007207 */ /* 0x000fca0004000000 */
[----:B------:R-:W-:-:S06]  /*1fd0*/  IMAD.IADD R5, R3, 0x1, R0 ;  /* 0x0000000103057824 */ /* 0x000fcc00078e0200 */
        /* <DEDUP_REMOVED lines=11> */
.L_x_40324:
[----:B------:R0:W-:Y:S01]  /*2090*/  STG.E.U8 [R16.64], R5 ;  /* 0x0000000510007986 */ /* 0x0001e2000c101124 */
[----:B------:R-:W-:Y:S05]  /*20a0*/  BRA `(.L_x_40326) ;  /* 0x00000dc000007947 */ /* 0x000fea0003800000 */
.L_x_40323:
        /* <DEDUP_REMOVED lines=10> */
.L_x_40328:
[----:B------:R-:W-:-:S05]  /*2150*/  PRMT R3, R5, 0x9910, RZ ;  /* 0x0000991005037816 */ /* 0x000fca00000000ff */
[----:B------:R0:W-:Y:S01]  /*2160*/  STG.E [R16.64], R3 ;  /* 0x0000000310007986 */ /* 0x0001e2000c101924 */
[----:B------:R-:W-:Y:S05]  /*2170*/  BRA `(.L_x_40326) ;  /* 0x00000cf000007947 */ /* 0x000fea0003800000 */
.L_x_40327:
[----:B------:R0:W-:Y:S01]  /*2180*/  STG.E.U16 [R16.64], R5 ;  /* 0x0000000510007986 */ /* 0x0001e2000c101524 */
[----:B------:R-:W-:Y:S05]  /*2190*/  BRA `(.L_x_40326) ;  /* 0x00000cd000007947 */ /* 0x000fea0003800000 */
.L_x_40322:
        /* <DEDUP_REMOVED lines=9> */
.L_x_40330:
[----:B------:R-:W0:Y:S02]  /*2230*/  I2F.S16 R0, R5 ;  /* 0x0000000500007306 */ /* 0x000e240000101400 */
[----:B0-----:R-:W-:-:S05]  /*2240*/  F2FP.PACK_AB R0, RZ, R0 ;  /* 0x00000000ff00723e */ /* 0x001fca00000000ff */
[----:B------:R0:W-:Y:S01]  /*2250*/  STG.E.U16 [R16.64], R0 ;  /* 0x0000000010007986 */ /* 0x0001e2000c101524 */
[----:B------:R-:W-:Y:S05]  /*2260*/  BRA `(.L_x_40326) ;  /* 0x00000c0000007947 */ /* 0x000fea0003800000 */
.L_x_40329:
        /* <DEDUP_REMOVED lines=10> */
.L_x_40332:
[----:B------:R-:W0:Y:S02]  /*2310*/  I2F.S16 R5, R5 ;  /* 0x0000000500057306 */ /* 0x000e240000101400 */
[----:B0-----:R-:W-:-:S04]  /*2320*/  F2FP.PACK_AB R3, RZ, R5 ;  /* 0x00000005ff03723e */ /* 0x001fc800000000ff */
[----:B------:R-:W-:-:S05]  /*2330*/  PRMT R3, R3, 0x5410, RZ ;  /* 0x0000541003037816 */ /* 0x000fca00000000ff */
[----:B------:R0:W-:Y:S01]  /*2340*/  STG.E [R16.64], R3 ;  /* 0x0000000310007986 */ /* 0x0001e2000c101924 */
[----:B------:R-:W-:Y:S05]  /*2350*/  BRA `(.L_x_40326) ;  /* 0x00000b1000007947 */ /* 0x000fea0003800000 */
.L_x_40331:
[----:B------:R-:W0:Y:S02]  /*2360*/  I2F.F64.S16 R2, R5 ;  /* 0x0000000500027312 */ /* 0x000e240000101c00 */
[----:B0-----:R0:W-:Y:S01]  /*2370*/  STG.E.64 [R16.64], R2 ;  /* 0x0000000210007986 */ /* 0x0011e2000c101b24 */
[----:B------:R-:W-:Y:S05]  /*2380*/  BRA `(.L_x_40326) ;  /* 0x00000ae000007947 */ /* 0x000fea0003800000 */
.L_x_40321:
        /* <DEDUP_REMOVED lines=13> */
.L_x_40335:
[----:B------:R-:W0:Y:S01]  /*2460*/  I2F.F64.S16 R4, R5 ;  /* 0x0000000500047312 */ /* 0x000e220000101c00 */
[----:B------:R-:W-:-:S05]  /*2470*/  CS2R R6, SRZ ;  /* 0x0000000000067805 */ /* 0x000fca000001ff00 */
[----:B0-----:R0:W-:Y:S01]  /*2480*/  STG.E.128 [R16.64], R4 ;  /* 0x0000000410007986 */ /* 0x0011e2000c101d24 */
[----:B------:R-:W-:Y:S05]  /*2490*/  BRA `(.L_x_40326) ;  /* 0x000009d000007947 */ /* 0x000fea0003800000 */
.L_x_40334:
        /* <DEDUP_REMOVED lines=21> */
.L_x_40339:
[----:B------:R-:W-:Y:S05]  /*25f0*/  BSYNC B0 ;  /* 0x0000000000007941 */ /* 0x000fea0003800000 */
.L_x_40338:
[----:B------:R-:W-:-:S05]  /*2600*/  LOP3.LUT R3, R0, R3, RZ, 0xfc, !PT ;  /* 0x0000000300037212 */ /* 0x000fca00078efcff */
[----:B------:R0:W-:Y:S01]  /*2610*/  STG.E.U8 [R16.64], R3 ;  /* 0x0000000310007986 */ /* 0x0001e2000c101124 */
[----:B------:R-:W-:Y:S05]  /*2620*/  BRA `(.L_x_40326) ;  /* 0x0000084000007947 */ /* 0x000fea0003800000 */
.L_x_40337:
        /* <DEDUP_REMOVED lines=13> */
.L_x_40341:
[----:B------:R-:W-:Y:S01]  /*2700*/  IMAD.MOV.U32 R0, RZ, RZ, 0x7f ;  /* 0x0000007fff007424 */ /* 0x000fe200078e00ff */
[----:B------:R-:W-:-:S04]  /*2710*/  ISETP.GT.U32.AND P0, PT, R2, 0x7f800000, PT ;  /* 0x7f8000000200780c */ /* 0x000fc80003f04070 */
[----:B------:R-:W-:-:S04]  /*2720*/  SEL R0, R0, 0x7c, P0 ;  /* 0x0000007c00007807 */ /* 0x000fc80000000000 */
.L_x_40342:
[----:B------:R-:W-:Y:S05]  /*2730*/  BSYNC B0 ;  /* 0x0000000000007941 */ /* 0x000fea0003800000 */
.L_x_40340:
[----:B------:R-:W-:-:S04]  /*2740*/  LOP3.LUT R2, R5, 0x80000000, RZ, 0xc0, !PT ;  /* 0x8000000005027812 */ /* 0x000fc800078ec0ff */
[----:B------:R-:W-:-:S04]  /*2750*/  SHF.R.U32.HI R3, RZ, 0x18, R2 ;  /* 0x00000018ff037819 */ /* 0x000fc80000011602 */
[----:B------:R-:W-:-:S05]  /*2760*/  LOP3.LUT R3, R0, R3, RZ, 0xfc, !PT ;  /* 0x0000000300037212 */ /* 0x000fca00078efcff */
[----:B------:R0:W-:Y:S01]  /*2770*/  STG.E.U8 [R16.64], R3 ;  /* 0x0000000310007986 */ /* 0x0001e2000c101124 */
[----:B------:R-:W-:Y:S05]  /*2780*/  BRA `(.L_x_40326) ;  /* 0x000006e000007947 */ /* 0x000fea0003800000 */
.L_x_40336:
[----:B------:R-:W0:Y:S02]  /*2790*/  I2F.S16 R0, R5 ;  /* 0x0000000500007306 */ /* 0x000e240000101400 */
[----:B0-----:R-:W-:-:S05]  /*27a0*/  F2FP.BF16.PACK_AB R0, RZ, R0 ;  /* 0x00000000ff00723e */ /* 0x001fca00000010ff */
[----:B------:R0:W-:Y:S01]  /*27b0*/  STG.E.U16 [R16.64], R0 ;  /* 0x0000000010007986 */ /* 0x0001e2000c101524 */
[----:B------:R-:W-:Y:S05]  /*27c0*/  BRA `(.L_x_40326) ;  /* 0x000006a000007947 */ /* 0x000fea0003800000 */
.L_x_40333:
        /* <DEDUP_REMOVED lines=10> */
.L_x_40345:
        /* <DEDUP_REMOVED lines=17> */
.L_x_40348:
[----:B------:R-:W-:-:S04]  /*2980*/  LOP3.LUT R2, R5, 0x80000000, RZ, 0xc0, !PT ;  /* 0x8000000005027812 */ /* 0x000fc800078ec0ff */
[----:B------:R-:W-:-:S04]  /*2990*/  SHF.R.U32.HI R3, RZ, 0x18, R2 ;  /* 0x00000018ff037819 */ /* 0x000fc80000011602 */
[----:B------:R-:W-:-:S04]  /*29a0*/  LOP3.LUT R0, R0, R3, RZ, 0xfc, !PT ;  /* 0x0000000300007212 */ /* 0x000fc800078efcff */
[----:B------:R-:W-:Y:S02]  /*29b0*/  PRMT R8, R0, 0x7610, R8 ;  /* 0x0000761000087816 */ /* 0x000fe40000000008 */
.L_x_40347:
[----:B------:R-:W-:Y:S05]  /*29c0*/  BSYNC B0 ;  /* 0x0000000000007941 */ /* 0x000fea0003800000 */
.L_x_40346:
[----:B------:R0:W-:Y:S01]  /*29d0*/  STG.E.U8 [R16.64], R8 ;  /* 0x0000000810007986 */ /* 0x0001e2000c101124 */
[----:B------:R-:W-:Y:S05]  /*29e0*/  BRA `(.L_x_40326) ;  /* 0x0000048000007947 */ /* 0x000fea0003800000 */
.L_x_40344:
        /* <DEDUP_REMOVED lines=17> */
.L_x_40351:
[----:B------:R-:W-:-:S04]  /*2b00*/  LOP3.LUT R2, R5, 0x80000000, RZ, 0xc0, !PT ;  /* 0x8000000005027812 */ /* 0x000fc800078ec0ff */
[----:B------:R-:W-:-:S04]  /*2b10*/  SHF.R.U32.HI R3, RZ, 0x18, R2 ;  /* 0x00000018ff037819 */ /* 0x000fc80000011602 */
[----:B------:R-:W-:-:S04]  /*2b20*/  LOP3.LUT R0, R0, R3, RZ, 0xfc, !PT ;  /* 0x0000000300007212 */ /* 0x000fc800078efcff */
[----:B------:R-:W-:Y:S02]  /*2b30*/  PRMT R8, R0, 0x7610, R8 ;  /* 0x0000761000087816 */ /* 0x000fe40000000008 */
.L_x_40350:
[----:B------:R-:W-:Y:S05]  /*2b40*/  BSYNC B0 ;  /* 0x0000000000007941 */ /* 0x000fea0003800000 */
.L_x_40349:
[----:B------:R0:W-:Y:S01]  /*2b50*/  STG.E.U8 [R16.64], R8 ;  /* 0x0000000810007986 */ /* 0x0001e2000c101124 */
[----:B------:R-:W-:Y:S05]  /*2b60*/  BRA `(.L_x_40326) ;  /* 0x0000030000007947 */ /* 0x000fea0003800000 */
.L_x_40343:
        /* <DEDUP_REMOVED lines=22> */
.L_x_40325:
        /* <DEDUP_REMOVED lines=20> */
.L_x_40353:
[----:B------:R-:W-:-:S04]  /*2e10*/  PRMT R2, R5, 0x9910, RZ ;  /* 0x0000991005027816 */ /* 0x000fc800000000ff */
[----:B------:R-:W-:-:S05]  /*2e20*/  SHF.R.S32.HI R3, RZ, 0x1f, R2 ;  /* 0x0000001fff037819 */ /* 0x000fca0000011402 */
[----:B------:R0:W-:Y:S01]  /*2e30*/  STG.E.64 [R16.64], R2 ;  /* 0x0000000210007986 */ /* 0x0001e2000c101b24 */
[----:B------:R-:W-:Y:S05]  /*2e40*/  BRA `(.L_x_40326) ;  /* 0x0000002000007947 */ /* 0x000fea0003800000 */
.L_x_40352:
[----:B------:R-:W-:-:S05]  /*2e50*/  PRMT R3, R5, 0x9910, RZ ;  /* 0x0000991005037816 */ /* 0x000fca00000000ff */
[----:B------:R0:W-:Y:S02]  /*2e60*/  STG.E [R16.64], R3 ;  /* 0x0000000310007986 */ /* 0x0001e4000c101924 */
.L_x_40326:
[----:B------:R-:W-:-:S05]  /*2e70*/  IMAD R18, R18, 0x200, R23 ;  /* 0x0000020012127824 */ /* 0x000fca00078e0217 */
[----:B------:R-:W-:Y:S02]  /*2e80*/  IADD3 R19, R18, 0x80, RZ ;  /* 0x0000008012137810 */ /* 0x000fe40007ffe0ff */
.L_x_40287:
[----:B------:R-:W-:Y:S05]  /*2e90*/  BSYNC B6 ;  /* 0x0000000000067941 */ /* 0x000fea0003800000 */
.L_x_40286:
        /* <DEDUP_REMOVED lines=231> */
.L_x_40356:
        /* <DEDUP_REMOVED lines=18> */
.L_x_40360:
[----:B------:R0:W5:Y:S01]  /*3e30*/  LDG.E.U8 R4, [R2.64] ;  /* 0x0000002402047981 */ /* 0x000162000c1e1100 */
[----:B------:R-:W-:Y:S05]  /*3e40*/  BRA `(.L_x_40362) ;  /* 0x00000d8000007947 */ /* 0x000fea0003800000 */
.L_x_40359:
        /* <DEDUP_REMOVED lines=8> */
.L_x_40364:
[----:B------:R0:W5:Y:S01]  /*3ed0*/  LDG.E.U16 R4, [R2.64] ;  /* 0x0000002402047981 */ /* 0x000162000c1e1500 */
[----:B------:R-:W-:Y:S05]  /*3ee0*/  BRA `(.L_x_40362) ;  /* 0x00000ce000007947 */ /* 0x000fea0003800000 */
.L_x_40363:
[----:B------:R0:W5:Y:S01]  /*3ef0*/  LDG.E.U16 R4, [R2.64] ;  /* 0x0000002402047981 */ /* 0x000162000c1e1500 */
[----:B------:R-:W-:Y:S05]  /*3f00*/  BRA `(.L_x_40362) ;  /* 0x00000cc000007947 */ /* 0x000fea0003800000 */
.L_x_40358:
        /* <DEDUP_REMOVED lines=9> */
.L_x_40366:
[----:B------:R-:W2:Y:S02]  /*3fa0*/  LDG.E.U16 R0, [R2.64] ;  /* 0x0000002402007981 */ /* 0x000ea4000c1e1500 */
[----:B--2---:R-:W-:-:S06]  /*3fb0*/  HADD2.F32 R0, -RZ, R0.H0_H0 ;  /* 0x20000000ff007230 */ /* 0x004fcc0000004100 */
[----:B------:R-:W0:Y:S02]  /*3fc0*/  F2I.FTZ.TRUNC.NTZ R0, R0 ;  /* 0x0000000000007305 */ /* 0x000e24000021f100 */
[----:B0-----:R-:W-:Y:S01]  /*3fd0*/  PRMT R4, R0, 0x7610, R4 ;  /* 0x0000761000047816 */ /* 0x001fe20000000004 */
[----:B------:R-:W-:Y:S05]  /*3fe0*/  BRA `(.L_x_40362) ;  /* 0x00000be000007947 */ /* 0x000fea0003800000 */
.L_x_40365:
        /* <DEDUP_REMOVED lines=9> */
.L_x_40368:
[----:B------:R-:W2:Y:S02]  /*4080*/  LDG.E.U16 R2, [R2.64] ;  /* 0x0000002402027981 */ /* 0x000ea4000c1e1500 */
[----:B--2---:R-:W-:-:S06]  /*4090*/  HADD2.F32 R0, -RZ, R2.H0_H0 ;  /* 0x20000002ff007230 */ /* 0x004fcc0000004100 */
[----:B------:R-:W0:Y:S02]  /*40a0*/  F2I.FTZ.TRUNC.NTZ R0, R0 ;  /* 0x0000000000007305 */ /* 0x000e24000021f100 */
[----:B0-----:R-:W-:Y:S01]  /*40b0*/  PRMT R4, R0, 0x7610, R4 ;  /* 0x0000761000047816 */ /* 0x001fe20000000004 */
[----:B------:R-:W-:Y:S05]  /*40c0*/  BRA `(.L_x_40362) ;  /* 0x00000b0000007947 */ /* 0x000fea0003800000 */
.L_x_40367:
[----:B------:R-:W2:Y:S02]  /*40d0*/  LDG.E.64 R2, [R2.64] ;  /* 0x0000002402027981 */ /* 0x000ea4000c1e1b00 */
[----:B--2---:R0:W1:Y:S01]  /*40e0*/  F2I.F64.TRUNC R4, R2 ;  /* 0x0000000200047311 */ /* 0x004062000030d100 */
[----:B------:R-:W-:Y:S05]  /*40f0*/  BRA `(.L_x_40362) ;  /* 0x00000ad000007947 */ /* 0x000fea0003800000 */
.L_x_40357:
        /* <DEDUP_REMOVED lines=12> */
.L_x_40371:
[----:B------:R-:W2:Y:S02]  /*41c0*/  LDG.E.64 R2, [R2.64] ;  /* 0x0000002402027981 */ /* 0x000ea4000c1e1b00 */
[----:B--2---:R0:W1:Y:S01]  /*41d0*/  F2I.F64.TRUNC R4, R2 ;  /* 0x0000000200047311 */ /* 0x004062000030d100 */
[----:B------:R-:W-:Y:S05]  /*41e0*/  BRA `(.L_x_40362) ;  /* 0x000009e000007947 */ /* 0x000fea0003800000 */
.L_x_40370:
        /* <DEDUP_REMOVED lines=28> */
.L_x_40373:
        /* <DEDUP_REMOVED lines=15> */
.L_x_40372:
[----:B------:R-:W2:Y:S02]  /*44a0*/  LDG.E.U16 R0, [R2.64] ;  /* 0x0000002402007981 */ /* 0x000ea4000c1e1500 */
[----:B--2---:R-:W-:-:S06]  /*44b0*/  PRMT R0, RZ, 0x5410, R0 ;  /* 0x00005410ff007816 */ /* 0x004fcc0000000000 */
[----:B------:R-:W0:Y:S02]  /*44c0*/  F2I.FTZ.TRUNC.NTZ R0, R0 ;  /* 0x0000000000007305 */ /* 0x000e24000021f100 */
[----:B0-----:R-:W-:Y:S01]  /*44d0*/  PRMT R4, R0, 0x7610, R4 ;  /* 0x0000761000047816 */ /* 0x001fe20000000004 */
[----:B------:R-:W-:Y:S05]  /*44e0*/  BRA `(.L_x_40362) ;  /* 0x000006e000007947 */ /* 0x000fea0003800000 */
.L_x_40369:
        /* <DEDUP_REMOVED lines=10> */
.L_x_40376:
        /* <DEDUP_REMOVED lines=21> */
.L_x_40380:
[----:B------:R-:W-:Y:S05]  /*46e0*/  BSYNC B1 ;  /* 0x0000000000017941 */ /* 0x000fea0003800000 */
.L_x_40379:
[----:B------:R-:W-:Y:S01]  /*46f0*/  LEA R3, R0, 0x3b800000, 0x17 ;  /* 0x3b80000000037811 */ /* 0x000fe200078eb8ff */
[----:B------:R-:W-:-:S05]  /*4700*/  IMAD.SHL.U32 R0, R2, 0x100000, RZ ;  /* 0x0010000002007824 */ /* 0x000fca00078e00ff */
[----:B------:R-:W-:Y:S02]  /*4710*/  LOP3.LUT R0, R3, R0, R4, 0xfe, !PT ;  /* 0x0000000003007212 */ /* 0x000fe400078efe04 */
.L_x_40378:
[----:B------:R-:W-:Y:S05]  /*4720*/  BSYNC B0 ;  /* 0x0000000000007941 */ /* 0x000fea0003800000 */
.L_x_40377:
[----:B------:R-:W0:Y:S02]  /*4730*/  F2I.FTZ.TRUNC.NTZ R0, R0 ;  /* 0x0000000000007305 */ /* 0x000e24000021f100 */
[----:B0-----:R-:W-:Y:S01]  /*4740*/  PRMT R4, R0, 0x7610, R4 ;  /* 0x0000761000047816 */ /* 0x001fe20000000004 */
[----:B------:R-:W-:Y:S05]  /*4750*/  BRA `(.L_x_40362) ;  /* 0x0000047000007947 */ /* 0x000fea0003800000 */
.L_x_40375:
        /* <DEDUP_REMOVED lines=21> */
.L_x_40384:
[----:B------:R-:W-:Y:S05]  /*48b0*/  BSYNC B1 ;  /* 0x0000000000017941 */ /* 0x000fea0003800000 */
.L_x_40383:
[----:B------:R-:W-:Y:S01]  /*48c0*/  LEA R3, R0, 0x37800000, 0x17 ;  /* 0x3780000000037811 */ /* 0x000fe200078eb8ff */
[----:B------:R-:W-:-:S05]  /*48d0*/  IMAD.SHL.U32 R0, R2, 0x200000, RZ ;  /* 0x0020000002007824 */ /* 0x000fca00078e00ff */
[----:B------:R-:W-:Y:S02]  /*48e0*/  LOP3.LUT R0, R3, R0, R4, 0xfe, !PT ;  /* 0x0000000003007212 */ /* 0x000fe400078efe04 */
.L_x_40382:
[----:B------:R-:W-:Y:S05]  /*48f0*/  BSYNC B0 ;  /* 0x0000000000007941 */ /* 0x000fea0003800000 */
.L_x_40381:
[----:B------:R-:W0:Y:S02]  /*4900*/  F2I.FTZ.TRUNC.NTZ R0, R0 ;  /* 0x0000000000007305 */ /* 0x000e24000021f100 */
[----:B0-----:R-:W-:Y:S01]  /*4910*/  PRMT R4, R0, 0x7610, R4 ;  /* 0x0000761000047816 */ /* 0x001fe20000000004 */
[----:B------:R-:W-:Y:S05]  /*4920*/  BRA `(.L_x_40362) ;  /* 0x000002a000007947 */ /* 0x000fea0003800000 */
.L_x_40374:
        /* <DEDUP_REMOVED lines=14> */
.L_x_40388:
[----:B------:R-:W-:Y:S05]  /*4a10*/  BSYNC B0 ;  /* 0x0000000000007941 */ /* 0x000fea0003800000 */
.L_x_40387:
[----:B------:R-:W0:Y:S02]  /*4a20*/  F2I.FTZ.TRUNC.NTZ R0, R0 ;  /* 0x0000000000007305 */ /* 0x000e24000021f100 */
[----:B0-----:R-:W-:Y:S01]  /*4a30*/  PRMT R4, R0, 0x7610, R4 ;  /* 0x0000761000047816 */ /* 0x001fe20000000004 */
[----:B------:R-:W-:Y:S05]  /*4a40*/  BRA `(.L_x_40362) ;  /* 0x0000018000007947 */ /* 0x000fea0003800000 */
.L_x_40361:
        /* <DEDUP_REMOVED lines=21> */
.L_x_40386:
[----:B------:R0:W5:Y:S01]  /*4ba0*/  LDG.E.U16 R4, [R2.64] ;  /* 0x0000002402047981 */ /* 0x000162000c1e1500 */
[----:B------:R-:W-:Y:S05]  /*4bb0*/  BRA `(.L_x_40362) ;  /* 0x0000001000007947 */ /* 0x000fea0003800000 */
.L_x_40385:
[----:B------:R0:W5:Y:S02]  /*4bc0*/  LDG.E.U16 R4, [R2.64] ;  /* 0x0000002402047981 */ /* 0x000164000c1e1500 */
.L_x_40362:
[----:B------:R-:W2:Y:S01]  /*4bd0*/  LDC.U16 R0, c[0x0][0x372] ;  /* 0x0000dc80ff007b82 */ /* 0x000ea20000000400 */
[----:B-1---5:R-:W-:-:S04]  /*4be0*/  PRMT R4, R4, 0x9910, RZ ;  /* 0x0000991004047816 */ /* 0x022fc800000000ff */
[----:B------:R-:W-:Y:S02]  /*4bf0*/  IABS R5, R4 ;  /* 0x0000000400057213 */ /* 0x000fe40000000000 */
[----:B------:R-:W-:Y:S02]  /*4c00*/  ISETP.GE.AND P1, PT, R4, RZ, PT ;  /* 0x000000ff0400720c */ /* 0x000fe40003f26270 */
[----:B--2---:R-:W-:-:S04]  /*4c10*/  PRMT R6, R0, 0x9910, RZ ;  /* 0x0000991000067816 */ /* 0x004fc800000000ff */
[----:B------:R-:W-:Y:S02]  /*4c20*/  IABS R7, R6 ;  /* 0x0000000600077213 */ /* 0x000fe40000000000 */
[----:B------:R-:W-:Y:S02]  /*4c30*/  ISETP.NE.AND P2, PT, R6, RZ, PT ;  /* 0x000000ff0600720c */ /* 0x000fe40003f45270 */
[----:B------:R-:W1:Y:S08]  /*4c40*/  I2F.RP R8, R7 ;  /* 0x0000000700087306 */ /* 0x000e700000209400 */
[----:B-1----:R-:W1:Y:S02]  /*4c50*/  MUFU.RCP R8, R8 ;  /* 0x0000000800087308 */ /* 0x002e640000001000 */
[----:B01----:R-:W-:-:S06]  /*4c60*/  IADD3 R2, R8, 0xffffffe, RZ ;  /* 0x0ffffffe08027810 */ /* 0x003fcc0007ffe0ff */
        /* <DEDUP_REMOVED lines=10> */
[----:B------:R-:W-:-:S05]  /*4d10*/  @!P0 IMAD.IADD R2, R2, 0x1, -R7 ;  /* 0x0000000102028824 */ /* 0x000fca00078e0a07 */
        /* <DEDUP_REMOVED lines=26> */
.L_x_40392:
[----:B------:R0:W-:Y:S01]  /*4ec0*/  STG.E.U8 [R16.64], R5 ;  /* 0x0000000510007986 */ /* 0x0001e2000c101124 */
[----:B------:R-:W-:Y:S05]  /*4ed0*/  BRA `(.L_x_40394) ;  /* 0x00000dc000007947 */ /* 0x000fea0003800000 */
.L_x_40391:
        /* <DEDUP_REMOVED lines=10> */
.L_x_40396:
[----:B------:R-:W-:-:S05]  /*4f80*/  PRMT R3, R5, 0x9910, RZ ;  /* 0x0000991005037816 */ /* 0x000fca00000000ff */
[----:B------:R0:W-:Y:S01]  /*4f90*/  STG.E [R16.64], R3 ;  /* 0x0000000310007986 */ /* 0x0001e2000c101924 */
[----:B------:R-:W-:Y:S05]  /*4fa0*/  BRA `(.L_x_40394) ;  /* 0x00000cf000007947 */ /* 0x000fea0003800000 */
.L_x_40395:
[----:B------:R0:W-:Y:S01]  /*4fb0*/  STG.E.U16 [R16.64], R5 ;  /* 0x0000000510007986 */ /* 0x0001e2000c101524 */
[----:B------:R-:W-:Y:S05]  /*4fc0*/  BRA `(.L_x_40394) ;  /* 0x00000cd000007947 */ /* 0x000fea0003800000 */
.L_x_40390:
        /* <DEDUP_REMOVED lines=9> */
.L_x_40398:
[----:B------:R-:W0:Y:S02]  /*5060*/  I2F.S16 R0, R5 ;  /* 0x0000000500007306 */ /* 0x000e240000101400 */
[----:B0-----:R-:W-:-:S05]  /*5070*/  F2FP.PACK_AB R0, RZ, R0 ;  /* 0x00000000ff00723e */ /* 0x001fca00000000ff */
[----:B------:R0:W-:Y:S01]  /*5080*/  STG.E.U16 [R16.64], R0 ;  /* 0x0000000010007986 */ /* 0x0001e2000c101524 */
[----:B------:R-:W-:Y:S05]  /*5090*/  BRA `(.L_x_40394) ;  /* 0x00000c0000007947 */ /* 0x000fea0003800000 */
.L_x_40397:
        /* <DEDUP_REMOVED lines=10> */
.L_x_40400:
[----:B------:R-:W0:Y:S02]  /*5140*/  I2F.S16 R5, R5 ;  /* 0x0000000500057306 */ /* 0x000e240000101400 */
[----:B0-----:R-:W-:-:S04]  /*5150*/  F2FP.PACK_AB R3, RZ, R5 ;  /* 0x00000005ff03723e */ /* 0x001fc800000000ff */
[----:B------:R-:W-:-:S05]  /*5160*/  PRMT R3, R3, 0x5410, RZ ;  /* 0x0000541003037816 */ /* 0x000fca00000000ff */
[----:B------:R0:W-:Y:S01]  /*5170*/  STG.E [R16.64], R3 ;  /* 0x0000000310007986 */ /* 0x0001e2000c101924 */
[----:B------:R-:W-:Y:S05]  /*5180*/  BRA `(.L_x_40394) ;  /* 0x00000b1000007947 */ /* 0x000fea0003800000 */
.L_x_40399:
[----:B------:R-:W0:Y:S02]  /*5190*/  I2F.F64.S16 R2, R5 ;  /* 0x0000000500027312 */ /* 0x000e240000101c00 */
[----:B0-----:R0:W-:Y:S01]  /*51a0*/  STG.E.64 [R16.64], R2 ;  /* 0x0000000210007986 */ /* 0x0011e2000c101b24 */
[----:B------:R-:W-:Y:S05]  /*51b0*/  BRA `(.L_x_40394) ;  /* 0x00000ae000007947 */ /* 0x000fea0003800000 */
.L_x_40389:
        /* <DEDUP_REMOVED lines=13> */
.L_x_40403:
[----:B------:R-:W0:Y:S01]  /*5290*/  I2F.F64.S16 R4, R5 ;  /* 0x0000000500047312 */ /* 0x000e220000101c00 */
[----:B------:R-:W-:-:S05]  /*52a0*/  CS2R R6, SRZ ;  /* 0x0000000000067805 */ /* 0x000fca000001ff00 */
[----:B0-----:R0:W-:Y:S01]  /*52b0*/  STG.E.128 [R16.64], R4 ;  /* 0x0000000410007986 */ /* 0x0011e2000c101d24 */
[----:B------:R-:W-:Y:S05]  /*52c0*/  BRA `(.L_x_40394) ;  /* 0x000009d000007947 */ /* 0x000fea0003800000 */
.L_x_40402:
        /* <DEDUP_REMOVED lines=21> */
.L_x_40407:
[----:B------:R-:W-:Y:S05]  /*5420*/  BSYNC B0 ;  /* 0x0000000000007941 */ /* 0x000fea0003800000 */
.L_x_40406:
[----:B------:R-:W-:-:S05]  /*5430*/  LOP3.LUT R3, R0, R3, RZ, 0xfc, !PT ;  /* 0x0000000300037212 */ /* 0x000fca00078efcff */
[----:B------:R0:W-:Y:S01]  /*5440*/  STG.E.U8 [R16.64], R3 ;  /* 0x0000000310007986 */ /* 0x0001e2000c101124 */
[----:B------:R-:W-:Y:S05]  /*5450*/  BRA `(.L_x_40394) ;  /* 0x0000084000007947 */ /* 0x000fea0003800000 */
.L_x_40405:
        /* <DEDUP_REMOVED lines=13> */
.L_x_40409:
[----:B------:R-:W-:Y:S01]  /*5530*/  IMAD.MOV.U32 R0, RZ, RZ, 0x7f ;  /* 0x0000007fff007424 */ /* 0x000fe200078e00ff */
[----:B------:R-:W-:-:S04]  /*5540*/  ISETP.GT.U32.AND P0, PT, R2, 0x7f800000, PT ;  /* 0x7f8000000200780c */ /* 0x000fc80003f04070 */
[----:B------:R-:W-:-:S04]  /*5550*/  SEL R0, R0, 0x7c, P0 ;  /* 0x0000007c00007807 */ /* 0x000fc80000000000 */
.L_x_40410:
[----:B------:R-:W-:Y:S05]  /*5560*/  BSYNC B0 ;  /* 0x0000000000007941 */ /* 0x000fea0003800000 */
.L_x_40408:
[----:B------:R-:W-:-:S04]  /*5570*/  LOP3.LUT R2, R5, 0x80000000, RZ, 0xc0, !PT ;  /* 0x8000000005027812 */ /* 0x000fc800078ec0ff */
[----:B------:R-:W-:-:S04]  /*5580*/  SHF.R.U32.HI R3, RZ, 0x18, R2 ;  /* 0x00000018ff037819 */ /* 0x000fc80000011602 */
[----:B------:R-:W-:-:S05]  /*5590*/  LOP3.LUT R3, R0, R3, RZ, 0xfc, !PT ;  /* 0x0000000300037212 */ /* 0x000fca00078efcff */
[----:B------:R0:W-:Y:S01]  /*55a0*/  STG.E.U8 [R16.64], R3 ;  /* 0x0000000310007986 */ /* 0x0001e2000c101124 */
[----:B------:R-:W-:Y:S05]  /*55b0*/  BRA `(.L_x_40394) ;  /* 0x000006e000007947 */ /* 0x000fea0003800000 */
.L_x_40404:
[----:B------:R-:W0:Y:S02]  /*55c0*/  I2F.S16 R0, R5 ;  /* 0x0000000500007306 */ /* 0x000e240000101400 */
[----:B0-----:R-:W-:-:S05]  /*55d0*/  F2FP.BF16.PACK_AB R0, RZ, R0 ;  /* 0x00000000ff00723e */ /* 0x001fca00000010ff */
[----:B------:R0:W-:Y:S01]  /*55e0*/  STG.E.U16 [R16.64], R0 ;  /* 0x0000000010007986 */ /* 0x0001e2000c101524 */
[----:B------:R-:W-:Y:S05]  /*55f0*/  BRA `(.L_x_40394) ;  /* 0x000006a000007947 */ /* 0x000fea0003800000 */
.L_x_40401:
        /* <DEDUP_REMOVED lines=10> */
.L_x_40413:
        /* <DEDUP_REMOVED lines=17> */
.L_x_40416:
[----:B------:R-:W-:-:S04]  /*57b0*/  LOP3.LUT R2, R5, 0x80000000, RZ, 0xc0, !PT ;  /* 0x8000000005027812 */ /* 0x000fc800078ec0ff */
[----:B------:R-:W-:-:S04]  /*57c0*/  SHF.R.U32.HI R3, RZ, 0x18, R2 ;  /* 0x00000018ff037819 */ /* 0x000fc80000011602 */
[----:B------:R-:W-:-:S04]  /*57d0*/  LOP3.LUT R0, R0, R3, RZ, 0xfc, !PT ;  /* 0x0000000300007212 */ /* 0x000fc800078efcff */
[----:B------:R-:W-:Y:S02]  /*57e0*/  PRMT R8, R0, 0x7610, R8 ;  /* 0x0000761000087816 */ /* 0x000fe40000000008 */
.L_x_40415:
[----:B------:R-:W-:Y:S05]  /*57f0*/  BSYNC B0 ;  /* 0x0000000000007941 */ /* 0x000fea0003800000 */
.L_x_40414:
[----:B------:R0:W-:Y:S01]  /*5800*/  STG.E.U8 [R16.64], R8 ;  /* 0x0000000810007986 */ /* 0x0001e2000c101124 */
[----:B------:R-:W-:Y:S05]  /*5810*/  BRA `(.L_x_40394) ;  /* 0x0000048000007947 */ /* 0x000fea0003800000 */
.L_x_40412:
        /* <DEDUP_REMOVED lines=17> */
.L_x_40419:
[----:B------:R-:W-:-:S04]  /*5930*/  LOP3.LUT R2, R5, 0x80000000, RZ, 0xc0, !PT ;  /* 0x8000000005027812 */ /* 0x000fc800078ec0ff */
[----:B------:R-:W-:-:S04]  /*5940*/  SHF.R.U32.HI R3, RZ, 0x18, R2 ;  /* 0x00000018ff037819 */ /* 0x000fc80000011602 */
[----:B------:R-:W-:-:S04]  /*5950*/  LOP3.LUT R0, R0, R3, RZ, 0xfc, !PT ;  /* 0x0000000300007212 */ /* 0x000fc800078efcff */
[----:B------:R-:W-:Y:S02]  /*5960*/  PRMT R8, R0, 0x7610, R8 ;  /* 0x0000761000087816 */ /* 0x000fe40000000008 */
.L_x_40418:
[----:B------:R-:W-:Y:S05]  /*5970*/  BSYNC B0 ;  /* 0x0000000000007941 */ /* 0x000fea0003800000 */
.L_x_40417:
[----:B------:R0:W-:Y:S01]  /*5980*/  STG.E.U8 [R16.64], R8 ;  /* 0x0000000810007986 */ /* 0x0001e2000c101124 */
[----:B------:R-:W-:Y:S05]  /*5990*/  BRA `(.L_x_40394) ;  /* 0x0000030000007947 */ /* 0x000fea0003800000 */
.L_x_40411:
        /* <DEDUP_REMOVED lines=22> */
.L_x_40393:
        /* <DEDUP_REMOVED lines=20> */
.L_x_40421:
[----:B------:R-:W-:-:S04]  /*5c40*/  PRMT R2, R5, 0x9910, RZ ;  /* 0x0000991005027816 */ /* 0x000fc800000000ff */
[----:B------:R-:W-:-:S05]  /*5c50*/  SHF.R.S32.HI R3, RZ, 0x1f, R2 ;  /* 0x0000001fff037819 */ /* 0x000fca0000011402 */
[----:B------:R0:W-:Y:S01]  /*5c60*/  STG.E.64 [R16.64], R2 ;  /* 0x0000000210007986 */ /* 0x0001e2000c101b24 */
[----:B------:R-:W-:Y:S05]  /*5c70*/  BRA `(.L_x_40394) ;  /* 0x0000002000007947 */ /* 0x000fea0003800000 */
.L_x_40420:
[----:B------:R-:W-:-:S05]  /*5c80*/  PRMT R3, R5, 0x9910, RZ ;  /* 0x0000991005037816 */ /* 0x000fca00000000ff */
[----:B------:R0:W-:Y:S02]  /*5c90*/  STG.E [R16.64], R3 ;  /* 0x0000000310007986 */ /* 0x0001e4000c101924 */
.L_x_40394:
        /* <DEDUP_REMOVED lines=231> */
.L_x_40422:
        /* <DEDUP_REMOVED lines=18> */
.L_x_40426:
[----:B------:R0:W5:Y:S01]  /*6c30*/  LDG.E.U8 R4, [R2.64] ;  /* 0x0000002402047981 */ /* 0x000162000c1e1100 */
[----:B------:R-:W-:Y:S05]  /*6c40*/  BRA `(.L_x_40428) ;  /* 0x00000d8000007947 */ /* 0x000fea0003800000 */
.L_x_40425:
        /* <DEDUP_REMOVED lines=8> */
.L_x_40430:
[----:B------:R0:W5:Y:S01]  /*6cd0*/  LDG.E.U16 R4, [R2.64] ;  /* 0x0000002402047981 */ /* 0x000162000c1e1500 */
[----:B------:R-:W-:Y:S05]  /*6ce0*/  BRA `(.L_x_40428) ;  /* 0x00000ce000007947 */ /* 0x000fea0003800000 */
.L_x_40429:
[----:B------:R0:W5:Y:S01]  /*6cf0*/  LDG.E.U16 R4, [R2.64] ;  /* 0x0000002402047981 */ /* 0x000162000c1e1500 */
[----:B------:R-:W-:Y:S05]  /*6d00*/  BRA `(.L_x_40428) ;  /* 0x00000cc000007947 */ /* 0x000fea0003800000 */
.L_x_40424:
        /* <DEDUP_REMOVED lines=9> */
.L_x_40432:
[----:B------:R-:W2:Y:S02]  /*6da0*/  LDG.E.U16 R0, [R2.64] ;  /* 0x0000002402007981 */ /* 0x000ea4000c1e1500 */
[----:B--2---:R-:W-:-:S06]  /*6db0*/  HADD2.F32 R0, -RZ, R0.H0_H0 ;  /* 0x20000000ff007230 */ /* 0x004fcc0000004100 */
[----:B------:R-:W0:Y:S02]  /*6dc0*/  F2I.FTZ.TRUNC.NTZ R0, R0 ;  /* 0x0000000000007305 */ /* 0x000e24000021f100 */
[----:B0-----:R-:W-:Y:S01]  /*6dd0*/  PRMT R4, R0, 0x7610, R4 ;  /* 0x0000761000047816 */ /* 0x001fe20000000004 */
[----:B------:R-:W-:Y:S05]  /*6de0*/  BRA `(.L_x_40428) ;  /* 0x00000be000007947 */ /* 0x000fea0003800000 */
.L_x_40431:
        /* <DEDUP_REMOVED lines=9> */
.L_x_40434:
[----:B------:R-:W2:Y:S02]  /*6e80*/  LDG.E.U16 R2, [R2.64] ;  /* 0x0000002402027981 */ /* 0x000ea4000c1e1500 */
[----:B--2---:R-:W-:-:S06]  /*6e90*/  HADD2.F32 R0, -RZ, R2.H0_H0 ;  /* 0x20000002ff007230 */ /* 0x004fcc0000004100 */
[----:B------:R-:W0:Y:S02]  /*6ea0*/  F2I.FTZ.TRUNC.NTZ R0, R0 ;  /* 0x0000000000007305 */ /* 0x000e24000021f100 */
[----:B0-----:R-:W-:Y:S01]  /*6eb0*/  PRMT R4, R0, 0x7610, R4 ;  /* 0x0000761000047816 */ /* 0x001fe20000000004 */
[----:B------:R-:W-:Y:S05]  /*6ec0*/  BRA `(.L_x_40428) ;  /* 0x00000b0000007947 */ /* 0x000fea0003800000 */
.L_x_40433:
[----:B------:R-:W2:Y:S02]  /*6ed0*/  LDG.E.64 R2, [R2.64] ;  /* 0x0000002402027981 */ /* 0x000ea4000c1e1b00 */
[----:B--2---:R0:W1:Y:S01]  /*6ee0*/  F2I.F64.TRUNC R4, R2 ;  /* 0x0000000200047311 */ /* 0x004062000030d100 */
[----:B------:R-:W-:Y:S05]  /*6ef0*/  BRA `(.L_x_40428) ;  /* 0x00000ad000007947 */ /* 0x000fea0003800000 */
.L_x_40423:
        /* <DEDUP_REMOVED lines=12> */
.L_x_40437:
[----:B------:R-:W2:Y:S02]  /*6fc0*/  LDG.E.64 R2, [R2.64] ;  /* 0x0000002402027981 */ /* 0x000ea4000c1e1b00 */
[----:B--2---:R0:W1:Y:S01]  /*6fd0*/  F2I.F64.TRUNC R4, R2 ;  /* 0x0000000200047311 */ /* 0x004062000030d100 */
[----:B------:R-:W-:Y:S05]  /*6fe0*/  BRA `(.L_x_40428) ;  /* 0x000009e000007947 */ /* 0x000fea0003800000 */
.L_x_40436:
        /* <DEDUP_REMOVED lines=28> */
.L_x_40439:
        /* <DEDUP_REMOVED lines=15> */
.L_x_40438:
[----:B------:R-:W2:Y:S02]  /*72a0*/  LDG.E.U16 R0, [R2.64] ;  /* 0x0000002402007981 */ /* 0x000ea4000c1e1500 */
[----:B--2---:R-:W-:-:S06]  /*72b0*/  PRMT R0, RZ, 0x5410, R0 ;  /* 0x00005410ff007816 */ /* 0x004fcc0000000000 */
[----:B------:R-:W0:Y:S02]  /*72c0*/  F2I.FTZ.TRUNC.NTZ R0, R0 ;  /* 0x0000000000007305 */ /* 0x000e24000021f100 */
[----:B0-----:R-:W-:Y:S01]  /*72d0*/  PRMT R4, R0, 0x7610, R4 ;  /* 0x0000761000047816 */ /* 0x001fe20000000004 */
[----:B------:R-:W-:Y:S05]  /*72e0*/  BRA `(.L_x_40428) ;  /* 0x000006e000007947 */ /* 0x000fea0003800000 */
.L_x_40435:
        /* <DEDUP_REMOVED lines=10> */
.L_x_40442:
        /* <DEDUP_REMOVED lines=21> */
.L_x_40446:
[----:B------:R-:W-:Y:S05]  /*74e0*/  BSYNC B1 ;  /* 0x0000000000017941 */ /* 0x000fea0003800000 */
.L_x_40445:
[----:B------:R-:W-:Y:S01]  /*74f0*/  LEA R3, R0, 0x3b800000, 0x17 ;  /* 0x3b80000000037811 */ /* 0x000fe200078eb8ff */
[----:B------:R-:W-:-:S05]  /*7500*/  IMAD.SHL.U32 R0, R2, 0x100000, RZ ;  /* 0x0010000002007824 */ /* 0x000fca00078e00ff */
[----:B------:R-:W-:Y:S02]  /*7510*/  LOP3.LUT R0, R3, R0, R4, 0xfe, !PT ;  /* 0x0000000003007212 */ /* 0x000fe400078efe04 */
.L_x_40444:
[----:B------:R-:W-:Y:S05]  /*7520*/  BSYNC B0 ;  /* 0x0000000000007941 */ /* 0x000fea0003800000 */
.L_x_40443:
[----:B------:R-:W0:Y:S02]  /*7530*/  F2I.FTZ.TRUNC.NTZ R0, R0 ;  /* 0x0000000000007305 */ /* 0x000e24000021f100 */
[----:B0-----:R-:W-:Y:S01]  /*7540*/  PRMT R4, R0, 0x7610, R4 ;  /* 0x0000761000047816 */ /* 0x001fe20000000004 */
[----:B------:R-:W-:Y:S05]  /*7550*/  BRA `(.L_x_40428) ;  /* 0x0000047000007947 */ /* 0x000fea0003800000 */
.L_x_40441:
        /* <DEDUP_REMOVED lines=21> */
.L_x_40450:
[----:B------:R-:W-:Y:S05]  /*76b0*/  BSYNC B1 ;  /* 0x0000000000017941 */ /* 0x000fea0003800000 */
.L_x_40449:
[----:B------:R-:W-:Y:S01]  /*76c0*/  LEA R3, R0, 0x37800000, 0x17 ;  /* 0x3780000000037811 */ /* 0x000fe200078eb8ff */
[----:B------:R-:W-:-:S05]  /*76d0*/  IMAD.SHL.U32 R0, R2, 0x200000, RZ ;  /* 0x0020000002007824 */ /* 0x000fca00078e00ff */
[----:B------:R-:W-:Y:S02]  /*76e0*/  LOP3.LUT R0, R3, R0, R4, 0xfe, !PT ;  /* 0x0000000003007212 */ /* 0x000fe400078efe04 */
.L_x_40448:
[----:B------:R-:W-:Y:S05]  /*76f0*/  BSYNC B0 ;  /* 0x0000000000007941 */ /* 0x000fea0003800000 */
.L_x_40447:
[----:B------:R-:W0:Y:S02]  /*7700*/  F2I.FTZ.TRUNC.NTZ R0, R0 ;  /* 0x0000000000007305 */ /* 0x000e24000021f100 */
[----:B0-----:R-:W-:Y:S01]  /*7710*/  PRMT R4, R0, 0x7610, R4 ;  /* 0x0000761000047816 */ /* 0x001fe20000000004 */
[----:B------:R-:W-:Y:S05]  /*7720*/  BRA `(.L_x_40428) ;  /* 0x000002a000007947 */ /* 0x000fea0003800000 */
.L_x_40440:
        /* <DEDUP_REMOVED lines=14> */
.L_x_40454:
[----:B------:R-:W-:Y:S05]  /*7810*/  BSYNC B0 ;  /* 0x0000000000007941 */ /* 0x000fea0003800000 */
.L_x_40453:
[----:B------:R-:W0:Y:S02]  /*7820*/  F2I.FTZ.TRUNC.NTZ R0, R0 ;  /* 0x0000000000007305 */ /* 0x000e24000021f100 */
[----:B0-----:R-:W-:Y:S01]  /*7830*/  PRMT R4, R0, 0x7610, R4 ;  /* 0x0000761000047816 */ /* 0x001fe20000000004 */
[----:B------:R-:W-:Y:S05]  /*7840*/  BRA `(.L_x_40428) ;  /* 0x0000018000007947 */ /* 0x000fea0003800000 */
.L_x_40427:
        /* <DEDUP_REMOVED lines=21> */
.L_x_40452:
[----:B------:R0:W5:Y:S01]  /*79a0*/  LDG.E.U16 R4, [R2.64] ;  /* 0x0000002402047981 */ /* 0x000162000c1e1500 */
[----:B------:R-:W-:Y:S05]  /*79b0*/  BRA `(.L_x_40428) ;  /* 0x0000001000007947 */ /* 0x000fea0003800000 */
.L_x_40451:
[----:B------:R0:W5:Y:S02]  /*79c0*/  LDG.E.U16 R4, [R2.64] ;  /* 0x0000002402047981 */ /* 0x000164000c1e1500 */
.L_x_40428:
        /* <DEDUP_REMOVED lines=47> */
.L_x_40458:
[----:B------:R0:W-:Y:S01]  /*7cc0*/  STG.E.U8 [R16.64], R5 ;  /* 0x0000000510007986 */ /* 0x0001e2000c101124 */
[----:B------:R-:W-:Y:S05]  /*7cd0*/  BRA `(.L_x_40460) ;  /* 0x00000dc000007947 */ /* 0x000fea0003800000 */
.L_x_40457:
        /* <DEDUP_REMOVED lines=10> */
.L_x_40462:
[----:B------:R-:W-:-:S05]  /*7d80*/  PRMT R3, R5, 0x9910, RZ ;  /* 0x0000991005037816 */ /* 0x000fca00000000ff */
[----:B------:R0:W-:Y:S01]  /*7d90*/  STG.E [R16.64], R3 ;  /* 0x0000000310007986 */ /* 0x0001e2000c101924 */
[----:B------:R-:W-:Y:S05]  /*7da0*/  BRA `(.L_x_40460) ;  /* 0x00000cf000007947 */ /* 0x000fea0003800000 */
.L_x_40461:
[----:B------:R0:W-:Y:S01]  /*7db0*/  STG.E.U16 [R16.64], R5 ;  /* 0x0000000510007986 */ /* 0x0001e2000c101524 */
[----:B------:R-:W-:Y:S05]  /*7dc0*/  BRA `(.L_x_40460) ;  /* 0x00000cd000007947 */ /* 0x000fea0003800000 */
.L_x_40456:
        /* <DEDUP_REMOVED lines=9> */
.L_x_40464:
[----:B------:R-:W0:Y:S02]  /*7e60*/  I2F.S16 R0, R5 ;  /* 0x0000000500007306 */ /* 0x000e240000101400 */
[----:B0-----:R-:W-:-:S05]  /*7e70*/  F2FP.PACK_AB R0, RZ, R0 ;  /* 0x00000000ff00723e */ /* 0x001fca00000000ff */
[----:B------:R0:W-:Y:S01]  /*7e80*/  STG.E.U16 [R16.64], R0 ;  /* 0x0000000010007986 */ /* 0x0001e2000c101524 */
[----:B------:R-:W-:Y:S05]  /*7e90*/  BRA `(.L_x_40460) ;  /* 0x00000c0000007947 */ /* 0x000fea0003800000 */
.L_x_40463:
        /* <DEDUP_REMOVED lines=10> */
.L_x_40466:
[----:B------:R-:W0:Y:S02]  /*7f40*/  I2F.S16 R5, R5 ;  /* 0x0000000500057306 */ /* 0x000e240000101400 */
[----:B0-----:R-:W-:-:S04]  /*7f50*/  F2FP.PACK_AB R3, RZ, R5 ;  /* 0x00000005ff03723e */ /* 0x001fc800000000ff */
[----:B------:R-:W-:-:S05]  /*7f60*/  PRMT R3, R3, 0x5410, RZ ;  /* 0x0000541003037816 */ /* 0x000fca00000000ff */
[----:B------:R0:W-:Y:S01]  /*7f70*/  STG.E [R16.64], R3 ;  /* 0x0000000310007986 */ /* 0x0001e2000c101924 */
[----:B------:R-:W-:Y:S05]  /*7f80*/  BRA `(.L_x_40460) ;  /* 0x00000b1000007947 */ /* 0x000fea0003800000 */
.L_x_40465:
[----:B------:R-:W0:Y:S02]  /*7f90*/  I2F.F64.S16 R2, R5 ;  /* 0x0000000500027312 */ /* 0x000e240000101c00 */
[----:B0-----:R0:W-:Y:S01]  /*7fa0*/  STG.E.64 [R16.64], R2 ;  /* 0x0000000210007986 */ /* 0x0011e2000c101b24 */
[----:B------:R-:W-:Y:S05]  /*7fb0*/  BRA `(.L_x_40460) ;  /* 0x00000ae000007947 */ /* 0x000fea0003800000 */
.L_x_40455:
        /* <DEDUP_REMOVED lines=13> */
.L_x_40469:
[----:B------:R-:W0:Y:S01]  /*8090*/  I2F.F64.S16 R4, R5 ;  /* 0x0000000500047312 */ /* 0x000e220000101c00 */
[----:B------:R-:W-:-:S05]  /*80a0*/  CS2R R6, SRZ ;  /* 0x0000000000067805 */ /* 0x000fca000001ff00 */
[----:B0-----:R0:W-:Y:S01]  /*80b0*/  STG.E.128 [R16.64], R4 ;  /* 0x0000000410007986 */ /* 0x0011e2000c101d24 */
[----:B------:R-:W-:Y:S05]  /*80c0*/  BRA `(.L_x_40460) ;  /* 0x000009d000007947 */ /* 0x000fea0003800000 */
.L_x_40468:
        /* <DEDUP_REMOVED lines=21> */
.L_x_40473:
[----:B------:R-:W-:Y:S05]  /*8220*/  BSYNC B0 ;  /* 0x0000000000007941 */ /* 0x000fea0003800000 */
.L_x_40472:
[----:B------:R-:W-:-:S05]  /*8230*/  LOP3.LUT R3, R0, R3, RZ, 0xfc, !PT ;  /* 0x0000000300037212 */ /* 0x000fca00078efcff */
[----:B------:R0:W-:Y:S01]  /*8240*/  STG.E.U8 [R16.64], R3 ;  /* 0x0000000310007986 */ /* 0x0001e2000c101124 */
[----:B------:R-:W-:Y:S05]  /*8250*/  BRA `(.L_x_40460) ;  /* 0x0000084000007947 */ /* 0x000fea0003800000 */
.L_x_40471:
        /* <DEDUP_REMOVED lines=13> */
.L_x_40475:
[----:B------:R-:W-:Y:S01]  /*8330*/  IMAD.MOV.U32 R0, RZ, RZ, 0x7f ;  /* 0x0000007fff007424 */ /* 0x000fe200078e00ff */
[----:B------:R-:W-:-:S04]  /*8340*/  ISETP.GT.U32.AND P0, PT, R2, 0x7f800000, PT ;  /* 0x7f8000000200780c */ /* 0x000fc80003f04070 */
[----:B------:R-:W-:-:S04]  /*8350*/  SEL R0, R0, 0x7c, P0 ;  /* 0x0000007c00007807 */ /* 0x000fc80000000000 */
.L_x_40476:
[----:B------:R-:W-:Y:S05]  /*8360*/  BSYNC B0 ;  /* 0x0000000000007941 */ /* 0x000fea0003800000 */
.L_x_40474:
[----:B------:R-:W-:-:S04]  /*8370*/  LOP3.LUT R2, R5, 0x80000000, RZ, 0xc0, !PT ;  /* 0x8000000005027812 */ /* 0x000fc800078ec0ff */
[----:B------:R-:W-:-:S04]  /*8380*/  SHF.R.U32.HI R3, RZ, 0x18, R2 ;  /* 0x00000018ff037819 */ /* 0x000fc80000011602 */
[----:B------:R-:W-:-:S05]  /*8390*/  LOP3.LUT R3, R0, R3, RZ, 0xfc, !PT ;  /* 0x0000000300037212 */ /* 0x000fca00078efcff */
[----:B------:R0:W-:Y:S01]  /*83a0*/  STG.E.U8 [R16.64], R3 ;  /* 0x0000000310007986 */ /* 0x0001e2000c101124 */
[----:B------:R-:W-:Y:S05]  /*83b0*/  BRA `(.L_x_40460) ;  /* 0x000006e000007947 */ /* 0x000fea0003800000 */
.L_x_40470:
[----:B------:R-:W0:Y:S02]  /*83c0*/  I2F.S16 R0, R5 ;  /* 0x0000000500007306 */ /* 0x000e240000101400 */
[----:B0-----:R-:W-:-:S05]  /*83d0*/  F2FP.BF16.PACK_AB R0, RZ, R0 ;  /* 0x00000000ff00723e */ /* 0x001fca00000010ff */
[----:B------:R0:W-:Y:S01]  /*83e0*/  STG.E.U16 [R16.64], R0 ;  /* 0x0000000010007986 */ /* 0x0001e2000c101524 */
[----:B------:R-:W-:Y:S05]  /*83f0*/  BRA `(.L_x_40460) ;  /* 0x000006a000007947 */ /* 0x000fea0003800000 */
.L_x_40467:
        /* <DEDUP_REMOVED lines=10> */
.L_x_40479:
        /* <DEDUP_REMOVED lines=17> */
.L_x_40482:
[----:B------:R-:W-:-:S04]  /*85b0*/  LOP3.LUT R2, R5, 0x80000000, RZ, 0xc0, !PT ;  /* 0x8000000005027812 */ /* 0x000fc800078ec0ff */
[----:B------:R-:W-:-:S04]  /*85c0*/  SHF.R.U32.HI R3, RZ, 0x18, R2 ;  /* 0x00000018ff037819 */ /* 0x000fc80000011602 */
[----:B------:R-:W-:-:S04]  /*85d0*/  LOP3.LUT R0, R0, R3, RZ, 0xfc, !PT ;  /* 0x0000000300007212 */ /* 0x000fc800078efcff */
[----:B------:R-:W-:Y:S02]  /*85e0*/  PRMT R8, R0, 0x7610, R8 ;  /* 0x0000761000087816 */ /* 0x000fe40000000008 */
.L_x_40481:
[----:B------:R-:W-:Y:S05]  /*85f0*/  BSYNC B0 ;  /* 0x0000000000007941 */ /* 0x000fea0003800000 */
.L_x_40480:
[----:B------:R0:W-:Y:S01]  /*8600*/  STG.E.U8 [R16.64], R8 ;  /* 0x0000000810007986 */ /* 0x0001e2000c101124 */
[----:B------:R-:W-:Y:S05]  /*8610*/  BRA `(.L_x_40460) ;  /* 0x0000048000007947 */ /* 0x000fea0003800000 */
.L_x_40478:
        /* <DEDUP_REMOVED lines=17> */
.L_x_40485:
[----:B------:R-:W-:-:S04]  /*8730*/  LOP3.LUT R2, R5, 0x80000000, RZ, 0xc0, !PT ;  /* 0x8000000005027812 */ /* 0x000fc800078ec0ff */
[----:B------:R-:W-:-:S04]  /*8740*/  SHF.R.U32.HI R3, RZ, 0x18, R2 ;  /* 0x00000018ff037819 */ /* 0x000fc80000011602 */
[----:B------:R-:W-:-:S04]  /*8750*/  LOP3.LUT R0, R0, R3, RZ, 0xfc, !PT ;  /* 0x0000000300007212 */ /* 0x000fc800078efcff */
[----:B------:R-:W-:Y:S02]  /*8760*/  PRMT R8, R0, 0x7610, R8 ;  /* 0x0000761000087816 */ /* 0x000fe40000000008 */
.L_x_40484:
[----:B------:R-:W-:Y:S05]  /*8770*/  BSYNC B0 ;  /* 0x0000000000007941 */ /* 0x000fea0003800000 */
.L_x_40483:
[----:B------:R0:W-:Y:S01]  /*8780*/  STG.E.U8 [R16.64], R8 ;  /* 0x0000000810007986 */ /* 0x0001e2000c101124 */
[----:B------:R-:W-:Y:S05]  /*8790*/  BRA `(.L_x_40460) ;  /* 0x0000030000007947 */ /* 0x000fea0003800000 */
.L_x_40477:
        /* <DEDUP_REMOVED lines=22> */
.L_x_40459:
        /* <DEDUP_REMOVED lines=20> */
.L_x_40487:
[----:B------:R-:W-:-:S04]  /*8a40*/  PRMT R2, R5, 0x9910, RZ ;  /* 0x0000991005027816 */ /* 0x000fc800000000ff */
[----:B------:R-:W-:-:S05]  /*8a50*/  SHF.R.S32.HI R3, RZ, 0x1f, R2 ;  /* 0x0000001fff037819 */ /* 0x000fca0000011402 */
[----:B------:R0:W-:Y:S01]  /*8a60*/  STG.E.64 [R16.64], R2 ;  /* 0x0000000210007986 */ /* 0x0001e2000c101b24 */
[----:B------:R-:W-:Y:S05]  /*8a70*/  BRA `(.L_x_40460) ;  /* 0x0000002000007947 */ /* 0x000fea0003800000 */
.L_x_40486:
[----:B------:R-:W-:-:S05]  /*8a80*/  PRMT R3, R5, 0x9910, RZ ;  /* 0x0000991005037816 */ /* 0x000fca00000000ff */
[----:B------:R0:W-:Y:S02]  /*8a90*/  STG.E [R16.64], R3 ;  /* 0x0000000310007986 */ /* 0x0001e4000c101924 */
.L_x_40460:
[----:B------:R-:W-:Y:S02]  /*8aa0*/  IADD3 R19, R19, 0x80, RZ ;  /* 0x0000008013137810 */ /* 0x000fe40007ffe0ff */
.L_x_40355:
[----:B------:R-:W-:Y:S05]  /*8ab0*/  BSYNC B6 ;  /* 0x0000000000067941 */ /* 0x000fea0003800000 */
.L_x_40354:
        /* <DEDUP_REMOVED lines=230> */
.L_x_40488:
        /* <DEDUP_REMOVED lines=18> */
.L_x_40492:
[----:B------:R0:W5:Y:S01]  /*9a40*/  LDG.E.U8 R4, [R2.64] ;  /* 0x0000002402047981 */ /* 0x000162000c1e1100 */
[----:B------:R-:W-:Y:S05]  /*9a50*/  BRA `(.L_x_40494) ;  /* 0x00000d8000007947 */ /* 0x000fea0003800000 */
.L_x_40491:
        /* <DEDUP_REMOVED lines=8> */
.L_x_40496:
[----:B------:R0:W5:Y:S01]  /*9ae0*/  LDG.E.U16 R4, [R2.64] ;  /* 0x0000002402047981 */ /* 0x000162000c1e1500 */
[----:B------:R-:W-:Y:S05]  /*9af0*/  BRA `(.L_x_40494) ;  /* 0x00000ce000007947 */ /* 0x000fea0003800000 */
.L_x_40495:
[----:B------:R0:W5:Y:S01]  /*9b00*/  LDG.E.U16 R4, [R2.64] ;  /* 0x0000002402047981 */ /* 0x000162000c1e1500 */
[----:B------:R-:W-:Y:S05]  /*9b10*/  BRA `(.L_x_40494) ;  /* 0x00000cc000007947 */ /* 0x000fea0003800000 */
.L_x_40490:
        /* <DEDUP_REMOVED lines=9> */
.L_x_40498:
[----:B------:R-:W2:Y:S02]  /*9bb0*/  LDG.E.U16 R0, [R2.64] ;  /* 0x0000002402007981 */ /* 0x000ea4000c1e1500 */
[----:B--2---:R-:W-:-:S06]  /*9bc0*/  HADD2.F32 R0, -RZ, R0.H0_H0 ;  /* 0x20000000ff007230 */ /* 0x004fcc0000004100 */
[----:B------:R-:W0:Y:S02]  /*9bd0*/  F2I.FTZ.TRUNC.NTZ R0, R0 ;  /* 0x0000000000007305 */ /* 0x000e24000021f100 */
[----:B0-----:R-:W-:Y:S01]  /*9be0*/  PRMT R4, R0, 0x7610, R4 ;  /* 0x0000761000047816 */ /* 0x001fe20000000004 */
[----:B------:R-:W-:Y:S05]  /*9bf0*/  BRA `(.L_x_40494) ;  /* 0x00000be000007947 */ /* 0x000fea0003800000 */
.L_x_40497:
        /* <DEDUP_REMOVED lines=9> */
.L_x_40500:
[----:B------:R-:W2:Y:S02]  /*9c90*/  LDG.E.U16 R2, [R2.64] ;  /* 0x0000002402027981 */ /* 0x000ea4000c1e1500 */
[----:B--2---:R-:W-:-:S06]  /*9ca0*/  HADD2.F32 R0, -RZ, R2.H0_H0 ;  /* 0x20000002ff007230 */ /* 0x004fcc0000004100 */
[----:B------:R-:W0:Y:S02]  /*9cb0*/  F2I.FTZ.TRUNC.NTZ R0, R0 ;  /* 0x0000000000007305 */ /* 0x000e24000021f100 */
[----:B0-----:R-:W-:Y:S01]  /*9cc0*/  PRMT R4, R0, 0x7610, R4 ;  /* 0x0000761000047816 */ /* 0x001fe20000000004 */
[----:B------:R-:W-:Y:S05]  /*9cd0*/  BRA `(.L_x_40494) ;  /* 0x00000b0000007947 */ /* 0x000fea0003800000 */
.L_x_40499:
[----:B------:R-:W2:Y:S02]  /*9ce0*/  LDG.E.64 R2, [R2.64] ;  /* 0x0000002402027981 */ /* 0x000ea4000c1e1b00 */
[----:B--2---:R0:W1:Y:S01]  /*9cf0*/  F2I.F64.TRUNC R4, R2 ;  /* 0x0000000200047311 */ /* 0x004062000030d100 */
[----:B------:R-:W-:Y:S05]  /*9d00*/  BRA `(.L_x_40494) ;  /* 0x00000ad000007947 */ /* 0x000fea0003800000 */
.L_x_40489:
        /* <DEDUP_REMOVED lines=12> */
.L_x_40503:
[----:B------:R-:W2:Y:S02]  /*9dd0*/  LDG.E.64 R2, [R2.64] ;  /* 0x0000002402027981 */ /* 0x000ea4000c1e1b00 */
[----:B--2---:R0:W1:Y:S01]  /*9de0*/  F2I.F64.TRUNC R4, R2 ;  /* 0x0000000200047311 */ /* 0x004062000030d100 */
[----:B------:R-:W-:Y:S05]  /*9df0*/  BRA `(.L_x_40494) ;  /* 0x000009e000007947 */ /* 0x000fea0003800000 */
.L_x_40502:
        /* <DEDUP_REMOVED lines=28> */
.L_x_40505:
        /* <DEDUP_REMOVED lines=15> */
.L_x_40504:
[----:B------:R-:W2:Y:S02]  /*a0b0*/  LDG.E.U16 R0, [R2.64] ;  /* 0x0000002402007981 */ /* 0x000ea4000c1e1500 */
[----:B--2---:R-:W-:-:S06]  /*a0c0*/  PRMT R0, RZ, 0x5410, R0 ;  /* 0x00005410ff007816 */ /* 0x004fcc0000000000 */
[----:B------:R-:W0:Y:S02]  /*a0d0*/  F2I.FTZ.TRUNC.NTZ R0, R0 ;  /* 0x0000000000007305 */ /* 0x000e24000021f100 */
[----:B0-----:R-:W-:Y:S01]  /*a0e0*/  PRMT R4, R0, 0x7610, R4 ;  /* 0x0000761000047816 */ /* 0x001fe20000000004 */
[----:B------:R-:W-:Y:S05]  /*a0f0*/  BRA `(.L_x_40494) ;  /* 0x000006e000007947 */ /* 0x000fea0003800000 */
.L_x_40501:
        /* <DEDUP_REMOVED lines=10> */
.L_x_40508:
        /* <DEDUP_REMOVED lines=21> */
.L_x_40512:
[----:B------:R-:W-:Y:S05]  /*a2f0*/  BSYNC B1 ;  /* 0x0000000000017941 */ /* 0x000fea0003800000 */
.L_x_40511:
[----:B------:R-:W-:Y:S01]  /*a300*/  LEA R3, R0, 0x3b800000, 0x17 ;  /* 0x3b80000000037811 */ /* 0x000fe200078eb8ff */
[----:B------:R-:W-:-:S05]  /*a310*/  IMAD.SHL.U32 R0, R2, 0x100000, RZ ;  /* 0x0010000002007824 */ /* 0x000fca00078e00ff */
[----:B------:R-:W-:Y:S02]  /*a320*/  LOP3.LUT R0, R3, R0, R4, 0xfe, !PT ;  /* 0x0000000003007212 */ /* 0x000fe400078efe04 */
.L_x_40510:
[----:B------:R-:W-:Y:S05]  /*a330*/  BSYNC B0 ;  /* 0x0000000000007941 */ /* 0x000fea0003800000 */
.L_x_40509:
[----:B------:R-:W0:Y:S02]  /*a340*/  F2I.FTZ.TRUNC.NTZ R0, R0 ;  /* 0x0000000000007305 */ /* 0x000e24000021f100 */
[----:B0-----:R-:W-:Y:S01]  /*a350*/  PRMT R4, R0, 0x7610, R4 ;  /* 0x0000761000047816 */ /* 0x001fe20000000004 */
[----:B------:R-:W-:Y:S05]  /*a360*/  BRA `(.L_x_40494) ;  /* 0x0000047000007947 */ /* 0x000fea0003800000 */
.L_x_40507:
        /* <DEDUP_REMOVED lines=21> */
.L_x_40516:
[----:B------:R-:W-:Y:S05]  /*a4c0*/  BSYNC B1 ;  /* 0x0000000000017941 */ /* 0x000fea0003800000 */
.L_x_40515:
[----:B------:R-:W-:Y:S01]  /*a4d0*/  LEA R3, R0, 0x37800000, 0x17 ;  /* 0x3780000000037811 */ /* 0x000fe200078eb8ff */
[----:B------:R-:W-:-:S05]  /*a4e0*/  IMAD.SHL.U32 R0, R2, 0x200000, RZ ;  /* 0x0020000002007824 */ /* 0x000fca00078e00ff */
[----:B------:R-:W-:Y:S02]  /*a4f0*/  LOP3.LUT R0, R3, R0, R4, 0xfe, !PT ;  /* 0x0000000003007212 */ /* 0x000fe400078efe04 */
.L_x_40514:
[----:B------:R-:W-:Y:S05]  /*a500*/  BSYNC B0 ;  /* 0x0000000000007941 */ /* 0x000fea0003800000 */
.L_x_40513:
[----:B------:R-:W0:Y:S02]  /*a510*/  F2I.FTZ.TRUNC.NTZ R0, R0 ;  /* 0x0000000000007305 */ /* 0x000e24000021f100 */
[----:B0-----:R-:W-:Y:S01]  /*a520*/  PRMT R4, R0, 0x7610, R4 ;  /* 0x0000761000047816 */ /* 0x001fe20000000004 */
[----:B------:R-:W-:Y:S05]  /*a530*/  BRA `(.L_x_40494) ;  /* 0x000002a000007947 */ /* 0x000fea0003800000 */
.L_x_40506:
        /* <DEDUP_REMOVED lines=14> */
.L_x_40520:
[----:B------:R-:W-:Y:S05]  /*a620*/  BSYNC B0 ;  /* 0x0000000000007941 */ /* 0x000fea0003800000 */
.L_x_40519:
[----:B------:R-:W0:Y:S02]  /*a630*/  F2I.FTZ.TRUNC.NTZ R0, R0 ;  /* 0x0000000000007305 */ /* 0x000e24000021f100 */
[----:B0-----:R-:W-:Y:S01]  /*a640*/  PRMT R4, R0, 0x7610, R4 ;  /* 0x0000761000047816 */ /* 0x001fe20000000004 */
[----:B------:R-:W-:Y:S05]  /*a650*/  BRA `(.L_x_40494) ;  /* 0x0000018000007947 */ /* 0x000fea0003800000 */
.L_x_40493:
        /* <DEDUP_REMOVED lines=21> */
.L_x_40518:
[----:B------:R0:W5:Y:S01]  /*a7b0*/  LDG.E.U16 R4, [R2.64] ;  /* 0x0000002402047981 */ /* 0x000162000c1e1500 */
[----:B------:R-:W-:Y:S05]  /*a7c0*/  BRA `(.L_x_40494) ;  /* 0x0000001000007947 */ /* 0x000fea0003800000 */
.L_x_40517:
[----:B------:R0:W5:Y:S02]  /*a7d0*/  LDG.E.U16 R4, [R2.64] ;  /* 0x0000002402047981 */ /* 0x000164000c1e1500 */
.L_x_40494:
        /* <DEDUP_REMOVED lines=47> */
.L_x_40524:
[----:B------:R-:W-:Y:S01]  /*aad0*/  STG.E.U8 [R16.64], R5 ;  /* 0x0000000510007986 */ /* 0x000fe2000c101124 */
[----:B------:R-:W-:Y:S05]  /*aae0*/  EXIT ;  /* 0x000000000000794d */ /* 0x000fea0003800000 */
.L_x_40523:
        /* <DEDUP_REMOVED lines=10> */
.L_x_40527:
[----:B------:R-:W-:-:S05]  /*ab90*/  PRMT R3, R5, 0x9910, RZ ;  /* 0x0000991005037816 */ /* 0x000fca00000000ff */
[----:B------:R-:W-:Y:S01]  /*aba0*/  STG.E [R16.64], R3 ;  /* 0x0000000310007986 */ /* 0x000fe2000c101924 */
[----:B------:R-:W-:Y:S05]  /*abb0*/  EXIT ;  /* 0x000000000000794d */ /* 0x000fea0003800000 */
.L_x_40526:
[----:B------:R-:W-:Y:S01]  /*abc0*/  STG.E.U16 [R16.64], R5 ;  /* 0x0000000510007986 */ /* 0x000fe2000c101524 */
[----:B------:R-:W-:Y:S05]  /*abd0*/  EXIT ;  /* 0x000000000000794d */ /* 0x000fea0003800000 */
.L_x_40522:
        /* <DEDUP_REMOVED lines=9> */
.L_x_40529:
[----:B------:R-:W0:Y:S02]  /*ac70*/  I2F.S16 R0, R5 ;  /* 0x0000000500007306 */ /* 0x000e240000101400 */
[----:B0-----:R-:W-:-:S05]  /*ac80*/  F2FP.PACK_AB R0, RZ, R0 ;  /* 0x00000000ff00723e */ /* 0x001fca00000000ff */
[----:B------:R-:W-:Y:S01]  /*ac90*/  STG.E.U16 [R16.64], R0 ;  /* 0x0000000010007986 */ /* 0x000fe2000c101524 */
[----:B------:R-:W-:Y:S05]  /*aca0*/  EXIT ;  /* 0x000000000000794d */ /* 0x000fea0003800000 */
.L_x_40528:
        /* <DEDUP_REMOVED lines=10> */
.L_x_40531:
[----:B------:R-:W0:Y:S02]  /*ad50*/  I2F.S16 R5, R5 ;  /* 0x0000000500057306 */ /* 0x000e240000101400 */
[----:B0-----:R-:W-:-:S04]  /*ad60*/  F2FP.PACK_AB R3, RZ, R5 ;  /* 0x00000005ff03723e */ /* 0x001fc800000000ff */
[----:B------:R-:W-:-:S05]  /*ad70*/  PRMT R3, R3, 0x5410, RZ ;  /* 0x0000541003037816 */ /* 0x000fca00000000ff */
[----:B------:R-:W-:Y:S01]  /*ad80*/  STG.E [R16.64], R3 ;  /* 0x0000000310007986 */ /* 0x000fe2000c101924 */
[----:B------:R-:W-:Y:S05]  /*ad90*/  EXIT ;  /* 0x000000000000794d */ /* 0x000fea0003800000 */
.L_x_40530:
[----:B------:R-:W0:Y:S02]  /*ada0*/  I2F.F64.S16 R2, R5 ;  /* 0x0000000500027312 */ /* 0x000e240000101c00 */
[----:B0-----:R-:W-:Y:S01]  /*adb0*/  STG.E.64 [R16.64], R2 ;  /* 0x0000000210007986 */ /* 0x001fe2000c101b24 */
[----:B------:R-:W-:Y:S05]  /*adc0*/  EXIT ;  /* 0x000000000000794d */ /* 0x000fea0003800000 */
.L_x_40521:
        /* <DEDUP_REMOVED lines=13> */
.L_x_40534:
[----:B------:R-:W0:Y:S01]  /*aea0*/  I2F.F64.S16 R4, R5 ;  /* 0x0000000500047312 */ /* 0x000e220000101c00 */
[----:B------:R-:W-:-:S05]  /*aeb0*/  CS2R R6, SRZ ;  /* 0x0000000000067805 */ /* 0x000fca000001ff00 */
[----:B0-----:R-:W-:Y:S01]  /*aec0*/  STG.E.128 [R16.64], R4 ;  /* 0x0000000410007986 */ /* 0x001fe2000c101d24 */
[----:B------:R-:W-:Y:S05]  /*aed0*/  EXIT ;  /* 0x000000000000794d */ /* 0x000fea0003800000 */
.L_x_40533:
        /* <DEDUP_REMOVED lines=21> */
.L_x_40538:
[----:B------:R-:W-:Y:S05]  /*b030*/  BSYNC B0 ;  /* 0x0000000000007941 */ /* 0x000fea0003800000 */
.L_x_40537:
[----:B------:R-:W-:-:S05]  /*b040*/  LOP3.LUT R3, R0, R3, RZ, 0xfc, !PT ;  /* 0x0000000300037212 */ /* 0x000fca00078efcff */
[----:B------:R-:W-:Y:S01]  /*b050*/  STG.E.U8 [R16.64], R3 ;  /* 0x0000000310007986 */ /* 0x000fe2000c101124 */
[----:B------:R-:W-:Y:S05]  /*b060*/  EXIT ;  /* 0x000000000000794d */ /* 0x000fea0003800000 */
.L_x_40536:
        /* <DEDUP_REMOVED lines=13> */
.L_x_40540:
[----:B------:R-:W-:Y:S01]  /*b140*/  IMAD.MOV.U32 R0, RZ, RZ, 0x7f ;  /* 0x0000007fff007424 */ /* 0x000fe200078e00ff */
[----:B------:R-:W-:-:S04]  /*b150*/  ISETP.GT.U32.AND P0, PT, R2, 0x7f800000, PT ;  /* 0x7f8000000200780c */ /* 0x000fc80003f04070 */
[----:B------:R-:W-:-:S04]  /*b160*/  SEL R0, R0, 0x7c, P0 ;  /* 0x0000007c00007807 */ /* 0x000fc80000000000 */
.L_x_40541:
[----:B------:R-:W-:Y:S05]  /*b170*/  BSYNC B0 ;  /* 0x0000000000007941 */ /* 0x000fea0003800000 */
.L_x_40539:
[----:B------:R-:W-:-:S04]  /*b180*/  LOP3.LUT R2, R5, 0x80000000, RZ, 0xc0, !PT ;  /* 0x8000000005027812 */ /* 0x000fc800078ec0ff */
[----:B------:R-:W-:-:S04]  /*b190*/  SHF.R.U32.HI R3, RZ, 0x18, R2 ;  /* 0x00000018ff037819 */ /* 0x000fc80000011602 */
[----:B------:R-:W-:-:S05]  /*b1a0*/  LOP3.LUT R3, R0, R3, RZ, 0xfc, !PT ;  /* 0x0000000300037212 */ /* 0x000fca00078efcff */
[----:B------:R-:W-:Y:S01]  /*b1b0*/  STG.E.U8 [R16.64], R3 ;  /* 0x0000000310007986 */ /* 0x000fe2000c101124 */
[----:B------:R-:W-:Y:S05]  /*b1c0*/  EXIT ;  /* 0x000000000000794d */ /* 0x000fea0003800000 */
.L_x_40535:
[----:B------:R-:W0:Y:S02]  /*b1d0*/  I2F.S16 R0, R5 ;  /* 0x0000000500007306 */ /* 0x000e240000101400 */
[----:B0-----:R-:W-:-:S05]  /*b1e0*/  F2FP.BF16.PACK_AB R0, RZ, R0 ;  /* 0x00000000ff00723e */ /* 0x001fca00000010ff */
[----:B------:R-:W-:Y:S01]  /*b1f0*/  STG.E.U16 [R16.64], R0 ;  /* 0x0000000010007986 */ /* 0x000fe2000c101524 */
[----:B------:R-:W-:Y:S05]  /*b200*/  EXIT ;  /* 0x000000000000794d */ /* 0x000fea0003800000 */
.L_x_40532:
        /* <DEDUP_REMOVED lines=10> */
.L_x_40544:
        /* <DEDUP_REMOVED lines=17> */
.L_x_40547:
[----:B------:R-:W-:-:S04]  /*b3c0*/  LOP3.LUT R2, R5, 0x80000000, RZ, 0xc0, !PT ;  /* 0x8000000005027812 */ /* 0x000fc800078ec0ff */
[----:B------:R-:W-:-:S04]  /*b3d0*/  SHF.R.U32.HI R3, RZ, 0x18, R2 ;  /* 0x00000018ff037819 */ /* 0x000fc80000011602 */
[----:B------:R-:W-:-:S04]  /*b3e0*/  LOP3.LUT R0, R0, R3, RZ, 0xfc, !PT ;  /* 0x0000000300007212 */ /* 0x000fc800078efcff */
[----:B------:R-:W-:Y:S02]  /*b3f0*/  PRMT R8, R0, 0x7610, R8 ;  /* 0x0000761000087816 */ /* 0x000fe40000000008 */
.L_x_40546:
[----:B------:R-:W-:Y:S05]  /*b400*/  BSYNC B0 ;  /* 0x0000000000007941 */ /* 0x000fea0003800000 */
.L_x_40545:
[----:B------:R-:W-:Y:S01]  /*b410*/  STG.E.U8 [R16.64], R8 ;  /* 0x0000000810007986 */ /* 0x000fe2000c101124 */
[----:B------:R-:W-:Y:S05]  /*b420*/  EXIT ;  /* 0x000000000000794d */ /* 0x000fea0003800000 */
.L_x_40543:
        /* <DEDUP_REMOVED lines=17> */
.L_x_40550:
[----:B------:R-:W-:-:S04]  /*b540*/  LOP3.LUT R2, R5, 0x80000000, RZ, 0xc0, !PT ;  /* 0x8000000005027812 */ /* 0x000fc800078ec0ff */
[----:B------:R-:W-:-:S04]  /*b550*/  SHF.R.U32.HI R3, RZ, 0x18, R2 ;  /* 0x00000018ff037819 */ /* 0x000fc80000011602 */
[----:B------:R-:W-:-:S04]  /*b560*/  LOP3.LUT R0, R0, R3, RZ, 0xfc, !PT ;  /* 0x0000000300007212 */ /* 0x000fc800078efcff */
[----:B------:R-:W-:Y:S02]  /*b570*/  PRMT R8, R0, 0x7610, R8 ;  /* 0x0000761000087816 */ /* 0x000fe40000000008 */
.L_x_40549:
[----:B------:R-:W-:Y:S05]  /*b580*/  BSYNC B0 ;  /* 0x0000000000007941 */ /* 0x000fea0003800000 */
.L_x_40548:
[----:B------:R-:W-:Y:S01]  /*b590*/  STG.E.U8 [R16.64], R8 ;  /* 0x0000000810007986 */ /* 0x000fe2000c101124 */
[----:B------:R-:W-:Y:S05]  /*b5a0*/  EXIT ;  /* 0x000000000000794d */ /* 0x000fea0003800000 */
.L_x_40542:
        /* <DEDUP_REMOVED lines=22> */
.L_x_40525:
        /* <DEDUP_REMOVED lines=20> */
.L_x_40552:
[----:B------:R-:W-:-:S04]  /*b850*/  PRMT R2, R5, 0x9910, RZ ;  /* 0x0000991005027816 */ /* 0x000fc800000000ff */
[----:B------:R-:W-:-:S05]  /*b860*/  SHF.R.S32.HI R3, RZ, 0x1f, R2 ;  /* 0x0000001fff037819 */ /* 0x000fca0000011402 */
[----:B------:R-:W-:Y:S01]  /*b870*/  STG.E.64 [R16.64], R2 ;  /* 0x0000000210007986 */ /* 0x000fe2000c101b24 */
[----:B------:R-:W-:Y:S05]  /*b880*/  EXIT ;  /* 0x000000000000794d */ /* 0x000fea0003800000 */
.L_x_40551:
[----:B------:R-:W-:-:S05]  /*b890*/  PRMT R3, R5, 0x9910, RZ ;  /* 0x0000991005037816 */ /* 0x000fca00000000ff */
[----:B------:R-:W-:Y:S01]  /*b8a0*/  STG.E [R16.64], R3 ;  /* 0x0000000310007986 */ /* 0x000fe2000c101924 */
[----:B------:R-:W-:Y:S05]  /*b8b0*/  EXIT ;  /* 0x000000000000794d */ /* 0x000fea0003800000 */
.L_x_40553:
        /* <DEDUP_REMOVED lines=12> */
.L_x_50797:


//--------------------- .text._ZN2at6native27unrolled_elementwise_kernelINS0_13BUnaryFunctorIsssZZZNS0_21remainder_kernel_cudaERNS_18TensorIteratorBaseEENKUlvE_clEvENKUlvE3_clEvEUlssE_EESt5arrayIPcLm2EELi4E23TrivialOffsetCalculatorILi1EjESD_NS0_6memory12LoadWithCastILi1EEENSE_13StoreWithCastILi1EEEEEviT_T0_T2_T3_T4_T5_ --------------------------
	.section	.text._ZN2at6native27unrolled_elementwise_kernelINS0_13BUnaryFunctorIsssZZZNS0_21remainder_kernel_cudaERNS_18TensorIteratorBaseEENKUlvE_clEvENKUlvE3_clEvEUlssE_EESt5arrayIPcLm2EELi4E23TrivialOffsetCalculatorILi1EjESD_NS0_6memory12LoadWithCastILi1EEENSE_13StoreWithCastILi1EEEEEviT_T0_T2_T3_T4_T5_,"ax",@progbits
	.sectioninfo	@"SHI_REGISTERS=30"
	.align	128
        .global         _ZN2at6native27unrolled_elementwise_kernelINS0_13BUnaryFunctorIsssZZZNS0_21remainder_kernel_cudaERNS_18TensorIteratorBaseEENKUlvE_clEvENKUlvE3_clEvEUlssE_EESt5arrayIPcLm2EELi4E23TrivialOffsetCalculatorILi1EjESD_NS0_6memory12LoadWithCastILi1EEENSE_13StoreWithCastILi1EEEEEviT_T0_T2_T3_T4_T5_
        .type           _ZN2at6native27unrolled_elementwise_kernelINS0_13BUnaryFunctorIsssZZZNS0_21remainder_kernel_cudaERNS_18TensorIteratorBaseEENKUlvE_clEvENKUlvE3_clEvEUlssE_EESt5arrayIPcLm2EELi4E23TrivialOffsetCalculatorILi1EjESD_NS0_6memory12LoadWithCastILi1EEENSE_13StoreWithCastILi1EEEEEviT_T0_T2_T3_T4_T5_,@function
        .size           _ZN2at6native27unrolled_elementwise_kernelINS0_13BUnaryFunctorIsssZZZNS0_21remainder_kernel_cudaERNS_18TensorIteratorBaseEENKUlvE_clEvENKUlvE3_clEvEUlssE_EESt5arrayIPcLm2EELi4E23TrivialOffsetCalculatorILi1EjESD_NS0_6memory12LoadWithCastILi1EEENSE_13StoreWithCastILi1EEEEEviT_T0_T2_T3_T4_T5_,(.L_x_50798 - _ZN2at6native27unrolled_elementwise_kernelINS0_13BUnaryFunctorIsssZZZNS0_21remainder_kernel_cudaERNS_18TensorIteratorBaseEENKUlvE_clEvENKUlvE3_clEvEUlssE_EESt5arrayIPcLm2EELi4E23TrivialOffsetCalculatorILi1EjESD_NS0_6memory12LoadWithCastILi1EEENSE_13StoreWithCastILi1EEEEEviT_T0_T2_T3_T4_T5_)
        .other          _ZN2at6native27unrolled_elementwise_kernelINS0_13BUnaryFunctorIsssZZZNS0_21remainder_kernel_cudaERNS_18TensorIteratorBaseEENKUlvE_clEvENKUlvE3_clEvEUlssE_EESt5arrayIPcLm2EELi4E23TrivialOffsetCalculatorILi1EjESD_NS0_6memory12LoadWithCastILi1EEENSE_13StoreWithCastILi1EEEEEviT_T0_T2_T3_T4_T5_,@"STO_CUDA_ENTRY STV_DEFAULT"
_ZN2at6native27unrolled_elementwise_kernelINS0_13BUnaryFunctorIsssZZZNS0_21remainder_kernel_cudaERNS_18TensorIteratorBaseEENKUlvE_clEvENKUlvE3_clEvEUlssE_EESt5arrayIPcLm2EELi4E23TrivialOffsetCalculatorILi1EjESD_NS0_6memory12LoadWithCastILi1EEENSE_13StoreWithCastILi1EEEEEviT_T0_T2_T3_T4_T5_:
.text._ZN2at6native27unrolled_elementwise_kernelINS0_13BUnaryFunctorIsssZZZNS0_21remainder_kernel_cudaERNS_18TensorIteratorBaseEENKUlvE_clEvENKUlvE3_clEvEUlssE_EESt5arrayIPcLm2EELi4E23TrivialOffsetCalculatorILi1EjESD_NS0_6memory12LoadWithCastILi1EEENSE_13StoreWithCastILi1EEEEEviT_T0_T2_T3_T4_T5_:
        /* <DEDUP_REMOVED lines=29> */
.L_x_40559:
[----:B------:R0:W5:Y:S01]  /*01d0*/  LDG.E.U8 R23, [R2.64] ;  /* 0x0000002402177981 */ /* 0x000162000c1e1100 */
[----:B------:R-:W-:Y:S05]  /*01e0*/  BRA `(.L_x_40561) ;  /* 0x00000d9000007947 */ /* 0x000fea0003800000 */
.L_x_40558:
        /* <DEDUP_REMOVED lines=8> */
.L_x_40563:
[----:B------:R0:W5:Y:S01]  /*0270*/  LDG.E.U16 R23, [R2.64] ;  /* 0x0000002402177981 */ /* 0x000162000c1e1500 */
[----:B------:R-:W-:Y:S05]  /*0280*/  BRA `(.L_x_40561) ;  /* 0x00000cf000007947 */ /* 0x000fea0003800000 */
.L_x_40562:
[----:B------:R0:W5:Y:S01]  /*0290*/  LDG.E.U16 R23, [R2.64] ;  /* 0x0000002402177981 */ /* 0x000162000c1e1500 */
[----:B------:R-:W-:Y:S05]  /*02a0*/  BRA `(.L_x_40561) ;  /* 0x00000cd000007947 */ /* 0x000fea0003800000 */
.L_x_40557:
        /* <DEDUP_REMOVED lines=9> */
.L_x_40565:
[----:B------:R-:W2:Y:S02]  /*0340*/  LDG.E.U16 R0, [R2.64] ;  /* 0x0000002402007981 */ /* 0x000ea4000c1e1500 */
[----:B--2---:R-:W-:-:S06]  /*0350*/  HADD2.F32 R0, -RZ, R0.H0_H0 ;  /* 0x20000000ff007230 */ /* 0x004fcc0000004100 */
[----:B------:R-:W0:Y:S02]  /*0360*/  F2I.FTZ.TRUNC.NTZ R0, R0 ;  /* 0x0000000000007305 */ /* 0x000e24000021f100 */
[----:B0-----:R-:W-:Y:S01]  /*0370*/  PRMT R23, R0, 0x7610, R23 ;  /* 0x0000761000177816 */ /* 0x001fe20000000017 */
[----:B------:R-:W-:Y:S05]  /*0380*/  BRA `(.L_x_40561) ;  /* 0x00000bf000007947 */ /* 0x000fea0003800000 */
.L_x_40564:
        /* <DEDUP_REMOVED lines=9> */
.L_x_40567:
[----:B------:R-:W2:Y:S02]  /*0420*/  LDG.E.U16 R2, [R2.64] ;  /* 0x0000002402027981 */ /* 0x000ea4000c1e1500 */
[----:B--2---:R-:W-:-:S06]  /*0430*/  HADD2.F32 R0, -RZ, R2.H0_H0 ;  /* 0x20000002ff007230 */ /* 0x004fcc0000004100 */
[----:B------:R-:W0:Y:S02]  /*0440*/  F2I.FTZ.TRUNC.NTZ R0, R0 ;  /* 0x0000000000007305 */ /* 0x000e24000021f100 */
[----:B0-----:R-:W-:Y:S01]  /*0450*/  PRMT R23, R0, 0x7610, R23 ;  /* 0x0000761000177816 */ /* 0x001fe20000000017 */
[----:B------:R-:W-:Y:S05]  /*0460*/  BRA `(.L_x_40561) ;  /* 0x00000b1000007947 */ /* 0x000fea0003800000 */
.L_x_40566:
[----:B------:R-:W2:Y:S02]  /*0470*/  LDG.E.64 R2, [R2.64] ;  /* 0x0000002402027981 */ /* 0x000ea4000c1e1b00 */
[----:B--2---:R0:W1:Y:S01]  /*0480*/  F2I.F64.TRUNC R23, R2 ;  /* 0x0000000200177311 */ /* 0x004062000030d100 */
[----:B------:R-:W-:Y:S05]  /*0490*/  BRA `(.L_x_40561) ;  /* 0x00000ae000007947 */ /* 0x000fea0003800000 */
.L_x_40556:
        /* <DEDUP_REMOVED lines=12> */
.L_x_40570:
[----:B------:R-:W2:Y:S02]  /*0560*/  LDG.E.64 R2, [R2.64] ;  /* 0x0000002402027981 */ /* 0x000ea4000c1e1b00 */
[----:B--2---:R0:W1:Y:S01]  /*0570*/  F2I.F64.TRUNC R23, R2 ;  /* 0x0000000200177311 */ /* 0x004062000030d100 */
[----:B------:R-:W-:Y:S05]  /*0580*/  BRA `(.L_x_40561) ;  /* 0x000009f000007947 */ /* 0x000fea0003800000 */
.L_x_40569:
        /* <DEDUP_REMOVED lines=28> */
.L_x_40572:
        /* <DEDUP_REMOVED lines=16> */
.L_x_40571:
[----:B------:R-:W2:Y:S02]  /*0850*/  LDG.E.U16 R0, [R2.64] ;  /* 0x0000002402007981 */ /* 0x000ea4000c1e1500 */
[----:B--2---:R-:W-:-:S06]  /*0860*/  PRMT R0, RZ, 0x5410, R0 ;  /* 0x00005410ff007816 */ /* 0x004fcc0000000000 */
[----:B------:R-:W0:Y:S02]  /*0870*/  F2I.FTZ.TRUNC.NTZ R0, R0 ;  /* 0x0000000000007305 */ /* 0x000e24000021f100 */
[----:B0-----:R-:W-:Y:S01]  /*0880*/  PRMT R23, R0, 0x7610, R23 ;  /* 0x0000761000177816 */ /* 0x001fe20000000017 */
[----:B------:R-:W-:Y:S05]  /*0890*/  BRA `(.L_x_40561) ;  /* 0x000006e000007947 */ /* 0x000fea0003800000 */
.L_x_40568:
        /* <DEDUP_REMOVED lines=10> */
.L_x_40575:
        /* <DEDUP_REMOVED lines=21> */
.L_x_40579:
[----:B------:R-:W-:Y:S05]  /*0a90*/  BSYNC B1 ;  /* 0x0000000000017941 */ /* 0x000fea0003800000 */
.L_x_40578:
[----:B------:R-:W-:Y:S01]  /*0aa0*/  LEA R3, R0, 0x3b800000, 0x17 ;  /* 0x3b80000000037811 */ /* 0x000fe200078eb8ff */
[----:B------:R-:W-:-:S05]  /*0ab0*/  IMAD.SHL.U32 R0, R2, 0x100000, RZ ;  /* 0x0010000002007824 */ /* 0x000fca00078e00ff */
[----:B------:R-:W-:Y:S02]  /*0ac0*/  LOP3.LUT R0, R3, R0, R4, 0xfe, !PT ;  /* 0x0000000003007212 */ /* 0x000fe400078efe04 */
.L_x_40577:
[----:B------:R-:W-:Y:S05]  /*0ad0*/  BSYNC B0 ;  /* 0x0000000000007941 */ /* 0x000fea0003800000 */
.L_x_40576:
[----:B------:R-:W0:Y:S02]  /*0ae0*/  F2I.FTZ.TRUNC.NTZ R0, R0 ;  /* 0x0000000000007305 */ /* 0x000e24000021f100 */
[----:B0-----:R-:W-:Y:S01]  /*0af0*/  PRMT R23, R0, 0x7610, R23 ;  /* 0x0000761000177816 */ /* 0x001fe20000000017 */
[----:B------:R-:W-:Y:S05]  /*0b00*/  BRA `(.L_x_40561) ;  /* 0x0000047000007947 */ /* 0x000fea0003800000 */
.L_x_40574:
        /* <DEDUP_REMOVED lines=21> */
.L_x_40583:
[----:B------:R-:W-:Y:S05]  /*0c60*/  BSYNC B1 ;  /* 0x0000000000017941 */ /* 0x000fea0003800000 */
.L_x_40582:
[----:B------:R-:W-:Y:S01]  /*0c70*/  LEA R3, R0, 0x37800000, 0x17 ;  /* 0x3780000000037811 */ /* 0x000fe200078eb8ff */
[----:B------:R-:W-:-:S05]  /*0c80*/  IMAD.SHL.U32 R0, R2, 0x200000, RZ ;  /* 0x0020000002007824 */ /* 0x000fca00078e00ff */
[----:B------:R-:W-:Y:S02]  /*0c90*/  LOP3.LUT R0, R3, R0, R4, 0xfe, !PT ;  /* 0x0000000003007212 */ /* 0x000fe400078efe04 */
.L_x_40581:
[----:B------:R-:W-:Y:S05]  /*0ca0*/  BSYNC B0 ;  /* 0x0000000000007941 */ /* 0x000fea0003800000 */
.L_x_40580:
[----:B------:R-:W0:Y:S02]  /*0cb0*/  F2I.FTZ.TRUNC.NTZ R0, R0 ;  /* 0x0000000000007305 */ /* 0x000e24000021f100 */
[----:B0-----:R-:W-:Y:S01]  /*0cc0*/  PRMT R23, R0, 0x7610, R23 ;  /* 0x0000761000177816 */ /* 0x001fe20000000017 */
[----:B------:R-:W-:Y:S05]  /*0cd0*/  BRA `(.L_x_40561) ;  /* 0x000002a000007947 */ /* 0x000fea0003800000 */
.L_x_40573:
        /* <DEDUP_REMOVED lines=14> */
.L_x_40587:
[----:B------:R-:W-:Y:S05]  /*0dc0*/  BSYNC B0 ;  /* 0x0000000000007941 */ /* 0x000fea0003800000 */
.L_x_40586:
[----:B------:R-:W0:Y:S02]  /*0dd0*/  F2I.FTZ.TRUNC.NTZ R0, R0 ;  /* 0x0000000000007305 */ /* 0x000e24000021f100 */
[----:B0-----:R-:W-:Y:S01]  /*0de0*/  PRMT R23, R0, 0x7610, R23 ;  /* 0x0000761000177816 */ /* 0x001fe20000000017 */
[----:B------:R-:W-:Y:S05]  /*0df0*/  BRA `(.L_x_40561) ;  /* 0x0000018000007947 */ /* 0x000fea0003800000 */
.L_x_40560:
        /* <DEDUP_REMOVED lines=21> */
.L_x_40585:
[----:B------:R0:W5:Y:S01]  /*0f50*/  LDG.E.U16 R23, [R2.64] ;  /* 0x0000002402177981 */ /* 0x000162000c1e1500 */
[----:B------:R-:W-:Y:S05]  /*0f60*/  BRA `(.L_x_40561) ;  /* 0x0000001000007947 */ /* 0x000fea0003800000 */
.L_x_40584:
[----:B------:R0:W5:Y:S02]  /*0f70*/  LDG.E.U16 R23, [R2.64] ;  /* 0x0000002402177981 */ /* 0x000164000c1e1500 */
.L_x_40561:
[----:B------:R-:W2:Y:S02]  /*0f80*/  S2R R22, SR_TID.X ;  /* 0x0000000000167919 */ /* 0x000ea40000002100 */
[----:B--2---:R-:W-:Y:S02]  /*0f90*/  IADD3 R22, R22, 0x80, RZ ;  /* 0x0000008016167810 */ /* 0x004fe40007ffe0ff */
.L_x_40555:
[----:B-1----:R-:W-:Y:S05]  /*0fa0*/  BSYNC B6 ;  /* 0x0000000000067941 */ /* 0x002fea0003800000 */
.L_x_40554:
        /* <DEDUP_REMOVED lines=21> */
.L_x_40593:
[----:B------:R0:W5:Y:S01]  /*1100*/  LDG.E.U8 R19, [R2.64] ;  /* 0x0000002402137981 */ /* 0x000162000c1e1100 */
[----:B------:R-:W-:Y:S05]  /*1110*/  BRA `(.L_x_40595) ;  /* 0x00000d8000007947 */ /* 0x000fea0003800000 */
.L_x_40592:
        /* <DEDUP_REMOVED lines=8> */
.L_x_40597:
[----:B------:R0:W5:Y:S01]  /*11a0*/  LDG.E.U16 R19, [R2.64] ;  /* 0x0000002402137981 */ /* 0x000162000c1e1500 */
[----:B------:R-:W-:Y:S05]  /*11b0*/  BRA `(.L_x_40595) ;  /* 0x00000ce000007947 */ /* 0x000fea0003800000 */
.L_x_40596:
[----:B------:R0:W5:Y:S01]  /*11c0*/  LDG.E.U16 R19, [R2.64] ;  /* 0x0000002402137981 */ /* 0x000162000c1e1500 */
[----:B------:R-:W-:Y:S05]  /*11d0*/  BRA `(.L_x_40595) ;  /* 0x00000cc000007947 */ /* 0x000fea0003800000 */
.L_x_40591:
        /* <DEDUP_REMOVED lines=9> */
.L_x_40599:
[----:B------:R-:W2:Y:S02]  /*1270*/  LDG.E.U16 R0, [R2.64] ;  /* 0x0000002402007981 */ /* 0x000ea4000c1e1500 */
[----:B--2---:R-:W-:-:S06]  /*1280*/  HADD2.F32 R0, -RZ, R0.H0_H0 ;  /* 0x20000000ff007230 */ /* 0x004fcc0000004100 */
[----:B------:R-:W0:Y:S02]  /*1290*/  F2I.FTZ.TRUNC.NTZ R0, R0 ;  /* 0x0000000000007305 */ /* 0x000e24000021f100 */
[----:B0-----:R-:W-:Y:S01]  /*12a0*/  PRMT R19, R0, 0x7610, R19 ;  /* 0x0000761000137816 */ /* 0x001fe20000000013 */
[----:B------:R-:W-:Y:S05]  /*12b0*/  BRA `(.L_x_40595) ;  /* 0x00000be000007947 */ /* 0x000fea0003800000 */
.L_x_40598:
        /* <DEDUP_REMOVED lines=9> */
.L_x_40601:
[----:B------:R-:W2:Y:S02]  /*1350*/  LDG.E.U16 R2, [R2.64] ;  /* 0x0000002402027981 */ /* 0x000ea4000c1e1500 */
[----:B--2---:R-:W-:-:S06]  /*1360*/  HADD2.F32 R0, -RZ, R2.H0_H0 ;  /* 0x20000002ff007230 */ /* 0x004fcc0000004100 */
[----:B------:R-:W0:Y:S02]  /*1370*/  F2I.FTZ.TRUNC.NTZ R0, R0 ;  /* 0x0000000000007305 */ /* 0x000e24000021f100 */
[----:B0-----:R-:W-:Y:S01]  /*1380*/  PRMT R19, R0, 0x7610, R19 ;  /* 0x0000761000137816 */ /* 0x001fe20000000013 */
[----:B------:R-:W-:Y:S05]  /*1390*/  BRA `(.L_x_40595) ;  /* 0x00000b0000007947 */ /* 0x000fea0003800000 */
.L_x_40600:
[----:B------:R-:W2:Y:S02]  /*13a0*/  LDG.E.64 R2, [R2.64] ;  /* 0x0000002402027981 */ /* 0x000ea4000c1e1b00 */
[----:B--2---:R0:W1:Y:S01]  /*13b0*/  F2I.F64.TRUNC R19, R2 ;  /* 0x0000000200137311 */ /* 0x004062000030d100 */
[----:B------:R-:W-:Y:S05]  /*13c0*/  BRA `(.L_x_40595) ;  /* 0x00000ad000007947 */ /* 0x000fea0003800000 */
.L_x_40590:
        /* <DEDUP_REMOVED lines=12> */
.L_x_40604:
[----:B------:R-:W2:Y:S02]  /*1490*/  LDG.E.64 R2, [R2.64] ;  /* 0x0000002402027981 */ /* 0x000ea4000c1e1b00 */
[----:B--2---:R0:W1:Y:S01]  /*14a0*/  F2I.F64.TRUNC R19, R2 ;  /* 0x0000000200137311 */ /* 0x004062000030d100 */
[----:B------:R-:W-:Y:S05]  /*14b0*/  BRA `(.L_x_40595) ;  /* 0x000009e000007947 */ /* 0x000fea0003800000 */
.L_x_40603:
        /* <DEDUP_REMOVED lines=28> */
.L_x_40606:
        /* <DEDUP_REMOVED lines=15> */
.L_x_40605:
[----:B------:R-:W2:Y:S02]  /*1770*/  LDG.E.U16 R0, [R2.64] ;  /* 0x0000002402007981 */ /* 0x000ea4000c1e1500 */
[----:B--2---:R-:W-:-:S06]  /*1780*/  PRMT R0, RZ, 0x5410, R0 ;  /* 0x00005410ff007816 */ /* 0x004fcc0000000000 */
[----:B------:R-:W0:Y:S02]  /*1790*/  F2I.FTZ.TRUNC.NTZ R0, R0 ;  /* 0x0000000000007305 */ /* 0x000e24000021f100 */
[----:B0-----:R-:W-:Y:S01]  /*17a0*/  PRMT R19, R0, 0x7610, R19 ;  /* 0x0000761000137816 */ /* 0x001fe20000000013 */
[----:B------:R-:W-:Y:S05]  /*17b0*/  BRA `(.L_x_40595) ;  /* 0x000006e000007947 */ /* 0x000fea0003800000 */
.L_x_40602:
        /* <DEDUP_REMOVED lines=10> */
.L_x_40609:
        /* <DEDUP_REMOVED lines=21> */
.L_x_40613:
[----:B------:R-:W-:Y:S05]  /*19b0*/  BSYNC B1 ;  /* 0x0000000000017941 */ /* 0x000fea0003800000 */
.L_x_40612:
[----:B------:R-:W-:Y:S01]  /*19c0*/  LEA R3, R0, 0x3b800000, 0x17 ;  /* 0x3b80000000037811 */ /* 0x000fe200078eb8ff */
[----:B------:R-:W-:-:S05]  /*19d0*/  IMAD.SHL.U32 R0, R2, 0x100000, RZ ;  /* 0x0010000002007824 */ /* 0x000fca00078e00ff */
[----:B------:R-:W-:Y:S02]  /*19e0*/  LOP3.LUT R0, R3, R0, R4, 0xfe, !PT ;  /* 0x0000000003007212 */ /* 0x000fe400078efe04 */
.L_x_40611:
[----:B------:R-:W-:Y:S05]  /*19f0*/  BSYNC B0 ;  /* 0x0000000000007941 */ /* 0x000fea0003800000 */
.L_x_40610:
[----:B------:R-:W0:Y:S02]  /*1a00*/  F2I.FTZ.TRUNC.NTZ R0, R0 ;  /* 0x0000000000007305 */ /* 0x000e24000021f100 */
[----:B0-----:R-:W-:Y:S01]  /*1a10*/  PRMT R19, R0, 0x7610, R19 ;  /* 0x0000761000137816 */ /* 0x001fe20000000013 */
[----:B------:R-:W-:Y:S05]  /*1a20*/  BRA `(.L_x_40595) ;  /* 0x0000047000007947 */ /* 0x000fea0003800000 */
.L_x_40608:
        /* <DEDUP_REMOVED lines=21> */
.L_x_40617:
[----:B------:R-:W-:Y:S05]  /*1b80*/  BSYNC B1 ;  /* 0x0000000000017941 */ /* 0x000fea0003800000 */
.L_x_40616:
[----:B------:R-:W-:Y:S01]  /*1b90*/  LEA R3, R0, 0x37800000, 0x17 ;  /* 0x3780000000037811 */ /* 0x000fe200078eb8ff */
[----:B------:R-:W-:-:S05]  /*1ba0*/  IMAD.SHL.U32 R0, R2, 0x200000, RZ ;  /* 0x0020000002007824 */ /* 0x000fca00078e00ff */
[----:B------:R-:W-:Y:S02]  /*1bb0*/  LOP3.LUT R0, R3, R0, R4, 0xfe, !PT ;  /* 0x0000000003007212 */ /* 0x000fe400078efe04 */
.L_x_40615:
[----:B------:R-:W-:Y:S05]  /*1bc0*/  BSYNC B0 ;  /* 0x0000000000007941 */ /* 0x000fea0003800000 */
.L_x_40614:
[----:B------:R-:W0:Y:S02]  /*1bd0*/  F2I.FTZ.TRUNC.NTZ R0, R0 ;  /* 0x0000000000007305 */ /* 0x000e24000021f100 */
[----:B0-----:R-:W-:Y:S01]  /*1be0*/  PRMT R19, R0, 0x7610, R19 ;  /* 0x0000761000137816 */ /* 0x001fe20000000013 */
[----:B------:R-:W-:Y:S05]  /*1bf0*/  BRA `(.L_x_40595) ;  /* 0x000002a000007947 */ /* 0x000fea0003800000 */
.L_x_40607:
        /* <DEDUP_REMOVED lines=14> */
.L_x_40621:
[----:B------:R-:W-:Y:S05]  /*1ce0*/  BSYNC B0 ;  /* 0x0000000000007941 */ /* 0x000fea0003800000 */
.L_x_40620:
[----:B------:R-:W0:Y:S02]  /*1cf0*/  F2I.FTZ.TRUNC.NTZ R0, R0 ;  /* 0x0000000000007305 */ /* 0x000e24000021f100 */
[----:B0-----:R-:W-:Y:S01]  /*1d00*/  PRMT R19, R0, 0x7610, R19 ;  /* 0x0000761000137816 */ /* 0x001fe20000000013 */
[----:B------:R-:W-:Y:S05]  /*1d10*/  BRA `(.L_x_40595) ;  /* 0x0000018000007947 */ /* 0x000fea0003800000 */
.L_x_40594:
        /* <DEDUP_REMOVED lines=21> */
.L_x_40619:
[----:B------:R0:W5:Y:S01]  /*1e70*/  LDG.E.U16 R19, [R2.64] ;  /* 0x0000002402137981 */ /* 0x000162000c1e1500 */
[----:B------:R-:W-:Y:S05]  /*1e80*/  BRA `(.L_x_40595) ;  /* 0x0000001000007947 */ /* 0x000fea0003800000 */
.L_x_40618:
[----:B------:R0:W5:Y:S02]  /*1e90*/  LDG.E.U16 R19, [R2.64] ;  /* 0x0000002402137981 */ /* 0x000164000c1e1500 */
.L_x_40595:
[----:B------:R-:W-:-:S03]  /*1ea0*/  IADD3 R22, R22, 0x80, RZ ;  /* 0x0000008016167810 */ /* 0x000fc60007ffe0ff */
.L_x_40589:
[----:B------:R-:W-:Y:S05]  /*1eb0*/  BSYNC B6 ;  /* 0x0000000000067941 */ /* 0x000fea0003800000 */
.L_x_40588:
        /* <DEDUP_REMOVED lines=23> */
.L_x_40627:
[----:B------:R0:W5:Y:S01]  /*2030*/  LDG.E.U8 R25, [R2.64] ;  /* 0x0000002402197981 */ /* 0x000162000c1e1100 */
[----:B------:R-:W-:Y:S05]  /*2040*/  BRA `(.L_x_40629) ;  /* 0x00000d8000007947 */ /* 0x000fea0003800000 */
.L_x_40626:
        /* <DEDUP_REMOVED lines=8> */
.L_x_40631:
[----:B------:R0:W5:Y:S01]  /*20d0*/  LDG.E.U16 R25, [R2.64] ;  /* 0x0000002402197981 */ /* 0x000162000c1e1500 */
[----:B------:R-:W-:Y:S05]  /*20e0*/  BRA `(.L_x_40629) ;  /* 0x00000ce000007947 */ /* 0x000fea0003800000 */
.L_x_40630:
[----:B------:R0:W5:Y:S01]  /*20f0*/  LDG.E.U16 R25, [R2.64] ;  /* 0x0000002402197981 */ /* 0x000162000c1e1500 */
[----:B------:R-:W-:Y:S05]  /*2100*/  BRA `(.L_x_40629) ;  /* 0x00000cc000007947 */ /* 0x000fea0003800000 */
.L_x_40625:
        /* <DEDUP_REMOVED lines=9> */
.L_x_40633:
[----:B------:R-:W2:Y:S02]  /*21a0*/  LDG.E.U16 R0, [R2.64] ;  /* 0x0000002402007981 */ /* 0x000ea4000c1e1500 */
[----:B--2---:R-:W-:-:S06]  /*21b0*/  HADD2.F32 R0, -RZ, R0.H0_H0 ;  /* 0x20000000ff007230 */ /* 0x004fcc0000004100 */
[----:B------:R-:W0:Y:S02]  /*21c0*/  F2I.FTZ.TRUNC.NTZ R0, R0 ;  /* 0x0000000000007305 */ /* 0x000e24000021f100 */
[----:B0-----:R-:W-:Y:S01]  /*21d0*/  PRMT R25, R0, 0x7610, R25 ;  /* 0x0000761000197816 */ /* 0x001fe20000000019 */
[----:B------:R-:W-:Y:S05]  /*21e0*/  BRA `(.L_x_40629) ;  /* 0x00000be000007947 */ /* 0x000fea0003800000 */
.L_x_40632:
        /* <DEDUP_REMOVED lines=9> */
.L_x_40635:
[----:B------:R-:W2:Y:S02]  /*2280*/  LDG.E.U16 R2, [R2.64] ;  /* 0x0000002402027981 */ /* 0x000ea4000c1e1500 */
[----:B--2---:R-:W-:-:S06]  /*2290*/  HADD2.F32 R0, -RZ, R2.H0_H0 ;  /* 0x20000002ff007230 */ /* 0x004fcc0000004100 */
[----:B------:R-:W0:Y:S02]  /*22a0*/  F2I.FTZ.TRUNC.NTZ R0, R0 ;  /* 0x0000000000007305 */ /* 0x000e24000021f100 */
[----:B0-----:R-:W-:Y:S01]  /*22b0*/  PRMT R25, R0, 0x7610, R25 ;  /* 0x0000761000197816 */ /* 0x001fe20000000019 */
[----:B------:R-:W-:Y:S05]  /*22c0*/  BRA `(.L_x_40629) ;  /* 0x00000b0000007947 */ /* 0x000fea0003800000 */
.L_x_40634:
[----:B------:R-:W2:Y:S02]  /*22d0*/  LDG.E.64 R2, [R2.64] ;  /* 0x0000002402027981 */ /* 0x000ea4000c1e1b00 */
[----:B--2---:R0:W2:Y:S01]  /*22e0*/  F2I.F64.TRUNC R25, R2 ;  /* 0x0000000200197311 */ /* 0x0040a2000030d100 */
[----:B------:R-:W-:Y:S05]  /*22f0*/  BRA `(.L_x_40629) ;  /* 0x00000ad000007947 */ /* 0x000fea0003800000 */
.L_x_40624:
        /* <DEDUP_REMOVED lines=12> */
.L_x_40638:
[----:B------:R-:W2:Y:S02]  /*23c0*/  LDG.E.64 R2, [R2.64] ;  /* 0x0000002402027981 */ /* 0x000ea4000c1e1b00 */
[----:B--2---:R0:W2:Y:S01]  /*23d0*/  F2I.F64.TRUNC R25, R2 ;  /* 0x0000000200197311 */ /* 0x0040a2000030d100 */
[----:B------:R-:W-:Y:S05]  /*23e0*/  BRA `(.L_x_40629) ;  /* 0x000009e000007947 */ /* 0x000fea0003800000 */
.L_x_40637:
        /* <DEDUP_REMOVED lines=28> */
.L_x_40640:
        /* <DEDUP_REMOVED lines=15> */
.L_x_40639:
[----:B------:R-:W2:Y:S02]  /*26a0*/  LDG.E.U16 R0, [R2.64] ;  /* 0x0000002402007981 */ /* 0x000ea4000c1e1500 */
[----:B--2---:R-:W-:-:S06]  /*26b0*/  PRMT R0, RZ, 0x5410, R0 ;  /* 0x00005410ff007816 */ /* 0x004fcc0000000000 */
[----:B------:R-:W0:Y:S02]  /*26c0*/  F2I.FTZ.TRUNC.NTZ R0, R0 ;  /* 0x0000000000007305 */ /* 0x000e24000021f100 */
[----:B0-----:R-:W-:Y:S01]  /*26d0*/  PRMT R25, R0, 0x7610, R25 ;  /* 0x0000761000197816 */ /* 0x001fe20000000019 */
[----:B------:R-:W-:Y:S05]  /*26e0*/  BRA `(.L_x_40629) ;  /* 0x000006e000007947 */ /* 0x000fea0003800000 */
.L_x_40636:
        /* <DEDUP_REMOVED lines=10> */
.L_x_40643:
        /* <DEDUP_REMOVED lines=21> */
.L_x_40647:
[----:B------:R-:W-:Y:S05]  /*28e0*/  BSYNC B1 ;  /* 0x0000000000017941 */ /* 0x000fea0003800000 */
.L_x_40646:
[----:B------:R-:W-:Y:S01]  /*28f0*/  LEA R3, R0, 0x3b800000, 0x17 ;  /* 0x3b80000000037811 */ /* 0x000fe200078eb8ff */
[----:B------:R-:W-:-:S05]  /*2900*/  IMAD.SHL.U32 R0, R2, 0x100000, RZ ;  /* 0x0010000002007824 */ /* 0x000fca00078e00ff */
[----:B------:R-:W-:Y:S02]  /*2910*/  LOP3.LUT R0, R3, R0, R4, 0xfe, !PT ;  /* 0x0000000003007212 */ /* 0x000fe400078efe04 */
.L_x_40645:
[----:B------:R-:W-:Y:S05]  /*2920*/  BSYNC B0 ;  /* 0x0000000000007941 */ /* 0x000fea0003800000 */
.L_x_40644:
[----:B------:R-:W0:Y:S02]  /*2930*/  F2I.FTZ.TRUNC.NTZ R0, R0 ;  /* 0x0000000000007305 */ /* 0x000e24000021f100 */
[----:B0-----:R-:W-:Y:S01]  /*2940*/  PRMT R25, R0, 0x7610, R25 ;  /* 0x0000761000197816 */ /* 0x001fe20000000019 */
[----:B------:R-:W-:Y:S05]  /*2950*/  BRA `(.L_x_40629) ;  /* 0x0000047000007947 */ /* 0x000fea0003800000 */
.L_x_40642:
        /* <DEDUP_REMOVED lines=21> */
.L_x_40651:
[----:B------:R-:W-:Y:S05]  /*2ab0*/  BSYNC B1 ;  /* 0x0000000000017941 */ /* 0x000fea0003800000 */
.L_x_40650:
[----:B------:R-:W-:Y:S01]  /*2ac0*/  LEA R3, R0, 0x37800000, 0x17 ;  /* 0x3780000000037811 */ /* 0x000fe200078eb8ff */
[----:B------:R-:W-:-:S05]  /*2ad0*/  IMAD.SHL.U32 R0, R2, 0x200000, RZ ;  /* 0x0020000002007824 */ /* 0x000fca00078e00ff */
[----:B------:R-:W-:Y:S02]  /*2ae0*/  LOP3.LUT R0, R3, R0, R4, 0xfe, !PT ;  /* 0x0000000003007212 */ /* 0x000fe400078efe04 */
.L_x_40649:
[----:B------:R-:W-:Y:S05]  /*2af0*/  BSYNC B0 ;  /* 0x0000000000007941 */ /* 0x000fea0003800000 */
.L_x_40648:
[----:B------:R-:W0:Y:S02]  /*2b00*/  F2I.FTZ.TRUNC.NTZ R0, R0 ;  /* 0x0000000000007305 */ /* 0x000e24000021f100 */
[----:B0-----:R-:W-:Y:S01]  /*2b10*/  PRMT R25, R0, 0x7610, R25 ;  /* 0x0000761000197816 */ /* 0x001fe20000000019 */
[----:B------:R-:W-:Y:S05]  /*2b20*/  BRA `(.L_x_40629) ;  /* 0x000002a000007947 */ /* 0x000fea0003800000 */
.L_x_40641:
        /* <DEDUP_REMOVED lines=14> */
.L_x_40655:
[----:B------:R-:W-:Y:S05]  /*2c10*/  BSYNC B0 ;  /* 0x0000000000007941 */ /* 0x000fea0003800000 */
.L_x_40654:
[----:B------:R-:W0:Y:S02]  /*2c20*/  F2I.FTZ.TRUNC.NTZ R0, R0 ;  /* 0x0000000000007305 */ /* 0x000e24000021f100 */
[----:B0-----:R-:W-:Y:S01]  /*2c30*/  PRMT R25, R0, 0x7610, R25 ;  /* 0x0000761000197816 */ /* 0x001fe20000000019 */
[----:B------:R-:W-:Y:S05]  /*2c40*/  BRA `(.L_x_40629) ;  /* 0x0000018000007947 */ /* 0x000fea0003800000 */
.L_x_40628:
        /* <DEDUP_REMOVED lines=21> */
.L_x_40653:
[----:B------:R0:W5:Y:S01]  /*2da0*/  LDG.E.U16 R25, [R2.64] ;  /* 0x0000002402197981 */ /* 0x000162000c1e1500 */
[----:B------:R-:W-:Y:S05]  /*2db0*/  BRA `(.L_x_40629) ;  /* 0x0000001000007947 */ /* 0x000fea0003800000 */
.L_x_40652:
[----:B------:R0:W5:Y:S02]  /*2dc0*/  LDG.E.U16 R25, [R2.64] ;  /* 0x0000002402197981 */ /* 0x000164000c1e1500 */
.L_x_40629:
[----:B------:R-:W-:-:S03]  /*2dd0*/  IADD3 R22, R22, 0x80, RZ ;  /* 0x0000008016167810 */ /* 0x000fc60007ffe0ff */
.L_x_40623:
[----:B------:R-:W-:Y:S05]  /*2de0*/  BSYNC B6 ;  /* 0x0000000000067941 */ /* 0x000fea0003800000 */
.L_x_40622:
        /* <DEDUP_REMOVED lines=20> */
.L_x_40661:
[----:B------:R0:W5:Y:S01]  /*2f30*/  LDG.E.U8 R24, [R2.64] ;  /* 0x0000002402187981 */ /* 0x000162000c1e1100 */
[----:B------:R-:W-:Y:S05]  /*2f40*/  BRA `(.L_x_40657) ;  /* 0x00000d7000007947 */ /* 0x000fea0003800000 */
.L_x_40660:
        /* <DEDUP_REMOVED lines=8> */
.L_x_40664:
[----:B------:R0:W5:Y:S01]  /*2fd0*/  LDG.E.U16 R24, [R2.64] ;  /* 0x0000002402187981 */ /* 0x000162000c1e1500 */
[----:B------:R-:W-:Y:S05]  /*2fe0*/  BRA `(.L_x_40657) ;  /* 0x00000cd000007947 */ /* 0x000fea0003800000 */
.L_x_40663:
[----:B------:R0:W5:Y:S01]  /*2ff0*/  LDG.E.U16 R24, [R2.64] ;  /* 0x0000002402187981 */ /* 0x000162000c1e1500 */
[----:B------:R-:W-:Y:S05]  /*3000*/  BRA `(.L_x_40657) ;  /* 0x00000cb000007947 */ /* 0x000fea0003800000 */
.L_x_40659:
        /* <DEDUP_REMOVED lines=9> */
.L_x_40666:
[----:B------:R-:W3:Y:S02]  /*30a0*/  LDG.E.U16 R0, [R2.64] ;  /* 0x0000002402007981 */ /* 0x000ee4000c1e1500 */
[----:B---3--:R-:W-:-:S06]  /*30b0*/  HADD2.F32 R0, -RZ, R0.H0_H0 ;  /* 0x20000000ff007230 */ /* 0x008fcc0000004100 */
[----:B------:R-:W0:Y:S02]  /*30c0*/  F2I.FTZ.TRUNC.NTZ R0, R0 ;  /* 0x0000000000007305 */ /* 0x000e24000021f100 */
[----:B0-----:R-:W-:Y:S01]  /*30d0*/  PRMT R24, R0, 0x7610, R24 ;  /* 0x0000761000187816 */ /* 0x001fe20000000018 */
[----:B------:R-:W-:Y:S05]  /*30e0*/  BRA `(.L_x_40657) ;  /* 0x00000bd000007947 */ /* 0x000fea0003800000 */
.L_x_40665:
        /* <DEDUP_REMOVED lines=9> */
.L_x_40668:
[----:B------:R-:W3:Y:S02]  /*3180*/  LDG.E.U16 R2, [R2.64] ;  /* 0x0000002402027981 */ /* 0x000ee4000c1e1500 */
[----:B---3--:R-:W-:-:S06]  /*3190*/  HADD2.F32 R0, -RZ, R2.H0_H0 ;  /* 0x20000002ff007230 */ /* 0x008fcc0000004100 */
[----:B------:R-:W0:Y:S02]  /*31a0*/  F2I.FTZ.TRUNC.NTZ R0, R0 ;  /* 0x0000000000007305 */ /* 0x000e24000021f100 */
[----:B0-----:R-:W-:Y:S01]  /*31b0*/  PRMT R24, R0, 0x7610, R24 ;  /* 0x0000761000187816 */ /* 0x001fe20000000018 */
[----:B------:R-:W-:Y:S05]  /*31c0*/  BRA `(.L_x_40657) ;  /* 0x00000af000007947 */ /* 0x000fea0003800000 */
.L_x_40667:
[----:B------:R-:W3:Y:S02]  /*31d0*/  LDG.E.64 R2, [R2.64] ;  /* 0x0000002402027981 */ /* 0x000ee4000c1e1b00 */
[----:B---3--:R0:W3:Y:S01]  /*31e0*/  F2I.F64.TRUNC R24, R2 ;  /* 0x0000000200187311 */ /* 0x0080e2000030d100 */
[----:B------:R-:W-:Y:S05]  /*31f0*/  BRA `(.L_x_40657) ;  /* 0x00000ac000007947 */ /* 0x000fea0003800000 */
.L_x_40658:
        /* <DEDUP_REMOVED lines=12> */
.L_x_40671:
[----:B------:R-:W3:Y:S02]  /*32c0*/  LDG.E.64 R2, [R2.64] ;  /* 0x0000002402027981 */ /* 0x000ee4000c1e1b00 */
[----:B---3--:R0:W3:Y:S01]  /*32d0*/  F2I.F64.TRUNC R24, R2 ;  /* 0x0000000200187311 */ /* 0x0080e2000030d100 */
[----:B------:R-:W-:Y:S05]  /*32e0*/  BRA `(.L_x_40657) ;  /* 0x000009d000007947 */ /* 0x000fea0003800000 */
.L_x_40670:
        /* <DEDUP_REMOVED lines=28> */
.L_x_40673:
        /* <DEDUP_REMOVED lines=15> */
.L_x_40672:
[----:B------:R-:W3:Y:S02]  /*35a0*/  LDG.E.U16 R0, [R2.64] ;  /* 0x0000002402007981 */ /* 0x000ee4000c1e1500 */
[----:B---3--:R-:W-:-:S06]  /*35b0*/  PRMT R0, RZ, 0x5410, R0 ;  /* 0x00005410ff007816 */ /* 0x008fcc0000000000 */
[----:B------:R-:W0:Y:S02]  /*35c0*/  F2I.FTZ.TRUNC.NTZ R0, R0 ;  /* 0x0000000000007305 */ /* 0x000e24000021f100 */
[----:B0-----:R-:W-:Y:S01]  /*35d0*/  PRMT R24, R0, 0x7610, R24 ;  /* 0x0000761000187816 */ /* 0x001fe20000000018 */
[----:B------:R-:W-:Y:S05]  /*35e0*/  BRA `(.L_x_40657) ;  /* 0x000006d000007947 */ /* 0x000fea0003800000 */
.L_x_40669:
        /* <DEDUP_REMOVED lines=10> */
.L_x_40676:
        /* <DEDUP_REMOVED lines=21> */
.L_x_40680:
[----:B------:R-:W-:Y:S05]  /*37e0*/  BSYNC B1 ;  /* 0x0000000000017941 */ /* 0x000fea0003800000 */
.L_x_40679:
[----:B------:R-:W-:Y:S01]  /*37f0*/  LEA R3, R0, 0x3b800000, 0x17 ;  /* 0x3b80000000037811 */ /* 0x000fe200078eb8ff */
[----:B------:R-:W-:-:S05]  /*3800*/  IMAD.SHL.U32 R0, R2, 0x100000, RZ ;  /* 0x0010000002007824 */ /* 0x000fca00078e00ff */
[----:B------:R-:W-:Y:S02]  /*3810*/  LOP3.LUT R0, R3, R0, R4, 0xfe, !PT ;  /* 0x0000000003007212 */ /* 0x000fe400078efe04 */
.L_x_40678:
[----:B------:R-:W-:Y:S05]  /*3820*/  BSYNC B0 ;  /* 0x0000000000007941 */ /* 0x000fea0003800000 */
.L_x_40677:
[----:B------:R-:W0:Y:S02]  /*3830*/  F2I.FTZ.TRUNC.NTZ R0, R0 ;  /* 0x0000000000007305 */ /* 0x000e24000021f100 */
[----:B0-----:R-:W-:Y:S01]  /*3840*/  PRMT R24, R0, 0x7610, R24 ;  /* 0x0000761000187816 */ /* 0x001fe20000000018 */
[----:B------:R-:W-:Y:S05]  /*3850*/  BRA `(.L_x_40657) ;  /* 0x0000046000007947 */ /* 0x000fea0003800000 */
.L_x_40675:
        /* <DEDUP_REMOVED lines=21> */
.L_x_40684:
[----:B------:R-:W-:Y:S05]  /*39b0*/  BSYNC B1 ;  /* 0x0000000000017941 */ /* 0x000fea0003800000 */
.L_x_40683:
[----:B------:R-:W-:Y:S01]  /*39c0*/  LEA R3, R0, 0x37800000, 0x17 ;  /* 0x3780000000037811 */ /* 0x000fe200078eb8ff */
[----:B------:R-:W-:-:S05]  /*39d0*/  IMAD.SHL.U32 R0, R2, 0x200000, RZ ;  /* 0x0020000002007824 */ /* 0x000fca00078e00ff */
[----:B------:R-:W-:Y:S02]  /*39e0*/  LOP3.LUT R0, R3, R0, R4, 0xfe, !PT ;  /* 0x0000000003007212 */ /* 0x000fe400078efe04 */
.L_x_40682:
[----:B------:R-:W-:Y:S05]  /*39f0*/  BSYNC B0 ;  /* 0x0000000000007941 */ /* 0x000fea0003800000 */
.L_x_40681:
[----:B------:R-:W0:Y:S02]  /*3a00*/  F2I.FTZ.TRUNC.NTZ R0, R0 ;  /* 0x0000000000007305 */ /* 0x000e24000021f100 */
[----:B0-----:R-:W-:Y:S01]  /*3a10*/  PRMT R24, R0, 0x7610, R24 ;  /* 0x0000761000187816 */ /* 0x001fe20000000018 */
[----:B------:R-:W-:Y:S05]  /*3a20*/  BRA `(.L_x_40657) ;  /* 0x0000029000007947 */ /* 0x000fea0003800000 */
.L_x_40674:
        /* <DEDUP_REMOVED lines=14> */
.L_x_40688:
[----:B------:R-:W-:Y:S05]  /*3b10*/  BSYNC B0 ;  /* 0x0000000000007941 */ /* 0x000fea0003800000 */
.L_x_40687:
[----:B------:R-:W0:Y:S02]  /*3b20*/  F2I.FTZ.TRUNC.NTZ R0, R0 ;  /* 0x0000000000007305 */ /* 0x000e24000021f100 */
[----:B0-----:R-:W-:Y:S01]  /*3b30*/  PRMT R24, R0, 0x7610, R24 ;  /* 0x0000761000187816 */ /* 0x001fe20000000018 */
[----:B------:R-:W-:Y:S05]  /*3b40*/  BRA `(.L_x_40657) ;  /* 0x0000017000007947 */ /* 0x000fea0003800000 */
.L_x_40662:
        /* <DEDUP_REMOVED lines=20> */
.L_x_40686:
[----:B------:R0:W5:Y:S01]  /*3c90*/  LDG.E.U16 R24, [R2.64] ;  /* 0x0000002402187981 */ /* 0x000162000c1e1500 */
[----:B------:R-:W-:Y:S05]  /*3ca0*/  BRA `(.L_x_40657) ;  /* 0x0000001000007947 */ /* 0x000fea0003800000 */
.L_x_40685:
[----:B------:R0:W5:Y:S02]  /*3cb0*/  LDG.E.U16 R24, [R2.64] ;  /* 0x0000002402187981 */ /* 0x000164000c1e1500 */
.L_x_40657:
[----:B------:R-:W-:Y:S05]  /*3cc0*/  BSYNC B6 ;  /* 0x0000000000067941 */ /* 0x000fea0003800000 */
.L_x_40656:
        /* <DEDUP_REMOVED lines=17> */
[----:B------:R-:W-:Y:S02]  /*3de0*/  IABS R10, R7 ;  /* 0x00000007000a7213 */ /* 0x000fe40000000000 */
[----:B------:R-:W-:-:S03]  /*3df0*/  ISETP.GE.AND P6, PT, R7, RZ, PT ;  /* 0x000000ff0700720c */ /* 0x000fc60003fc6270 */
[----:B0-----:R-:W0:Y:S02]  /*3e00*/  MUFU.RCP R8, R8 ;  /* 0x0000000800087308 */ /* 0x001e240000001000 */
[----:B0-----:R-:W-:Y:S01]  /*3e10*/  IADD3 R4, R8, 0xffffffe, RZ ;  /* 0x0ffffffe08047810 */ /* 0x001fe20007ffe0ff */
[----:B------:R-:W-:-:S05]  /*3e20*/  IMAD.MOV R8, RZ, RZ, -R11 ;  /* 0x000000ffff087224 */ /* 0x000fca00078e0a0b */
        /* <DEDUP_REMOVED lines=22> */
.L_x_40690:
[----:B---3--:R-:W-:Y:S05]  /*3f90*/  BSYNC B0 ;  /* 0x0000000000007941 */ /* 0x008fea0003800000 */
.L_x_40689:
[----:B------:R-:W-:Y:S01]  /*3fa0*/  BSSY B0, `(.L_x_40691) ;  /* 0x0000021000007945 */ /* 0x000fe20003800000 */
[----:B------:R-:W-:Y:S05]  /*3fb0*/  @P4 BRA `(.L_x_40692) ;  /* 0x000001f000004947 */ /* 0x000fea0003800000 */
[-C--:B------:R-:W-:Y:S02]  /*3fc0*/  IABS R6, R3.reuse ;  /* 0x0000000300067213 */ /* 0x080fe40000000000 */
[----:B-1---5:R-:W-:Y:S02]  /*3fd0*/  PRMT R7, R19, 0x9910, RZ ;  /* 0x0000991013077816 */ /* 0x022fe400000000ff */
[----:B------:R-:W0:Y:S01]  /*3fe0*/  I2F.RP R9, R6 ;  /* 0x0000000600097306 */ /* 0x000e220000209400 */
[----:B------:R-:W-:Y:S02]  /*3ff0*/  IABS R10, R3 ;  /* 0x00000003000a7213 */ /* 0x000fe40000000000 */
[----:B------:R-:W-:Y:S02]  /*4000*/  IABS R12, R7 ;  /* 0x00000007000c7213 */ /* 0x000fe40000000000 */
[----:B------:R-:W-:-:S02]  /*4010*/  ISETP.GE.AND P4, PT, R7, RZ, PT ;  /* 0x000000ff0700720c */ /* 0x000fc40003f86270 */
[----:B------:R-:W-:Y:S01]  /*4020*/  ISETP.NE.AND P5, PT, R3, RZ, PT ;  /* 0x000000ff0300720c */ /* 0x000fe20003fa5270 */
        /* <DEDUP_REMOVED lines=24> */
.L_x_40692:
[----:B------:R-:W-:Y:S05]  /*41b0*/  BSYNC B0 ;  /* 0x0000000000007941 */ /* 0x000fea0003800000 */
.L_x_40691:
[----:B------:R-:W-:Y:S01]  /*41c0*/  BSSY B0, `(.L_x_40693) ;  /* 0x0000021000007945 */ /* 0x000fe20003800000 */
[----:B------:R-:W-:Y:S05]  /*41d0*/  @P3 BRA `(.L_x_40694) ;  /* 0x000001f000003947 */ /* 0x000fea0003800000 */
[-C--:B------:R-:W-:Y:S02]  /*41e0*/  IABS R6, R3.reuse ;  /* 0x0000000300067213 */ /* 0x080fe40000000000 */
[----:B--2--5:R-:W-:Y:S02]  /*41f0*/  PRMT R7, R25, 0x9910, RZ ;  /* 0x0000991019077816 */ /* 0x024fe400000000ff */
        /* <DEDUP_REMOVED lines=29> */
.L_x_40694:
[----:B------:R-:W-:Y:S05]  /*43d0*/  BSYNC B0 ;  /* 0x0000000000007941 */ /* 0x000fea0003800000 */
.L_x_40693:
[----:B------:R-:W-:Y:S01]  /*43e0*/  BSSY B0, `(.L_x_40695) ;  /* 0x0000021000007945 */ /* 0x000fe20003800000 */
[----:B------:R-:W-:Y:S05]  /*43f0*/  @P1 BRA `(.L_x_40696) ;  /* 0x000001f000001947 */ /* 0x000fea0003800000 */
[-C--:B------:R-:W-:Y:S02]  /*4400*/  IABS R6, R3.reuse ;  /* 0x0000000300067213 */ /* 0x080fe40000000000 */
[----:B-----5:R-:W-:Y:S02]  /*4410*/  PRMT R7, R24, 0x9910, RZ ;  /* 0x0000991018077816 */ /* 0x020fe400000000ff */
        /* <DEDUP_REMOVED lines=29> */
.L_x_40696:
[----:B------:R-:W-:Y:S05]  /*45f0*/  BSYNC B0 ;  /* 0x0000000000007941 */ /* 0x000fea0003800000 */
.L_x_40695:
        /* <DEDUP_REMOVED lines=20> */
.L_x_40702:
[----:B------:R0:W-:Y:S01]  /*4740*/  STG.E.U8 [R10.64], R8 ;  /* 0x000000080a007986 */ /* 0x0001e2000c101124 */
[----:B------:R-:W-:Y:S01]  /*4750*/  IMAD.MOV.U32 R2, RZ, RZ, R22 ;  /* 0x000000ffff027224 */ /* 0x000fe200078e0016 */
[----:B------:R-:W-:Y:S05]  /*4760*/  BRA `(.L_x_40698) ;  /* 0x00000f0000007947 */ /* 0x000fea0003800000 */
.L_x_40701:
        /* <DEDUP_REMOVED lines=11> */
.L_x_40705:
[----:B------:R-:W-:Y:S01]  /*4820*/  PRMT R3, R8, 0x9910, RZ ;  /* 0x0000991008037816 */ /* 0x000fe200000000ff */
[----:B------:R-:W-:-:S04]  /*4830*/  IMAD.MOV.U32 R2, RZ, RZ, R22 ;  /* 0x000000ffff027224 */ /* 0x000fc800078e0016 */
[----:B------:R0:W-:Y:S01]  /*4840*/  STG.E [R10.64], R3 ;  /* 0x000000030a007986 */ /* 0x0001e2000c101924 */
[----:B------:R-:W-:Y:S05]  /*4850*/  BRA `(.L_x_40698) ;  /* 0x00000e1000007947 */ /* 0x000fea0003800000 */
.L_x_40704:
[----:B------:R0:W-:Y:S01]  /*4860*/  STG.E.U16 [R10.64], R8 ;  /* 0x000000080a007986 */ /* 0x0001e2000c101524 */
[----:B------:R-:W-:Y:S01]  /*4870*/  IMAD.MOV.U32 R2, RZ, RZ, R22 ;  /* 0x000000ffff027224 */ /* 0x000fe200078e0016 */
[----:B------:R-:W-:Y:S05]  /*4880*/  BRA `(.L_x_40698) ;  /* 0x00000de000007947 */ /* 0x000fea0003800000 */
.L_x_40700:
        /* <DEDUP_REMOVED lines=10> */
.L_x_40707:
[----:B------:R-:W0:Y:S01]  /*4930*/  I2F.S16 R0, R8 ;  /* 0x0000000800007306 */ /* 0x000e220000101400 */
[----:B------:R-:W-:Y:S01]  /*4940*/  IMAD.MOV.U32 R2, RZ, RZ, R22 ;  /* 0x000000ffff027224 */ /* 0x000fe200078e0016 */
[----:B0-----:R-:W-:-:S05]  /*4950*/  F2FP.PACK_AB R0, RZ, R0 ;  /* 0x00000000ff00723e */ /* 0x001fca00000000ff */
[----:B------:R0:W-:Y:S01]  /*4960*/  STG.E.U16 [R10.64], R0 ;  /* 0x000000000a007986 */ /* 0x0001e2000c101524 */
[----:B------:R-:W-:Y:S05]  /*4970*/  BRA `(.L_x_40698) ;  /* 0x00000cf000007947 */ /* 0x000fea0003800000 */
.L_x_40706:
        /* <DEDUP_REMOVED lines=11> */
.L_x_40709:
[----:B------:R-:W0:Y:S01]  /*4a30*/  I2F.S16 R8, R8 ;  /* 0x0000000800087306 */ /* 0x000e220000101400 */
[----:B------:R-:W-:Y:S01]  /*4a40*/  IMAD.MOV.U32 R2, RZ, RZ, R22 ;  /* 0x000000ffff027224 */ /* 0x000fe200078e0016 */
[----:B0-----:R-:W-:-:S04]  /*4a50*/  F2FP.PACK_AB R3, RZ, R8 ;  /* 0x00000008ff03723e */ /* 0x001fc800000000ff */
[----:B------:R-:W-:-:S05]  /*4a60*/  PRMT R3, R3, 0x5410, RZ ;  /* 0x0000541003037816 */ /* 0x000fca00000000ff */
[----:B------:R0:W-:Y:S01]  /*4a70*/  STG.E [R10.64], R3 ;  /* 0x000000030a007986 */ /* 0x0001e2000c101924 */
[----:B------:R-:W-:Y:S05]  /*4a80*/  BRA `(.L_x_40698) ;  /* 0x00000be000007947 */ /* 0x000fea0003800000 */
.L_x_40708:
[----:B------:R-:W0:Y:S01]  /*4a90*/  I2F.F64.S16 R8, R8 ;  /* 0x0000000800087312 */ /* 0x000e220000101c00 */
[----:B------:R-:W-:Y:S01]  /*4aa0*/  IMAD.MOV.U32 R2, RZ, RZ, R22 ;  /* 0x000000ffff027224 */ /* 0x000fe200078e0016 */
[----:B0-----:R0:W-:Y:S01]  /*4ab0*/  STG.E.64 [R10.64], R8 ;  /* 0x000000080a007986 */ /* 0x0011e2000c101b24 */
[----:B------:R-:W-:Y:S05]  /*4ac0*/  BRA `(.L_x_40698) ;  /* 0x00000ba000007947 */ /* 0x000fea0003800000 */
.L_x_40699:
        /* <DEDUP_REMOVED lines=14> */
.L_x_40712:
[----:B------:R-:W0:Y:S01]  /*4bb0*/  I2F.F64.S16 R4, R8 ;  /* 0x0000000800047312 */ /* 0x000e220000101c00 */
[----:B------:R-:W-:Y:S01]  /*4bc0*/  CS2R R6, SRZ ;  /* 0x0000000000067805 */ /* 0x000fe2000001ff00 */
[----:B------:R-:W-:-:S04]  /*4bd0*/  IMAD.MOV.U32 R2, RZ, RZ, R22 ;  /* 0x000000ffff027224 */ /* 0x000fc800078e0016 */
[----:B0-----:R0:W-:Y:S01]  /*4be0*/  STG.E.128 [R10.64], R4 ;  /* 0x000000040a007986 */ /* 0x0011e2000c101d24 */
[----:B------:R-:W-:Y:S05]  /*4bf0*/  BRA `(.L_x_40698) ;  /* 0x00000a7000007947 */ /* 0x000fea0003800000 */
.L_x_40711:
        /* <DEDUP_REMOVED lines=21> */
.L_x_40716:
[----:B------:R-:W-:Y:S05]  /*4d50*/  BSYNC B0 ;  /* 0x0000000000007941 */ /* 0x000fea0003800000 */
.L_x_40715:
[----:B------:R-:W-:Y:S01]  /*4d60*/  LOP3.LUT R3, R0, R3, RZ, 0xfc, !PT ;  /* 0x0000000300037212 */ /* 0x000fe200078efcff */
[----:B------:R-:W-:-:S04]  /*4d70*/  IMAD.MOV.U32 R2, RZ, RZ, R22 ;  /* 0x000000ffff027224 */ /* 0x000fc800078e0016 */
[----:B------:R0:W-:Y:S01]  /*4d80*/  STG.E.U8 [R10.64], R3 ;  /* 0x000000030a007986 */ /* 0x0001e2000c101124 */
[----:B------:R-:W-:Y:S05]  /*4d90*/  BRA `(.L_x_40698) ;  /* 0x000008d000007947 */ /* 0x000fea0003800000 */
.L_x_40714:
        /* <DEDUP_REMOVED lines=13> */
.L_x_40718:
[----:B------:R-:W-:Y:S01]  /*4e70*/  IMAD.MOV.U32 R0, RZ, RZ, 0x7f ;  /* 0x0000007fff007424 */ /* 0x000fe200078e00ff */
[----:B------:R-:W-:-:S04]  /*4e80*/  ISETP.GT.U32.AND P0, PT, R2, 0x7f800000, PT ;  /* 0x7f8000000200780c */ /* 0x000fc80003f04070 */
[----:B------:R-:W-:-:S04]  /*4e90*/  SEL R0, R0, 0x7c, P0 ;  /* 0x0000007c00007807 */ /* 0x000fc80000000000 */
.L_x_40719:
[----:B------:R-:W-:Y:S05]  /*4ea0*/  BSYNC B0 ;  /* 0x0000000000007941 */ /* 0x000fea0003800000 */
.L_x_40717:
[----:B------:R-:W-:-:S04]  /*4eb0*/  LOP3.LUT R2, R3, 0x80000000, RZ, 0xc0, !PT ;  /* 0x8000000003027812 */ /* 0x000fc800078ec0ff */
[----:B------:R-:W-:Y:S01]  /*4ec0*/  SHF.R.U32.HI R3, RZ, 0x18, R2 ;  /* 0x00000018ff037819 */ /* 0x000fe20000011602 */
[----:B------:R-:W-:-:S03]  /*4ed0*/  IMAD.MOV.U32 R2, RZ, RZ, R22 ;  /* 0x000000ffff027224 */ /* 0x000fc600078e0016 */
[----:B------:R-:W-:-:S05]  /*4ee0*/  LOP3.LUT R3, R0, R3, RZ, 0xfc, !PT ;  /* 0x0000000300037212 */ /* 0x000fca00078efcff */
[----:B------:R0:W-:Y:S01]  /*4ef0*/  STG.E.U8 [R10.64], R3 ;  /* 0x000000030a007986 */ /* 0x0001e2000c101124 */
[----:B------:R-:W-:Y:S05]  /*4f00*/  BRA `(.L_x_40698) ;  /* 0x0000076000007947 */ /* 0x000fea0003800000 */
.L_x_40713:
[----:B------:R-:W0:Y:S01]  /*4f10*/  I2F.S16 R0, R8 ;  /* 0x0000000800007306 */ /* 0x000e220000101400 */
[----:B------:R-:W-:Y:S01]  /*4f20*/  IMAD.MOV.U32 R2, RZ, RZ, R22 ;  /* 0x000000ffff027224 */ /* 0x000fe200078e0016 */
[----:B0-----:R-:W-:-:S05]  /*4f30*/  F2FP.BF16.PACK_AB R0, RZ, R0 ;  /* 0x00000000ff00723e */ /* 0x001fca00000010ff */
[----:B------:R0:W-:Y:S01]  /*4f40*/  STG.E.U16 [R10.64], R0 ;  /* 0x000000000a007986 */ /* 0x0001e2000c101524 */
[----:B------:R-:W-:Y:S05]  /*4f50*/  BRA `(.L_x_40698) ;  /* 0x0000071000007947 */ /* 0x000fea0003800000 */
.L_x_40710:
        /* <DEDUP_REMOVED lines=11> */
.L_x_40722:
        /* <DEDUP_REMOVED lines=17> */
.L_x_40725:
[----:B------:R-:W-:-:S04]  /*5120*/  LOP3.LUT R2, R3, 0x80000000, RZ, 0xc0, !PT ;  /* 0x8000000003027812 */ /* 0x000fc800078ec0ff */
[----:B------:R-:W-:-:S04]  /*5130*/  SHF.R.U32.HI R3, RZ, 0x18, R2 ;  /* 0x00000018ff037819 */ /* 0x000fc80000011602 */
[----:B------:R-:W-:-:S04]  /*5140*/  LOP3.LUT R0, R0, R3, RZ, 0xfc, !PT ;  /* 0x0000000300007212 */ /* 0x000fc800078efcff */
[----:B------:R-:W-:Y:S02]  /*5150*/  PRMT R5, R0, 0x7610, R5 ;  /* 0x0000761000057816 */ /* 0x000fe40000000005 */
.L_x_40724:
[----:B------:R-:W-:Y:S05]  /*5160*/  BSYNC B0 ;  /* 0x0000000000007941 */ /* 0x000fea0003800000 */
.L_x_40723:
[----:B------:R0:W-:Y:S01]  /*5170*/  STG.E.U8 [R10.64], R5 ;  /* 0x000000050a007986 */ /* 0x0001e2000c101124 */
[----:B------:R-:W-:Y:S01]  /*5180*/  IMAD.MOV.U32 R2, RZ, RZ, R22 ;  /* 0x000000ffff027224 */ /* 0x000fe200078e0016 */
[----:B------:R-:W-:Y:S05]  /*5190*/  BRA `(.L_x_40698) ;  /* 0x000004d000007947 */ /* 0x000fea0003800000 */
.L_x_40721:
        /* <DEDUP_REMOVED lines=17> */
.L_x_40728:
[----:B------:R-:W-:-:S04]  /*52b0*/  LOP3.LUT R2, R3, 0x80000000, RZ, 0xc0, !PT ;  /* 0x8000000003027812 */ /* 0x000fc800078ec0ff */
[----:B------:R-:W-:-:S04]  /*52c0*/  SHF.R.U32.HI R3, RZ, 0x18, R2 ;  /* 0x00000018ff037819 */ /* 0x000fc80000011602 */
[----:B------:R-:W-:-:S04]  /*52d0*/  LOP3.LUT R0, R0, R3, RZ, 0xfc, !PT ;  /* 0x0000000300007212 */ /* 0x000fc800078efcff */
[----:B------:R-:W-:Y:S02]  /*52e0*/  PRMT R5, R0, 0x7610, R5 ;  /* 0x0000761000057816 */ /* 0x000fe40000000005 */
.L_x_40727:
[----:B------:R-:W-:Y:S05]  /*52f0*/  BSYNC B0 ;  /* 0x0000000000007941 */ /* 0x000fea0003800000 */
.L_x_40726:
[----:B------:R0:W-:Y:S01]  /*5300*/  STG.E.U8 [R10.64], R5 ;  /* 0x000000050a007986 */ /* 0x0001e2000c101124 */
[----:B------:R-:W-:Y:S01]  /*5310*/  IMAD.MOV.U32 R2, RZ, RZ, R22 ;  /* 0x000000ffff027224 */ /* 0x000fe200078e0016 */
[----:B------:R-:W-:Y:S05]  /*5320*/  BRA `(.L_x_40698) ;  /* 0x0000034000007947 */ /* 0x000fea0003800000 */
.L_x_40720:
        /* <DEDUP_REMOVED lines=23> */
.L_x_40703:
        /* <DEDUP_REMOVED lines=21> */
.L_x_40730:
[----:B------:R-:W-:Y:S01]  /*55f0*/  PRMT R4, R8, 0x9910, RZ ;  /* 0x0000991008047816 */ /* 0x000fe200000000ff */
[----:B------:R-:W-:-:S03]  /*5600*/  IMAD.MOV.U32 R2, RZ, RZ, R22 ;  /* 0x000000ffff027224 */ /* 0x000fc600078e0016 */
[----:B------:R-:W-:-:S05]  /*5610*/  SHF.R.S32.HI R5, RZ, 0x1f, R4 ;  /* 0x0000001fff057819 */ /* 0x000fca0000011404 */
[----:B------:R0:W-:Y:S01]  /*5620*/  STG.E.64 [R10.64], R4 ;  /* 0x000000040a007986 */ /* 0x0001e2000c101b24 */
[----:B------:R-:W-:Y:S05]  /*5630*/  BRA `(.L_x_40698) ;  /* 0x0000003000007947 */ /* 0x000fea0003800000 */
.L_x_40729:
[----:B------:R-:W-:Y:S01]  /*5640*/  PRMT R3, R8, 0x9910, RZ ;  /* 0x0000991008037816 */ /* 0x000fe200000000ff */
[----:B------:R-:W-:-:S04]  /*5650*/  IMAD.MOV.U32 R2, RZ, RZ, R22 ;  /* 0x000000ffff027224 */ /* 0x000fc800078e0016 */
[----:B------:R0:W-:Y:S03]  /*5660*/  STG.E [R10.64], R3 ;  /* 0x000000030a007986 */ /* 0x0001e6000c101924 */
.L_x_40698:
[----:B------:R-:W-:Y:S05]  /*5670*/  BSYNC B6 ;  /* 0x0000000000067941 */ /* 0x000fea0003800000 */
.L_x_40697:
        /* <DEDUP_REMOVED lines=21> */
.L_x_40736:
[----:B-1---5:R0:W-:Y:S01]  /*57d0*/  STG.E.U8 [R8.64], R19 ;  /* 0x0000001308007986 */ /* 0x0221e2000c101124 */
[----:B------:R-:W-:Y:S05]  /*57e0*/  BRA `(.L_x_40738) ;  /* 0x00000dc000007947 */ /* 0x000fea0003800000 */
.L_x_40735:
        /* <DEDUP_REMOVED lines=10> */
.L_x_40740:
[----:B-1---5:R-:W-:-:S05]  /*5890*/  PRMT R3, R19, 0x9910, RZ ;  /* 0x0000991013037816 */ /* 0x022fca00000000ff */
[----:B------:R0:W-:Y:S01]  /*58a0*/  STG.E [R8.64], R3 ;  /* 0x0000000308007986 */ /* 0x0001e2000c101924 */
[----:B------:R-:W-:Y:S05]  /*58b0*/  BRA `(.L_x_40738) ;  /* 0x00000cf000007947 */ /* 0x000fea0003800000 */
.L_x_40739:
[----:B-1---5:R0:W-:Y:S01]  /*58c0*/  STG.E.U16 [R8.64], R19 ;  /* 0x0000001308007986 */ /* 0x0221e2000c101524 */
[----:B------:R-:W-:Y:S05]  /*58d0*/  BRA `(.L_x_40738) ;  /* 0x00000cd000007947 */ /* 0x000fea0003800000 */
.L_x_40734:
        /* <DEDUP_REMOVED lines=9> */
.L_x_40742:
[----:B-1---5:R-:W0:Y:S02]  /*5970*/  I2F.S16 R0, R19 ;  /* 0x0000001300007306 */ /* 0x022e240000101400 */
[----:B0-----:R-:W-:-:S05]  /*5980*/  F2FP.PACK_AB R0, RZ, R0 ;  /* 0x00000000ff00723e */ /* 0x001fca00000000ff */
[----:B------:R0:W-:Y:S01]  /*5990*/  STG.E.U16 [R8.64], R0 ;  /* 0x0000000008007986 */ /* 0x0001e2000c101524 */
[----:B------:R-:W-:Y:S05]  /*59a0*/  BRA `(.L_x_40738) ;  /* 0x00000c0000007947 */ /* 0x000fea0003800000 */
.L_x_40741:
        /* <DEDUP_REMOVED lines=10> */
.L_x_40744:
[----:B-1---5:R-:W0:Y:S02]  /*5a50*/  I2F.S16 R19, R19 ;  /* 0x0000001300137306 */ /* 0x022e240000101400 */
[----:B0-----:R-:W-:-:S04]  /*5a60*/  F2FP.PACK_AB R3, RZ, R19 ;  /* 0x00000013ff03723e */ /* 0x001fc800000000ff */
[----:B------:R-:W-:-:S05]  /*5a70*/  PRMT R3, R3, 0x5410, RZ ;  /* 0x0000541003037816 */ /* 0x000fca00000000ff */
[----:B------:R0:W-:Y:S01]  /*5a80*/  STG.E [R8.64], R3 ;  /* 0x0000000308007986 */ /* 0x0001e2000c101924 */
[----:B------:R-:W-:Y:S05]  /*5a90*/  BRA `(.L_x_40738) ;  /* 0x00000b1000007947 */ /* 0x000fea0003800000 */
.L_x_40743:
[----:B-1---5:R-:W0:Y:S02]  /*5aa0*/  I2F.F64.S16 R4, R19 ;  /* 0x0000001300047312 */ /* 0x022e240000101c00 */
[----:B0-----:R0:W-:Y:S01]  /*5ab0*/  STG.E.64 [R8.64], R4 ;  /* 0x0000000408007986 */ /* 0x0011e2000c101b24 */
[----:B------:R-:W-:Y:S05]  /*5ac0*/  BRA `(.L_x_40738) ;  /* 0x00000ae000007947 */ /* 0x000fea0003800000 */
.L_x_40733:
        /* <DEDUP_REMOVED lines=13> */
.L_x_40747:
[----:B-1---5:R-:W0:Y:S01]  /*5ba0*/  I2F.F64.S16 R4, R19 ;  /* 0x0000001300047312 */ /* 0x022e220000101c00 */
[----:B------:R-:W-:-:S05]  /*5bb0*/  CS2R R6, SRZ ;  /* 0x0000000000067805 */ /* 0x000fca000001ff00 */
[----:B0-----:R0:W-:Y:S01]  /*5bc0*/  STG.E.128 [R8.64], R4 ;  /* 0x0000000408007986 */ /* 0x0011e2000c101d24 */
[----:B------:R-:W-:Y:S05]  /*5bd0*/  BRA `(.L_x_40738) ;  /* 0x000009d000007947 */ /* 0x000fea0003800000 */
.L_x_40746:
        /* <DEDUP_REMOVED lines=21> */
.L_x_40751:
[----:B------:R-:W-:Y:S05]  /*5d30*/  BSYNC B0 ;  /* 0x0000000000007941 */ /* 0x000fea0003800000 */
.L_x_40750:
[----:B------:R-:W-:-:S05]  /*5d40*/  LOP3.LUT R5, R0, R5, RZ, 0xfc, !PT ;  /* 0x0000000500057212 */ /* 0x000fca00078efcff */
[----:B------:R0:W-:Y:S01]  /*5d50*/  STG.E.U8 [R8.64], R5 ;  /* 0x0000000508007986 */ /* 0x0001e2000c101124 */
[----:B------:R-:W-:Y:S05]  /*5d60*/  BRA `(.L_x_40738) ;  /* 0x0000084000007947 */ /* 0x000fea0003800000 */
.L_x_40749:
        /* <DEDUP_REMOVED lines=13> */
.L_x_40753:
[----:B------:R-:W-:Y:S01]  /*5e40*/  IMAD.MOV.U32 R0, RZ, RZ, 0x7f ;  /* 0x0000007fff007424 */ /* 0x000fe200078e00ff */
[----:B------:R-:W-:-:S04]  /*5e50*/  ISETP.GT.U32.AND P0, PT, R3, 0x7f800000, PT ;  /* 0x7f8000000300780c */ /* 0x000fc80003f04070 */
[----:B------:R-:W-:-:S04]  /*5e60*/  SEL R0, R0, 0x7c, P0 ;  /* 0x0000007c00007807 */ /* 0x000fc80000000000 */
.L_x_40754:
[----:B------:R-:W-:Y:S05]  /*5e70*/  BSYNC B0 ;  /* 0x0000000000007941 */ /* 0x000fea0003800000 */
.L_x_40752:
[----:B------:R-:W-:-:S04]  /*5e80*/  LOP3.LUT R3, R19, 0x80000000, RZ, 0xc0, !PT ;  /* 0x8000000013037812 */ /* 0x000fc800078ec0ff */
[----:B------:R-:W-:-:S04]  /*5e90*/  SHF.R.U32.HI R3, RZ, 0x18, R3 ;  /* 0x00000018ff037819 */ /* 0x000fc80000011603 */
[----:B------:R-:W-:-:S05]  /*5ea0*/  LOP3.LUT R3, R0, R3, RZ, 0xfc, !PT ;  /* 0x0000000300037212 */ /* 0x000fca00078efcff */
[----:B------:R0:W-:Y:S01]  /*5eb0*/  STG.E.U8 [R8.64], R3 ;  /* 0x0000000308007986 */ /* 0x0001e2000c101124 */
[----:B------:R-:W-:Y:S05]  /*5ec0*/  BRA `(.L_x_40738) ;  /* 0x000006e000007947 */ /* 0x000fea0003800000 */
.L_x_40748:
[----:B-1---5:R-:W0:Y:S02]  /*5ed0*/  I2F.S16 R0, R19 ;  /* 0x0000001300007306 */ /* 0x022e240000101400 */
[----:B0-----:R-:W-:-:S05]  /*5ee0*/  F2FP.BF16.PACK_AB R0, RZ, R0 ;  /* 0x00000000ff00723e */ /* 0x001fca00000010ff */
[----:B------:R0:W-:Y:S01]  /*5ef0*/  STG.E.U16 [R8.64], R0 ;  /* 0x0000000008007986 */ /* 0x0001e2000c101524 */
[----:B------:R-:W-:Y:S05]  /*5f00*/  BRA `(.L_x_40738) ;  /* 0x000006a000007947 */ /* 0x000fea0003800000 */
.L_x_40745:
        /* <DEDUP_REMOVED lines=10> */
.L_x_40757:
        /* <DEDUP_REMOVED lines=17> */
.L_x_40760:
[----:B------:R-:W-:-:S04]  /*60c0*/  LOP3.LUT R3, R19, 0x80000000, RZ, 0xc0, !PT ;  /* 0x8000000013037812 */ /* 0x000fc800078ec0ff */
[----:B------:R-:W-:-:S04]  /*60d0*/  SHF.R.U32.HI R3, RZ, 0x18, R3 ;  /* 0x00000018ff037819 */ /* 0x000fc80000011603 */
[----:B------:R-:W-:-:S04]  /*60e0*/  LOP3.LUT R0, R0, R3, RZ, 0xfc, !PT ;  /* 0x0000000300007212 */ /* 0x000fc800078efcff */
[----:B------:R-:W-:Y:S02]  /*60f0*/  PRMT R4, R0, 0x7610, R4 ;  /* 0x0000761000047816 */ /* 0x000fe40000000004 */
.L_x_40759:
[----:B------:R-:W-:Y:S05]  /*6100*/  BSYNC B0 ;  /* 0x0000000000007941 */ /* 0x000fea0003800000 */
.L_x_40758:
[----:B------:R0:W-:Y:S01]  /*6110*/  STG.E.U8 [R8.64], R4 ;  /* 0x0000000408007986 */ /* 0x0001e2000c101124 */
[----:B------:R-:W-:Y:S05]  /*6120*/  BRA `(.L_x_40738) ;  /* 0x0000048000007947 */ /* 0x000fea0003800000 */
.L_x_40756:
        /* <DEDUP_REMOVED lines=17> */
.L_x_40763:
[----:B------:R-:W-:-:S04]  /*6240*/  LOP3.LUT R3, R19, 0x80000000, RZ, 0xc0, !PT ;  /* 0x8000000013037812 */ /* 0x000fc800078ec0ff */
[----:B------:R-:W-:-:S04]  /*6250*/  SHF.R.U32.HI R3, RZ, 0x18, R3 ;  /* 0x00000018ff037819 */ /* 0x000fc80000011603 */
[----:B------:R-:W-:-:S04]  /*6260*/  LOP3.LUT R0, R0, R3, RZ, 0xfc, !PT ;  /* 0x0000000300007212 */ /* 0x000fc800078efcff */
[----:B------:R-:W-:Y:S02]  /*6270*/  PRMT R4, R0, 0x7610, R4 ;  /* 0x0000761000047816 */ /* 0x000fe40000000004 */
.L_x_40762:
[----:B------:R-:W-:Y:S05]  /*6280*/  BSYNC B0 ;  /* 0x0000000000007941 */ /* 0x000fea0003800000 */
.L_x_40761:
[----:B------:R0:W-:Y:S01]  /*6290*/  STG.E.U8 [R8.64], R4 ;  /* 0x0000000408007986 */ /* 0x0001e2000c101124 */
[----:B------:R-:W-:Y:S05]  /*62a0*/  BRA `(.L_x_40738) ;  /* 0x0000030000007947 */ /* 0x000fea0003800000 */
.L_x_40755:
        /* <DEDUP_REMOVED lines=22> */
.L_x_40737:
        /* <DEDUP_REMOVED lines=20> */
.L_x_40765:
[----:B-1---5:R-:W-:-:S04]  /*6550*/  PRMT R4, R19, 0x9910, RZ ;  /* 0x0000991013047816 */ /* 0x022fc800000000ff */
[----:B------:R-:W-:-:S05]  /*6560*/  SHF.R.S32.HI R5, RZ, 0x1f, R4 ;  /* 0x0000001fff057819 */ /* 0x000fca0000011404 */
[----:B------:R0:W-:Y:S01]  /*6570*/  STG.E.64 [R8.64], R4 ;  /* 0x0000000408007986 */ /* 0x0001e2000c101b24 */
[----:B------:R-:W-:Y:S05]  /*6580*/  BRA `(.L_x_40738) ;  /* 0x0000002000007947 */ /* 0x000fea0003800000 */
.L_x_40764:
[----:B-1---5:R-:W-:-:S05]  /*6590*/  PRMT R3, R19, 0x9910, RZ ;  /* 0x0000991013037816 */ /* 0x022fca00000000ff */
[----:B------:R0:W-:Y:S02]  /*65a0*/  STG.E [R8.64], R3 ;  /* 0x0000000308007986 */ /* 0x0001e4000c101924 */
.L_x_40738:
        /* <DEDUP_REMOVED lines=21> */
.L_x_40769:
[----:B------:R0:W-:Y:S01]  /*6700*/  STG.E.U8 [R8.64], R23 ;  /* 0x0000001708007986 */ /* 0x0001e2000c101124 */
[----:B------:R-:W-:Y:S05]  /*6710*/  BRA `(.L_x_40771) ;  /* 0x00000dc000007947 */ /* 0x000fea0003800000 */
.L_x_40768:
        /* <DEDUP_REMOVED lines=10> */
.L_x_40773:
[----:B------:R-:W-:-:S05]  /*67c0*/  PRMT R3, R23, 0x9910, RZ ;  /* 0x0000991017037816 */ /* 0x000fca00000000ff */
[----:B------:R0:W-:Y:S01]  /*67d0*/  STG.E [R8.64], R3 ;  /* 0x0000000308007986 */ /* 0x0001e2000c101924 */
[----:B------:R-:W-:Y:S05]  /*67e0*/  BRA `(.L_x_40771) ;  /* 0x00000cf000007947 */ /* 0x000fea0003800000 */
.L_x_40772:
[----:B------:R0:W-:Y:S01]  /*67f0*/  STG.E.U16 [R8.64], R23 ;  /* 0x0000001708007986 */ /* 0x0001e2000c101524 */
[----:B------:R-:W-:Y:S05]  /*6800*/  BRA `(.L_x_40771) ;  /* 0x00000cd000007947 */ /* 0x000fea0003800000 */
.L_x_40767:
        /* <DEDUP_REMOVED lines=9> */
.L_x_40775:
[----:B------:R-:W0:Y:S02]  /*68a0*/  I2F.S16 R0, R23 ;  /* 0x0000001700007306 */ /* 0x000e240000101400 */
[----:B0-----:R-:W-:-:S05]  /*68b0*/  F2FP.PACK_AB R0, RZ, R0 ;  /* 0x00000000ff00723e */ /* 0x001fca00000000ff */
[----:B------:R0:W-:Y:S01]  /*68c0*/  STG.E.U16 [R8.64], R0 ;  /* 0x0000000008007986 */ /* 0x0001e2000c101524 */
[----:B------:R-:W-:Y:S05]  /*68d0*/  BRA `(.L_x_40771) ;  /* 0x00000c0000007947 */ /* 0x000fea0003800000 */
.L_x_40774:
        /* <DEDUP_REMOVED lines=10> */
.L_x_40777:
[----:B------:R-:W0:Y:S02]  /*6980*/  I2F.S16 R23, R23 ;  /* 0x0000001700177306 */ /* 0x000e240000101400 */
[----:B0-----:R-:W-:-:S04]  /*6990*/  F2FP.PACK_AB R3, RZ, R23 ;  /* 0x00000017ff03723e */ /* 0x001fc800000000ff */
[----:B------:R-:W-:-:S05]  /*69a0*/  PRMT R3, R3, 0x5410, RZ ;  /* 0x0000541003037816 */ /* 0x000fca00000000ff */
[----:B------:R0:W-:Y:S01]  /*69b0*/  STG.E [R8.64], R3 ;  /* 0x0000000308007986 */ /* 0x0001e2000c101924 */
[----:B------:R-:W-:Y:S05]  /*69c0*/  BRA `(.L_x_40771) ;  /* 0x00000b1000007947 */ /* 0x000fea0003800000 */
.L_x_40776:
[----:B------:R-:W0:Y:S02]  /*69d0*/  I2F.F64.S16 R4, R23 ;  /* 0x0000001700047312 */ /* 0x000e240000101c00 */
[----:B0-----:R0:W-:Y:S01]  /*69e0*/  STG.E.64 [R8.64], R4 ;  /* 0x0000000408007986 */ /* 0x0011e2000c101b24 */
[----:B------:R-:W-:Y:S05]  /*69f0*/  BRA `(.L_x_40771) ;  /* 0x00000ae000007947 */ /* 0x000fea0003800000 */
.L_x_40766:
        /* <DEDUP_REMOVED lines=13> */
.L_x_40780:
[----:B------:R-:W0:Y:S01]  /*6ad0*/  I2F.F64.S16 R4, R23 ;  /* 0x0000001700047312 */ /* 0x000e220000101c00 */
[----:B------:R-:W-:-:S05]  /*6ae0*/  CS2R R6, SRZ ;  /* 0x0000000000067805 */ /* 0x000fca000001ff00 */
[----:B0-----:R0:W-:Y:S01]  /*6af0*/  STG.E.128 [R8.64], R4 ;  /* 0x0000000408007986 */ /* 0x0011e2000c101d24 */
[----:B------:R-:W-:Y:S05]  /*6b00*/  BRA `(.L_x_40771) ;  /* 0x000009d000007947 */ /* 0x000fea0003800000 */
.L_x_40779:
        /* <DEDUP_REMOVED lines=21> */
.L_x_40784:
[----:B------:R-:W-:Y:S05]  /*6c60*/  BSYNC B0 ;  /* 0x0000000000007941 */ /* 0x000fea0003800000 */
.L_x_40783:
[----:B------:R-:W-:-:S05]  /*6c70*/  LOP3.LUT R5, R0, R5, RZ, 0xfc, !PT ;  /* 0x0000000500057212 */ /* 0x000fca00078efcff */
[----:B------:R0:W-:Y:S01]  /*6c80*/  STG.E.U8 [R8.64], R5 ;  /* 0x0000000508007986 */ /* 0x0001e2000c101124 */
[----:B------:R-:W-:Y:S05]  /*6c90*/  BRA `(.L_x_40771) ;  /* 0x0000084000007947 */ /* 0x000fea0003800000 */
.L_x_40782:
        /* <DEDUP_REMOVED lines=13> */
.L_x_40786:
[----:B------:R-:W-:Y:S01]  /*6d70*/  IMAD.MOV.U32 R0, RZ, RZ, 0x7f ;  /* 0x0000007fff007424 */ /* 0x000fe200078e00ff */
[----:B------:R-:W-:-:S04]  /*6d80*/  ISETP.GT.U32.AND P0, PT, R3, 0x7f800000, PT ;  /* 0x7f8000000300780c */ /* 0x000fc80003f04070 */
[----:B------:R-:W-:-:S04]  /*6d90*/  SEL R0, R0, 0x7c, P0 ;  /* 0x0000007c00007807 */ /* 0x000fc80000000000 */
.L_x_40787:
[----:B------:R-:W-:Y:S05]  /*6da0*/  BSYNC B0 ;  /* 0x0000000000007941 */ /* 0x000fea0003800000 */
.L_x_40785:
[----:B------:R-:W-:-:S04]  /*6db0*/  LOP3.LUT R3, R23, 0x80000000, RZ, 0xc0, !PT ;  /* 0x8000000017037812 */ /* 0x000fc800078ec0ff */
[----:B------:R-:W-:-:S04]  /*6dc0*/  SHF.R.U32.HI R3, RZ, 0x18, R3 ;  /* 0x00000018ff037819 */ /* 0x000fc80000011603 */
[----:B------:R-:W-:-:S05]  /*6dd0*/  LOP3.LUT R3, R0, R3, RZ, 0xfc, !PT ;  /* 0x0000000300037212 */ /* 0x000fca00078efcff */
[----:B------:R0:W-:Y:S01]  /*6de0*/  STG.E.U8 [R8.64], R3 ;  /* 0x0000000308007986 */ /* 0x0001e2000c101124 */
[----:B------:R-:W-:Y:S05]  /*6df0*/  BRA `(.L_x_40771) ;  /* 0x000006e000007947 */ /* 0x000fea0003800000 */
.L_x_40781:
[----:B------:R-:W0:Y:S02]  /*6e00*/  I2F.S16 R0, R23 ;  /* 0x0000001700007306 */ /* 0x000e240000101400 */
[----:B0-----:R-:W-:-:S05]  /*6e10*/  F2FP.BF16.PACK_AB R0, RZ, R0 ;  /* 0x00000000ff00723e */ /* 0x001fca00000010ff */
[----:B------:R0:W-:Y:S01]  /*6e20*/  STG.E.U16 [R8.64], R0 ;  /* 0x0000000008007986 */ /* 0x0001e2000c101524 */
[----:B------:R-:W-:Y:S05]  /*6e30*/  BRA `(.L_x_40771) ;  /* 0x000006a000007947 */ /* 0x000fea0003800000 */
.L_x_40778:
        /* <DEDUP_REMOVED lines=10> */
.L_x_40790:
        /* <DEDUP_REMOVED lines=17> */
.L_x_40793:
[----:B------:R-:W-:-:S04]  /*6ff0*/  LOP3.LUT R3, R23, 0x80000000, RZ, 0xc0, !PT ;  /* 0x8000000017037812 */ /* 0x000fc800078ec0ff */
[----:B------:R-:W-:-:S04]  /*7000*/  SHF.R.U32.HI R3, RZ, 0x18, R3 ;  /* 0x00000018ff037819 */ /* 0x000fc80000011603 */
[----:B------:R-:W-:-:S04]  /*7010*/  LOP3.LUT R0, R0, R3, RZ, 0xfc, !PT ;  /* 0x0000000300007212 */ /* 0x000fc800078efcff */
[----:B------:R-:W-:Y:S02]  /*7020*/  PRMT R4, R0, 0x7610, R4 ;  /* 0x0000761000047816 */ /* 0x000fe40000000004 */
.L_x_40792:
[----:B------:R-:W-:Y:S05]  /*7030*/  BSYNC B0 ;  /* 0x0000000000007941 */ /* 0x000fea0003800000 */
.L_x_40791:
[----:B------:R0:W-:Y:S01]  /*7040*/  STG.E.U8 [R8.64], R4 ;  /* 0x0000000408007986 */ /* 0x0001e2000c101124 */
[----:B------:R-:W-:Y:S05]  /*7050*/  BRA `(.L_x_40771) ;  /* 0x0000048000007947 */ /* 0x000fea0003800000 */
.L_x_40789:
        /* <DEDUP_REMOVED lines=17> */
.L_x_40796:
[----:B------:R-:W-:-:S04]  /*7170*/  LOP3.LUT R3, R23, 0x80000000, RZ, 0xc0, !PT ;  /* 0x8000000017037812 */ /* 0x000fc800078ec0ff */
[----:B------:R-:W-:-:S04]  /*7180*/  SHF.R.U32.HI R3, RZ, 0x18, R3 ;  /* 0x00000018ff037819 */ /* 0x000fc80000011603 */
[----:B------:R-:W-:-:S04]  /*7190*/  LOP3.LUT R0, R0, R3, RZ, 0xfc, !PT ;  /* 0x0000000300007212 */ /* 0x000fc800078efcff */
[----:B------:R-:W-:Y:S02]  /*71a0*/  PRMT R4, R0, 0x7610, R4 ;  /* 0x0000761000047816 */ /* 0x000fe40000000004 */
.L_x_40795:
[----:B------:R-:W-:Y:S05]  /*71b0*/  BSYNC B0 ;  /* 0x0000000000007941 */ /* 0x000fea0003800000 */
.L_x_40794:
[----:B------:R0:W-:Y:S01]  /*71c0*/  STG.E.U8 [R8.64], R4 ;  /* 0x0000000408007986 */ /* 0x0001e2000c101124 */
[----:B------:R-:W-:Y:S05]  /*71d0*/  BRA `(.L_x_40771) ;  /* 0x0000030000007947 */ /* 0x000fea0003800000 */
.L_x_40788:
        /* <DEDUP_REMOVED lines=22> */
.L_x_40770:
        /* <DEDUP_REMOVED lines=20> */
.L_x_40798:
[----:B------:R-:W-:-:S04]  /*7480*/  PRMT R4, R23, 0x9910, RZ ;  /* 0x0000991017047816 */ /* 0x000fc800000000ff */
[----:B------:R-:W-:-:S05]  /*7490*/  SHF.R.S32.HI R5, RZ, 0x1f, R4 ;  /* 0x0000001fff057819 */ /* 0x000fca0000011404 */
[----:B------:R0:W-:Y:S01]  /*74a0*/  STG.E.64 [R8.64], R4 ;  /* 0x0000000408007986 */ /* 0x0001e2000c101b24 */
[----:B------:R-:W-:Y:S05]  /*74b0*/  BRA `(.L_x_40771) ;  /* 0x0000002000007947 */ /* 0x000fea0003800000 */
.L_x_40797:
[----:B------:R-:W-:-:S05]  /*74c0*/  PRMT R3, R23, 0x9910, RZ ;  /* 0x0000991017037816 */ /* 0x000fca00000000ff */
[----:B------:R0:W-:Y:S02]  /*74d0*/  STG.E [R8.64], R3 ;  /* 0x0000000308007986 */ /* 0x0001e4000c101924 */
.L_x_40771:
[----:B------:R-:W-:Y:S02]  /*74e0*/  IADD3 R2, R2, 0x80, RZ ;  /* 0x0000008002027810 */ /* 0x000fe40007ffe0ff */
.L_x_40732:
[----:B------:R-:W-:Y:S05]  /*74f0*/  BSYNC B6 ;  /* 0x0000000000067941 */ /* 0x000fea0003800000 */
.L_x_40731:
        /* <DEDUP_REMOVED lines=19> */
.L_x_40802:
[----:B-----5:R-:W-:Y:S01]  /*7630*/  STG.E.U8 [R2.64], R24 ;  /* 0x0000001802007986 */ /* 0x020fe2000c101124 */
[----:B------:R-:W-:Y:S05]  /*7640*/  EXIT ;  /* 0x000000000000794d */ /* 0x000fea0003800000 */
.L_x_40801:
        /* <DEDUP_REMOVED lines=10> */
.L_x_40805:
[----:B-----5:R-:W-:-:S05]  /*76f0*/  PRMT R5, R24, 0x9910, RZ ;  /* 0x0000991018057816 */ /* 0x020fca00000000ff */
[----:B------:R-:W-:Y:S01]  /*7700*/  STG.E [R2.64], R5 ;  /* 0x0000000502007986 */ /* 0x000fe2000c101924 */
[----:B------:R-:W-:Y:S05]  /*7710*/  EXIT ;  /* 0x000000000000794d */ /* 0x000fea0003800000 */
.L_x_40804:
[----:B-----5:R-:W-:Y:S01]  /*7720*/  STG.E.U16 [R2.64], R24 ;  /* 0x0000001802007986 */ /* 0x020fe2000c101524 */
[----:B------:R-:W-:Y:S05]  /*7730*/  EXIT ;  /* 0x000000000000794d */ /* 0x000fea0003800000 */
.L_x_40800:
        /* <DEDUP_REMOVED lines=9> */
.L_x_40807:
[----:B-----5:R-:W0:Y:S02]  /*77d0*/  I2F.S16 R0, R24 ;  /* 0x0000001800007306 */ /* 0x020e240000101400 */
[----:B0-----:R-:W-:-:S05]  /*77e0*/  F2FP.PACK_AB R0, RZ, R0 ;  /* 0x00000000ff00723e */ /* 0x001fca00000000ff */
[----:B------:R-:W-:Y:S01]  /*77f0*/  STG.E.U16 [R2.64], R0 ;  /* 0x0000000002007986 */ /* 0x000fe2000c101524 */
[----:B------:R-:W-:Y:S05]  /*7800*/  EXIT ;  /* 0x000000000000794d */ /* 0x000fea0003800000 */
.L_x_40806:
        /* <DEDUP_REMOVED lines=10> */
.L_x_40809:
[----:B-----5:R-:W0:Y:S02]  /*78b0*/  I2F.S16 R24, R24 ;  /* 0x0000001800187306 */ /* 0x020e240000101400 */
[----:B0-----:R-:W-:-:S04]  /*78c0*/  F2FP.PACK_AB R5, RZ, R24 ;  /* 0x00000018ff05723e */ /* 0x001fc800000000ff */
[----:B------:R-:W-:-:S05]  /*78d0*/  PRMT R5, R5, 0x5410, RZ ;  /* 0x0000541005057816 */ /* 0x000fca00000000ff */
[----:B------:R-:W-:Y:S01]  /*78e0*/  STG.E [R2.64], R5 ;  /* 0x0000000502007986 */ /* 0x000fe2000c101924 */
[----:B------:R-:W-:Y:S05]  /*78f0*/  EXIT ;  /* 0x000000000000794d */ /* 0x000fea0003800000 */
.L_x_40808:
[----:B--2--5:R-:W0:Y:S02]  /*7900*/  I2F.F64.S16 R24, R24 ;  /* 0x0000001800187312 */ /* 0x024e240000101c00 */
[----:B0-----:R-:W-:Y:S01]  /*7910*/  STG.E.64 [R2.64], R24 ;  /* 0x0000001802007986 */ /* 0x001fe2000c101b24 */
[----:B------:R-:W-:Y:S05]  /*7920*/  EXIT ;  /* 0x000000000000794d */ /* 0x000fea0003800000 */
.L_x_40799:
        /* <DEDUP_REMOVED lines=13> */
.L_x_40812:
[----:B--2--5:R-:W0:Y:S01]  /*7a00*/  I2F.F64.S16 R24, R24 ;  /* 0x0000001800187312 */ /* 0x024e220000101c00 */
[----:B------:R-:W-:-:S05]  /*7a10*/  CS2R R26, SRZ ;  /* 0x00000000001a7805 */ /* 0x000fca000001ff00 */
[----:B0-----:R-:W-:Y:S01]  /*7a20*/  STG.E.128 [R2.64], R24 ;  /* 0x0000001802007986 */ /* 0x001fe2000c101d24 */
[----:B------:R-:W-:Y:S05]  /*7a30*/  EXIT ;  /* 0x000000000000794d */ /* 0x000fea0003800000 */
.L_x_40811:
        /* <DEDUP_REMOVED lines=21> */
.L_x_40816:
[----:B------:R-:W-:Y:S05]  /*7b90*/  BSYNC B0 ;  /* 0x0000000000007941 */ /* 0x000fea0003800000 */
.L_x_40815:
[----:B------:R-:W-:-:S05]  /*7ba0*/  LOP3.LUT R5, R0, R5, RZ, 0xfc, !PT ;  /* 0x0000000500057212 */ /* 0x000fca00078efcff */
[----:B------:R-:W-:Y:S01]  /*7bb0*/  STG.E.U8 [R2.64], R5 ;  /* 0x0000000502007986 */ /* 0x000fe2000c101124 */
[----:B------:R-:W-:Y:S05]  /*7bc0*/  EXIT ;  /* 0x000000000000794d */ /* 0x000fea0003800000 */
.L_x_40814:
        /* <DEDUP_REMOVED lines=13> */
.L_x_40818:
[----:B------:R-:W-:Y:S01]  /*7ca0*/  IMAD.MOV.U32 R0, RZ, RZ, 0x7f ;  /* 0x0000007fff007424 */ /* 0x000fe200078e00ff */
[----:B------:R-:W-:-:S04]  /*7cb0*/  ISETP.GT.U32.AND P0, PT, R4, 0x7f800000, PT ;  /* 0x7f8000000400780c */ /* 0x000fc80003f04070 */
[----:B------:R-:W-:-:S04]  /*7cc0*/  SEL R0, R0, 0x7c, P0 ;  /* 0x0000007c00007807 */ /* 0x000fc80000000000 */
.L_x_40819:
[----:B------:R-:W-:Y:S05]  /*7cd0*/  BSYNC B0 ;  /* 0x0000000000007941 */ /* 0x000fea0003800000 */
.L_x_40817:
[----:B------:R-:W-:-:S04]  /*7ce0*/  LOP3.LUT R4, R5, 0x80000000, RZ, 0xc0, !PT ;  /* 0x8000000005047812 */ /* 0x000fc800078ec0ff */
[----:B------:R-:W-:-:S04]  /*7cf0*/  SHF.R.U32.HI R5, RZ, 0x18, R4 ;  /* 0x00000018ff057819 */ /* 0x000fc80000011604 */
[----:B------:R-:W-:-:S05]  /*7d00*/  LOP3.LUT R5, R0, R5, RZ, 0xfc, !PT ;  /* 0x0000000500057212 */ /* 0x000fca00078efcff */
[----:B------:R-:W-:Y:S01]  /*7d10*/  STG.E.U8 [R2.64], R5 ;  /* 0x0000000502007986 */ /* 0x000fe2000c101124 */
[----:B------:R-:W-:Y:S05]  /*7d20*/  EXIT ;  /* 0x000000000000794d */ /* 0x000fea0003800000 */
.L_x_40813:
[----:B-----5:R-:W0:Y:S02]  /*7d30*/  I2F.S16 R0, R24 ;  /* 0x0000001800007306 */ /* 0x020e240000101400 */
[----:B0-----:R-:W-:-:S05]  /*7d40*/  F2FP.BF16.PACK_AB R0, RZ, R0 ;  /* 0x00000000ff00723e */ /* 0x001fca00000010ff */
[----:B------:R-:W-:Y:S01]  /*7d50*/  STG.E.U16 [R2.64], R0 ;  /* 0x0000000002007986 */ /* 0x000fe2000c101524 */
[----:B------:R-:W-:Y:S05]  /*7d60*/  EXIT ;  /* 0x000000000000794d */ /* 0x000fea0003800000 */
.L_x_40810:
        /* <DEDUP_REMOVED lines=10> */
.L_x_40822:
        /* <DEDUP_REMOVED lines=17> */
.L_x_40825:
[----:B------:R-:W-:-:S04]  /*7f20*/  LOP3.LUT R0, R7, 0x80000000, RZ, 0xc0, !PT ;  /* 0x8000000007007812 */ /* 0x000fc800078ec0ff */
[----:B------:R-:W-:-:S04]  /*7f30*/  SHF.R.U32.HI R5, RZ, 0x18, R0 ;  /* 0x00000018ff057819 */ /* 0x000fc80000011600 */
[----:B------:R-:W-:-:S04]  /*7f40*/  LOP3.LUT R4, R4, R5, RZ, 0xfc, !PT ;  /* 0x0000000504047212 */ /* 0x000fc800078efcff */
[----:B------:R-:W-:Y:S02]  /*7f50*/  PRMT R0, R4, 0x7610, R0 ;  /* 0x0000761004007816 */ /* 0x000fe40000000000 */
.L_x_40824:
[----:B------:R-:W-:Y:S05]  /*7f60*/  BSYNC B0 ;  /* 0x0000000000007941 */ /* 0x000fea0003800000 */
.L_x_40823:
[----:B------:R-:W-:Y:S01]  /*7f70*/  STG.E.U8 [R2.64], R0 ;  /* 0x0000000002007986 */ /* 0x000fe2000c101124 */
[----:B------:R-:W-:Y:S05]  /*7f80*/  EXIT ;  /* 0x000000000000794d */ /* 0x000fea0003800000 */
.L_x_40821:
        /* <DEDUP_REMOVED lines=17> */
.L_x_40828:
[----:B------:R-:W-:-:S04]  /*80a0*/  LOP3.LUT R0, R7, 0x80000000, RZ, 0xc0, !PT ;  /* 0x8000000007007812 */ /* 0x000fc800078ec0ff */
[----:B------:R-:W-:-:S04]  /*80b0*/  SHF.R.U32.HI R5, RZ, 0x18, R0 ;  /* 0x00000018ff057819 */ /* 0x000fc80000011600 */
[----:B------:R-:W-:-:S04]  /*80c0*/  LOP3.LUT R4, R4, R5, RZ, 0xfc, !PT ;  /* 0x0000000504047212 */ /* 0x000fc800078efcff */
[----:B------:R-:W-:Y:S02]  /*80d0*/  PRMT R0, R4, 0x7610, R0 ;  /* 0x0000761004007816 */ /* 0x000fe40000000000 */
.L_x_40827:
[----:B------:R-:W-:Y:S05]  /*80e0*/  BSYNC B0 ;  /* 0x0000000000007941 */ /* 0x000fea0003800000 */
.L_x_40826:
[----:B------:R-:W-:Y:S01]  /*80f0*/  STG.E.U8 [R2.64], R0 ;  /* 0x0000000002007986 */ /* 0x000fe2000c101124 */
[----:B------:R-:W-:Y:S05]  /*8100*/  EXIT ;  /* 0x000000000000794d */ /* 0x000fea0003800000 */
.L_x_40820:
        /* <DEDUP_REMOVED lines=22> */
.L_x_40803:
        /* <DEDUP_REMOVED lines=20> */
.L_x_40830:
[----:B-----5:R-:W-:-:S04]  /*83b0*/  PRMT R4, R24, 0x9910, RZ ;  /* 0x0000991018047816 */ /* 0x020fc800000000ff */
[----:B------:R-:W-:-:S05]  /*83c0*/  SHF.R.S32.HI R5, RZ, 0x1f, R4 ;  /* 0x0000001fff057819 */ /* 0x000fca0000011404 */
[----:B------:R-:W-:Y:S01]  /*83d0*/  STG.E.64 [R2.64], R4 ;  /* 0x0000000402007986 */ /* 0x000fe2000c101b24 */
[----:B------:R-:W-:Y:S05]  /*83e0*/  EXIT ;  /* 0x000000000000794d */ /* 0x000fea0003800000 */
.L_x_40829:
[----:B-----5:R-:W-:-:S05]  /*83f0*/  PRMT R5, R24, 0x9910, RZ ;  /* 0x0000991018057816 */ /* 0x020fca00000000ff */
[----:B------:R-:W-:Y:S01]  /*8400*/  STG.E [R2.64], R5 ;  /* 0x0000000502007986 */ /* 0x000fe2000c101924 */
[----:B------:R-:W-:Y:S05]  /*8410*/  EXIT ;  /* 0x000000000000794d */ /* 0x000fea0003800000 */
.L_x_40831:
        /* <DEDUP_REMOVED lines=14> */
.L_x_50798:


//--------------------- .text._ZN2at6native18elementwise_kernelILi128ELi4EZNS0_22gpu_kernel_impl_nocastINS0_13BUnaryFunctorIsssZZZNS0_21remainder_kernel_cudaERNS_18TensorIteratorBaseEENKUlvE_clEvENKUlvE3_clEvEUlssE_EEEEvS5_RKT_EUliE_EEviT1_ --------------------------
	.section	.text._ZN2at6native18elementwise_kernelILi128ELi4EZNS0_22gpu_kernel_impl_nocastINS0_13BUnaryFunctorIsssZZZNS0_21remainder_kernel_cudaERNS_18TensorIteratorBaseEENKUlvE_clEvENKUlvE3_clEvEUlssE_EEEEvS5_RKT_EUliE_EEviT1_,"ax",@progbits
	.sectioninfo	@"SHI_REGISTERS=16"
	.align	128
        .global         _ZN2at6native18elementwise_kernelILi128ELi4EZNS0_22gpu_kernel_impl_nocastINS0_13BUnaryFunctorIsssZZZNS0_21remainder_kernel_cudaERNS_18TensorIteratorBaseEENKUlvE_clEvENKUlvE3_clEvEUlssE_EEEEvS5_RKT_EUliE_EEviT1_
        .type           _ZN2at6native18elementwise_kernelILi128ELi4EZNS0_22gpu_kernel_impl_nocastINS0_13BUnaryFunctorIsssZZZNS0_21remainder_kernel_cudaERNS_18TensorIteratorBaseEENKUlvE_clEvENKUlvE3_clEvEUlssE_EEEEvS5_RKT_EUliE_EEviT1_,@function
        .size           _ZN2at6native18elementwise_kernelILi128ELi4EZNS0_22gpu_kernel_impl_nocastINS0_13BUnaryFunctorIsssZZZNS0_21remainder_kernel_cudaERNS_18TensorIteratorBaseEENKUlvE_clEvENKUlvE3_clEvEUlssE_EEEEvS5_RKT_EUliE_EEviT1_,(.L_x_50799 - _ZN2at6native18elementwise_kernelILi128ELi4EZNS0_22gpu_kernel_impl_nocastINS0_13BUnaryFunctorIsssZZZNS0_21remainder_kernel_cudaERNS_18TensorIteratorBaseEENKUlvE_clEvENKUlvE3_clEvEUlssE_EEEEvS5_RKT_EUliE_EEviT1_)
        .other          _ZN2at6native18elementwise_kernelILi128ELi4EZNS0_22gpu_kernel_impl_nocastINS0_13BUnaryFunctorIsssZZZNS0_21remainder_kernel_cudaERNS_18TensorIteratorBaseEENKUlvE_clEvENKUlvE3_clEvEUlssE_EEEEvS5_RKT_EUliE_EEviT1_,@"STO_CUDA_ENTRY STV_DEFAULT"
_ZN2at6native18elementwise_kernelILi128ELi4EZNS0_22gpu_kernel_impl_nocastINS0_13BUnaryFunctorIsssZZZNS0_21remainder_kernel_cudaERNS_18TensorIteratorBaseEENKUlvE_clEvENKUlvE3_clEvEUlssE_EEEEvS5_RKT_EUliE_EEviT1_:
.text._ZN2at6native18elementwise_kernelILi128ELi4EZNS0_22gpu_kernel_impl_nocastINS0_13BUnaryFunctorIsssZZZNS0_21remainder_kernel_cudaERNS_18TensorIteratorBaseEENKUlvE_clEvENKUlvE3_clEvEUlssE_EEEEvS5_RKT_EUliE_EEviT1_:
[----:B------:R-:W-:Y:S02]  /*0000*/  MOV R1, c[0x0][0x28] ;  /* 0x00000a0000017a02 */ /* 0x000fe40000000f00 */
[----:B------:R-:W0:Y:S01]  /*0010*/  S2R R2, SR_CTAID.X ;  /* 0x0000000000027919 */ /* 0x000e220000002500 */
[----:B------:R-:W1:Y:S01]  /*0020*/  LDC.U16 R0, c[0x0][0x372] ;  /* 0x0000dc80ff007b82 */ /* 0x000e620000000400 */
        /* <DEDUP_REMOVED lines=8> */
[----:B------:R-:W-:-:S11]  /*00b0*/  IMAD.MOV.U32 R3, RZ, RZ, RZ ;  /* 0x000000ffff037224 */ /* 0x000fd600078e00ff */
        /* <DEDUP_REMOVED lines=225> */
.L_x_40834:
[----:B------:R-:W-:-:S04]  /*0ed0*/  IADD3 R4, P0, R4, c[0x0][0x368], RZ ;  /* 0x0000da0004047a10 */ /* 0x000fc80007f1e0ff */
[----:B------:R-:W-:-:S05]  /*0ee0*/  IADD3.X R5, RZ, c[0x0][0x36c], RZ, P0, !PT ;  /* 0x0000db00ff057a10 */ /* 0x000fca00007fe4ff */
[----:B------:R0:W2:Y:S01]  /*0ef0*/  LDG.E.S16 R4, [R4.64] ;  /* 0x0000000404047981 */ /* 0x0000a2000c1e1700 */
[----:B------:R-:W-:Y:S02]  /*0f00*/  PRMT R8, R0, 0x9910, RZ ;  /* 0x0000991000087816 */ /* 0x000fe400000000ff */
[----:B------:R-:W-:Y:S02]  /*0f10*/  IADD3 R2, R2, 0x80, RZ ;  /* 0x0000008002027810 */ /* 0x000fe40007ffe0ff */
[-C--:B------:R-:W-:Y:S02]  /*0f20*/  IABS R10, R8.reuse ;  /* 0x00000008000a7213 */ /* 0x080fe40000000000 */
[----:B------:R-:W-:Y:S02]  /*0f30*/  IABS R13, R8 ;  /* 0x00000008000d7213 */ /* 0x000fe40000000000 */
[----:B------:R-:W1:Y:S02]  /*0f40*/  I2F.RP R9, R10 ;  /* 0x0000000a00097306 */ /* 0x000e640000209400 */
[----:B------:R-:W-:-:S06]  /*0f50*/  IADD3 R13, RZ, -R13, RZ ;  /* 0x8000000dff0d7210 */ /* 0x000fcc0007ffe0ff */
[----:B-1----:R-:W1:Y:S02]  /*0f60*/  MUFU.RCP R9, R9 ;  /* 0x0000000900097308 */ /* 0x002e640000001000 */
[----:B-1----:R-:W-:-:S06]  /*0f70*/  IADD3 R6, R9, 0xffffffe, RZ ;  /* 0x0ffffffe09067810 */ /* 0x002fcc0007ffe0ff */
[----:B------:R1:W3:Y:S02]  /*0f80*/  F2I.FTZ.U32.TRUNC.NTZ R7, R6 ;  /* 0x0000000600077305 */ /* 0x0002e4000021f000 */
[----:B-1----:R-:W-:Y:S01]  /*0f90*/  IMAD.MOV.U32 R6, RZ, RZ, RZ ;  /* 0x000000ffff067224 */ /* 0x002fe200078e00ff */
[----:B---3--:R-:W-:-:S05]  /*0fa0*/  IADD3 R11, RZ, -R7, RZ ;  /* 0x80000007ff0b7210 */ /* 0x008fca0007ffe0ff */
[----:B0-----:R-:W-:-:S04]  /*0fb0*/  IMAD R5, R11, R10, RZ ;  /* 0x0000000a0b057224 */ /* 0x001fc800078e02ff */
[----:B------:R-:W-:Y:S01]  /*0fc0*/  IMAD.HI.U32 R7, R7, R5, R6 ;  /* 0x0000000507077227 */ /* 0x000fe200078e0006 */
[----:B------:R-:W-:Y:S02]  /*0fd0*/  MOV R5, R13 ;  /* 0x0000000d00057202 */ /* 0x000fe40000000f00 */
        /* <DEDUP_REMOVED lines=8> */
[----:B------:R-:W-:-:S05]  /*1060*/  @!P1 IADD3 R7, R7, -R10, RZ ;  /* 0x8000000a07079210 */ /* 0x000fca0007ffe0ff */
[----:B------:R-:W-:Y:S01]  /*1070*/  @!P2 IMAD.MOV R7, RZ, RZ, -R7 ;  /* 0x000000ffff07a224 */ /* 0x000fe200078e0a07 */
        /* <DEDUP_REMOVED lines=10> */
[----:B------:R0:W-:Y:S02]  /*1120*/  STG.E.U16 [R4.64], R7 ;  /* 0x0000000704007986 */ /* 0x0001e4000c101504 */
.L_x_40833:
[----:B-1----:R-:W-:Y:S05]  /*1130*/  BSYNC B0 ;  /* 0x0000000000007941 */ /* 0x002fea0003800000 */
.L_x_40832:
[----:B------:R-:W-:Y:S01]  /*1140*/  ISETP.GE.AND P0, PT, R2, c[0x0][0x160], PT ;  /* 0x0000580002007a0c */ /* 0x000fe20003f06270 */
[----:B------:R-:W-:-:S12]  /*1150*/  BSSY B0, `(.L_x_40835) ;  /* 0x000021a000007945 */ /* 0x000fd80003800000 */
[----:B------:R-:W-:Y:S05]  /*1160*/  @P0 BRA `(.L_x_40836) ;  /* 0x0000218000000947 */ /* 0x000fea0003800000 */
        /* <DEDUP_REMOVED lines=228> */
.L_x_40837:
[----:B------:R-:W-:-:S04]  /*1fb0*/  IADD3 R4, P0, R4, c[0x0][0x368], RZ ;  /* 0x0000da0004047a10 */ /* 0x000fc80007f1e0ff */
[----:B------:R-:W-:-:S05]  /*1fc0*/  IADD3.X R5, RZ, c[0x0][0x36c], RZ, P0, !PT ;  /* 0x0000db00ff057a10 */ /* 0x000fca00007fe4ff */
[----:B------:R0:W2:Y:S01]  /*1fd0*/  LDG.E.S16 R4, [R4.64] ;  /* 0x0000000404047981 */ /* 0x0000a2000c1e1700 */
[----:B------:R-:W-:Y:S02]  /*1fe0*/  PRMT R8, R0, 0x9910, RZ ;  /* 0x0000991000087816 */ /* 0x000fe400000000ff */
[----:B------:R-:W-:Y:S02]  /*1ff0*/  IADD3 R2, R2, 0x80, RZ ;  /* 0x0000008002027810 */ /* 0x000fe40007ffe0ff */
[-C--:B------:R-:W-:Y:S02]  /*2000*/  IABS R10, R8.reuse ;  /* 0x00000008000a7213 */ /* 0x080fe40000000000 */
[----:B------:R-:W-:Y:S02]  /*2010*/  IABS R6, R8 ;  /* 0x0000000800067213 */ /* 0x000fe40000000000 */
[----:B------:R-:W1:Y:S01]  /*2020*/  I2F.RP R9, R10 ;  /* 0x0000000a00097306 */ /* 0x000e620000209400 */
[----:B------:R-:W-:-:S07]  /*2030*/  ISETP.NE.AND P2, PT, R8, RZ, PT ;  /* 0x000000ff0800720c */ /* 0x000fce0003f45270 */
[----:B-1----:R-:W1:Y:S02]  /*2040*/  MUFU.RCP R9, R9 ;  /* 0x0000000900097308 */ /* 0x002e640000001000 */
[----:B-1----:R-:W-:Y:S02]  /*2050*/  IADD3 R7, R9, 0xffffffe, RZ ;  /* 0x0ffffffe09077810 */ /* 0x002fe40007ffe0ff */
[----:B------:R-:W-:Y:S01]  /*2060*/  IADD3 R9, RZ, -R6, RZ ;  /* 0x80000006ff097210 */ /* 0x000fe20007ffe0ff */
[----:B------:R-:W-:-:S03]  /*2070*/  IMAD.MOV.U32 R6, RZ, RZ, RZ ;  /* 0x000000ffff067224 */ /* 0x000fc600078e00ff */
[----:B------:R-:W1:Y:S02]  /*2080*/  F2I.FTZ.U32.TRUNC.NTZ R7, R7 ;  /* 0x0000000700077305 */ /* 0x000e64000021f000 */
[----:B-1----:R-:W-:-:S05]  /*2090*/  IADD3 R11, RZ, -R7, RZ ;  /* 0x80000007ff0b7210 */ /* 0x002fca0007ffe0ff */
[----:B0-----:R-:W-:-:S04]  /*20a0*/  IMAD R5, R11, R10, RZ ;  /* 0x0000000a0b057224 */ /* 0x001fc800078e02ff */
[----:B------:R-:W-:Y:S01]  /*20b0*/  IMAD.HI.U32 R5, R7, R5, R6 ;  /* 0x0000000507057227 */ /* 0x000fe200078e0006 */
[----:B--2---:R-:W-:Y:S02]  /*20c0*/  IABS R11, R4 ;  /* 0x00000004000b7213 */ /* 0x004fe40000000000 */
[----:B------:R-:W-:Y:S02]  /*20d0*/  ISETP.GE.AND P1, PT, R4, RZ, PT ;  /* 0x000000ff0400720c */ /* 0x000fe40003f26270 */
[----:B------:R-:W-:-:S05]  /*20e0*/  MOV R6, R11 ;  /* 0x0000000b00067202 */ /* 0x000fca0000000f00 */
[----:B------:R-:W-:-:S04]  /*20f0*/  IMAD.HI.U32 R5, R5, R6, RZ ;  /* 0x0000000605057227 */ /* 0x000fc800078e00ff */
[----:B------:R-:W-:-:S05]  /*2100*/  IMAD R5, R5, R9, R6 ;  /* 0x0000000905057224 */ /* 0x000fca00078e0206 */
[----:B------:R-:W-:-:S13]  /*2110*/  ISETP.GT.U32.AND P0, PT, R10, R5, PT ;  /* 0x000000050a00720c */ /* 0x000fda0003f04070 */
[----:B------:R-:W-:-:S04]  /*2120*/  @!P0 IADD3 R5, R5, -R10, RZ ;  /* 0x8000000a05058210 */ /* 0x000fc80007ffe0ff */
[----:B------:R-:W-:-:S13]  /*2130*/  ISETP.GT.U32.AND P0, PT, R10, R5, PT ;  /* 0x000000050a00720c */ /* 0x000fda0003f04070 */
[----:B------:R-:W-:-:S05]  /*2140*/  @!P0 IADD3 R5, R5, -R10, RZ ;  /* 0x8000000a05058210 */ /* 0x000fca0007ffe0ff */
[----:B------:R-:W-:-:S05]  /*2150*/  IMAD.MOV.U32 R7, RZ, RZ, R5 ;  /* 0x000000ffff077224 */ /* 0x000fca00078e0005 */
        /* <DEDUP_REMOVED lines=10> */
[----:B------:R-:W-:Y:S02]  /*2200*/  IADD3 R7, R7, R6, RZ ;  /* 0x0000000607077210 */ /* 0x000fe40007ffe0ff */
[----:B------:R-:W-:-:S03]  /*2210*/  ISETP.GE.AND P0, PT, R2, c[0x0][0x160], PT ;  /* 0x0000580002007a0c */ /* 0x000fc60003f06270 */
[----:B------:R0:W-:Y:S10]  /*2220*/  STG.E.U16 [R4.64], R7 ;  /* 0x0000000704007986 */ /* 0x0001f4000c101504 */
[----:B------:R-:W-:Y:S05]  /*2230*/  @P0 BRA `(.L_x_40836) ;  /* 0x000010b000000947 */ /* 0x000fea0003800000 */
[----:B------:R-:W-:Y:S01]  /*2240*/  ISETP.NE.AND P0, PT, RZ, c[0x0][0x168], PT ;  /* 0x00005a00ff007a0c */ /* 0x000fe20003f05270 */
[----:B------:R-:W-:Y:S01]  /*2250*/  HFMA2.MMA R3, -RZ, RZ, 0, 0 ;  /* 0x00000000ff037435 */ /* 0x000fe200000001ff */
[----:B0-----:R-:W-:-:S11]  /*2260*/  IMAD.MOV.U32 R4, RZ, RZ, RZ ;  /* 0x000000ffff047224 */ /* 0x001fd600078e00ff */
        /* <DEDUP_REMOVED lines=225> */
.L_x_40838:
        /* <DEDUP_REMOVED lines=10> */
[----:B-1----:R-:W-:Y:S01]  /*3120*/  IADD3 R7, R9, 0xffffffe, RZ ;  /* 0x0ffffffe09077810 */ /* 0x002fe20007ffe0ff */
[----:B------:R-:W-:Y:S01]  /*3130*/  IMAD.MOV R9, RZ, RZ, -R6 ;  /* 0x000000ffff097224 */ /* 0x000fe200078e0a06 */
[----:B------:R-:W-:-:S04]  /*3140*/  MOV R6, RZ ;  /* 0x000000ff00067202 */ /* 0x000fc80000000f00 */
        /* <DEDUP_REMOVED lines=12> */
[----:B------:R-:W-:-:S05]  /*3210*/  @!P0 IMAD.IADD R5, R5, 0x1, -R10 ;  /* 0x0000000105058824 */ /* 0x000fca00078e0a0a */
[----:B------:R-:W-:-:S04]  /*3220*/  MOV R7, R5 ;  /* 0x0000000500077202 */ /* 0x000fc80000000f00 */
        /* <DEDUP_REMOVED lines=9> */
[----:B------:R-:W-:-:S03]  /*32c0*/  IADD3.X R5, RZ, c[0x0][0x364], RZ, P1, !PT ;  /* 0x0000d900ff057a10 */ /* 0x000fc60000ffe4ff */
[----:B------:R-:W-:-:S05]  /*32d0*/  IMAD.IADD R7, R7, 0x1, R6 ;  /* 0x0000000107077824 */ /* 0x000fca00078e0206 */
[----:B------:R0:W-:Y:S02]  /*32e0*/  STG.E.U16 [R4.64], R7 ;  /* 0x0000000704007986 */ /* 0x0001e4000c101504 */
.L_x_40836:
[----:B------:R-:W-:Y:S05]  /*32f0*/  BSYNC B0 ;  /* 0x0000000000007941 */ /* 0x000fea0003800000 */
.L_x_40835:
[----:B------:R-:W-:-:S13]  /*3300*/  ISETP.GE.AND P0, PT, R2, c[0x0][0x160], PT ;  /* 0x0000580002007a0c */ /* 0x000fda0003f06270 */
[----:B------:R-:W-:Y:S05]  /*3310*/  @P0 EXIT ;  /* 0x000000000000094d */ /* 0x000fea0003800000 */
[----:B------:R-:W-:Y:S01]  /*3320*/  ISETP.NE.AND P0, PT, RZ, c[0x0][0x168], PT ;  /* 0x00005a00ff007a0c */ /* 0x000fe20003f05270 */
[----:B0-----:R-:W-:Y:S01]  /*3330*/  HFMA2.MMA R4, -RZ, RZ, 0, 0 ;  /* 0x00000000ff047435 */ /* 0x001fe200000001ff */
[----:B------:R-:W-:-:S11]  /*3340*/  MOV R3, RZ ;  /* 0x000000ff00037202 */ /* 0x000fd60000000f00 */
        /* <DEDUP_REMOVED lines=225> */
.L_x_40839:
[----:B------:R-:W-:-:S04]  /*4160*/  IADD3 R4, P0, R4, c[0x0][0x368], RZ ;  /* 0x0000da0004047a10 */ /* 0x000fc80007f1e0ff */
[----:B------:R-:W-:-:S05]  /*4170*/  IADD3.X R5, RZ, c[0x0][0x36c], RZ, P0, !PT ;  /* 0x0000db00ff057a10 */ /* 0x000fca00007fe4ff */
[----:B------:R0:W2:Y:S01]  /*4180*/  LDG.E.S16 R4, [R4.64] ;  /* 0x0000000404047981 */ /* 0x0000a2000c1e1700 */
[----:B------:R-:W-:-:S04]  /*4190*/  PRMT R8, R0, 0x9910, RZ ;  /* 0x0000991000087816 */ /* 0x000fc800000000ff */
[-C--:B------:R-:W-:Y:S02]  /*41a0*/  IABS R9, R8.reuse ;  /* 0x0000000800097213 */ /* 0x080fe40000000000 */
[----:B------:R-:W-:Y:S02]  /*41b0*/  IABS R12, R8 ;  /* 0x00000008000c7213 */ /* 0x000fe40000000000 */
[----:B------:R-:W1:Y:S01]  /*41c0*/  I2F.RP R2, R9 ;  /* 0x0000000900027306 */ /* 0x000e620000209400 */
[----:B------:R-:W-:Y:S02]  /*41d0*/  ISETP.NE.AND P2, PT, R8, RZ, PT ;  /* 0x000000ff0800720c */ /* 0x000fe40003f45270 */
[----:B------:R-:W-:-:S05]  /*41e0*/  IMAD.MOV R12, RZ, RZ, -R12 ;  /* 0x000000ffff0c7224 */ /* 0x000fca00078e0a0c */
[----:B-1----:R-:W1:Y:S02]  /*41f0*/  MUFU.RCP R2, R2 ;  /* 0x0000000200027308 */ /* 0x002e640000001000 */
[----:B-1----:R-:W-:-:S06]  /*4200*/  IADD3 R6, R2, 0xffffffe, RZ ;  /* 0x0ffffffe02067810 */ /* 0x002fcc0007ffe0ff */
[----:B------:R1:W3:Y:S02]  /*4210*/  F2I.FTZ.U32.TRUNC.NTZ R7, R6 ;  /* 0x0000000600077305 */ /* 0x0002e4000021f000 */
[----:B-1----:R-:W-:Y:S02]  /*4220*/  MOV R6, RZ ;  /* 0x000000ff00067202 */ /* 0x002fe40000000f00 */
[----:B---3--:R-:W-:-:S05]  /*4230*/  IADD3 R10, RZ, -R7, RZ ;  /* 0x80000007ff0a7210 */ /* 0x008fca0007ffe0ff */
[----:B0-----:R-:W-:-:S04]  /*4240*/  IMAD R5, R10, R9, RZ ;  /* 0x000000090a057224 */ /* 0x001fc800078e02ff */
[----:B------:R-:W-:Y:S01]  /*4250*/  IMAD.HI.U32 R10, R7, R5, R6 ;  /* 0x00000005070a7227 */ /* 0x000fe200078e0006 */
[----:B------:R-:W-:Y:S02]  /*4260*/  MOV R7, R12 ;  /* 0x0000000c00077202 */ /* 0x000fe40000000f00 */
        /* <DEDUP_REMOVED lines=23> */
.L_x_40840:
        /* <DEDUP_REMOVED lines=10> */
.L_x_50799:


//--------------------- .text._ZN2at6native27unrolled_elementwise_kernelINS0_13BUnaryFunctorIsssZZZNS0_21remainder_kernel_cudaERNS_18TensorIteratorBaseEENKUlvE_clEvENKUlvE3_clEvEUlssE_EESt5arrayIPcLm2EELi4E23TrivialOffsetCalculatorILi1EjESD_NS0_6memory15LoadWithoutCastENSE_16StoreWithoutCastEEEviT_T0_T2_T3_T4_T5_ --------------------------
	.section	.text._ZN2at6native27unrolled_elementwise_kernelINS0_13BUnaryFunctorIsssZZZNS0_21remainder_kernel_cudaERNS_18TensorIteratorBaseEENKUlvE_clEvENKUlvE3_clEvEUlssE_EESt5arrayIPcLm2EELi4E23TrivialOffsetCalculatorILi1EjESD_NS0_6memory15LoadWithoutCastENSE_16StoreWithoutCastEEEviT_T0_T2_T3_T4_T5_,"ax",@progbits
	.sectioninfo	@"SHI_REGISTERS=24"
	.align	128
        .global         _ZN2at6native27unrolled_elementwise_kernelINS0_13BUnaryFunctorIsssZZZNS0_21remainder_kernel_cudaERNS_18TensorIteratorBaseEENKUlvE_clEvENKUlvE3_clEvEUlssE_EESt5arrayIPcLm2EELi4E23TrivialOffsetCalculatorILi1EjESD_NS0_6memory15LoadWithoutCastENSE_16StoreWithoutCastEEEviT_T0_T2_T3_T4_T5_
        .type           _ZN2at6native27unrolled_elementwise_kernelINS0_13BUnaryFunctorIsssZZZNS0_21remainder_kernel_cudaERNS_18TensorIteratorBaseEENKUlvE_clEvENKUlvE3_clEvEUlssE_EESt5arrayIPcLm2EELi4E23TrivialOffsetCalculatorILi1EjESD_NS0_6memory15LoadWithoutCastENSE_16StoreWithoutCastEEEviT_T0_T2_T3_T4_T5_,@function
        .size           _ZN2at6native27unrolled_elementwise_kernelINS0_13BUnaryFunctorIsssZZZNS0_21remainder_kernel_cudaERNS_18TensorIteratorBaseEENKUlvE_clEvENKUlvE3_clEvEUlssE_EESt5arrayIPcLm2EELi4E23TrivialOffsetCalculatorILi1EjESD_NS0_6memory15LoadWithoutCastENSE_16StoreWithoutCastEEEviT_T0_T2_T3_T4_T5_,(.L_x_50800 - _ZN2at6native27unrolled_elementwise_kernelINS0_13BUnaryFunctorIsssZZZNS0_21remainder_kernel_cudaERNS_18TensorIteratorBaseEENKUlvE_clEvENKUlvE3_clEvEUlssE_EESt5arrayIPcLm2EELi4E23TrivialOffsetCalculatorILi1EjESD_NS0_6memory15LoadWithoutCastENSE_16StoreWithoutCastEEEviT_T0_T2_T3_T4_T5_)
        .other          _ZN2at6native27unrolled_elementwise_kernelINS0_13BUnaryFunctorIsssZZZNS0_21remainder_kernel_cudaERNS_18TensorIteratorBaseEENKUlvE_clEvENKUlvE3_clEvEUlssE_EESt5arrayIPcLm2EELi4E23TrivialOffsetCalculatorILi1EjESD_NS0_6memory15LoadWithoutCastENSE_16StoreWithoutCastEEEviT_T0_T2_T3_T4_T5_,@"STO_CUDA_ENTRY STV_DEFAULT"
_ZN2at6native27unrolled_elementwise_kernelINS0_13BUnaryFunctorIsssZZZNS0_21remainder_kernel_cudaERNS_18TensorIteratorBaseEENKUlvE_clEvENKUlvE3_clEvEUlssE_EESt5arrayIPcLm2EELi4E23TrivialOffsetCalculatorILi1EjESD_NS0_6memory15LoadWithoutCastENSE_16StoreWithoutCastEEEviT_T0_T2_T3_T4_T5_:
.text._ZN2at6native27unrolled_elementwise_kernelINS0_13BUnaryFunctorIsssZZZNS0_21remainder_kernel_cudaERNS_18TensorIteratorBaseEENKUlvE_clEvENKUlvE3_clEvEUlssE_EESt5arrayIPcLm2EELi4E23TrivialOffsetCalculatorILi1EjESD_NS0_6memory15LoadWithoutCastENSE_16StoreWithoutCastEEEviT_T0_T2_T3_T4_T5_:
[----:B------:R-:W-:Y:S02]  /*0000*/  IMAD.MOV.U32 R1, RZ, RZ, c[0x0][0x28] ;  /* 0x00000a00ff017624 */ /* 0x000fe400078e00ff */
[----:B------:R-:W0:Y:S01]  /*0010*/  S2R R0, SR_CTAID.X ;  /* 0x0000000000007919 */ /* 0x000e220000002500 */
[----:B------:R-:W-:Y:S01]  /*0020*/  IMAD.MOV.U32 R5, RZ, RZ, -0x200 ;  /* 0xfffffe00ff057424 */ /* 0x000fe200078e00ff */
[----:B------:R-:W-:Y:S01]  /*0030*/  ULDC.64 UR4, c[0x0][0x118] ;  /* 0x0000460000047ab9 */ /* 0x000fe20000000a00 */
[----:B------:R-:W-:Y:S01]  /*0040*/  IMAD.MOV.U32 R20, RZ, RZ, RZ ;  /* 0x000000ffff147224 */ /* 0x000fe200078e00ff */
[----:B------:R-:W1:Y:S01]  /*0050*/  S2R R3, SR_TID.X ;  /* 0x0000000000037919 */ /* 0x000e620000002100 */
[----:B0-----:R-:W-:Y:S02]  /*0060*/  IMAD R4, R0, R5, c[0x0][0x160] ;  /* 0x0000580000047624 */ /* 0x001fe400078e0205 */
[----:B-1----:R-:W-:-:S03]  /*0070*/  IMAD.MOV.U32 R5, RZ, RZ, R3 ;  /* 0x000000ffff057224 */ /* 0x002fc600078e0003 */
[----:B------:R-:W-:Y:S01]  /*0080*/  ISETP.GE.AND P1, PT, R3, R4, PT ;  /* 0x000000040300720c */ /* 0x000fe20003f26270 */
[----:B------:R-:W-:-:S12]  /*0090*/  IMAD.MOV.U32 R7, RZ, RZ, R3 ;  /* 0x000000ffff077224 */ /* 0x000fd800078e0003 */
[----:B------:R-:W-:-:S04]  /*00a0*/  @!P1 IADD3 R7, R5, 0x80, RZ ;  /* 0x0000008005079810 */ /* 0x000fc80007ffe0ff */
[----:B------:R-:W-:Y:S01]  /*00b0*/  ISETP.GE.AND P0, PT, R7, R4, PT ;  /* 0x000000040700720c */ /* 0x000fe20003f06270 */
[----:B------:R-:W-:Y:S02]  /*00c0*/  @!P1 IMAD R12, R0, 0x200, R5 ;  /* 0x00000200000c9824 */ /* 0x000fe400078e0205 */
[----:B------:R-:W-:Y:S02]  /*00d0*/  @!P1 IMAD.MOV.U32 R13, RZ, RZ, 0x2 ;  /* 0x00000002ff0d9424 */ /* 0x000fe400078e00ff */
[----:B------:R-:W-:Y:S02]  /*00e0*/  IMAD.MOV.U32 R10, RZ, RZ, RZ ;  /* 0x000000ffff0a7224 */ /* 0x000fe400078e00ff */
[----:B------:R-:W-:-:S05]  /*00f0*/  @!P1 IMAD.WIDE.U32 R12, R12, R13, c[0x0][0x170] ;  /* 0x00005c000c0c9625 */ /* 0x000fca00078e000d */
[----:B------:R0:W5:Y:S01]  /*0100*/  @!P1 LDG.E.S16 R10, [R12.64] ;  /* 0x000000040c0a9981 */ /* 0x000162000c1e1700 */
[----:B------:R-:W-:Y:S01]  /*0110*/  @!P0 IMAD R14, R0, 0x200, R7 ;  /* 0x00000200000e8824 */ /* 0x000fe200078e0207 */
[----:B------:R-:W-:Y:S01]  /*0120*/  @!P0 IADD3 R7, R7, 0x80, RZ ;  /* 0x0000008007078810 */ /* 0x000fe20007ffe0ff */
[----:B------:R-:W-:-:S03]  /*0130*/  @!P0 IMAD.MOV.U32 R15, RZ, RZ, 0x2 ;  /* 0x00000002ff0f8424 */ /* 0x000fc600078e00ff */
[----:B------:R-:W-:Y:S01]  /*0140*/  ISETP.GE.AND P3, PT, R7, R4, PT ;  /* 0x000000040700720c */ /* 0x000fe20003f66270 */
[----:B------:R-:W-:-:S05]  /*0150*/  @!P0 IMAD.WIDE.U32 R14, R14, R15, c[0x0][0x170] ;  /* 0x00005c000e0e8625 */ /* 0x000fca00078e000f */
[----:B------:R0:W5:Y:S01]  /*0160*/  @!P0 LDG.E.S16 R20, [R14.64] ;  /* 0x000000040e148981 */ /* 0x000162000c1e1700 */
[----:B------:R-:W1:Y:S06]  /*0170*/  LDC.U16 R8, c[0x0][0x166] ;  /* 0x00005980ff087b82 */ /* 0x000e6c0000000400 */
[----:B------:R-:W-:Y:S01]  /*0180*/  @!P3 IMAD R18, R0, 0x200, R7 ;  /* 0x000002000012b824 */ /* 0x000fe200078e0207 */
[----:B------:R-:W-:Y:S01]  /*0190*/  @!P3 IADD3 R7, R7, 0x80, RZ ;  /* 0x000000800707b810 */ /* 0x000fe20007ffe0ff */
[----:B------:R-:W-:-:S03]  /*01a0*/  @!P3 IMAD.MOV.U32 R19, RZ, RZ, 0x2 ;  /* 0x00000002ff13b424 */ /* 0x000fc600078e00ff */
[----:B------:R-:W-:Y:S01]  /*01b0*/  ISETP.GE.AND P2, PT, R7, R4, PT ;  /* 0x000000040700720c */ /* 0x000fe20003f46270 */
[----:B------:R-:W-:Y:S01]  /*01c0*/  @!P3 IMAD.WIDE.U32 R18, R18, R19, c[0x0][0x170] ;  /* 0x00005c001212b625 */ /* 0x000fe200078e0013 */
[C---:B------:R-:W-:Y:S02]  /*01d0*/  IADD3 R21, R5.reuse, 0x80, RZ ;  /* 0x0000008005157810 */ /* 0x040fe40007ffe0ff */
[C---:B------:R-:W-:Y:S01]  /*01e0*/  IADD3 R9, R5.reuse, 0x100, RZ ;  /* 0x0000010005097810 */ /* 0x040fe20007ffe0ff */
[----:B------:R-:W-:Y:S01]  /*01f0*/  @!P1 IMAD R2, R0, 0x200, R3 ;  /* 0x0000020000029824 */ /* 0x000fe200078e0203 */
[----:B------:R-:W-:-:S07]  /*0200*/  IADD3 R11, R5, 0x180, RZ ;  /* 0x00000180050b7810 */ /* 0x000fce0007ffe0ff */
[----:B------:R-:W-:Y:S02]  /*0210*/  @!P2 IMAD R16, R0, 0x200, R7 ;  /* 0x000002000010a824 */ /* 0x000fe400078e0207 */
[----:B------:R-:W-:Y:S01]  /*0220*/  @!P2 IMAD.MOV.U32 R17, RZ, RZ, 0x2 ;  /* 0x00000002ff11a424 */ /* 0x000fe200078e00ff */
[----:B------:R-:W-:Y:S01]  /*0230*/  CS2R R6, SRZ ;  /* 0x0000000000067805 */ /* 0x000fe2000001ff00 */
[----:B------:R-:W-:Y:S02]  /*0240*/  @!P1 IADD3 R5, R3, 0x80, RZ ;  /* 0x0000008003059810 */ /* 0x000fe40007ffe0ff */
[----:B------:R-:W-:Y:S01]  /*0250*/  @!P2 IMAD.WIDE.U32 R16, R16, R17, c[0x0][0x170] ;  /* 0x00005c001010a625 */ /* 0x000fe200078e0011 */
[----:B------:R-:W-:Y:S01]  /*0260*/  BSSY B0, `(.L_x_40841) ;  /* 0x0000028000007945 */ /* 0x000fe20003800000 */
[-C--:B------:R-:W-:Y:S01]  /*0270*/  ISETP.GE.AND P5, PT, R21, R4.reuse, PT ;  /* 0x000000041500720c */ /* 0x080fe20003fa6270 */
[----:B------:R0:W5:Y:S01]  /*0280*/  @!P3 LDG.E.S16 R7, [R18.64] ;  /* 0x000000041207b981 */ /* 0x000162000c1e1700 */
[----:B------:R-:W-:Y:S01]  /*0290*/  @!P1 IMAD.MOV.U32 R3, RZ, RZ, 0x2 ;  /* 0x00000002ff039424 */ /* 0x000fe200078e00ff */
[----:B------:R-:W-:-:S02]  /*02a0*/  ISETP.GE.AND P3, PT, R11, R4, PT ;  /* 0x000000040b00720c */ /* 0x000fc40003f66270 */
[----:B------:R0:W5:Y:S01]  /*02b0*/  @!P2 LDG.E.S16 R6, [R16.64] ;  /* 0x000000041006a981 */ /* 0x000162000c1e1700 */
[-C--:B------:R-:W-:Y:S01]  /*02c0*/  ISETP.GE.AND P2, PT, R9, R4.reuse, PT ;  /* 0x000000040900720c */ /* 0x080fe20003f46270 */
[----:B------:R-:W-:Y:S01]  /*02d0*/  @!P1 IMAD.WIDE.U32 R2, R2, R3, c[0x0][0x168] ;  /* 0x00005a0002029625 */ /* 0x000fe200078e0003 */
[----:B------:R-:W-:Y:S02]  /*02e0*/  ISETP.GE.AND P4, PT, R5, R4, PT ;  /* 0x000000040500720c */ /* 0x000fe40003f86270 */
[----:B-1----:R-:W-:Y:S01]  /*02f0*/  PRMT R9, R8, 0x9910, RZ ;  /* 0x0000991008097816 */ /* 0x002fe200000000ff */
[----:B------:R-:W-:Y:S05]  /*0300*/  @P1 BRA `(.L_x_40842) ;  /* 0x000001d000001947 */ /* 0x000fea0003800000 */
[-C--:B0-----:R-:W-:Y:S02]  /*0310*/  IABS R14, R9.reuse ;  /* 0x00000009000e7213 */ /* 0x081fe40000000000 */
        /* <DEDUP_REMOVED lines=28> */
.L_x_40842:
[----:B------:R-:W-:Y:S05]  /*04e0*/  BSYNC B0 ;  /* 0x0000000000007941 */ /* 0x000fea0003800000 */
.L_x_40841:
[----:B------:R-:W-:Y:S01]  /*04f0*/  BSSY B0, `(.L_x_40843) ;  /* 0x0000021000007945 */ /* 0x000fe20003800000 */
[----:B------:R-:W-:Y:S05]  /*0500*/  @P5 BRA `(.L_x_40844) ;  /* 0x000001f000005947 */ /* 0x000fea0003800000 */
[-C--:B0-----:R-:W-:Y:S02]  /*0510*/  IABS R15, R9.reuse ;  /* 0x00000009000f7213 */ /* 0x081fe40000000000 */
        /* <DEDUP_REMOVED lines=30> */
.L_x_40844:
[----:B------:R-:W-:Y:S05]  /*0700*/  BSYNC B0 ;  /* 0x0000000000007941 */ /* 0x000fea0003800000 */
.L_x_40843:
[----:B------:R-:W-:Y:S01]  /*0710*/  BSSY B0, `(.L_x_40845) ;  /* 0x0000020000007945 */ /* 0x000fe20003800000 */
[----:B------:R-:W-:Y:S05]  /*0720*/  @P2 BRA `(.L_x_40846) ;  /* 0x000001e000002947 */ /* 0x000fea0003800000 */
[----:B0-----:R-:W-:Y:S02]  /*0730*/  IABS R15, R9 ;  /* 0x00000009000f7213 */ /* 0x001fe40000000000 */
        /* <DEDUP_REMOVED lines=29> */
.L_x_40846:
[----:B------:R-:W-:Y:S05]  /*0910*/  BSYNC B0 ;  /* 0x0000000000007941 */ /* 0x000fea0003800000 */
.L_x_40845:
[----:B------:R-:W-:Y:S01]  /*0920*/  BSSY B0, `(.L_x_40847) ;  /* 0x0000020000007945 */ /* 0x000fe20003800000 */
[----:B------:R-:W-:Y:S05]  /*0930*/  @P3 BRA `(.L_x_40848) ;  /* 0x000001e000003947 */ /* 0x000fea0003800000 */
[-C--:B0-----:R-:W-:Y:S02]  /*0940*/  IABS R15, R9.reuse ;  /* 0x00000009000f7213 */ /* 0x081fe40000000000 */
        /* <DEDUP_REMOVED lines=29> */
.L_x_40848:
[----:B------:R-:W-:Y:S05]  /*0b20*/  BSYNC B0 ;  /* 0x0000000000007941 */ /* 0x000fea0003800000 */
.L_x_40847:
[----:B------:R1:W-:Y:S01]  /*0b30*/  @!P1 STG.E.U16 [R2.64], R11 ;  /* 0x0000000b02009986 */ /* 0x0003e2000c101504 */
[----:B------:R-:W-:Y:S01]  /*0b40*/  BSSY B0, `(.L_x_40849) ;  /* 0x000000c000007945 */ /* 0x000fe20003800000 */
[----:B------:R-:W-:Y:S05]  /*0b50*/  @P4 BRA `(.L_x_40850) ;  /* 0x000000a000004947 */ /* 0x000fea0003800000 */
[----:B-1----:R-:W-:Y:S01]  /*0b60*/  IMAD R2, R0, 0x200, R5 ;  /* 0x0000020000027824 */ /* 0x002fe200078e0205 */
[----:B------:R-:W-:Y:S01]  /*0b70*/  IADD3 R5, R5, 0x80, RZ ;  /* 0x0000008005057810 */ /* 0x000fe20007ffe0ff */
[----:B------:R-:W-:-:S03]  /*0b80*/  IMAD.MOV.U32 R9, RZ, RZ, 0x2 ;  /* 0x00000002ff097424 */ /* 0x000fc600078e00ff */
[----:B------:R-:W-:Y:S01]  /*0b90*/  ISETP.GE.AND P0, PT, R5, R4, PT ;  /* 0x000000040500720c */ /* 0x000fe20003f06270 */
[----:B------:R-:W-:-:S05]  /*0ba0*/  IMAD.WIDE.U32 R2, R2, R9, c[0x0][0x168] ;  /* 0x00005a0002027625 */ /* 0x000fca00078e0009 */
[----:B-----5:R1:W-:Y:S07]  /*0bb0*/  STG.E.U16 [R2.64], R10 ;  /* 0x0000000a02007986 */ /* 0x0203ee000c101504 */
[----:B------:R-:W-:Y:S01]  /*0bc0*/  @!P0 IMAD R8, R0, 0x200, R5 ;  /* 0x0000020000088824 */ /* 0x000fe200078e0205 */
[----:B------:R-:W-:-:S03]  /*0bd0*/  @!P0 IADD3 R5, R5, 0x80, RZ ;  /* 0x0000008005058810 */ /* 0x000fc60007ffe0ff */
[----:B------:R-:W-:-:S05]  /*0be0*/  @!P0 IMAD.WIDE.U32 R8, R8, R9, c[0x0][0x168] ;  /* 0x00005a0008088625 */ /* 0x000fca00078e0009 */
[----:B------:R1:W-:Y:S02]  /*0bf0*/  @!P0 STG.E.U16 [R8.64], R7 ;  /* 0x0000000708008986 */ /* 0x0003e4000c101504 */
.L_x_40850:
[----:B------:R-:W-:Y:S05]  /*0c00*/  BSYNC B0 ;  /* 0x0000000000007941 */ /* 0x000fea0003800000 */
.L_x_40849:
[----:B------:R-:W-:-:S13]  /*0c10*/  ISETP.GE.AND P0, PT, R5, R4, PT ;  /* 0x000000040500720c */ /* 0x000fda0003f06270 */
[----:B------:R-:W-:Y:S05]  /*0c20*/  @P0 EXIT ;  /* 0x000000000000094d */ /* 0x000fea0003800000 */
[----:B-1----:R-:W-:Y:S02]  /*0c30*/  IMAD R2, R0, 0x200, R5 ;  /* 0x0000020000027824 */ /* 0x002fe400078e0205 */
[----:B------:R-:W-:-:S04]  /*0c40*/  IMAD.MOV.U32 R3, RZ, RZ, 0x2 ;  /* 0x00000002ff037424 */ /* 0x000fc800078e00ff */
[----:B------:R-:W-:-:S05]  /*0c50*/  IMAD.WIDE.U32 R2, R2, R3, c[0x0][0x168] ;  /* 0x00005a0002027625 */ /* 0x000fca00078e0003 */
[----:B------:R-:W-:Y:S01]  /*0c60*/  STG.E.U16 [R2.64], R13 ;  /* 0x0000000d02007986 */ /* 0x000fe2000c101504 */
[----:B------:R-:W-:Y:S05]  /*0c70*/  EXIT ;  /* 0x000000000000794d */ /* 0x000fea0003800000 */
.L_x_40851:
        /* <DEDUP_REMOVED lines=16> */
.L_x_50800:


//--------------------- .text._ZN2at6native29vectorized_elementwise_kernelILi2ENS0_13BUnaryFunctorIsssZZZNS0_21remainder_kernel_cudaERNS_18TensorIteratorBaseEENKUlvE_clEvENKUlvE3_clEvEUlssE_EESt5arrayIPcLm2EEEEviT0_T1_ --------------------------
	.section	.text._ZN2at6native29vectorized_elementwise_kernelILi2ENS0_13BUnaryFunctorIsssZZZNS0_21remainder_kernel_cudaERNS_18TensorIteratorBaseEENKUlvE_clEvENKUlvE3_clEvEUlssE_EESt5arrayIPcLm2EEEEviT0_T1_,"ax",@progbits
	.sectioninfo	@"SHI_REGISTERS=28"
	.align	128
        .global         _ZN2at6native29vectorized_elementwise_kernelILi2ENS0_13BUnaryFunctorIsssZZZNS0_21remainder_kernel_cudaERNS_18TensorIteratorBaseEENKUlvE_clEvENKUlvE3_clEvEUlssE_EESt5arrayIPcLm2EEEEviT0_T1_
        .type           _ZN2at6native29vectorized_elementwise_kernelILi2ENS0_13BUnaryFunctorIsssZZZNS0_21remainder_kernel_cudaERNS_18TensorIteratorBaseEENKUlvE_clEvENKUlvE3_clEvEUlssE_EESt5arrayIPcLm2EEEEviT0_T1_,@function
        .size           _ZN2at6native29vectorized_elementwise_kernelILi2ENS0_13BUnaryFunctorIsssZZZNS0_21remainder_kernel_cudaERNS_18TensorIteratorBaseEENKUlvE_clEvENKUlvE3_clEvEUlssE_EESt5arrayIPcLm2EEEEviT0_T1_,(.L_x_50801 - _ZN2at6native29vectorized_elementwise_kernelILi2ENS0_13BUnaryFunctorIsssZZZNS0_21remainder_kernel_cudaERNS_18TensorIteratorBaseEENKUlvE_clEvENKUlvE3_clEvEUlssE_EESt5arrayIPcLm2EEEEviT0_T1_)
        .other          _ZN2at6native29vectorized_elementwise_kernelILi2ENS0_13BUnaryFunctorIsssZZZNS0_21remainder_kernel_cudaERNS_18TensorIteratorBaseEENKUlvE_clEvENKUlvE3_clEvEUlssE_EESt5arrayIPcLm2EEEEviT0_T1_,@"STO_CUDA_ENTRY STV_DEFAULT"
_ZN2at6native29vectorized_elementwise_kernelILi2ENS0_13BUnaryFunctorIsssZZZNS0_21remainder_kernel_cudaERNS_18TensorIteratorBaseEENKUlvE_clEvENKUlvE3_clEvEUlssE_EESt5arrayIPcLm2EEEEviT0_T1_:
.text._ZN2at6native29vectorized_elementwise_kernelILi2ENS0_13BUnaryFunctorIsssZZZNS0_21remainder_kernel_cudaERNS_18TensorIteratorBaseEENKUlvE_clEvENKUlvE3_clEvEUlssE_EESt5arrayIPcLm2EEEEviT0_T1_:
[----:B------:R-:W-:Y:S02]  /*0000*/  IMAD.MOV.U32 R1, RZ, RZ, c[0x0][0x28] ;  /* 0x00000a00ff017624 */ /* 0x000fe400078e00ff */
[----:B------:R-:W0:Y:S01]  /*0010*/  S2R R0, SR_CTAID.X ;  /* 0x0000000000007919 */ /* 0x000e220000002500 */
[----:B------:R-:W1:Y:S01]  /*0020*/  LDC.U16 R6, c[0x0][0x166] ;  /* 0x00005980ff067b82 */ /* 0x000e620000000400 */
[----:B------:R-:W-:Y:S01]  /*0030*/  ULDC.64 UR4, c[0x0][0x118] ;  /* 0x0000460000047ab9 */ /* 0x000fe20000000a00 */
[----:B0-----:R-:W-:-:S05]  /*0040*/  IMAD.SHL.U32 R0, R0, 0x400, RZ ;  /* 0x0000040000007824 */ /* 0x001fca00078e00ff */
[----:B------:R-:W-:-:S04]  /*0050*/  IADD3 R7, -R0, c[0x0][0x160], RZ ;  /* 0x0000580000077a10 */ /* 0x000fc80007ffe1ff */
[----:B------:R-:W-:-:S13]  /*0060*/  ISETP.GE.U32.AND P0, PT, R7, 0x400, PT ;  /* 0x000004000700780c */ /* 0x000fda0003f06070 */
[----:B------:R-:W-:Y:S05]  /*0070*/  @!P0 BRA `(.L_x_40852) ;  /* 0x00000b8000008947 */ /* 0x000fea0003800000 */
[----:B-1----:R-:W0:Y:S01]  /*0080*/  S2R R2, SR_TID.X ;  /* 0x0000000000027919 */ /* 0x002e220000002100 */
[----:B------:R-:W-:-:S04]  /*0090*/  IMAD.MOV.U32 R3, RZ, RZ, 0x2 ;  /* 0x00000002ff037424 */ /* 0x000fc800078e00ff */
[----:B------:R-:W-:-:S06]  /*00a0*/  IMAD.WIDE R4, R0, R3, c[0x0][0x170] ;  /* 0x00005c0000047625 */ /* 0x000fcc00078e0203 */
[----:B0-----:R-:W-:-:S05]  /*00b0*/  IMAD.WIDE.U32 R14, R2, 0x4, R4 ;  /* 0x00000004020e7825 */ /* 0x001fca00078e0004 */
[----:B------:R-:W2:Y:S04]  /*00c0*/  LDG.E R10, [R14.64] ;  /* 0x000000040e0a7981 */ /* 0x000ea8000c1e1900 */
[----:B------:R2:W3:Y:S04]  /*00d0*/  LDG.E R11, [R14.64+0x200] ;  /* 0x000200040e0b7981 */ /* 0x0004e8000c1e1900 */
[----:B------:R2:W4:Y:S04]  /*00e0*/  LDG.E R7, [R14.64+0x400] ;  /* 0x000400040e077981 */ /* 0x000528000c1e1900 */
[----:B------:R2:W5:Y:S01]  /*00f0*/  LDG.E R9, [R14.64+0x600] ;  /* 0x000600040e097981 */ /* 0x000562000c1e1900 */
[----:B------:R-:W-:-:S04]  /*0100*/  PRMT R4, R6, 0x9910, RZ ;  /* 0x0000991006047816 */ /* 0x000fc800000000ff */
[-C--:B------:R-:W-:Y:S02]  /*0110*/  IABS R5, R4.reuse ;  /* 0x0000000400057213 */ /* 0x080fe40000000000 */
[-C--:B------:R-:W-:Y:S02]  /*0120*/  IABS R18, R4.reuse ;  /* 0x0000000400127213 */ /* 0x080fe40000000000 */
[----:B------:R-:W0:Y:S01]  /*0130*/  I2F.RP R8, R5 ;  /* 0x0000000500087306 */ /* 0x000e220000209400 */
[----:B------:R-:W-:Y:S02]  /*0140*/  ISETP.NE.AND P3, PT, R4, RZ, PT ;  /* 0x000000ff0400720c */ /* 0x000fe40003f65270 */
[----:B------:R-:W-:Y:S01]  /*0150*/  IMAD.MOV R18, RZ, RZ, -R18 ;  /* 0x000000ffff127224 */ /* 0x000fe200078e0a12 */
[----:B------:R-:W-:-:S04]  /*0160*/  LOP3.LUT R4, RZ, R4, RZ, 0x33, !PT ;  /* 0x00000004ff047212 */ /* 0x000fc800078e33ff */
[----:B0-----:R-:W0:Y:S02]  /*0170*/  MUFU.RCP R8, R8 ;  /* 0x0000000800087308 */ /* 0x001e240000001000 */
[----:B0-----:R-:W-:-:S06]  /*0180*/  IADD3 R12, R8, 0xffffffe, RZ ;  /* 0x0ffffffe080c7810 */ /* 0x001fcc0007ffe0ff */
[----:B------:R0:W1:Y:S02]  /*0190*/  F2I.FTZ.U32.TRUNC.NTZ R13, R12 ;  /* 0x0000000c000d7305 */ /* 0x000064000021f000 */
[----:B0-----:R-:W-:Y:S02]  /*01a0*/  IMAD.MOV.U32 R12, RZ, RZ, RZ ;  /* 0x000000ffff0c7224 */ /* 0x001fe400078e00ff */
[----:B-1----:R-:W-:-:S04]  /*01b0*/  IMAD.MOV R16, RZ, RZ, -R13 ;  /* 0x000000ffff107224 */ /* 0x002fc800078e0a0d */
[----:B------:R-:W-:Y:S01]  /*01c0*/  IMAD R17, R16, R5, RZ ;  /* 0x0000000510117224 */ /* 0x000fe200078e02ff */
[C---:B--2---:R-:W-:Y:S02]  /*01d0*/  PRMT R14, R10.reuse, 0x9910, RZ ;  /* 0x000099100a0e7816 */ /* 0x044fe400000000ff */
[----:B------:R-:W-:Y:S01]  /*01e0*/  PRMT R15, R10, 0xbb32, RZ ;  /* 0x0000bb320a0f7816 */ /* 0x000fe200000000ff */
[----:B------:R-:W-:Y:S01]  /*01f0*/  IMAD.HI.U32 R10, R13, R17, R12 ;  /* 0x000000110d0a7227 */ /* 0x000fe200078e000c */
[----:B------:R-:W-:Y:S02]  /*0200*/  IABS R8, R14 ;  /* 0x0000000e00087213 */ /* 0x000fe40000000000 */
[----:B------:R-:W-:Y:S02]  /*0210*/  IABS R19, R15 ;  /* 0x0000000f00137213 */ /* 0x000fe40000000000 */
[----:B------:R-:W-:Y:S01]  /*0220*/  ISETP.GE.AND P4, PT, R15, RZ, PT ;  /* 0x000000ff0f00720c */ /* 0x000fe20003f86270 */
[----:B------:R-:W-:-:S02]  /*0230*/  IMAD.MOV.U32 R17, RZ, RZ, R8 ;  /* 0x000000ffff117224 */ /* 0x000fc400078e0008 */
[----:B------:R-:W-:Y:S02]  /*0240*/  IMAD.MOV.U32 R8, RZ, RZ, R18 ;  /* 0x000000ffff087224 */ /* 0x000fe400078e0012 */
[----:B------:R-:W-:-:S04]  /*0250*/  IMAD.HI.U32 R13, R10, R17, RZ ;  /* 0x000000110a0d7227 */ /* 0x000fc800078e00ff */
[----:B------:R-:W-:Y:S02]  /*0260*/  IMAD R12, R13, R8, R17 ;  /* 0x000000080d0c7224 */ /* 0x000fe400078e0211 */
[----:B------:R-:W-:-:S03]  /*0270*/  IMAD.HI.U32 R13, R10, R19, RZ ;  /* 0x000000130a0d7227 */ /* 0x000fc600078e00ff */
[----:B------:R-:W-:Y:S01]  /*0280*/  ISETP.GT.U32.AND P0, PT, R5, R12, PT ;  /* 0x0000000c0500720c */ /* 0x000fe20003f04070 */
[----:B------:R-:W-:-:S05]  /*0290*/  IMAD R16, R13, R8, R19 ;  /* 0x000000080d107224 */ /* 0x000fca00078e0213 */
[----:B------:R-:W-:-:S07]  /*02a0*/  ISETP.GT.U32.AND P1, PT, R5, R16, PT ;  /* 0x000000100500720c */ /* 0x000fce0003f24070 */
[----:B------:R-:W-:-:S05]  /*02b0*/  @!P0 IMAD.IADD R12, R12, 0x1, -R5 ;  /* 0x000000010c0c8824 */ /* 0x000fca00078e0a05 */
[----:B------:R-:W-:Y:S01]  /*02c0*/  ISETP.GT.U32.AND P0, PT, R5, R12, PT ;  /* 0x0000000c0500720c */ /* 0x000fe20003f04070 */
[----:B------:R-:W-:Y:S01]  /*02d0*/  @!P1 IMAD.IADD R16, R16, 0x1, -R5 ;  /* 0x0000000110109824 */ /* 0x000fe200078e0a05 */
[----:B------:R-:W-:Y:S02]  /*02e0*/  ISETP.GE.AND P1, PT, R14, RZ, PT ;  /* 0x000000ff0e00720c */ /* 0x000fe40003f26270 */
[----:B---3--:R-:W-:Y:S02]  /*02f0*/  PRMT R14, R11, 0x9910, RZ ;  /* 0x000099100b0e7816 */ /* 0x008fe400000000ff */
[----:B------:R-:W-:Y:S02]  /*0300*/  ISETP.GT.U32.AND P2, PT, R5, R16, PT ;  /* 0x000000100500720c */ /* 0x000fe40003f44070 */
[----:B------:R-:W-:Y:S02]  /*0310*/  PRMT R11, R11, 0xbb32, RZ ;  /* 0x0000bb320b0b7816 */ /* 0x000fe400000000ff */
[----:B------:R-:W-:-:S03]  /*0320*/  IABS R21, R14 ;  /* 0x0000000e00157213 */ /* 0x000fc60000000000 */
[----:B------:R-:W-:Y:S02]  /*0330*/  @!P0 IMAD.IADD R12, R12, 0x1, -R5 ;  /* 0x000000010c0c8824 */ /* 0x000fe400078e0a05 */
[----:B------:R-:W-:-:S04]  /*0340*/  IMAD.HI.U32 R17, R10, R21, RZ ;  /* 0x000000150a117227 */ /* 0x000fc800078e00ff */
[----:B------:R-:W-:Y:S02]  /*0350*/  IMAD.MOV.U32 R13, RZ, RZ, R12 ;  /* 0x000000ffff0d7224 */ /* 0x000fe400078e000c */
[----:B------:R-:W-:Y:S02]  /*0360*/  @!P2 IMAD.IADD R16, R16, 0x1, -R5 ;  /* 0x000000011010a824 */ /* 0x000fe400078e0a05 */
[----:B------:R-:W-:Y:S01]  /*0370*/  @!P1 IMAD.MOV R13, RZ, RZ, -R13 ;  /* 0x000000ffff0d9224 */ /* 0x000fe200078e0a0d */
[----:B------:R-:W-:Y:S01]  /*0380*/  ISETP.GE.AND P1, PT, R14, RZ, PT ;  /* 0x000000ff0e00720c */ /* 0x000fe20003f26270 */
[----:B------:R-:W-:Y:S02]  /*0390*/  @!P4 IMAD.MOV R16, RZ, RZ, -R16 ;  /* 0x000000ffff10c224 */ /* 0x000fe400078e0a10 */
[----:B------:R-:W-:Y:S01]  /*03a0*/  IMAD.MOV.U32 R12, RZ, RZ, R11 ;  /* 0x000000ffff0c7224 */ /* 0x000fe200078e000b */
[C---:B------:R-:W-:Y:S01]  /*03b0*/  SEL R13, R4.reuse, R13, !P3 ;  /* 0x0000000d040d7207 */ /* 0x040fe20005800000 */
[----:B------:R-:W-:Y:S01]  /*03c0*/  IMAD R18, R17, R8, R21 ;  /* 0x0000000811127224 */ /* 0x000fe200078e0215 */
[----:B------:R-:W-:-:S02]  /*03d0*/  SEL R11, R4, R16, !P3 ;  /* 0x00000010040b7207 */ /* 0x000fc40005800000 */
[C---:B------:R-:W-:Y:S02]  /*03e0*/  LOP3.LUT R15, R6.reuse, R13, RZ, 0x3c, !PT ;  /* 0x0000000d060f7212 */ /* 0x040fe400078e3cff */
[----:B------:R-:W-:Y:S02]  /*03f0*/  IABS R23, R12 ;  /* 0x0000000c00177213 */ /* 0x000fe40000000000 */
[----:B------:R-:W-:Y:S02]  /*0400*/  PRMT R16, R15, 0x9910, RZ ;  /* 0x000099100f107816 */ /* 0x000fe400000000ff */
[----:B------:R-:W-:Y:S01]  /*0410*/  LOP3.LUT R15, R6, R11, RZ, 0x3c, !PT ;  /* 0x0000000b060f7212 */ /* 0x000fe200078e3cff */
[----:B------:R-:W-:Y:S01]  /*0420*/  IMAD.HI.U32 R19, R10, R23, RZ ;  /* 0x000000170a137227 */ /* 0x000fe200078e00ff */
[----:B------:R-:W-:Y:S02]  /*0430*/  ISETP.GT.U32.AND P4, PT, R5, R18, PT ;  /* 0x000000120500720c */ /* 0x000fe40003f84070 */
[----:B------:R-:W-:Y:S01]  /*0440*/  PRMT R17, R15, 0x9910, RZ ;  /* 0x000099100f117816 */ /* 0x000fe200000000ff */
[----:B------:R-:W-:Y:S01]  /*0450*/  IMAD R20, R19, R8, R23 ;  /* 0x0000000813147224 */ /* 0x000fe200078e0217 */
[----:B------:R-:W-:-:S02]  /*0460*/  ISETP.GT.AND P2, PT, R16, -0x1, PT ;  /* 0xffffffff1000780c */ /* 0x000fc40003f44270 */
[----:B------:R-:W-:Y:S01]  /*0470*/  PRMT R15, R13, 0x9910, RZ ;  /* 0x000099100d0f7816 */ /* 0x000fe200000000ff */
[----:B------:R-:W-:Y:S01]  /*0480*/  IMAD.MOV.U32 R16, RZ, RZ, R17 ;  /* 0x000000ffff107224 */ /* 0x000fe200078e0011 */
[----:B------:R-:W-:Y:S02]  /*0490*/  ISETP.GT.U32.AND P5, PT, R5, R20, PT ;  /* 0x000000140500720c */ /* 0x000fe40003fa4070 */
[----:B------:R-:W-:Y:S02]  /*04a0*/  ISETP.EQ.OR P2, PT, R15, RZ, P2 ;  /* 0x000000ff0f00720c */ /* 0x000fe40001742670 */
[----:B------:R-:W-:Y:S01]  /*04b0*/  ISETP.GT.AND P0, PT, R16, -0x1, PT ;  /* 0xffffffff1000780c */ /* 0x000fe20003f04270 */
[----:B------:R-:W-:Y:S01]  /*04c0*/  @!P4 IMAD.IADD R18, R18, 0x1, -R5 ;  /* 0x000000011212c824 */ /* 0x000fe200078e0a05 */
[C---:B----4-:R-:W-:Y:S02]  /*04d0*/  PRMT R16, R7.reuse, 0x9910, RZ ;  /* 0x0000991007107816 */ /* 0x050fe400000000ff */
[----:B------:R-:W-:-:S02]  /*04e0*/  PRMT R15, R7, 0xbb32, RZ ;  /* 0x0000bb32070f7816 */ /* 0x000fc400000000ff */
[----:B------:R-:W-:Y:S01]  /*04f0*/  ISETP.GT.U32.AND P4, PT, R5, R18, PT ;  /* 0x000000120500720c */ /* 0x000fe20003f84070 */
[----:B------:R-:W-:Y:S01]  /*0500*/  IMAD.MOV.U32 R7, RZ, RZ, R16 ;  /* 0x000000ffff077224 */ /* 0x000fe200078e0010 */
[----:B------:R-:W-:Y:S01]  /*0510*/  IABS R21, R15 ;  /* 0x0000000f00157213 */ /* 0x000fe20000000000 */
[----:B------:R-:W-:Y:S01]  /*0520*/  @!P5 IMAD.IADD R20, R20, 0x1, -R5 ;  /* 0x000000011414d824 */ /* 0x000fe200078e0a05 */
[----:B-----5:R-:W-:Y:S02]  /*0530*/  PRMT R16, R9, 0x9910, RZ ;  /* 0x0000991009107816 */ /* 0x020fe400000000ff */
[----:B------:R-:W-:Y:S02]  /*0540*/  IABS R19, R7 ;  /* 0x0000000700137213 */ /* 0x000fe40000000000 */
[----:B------:R-:W-:Y:S02]  /*0550*/  ISETP.GT.U32.AND P5, PT, R5, R20, PT ;  /* 0x000000140500720c */ /* 0x000fe40003fa4070 */
[----:B------:R-:W-:Y:S01]  /*0560*/  PRMT R9, R9, 0xbb32, RZ ;  /* 0x0000bb3209097816 */ /* 0x000fe200000000ff */
[----:B------:R-:W-:Y:S01]  /*0570*/  IMAD.HI.U32 R17, R10, R19, RZ ;  /* 0x000000130a117227 */ /* 0x000fe200078e00ff */
[----:B------:R-:W-:-:S02]  /*0580*/  ISETP.GE.AND P6, PT, R12, RZ, PT ;  /* 0x000000ff0c00720c */ /* 0x000fc40003fc6270 */
[----:B------:R-:W-:Y:S01]  /*0590*/  IABS R23, R16 ;  /* 0x0000001000177213 */ /* 0x000fe20000000000 */
[----:B------:R-:W-:Y:S01]  /*05a0*/  IMAD R14, R17, R8, R19 ;  /* 0x00000008110e7224 */ /* 0x000fe200078e0213 */
[----:B------:R-:W-:Y:S01]  /*05b0*/  IABS R25, R9 ;  /* 0x0000000900197213 */ /* 0x000fe20000000000 */
[----:B------:R-:W-:Y:S01]  /*05c0*/  IMAD.HI.U32 R17, R10, R21, RZ ;  /* 0x000000150a117227 */ /* 0x000fe200078e00ff */
[----:B------:R-:W-:-:S03]  /*05d0*/  SEL R22, R6, RZ, !P2 ;  /* 0x000000ff06167207 */ /* 0x000fc60005000000 */
[----:B------:R-:W-:Y:S02]  /*05e0*/  @!P4 IMAD.IADD R18, R18, 0x1, -R5 ;  /* 0x000000011212c824 */ /* 0x000fe400078e0a05 */
[----:B------:R-:W-:Y:S02]  /*05f0*/  IMAD R12, R17, R8, R21 ;  /* 0x00000008110c7224 */ /* 0x000fe400078e0215 */
[----:B------:R-:W-:-:S04]  /*0600*/  IMAD.HI.U32 R17, R10, R23, RZ ;  /* 0x000000170a117227 */ /* 0x000fc800078e00ff */
[----:B------:R-:W-:Y:S02]  /*0610*/  IMAD.MOV.U32 R19, RZ, RZ, R18 ;  /* 0x000000ffff137224 */ /* 0x000fe400078e0012 */
[----:B------:R-:W-:-:S04]  /*0620*/  IMAD.HI.U32 R21, R10, R25, RZ ;  /* 0x000000190a157227 */ /* 0x000fc800078e00ff */
[----:B------:R-:W-:Y:S01]  /*0630*/  @!P5 IMAD.IADD R20, R20, 0x1, -R5 ;  /* 0x000000011414d824 */ /* 0x000fe200078e0a05 */
[----:B------:R-:W-:Y:S01]  /*0640*/  ISETP.GT.U32.AND P5, PT, R5, R12, PT ;  /* 0x0000000c0500720c */ /* 0x000fe20003fa4070 */
[----:B------:R-:W-:Y:S02]  /*0650*/  IMAD R10, R17, R8, R23 ;  /* 0x00000008110a7224 */ /* 0x000fe400078e0217 */
[----:B------:R-:W-:Y:S01]  /*0660*/  @!P1 IMAD.MOV R19, RZ, RZ, -R19 ;  /* 0x000000ffff139224 */ /* 0x000fe200078e0a13 */
[C---:B------:R-:W-:Y:S01]  /*0670*/  ISETP.GT.U32.AND P1, PT, R5.reuse, R14, PT ;  /* 0x0000000e0500720c */ /* 0x040fe20003f24070 */
[----:B------:R-:W-:Y:S01]  /*0680*/  @!P6 IMAD.MOV R20, RZ, RZ, -R20 ;  /* 0x000000ffff14e224 */ /* 0x000fe200078e0a14 */
[----:B------:R-:W-:Y:S01]  /*0690*/  ISETP.GT.U32.AND P6, PT, R5, R10, PT ;  /* 0x0000000a0500720c */ /* 0x000fe20003fc4070 */
[----:B------:R-:W-:Y:S01]  /*06a0*/  IMAD R18, R21, R8, R25 ;  /* 0x0000000815127224 */ /* 0x000fe200078e0219 */
[C---:B------:R-:W-:Y:S01]  /*06b0*/  SEL R19, R4.reuse, R19, !P3 ;  /* 0x0000001304137207 */ /* 0x040fe20005800000 */
[----:B------:R-:W-:Y:S01]  /*06c0*/  IMAD.IADD R13, R13, 0x1, R22 ;  /* 0x000000010d0d7824 */ /* 0x000fe200078e0216 */
[----:B------:R-:W-:-:S02]  /*06d0*/  SEL R17, R4, R20, !P3 ;  /* 0x0000001404117207 */ /* 0x000fc40005800000 */
[C---:B------:R-:W-:Y:S01]  /*06e0*/  ISETP.GT.U32.AND P4, PT, R5.reuse, R18, PT ;  /* 0x000000120500720c */ /* 0x040fe20003f84070 */
[--C-:B------:R-:W-:Y:S01]  /*06f0*/  @!P5 IMAD.IADD R12, R12, 0x1, -R5.reuse ;  /* 0x000000010c0cd824 */ /* 0x100fe200078e0a05 */
[C---:B------:R-:W-:Y:S02]  /*0700*/  LOP3.LUT R8, R6.reuse, R19, RZ, 0x3c, !PT ;  /* 0x0000001306087212 */ /* 0x040fe400078e3cff */
[----:B------:R-:W-:Y:S01]  /*0710*/  LOP3.LUT R20, R6, R17, RZ, 0x3c, !PT ;  /* 0x0000001106147212 */ /* 0x000fe200078e3cff */
[--C-:B------:R-:W-:Y:S01]  /*0720*/  @!P1 IMAD.IADD R14, R14, 0x1, -R5.reuse ;  /* 0x000000010e0e9824 */ /* 0x100fe200078e0a05 */
[----:B------:R-:W-:Y:S01]  /*0730*/  PRMT R8, R8, 0x9910, RZ ;  /* 0x0000991008087816 */ /* 0x000fe200000000ff */
[----:B------:R-:W-:Y:S01]  /*0740*/  @!P6 IMAD.IADD R10, R10, 0x1, -R5 ;  /* 0x000000010a0ae824 */ /* 0x000fe200078e0a05 */
[----:B------:R-:W-:Y:S02]  /*0750*/  PRMT R20, R20, 0x9910, RZ ;  /* 0x0000991014147816 */ /* 0x000fe400000000ff */
[----:B------:R-:W-:-:S02]  /*0760*/  ISETP.GT.U32.AND P5, PT, R5, R14, PT ;  /* 0x0000000e0500720c */ /* 0x000fc40003fa4070 */
[----:B------:R-:W-:Y:S01]  /*0770*/  ISETP.GT.U32.AND P6, PT, R5, R12, PT ;  /* 0x0000000c0500720c */ /* 0x000fe20003fc4070 */
[--C-:B------:R-:W-:Y:S01]  /*0780*/  @!P4 IMAD.IADD R18, R18, 0x1, -R5.reuse ;  /* 0x000000011212c824 */ /* 0x100fe200078e0a05 */
[----:B------:R-:W-:Y:S02]  /*0790*/  PRMT R21, R11, 0x9910, RZ ;  /* 0x000099100b157816 */ /* 0x000fe400000000ff */
[----:B------:R-:W-:Y:S02]  /*07a0*/  ISETP.GT.AND P2, PT, R8, -0x1, PT ;  /* 0xffffffff0800780c */ /* 0x000fe40003f44270 */
[----:B------:R-:W-:Y:S02]  /*07b0*/  ISETP.GT.AND P1, PT, R20, -0x1, PT ;  /* 0xffffffff1400780c */ /* 0x000fe40003f24270 */
[----:B------:R-:W-:Y:S02]  /*07c0*/  PRMT R8, R19, 0x9910, RZ ;  /* 0x0000991013087816 */ /* 0x000fe400000000ff */
[----:B------:R-:W-:Y:S01]  /*07d0*/  ISETP.EQ.OR P0, PT, R21, RZ, P0 ;  /* 0x000000ff1500720c */ /* 0x000fe20000702670 */
[--C-:B------:R-:W-:Y:S01]  /*07e0*/  @!P5 IMAD.IADD R14, R14, 0x1, -R5.reuse ;  /* 0x000000010e0ed824 */ /* 0x100fe200078e0a05 */
[----:B------:R-:W-:Y:S01]  /*07f0*/  PRMT R20, R17, 0x9910, RZ ;  /* 0x0000991011147816 */ /* 0x000fe200000000ff */
[----:B------:R-:W-:Y:S01]  /*0800*/  @!P6 IMAD.IADD R12, R12, 0x1, -R5 ;  /* 0x000000010c0ce824 */ /* 0x000fe200078e0a05 */
[----:B------:R-:W-:-:S02]  /*0810*/  ISETP.EQ.OR P2, PT, R8, RZ, P2 ;  /* 0x000000ff0800720c */ /* 0x000fc40001742670 */
[----:B------:R-:W-:Y:S02]  /*0820*/  ISETP.EQ.OR P1, PT, R20, RZ, P1 ;  /* 0x000000ff1400720c */ /* 0x000fe40000f22670 */
[C---:B------:R-:W-:Y:S02]  /*0830*/  SEL R8, R6.reuse, RZ, !P0 ;  /* 0x000000ff06087207 */ /* 0x040fe40004000000 */
[C---:B------:R-:W-:Y:S02]  /*0840*/  ISETP.GT.U32.AND P0, PT, R5.reuse, R10, PT ;  /* 0x0000000a0500720c */ /* 0x040fe40003f04070 */
[----:B------:R-:W-:Y:S01]  /*0850*/  ISETP.GT.U32.AND P4, PT, R5, R18, PT ;  /* 0x000000120500720c */ /* 0x000fe20003f84070 */
[----:B------:R-:W-:Y:S01]  /*0860*/  IMAD.IADD R8, R11, 0x1, R8 ;  /* 0x000000010b087824 */ /* 0x000fe200078e0208 */
[C---:B------:R-:W-:Y:S02]  /*0870*/  SEL R20, R6.reuse, RZ, !P2 ;  /* 0x000000ff06147207 */ /* 0x040fe40005000000 */
[----:B------:R-:W-:-:S02]  /*0880*/  SEL R22, R6, RZ, !P1 ;  /* 0x000000ff06167207 */ /* 0x000fc40004800000 */
[----:B------:R-:W-:Y:S01]  /*0890*/  ISETP.GE.AND P2, PT, R7, RZ, PT ;  /* 0x000000ff0700720c */ /* 0x000fe20003f46270 */
[----:B------:R-:W-:Y:S01]  /*08a0*/  IMAD.IADD R7, R19, 0x1, R20 ;  /* 0x0000000113077824 */ /* 0x000fe200078e0214 */
[----:B------:R-:W-:Y:S02]  /*08b0*/  ISETP.GE.AND P1, PT, R15, RZ, PT ;  /* 0x000000ff0f00720c */ /* 0x000fe40003f26270 */
[----:B------:R-:W-:Y:S01]  /*08c0*/  ISETP.GE.AND P5, PT, R16, RZ, PT ;  /* 0x000000ff1000720c */ /* 0x000fe20003fa6270 */
[--C-:B------:R-:W-:Y:S01]  /*08d0*/  @!P0 IMAD.IADD R10, R10, 0x1, -R5.reuse ;  /* 0x000000010a0a8824 */ /* 0x100fe200078e0a05 */
[----:B------:R-:W-:Y:S01]  /*08e0*/  ISETP.GE.AND P6, PT, R9, RZ, PT ;  /* 0x000000ff0900720c */ /* 0x000fe20003fc6270 */
[----:B------:R-:W-:Y:S01]  /*08f0*/  @!P4 IMAD.IADD R18, R18, 0x1, -R5 ;  /* 0x000000011212c824 */ /* 0x000fe200078e0a05 */
[----:B------:R-:W-:Y:S01]  /*0900*/  PRMT R13, R13, 0x5410, R8 ;  /* 0x000054100d0d7816 */ /* 0x000fe20000000008 */
[----:B------:R-:W-:-:S04]  /*0910*/  IMAD.IADD R16, R17, 0x1, R22 ;  /* 0x0000000111107824 */ /* 0x000fc800078e0216 */
[----:B------:R-:W-:Y:S01]  /*0920*/  @!P2 IMAD.MOV R14, RZ, RZ, -R14 ;  /* 0x000000ffff0ea224 */ /* 0x000fe200078e0a0e */
[----:B------:R-:W-:Y:S01]  /*0930*/  PRMT R7, R7, 0x5410, R16 ;  /* 0x0000541007077816 */ /* 0x000fe20000000010 */
[----:B------:R-:W-:Y:S02]  /*0940*/  @!P1 IMAD.MOV R12, RZ, RZ, -R12 ;  /* 0x000000ffff0c9224 */ /* 0x000fe400078e0a0c */
[----:B------:R-:W-:Y:S01]  /*0950*/  @!P5 IMAD.MOV R10, RZ, RZ, -R10 ;  /* 0x000000ffff0ad224 */ /* 0x000fe200078e0a0a */
[C---:B------:R-:W-:Y:S01]  /*0960*/  SEL R15, R4.reuse, R14, !P3 ;  /* 0x0000000e040f7207 */ /* 0x040fe20005800000 */
[----:B------:R-:W-:Y:S01]  /*0970*/  @!P6 IMAD.MOV R18, RZ, RZ, -R18 ;  /* 0x000000ffff12e224 */ /* 0x000fe200078e0a12 */
[C---:B------:R-:W-:Y:S02]  /*0980*/  SEL R11, R4.reuse, R12, !P3 ;  /* 0x0000000c040b7207 */ /* 0x040fe40005800000 */
[C---:B------:R-:W-:Y:S02]  /*0990*/  SEL R9, R4.reuse, R10, !P3 ;  /* 0x0000000a04097207 */ /* 0x040fe40005800000 */
[----:B------:R-:W-:-:S02]  /*09a0*/  SEL R17, R4, R18, !P3 ;  /* 0x0000001204117207 */ /* 0x000fc40005800000 */
[C---:B------:R-:W-:Y:S02]  /*09b0*/  LOP3.LUT R4, R6.reuse, R15, RZ, 0x3c, !PT ;  /* 0x0000000f06047212 */ /* 0x040fe400078e3cff */
[C---:B------:R-:W-:Y:S02]  /*09c0*/  LOP3.LUT R5, R6.reuse, R11, RZ, 0x3c, !PT ;  /* 0x0000000b06057212 */ /* 0x040fe400078e3cff */
[C---:B------:R-:W-:Y:S02]  /*09d0*/  LOP3.LUT R10, R6.reuse, R9, RZ, 0x3c, !PT ;  /* 0x00000009060a7212 */ /* 0x040fe400078e3cff */
[----:B------:R-:W-:Y:S02]  /*09e0*/  LOP3.LUT R12, R6, R17, RZ, 0x3c, !PT ;  /* 0x00000011060c7212 */ /* 0x000fe400078e3cff */
[----:B------:R-:W-:Y:S02]  /*09f0*/  PRMT R4, R4, 0x9910, RZ ;  /* 0x0000991004047816 */ /* 0x000fe400000000ff */
[----:B------:R-:W-:-:S02]  /*0a00*/  PRMT R5, R5, 0x9910, RZ ;  /* 0x0000991005057816 */ /* 0x000fc400000000ff */
[----:B------:R-:W-:Y:S02]  /*0a10*/  PRMT R10, R10, 0x9910, RZ ;  /* 0x000099100a0a7816 */ /* 0x000fe400000000ff */
[----:B------:R-:W-:Y:S02]  /*0a20*/  PRMT R12, R12, 0x9910, RZ ;  /* 0x000099100c0c7816 */ /* 0x000fe400000000ff */
[----:B------:R-:W-:Y:S02]  /*0a30*/  ISETP.GT.AND P0, PT, R4, -0x1, PT ;  /* 0xffffffff0400780c */ /* 0x000fe40003f04270 */
[----:B------:R-:W-:Y:S02]  /*0a40*/  ISETP.GT.AND P1, PT, R5, -0x1, PT ;  /* 0xffffffff0500780c */ /* 0x000fe40003f24270 */
[----:B------:R-:W-:Y:S02]  /*0a50*/  ISETP.GT.AND P2, PT, R10, -0x1, PT ;  /* 0xffffffff0a00780c */ /* 0x000fe40003f44270 */
[----:B------:R-:W-:-:S02]  /*0a60*/  ISETP.GT.AND P3, PT, R12, -0x1, PT ;  /* 0xffffffff0c00780c */ /* 0x000fc40003f64270 */
[----:B------:R-:W-:Y:S02]  /*0a70*/  PRMT R4, R15, 0x9910, RZ ;  /* 0x000099100f047816 */ /* 0x000fe400000000ff */
[----:B------:R-:W-:Y:S02]  /*0a80*/  PRMT R5, R11, 0x9910, RZ ;  /* 0x000099100b057816 */ /* 0x000fe400000000ff */
[----:B------:R-:W-:Y:S02]  /*0a90*/  PRMT R10, R9, 0x9910, RZ ;  /* 0x00009910090a7816 */ /* 0x000fe400000000ff */
[----:B------:R-:W-:Y:S02]  /*0aa0*/  PRMT R12, R17, 0x9910, RZ ;  /* 0x00009910110c7816 */ /* 0x000fe400000000ff */
[----:B------:R-:W-:Y:S02]  /*0ab0*/  ISETP.EQ.OR P0, PT, R4, RZ, P0 ;  /* 0x000000ff0400720c */ /* 0x000fe40000702670 */
[----:B------:R-:W-:Y:S01]  /*0ac0*/  ISETP.EQ.OR P1, PT, R5, RZ, P1 ;  /* 0x000000ff0500720c */ /* 0x000fe20000f22670 */
[----:B------:R-:W-:Y:S01]  /*0ad0*/  IMAD.WIDE.U32 R4, R0, R3, c[0x0][0x168] ;  /* 0x00005a0000047625 */ /* 0x000fe200078e0003 */
[----:B------:R-:W-:-:S02]  /*0ae0*/  ISETP.EQ.OR P2, PT, R10, RZ, P2 ;  /* 0x000000ff0a00720c */ /* 0x000fc40001742670 */
[----:B------:R-:W-:Y:S02]  /*0af0*/  ISETP.EQ.OR P3, PT, R12, RZ, P3 ;  /* 0x000000ff0c00720c */ /* 0x000fe40001f62670 */
[----:B------:R-:W-:Y:S01]  /*0b00*/  SEL R10, R6, RZ, !P0 ;  /* 0x000000ff060a7207 */ /* 0x000fe20004000000 */
[----:B------:R-:W-:Y:S01]  /*0b10*/  IMAD.WIDE R4, R2, 0x4, R4 ;  /* 0x0000000402047825 */ /* 0x000fe200078e0204 */
[C---:B------:R-:W-:Y:S02]  /*0b20*/  SEL R12, R6.reuse, RZ, !P1 ;  /* 0x000000ff060c7207 */ /* 0x040fe40004800000 */
[C---:B------:R-:W-:Y:S02]  /*0b30*/  SEL R0, R6.reuse, RZ, !P3 ;  /* 0x000000ff06007207 */ /* 0x040fe40005800000 */
[----:B------:R-:W-:Y:S01]  /*0b40*/  SEL R14, R6, RZ, !P2 ;  /* 0x000000ff060e7207 */ /* 0x000fe20005000000 */
[----:B------:R-:W-:Y:S01]  /*0b50*/  IMAD.IADD R6, R15, 0x1, R10 ;  /* 0x000000010f067824 */ /* 0x000fe200078e020a */
[----:B------:R-:W-:Y:S01]  /*0b60*/  STG.E [R4.64], R13 ;  /* 0x0000000d04007986 */ /* 0x000fe2000c101904 */
[----:B------:R-:W-:-:S02]  /*0b70*/  IMAD.IADD R11, R11, 0x1, R12 ;  /* 0x000000010b0b7824 */ /* 0x000fc400078e020c */
[----:B------:R-:W-:Y:S01]  /*0b80*/  IMAD.IADD R0, R17, 0x1, R0 ;  /* 0x0000000111007824 */ /* 0x000fe200078e0200 */
[----:B------:R-:W-:Y:S01]  /*0b90*/  STG.E [R4.64+0x200], R7 ;  /* 0x0002000704007986 */ /* 0x000fe2000c101904 */
[----:B------:R-:W-:Y:S01]  /*0ba0*/  IMAD.IADD R9, R9, 0x1, R14 ;  /* 0x0000000109097824 */ /* 0x000fe200078e020e */
[----:B------:R-:W-:-:S04]  /*0bb0*/  PRMT R11, R6, 0x5410, R11 ;  /* 0x00005410060b7816 */ /* 0x000fc8000000000b */
[----:B------:R-:W-:Y:S01]  /*0bc0*/  PRMT R9, R9, 0x5410, R0 ;  /* 0x0000541009097816 */ /* 0x000fe20000000000 */
[----:B------:R-:W-:Y:S04]  /*0bd0*/  STG.E [R4.64+0x400], R11 ;  /* 0x0004000b04007986 */ /* 0x000fe8000c101904 */
[----:B------:R-:W-:Y:S01]  /*0be0*/  STG.E [R4.64+0x600], R9 ;  /* 0x0006000904007986 */ /* 0x000fe2000c101904 */
[----:B------:R-:W-:Y:S05]  /*0bf0*/  EXIT ;  /* 0x000000000000794d */ /* 0x000fea0003800000 */
.L_x_40852:
[----:B-1----:R-:W0:Y:S01]  /*0c00*/  S2R R8, SR_TID.X ;  /* 0x0000000000087919 */ /* 0x002e220000002100 */
[----:B------:R-:W-:Y:S01]  /*0c10*/  CS2R R14, SRZ ;  /* 0x00000000000e7805 */ /* 0x000fe2000001ff00 */
[----:B------:R-:W-:Y:S01]  /*0c20*/  CS2R R16, SRZ ;  /* 0x0000000000107805 */ /* 0x000fe2000001ff00 */
[----:B0-----:R-:W-:Y:S01]  /*0c30*/  ISETP.GE.AND P3, PT, R8, R7, PT ;  /* 0x000000070800720c */ /* 0x001fe20003f66270 */
[----:B------:R-:W-:-:S12]  /*0c40*/  IMAD.MOV.U32 R9, RZ, RZ, R8 ;  /* 0x000000ffff097224 */ /* 0x000fd800078e0008 */
        /* <DEDUP_REMOVED lines=28> */
[----:B------:R-:W-:-:S04]  /*0e10*/  @!P2 IMAD.WIDE.U32 R2, R2, R3, c[0x0][0x170] ;  /* 0x00005c000202a625 */ /* 0x000fc800078e0003 */
[----:B------:R-:W-:Y:S01]  /*0e20*/  @!P1 IMAD.MOV.U32 R22, RZ, RZ, 0x2 ;  /* 0x00000002ff169424 */ /* 0x000fe200078e00ff */
[----:B------:R2:W5:Y:S01]  /*0e30*/  @!P2 LDG.E.S16 R15, [R2.64] ;  /* 0x00000004020fa981 */ /* 0x000562000c1e1700 */
[----:B------:R-:W-:-:S04]  /*0e40*/  @!P4 IMAD.WIDE.U32 R18, R18, R19, c[0x0][0x170] ;  /* 0x00005c001212c625 */ /* 0x000fc800078e0013 */
[----:B------:R-:W-:Y:S01]  /*0e50*/  @!P0 IMAD.MOV.U32 R23, RZ, RZ, 0x2 ;  /* 0x00000002ff178424 */ /* 0x000fe200078e00ff */
[----:B------:R3:W5:Y:S01]  /*0e60*/  @!P4 LDG.E.S16 R17, [R18.64] ;  /* 0x000000041211c981 */ /* 0x000762000c1e1700 */
[----:B0-----:R-:W-:-:S04]  /*0e70*/  @!P1 IMAD.WIDE.U32 R4, R13, R22, c[0x0][0x170] ;  /* 0x00005c000d049625 */ /* 0x001fc800078e0016 */
[C---:B------:R-:W-:Y:S02]  /*0e80*/  @!P6 IMAD.IADD R21, R0.reuse, 0x1, R9 ;  /* 0x000000010015e824 */ /* 0x040fe400078e0209 */
[----:B------:R-:W-:Y:S02]  /*0e90*/  @!P6 IMAD.MOV.U32 R22, RZ, RZ, 0x2 ;  /* 0x00000002ff16e424 */ /* 0x000fe400078e00ff */
[----:B--2---:R-:W-:Y:S02]  /*0ea0*/  @!P3 IMAD.IADD R2, R0, 0x1, R8 ;  /* 0x000000010002b824 */ /* 0x004fe400078e0208 */
[----:B------:R-:W-:Y:S02]  /*0eb0*/  @!P3 IMAD.MOV.U32 R3, RZ, RZ, 0x2 ;  /* 0x00000002ff03b424 */ /* 0x000fe400078e00ff */
[----:B-1----:R-:W-:Y:S01]  /*0ec0*/  @!P0 IMAD.WIDE.U32 R10, R20, R23, c[0x0][0x170] ;  /* 0x00005c00140a8625 */ /* 0x002fe200078e0017 */
[----:B------:R-:W-:-:S03]  /*0ed0*/  PRMT R20, RZ, 0x7610, R20 ;  /* 0x00007610ff147816 */ /* 0x000fc60000000014 */
[----:B------:R-:W-:Y:S02]  /*0ee0*/  IMAD.MOV.U32 R9, RZ, RZ, RZ ;  /* 0x000000ffff097224 */ /* 0x000fe400078e00ff */
[----:B---3--:R-:W-:-:S04]  /*0ef0*/  @!P6 IMAD.WIDE.U32 R18, R21, R22, c[0x0][0x170] ;  /* 0x00005c001512e625 */ /* 0x008fc800078e0016 */
[----:B------:R-:W-:Y:S01]  /*0f00*/  @!P3 IMAD.WIDE.U32 R2, R2, R3, c[0x0][0x170] ;  /* 0x00005c000202b625 */ /* 0x000fe200078e0003 */
[----:B------:R0:W5:Y:S04]  /*0f10*/  @!P6 LDG.E.S16 R9, [R18.64] ;  /* 0x000000041209e981 */ /* 0x000168000c1e1700 */
[----:B------:R0:W5:Y:S01]  /*0f20*/  @!P3 LDG.E.U16 R20, [R2.64] ;  /* 0x000000040214b981 */ /* 0x000162000c1e1500 */
[----:B------:R-:W-:Y:S02]  /*0f30*/  IMAD.MOV.U32 R12, RZ, RZ, RZ ;  /* 0x000000ffff0c7224 */ /* 0x000fe400078e00ff */
[----:B------:R-:W-:Y:S01]  /*0f40*/  IMAD.MOV.U32 R13, RZ, RZ, RZ ;  /* 0x000000ffff0d7224 */ /* 0x000fe200078e00ff */
[----:B------:R-:W-:Y:S01]  /*0f50*/  IADD3 R22, R8, 0x80, RZ ;  /* 0x0000008008167810 */ /* 0x000fe20007ffe0ff */
[----:B------:R-:W-:Y:S02]  /*0f60*/  BSSY B0, `(.L_x_40853) ;  /* 0x0000027000007945 */ /* 0x000fe40003800000 */
[----:B------:R1:W5:Y:S01]  /*0f70*/  @!P1 LDG.E.S16 R12, [R4.64] ;  /* 0x00000004040c9981 */ /* 0x000362000c1e1700 */
[----:B------:R-:W-:-:S03]  /*0f80*/  ISETP.GE.AND P2, PT, R22, R7, PT ;  /* 0x000000071600720c */ /* 0x000fc60003f46270 */
[----:B------:R2:W5:Y:S01]  /*0f90*/  @!P0 LDG.E.S16 R13, [R10.64] ;  /* 0x000000040a0d8981 */ /* 0x000562000c1e1700 */
[----:B-1----:R-:W-:-:S04]  /*0fa0*/  IADD3 R4, R8, 0x100, RZ ;  /* 0x0000010008047810 */ /* 0x002fc80007ffe0ff */
[----:B------:R-:W-:Y:S02]  /*0fb0*/  ISETP.GE.AND P1, PT, R4, R7, PT ;  /* 0x000000070400720c */ /* 0x000fe40003f26270 */
[----:B--2---:R-:W-:Y:S01]  /*0fc0*/  PRMT R10, R6, 0x9910, RZ ;  /* 0x00009910060a7816 */ /* 0x004fe200000000ff */
[----:B------:R-:W-:Y:S05]  /*0fd0*/  @P3 BRA `(.L_x_40854) ;  /* 0x000001f000003947 */ /* 0x000fea0003800000 */
[-C--:B0-----:R-:W-:Y:S02]  /*0fe0*/  IABS R4, R10.reuse ;  /* 0x0000000a00047213 */ /* 0x081fe40000000000 */
[----:B-----5:R-:W-:Y:S02]  /*0ff0*/  PRMT R5, R20, 0x9910, RZ ;  /* 0x0000991014057816 */ /* 0x020fe400000000ff */
[----:B------:R-:W0:Y:S01]  /*1000*/  I2F.RP R11, R4 ;  /* 0x00000004000b7306 */ /* 0x000e220000209400 */
[----:B------:R-:W-:Y:S02]  /*1010*/  IABS R18, R10 ;  /* 0x0000000a00127213 */ /* 0x000fe40000000000 */
[----:B------:R-:W-:-:S02]  /*1020*/  IABS R20, R5 ;  /* 0x0000000500147213 */ /* 0x000fc40000000000 */
[----:B------:R-:W-:Y:S02]  /*1030*/  ISETP.GE.AND P4, PT, R5, RZ, PT ;  /* 0x000000ff0500720c */ /* 0x000fe40003f86270 */
        /* <DEDUP_REMOVED lines=25> */
.L_x_40854:
[----:B0-----:R-:W-:Y:S05]  /*11d0*/  BSYNC B0 ;  /* 0x0000000000007941 */ /* 0x001fea0003800000 */
.L_x_40853:
[C---:B------:R-:W-:Y:S01]  /*11e0*/  IADD3 R4, R8.reuse, 0x200, RZ ;  /* 0x0000020008047810 */ /* 0x040fe20007ffe0ff */
[----:B------:R-:W-:Y:S01]  /*11f0*/  BSSY B0, `(.L_x_40855) ;  /* 0x0000028000007945 */ /* 0x000fe20003800000 */
[C---:B------:R-:W-:Y:S02]  /*1200*/  IADD3 R2, R8.reuse, 0x180, RZ ;  /* 0x0000018008027810 */ /* 0x040fe40007ffe0ff */
[C---:B------:R-:W-:Y:S02]  /*1210*/  IADD3 R18, R8.reuse, 0x280, RZ ;  /* 0x0000028008127810 */ /* 0x040fe40007ffe0ff */
[----:B-----5:R-:W-:Y:S02]  /*1220*/  IADD3 R20, R8, 0x300, RZ ;  /* 0x0000030008147810 */ /* 0x020fe40007ffe0ff */
[-C--:B------:R-:W-:Y:S02]  /*1230*/  ISETP.GE.AND P4, PT, R4, R7.reuse, PT ;  /* 0x000000070400720c */ /* 0x080fe40003f86270 */
[----:B------:R-:W-:-:S02]  /*1240*/  ISETP.GE.AND P0, PT, R2, R7, PT ;  /* 0x000000070200720c */ /* 0x000fc40003f06270 */
[-C--:B------:R-:W-:Y:S02]  /*1250*/  ISETP.GE.AND P5, PT, R18, R7.reuse, PT ;  /* 0x000000071200720c */ /* 0x080fe40003fa6270 */
[----:B------:R-:W-:Y:S02]  /*1260*/  ISETP.GE.AND P6, PT, R20, R7, PT ;  /* 0x000000071400720c */ /* 0x000fe40003fc6270 */
[----:B------:R-:W-:Y:S01]  /*1270*/  IADD3 R4, R8, 0x380, RZ ;  /* 0x0000038008047810 */ /* 0x000fe20007ffe0ff */
        /* <DEDUP_REMOVED lines=31> */
.L_x_40856:
[----:B------:R-:W-:Y:S05]  /*1470*/  BSYNC B0 ;  /* 0x0000000000007941 */ /* 0x000fea0003800000 */
.L_x_40855:
[----:B------:R-:W-:Y:S01]  /*1480*/  @!P3 IMAD.IADD R2, R0, 0x1, R8 ;  /* 0x000000010002b824 */ /* 0x000fe200078e0208 */
[----:B------:R-:W-:Y:S01]  /*1490*/  BSSY B0, `(.L_x_40857) ;  /* 0x0000023000007945 */ /* 0x000fe20003800000 */
[----:B------:R-:W-:Y:S01]  /*14a0*/  @!P3 IMAD.MOV.U32 R3, RZ, RZ, 0x2 ;  /* 0x00000002ff03b424 */ /* 0x000fe200078e00ff */
[----:B------:R-:W-:-:S03]  /*14b0*/  ISETP.GE.AND P2, PT, R4, R7, PT ;  /* 0x000000070400720c */ /* 0x000fc60003f46270 */
[----:B------:R-:W-:Y:S01]  /*14c0*/  @!P3 IMAD.WIDE.U32 R2, R2, R3, c[0x0][0x168] ;  /* 0x00005a000202b625 */ /* 0x000fe200078e0003 */
        /* <DEDUP_REMOVED lines=31> */
.L_x_40858:
[----:B------:R-:W-:Y:S05]  /*16c0*/  BSYNC B0 ;  /* 0x0000000000007941 */ /* 0x000fea0003800000 */
.L_x_40857:
        /* <DEDUP_REMOVED lines=32> */
.L_x_40860:
[----:B------:R-:W-:Y:S05]  /*18d0*/  BSYNC B0 ;  /* 0x0000000000007941 */ /* 0x000fea0003800000 */
.L_x_40859:
        /* <DEDUP_REMOVED lines=32> */
.L_x_40862:
[----:B------:R-:W-:Y:S05]  /*1ae0*/  BSYNC B0 ;  /* 0x0000000000007941 */ /* 0x000fea0003800000 */
.L_x_40861:
        /* <DEDUP_REMOVED lines=32> */
.L_x_40864:
[----:B------:R-:W-:Y:S05]  /*1cf0*/  BSYNC B0 ;  /* 0x0000000000007941 */ /* 0x000fea0003800000 */
.L_x_40863:
        /* <DEDUP_REMOVED lines=32> */
.L_x_40866:
[----:B------:R-:W-:Y:S05]  /*1f00*/  BSYNC B0 ;  /* 0x0000000000007941 */ /* 0x000fea0003800000 */
.L_x_40865:
        /* <DEDUP_REMOVED lines=32> */
.L_x_40868:
[----:B------:R-:W-:Y:S05]  /*2110*/  BSYNC B0 ;  /* 0x0000000000007941 */ /* 0x000fea0003800000 */
.L_x_40867:
[----:B------:R0:W-:Y:S01]  /*2120*/  @!P3 STG.E.U16 [R2.64], R11 ;  /* 0x0000000b0200b986 */ /* 0x0001e2000c101504 */
[----:B------:R-:W-:Y:S01]  /*2130*/  @!P3 IADD3 R8, R8, 0x80, RZ ;  /* 0x000000800808b810 */ /* 0x000fe20007ffe0ff */
        /* <DEDUP_REMOVED lines=16> */
.L_x_40871:
[----:B0-----:R-:W-:-:S13]  /*2240*/  ISETP.GE.AND P0, PT, R8, R7, PT ;  /* 0x000000070800720c */ /* 0x001fda0003f06270 */
[----:B------:R-:W-:Y:S05]  /*2250*/  @P0 BRA `(.L_x_40873) ;  /* 0x000000c000000947 */ /* 0x000fea0003800000 */
[----:B------:R-:W-:Y:S01]  /*2260*/  IMAD.IADD R2, R0, 0x1, R8 ;  /* 0x0000000100027824 */ /* 0x000fe200078e0208 */
[----:B------:R-:W-:Y:S01]  /*2270*/  IADD3 R8, R8, 0x80, RZ ;  /* 0x0000008008087810 */ /* 0x000fe20007ffe0ff */
[----:B------:R-:W-:-:S04]  /*2280*/  IMAD.MOV.U32 R3, RZ, RZ, 0x2 ;  /* 0x00000002ff037424 */ /* 0x000fc800078e00ff */
[----:B------:R-:W-:-:S05]  /*2290*/  IMAD.WIDE.U32 R2, R2, R3, c[0x0][0x168] ;  /* 0x00005a0002027625 */ /* 0x000fca00078e0003 */
[----:B------:R0:W-:Y:S02]  /*22a0*/  STG.E.U16 [R2.64], R17 ;  /* 0x0000001102007986 */ /* 0x0001e4000c101504 */
.L_x_40872:
[----:B------:R-:W-:-:S13]  /*22b0*/  ISETP.GE.AND P0, PT, R8, R7, PT ;  /* 0x000000070800720c */ /* 0x000fda0003f06270 */
[----:B------:R-:W-:Y:S05]  /*22c0*/  @P0 BRA `(.L_x_40874) ;  /* 0x000000d000000947 */ /* 0x000fea0003800000 */
[----:B0-----:R-:W-:Y:S01]  /*22d0*/  IMAD.IADD R2, R0, 0x1, R8 ;  /* 0x0000000100027824 */ /* 0x001fe200078e0208 */
[----:B------:R-:W-:Y:S01]  /*22e0*/  IADD3 R8, R8, 0x80, RZ ;  /* 0x0000008008087810 */ /* 0x000fe20007ffe0ff */
[----:B------:R-:W-:-:S04]  /*22f0*/  IMAD.MOV.U32 R3, RZ, RZ, 0x2 ;  /* 0x00000002ff037424 */ /* 0x000fc800078e00ff */
[----:B------:R-:W-:-:S05]  /*2300*/  IMAD.WIDE.U32 R2, R2, R3, c[0x0][0x168] ;  /* 0x00005a0002027625 */ /* 0x000fca00078e0003 */
[----:B------:R0:W-:Y:S02]  /*2310*/  STG.E.U16 [R2.64], R15 ;  /* 0x0000000f02007986 */ /* 0x0001e4000c101504 */
.L_x_40873:
        /* <DEDUP_REMOVED lines=8> */
.L_x_40874:
[----:B------:R-:W-:Y:S05]  /*23a0*/  BSYNC B1 ;  /* 0x0000000000017941 */ /* 0x000fea0003800000 */
.L_x_40870:
[----:B------:R-:W-:-:S13]  /*23b0*/  ISETP.GE.AND P0, PT, R8, R7, PT ;  /* 0x000000070800720c */ /* 0x000fda0003f06270 */
[----:B0-----:R-:W-:Y:S01]  /*23c0*/  @!P0 IMAD.IADD R2, R0, 0x1, R8 ;  /* 0x0000000100028824 */ /* 0x001fe200078e0208 */
[----:B------:R-:W-:Y:S01]  /*23d0*/  @!P0 IADD3 R8, R8, 0x80, RZ ;  /* 0x0000008008088810 */ /* 0x000fe20007ffe0ff */
[----:B------:R-:W-:-:S04]  /*23e0*/  @!P0 IMAD.MOV.U32 R3, RZ, RZ, 0x2 ;  /* 0x00000002ff038424 */ /* 0x000fc800078e00ff */
[----:B------:R-:W-:-:S05]  /*23f0*/  @!P0 IMAD.WIDE.U32 R2, R2, R3, c[0x0][0x168] ;  /* 0x00005a0002028625 */ /* 0x000fca00078e0003 */
[----:B------:R0:W-:Y:S02]  /*2400*/  @!P0 STG.E.U16 [R2.64], R13 ;  /* 0x0000000d02008986 */ /* 0x0001e4000c101504 */
.L_x_40875:
[----:B------:R-:W-:Y:S05]  /*2410*/  BSYNC B0 ;  /* 0x0000000000007941 */ /* 0x000fea0003800000 */
.L_x_40869:
        /* <DEDUP_REMOVED lines=8> */
.L_x_40876:
        /* <DEDUP_REMOVED lines=14> */
.L_x_50801:


//--------------------- .text._ZN2at6native29vectorized_elementwise_kernelILi4ENS0_13BUnaryFunctorIsssZZZNS0_21remainder_kernel_cudaERNS_18TensorIteratorBaseEENKUlvE_clEvENKUlvE3_clEvEUlssE_EESt5arrayIPcLm2EEEEviT0_T1_ --------------------------
	.section	.text._ZN2at6native29vectorized_elementwise_kernelILi4ENS0_13BUnaryFunctorIsssZZZNS0_21remainder_kernel_cudaERNS_18TensorIteratorBaseEENKUlvE_clEvENKUlvE3_clEvEUlssE_EESt5arrayIPcLm2EEEEviT0_T1_,"ax",@progbits
	.sectioninfo	@"SHI_REGISTERS=26"
	.align	128
        .global         _ZN2at6native29vectorized_elementwise_kernelILi4ENS0_13BUnaryFunctorIsssZZZNS0_21remainder_kernel_cudaERNS_18TensorIteratorBaseEENKUlvE_clEvENKUlvE3_clEvEUlssE_EESt5arrayIPcLm2EEEEviT0_T1_
        .type           _ZN2at6native29vectorized_elementwise_kernelILi4ENS0_13BUnaryFunctorIsssZZZNS0_21remainder_kernel_cudaERNS_18TensorIteratorBaseEENKUlvE_clEvENKUlvE3_clEvEUlssE_EESt5arrayIPcLm2EEEEviT0_T1_,@function
        .size           _ZN2at6native29vectorized_elementwise_kernelILi4ENS0_13BUnaryFunctorIsssZZZNS0_21remainder_kernel_cudaERNS_18TensorIteratorBaseEENKUlvE_clEvENKUlvE3_clEvEUlssE_EESt5arrayIPcLm2EEEEviT0_T1_,(.L_x_50802 - _ZN2at6native29vectorized_elementwise_kernelILi4ENS0_13BUnaryFunctorIsssZZZNS0_21remainder_kernel_cudaERNS_18TensorIteratorBaseEENKUlvE_clEvENKUlvE3_clEvEUlssE_EESt5arrayIPcLm2EEEEviT0_T1_)
        .other          _ZN2at6native29vectorized_elementwise_kernelILi4ENS0_13BUnaryFunctorIsssZZZNS0_21remainder_kernel_cudaERNS_18TensorIteratorBaseEENKUlvE_clEvENKUlvE3_clEvEUlssE_EESt5arrayIPcLm2EEEEviT0_T1_,@"STO_CUDA_ENTRY STV_DEFAULT"
_ZN2at6native29vectorized_elementwise_kernelILi4ENS0_13BUnaryFunctorIsssZZZNS0_21remainder_kernel_cudaERNS_18TensorIteratorBaseEENKUlvE_clEvENKUlvE3_clEvEUlssE_EESt5arrayIPcLm2EEEEviT0_T1_:
.text._ZN2at6native29vectorized_elementwise_kernelILi4ENS0_13BUnaryFunctorIsssZZZNS0_21remainder_kernel_cudaERNS_18TensorIteratorBaseEENKUlvE_clEvENKUlvE3_clEvEUlssE_EESt5arrayIPcLm2EEEEviT0_T1_:
        /* <DEDUP_REMOVED lines=12> */
[----:B------:R0:W2:Y:S04]  /*00c0*/  LDG.E.64 R8, [R14.64] ;  /* 0x000000040e087981 */ /* 0x0000a8000c1e1b00 */
[----:B------:R0:W3:Y:S01]  /*00d0*/  LDG.E.64 R2, [R14.64+0x400] ;  /* 0x000400040e027981 */ /* 0x0000e2000c1e1b00 */
[----:B------:R-:W-:Y:S01]  /*00e0*/  PRMT R12, R0, 0x9910, RZ ;  /* 0x00009910000c7816 */ /* 0x000fe200000000ff */
[----:B------:R-:W-:-:S03]  /*00f0*/  IMAD.WIDE.U32 R6, R6, R7, c[0x0][0x168] ;  /* 0x00005a0006067625 */ /* 0x000fc600078e0007 */
[----:B------:R-:W-:-:S03]  /*0100*/  IABS R5, R12 ;  /* 0x0000000c00057213 */ /* 0x000fc60000000000 */
[----:B------:R-:W-:Y:S01]  /*0110*/  IMAD.WIDE R6, R4, 0x8, R6 ;  /* 0x0000000804067825 */ /* 0x000fe200078e0206 */
[----:B------:R-:W1:Y:S01]  /*0120*/  I2F.RP R16, R5 ;  /* 0x0000000500107306 */ /* 0x000e620000209400 */
[----:B0-----:R-:W-:-:S07]  /*0130*/  IABS R14, R12 ;  /* 0x0000000c000e7213 */ /* 0x001fce0000000000 */
[----:B-1----:R-:W0:Y:S02]  /*0140*/  MUFU.RCP R16, R16 ;  /* 0x0000001000107308 */ /* 0x002e240000001000 */
[----:B0-----:R-:W-:-:S06]  /*0150*/  IADD3 R10, R16, 0xffffffe, RZ ;  /* 0x0ffffffe100a7810 */ /* 0x001fcc0007ffe0ff */
[----:B------:R0:W1:Y:S02]  /*0160*/  F2I.FTZ.U32.TRUNC.NTZ R11, R10 ;  /* 0x0000000a000b7305 */ /* 0x000064000021f000 */
[----:B0-----:R-:W-:Y:S02]  /*0170*/  IMAD.MOV.U32 R10, RZ, RZ, RZ ;  /* 0x000000ffff0a7224 */ /* 0x001fe400078e00ff */
[----:B-1----:R-:W-:-:S04]  /*0180*/  IMAD.MOV R18, RZ, RZ, -R11 ;  /* 0x000000ffff127224 */ /* 0x002fc800078e0a0b */
[----:B------:R-:W-:-:S04]  /*0190*/  IMAD R15, R18, R5, RZ ;  /* 0x00000005120f7224 */ /* 0x000fc800078e02ff */
[----:B------:R-:W-:-:S04]  /*01a0*/  IMAD.HI.U32 R11, R11, R15, R10 ;  /* 0x0000000f0b0b7227 */ /* 0x000fc800078e000a */
[----:B------:R-:W-:Y:S01]  /*01b0*/  IMAD.MOV R10, RZ, RZ, -R14 ;  /* 0x000000ffff0a7224 */ /* 0x000fe200078e0a0e */
[C---:B--2---:R-:W-:Y:S02]  /*01c0*/  PRMT R13, R8.reuse, 0x9910, RZ ;  /* 0x00009910080d7816 */ /* 0x044fe400000000ff */
[----:B------:R-:W-:Y:S02]  /*01d0*/  PRMT R17, R8, 0xbb32, RZ ;  /* 0x0000bb3208117816 */ /* 0x000fe400000000ff */
[C---:B------:R-:W-:Y:S01]  /*01e0*/  PRMT R19, R9.reuse, 0x9910, RZ ;  /* 0x0000991009137816 */ /* 0x040fe200000000ff */
[----:B------:R-:W-:Y:S01]  /*01f0*/  IMAD.MOV.U32 R8, RZ, RZ, R13 ;  /* 0x000000ffff087224 */ /* 0x000fe200078e000d */
[----:B------:R-:W-:Y:S01]  /*0200*/  PRMT R14, R9, 0xbb32, RZ ;  /* 0x0000bb32090e7816 */ /* 0x000fe200000000ff */
[----:B------:R-:W-:Y:S01]  /*0210*/  IMAD.MOV.U32 R13, RZ, RZ, R17 ;  /* 0x000000ffff0d7224 */ /* 0x000fe200078e0011 */
[----:B------:R-:W-:Y:S02]  /*0220*/  IABS R20, R19 ;  /* 0x0000001300147213 */ /* 0x000fe40000000000 */
[----:B------:R-:W-:-:S02]  /*0230*/  IABS R16, R8 ;  /* 0x0000000800107213 */ /* 0x000fc40000000000 */
[----:B------:R-:W-:Y:S02]  /*0240*/  IABS R18, R13 ;  /* 0x0000000d00127213 */ /* 0x000fe40000000000 */
[----:B------:R-:W-:Y:S01]  /*0250*/  IABS R22, R14 ;  /* 0x0000000e00167213 */ /* 0x000fe20000000000 */
[----:B------:R-:W-:Y:S01]  /*0260*/  IMAD.HI.U32 R15, R11, R16, RZ ;  /* 0x000000100b0f7227 */ /* 0x000fe200078e00ff */
[----:B------:R-:W-:-:S03]  /*0270*/  ISETP.GE.AND P4, PT, R13, RZ, PT ;  /* 0x000000ff0d00720c */ /* 0x000fc60003f86270 */
[----:B------:R-:W-:-:S04]  /*0280*/  IMAD.HI.U32 R17, R11, R18, RZ ;  /* 0x000000120b117227 */ /* 0x000fc800078e00ff */
[-C--:B------:R-:W-:Y:S02]  /*0290*/  IMAD R16, R15, R10.reuse, R16 ;  /* 0x0000000a0f107224 */ /* 0x080fe400078e0210 */
[----:B------:R-:W-:Y:S02]  /*02a0*/  IMAD R18, R17, R10, R18 ;  /* 0x0000000a11127224 */ /* 0x000fe400078e0212 */
[----:B------:R-:W-:Y:S01]  /*02b0*/  IMAD.HI.U32 R15, R11, R20, RZ ;  /* 0x000000140b0f7227 */ /* 0x000fe200078e00ff */
[C---:B------:R-:W-:Y:S02]  /*02c0*/  ISETP.GT.U32.AND P0, PT, R5.reuse, R16, PT ;  /* 0x000000100500720c */ /* 0x040fe40003f04070 */
[----:B------:R-:W-:Y:S01]  /*02d0*/  ISETP.GT.U32.AND P1, PT, R5, R18, PT ;  /* 0x000000120500720c */ /* 0x000fe20003f24070 */
[----:B------:R-:W-:Y:S02]  /*02e0*/  IMAD R20, R15, R10, R20 ;  /* 0x0000000a0f147224 */ /* 0x000fe400078e0214 */
[----:B------:R-:W-:-:S03]  /*02f0*/  IMAD.HI.U32 R9, R11, R22, RZ ;  /* 0x000000160b097227 */ /* 0x000fc600078e00ff */
[----:B------:R-:W-:-:S05]  /*0300*/  ISETP.GT.U32.AND P3, PT, R5, R20, PT ;  /* 0x000000140500720c */ /* 0x000fca0003f64070 */
[--C-:B------:R-:W-:Y:S01]  /*0310*/  @!P0 IMAD.IADD R16, R16, 0x1, -R5.reuse ;  /* 0x0000000110108824 */ /* 0x100fe200078e0a05 */
[----:B------:R-:W-:Y:S01]  /*0320*/  ISETP.GE.AND P0, PT, R8, RZ, PT ;  /* 0x000000ff0800720c */ /* 0x000fe20003f06270 */
[--C-:B------:R-:W-:Y:S01]  /*0330*/  @!P1 IMAD.IADD R18, R18, 0x1, -R5.reuse ;  /* 0x0000000112129824 */ /* 0x100fe200078e0a05 */
[----:B------:R-:W-:Y:S02]  /*0340*/  LOP3.LUT R8, RZ, R12, RZ, 0x33, !PT ;  /* 0x0000000cff087212 */ /* 0x000fe400078e33ff */
[C---:B------:R-:W-:Y:S02]  /*0350*/  ISETP.GT.U32.AND P1, PT, R5.reuse, R16, PT ;  /* 0x000000100500720c */ /* 0x040fe40003f24070 */
[----:B------:R-:W-:Y:S01]  /*0360*/  ISETP.GT.U32.AND P2, PT, R5, R18, PT ;  /* 0x000000120500720c */ /* 0x000fe20003f44070 */
[----:B------:R-:W-:Y:S01]  /*0370*/  @!P3 IMAD.IADD R20, R20, 0x1, -R5 ;  /* 0x000000011414b824 */ /* 0x000fe200078e0a05 */
[----:B------:R-:W-:-:S04]  /*0380*/  ISETP.NE.AND P3, PT, R12, RZ, PT ;  /* 0x000000ff0c00720c */ /* 0x000fc80003f65270 */
[----:B------:R-:W-:-:S05]  /*0390*/  ISETP.GT.U32.AND P5, PT, R5, R20, PT ;  /* 0x000000140500720c */ /* 0x000fca0003fa4070 */
[--C-:B------:R-:W-:Y:S01]  /*03a0*/  @!P1 IMAD.IADD R16, R16, 0x1, -R5.reuse ;  /* 0x0000000110109824 */ /* 0x100fe200078e0a05 */
[----:B------:R-:W-:Y:S01]  /*03b0*/  ISETP.GE.AND P1, PT, R19, RZ, PT ;  /* 0x000000ff1300720c */ /* 0x000fe20003f26270 */
[----:B------:R-:W-:Y:S02]  /*03c0*/  @!P2 IMAD.IADD R18, R18, 0x1, -R5 ;  /* 0x000000011212a824 */ /* 0x000fe400078e0a05 */
[----:B------:R-:W-:Y:S02]  /*03d0*/  IMAD.MOV.U32 R13, RZ, RZ, R16 ;  /* 0x000000ffff0d7224 */ /* 0x000fe400078e0010 */
[----:B------:R-:W-:Y:S02]  /*03e0*/  IMAD R16, R9, R10, R22 ;  /* 0x0000000a09107224 */ /* 0x000fe400078e0216 */
[----:B------:R-:W-:Y:S02]  /*03f0*/  @!P0 IMAD.MOV R13, RZ, RZ, -R13 ;  /* 0x000000ffff0d8224 */ /* 0x000fe400078e0a0d */
[----:B------:R-:W-:Y:S01]  /*0400*/  @!P4 IMAD.MOV R18, RZ, RZ, -R18 ;  /* 0x000000ffff12c224 */ /* 0x000fe200078e0a12 */
[----:B------:R-:W-:Y:S01]  /*0410*/  ISETP.GT.U32.AND P0, PT, R5, R16, PT ;  /* 0x000000100500720c */ /* 0x000fe20003f04070 */
[----:B------:R-:W-:Y:S01]  /*0420*/  @!P5 IMAD.IADD R20, R20, 0x1, -R5 ;  /* 0x000000011414d824 */ /* 0x000fe200078e0a05 */
[----:B------:R-:W-:-:S02]  /*0430*/  SEL R13, R8, R13, !P3 ;  /* 0x0000000d080d7207 */ /* 0x000fc40005800000 */
[----:B------:R-:W-:Y:S01]  /*0440*/  SEL R9, R8, R18, !P3 ;  /* 0x0000001208097207 */ /* 0x000fe20005800000 */
[----:B------:R-:W-:Y:S01]  /*0450*/  @!P1 IMAD.MOV R20, RZ, RZ, -R20 ;  /* 0x000000ffff149224 */ /* 0x000fe200078e0a14 */
[----:B------:R-:W-:Y:S02]  /*0460*/  LOP3.LUT R12, R0, R13, RZ, 0x3c, !PT ;  /* 0x0000000d000c7212 */ /* 0x000fe400078e3cff */
[----:B---3--:R-:W-:Y:S02]  /*0470*/  PRMT R18, R2, 0x9910, RZ ;  /* 0x0000991002127816 */ /* 0x008fe400000000ff */
[----:B------:R-:W-:Y:S02]  /*0480*/  PRMT R12, R12, 0x9910, RZ ;  /* 0x000099100c0c7816 */ /* 0x000fe400000000ff */
[----:B------:R-:W-:Y:S01]  /*0490*/  LOP3.LUT R15, R0, R9, RZ, 0x3c, !PT ;  /* 0x00000009000f7212 */ /* 0x000fe200078e3cff */
[----:B------:R-:W-:Y:S01]  /*04a0*/  @!P0 IMAD.IADD R16, R16, 0x1, -R5 ;  /* 0x0000000110108824 */ /* 0x000fe200078e0a05 */
[----:B------:R-:W-:Y:S01]  /*04b0*/  ISETP.GT.AND P4, PT, R12, -0x1, PT ;  /* 0xffffffff0c00780c */ /* 0x000fe20003f84270 */
[----:B------:R-:W-:Y:S01]  /*04c0*/  IMAD.MOV.U32 R12, RZ, RZ, R18 ;  /* 0x000000ffff0c7224 */ /* 0x000fe200078e0012 */
[----:B------:R-:W-:-:S02]  /*04d0*/  PRMT R17, R15, 0x9910, RZ ;  /* 0x000099100f117816 */ /* 0x000fc400000000ff */
[----:B------:R-:W-:Y:S02]  /*04e0*/  SEL R15, R8, R20, !P3 ;  /* 0x00000014080f7207 */ /* 0x000fe40005800000 */
[----:B------:R-:W-:Y:S02]  /*04f0*/  ISETP.GT.U32.AND P0, PT, R5, R16, PT ;  /* 0x000000100500720c */ /* 0x000fe40003f04070 */
[----:B------:R-:W-:Y:S02]  /*0500*/  ISETP.GE.AND P5, PT, R14, RZ, PT ;  /* 0x000000ff0e00720c */ /* 0x000fe40003fa6270 */
[----:B------:R-:W-:Y:S02]  /*0510*/  LOP3.LUT R14, R0, R15, RZ, 0x3c, !PT ;  /* 0x0000000f000e7212 */ /* 0x000fe400078e3cff */
[----:B------:R-:W-:Y:S02]  /*0520*/  IABS R18, R12 ;  /* 0x0000000c00127213 */ /* 0x000fe40000000000 */
[----:B------:R-:W-:-:S02]  /*0530*/  PRMT R2, R2, 0xbb32, RZ ;  /* 0x0000bb3202027816 */ /* 0x000fc400000000ff */
[----:B------:R-:W-:Y:S01]  /*0540*/  PRMT R14, R14, 0x9910, RZ ;  /* 0x000099100e0e7816 */ /* 0x000fe200000000ff */
[----:B------:R-:W-:Y:S01]  /*0550*/  IMAD.HI.U32 R19, R11, R18, RZ ;  /* 0x000000120b137227 */ /* 0x000fe200078e00ff */
[----:B------:R-:W-:Y:S02]  /*0560*/  ISETP.GT.AND P1, PT, R17, -0x1, PT ;  /* 0xffffffff1100780c */ /* 0x000fe40003f24270 */
[----:B------:R-:W-:Y:S01]  /*0570*/  IABS R20, R2 ;  /* 0x0000000200147213 */ /* 0x000fe20000000000 */
[----:B------:R-:W-:Y:S01]  /*0580*/  @!P0 IMAD.IADD R16, R16, 0x1, -R5 ;  /* 0x0000000110108824 */ /* 0x000fe200078e0a05 */
[----:B------:R-:W-:Y:S02]  /*0590*/  PRMT R17, R3, 0x9910, RZ ;  /* 0x0000991003117816 */ /* 0x000fe400000000ff */
[----:B------:R-:W-:Y:S01]  /*05a0*/  ISETP.GT.AND P2, PT, R14, -0x1, PT ;  /* 0xffffffff0e00780c */ /* 0x000fe20003f44270 */
[----:B------:R-:W-:Y:S01]  /*05b0*/  IMAD R14, R19, R10, R18 ;  /* 0x0000000a130e7224 */ /* 0x000fe200078e0212 */
[----:B------:R-:W-:Y:S01]  /*05c0*/  IABS R18, R17 ;  /* 0x0000001100127213 */ /* 0x000fe20000000000 */
[----:B------:R-:W-:Y:S01]  /*05d0*/  IMAD.HI.U32 R21, R11, R20, RZ ;  /* 0x000000140b157227 */ /* 0x000fe200078e00ff */
[----:B------:R-:W-:-:S02]  /*05e0*/  PRMT R3, R3, 0xbb32, RZ ;  /* 0x0000bb3203037816 */ /* 0x000fc400000000ff */
[----:B------:R-:W-:Y:S01]  /*05f0*/  ISETP.GT.U32.AND P0, PT, R5, R14, PT ;  /* 0x0000000e0500720c */ /* 0x000fe20003f04070 */
[----:B------:R-:W-:Y:S01]  /*0600*/  IMAD.MOV.U32 R19, RZ, RZ, R16 ;  /* 0x000000ffff137224 */ /* 0x000fe200078e0010 */
[----:B------:R-:W-:Y:S01]  /*0610*/  IABS R22, R3 ;  /* 0x0000000300167213 */ /* 0x000fe20000000000 */
[----:B------:R-:W-:Y:S01]  /*0620*/  IMAD R16, R21, R10, R20 ;  /* 0x0000000a15107224 */ /* 0x000fe200078e0214 */
[----:B------:R-:W-:Y:S01]  /*0630*/  PRMT R20, R13, 0x9910, RZ ;  /* 0x000099100d147816 */ /* 0x000fe200000000ff */
[----:B------:R-:W-:-:S03]  /*0640*/  IMAD.HI.U32 R21, R11, R18, RZ ;  /* 0x000000120b157227 */ /* 0x000fc600078e00ff */
[----:B------:R-:W-:Y:S01]  /*0650*/  ISETP.GT.U32.AND P6, PT, R5, R16, PT ;  /* 0x000000100500720c */ /* 0x000fe20003fc4070 */
[----:B------:R-:W-:Y:S01]  /*0660*/  @!P5 IMAD.MOV R19, RZ, RZ, -R19 ;  /* 0x000000ffff13d224 */ /* 0x000fe200078e0a13 */
[----:B------:R-:W-:Y:S01]  /*0670*/  ISETP.EQ.OR P5, PT, R20, RZ, P4 ;  /* 0x000000ff1400720c */ /* 0x000fe200027a2670 */
[----:B------:R-:W-:Y:S02]  /*0680*/  IMAD R18, R21, R10, R18 ;  /* 0x0000000a15127224 */ /* 0x000fe400078e0212 */
[----:B------:R-:W-:Y:S01]  /*0690*/  IMAD.HI.U32 R23, R11, R22, RZ ;  /* 0x000000160b177227 */ /* 0x000fe200078e00ff */
[----:B------:R-:W-:Y:S02]  /*06a0*/  SEL R11, R8, R19, !P3 ;  /* 0x00000013080b7207 */ /* 0x000fe40005800000 */
[----:B------:R-:W-:Y:S01]  /*06b0*/  ISETP.GT.U32.AND P4, PT, R5, R18, PT ;  /* 0x000000120500720c */ /* 0x000fe20003f84070 */
[----:B------:R-:W-:Y:S01]  /*06c0*/  IMAD R20, R23, R10, R22 ;  /* 0x0000000a17147224 */ /* 0x000fe200078e0216 */
[----:B------:R-:W-:Y:S01]  /*06d0*/  LOP3.LUT R19, R0, R11, RZ, 0x3c, !PT ;  /* 0x0000000b00137212 */ /* 0x000fe200078e3cff */
[--C-:B------:R-:W-:Y:S01]  /*06e0*/  @!P0 IMAD.IADD R14, R14, 0x1, -R5.reuse ;  /* 0x000000010e0e8824 */ /* 0x100fe200078e0a05 */
[----:B------:R-:W-:Y:S01]  /*06f0*/  SEL R22, R0, RZ, !P5 ;  /* 0x000000ff00167207 */ /* 0x000fe20006800000 */
[----:B------:R-:W-:Y:S01]  /*0700*/  @!P6 IMAD.IADD R16, R16, 0x1, -R5 ;  /* 0x000000011010e824 */ /* 0x000fe200078e0a05 */
[----:B------:R-:W-:-:S02]  /*0710*/  PRMT R21, R19, 0x9910, RZ ;  /* 0x0000991013157816 */ /* 0x000fc400000000ff */
[----:B------:R-:W-:Y:S01]  /*0720*/  ISETP.GT.U32.AND P5, PT, R5, R20, PT ;  /* 0x000000140500720c */ /* 0x000fe20003fa4070 */
[----:B------:R-:W-:Y:S01]  /*0730*/  IMAD.IADD R13, R13, 0x1, R22 ;  /* 0x000000010d0d7824 */ /* 0x000fe200078e0216 */
[----:B------:R-:W-:Y:S02]  /*0740*/  ISETP.GT.AND P0, PT, R21, -0x1, PT ;  /* 0xffffffff1500780c */ /* 0x000fe40003f04270 */
[----:B------:R-:W-:Y:S01]  /*0750*/  PRMT R10, R9, 0x9910, RZ ;  /* 0x00009910090a7816 */ /* 0x000fe200000000ff */
[----:B------:R-:W-:Y:S01]  /*0760*/  @!P4 IMAD.IADD R18, R18, 0x1, -R5 ;  /* 0x000000011212c824 */ /* 0x000fe200078e0a05 */
[----:B------:R-:W-:Y:S02]  /*0770*/  PRMT R21, R11, 0x9910, RZ ;  /* 0x000099100b157816 */ /* 0x000fe400000000ff */
[C---:B------:R-:W-:Y:S02]  /*0780*/  ISETP.GT.U32.AND P6, PT, R5.reuse, R14, PT ;  /* 0x0000000e0500720c */ /* 0x040fe40003fc4070 */
[----:B------:R-:W-:-:S02]  /*0790*/  ISETP.GT.U32.AND P4, PT, R5, R16, PT ;  /* 0x000000100500720c */ /* 0x000fc40003f84070 */
[----:B------:R-:W-:Y:S01]  /*07a0*/  ISETP.EQ.OR P1, PT, R10, RZ, P1 ;  /* 0x000000ff0a00720c */ /* 0x000fe20000f22670 */
[----:B------:R-:W-:Y:S01]  /*07b0*/  IMAD.MOV.U32 R10, RZ, RZ, R21 ;  /* 0x000000ffff0a7224 */ /* 0x000fe200078e0015 */
[----:B------:R-:W-:Y:S01]  /*07c0*/  PRMT R19, R15, 0x9910, RZ ;  /* 0x000099100f137816 */ /* 0x000fe200000000ff */
[----:B------:R-:W-:-:S03]  /*07d0*/  @!P5 IMAD.IADD R20, R20, 0x1, -R5 ;  /* 0x000000011414d824 */ /* 0x000fc600078e0a05 */
[----:B------:R-:W-:Y:S02]  /*07e0*/  ISETP.EQ.OR P2, PT, R19, RZ, P2 ;  /* 0x000000ff1300720c */ /* 0x000fe40001742670 */
[----:B------:R-:W-:Y:S01]  /*07f0*/  ISETP.EQ.OR P0, PT, R10, RZ, P0 ;  /* 0x000000ff0a00720c */ /* 0x000fe20000702670 */
[--C-:B------:R-:W-:Y:S01]  /*0800*/  @!P6 IMAD.IADD R14, R14, 0x1, -R5.reuse ;  /* 0x000000010e0ee824 */ /* 0x100fe200078e0a05 */
[----:B------:R-:W-:Y:S01]  /*0810*/  SEL R10, R0, RZ, !P1 ;  /* 0x000000ff000a7207 */ /* 0x000fe20004800000 */
[----:B------:R-:W-:Y:S01]  /*0820*/  @!P4 IMAD.IADD R16, R16, 0x1, -R5 ;  /* 0x000000011010c824 */ /* 0x000fe200078e0a05 */
[C---:B------:R-:W-:Y:S02]  /*0830*/  ISETP.GT.U32.AND P1, PT, R5.reuse, R18, PT ;  /* 0x000000120500720c */ /* 0x040fe40003f24070 */
[----:B------:R-:W-:Y:S02]  /*0840*/  ISETP.GT.U32.AND P5, PT, R5, R20, PT ;  /* 0x000000140500720c */ /* 0x000fe40003fa4070 */
[----:B------:R-:W-:-:S02]  /*0850*/  SEL R22, R0, RZ, !P2 ;  /* 0x000000ff00167207 */ /* 0x000fc40005000000 */
[----:B------:R-:W-:Y:S02]  /*0860*/  ISETP.GE.AND P2, PT, R12, RZ, PT ;  /* 0x000000ff0c00720c */ /* 0x000fe40003f46270 */
[----:B------:R-:W-:Y:S01]  /*0870*/  SEL R12, R0, RZ, !P0 ;  /* 0x000000ff000c7207 */ /* 0x000fe20004000000 */
[----:B------:R-:W-:Y:S01]  /*0880*/  IMAD.IADD R15, R15, 0x1, R22 ;  /* 0x000000010f0f7824 */ /* 0x000fe200078e0216 */
[----:B------:R-:W-:Y:S01]  /*0890*/  ISETP.GE.AND P0, PT, R2, RZ, PT ;  /* 0x000000ff0200720c */ /* 0x000fe20003f06270 */
[----:B------:R-:W-:Y:S01]  /*08a0*/  IMAD.IADD R2, R9, 0x1, R10 ;  /* 0x0000000109027824 */ /* 0x000fe200078e020a */
[----:B------:R-:W-:Y:S01]  /*08b0*/  ISETP.GE.AND P6, PT, R17, RZ, PT ;  /* 0x000000ff1100720c */ /* 0x000fe20003fc6270 */
[--C-:B------:R-:W-:Y:S01]  /*08c0*/  @!P1 IMAD.IADD R18, R18, 0x1, -R5.reuse ;  /* 0x0000000112129824 */ /* 0x100fe200078e0a05 */
[----:B------:R-:W-:Y:S01]  /*08d0*/  ISETP.GE.AND P4, PT, R3, RZ, PT ;  /* 0x000000ff0300720c */ /* 0x000fe20003f86270 */
[----:B------:R-:W-:Y:S01]  /*08e0*/  @!P5 IMAD.IADD R20, R20, 0x1, -R5 ;  /* 0x000000011414d824 */ /* 0x000fe200078e0a05 */
[----:B------:R-:W-:Y:S01]  /*08f0*/  PRMT R2, R13, 0x5410, R2 ;  /* 0x000054100d027816 */ /* 0x000fe20000000002 */
[----:B------:R-:W-:-:S02]  /*0900*/  IMAD.IADD R10, R11, 0x1, R12 ;  /* 0x000000010b0a7824 */ /* 0x000fc400078e020c */
[----:B------:R-:W-:-:S04]  /*0910*/  @!P2 IMAD.MOV R14, RZ, RZ, -R14 ;  /* 0x000000ffff0ea224 */ /* 0x000fc800078e0a0e */
[----:B------:R-:W-:Y:S01]  /*0920*/  @!P0 IMAD.MOV R16, RZ, RZ, -R16 ;  /* 0x000000ffff108224 */ /* 0x000fe200078e0a10 */
[C---:B------:R-:W-:Y:S01]  /*0930*/  SEL R3, R8.reuse, R14, !P3 ;  /* 0x0000000e08037207 */ /* 0x040fe20005800000 */
[----:B------:R-:W-:Y:S02]  /*0940*/  @!P6 IMAD.MOV R18, RZ, RZ, -R18 ;  /* 0x000000ffff12e224 */ /* 0x000fe400078e0a12 */
[----:B------:R-:W-:Y:S01]  /*0950*/  @!P4 IMAD.MOV R20, RZ, RZ, -R20 ;  /* 0x000000ffff14c224 */ /* 0x000fe200078e0a14 */
[C---:B------:R-:W-:Y:S02]  /*0960*/  SEL R5, R8.reuse, R16, !P3 ;  /* 0x0000001008057207 */ /* 0x040fe40005800000 */
[C---:B------:R-:W-:Y:S02]  /*0970*/  SEL R11, R8.reuse, R18, !P3 ;  /* 0x00000012080b7207 */ /* 0x040fe40005800000 */
[----:B------:R-:W-:Y:S02]  /*0980*/  SEL R9, R8, R20, !P3 ;  /* 0x0000001408097207 */ /* 0x000fe40005800000 */
[----:B------:R-:W-:-:S02]  /*0990*/  LOP3.LUT R8, R0, R3, RZ, 0x3c, !PT ;  /* 0x0000000300087212 */ /* 0x000fc400078e3cff */
[C---:B------:R-:W-:Y:S02]  /*09a0*/  LOP3.LUT R12, R0.reuse, R5, RZ, 0x3c, !PT ;  /* 0x00000005000c7212 */ /* 0x040fe400078e3cff */
[C---:B------:R-:W-:Y:S02]  /*09b0*/  LOP3.LUT R14, R0.reuse, R11, RZ, 0x3c, !PT ;  /* 0x0000000b000e7212 */ /* 0x040fe400078e3cff */
[----:B------:R-:W-:Y:S02]  /*09c0*/  LOP3.LUT R16, R0, R9, RZ, 0x3c, !PT ;  /* 0x0000000900107212 */ /* 0x000fe400078e3cff */
[----:B------:R-:W-:Y:S02]  /*09d0*/  PRMT R8, R8, 0x9910, RZ ;  /* 0x0000991008087816 */ /* 0x000fe400000000ff */
[----:B------:R-:W-:Y:S02]  /*09e0*/  PRMT R12, R12, 0x9910, RZ ;  /* 0x000099100c0c7816 */ /* 0x000fe400000000ff */
[----:B------:R-:W-:-:S02]  /*09f0*/  PRMT R14, R14, 0x9910, RZ ;  /* 0x000099100e0e7816 */ /* 0x000fc400000000ff */
[----:B------:R-:W-:Y:S02]  /*0a00*/  PRMT R16, R16, 0x9910, RZ ;  /* 0x0000991010107816 */ /* 0x000fe400000000ff */
[----:B------:R-:W-:Y:S02]  /*0a10*/  ISETP.GT.AND P0, PT, R8, -0x1, PT ;  /* 0xffffffff0800780c */ /* 0x000fe40003f04270 */
[----:B------:R-:W-:Y:S02]  /*0a20*/  ISETP.GT.AND P1, PT, R12, -0x1, PT ;  /* 0xffffffff0c00780c */ /* 0x000fe40003f24270 */
[----:B------:R-:W-:Y:S02]  /*0a30*/  ISETP.GT.AND P2, PT, R14, -0x1, PT ;  /* 0xffffffff0e00780c */ /* 0x000fe40003f44270 */
[----:B------:R-:W-:Y:S02]  /*0a40*/  ISETP.GT.AND P3, PT, R16, -0x1, PT ;  /* 0xffffffff1000780c */ /* 0x000fe40003f64270 */
[----:B------:R-:W-:-:S02]  /*0a50*/  PRMT R8, R3, 0x9910, RZ ;  /* 0x0000991003087816 */ /* 0x000fc400000000ff */
[----:B------:R-:W-:Y:S02]  /*0a60*/  PRMT R14, R11, 0x9910, RZ ;  /* 0x000099100b0e7816 */ /* 0x000fe400000000ff */
[----:B------:R-:W-:Y:S02]  /*0a70*/  PRMT R12, R5, 0x9910, RZ ;  /* 0x00009910050c7816 */ /* 0x000fe400000000ff */
[----:B------:R-:W-:Y:S02]  /*0a80*/  PRMT R16, R9, 0x9910, RZ ;  /* 0x0000991009107816 */ /* 0x000fe400000000ff */
[----:B------:R-:W-:Y:S02]  /*0a90*/  ISETP.EQ.OR P0, PT, R8, RZ, P0 ;  /* 0x000000ff0800720c */ /* 0x000fe40000702670 */
[----:B------:R-:W-:Y:S02]  /*0aa0*/  ISETP.EQ.OR P2, PT, R14, RZ, P2 ;  /* 0x000000ff0e00720c */ /* 0x000fe40001742670 */
[----:B------:R-:W-:-:S02]  /*0ab0*/  ISETP.EQ.OR P1, PT, R12, RZ, P1 ;  /* 0x000000ff0c00720c */ /* 0x000fc40000f22670 */
[----:B------:R-:W-:Y:S02]  /*0ac0*/  ISETP.EQ.OR P3, PT, R16, RZ, P3 ;  /* 0x000000ff1000720c */ /* 0x000fe40001f62670 */
[C---:B------:R-:W-:Y:S02]  /*0ad0*/  SEL R14, R0.reuse, RZ, !P2 ;  /* 0x000000ff000e7207 */ /* 0x040fe40005000000 */
[C---:B------:R-:W-:Y:S02]  /*0ae0*/  SEL R12, R0.reuse, RZ, !P1 ;  /* 0x000000ff000c7207 */ /* 0x040fe40004800000 */
[C---:B------:R-:W-:Y:S01]  /*0af0*/  SEL R8, R0.reuse, RZ, !P0 ;  /* 0x000000ff00087207 */ /* 0x040fe20004000000 */
[----:B------:R-:W-:Y:S01]  /*0b00*/  IMAD.IADD R11, R11, 0x1, R14 ;  /* 0x000000010b0b7824 */ /* 0x000fe200078e020e */
[----:B------:R-:W-:Y:S01]  /*0b10*/  SEL R0, R0, RZ, !P3 ;  /* 0x000000ff00007207 */ /* 0x000fe20005800000 */
[----:B------:R-:W-:Y:S02]  /*0b20*/  IMAD.IADD R5, R5, 0x1, R12 ;  /* 0x0000000105057824 */ /* 0x000fe400078e020c */
[----:B------:R-:W-:Y:S01]  /*0b30*/  IMAD.IADD R8, R3, 0x1, R8 ;  /* 0x0000000103087824 */ /* 0x000fe200078e0208 */
[----:B------:R-:W-:Y:S01]  /*0b40*/  PRMT R3, R15, 0x5410, R10 ;  /* 0x000054100f037816 */ /* 0x000fe2000000000a */
[----:B------:R-:W-:-:S03]  /*0b50*/  IMAD.IADD R0, R9, 0x1, R0 ;  /* 0x0000000109007824 */ /* 0x000fc600078e0200 */
[----:B------:R-:W-:Y:S01]  /*0b60*/  PRMT R8, R8, 0x5410, R5 ;  /* 0x0000541008087816 */ /* 0x000fe20000000005 */
[----:B------:R-:W-:Y:S01]  /*0b70*/  STG.E.64 [R6.64], R2 ;  /* 0x0000000206007986 */ /* 0x000fe2000c101b04 */
[----:B------:R-:W-:-:S05]  /*0b80*/  PRMT R9, R11, 0x5410, R0 ;  /* 0x000054100b097816 */ /* 0x000fca0000000000 */
[----:B------:R-:W-:Y:S01]  /*0b90*/  STG.E.64 [R6.64+0x400], R8 ;  /* 0x0004000806007986 */ /* 0x000fe2000c101b04 */
[----:B------:R-:W-:Y:S05]  /*0ba0*/  EXIT ;  /* 0x000000000000794d */ /* 0x000fea0003800000 */
.L_x_40877:
        /* <DEDUP_REMOVED lines=93> */
.L_x_40879:
[----:B0-----:R-:W-:Y:S05]  /*1180*/  BSYNC B0 ;  /* 0x0000000000007941 */ /* 0x001fea0003800000 */
.L_x_40878:
        /* <DEDUP_REMOVED lines=41> */
.L_x_40881:
[----:B------:R-:W-:Y:S05]  /*1420*/  BSYNC B0 ;  /* 0x0000000000007941 */ /* 0x000fea0003800000 */
.L_x_40880:
        /* <DEDUP_REMOVED lines=36> */
.L_x_40883:
[----:B------:R-:W-:Y:S05]  /*1670*/  BSYNC B0 ;  /* 0x0000000000007941 */ /* 0x000fea0003800000 */
.L_x_40882:
        /* <DEDUP_REMOVED lines=32> */
.L_x_40885:
[----:B------:R-:W-:Y:S05]  /*1880*/  BSYNC B0 ;  /* 0x0000000000007941 */ /* 0x000fea0003800000 */
.L_x_40884:
        /* <DEDUP_REMOVED lines=32> */
.L_x_40887:
[----:B------:R-:W-:Y:S05]  /*1a90*/  BSYNC B0 ;  /* 0x0000000000007941 */ /* 0x000fea0003800000 */
.L_x_40886:
        /* <DEDUP_REMOVED lines=32> */
.L_x_40889:
[----:B------:R-:W-:Y:S05]  /*1ca0*/  BSYNC B0 ;  /* 0x0000000000007941 */ /* 0x000fea0003800000 */
.L_x_40888:
        /* <DEDUP_REMOVED lines=32> */
.L_x_40891:
[----:B------:R-:W-:Y:S05]  /*1eb0*/  BSYNC B0 ;  /* 0x0000000000007941 */ /* 0x000fea0003800000 */
.L_x_40890:
        /* <DEDUP_REMOVED lines=32> */
.L_x_40893:
[----:B------:R-:W-:Y:S05]  /*20c0*/  BSYNC B0 ;  /* 0x0000000000007941 */ /* 0x000fea0003800000 */
.L_x_40892:
        /* <DEDUP_REMOVED lines=18> */
.L_x_40896:
[----:B0-----:R-:W-:-:S13]  /*21f0*/  ISETP.GE.AND P0, PT, R8, R7, PT ;  /* 0x000000070800720c */ /* 0x001fda0003f06270 */
[----:B------:R-:W-:Y:S05]  /*2200*/  @P0 BRA `(.L_x_40898) ;  /* 0x000000c000000947 */ /* 0x000fea0003800000 */
[----:B------:R-:W-:Y:S01]  /*2210*/  IMAD.IADD R2, R6, 0x1, R8 ;  /* 0x0000000106027824 */ /* 0x000fe200078e0208 */
[----:B------:R-:W-:Y:S01]  /*2220*/  IADD3 R8, R8, 0x80, RZ ;  /* 0x0000008008087810 */ /* 0x000fe20007ffe0ff */
[----:B------:R-:W-:-:S04]  /*2230*/  IMAD.MOV.U32 R3, RZ, RZ, 0x2 ;  /* 0x00000002ff037424 */ /* 0x000fc800078e00ff */
[----:B------:R-:W-:-:S05]  /*2240*/  IMAD.WIDE.U32 R2, R2, R3, c[0x0][0x168] ;  /* 0x00005a0002027625 */ /* 0x000fca00078e0003 */
[----:B------:R0:W-:Y:S02]  /*2250*/  STG.E.U16 [R2.64], R17 ;  /* 0x0000001102007986 */ /* 0x0001e4000c101504 */
.L_x_40897:
[----:B------:R-:W-:-:S13]  /*2260*/  ISETP.GE.AND P0, PT, R8, R7, PT ;  /* 0x000000070800720c */ /* 0x000fda0003f06270 */
[----:B------:R-:W-:Y:S05]  /*2270*/  @P0 BRA `(.L_x_40899) ;  /* 0x000000d000000947 */ /* 0x000fea0003800000 */
[----:B0-----:R-:W-:Y:S01]  /*2280*/  IMAD.IADD R2, R6, 0x1, R8 ;  /* 0x0000000106027824 */ /* 0x001fe200078e0208 */
[----:B------:R-:W-:Y:S01]  /*2290*/  IADD3 R8, R8, 0x80, RZ ;  /* 0x0000008008087810 */ /* 0x000fe20007ffe0ff */
[----:B------:R-:W-:-:S04]  /*22a0*/  IMAD.MOV.U32 R3, RZ, RZ, 0x2 ;  /* 0x00000002ff037424 */ /* 0x000fc800078e00ff */
[----:B------:R-:W-:-:S05]  /*22b0*/  IMAD.WIDE.U32 R2, R2, R3, c[0x0][0x168] ;  /* 0x00005a0002027625 */ /* 0x000fca00078e0003 */
[----:B------:R0:W-:Y:S02]  /*22c0*/  STG.E.U16 [R2.64], R15 ;  /* 0x0000000f02007986 */ /* 0x0001e4000c101504 */
.L_x_40898:
        /* <DEDUP_REMOVED lines=8> */
.L_x_40899:
[----:B------:R-:W-:Y:S05]  /*2350*/  BSYNC B1 ;  /* 0x0000000000017941 */ /* 0x000fea0003800000 */
.L_x_40895:
[----:B------:R-:W-:-:S13]  /*2360*/  ISETP.GE.AND P0, PT, R8, R7, PT ;  /* 0x000000070800720c */ /* 0x000fda0003f06270 */
[----:B0-----:R-:W-:Y:S01]  /*2370*/  @!P0 IMAD.IADD R2, R6, 0x1, R8 ;  /* 0x0000000106028824 */ /* 0x001fe200078e0208 */
[----:B------:R-:W-:Y:S01]  /*2380*/  @!P0 IADD3 R8, R8, 0x80, RZ ;  /* 0x0000008008088810 */ /* 0x000fe20007ffe0ff */
[----:B------:R-:W-:-:S04]  /*2390*/  @!P0 IMAD.MOV.U32 R3, RZ, RZ, 0x2 ;  /* 0x00000002ff038424 */ /* 0x000fc800078e00ff */
[----:B------:R-:W-:-:S05]  /*23a0*/  @!P0 IMAD.WIDE.U32 R2, R2, R3, c[0x0][0x168] ;  /* 0x00005a0002028625 */ /* 0x000fca00078e0003 */
[----:B------:R0:W-:Y:S02]  /*23b0*/  @!P0 STG.E.U16 [R2.64], R13 ;  /* 0x0000000d02008986 */ /* 0x0001e4000c101504 */
.L_x_40900:
[----:B------:R-:W-:Y:S05]  /*23c0*/  BSYNC B0 ;  /* 0x0000000000007941 */ /* 0x000fea0003800000 */
.L_x_40894:
        /* <DEDUP_REMOVED lines=8> */
.L_x_40901:
        /* <DEDUP_REMOVED lines=11> */
.L_x_50802:


//--------------------- .text._ZN2at6native29vectorized_elementwise_kernelILi8ENS0_13BUnaryFunctorIsssZZZNS0_21remainder_kernel_cudaERNS_18TensorIteratorBaseEENKUlvE_clEvENKUlvE3_clEvEUlssE_EESt5arrayIPcLm2EEEEviT0_T1_ --------------------------
	.section	.text._ZN2at6native29vectorized_elementwise_kernelILi8ENS0_13BUnaryFunctorIsssZZZNS0_21remainder_kernel_cudaERNS_18TensorIteratorBaseEENKUlvE_clEvENKUlvE3_clEvEUlssE_EESt5arrayIPcLm2EEEEviT0_T1_,"ax",@progbits
	.sectioninfo	@"SHI_REGISTERS=4"
	.align	128
        .global         _ZN2at6native29vectorized_elementwise_kernelILi8ENS0_13BUnaryFunctorIsssZZZNS0_21remainder_kernel_cudaERNS_18TensorIteratorBaseEENKUlvE_clEvENKUlvE3_clEvEUlssE_EESt5arrayIPcLm2EEEEviT0_T1_
        .type           _ZN2at6native29vectorized_elementwise_kernelILi8ENS0_13BUnaryFunctorIsssZZZNS0_21remainder_kernel_cudaERNS_18TensorIteratorBaseEENKUlvE_clEvENKUlvE3_clEvEUlssE_EESt5arrayIPcLm2EEEEviT0_T1_,@function
        .size           _ZN2at6native29vectorized_elementwise_kernelILi8ENS0_13BUnaryFunctorIsssZZZNS0_21remainder_kernel_cudaERNS_18TensorIteratorBaseEENKUlvE_clEvENKUlvE3_clEvEUlssE_EESt5arrayIPcLm2EEEEviT0_T1_,(.L_x_50803 - _ZN2at6native29vectorized_elementwise_kernelILi8ENS0_13BUnaryFunctorIsssZZZNS0_21remainder_kernel_cudaERNS_18TensorIteratorBaseEENKUlvE_clEvENKUlvE3_clEvEUlssE_EESt5arrayIPcLm2EEEEviT0_T1_)
        .other          _ZN2at6native29vectorized_elementwise_kernelILi8ENS0_13BUnaryFunctorIsssZZZNS0_21remainder_kernel_cudaERNS_18TensorIteratorBaseEENKUlvE_clEvENKUlvE3_clEvEUlssE_EESt5arrayIPcLm2EEEEviT0_T1_,@"STO_CUDA_ENTRY STV_DEFAULT"
_ZN2at6native29vectorized_elementwise_kernelILi8ENS0_13BUnaryFunctorIsssZZZNS0_21remainder_kernel_cudaERNS_18TensorIteratorBaseEENKUlvE_clEvENKUlvE3_clEvEUlssE_EESt5arrayIPcLm2EEEEviT0_T1_:
.text._ZN2at6native29vectorized_elementwise_kernelILi8ENS0_13BUnaryFunctorIsssZZZNS0_21remainder_kernel_cudaERNS_18TensorIteratorBaseEENKUlvE_clEvENKUlvE3_clEvEUlssE_EESt5arrayIPcLm2EEEEviT0_T1_:
[----:B------:R-:W-:Y:S02]  /*0000*/  MOV R1, c[0x0][0x28] ;  /* 0x00000a0000017a02 */ /* 0x000fe40000000f00 */
[----:B------:R-:W-:Y:S05]  /*0010*/  EXIT ;  /* 0x000000000000794d */ /* 0x000fea0003800000 */
.L_x_40902:
        /* <DEDUP_REMOVED lines=14> */
.L_x_50803:


//--------------------- .text._ZN2at6native18elementwise_kernelILi128ELi4EZNS0_15gpu_kernel_implINS0_13AUnaryFunctorIsssZZZNS0_21remainder_kernel_cudaERNS_18TensorIteratorBaseEENKUlvE_clEvENKUlvE3_clEvEUlssE_EEEEvS5_RKT_EUliE_EEviT1_ --------------------------
	.section	.text._ZN2at6native18elementwise_kernelILi128ELi4EZNS0_15gpu_kernel_implINS0_13AUnaryFunctorIsssZZZNS0_21remainder_kernel_cudaERNS_18TensorIteratorBaseEENKUlvE_clEvENKUlvE3_clEvEUlssE_EEEEvS5_RKT_EUliE_EEviT1_,"ax",@progbits
	.sectioninfo	@"SHI_REGISTERS=26"
	.align	128
        .global         _ZN2at6native18elementwise_kernelILi128ELi4EZNS0_15gpu_kernel_implINS0_13AUnaryFunctorIsssZZZNS0_21remainder_kernel_cudaERNS_18TensorIteratorBaseEENKUlvE_clEvENKUlvE3_clEvEUlssE_EEEEvS5_RKT_EUliE_EEviT1_
        .type           _ZN2at6native18elementwise_kernelILi128ELi4EZNS0_15gpu_kernel_implINS0_13AUnaryFunctorIsssZZZNS0_21remainder_kernel_cudaERNS_18TensorIteratorBaseEENKUlvE_clEvENKUlvE3_clEvEUlssE_EEEEvS5_RKT_EUliE_EEviT1_,@function
        .size           _ZN2at6native18elementwise_kernelILi128ELi4EZNS0_15gpu_kernel_implINS0_13AUnaryFunctorIsssZZZNS0_21remainder_kernel_cudaERNS_18TensorIteratorBaseEENKUlvE_clEvENKUlvE3_clEvEUlssE_EEEEvS5_RKT_EUliE_EEviT1_,(.L_x_50804 - _ZN2at6native18elementwise_kernelILi128ELi4EZNS0_15gpu_kernel_implINS0_13AUnaryFunctorIsssZZZNS0_21remainder_kernel_cudaERNS_18TensorIteratorBaseEENKUlvE_clEvENKUlvE3_clEvEUlssE_EEEEvS5_RKT_EUliE_EEviT1_)
        .other          _ZN2at6native18elementwise_kernelILi128ELi4EZNS0_15gpu_kernel_implINS0_13AUnaryFunctorIsssZZZNS0_21remainder_kernel_cudaERNS_18TensorIteratorBaseEENKUlvE_clEvENKUlvE3_clEvEUlssE_EEEEvS5_RKT_EUliE_EEviT1_,@"STO_CUDA_ENTRY STV_DEFAULT"
_ZN2at6native18elementwise_kernelILi128ELi4EZNS0_15gpu_kernel_implINS0_13AUnaryFunctorIsssZZZNS0_21remainder_kernel_cudaERNS_18TensorIteratorBaseEENKUlvE_clEvENKUlvE3_clEvEUlssE_EEEEvS5_RKT_EUliE_EEviT1_:
.text._ZN2at6native18elementwise_kernelILi128ELi4EZNS0_15gpu_kernel_implINS0_13AUnaryFunctorIsssZZZNS0_21remainder_kernel_cudaERNS_18TensorIteratorBaseEENKUlvE_clEvENKUlvE3_clEvEUlssE_EEEEvS5_RKT_EUliE_EEviT1_:
        /* <DEDUP_REMOVED lines=237> */
.L_x_40905:
        /* <DEDUP_REMOVED lines=18> */
.L_x_40909:
[----:B------:R0:W5:Y:S01]  /*0ff0*/  LDG.E.U8 R0, [R2.64] ;  /* 0x0000002402007981 */ /* 0x000162000c1e1100 */
[----:B------:R-:W-:Y:S05]  /*1000*/  BRA `(.L_x_40911) ;  /* 0x00000d7000007947 */ /* 0x000fea0003800000 */
.L_x_40908:
        /* <DEDUP_REMOVED lines=8> */
.L_x_40913:
[----:B------:R0:W5:Y:S01]  /*1090*/  LDG.E.U16 R0, [R2.64] ;  /* 0x0000002402007981 */ /* 0x000162000c1e1500 */
[----:B------:R-:W-:Y:S05]  /*10a0*/  BRA `(.L_x_40911) ;  /* 0x00000cd000007947 */ /* 0x000fea0003800000 */
.L_x_40912:
[----:B------:R0:W5:Y:S01]  /*10b0*/  LDG.E.U16 R0, [R2.64] ;  /* 0x0000002402007981 */ /* 0x000162000c1e1500 */
[----:B------:R-:W-:Y:S05]  /*10c0*/  BRA `(.L_x_40911) ;  /* 0x00000cb000007947 */ /* 0x000fea0003800000 */
.L_x_40907:
        /* <DEDUP_REMOVED lines=9> */
.L_x_40915:
[----:B------:R-:W2:Y:S02]  /*1160*/  LDG.E.U16 R4, [R2.64] ;  /* 0x0000002402047981 */ /* 0x000ea4000c1e1500 */
[----:B--2---:R-:W-:-:S06]  /*1170*/  HADD2.F32 R4, -RZ, R4.H0_H0 ;  /* 0x20000004ff047230 */ /* 0x004fcc0000004100 */
[----:B------:R-:W0:Y:S02]  /*1180*/  F2I.FTZ.TRUNC.NTZ R4, R4 ;  /* 0x0000000400047305 */ /* 0x000e24000021f100 */
[----:B0-----:R-:W-:Y:S01]  /*1190*/  PRMT R0, R4, 0x7610, R0 ;  /* 0x0000761004007816 */ /* 0x001fe20000000000 */
[----:B------:R-:W-:Y:S05]  /*11a0*/  BRA `(.L_x_40911) ;  /* 0x00000bd000007947 */ /* 0x000fea0003800000 */
.L_x_40914:
        /* <DEDUP_REMOVED lines=9> */
.L_x_40917:
[----:B------:R-:W2:Y:S02]  /*1240*/  LDG.E.U16 R2, [R2.64] ;  /* 0x0000002402027981 */ /* 0x000ea4000c1e1500 */
[----:B--2---:R-:W-:-:S06]  /*1250*/  HADD2.F32 R4, -RZ, R2.H0_H0 ;  /* 0x20000002ff047230 */ /* 0x004fcc0000004100 */
[----:B------:R-:W0:Y:S02]  /*1260*/  F2I.FTZ.TRUNC.NTZ R4, R4 ;  /* 0x0000000400047305 */ /* 0x000e24000021f100 */
[----:B0-----:R-:W-:Y:S01]  /*1270*/  PRMT R0, R4, 0x7610, R0 ;  /* 0x0000761004007816 */ /* 0x001fe20000000000 */
[----:B------:R-:W-:Y:S05]  /*1280*/  BRA `(.L_x_40911) ;  /* 0x00000af000007947 */ /* 0x000fea0003800000 */
.L_x_40916:
[----:B------:R-:W2:Y:S02]  /*1290*/  LDG.E.64 R2, [R2.64] ;  /* 0x0000002402027981 */ /* 0x000ea4000c1e1b00 */
[----:B--2---:R0:W1:Y:S01]  /*12a0*/  F2I.F64.TRUNC R0, R2 ;  /* 0x0000000200007311 */ /* 0x004062000030d100 */
[----:B------:R-:W-:Y:S05]  /*12b0*/  BRA `(.L_x_40911) ;  /* 0x00000ac000007947 */ /* 0x000fea0003800000 */
.L_x_40906:
        /* <DEDUP_REMOVED lines=12> */
.L_x_40920:
[----:B------:R-:W2:Y:S02]  /*1380*/  LDG.E.64 R2, [R2.64] ;  /* 0x0000002402027981 */ /* 0x000ea4000c1e1b00 */
[----:B--2---:R0:W1:Y:S01]  /*1390*/  F2I.F64.TRUNC R0, R2 ;  /* 0x0000000200007311 */ /* 0x004062000030d100 */
[----:B------:R-:W-:Y:S05]  /*13a0*/  BRA `(.L_x_40911) ;  /* 0x000009d000007947 */ /* 0x000fea0003800000 */
.L_x_40919:
        /* <DEDUP_REMOVED lines=28> */
.L_x_40922:
        /* <DEDUP_REMOVED lines=15> */
.L_x_40921:
[----:B------:R-:W2:Y:S02]  /*1660*/  LDG.E.U16 R2, [R2.64] ;  /* 0x0000002402027981 */ /* 0x000ea4000c1e1500 */
[----:B--2---:R-:W-:-:S04]  /*1670*/  PRMT R2, RZ, 0x5410, R2 ;  /* 0x00005410ff027816 */ /* 0x004fc80000000002 */
[----:B------:R0:W1:Y:S01]  /*1680*/  F2I.FTZ.TRUNC.NTZ R0, R2 ;  /* 0x0000000200007305 */ /* 0x000062000021f100 */
[----:B------:R-:W-:Y:S05]  /*1690*/  BRA `(.L_x_40911) ;  /* 0x000006e000007947 */ /* 0x000fea0003800000 */
.L_x_40918:
        /* <DEDUP_REMOVED lines=10> */
.L_x_40925:
        /* <DEDUP_REMOVED lines=21> */
.L_x_40929:
[----:B------:R-:W-:Y:S05]  /*1890*/  BSYNC B1 ;  /* 0x0000000000017941 */ /* 0x000fea0003800000 */
.L_x_40928:
[----:B------:R-:W-:Y:S01]  /*18a0*/  IMAD.SHL.U32 R2, R2, 0x100000, RZ ;  /* 0x0010000002027824 */ /* 0x000fe200078e00ff */
[----:B------:R-:W-:-:S04]  /*18b0*/  LEA R3, R0, 0x3b800000, 0x17 ;  /* 0x3b80000000037811 */ /* 0x000fc800078eb8ff */
[----:B------:R-:W-:Y:S02]  /*18c0*/  LOP3.LUT R4, R3, R2, R4, 0xfe, !PT ;  /* 0x0000000203047212 */ /* 0x000fe400078efe04 */
.L_x_40927:
[----:B------:R-:W-:Y:S05]  /*18d0*/  BSYNC B0 ;  /* 0x0000000000007941 */ /* 0x000fea0003800000 */
.L_x_40926:
[----:B------:R-:W0:Y:S02]  /*18e0*/  F2I.FTZ.TRUNC.NTZ R4, R4 ;  /* 0x0000000400047305 */ /* 0x000e24000021f100 */
[----:B0-----:R-:W-:Y:S01]  /*18f0*/  PRMT R0, R4, 0x7610, R0 ;  /* 0x0000761004007816 */ /* 0x001fe20000000000 */
[----:B------:R-:W-:Y:S05]  /*1900*/  BRA `(.L_x_40911) ;  /* 0x0000047000007947 */ /* 0x000fea0003800000 */
.L_x_40924:
        /* <DEDUP_REMOVED lines=21> */
.L_x_40933:
[----:B------:R-:W-:Y:S05]  /*1a60*/  BSYNC B1 ;  /* 0x0000000000017941 */ /* 0x000fea0003800000 */
.L_x_40932:
[----:B------:R-:W-:Y:S01]  /*1a70*/  IMAD.SHL.U32 R2, R2, 0x200000, RZ ;  /* 0x0020000002027824 */ /* 0x000fe200078e00ff */
[----:B------:R-:W-:-:S04]  /*1a80*/  LEA R3, R0, 0x37800000, 0x17 ;  /* 0x3780000000037811 */ /* 0x000fc800078eb8ff */
[----:B------:R-:W-:Y:S02]  /*1a90*/  LOP3.LUT R4, R3, R2, R4, 0xfe, !PT ;  /* 0x0000000203047212 */ /* 0x000fe400078efe04 */
.L_x_40931:
[----:B------:R-:W-:Y:S05]  /*1aa0*/  BSYNC B0 ;  /* 0x0000000000007941 */ /* 0x000fea0003800000 */
.L_x_40930:
[----:B------:R-:W0:Y:S02]  /*1ab0*/  F2I.FTZ.TRUNC.NTZ R4, R4 ;  /* 0x0000000400047305 */ /* 0x000e24000021f100 */
[----:B0-----:R-:W-:Y:S01]  /*1ac0*/  PRMT R0, R4, 0x7610, R0 ;  /* 0x0000761004007816 */ /* 0x001fe20000000000 */
[----:B------:R-:W-:Y:S05]  /*1ad0*/  BRA `(.L_x_40911) ;  /* 0x000002a000007947 */ /* 0x000fea0003800000 */
.L_x_40923:
        /* <DEDUP_REMOVED lines=14> */
.L_x_40937:
[----:B------:R-:W-:Y:S05]  /*1bc0*/  BSYNC B0 ;  /* 0x0000000000007941 */ /* 0x000fea0003800000 */
.L_x_40936:
[----:B------:R-:W0:Y:S02]  /*1bd0*/  F2I.FTZ.TRUNC.NTZ R4, R4 ;  /* 0x0000000400047305 */ /* 0x000e24000021f100 */
[----:B0-----:R-:W-:Y:S01]  /*1be0*/  PRMT R0, R4, 0x7610, R0 ;  /* 0x0000761004007816 */ /* 0x001fe20000000000 */
[----:B------:R-:W-:Y:S05]  /*1bf0*/  BRA `(.L_x_40911) ;  /* 0x0000018000007947 */ /* 0x000fea0003800000 */
.L_x_40910:
        /* <DEDUP_REMOVED lines=21> */
.L_x_40935:
[----:B------:R0:W5:Y:S01]  /*1d50*/  LDG.E.U16 R0, [R2.64] ;  /* 0x0000002402007981 */ /* 0x000162000c1e1500 */
[----:B------:R-:W-:Y:S05]  /*1d60*/  BRA `(.L_x_40911) ;  /* 0x0000001000007947 */ /* 0x000fea0003800000 */
.L_x_40934:
[----:B------:R0:W5:Y:S02]  /*1d70*/  LDG.E.U16 R0, [R2.64] ;  /* 0x0000002402007981 */ /* 0x000164000c1e1500 */
.L_x_40911:
        /* <DEDUP_REMOVED lines=48> */
.L_x_40941:
[----:B------:R0:W-:Y:S01]  /*2080*/  STG.E.U8 [R16.64], R5 ;  /* 0x0000000510007986 */ /* 0x0001e2000c101124 */
[----:B------:R-:W-:Y:S05]  /*2090*/  BRA `(.L_x_40943) ;  /* 0x00000dc000007947 */ /* 0x000fea0003800000 */
.L_x_40940:
        /* <DEDUP_REMOVED lines=10> */
.L_x_40945:
[----:B------:R-:W-:-:S05]  /*2140*/  PRMT R3, R5, 0x9910, RZ ;  /* 0x0000991005037816 */ /* 0x000fca00000000ff */
[----:B------:R0:W-:Y:S01]  /*2150*/  STG.E [R16.64], R3 ;  /* 0x0000000310007986 */ /* 0x0001e2000c101924 */
[----:B------:R-:W-:Y:S05]  /*2160*/  BRA `(.L_x_40943) ;  /* 0x00000cf000007947 */ /* 0x000fea0003800000 */
.L_x_40944:
[----:B------:R0:W-:Y:S01]  /*2170*/  STG.E.U16 [R16.64], R5 ;  /* 0x0000000510007986 */ /* 0x0001e2000c101524 */
[----:B------:R-:W-:Y:S05]  /*2180*/  BRA `(.L_x_40943) ;  /* 0x00000cd000007947 */ /* 0x000fea0003800000 */
.L_x_40939:
        /* <DEDUP_REMOVED lines=9> */
.L_x_40947:
[----:B------:R-:W0:Y:S02]  /*2220*/  I2F.S16 R0, R5 ;  /* 0x0000000500007306 */ /* 0x000e240000101400 */
[----:B0-----:R-:W-:-:S05]  /*2230*/  F2FP.PACK_AB R0, RZ, R0 ;  /* 0x00000000ff00723e */ /* 0x001fca00000000ff */
[----:B------:R0:W-:Y:S01]  /*2240*/  STG.E.U16 [R16.64], R0 ;  /* 0x0000000010007986 */ /* 0x0001e2000c101524 */
[----:B------:R-:W-:Y:S05]  /*2250*/  BRA `(.L_x_40943) ;  /* 0x00000c0000007947 */ /* 0x000fea0003800000 */
.L_x_40946:
        /* <DEDUP_REMOVED lines=10> */
.L_x_40949:
[----:B------:R-:W0:Y:S02]  /*2300*/  I2F.S16 R5, R5 ;  /* 0x0000000500057306 */ /* 0x000e240000101400 */
[----:B0-----:R-:W-:-:S04]  /*2310*/  F2FP.PACK_AB R3, RZ, R5 ;  /* 0x00000005ff03723e */ /* 0x001fc800000000ff */
[----:B------:R-:W-:-:S05]  /*2320*/  PRMT R3, R3, 0x5410, RZ ;  /* 0x0000541003037816 */ /* 0x000fca00000000ff */
[----:B------:R0:W-:Y:S01]  /*2330*/  STG.E [R16.64], R3 ;  /* 0x0000000310007986 */ /* 0x0001e2000c101924 */
[----:B------:R-:W-:Y:S05]  /*2340*/  BRA `(.L_x_40943) ;  /* 0x00000b1000007947 */ /* 0x000fea0003800000 */
.L_x_40948:
[----:B------:R-:W0:Y:S02]  /*2350*/  I2F.F64.S16 R2, R5 ;  /* 0x0000000500027312 */ /* 0x000e240000101c00 */
[----:B0-----:R0:W-:Y:S01]  /*2360*/  STG.E.64 [R16.64], R2 ;  /* 0x0000000210007986 */ /* 0x0011e2000c101b24 */
[----:B------:R-:W-:Y:S05]  /*2370*/  BRA `(.L_x_40943) ;  /* 0x00000ae000007947 */ /* 0x000fea0003800000 */
.L_x_40938:
        /* <DEDUP_REMOVED lines=13> */
.L_x_40952:
[----:B------:R-:W0:Y:S01]  /*2450*/  I2F.F64.S16 R4, R5 ;  /* 0x0000000500047312 */ /* 0x000e220000101c00 */
[----:B------:R-:W-:-:S05]  /*2460*/  CS2R R6, SRZ ;  /* 0x0000000000067805 */ /* 0x000fca000001ff00 */
[----:B0-----:R0:W-:Y:S01]  /*2470*/  STG.E.128 [R16.64], R4 ;  /* 0x0000000410007986 */ /* 0x0011e2000c101d24 */
[----:B------:R-:W-:Y:S05]  /*2480*/  BRA `(.L_x_40943) ;  /* 0x000009d000007947 */ /* 0x000fea0003800000 */
.L_x_40951:
        /* <DEDUP_REMOVED lines=21> */
.L_x_40956:
[----:B------:R-:W-:Y:S05]  /*25e0*/  BSYNC B0 ;  /* 0x0000000000007941 */ /* 0x000fea0003800000 */
.L_x_40955:
[----:B------:R-:W-:-:S05]  /*25f0*/  LOP3.LUT R3, R0, R3, RZ, 0xfc, !PT ;  /* 0x0000000300037212 */ /* 0x000fca00078efcff */
[----:B------:R0:W-:Y:S01]  /*2600*/  STG.E.U8 [R16.64], R3 ;  /* 0x0000000310007986 */ /* 0x0001e2000c101124 */
[----:B------:R-:W-:Y:S05]  /*2610*/  BRA `(.L_x_40943) ;  /* 0x0000084000007947 */ /* 0x000fea0003800000 */
.L_x_40954:
        /* <DEDUP_REMOVED lines=13> */
.L_x_40958:
[----:B------:R-:W-:Y:S01]  /*26f0*/  IMAD.MOV.U32 R0, RZ, RZ, 0x7f ;  /* 0x0000007fff007424 */ /* 0x000fe200078e00ff */
[----:B------:R-:W-:-:S04]  /*2700*/  ISETP.GT.U32.AND P0, PT, R2, 0x7f800000, PT ;  /* 0x7f8000000200780c */ /* 0x000fc80003f04070 */
[----:B------:R-:W-:-:S04]  /*2710*/  SEL R0, R0, 0x7c, P0 ;  /* 0x0000007c00007807 */ /* 0x000fc80000000000 */
.L_x_40959:
[----:B------:R-:W-:Y:S05]  /*2720*/  BSYNC B0 ;  /* 0x0000000000007941 */ /* 0x000fea0003800000 */
.L_x_40957:
[----:B------:R-:W-:-:S04]  /*2730*/  LOP3.LUT R2, R5, 0x80000000, RZ, 0xc0, !PT ;  /* 0x8000000005027812 */ /* 0x000fc800078ec0ff */
[----:B------:R-:W-:-:S04]  /*2740*/  SHF.R.U32.HI R3, RZ, 0x18, R2 ;  /* 0x00000018ff037819 */ /* 0x000fc80000011602 */
[----:B------:R-:W-:-:S05]  /*2750*/  LOP3.LUT R3, R0, R3, RZ, 0xfc, !PT ;  /* 0x0000000300037212 */ /* 0x000fca00078efcff */
[----:B------:R0:W-:Y:S01]  /*2760*/  STG.E.U8 [R16.64], R3 ;  /* 0x0000000310007986 */ /* 0x0001e2000c101124 */
[----:B------:R-:W-:Y:S05]  /*2770*/  BRA `(.L_x_40943) ;  /* 0x000006e000007947 */ /* 0x000fea0003800000 */
.L_x_40953:
[----:B------:R-:W0:Y:S02]  /*2780*/  I2F.S16 R0, R5 ;  /* 0x0000000500007306 */ /* 0x000e240000101400 */
[----:B0-----:R-:W-:-:S05]  /*2790*/  F2FP.BF16.PACK_AB R0, RZ, R0 ;  /* 0x00000000ff00723e */ /* 0x001fca00000010ff */
[----:B------:R0:W-:Y:S01]  /*27a0*/  STG.E.U16 [R16.64], R0 ;  /* 0x0000000010007986 */ /* 0x0001e2000c101524 */
[----:B------:R-:W-:Y:S05]  /*27b0*/  BRA `(.L_x_40943) ;  /* 0x000006a000007947 */ /* 0x000fea0003800000 */
.L_x_40950:
        /* <DEDUP_REMOVED lines=10> */
.L_x_40962:
        /* <DEDUP_REMOVED lines=17> */
.L_x_40965:
[----:B------:R-:W-:-:S04]  /*2970*/  LOP3.LUT R2, R5, 0x80000000, RZ, 0xc0, !PT ;  /* 0x8000000005027812 */ /* 0x000fc800078ec0ff */
[----:B------:R-:W-:-:S04]  /*2980*/  SHF.R.U32.HI R3, RZ, 0x18, R2 ;  /* 0x00000018ff037819 */ /* 0x000fc80000011602 */
[----:B------:R-:W-:-:S04]  /*2990*/  LOP3.LUT R0, R0, R3, RZ, 0xfc, !PT ;  /* 0x0000000300007212 */ /* 0x000fc800078efcff */
[----:B------:R-:W-:Y:S02]  /*29a0*/  PRMT R8, R0, 0x7610, R8 ;  /* 0x0000761000087816 */ /* 0x000fe40000000008 */
.L_x_40964:
[----:B------:R-:W-:Y:S05]  /*29b0*/  BSYNC B0 ;  /* 0x0000000000007941 */ /* 0x000fea0003800000 */
.L_x_40963:
[----:B------:R0:W-:Y:S01]  /*29c0*/  STG.E.U8 [R16.64], R8 ;  /* 0x0000000810007986 */ /* 0x0001e2000c101124 */
[----:B------:R-:W-:Y:S05]  /*29d0*/  BRA `(.L_x_40943) ;  /* 0x0000048000007947 */ /* 0x000fea0003800000 */
.L_x_40961:
        /* <DEDUP_REMOVED lines=17> */
.L_x_40968:
[----:B------:R-:W-:-:S04]  /*2af0*/  LOP3.LUT R2, R5, 0x80000000, RZ, 0xc0, !PT ;  /* 0x8000000005027812 */ /* 0x000fc800078ec0ff */
[----:B------:R-:W-:-:S04]  /*2b00*/  SHF.R.U32.HI R3, RZ, 0x18, R2 ;  /* 0x00000018ff037819 */ /* 0x000fc80000011602 */
[----:B------:R-:W-:-:S04]  /*2b10*/  LOP3.LUT R0, R0, R3, RZ, 0xfc, !PT ;  /* 0x0000000300007212 */ /* 0x000fc800078efcff */
[----:B------:R-:W-:Y:S02]  /*2b20*/  PRMT R8, R0, 0x7610, R8 ;  /* 0x0000761000087816 */ /* 0x000fe40000000008 */
.L_x_40967:
[----:B------:R-:W-:Y:S05]  /*2b30*/  BSYNC B0 ;  /* 0x0000000000007941 */ /* 0x000fea0003800000 */
.L_x_40966:
[----:B------:R0:W-:Y:S01]  /*2b40*/  STG.E.U8 [R16.64], R8 ;  /* 0x0000000810007986 */ /* 0x0001e2000c101124 */
[----:B------:R-:W-:Y:S05]  /*2b50*/  BRA `(.L_x_40943) ;  /* 0x0000030000007947 */ /* 0x000fea0003800000 */
.L_x_40960:
        /* <DEDUP_REMOVED lines=22> */
.L_x_40942:
        /* <DEDUP_REMOVED lines=20> */
.L_x_40970:
[----:B------:R-:W-:-:S04]  /*2e00*/  PRMT R2, R5, 0x9910, RZ ;  /* 0x0000991005027816 */ /* 0x000fc800000000ff */
[----:B------:R-:W-:-:S05]  /*2e10*/  SHF.R.S32.HI R3, RZ, 0x1f, R2 ;  /* 0x0000001fff037819 */ /* 0x000fca0000011402 */
[----:B------:R0:W-:Y:S01]  /*2e20*/  STG.E.64 [R16.64], R2 ;  /* 0x0000000210007986 */ /* 0x0001e2000c101b24 */
[----:B------:R-:W-:Y:S05]  /*2e30*/  BRA `(.L_x_40943) ;  /* 0x0000002000007947 */ /* 0x000fea0003800000 */
.L_x_40969:
[----:B------:R-:W-:-:S05]  /*2e40*/  PRMT R3, R5, 0x9910, RZ ;  /* 0x0000991005037816 */ /* 0x000fca00000000ff */
[----:B------:R0:W-:Y:S02]  /*2e50*/  STG.E [R16.64], R3 ;  /* 0x0000000310007986 */ /* 0x0001e4000c101924 */
.L_x_40943:
[----:B------:R-:W-:-:S05]  /*2e60*/  IMAD R18, R18, 0x200, R23 ;  /* 0x0000020012127824 */ /* 0x000fca00078e0217 */
[----:B------:R-:W-:Y:S02]  /*2e70*/  IADD3 R19, R18, 0x80, RZ ;  /* 0x0000008012137810 */ /* 0x000fe40007ffe0ff */
.L_x_40904:
[----:B------:R-:W-:Y:S05]  /*2e80*/  BSYNC B6 ;  /* 0x0000000000067941 */ /* 0x000fea0003800000 */
.L_x_40903:
        /* <DEDUP_REMOVED lines=231> */
.L_x_40973:
        /* <DEDUP_REMOVED lines=18> */
.L_x_40977:
[----:B------:R0:W5:Y:S01]  /*3e20*/  LDG.E.U8 R0, [R2.64] ;  /* 0x0000002402007981 */ /* 0x000162000c1e1100 */
[----:B------:R-:W-:Y:S05]  /*3e30*/  BRA `(.L_x_40979) ;  /* 0x00000d7000007947 */ /* 0x000fea0003800000 */
.L_x_40976:
        /* <DEDUP_REMOVED lines=8> */
.L_x_40981:
[----:B------:R0:W5:Y:S01]  /*3ec0*/  LDG.E.U16 R0, [R2.64] ;  /* 0x0000002402007981 */ /* 0x000162000c1e1500 */
[----:B------:R-:W-:Y:S05]  /*3ed0*/  BRA `(.L_x_40979) ;  /* 0x00000cd000007947 */ /* 0x000fea0003800000 */
.L_x_40980:
[----:B------:R0:W5:Y:S01]  /*3ee0*/  LDG.E.U16 R0, [R2.64] ;  /* 0x0000002402007981 */ /* 0x000162000c1e1500 */
[----:B------:R-:W-:Y:S05]  /*3ef0*/  BRA `(.L_x_40979) ;  /* 0x00000cb000007947 */ /* 0x000fea0003800000 */
.L_x_40975:
        /* <DEDUP_REMOVED lines=9> */
.L_x_40983:
[----:B------:R-:W2:Y:S02]  /*3f90*/  LDG.E.U16 R4, [R2.64] ;  /* 0x0000002402047981 */ /* 0x000ea4000c1e1500 */
[----:B--2---:R-:W-:-:S06]  /*3fa0*/  HADD2.F32 R4, -RZ, R4.H0_H0 ;  /* 0x20000004ff047230 */ /* 0x004fcc0000004100 */
[----:B------:R-:W0:Y:S02]  /*3fb0*/  F2I.FTZ.TRUNC.NTZ R4, R4 ;  /* 0x0000000400047305 */ /* 0x000e24000021f100 */
[----:B0-----:R-:W-:Y:S01]  /*3fc0*/  PRMT R0, R4, 0x7610, R0 ;  /* 0x0000761004007816 */ /* 0x001fe20000000000 */
[----:B------:R-:W-:Y:S05]  /*3fd0*/  BRA `(.L_x_40979) ;  /* 0x00000bd000007947 */ /* 0x000fea0003800000 */
.L_x_40982:
        /* <DEDUP_REMOVED lines=9> */
.L_x_40985:
[----:B------:R-:W2:Y:S02]  /*4070*/  LDG.E.U16 R2, [R2.64] ;  /* 0x0000002402027981 */ /* 0x000ea4000c1e1500 */
[----:B--2---:R-:W-:-:S06]  /*4080*/  HADD2.F32 R4, -RZ, R2.H0_H0 ;  /* 0x20000002ff047230 */ /* 0x004fcc0000004100 */
[----:B------:R-:W0:Y:S02]  /*4090*/  F2I.FTZ.TRUNC.NTZ R4, R4 ;  /* 0x0000000400047305 */ /* 0x000e24000021f100 */
[----:B0-----:R-:W-:Y:S01]  /*40a0*/  PRMT R0, R4, 0x7610, R0 ;  /* 0x0000761004007816 */ /* 0x001fe20000000000 */
[----:B------:R-:W-:Y:S05]  /*40b0*/  BRA `(.L_x_40979) ;  /* 0x00000af000007947 */ /* 0x000fea0003800000 */
.L_x_40984:
[----:B------:R-:W2:Y:S02]  /*40c0*/  LDG.E.64 R2, [R2.64] ;  /* 0x0000002402027981 */ /* 0x000ea4000c1e1b00 */
[----:B--2---:R0:W1:Y:S01]  /*40d0*/  F2I.F64.TRUNC R0, R2 ;  /* 0x0000000200007311 */ /* 0x004062000030d100 */
[----:B------:R-:W-:Y:S05]  /*40e0*/  BRA `(.L_x_40979) ;  /* 0x00000ac000007947 */ /* 0x000fea0003800000 */
.L_x_40974:
        /* <DEDUP_REMOVED lines=12> */
.L_x_40988:
[----:B------:R-:W2:Y:S02]  /*41b0*/  LDG.E.64 R2, [R2.64] ;  /* 0x0000002402027981 */ /* 0x000ea4000c1e1b00 */
[----:B--2---:R0:W1:Y:S01]  /*41c0*/  F2I.F64.TRUNC R0, R2 ;  /* 0x0000000200007311 */ /* 0x004062000030d100 */
[----:B------:R-:W-:Y:S05]  /*41d0*/  BRA `(.L_x_40979) ;  /* 0x000009d000007947 */ /* 0x000fea0003800000 */
.L_x_40987:
        /* <DEDUP_REMOVED lines=28> */
.L_x_40990:
        /* <DEDUP_REMOVED lines=15> */
.L_x_40989:
[----:B------:R-:W2:Y:S02]  /*4490*/  LDG.E.U16 R2, [R2.64] ;  /* 0x0000002402027981 */ /* 0x000ea4000c1e1500 */
[----:B--2---:R-:W-:-:S04]  /*44a0*/  PRMT R2, RZ, 0x5410, R2 ;  /* 0x00005410ff027816 */ /* 0x004fc80000000002 */
[----:B------:R0:W1:Y:S01]  /*44b0*/  F2I.FTZ.TRUNC.NTZ R0, R2 ;  /* 0x0000000200007305 */ /* 0x000062000021f100 */
[----:B------:R-:W-:Y:S05]  /*44c0*/  BRA `(.L_x_40979) ;  /* 0x000006e000007947 */ /* 0x000fea0003800000 */
.L_x_40986:
        /* <DEDUP_REMOVED lines=10> */
.L_x_40993:
        /* <DEDUP_REMOVED lines=21> */
.L_x_40997:
[----:B------:R-:W-:Y:S05]  /*46c0*/  BSYNC B1 ;  /* 0x0000000000017941 */ /* 0x000fea0003800000 */
.L_x_40996:
[----:B------:R-:W-:Y:S01]  /*46d0*/  IMAD.SHL.U32 R2, R2, 0x100000, RZ ;  /* 0x0010000002027824 */ /* 0x000fe200078e00ff */
[----:B------:R-:W-:-:S04]  /*46e0*/  LEA R3, R0, 0x3b800000, 0x17 ;  /* 0x3b80000000037811 */ /* 0x000fc800078eb8ff */
[----:B------:R-:W-:Y:S02]  /*46f0*/  LOP3.LUT R4, R3, R2, R4, 0xfe, !PT ;  /* 0x0000000203047212 */ /* 0x000fe400078efe04 */
.L_x_40995:
[----:B------:R-:W-:Y:S05]  /*4700*/  BSYNC B0 ;  /* 0x0000000000007941 */ /* 0x000fea0003800000 */
.L_x_40994:
[----:B------:R-:W0:Y:S02]  /*4710*/  F2I.FTZ.TRUNC.NTZ R4, R4 ;  /* 0x0000000400047305 */ /* 0x000e24000021f100 */
[----:B0-----:R-:W-:Y:S01]  /*4720*/  PRMT R0, R4, 0x7610, R0 ;  /* 0x0000761004007816 */ /* 0x001fe20000000000 */
[----:B------:R-:W-:Y:S05]  /*4730*/  BRA `(.L_x_40979) ;  /* 0x0000047000007947 */ /* 0x000fea0003800000 */
.L_x_40992:
        /* <DEDUP_REMOVED lines=21> */
.L_x_41001:
[----:B------:R-:W-:Y:S05]  /*4890*/  BSYNC B1 ;  /* 0x0000000000017941 */ /* 0x000fea0003800000 */
.L_x_41000:
[----:B------:R-:W-:Y:S01]  /*48a0*/  IMAD.SHL.U32 R2, R2, 0x200000, RZ ;  /* 0x0020000002027824 */ /* 0x000fe200078e00ff */
[----:B------:R-:W-:-:S04]  /*48b0*/  LEA R3, R0, 0x37800000, 0x17 ;  /* 0x3780000000037811 */ /* 0x000fc800078eb8ff */
[----:B------:R-:W-:Y:S02]  /*48c0*/  LOP3.LUT R4, R3, R2, R4, 0xfe, !PT ;  /* 0x0000000203047212 */ /* 0x000fe400078efe04 */
.L_x_40999:
[----:B------:R-:W-:Y:S05]  /*48d0*/  BSYNC B0 ;  /* 0x0000000000007941 */ /* 0x000fea0003800000 */
.L_x_40998:
[----:B------:R-:W0:Y:S02]  /*48e0*/  F2I.FTZ.TRUNC.NTZ R4, R4 ;  /* 0x0000000400047305 */ /* 0x000e24000021f100 */
[----:B0-----:R-:W-:Y:S01]  /*48f0*/  PRMT R0, R4, 0x7610, R0 ;  /* 0x0000761004007816 */ /* 0x001fe20000000000 */
[----:B------:R-:W-:Y:S05]  /*4900*/  BRA `(.L_x_40979) ;  /* 0x000002a000007947 */ /* 0x000fea0003800000 */
.L_x_40991:
        /* <DEDUP_REMOVED lines=14> */
.L_x_41005:
[----:B------:R-:W-:Y:S05]  /*49f0*/  BSYNC B0 ;  /* 0x0000000000007941 */ /* 0x000fea0003800000 */
.L_x_41004:
[----:B------:R-:W0:Y:S02]  /*4a00*/  F2I.FTZ.TRUNC.NTZ R4, R4 ;  /* 0x0000000400047305 */ /* 0x000e24000021f100 */
[----:B0-----:R-:W-:Y:S01]  /*4a10*/  PRMT R0, R4, 0x7610, R0 ;  /* 0x0000761004007816 */ /* 0x001fe20000000000 */
[----:B------:R-:W-:Y:S05]  /*4a20*/  BRA `(.L_x_40979) ;  /* 0x0000018000007947 */ /* 0x000fea0003800000 */
.L_x_40978:
        /* <DEDUP_REMOVED lines=21> */
.L_x_41003:
[----:B------:R0:W5:Y:S01]  /*4b80*/  LDG.E.U16 R0, [R2.64] ;  /* 0x0000002402007981 */ /* 0x000162000c1e1500 */
[----:B------:R-:W-:Y:S05]  /*4b90*/  BRA `(.L_x_40979) ;  /* 0x0000001000007947 */ /* 0x000fea0003800000 */
.L_x_41002:
[----:B------:R0:W5:Y:S02]  /*4ba0*/  LDG.E.U16 R0, [R2.64] ;  /* 0x0000002402007981 */ /* 0x000164000c1e1500 */
.L_x_40979:
[----:B-1---5:R-:W-:Y:S01]  /*4bb0*/  PRMT R7, R0, 0x9910, RZ ;  /* 0x0000991000077816 */ /* 0x022fe200000000ff */
[----:B------:R-:W1:Y:S03]  /*4bc0*/  LDC.U16 R5, c[0x0][0x372] ;  /* 0x0000dc80ff057b82 */ /* 0x000e660000000400 */
[----:B------:R-:W-:-:S04]  /*4bd0*/  IABS R6, R7 ;  /* 0x0000000700067213 */ /* 0x000fc80000000000 */
[----:B------:R-:W2:Y:S08]  /*4be0*/  I2F.RP R4, R6 ;  /* 0x0000000600047306 */ /* 0x000eb00000209400 */
[----:B--2---:R-:W2:Y:S01]  /*4bf0*/  MUFU.RCP R4, R4 ;  /* 0x0000000400047308 */ /* 0x004ea20000001000 */
[----:B-1----:R-:W-:-:S04]  /*4c00*/  PRMT R8, R5, 0x9910, RZ ;  /* 0x0000991005087816 */ /* 0x002fc800000000ff */
[----:B------:R-:W-:Y:S02]  /*4c10*/  ISETP.GE.AND P2, PT, R8, RZ, PT ;  /* 0x000000ff0800720c */ /* 0x000fe40003f46270 */
[----:B0-2---:R-:W-:Y:S02]  /*4c20*/  IADD3 R2, R4, 0xffffffe, RZ ;  /* 0x0ffffffe04027810 */ /* 0x005fe40007ffe0ff */
[----:B------:R-:W-:Y:S02]  /*4c30*/  IABS R4, R8 ;  /* 0x0000000800047213 */ /* 0x000fe40000000000 */
[----:B------:R0:W1:Y:S02]  /*4c40*/  F2I.FTZ.U32.TRUNC.NTZ R3, R2 ;  /* 0x0000000200037305 */ /* 0x000064000021f000 */
[----:B0-----:R-:W-:Y:S02]  /*4c50*/  IMAD.MOV.U32 R2, RZ, RZ, RZ ;  /* 0x000000ffff027224 */ /* 0x001fe400078e00ff */
[----:B-1----:R-:W-:-:S04]  /*4c60*/  IMAD.MOV R9, RZ, RZ, -R3 ;  /* 0x000000ffff097224 */ /* 0x002fc800078e0a03 */
[----:B------:R-:W-:Y:S01]  /*4c70*/  IMAD.MOV.U32 R5, RZ, RZ, R9 ;  /* 0x000000ffff057224 */ /* 0x000fe200078e0009 */
[----:B------:R-:W-:-:S03]  /*4c80*/  IABS R9, R7 ;  /* 0x0000000700097213 */ /* 0x000fc60000000000 */
[----:B------:R-:W-:Y:S02]  /*4c90*/  IMAD R5, R5, R6, RZ ;  /* 0x0000000605057224 */ /* 0x000fe400078e02ff */
[----:B------:R-:W-:Y:S02]  /*4ca0*/  IMAD.MOV R9, RZ, RZ, -R9 ;  /* 0x000000ffff097224 */ /* 0x000fe400078e0a09 */
        /* <DEDUP_REMOVED lines=33> */
.L_x_41009:
[----:B------:R0:W-:Y:S01]  /*4ec0*/  STG.E.U8 [R16.64], R5 ;  /* 0x0000000510007986 */ /* 0x0001e2000c101124 */
[----:B------:R-:W-:Y:S05]  /*4ed0*/  BRA `(.L_x_41011) ;  /* 0x00000dc000007947 */ /* 0x000fea0003800000 */
.L_x_41008:
        /* <DEDUP_REMOVED lines=10> */
.L_x_41013:
[----:B------:R-:W-:-:S05]  /*4f80*/  PRMT R3, R5, 0x9910, RZ ;  /* 0x0000991005037816 */ /* 0x000fca00000000ff */
[----:B------:R0:W-:Y:S01]  /*4f90*/  STG.E [R16.64], R3 ;  /* 0x0000000310007986 */ /* 0x0001e2000c101924 */
[----:B------:R-:W-:Y:S05]  /*4fa0*/  BRA `(.L_x_41011) ;  /* 0x00000cf000007947 */ /* 0x000fea0003800000 */
.L_x_41012:
[----:B------:R0:W-:Y:S01]  /*4fb0*/  STG.E.U16 [R16.64], R5 ;  /* 0x0000000510007986 */ /* 0x0001e2000c101524 */
[----:B------:R-:W-:Y:S05]  /*4fc0*/  BRA `(.L_x_41011) ;  /* 0x00000cd000007947 */ /* 0x000fea0003800000 */
.L_x_41007:
        /* <DEDUP_REMOVED lines=9> */
.L_x_41015:
[----:B------:R-:W0:Y:S02]  /*5060*/  I2F.S16 R0, R5 ;  /* 0x0000000500007306 */ /* 0x000e240000101400 */
[----:B0-----:R-:W-:-:S05]  /*5070*/  F2FP.PACK_AB R0, RZ, R0 ;  /* 0x00000000ff00723e */ /* 0x001fca00000000ff */
[----:B------:R0:W-:Y:S01]  /*5080*/  STG.E.U16 [R16.64], R0 ;  /* 0x0000000010007986 */ /* 0x0001e2000c101524 */
[----:B------:R-:W-:Y:S05]  /*5090*/  BRA `(.L_x_41011) ;  /* 0x00000c0000007947 */ /* 0x000fea0003800000 */
.L_x_41014:
        /* <DEDUP_REMOVED lines=10> */
.L_x_41017:
[----:B------:R-:W0:Y:S02]  /*5140*/  I2F.S16 R5, R5 ;  /* 0x0000000500057306 */ /* 0x000e240000101400 */
[----:B0-----:R-:W-:-:S04]  /*5150*/  F2FP.PACK_AB R3, RZ, R5 ;  /* 0x00000005ff03723e */ /* 0x001fc800000000ff */
[----:B------:R-:W-:-:S05]  /*5160*/  PRMT R3, R3, 0x5410, RZ ;  /* 0x0000541003037816 */ /* 0x000fca00000000ff */
[----:B------:R0:W-:Y:S01]  /*5170*/  STG.E [R16.64], R3 ;  /* 0x0000000310007986 */ /* 0x0001e2000c101924 */
[----:B------:R-:W-:Y:S05]  /*5180*/  BRA `(.L_x_41011) ;  /* 0x00000b1000007947 */ /* 0x000fea0003800000 */
.L_x_41016:
[----:B------:R-:W0:Y:S02]  /*5190*/  I2F.F64.S16 R2, R5 ;  /* 0x0000000500027312 */ /* 0x000e240000101c00 */
[----:B0-----:R0:W-:Y:S01]  /*51a0*/  STG.E.64 [R16.64], R2 ;  /* 0x0000000210007986 */ /* 0x0011e2000c101b24 */
[----:B------:R-:W-:Y:S05]  /*51b0*/  BRA `(.L_x_41011) ;  /* 0x00000ae000007947 */ /* 0x000fea0003800000 */
.L_x_41006:
        /* <DEDUP_REMOVED lines=13> */
.L_x_41020:
[----:B------:R-:W0:Y:S01]  /*5290*/  I2F.F64.S16 R4, R5 ;  /* 0x0000000500047312 */ /* 0x000e220000101c00 */
[----:B------:R-:W-:-:S05]  /*52a0*/  CS2R R6, SRZ ;  /* 0x0000000000067805 */ /* 0x000fca000001ff00 */
[----:B0-----:R0:W-:Y:S01]  /*52b0*/  STG.E.128 [R16.64], R4 ;  /* 0x0000000410007986 */ /* 0x0011e2000c101d24 */
[----:B------:R-:W-:Y:S05]  /*52c0*/  BRA `(.L_x_41011) ;  /* 0x000009d000007947 */ /* 0x000fea0003800000 */
.L_x_41019:
        /* <DEDUP_REMOVED lines=21> */
.L_x_41024:
[----:B------:R-:W-:Y:S05]  /*5420*/  BSYNC B0 ;  /* 0x0000000000007941 */ /* 0x000fea0003800000 */
.L_x_41023:
[----:B------:R-:W-:-:S05]  /*5430*/  LOP3.LUT R3, R0, R3, RZ, 0xfc, !PT ;  /* 0x0000000300037212 */ /* 0x000fca00078efcff */
[----:B------:R0:W-:Y:S01]  /*5440*/  STG.E.U8 [R16.64], R3 ;  /* 0x0000000310007986 */ /* 0x0001e2000c101124 */
[----:B------:R-:W-:Y:S05]  /*5450*/  BRA `(.L_x_41011) ;  /* 0x0000084000007947 */ /* 0x000fea0003800000 */
.L_x_41022:
        /* <DEDUP_REMOVED lines=13> */
.L_x_41026:
[----:B------:R-:W-:Y:S01]  /*5530*/  IMAD.MOV.U32 R0, RZ, RZ, 0x7f ;  /* 0x0000007fff007424 */ /* 0x000fe200078e00ff */
[----:B------:R-:W-:-:S04]  /*5540*/  ISETP.GT.U32.AND P0, PT, R2, 0x7f800000, PT ;  /* 0x7f8000000200780c */ /* 0x000fc80003f04070 */
[----:B------:R-:W-:-:S04]  /*5550*/  SEL R0, R0, 0x7c, P0 ;  /* 0x0000007c00007807 */ /* 0x000fc80000000000 */
.L_x_41027:
[----:B------:R-:W-:Y:S05]  /*5560*/  BSYNC B0 ;  /* 0x0000000000007941 */ /* 0x000fea0003800000 */
.L_x_41025:
[----:B------:R-:W-:-:S04]  /*5570*/  LOP3.LUT R2, R5, 0x80000000, RZ, 0xc0, !PT ;  /* 0x8000000005027812 */ /* 0x000fc800078ec0ff */
[----:B------:R-:W-:-:S04]  /*5580*/  SHF.R.U32.HI R3, RZ, 0x18, R2 ;  /* 0x00000018ff037819 */ /* 0x000fc80000011602 */
[----:B------:R-:W-:-:S05]  /*5590*/  LOP3.LUT R3, R0, R3, RZ, 0xfc, !PT ;  /* 0x0000000300037212 */ /* 0x000fca00078efcff */
[----:B------:R0:W-:Y:S01]  /*55a0*/  STG.E.U8 [R16.64], R3 ;  /* 0x0000000310007986 */ /* 0x0001e2000c101124 */
[----:B------:R-:W-:Y:S05]  /*55b0*/  BRA `(.L_x_41011) ;  /* 0x000006e000007947 */ /* 0x000fea0003800000 */
.L_x_41021:
[----:B------:R-:W0:Y:S02]  /*55c0*/  I2F.S16 R0, R5 ;  /* 0x0000000500007306 */ /* 0x000e240000101400 */
[----:B0-----:R-:W-:-:S05]  /*55d0*/  F2FP.BF16.PACK_AB R0, RZ, R0 ;  /* 0x00000000ff00723e */ /* 0x001fca00000010ff */
[----:B------:R0:W-:Y:S01]  /*55e0*/  STG.E.U16 [R16.64], R0 ;  /* 0x0000000010007986 */ /* 0x0001e2000c101524 */
[----:B------:R-:W-:Y:S05]  /*55f0*/  BRA `(.L_x_41011) ;  /* 0x000006a000007947 */ /* 0x000fea0003800000 */
.L_x_41018:
        /* <DEDUP_REMOVED lines=10> */
.L_x_41030:
        /* <DEDUP_REMOVED lines=17> */
.L_x_41033:
[----:B------:R-:W-:-:S04]  /*57b0*/  LOP3.LUT R2, R5, 0x80000000, RZ, 0xc0, !PT ;  /* 0x8000000005027812 */ /* 0x000fc800078ec0ff */
[----:B------:R-:W-:-:S04]  /*57c0*/  SHF.R.U32.HI R3, RZ, 0x18, R2 ;  /* 0x00000018ff037819 */ /* 0x000fc80000011602 */
[----:B------:R-:W-:-:S04]  /*57d0*/  LOP3.LUT R0, R0, R3, RZ, 0xfc, !PT ;  /* 0x0000000300007212 */ /* 0x000fc800078efcff */
[----:B------:R-:W-:Y:S02]  /*57e0*/  PRMT R8, R0, 0x7610, R8 ;  /* 0x0000761000087816 */ /* 0x000fe40000000008 */
.L_x_41032:
[----:B------:R-:W-:Y:S05]  /*57f0*/  BSYNC B0 ;  /* 0x0000000000007941 */ /* 0x000fea0003800000 */
.L_x_41031:
[----:B------:R0:W-:Y:S01]  /*5800*/  STG.E.U8 [R16.64], R8 ;  /* 0x0000000810007986 */ /* 0x0001e2000c101124 */
[----:B------:R-:W-:Y:S05]  /*5810*/  BRA `(.L_x_41011) ;  /* 0x0000048000007947 */ /* 0x000fea0003800000 */
.L_x_41029:
        /* <DEDUP_REMOVED lines=17> */
.L_x_41036:
[----:B------:R-:W-:-:S04]  /*5930*/  LOP3.LUT R2, R5, 0x80000000, RZ, 0xc0, !PT ;  /* 0x8000000005027812 */ /* 0x000fc800078ec0ff */
[----:B------:R-:W-:-:S04]  /*5940*/  SHF.R.U32.HI R3, RZ, 0x18, R2 ;  /* 0x00000018ff037819 */ /* 0x000fc80000011602 */
[----:B------:R-:W-:-:S04]  /*5950*/  LOP3.LUT R0, R0, R3, RZ, 0xfc, !PT ;  /* 0x0000000300007212 */ /* 0x000fc800078efcff */
[----:B------:R-:W-:Y:S02]  /*5960*/  PRMT R8, R0, 0x7610, R8 ;  /* 0x0000761000087816 */ /* 0x000fe40000000008 */
.L_x_41035:
[----:B------:R-:W-:Y:S05]  /*5970*/  BSYNC B0 ;  /* 0x0000000000007941 */ /* 0x000fea0003800000 */
.L_x_41034:
[----:B------:R0:W-:Y:S01]  /*5980*/  STG.E.U8 [R16.64], R8 ;  /* 0x0000000810007986 */ /* 0x0001e2000c101124 */
[----:B------:R-:W-:Y:S05]  /*5990*/  BRA `(.L_x_41011) ;  /* 0x0000030000007947 */ /* 0x000fea0003800000 */
.L_x_41028:
        /* <DEDUP_REMOVED lines=22> */
.L_x_41010:
        /* <DEDUP_REMOVED lines=20> */
.L_x_41038:
[----:B------:R-:W-:-:S04]  /*5c40*/  PRMT R2, R5, 0x9910, RZ ;  /* 0x0000991005027816 */ /* 0x000fc800000000ff */
[----:B------:R-:W-:-:S05]  /*5c50*/  SHF.R.S32.HI R3, RZ, 0x1f, R2 ;  /* 0x0000001fff037819 */ /* 0x000fca0000011402 */
[----:B------:R0:W-:Y:S01]  /*5c60*/  STG.E.64 [R16.64], R2 ;  /* 0x0000000210007986 */ /* 0x0001e2000c101b24 */
[----:B------:R-:W-:Y:S05]  /*5c70*/  BRA `(.L_x_41011) ;  /* 0x0000002000007947 */ /* 0x000fea0003800000 */
.L_x_41037:
[----:B------:R-:W-:-:S05]  /*5c80*/  PRMT R3, R5, 0x9910, RZ ;  /* 0x0000991005037816 */ /* 0x000fca00000000ff */
[----:B------:R0:W-:Y:S02]  /*5c90*/  STG.E [R16.64], R3 ;  /* 0x0000000310007986 */ /* 0x0001e4000c101924 */
.L_x_41011:
        /* <DEDUP_REMOVED lines=231> */
.L_x_41039:
        /* <DEDUP_REMOVED lines=18> */
.L_x_41043:
[----:B------:R0:W5:Y:S01]  /*6c30*/  LDG.E.U8 R0, [R2.64] ;  /* 0x0000002402007981 */ /* 0x000162000c1e1100 */
[----:B------:R-:W-:Y:S05]  /*6c40*/  BRA `(.L_x_41045) ;  /* 0x00000d7000007947 */ /* 0x000fea0003800000 */
.L_x_41042:
        /* <DEDUP_REMOVED lines=8> */
.L_x_41047:
[----:B------:R0:W5:Y:S01]  /*6cd0*/  LDG.E.U16 R0, [R2.64] ;  /* 0x0000002402007981 */ /* 0x000162000c1e1500 */
[----:B------:R-:W-:Y:S05]  /*6ce0*/  BRA `(.L_x_41045) ;  /* 0x00000cd000007947 */ /* 0x000fea0003800000 */
.L_x_41046:
[----:B------:R0:W5:Y:S01]  /*6cf0*/  LDG.E.U16 R0, [R2.64] ;  /* 0x0000002402007981 */ /* 0x000162000c1e1500 */
[----:B------:R-:W-:Y:S05]  /*6d00*/  BRA `(.L_x_41045) ;  /* 0x00000cb000007947 */ /* 0x000fea0003800000 */
.L_x_41041:
        /* <DEDUP_REMOVED lines=9> */
.L_x_41049:
[----:B------:R-:W2:Y:S02]  /*6da0*/  LDG.E.U16 R4, [R2.64] ;  /* 0x0000002402047981 */ /* 0x000ea4000c1e1500 */
[----:B--2---:R-:W-:-:S06]  /*6db0*/  HADD2.F32 R4, -RZ, R4.H0_H0 ;  /* 0x20000004ff047230 */ /* 0x004fcc0000004100 */
[----:B------:R-:W0:Y:S02]  /*6dc0*/  F2I.FTZ.TRUNC.NTZ R4, R4 ;  /* 0x0000000400047305 */ /* 0x000e24000021f100 */
[----:B0-----:R-:W-:Y:S01]  /*6dd0*/  PRMT R0, R4, 0x7610, R0 ;  /* 0x0000761004007816 */ /* 0x001fe20000000000 */
[----:B------:R-:W-:Y:S05]  /*6de0*/  BRA `(.L_x_41045) ;  /* 0x00000bd000007947 */ /* 0x000fea0003800000 */
.L_x_41048:
        /* <DEDUP_REMOVED lines=9> */
.L_x_41051:
[----:B------:R-:W2:Y:S02]  /*6e80*/  LDG.E.U16 R2, [R2.64] ;  /* 0x0000002402027981 */ /* 0x000ea4000c1e1500 */
[----:B--2---:R-:W-:-:S06]  /*6e90*/  HADD2.F32 R4, -RZ, R2.H0_H0 ;  /* 0x20000002ff047230 */ /* 0x004fcc0000004100 */
[----:B------:R-:W0:Y:S02]  /*6ea0*/  F2I.FTZ.TRUNC.NTZ R4, R4 ;  /* 0x0000000400047305 */ /* 0x000e24000021f100 */
[----:B0-----:R-:W-:Y:S01]  /*6eb0*/  PRMT R0, R4, 0x7610, R0 ;  /* 0x0000761004007816 */ /* 0x001fe20000000000 */
[----:B------:R-:W-:Y:S05]  /*6ec0*/  BRA `(.L_x_41045) ;  /* 0x00000af000007947 */ /* 0x000fea0003800000 */
.L_x_41050:
[----:B------:R-:W2:Y:S02]  /*6ed0*/  LDG.E.64 R2, [R2.64] ;  /* 0x0000002402027981 */ /* 0x000ea4000c1e1b00 */
[----:B--2---:R0:W1:Y:S01]  /*6ee0*/  F2I.F64.TRUNC R0, R2 ;  /* 0x0000000200007311 */ /* 0x004062000030d100 */
[----:B------:R-:W-:Y:S05]  /*6ef0*/  BRA `(.L_x_41045) ;  /* 0x00000ac000007947 */ /* 0x000fea0003800000 */
.L_x_41040:
        /* <DEDUP_REMOVED lines=12> */
.L_x_41054:
[----:B------:R-:W2:Y:S02]  /*6fc0*/  LDG.E.64 R2, [R2.64] ;  /* 0x0000002402027981 */ /* 0x000ea4000c1e1b00 */
[----:B--2---:R0:W1:Y:S01]  /*6fd0*/  F2I.F64.TRUNC R0, R2 ;  /* 0x0000000200007311 */ /* 0x004062000030d100 */
[----:B------:R-:W-:Y:S05]  /*6fe0*/  BRA `(.L_x_41045) ;  /* 0x000009d000007947 */ /* 0x000fea0003800000 */
.L_x_41053:
        /* <DEDUP_REMOVED lines=28> */
.L_x_41056:
        /* <DEDUP_REMOVED lines=15> */
.L_x_41055:
[----:B------:R-:W2:Y:S02]  /*72a0*/  LDG.E.U16 R2, [R2.64] ;  /* 0x0000002402027981 */ /* 0x000ea4000c1e1500 */
[----:B--2---:R-:W-:-:S04]  /*72b0*/  PRMT R2, RZ, 0x5410, R2 ;  /* 0x00005410ff027816 */ /* 0x004fc80000000002 */
[----:B------:R0:W1:Y:S01]  /*72c0*/  F2I.FTZ.TRUNC.NTZ R0, R2 ;  /* 0x0000000200007305 */ /* 0x000062000021f100 */
[----:B------:R-:W-:Y:S05]  /*72d0*/  BRA `(.L_x_41045) ;  /* 0x000006e000007947 */ /* 0x000fea0003800000 */
.L_x_41052:
        /* <DEDUP_REMOVED lines=10> */
.L_x_41059:
        /* <DEDUP_REMOVED lines=21> */
.L_x_41063:
[----:B------:R-:W-:Y:S05]  /*74d0*/  BSYNC B1 ;  /* 0x0000000000017941 */ /* 0x000fea0003800000 */
.L_x_41062:
[----:B------:R-:W-:Y:S01]  /*74e0*/  IMAD.SHL.U32 R2, R2, 0x100000, RZ ;  /* 0x0010000002027824 */ /* 0x000fe200078e00ff */
[----:B------:R-:W-:-:S04]  /*74f0*/  LEA R3, R0, 0x3b800000, 0x17 ;  /* 0x3b80000000037811 */ /* 0x000fc800078eb8ff */
[----:B------:R-:W-:Y:S02]  /*7500*/  LOP3.LUT R4, R3, R2, R4, 0xfe, !PT ;  /* 0x0000000203047212 */ /* 0x000fe400078efe04 */
.L_x_41061:
[----:B------:R-:W-:Y:S05]  /*7510*/  BSYNC B0 ;  /* 0x0000000000007941 */ /* 0x000fea0003800000 */
.L_x_41060:
[----:B------:R-:W0:Y:S02]  /*7520*/  F2I.FTZ.TRUNC.NTZ R4, R4 ;  /* 0x0000000400047305 */ /* 0x000e24000021f100 */
[----:B0-----:R-:W-:Y:S01]  /*7530*/  PRMT R0, R4, 0x7610, R0 ;  /* 0x0000761004007816 */ /* 0x001fe20000000000 */
[----:B------:R-:W-:Y:S05]  /*7540*/  BRA `(.L_x_41045) ;  /* 0x0000047000007947 */ /* 0x000fea0003800000 */
.L_x_41058:
        /* <DEDUP_REMOVED lines=21> */
.L_x_41067:
[----:B------:R-:W-:Y:S05]  /*76a0*/  BSYNC B1 ;  /* 0x0000000000017941 */ /* 0x000fea0003800000 */
.L_x_41066:
[----:B------:R-:W-:Y:S01]  /*76b0*/  IMAD.SHL.U32 R2, R2, 0x200000, RZ ;  /* 0x0020000002027824 */ /* 0x000fe200078e00ff */
[----:B------:R-:W-:-:S04]  /*76c0*/  LEA R3, R0, 0x37800000, 0x17 ;  /* 0x3780000000037811 */ /* 0x000fc800078eb8ff */
[----:B------:R-:W-:Y:S02]  /*76d0*/  LOP3.LUT R4, R3, R2, R4, 0xfe, !PT ;  /* 0x0000000203047212 */ /* 0x000fe400078efe04 */
.L_x_41065:
[----:B------:R-:W-:Y:S05]  /*76e0*/  BSYNC B0 ;  /* 0x0000000000007941 */ /* 0x000fea0003800000 */
.L_x_41064:
[----:B------:R-:W0:Y:S02]  /*76f0*/  F2I.FTZ.TRUNC.NTZ R4, R4 ;  /* 0x0000000400047305 */ /* 0x000e24000021f100 */
[----:B0-----:R-:W-:Y:S01]  /*7700*/  PRMT R0, R4, 0x7610, R0 ;  /* 0x0000761004007816 */ /* 0x001fe20000000000 */
[----:B------:R-:W-:Y:S05]  /*7710*/  BRA `(.L_x_41045) ;  /* 0x000002a000007947 */ /* 0x000fea0003800000 */
.L_x_41057:
        /* <DEDUP_REMOVED lines=14> */
.L_x_41071:
[----:B------:R-:W-:Y:S05]  /*7800*/  BSYNC B0 ;  /* 0x0000000000007941 */ /* 0x000fea0003800000 */
.L_x_41070:
[----:B------:R-:W0:Y:S02]  /*7810*/  F2I.FTZ.TRUNC.NTZ R4, R4 ;  /* 0x0000000400047305 */ /* 0x000e24000021f100 */
[----:B0-----:R-:W-:Y:S01]  /*7820*/  PRMT R0, R4, 0x7610, R0 ;  /* 0x0000761004007816 */ /* 0x001fe20000000000 */
[----:B------:R-:W-:Y:S05]  /*7830*/  BRA `(.L_x_41045) ;  /* 0x0000018000007947 */ /* 0x000fea0003800000 */
.L_x_41044:
        /* <DEDUP_REMOVED lines=21> */
.L_x_41069:
[----:B------:R0:W5:Y:S01]  /*7990*/  LDG.E.U16 R0, [R2.64] ;  /* 0x0000002402007981 */ /* 0x000162000c1e1500 */
[----:B------:R-:W-:Y:S05]  /*79a0*/  BRA `(.L_x_41045) ;  /* 0x0000001000007947 */ /* 0x000fea0003800000 */
.L_x_41068:
[----:B------:R0:W5:Y:S02]  /*79b0*/  LDG.E.U16 R0, [R2.64] ;  /* 0x0000002402007981 */ /* 0x000164000c1e1500 */
.L_x_41045:
        /* <DEDUP_REMOVED lines=49> */
.L_x_41075:
[----:B------:R0:W-:Y:S01]  /*7cd0*/  STG.E.U8 [R16.64], R5 ;  /* 0x0000000510007986 */ /* 0x0001e2000c101124 */
[----:B------:R-:W-:Y:S05]  /*7ce0*/  BRA `(.L_x_41077) ;  /* 0x00000dc000007947 */ /* 0x000fea0003800000 */
.L_x_41074:
        /* <DEDUP_REMOVED lines=10> */
.L_x_41079:
[----:B------:R-:W-:-:S05]  /*7d90*/  PRMT R3, R5, 0x9910, RZ ;  /* 0x0000991005037816 */ /* 0x000fca00000000ff */
[----:B------:R0:W-:Y:S01]  /*7da0*/  STG.E [R16.64], R3 ;  /* 0x0000000310007986 */ /* 0x0001e2000c101924 */
[----:B------:R-:W-:Y:S05]  /*7db0*/  BRA `(.L_x_41077) ;  /* 0x00000cf000007947 */ /* 0x000fea0003800000 */
.L_x_41078:
[----:B------:R0:W-:Y:S01]  /*7dc0*/  STG.E.U16 [R16.64], R5 ;  /* 0x0000000510007986 */ /* 0x0001e2000c101524 */
[----:B------:R-:W-:Y:S05]  /*7dd0*/  BRA `(.L_x_41077) ;  /* 0x00000cd000007947 */ /* 0x000fea0003800000 */
.L_x_41073:
        /* <DEDUP_REMOVED lines=9> */
.L_x_41081:
[----:B------:R-:W0:Y:S02]  /*7e70*/  I2F.S16 R0, R5 ;  /* 0x0000000500007306 */ /* 0x000e240000101400 */
[----:B0-----:R-:W-:-:S05]  /*7e80*/  F2FP.PACK_AB R0, RZ, R0 ;  /* 0x00000000ff00723e */ /* 0x001fca00000000ff */
[----:B------:R0:W-:Y:S01]  /*7e90*/  STG.E.U16 [R16.64], R0 ;  /* 0x0000000010007986 */ /* 0x0001e2000c101524 */
[----:B------:R-:W-:Y:S05]  /*7ea0*/  BRA `(.L_x_41077) ;  /* 0x00000c0000007947 */ /* 0x000fea0003800000 */
.L_x_41080:
        /* <DEDUP_REMOVED lines=10> */
.L_x_41083:
[----:B------:R-:W0:Y:S02]  /*7f50*/  I2F.S16 R5, R5 ;  /* 0x0000000500057306 */ /* 0x000e240000101400 */
[----:B0-----:R-:W-:-:S04]  /*7f60*/  F2FP.PACK_AB R3, RZ, R5 ;  /* 0x00000005ff03723e */ /* 0x001fc800000000ff */
[----:B------:R-:W-:-:S05]  /*7f70*/  PRMT R3, R3, 0x5410, RZ ;  /* 0x0000541003037816 */ /* 0x000fca00000000ff */
[----:B------:R0:W-:Y:S01]  /*7f80*/  STG.E [R16.64], R3 ;  /* 0x0000000310007986 */ /* 0x0001e2000c101924 */
[----:B------:R-:W-:Y:S05]  /*7f90*/  BRA `(.L_x_41077) ;  /* 0x00000b1000007947 */ /* 0x000fea0003800000 */
.L_x_41082:
[----:B------:R-:W0:Y:S02]  /*7fa0*/  I2F.F64.S16 R2, R5 ;  /* 0x0000000500027312 */ /* 0x000e240000101c00 */
[----:B0-----:R0:W-:Y:S01]  /*7fb0*/  STG.E.64 [R16.64], R2 ;  /* 0x0000000210007986 */ /* 0x0011e2000c101b24 */
[----:B------:R-:W-:Y:S05]  /*7fc0*/  BRA `(.L_x_41077) ;  /* 0x00000ae000007947 */ /* 0x000fea0003800000 */
.L_x_41072:
        /* <DEDUP_REMOVED lines=13> */
.L_x_41086:
[----:B------:R-:W0:Y:S01]  /*80a0*/  I2F.F64.S16 R4, R5 ;  /* 0x0000000500047312 */ /* 0x000e220000101c00 */
[----:B------:R-:W-:-:S05]  /*80b0*/  CS2R R6, SRZ ;  /* 0x0000000000067805 */ /* 0x000fca000001ff00 */
[----:B0-----:R0:W-:Y:S01]  /*80c0*/  STG.E.128 [R16.64], R4 ;  /* 0x0000000410007986 */ /* 0x0011e2000c101d24 */
[----:B------:R-:W-:Y:S05]  /*80d0*/  BRA `(.L_x_41077) ;  /* 0x000009d000007947 */ /* 0x000fea0003800000 */
.L_x_41085:
        /* <DEDUP_REMOVED lines=21> */
.L_x_41090:
[----:B------:R-:W-:Y:S05]  /*8230*/  BSYNC B0 ;  /* 0x0000000000007941 */ /* 0x000fea0003800000 */
.L_x_41089:
[----:B------:R-:W-:-:S05]  /*8240*/  LOP3.LUT R3, R0, R3, RZ, 0xfc, !PT ;  /* 0x0000000300037212 */ /* 0x000fca00078efcff */
[----:B------:R0:W-:Y:S01]  /*8250*/  STG.E.U8 [R16.64], R3 ;  /* 0x0000000310007986 */ /* 0x0001e2000c101124 */
[----:B------:R-:W-:Y:S05]  /*8260*/  BRA `(.L_x_41077) ;  /* 0x0000084000007947 */ /* 0x000fea0003800000 */
.L_x_41088:
        /* <DEDUP_REMOVED lines=13> */
.L_x_41092:
[----:B------:R-:W-:Y:S01]  /*8340*/  IMAD.MOV.U32 R0, RZ, RZ, 0x7f ;  /* 0x0000007fff007424 */ /* 0x000fe200078e00ff */
[----:B------:R-:W-:-:S04]  /*8350*/  ISETP.GT.U32.AND P0, PT, R2, 0x7f800000, PT ;  /* 0x7f8000000200780c */ /* 0x000fc80003f04070 */
[----:B------:R-:W-:-:S04]  /*8360*/  SEL R0, R0, 0x7c, P0 ;  /* 0x0000007c00007807 */ /* 0x000fc80000000000 */
.L_x_41093:
[----:B------:R-:W-:Y:S05]  /*8370*/  BSYNC B0 ;  /* 0x0000000000007941 */ /* 0x000fea0003800000 */
.L_x_41091:
[----:B------:R-:W-:-:S04]  /*8380*/  LOP3.LUT R2, R5, 0x80000000, RZ, 0xc0, !PT ;  /* 0x8000000005027812 */ /* 0x000fc800078ec0ff */
[----:B------:R-:W-:-:S04]  /*8390*/  SHF.R.U32.HI R3, RZ, 0x18, R2 ;  /* 0x00000018ff037819 */ /* 0x000fc80000011602 */
[----:B------:R-:W-:-:S05]  /*83a0*/  LOP3.LUT R3, R0, R3, RZ, 0xfc, !PT ;  /* 0x0000000300037212 */ /* 0x000fca00078efcff */
[----:B------:R0:W-:Y:S01]  /*83b0*/  STG.E.U8 [R16.64], R3 ;  /* 0x0000000310007986 */ /* 0x0001e2000c101124 */
[----:B------:R-:W-:Y:S05]  /*83c0*/  BRA `(.L_x_41077) ;  /* 0x000006e000007947 */ /* 0x000fea0003800000 */
.L_x_41087:
[----:B------:R-:W0:Y:S02]  /*83d0*/  I2F.S16 R0, R5 ;  /* 0x0000000500007306 */ /* 0x000e240000101400 */
[----:B0-----:R-:W-:-:S05]  /*83e0*/  F2FP.BF16.PACK_AB R0, RZ, R0 ;  /* 0x00000000ff00723e */ /* 0x001fca00000010ff */
[----:B------:R0:W-:Y:S01]  /*83f0*/  STG.E.U16 [R16.64], R0 ;  /* 0x0000000010007986 */ /* 0x0001e2000c101524 */
[----:B------:R-:W-:Y:S05]  /*8400*/  BRA `(.L_x_41077) ;  /* 0x000006a000007947 */ /* 0x000fea0003800000 */
.L_x_41084:
        /* <DEDUP_REMOVED lines=10> */
.L_x_41096:
        /* <DEDUP_REMOVED lines=17> */
.L_x_41099:
[----:B------:R-:W-:-:S04]  /*85c0*/  LOP3.LUT R2, R5, 0x80000000, RZ, 0xc0, !PT ;  /* 0x8000000005027812 */ /* 0x000fc800078ec0ff */
[----:B------:R-:W-:-:S04]  /*85d0*/  SHF.R.U32.HI R3, RZ, 0x18, R2 ;  /* 0x00000018ff037819 */ /* 0x000fc80000011602 */
[----:B------:R-:W-:-:S04]  /*85e0*/  LOP3.LUT R0, R0, R3, RZ, 0xfc, !PT ;  /* 0x0000000300007212 */ /* 0x000fc800078efcff */
[----:B------:R-:W-:Y:S02]  /*85f0*/  PRMT R8, R0, 0x7610, R8 ;  /* 0x0000761000087816 */ /* 0x000fe40000000008 */
.L_x_41098:
[----:B------:R-:W-:Y:S05]  /*8600*/  BSYNC B0 ;  /* 0x0000000000007941 */ /* 0x000fea0003800000 */
.L_x_41097:
[----:B------:R0:W-:Y:S01]  /*8610*/  STG.E.U8 [R16.64], R8 ;  /* 0x0000000810007986 */ /* 0x0001e2000c101124 */
[----:B------:R-:W-:Y:S05]  /*8620*/  BRA `(.L_x_41077) ;  /* 0x0000048000007947 */ /* 0x000fea0003800000 */
.L_x_41095:
        /* <DEDUP_REMOVED lines=17> */
.L_x_41102:
[----:B------:R-:W-:-:S04]  /*8740*/  LOP3.LUT R2, R5, 0x80000000, RZ, 0xc0, !PT ;  /* 0x8000000005027812 */ /* 0x000fc800078ec0ff */
[----:B------:R-:W-:-:S04]  /*8750*/  SHF.R.U32.HI R3, RZ, 0x18, R2 ;  /* 0x00000018ff037819 */ /* 0x000fc80000011602 */
[----:B------:R-:W-:-:S04]  /*8760*/  LOP3.LUT R0, R0, R3, RZ, 0xfc, !PT ;  /* 0x0000000300007212 */ /* 0x000fc800078efcff */
[----:B------:R-:W-:Y:S02]  /*8770*/  PRMT R8, R0, 0x7610, R8 ;  /* 0x0000761000087816 */ /* 0x000fe40000000008 */
.L_x_41101:
[----:B------:R-:W-:Y:S05]  /*8780*/  BSYNC B0 ;  /* 0x0000000000007941 */ /* 0x000fea0003800000 */
.L_x_41100:
[----:B------:R0:W-:Y:S01]  /*8790*/  STG.E.U8 [R16.64], R8 ;  /* 0x0000000810007986 */ /* 0x0001e2000c101124 */
[----:B------:R-:W-:Y:S05]  /*87a0*/  BRA `(.L_x_41077) ;  /* 0x0000030000007947 */ /* 0x000fea0003800000 */
.L_x_41094:
        /* <DEDUP_REMOVED lines=22> */
.L_x_41076:
        /* <DEDUP_REMOVED lines=20> */
.L_x_41104:
[----:B------:R-:W-:-:S04]  /*8a50*/  PRMT R2, R5, 0x9910, RZ ;  /* 0x0000991005027816 */ /* 0x000fc800000000ff */
[----:B------:R-:W-:-:S05]  /*8a60*/  SHF.R.S32.HI R3, RZ, 0x1f, R2 ;  /* 0x0000001fff037819 */ /* 0x000fca0000011402 */
[----:B------:R0:W-:Y:S01]  /*8a70*/  STG.E.64 [R16.64], R2 ;  /* 0x0000000210007986 */ /* 0x0001e2000c101b24 */
[----:B------:R-:W-:Y:S05]  /*8a80*/  BRA `(.L_x_41077) ;  /* 0x0000002000007947 */ /* 0x000fea0003800000 */
.L_x_41103:
[----:B------:R-:W-:-:S05]  /*8a90*/  PRMT R3, R5, 0x9910, RZ ;  /* 0x0000991005037816 */ /* 0x000fca00000000ff */
[----:B------:R0:W-:Y:S02]  /*8aa0*/  STG.E [R16.64], R3 ;  /* 0x0000000310007986 */ /* 0x0001e4000c101924 */
.L_x_41077:
[----:B------:R-:W-:Y:S02]  /*8ab0*/  IADD3 R19, R19, 0x80, RZ ;  /* 0x0000008013137810 */ /* 0x000fe40007ffe0ff */
.L_x_40972:
[----:B------:R-:W-:Y:S05]  /*8ac0*/  BSYNC B6 ;  /* 0x0000000000067941 */ /* 0x000fea0003800000 */
.L_x_40971:
        /* <DEDUP_REMOVED lines=230> */
.L_x_41105:
        /* <DEDUP_REMOVED lines=18> */
.L_x_41109:
[----:B------:R0:W5:Y:S01]  /*9a50*/  LDG.E.U8 R0, [R2.64] ;  /* 0x0000002402007981 */ /* 0x000162000c1e1100 */
[----:B------:R-:W-:Y:S05]  /*9a60*/  BRA `(.L_x_41111) ;  /* 0x00000d7000007947 */ /* 0x000fea0003800000 */
.L_x_41108:
        /* <DEDUP_REMOVED lines=8> */
.L_x_41113:
[----:B------:R0:W5:Y:S01]  /*9af0*/  LDG.E.U16 R0, [R2.64] ;  /* 0x0000002402007981 */ /* 0x000162000c1e1500 */
[----:B------:R-:W-:Y:S05]  /*9b00*/  BRA `(.L_x_41111) ;  /* 0x00000cd000007947 */ /* 0x000fea0003800000 */
.L_x_41112:
[----:B------:R0:W5:Y:S01]  /*9b10*/  LDG.E.U16 R0, [R2.64] ;  /* 0x0000002402007981 */ /* 0x000162000c1e1500 */
[----:B------:R-:W-:Y:S05]  /*9b20*/  BRA `(.L_x_41111) ;  /* 0x00000cb000007947 */ /* 0x000fea0003800000 */
.L_x_41107:
        /* <DEDUP_REMOVED lines=9> */
.L_x_41115:
[----:B------:R-:W2:Y:S02]  /*9bc0*/  LDG.E.U16 R4, [R2.64] ;  /* 0x0000002402047981 */ /* 0x000ea4000c1e1500 */
[----:B--2---:R-:W-:-:S06]  /*9bd0*/  HADD2.F32 R4, -RZ, R4.H0_H0 ;  /* 0x20000004ff047230 */ /* 0x004fcc0000004100 */
[----:B------:R-:W0:Y:S02]  /*9be0*/  F2I.FTZ.TRUNC.NTZ R4, R4 ;  /* 0x0000000400047305 */ /* 0x000e24000021f100 */
[----:B0-----:R-:W-:Y:S01]  /*9bf0*/  PRMT R0, R4, 0x7610, R0 ;  /* 0x0000761004007816 */ /* 0x001fe20000000000 */
[----:B------:R-:W-:Y:S05]  /*9c00*/  BRA `(.L_x_41111) ;  /* 0x00000bd000007947 */ /* 0x000fea0003800000 */
.L_x_41114:
        /* <DEDUP_REMOVED lines=9> */
.L_x_41117:
[----:B------:R-:W2:Y:S02]  /*9ca0*/  LDG.E.U16 R2, [R2.64] ;  /* 0x0000002402027981 */ /* 0x000ea4000c1e1500 */
[----:B--2---:R-:W-:-:S06]  /*9cb0*/  HADD2.F32 R4, -RZ, R2.H0_H0 ;  /* 0x20000002ff047230 */ /* 0x004fcc0000004100 */
[----:B------:R-:W0:Y:S02]  /*9cc0*/  F2I.FTZ.TRUNC.NTZ R4, R4 ;  /* 0x0000000400047305 */ /* 0x000e24000021f100 */
[----:B0-----:R-:W-:Y:S01]  /*9cd0*/  PRMT R0, R4, 0x7610, R0 ;  /* 0x0000761004007816 */ /* 0x001fe20000000000 */
[----:B------:R-:W-:Y:S05]  /*9ce0*/  BRA `(.L_x_41111) ;  /* 0x00000af000007947 */ /* 0x000fea0003800000 */
.L_x_41116:
[----:B------:R-:W2:Y:S02]  /*9cf0*/  LDG.E.64 R2, [R2.64] ;  /* 0x0000002402027981 */ /* 0x000ea4000c1e1b00 */
[----:B--2---:R0:W1:Y:S01]  /*9d00*/  F2I.F64.TRUNC R0, R2 ;  /* 0x0000000200007311 */ /* 0x004062000030d100 */
[----:B------:R-:W-:Y:S05]  /*9d10*/  BRA `(.L_x_41111) ;  /* 0x00000ac000007947 */ /* 0x000fea0003800000 */
.L_x_41106:
        /* <DEDUP_REMOVED lines=12> */
.L_x_41120:
[----:B------:R-:W2:Y:S02]  /*9de0*/  LDG.E.64 R2, [R2.64] ;  /* 0x0000002402027981 */ /* 0x000ea4000c1e1b00 */
[----:B--2---:R0:W1:Y:S01]  /*9df0*/  F2I.F64.TRUNC R0, R2 ;  /* 0x0000000200007311 */ /* 0x004062000030d100 */
[----:B------:R-:W-:Y:S05]  /*9e00*/  BRA `(.L_x_41111) ;  /* 0x000009d000007947 */ /* 0x000fea0003800000 */
.L_x_41119:
        /* <DEDUP_REMOVED lines=28> */
.L_x_41122:
        /* <DEDUP_REMOVED lines=15> */
.L_x_41121:
[----:B------:R-:W2:Y:S02]  /*a0c0*/  LDG.E.U16 R2, [R2.64] ;  /* 0x0000002402027981 */ /* 0x000ea4000c1e1500 */
[----:B--2---:R-:W-:-:S04]  /*a0d0*/  PRMT R2, RZ, 0x5410, R2 ;  /* 0x00005410ff027816 */ /* 0x004fc80000000002 */
[----:B------:R0:W1:Y:S01]  /*a0e0*/  F2I.FTZ.TRUNC.NTZ R0, R2 ;  /* 0x0000000200007305 */ /* 0x000062000021f100 */
[----:B------:R-:W-:Y:S05]  /*a0f0*/  BRA `(.L_x_41111) ;  /* 0x000006e000007947 */ /* 0x000fea0003800000 */
.L_x_41118:
        /* <DEDUP_REMOVED lines=10> */
.L_x_41125:
        /* <DEDUP_REMOVED lines=21> */
.L_x_41129:
[----:B------:R-:W-:Y:S05]  /*a2f0*/  BSYNC B1 ;  /* 0x0000000000017941 */ /* 0x000fea0003800000 */
.L_x_41128:
[----:B------:R-:W-:Y:S01]  /*a300*/  IMAD.SHL.U32 R2, R2, 0x100000, RZ ;  /* 0x0010000002027824 */ /* 0x000fe200078e00ff */
[----:B------:R-:W-:-:S04]  /*a310*/  LEA R3, R0, 0x3b800000, 0x17 ;  /* 0x3b80000000037811 */ /* 0x000fc800078eb8ff */
[----:B------:R-:W-:Y:S02]  /*a320*/  LOP3.LUT R4, R3, R2, R4, 0xfe, !PT ;  /* 0x0000000203047212 */ /* 0x000fe400078efe04 */
.L_x_41127:
[----:B------:R-:W-:Y:S05]  /*a330*/  BSYNC B0 ;  /* 0x0000000000007941 */ /* 0x000fea0003800000 */
.L_x_41126:
[----:B------:R-:W0:Y:S02]  /*a340*/  F2I.FTZ.TRUNC.NTZ R4, R4 ;  /* 0x0000000400047305 */ /* 0x000e24000021f100 */
[----:B0-----:R-:W-:Y:S01]  /*a350*/  PRMT R0, R4, 0x7610, R0 ;  /* 0x0000761004007816 */ /* 0x001fe20000000000 */
[----:B------:R-:W-:Y:S05]  /*a360*/  BRA `(.L_x_41111) ;  /* 0x0000047000007947 */ /* 0x000fea0003800000 */
.L_x_41124:
        /* <DEDUP_REMOVED lines=21> */
.L_x_41133:
[----:B------:R-:W-:Y:S05]  /*a4c0*/  BSYNC B1 ;  /* 0x0000000000017941 */ /* 0x000fea0003800000 */
.L_x_41132:
[----:B------:R-:W-:Y:S01]  /*a4d0*/  IMAD.SHL.U32 R2, R2, 0x200000, RZ ;  /* 0x0020000002027824 */ /* 0x000fe200078e00ff */
[----:B------:R-:W-:-:S04]  /*a4e0*/  LEA R3, R0, 0x37800000, 0x17 ;  /* 0x3780000000037811 */ /* 0x000fc800078eb8ff */
[----:B------:R-:W-:Y:S02]  /*a4f0*/  LOP3.LUT R4, R3, R2, R4, 0xfe, !PT ;  /* 0x0000000203047212 */ /* 0x000fe400078efe04 */
.L_x_41131:
[----:B------:R-:W-:Y:S05]  /*a500*/  BSYNC B0 ;  /* 0x0000000000007941 */ /* 0x000fea0003800000 */
.L_x_41130:
[----:B------:R-:W0:Y:S02]  /*a510*/  F2I.FTZ.TRUNC.NTZ R4, R4 ;  /* 0x0000000400047305 */ /* 0x000e24000021f100 */
[----:B0-----:R-:W-:Y:S01]  /*a520*/  PRMT R0, R4, 0x7610, R0 ;  /* 0x0000761004007816 */ /* 0x001fe20000000000 */
[----:B------:R-:W-:Y:S05]  /*a530*/  BRA `(.L_x_41111) ;  /* 0x000002a000007947 */ /* 0x000fea0003800000 */
.L_x_41123:
        /* <DEDUP_REMOVED lines=14> */
.L_x_41137:
[----:B------:R-:W-:Y:S05]  /*a620*/  BSYNC B0 ;  /* 0x0000000000007941 */ /* 0x000fea0003800000 */
.L_x_41136:
[----:B------:R-:W0:Y:S02]  /*a630*/  F2I.FTZ.TRUNC.NTZ R4, R4 ;  /* 0x0000000400047305 */ /* 0x000e24000021f100 */
[----:B0-----:R-:W-:Y:S01]  /*a640*/  PRMT R0, R4, 0x7610, R0 ;  /* 0x0000761004007816 */ /* 0x001fe20000000000 */
[----:B------:R-:W-:Y:S05]  /*a650*/  BRA `(.L_x_41111) ;  /* 0x0000018000007947 */ /* 0x000fea0003800000 */
.L_x_41110:
        /* <DEDUP_REMOVED lines=21> */
.L_x_41135:
[----:B------:R0:W5:Y:S01]  /*a7b0*/  LDG.E.U16 R0, [R2.64] ;  /* 0x0000002402007981 */ /* 0x000162000c1e1500 */
[----:B------:R-:W-:Y:S05]  /*a7c0*/  BRA `(.L_x_41111) ;  /* 0x0000001000007947 */ /* 0x000fea0003800000 */
.L_x_41134:
[----:B------:R0:W5:Y:S02]  /*a7d0*/  LDG.E.U16 R0, [R2.64] ;  /* 0x0000002402007981 */ /* 0x000164000c1e1500 */
.L_x_41111:
        /* <DEDUP_REMOVED lines=49> */
.L_x_41141:
[----:B------:R-:W-:Y:S01]  /*aaf0*/  STG.E.U8 [R16.64], R5 ;  /* 0x0000000510007986 */ /* 0x000fe2000c101124 */
[----:B------:R-:W-:Y:S05]  /*ab00*/  EXIT ;  /* 0x000000000000794d */ /* 0x000fea0003800000 */
.L_x_41140:
        /* <DEDUP_REMOVED lines=10> */
.L_x_41144:
[----:B------:R-:W-:-:S05]  /*abb0*/  PRMT R3, R5, 0x9910, RZ ;  /* 0x0000991005037816 */ /* 0x000fca00000000ff */
[----:B------:R-:W-:Y:S01]  /*abc0*/  STG.E [R16.64], R3 ;  /* 0x0000000310007986 */ /* 0x000fe2000c101924 */
[----:B------:R-:W-:Y:S05]  /*abd0*/  EXIT ;  /* 0x000000000000794d */ /* 0x000fea0003800000 */
.L_x_41143:
[----:B------:R-:W-:Y:S01]  /*abe0*/  STG.E.U16 [R16.64], R5 ;  /* 0x0000000510007986 */ /* 0x000fe2000c101524 */
[----:B------:R-:W-:Y:S05]  /*abf0*/  EXIT ;  /* 0x000000000000794d */ /* 0x000fea0003800000 */
.L_x_41139:
        /* <DEDUP_REMOVED lines=9> */
.L_x_41146:
[----:B------:R-:W0:Y:S02]  /*ac90*/  I2F.S16 R0, R5 ;  /* 0x0000000500007306 */ /* 0x000e240000101400 */
[----:B0-----:R-:W-:-:S05]  /*aca0*/  F2FP.PACK_AB R0, RZ, R0 ;  /* 0x00000000ff00723e */ /* 0x001fca00000000ff */
[----:B------:R-:W-:Y:S01]  /*acb0*/  STG.E.U16 [R16.64], R0 ;  /* 0x0000000010007986 */ /* 0x000fe2000c101524 */
[----:B------:R-:W-:Y:S05]  /*acc0*/  EXIT ;  /* 0x000000000000794d */ /* 0x000fea0003800000 */
.L_x_41145:
        /* <DEDUP_REMOVED lines=10> */
.L_x_41148:
[----:B------:R-:W0:Y:S02]  /*ad70*/  I2F.S16 R5, R5 ;  /* 0x0000000500057306 */ /* 0x000e240000101400 */
[----:B0-----:R-:W-:-:S04]  /*ad80*/  F2FP.PACK_AB R3, RZ, R5 ;  /* 0x00000005ff03723e */ /* 0x001fc800000000ff */
[----:B------:R-:W-:-:S05]  /*ad90*/  PRMT R3, R3, 0x5410, RZ ;  /* 0x0000541003037816 */ /* 0x000fca00000000ff */
[----:B------:R-:W-:Y:S01]  /*ada0*/  STG.E [R16.64], R3 ;  /* 0x0000000310007986 */ /* 0x000fe2000c101924 */
[----:B------:R-:W-:Y:S05]  /*adb0*/  EXIT ;  /* 0x000000000000794d */ /* 0x000fea0003800000 */
.L_x_41147:
[----:B------:R-:W0:Y:S02]  /*adc0*/  I2F.F64.S16 R2, R5 ;  /* 0x0000000500027312 */ /* 0x000e240000101c00 */
[----:B0-----:R-:W-:Y:S01]  /*add0*/  STG.E.64 [R16.64], R2 ;  /* 0x0000000210007986 */ /* 0x001fe2000c101b24 */
[----:B------:R-:W-:Y:S05]  /*ade0*/  EXIT ;  /* 0x000000000000794d */ /* 0x000fea0003800000 */
.L_x_41138:
        /* <DEDUP_REMOVED lines=13> */
.L_x_41151:
[----:B------:R-:W0:Y:S01]  /*aec0*/  I2F.F64.S16 R4, R5 ;  /* 0x0000000500047312 */ /* 0x000e220000101c00 */
[----:B------:R-:W-:-:S05]  /*aed0*/  CS2R R6, SRZ ;  /* 0x0000000000067805 */ /* 0x000fca000001ff00 */
[----:B0-----:R-:W-:Y:S01]  /*aee0*/  STG.E.128 [R16.64], R4 ;  /* 0x0000000410007986 */ /* 0x001fe2000c101d24 */
[----:B------:R-:W-:Y:S05]  /*aef0*/  EXIT ;  /* 0x000000000000794d */ /* 0x000fea0003800000 */
.L_x_41150:
        /* <DEDUP_REMOVED lines=21> */
.L_x_41155:
[----:B------:R-:W-:Y:S05]  /*b050*/  BSYNC B0 ;  /* 0x0000000000007941 */ /* 0x000fea0003800000 */
.L_x_41154:
[----:B------:R-:W-:-:S05]  /*b060*/  LOP3.LUT R3, R0, R3, RZ, 0xfc, !PT ;  /* 0x0000000300037212 */ /* 0x000fca00078efcff */
[----:B------:R-:W-:Y:S01]  /*b070*/  STG.E.U8 [R16.64], R3 ;  /* 0x0000000310007986 */ /* 0x000fe2000c101124 */
[----:B------:R-:W-:Y:S05]  /*b080*/  EXIT ;  /* 0x000000000000794d */ /* 0x000fea0003800000 */
.L_x_41153:
        /* <DEDUP_REMOVED lines=13> */
.L_x_41157:
[----:B------:R-:W-:Y:S01]  /*b160*/  IMAD.MOV.U32 R0, RZ, RZ, 0x7f ;  /* 0x0000007fff007424 */ /* 0x000fe200078e00ff */
[----:B------:R-:W-:-:S04]  /*b170*/  ISETP.GT.U32.AND P0, PT, R2, 0x7f800000, PT ;  /* 0x7f8000000200780c */ /* 0x000fc80003f04070 */
[----:B------:R-:W-:-:S04]  /*b180*/  SEL R0, R0, 0x7c, P0 ;  /* 0x0000007c00007807 */ /* 0x000fc80000000000 */
.L_x_41158:
[----:B------:R-:W-:Y:S05]  /*b190*/  BSYNC B0 ;  /* 0x0000000000007941 */ /* 0x000fea0003800000 */
.L_x_41156:
[----:B------:R-:W-:-:S04]  /*b1a0*/  LOP3.LUT R2, R5, 0x80000000, RZ, 0xc0, !PT ;  /* 0x8000000005027812 */ /* 0x000fc800078ec0ff */
[----:B------:R-:W-:-:S04]  /*b1b0*/  SHF.R.U32.HI R3, RZ, 0x18, R2 ;  /* 0x00000018ff037819 */ /* 0x000fc80000011602 */
[----:B------:R-:W-:-:S05]  /*b1c0*/  LOP3.LUT R3, R0, R3, RZ, 0xfc, !PT ;  /* 0x0000000300037212 */ /* 0x000fca00078efcff */
[----:B------:R-:W-:Y:S01]  /*b1d0*/  STG.E.U8 [R16.64], R3 ;  /* 0x0000000310007986 */ /* 0x000fe2000c101124 */
[----:B------:R-:W-:Y:S05]  /*b1e0*/  EXIT ;  /* 0x000000000000794d */ /* 0x000fea0003800000 */
.L_x_41152:
[----:B------:R-:W0:Y:S02]  /*b1f0*/  I2F.S16 R0, R5 ;  /* 0x0000000500007306 */ /* 0x000e240000101400 */
[----:B0-----:R-:W-:-:S05]  /*b200*/  F2FP.BF16.PACK_AB R0, RZ, R0 ;  /* 0x00000000ff00723e */ /* 0x001fca00000010ff */
[----:B------:R-:W-:Y:S01]  /*b210*/  STG.E.U16 [R16.64], R0 ;  /* 0x0000000010007986 */ /* 0x000fe2000c101524 */
[----:B------:R-:W-:Y:S05]  /*b220*/  EXIT ;  /* 0x000000000000794d */ /* 0x000fea0003800000 */
.L_x_41149:
        /* <DEDUP_REMOVED lines=10> */
.L_x_41161:
        /* <DEDUP_REMOVED lines=17> */
.L_x_41164:
[----:B------:R-:W-:-:S04]  /*b3e0*/  LOP3.LUT R2, R5, 0x80000000, RZ, 0xc0, !PT ;  /* 0x8000000005027812 */ /* 0x000fc800078ec0ff */
[----:B------:R-:W-:-:S04]  /*b3f0*/  SHF.R.U32.HI R3, RZ, 0x18, R2 ;  /* 0x00000018ff037819 */ /* 0x000fc80000011602 */
[----:B------:R-:W-:-:S04]  /*b400*/  LOP3.LUT R0, R0, R3, RZ, 0xfc, !PT ;  /* 0x0000000300007212 */ /* 0x000fc800078efcff */
[----:B------:R-:W-:Y:S02]  /*b410*/  PRMT R8, R0, 0x7610, R8 ;  /* 0x0000761000087816 */ /* 0x000fe40000000008 */
.L_x_41163:
[----:B------:R-:W-:Y:S05]  /*b420*/  BSYNC B0 ;  /* 0x0000000000007941 */ /* 0x000fea0003800000 */
.L_x_41162:
[----:B------:R-:W-:Y:S01]  /*b430*/  STG.E.U8 [R16.64], R8 ;  /* 0x0000000810007986 */ /* 0x000fe2000c101124 */
[----:B------:R-:W-:Y:S05]  /*b440*/  EXIT ;  /* 0x000000000000794d */ /* 0x000fea0003800000 */
.L_x_41160:
        /* <DEDUP_REMOVED lines=17> */
.L_x_41167:
[----:B------:R-:W-:-:S04]  /*b560*/  LOP3.LUT R2, R5, 0x80000000, RZ, 0xc0, !PT ;  /* 0x8000000005027812 */ /* 0x000fc800078ec0ff */
[----:B------:R-:W-:-:S04]  /*b570*/  SHF.R.U32.HI R3, RZ, 0x18, R2 ;  /* 0x00000018ff037819 */ /* 0x000fc80000011602 */
[----:B------:R-:W-:-:S04]  /*b580*/  LOP3.LUT R0, R0, R3, RZ, 0xfc, !PT ;  /* 0x0000000300007212 */ /* 0x000fc800078efcff */
[----:B------:R-:W-:Y:S02]  /*b590*/  PRMT R8, R0, 0x7610, R8 ;  /* 0x0000761000087816 */ /* 0x000fe40000000008 */
.L_x_41166:
[----:B------:R-:W-:Y:S05]  /*b5a0*/  BSYNC B0 ;  /* 0x0000000000007941 */ /* 0x000fea0003800000 */
.L_x_41165:
[----:B------:R-:W-:Y:S01]  /*b5b0*/  STG.E.U8 [R16.64], R8 ;  /* 0x0000000810007986 */ /* 0x000fe2000c101124 */
[----:B------:R-:W-:Y:S05]  /*b5c0*/  EXIT ;  /* 0x000000000000794d */ /* 0x000fea0003800000 */
.L_x_41159:
        /* <DEDUP_REMOVED lines=22> */
.L_x_41142:
        /* <DEDUP_REMOVED lines=20> */
.L_x_41169:
[----:B------:R-:W-:-:S04]  /*b870*/  PRMT R2, R5, 0x9910, RZ ;  /* 0x0000991005027816 */ /* 0x000fc800000000ff */
[----:B------:R-:W-:-:S05]  /*b880*/  SHF.R.S32.HI R3, RZ, 0x1f, R2 ;  /* 0x0000001fff037819 */ /* 0x000fca0000011402 */
[----:B------:R-:W-:Y:S01]  /*b890*/  STG.E.64 [R16.64], R2 ;  /* 0x0000000210007986 */ /* 0x000fe2000c101b24 */
[----:B------:R-:W-:Y:S05]  /*b8a0*/  EXIT ;  /* 0x000000000000794d */ /* 0x000fea0003800000 */
.L_x_41168:
[----:B------:R-:W-:-:S05]  /*b8b0*/  PRMT R3, R5, 0x9910, RZ ;  /* 0x0000991005037816 */ /* 0x000fca00000000ff */
[----:B------:R-:W-:Y:S01]  /*b8c0*/  STG.E [R16.64], R3 ;  /* 0x0000000310007986 */ /* 0x000fe2000c101924 */
[----:B------:R-:W-:Y:S05]  /*b8d0*/  EXIT ;  /* 0x000000000000794d */ /* 0x000fea0003800000 */
.L_x_41170:
        /* <DEDUP_REMOVED lines=10> */
.L_x_50804:


//--------------------- .text._ZN2at6native27unrolled_elementwise_kernelINS0_13AUnaryFunctorIsssZZZNS0_21remainder_kernel_cudaERNS_18TensorIteratorBaseEENKUlvE_clEvENKUlvE3_clEvEUlssE_EESt5arrayIPcLm2EELi4E23TrivialOffsetCalculatorILi1EjESD_NS0_6memory12LoadWithCastILi1EEENSE_13StoreWithCastILi1EEEEEviT_T0_T2_T3_T4_T5_ --------------------------
	.section	.text._ZN2at6native27unrolled_elementwise_kernelINS0_13AUnaryFunctorIsssZZZNS0_21remainder_kernel_cudaERNS_18TensorIteratorBaseEENKUlvE_clEvENKUlvE3_clEvEUlssE_EESt5arrayIPcLm2EELi4E23TrivialOffsetCalculatorILi1EjESD_NS0_6memory12LoadWithCastILi1EEENSE_13StoreWithCastILi1EEEEEviT_T0_T2_T3_T4_T5_,"ax",@progbits
	.sectioninfo	@"SHI_REGISTERS=30"
	.align	128
        .global         _ZN2at6native27unrolled_elementwise_kernelINS0_13AUnaryFunctorIsssZZZNS0_21remainder_kernel_cudaERNS_18TensorIteratorBaseEENKUlvE_clEvENKUlvE3_clEvEUlssE_EESt5arrayIPcLm2EELi4E23TrivialOffsetCalculatorILi1EjESD_NS0_6memory12LoadWithCastILi1EEENSE_13StoreWithCastILi1EEEEEviT_T0_T2_T3_T4_T5_
        .type           _ZN2at6native27unrolled_elementwise_kernelINS0_13AUnaryFunctorIsssZZZNS0_21remainder_kernel_cudaERNS_18TensorIteratorBaseEENKUlvE_clEvENKUlvE3_clEvEUlssE_EESt5arrayIPcLm2EELi4E23TrivialOffsetCalculatorILi1EjESD_NS0_6memory12LoadWithCastILi1EEENSE_13StoreWithCastILi1EEEEEviT_T0_T2_T3_T4_T5_,@function
        .size           _ZN2at6native27unrolled_elementwise_kernelINS0_13AUnaryFunctorIsssZZZNS0_21remainder_kernel_cudaERNS_18TensorIteratorBaseEENKUlvE_clEvENKUlvE3_clEvEUlssE_EESt5arrayIPcLm2EELi4E23TrivialOffsetCalculatorILi1EjESD_NS0_6memory12LoadWithCastILi1EEENSE_13StoreWithCastILi1EEEEEviT_T0_T2_T3_T4_T5_,(.L_x_50805 - _ZN2at6native27unrolled_elementwise_kernelINS0_13AUnaryFunctorIsssZZZNS0_21remainder_kernel_cudaERNS_18TensorIteratorBaseEENKUlvE_clEvENKUlvE3_clEvEUlssE_EESt5arrayIPcLm2EELi4E23TrivialOffsetCalculatorILi1EjESD_NS0_6memory12LoadWithCastILi1EEENSE_13StoreWithCastILi1EEEEEviT_T0_T2_T3_T4_T5_)
        .other          _ZN2at6native27unrolled_elementwise_kernelINS0_13AUnaryFunctorIsssZZZNS0_21remainder_kernel_cudaERNS_18TensorIteratorBaseEENKUlvE_clEvENKUlvE3_clEvEUlssE_EESt5arrayIPcLm2EELi4E23TrivialOffsetCalculatorILi1EjESD_NS0_6memory12LoadWithCastILi1EEENSE_13StoreWithCastILi1EEEEEviT_T0_T2_T3_T4_T5_,@"STO_CUDA_ENTRY STV_DEFAULT"
_ZN2at6native27unrolled_elementwise_kernelINS0_13AUnaryFunctorIsssZZZNS0_21remainder_kernel_cudaERNS_18TensorIteratorBaseEENKUlvE_clEvENKUlvE3_clEvEUlssE_EESt5arrayIPcLm2EELi4E23TrivialOffsetCalculatorILi1EjESD_NS0_6memory12LoadWithCastILi1EEENSE_13StoreWithCastILi1EEEEEviT_T0_T2_T3_T4_T5_:
.text._ZN2at6native27unrolled_elementwise_kernelINS0_13AUnaryFunctorIsssZZZNS0_21remainder_kernel_cudaERNS_18TensorIteratorBaseEENKUlvE_clEvENKUlvE3_clEvEUlssE_EESt5arrayIPcLm2EELi4E23TrivialOffsetCalculatorILi1EjESD_NS0_6memory12LoadWithCastILi1EEENSE_13StoreWithCastILi1EEEEEviT_T0_T2_T3_T4_T5_:
        /* <DEDUP_REMOVED lines=29> */
.L_x_41176:
[----:B------:R0:W5:Y:S01]  /*01d0*/  LDG.E.U8 R23, [R2.64] ;  /* 0x0000002402177981 */ /* 0x000162000c1e1100 */
[----:B------:R-:W-:Y:S05]  /*01e0*/  BRA `(.L_x_41178) ;  /* 0x00000d9000007947 */ /* 0x000fea0003800000 */
.L_x_41175:
        /* <DEDUP_REMOVED lines=8> */
.L_x_41180:
[----:B------:R0:W5:Y:S01]  /*0270*/  LDG.E.U16 R23, [R2.64] ;  /* 0x0000002402177981 */ /* 0x000162000c1e1500 */
[----:B------:R-:W-:Y:S05]  /*0280*/  BRA `(.L_x_41178) ;  /* 0x00000cf000007947 */ /* 0x000fea0003800000 */
.L_x_41179:
[----:B------:R0:W5:Y:S01]  /*0290*/  LDG.E.U16 R23, [R2.64] ;  /* 0x0000002402177981 */ /* 0x000162000c1e1500 */
[----:B------:R-:W-:Y:S05]  /*02a0*/  BRA `(.L_x_41178) ;  /* 0x00000cd000007947 */ /* 0x000fea0003800000 */
.L_x_41174:
        /* <DEDUP_REMOVED lines=9> */
.L_x_41182:
[----:B------:R-:W2:Y:S02]  /*0340*/  LDG.E.U16 R0, [R2.64] ;  /* 0x0000002402007981 */ /* 0x000ea4000c1e1500 */
[----:B--2---:R-:W-:-:S06]  /*0350*/  HADD2.F32 R0, -RZ, R0.H0_H0 ;  /* 0x20000000ff007230 */ /* 0x004fcc0000004100 */
[----:B------:R-:W0:Y:S02]  /*0360*/  F2I.FTZ.TRUNC.NTZ R0, R0 ;  /* 0x0000000000007305 */ /* 0x000e24000021f100 */
[----:B0-----:R-:W-:Y:S01]  /*0370*/  PRMT R23, R0, 0x7610, R23 ;  /* 0x0000761000177816 */ /* 0x001fe20000000017 */
[----:B------:R-:W-:Y:S05]  /*0380*/  BRA `(.L_x_41178) ;  /* 0x00000bf000007947 */ /* 0x000fea0003800000 */
.L_x_41181:
        /* <DEDUP_REMOVED lines=9> */
.L_x_41184:
[----:B------:R-:W2:Y:S02]  /*0420*/  LDG.E.U16 R2, [R2.64] ;  /* 0x0000002402027981 */ /* 0x000ea4000c1e1500 */
[----:B--2---:R-:W-:-:S06]  /*0430*/  HADD2.F32 R0, -RZ, R2.H0_H0 ;  /* 0x20000002ff007230 */ /* 0x004fcc0000004100 */
[----:B------:R-:W0:Y:S02]  /*0440*/  F2I.FTZ.TRUNC.NTZ R0, R0 ;  /* 0x0000000000007305 */ /* 0x000e24000021f100 */
[----:B0-----:R-:W-:Y:S01]  /*0450*/  PRMT R23, R0, 0x7610, R23 ;  /* 0x0000761000177816 */ /* 0x001fe20000000017 */
[----:B------:R-:W-:Y:S05]  /*0460*/  BRA `(.L_x_41178) ;  /* 0x00000b1000007947 */ /* 0x000fea0003800000 */
.L_x_41183:
[----:B------:R-:W2:Y:S02]  /*0470*/  LDG.E.64 R2, [R2.64] ;  /* 0x0000002402027981 */ /* 0x000ea4000c1e1b00 */
[----:B--2---:R0:W1:Y:S01]  /*0480*/  F2I.F64.TRUNC R23, R2 ;  /* 0x0000000200177311 */ /* 0x004062000030d100 */
[----:B------:R-:W-:Y:S05]  /*0490*/  BRA `(.L_x_41178) ;  /* 0x00000ae000007947 */ /* 0x000fea0003800000 */
.L_x_41173:
        /* <DEDUP_REMOVED lines=12> */
.L_x_41187:
[----:B------:R-:W2:Y:S02]  /*0560*/  LDG.E.64 R2, [R2.64] ;  /* 0x0000002402027981 */ /* 0x000ea4000c1e1b00 */
[----:B--2---:R0:W1:Y:S01]  /*0570*/  F2I.F64.TRUNC R23, R2 ;  /* 0x0000000200177311 */ /* 0x004062000030d100 */
[----:B------:R-:W-:Y:S05]  /*0580*/  BRA `(.L_x_41178) ;  /* 0x000009f000007947 */ /* 0x000fea0003800000 */
.L_x_41186:
        /* <DEDUP_REMOVED lines=28> */
.L_x_41189:
        /* <DEDUP_REMOVED lines=16> */
.L_x_41188:
[----:B------:R-:W2:Y:S02]  /*0850*/  LDG.E.U16 R0, [R2.64] ;  /* 0x0000002402007981 */ /* 0x000ea4000c1e1500 */
[----:B--2---:R-:W-:-:S06]  /*0860*/  PRMT R0, RZ, 0x5410, R0 ;  /* 0x00005410ff007816 */ /* 0x004fcc0000000000 */
[----:B------:R-:W0:Y:S02]  /*0870*/  F2I.FTZ.TRUNC.NTZ R0, R0 ;  /* 0x0000000000007305 */ /* 0x000e24000021f100 */
[----:B0-----:R-:W-:Y:S01]  /*0880*/  PRMT R23, R0, 0x7610, R23 ;  /* 0x0000761000177816 */ /* 0x001fe20000000017 */
[----:B------:R-:W-:Y:S05]  /*0890*/  BRA `(.L_x_41178) ;  /* 0x000006e000007947 */ /* 0x000fea0003800000 */
.L_x_41185:
        /* <DEDUP_REMOVED lines=10> */
.L_x_41192:
        /* <DEDUP_REMOVED lines=21> */
.L_x_41196:
[----:B------:R-:W-:Y:S05]  /*0a90*/  BSYNC B1 ;  /* 0x0000000000017941 */ /* 0x000fea0003800000 */
.L_x_41195:
[----:B------:R-:W-:Y:S01]  /*0aa0*/  LEA R3, R0, 0x3b800000, 0x17 ;  /* 0x3b80000000037811 */ /* 0x000fe200078eb8ff */
[----:B------:R-:W-:-:S05]  /*0ab0*/  IMAD.SHL.U32 R0, R2, 0x100000, RZ ;  /* 0x0010000002007824 */ /* 0x000fca00078e00ff */
[----:B------:R-:W-:Y:S02]  /*0ac0*/  LOP3.LUT R0, R3, R0, R4, 0xfe, !PT ;  /* 0x0000000003007212 */ /* 0x000fe400078efe04 */
.L_x_41194:
[----:B------:R-:W-:Y:S05]  /*0ad0*/  BSYNC B0 ;  /* 0x0000000000007941 */ /* 0x000fea0003800000 */
.L_x_41193:
[----:B------:R-:W0:Y:S02]  /*0ae0*/  F2I.FTZ.TRUNC.NTZ R0, R0 ;  /* 0x0000000000007305 */ /* 0x000e24000021f100 */
[----:B0-----:R-:W-:Y:S01]  /*0af0*/  PRMT R23, R0, 0x7610, R23 ;  /* 0x0000761000177816 */ /* 0x001fe20000000017 */
[----:B------:R-:W-:Y:S05]  /*0b00*/  BRA `(.L_x_41178) ;  /* 0x0000047000007947 */ /* 0x000fea0003800000 */
.L_x_41191:
        /* <DEDUP_REMOVED lines=21> */
.L_x_41200:
[----:B------:R-:W-:Y:S05]  /*0c60*/  BSYNC B1 ;  /* 0x0000000000017941 */ /* 0x000fea0003800000 */
.L_x_41199:
[----:B------:R-:W-:Y:S01]  /*0c70*/  LEA R3, R0, 0x37800000, 0x17 ;  /* 0x3780000000037811 */ /* 0x000fe200078eb8ff */
[----:B------:R-:W-:-:S05]  /*0c80*/  IMAD.SHL.U32 R0, R2, 0x200000, RZ ;  /* 0x0020000002007824 */ /* 0x000fca00078e00ff */
[----:B------:R-:W-:Y:S02]  /*0c90*/  LOP3.LUT R0, R3, R0, R4, 0xfe, !PT ;  /* 0x0000000003007212 */ /* 0x000fe400078efe04 */
.L_x_41198:
[----:B------:R-:W-:Y:S05]  /*0ca0*/  BSYNC B0 ;  /* 0x0000000000007941 */ /* 0x000fea0003800000 */
.L_x_41197:
[----:B------:R-:W0:Y:S02]  /*0cb0*/  F2I.FTZ.TRUNC.NTZ R0, R0 ;  /* 0x0000000000007305 */ /* 0x000e24000021f100 */
[----:B0-----:R-:W-:Y:S01]  /*0cc0*/  PRMT R23, R0, 0x7610, R23 ;  /* 0x0000761000177816 */ /* 0x001fe20000000017 */
[----:B------:R-:W-:Y:S05]  /*0cd0*/  BRA `(.L_x_41178) ;  /* 0x000002a000007947 */ /* 0x000fea0003800000 */
.L_x_41190:
        /* <DEDUP_REMOVED lines=14> */
.L_x_41204:
[----:B------:R-:W-:Y:S05]  /*0dc0*/  BSYNC B0 ;  /* 0x0000000000007941 */ /* 0x000fea0003800000 */
.L_x_41203:
[----:B------:R-:W0:Y:S02]  /*0dd0*/  F2I.FTZ.TRUNC.NTZ R0, R0 ;  /* 0x0000000000007305 */ /* 0x000e24000021f100 */
[----:B0-----:R-:W-:Y:S01]  /*0de0*/  PRMT R23, R0, 0x7610, R23 ;  /* 0x0000761000177816 */ /* 0x001fe20000000017 */
[----:B------:R-:W-:Y:S05]  /*0df0*/  BRA `(.L_x_41178) ;  /* 0x0000018000007947 */ /* 0x000fea0003800000 */
.L_x_41177:
        /* <DEDUP_REMOVED lines=21> */
.L_x_41202:
[----:B------:R0:W5:Y:S01]  /*0f50*/  LDG.E.U16 R23, [R2.64] ;  /* 0x0000002402177981 */ /* 0x000162000c1e1500 */
[----:B------:R-:W-:Y:S05]  /*0f60*/  BRA `(.L_x_41178) ;  /* 0x0000001000007947 */ /* 0x000fea0003800000 */
.L_x_41201:
[----:B------:R0:W5:Y:S02]  /*0f70*/  LDG.E.U16 R23, [R2.64] ;  /* 0x0000002402177981 */ /* 0x000164000c1e1500 */
.L_x_41178:
[----:B------:R-:W2:Y:S02]  /*0f80*/  S2R R22, SR_TID.X ;  /* 0x0000000000167919 */ /* 0x000ea40000002100 */
[----:B--2---:R-:W-:Y:S02]  /*0f90*/  IADD3 R22, R22, 0x80, RZ ;  /* 0x0000008016167810 */ /* 0x004fe40007ffe0ff */
.L_x_41172:
[----:B-1----:R-:W-:Y:S05]  /*0fa0*/  BSYNC B6 ;  /* 0x0000000000067941 */ /* 0x002fea0003800000 */
.L_x_41171:
        /* <DEDUP_REMOVED lines=21> */
.L_x_41210:
[----:B------:R0:W5:Y:S01]  /*1100*/  LDG.E.U8 R19, [R2.64] ;  /* 0x0000002402137981 */ /* 0x000162000c1e1100 */
[----:B------:R-:W-:Y:S05]  /*1110*/  BRA `(.L_x_41212) ;  /* 0x00000d8000007947 */ /* 0x000fea0003800000 */
.L_x_41209:
        /* <DEDUP_REMOVED lines=8> */
.L_x_41214:
[----:B------:R0:W5:Y:S01]  /*11a0*/  LDG.E.U16 R19, [R2.64] ;  /* 0x0000002402137981 */ /* 0x000162000c1e1500 */
[----:B------:R-:W-:Y:S05]  /*11b0*/  BRA `(.L_x_41212) ;  /* 0x00000ce000007947 */ /* 0x000fea0003800000 */
.L_x_41213:
[----:B------:R0:W5:Y:S01]  /*11c0*/  LDG.E.U16 R19, [R2.64] ;  /* 0x0000002402137981 */ /* 0x000162000c1e1500 */
[----:B------:R-:W-:Y:S05]  /*11d0*/  BRA `(.L_x_41212) ;  /* 0x00000cc000007947 */ /* 0x000fea0003800000 */
.L_x_41208:
        /* <DEDUP_REMOVED lines=9> */
.L_x_41216:
[----:B------:R-:W2:Y:S02]  /*1270*/  LDG.E.U16 R0, [R2.64] ;  /* 0x0000002402007981 */ /* 0x000ea4000c1e1500 */
[----:B--2---:R-:W-:-:S06]  /*1280*/  HADD2.F32 R0, -RZ, R0.H0_H0 ;  /* 0x20000000ff007230 */ /* 0x004fcc0000004100 */
[----:B------:R-:W0:Y:S02]  /*1290*/  F2I.FTZ.TRUNC.NTZ R0, R0 ;  /* 0x0000000000007305 */ /* 0x000e24000021f100 */
[----:B0-----:R-:W-:Y:S01]  /*12a0*/  PRMT R19, R0, 0x7610, R19 ;  /* 0x0000761000137816 */ /* 0x001fe20000000013 */
[----:B------:R-:W-:Y:S05]  /*12b0*/  BRA `(.L_x_41212) ;  /* 0x00000be000007947 */ /* 0x000fea0003800000 */
.L_x_41215:
        /* <DEDUP_REMOVED lines=9> */
.L_x_41218:
[----:B------:R-:W2:Y:S02]  /*1350*/  LDG.E.U16 R2, [R2.64] ;  /* 0x0000002402027981 */ /* 0x000ea4000c1e1500 */
[----:B--2---:R-:W-:-:S06]  /*1360*/  HADD2.F32 R0, -RZ, R2.H0_H0 ;  /* 0x20000002ff007230 */ /* 0x004fcc0000004100 */
[----:B------:R-:W0:Y:S02]  /*1370*/  F2I.FTZ.TRUNC.NTZ R0, R0 ;  /* 0x0000000000007305 */ /* 0x000e24000021f100 */
[----:B0-----:R-:W-:Y:S01]  /*1380*/  PRMT R19, R0, 0x7610, R19 ;  /* 0x0000761000137816 */ /* 0x001fe20000000013 */
[----:B------:R-:W-:Y:S05]  /*1390*/  BRA `(.L_x_41212) ;  /* 0x00000b0000007947 */ /* 0x000fea0003800000 */
.L_x_41217:
[----:B------:R-:W2:Y:S02]  /*13a0*/  LDG.E.64 R2, [R2.64] ;  /* 0x0000002402027981 */ /* 0x000ea4000c1e1b00 */
[----:B--2---:R0:W1:Y:S01]  /*13b0*/  F2I.F64.TRUNC R19, R2 ;  /* 0x0000000200137311 */ /* 0x004062000030d100 */
[----:B------:R-:W-:Y:S05]  /*13c0*/  BRA `(.L_x_41212) ;  /* 0x00000ad000007947 */ /* 0x000fea0003800000 */
.L_x_41207:
        /* <DEDUP_REMOVED lines=12> */
.L_x_41221:
[----:B------:R-:W2:Y:S02]  /*1490*/  LDG.E.64 R2, [R2.64] ;  /* 0x0000002402027981 */ /* 0x000ea4000c1e1b00 */
[----:B--2---:R0:W1:Y:S01]  /*14a0*/  F2I.F64.TRUNC R19, R2 ;  /* 0x0000000200137311 */ /* 0x004062000030d100 */
[----:B------:R-:W-:Y:S05]  /*14b0*/  BRA `(.L_x_41212) ;  /* 0x000009e000007947 */ /* 0x000fea0003800000 */
.L_x_41220:
        /* <DEDUP_REMOVED lines=28> */
.L_x_41223:
        /* <DEDUP_REMOVED lines=15> */
.L_x_41222:
[----:B------:R-:W2:Y:S02]  /*1770*/  LDG.E.U16 R0, [R2.64] ;  /* 0x0000002402007981 */ /* 0x000ea4000c1e1500 */
[----:B--2---:R-:W-:-:S06]  /*1780*/  PRMT R0, RZ, 0x5410, R0 ;  /* 0x00005410ff007816 */ /* 0x004fcc0000000000 */
[----:B------:R-:W0:Y:S02]  /*1790*/  F2I.FTZ.TRUNC.NTZ R0, R0 ;  /* 0x0000000000007305 */ /* 0x000e24000021f100 */
[----:B0-----:R-:W-:Y:S01]  /*17a0*/  PRMT R19, R0, 0x7610, R19 ;  /* 0x0000761000137816 */ /* 0x001fe20000000013 */
[----:B------:R-:W-:Y:S05]  /*17b0*/  BRA `(.L_x_41212) ;  /* 0x000006e000007947 */ /* 0x000fea0003800000 */
.L_x_41219:
        /* <DEDUP_REMOVED lines=10> */
.L_x_41226:
        /* <DEDUP_REMOVED lines=21> */
.L_x_41230:
[----:B------:R-:W-:Y:S05]  /*19b0*/  BSYNC B1 ;  /* 0x0000000000017941 */ /* 0x000fea0003800000 */
.L_x_41229:
[----:B------:R-:W-:Y:S01]  /*19c0*/  LEA R3, R0, 0x3b800000, 0x17 ;  /* 0x3b80000000037811 */ /* 0x000fe200078eb8ff */
[----:B------:R-:W-:-:S05]  /*19d0*/  IMAD.SHL.U32 R0, R2, 0x100000, RZ ;  /* 0x0010000002007824 */ /* 0x000fca00078e00ff */
[----:B------:R-:W-:Y:S02]  /*19e0*/  LOP3.LUT R0, R3, R0, R4, 0xfe, !PT ;  /* 0x0000000003007212 */ /* 0x000fe400078efe04 */
.L_x_41228:
[----:B------:R-:W-:Y:S05]  /*19f0*/  BSYNC B0 ;  /* 0x0000000000007941 */ /* 0x000fea0003800000 */
.L_x_41227:
[----:B------:R-:W0:Y:S02]  /*1a00*/  F2I.FTZ.TRUNC.NTZ R0, R0 ;  /* 0x0000000000007305 */ /* 0x000e24000021f100 */
[----:B0-----:R-:W-:Y:S01]  /*1a10*/  PRMT R19, R0, 0x7610, R19 ;  /* 0x0000761000137816 */ /* 0x001fe20000000013 */
[----:B------:R-:W-:Y:S05]  /*1a20*/  BRA `(.L_x_41212) ;  /* 0x0000047000007947 */ /* 0x000fea0003800000 */
.L_x_41225:
        /* <DEDUP_REMOVED lines=21> */
.L_x_41234:
[----:B------:R-:W-:Y:S05]  /*1b80*/  BSYNC B1 ;  /* 0x0000000000017941 */ /* 0x000fea0003800000 */
.L_x_41233:
[----:B------:R-:W-:Y:S01]  /*1b90*/  LEA R3, R0, 0x37800000, 0x17 ;  /* 0x3780000000037811 */ /* 0x000fe200078eb8ff */
[----:B------:R-:W-:-:S05]  /*1ba0*/  IMAD.SHL.U32 R0, R2, 0x200000, RZ ;  /* 0x0020000002007824 */ /* 0x000fca00078e00ff */
[----:B------:R-:W-:Y:S02]  /*1bb0*/  LOP3.LUT R0, R3, R0, R4, 0xfe, !PT ;  /* 0x0000000003007212 */ /* 0x000fe400078efe04 */
.L_x_41232:
[----:B------:R-:W-:Y:S05]  /*1bc0*/  BSYNC B0 ;  /* 0x0000000000007941 */ /* 0x000fea0003800000 */
.L_x_41231:
[----:B------:R-:W0:Y:S02]  /*1bd0*/  F2I.FTZ.TRUNC.NTZ R0, R0 ;  /* 0x0000000000007305 */ /* 0x000e24000021f100 */
[----:B0-----:R-:W-:Y:S01]  /*1be0*/  PRMT R19, R0, 0x7610, R19 ;  /* 0x0000761000137816 */ /* 0x001fe20000000013 */
[----:B------:R-:W-:Y:S05]  /*1bf0*/  BRA `(.L_x_41212) ;  /* 0x000002a000007947 */ /* 0x000fea0003800000 */
.L_x_41224:
        /* <DEDUP_REMOVED lines=14> */
.L_x_41238:
[----:B------:R-:W-:Y:S05]  /*1ce0*/  BSYNC B0 ;  /* 0x0000000000007941 */ /* 0x000fea0003800000 */
.L_x_41237:
[----:B------:R-:W0:Y:S02]  /*1cf0*/  F2I.FTZ.TRUNC.NTZ R0, R0 ;  /* 0x0000000000007305 */ /* 0x000e24000021f100 */
[----:B0-----:R-:W-:Y:S01]  /*1d00*/  PRMT R19, R0, 0x7610, R19 ;  /* 0x0000761000137816 */ /* 0x001fe20000000013 */
[----:B------:R-:W-:Y:S05]  /*1d10*/  BRA `(.L_x_41212) ;  /* 0x0000018000007947 */ /* 0x000fea0003800000 */
.L_x_41211:
        /* <DEDUP_REMOVED lines=21> */
.L_x_41236:
[----:B------:R0:W5:Y:S01]  /*1e70*/  LDG.E.U16 R19, [R2.64] ;  /* 0x0000002402137981 */ /* 0x000162000c1e1500 */
[----:B------:R-:W-:Y:S05]  /*1e80*/  BRA `(.L_x_41212) ;  /* 0x0000001000007947 */ /* 0x000fea0003800000 */
.L_x_41235:
[----:B------:R0:W5:Y:S02]  /*1e90*/  LDG.E.U16 R19, [R2.64] ;  /* 0x0000002402137981 */ /* 0x000164000c1e1500 */
.L_x_41212:
[----:B------:R-:W-:-:S03]  /*1ea0*/  IADD3 R22, R22, 0x80, RZ ;  /* 0x0000008016167810 */ /* 0x000fc60007ffe0ff */
.L_x_41206:
[----:B------:R-:W-:Y:S05]  /*1eb0*/  BSYNC B6 ;  /* 0x0000000000067941 */ /* 0x000fea0003800000 */
.L_x_41205:
        /* <DEDUP_REMOVED lines=23> */
.L_x_41244:
[----:B------:R0:W5:Y:S01]  /*2030*/  LDG.E.U8 R25, [R2.64] ;  /* 0x0000002402197981 */ /* 0x000162000c1e1100 */
[----:B------:R-:W-:Y:S05]  /*2040*/  BRA `(.L_x_41246) ;  /* 0x00000d8000007947 */ /* 0x000fea0003800000 */
.L_x_41243:
        /* <DEDUP_REMOVED lines=8> */
.L_x_41248:
[----:B------:R0:W5:Y:S01]  /*20d0*/  LDG.E.U16 R25, [R2.64] ;  /* 0x0000002402197981 */ /* 0x000162000c1e1500 */
[----:B------:R-:W-:Y:S05]  /*20e0*/  BRA `(.L_x_41246) ;  /* 0x00000ce000007947 */ /* 0x000fea0003800000 */
.L_x_41247:
[----:B------:R0:W5:Y:S01]  /*20f0*/  LDG.E.U16 R25, [R2.64] ;  /* 0x0000002402197981 */ /* 0x000162000c1e1500 */
[----:B------:R-:W-:Y:S05]  /*2100*/  BRA `(.L_x_41246) ;  /* 0x00000cc000007947 */ /* 0x000fea0003800000 */
.L_x_41242:
        /* <DEDUP_REMOVED lines=9> */
.L_x_41250:
[----:B------:R-:W2:Y:S02]  /*21a0*/  LDG.E.U16 R0, [R2.64] ;  /* 0x0000002402007981 */ /* 0x000ea4000c1e1500 */
[----:B--2---:R-:W-:-:S06]  /*21b0*/  HADD2.F32 R0, -RZ, R0.H0_H0 ;  /* 0x20000000ff007230 */ /* 0x004fcc0000004100 */
[----:B------:R-:W0:Y:S02]  /*21c0*/  F2I.FTZ.TRUNC.NTZ R0, R0 ;  /* 0x0000000000007305 */ /* 0x000e24000021f100 */
[----:B0-----:R-:W-:Y:S01]  /*21d0*/  PRMT R25, R0, 0x7610, R25 ;  /* 0x0000761000197816 */ /* 0x001fe20000000019 */
[----:B------:R-:W-:Y:S05]  /*21e0*/  BRA `(.L_x_41246) ;  /* 0x00000be000007947 */ /* 0x000fea0003800000 */
.L_x_41249:
        /* <DEDUP_REMOVED lines=9> */
.L_x_41252:
[----:B------:R-:W2:Y:S02]  /*2280*/  LDG.E.U16 R2, [R2.64] ;  /* 0x0000002402027981 */ /* 0x000ea4000c1e1500 */
[----:B--2---:R-:W-:-:S06]  /*2290*/  HADD2.F32 R0, -RZ, R2.H0_H0 ;  /* 0x20000002ff007230 */ /* 0x004fcc0000004100 */
[----:B------:R-:W0:Y:S02]  /*22a0*/  F2I.FTZ.TRUNC.NTZ R0, R0 ;  /* 0x0000000000007305 */ /* 0x000e24000021f100 */
[----:B0-----:R-:W-:Y:S01]  /*22b0*/  PRMT R25, R0, 0x7610, R25 ;  /* 0x0000761000197816 */ /* 0x001fe20000000019 */
[----:B------:R-:W-:Y:S05]  /*22c0*/  BRA `(.L_x_41246) ;  /* 0x00000b0000007947 */ /* 0x000fea0003800000 */
.L_x_41251:
[----:B------:R-:W2:Y:S02]  /*22d0*/  LDG.E.64 R2, [R2.64] ;  /* 0x0000002402027981 */ /* 0x000ea4000c1e1b00 */
[----:B--2---:R0:W2:Y:S01]  /*22e0*/  F2I.F64.TRUNC R25, R2 ;  /* 0x0000000200197311 */ /* 0x0040a2000030d100 */
[----:B------:R-:W-:Y:S05]  /*22f0*/  BRA `(.L_x_41246) ;  /* 0x00000ad000007947 */ /* 0x000fea0003800000 */
.L_x_41241:
        /* <DEDUP_REMOVED lines=12> */
.L_x_41255:
[----:B------:R-:W2:Y:S02]  /*23c0*/  LDG.E.64 R2, [R2.64] ;  /* 0x0000002402027981 */ /* 0x000ea4000c1e1b00 */
[----:B--2---:R0:W2:Y:S01]  /*23d0*/  F2I.F64.TRUNC R25, R2 ;  /* 0x0000000200197311 */ /* 0x0040a2000030d100 */
[----:B------:R-:W-:Y:S05]  /*23e0*/  BRA `(.L_x_41246) ;  /* 0x000009e000007947 */ /* 0x000fea0003800000 */
.L_x_41254:
        /* <DEDUP_REMOVED lines=28> */
.L_x_41257:
        /* <DEDUP_REMOVED lines=15> */
.L_x_41256:
[----:B------:R-:W2:Y:S02]  /*26a0*/  LDG.E.U16 R0, [R2.64] ;  /* 0x0000002402007981 */ /* 0x000ea4000c1e1500 */
[----:B--2---:R-:W-:-:S06]  /*26b0*/  PRMT R0, RZ, 0x5410, R0 ;  /* 0x00005410ff007816 */ /* 0x004fcc0000000000 */
[----:B------:R-:W0:Y:S02]  /*26c0*/  F2I.FTZ.TRUNC.NTZ R0, R0 ;  /* 0x0000000000007305 */ /* 0x000e24000021f100 */
[----:B0-----:R-:W-:Y:S01]  /*26d0*/  PRMT R25, R0, 0x7610, R25 ;  /* 0x0000761000197816 */ /* 0x001fe20000000019 */
[----:B------:R-:W-:Y:S05]  /*26e0*/  BRA `(.L_x_41246) ;  /* 0x000006e000007947 */ /* 0x000fea0003800000 */
.L_x_41253:
        /* <DEDUP_REMOVED lines=10> */
.L_x_41260:
        /* <DEDUP_REMOVED lines=21> */
.L_x_41264:
[----:B------:R-:W-:Y:S05]  /*28e0*/  BSYNC B1 ;  /* 0x0000000000017941 */ /* 0x000fea0003800000 */
.L_x_41263:
[----:B------:R-:W-:Y:S01]  /*28f0*/  LEA R3, R0, 0x3b800000, 0x17 ;  /* 0x3b80000000037811 */ /* 0x000fe200078eb8ff */
[----:B------:R-:W-:-:S05]  /*2900*/  IMAD.SHL.U32 R0, R2, 0x100000, RZ ;  /* 0x0010000002007824 */ /* 0x000fca00078e00ff */
[----:B------:R-:W-:Y:S02]  /*2910*/  LOP3.LUT R0, R3, R0, R4, 0xfe, !PT ;  /* 0x0000000003007212 */ /* 0x000fe400078efe04 */
.L_x_41262:
[----:B------:R-:W-:Y:S05]  /*2920*/  BSYNC B0 ;  /* 0x0000000000007941 */ /* 0x000fea0003800000 */
.L_x_41261:
[----:B------:R-:W0:Y:S02]  /*2930*/  F2I.FTZ.TRUNC.NTZ R0, R0 ;  /* 0x0000000000007305 */ /* 0x000e24000021f100 */
[----:B0-----:R-:W-:Y:S01]  /*2940*/  PRMT R25, R0, 0x7610, R25 ;  /* 0x0000761000197816 */ /* 0x001fe20000000019 */
[----:B------:R-:W-:Y:S05]  /*2950*/  BRA `(.L_x_41246) ;  /* 0x0000047000007947 */ /* 0x000fea0003800000 */
.L_x_41259:
        /* <DEDUP_REMOVED lines=21> */
.L_x_41268:
[----:B------:R-:W-:Y:S05]  /*2ab0*/  BSYNC B1 ;  /* 0x0000000000017941 */ /* 0x000fea0003800000 */
.L_x_41267:
[----:B------:R-:W-:Y:S01]  /*2ac0*/  LEA R3, R0, 0x37800000, 0x17 ;  /* 0x3780000000037811 */ /* 0x000fe200078eb8ff */
[----:B------:R-:W-:-:S05]  /*2ad0*/  IMAD.SHL.U32 R0, R2, 0x200000, RZ ;  /* 0x0020000002007824 */ /* 0x000fca00078e00ff */
[----:B------:R-:W-:Y:S02]  /*2ae0*/  LOP3.LUT R0, R3, R0, R4, 0xfe, !PT ;  /* 0x0000000003007212 */ /* 0x000fe400078efe04 */
.L_x_41266:
[----:B------:R-:W-:Y:S05]  /*2af0*/  BSYNC B0 ;  /* 0x0000000000007941 */ /* 0x000fea0003800000 */
.L_x_41265:
[----:B------:R-:W0:Y:S02]  /*2b00*/  F2I.FTZ.TRUNC.NTZ R0, R0 ;  /* 0x0000000000007305 */ /* 0x000e24000021f100 */
[----:B0-----:R-:W-:Y:S01]  /*2b10*/  PRMT R25, R0, 0x7610, R25 ;  /* 0x0000761000197816 */ /* 0x001fe20000000019 */
[----:B------:R-:W-:Y:S05]  /*2b20*/  BRA `(.L_x_41246) ;  /* 0x000002a000007947 */ /* 0x000fea0003800000 */
.L_x_41258:
        /* <DEDUP_REMOVED lines=14> */
.L_x_41272:
[----:B------:R-:W-:Y:S05]  /*2c10*/  BSYNC B0 ;  /* 0x0000000000007941 */ /* 0x000fea0003800000 */
.L_x_41271:
[----:B------:R-:W0:Y:S02]  /*2c20*/  F2I.FTZ.TRUNC.NTZ R0, R0 ;  /* 0x0000000000007305 */ /* 0x000e24000021f100 */
[----:B0-----:R-:W-:Y:S01]  /*2c30*/  PRMT R25, R0, 0x7610, R25 ;  /* 0x0000761000197816 */ /* 0x001fe20000000019 */
[----:B------:R-:W-:Y:S05]  /*2c40*/  BRA `(.L_x_41246) ;  /* 0x0000018000007947 */ /* 0x000fea0003800000 */
.L_x_41245:
        /* <DEDUP_REMOVED lines=21> */
.L_x_41270:
[----:B------:R0:W5:Y:S01]  /*2da0*/  LDG.E.U16 R25, [R2.64] ;  /* 0x0000002402197981 */ /* 0x000162000c1e1500 */
[----:B------:R-:W-:Y:S05]  /*2db0*/  BRA `(.L_x_41246) ;  /* 0x0000001000007947 */ /* 0x000fea0003800000 */
.L_x_41269:
[----:B------:R0:W5:Y:S02]  /*2dc0*/  LDG.E.U16 R25, [R2.64] ;  /* 0x0000002402197981 */ /* 0x000164000c1e1500 */
.L_x_41246:
[----:B------:R-:W-:-:S03]  /*2dd0*/  IADD3 R22, R22, 0x80, RZ ;  /* 0x0000008016167810 */ /* 0x000fc60007ffe0ff */
.L_x_41240:
[----:B------:R-:W-:Y:S05]  /*2de0*/  BSYNC B6 ;  /* 0x0000000000067941 */ /* 0x000fea0003800000 */
.L_x_41239:
        /* <DEDUP_REMOVED lines=20> */
.L_x_41278:
[----:B------:R0:W5:Y:S01]  /*2f30*/  LDG.E.U8 R24, [R2.64] ;  /* 0x0000002402187981 */ /* 0x000162000c1e1100 */
[----:B------:R-:W-:Y:S05]  /*2f40*/  BRA `(.L_x_41274) ;  /* 0x00000d7000007947 */ /* 0x000fea0003800000 */
.L_x_41277:
        /* <DEDUP_REMOVED lines=8> */
.L_x_41281:
[----:B------:R0:W5:Y:S01]  /*2fd0*/  LDG.E.U16 R24, [R2.64] ;  /* 0x0000002402187981 */ /* 0x000162000c1e1500 */
[----:B------:R-:W-:Y:S05]  /*2fe0*/  BRA `(.L_x_41274) ;  /* 0x00000cd000007947 */ /* 0x000fea0003800000 */
.L_x_41280:
[----:B------:R0:W5:Y:S01]  /*2ff0*/  LDG.E.U16 R24, [R2.64] ;  /* 0x0000002402187981 */ /* 0x000162000c1e1500 */
[----:B------:R-:W-:Y:S05]  /*3000*/  BRA `(.L_x_41274) ;  /* 0x00000cb000007947 */ /* 0x000fea0003800000 */
.L_x_41276:
        /* <DEDUP_REMOVED lines=9> */
.L_x_41283:
[----:B------:R-:W3:Y:S02]  /*30a0*/  LDG.E.U16 R0, [R2.64] ;  /* 0x0000002402007981 */ /* 0x000ee4000c1e1500 */
[----:B---3--:R-:W-:-:S06]  /*30b0*/  HADD2.F32 R0, -RZ, R0.H0_H0 ;  /* 0x20000000ff007230 */ /* 0x008fcc0000004100 */
[----:B------:R-:W0:Y:S02]  /*30c0*/  F2I.FTZ.TRUNC.NTZ R0, R0 ;  /* 0x0000000000007305 */ /* 0x000e24000021f100 */
[----:B0-----:R-:W-:Y:S01]  /*30d0*/  PRMT R24, R0, 0x7610, R24 ;  /* 0x0000761000187816 */ /* 0x001fe20000000018 */
[----:B------:R-:W-:Y:S05]  /*30e0*/  BRA `(.L_x_41274) ;  /* 0x00000bd000007947 */ /* 0x000fea0003800000 */
.L_x_41282:
        /* <DEDUP_REMOVED lines=9> */
.L_x_41285:
[----:B------:R-:W3:Y:S02]  /*3180*/  LDG.E.U16 R2, [R2.64] ;  /* 0x0000002402027981 */ /* 0x000ee4000c1e1500 */
[----:B---3--:R-:W-:-:S06]  /*3190*/  HADD2.F32 R0, -RZ, R2.H0_H0 ;  /* 0x20000002ff007230 */ /* 0x008fcc0000004100 */
[----:B------:R-:W0:Y:S02]  /*31a0*/  F2I.FTZ.TRUNC.NTZ R0, R0 ;  /* 0x0000000000007305 */ /* 0x000e24000021f100 */
[----:B0-----:R-:W-:Y:S01]  /*31b0*/  PRMT R24, R0, 0x7610, R24 ;  /* 0x0000761000187816 */ /* 0x001fe20000000018 */
[----:B------:R-:W-:Y:S05]  /*31c0*/  BRA `(.L_x_41274) ;  /* 0x00000af000007947 */ /* 0x000fea0003800000 */
.L_x_41284:
[----:B------:R-:W3:Y:S02]  /*31d0*/  LDG.E.64 R2, [R2.64] ;  /* 0x0000002402027981 */ /* 0x000ee4000c1e1b00 */
[----:B---3--:R0:W3:Y:S01]  /*31e0*/  F2I.F64.TRUNC R24, R2 ;  /* 0x0000000200187311 */ /* 0x0080e2000030d100 */
[----:B------:R-:W-:Y:S05]  /*31f0*/  BRA `(.L_x_41274) ;  /* 0x00000ac000007947 */ /* 0x000fea0003800000 */
.L_x_41275:
        /* <DEDUP_REMOVED lines=12> */
.L_x_41288:
[----:B------:R-:W3:Y:S02]  /*32c0*/  LDG.E.64 R2, [R2.64] ;  /* 0x0000002402027981 */ /* 0x000ee4000c1e1b00 */
[----:B---3--:R0:W3:Y:S01]  /*32d0*/  F2I.F64.TRUNC R24, R2 ;  /* 0x0000000200187311 */ /* 0x0080e2000030d100 */
[----:B------:R-:W-:Y:S05]  /*32e0*/  BRA `(.L_x_41274) ;  /* 0x000009d000007947 */ /* 0x000fea0003800000 */
.L_x_41287:
        /* <DEDUP_REMOVED lines=28> */
.L_x_41290:
        /* <DEDUP_REMOVED lines=15> */
.L_x_41289:
[----:B------:R-:W3:Y:S02]  /*35a0*/  LDG.E.U16 R0, [R2.64] ;  /* 0x0000002402007981 */ /* 0x000ee4000c1e1500 */
[----:B---3--:R-:W-:-:S06]  /*35b0*/  PRMT R0, RZ, 0x5410, R0 ;  /* 0x00005410ff007816 */ /* 0x008fcc0000000000 */
[----:B------:R-:W0:Y:S02]  /*35c0*/  F2I.FTZ.TRUNC.NTZ R0, R0 ;  /* 0x0000000000007305 */ /* 0x000e24000021f100 */
[----:B0-----:R-:W-:Y:S01]  /*35d0*/  PRMT R24, R0, 0x7610, R24 ;  /* 0x0000761000187816 */ /* 0x001fe20000000018 */
[----:B------:R-:W-:Y:S05]  /*35e0*/  BRA `(.L_x_41274) ;  /* 0x000006d000007947 */ /* 0x000fea0003800000 */
.L_x_41286:
        /* <DEDUP_REMOVED lines=10> */
.L_x_41293:
        /* <DEDUP_REMOVED lines=21> */
.L_x_41297:
[----:B------:R-:W-:Y:S05]  /*37e0*/  BSYNC B1 ;  /* 0x0000000000017941 */ /* 0x000fea0003800000 */
.L_x_41296:
[----:B------:R-:W-:Y:S01]  /*37f0*/  LEA R3, R0, 0x3b800000, 0x17 ;  /* 0x3b80000000037811 */ /* 0x000fe200078eb8ff */
[----:B------:R-:W-:-:S05]  /*3800*/  IMAD.SHL.U32 R0, R2, 0x100000, RZ ;  /* 0x0010000002007824 */ /* 0x000fca00078e00ff */
[----:B------:R-:W-:Y:S02]  /*3810*/  LOP3.LUT R0, R3, R0, R4, 0xfe, !PT ;  /* 0x0000000003007212 */ /* 0x000fe400078efe04 */
.L_x_41295:
[----:B------:R-:W-:Y:S05]  /*3820*/  BSYNC B0 ;  /* 0x0000000000007941 */ /* 0x000fea0003800000 */
.L_x_41294:
[----:B------:R-:W0:Y:S02]  /*3830*/  F2I.FTZ.TRUNC.NTZ R0, R0 ;  /* 0x0000000000007305 */ /* 0x000e24000021f100 */
[----:B0-----:R-:W-:Y:S01]  /*3840*/  PRMT R24, R0, 0x7610, R24 ;  /* 0x0000761000187816 */ /* 0x001fe20000000018 */
[----:B------:R-:W-:Y:S05]  /*3850*/  BRA `(.L_x_41274) ;  /* 0x0000046000007947 */ /* 0x000fea0003800000 */
.L_x_41292:
        /* <DEDUP_REMOVED lines=21> */
.L_x_41301:
[----:B------:R-:W-:Y:S05]  /*39b0*/  BSYNC B1 ;  /* 0x0000000000017941 */ /* 0x000fea0003800000 */
.L_x_41300:
[----:B------:R-:W-:Y:S01]  /*39c0*/  LEA R3, R0, 0x37800000, 0x17 ;  /* 0x3780000000037811 */ /* 0x000fe200078eb8ff */
[----:B------:R-:W-:-:S05]  /*39d0*/  IMAD.SHL.U32 R0, R2, 0x200000, RZ ;  /* 0x0020000002007824 */ /* 0x000fca00078e00ff */
[----:B------:R-:W-:Y:S02]  /*39e0*/  LOP3.LUT R0, R3, R0, R4, 0xfe, !PT ;  /* 0x0000000003007212 */ /* 0x000fe400078efe04 */
.L_x_41299:
[----:B------:R-:W-:Y:S05]  /*39f0*/  BSYNC B0 ;  /* 0x0000000000007941 */ /* 0x000fea0003800000 */
.L_x_41298:
[----:B------:R-:W0:Y:S02]  /*3a00*/  F2I.FTZ.TRUNC.NTZ R0, R0 ;  /* 0x0000000000007305 */ /* 0x000e24000021f100 */
[----:B0-----:R-:W-:Y:S01]  /*3a10*/  PRMT R24, R0, 0x7610, R24 ;  /* 0x0000761000187816 */ /* 0x001fe20000000018 */
[----:B------:R-:W-:Y:S05]  /*3a20*/  BRA `(.L_x_41274) ;  /* 0x0000029000007947 */ /* 0x000fea0003800000 */
.L_x_41291:
        /* <DEDUP_REMOVED lines=14> */
.L_x_41305:
[----:B------:R-:W-:Y:S05]  /*3b10*/  BSYNC B0 ;  /* 0x0000000000007941 */ /* 0x000fea0003800000 */
.L_x_41304:
[----:B------:R-:W0:Y:S02]  /*3b20*/  F2I.FTZ.TRUNC.NTZ R0, R0 ;  /* 0x0000000000007305 */ /* 0x000e24000021f100 */
[----:B0-----:R-:W-:Y:S01]  /*3b30*/  PRMT R24, R0, 0x7610, R24 ;  /* 0x0000761000187816 */ /* 0x001fe20000000018 */
[----:B------:R-:W-:Y:S05]  /*3b40*/  BRA `(.L_x_41274) ;  /* 0x0000017000007947 */ /* 0x000fea0003800000 */
.L_x_41279:
        /* <DEDUP_REMOVED lines=20> */
.L_x_41303:
[----:B------:R0:W5:Y:S01]  /*3c90*/  LDG.E.U16 R24, [R2.64] ;  /* 0x0000002402187981 */ /* 0x000162000c1e1500 */
[----:B------:R-:W-:Y:S05]  /*3ca0*/  BRA `(.L_x_41274) ;  /* 0x0000001000007947 */ /* 0x000fea0003800000 */
.L_x_41302:
[----:B------:R0:W5:Y:S02]  /*3cb0*/  LDG.E.U16 R24, [R2.64] ;  /* 0x0000002402187981 */ /* 0x000164000c1e1500 */
.L_x_41274:
[----:B------:R-:W-:Y:S05]  /*3cc0*/  BSYNC B6 ;  /* 0x0000000000067941 */ /* 0x000fea0003800000 */
.L_x_41273:
        /* <DEDUP_REMOVED lines=43> */
.L_x_41307:
[----:B---3--:R-:W-:Y:S05]  /*3f80*/  BSYNC B0 ;  /* 0x0000000000007941 */ /* 0x008fea0003800000 */
.L_x_41306:
        /* <DEDUP_REMOVED lines=32> */
.L_x_41309:
[----:B------:R-:W-:Y:S05]  /*4190*/  BSYNC B0 ;  /* 0x0000000000007941 */ /* 0x000fea0003800000 */
.L_x_41308:
        /* <DEDUP_REMOVED lines=32> */
.L_x_41311:
[----:B------:R-:W-:Y:S05]  /*43a0*/  BSYNC B0 ;  /* 0x0000000000007941 */ /* 0x000fea0003800000 */
.L_x_41310:
        /* <DEDUP_REMOVED lines=32> */
.L_x_41313:
[----:B------:R-:W-:Y:S05]  /*45b0*/  BSYNC B0 ;  /* 0x0000000000007941 */ /* 0x000fea0003800000 */
.L_x_41312:
        /* <DEDUP_REMOVED lines=20> */
.L_x_41319:
[----:B------:R0:W-:Y:S01]  /*4700*/  STG.E.U8 [R8.64], R4 ;  /* 0x0000000408007986 */ /* 0x0001e2000c101124 */
[----:B------:R-:W-:Y:S01]  /*4710*/  IMAD.MOV.U32 R2, RZ, RZ, R22 ;  /* 0x000000ffff027224 */ /* 0x000fe200078e0016 */
[----:B------:R-:W-:Y:S05]  /*4720*/  BRA `(.L_x_41315) ;  /* 0x00000f0000007947 */ /* 0x000fea0003800000 */
.L_x_41318:
        /* <DEDUP_REMOVED lines=11> */
.L_x_41322:
[----:B------:R-:W-:Y:S01]  /*47e0*/  PRMT R3, R4, 0x9910, RZ ;  /* 0x0000991004037816 */ /* 0x000fe200000000ff */
[----:B------:R-:W-:-:S04]  /*47f0*/  IMAD.MOV.U32 R2, RZ, RZ, R22 ;  /* 0x000000ffff027224 */ /* 0x000fc800078e0016 */
[----:B------:R0:W-:Y:S01]  /*4800*/  STG.E [R8.64], R3 ;  /* 0x0000000308007986 */ /* 0x0001e2000c101924 */
[----:B------:R-:W-:Y:S05]  /*4810*/  BRA `(.L_x_41315) ;  /* 0x00000e1000007947 */ /* 0x000fea0003800000 */
.L_x_41321:
[----:B------:R0:W-:Y:S01]  /*4820*/  STG.E.U16 [R8.64], R4 ;  /* 0x0000000408007986 */ /* 0x0001e2000c101524 */
[----:B------:R-:W-:Y:S01]  /*4830*/  IMAD.MOV.U32 R2, RZ, RZ, R22 ;  /* 0x000000ffff027224 */ /* 0x000fe200078e0016 */
[----:B------:R-:W-:Y:S05]  /*4840*/  BRA `(.L_x_41315) ;  /* 0x00000de000007947 */ /* 0x000fea0003800000 */
.L_x_41317:
        /* <DEDUP_REMOVED lines=10> */
.L_x_41324:
[----:B------:R-:W0:Y:S01]  /*48f0*/  I2F.S16 R0, R4 ;  /* 0x0000000400007306 */ /* 0x000e220000101400 */
[----:B------:R-:W-:Y:S01]  /*4900*/  IMAD.MOV.U32 R2, RZ, RZ, R22 ;  /* 0x000000ffff027224 */ /* 0x000fe200078e0016 */
[----:B0-----:R-:W-:-:S05]  /*4910*/  F2FP.PACK_AB R0, RZ, R0 ;  /* 0x00000000ff00723e */ /* 0x001fca00000000ff */
[----:B------:R0:W-:Y:S01]  /*4920*/  STG.E.U16 [R8.64], R0 ;  /* 0x0000000008007986 */ /* 0x0001e2000c101524 */
[----:B------:R-:W-:Y:S05]  /*4930*/  BRA `(.L_x_41315) ;  /* 0x00000cf000007947 */ /* 0x000fea0003800000 */
.L_x_41323:
        /* <DEDUP_REMOVED lines=11> */
.L_x_41326:
[----:B------:R-:W0:Y:S01]  /*49f0*/  I2F.S16 R4, R4 ;  /* 0x0000000400047306 */ /* 0x000e220000101400 */
[----:B------:R-:W-:Y:S01]  /*4a00*/  IMAD.MOV.U32 R2, RZ, RZ, R22 ;  /* 0x000000ffff027224 */ /* 0x000fe200078e0016 */
[----:B0-----:R-:W-:-:S04]  /*4a10*/  F2FP.PACK_AB R3, RZ, R4 ;  /* 0x00000004ff03723e */ /* 0x001fc800000000ff */
[----:B------:R-:W-:-:S05]  /*4a20*/  PRMT R3, R3, 0x5410, RZ ;  /* 0x0000541003037816 */ /* 0x000fca00000000ff */
[----:B------:R0:W-:Y:S01]  /*4a30*/  STG.E [R8.64], R3 ;  /* 0x0000000308007986 */ /* 0x0001e2000c101924 */
[----:B------:R-:W-:Y:S05]  /*4a40*/  BRA `(.L_x_41315) ;  /* 0x00000be000007947 */ /* 0x000fea0003800000 */
.L_x_41325:
[----:B------:R-:W0:Y:S01]  /*4a50*/  I2F.F64.S16 R4, R4 ;  /* 0x0000000400047312 */ /* 0x000e220000101c00 */
[----:B------:R-:W-:Y:S01]  /*4a60*/  IMAD.MOV.U32 R2, RZ, RZ, R22 ;  /* 0x000000ffff027224 */ /* 0x000fe200078e0016 */
[----:B0-----:R0:W-:Y:S01]  /*4a70*/  STG.E.64 [R8.64], R4 ;  /* 0x0000000408007986 */ /* 0x0011e2000c101b24 */
[----:B------:R-:W-:Y:S05]  /*4a80*/  BRA `(.L_x_41315) ;  /* 0x00000ba000007947 */ /* 0x000fea0003800000 */
.L_x_41316:
        /* <DEDUP_REMOVED lines=14> */
.L_x_41329:
[----:B------:R-:W0:Y:S01]  /*4b70*/  I2F.F64.S16 R4, R4 ;  /* 0x0000000400047312 */ /* 0x000e220000101c00 */
[----:B------:R-:W-:Y:S01]  /*4b80*/  CS2R R6, SRZ ;  /* 0x0000000000067805 */ /* 0x000fe2000001ff00 */
[----:B------:R-:W-:-:S04]  /*4b90*/  IMAD.MOV.U32 R2, RZ, RZ, R22 ;  /* 0x000000ffff027224 */ /* 0x000fc800078e0016 */
[----:B0-----:R0:W-:Y:S01]  /*4ba0*/  STG.E.128 [R8.64], R4 ;  /* 0x0000000408007986 */ /* 0x0011e2000c101d24 */
[----:B------:R-:W-:Y:S05]  /*4bb0*/  BRA `(.L_x_41315) ;  /* 0x00000a7000007947 */ /* 0x000fea0003800000 */
.L_x_41328:
        /* <DEDUP_REMOVED lines=21> */
.L_x_41333:
[----:B------:R-:W-:Y:S05]  /*4d10*/  BSYNC B0 ;  /* 0x0000000000007941 */ /* 0x000fea0003800000 */
.L_x_41332:
[----:B------:R-:W-:Y:S01]  /*4d20*/  LOP3.LUT R3, R0, R3, RZ, 0xfc, !PT ;  /* 0x0000000300037212 */ /* 0x000fe200078efcff */
[----:B------:R-:W-:-:S04]  /*4d30*/  IMAD.MOV.U32 R2, RZ, RZ, R22 ;  /* 0x000000ffff027224 */ /* 0x000fc800078e0016 */
[----:B------:R0:W-:Y:S01]  /*4d40*/  STG.E.U8 [R8.64], R3 ;  /* 0x0000000308007986 */ /* 0x0001e2000c101124 */
[----:B------:R-:W-:Y:S05]  /*4d50*/  BRA `(.L_x_41315) ;  /* 0x000008d000007947 */ /* 0x000fea0003800000 */
.L_x_41331:
        /* <DEDUP_REMOVED lines=13> */
.L_x_41335:
[----:B------:R-:W-:Y:S01]  /*4e30*/  IMAD.MOV.U32 R0, RZ, RZ, 0x7f ;  /* 0x0000007fff007424 */ /* 0x000fe200078e00ff */
[----:B------:R-:W-:-:S04]  /*4e40*/  ISETP.GT.U32.AND P0, PT, R2, 0x7f800000, PT ;  /* 0x7f8000000200780c */ /* 0x000fc80003f04070 */
[----:B------:R-:W-:-:S04]  /*4e50*/  SEL R0, R0, 0x7c, P0 ;  /* 0x0000007c00007807 */ /* 0x000fc80000000000 */
.L_x_41336:
[----:B------:R-:W-:Y:S05]  /*4e60*/  BSYNC B0 ;  /* 0x0000000000007941 */ /* 0x000fea0003800000 */
.L_x_41334:
[----:B------:R-:W-:-:S04]  /*4e70*/  LOP3.LUT R2, R3, 0x80000000, RZ, 0xc0, !PT ;  /* 0x8000000003027812 */ /* 0x000fc800078ec0ff */
[----:B------:R-:W-:Y:S01]  /*4e80*/  SHF.R.U32.HI R3, RZ, 0x18, R2 ;  /* 0x00000018ff037819 */ /* 0x000fe20000011602 */
[----:B------:R-:W-:-:S03]  /*4e90*/  IMAD.MOV.U32 R2, RZ, RZ, R22 ;  /* 0x000000ffff027224 */ /* 0x000fc600078e0016 */
[----:B------:R-:W-:-:S05]  /*4ea0*/  LOP3.LUT R3, R0, R3, RZ, 0xfc, !PT ;  /* 0x0000000300037212 */ /* 0x000fca00078efcff */
[----:B------:R0:W-:Y:S01]  /*4eb0*/  STG.E.U8 [R8.64], R3 ;  /* 0x0000000308007986 */ /* 0x0001e2000c101124 */
[----:B------:R-:W-:Y:S05]  /*4ec0*/  BRA `(.L_x_41315) ;  /* 0x0000076000007947 */ /* 0x000fea0003800000 */
.L_x_41330:
[----:B------:R-:W0:Y:S01]  /*4ed0*/  I2F.S16 R0, R4 ;  /* 0x0000000400007306 */ /* 0x000e220000101400 */
[----:B------:R-:W-:Y:S01]  /*4ee0*/  IMAD.MOV.U32 R2, RZ, RZ, R22 ;  /* 0x000000ffff027224 */ /* 0x000fe200078e0016 */
[----:B0-----:R-:W-:-:S05]  /*4ef0*/  F2FP.BF16.PACK_AB R0, RZ, R0 ;  /* 0x00000000ff00723e */ /* 0x001fca00000010ff */
[----:B------:R0:W-:Y:S01]  /*4f00*/  STG.E.U16 [R8.64], R0 ;  /* 0x0000000008007986 */ /* 0x0001e2000c101524 */
[----:B------:R-:W-:Y:S05]  /*4f10*/  BRA `(.L_x_41315) ;  /* 0x0000071000007947 */ /* 0x000fea0003800000 */
.L_x_41327:
        /* <DEDUP_REMOVED lines=11> */
.L_x_41339:
        /* <DEDUP_REMOVED lines=17> */
.L_x_41342:
[----:B------:R-:W-:-:S04]  /*50e0*/  LOP3.LUT R0, R5, 0x80000000, RZ, 0xc0, !PT ;  /* 0x8000000005007812 */ /* 0x000fc800078ec0ff */
[----:B------:R-:W-:-:S04]  /*50f0*/  SHF.R.U32.HI R3, RZ, 0x18, R0 ;  /* 0x00000018ff037819 */ /* 0x000fc80000011600 */
[----:B------:R-:W-:-:S04]  /*5100*/  LOP3.LUT R2, R2, R3, RZ, 0xfc, !PT ;  /* 0x0000000302027212 */ /* 0x000fc800078efcff */
[----:B------:R-:W-:Y:S02]  /*5110*/  PRMT R0, R2, 0x7610, R0 ;  /* 0x0000761002007816 */ /* 0x000fe40000000000 */
.L_x_41341:
[----:B------:R-:W-:Y:S05]  /*5120*/  BSYNC B0 ;  /* 0x0000000000007941 */ /* 0x000fea0003800000 */
.L_x_41340:
[----:B------:R0:W-:Y:S01]  /*5130*/  STG.E.U8 [R8.64], R0 ;  /* 0x0000000008007986 */ /* 0x0001e2000c101124 */
[----:B------:R-:W-:Y:S01]  /*5140*/  IMAD.MOV.U32 R2, RZ, RZ, R22 ;  /* 0x000000ffff027224 */ /* 0x000fe200078e0016 */
[----:B------:R-:W-:Y:S05]  /*5150*/  BRA `(.L_x_41315) ;  /* 0x000004d000007947 */ /* 0x000fea0003800000 */
.L_x_41338:
        /* <DEDUP_REMOVED lines=17> */
.L_x_41345:
[----:B------:R-:W-:-:S04]  /*5270*/  LOP3.LUT R0, R5, 0x80000000, RZ, 0xc0, !PT ;  /* 0x8000000005007812 */ /* 0x000fc800078ec0ff */
[----:B------:R-:W-:-:S04]  /*5280*/  SHF.R.U32.HI R3, RZ, 0x18, R0 ;  /* 0x00000018ff037819 */ /* 0x000fc80000011600 */
[----:B------:R-:W-:-:S04]  /*5290*/  LOP3.LUT R2, R2, R3, RZ, 0xfc, !PT ;  /* 0x0000000302027212 */ /* 0x000fc800078efcff */
[----:B------:R-:W-:Y:S02]  /*52a0*/  PRMT R0, R2, 0x7610, R0 ;  /* 0x0000761002007816 */ /* 0x000fe40000000000 */
.L_x_41344:
[----:B------:R-:W-:Y:S05]  /*52b0*/  BSYNC B0 ;  /* 0x0000000000007941 */ /* 0x000fea0003800000 */
.L_x_41343:
[----:B------:R0:W-:Y:S01]  /*52c0*/  STG.E.U8 [R8.64], R0 ;  /* 0x0000000008007986 */ /* 0x0001e2000c101124 */
[----:B------:R-:W-:Y:S01]  /*52d0*/  IMAD.MOV.U32 R2, RZ, RZ, R22 ;  /* 0x000000ffff027224 */ /* 0x000fe200078e0016 */
[----:B------:R-:W-:Y:S05]  /*52e0*/  BRA `(.L_x_41315) ;  /* 0x0000034000007947 */ /* 0x000fea0003800000 */
.L_x_41337:
        /* <DEDUP_REMOVED lines=23> */
.L_x_41320:
        /* <DEDUP_REMOVED lines=21> */
.L_x_41347:
[----:B------:R-:W-:Y:S01]  /*55b0*/  PRMT R4, R4, 0x9910, RZ ;  /* 0x0000991004047816 */ /* 0x000fe200000000ff */
[----:B------:R-:W-:-:S03]  /*55c0*/  IMAD.MOV.U32 R2, RZ, RZ, R22 ;  /* 0x000000ffff027224 */ /* 0x000fc600078e0016 */
[----:B------:R-:W-:-:S05]  /*55d0*/  SHF.R.S32.HI R5, RZ, 0x1f, R4 ;  /* 0x0000001fff057819 */ /* 0x000fca0000011404 */
[----:B------:R0:W-:Y:S01]  /*55e0*/  STG.E.64 [R8.64], R4 ;  /* 0x0000000408007986 */ /* 0x0001e2000c101b24 */
[----:B------:R-:W-:Y:S05]  /*55f0*/  BRA `(.L_x_41315) ;  /* 0x0000003000007947 */ /* 0x000fea0003800000 */
.L_x_41346:
[----:B------:R-:W-:Y:S01]  /*5600*/  PRMT R3, R4, 0x9910, RZ ;  /* 0x0000991004037816 */ /* 0x000fe200000000ff */
[----:B------:R-:W-:-:S04]  /*5610*/  IMAD.MOV.U32 R2, RZ, RZ, R22 ;  /* 0x000000ffff027224 */ /* 0x000fc800078e0016 */
[----:B------:R0:W-:Y:S03]  /*5620*/  STG.E [R8.64], R3 ;  /* 0x0000000308007986 */ /* 0x0001e6000c101924 */
.L_x_41315:
[----:B------:R-:W-:Y:S05]  /*5630*/  BSYNC B6 ;  /* 0x0000000000067941 */ /* 0x000fea0003800000 */
.L_x_41314:
        /* <DEDUP_REMOVED lines=21> */
.L_x_41353:
[----:B-1---5:R0:W-:Y:S01]  /*5790*/  STG.E.U8 [R8.64], R19 ;  /* 0x0000001308007986 */ /* 0x0221e2000c101124 */
[----:B------:R-:W-:Y:S05]  /*57a0*/  BRA `(.L_x_41355) ;  /* 0x00000dc000007947 */ /* 0x000fea0003800000 */
.L_x_41352:
        /* <DEDUP_REMOVED lines=10> */
.L_x_41357:
[----:B-1---5:R-:W-:-:S05]  /*5850*/  PRMT R3, R19, 0x9910, RZ ;  /* 0x0000991013037816 */ /* 0x022fca00000000ff */
[----:B------:R0:W-:Y:S01]  /*5860*/  STG.E [R8.64], R3 ;  /* 0x0000000308007986 */ /* 0x0001e2000c101924 */
[----:B------:R-:W-:Y:S05]  /*5870*/  BRA `(.L_x_41355) ;  /* 0x00000cf000007947 */ /* 0x000fea0003800000 */
.L_x_41356:
[----:B-1---5:R0:W-:Y:S01]  /*5880*/  STG.E.U16 [R8.64], R19 ;  /* 0x0000001308007986 */ /* 0x0221e2000c101524 */
[----:B------:R-:W-:Y:S05]  /*5890*/  BRA `(.L_x_41355) ;  /* 0x00000cd000007947 */ /* 0x000fea0003800000 */
.L_x_41351:
        /* <DEDUP_REMOVED lines=9> */
.L_x_41359:
[----:B-1---5:R-:W0:Y:S02]  /*5930*/  I2F.S16 R0, R19 ;  /* 0x0000001300007306 */ /* 0x022e240000101400 */
[----:B0-----:R-:W-:-:S05]  /*5940*/  F2FP.PACK_AB R0, RZ, R0 ;  /* 0x00000000ff00723e */ /* 0x001fca00000000ff */
[----:B------:R0:W-:Y:S01]  /*5950*/  STG.E.U16 [R8.64], R0 ;  /* 0x0000000008007986 */ /* 0x0001e2000c101524 */
[----:B------:R-:W-:Y:S05]  /*5960*/  BRA `(.L_x_41355) ;  /* 0x00000c0000007947 */ /* 0x000fea0003800000 */
.L_x_41358:
        /* <DEDUP_REMOVED lines=10> */
.L_x_41361:
[----:B-1---5:R-:W0:Y:S02]  /*5a10*/  I2F.S16 R19, R19 ;  /* 0x0000001300137306 */ /* 0x022e240000101400 */
[----:B0-----:R-:W-:-:S04]  /*5a20*/  F2FP.PACK_AB R3, RZ, R19 ;  /* 0x00000013ff03723e */ /* 0x001fc800000000ff */
[----:B------:R-:W-:-:S05]  /*5a30*/  PRMT R3, R3, 0x5410, RZ ;  /* 0x0000541003037816 */ /* 0x000fca00000000ff */
[----:B------:R0:W-:Y:S01]  /*5a40*/  STG.E [R8.64], R3 ;  /* 0x0000000308007986 */ /* 0x0001e2000c101924 */
[----:B------:R-:W-:Y:S05]  /*5a50*/  BRA `(.L_x_41355) ;  /* 0x00000b1000007947 */ /* 0x000fea0003800000 */
.L_x_41360:
[----:B-1---5:R-:W0:Y:S02]  /*5a60*/  I2F.F64.S16 R4, R19 ;  /* 0x0000001300047312 */ /* 0x022e240000101c00 */
[----:B0-----:R0:W-:Y:S01]  /*5a70*/  STG.E.64 [R8.64], R4 ;  /* 0x0000000408007986 */ /* 0x0011e2000c101b24 */
[----:B------:R-:W-:Y:S05]  /*5a80*/  BRA `(.L_x_41355) ;  /* 0x00000ae000007947 */ /* 0x000fea0003800000 */
.L_x_41350:
        /* <DEDUP_REMOVED lines=13> */
.L_x_41364:
[----:B-1---5:R-:W0:Y:S01]  /*5b60*/  I2F.F64.S16 R4, R19 ;  /* 0x0000001300047312 */ /* 0x022e220000101c00 */
[----:B------:R-:W-:-:S05]  /*5b70*/  CS2R R6, SRZ ;  /* 0x0000000000067805 */ /* 0x000fca000001ff00 */
[----:B0-----:R0:W-:Y:S01]  /*5b80*/  STG.E.128 [R8.64], R4 ;  /* 0x0000000408007986 */ /* 0x0011e2000c101d24 */
[----:B------:R-:W-:Y:S05]  /*5b90*/  BRA `(.L_x_41355) ;  /* 0x000009d000007947 */ /* 0x000fea0003800000 */
.L_x_41363:
        /* <DEDUP_REMOVED lines=21> */
.L_x_41368:
[----:B------:R-:W-:Y:S05]  /*5cf0*/  BSYNC B0 ;  /* 0x0000000000007941 */ /* 0x000fea0003800000 */
.L_x_41367:
[----:B------:R-:W-:-:S05]  /*5d00*/  LOP3.LUT R5, R0, R5, RZ, 0xfc, !PT ;  /* 0x0000000500057212 */ /* 0x000fca00078efcff */
[----:B------:R0:W-:Y:S01]  /*5d10*/  STG.E.U8 [R8.64], R5 ;  /* 0x0000000508007986 */ /* 0x0001e2000c101124 */
[----:B------:R-:W-:Y:S05]  /*5d20*/  BRA `(.L_x_41355) ;  /* 0x0000084000007947 */ /* 0x000fea0003800000 */
.L_x_41366:
        /* <DEDUP_REMOVED lines=13> */
.L_x_41370:
[----:B------:R-:W-:Y:S01]  /*5e00*/  IMAD.MOV.U32 R0, RZ, RZ, 0x7f ;  /* 0x0000007fff007424 */ /* 0x000fe200078e00ff */
[----:B------:R-:W-:-:S04]  /*5e10*/  ISETP.GT.U32.AND P0, PT, R3, 0x7f800000, PT ;  /* 0x7f8000000300780c */ /* 0x000fc80003f04070 */
[----:B------:R-:W-:-:S04]  /*5e20*/  SEL R0, R0, 0x7c, P0 ;  /* 0x0000007c00007807 */ /* 0x000fc80000000000 */
.L_x_41371:
[----:B------:R-:W-:Y:S05]  /*5e30*/  BSYNC B0 ;  /* 0x0000000000007941 */ /* 0x000fea0003800000 */
.L_x_41369:
[----:B------:R-:W-:-:S04]  /*5e40*/  LOP3.LUT R3, R19, 0x80000000, RZ, 0xc0, !PT ;  /* 0x8000000013037812 */ /* 0x000fc800078ec0ff */
[----:B------:R-:W-:-:S04]  /*5e50*/  SHF.R.U32.HI R3, RZ, 0x18, R3 ;  /* 0x00000018ff037819 */ /* 0x000fc80000011603 */
[----:B------:R-:W-:-:S05]  /*5e60*/  LOP3.LUT R3, R0, R3, RZ, 0xfc, !PT ;  /* 0x0000000300037212 */ /* 0x000fca00078efcff */
[----:B------:R0:W-:Y:S01]  /*5e70*/  STG.E.U8 [R8.64], R3 ;  /* 0x0000000308007986 */ /* 0x0001e2000c101124 */
[----:B------:R-:W-:Y:S05]  /*5e80*/  BRA `(.L_x_41355) ;  /* 0x000006e000007947 */ /* 0x000fea0003800000 */
.L_x_41365:
[----:B-1---5:R-:W0:Y:S02]  /*5e90*/  I2F.S16 R0, R19 ;  /* 0x0000001300007306 */ /* 0x022e240000101400 */
[----:B0-----:R-:W-:-:S05]  /*5ea0*/  F2FP.BF16.PACK_AB R0, RZ, R0 ;  /* 0x00000000ff00723e */ /* 0x001fca00000010ff */
[----:B------:R0:W-:Y:S01]  /*5eb0*/  STG.E.U16 [R8.64], R0 ;  /* 0x0000000008007986 */ /* 0x0001e2000c101524 */
[----:B------:R-:W-:Y:S05]  /*5ec0*/  BRA `(.L_x_41355) ;  /* 0x000006a000007947 */ /* 0x000fea0003800000 */
.L_x_41362:
        /* <DEDUP_REMOVED lines=10> */
.L_x_41374:
        /* <DEDUP_REMOVED lines=17> */
.L_x_41377:
[----:B------:R-:W-:-:S04]  /*6080*/  LOP3.LUT R3, R19, 0x80000000, RZ, 0xc0, !PT ;  /* 0x8000000013037812 */ /* 0x000fc800078ec0ff */
[----:B------:R-:W-:-:S04]  /*6090*/  SHF.R.U32.HI R3, RZ, 0x18, R3 ;  /* 0x00000018ff037819 */ /* 0x000fc80000011603 */
[----:B------:R-:W-:-:S04]  /*60a0*/  LOP3.LUT R0, R0, R3, RZ, 0xfc, !PT ;  /* 0x0000000300007212 */ /* 0x000fc800078efcff */
[----:B------:R-:W-:Y:S02]  /*60b0*/  PRMT R4, R0, 0x7610, R4 ;  /* 0x0000761000047816 */ /* 0x000fe40000000004 */
.L_x_41376:
[----:B------:R-:W-:Y:S05]  /*60c0*/  BSYNC B0 ;  /* 0x0000000000007941 */ /* 0x000fea0003800000 */
.L_x_41375:
[----:B------:R0:W-:Y:S01]  /*60d0*/  STG.E.U8 [R8.64], R4 ;  /* 0x0000000408007986 */ /* 0x0001e2000c101124 */
[----:B------:R-:W-:Y:S05]  /*60e0*/  BRA `(.L_x_41355) ;  /* 0x0000048000007947 */ /* 0x000fea0003800000 */
.L_x_41373:
        /* <DEDUP_REMOVED lines=17> */
.L_x_41380:
[----:B------:R-:W-:-:S04]  /*6200*/  LOP3.LUT R3, R19, 0x80000000, RZ, 0xc0, !PT ;  /* 0x8000000013037812 */ /* 0x000fc800078ec0ff */
[----:B------:R-:W-:-:S04]  /*6210*/  SHF.R.U32.HI R3, RZ, 0x18, R3 ;  /* 0x00000018ff037819 */ /* 0x000fc80000011603 */
[----:B------:R-:W-:-:S04]  /*6220*/  LOP3.LUT R0, R0, R3, RZ, 0xfc, !PT ;  /* 0x0000000300007212 */ /* 0x000fc800078efcff */
[----:B------:R-:W-:Y:S02]  /*6230*/  PRMT R4, R0, 0x7610, R4 ;  /* 0x0000761000047816 */ /* 0x000fe40000000004 */
.L_x_41379:
[----:B------:R-:W-:Y:S05]  /*6240*/  BSYNC B0 ;  /* 0x0000000000007941 */ /* 0x000fea0003800000 */
.L_x_41378:
[----:B------:R0:W-:Y:S01]  /*6250*/  STG.E.U8 [R8.64], R4 ;  /* 0x0000000408007986 */ /* 0x0001e2000c101124 */
[----:B------:R-:W-:Y:S05]  /*6260*/  BRA `(.L_x_41355) ;  /* 0x0000030000007947 */ /* 0x000fea0003800000 */
.L_x_41372:
        /* <DEDUP_REMOVED lines=22> */
.L_x_41354:
        /* <DEDUP_REMOVED lines=20> */
.L_x_41382:
[----:B-1---5:R-:W-:-:S04]  /*6510*/  PRMT R4, R19, 0x9910, RZ ;  /* 0x0000991013047816 */ /* 0x022fc800000000ff */
[----:B------:R-:W-:-:S05]  /*6520*/  SHF.R.S32.HI R5, RZ, 0x1f, R4 ;  /* 0x0000001fff057819 */ /* 0x000fca0000011404 */
[----:B------:R0:W-:Y:S01]  /*6530*/  STG.E.64 [R8.64], R4 ;  /* 0x0000000408007986 */ /* 0x0001e2000c101b24 */
[----:B------:R-:W-:Y:S05]  /*6540*/  BRA `(.L_x_41355) ;  /* 0x0000002000007947 */ /* 0x000fea0003800000 */
.L_x_41381:
[----:B-1---5:R-:W-:-:S05]  /*6550*/  PRMT R3, R19, 0x9910, RZ ;  /* 0x0000991013037816 */ /* 0x022fca00000000ff */
[----:B------:R0:W-:Y:S02]  /*6560*/  STG.E [R8.64], R3 ;  /* 0x0000000308007986 */ /* 0x0001e4000c101924 */
.L_x_41355:
        /* <DEDUP_REMOVED lines=21> */
.L_x_41386:
[----:B------:R0:W-:Y:S01]  /*66c0*/  STG.E.U8 [R8.64], R23 ;  /* 0x0000001708007986 */ /* 0x0001e2000c101124 */
[----:B------:R-:W-:Y:S05]  /*66d0*/  BRA `(.L_x_41388) ;  /* 0x00000dc000007947 */ /* 0x000fea0003800000 */
.L_x_41385:
        /* <DEDUP_REMOVED lines=10> */
.L_x_41390:
[----:B------:R-:W-:-:S05]  /*6780*/  PRMT R3, R23, 0x9910, RZ ;  /* 0x0000991017037816 */ /* 0x000fca00000000ff */
[----:B------:R0:W-:Y:S01]  /*6790*/  STG.E [R8.64], R3 ;  /* 0x0000000308007986 */ /* 0x0001e2000c101924 */
[----:B------:R-:W-:Y:S05]  /*67a0*/  BRA `(.L_x_41388) ;  /* 0x00000cf000007947 */ /* 0x000fea0003800000 */
.L_x_41389:
[----:B------:R0:W-:Y:S01]  /*67b0*/  STG.E.U16 [R8.64], R23 ;  /* 0x0000001708007986 */ /* 0x0001e2000c101524 */
[----:B------:R-:W-:Y:S05]  /*67c0*/  BRA `(.L_x_41388) ;  /* 0x00000cd000007947 */ /* 0x000fea0003800000 */
.L_x_41384:
        /* <DEDUP_REMOVED lines=9> */
.L_x_41392:
[----:B------:R-:W0:Y:S02]  /*6860*/  I2F.S16 R0, R23 ;  /* 0x0000001700007306 */ /* 0x000e240000101400 */
[----:B0-----:R-:W-:-:S05]  /*6870*/  F2FP.PACK_AB R0, RZ, R0 ;  /* 0x00000000ff00723e */ /* 0x001fca00000000ff */
[----:B------:R0:W-:Y:S01]  /*6880*/  STG.E.U16 [R8.64], R0 ;  /* 0x0000000008007986 */ /* 0x0001e2000c101524 */
[----:B------:R-:W-:Y:S05]  /*6890*/  BRA `(.L_x_41388) ;  /* 0x00000c0000007947 */ /* 0x000fea0003800000 */
.L_x_41391:
        /* <DEDUP_REMOVED lines=10> */
.L_x_41394:
[----:B------:R-:W0:Y:S02]  /*6940*/  I2F.S16 R23, R23 ;  /* 0x0000001700177306 */ /* 0x000e240000101400 */
[----:B0-----:R-:W-:-:S04]  /*6950*/  F2FP.PACK_AB R3, RZ, R23 ;  /* 0x00000017ff03723e */ /* 0x001fc800000000ff */
[----:B------:R-:W-:-:S05]  /*6960*/  PRMT R3, R3, 0x5410, RZ ;  /* 0x0000541003037816 */ /* 0x000fca00000000ff */
[----:B------:R0:W-:Y:S01]  /*6970*/  STG.E [R8.64], R3 ;  /* 0x0000000308007986 */ /* 0x0001e2000c101924 */
[----:B------:R-:W-:Y:S05]  /*6980*/  BRA `(.L_x_41388) ;  /* 0x00000b1000007947 */ /* 0x000fea0003800000 */
.L_x_41393:
[----:B------:R-:W0:Y:S02]  /*6990*/  I2F.F64.S16 R4, R23 ;  /* 0x0000001700047312 */ /* 0x000e240000101c00 */
[----:B0-----:R0:W-:Y:S01]  /*69a0*/  STG.E.64 [R8.64], R4 ;  /* 0x0000000408007986 */ /* 0x0011e2000c101b24 */
[----:B------:R-:W-:Y:S05]  /*69b0*/  BRA `(.L_x_41388) ;  /* 0x00000ae000007947 */ /* 0x000fea0003800000 */
.L_x_41383:
        /* <DEDUP_REMOVED lines=13> */
.L_x_41397:
[----:B------:R-:W0:Y:S01]  /*6a90*/  I2F.F64.S16 R4, R23 ;  /* 0x0000001700047312 */ /* 0x000e220000101c00 */
[----:B------:R-:W-:-:S05]  /*6aa0*/  CS2R R6, SRZ ;  /* 0x0000000000067805 */ /* 0x000fca000001ff00 */
[----:B0-----:R0:W-:Y:S01]  /*6ab0*/  STG.E.128 [R8.64], R4 ;  /* 0x0000000408007986 */ /* 0x0011e2000c101d24 */
[----:B------:R-:W-:Y:S05]  /*6ac0*/  BRA `(.L_x_41388) ;  /* 0x000009d000007947 */ /* 0x000fea0003800000 */
.L_x_41396:
        /* <DEDUP_REMOVED lines=21> */
.L_x_41401:
[----:B------:R-:W-:Y:S05]  /*6c20*/  BSYNC B0 ;  /* 0x0000000000007941 */ /* 0x000fea0003800000 */
.L_x_41400:
[----:B------:R-:W-:-:S05]  /*6c30*/  LOP3.LUT R5, R0, R5, RZ, 0xfc, !PT ;  /* 0x0000000500057212 */ /* 0x000fca00078efcff */
[----:B------:R0:W-:Y:S01]  /*6c40*/  STG.E.U8 [R8.64], R5 ;  /* 0x0000000508007986 */ /* 0x0001e2000c101124 */
[----:B------:R-:W-:Y:S05]  /*6c50*/  BRA `(.L_x_41388) ;  /* 0x0000084000007947 */ /* 0x000fea0003800000 */
.L_x_41399:
        /* <DEDUP_REMOVED lines=13> */
.L_x_41403:
[----:B------:R-:W-:Y:S01]  /*6d30*/  IMAD.MOV.U32 R0, RZ, RZ, 0x7f ;  /* 0x0000007fff007424 */ /* 0x000fe200078e00ff */
[----:B------:R-:W-:-:S04]  /*6d40*/  ISETP.GT.U32.AND P0, PT, R3, 0x7f800000, PT ;  /* 0x7f8000000300780c */ /* 0x000fc80003f04070 */
[----:B------:R-:W-:-:S04]  /*6d50*/  SEL R0, R0, 0x7c, P0 ;  /* 0x0000007c00007807 */ /* 0x000fc80000000000 */
.L_x_41404:
[----:B------:R-:W-:Y:S05]  /*6d60*/  BSYNC B0 ;  /* 0x0000000000007941 */ /* 0x000fea0003800000 */
.L_x_41402:
[----:B------:R-:W-:-:S04]  /*6d70*/  LOP3.LUT R3, R23, 0x80000000, RZ, 0xc0, !PT ;  /* 0x8000000017037812 */ /* 0x000fc800078ec0ff */
[----:B------:R-:W-:-:S04]  /*6d80*/  SHF.R.U32.HI R3, RZ, 0x18, R3 ;  /* 0x00000018ff037819 */ /* 0x000fc80000011603 */
[----:B------:R-:W-:-:S05]  /*6d90*/  LOP3.LUT R3, R0, R3, RZ, 0xfc, !PT ;  /* 0x0000000300037212 */ /* 0x000fca00078efcff */
[----:B------:R0:W-:Y:S01]  /*6da0*/  STG.E.U8 [R8.64], R3 ;  /* 0x0000000308007986 */ /* 0x0001e2000c101124 */
[----:B------:R-:W-:Y:S05]  /*6db0*/  BRA `(.L_x_41388) ;  /* 0x000006e000007947 */ /* 0x000fea0003800000 */
.L_x_41398:
[----:B------:R-:W0:Y:S02]  /*6dc0*/  I2F.S16 R0, R23 ;  /* 0x0000001700007306 */ /* 0x000e240000101400 */
[----:B0-----:R-:W-:-:S05]  /*6dd0*/  F2FP.BF16.PACK_AB R0, RZ, R0 ;  /* 0x00000000ff00723e */ /* 0x001fca00000010ff */
[----:B------:R0:W-:Y:S01]  /*6de0*/  STG.E.U16 [R8.64], R0 ;  /* 0x0000000008007986 */ /* 0x0001e2000c101524 */
[----:B------:R-:W-:Y:S05]  /*6df0*/  BRA `(.L_x_41388) ;  /* 0x000006a000007947 */ /* 0x000fea0003800000 */
.L_x_41395:
        /* <DEDUP_REMOVED lines=10> */
.L_x_41407:
        /* <DEDUP_REMOVED lines=17> */
.L_x_41410:
[----:B------:R-:W-:-:S04]  /*6fb0*/  LOP3.LUT R3, R23, 0x80000000, RZ, 0xc0, !PT ;  /* 0x8000000017037812 */ /* 0x000fc800078ec0ff */
[----:B------:R-:W-:-:S04]  /*6fc0*/  SHF.R.U32.HI R3, RZ, 0x18, R3 ;  /* 0x00000018ff037819 */ /* 0x000fc80000011603 */
[----:B------:R-:W-:-:S04]  /*6fd0*/  LOP3.LUT R0, R0, R3, RZ, 0xfc, !PT ;  /* 0x0000000300007212 */ /* 0x000fc800078efcff */
[----:B------:R-:W-:Y:S02]  /*6fe0*/  PRMT R4, R0, 0x7610, R4 ;  /* 0x0000761000047816 */ /* 0x000fe40000000004 */
.L_x_41409:
[----:B------:R-:W-:Y:S05]  /*6ff0*/  BSYNC B0 ;  /* 0x0000000000007941 */ /* 0x000fea0003800000 */
.L_x_41408:
[----:B------:R0:W-:Y:S01]  /*7000*/  STG.E.U8 [R8.64], R4 ;  /* 0x0000000408007986 */ /* 0x0001e2000c101124 */
[----:B------:R-:W-:Y:S05]  /*7010*/  BRA `(.L_x_41388) ;  /* 0x0000048000007947 */ /* 0x000fea0003800000 */
.L_x_41406:
        /* <DEDUP_REMOVED lines=17> */
.L_x_41413:
[----:B------:R-:W-:-:S04]  /*7130*/  LOP3.LUT R3, R23, 0x80000000, RZ, 0xc0, !PT ;  /* 0x8000000017037812 */ /* 0x000fc800078ec0ff */
[----:B------:R-:W-:-:S04]  /*7140*/  SHF.R.U32.HI R3, RZ, 0x18, R3 ;  /* 0x00000018ff037819 */ /* 0x000fc80000011603 */
[----:B------:R-:W-:-:S04]  /*7150*/  LOP3.LUT R0, R0, R3, RZ, 0xfc, !PT ;  /* 0x0000000300007212 */ /* 0x000fc800078efcff */
[----:B------:R-:W-:Y:S02]  /*7160*/  PRMT R4, R0, 0x7610, R4 ;  /* 0x0000761000047816 */ /* 0x000fe40000000004 */
.L_x_41412:
[----:B------:R-:W-:Y:S05]  /*7170*/  BSYNC B0 ;  /* 0x0000000000007941 */ /* 0x000fea0003800000 */
.L_x_41411:
[----:B------:R0:W-:Y:S01]  /*7180*/  STG.E.U8 [R8.64], R4 ;  /* 0x0000000408007986 */ /* 0x0001e2000c101124 */
[----:B------:R-:W-:Y:S05]  /*7190*/  BRA `(.L_x_41388) ;  /* 0x0000030000007947 */ /* 0x000fea0003800000 */
.L_x_41405:
        /* <DEDUP_REMOVED lines=22> */
.L_x_41387:
        /* <DEDUP_REMOVED lines=20> */
.L_x_41415:
[----:B------:R-:W-:-:S04]  /*7440*/  PRMT R4, R23, 0x9910, RZ ;  /* 0x0000991017047816 */ /* 0x000fc800000000ff */
[----:B------:R-:W-:-:S05]  /*7450*/  SHF.R.S32.HI R5, RZ, 0x1f, R4 ;  /* 0x0000001fff057819 */ /* 0x000fca0000011404 */
[----:B------:R0:W-:Y:S01]  /*7460*/  STG.E.64 [R8.64], R4 ;  /* 0x0000000408007986 */ /* 0x0001e2000c101b24 */
[----:B------:R-:W-:Y:S05]  /*7470*/  BRA `(.L_x_41388) ;  /* 0x0000002000007947 */ /* 0x000fea0003800000 */
.L_x_41414:
[----:B------:R-:W-:-:S05]  /*7480*/  PRMT R3, R23, 0x9910, RZ ;  /* 0x0000991017037816 */ /* 0x000fca00000000ff */
[----:B------:R0:W-:Y:S02]  /*7490*/  STG.E [R8.64], R3 ;  /* 0x0000000308007986 */ /* 0x0001e4000c101924 */
.L_x_41388:
[----:B------:R-:W-:Y:S02]  /*74a0*/  IADD3 R2, R2, 0x80, RZ ;  /* 0x0000008002027810 */ /* 0x000fe40007ffe0ff */
.L_x_41349:
[----:B------:R-:W-:Y:S05]  /*74b0*/  BSYNC B6 ;  /* 0x0000000000067941 */ /* 0x000fea0003800000 */
.L_x_41348:
        /* <DEDUP_REMOVED lines=19> */
.L_x_41419:
[----:B-----5:R-:W-:Y:S01]  /*75f0*/  STG.E.U8 [R2.64], R24 ;  /* 0x0000001802007986 */ /* 0x020fe2000c101124 */
[----:B------:R-:W-:Y:S05]  /*7600*/  EXIT ;  /* 0x000000000000794d */ /* 0x000fea0003800000 */
.L_x_41418:
        /* <DEDUP_REMOVED lines=10> */
.L_x_41422:
[----:B-----5:R-:W-:-:S05]  /*76b0*/  PRMT R5, R24, 0x9910, RZ ;  /* 0x0000991018057816 */ /* 0x020fca00000000ff */
[----:B------:R-:W-:Y:S01]  /*76c0*/  STG.E [R2.64], R5 ;  /* 0x0000000502007986 */ /* 0x000fe2000c101924 */
[----:B------:R-:W-:Y:S05]  /*76d0*/  EXIT ;  /* 0x000000000000794d */ /* 0x000fea0003800000 */
.L_x_41421:
[----:B-----5:R-:W-:Y:S01]  /*76e0*/  STG.E.U16 [R2.64], R24 ;  /* 0x0000001802007986 */ /* 0x020fe2000c101524 */
[----:B------:R-:W-:Y:S05]  /*76f0*/  EXIT ;  /* 0x000000000000794d */ /* 0x000fea0003800000 */
.L_x_41417:
        /* <DEDUP_REMOVED lines=9> */
.L_x_41424:
[----:B-----5:R-:W0:Y:S02]  /*7790*/  I2F.S16 R0, R24 ;  /* 0x0000001800007306 */ /* 0x020e240000101400 */
[----:B0-----:R-:W-:-:S05]  /*77a0*/  F2FP.PACK_AB R0, RZ, R0 ;  /* 0x00000000ff00723e */ /* 0x001fca00000000ff */
[----:B------:R-:W-:Y:S01]  /*77b0*/  STG.E.U16 [R2.64], R0 ;  /* 0x0000000002007986 */ /* 0x000fe2000c101524 */
[----:B------:R-:W-:Y:S05]  /*77c0*/  EXIT ;  /* 0x000000000000794d */ /* 0x000fea0003800000 */
.L_x_41423:
        /* <DEDUP_REMOVED lines=10> */
.L_x_41426:
[----:B-----5:R-:W0:Y:S02]  /*7870*/  I2F.S16 R24, R24 ;  /* 0x0000001800187306 */ /* 0x020e240000101400 */
[----:B0-----:R-:W-:-:S04]  /*7880*/  F2FP.PACK_AB R5, RZ, R24 ;  /* 0x00000018ff05723e */ /* 0x001fc800000000ff */
[----:B------:R-:W-:-:S05]  /*7890*/  PRMT R5, R5, 0x5410, RZ ;  /* 0x0000541005057816 */ /* 0x000fca00000000ff */
[----:B------:R-:W-:Y:S01]  /*78a0*/  STG.E [R2.64], R5 ;  /* 0x0000000502007986 */ /* 0x000fe2000c101924 */
[----:B------:R-:W-:Y:S05]  /*78b0*/  EXIT ;  /* 0x000000000000794d */ /* 0x000fea0003800000 */
.L_x_41425:
[----:B--2--5:R-:W0:Y:S02]  /*78c0*/  I2F.F64.S16 R24, R24 ;  /* 0x0000001800187312 */ /* 0x024e240000101c00 */
[----:B0-----:R-:W-:Y:S01]  /*78d0*/  STG.E.64 [R2.64], R24 ;  /* 0x0000001802007986 */ /* 0x001fe2000c101b24 */
[----:B------:R-:W-:Y:S05]  /*78e0*/  EXIT ;  /* 0x000000000000794d */ /* 0x000fea0003800000 */
.L_x_41416:
        /* <DEDUP_REMOVED lines=13> */
.L_x_41429:
[----:B--2--5:R-:W0:Y:S01]  /*79c0*/  I2F.F64.S16 R24, R24 ;  /* 0x0000001800187312 */ /* 0x024e220000101c00 */
[----:B------:R-:W-:-:S05]  /*79d0*/  CS2R R26, SRZ ;  /* 0x00000000001a7805 */ /* 0x000fca000001ff00 */
[----:B0-----:R-:W-:Y:S01]  /*79e0*/  STG.E.128 [R2.64], R24 ;  /* 0x0000001802007986 */ /* 0x001fe2000c101d24 */
[----:B------:R-:W-:Y:S05]  /*79f0*/  EXIT ;  /* 0x000000000000794d */ /* 0x000fea0003800000 */
.L_x_41428:
        /* <DEDUP_REMOVED lines=21> */
.L_x_41433:
[----:B------:R-:W-:Y:S05]  /*7b50*/  BSYNC B0 ;  /* 0x0000000000007941 */ /* 0x000fea0003800000 */
.L_x_41432:
[----:B------:R-:W-:-:S05]  /*7b60*/  LOP3.LUT R5, R0, R5, RZ, 0xfc, !PT ;  /* 0x0000000500057212 */ /* 0x000fca00078efcff */
[----:B------:R-:W-:Y:S01]  /*7b70*/  STG.E.U8 [R2.64], R5 ;  /* 0x0000000502007986 */ /* 0x000fe2000c101124 */
[----:B------:R-:W-:Y:S05]  /*7b80*/  EXIT ;  /* 0x000000000000794d */ /* 0x000fea0003800000 */
.L_x_41431:
        /* <DEDUP_REMOVED lines=13> */
.L_x_41435:
[----:B------:R-:W-:Y:S01]  /*7c60*/  IMAD.MOV.U32 R0, RZ, RZ, 0x7f ;  /* 0x0000007fff007424 */ /* 0x000fe200078e00ff */
[----:B------:R-:W-:-:S04]  /*7c70*/  ISETP.GT.U32.AND P0, PT, R4, 0x7f800000, PT ;  /* 0x7f8000000400780c */ /* 0x000fc80003f04070 */
[----:B------:R-:W-:-:S04]  /*7c80*/  SEL R0, R0, 0x7c, P0 ;  /* 0x0000007c00007807 */ /* 0x000fc80000000000 */
.L_x_41436:
[----:B------:R-:W-:Y:S05]  /*7c90*/  BSYNC B0 ;  /* 0x0000000000007941 */ /* 0x000fea0003800000 */
.L_x_41434:
[----:B------:R-:W-:-:S04]  /*7ca0*/  LOP3.LUT R4, R5, 0x80000000, RZ, 0xc0, !PT ;  /* 0x8000000005047812 */ /* 0x000fc800078ec0ff */
[----:B------:R-:W-:-:S04]  /*7cb0*/  SHF.R.U32.HI R5, RZ, 0x18, R4 ;  /* 0x00000018ff057819 */ /* 0x000fc80000011604 */
[----:B------:R-:W-:-:S05]  /*7cc0*/  LOP3.LUT R5, R0, R5, RZ, 0xfc, !PT ;  /* 0x0000000500057212 */ /* 0x000fca00078efcff */
[----:B------:R-:W-:Y:S01]  /*7cd0*/  STG.E.U8 [R2.64], R5 ;  /* 0x0000000502007986 */ /* 0x000fe2000c101124 */
[----:B------:R-:W-:Y:S05]  /*7ce0*/  EXIT ;  /* 0x000000000000794d */ /* 0x000fea0003800000 */
.L_x_41430:
[----:B-----5:R-:W0:Y:S02]  /*7cf0*/  I2F.S16 R0, R24 ;  /* 0x0000001800007306 */ /* 0x020e240000101400 */
[----:B0-----:R-:W-:-:S05]  /*7d00*/  F2FP.BF16.PACK_AB R0, RZ, R0 ;  /* 0x00000000ff00723e */ /* 0x001fca00000010ff */
[----:B------:R-:W-:Y:S01]  /*7d10*/  STG.E.U16 [R2.64], R0 ;  /* 0x0000000002007986 */ /* 0x000fe2000c101524 */
[----:B------:R-:W-:Y:S05]  /*7d20*/  EXIT ;  /* 0x000000000000794d */ /* 0x000fea0003800000 */
.L_x_41427:
        /* <DEDUP_REMOVED lines=10> */
.L_x_41439:
        /* <DEDUP_REMOVED lines=17> */
.L_x_41442:
[----:B------:R-:W-:-:S04]  /*7ee0*/  LOP3.LUT R0, R7, 0x80000000, RZ, 0xc0, !PT ;  /* 0x8000000007007812 */ /* 0x000fc800078ec0ff */
[----:B------:R-:W-:-:S04]  /*7ef0*/  SHF.R.U32.HI R5, RZ, 0x18, R0 ;  /* 0x00000018ff057819 */ /* 0x000fc80000011600 */
[----:B------:R-:W-:-:S04]  /*7f00*/  LOP3.LUT R4, R4, R5, RZ, 0xfc, !PT ;  /* 0x0000000504047212 */ /* 0x000fc800078efcff */
[----:B------:R-:W-:Y:S02]  /*7f10*/  PRMT R0, R4, 0x7610, R0 ;  /* 0x0000761004007816 */ /* 0x000fe40000000000 */
.L_x_41441:
[----:B------:R-:W-:Y:S05]  /*7f20*/  BSYNC B0 ;  /* 0x0000000000007941 */ /* 0x000fea0003800000 */
.L_x_41440:
[----:B------:R-:W-:Y:S01]  /*7f30*/  STG.E.U8 [R2.64], R0 ;  /* 0x0000000002007986 */ /* 0x000fe2000c101124 */
[----:B------:R-:W-:Y:S05]  /*7f40*/  EXIT ;  /* 0x000000000000794d */ /* 0x000fea0003800000 */
.L_x_41438:
        /* <DEDUP_REMOVED lines=17> */
.L_x_41445:
[----:B------:R-:W-:-:S04]  /*8060*/  LOP3.LUT R0, R7, 0x80000000, RZ, 0xc0, !PT ;  /* 0x8000000007007812 */ /* 0x000fc800078ec0ff */
[----:B------:R-:W-:-:S04]  /*8070*/  SHF.R.U32.HI R5, RZ, 0x18, R0 ;  /* 0x00000018ff057819 */ /* 0x000fc80000011600 */
[----:B------:R-:W-:-:S04]  /*8080*/  LOP3.LUT R4, R4, R5, RZ, 0xfc, !PT ;  /* 0x0000000504047212 */ /* 0x000fc800078efcff */
[----:B------:R-:W-:Y:S02]  /*8090*/  PRMT R0, R4, 0x7610, R0 ;  /* 0x0000761004007816 */ /* 0x000fe40000000000 */
.L_x_41444:
[----:B------:R-:W-:Y:S05]  /*80a0*/  BSYNC B0 ;  /* 0x0000000000007941 */ /* 0x000fea0003800000 */
.L_x_41443:
[----:B------:R-:W-:Y:S01]  /*80b0*/  STG.E.U8 [R2.64], R0 ;  /* 0x0000000002007986 */ /* 0x000fe2000c101124 */
[----:B------:R-:W-:Y:S05]  /*80c0*/  EXIT ;  /* 0x000000000000794d */ /* 0x000fea0003800000 */
.L_x_41437:
        /* <DEDUP_REMOVED lines=22> */
.L_x_41420:
        /* <DEDUP_REMOVED lines=20> */
.L_x_41447:
[----:B-----5:R-:W-:-:S04]  /*8370*/  PRMT R4, R24, 0x9910, RZ ;  /* 0x0000991018047816 */ /* 0x020fc800000000ff */
[----:B------:R-:W-:-:S05]  /*8380*/  SHF.R.S32.HI R5, RZ, 0x1f, R4 ;  /* 0x0000001fff057819 */ /* 0x000fca0000011404 */
[----:B------:R-:W-:Y:S01]  /*8390*/  STG.E.64 [R2.64], R4 ;  /* 0x0000000402007986 */ /* 0x000fe2000c101b24 */
[----:B------:R-:W-:Y:S05]  /*83a0*/  EXIT ;  /* 0x000000000000794d */ /* 0x000fea0003800000 */
.L_x_41446:
[----:B-----5:R-:W-:-:S05]  /*83b0*/  PRMT R5, R24, 0x9910, RZ ;  /* 0x0000991018057816 */ /* 0x020fca00000000ff */
[----:B------:R-:W-:Y:S01]  /*83c0*/  STG.E [R2.64], R5 ;  /* 0x0000000502007986 */ /* 0x000fe2000c101924 */
[----:B------:R-:W-:Y:S05]  /*83d0*/  EXIT ;  /* 0x000000000000794d */ /* 0x000fea0003800000 */
.L_x_41448:
        /* <DEDUP_REMOVED lines=10> */
.L_x_50805:


//--------------------- .text._ZN2at6native18elementwise_kernelILi128ELi4EZNS0_22gpu_kernel_impl_nocastINS0_13AUnaryFunctorIsssZZZNS0_21remainder_kernel_cudaERNS_18TensorIteratorBaseEENKUlvE_clEvENKUlvE3_clEvEUlssE_EEEEvS5_RKT_EUliE_EEviT1_ --------------------------
	.section	.text._ZN2at6native18elementwise_kernelILi128ELi4EZNS0_22gpu_kernel_impl_nocastINS0_13AUnaryFunctorIsssZZZNS0_21remainder_kernel_cudaERNS_18TensorIteratorBaseEENKUlvE_clEvENKUlvE3_clEvEUlssE_EEEEvS5_RKT_EUliE_EEviT1_,"ax",@progbits
	.sectioninfo	@"SHI_REGISTERS=15"
	.align	128
        .global         _ZN2at6native18elementwise_kernelILi128ELi4EZNS0_22gpu_kernel_impl_nocastINS0_13AUnaryFunctorIsssZZZNS0_21remainder_kernel_cudaERNS_18TensorIteratorBaseEENKUlvE_clEvENKUlvE3_clEvEUlssE_EEEEvS5_RKT_EUliE_EEviT1_
        .type           _ZN2at6native18elementwise_kernelILi128ELi4EZNS0_22gpu_kernel_impl_nocastINS0_13AUnaryFunctorIsssZZZNS0_21remainder_kernel_cudaERNS_18TensorIteratorBaseEENKUlvE_clEvENKUlvE3_clEvEUlssE_EEEEvS5_RKT_EUliE_EEviT1_,@function
        .size           _ZN2at6native18elementwise_kernelILi128ELi4EZNS0_22gpu_kernel_impl_nocastINS0_13AUnaryFunctorIsssZZZNS0_21remainder_kernel_cudaERNS_18TensorIteratorBaseEENKUlvE_clEvENKUlvE3_clEvEUlssE_EEEEvS5_RKT_EUliE_EEviT1_,(.L_x_50806 - _ZN2at6native18elementwise_kernelILi128ELi4EZNS0_22gpu_kernel_impl_nocastINS0_13AUnaryFunctorIsssZZZNS0_21remainder_kernel_cudaERNS_18TensorIteratorBaseEENKUlvE_clEvENKUlvE3_clEvEUlssE_EEEEvS5_RKT_EUliE_EEviT1_)
        .other          _ZN2at6native18elementwise_kernelILi128ELi4EZNS0_22gpu_kernel_impl_nocastINS0_13AUnaryFunctorIsssZZZNS0_21remainder_kernel_cudaERNS_18TensorIteratorBaseEENKUlvE_clEvENKUlvE3_clEvEUlssE_EEEEvS5_RKT_EUliE_EEviT1_,@"STO_CUDA_ENTRY STV_DEFAULT"
_ZN2at6native18elementwise_kernelILi128ELi4EZNS0_22gpu_kernel_impl_nocastINS0_13AUnaryFunctorIsssZZZNS0_21remainder_kernel_cudaERNS_18TensorIteratorBaseEENKUlvE_clEvENKUlvE3_clEvEUlssE_EEEEvS5_RKT_EUliE_EEviT1_:
.text._ZN2at6native18elementwise_kernelILi128ELi4EZNS0_22gpu_kernel_impl_nocastINS0_13AUnaryFunctorIsssZZZNS0_21remainder_kernel_cudaERNS_18TensorIteratorBaseEENKUlvE_clEvENKUlvE3_clEvEUlssE_EEEEvS5_RKT_EUliE_EEviT1_:
        /* <DEDUP_REMOVED lines=235> */
.L_x_41451:
[----:B------:R-:W-:-:S04]  /*0eb0*/  IADD3 R6, P0, R3, c[0x0][0x368], RZ ;  /* 0x0000da0003067a10 */ /* 0x000fc80007f1e0ff */
[----:B------:R-:W-:-:S05]  /*0ec0*/  IADD3.X R7, RZ, c[0x0][0x36c], RZ, P0, !PT ;  /* 0x0000db00ff077a10 */ /* 0x000fca00007fe4ff */
[----:B------:R0:W2:Y:S01]  /*0ed0*/  LDG.E.U16 R3, [R6.64] ;  /* 0x0000000406037981 */ /* 0x0000a2000c1e1500 */
[----:B------:R-:W0:Y:S01]  /*0ee0*/  LDC.U16 R9, c[0x0][0x372] ;  /* 0x0000dc80ff097b82 */ /* 0x000e220000000400 */
[----:B------:R-:W-:Y:S02]  /*0ef0*/  IADD3 R0, R0, 0x80, RZ ;  /* 0x0000008000007810 */ /* 0x000fe40007ffe0ff */
[----:B0-----:R-:W-:-:S04]  /*0f00*/  PRMT R6, R9, 0x9910, RZ ;  /* 0x0000991009067816 */ /* 0x001fc800000000ff */
[----:B------:R-:W-:Y:S02]  /*0f10*/  ISETP.GE.AND P2, PT, R6, RZ, PT ;  /* 0x000000ff0600720c */ /* 0x000fe40003f46270 */
[----:B--2---:R-:W-:-:S04]  /*0f20*/  PRMT R11, R3, 0x9910, RZ ;  /* 0x00009910030b7816 */ /* 0x004fc800000000ff */
[-C--:B------:R-:W-:Y:S02]  /*0f30*/  IABS R10, R11.reuse ;  /* 0x0000000b000a7213 */ /* 0x080fe40000000000 */
[----:B------:R-:W-:Y:S02]  /*0f40*/  IABS R9, R11 ;  /* 0x0000000b00097213 */ /* 0x000fe40000000000 */
        /* <DEDUP_REMOVED lines=19> */
[----:B------:R-:W-:-:S04]  /*1080*/  @!P0 LOP3.LUT R5, RZ, R11, RZ, 0x33, !PT ;  /* 0x0000000bff058212 */ /* 0x000fc800078e33ff */
[----:B------:R-:W-:-:S04]  /*1090*/  LOP3.LUT R4, R3, R5, RZ, 0x3c, !PT ;  /* 0x0000000503047212 */ /* 0x000fc800078e3cff */
[----:B------:R-:W-:Y:S02]  /*10a0*/  PRMT R6, R4, 0x9910, RZ ;  /* 0x0000991004067816 */ /* 0x000fe400000000ff */
[----:B------:R-:W-:Y:S02]  /*10b0*/  PRMT R4, R5, 0x9910, RZ ;  /* 0x0000991005047816 */ /* 0x000fe400000000ff */
[----:B------:R-:W-:-:S04]  /*10c0*/  ISETP.GT.AND P0, PT, R6, -0x1, PT ;  /* 0xffffffff0600780c */ /* 0x000fc80003f04270 */
[----:B------:R-:W-:-:S04]  /*10d0*/  ISETP.EQ.OR P0, PT, R4, RZ, P0 ;  /* 0x000000ff0400720c */ /* 0x000fc80000702670 */
[----:B------:R-:W-:Y:S02]  /*10e0*/  SEL R4, R3, RZ, !P0 ;  /* 0x000000ff03047207 */ /* 0x000fe40004000000 */
[----:B------:R-:W-:Y:S02]  /*10f0*/  IADD3.X R3, RZ, c[0x0][0x364], RZ, P1, !PT ;  /* 0x0000d900ff037a10 */ /* 0x000fe40000ffe4ff */
[----:B------:R-:W-:-:S05]  /*1100*/  IADD3 R5, R5, R4, RZ ;  /* 0x0000000405057210 */ /* 0x000fca0007ffe0ff */
[----:B------:R0:W-:Y:S02]  /*1110*/  STG.E.U16 [R2.64], R5 ;  /* 0x0000000502007986 */ /* 0x0001e4000c101504 */
.L_x_41450:
[----:B------:R-:W-:Y:S05]  /*1120*/  BSYNC B0 ;  /* 0x0000000000007941 */ /* 0x000fea0003800000 */
.L_x_41449:
        /* <DEDUP_REMOVED lines=230> */
.L_x_41454:
[----:B------:R-:W-:-:S05]  /*1f90*/  IADD3 R6, P0, R3, c[0x0][0x368], RZ ;  /* 0x0000da0003067a10 */ /* 0x000fca0007f1e0ff */
[----:B------:R-:W-:-:S05]  /*1fa0*/  IMAD.X R7, RZ, RZ, c[0x0][0x36c], P0 ;  /* 0x0000db00ff077624 */ /* 0x000fca00000e06ff */
        /* <DEDUP_REMOVED lines=13> */
[----:B0-----:R-:W-:Y:S02]  /*2080*/  MOV R4, RZ ;  /* 0x000000ff00047202 */ /* 0x001fe40000000f00 */
[----:B-1----:R-:W-:-:S05]  /*2090*/  IADD3 R7, RZ, -R5, RZ ;  /* 0x80000005ff077210 */ /* 0x002fca0007ffe0ff */
        /* <DEDUP_REMOVED lines=20> */
[----:B------:R-:W-:Y:S01]  /*21e0*/  ISETP.GE.AND P0, PT, R0, c[0x0][0x160], PT ;  /* 0x0000580000007a0c */ /* 0x000fe20003f06270 */
[----:B------:R-:W-:-:S05]  /*21f0*/  IMAD.IADD R5, R5, 0x1, R4 ;  /* 0x0000000105057824 */ /* 0x000fca00078e0204 */
[----:B------:R0:W-:Y:S07]  /*2200*/  STG.E.U16 [R2.64], R5 ;  /* 0x0000000502007986 */ /* 0x0001ee000c101504 */
[----:B------:R-:W-:Y:S05]  /*2210*/  @P0 BRA `(.L_x_41453) ;  /* 0x000010a000000947 */ /* 0x000fea0003800000 */
[----:B------:R-:W-:Y:S01]  /*2220*/  ISETP.NE.AND P0, PT, RZ, c[0x0][0x168], PT ;  /* 0x00005a00ff007a0c */ /* 0x000fe20003f05270 */
[----:B0-----:R-:W-:-:S12]  /*2230*/  CS2R R2, SRZ ;  /* 0x0000000000027805 */ /* 0x001fd8000001ff00 */
        /* <DEDUP_REMOVED lines=225> */
.L_x_41455:
        /* <DEDUP_REMOVED lines=39> */
.L_x_41453:
[----:B------:R-:W-:Y:S05]  /*32c0*/  BSYNC B0 ;  /* 0x0000000000007941 */ /* 0x000fea0003800000 */
.L_x_41452:
[----:B------:R-:W-:-:S13]  /*32d0*/  ISETP.GE.AND P0, PT, R0, c[0x0][0x160], PT ;  /* 0x0000580000007a0c */ /* 0x000fda0003f06270 */
[----:B------:R-:W-:Y:S05]  /*32e0*/  @P0 EXIT ;  /* 0x000000000000094d */ /* 0x000fea0003800000 */
[----:B------:R-:W-:Y:S01]  /*32f0*/  ISETP.NE.AND P0, PT, RZ, c[0x0][0x168], PT ;  /* 0x00005a00ff007a0c */ /* 0x000fe20003f05270 */
[----:B0-----:R-:W-:-:S12]  /*3300*/  CS2R R2, SRZ ;  /* 0x0000000000027805 */ /* 0x001fd8000001ff00 */
        /* <DEDUP_REMOVED lines=225> */
.L_x_41456:
[----:B------:R-:W-:-:S04]  /*4120*/  IADD3 R4, P0, R3, c[0x0][0x368], RZ ;  /* 0x0000da0003047a10 */ /* 0x000fc80007f1e0ff */
[----:B------:R-:W-:-:S05]  /*4130*/  IADD3.X R5, RZ, c[0x0][0x36c], RZ, P0, !PT ;  /* 0x0000db00ff057a10 */ /* 0x000fca00007fe4ff */
[----:B------:R-:W2:Y:S01]  /*4140*/  LDG.E.U16 R0, [R4.64] ;  /* 0x0000000404007981 */ /* 0x000ea2000c1e1500 */
[----:B------:R-:W0:Y:S02]  /*4150*/  LDC.U16 R10, c[0x0][0x372] ;  /* 0x0000dc80ff0a7b82 */ /* 0x000e240000000400 */
[----:B0-----:R-:W-:-:S04]  /*4160*/  PRMT R10, R10, 0x9910, RZ ;  /* 0x000099100a0a7816 */ /* 0x001fc800000000ff */
[----:B------:R-:W-:Y:S02]  /*4170*/  IABS R12, R10 ;  /* 0x0000000a000c7213 */ /* 0x000fe40000000000 */
[----:B------:R-:W-:Y:S02]  /*4180*/  ISETP.GE.AND P2, PT, R10, RZ, PT ;  /* 0x000000ff0a00720c */ /* 0x000fe40003f46270 */
[----:B--2---:R-:W-:-:S04]  /*4190*/  PRMT R9, R0, 0x9910, RZ ;  /* 0x0000991000097816 */ /* 0x004fc800000000ff */
        /* <DEDUP_REMOVED lines=25> */
[----:B------:R-:W-:Y:S02]  /*4330*/  ISETP.EQ.OR P0, PT, R3, RZ, P0 ;  /* 0x000000ff0300720c */ /* 0x000fe40000702670 */
[----:B------:R-:W-:Y:S02]  /*4340*/  IADD3.X R3, RZ, c[0x0][0x364], RZ, P1, !PT ;  /* 0x0000d900ff037a10 */ /* 0x000fe40000ffe4ff */
[----:B------:R-:W-:-:S04]  /*4350*/  SEL R0, R0, RZ, !P0 ;  /* 0x000000ff00007207 */ /* 0x000fc80004000000 */
[----:B------:R-:W-:-:S05]  /*4360*/  IADD3 R7, R7, R0, RZ ;  /* 0x0000000007077210 */ /* 0x000fca0007ffe0ff */
[----:B------:R-:W-:Y:S01]  /*4370*/  STG.E.U16 [R2.64], R7 ;  /* 0x0000000702007986 */ /* 0x000fe2000c101504 */
[----:B------:R-:W-:Y:S05]  /*4380*/  EXIT ;  /* 0x000000000000794d */ /* 0x000fea0003800000 */
.L_x_41457:
        /* <DEDUP_REMOVED lines=15> */
.L_x_50806:


//--------------------- .text._ZN2at6native27unrolled_elementwise_kernelINS0_13AUnaryFunctorIsssZZZNS0_21remainder_kernel_cudaERNS_18TensorIteratorBaseEENKUlvE_clEvENKUlvE3_clEvEUlssE_EESt5arrayIPcLm2EELi4E23TrivialOffsetCalculatorILi1EjESD_NS0_6memory15LoadWithoutCastENSE_16StoreWithoutCastEEEviT_T0_T2_T3_T4_T5_ --------------------------
	.section	.text._ZN2at6native27unrolled_elementwise_kernelINS0_13AUnaryFunctorIsssZZZNS0_21remainder_kernel_cudaERNS_18TensorIteratorBaseEENKUlvE_clEvENKUlvE3_clEvEUlssE_EESt5arrayIPcLm2EELi4E23TrivialOffsetCalculatorILi1EjESD_NS0_6memory15LoadWithoutCastENSE_16StoreWithoutCastEEEviT_T0_T2_T3_T4_T5_,"ax",@progbits
	.sectioninfo	@"SHI_REGISTERS=21"
	.align	128
        .global         _ZN2at6native27unrolled_elementwise_kernelINS0_13AUnaryFunctorIsssZZZNS0_21remainder_kernel_cudaERNS_18TensorIteratorBaseEENKUlvE_clEvENKUlvE3_clEvEUlssE_EESt5arrayIPcLm2EELi4E23TrivialOffsetCalculatorILi1EjESD_NS0_6memory15LoadWithoutCastENSE_16StoreWithoutCastEEEviT_T0_T2_T3_T4_T5_
        .type           _ZN2at6native27unrolled_elementwise_kernelINS0_13AUnaryFunctorIsssZZZNS0_21remainder_kernel_cudaERNS_18TensorIteratorBaseEENKUlvE_clEvENKUlvE3_clEvEUlssE_EESt5arrayIPcLm2EELi4E23TrivialOffsetCalculatorILi1EjESD_NS0_6memory15LoadWithoutCastENSE_16StoreWithoutCastEEEviT_T0_T2_T3_T4_T5_,@function
        .size           _ZN2at6native27unrolled_elementwise_kernelINS0_13AUnaryFunctorIsssZZZNS0_21remainder_kernel_cudaERNS_18TensorIteratorBaseEENKUlvE_clEvENKUlvE3_clEvEUlssE_EESt5arrayIPcLm2EELi4E23TrivialOffsetCalculatorILi1EjESD_NS0_6memory15LoadWithoutCastENSE_16StoreWithoutCastEEEviT_T0_T2_T3_T4_T5_,(.L_x_50807 - _ZN2at6native27unrolled_elementwise_kernelINS0_13AUnaryFunctorIsssZZZNS0_21remainder_kernel_cudaERNS_18TensorIteratorBaseEENKUlvE_clEvENKUlvE3_clEvEUlssE_EESt5arrayIPcLm2EELi4E23TrivialOffsetCalculatorILi1EjESD_NS0_6memory15LoadWithoutCastENSE_16StoreWithoutCastEEEviT_T0_T2_T3_T4_T5_)
        .other          _ZN2at6native27unrolled_elementwise_kernelINS0_13AUnaryFunctorIsssZZZNS0_21remainder_kernel_cudaERNS_18TensorIteratorBaseEENKUlvE_clEvENKUlvE3_clEvEUlssE_EESt5arrayIPcLm2EELi4E23TrivialOffsetCalculatorILi1EjESD_NS0_6memory15LoadWithoutCastENSE_16StoreWithoutCastEEEviT_T0_T2_T3_T4_T5_,@"STO_CUDA_ENTRY STV_DEFAULT"
_ZN2at6native27unrolled_elementwise_kernelINS0_13AUnaryFunctorIsssZZZNS0_21remainder_kernel_cudaERNS_18TensorIteratorBaseEENKUlvE_clEvENKUlvE3_clEvEUlssE_EESt5arrayIPcLm2EELi4E23TrivialOffsetCalculatorILi1EjESD_NS0_6memory15LoadWithoutCastENSE_16StoreWithoutCastEEEviT_T0_T2_T3_T4_T5_:
.text._ZN2at6native27unrolled_elementwise_kernelINS0_13AUnaryFunctorIsssZZZNS0_21remainder_kernel_cudaERNS_18TensorIteratorBaseEENKUlvE_clEvENKUlvE3_clEvEUlssE_EESt5arrayIPcLm2EELi4E23TrivialOffsetCalculatorILi1EjESD_NS0_6memory15LoadWithoutCastENSE_16StoreWithoutCastEEEviT_T0_T2_T3_T4_T5_:
[----:B------:R-:W-:Y:S02]  /*0000*/  IMAD.MOV.U32 R1, RZ, RZ, c[0x0][0x28] ;  /* 0x00000a00ff017624 */ /* 0x000fe400078e00ff */
[----:B------:R-:W0:Y:S01]  /*0010*/  S2R R0, SR_CTAID.X ;  /* 0x0000000000007919 */ /* 0x000e220000002500 */
[----:B------:R-:W-:-:S03]  /*0020*/  IMAD.MOV.U32 R5, RZ, RZ, -0x200 ;  /* 0xfffffe00ff057424 */ /* 0x000fc600078e00ff */
[----:B------:R-:W1:Y:S01]  /*0030*/  S2R R3, SR_TID.X ;  /* 0x0000000000037919 */ /* 0x000e620000002100 */
[----:B------:R-:W-:Y:S01]  /*0040*/  ULDC.64 UR4, c[0x0][0x118] ;  /* 0x0000460000047ab9 */ /* 0x000fe20000000a00 */
[----:B------:R-:W-:Y:S02]  /*0050*/  PRMT R8, RZ, 0x7610, R8 ;  /* 0x00007610ff087816 */ /* 0x000fe40000000008 */
[----:B------:R-:W-:Y:S02]  /*0060*/  PRMT R7, RZ, 0x7610, R7 ;  /* 0x00007610ff077816 */ /* 0x000fe40000000007 */
        /* <DEDUP_REMOVED lines=13> */
[----:B------:R-:W1:Y:S01]  /*0140*/  LDC.U16 R18, c[0x0][0x166] ;  /* 0x00005980ff127b82 */ /* 0x000e620000000400 */
[----:B------:R-:W-:-:S02]  /*0150*/  @!P0 IMAD.MOV.U32 R13, RZ, RZ, 0x2 ;  /* 0x00000002ff0d8424 */ /* 0x000fc400078e00ff */
[----:B------:R-:W-:Y:S02]  /*0160*/  ISETP.GE.AND P3, PT, R3, R4, PT ;  /* 0x000000040300720c */ /* 0x000fe40003f66270 */
[----:B------:R-:W-:Y:S01]  /*0170*/  @!P0 IMAD.WIDE.U32 R12, R12, R13, c[0x0][0x170] ;  /* 0x00005c000c0c8625 */ /* 0x000fe200078e000d */
[----:B------:R-:W-:Y:S01]  /*0180*/  IADD3 R9, R5, 0x180, RZ ;  /* 0x0000018005097810 */ /* 0x000fe20007ffe0ff */
[----:B------:R-:W-:Y:S03]  /*0190*/  BSSY B0, `(.L_x_41458) ;  /* 0x0000033000007945 */ /* 0x000fe60003800000 */
[----:B------:R2:W5:Y:S06]  /*01a0*/  @!P0 LDG.E.U16 R8, [R12.64] ;  /* 0x000000040c088981 */ /* 0x00056c000c1e1500 */
[----:B------:R-:W-:Y:S01]  /*01b0*/  @!P3 IMAD R16, R0, 0x200, R3 ;  /* 0x000002000010b824 */ /* 0x000fe200078e0203 */
[----:B------:R-:W-:Y:S01]  /*01c0*/  @!P3 IADD3 R3, R3, 0x80, RZ ;  /* 0x000000800303b810 */ /* 0x000fe20007ffe0ff */
[----:B------:R-:W-:-:S03]  /*01d0*/  @!P3 IMAD.MOV.U32 R17, RZ, RZ, 0x2 ;  /* 0x00000002ff11b424 */ /* 0x000fc600078e00ff */
[----:B------:R-:W-:Y:S01]  /*01e0*/  ISETP.GE.AND P2, PT, R3, R4, PT ;  /* 0x000000040300720c */ /* 0x000fe20003f46270 */
[----:B------:R-:W-:Y:S01]  /*01f0*/  @!P3 IMAD.WIDE.U32 R16, R16, R17, c[0x0][0x170] ;  /* 0x00005c001010b625 */ /* 0x000fe200078e0011 */
[----:B--2---:R-:W-:-:S04]  /*0200*/  IADD3 R13, R5, 0x80, RZ ;  /* 0x00000080050d7810 */ /* 0x004fc80007ffe0ff */
[----:B------:R0:W5:Y:S07]  /*0210*/  @!P3 LDG.E.U16 R7, [R16.64] ;  /* 0x000000041007b981 */ /* 0x00016e000c1e1500 */
[----:B------:R-:W-:Y:S02]  /*0220*/  @!P2 IMAD R14, R0, 0x200, R3 ;  /* 0x00000200000ea824 */ /* 0x000fe400078e0203 */
[----:B------:R-:W-:Y:S01]  /*0230*/  @!P2 IMAD.MOV.U32 R15, RZ, RZ, 0x2 ;  /* 0x00000002ff0fa424 */ /* 0x000fe200078e00ff */
[----:B------:R-:W-:-:S03]  /*0240*/  IADD3 R3, R5, 0x100, RZ ;  /* 0x0000010005037810 */ /* 0x000fc60007ffe0ff */
[----:B------:R-:W-:Y:S01]  /*0250*/  @!P2 IMAD.WIDE.U32 R14, R14, R15, c[0x0][0x170] ;  /* 0x00005c000e0ea625 */ /* 0x000fe200078e000f */
[-C--:B------:R-:W-:Y:S02]  /*0260*/  ISETP.GE.AND P3, PT, R3, R4.reuse, PT ;  /* 0x000000040300720c */ /* 0x080fe40003f66270 */
[-C--:B------:R-:W-:Y:S01]  /*0270*/  ISETP.GE.AND P5, PT, R13, R4.reuse, PT ;  /* 0x000000040d00720c */ /* 0x080fe20003fa6270 */
[----:B------:R-:W-:Y:S01]  /*0280*/  @!P1 IMAD R3, R0, 0x200, R5 ;  /* 0x0000020000039824 */ /* 0x000fe200078e0205 */
[----:B------:R0:W5:Y:S01]  /*0290*/  @!P2 LDG.E.U16 R6, [R14.64] ;  /* 0x000000040e06a981 */ /* 0x000162000c1e1500 */
[----:B------:R-:W-:Y:S01]  /*02a0*/  ISETP.GE.AND P2, PT, R9, R4, PT ;  /* 0x000000040900720c */ /* 0x000fe20003f46270 */
[----:B------:R-:W-:Y:S01]  /*02b0*/  @!P1 IMAD.MOV.U32 R5, RZ, RZ, R13 ;  /* 0x000000ffff059224 */ /* 0x000fe200078e000d */
[----:B-1----:R-:W-:Y:S01]  /*02c0*/  PRMT R9, R18, 0x9910, RZ ;  /* 0x0000991012097816 */ /* 0x002fe200000000ff */
[----:B------:R-:W-:Y:S05]  /*02d0*/  @P1 BRA `(.L_x_41459) ;  /* 0x000001e000001947 */ /* 0x000fea0003800000 */
[----:B0----5:R-:W-:Y:S02]  /*02e0*/  PRMT R15, R2, 0x9910, RZ ;  /* 0x00009910020f7816 */ /* 0x021fe400000000ff */
[----:B------:R-:W-:-:S02]  /*02f0*/  IABS R16, R9 ;  /* 0x0000000900107213 */ /* 0x000fc40000000000 */
        /* <DEDUP_REMOVED lines=28> */
.L_x_41459:
[----:B------:R-:W-:Y:S05]  /*04c0*/  BSYNC B0 ;  /* 0x0000000000007941 */ /* 0x000fea0003800000 */
.L_x_41458:
[----:B-----5:R-:W-:Y:S01]  /*04d0*/  @!P1 IMAD.MOV.U32 R2, RZ, RZ, 0x2 ;  /* 0x00000002ff029424 */ /* 0x020fe200078e00ff */
[----:B------:R-:W-:Y:S01]  /*04e0*/  BSSY B0, `(.L_x_41460) ;  /* 0x0000022000007945 */ /* 0x000fe20003800000 */
[----:B------:R-:W-:Y:S02]  /*04f0*/  ISETP.GE.AND P4, PT, R5, R4, PT ;  /* 0x000000040500720c */ /* 0x000fe40003f86270 */
[----:B------:R-:W-:Y:S01]  /*0500*/  @!P1 IMAD.WIDE.U32 R2, R3, R2, c[0x0][0x168] ;  /* 0x00005a0003029625 */ /* 0x000fe200078e0002 */
[----:B------:R-:W-:Y:S05]  /*0510*/  @P5 BRA `(.L_x_41461) ;  /* 0x000001e000005947 */ /* 0x000fea0003800000 */
[----:B0-----:R-:W-:Y:S02]  /*0520*/  PRMT R10, R8, 0x9910, RZ ;  /* 0x00009910080a7816 */ /* 0x001fe400000000ff */
[----:B------:R-:W-:Y:S02]  /*0530*/  IABS R18, R9 ;  /* 0x0000000900127213 */ /* 0x000fe40000000000 */
[-C--:B------:R-:W-:Y:S02]  /*0540*/  IABS R16, R10.reuse ;  /* 0x0000000a00107213 */ /* 0x080fe40000000000 */
[----:B------:R-:W-:-:S02]  /*0550*/  IABS R17, R10 ;  /* 0x0000000a00117213 */ /* 0x000fc40000000000 */
        /* <DEDUP_REMOVED lines=26> */
.L_x_41461:
[----:B------:R-:W-:Y:S05]  /*0700*/  BSYNC B0 ;  /* 0x0000000000007941 */ /* 0x000fea0003800000 */
.L_x_41460:
[----:B------:R-:W-:Y:S01]  /*0710*/  BSSY B0, `(.L_x_41462) ;  /* 0x0000020000007945 */ /* 0x000fe20003800000 */
[----:B------:R-:W-:Y:S05]  /*0720*/  @P3 BRA `(.L_x_41463) ;  /* 0x000001e000003947 */ /* 0x000fea0003800000 */
[----:B0-----:R-:W-:Y:S02]  /*0730*/  PRMT R10, R7, 0x9910, RZ ;  /* 0x00009910070a7816 */ /* 0x001fe400000000ff */
        /* <DEDUP_REMOVED lines=29> */
.L_x_41463:
[----:B------:R-:W-:Y:S05]  /*0910*/  BSYNC B0 ;  /* 0x0000000000007941 */ /* 0x000fea0003800000 */
.L_x_41462:
        /* <DEDUP_REMOVED lines=32> */
.L_x_41465:
[----:B------:R-:W-:Y:S05]  /*0b20*/  BSYNC B0 ;  /* 0x0000000000007941 */ /* 0x000fea0003800000 */
.L_x_41464:
[----:B------:R1:W-:Y:S01]  /*0b30*/  @!P1 STG.E.U16 [R2.64], R11 ;  /* 0x0000000b02009986 */ /* 0x0003e2000c101504 */
[----:B------:R-:W-:Y:S01]  /*0b40*/  BSSY B0, `(.L_x_41466) ;  /* 0x000000c000007945 */ /* 0x000fe20003800000 */
[----:B------:R-:W-:Y:S05]  /*0b50*/  @P4 BRA `(.L_x_41467) ;  /* 0x000000a000004947 */ /* 0x000fea0003800000 */
[----:B-1----:R-:W-:Y:S01]  /*0b60*/  IMAD R2, R0, 0x200, R5 ;  /* 0x0000020000027824 */ /* 0x002fe200078e0205 */
[----:B------:R-:W-:Y:S01]  /*0b70*/  IADD3 R5, R5, 0x80, RZ ;  /* 0x0000008005057810 */ /* 0x000fe20007ffe0ff */
[----:B0-----:R-:W-:-:S03]  /*0b80*/  IMAD.MOV.U32 R11, RZ, RZ, 0x2 ;  /* 0x00000002ff0b7424 */ /* 0x001fc600078e00ff */
[----:B------:R-:W-:Y:S01]  /*0b90*/  ISETP.GE.AND P0, PT, R5, R4, PT ;  /* 0x000000040500720c */ /* 0x000fe20003f06270 */
[----:B------:R-:W-:-:S05]  /*0ba0*/  IMAD.WIDE.U32 R2, R2, R11, c[0x0][0x168] ;  /* 0x00005a0002027625 */ /* 0x000fca00078e000b */
[----:B------:R0:W-:Y:S07]  /*0bb0*/  STG.E.U16 [R2.64], R8 ;  /* 0x0000000802007986 */ /* 0x0001ee000c101504 */
[----:B------:R-:W-:Y:S01]  /*0bc0*/  @!P0 IMAD R10, R0, 0x200, R5 ;  /* 0x00000200000a8824 */ /* 0x000fe200078e0205 */
[----:B------:R-:W-:-:S03]  /*0bd0*/  @!P0 IADD3 R5, R5, 0x80, RZ ;  /* 0x0000008005058810 */ /* 0x000fc60007ffe0ff */
[----:B------:R-:W-:-:S05]  /*0be0*/  @!P0 IMAD.WIDE.U32 R10, R10, R11, c[0x0][0x168] ;  /* 0x00005a000a0a8625 */ /* 0x000fca00078e000b */
[----:B------:R0:W-:Y:S02]  /*0bf0*/  @!P0 STG.E.U16 [R10.64], R7 ;  /* 0x000000070a008986 */ /* 0x0001e4000c101504 */
.L_x_41467:
[----:B------:R-:W-:Y:S05]  /*0c00*/  BSYNC B0 ;  /* 0x0000000000007941 */ /* 0x000fea0003800000 */
.L_x_41466:
[----:B------:R-:W-:-:S13]  /*0c10*/  ISETP.GE.AND P0, PT, R5, R4, PT ;  /* 0x000000040500720c */ /* 0x000fda0003f06270 */
[----:B------:R-:W-:Y:S05]  /*0c20*/  @P0 EXIT ;  /* 0x000000000000094d */ /* 0x000fea0003800000 */
[----:B01----:R-:W-:Y:S02]  /*0c30*/  IMAD R2, R0, 0x200, R5 ;  /* 0x0000020000027824 */ /* 0x003fe400078e0205 */
[----:B------:R-:W-:-:S04]  /*0c40*/  IMAD.MOV.U32 R3, RZ, RZ, 0x2 ;  /* 0x00000002ff037424 */ /* 0x000fc800078e00ff */
[----:B------:R-:W-:-:S05]  /*0c50*/  IMAD.WIDE.U32 R2, R2, R3, c[0x0][0x168] ;  /* 0x00005a0002027625 */ /* 0x000fca00078e0003 */
[----:B------:R-:W-:Y:S01]  /*0c60*/  STG.E.U16 [R2.64], R13 ;  /* 0x0000000d02007986 */ /* 0x000fe2000c101504 */
[----:B------:R-:W-:Y:S05]  /*0c70*/  EXIT ;  /* 0x000000000000794d */ /* 0x000fea0003800000 */
.L_x_41468:
        /* <DEDUP_REMOVED lines=16> */
.L_x_50807:


//--------------------- .text._ZN2at6native29vectorized_elementwise_kernelILi2ENS0_13AUnaryFunctorIsssZZZNS0_21remainder_kernel_cudaERNS_18TensorIteratorBaseEENKUlvE_clEvENKUlvE3_clEvEUlssE_EESt5arrayIPcLm2EEEEviT0_T1_ --------------------------
	.section	.text._ZN2at6native29vectorized_elementwise_kernelILi2ENS0_13AUnaryFunctorIsssZZZNS0_21remainder_kernel_cudaERNS_18TensorIteratorBaseEENKUlvE_clEvENKUlvE3_clEvEUlssE_EESt5arrayIPcLm2EEEEviT0_T1_,"ax",@progbits
	.sectioninfo	@"SHI_REGISTERS=32"
	.align	128
        .global         _ZN2at6native29vectorized_elementwise_kernelILi2ENS0_13AUnaryFunctorIsssZZZNS0_21remainder_kernel_cudaERNS_18TensorIteratorBaseEENKUlvE_clEvENKUlvE3_clEvEUlssE_EESt5arrayIPcLm2EEEEviT0_T1_
        .type           _ZN2at6native29vectorized_elementwise_kernelILi2ENS0_13AUnaryFunctorIsssZZZNS0_21remainder_kernel_cudaERNS_18TensorIteratorBaseEENKUlvE_clEvENKUlvE3_clEvEUlssE_EESt5arrayIPcLm2EEEEviT0_T1_,@function
        .size           _ZN2at6native29vectorized_elementwise_kernelILi2ENS0_13AUnaryFunctorIsssZZZNS0_21remainder_kernel_cudaERNS_18TensorIteratorBaseEENKUlvE_clEvENKUlvE3_clEvEUlssE_EESt5arrayIPcLm2EEEEviT0_T1_,(.L_x_50808 - _ZN2at6native29vectorized_elementwise_kernelILi2ENS0_13AUnaryFunctorIsssZZZNS0_21remainder_kernel_cudaERNS_18TensorIteratorBaseEENKUlvE_clEvENKUlvE3_clEvEUlssE_EESt5arrayIPcLm2EEEEviT0_T1_)
        .other          _ZN2at6native29vectorized_elementwise_kernelILi2ENS0_13AUnaryFunctorIsssZZZNS0_21remainder_kernel_cudaERNS_18TensorIteratorBaseEENKUlvE_clEvENKUlvE3_clEvEUlssE_EESt5arrayIPcLm2EEEEviT0_T1_,@"STO_CUDA_ENTRY STV_DEFAULT"
_ZN2at6native29vectorized_elementwise_kernelILi2ENS0_13AUnaryFunctorIsssZZZNS0_21remainder_kernel_cudaERNS_18TensorIteratorBaseEENKUlvE_clEvENKUlvE3_clEvEUlssE_EESt5arrayIPcLm2EEEEviT0_T1_:
.text._ZN2at6native29vectorized_elementwise_kernelILi2ENS0_13AUnaryFunctorIsssZZZNS0_21remainder_kernel_cudaERNS_18TensorIteratorBaseEENKUlvE_clEvENKUlvE3_clEvEUlssE_EESt5arrayIPcLm2EEEEviT0_T1_:
        /* <DEDUP_REMOVED lines=24> */
[----:B------:R-:W2:Y:S08]  /*0180*/  I2F.RP R5, R22 ;  /* 0x0000001600057306 */ /* 0x000eb00000209400 */
[----:B-1----:R-:W1:Y:S08]  /*0190*/  MUFU.RCP R4, R4 ;  /* 0x0000000400047308 */ /* 0x002e700000001000 */
[----:B--2---:R-:W2:Y:S08]  /*01a0*/  MUFU.RCP R5, R5 ;  /* 0x0000000500057308 */ /* 0x004eb00000001000 */
[----:B------:R-:W3:Y:S01]  /*01b0*/  I2F.RP R18, R14 ;  /* 0x0000000e00127306 */ /* 0x000ee20000209400 */
[----:B-1----:R-:W-:-:S07]  /*01c0*/  IADD3 R6, R4, 0xffffffe, RZ ;  /* 0x0ffffffe04067810 */ /* 0x002fce0007ffe0ff */
[----:B0-----:R-:W-:Y:S01]  /*01d0*/  I2F.RP R2, R17 ;  /* 0x0000001100027306 */ /* 0x001fe20000209400 */
[----:B--2---:R-:W-:-:S07]  /*01e0*/  IADD3 R3, R5, 0xffffffe, RZ ;  /* 0x0ffffffe05037810 */ /* 0x004fce0007ffe0ff */
[----:B------:R0:W1:Y:S08]  /*01f0*/  F2I.FTZ.U32.TRUNC.NTZ R7, R6 ;  /* 0x0000000600077305 */ /* 0x000070000021f000 */
[----:B---3--:R-:W2:Y:S01]  /*0200*/  MUFU.RCP R18, R18 ;  /* 0x0000001200127308 */ /* 0x008ea20000001000 */
[----:B0-----:R-:W-:-:S07]  /*0210*/  IMAD.MOV.U32 R6, RZ, RZ, RZ ;  /* 0x000000ffff067224 */ /* 0x001fce00078e00ff */
[----:B------:R-:W0:Y:S01]  /*0220*/  F2I.FTZ.U32.TRUNC.NTZ R3, R3 ;  /* 0x0000000300037305 */ /* 0x000e22000021f000 */
[----:B-1----:R-:W-:-:S04]  /*0230*/  IMAD.MOV R24, RZ, RZ, -R7 ;  /* 0x000000ffff187224 */ /* 0x002fc800078e0a07 */
[----:B------:R-:W-:-:S03]  /*0240*/  IMAD R19, R24, R21, RZ ;  /* 0x0000001518137224 */ /* 0x000fc600078e02ff */
[----:B------:R-:W1:Y:S01]  /*0250*/  MUFU.RCP R2, R2 ;  /* 0x0000000200027308 */ /* 0x000e620000001000 */
[----:B--2---:R-:W-:Y:S01]  /*0260*/  IADD3 R4, R18, 0xffffffe, RZ ;  /* 0x0ffffffe12047810 */ /* 0x004fe20007ffe0ff */
[----:B------:R-:W-:Y:S01]  /*0270*/  IMAD.HI.U32 R26, R7, R19, R6 ;  /* 0x00000013071a7227 */ /* 0x000fe200078e0006 */
[----:B----4-:R-:W-:-:S03]  /*0280*/  PRMT R18, R0, 0x9910, RZ ;  /* 0x0000991000127816 */ /* 0x010fc600000000ff */
[----:B0-----:R-:W-:Y:S02]  /*0290*/  IMAD.MOV R25, RZ, RZ, -R3 ;  /* 0x000000ffff197224 */ /* 0x001fe400078e0a03 */
[----:B------:R0:W2:Y:S02]  /*02a0*/  F2I.FTZ.U32.TRUNC.NTZ R5, R4 ;  /* 0x0000000400057305 */ /* 0x0000a4000021f000 */
[----:B------:R-:W-:Y:S01]  /*02b0*/  IMAD R19, R25, R22, RZ ;  /* 0x0000001619137224 */ /* 0x000fe200078e02ff */
[----:B-1----:R-:W-:Y:S01]  /*02c0*/  IADD3 R24, R2, 0xffffffe, RZ ;  /* 0x0ffffffe02187810 */ /* 0x002fe20007ffe0ff */
[----:B------:R-:W-:Y:S01]  /*02d0*/  IMAD.MOV.U32 R2, RZ, RZ, RZ ;  /* 0x000000ffff027224 */ /* 0x000fe200078e00ff */
[----:B0-----:R-:W-:-:S03]  /*02e0*/  IABS R4, R18 ;  /* 0x0000001200047213 */ /* 0x001fc60000000000 */
[----:B------:R-:W0:Y:S01]  /*02f0*/  F2I.FTZ.U32.TRUNC.NTZ R7, R24 ;  /* 0x0000001800077305 */ /* 0x000e22000021f000 */
[----:B------:R-:W-:Y:S02]  /*0300*/  IMAD.HI.U32 R2, R3, R19, R2 ;  /* 0x0000001303027227 */ /* 0x000fe400078e0002 */
[----:B------:R-:W1:Y:S02]  /*0310*/  LDC.U16 R3, c[0x0][0x166] ;  /* 0x00005980ff037b82 */ /* 0x000e640000000400 */
[----:B------:R-:W-:Y:S02]  /*0320*/  IMAD.MOV.U32 R19, RZ, RZ, R4 ;  /* 0x000000ffff137224 */ /* 0x000fe400078e0004 */
[----:B--2---:R-:W-:Y:S02]  /*0330*/  IMAD.MOV R27, RZ, RZ, -R5 ;  /* 0x000000ffff1b7224 */ /* 0x004fe400078e0a05 */
[----:B------:R-:W2:Y:S01]  /*0340*/  I2F.RP R25, R19 ;  /* 0x0000001300197306 */ /* 0x000ea20000209400 */
[----:B------:R-:W-:-:S02]  /*0350*/  IMAD.MOV.U32 R4, RZ, RZ, RZ ;  /* 0x000000ffff047224 */ /* 0x000fc400078e00ff */
[----:B------:R-:W-:Y:S02]  /*0360*/  IMAD R27, R27, R14, RZ ;  /* 0x0000000e1b1b7224 */ /* 0x000fe400078e02ff */
[----:B0-----:R-:W-:Y:S02]  /*0370*/  IMAD.MOV R6, RZ, RZ, -R7 ;  /* 0x000000ffff067224 */ /* 0x001fe400078e0a07 */
[----:B------:R-:W-:-:S04]  /*0380*/  IMAD.HI.U32 R4, R5, R27, R4 ;  /* 0x0000001b05047227 */ /* 0x000fc800078e0004 */
[----:B------:R-:W-:Y:S02]  /*0390*/  IMAD R27, R6, R17, RZ ;  /* 0x00000011061b7224 */ /* 0x000fe400078e02ff */
[----:B------:R-:W-:Y:S01]  /*03a0*/  IMAD.MOV.U32 R6, RZ, RZ, RZ ;  /* 0x000000ffff067224 */ /* 0x000fe200078e00ff */
[----:B--2---:R0:W2:Y:S03]  /*03b0*/  MUFU.RCP R5, R25 ;  /* 0x0000001900057308 */ /* 0x0040a60000001000 */
[----:B------:R-:W-:Y:S01]  /*03c0*/  IMAD.HI.U32 R24, R7, R27, R6 ;  /* 0x0000001b07187227 */ /* 0x000fe200078e0006 */
[----:B-1----:R-:W-:Y:S02]  /*03d0*/  PRMT R6, R3, 0x9910, RZ ;  /* 0x0000991003067816 */ /* 0x002fe400000000ff */
[----:B------:R-:W-:Y:S02]  /*03e0*/  IABS R27, R20 ;  /* 0x00000014001b7213 */ /* 0x000fe40000000000 */
[----:B------:R-:W-:-:S02]  /*03f0*/  IABS R7, R6 ;  /* 0x0000000600077213 */ /* 0x000fc40000000000 */
[----:B0-----:R-:W-:Y:S02]  /*0400*/  IABS R25, R23 ;  /* 0x0000001700197213 */ /* 0x001fe40000000000 */
[----:B------:R-:W-:-:S03]  /*0410*/  ISETP.GE.AND P3, PT, R6, RZ, PT ;  /* 0x000000ff0600720c */ /* 0x000fc60003f66270 */
[----:B------:R-:W-:Y:S01]  /*0420*/  IMAD.MOV R25, RZ, RZ, -R25 ;  /* 0x000000ffff197224 */ /* 0x000fe200078e0a19 */
[----:B--2---:R-:W-:Y:S01]  /*0430*/  IADD3 R3, R5, 0xffffffe, RZ ;  /* 0x0ffffffe05037810 */ /* 0x004fe20007ffe0ff */
[----:B------:R-:W-:Y:S02]  /*0440*/  IMAD.MOV.U32 R5, RZ, RZ, R7 ;  /* 0x000000ffff057224 */ /* 0x000fe400078e0007 */
[----:B------:R-:W-:Y:S02]  /*0450*/  IMAD.MOV R7, RZ, RZ, -R27 ;  /* 0x000000ffff077224 */ /* 0x000fe400078e0a1b */
[----:B------:R-:W-:Y:S01]  /*0460*/  IMAD.HI.U32 R26, R26, R5, RZ ;  /* 0x000000051a1a7227 */ /* 0x000fe200078e00ff */
[----:B------:R-:W0:Y:S03]  /*0470*/  F2I.FTZ.U32.TRUNC.NTZ R3, R3 ;  /* 0x0000000300037305 */ /* 0x000e26000021f000 */
[----:B------:R-:W-:-:S02]  /*0480*/  IMAD R26, R26, R7, R5 ;  /* 0x000000071a1a7224 */ /* 0x000fc400078e0205 */
[----:B------:R-:W-:-:S03]  /*0490*/  IMAD.HI.U32 R2, R2, R5, RZ ;  /* 0x0000000502027227 */ /* 0x000fc600078e00ff */
[----:B------:R-:W-:Y:S01]  /*04a0*/  ISETP.GT.U32.AND P0, PT, R21, R26, PT ;  /* 0x0000001a1500720c */ /* 0x000fe20003f04070 */
[----:B------:R-:W-:Y:S02]  /*04b0*/  IMAD R25, R2, R25, R5 ;  /* 0x0000001902197224 */ /* 0x000fe400078e0205 */
[----:B------:R-:W-:-:S03]  /*04c0*/  IMAD.HI.U32 R4, R4, R5, RZ ;  /* 0x0000000504047227 */ /* 0x000fc600078e00ff */
[----:B------:R-:W-:Y:S01]  /*04d0*/  ISETP.GT.U32.AND P1, PT, R22, R25, PT ;  /* 0x000000191600720c */ /* 0x000fe20003f24070 */
[----:B------:R-:W-:-:S04]  /*04e0*/  IMAD.HI.U32 R24, R24, R5, RZ ;  /* 0x0000000518187227 */ /* 0x000fc800078e00ff */
[----:B0-----:R-:W-:Y:S02]  /*04f0*/  IMAD.MOV R2, RZ, RZ, -R3 ;  /* 0x000000ffff027224 */ /* 0x001fe400078e0a03 */
[----:B------:R-:W-:Y:S02]  /*0500*/  @!P0 IMAD.IADD R26, R26, 0x1, -R21 ;  /* 0x000000011a1a8824 */ /* 0x000fe400078e0a15 */
[----:B------:R-:W-:Y:S02]  /*0510*/  IMAD R7, R2, R19, RZ ;  /* 0x0000001302077224 */ /* 0x000fe400078e02ff */
[----:B------:R-:W-:Y:S01]  /*0520*/  IMAD.MOV.U32 R2, RZ, RZ, RZ ;  /* 0x000000ffff027224 */ /* 0x000fe200078e00ff */
[----:B------:R-:W-:Y:S01]  /*0530*/  ISETP.GT.U32.AND P0, PT, R21, R26, PT ;  /* 0x0000001a1500720c */ /* 0x000fe20003f04070 */
[----:B------:R-:W-:Y:S02]  /*0540*/  @!P1 IMAD.IADD R25, R25, 0x1, -R22 ;  /* 0x0000000119199824 */ /* 0x000fe400078e0a16 */
[----:B------:R-:W-:Y:S01]  /*0550*/  IMAD.HI.U32 R6, R3, R7, R2 ;  /* 0x0000000703067227 */ /* 0x000fe200078e0002 */
[----:B------:R-:W-:-:S02]  /*0560*/  PRMT R7, R0, 0xbb32, RZ ;  /* 0x0000bb3200077816 */ /* 0x000fc400000000ff */
[----:B------:R-:W-:Y:S02]  /*0570*/  ISETP.GT.U32.AND P1, PT, R22, R25, PT ;  /* 0x000000191600720c */ /* 0x000fe40003f24070 */
[----:B------:R-:W-:Y:S01]  /*0580*/  IABS R2, R7 ;  /* 0x0000000700027213 */ /* 0x000fe20000000000 */
[----:B------:R-:W-:-:S04]  /*0590*/  IMAD.HI.U32 R6, R6, R5, RZ ;  /* 0x0000000506067227 */ /* 0x000fc800078e00ff */
[----:B------:R-:W-:Y:S01]  /*05a0*/  @!P0 IMAD.IADD R26, R26, 0x1, -R21 ;  /* 0x000000011a1a8824 */ /* 0x000fe200078e0a15 */
[----:B------:R-:W-:Y:S01]  /*05b0*/  ISETP.NE.AND P0, PT, R20, RZ, PT ;  /* 0x000000ff1400720c */ /* 0x000fe20003f05270 */
[----:B------:R-:W-:Y:S02]  /*05c0*/  IMAD.MOV.U32 R21, RZ, RZ, R2 ;  /* 0x000000ffff157224 */ /* 0x000fe400078e0002 */
[----:B------:R-:W-:Y:S02]  /*05d0*/  @!P3 IMAD.MOV R26, RZ, RZ, -R26 ;  /* 0x000000ffff1ab224 */ /* 0x000fe400078e0a1a */
[----:B------:R-:W0:Y:S01]  /*05e0*/  I2F.RP R2, R21 ;  /* 0x0000001500027306 */ /* 0x000e220000209400 */
[----:B------:R-:W-:Y:S01]  /*05f0*/  @!P1 IMAD.IADD R25, R25, 0x1, -R22 ;  /* 0x0000000119199824 */ /* 0x000fe200078e0a16 */
[----:B------:R-:W-:-:S03]  /*0600*/  ISETP.NE.AND P1, PT, R23, RZ, PT ;  /* 0x000000ff1700720c */ /* 0x000fc60003f25270 */
[----:B------:R-:W-:-:S03]  /*0610*/  IMAD.MOV.U32 R22, RZ, RZ, R25 ;  /* 0x000000ffff167224 */ /* 0x000fc600078e0019 */
[----:B------:R-:W-:Y:S01]  /*0620*/  @!P0 LOP3.LUT R26, RZ, R20, RZ, 0x33, !PT ;  /* 0x00000014ff1a8212 */ /* 0x000fe200078e33ff */
[----:B------:R-:W-:-:S03]  /*0630*/  @!P3 IMAD.MOV R22, RZ, RZ, -R22 ;  /* 0x000000ffff16b224 */ /* 0x000fc600078e0a16 */
[----:B------:R-:W-:-:S03]  /*0640*/  LOP3.LUT R3, R11, R26, RZ, 0x3c, !PT ;  /* 0x0000001a0b037212 */ /* 0x000fc600078e3cff */
[----:B------:R-:W-:Y:S01]  /*0650*/  @!P1 LOP3.LUT R22, RZ, R23, RZ, 0x33, !PT ;  /* 0x00000017ff169212 */ /* 0x000fe200078e33ff */
[----:B0-----:R-:W0:Y:S01]  /*0660*/  MUFU.RCP R2, R2 ;  /* 0x0000000200027308 */ /* 0x001e220000001000 */
[----:B------:R-:W-:Y:S02]  /*0670*/  PRMT R23, R11, 0x7632, R23 ;  /* 0x000076320b177816 */ /* 0x000fe40000000017 */
[----:B------:R-:W-:Y:S02]  /*0680*/  PRMT R3, R3, 0x9910, RZ ;  /* 0x0000991003037816 */ /* 0x000fe400000000ff */
[----:B------:R-:W-:Y:S02]  /*0690*/  LOP3.LUT R20, R23, R22, RZ, 0x3c, !PT ;  /* 0x0000001617147212 */ /* 0x000fe400078e3cff */
[----:B------:R-:W-:Y:S02]  /*06a0*/  ISETP.GT.AND P0, PT, R3, -0x1, PT ;  /* 0xffffffff0300780c */ /* 0x000fe40003f04270 */
[----:B------:R-:W-:-:S04]  /*06b0*/  PRMT R20, R20, 0x9910, RZ ;  /* 0x0000991014147816 */ /* 0x000fc800000000ff */
[----:B------:R-:W-:Y:S02]  /*06c0*/  ISETP.GT.AND P2, PT, R20, -0x1, PT ;  /* 0xffffffff1400780c */ /* 0x000fe40003f44270 */
[----:B------:R-:W-:Y:S02]  /*06d0*/  PRMT R20, R26, 0x9910, RZ ;  /* 0x000099101a147816 */ /* 0x000fe400000000ff */
[----:B0-----:R-:W-:-:S03]  /*06e0*/  IADD3 R3, R2, 0xffffffe, RZ ;  /* 0x0ffffffe02037810 */ /* 0x001fc60007ffe0ff */
[----:B------:R-:W-:Y:S01]  /*06f0*/  IMAD.MOV.U32 R2, RZ, RZ, R20 ;  /* 0x000000ffff027224 */ /* 0x000fe200078e0014 */
[----:B------:R-:W-:Y:S02]  /*0700*/  IABS R20, R10 ;  /* 0x0000000a00147213 */ /* 0x000fe40000000000 */
[----:B------:R-:W0:Y:S02]  /*0710*/  F2I.FTZ.U32.TRUNC.NTZ R3, R3 ;  /* 0x0000000300037305 */ /* 0x000e24000021f000 */
[----:B------:R-:W-:Y:S01]  /*0720*/  ISETP.EQ.OR P1, PT, R2, RZ, P0 ;  /* 0x000000ff0200720c */ /* 0x000fe20000722670 */
[----:B------:R-:W-:Y:S01]  /*0730*/  IMAD.MOV R25, RZ, RZ, -R20 ;  /* 0x000000ffff197224 */ /* 0x000fe200078e0a14 */
[----:B------:R-:W-:Y:S02]  /*0740*/  PRMT R2, R22, 0x9910, RZ ;  /* 0x0000991016027816 */ /* 0x000fe400000000ff */
[----:B------:R-:W-:Y:S01]  /*0750*/  SEL R11, R11, RZ, !P1 ;  /* 0x000000ff0b0b7207 */ /* 0x000fe20004800000 */
[----:B------:R-:W-:Y:S01]  /*0760*/  IMAD R25, R4, R25, R5 ;  /* 0x0000001904197224 */ /* 0x000fe200078e0205 */
[----:B------:R-:W-:-:S02]  /*0770*/  ISETP.EQ.OR P0, PT, R2, RZ, P2 ;  /* 0x000000ff0200720c */ /* 0x000fc40001702670 */
[----:B------:R-:W-:Y:S01]  /*0780*/  IABS R2, R16 ;  /* 0x0000001000027213 */ /* 0x000fe20000000000 */
[----:B------:R-:W-:Y:S01]  /*0790*/  IMAD.IADD R26, R26, 0x1, R11 ;  /* 0x000000011a1a7824 */ /* 0x000fe200078e020b */
[----:B------:R-:W-:-:S03]  /*07a0*/  ISETP.GT.U32.AND P2, PT, R14, R25, PT ;  /* 0x000000190e00720c */ /* 0x000fc60003f44070 */
[----:B------:R-:W-:Y:S02]  /*07b0*/  IMAD.MOV R4, RZ, RZ, -R2 ;  /* 0x000000ffff047224 */ /* 0x000fe400078e0a02 */
[----:B0-----:R-:W-:Y:S02]  /*07c0*/  IMAD.MOV R20, RZ, RZ, -R3 ;  /* 0x000000ffff147224 */ /* 0x001fe400078e0a03 */
[----:B------:R-:W-:Y:S02]  /*07d0*/  IMAD R4, R24, R4, R5 ;  /* 0x0000000418047224 */ /* 0x000fe400078e0205 */
[----:B------:R-:W-:Y:S01]  /*07e0*/  IMAD.MOV.U32 R2, RZ, RZ, R20 ;  /* 0x000000ffff027224 */ /* 0x000fe200078e0014 */
[----:B-----5:R-:W-:Y:S02]  /*07f0*/  PRMT R20, R9, 0x9910, RZ ;  /* 0x0000991009147816 */ /* 0x020fe400000000ff */
[----:B------:R-:W-:Y:S01]  /*0800*/  ISETP.GT.U32.AND P4, PT, R17, R4, PT ;  /* 0x000000041100720c */ /* 0x000fe20003f84070 */
[----:B------:R-:W-:-:S02]  /*0810*/  IMAD R27, R2, R21, RZ ;  /* 0x00000015021b7224 */ /* 0x000fc400078e02ff */
[----:B------:R-:W-:Y:S02]  /*0820*/  IMAD.MOV.U32 R2, RZ, RZ, RZ ;  /* 0x000000ffff027224 */ /* 0x000fe400078e00ff */
[----:B------:R-:W-:Y:S02]  /*0830*/  @!P2 IMAD.IADD R25, R25, 0x1, -R14 ;  /* 0x000000011919a824 */ /* 0x000fe400078e0a0e */
[----:B------:R-:W-:Y:S01]  /*0840*/  IMAD.HI.U32 R24, R3, R27, R2 ;  /* 0x0000001b03187227 */ /* 0x000fe200078e0002 */
[----:B------:R-:W-:Y:S02]  /*0850*/  IABS R27, R20 ;  /* 0x00000014001b7213 */ /* 0x000fe40000000000 */
[----:B------:R-:W-:Y:S02]  /*0860*/  ISETP.GT.U32.AND P1, PT, R14, R25, PT ;  /* 0x000000190e00720c */ /* 0x000fe40003f24070 */
[----:B------:R-:W0:Y:S01]  /*0870*/  I2F.RP R28, R27 ;  /* 0x0000001b001c7306 */ /* 0x000e220000209400 */
[----:B------:R-:W-:-:S02]  /*0880*/  @!P4 IMAD.IADD R4, R4, 0x1, -R17 ;  /* 0x000000010404c824 */ /* 0x000fc400078e0a11 */
[----:B------:R-:W-:-:S03]  /*0890*/  IMAD.HI.U32 R24, R24, R5, RZ ;  /* 0x0000000518187227 */ /* 0x000fc600078e00ff */
[----:B------:R-:W-:-:S05]  /*08a0*/  ISETP.GT.U32.AND P2, PT, R17, R4, PT ;  /* 0x000000041100720c */ /* 0x000fca0003f44070 */
[----:B------:R-:W-:Y:S01]  /*08b0*/  @!P1 IMAD.IADD R25, R25, 0x1, -R14 ;  /* 0x0000000119199824 */ /* 0x000fe200078e0a0e */
[----:B------:R-:W-:-:S03]  /*08c0*/  ISETP.NE.AND P1, PT, R10, RZ, PT ;  /* 0x000000ff0a00720c */ /* 0x000fc60003f25270 */
[----:B------:R-:W-:Y:S01]  /*08d0*/  @!P3 IMAD.MOV R25, RZ, RZ, -R25 ;  /* 0x000000ffff19b224 */ /* 0x000fe200078e0a19 */
[----:B0-----:R-:W0:Y:S03]  /*08e0*/  MUFU.RCP R28, R28 ;  /* 0x0000001c001c7308 */ /* 0x001e260000001000 */
[----:B------:R-:W-:Y:S01]  /*08f0*/  @!P2 IMAD.IADD R4, R4, 0x1, -R17 ;  /* 0x000000010404a824 */ /* 0x000fe200078e0a11 */
[----:B------:R-:W-:Y:S02]  /*0900*/  ISETP.NE.AND P2, PT, R16, RZ, PT ;  /* 0x000000ff1000720c */ /* 0x000fe40003f45270 */
[----:B------:R-:W-:Y:S01]  /*0910*/  SEL R17, R23, RZ, !P0 ;  /* 0x000000ff17117207 */ /* 0x000fe20004000000 */
[----:B------:R-:W-:Y:S01]  /*0920*/  @!P3 IMAD.MOV R4, RZ, RZ, -R4 ;  /* 0x000000ffff04b224 */ /* 0x000fe200078e0a04 */
[----:B------:R-:W-:Y:S02]  /*0930*/  PRMT R23, R13, 0x7632, R23 ;  /* 0x000076320d177816 */ /* 0x000fe40000000017 */
[----:B------:R-:W-:Y:S01]  /*0940*/  @!P1 LOP3.LUT R25, RZ, R10, RZ, 0x33, !PT ;  /* 0x0000000aff199212 */ /* 0x000fe200078e33ff */
[----:B------:R-:W-:Y:S01]  /*0950*/  IMAD.IADD R17, R22, 0x1, R17 ;  /* 0x0000000116117824 */ /* 0x000fe200078e0211 */
[----:B0-----:R-:W-:-:S05]  /*0960*/  IADD3 R2, R28, 0xffffffe, RZ ;  /* 0x0ffffffe1c027810 */ /* 0x001fca0007ffe0ff */
[----:B------:R-:W-:Y:S01]  /*0970*/  @!P2 LOP3.LUT R4, RZ, R16, RZ, 0x33, !PT ;  /* 0x00000010ff04a212 */ /* 0x000fe200078e33ff */
[----:B------:R0:W1:Y:S01]  /*0980*/  F2I.FTZ.U32.TRUNC.NTZ R3, R2 ;  /* 0x0000000200037305 */ /* 0x000062000021f000 */
[----:B------:R-:W-:Y:S02]  /*0990*/  PRMT R17, R26, 0x5410, R17 ;  /* 0x000054101a117816 */ /* 0x000fe40000000011 */
[----:B------:R-:W-:-:S04]  /*09a0*/  LOP3.LUT R10, R23, R4, RZ, 0x3c, !PT ;  /* 0x00000004170a7212 */ /* 0x000fc800078e3cff */
[----:B------:R-:W-:Y:S01]  /*09b0*/  PRMT R10, R10, 0x9910, RZ ;  /* 0x000099100a0a7816 */ /* 0x000fe200000000ff */
[----:B0-----:R-:W-:-:S03]  /*09c0*/  IMAD.MOV.U32 R2, RZ, RZ, RZ ;  /* 0x000000ffff027224 */ /* 0x001fc600078e00ff */
[----:B------:R-:W-:Y:S02]  /*09d0*/  ISETP.GT.AND P1, PT, R10, -0x1, PT ;  /* 0xffffffff0a00780c */ /* 0x000fe40003f24270 */
[----:B------:R-:W-:Y:S01]  /*09e0*/  PRMT R10, R4, 0x9910, RZ ;  /* 0x00009910040a7816 */ /* 0x000fe200000000ff */
[----:B-1----:R-:W-:-:S03]  /*09f0*/  IMAD.MOV R28, RZ, RZ, -R3 ;  /* 0x000000ffff1c7224 */ /* 0x002fc600078e0a03 */
[----:B------:R-:W-:Y:S01]  /*0a00*/  ISETP.EQ.OR P1, PT, R10, RZ, P1 ;  /* 0x000000ff0a00720c */ /* 0x000fe20000f22670 */
[----:B------:R-:W-:-:S03]  /*0a10*/  IMAD R11, R28, R27, RZ ;  /* 0x0000001b1c0b7224 */ /* 0x000fc600078e02ff */
[----:B------:R-:W-:Y:S01]  /*0a20*/  SEL R23, R23, RZ, !P1 ;  /* 0x000000ff17177207 */ /* 0x000fe20004800000 */
[----:B------:R-:W-:Y:S01]  /*0a30*/  IMAD.HI.U32 R28, R3, R11, R2 ;  /* 0x0000000b031c7227 */ /* 0x000fe200078e0002 */
[----:B------:R-:W-:Y:S02]  /*0a40*/  PRMT R11, R9, 0xbb32, RZ ;  /* 0x0000bb32090b7816 */ /* 0x000fe400000000ff */
[----:B------:R-:W-:Y:S01]  /*0a50*/  LOP3.LUT R3, R13, R25, RZ, 0x3c, !PT ;  /* 0x000000190d037212 */ /* 0x000fe200078e3cff */
[----:B------:R-:W-:Y:S01]  /*0a60*/  IMAD.IADD R4, R4, 0x1, R23 ;  /* 0x0000000104047824 */ /* 0x000fe200078e0217 */
[----:B------:R-:W-:Y:S01]  /*0a70*/  IABS R14, R11 ;  /* 0x0000000b000e7213 */ /* 0x000fe20000000000 */
[----:B------:R-:W-:Y:S01]  /*0a80*/  IMAD.HI.U32 R28, R28, R5, RZ ;  /* 0x000000051c1c7227 */ /* 0x000fe200078e00ff */
[----:B------:R-:W-:Y:S02]  /*0a90*/  ISETP.NE.AND P5, PT, R11, RZ, PT ;  /* 0x000000ff0b00720c */ /* 0x000fe40003fa5270 */
[----:B------:R-:W0:Y:S08]  /*0aa0*/  I2F.RP R2, R14 ;  /* 0x0000000e00027306 */ /* 0x000e300000209400 */
[----:B0-----:R-:W0:Y:S02]  /*0ab0*/  MUFU.RCP R2, R2 ;  /* 0x0000000200027308 */ /* 0x001e240000001000 */
[----:B0-----:R-:W-:-:S02]  /*0ac0*/  IADD3 R16, R2, 0xffffffe, RZ ;  /* 0x0ffffffe02107810 */ /* 0x001fc40007ffe0ff */
[----:B------:R-:W-:-:S04]  /*0ad0*/  PRMT R2, R3, 0x9910, RZ ;  /* 0x0000991003027816 */ /* 0x000fc800000000ff */
[----:B------:R-:W0:Y:S01]  /*0ae0*/  F2I.FTZ.U32.TRUNC.NTZ R3, R16 ;  /* 0x0000001000037305 */ /* 0x000e22000021f000 */
[----:B------:R-:W-:Y:S02]  /*0af0*/  ISETP.GT.AND P0, PT, R2, -0x1, PT ;  /* 0xffffffff0200780c */ /* 0x000fe40003f04270 */
[----:B------:R-:W-:-:S04]  /*0b00*/  PRMT R2, R25, 0x9910, RZ ;  /* 0x0000991019027816 */ /* 0x000fc800000000ff */
[----:B------:R-:W-:-:S04]  /*0b10*/  ISETP.EQ.OR P0, PT, R2, RZ, P0 ;  /* 0x000000ff0200720c */ /* 0x000fc80000702670 */
[----:B------:R-:W-:Y:S01]  /*0b20*/  SEL R2, R13, RZ, !P0 ;  /* 0x000000ff0d027207 */ /* 0x000fe20004000000 */
[----:B0-----:R-:W-:-:S04]  /*0b30*/  IMAD.MOV R29, RZ, RZ, -R3 ;  /* 0x000000ffff1d7224 */ /* 0x001fc800078e0a03 */
[----:B------:R-:W-:Y:S02]  /*0b40*/  IMAD.IADD R25, R25, 0x1, R2 ;  /* 0x0000000119197824 */ /* 0x000fe400078e0202 */
[----:B------:R-:W-:Y:S02]  /*0b50*/  IMAD R13, R29, R14, RZ ;  /* 0x0000000e1d0d7224 */ /* 0x000fe400078e02ff */
[----:B------:R-:W-:Y:S01]  /*0b60*/  IMAD.MOV.U32 R2, RZ, RZ, RZ ;  /* 0x000000ffff027224 */ /* 0x000fe200078e00ff */
[----:B------:R-:W-:-:S03]  /*0b70*/  PRMT R25, R25, 0x5410, R4 ;  /* 0x0000541019197816 */ /* 0x000fc60000000004 */
[----:B------:R-:W-:Y:S01]  /*0b80*/  IMAD.HI.U32 R2, R3, R13, R2 ;  /* 0x0000000d03027227 */ /* 0x000fe200078e0002 */
[----:B------:R-:W-:-:S05]  /*0b90*/  IABS R3, R18 ;  /* 0x0000001200037213 */ /* 0x000fca0000000000 */
[----:B------:R-:W-:Y:S02]  /*0ba0*/  IMAD.MOV R3, RZ, RZ, -R3 ;  /* 0x000000ffff037224 */ /* 0x000fe400078e0a03 */
[----:B------:R-:W-:-:S04]  /*0bb0*/  IMAD.HI.U32 R2, R2, R5, RZ ;  /* 0x0000000502027227 */ /* 0x000fc800078e00ff */
[----:B------:R-:W-:Y:S01]  /*0bc0*/  IMAD R6, R6, R3, R5 ;  /* 0x0000000306067224 */ /* 0x000fe200078e0205 */
[----:B------:R-:W-:-:S04]  /*0bd0*/  IABS R3, R7 ;  /* 0x0000000700037213 */ /* 0x000fc80000000000 */
[----:B------:R-:W-:Y:S01]  /*0be0*/  ISETP.GT.U32.AND P1, PT, R19, R6, PT ;  /* 0x000000061300720c */ /* 0x000fe20003f24070 */
[----:B------:R-:W-:Y:S01]  /*0bf0*/  IMAD.MOV R13, RZ, RZ, -R3 ;  /* 0x000000ffff0d7224 */ /* 0x000fe200078e0a03 */
[----:B------:R-:W-:-:S03]  /*0c00*/  IABS R3, R20 ;  /* 0x0000001400037213 */ /* 0x000fc60000000000 */
[----:B------:R-:W-:Y:S02]  /*0c10*/  IMAD R13, R24, R13, R5 ;  /* 0x0000000d180d7224 */ /* 0x000fe400078e0205 */
[----:B------:R-:W-:Y:S01]  /*0c20*/  IMAD.MOV R10, RZ, RZ, -R3 ;  /* 0x000000ffff0a7224 */ /* 0x000fe200078e0a03 */
[----:B------:R-:W-:Y:S02]  /*0c30*/  IABS R3, R11 ;  /* 0x0000000b00037213 */ /* 0x000fe40000000000 */
[----:B------:R-:W-:Y:S01]  /*0c40*/  ISETP.GT.U32.AND P2, PT, R21, R13, PT ;  /* 0x0000000d1500720c */ /* 0x000fe20003f44070 */
[----:B------:R-:W-:Y:S02]  /*0c50*/  IMAD R10, R28, R10, R5 ;  /* 0x0000000a1c0a7224 */ /* 0x000fe400078e0205 */
[----:B------:R-:W-:Y:S02]  /*0c60*/  IMAD.MOV R3, RZ, RZ, -R3 ;  /* 0x000000ffff037224 */ /* 0x000fe400078e0a03 */
[----:B------:R-:W-:Y:S01]  /*0c70*/  @!P1 IMAD.IADD R6, R6, 0x1, -R19 ;  /* 0x0000000106069824 */ /* 0x000fe200078e0a13 */
[----:B------:R-:W-:Y:S01]  /*0c80*/  ISETP.GT.U32.AND P4, PT, R27, R10, PT ;  /* 0x0000000a1b00720c */ /* 0x000fe20003f84070 */
[----:B------:R-:W-:-:S03]  /*0c90*/  IMAD R3, R2, R3, R5 ;  /* 0x0000000302037224 */ /* 0x000fc600078e0205 */
[----:B------:R-:W-:Y:S02]  /*0ca0*/  ISETP.GT.U32.AND P1, PT, R19, R6, PT ;  /* 0x000000061300720c */ /* 0x000fe40003f24070 */
[----:B------:R-:W-:Y:S01]  /*0cb0*/  ISETP.GT.U32.AND P0, PT, R14, R3, PT ;  /* 0x000000030e00720c */ /* 0x000fe20003f04070 */
[----:B------:R-:W-:-:S05]  /*0cc0*/  @!P2 IMAD.IADD R13, R13, 0x1, -R21 ;  /* 0x000000010d0da824 */ /* 0x000fca00078e0a15 */
[----:B------:R-:W-:Y:S01]  /*0cd0*/  ISETP.GT.U32.AND P2, PT, R21, R13, PT ;  /* 0x0000000d1500720c */ /* 0x000fe20003f44070 */
[----:B------:R-:W-:-:S04]  /*0ce0*/  @!P4 IMAD.IADD R10, R10, 0x1, -R27 ;  /* 0x000000010a0ac824 */ /* 0x000fc800078e0a1b */
[----:B------:R-:W-:Y:S01]  /*0cf0*/  @!P1 IMAD.IADD R6, R6, 0x1, -R19 ;  /* 0x0000000106069824 */ /* 0x000fe200078e0a13 */
[----:B------:R-:W-:Y:S01]  /*0d00*/  ISETP.GT.U32.AND P4, PT, R27, R10, PT ;  /* 0x0000000a1b00720c */ /* 0x000fe20003f84070 */
[----:B------:R-:W-:Y:S01]  /*0d10*/  @!P0 IMAD.IADD R3, R3, 0x1, -R14 ;  /* 0x0000000103038824 */ /* 0x000fe200078e0a0e */
[----:B------:R-:W-:Y:S01]  /*0d20*/  ISETP.NE.AND P1, PT, R18, RZ, PT ;  /* 0x000000ff1200720c */ /* 0x000fe20003f25270 */
[----:B------:R-:W-:-:S03]  /*0d30*/  IMAD.MOV.U32 R5, RZ, RZ, R6 ;  /* 0x000000ffff057224 */ /* 0x000fc600078e0006 */
[----:B------:R-:W-:Y:S01]  /*0d40*/  ISETP.GT.U32.AND P0, PT, R14, R3, PT ;  /* 0x000000030e00720c */ /* 0x000fe20003f04070 */
[----:B------:R-:W-:Y:S01]  /*0d50*/  @!P2 IMAD.IADD R13, R13, 0x1, -R21 ;  /* 0x000000010d0da824 */ /* 0x000fe200078e0a15 */
[----:B------:R-:W-:Y:S01]  /*0d60*/  ISETP.NE.AND P2, PT, R7, RZ, PT ;  /* 0x000000ff0700720c */ /* 0x000fe20003f45270 */
[----:B------:R-:W-:Y:S02]  /*0d70*/  @!P3 IMAD.MOV R5, RZ, RZ, -R5 ;  /* 0x000000ffff05b224 */ /* 0x000fe400078e0a05 */
[----:B------:R-:W-:Y:S02]  /*0d80*/  @!P3 IMAD.MOV R13, RZ, RZ, -R13 ;  /* 0x000000ffff0db224 */ /* 0x000fe400078e0a0d */
[----:B------:R-:W-:Y:S01]  /*0d90*/  @!P4 IMAD.IADD R10, R10, 0x1, -R27 ;  /* 0x000000010a0ac824 */ /* 0x000fe200078e0a1b */
[----:B------:R-:W-:Y:S02]  /*0da0*/  ISETP.NE.AND P4, PT, R20, RZ, PT ;  /* 0x000000ff1400720c */ /* 0x000fe40003f85270 */
[----:B------:R-:W-:Y:S01]  /*0db0*/  @!P1 LOP3.LUT R5, RZ, R18, RZ, 0x33, !PT ;  /* 0x00000012ff059212 */ /* 0x000fe200078e33ff */
[----:B------:R-:W-:-:S02]  /*0dc0*/  @!P3 IMAD.MOV R10, RZ, RZ, -R10 ;  /* 0x000000ffff0ab224 */ /* 0x000fc400078e0a0a */
[--C-:B------:R-:W-:Y:S01]  /*0dd0*/  @!P0 IMAD.IADD R3, R3, 0x1, -R14.reuse ;  /* 0x0000000103038824 */ /* 0x100fe200078e0a0e */
[C---:B------:R-:W-:Y:S02]  /*0de0*/  PRMT R14, R0.reuse, 0x7632, R14 ;  /* 0x00007632000e7816 */ /* 0x040fe4000000000e */
[----:B------:R-:W-:Y:S01]  /*0df0*/  @!P2 LOP3.LUT R13, RZ, R7, RZ, 0x33, !PT ;  /* 0x00000007ff0da212 */ /* 0x000fe200078e33ff */
[----:B------:R-:W-:Y:S01]  /*0e00*/  IMAD.MOV.U32 R6, RZ, RZ, R3 ;  /* 0x000000ffff067224 */ /* 0x000fe200078e0003 */
[----:B------:R-:W-:Y:S02]  /*0e10*/  PRMT R7, R9, 0x7632, R7 ;  /* 0x0000763209077816 */ /* 0x000fe40000000007 */
[----:B------:R-:W-:Y:S01]  /*0e20*/  LOP3.LUT R2, R0, R5, RZ, 0x3c, !PT ;  /* 0x0000000500027212 */ /* 0x000fe200078e3cff */
[----:B------:R-:W-:Y:S01]  /*0e30*/  @!P3 IMAD.MOV R6, RZ, RZ, -R6 ;  /* 0x000000ffff06b224 */ /* 0x000fe200078e0a06 */
[----:B------:R-:W-:Y:S02]  /*0e40*/  @!P4 LOP3.LUT R10, RZ, R20, RZ, 0x33, !PT ;  /* 0x00000014ff0ac212 */ /* 0x000fe400078e33ff */
[----:B------:R-:W-:-:S02]  /*0e50*/  @!P5 LOP3.LUT R6, RZ, R11, RZ, 0x33, !PT ;  /* 0x0000000bff06d212 */ /* 0x000fc400078e33ff */
[----:B------:R-:W-:Y:S02]  /*0e60*/  LOP3.LUT R3, R14, R13, RZ, 0x3c, !PT ;  /* 0x0000000d0e037212 */ /* 0x000fe400078e3cff */
[----:B------:R-:W-:Y:S02]  /*0e70*/  LOP3.LUT R11, R9, R10, RZ, 0x3c, !PT ;  /* 0x0000000a090b7212 */ /* 0x000fe400078e3cff */
        /* <DEDUP_REMOVED lines=20> */
[----:B------:R-:W-:Y:S02]  /*0fc0*/  SEL R14, R14, RZ, !P1 ;  /* 0x000000ff0e0e7207 */ /* 0x000fe40004800000 */
[----:B------:R-:W-:Y:S01]  /*0fd0*/  SEL R9, R9, RZ, !P2 ;  /* 0x000000ff09097207 */ /* 0x000fe20005000000 */
[----:B------:R-:W-:Y:S01]  /*0fe0*/  IMAD.IADD R0, R5, 0x1, R0 ;  /* 0x0000000105007824 */ /* 0x000fe200078e0200 */
[----:B------:R-:W-:Y:S01]  /*0ff0*/  SEL R7, R7, RZ, !P3 ;  /* 0x000000ff07077207 */ /* 0x000fe20005800000 */
[----:B------:R-:W-:Y:S01]  /*1000*/  IMAD.IADD R13, R13, 0x1, R14 ;  /* 0x000000010d0d7824 */ /* 0x000fe200078e020e */
[----:B------:R-:W-:Y:S01]  /*1010*/  STG.E [R2.64], R17 ;  /* 0x0000001102007986 */ /* 0x000fe2000c101904 */
[----:B------:R-:W-:-:S02]  /*1020*/  IMAD.IADD R10, R10, 0x1, R9 ;  /* 0x000000010a0a7824 */ /* 0x000fc400078e0209 */
[----:B------:R-:W-:Y:S01]  /*1030*/  IMAD.IADD R7, R6, 0x1, R7 ;  /* 0x0000000106077824 */ /* 0x000fe200078e0207 */
[----:B------:R-:W-:Y:S01]  /*1040*/  PRMT R13, R0, 0x5410, R13 ;  /* 0x00005410000d7816 */ /* 0x000fe2000000000d */
[----:B------:R-:W-:Y:S03]  /*1050*/  STG.E [R2.64+0x200], R25 ;  /* 0x0002001902007986 */ /* 0x000fe6000c101904 */
[----:B------:R-:W-:Y:S01]  /*1060*/  PRMT R7, R10, 0x5410, R7 ;  /* 0x000054100a077816 */ /* 0x000fe20000000007 */
[----:B------:R-:W-:Y:S04]  /*1070*/  STG.E [R2.64+0x400], R13 ;  /* 0x0004000d02007986 */ /* 0x000fe8000c101904 */
[----:B------:R-:W-:Y:S01]  /*1080*/  STG.E [R2.64+0x600], R7 ;  /* 0x0006000702007986 */ /* 0x000fe2000c101904 */
[----:B------:R-:W-:Y:S05]  /*1090*/  EXIT ;  /* 0x000000000000794d */ /* 0x000fea0003800000 */
.L_x_41469:
[----:B------:R-:W0:Y:S01]  /*10a0*/  S2R R6, SR_TID.X ;  /* 0x0000000000067919 */ /* 0x000e220000002100 */
[----:B------:R-:W-:-:S02]  /*10b0*/  PRMT R12, RZ, 0x7610, R12 ;  /* 0x00007610ff0c7816 */ /* 0x000fc4000000000c */
[----:B------:R-:W-:Y:S02]  /*10c0*/  PRMT R3, RZ, 0x7610, R3 ;  /* 0x00007610ff037816 */ /* 0x000fe40000000003 */
        /* <DEDUP_REMOVED lines=27> */
[----:B------:R-:W-:Y:S01]  /*1280*/  @!P5 IMAD.WIDE.U32 R18, R18, R19, c[0x0][0x170] ;  /* 0x00005c001212d625 */ /* 0x000fe200078e0013 */
[----:B------:R-:W-:-:S03]  /*1290*/  PRMT R2, RZ, 0x7610, R2 ;  /* 0x00007610ff027816 */ /* 0x000fc60000000002 */
[----:B------:R-:W-:Y:S01]  /*12a0*/  @!P4 IMAD.MOV.U32 R21, RZ, RZ, 0x2 ;  /* 0x00000002ff15c424 */ /* 0x000fe200078e00ff */
[----:B------:R1:W5:Y:S01]  /*12b0*/  @!P5 LDG.E.U16 R3, [R18.64] ;  /* 0x000000041203d981 */ /* 0x000362000c1e1500 */
[----:B------:R-:W-:Y:S02]  /*12c0*/  @!P3 IMAD.MOV.U32 R25, RZ, RZ, 0x2 ;  /* 0x00000002ff19b424 */ /* 0x000fe400078e00ff */
[----:B------:R-:W-:Y:S02]  /*12d0*/  @!P2 IMAD.MOV.U32 R11, RZ, RZ, 0x2 ;  /* 0x00000002ff0ba424 */ /* 0x000fe400078e00ff */
[----:B------:R-:W-:Y:S02]  /*12e0*/  @!P0 IMAD.MOV.U32 R17, RZ, RZ, 0x2 ;  /* 0x00000002ff118424 */ /* 0x000fe400078e00ff */
[----:B------:R-:W-:Y:S02]  /*12f0*/  @!P6 IMAD.IADD R22, R15, 0x1, R4 ;  /* 0x000000010f16e824 */ /* 0x000fe400078e0204 */
[----:B------:R-:W-:-:S02]  /*1300*/  @!P6 IMAD.MOV.U32 R23, RZ, RZ, 0x2 ;  /* 0x00000002ff17e424 */ /* 0x000fc400078e00ff */
[----:B-1----:R-:W-:Y:S01]  /*1310*/  @!P1 IMAD.MOV.U32 R18, RZ, RZ, 0x2 ;  /* 0x00000002ff129424 */ /* 0x002fe200078e00ff */
[----:B------:R-:W-:Y:S01]  /*1320*/  PRMT R13, RZ, 0x7610, R13 ;  /* 0x00007610ff0d7816 */ /* 0x000fe2000000000d */
[----:B------:R-:W-:Y:S01]  /*1330*/  @!P4 IMAD.WIDE.U32 R20, R20, R21, c[0x0][0x170] ;  /* 0x00005c001414c625 */ /* 0x000fe200078e0015 */
[----:B0-----:R-:W-:Y:S02]  /*1340*/  PRMT R9, RZ, 0x7610, R9 ;  /* 0x00007610ff097816 */ /* 0x001fe40000000009 */
[----:B------:R-:W-:Y:S01]  /*1350*/  PRMT R8, RZ, 0x7610, R8 ;  /* 0x00007610ff087816 */ /* 0x000fe20000000008 */
[----:B------:R-:W-:Y:S01]  /*1360*/  @!P3 IMAD.WIDE.U32 R24, R24, R25, c[0x0][0x170] ;  /* 0x00005c001818b625 */ /* 0x000fe200078e0019 */
[----:B------:R-:W-:Y:S01]  /*1370*/  PRMT R4, RZ, 0x7610, R4 ;  /* 0x00007610ff047816 */ /* 0x000fe20000000004 */
[----:B------:R0:W5:Y:S01]  /*1380*/  @!P4 LDG.E.U16 R2, [R20.64] ;  /* 0x000000041402c981 */ /* 0x000162000c1e1500 */
[----:B------:R-:W-:Y:S01]  /*1390*/  PRMT R7, RZ, 0x7610, R7 ;  /* 0x00007610ff077816 */ /* 0x000fe20000000007 */
[----:B------:R-:W-:-:S02]  /*13a0*/  @!P2 IMAD.WIDE.U32 R10, R10, R11, c[0x0][0x170] ;  /* 0x00005c000a0aa625 */ /* 0x000fc400078e000b */
[----:B------:R0:W5:Y:S02]  /*13b0*/  @!P3 LDG.E.U16 R13, [R24.64] ;  /* 0x00000004180db981 */ /* 0x000164000c1e1500 */
[----:B------:R-:W-:Y:S02]  /*13c0*/  @!P0 IMAD.WIDE.U32 R16, R16, R17, c[0x0][0x170] ;  /* 0x00005c0010108625 */ /* 0x000fe400078e0011 */
[----:B------:R0:W5:Y:S02]  /*13d0*/  @!P2 LDG.E.U16 R9, [R10.64] ;  /* 0x000000040a09a981 */ /* 0x000164000c1e1500 */
[----:B------:R-:W-:Y:S02]  /*13e0*/  @!P6 IMAD.WIDE.U32 R22, R22, R23, c[0x0][0x170] ;  /* 0x00005c001616e625 */ /* 0x000fe400078e0017 */
[----:B------:R0:W5:Y:S02]  /*13f0*/  @!P0 LDG.E.U16 R8, [R16.64] ;  /* 0x0000000410088981 */ /* 0x000164000c1e1500 */
[----:B------:R-:W-:-:S02]  /*1400*/  @!P1 IMAD.WIDE.U32 R18, R5, R18, c[0x0][0x170] ;  /* 0x00005c0005129625 */ /* 0x000fc400078e0012 */
[----:B------:R0:W5:Y:S04]  /*1410*/  @!P6 LDG.E.U16 R4, [R22.64] ;  /* 0x000000041604e981 */ /* 0x000168000c1e1500 */
[----:B------:R0:W5:Y:S01]  /*1420*/  @!P1 LDG.E.U16 R7, [R18.64] ;  /* 0x0000000412079981 */ /* 0x000162000c1e1500 */
[----:B------:R-:W1:Y:S01]  /*1430*/  LDC.U16 R5, c[0x0][0x166] ;  /* 0x00005980ff057b82 */ /* 0x000e620000000400 */
[----:B------:R-:W-:Y:S01]  /*1440*/  BSSY B0, `(.L_x_41470) ;  /* 0x0000021000007945 */ /* 0x000fe20003800000 */
[----:B-1----:R-:W-:Y:S01]  /*1450*/  PRMT R5, R5, 0x9910, RZ ;  /* 0x0000991005057816 */ /* 0x002fe200000000ff */
[----:B------:R-:W-:Y:S05]  /*1460*/  @P1 BRA `(.L_x_41471) ;  /* 0x000001e000001947 */ /* 0x000fea0003800000 */
[----:B0----5:R-:W-:Y:S02]  /*1470*/  PRMT R14, R7, 0x9910, RZ ;  /* 0x00009910070e7816 */ /* 0x021fe400000000ff */
[----:B------:R-:W-:-:S02]  /*1480*/  IABS R20, R5 ;  /* 0x0000000500147213 */ /* 0x000fc40000000000 */
[-C--:B------:R-:W-:Y:S02]  /*1490*/  IABS R16, R14.reuse ;  /* 0x0000000e00107213 */ /* 0x080fe40000000000 */
[----:B------:R-:W-:Y:S02]  /*14a0*/  IABS R18, R14 ;  /* 0x0000000e00127213 */ /* 0x000fe40000000000 */
[----:B------:R-:W0:Y:S01]  /*14b0*/  I2F.RP R17, R16 ;  /* 0x0000001000117306 */ /* 0x000e220000209400 */
[----:B------:R-:W-:Y:S02]  /*14c0*/  ISETP.GE.AND P3, PT, R5, RZ, PT ;  /* 0x000000ff0500720c */ /* 0x000fe40003f66270 */
        /* <DEDUP_REMOVED lines=24> */
.L_x_41471:
[----:B0-----:R-:W-:Y:S05]  /*1650*/  BSYNC B0 ;  /* 0x0000000000007941 */ /* 0x001fea0003800000 */
.L_x_41470:
[C---:B------:R-:W-:Y:S01]  /*1660*/  IADD3 R11, R6.reuse, 0x80, RZ ;  /* 0x00000080060b7810 */ /* 0x040fe20007ffe0ff */
[----:B------:R-:W-:Y:S01]  /*1670*/  BSSY B0, `(.L_x_41472) ;  /* 0x0000028000007945 */ /* 0x000fe20003800000 */
[C---:B------:R-:W-:Y:S02]  /*1680*/  IADD3 R17, R6.reuse, 0x100, RZ ;  /* 0x0000010006117810 */ /* 0x040fe40007ffe0ff */
[-C--:B------:R-:W-:Y:S02]  /*1690*/  ISETP.GE.AND P0, PT, R11, R0.reuse, PT ;  /* 0x000000000b00720c */ /* 0x080fe40003f06270 */
[C---:B------:R-:W-:Y:S02]  /*16a0*/  IADD3 R19, R6.reuse, 0x180, RZ ;  /* 0x0000018006137810 */ /* 0x040fe40007ffe0ff */
[----:B------:R-:W-:Y:S02]  /*16b0*/  IADD3 R21, R6, 0x200, RZ ;  /* 0x0000020006157810 */ /* 0x000fe40007ffe0ff */
[----:B------:R-:W-:-:S02]  /*16c0*/  ISETP.GE.AND P5, PT, R17, R0, PT ;  /* 0x000000001100720c */ /* 0x000fc40003fa6270 */
[-C--:B------:R-:W-:Y:S02]  /*16d0*/  ISETP.GE.AND P3, PT, R19, R0.reuse, PT ;  /* 0x000000001300720c */ /* 0x080fe40003f66270 */
[----:B------:R-:W-:Y:S02]  /*16e0*/  ISETP.GE.AND P2, PT, R21, R0, PT ;  /* 0x000000001500720c */ /* 0x000fe40003f46270 */
[----:B------:R-:W-:Y:S01]  /*16f0*/  IADD3 R17, R6, 0x280, RZ ;  /* 0x0000028006117810 */ /* 0x000fe20007ffe0ff */
[----:B------:R-:W-:Y:S05]  /*1700*/  @P0 BRA `(.L_x_41473) ;  /* 0x000001e000000947 */ /* 0x000fea0003800000 */
[----:B-----5:R-:W-:Y:S02]  /*1710*/  PRMT R14, R12, 0x9910, RZ ;  /* 0x000099100c0e7816 */ /* 0x020fe400000000ff */
        /* <DEDUP_REMOVED lines=29> */
.L_x_41473:
[----:B------:R-:W-:Y:S05]  /*18f0*/  BSYNC B0 ;  /* 0x0000000000007941 */ /* 0x000fea0003800000 */
.L_x_41472:
[----:B------:R-:W-:Y:S01]  /*1900*/  BSSY B0, `(.L_x_41474) ;  /* 0x0000022000007945 */ /* 0x000fe20003800000 */
        /* <DEDUP_REMOVED lines=33> */
.L_x_41475:
[----:B------:R-:W-:Y:S05]  /*1b20*/  BSYNC B0 ;  /* 0x0000000000007941 */ /* 0x000fea0003800000 */
.L_x_41474:
[----:B------:R-:W-:Y:S01]  /*1b30*/  BSSY B0, `(.L_x_41476) ;  /* 0x0000023000007945 */ /* 0x000fe20003800000 */
[----:B------:R-:W-:Y:S02]  /*1b40*/  ISETP.GE.AND P5, PT, R17, R0, PT ;  /* 0x000000001100720c */ /* 0x000fe40003fa6270 */
[----:B-----5:R-:W-:Y:S01]  /*1b50*/  IADD3 R3, R6, 0x380, RZ ;  /* 0x0000038006037810 */ /* 0x020fe20007ffe0ff */
[----:B------:R-:W-:Y:S05]  /*1b60*/  @P3 BRA `(.L_x_41477) ;  /* 0x000001f000003947 */ /* 0x000fea0003800000 */
[----:B------:R-:W-:Y:S02]  /*1b70*/  PRMT R16, R2, 0x9910, RZ ;  /* 0x0000991002107816 */ /* 0x000fe400000000ff */
        /* <DEDUP_REMOVED lines=30> */
.L_x_41477:
[----:B------:R-:W-:Y:S05]  /*1d60*/  BSYNC B0 ;  /* 0x0000000000007941 */ /* 0x000fea0003800000 */
.L_x_41476:
[----:B------:R-:W-:Y:S01]  /*1d70*/  ISETP.GE.AND P3, PT, R3, R0, PT ;  /* 0x000000000300720c */ /* 0x000fe20003f66270 */
[----:B------:R-:W-:Y:S01]  /*1d80*/  @!P1 IMAD.IADD R2, R15, 0x1, R6 ;  /* 0x000000010f029824 */ /* 0x000fe200078e0206 */
[----:B------:R-:W-:Y:S01]  /*1d90*/  BSSY B0, `(.L_x_41478) ;  /* 0x0000022000007945 */ /* 0x000fe20003800000 */
[----:B------:R-:W-:-:S04]  /*1da0*/  @!P1 IMAD.MOV.U32 R3, RZ, RZ, 0x2 ;  /* 0x00000002ff039424 */ /* 0x000fc800078e00ff */
[----:B------:R-:W-:Y:S01]  /*1db0*/  @!P1 IMAD.WIDE.U32 R2, R2, R3, c[0x0][0x168] ;  /* 0x00005a0002029625 */ /* 0x000fe200078e0003 */
[----:B------:R-:W-:Y:S05]  /*1dc0*/  @P2 BRA `(.L_x_41479) ;  /* 0x000001e000002947 */ /* 0x000fea0003800000 */
[----:B------:R-:W-:Y:S02]  /*1dd0*/  PRMT R17, R13, 0x9910, RZ ;  /* 0x000099100d117816 */ /* 0x000fe400000000ff */
        /* <DEDUP_REMOVED lines=29> */
.L_x_41479:
[----:B------:R-:W-:Y:S05]  /*1fb0*/  BSYNC B0 ;  /* 0x0000000000007941 */ /* 0x000fea0003800000 */
.L_x_41478:
[----:B------:R-:W-:Y:S01]  /*1fc0*/  BSSY B0, `(.L_x_41480) ;  /* 0x0000020000007945 */ /* 0x000fe20003800000 */
        /* <DEDUP_REMOVED lines=31> */
.L_x_41481:
[----:B------:R-:W-:Y:S05]  /*21c0*/  BSYNC B0 ;  /* 0x0000000000007941 */ /* 0x000fea0003800000 */
.L_x_41480:
        /* <DEDUP_REMOVED lines=32> */
.L_x_41483:
[----:B------:R-:W-:Y:S05]  /*23d0*/  BSYNC B0 ;  /* 0x0000000000007941 */ /* 0x000fea0003800000 */
.L_x_41482:
        /* <DEDUP_REMOVED lines=32> */
.L_x_41485:
[----:B------:R-:W-:Y:S05]  /*25e0*/  BSYNC B0 ;  /* 0x0000000000007941 */ /* 0x000fea0003800000 */
.L_x_41484:
        /* <DEDUP_REMOVED lines=18> */
.L_x_41488:
[----:B0-----:R-:W-:-:S13]  /*2710*/  ISETP.GE.AND P0, PT, R6, R0, PT ;  /* 0x000000000600720c */ /* 0x001fda0003f06270 */
[----:B------:R-:W-:Y:S05]  /*2720*/  @P0 BRA `(.L_x_41490) ;  /* 0x000000c000000947 */ /* 0x000fea0003800000 */
[----:B------:R-:W-:Y:S01]  /*2730*/  IMAD.IADD R2, R15, 0x1, R6 ;  /* 0x000000010f027824 */ /* 0x000fe200078e0206 */
[----:B------:R-:W-:Y:S01]  /*2740*/  IADD3 R6, R6, 0x80, RZ ;  /* 0x0000008006067810 */ /* 0x000fe20007ffe0ff */
[----:B------:R-:W-:-:S04]  /*2750*/  IMAD.MOV.U32 R3, RZ, RZ, 0x2 ;  /* 0x00000002ff037424 */ /* 0x000fc800078e00ff */
[----:B------:R-:W-:-:S05]  /*2760*/  IMAD.WIDE.U32 R2, R2, R3, c[0x0][0x168] ;  /* 0x00005a0002027625 */ /* 0x000fca00078e0003 */
[----:B------:R0:W-:Y:S02]  /*2770*/  STG.E.U16 [R2.64], R16 ;  /* 0x0000001002007986 */ /* 0x0001e4000c101504 */
.L_x_41489:
[----:B------:R-:W-:-:S13]  /*2780*/  ISETP.GE.AND P0, PT, R6, R0, PT ;  /* 0x000000000600720c */ /* 0x000fda0003f06270 */
[----:B------:R-:W-:Y:S05]  /*2790*/  @P0 BRA `(.L_x_41491) ;  /* 0x000000d000000947 */ /* 0x000fea0003800000 */
[----:B0-----:R-:W-:Y:S01]  /*27a0*/  IMAD.IADD R2, R15, 0x1, R6 ;  /* 0x000000010f027824 */ /* 0x001fe200078e0206 */
[----:B------:R-:W-:Y:S01]  /*27b0*/  IADD3 R6, R6, 0x80, RZ ;  /* 0x0000008006067810 */ /* 0x000fe20007ffe0ff */
[----:B------:R-:W-:-:S04]  /*27c0*/  IMAD.MOV.U32 R3, RZ, RZ, 0x2 ;  /* 0x00000002ff037424 */ /* 0x000fc800078e00ff */
[----:B------:R-:W-:-:S05]  /*27d0*/  IMAD.WIDE.U32 R2, R2, R3, c[0x0][0x168] ;  /* 0x00005a0002027625 */ /* 0x000fca00078e0003 */
[----:B------:R0:W-:Y:S02]  /*27e0*/  STG.E.U16 [R2.64], R13 ;  /* 0x0000000d02007986 */ /* 0x0001e4000c101504 */
.L_x_41490:
        /* <DEDUP_REMOVED lines=8> */
.L_x_41491:
[----:B------:R-:W-:Y:S05]  /*2870*/  BSYNC B1 ;  /* 0x0000000000017941 */ /* 0x000fea0003800000 */
.L_x_41487:
[----:B------:R-:W-:-:S13]  /*2880*/  ISETP.GE.AND P0, PT, R6, R0, PT ;  /* 0x000000000600720c */ /* 0x000fda0003f06270 */
[----:B0-----:R-:W-:Y:S01]  /*2890*/  @!P0 IMAD.IADD R2, R15, 0x1, R6 ;  /* 0x000000010f028824 */ /* 0x001fe200078e0206 */
[----:B------:R-:W-:Y:S01]  /*28a0*/  @!P0 IADD3 R6, R6, 0x80, RZ ;  /* 0x0000008006068810 */ /* 0x000fe20007ffe0ff */
[----:B------:R-:W-:-:S04]  /*28b0*/  @!P0 IMAD.MOV.U32 R3, RZ, RZ, 0x2 ;  /* 0x00000002ff038424 */ /* 0x000fc800078e00ff */
[----:B------:R-:W-:-:S05]  /*28c0*/  @!P0 IMAD.WIDE.U32 R2, R2, R3, c[0x0][0x168] ;  /* 0x00005a0002028625 */ /* 0x000fca00078e0003 */
[----:B------:R0:W-:Y:S02]  /*28d0*/  @!P0 STG.E.U16 [R2.64], R10 ;  /* 0x0000000a02008986 */ /* 0x0001e4000c101504 */
.L_x_41492:
[----:B------:R-:W-:Y:S05]  /*28e0*/  BSYNC B0 ;  /* 0x0000000000007941 */ /* 0x000fea0003800000 */
.L_x_41486:
        /* <DEDUP_REMOVED lines=8> */
.L_x_41493:
        /* <DEDUP_REMOVED lines=9> */
.L_x_50808:


//--------------------- .text._ZN2at6native29vectorized_elementwise_kernelILi4ENS0_13AUnaryFunctorIsssZZZNS0_21remainder_kernel_cudaERNS_18TensorIteratorBaseEENKUlvE_clEvENKUlvE3_clEvEUlssE_EESt5arrayIPcLm2EEEEviT0_T1_ --------------------------
	.section	.text._ZN2at6native29vectorized_elementwise_kernelILi4ENS0_13AUnaryFunctorIsssZZZNS0_21remainder_kernel_cudaERNS_18TensorIteratorBaseEENKUlvE_clEvENKUlvE3_clEvEUlssE_EESt5arrayIPcLm2EEEEviT0_T1_,"ax",@progbits
	.sectioninfo	@"SHI_REGISTERS=32"
	.align	128
        .global         _ZN2at6native29vectorized_elementwise_kernelILi4ENS0_13AUnaryFunctorIsssZZZNS0_21remainder_kernel_cudaERNS_18TensorIteratorBaseEENKUlvE_clEvENKUlvE3_clEvEUlssE_EESt5arrayIPcLm2EEEEviT0_T1_
        .type           _ZN2at6native29vectorized_elementwise_kernelILi4ENS0_13AUnaryFunctorIsssZZZNS0_21remainder_kernel_cudaERNS_18TensorIteratorBaseEENKUlvE_clEvENKUlvE3_clEvEUlssE_EESt5arrayIPcLm2EEEEviT0_T1_,@function
        .size           _ZN2at6native29vectorized_elementwise_kernelILi4ENS0_13AUnaryFunctorIsssZZZNS0_21remainder_kernel_cudaERNS_18TensorIteratorBaseEENKUlvE_clEvENKUlvE3_clEvEUlssE_EESt5arrayIPcLm2EEEEviT0_T1_,(.L_x_50809 - _ZN2at6native29vectorized_elementwise_kernelILi4ENS0_13AUnaryFunctorIsssZZZNS0_21remainder_kernel_cudaERNS_18TensorIteratorBaseEENKUlvE_clEvENKUlvE3_clEvEUlssE_EESt5arrayIPcLm2EEEEviT0_T1_)
        .other          _ZN2at6native29vectorized_elementwise_kernelILi4ENS0_13AUnaryFunctorIsssZZZNS0_21remainder_kernel_cudaERNS_18TensorIteratorBaseEENKUlvE_clEvENKUlvE3_clEvEUlssE_EESt5arrayIPcLm2EEEEviT0_T1_,@"STO_CUDA_ENTRY STV_DEFAULT"
_ZN2at6native29vectorized_elementwise_kernelILi4ENS0_13AUnaryFunctorIsssZZZNS0_21remainder_kernel_cudaERNS_18TensorIteratorBaseEENKUlvE_clEvENKUlvE3_clEvEUlssE_EESt5arrayIPcLm2EEEEviT0_T1_:
.text._ZN2at6native29vectorized_elementwise_kernelILi4ENS0_13AUnaryFunctorIsssZZZNS0_21remainder_kernel_cudaERNS_18TensorIteratorBaseEENKUlvE_clEvENKUlvE3_clEvEUlssE_EESt5arrayIPcLm2EEEEviT0_T1_:
        /* <DEDUP_REMOVED lines=12> */
[----:B------:R0:W3:Y:S01]  /*00c0*/  LDG.E.64 R12, [R2.64+0x400] ;  /* 0x00040004020c7981 */ /* 0x0000e2000c1e1b00 */
[C---:B--2---:R-:W-:Y:S02]  /*00d0*/  PRMT R8, R14.reuse, 0x9910, RZ ;  /* 0x000099100e087816 */ /* 0x044fe400000000ff */
[----:B------:R-:W-:Y:S02]  /*00e0*/  PRMT R5, R14, 0xbb32, RZ ;  /* 0x0000bb320e057816 */ /* 0x000fe400000000ff */
[----:B------:R-:W-:Y:S02]  /*00f0*/  IABS R24, R8 ;  /* 0x0000000800187213 */ /* 0x000fe40000000000 */
[----:B------:R-:W-:-:S02]  /*0100*/  IABS R25, R5 ;  /* 0x0000000500197213 */ /* 0x000fc40000000000 */
[----:B------:R-:W1:Y:S01]  /*0110*/  I2F.RP R0, R24 ;  /* 0x0000001800007306 */ /* 0x000e620000209400 */
[C---:B------:R-:W-:Y:S02]  /*0120*/  PRMT R10, R15.reuse, 0x9910, RZ ;  /* 0x000099100f0a7816 */ /* 0x040fe400000000ff */
[----:B------:R-:W-:Y:S02]  /*0130*/  PRMT R11, R15, 0xbb32, RZ ;  /* 0x0000bb320f0b7816 */ /* 0x000fe400000000ff */
[-C--:B------:R-:W-:Y:S02]  /*0140*/  IABS R27, R10.reuse ;  /* 0x0000000a001b7213 */ /* 0x080fe40000000000 */
[----:B------:R-:W-:Y:S01]  /*0150*/  IABS R21, R11 ;  /* 0x0000000b00157213 */ /* 0x000fe20000000000 */
[----:B0-----:R-:W0:Y:S01]  /*0160*/  I2F.RP R2, R25 ;  /* 0x0000001900027306 */ /* 0x001e220000209400 */
[----:B------:R-:W-:-:S07]  /*0170*/  IABS R26, R10 ;  /* 0x0000000a001a7213 */ /* 0x000fce0000000000 */
[----:B------:R-:W-:Y:S08]  /*0180*/  I2F.RP R3, R27 ;  /* 0x0000001b00037306 */ /* 0x000ff00000209400 */
[----:B-1----:R-:W1:Y:S08]  /*0190*/  MUFU.RCP R0, R0 ;  /* 0x0000000000007308 */ /* 0x002e700000001000 */
[----:B------:R-:W-:Y:S08]  /*01a0*/  I2F.RP R4, R21 ;  /* 0x0000001500047306 */ /* 0x000ff00000209400 */
[----:B0-----:R-:W0:Y:S01]  /*01b0*/  MUFU.RCP R2, R2 ;  /* 0x0000000200027308 */ /* 0x001e220000001000 */
[----:B-1----:R-:W-:-:S07]  /*01c0*/  IADD3 R18, R0, 0xffffffe, RZ ;  /* 0x0ffffffe00127810 */ /* 0x002fce0007ffe0ff */
[----:B------:R-:W1:Y:S08]  /*01d0*/  MUFU.RCP R3, R3 ;  /* 0x0000000300037308 */ /* 0x000e700000001000 */
[----:B------:R2:W4:Y:S01]  /*01e0*/  F2I.FTZ.U32.TRUNC.NTZ R19, R18 ;  /* 0x0000001200137305 */ /* 0x000522000021f000 */
[----:B0-----:R-:W-:-:S07]  /*01f0*/  IADD3 R22, R2, 0xffffffe, RZ ;  /* 0x0ffffffe02167810 */ /* 0x001fce0007ffe0ff */
[----:B------:R-:W0:Y:S01]  /*0200*/  MUFU.RCP R4, R4 ;  /* 0x0000000400047308 */ /* 0x000e220000001000 */
[----:B-1----:R-:W-:Y:S01]  /*0210*/  IADD3 R16, R3, 0xffffffe, RZ ;  /* 0x0ffffffe03107810 */ /* 0x002fe20007ffe0ff */
[----:B--2---:R-:W-:-:S06]  /*0220*/  IMAD.MOV.U32 R18, RZ, RZ, RZ ;  /* 0x000000ffff127224 */ /* 0x004fcc00078e00ff */
[----:B------:R1:W2:Y:S01]  /*0230*/  F2I.FTZ.U32.TRUNC.NTZ R23, R22 ;  /* 0x0000001600177305 */ /* 0x0002a2000021f000 */
[----:B----4-:R-:W-:-:S04]  /*0240*/  IMAD.MOV R29, RZ, RZ, -R19 ;  /* 0x000000ffff1d7224 */ /* 0x010fc800078e0a13 */
[----:B------:R-:W-:-:S03]  /*0250*/  IMAD R29, R29, R24, RZ ;  /* 0x000000181d1d7224 */ /* 0x000fc600078e02ff */
[----:B------:R4:W5:Y:S01]  /*0260*/  F2I.FTZ.U32.TRUNC.NTZ R17, R16 ;  /* 0x0000001000117305 */ /* 0x000962000021f000 */
[----:B0-----:R-:W-:Y:S01]  /*0270*/  IADD3 R20, R4, 0xffffffe, RZ ;  /* 0x0ffffffe04147810 */ /* 0x001fe20007ffe0ff */
[----:B------:R-:W-:Y:S01]  /*0280*/  IMAD.HI.U32 R0, R19, R29, R18 ;  /* 0x0000001d13007227 */ /* 0x000fe200078e0012 */
[----:B---3--:R-:W-:Y:S01]  /*0290*/  PRMT R18, R12, 0x9910, RZ ;  /* 0x000099100c127816 */ /* 0x008fe200000000ff */
[----:B------:R-:W0:Y:S02]  /*02a0*/  LDC.U16 R19, c[0x0][0x166] ;  /* 0x00005980ff137b82 */ /* 0x000e240000000400 */
[----:B-1----:R-:W-:Y:S02]  /*02b0*/  IMAD.MOV.U32 R22, RZ, RZ, RZ ;  /* 0x000000ffff167224 */ /* 0x002fe400078e00ff */
[----:B------:R-:W1:Y:S01]  /*02c0*/  F2I.FTZ.U32.TRUNC.NTZ R3, R20 ;  /* 0x0000001400037305 */ /* 0x000e62000021f000 */
[----:B--2---:R-:W-:Y:S02]  /*02d0*/  IMAD.MOV R2, RZ, RZ, -R23 ;  /* 0x000000ffff027224 */ /* 0x004fe400078e0a17 */
[----:B----4-:R-:W-:-:S02]  /*02e0*/  IMAD.MOV.U32 R16, RZ, RZ, RZ ;  /* 0x000000ffff107224 */ /* 0x010fc400078e00ff */
[----:B------:R-:W-:Y:S01]  /*02f0*/  IMAD R29, R2, R25, RZ ;  /* 0x00000019021d7224 */ /* 0x000fe200078e02ff */
[----:B------:R-:W-:Y:S01]  /*0300*/  IABS R2, R18 ;  /* 0x0000001200027213 */ /* 0x000fe20000000000 */
[----:B-----5:R-:W-:Y:S02]  /*0310*/  IMAD.MOV R4, RZ, RZ, -R17 ;  /* 0x000000ffff047224 */ /* 0x020fe400078e0a11 */
[----:B------:R-:W-:-:S04]  /*0320*/  IMAD.HI.U32 R22, R23, R29, R22 ;  /* 0x0000001d17167227 */ /* 0x000fc800078e0016 */
[----:B------:R-:W-:-:S04]  /*0330*/  IMAD R23, R4, R27, RZ ;  /* 0x0000001b04177224 */ /* 0x000fc800078e02ff */
[----:B------:R-:W-:-:S04]  /*0340*/  IMAD.HI.U32 R16, R17, R23, R16 ;  /* 0x0000001711107227 */ /* 0x000fc800078e0010 */
[----:B------:R-:W-:Y:S02]  /*0350*/  IMAD.MOV.U32 R23, RZ, RZ, R2 ;  /* 0x000000ffff177224 */ /* 0x000fe400078e0002 */
[----:B-1----:R-:W-:Y:S02]  /*0360*/  IMAD.MOV R2, RZ, RZ, -R3 ;  /* 0x000000ffff027224 */ /* 0x002fe400078e0a03 */
[----:B------:R-:W1:Y:S02]  /*0370*/  I2F.RP R17, R23 ;  /* 0x0000001700117306 */ /* 0x000e640000209400 */
[----:B------:R-:W-:Y:S02]  /*0380*/  IMAD R29, R2, R21, RZ ;  /* 0x00000015021d7224 */ /* 0x000fe400078e02ff */
[----:B------:R-:W-:-:S04]  /*0390*/  IMAD.MOV.U32 R2, RZ, RZ, RZ ;  /* 0x000000ffff027224 */ /* 0x000fc800078e00ff */
[----:B------:R-:W-:Y:S01]  /*03a0*/  IMAD.HI.U32 R4, R3, R29, R2 ;  /* 0x0000001d03047227 */ /* 0x000fe200078e0002 */
[----:B0-----:R-:W-:Y:S02]  /*03b0*/  PRMT R2, R19, 0x9910, RZ ;  /* 0x0000991013027816 */ /* 0x001fe400000000ff */
[----:B------:R-:W-:Y:S02]  /*03c0*/  IABS R3, R8 ;  /* 0x0000000800037213 */ /* 0x000fe40000000000 */
[----:B------:R-:W-:Y:S02]  /*03d0*/  IABS R19, R2 ;  /* 0x0000000200137213 */ /* 0x000fe40000000000 */
[----:B------:R-:W-:Y:S01]  /*03e0*/  ISETP.GE.AND P1, PT, R2, RZ, PT ;  /* 0x000000ff0200720c */ /* 0x000fe20003f26270 */
[----:B-1----:R-:W0:Y:S01]  /*03f0*/  MUFU.RCP R17, R17 ;  /* 0x0000001100117308 */ /* 0x002e220000001000 */
[----:B------:R-:W-:Y:S02]  /*0400*/  IMAD.MOV R3, RZ, RZ, -R3 ;  /* 0x000000ffff037224 */ /* 0x000fe400078e0a03 */
[----:B------:R-:W-:-:S04]  /*0410*/  IMAD.HI.U32 R0, R0, R19, RZ ;  /* 0x0000001300007227 */ /* 0x000fc800078e00ff */
[----:B------:R-:W-:Y:S01]  /*0420*/  IMAD R3, R0, R3, R19 ;  /* 0x0000000300037224 */ /* 0x000fe200078e0213 */
[----:B------:R-:W-:Y:S01]  /*0430*/  IABS R0, R5 ;  /* 0x0000000500007213 */ /* 0x000fe20000000000 */
[----:B------:R-:W-:-:S03]  /*0440*/  IMAD.HI.U32 R22, R22, R19, RZ ;  /* 0x0000001316167227 */ /* 0x000fc600078e00ff */
[----:B------:R-:W-:Y:S01]  /*0450*/  ISETP.GT.U32.AND P0, PT, R24, R3, PT ;  /* 0x000000031800720c */ /* 0x000fe20003f04070 */
[----:B------:R-:W-:Y:S02]  /*0460*/  IMAD.MOV R2, RZ, RZ, -R0 ;  /* 0x000000ffff027224 */ /* 0x000fe400078e0a00 */
[----:B------:R-:W-:Y:S01]  /*0470*/  IMAD.MOV R0, RZ, RZ, -R26 ;  /* 0x000000ffff007224 */ /* 0x000fe200078e0a1a */
[----:B0-----:R-:W-:Y:S01]  /*0480*/  IADD3 R20, R17, 0xffffffe, RZ ;  /* 0x0ffffffe11147810 */ /* 0x001fe20007ffe0ff */
[--C-:B------:R-:W-:Y:S01]  /*0490*/  IMAD R2, R22, R2, R19.reuse ;  /* 0x0000000216027224 */ /* 0x100fe200078e0213 */
[----:B------:R-:W-:Y:S01]  /*04a0*/  PRMT R22, R12, 0xbb32, RZ ;  /* 0x0000bb320c167816 */ /* 0x000fe200000000ff */
[----:B------:R-:W-:Y:S01]  /*04b0*/  IMAD.HI.U32 R16, R16, R19, RZ ;  /* 0x0000001310107227 */ /* 0x000fe200078e00ff */
[----:B------:R-:W0:Y:S02]  /*04c0*/  F2I.FTZ.U32.TRUNC.NTZ R17, R20 ;  /* 0x0000001400117305 */ /* 0x000e24000021f000 */
[----:B------:R-:W-:Y:S01]  /*04d0*/  IABS R26, R22 ;  /* 0x00000016001a7213 */ /* 0x000fe20000000000 */
[----:B------:R-:W-:Y:S01]  /*04e0*/  IMAD R0, R16, R0, R19 ;  /* 0x0000000010007224 */ /* 0x000fe200078e0213 */
[----:B------:R-:W-:Y:S01]  /*04f0*/  IABS R16, R11 ;  /* 0x0000000b00107213 */ /* 0x000fe20000000000 */
[----:B------:R-:W-:Y:S01]  /*0500*/  IMAD.HI.U32 R4, R4, R19, RZ ;  /* 0x0000001304047227 */ /* 0x000fe200078e00ff */
[----:B------:R-:W-:-:S02]  /*0510*/  ISETP.GT.U32.AND P2, PT, R25, R2, PT ;  /* 0x000000021900720c */ /* 0x000fc40003f44070 */
[----:B------:R-:W1:Y:S01]  /*0520*/  I2F.RP R28, R26 ;  /* 0x0000001a001c7306 */ /* 0x000e620000209400 */
[----:B------:R-:W-:Y:S01]  /*0530*/  ISETP.GT.U32.AND P3, PT, R27, R0, PT ;  /* 0x000000001b00720c */ /* 0x000fe20003f64070 */
[----:B------:R-:W-:Y:S01]  /*0540*/  IMAD.MOV R16, RZ, RZ, -R16 ;  /* 0x000000ffff107224 */ /* 0x000fe200078e0a10 */
[----:B------:R-:W-:Y:S01]  /*0550*/  ISETP.NE.AND P4, PT, R22, RZ, PT ;  /* 0x000000ff1600720c */ /* 0x000fe20003f85270 */
[----:B------:R-:W-:Y:S02]  /*0560*/  @!P0 IMAD.IADD R3, R3, 0x1, -R24 ;  /* 0x0000000103038824 */ /* 0x000fe400078e0a18 */
[----:B------:R-:W-:Y:S02]  /*0570*/  IMAD R4, R4, R16, R19 ;  /* 0x0000001004047224 */ /* 0x000fe400078e0213 */
[----:B0-----:R-:W-:Y:S01]  /*0580*/  IMAD.MOV R20, RZ, RZ, -R17 ;  /* 0x000000ffff147224 */ /* 0x001fe200078e0a11 */
[----:B------:R-:W-:Y:S01]  /*0590*/  ISETP.GT.U32.AND P0, PT, R24, R3, PT ;  /* 0x000000031800720c */ /* 0x000fe20003f04070 */
[----:B------:R-:W-:-:S02]  /*05a0*/  IMAD.MOV.U32 R16, RZ, RZ, RZ ;  /* 0x000000ffff107224 */ /* 0x000fc400078e00ff */
[----:B------:R-:W-:Y:S02]  /*05b0*/  IMAD R29, R20, R23, RZ ;  /* 0x00000017141d7224 */ /* 0x000fe400078e02ff */
[----:B------:R-:W-:Y:S01]  /*05c0*/  @!P3 IMAD.IADD R0, R0, 0x1, -R27 ;  /* 0x000000010000b824 */ /* 0x000fe200078e0a1b */
[----:B-1----:R-:W0:Y:S01]  /*05d0*/  MUFU.RCP R28, R28 ;  /* 0x0000001c001c7308 */ /* 0x002e220000001000 */
[----:B------:R-:W-:Y:S02]  /*05e0*/  @!P2 IMAD.IADD R2, R2, 0x1, -R25 ;  /* 0x000000010202a824 */ /* 0x000fe400078e0a19 */
[----:B------:R-:W-:Y:S01]  /*05f0*/  IMAD.HI.U32 R16, R17, R29, R16 ;  /* 0x0000001d11107227 */ /* 0x000fe200078e0010 */
[----:B------:R-:W-:Y:S02]  /*0600*/  ISETP.GT.U32.AND P2, PT, R27, R0, PT ;  /* 0x000000001b00720c */ /* 0x000fe40003f44070 */
[----:B------:R-:W-:Y:S01]  /*0610*/  IABS R17, R18 ;  /* 0x0000001200117213 */ /* 0x000fe20000000000 */
[----:B------:R-:W-:Y:S01]  /*0620*/  @!P0 IMAD.IADD R3, R3, 0x1, -R24 ;  /* 0x0000000103038824 */ /* 0x000fe200078e0a18 */
[----:B------:R-:W-:Y:S01]  /*0630*/  PRMT R24, R13, 0x9910, RZ ;  /* 0x000099100d187816 */ /* 0x000fe200000000ff */
[----:B------:R-:W-:Y:S01]  /*0640*/  IMAD.HI.U32 R16, R16, R19, RZ ;  /* 0x0000001310107227 */ /* 0x000fe200078e00ff */
[----:B------:R-:W-:-:S03]  /*0650*/  ISETP.GT.U32.AND P0, PT, R25, R2, PT ;  /* 0x000000021900720c */ /* 0x000fc60003f04070 */
[----:B------:R-:W-:Y:S02]  /*0660*/  IMAD.MOV R20, RZ, RZ, -R17 ;  /* 0x000000ffff147224 */ /* 0x000fe400078e0a11 */
[----:B------:R-:W-:Y:S02]  /*0670*/  @!P1 IMAD.MOV R3, RZ, RZ, -R3 ;  /* 0x000000ffff039224 */ /* 0x000fe400078e0a03 */
[----:B------:R-:W-:Y:S01]  /*0680*/  IMAD R20, R16, R20, R19 ;  /* 0x0000001410147224 */ /* 0x000fe200078e0213 */
[----:B0-----:R-:W-:Y:S01]  /*0690*/  IADD3 R16, R28, 0xffffffe, RZ ;  /* 0x0ffffffe1c107810 */ /* 0x001fe20007ffe0ff */
[----:B------:R-:W-:Y:S01]  /*06a0*/  @!P2 IMAD.IADD R0, R0, 0x1, -R27 ;  /* 0x000000010000a824 */ /* 0x000fe200078e0a1b */
[----:B------:R-:W-:Y:S02]  /*06b0*/  IABS R27, R24 ;  /* 0x00000018001b7213 */ /* 0x000fe40000000000 */
[----:B------:R0:W1:Y:S01]  /*06c0*/  F2I.FTZ.U32.TRUNC.NTZ R17, R16 ;  /* 0x0000001000117305 */ /* 0x000062000021f000 */
[----:B------:R-:W-:Y:S01]  /*06d0*/  @!P0 IMAD.IADD R2, R2, 0x1, -R25 ;  /* 0x0000000102028824 */ /* 0x000fe200078e0a19 */
[----:B------:R-:W-:Y:S01]  /*06e0*/  ISETP.GT.U32.AND P0, PT, R21, R4, PT ;  /* 0x000000041500720c */ /* 0x000fe20003f04070 */
[----:B------:R-:W-:Y:S01]  /*06f0*/  @!P1 IMAD.MOV R0, RZ, RZ, -R0 ;  /* 0x000000ffff009224 */ /* 0x000fe200078e0a00 */
[----:B------:R-:W-:Y:S01]  /*0700*/  ISETP.GT.U32.AND P2, PT, R23, R20, PT ;  /* 0x000000141700720c */ /* 0x000fe20003f44070 */
[----:B------:R-:W-:-:S03]  /*0710*/  @!P1 IMAD.MOV R2, RZ, RZ, -R2 ;  /* 0x000000ffff029224 */ /* 0x000fc600078e0a02 */
[----:B------:R-:W2:Y:S01]  /*0720*/  I2F.RP R28, R27 ;  /* 0x0000001b001c7306 */ /* 0x000ea20000209400 */
[----:B0-----:R-:W-:-:S06]  /*0730*/  IMAD.MOV.U32 R16, RZ, RZ, RZ ;  /* 0x000000ffff107224 */ /* 0x001fcc00078e00ff */
[----:B------:R-:W-:Y:S02]  /*0740*/  @!P0 IMAD.IADD R4, R4, 0x1, -R21 ;  /* 0x0000000104048824 */ /* 0x000fe400078e0a15 */
[----:B-1----:R-:W-:Y:S02]  /*0750*/  IMAD.MOV R29, RZ, RZ, -R17 ;  /* 0x000000ffff1d7224 */ /* 0x002fe400078e0a11 */
[----:B------:R-:W-:Y:S01]  /*0760*/  @!P2 IMAD.IADD R20, R20, 0x1, -R23 ;  /* 0x000000011414a824 */ /* 0x000fe200078e0a17 */
[----:B------:R-:W-:Y:S01]  /*0770*/  ISETP.GT.U32.AND P0, PT, R21, R4, PT ;  /* 0x000000041500720c */ /* 0x000fe20003f04070 */
[----:B------:R-:W-:Y:S01]  /*0780*/  IMAD R25, R29, R26, RZ ;  /* 0x0000001a1d197224 */ /* 0x000fe200078e02ff */
[----:B--2---:R-:W0:Y:S03]  /*0790*/  MUFU.RCP R28, R28 ;  /* 0x0000001c001c7308 */ /* 0x004e260000001000 */
[----:B------:R-:W-:Y:S01]  /*07a0*/  IMAD.HI.U32 R16, R17, R25, R16 ;  /* 0x0000001911107227 */ /* 0x000fe200078e0010 */
[----:B------:R-:W-:-:S05]  /*07b0*/  IABS R17, R22 ;  /* 0x0000001600117213 */ /* 0x000fca0000000000 */
[----:B------:R-:W-:Y:S02]  /*07c0*/  IMAD.MOV R25, RZ, RZ, -R17 ;  /* 0x000000ffff197224 */ /* 0x000fe400078e0a11 */
[----:B------:R-:W-:-:S04]  /*07d0*/  IMAD.HI.U32 R16, R16, R19, RZ ;  /* 0x0000001310107227 */ /* 0x000fc800078e00ff */
[----:B------:R-:W-:Y:S02]  /*07e0*/  IMAD R25, R16, R25, R19 ;  /* 0x0000001910197224 */ /* 0x000fe400078e0213 */
[----:B------:R-:W-:Y:S01]  /*07f0*/  @!P0 IMAD.IADD R4, R4, 0x1, -R21 ;  /* 0x0000000104048824 */ /* 0x000fe200078e0a15 */
[----:B0-----:R-:W-:Y:S02]  /*0800*/  IADD3 R16, R28, 0xffffffe, RZ ;  /* 0x0ffffffe1c107810 */ /* 0x001fe40007ffe0ff */
[----:B------:R-:W-:Y:S01]  /*0810*/  ISETP.GT.U32.AND P3, PT, R26, R25, PT ;  /* 0x000000191a00720c */ /* 0x000fe20003f64070 */
[----:B------:R-:W-:Y:S01]  /*0820*/  @!P1 IMAD.MOV R4, RZ, RZ, -R4 ;  /* 0x000000ffff049224 */ /* 0x000fe200078e0a04 */
[----:B------:R0:W1:Y:S01]  /*0830*/  F2I.FTZ.U32.TRUNC.NTZ R17, R16 ;  /* 0x0000001000117305 */ /* 0x000062000021f000 */
[----:B------:R-:W-:Y:S01]  /*0840*/  ISETP.GT.U32.AND P0, PT, R23, R20, PT ;  /* 0x000000141700720c */ /* 0x000fe20003f04070 */
[----:B0-----:R-:W-:-:S09]  /*0850*/  IMAD.MOV.U32 R16, RZ, RZ, RZ ;  /* 0x000000ffff107224 */ /* 0x001fd200078e00ff */
[----:B------:R-:W-:Y:S01]  /*0860*/  @!P3 IMAD.IADD R25, R25, 0x1, -R26 ;  /* 0x000000011919b824 */ /* 0x000fe200078e0a1a */
[----:B------:R-:W-:Y:S02]  /*0870*/  ISETP.NE.AND P3, PT, R18, RZ, PT ;  /* 0x000000ff1200720c */ /* 0x000fe40003f65270 */
[----:B------:R-:W-:Y:S02]  /*0880*/  @!P0 IMAD.IADD R20, R20, 0x1, -R23 ;  /* 0x0000000114148824 */ /* 0x000fe400078e0a17 */
[----:B-1----:R-:W-:Y:S01]  /*0890*/  IMAD.MOV R28, RZ, RZ, -R17 ;  /* 0x000000ffff1c7224 */ /* 0x002fe200078e0a11 */
[----:B------:R-:W-:Y:S01]  /*08a0*/  ISETP.GT.U32.AND P2, PT, R26, R25, PT ;  /* 0x000000191a00720c */ /* 0x000fe20003f44070 */
[----:B------:R-:W-:Y:S02]  /*08b0*/  @!P1 IMAD.MOV R20, RZ, RZ, -R20 ;  /* 0x000000ffff149224 */ /* 0x000fe400078e0a14 */
[----:B------:R-:W-:-:S04]  /*08c0*/  IMAD R21, R28, R27, RZ ;  /* 0x0000001b1c157224 */ /* 0x000fc800078e02ff */
[----:B------:R-:W-:Y:S01]  /*08d0*/  IMAD.HI.U32 R16, R17, R21, R16 ;  /* 0x0000001511107227 */ /* 0x000fe200078e0010 */
[----:B------:R-:W-:Y:S02]  /*08e0*/  PRMT R21, R13, 0xbb32, RZ ;  /* 0x0000bb320d157816 */ /* 0x000fe400000000ff */
[----:B------:R-:W-:Y:S02]  /*08f0*/  IABS R17, R24 ;  /* 0x0000001800117213 */ /* 0x000fe40000000000 */
[----:B------:R-:W-:Y:S01]  /*0900*/  IABS R23, R21 ;  /* 0x0000001500177213 */ /* 0x000fe20000000000 */
[----:B------:R-:W-:Y:S01]  /*0910*/  @!P2 IMAD.IADD R25, R25, 0x1, -R26 ;  /* 0x000000011919a824 */ /* 0x000fe200078e0a1a */
[----:B------:R-:W-:Y:S01]  /*0920*/  @!P3 LOP3.LUT R20, RZ, R18, RZ, 0x33, !PT ;  /* 0x00000012ff14b212 */ /* 0x000fe200078e33ff */
[----:B------:R-:W-:Y:S01]  /*0930*/  IMAD.MOV R26, RZ, RZ, -R17 ;  /* 0x000000ffff1a7224 */ /* 0x000fe200078e0a11 */
[----:B------:R-:W0:Y:S01]  /*0940*/  I2F.RP R28, R23 ;  /* 0x00000017001c7306 */ /* 0x000e220000209400 */
[----:B------:R-:W-:Y:S01]  /*0950*/  IMAD.HI.U32 R16, R16, R19, RZ ;  /* 0x0000001310107227 */ /* 0x000fe200078e00ff */
[----:B------:R-:W-:-:S03]  /*0960*/  PRMT R18, R20, 0x9910, RZ ;  /* 0x0000991014127816 */ /* 0x000fc600000000ff */
[----:B------:R-:W-:Y:S02]  /*0970*/  IMAD R26, R16, R26, R19 ;  /* 0x0000001a101a7224 */ /* 0x000fe400078e0213 */
[----:B------:R-:W-:Y:S01]  /*0980*/  @!P1 IMAD.MOV R25, RZ, RZ, -R25 ;  /* 0x000000ffff199224 */ /* 0x000fe200078e0a19 */
[----:B------:R-:W-:Y:S02]  /*0990*/  @!P4 LOP3.LUT R25, RZ, R22, RZ, 0x33, !PT ;  /* 0x00000016ff19c212 */ /* 0x000fe400078e33ff */
[----:B------:R-:W-:Y:S01]  /*09a0*/  ISETP.GT.U32.AND P0, PT, R27, R26, PT ;  /* 0x0000001a1b00720c */ /* 0x000fe20003f04070 */
[----:B0-----:R-:W0:-:S12]  /*09b0*/  MUFU.RCP R28, R28 ;  /* 0x0000001c001c7308 */ /* 0x001e180000001000 */
[----:B------:R-:W-:Y:S01]  /*09c0*/  @!P0 IMAD.IADD R26, R26, 0x1, -R27 ;  /* 0x000000011a1a8824 */ /* 0x000fe200078e0a1b */
[----:B------:R-:W-:-:S04]  /*09d0*/  ISETP.NE.AND P0, PT, R8, RZ, PT ;  /* 0x000000ff0800720c */ /* 0x000fc80003f05270 */
[----:B------:R-:W-:Y:S02]  /*09e0*/  ISETP.GT.U32.AND P2, PT, R27, R26, PT ;  /* 0x0000001a1b00720c */ /* 0x000fe40003f44070 */
[----:B0-----:R-:W-:-:S04]  /*09f0*/  IADD3 R16, R28, 0xffffffe, RZ ;  /* 0x0ffffffe1c107810 */ /* 0x001fc80007ffe0ff */
[----:B------:R0:W1:Y:S03]  /*0a00*/  F2I.FTZ.U32.TRUNC.NTZ R17, R16 ;  /* 0x0000001000117305 */ /* 0x000066000021f000 */
[----:B------:R-:W-:Y:S02]  /*0a10*/  @!P0 LOP3.LUT R3, RZ, R8, RZ, 0x33, !PT ;  /* 0x00000008ff038212 */ /* 0x000fe400078e33ff */
[----:B------:R-:W-:Y:S02]  /*0a20*/  ISETP.NE.AND P0, PT, R5, RZ, PT ;  /* 0x000000ff0500720c */ /* 0x000fe40003f05270 */
[----:B------:R-:W-:Y:S01]  /*0a30*/  @!P2 IMAD.IADD R26, R26, 0x1, -R27 ;  /* 0x000000011a1aa824 */ /* 0x000fe200078e0a1b */
[----:B------:R-:W-:Y:S01]  /*0a40*/  ISETP.NE.AND P2, PT, R11, RZ, PT ;  /* 0x000000ff0b00720c */ /* 0x000fe20003f45270 */
[----:B0-----:R-:W-:Y:S02]  /*0a50*/  IMAD.MOV.U32 R16, RZ, RZ, RZ ;  /* 0x000000ffff107224 */ /* 0x001fe400078e00ff */
[----:B------:R-:W-:-:S02]  /*0a60*/  @!P1 IMAD.MOV R26, RZ, RZ, -R26 ;  /* 0x000000ffff1a9224 */ /* 0x000fc400078e0a1a */
[----:B-1----:R-:W-:-:S05]  /*0a70*/  IMAD.MOV R8, RZ, RZ, -R17 ;  /* 0x000000ffff087224 */ /* 0x002fca00078e0a11 */
[----:B------:R-:W-:Y:S02]  /*0a80*/  @!P0 LOP3.LUT R2, RZ, R5, RZ, 0x33, !PT ;  /* 0x00000005ff028212 */ /* 0x000fe400078e33ff */
[----:B------:R-:W-:Y:S01]  /*0a90*/  ISETP.NE.AND P0, PT, R10, RZ, PT ;  /* 0x000000ff0a00720c */ /* 0x000fe20003f05270 */
[----:B------:R-:W-:Y:S01]  /*0aa0*/  IMAD R27, R8, R23, RZ ;  /* 0x00000017081b7224 */ /* 0x000fe200078e02ff */
[----:B------:R-:W-:Y:S02]  /*0ab0*/  IABS R5, R21 ;  /* 0x0000001500057213 */ /* 0x000fe40000000000 */
[----:B------:R-:W-:Y:S01]  /*0ac0*/  LOP3.LUT R8, R14, R3, RZ, 0x3c, !PT ;  /* 0x000000030e087212 */ /* 0x000fe200078e3cff */
[----:B------:R-:W-:Y:S01]  /*0ad0*/  IMAD.HI.U32 R16, R17, R27, R16 ;  /* 0x0000001b11107227 */ /* 0x000fe200078e0010 */
[----:B------:R-:W-:Y:S02]  /*0ae0*/  @!P2 LOP3.LUT R4, RZ, R11, RZ, 0x33, !PT ;  /* 0x0000000bff04a212 */ /* 0x000fe400078e33ff */
[----:B------:R-:W-:Y:S01]  /*0af0*/  PRMT R17, R8, 0x9910, RZ ;  /* 0x0000991008117816 */ /* 0x000fe200000000ff */
[--C-:B------:R-:W-:Y:S01]  /*0b00*/  IMAD.MOV R11, RZ, RZ, -R5.reuse ;  /* 0x000000ffff0b7224 */ /* 0x100fe200078e0a05 */
[----:B------:R-:W-:Y:S01]  /*0b10*/  PRMT R5, R14, 0x7632, R5 ;  /* 0x000076320e057816 */ /* 0x000fe20000000005 */
[----:B------:R-:W-:-:S02]  /*0b20*/  IMAD.HI.U32 R16, R16, R19, RZ ;  /* 0x0000001310107227 */ /* 0x000fc400078e00ff */
[----:B------:R-:W-:Y:S02]  /*0b30*/  @!P0 LOP3.LUT R0, RZ, R10, RZ, 0x33, !PT ;  /* 0x0000000aff008212 */ /* 0x000fe400078e33ff */
[----:B------:R-:W-:Y:S01]  /*0b40*/  ISETP.NE.AND P0, PT, R24, RZ, PT ;  /* 0x000000ff1800720c */ /* 0x000fe20003f05270 */
[----:B------:R-:W-:Y:S01]  /*0b50*/  IMAD R8, R16, R11, R19 ;  /* 0x0000000b10087224 */ /* 0x000fe200078e0213 */
[----:B------:R-:W-:Y:S01]  /*0b60*/  LOP3.LUT R10, R5, R2, RZ, 0x3c, !PT ;  /* 0x00000002050a7212 */ /* 0x000fe200078e3cff */
[----:B------:R-:W-:-:S03]  /*0b70*/  IMAD.MOV.U32 R11, RZ, RZ, R17 ;  /* 0x000000ffff0b7224 */ /* 0x000fc600078e0011 */
[----:B------:R-:W-:Y:S02]  /*0b80*/  PRMT R16, R10, 0x9910, RZ ;  /* 0x000099100a107816 */ /* 0x000fe400000000ff */
[----:B------:R-:W-:Y:S02]  /*0b90*/  LOP3.LUT R10, R15, R0, RZ, 0x3c, !PT ;  /* 0x000000000f0a7212 */ /* 0x000fe400078e3cff */
[----:B------:R-:W-:Y:S02]  /*0ba0*/  ISETP.GT.AND P5, PT, R11, -0x1, PT ;  /* 0xffffffff0b00780c */ /* 0x000fe40003fa4270 */
[----:B------:R-:W-:Y:S02]  /*0bb0*/  PRMT R11, R15, 0x7632, R11 ;  /* 0x000076320f0b7816 */ /* 0x000fe4000000000b */
[----:B------:R-:W-:Y:S02]  /*0bc0*/  ISETP.GT.U32.AND P2, PT, R23, R8, PT ;  /* 0x000000081700720c */ /* 0x000fe40003f44070 */
[----:B------:R-:W-:-:S02]  /*0bd0*/  PRMT R17, R10, 0x9910, RZ ;  /* 0x000099100a117816 */ /* 0x000fc400000000ff */
[----:B------:R-:W-:Y:S02]  /*0be0*/  LOP3.LUT R10, R11, R4, RZ, 0x3c, !PT ;  /* 0x000000040b0a7212 */ /* 0x000fe400078e3cff */
[----:B------:R-:W-:Y:S02]  /*0bf0*/  @!P0 LOP3.LUT R26, RZ, R24, RZ, 0x33, !PT ;  /* 0x00000018ff1a8212 */ /* 0x000fe400078e33ff */
[----:B------:R-:W-:Y:S01]  /*0c00*/  ISETP.GT.AND P0, PT, R16, -0x1, PT ;  /* 0xffffffff1000780c */ /* 0x000fe20003f04270 */
[----:B------:R-:W-:Y:S01]  /*0c10*/  IMAD.MOV.U32 R16, RZ, RZ, R17 ;  /* 0x000000ffff107224 */ /* 0x000fe200078e0011 */
[----:B------:R-:W-:Y:S02]  /*0c20*/  PRMT R17, R10, 0x9910, RZ ;  /* 0x000099100a117816 */ /* 0x000fe400000000ff */
[----:B------:R-:W-:Y:S01]  /*0c30*/  LOP3.LUT R10, R12, R20, RZ, 0x3c, !PT ;  /* 0x000000140c0a7212 */ /* 0x000fe200078e3cff */
[----:B------:R-:W-:Y:S01]  /*0c40*/  @!P2 IMAD.IADD R8, R8, 0x1, -R23 ;  /* 0x000000010808a824 */ /* 0x000fe200078e0a17 */
[----:B------:R-:W-:Y:S01]  /*0c50*/  ISETP.GT.AND P4, PT, R16, -0x1, PT ;  /* 0xffffffff1000780c */ /* 0x000fe20003f84270 */
[----:B------:R-:W-:Y:S01]  /*0c60*/  IMAD.MOV.U32 R16, RZ, RZ, R17 ;  /* 0x000000ffff107224 */ /* 0x000fe200078e0011 */
[----:B------:R-:W-:-:S02]  /*0c70*/  PRMT R10, R10, 0x9910, RZ ;  /* 0x000099100a0a7816 */ /* 0x000fc400000000ff */
[----:B------:R-:W-:Y:S02]  /*0c80*/  ISETP.GT.U32.AND P2, PT, R23, R8, PT ;  /* 0x000000081700720c */ /* 0x000fe40003f44070 */
[----:B------:R-:W-:Y:S01]  /*0c90*/  ISETP.GT.AND P3, PT, R16, -0x1, PT ;  /* 0xffffffff1000780c */ /* 0x000fe20003f64270 */
[--C-:B------:R-:W-:Y:S01]  /*0ca0*/  IMAD.MOV.U32 R16, RZ, RZ, R10.reuse ;  /* 0x000000ffff107224 */ /* 0x100fe200078e000a */
[----:B------:R-:W-:Y:S02]  /*0cb0*/  PRMT R10, R12, 0x7632, R10 ;  /* 0x000076320c0a7816 */ /* 0x000fe4000000000a */
[----:B------:R-:W-:Y:S02]  /*0cc0*/  PRMT R17, R4, 0x9910, RZ ;  /* 0x0000991004117816 */ /* 0x000fe400000000ff */
[----:B------:R-:W-:Y:S02]  /*0cd0*/  ISETP.GT.AND P6, PT, R16, -0x1, PT ;  /* 0xffffffff1000780c */ /* 0x000fe40003fc4270 */
[----:B------:R-:W-:-:S02]  /*0ce0*/  LOP3.LUT R16, R10, R25, RZ, 0x3c, !PT ;  /* 0x000000190a107212 */ /* 0x000fc400078e3cff */
[----:B------:R-:W-:Y:S01]  /*0cf0*/  ISETP.EQ.OR P3, PT, R17, RZ, P3 ;  /* 0x000000ff1100720c */ /* 0x000fe20001f62670 */
[----:B------:R-:W-:Y:S01]  /*0d00*/  @!P2 IMAD.IADD R8, R8, 0x1, -R23 ;  /* 0x000000010808a824 */ /* 0x000fe200078e0a17 */
[----:B------:R-:W-:Y:S02]  /*0d10*/  PRMT R16, R16, 0x9910, RZ ;  /* 0x0000991010107816 */ /* 0x000fe400000000ff */
[----:B------:R-:W-:Y:S01]  /*0d20*/  PRMT R17, R13, 0x7632, R17 ;  /* 0x000076320d117816 */ /* 0x000fe20000000011 */
[----:B------:R-:W-:Y:S01]  /*0d30*/  @!P1 IMAD.MOV R8, RZ, RZ, -R8 ;  /* 0x000000ffff089224 */ /* 0x000fe200078e0a08 */
[----:B------:R-:W-:Y:S02]  /*0d40*/  ISETP.GT.AND P2, PT, R16, -0x1, PT ;  /* 0xffffffff1000780c */ /* 0x000fe40003f44270 */
[----:B------:R-:W-:Y:S02]  /*0d50*/  PRMT R16, R3, 0x9910, RZ ;  /* 0x0000991003107816 */ /* 0x000fe400000000ff */
[----:B------:R-:W-:-:S02]  /*0d60*/  ISETP.NE.AND P1, PT, R21, RZ, PT ;  /* 0x000000ff1500720c */ /* 0x000fc40003f25270 */
[----:B------:R-:W-:Y:S02]  /*0d70*/  ISETP.EQ.OR P5, PT, R16, RZ, P5 ;  /* 0x000000ff1000720c */ /* 0x000fe40002fa2670 */
[----:B------:R-:W-:Y:S02]  /*0d80*/  PRMT R16, R2, 0x9910, RZ ;  /* 0x0000991002107816 */ /* 0x000fe400000000ff */
[----:B------:R-:W-:Y:S02]  /*0d90*/  ISETP.EQ.OR P6, PT, R18, RZ, P6 ;  /* 0x000000ff1200720c */ /* 0x000fe400037c2670 */
[----:B------:R-:W-:Y:S02]  /*0da0*/  ISETP.EQ.OR P0, PT, R16, RZ, P0 ;  /* 0x000000ff1000720c */ /* 0x000fe40000702670 */
[----:B------:R-:W-:Y:S02]  /*0db0*/  PRMT R16, R0, 0x9910, RZ ;  /* 0x0000991000107816 */ /* 0x000fe400000000ff */
[----:B------:R-:W-:-:S02]  /*0dc0*/  PRMT R18, R25, 0x9910, RZ ;  /* 0x0000991019127816 */ /* 0x000fc400000000ff */
[----:B------:R-:W-:Y:S02]  /*0dd0*/  ISETP.EQ.OR P4, PT, R16, RZ, P4 ;  /* 0x000000ff1000720c */ /* 0x000fe40002782670 */
[----:B------:R-:W-:Y:S02]  /*0de0*/  LOP3.LUT R16, R13, R26, RZ, 0x3c, !PT ;  /* 0x0000001a0d107212 */ /* 0x000fe400078e3cff */
[----:B------:R-:W-:Y:S02]  /*0df0*/  @!P1 LOP3.LUT R8, RZ, R21, RZ, 0x33, !PT ;  /* 0x00000015ff089212 */ /* 0x000fe400078e33ff */
[----:B------:R-:W-:Y:S02]  /*0e00*/  PRMT R19, R16, 0x9910, RZ ;  /* 0x0000991010137816 */ /* 0x000fe400000000ff */
[----:B------:R-:W-:Y:S02]  /*0e10*/  LOP3.LUT R16, R17, R8, RZ, 0x3c, !PT ;  /* 0x0000000811107212 */ /* 0x000fe400078e3cff */
[----:B------:R-:W-:-:S02]  /*0e20*/  ISETP.GT.AND P1, PT, R19, -0x1, PT ;  /* 0xffffffff1300780c */ /* 0x000fc40003f24270 */
[----:B------:R-:W-:Y:S02]  /*0e30*/  PRMT R16, R16, 0x9910, RZ ;  /* 0x0000991010107816 */ /* 0x000fe400000000ff */
[----:B------:R-:W-:Y:S02]  /*0e40*/  PRMT R19, R26, 0x9910, RZ ;  /* 0x000099101a137816 */ /* 0x000fe400000000ff */
[----:B------:R-:W-:Y:S02]  /*0e50*/  PRMT R21, R8, 0x9910, RZ ;  /* 0x0000991008157816 */ /* 0x000fe400000000ff */
[----:B------:R-:W-:Y:S01]  /*0e60*/  SEL R22, R14, RZ, !P5 ;  /* 0x000000ff0e167207 */ /* 0x000fe20006800000 */
[----:B------:R-:W-:Y:S01]  /*0e70*/  IMAD.MOV.U32 R14, RZ, RZ, R18 ;  /* 0x000000ffff0e7224 */ /* 0x000fe200078e0012 */
[----:B------:R-:W-:Y:S01]  /*0e80*/  ISETP.GT.AND P5, PT, R16, -0x1, PT ;  /* 0xffffffff1000780c */ /* 0x000fe20003fa4270 */
[----:B------:R-:W-:Y:S01]  /*0e90*/  IMAD.MOV.U32 R16, RZ, RZ, R19 ;  /* 0x000000ffff107224 */ /* 0x000fe200078e0013 */
[----:B------:R-:W-:Y:S01]  /*0ea0*/  SEL R15, R15, RZ, !P4 ;  /* 0x000000ff0f0f7207 */ /* 0x000fe20006000000 */
[----:B------:R-:W-:Y:S01]  /*0eb0*/  IMAD.MOV.U32 R18, RZ, RZ, R21 ;  /* 0x000000ffff127224 */ /* 0x000fe200078e0015 */
[----:B------:R-:W-:-:S02]  /*0ec0*/  ISETP.EQ.OR P2, PT, R14, RZ, P2 ;  /* 0x000000ff0e00720c */ /* 0x000fc40001742670 */
[----:B------:R-:W-:Y:S01]  /*0ed0*/  ISETP.EQ.OR P1, PT, R16, RZ, P1 ;  /* 0x000000ff1000720c */ /* 0x000fe20000f22670 */
[----:B------:R-:W-:Y:S01]  /*0ee0*/  IMAD.IADD R0, R0, 0x1, R15 ;  /* 0x0000000100007824 */ /* 0x000fe200078e020f */
[----:B------:R-:W-:Y:S02]  /*0ef0*/  ISETP.EQ.OR P5, PT, R18, RZ, P5 ;  /* 0x000000ff1200720c */ /* 0x000fe40002fa2670 */
[----:B------:R-:W-:Y:S01]  /*0f00*/  SEL R19, R5, RZ, !P0 ;  /* 0x000000ff05137207 */ /* 0x000fe20004000000 */
[----:B------:R-:W-:Y:S01]  /*0f10*/  IMAD.IADD R5, R3, 0x1, R22 ;  /* 0x0000000103057824 */ /* 0x000fe200078e0216 */
[----:B------:R-:W-:Y:S02]  /*0f20*/  SEL R11, R11, RZ, !P3 ;  /* 0x000000ff0b0b7207 */ /* 0x000fe40005800000 */
[----:B------:R-:W-:Y:S01]  /*0f30*/  SEL R15, R12, RZ, !P6 ;  /* 0x000000ff0c0f7207 */ /* 0x000fe20007000000 */
[----:B------:R-:W-:Y:S01]  /*0f40*/  IMAD.IADD R14, R2, 0x1, R19 ;  /* 0x00000001020e7824 */ /* 0x000fe200078e0213 */
[----:B------:R-:W-:Y:S01]  /*0f50*/  SEL R13, R13, RZ, !P1 ;  /* 0x000000ff0d0d7207 */ /* 0x000fe20004800000 */
[----:B------:R-:W-:Y:S01]  /*0f60*/  IMAD.WIDE.U32 R2, R9, R6, c[0x0][0x168] ;  /* 0x00005a0009027625 */ /* 0x000fe200078e0006 */
[----:B------:R-:W-:-:S02]  /*0f70*/  SEL R10, R10, RZ, !P2 ;  /* 0x000000ff0a0a7207 */ /* 0x000fc40005000000 */
[----:B------:R-:W-:Y:S01]  /*0f80*/  SEL R17, R17, RZ, !P5 ;  /* 0x000000ff11117207 */ /* 0x000fe20006800000 */
[----:B------:R-:W-:Y:S02]  /*0f90*/  IMAD.IADD R11, R4, 0x1, R11 ;  /* 0x00000001040b7824 */ /* 0x000fe400078e020b */
[----:B------:R-:W-:Y:S02]  /*0fa0*/  IMAD.IADD R20, R20, 0x1, R15 ;  /* 0x0000000114147824 */ /* 0x000fe400078e020f */
[----:B------:R-:W-:Y:S01]  /*0fb0*/  IMAD.IADD R25, R25, 0x1, R10 ;  /* 0x0000000119197824 */ /* 0x000fe200078e020a */
[----:B------:R-:W-:Y:S01]  /*0fc0*/  PRMT R10, R5, 0x5410, R14 ;  /* 0x00005410050a7816 */ /* 0x000fe2000000000e */
[----:B------:R-:W-:Y:S01]  /*0fd0*/  IMAD.IADD R26, R26, 0x1, R13 ;  /* 0x000000011a1a7824 */ /* 0x000fe200078e020d */
[----:B------:R-:W-:Y:S01]  /*0fe0*/  PRMT R11, R0, 0x5410, R11 ;  /* 0x00005410000b7816 */ /* 0x000fe2000000000b */
[----:B------:R-:W-:Y:S01]  /*0ff0*/  IMAD.IADD R17, R8, 0x1, R17 ;  /* 0x0000000108117824 */ /* 0x000fe200078e0211 */
[----:B------:R-:W-:Y:S01]  /*1000*/  PRMT R16, R20, 0x5410, R25 ;  /* 0x0000541014107816 */ /* 0x000fe20000000019 */
[----:B------:R-:W-:-:S03]  /*1010*/  IMAD.WIDE R2, R7, 0x8, R2 ;  /* 0x0000000807027825 */ /* 0x000fc600078e0202 */
[----:B------:R-:W-:Y:S02]  /*1020*/  PRMT R17, R26, 0x5410, R17 ;  /* 0x000054101a117816 */ /* 0x000fe40000000011 */
[----:B------:R-:W-:Y:S04]  /*1030*/  STG.E.64 [R2.64], R10 ;  /* 0x0000000a02007986 */ /* 0x000fe8000c101b04 */
[----:B------:R-:W-:Y:S01]  /*1040*/  STG.E.64 [R2.64+0x400], R16 ;  /* 0x0004001002007986 */ /* 0x000fe2000c101b04 */
[----:B------:R-:W-:Y:S05]  /*1050*/  EXIT ;  /* 0x000000000000794d */ /* 0x000fea0003800000 */
.L_x_41494:
[----:B------:R-:W0:Y:S01]  /*1060*/  S2R R6, SR_TID.X ;  /* 0x0000000000067919 */ /* 0x000e220000002100 */
[----:B------:R-:W-:Y:S02]  /*1070*/  PRMT R11, RZ, 0x7610, R11 ;  /* 0x00007610ff0b7816 */ /* 0x000fe4000000000b */
[----:B------:R-:W-:-:S02]  /*1080*/  PRMT R3, RZ, 0x7610, R3 ;  /* 0x00007610ff037816 */ /* 0x000fc40000000003 */
        /* <DEDUP_REMOVED lines=37> */
[----:B0-----:R-:W-:Y:S01]  /*12e0*/  PRMT R14, RZ, 0x7610, R14 ;  /* 0x00007610ff0e7816 */ /* 0x001fe2000000000e */
[----:B------:R-:W-:Y:S01]  /*12f0*/  @!P4 IMAD.WIDE.U32 R20, R20, R21, c[0x0][0x170] ;  /* 0x00005c001414c625 */ /* 0x000fe200078e0015 */
[----:B------:R-:W-:Y:S02]  /*1300*/  PRMT R10, RZ, 0x7610, R10 ;  /* 0x00007610ff0a7816 */ /* 0x000fe4000000000a */
        /* <DEDUP_REMOVED lines=48> */
.L_x_41496:
[----:B0-----:R-:W-:Y:S05]  /*1610*/  BSYNC B0 ;  /* 0x0000000000007941 */ /* 0x001fea0003800000 */
.L_x_41495:
        /* <DEDUP_REMOVED lines=42> */
.L_x_41498:
[----:B------:R-:W-:Y:S05]  /*18c0*/  BSYNC B0 ;  /* 0x0000000000007941 */ /* 0x000fea0003800000 */
.L_x_41497:
        /* <DEDUP_REMOVED lines=34> */
.L_x_41500:
[----:B------:R-:W-:Y:S05]  /*1af0*/  BSYNC B0 ;  /* 0x0000000000007941 */ /* 0x000fea0003800000 */
.L_x_41499:
        /* <DEDUP_REMOVED lines=35> */
.L_x_41502:
[----:B------:R-:W-:Y:S05]  /*1d30*/  BSYNC B0 ;  /* 0x0000000000007941 */ /* 0x000fea0003800000 */
.L_x_41501:
        /* <DEDUP_REMOVED lines=36> */
.L_x_41504:
[----:B------:R-:W-:Y:S05]  /*1f80*/  BSYNC B0 ;  /* 0x0000000000007941 */ /* 0x000fea0003800000 */
.L_x_41503:
        /* <DEDUP_REMOVED lines=32> */
.L_x_41506:
[----:B------:R-:W-:Y:S05]  /*2190*/  BSYNC B0 ;  /* 0x0000000000007941 */ /* 0x000fea0003800000 */
.L_x_41505:
        /* <DEDUP_REMOVED lines=32> */
.L_x_41508:
[----:B------:R-:W-:Y:S05]  /*23a0*/  BSYNC B0 ;  /* 0x0000000000007941 */ /* 0x000fea0003800000 */
.L_x_41507:
        /* <DEDUP_REMOVED lines=32> */
.L_x_41510:
[----:B------:R-:W-:Y:S05]  /*25b0*/  BSYNC B0 ;  /* 0x0000000000007941 */ /* 0x000fea0003800000 */
.L_x_41509:
        /* <DEDUP_REMOVED lines=18> */
.L_x_41513:
[----:B0-----:R-:W-:-:S13]  /*26e0*/  ISETP.GE.AND P0, PT, R6, R0, PT ;  /* 0x000000000600720c */ /* 0x001fda0003f06270 */
[----:B------:R-:W-:Y:S05]  /*26f0*/  @P0 BRA `(.L_x_41515) ;  /* 0x000000c000000947 */ /* 0x000fea0003800000 */
[----:B------:R-:W-:Y:S01]  /*2700*/  IMAD.IADD R2, R9, 0x1, R6 ;  /* 0x0000000109027824 */ /* 0x000fe200078e0206 */
[----:B------:R-:W-:Y:S01]  /*2710*/  IADD3 R6, R6, 0x80, RZ ;  /* 0x0000008006067810 */ /* 0x000fe20007ffe0ff */
[----:B------:R-:W-:-:S04]  /*2720*/  IMAD.MOV.U32 R3, RZ, RZ, 0x2 ;  /* 0x00000002ff037424 */ /* 0x000fc800078e00ff */
[----:B------:R-:W-:-:S05]  /*2730*/  IMAD.WIDE.U32 R2, R2, R3, c[0x0][0x168] ;  /* 0x00005a0002027625 */ /* 0x000fca00078e0003 */
[----:B------:R0:W-:Y:S02]  /*2740*/  STG.E.U16 [R2.64], R16 ;  /* 0x0000001002007986 */ /* 0x0001e4000c101504 */
.L_x_41514:
[----:B------:R-:W-:-:S13]  /*2750*/  ISETP.GE.AND P0, PT, R6, R0, PT ;  /* 0x000000000600720c */ /* 0x000fda0003f06270 */
[----:B------:R-:W-:Y:S05]  /*2760*/  @P0 BRA `(.L_x_41516) ;  /* 0x000000d000000947 */ /* 0x000fea0003800000 */
[----:B0-----:R-:W-:Y:S01]  /*2770*/  IMAD.IADD R2, R9, 0x1, R6 ;  /* 0x0000000109027824 */ /* 0x001fe200078e0206 */
[----:B------:R-:W-:Y:S01]  /*2780*/  IADD3 R6, R6, 0x80, RZ ;  /* 0x0000008006067810 */ /* 0x000fe20007ffe0ff */
[----:B------:R-:W-:-:S04]  /*2790*/  IMAD.MOV.U32 R3, RZ, RZ, 0x2 ;  /* 0x00000002ff037424 */ /* 0x000fc800078e00ff */
[----:B------:R-:W-:-:S05]  /*27a0*/  IMAD.WIDE.U32 R2, R2, R3, c[0x0][0x168] ;  /* 0x00005a0002027625 */ /* 0x000fca00078e0003 */
[----:B------:R0:W-:Y:S02]  /*27b0*/  STG.E.U16 [R2.64], R14 ;  /* 0x0000000e02007986 */ /* 0x0001e4000c101504 */
.L_x_41515:
        /* <DEDUP_REMOVED lines=8> */
.L_x_41516:
[----:B------:R-:W-:Y:S05]  /*2840*/  BSYNC B1 ;  /* 0x0000000000017941 */ /* 0x000fea0003800000 */
.L_x_41512:
[----:B------:R-:W-:-:S13]  /*2850*/  ISETP.GE.AND P0, PT, R6, R0, PT ;  /* 0x000000000600720c */ /* 0x000fda0003f06270 */
[----:B0-----:R-:W-:Y:S01]  /*2860*/  @!P0 IMAD.IADD R2, R9, 0x1, R6 ;  /* 0x0000000109028824 */ /* 0x001fe200078e0206 */
[----:B------:R-:W-:Y:S01]  /*2870*/  @!P0 IADD3 R6, R6, 0x80, RZ ;  /* 0x0000008006068810 */ /* 0x000fe20007ffe0ff */
[----:B------:R-:W-:-:S04]  /*2880*/  @!P0 IMAD.MOV.U32 R3, RZ, RZ, 0x2 ;  /* 0x00000002ff038424 */ /* 0x000fc800078e00ff */
[----:B------:R-:W-:-:S05]  /*2890*/  @!P0 IMAD.WIDE.U32 R2, R2, R3, c[0x0][0x168] ;  /* 0x00005a0002028625 */ /* 0x000fca00078e0003 */
[----:B------:R0:W-:Y:S02]  /*28a0*/  @!P0 STG.E.U16 [R2.64], R8 ;  /* 0x0000000802008986 */ /* 0x0001e4000c101504 */
.L_x_41517:
[----:B------:R-:W-:Y:S05]  /*28b0*/  BSYNC B0 ;  /* 0x0000000000007941 */ /* 0x000fea0003800000 */
.L_x_41511:
        /* <DEDUP_REMOVED lines=8> */
.L_x_41518:
        /* <DEDUP_REMOVED lines=12> */
.L_x_50809:


//--------------------- .text._ZN2at6native29vectorized_elementwise_kernelILi8ENS0_13AUnaryFunctorIsssZZZNS0_21remainder_kernel_cudaERNS_18TensorIteratorBaseEENKUlvE_clEvENKUlvE3_clEvEUlssE_EESt5arrayIPcLm2EEEEviT0_T1_ --------------------------
	.section	.text._ZN2at6native29vectorized_elementwise_kernelILi8ENS0_13AUnaryFunctorIsssZZZNS0_21remainder_kernel_cudaERNS_18TensorIteratorBaseEENKUlvE_clEvENKUlvE3_clEvEUlssE_EESt5arrayIPcLm2EEEEviT0_T1_,"ax",@progbits
	.sectioninfo	@"SHI_REGISTERS=4"
	.align	128
        .global         _ZN2at6native29vectorized_elementwise_kernelILi8ENS0_13AUnaryFunctorIsssZZZNS0_21remainder_kernel_cudaERNS_18TensorIteratorBaseEENKUlvE_clEvENKUlvE3_clEvEUlssE_EESt5arrayIPcLm2EEEEviT0_T1_
        .type           _ZN2at6native29vectorized_elementwise_kernelILi8ENS0_13AUnaryFunctorIsssZZZNS0_21remainder_kernel_cudaERNS_18TensorIteratorBaseEENKUlvE_clEvENKUlvE3_clEvEUlssE_EESt5arrayIPcLm2EEEEviT0_T1_,@function
        .size           _ZN2at6native29vectorized_elementwise_kernelILi8ENS0_13AUnaryFunctorIsssZZZNS0_21remainder_kernel_cudaERNS_18TensorIteratorBaseEENKUlvE_clEvENKUlvE3_clEvEUlssE_EESt5arrayIPcLm2EEEEviT0_T1_,(.L_x_50810 - _ZN2at6native29vectorized_elementwise_kernelILi8ENS0_13AUnaryFunctorIsssZZZNS0_21remainder_kernel_cudaERNS_18TensorIteratorBaseEENKUlvE_clEvENKUlvE3_clEvEUlssE_EESt5arrayIPcLm2EEEEviT0_T1_)
        .other          _ZN2at6native29vectorized_elementwise_kernelILi8ENS0_13AUnaryFunctorIsssZZZNS0_21remainder_kernel_cudaERNS_18TensorIteratorBaseEENKUlvE_clEvENKUlvE3_clEvEUlssE_EESt5arrayIPcLm2EEEEviT0_T1_,@"STO_CUDA_ENTRY STV_DEFAULT"
_ZN2at6native29vectorized_elementwise_kernelILi8ENS0_13AUnaryFunctorIsssZZZNS0_21remainder_kernel_cudaERNS_18TensorIteratorBaseEENKUlvE_clEvENKUlvE3_clEvEUlssE_EESt5arrayIPcLm2EEEEviT0_T1_:
.text._ZN2at6native29vectorized_elementwise_kernelILi8ENS0_13AUnaryFunctorIsssZZZNS0_21remainder_kernel_cudaERNS_18TensorIteratorBaseEENKUlvE_clEvENKUlvE3_clEvEUlssE_EESt5arrayIPcLm2EEEEviT0_T1_:
[----:B------:R-:W-:Y:S02]  /*0000*/  MOV R1, c[0x0][0x28] ;  /* 0x00000a0000017a02 */ /* 0x000fe40000000f00 */
[----:B------:R-:W-:Y:S05]  /*0010*/  EXIT ;  /* 0x000000000000794d */ /* 0x000fea0003800000 */
.L_x_41519:
        /* <DEDUP_REMOVED lines=14> */
.L_x_50810:


//--------------------- .text._ZN2at6native18elementwise_kernelILi128ELi4EZNS0_15gpu_kernel_implINS0_13BinaryFunctorIlllZZZNS0_21remainder_kernel_cudaERNS_18TensorIteratorBaseEENKUlvE_clEvENKUlvE2_clEvEUlllE_EEEEvS5_RKT_EUliE_EEviT1_ --------------------------
	.section	.text._ZN2at6native18elementwise_kernelILi128ELi4EZNS0_15gpu_kernel_implINS0_13BinaryFunctorIlllZZZNS0_21remainder_kernel_cudaERNS_18TensorIteratorBaseEENKUlvE_clEvENKUlvE2_clEvEUlllE_EEEEvS5_RKT_EUliE_EEviT1_,"ax",@progbits
	.sectioninfo	@"SHI_REGISTERS=28"
	.align	128
        .global         _ZN2at6native18elementwise_kernelILi128ELi4EZNS0_15gpu_kernel_implINS0_13BinaryFunctorIlllZZZNS0_21remainder_kernel_cudaERNS_18TensorIteratorBaseEENKUlvE_clEvENKUlvE2_clEvEUlllE_EEEEvS5_RKT_EUliE_EEviT1_
        .type           _ZN2at6native18elementwise_kernelILi128ELi4EZNS0_15gpu_kernel_implINS0_13BinaryFunctorIlllZZZNS0_21remainder_kernel_cudaERNS_18TensorIteratorBaseEENKUlvE_clEvENKUlvE2_clEvEUlllE_EEEEvS5_RKT_EUliE_EEviT1_,@function
        .size           _ZN2at6native18elementwise_kernelILi128ELi4EZNS0_15gpu_kernel_implINS0_13BinaryFunctorIlllZZZNS0_21remainder_kernel_cudaERNS_18TensorIteratorBaseEENKUlvE_clEvENKUlvE2_clEvEUlllE_EEEEvS5_RKT_EUliE_EEviT1_,(.L_x_50481 - _ZN2at6native18elementwise_kernelILi128ELi4EZNS0_15gpu_kernel_implINS0_13BinaryFunctorIlllZZZNS0_21remainder_kernel_cudaERNS_18TensorIteratorBaseEENKUlvE_clEvENKUlvE2_clEvEUlllE_EEEEvS5_RKT_EUliE_EEviT1_)
        .other          _ZN2at6native18elementwise_kernelILi128ELi4EZNS0_15gpu_kernel_implINS0_13BinaryFunctorIlllZZZNS0_21remainder_kernel_cudaERNS_18TensorIteratorBaseEENKUlvE_clEvENKUlvE2_clEvEUlllE_EEEEvS5_RKT_EUliE_EEviT1_,@"STO_CUDA_ENTRY STV_DEFAULT"
_ZN2at6native18elementwise_kernelILi128ELi4EZNS0_15gpu_kernel_implINS0_13BinaryFunctorIlllZZZNS0_21remainder_kernel_cudaERNS_18TensorIteratorBaseEENKUlvE_clEvENKUlvE2_clEvEUlllE_EEEEvS5_RKT_EUliE_EEviT1_:
.text._ZN2at6native18elementwise_kernelILi128ELi4EZNS0_15gpu_kernel_implINS0_13BinaryFunctorIlllZZZNS0_21remainder_kernel_cudaERNS_18TensorIteratorBaseEENKUlvE_clEvENKUlvE2_clEvEUlllE_EEEEvS5_RKT_EUliE_EEviT1_:
        /* <DEDUP_REMOVED lines=263> */
.L_x_41522:
        /* <DEDUP_REMOVED lines=19> */
.L_x_41526:
[----:B------:R0:W5:Y:S01]  /*11a0*/  LDG.E.U8 R18, [R4.64] ;  /* 0x0000002404127981 */ /* 0x000162000c1e1100 */
[----:B------:R-:W-:Y:S01]  /*11b0*/  IMAD.MOV.U32 R19, RZ, RZ, RZ ;  /* 0x000000ffff137224 */ /* 0x000fe200078e00ff */
[----:B------:R-:W-:Y:S05]  /*11c0*/  BRA `(.L_x_41528) ;  /* 0x00000d5000007947 */ /* 0x000fea0003800000 */
.L_x_41525:
        /* <DEDUP_REMOVED lines=8> */
.L_x_41530:
[----:B------:R-:W2:Y:S02]  /*1250*/  LDG.E R18, [R4.64] ;  /* 0x0000002404127981 */ /* 0x000ea4000c1e1900 */
[----:B--2---:R-:W-:Y:S01]  /*1260*/  SHF.R.S32.HI R19, RZ, 0x1f, R18 ;  /* 0x0000001fff137819 */ /* 0x004fe20000011412 */
[----:B------:R-:W-:Y:S05]  /*1270*/  BRA `(.L_x_41528) ;  /* 0x00000ca000007947 */ /* 0x000fea0003800000 */
.L_x_41529:
[----:B------:R-:W2:Y:S02]  /*1280*/  LDG.E.S16 R18, [R4.64] ;  /* 0x0000002404127981 */ /* 0x000ea4000c1e1700 */
[----:B--2---:R-:W-:Y:S01]  /*1290*/  SHF.R.S32.HI R19, RZ, 0x1f, R18 ;  /* 0x0000001fff137819 */ /* 0x004fe20000011412 */
[----:B------:R-:W-:Y:S05]  /*12a0*/  BRA `(.L_x_41528) ;  /* 0x00000c7000007947 */ /* 0x000fea0003800000 */
.L_x_41524:
        /* <DEDUP_REMOVED lines=9> */
.L_x_41532:
[----:B------:R-:W2:Y:S02]  /*1340*/  LDG.E.U16 R4, [R4.64] ;  /* 0x0000002404047981 */ /* 0x000ea4000c1e1500 */
[----:B--2---:R-:W-:-:S06]  /*1350*/  HADD2.F32 R18, -RZ, R4.H0_H0 ;  /* 0x20000004ff127230 */ /* 0x004fcc0000004100 */
[----:B------:R-:W0:Y:S01]  /*1360*/  F2I.S64.TRUNC R18, R18 ;  /* 0x0000001200127311 */ /* 0x000e22000020d900 */
[----:B------:R-:W-:Y:S05]  /*1370*/  BRA `(.L_x_41528) ;  /* 0x00000ba000007947 */ /* 0x000fea0003800000 */
.L_x_41531:
        /* <DEDUP_REMOVED lines=9> */
.L_x_41534:
[----:B------:R-:W2:Y:S02]  /*1410*/  LDG.E.U16 R4, [R4.64] ;  /* 0x0000002404047981 */ /* 0x000ea4000c1e1500 */
[----:B--2---:R-:W-:-:S06]  /*1420*/  HADD2.F32 R18, -RZ, R4.H0_H0 ;  /* 0x20000004ff127230 */ /* 0x004fcc0000004100 */
[----:B------:R-:W0:Y:S01]  /*1430*/  F2I.S64.TRUNC R18, R18 ;  /* 0x0000001200127311 */ /* 0x000e22000020d900 */
[----:B------:R-:W-:Y:S05]  /*1440*/  BRA `(.L_x_41528) ;  /* 0x00000ad000007947 */ /* 0x000fea0003800000 */
.L_x_41533:
[----:B------:R-:W2:Y:S02]  /*1450*/  LDG.E.64 R4, [R4.64] ;  /* 0x0000002404047981 */ /* 0x000ea4000c1e1b00 */
[----:B--2---:R0:W1:Y:S01]  /*1460*/  F2I.S64.F64.TRUNC R18, R4 ;  /* 0x0000000400127311 */ /* 0x004062000030d900 */
[----:B------:R-:W-:Y:S05]  /*1470*/  BRA `(.L_x_41528) ;  /* 0x00000aa000007947 */ /* 0x000fea0003800000 */
.L_x_41523:
        /* <DEDUP_REMOVED lines=13> */
.L_x_41537:
[----:B------:R-:W2:Y:S02]  /*1550*/  LDG.E.64 R4, [R4.64] ;  /* 0x0000002404047981 */ /* 0x000ea4000c1e1b00 */
[----:B--2---:R0:W1:Y:S01]  /*1560*/  F2I.S64.F64.TRUNC R18, R4 ;  /* 0x0000000400127311 */ /* 0x004062000030d900 */
[----:B------:R-:W-:Y:S05]  /*1570*/  BRA `(.L_x_41528) ;  /* 0x000009a000007947 */ /* 0x000fea0003800000 */
.L_x_41536:
        /* <DEDUP_REMOVED lines=27> */
.L_x_41539:
        /* <DEDUP_REMOVED lines=14> */
.L_x_41538:
[----:B------:R-:W2:Y:S02]  /*1810*/  LDG.E.U16 R18, [R4.64] ;  /* 0x0000002404127981 */ /* 0x000ea4000c1e1500 */
[----:B--2---:R-:W-:-:S06]  /*1820*/  PRMT R18, RZ, 0x5410, R18 ;  /* 0x00005410ff127816 */ /* 0x004fcc0000000012 */
[----:B------:R-:W0:Y:S01]  /*1830*/  F2I.S64.TRUNC R18, R18 ;  /* 0x0000001200127311 */ /* 0x000e22000020d900 */
[----:B------:R-:W-:Y:S05]  /*1840*/  BRA `(.L_x_41528) ;  /* 0x000006d000007947 */ /* 0x000fea0003800000 */
.L_x_41535:
        /* <DEDUP_REMOVED lines=11> */
.L_x_41542:
        /* <DEDUP_REMOVED lines=21> */
.L_x_41546:
[----:B------:R-:W-:Y:S05]  /*1a50*/  BSYNC B1 ;  /* 0x0000000000017941 */ /* 0x000fea0003800000 */
.L_x_41545:
[----:B------:R-:W-:Y:S01]  /*1a60*/  IMAD.SHL.U32 R3, R3, 0x100000, RZ ;  /* 0x0010000003037824 */ /* 0x000fe200078e00ff */
[----:B------:R-:W-:-:S04]  /*1a70*/  LEA R5, R0, 0x3b800000, 0x17 ;  /* 0x3b80000000057811 */ /* 0x000fc800078eb8ff */
[----:B------:R-:W-:Y:S02]  /*1a80*/  LOP3.LUT R18, R5, R3, R18, 0xfe, !PT ;  /* 0x0000000305127212 */ /* 0x000fe400078efe12 */
.L_x_41544:
[----:B------:R-:W-:Y:S05]  /*1a90*/  BSYNC B0 ;  /* 0x0000000000007941 */ /* 0x000fea0003800000 */
.L_x_41543:
[----:B------:R-:W0:Y:S01]  /*1aa0*/  F2I.S64.TRUNC R18, R18 ;  /* 0x0000001200127311 */ /* 0x000e22000020d900 */
[----:B------:R-:W-:Y:S05]  /*1ab0*/  BRA `(.L_x_41528) ;  /* 0x0000046000007947 */ /* 0x000fea0003800000 */
.L_x_41541:
        /* <DEDUP_REMOVED lines=21> */
.L_x_41550:
[----:B------:R-:W-:Y:S05]  /*1c10*/  BSYNC B1 ;  /* 0x0000000000017941 */ /* 0x000fea0003800000 */
.L_x_41549:
[----:B------:R-:W-:Y:S01]  /*1c20*/  IMAD.SHL.U32 R3, R3, 0x200000, RZ ;  /* 0x0020000003037824 */ /* 0x000fe200078e00ff */
[----:B------:R-:W-:-:S04]  /*1c30*/  LEA R5, R0, 0x37800000, 0x17 ;  /* 0x3780000000057811 */ /* 0x000fc800078eb8ff */
[----:B------:R-:W-:Y:S02]  /*1c40*/  LOP3.LUT R18, R5, R3, R18, 0xfe, !PT ;  /* 0x0000000305127212 */ /* 0x000fe400078efe12 */
.L_x_41548:
[----:B------:R-:W-:Y:S05]  /*1c50*/  BSYNC B0 ;  /* 0x0000000000007941 */ /* 0x000fea0003800000 */
.L_x_41547:
[----:B------:R-:W0:Y:S01]  /*1c60*/  F2I.S64.TRUNC R18, R18 ;  /* 0x0000001200127311 */ /* 0x000e22000020d900 */
[----:B------:R-:W-:Y:S05]  /*1c70*/  BRA `(.L_x_41528) ;  /* 0x000002a000007947 */ /* 0x000fea0003800000 */
.L_x_41540:
        /* <DEDUP_REMOVED lines=14> */
.L_x_41554:
[----:B------:R-:W-:Y:S05]  /*1d60*/  BSYNC B0 ;  /* 0x0000000000007941 */ /* 0x000fea0003800000 */
.L_x_41553:
[----:B------:R-:W0:Y:S01]  /*1d70*/  F2I.S64.TRUNC R18, R18 ;  /* 0x0000001200127311 */ /* 0x000e22000020d900 */
[----:B------:R-:W-:Y:S05]  /*1d80*/  BRA `(.L_x_41528) ;  /* 0x0000019000007947 */ /* 0x000fea0003800000 */
.L_x_41527:
        /* <DEDUP_REMOVED lines=21> */
.L_x_41552:
[----:B------:R0:W5:Y:S01]  /*1ee0*/  LDG.E.64 R18, [R4.64] ;  /* 0x0000002404127981 */ /* 0x000162000c1e1b00 */
[----:B------:R-:W-:Y:S05]  /*1ef0*/  BRA `(.L_x_41528) ;  /* 0x0000002000007947 */ /* 0x000fea0003800000 */
.L_x_41551:
[----:B------:R0:W5:Y:S01]  /*1f00*/  LDG.E R18, [R4.64] ;  /* 0x0000002404127981 */ /* 0x000162000c1e1900 */
[----:B------:R-:W-:-:S03]  /*1f10*/  IMAD.MOV.U32 R19, RZ, RZ, RZ ;  /* 0x000000ffff137224 */ /* 0x000fc600078e00ff */
.L_x_41528:
        /* <DEDUP_REMOVED lines=17> */
.L_x_41558:
[----:B------:R0:W5:Y:S01]  /*2030*/  LDG.E.U8 R14, [R4.64] ;  /* 0x00000024040e7981 */ /* 0x000162000c1e1100 */
[----:B------:R-:W-:Y:S01]  /*2040*/  IMAD.MOV.U32 R15, RZ, RZ, RZ ;  /* 0x000000ffff0f7224 */ /* 0x000fe200078e00ff */
[----:B------:R-:W-:Y:S05]  /*2050*/  BRA `(.L_x_41560) ;  /* 0x00000d5000007947 */ /* 0x000fea0003800000 */
.L_x_41557:
        /* <DEDUP_REMOVED lines=8> */
.L_x_41562:
[----:B------:R-:W2:Y:S02]  /*20e0*/  LDG.E R14, [R4.64] ;  /* 0x00000024040e7981 */ /* 0x000ea4000c1e1900 */
[----:B--2---:R-:W-:Y:S01]  /*20f0*/  SHF.R.S32.HI R15, RZ, 0x1f, R14 ;  /* 0x0000001fff0f7819 */ /* 0x004fe2000001140e */
[----:B------:R-:W-:Y:S05]  /*2100*/  BRA `(.L_x_41560) ;  /* 0x00000ca000007947 */ /* 0x000fea0003800000 */
.L_x_41561:
[----:B------:R-:W2:Y:S02]  /*2110*/  LDG.E.S16 R14, [R4.64] ;  /* 0x00000024040e7981 */ /* 0x000ea4000c1e1700 */
[----:B--2---:R-:W-:Y:S01]  /*2120*/  SHF.R.S32.HI R15, RZ, 0x1f, R14 ;  /* 0x0000001fff0f7819 */ /* 0x004fe2000001140e */
[----:B------:R-:W-:Y:S05]  /*2130*/  BRA `(.L_x_41560) ;  /* 0x00000c7000007947 */ /* 0x000fea0003800000 */
.L_x_41556:
        /* <DEDUP_REMOVED lines=9> */
.L_x_41564:
[----:B------:R-:W2:Y:S02]  /*21d0*/  LDG.E.U16 R4, [R4.64] ;  /* 0x0000002404047981 */ /* 0x000ea4000c1e1500 */
[----:B--2---:R-:W-:-:S06]  /*21e0*/  HADD2.F32 R14, -RZ, R4.H0_H0 ;  /* 0x20000004ff0e7230 */ /* 0x004fcc0000004100 */
[----:B------:R-:W0:Y:S01]  /*21f0*/  F2I.S64.TRUNC R14, R14 ;  /* 0x0000000e000e7311 */ /* 0x000e22000020d900 */
[----:B------:R-:W-:Y:S05]  /*2200*/  BRA `(.L_x_41560) ;  /* 0x00000ba000007947 */ /* 0x000fea0003800000 */
.L_x_41563:
        /* <DEDUP_REMOVED lines=9> */
.L_x_41566:
[----:B------:R-:W2:Y:S02]  /*22a0*/  LDG.E.U16 R4, [R4.64] ;  /* 0x0000002404047981 */ /* 0x000ea4000c1e1500 */
[----:B--2---:R-:W-:-:S06]  /*22b0*/  HADD2.F32 R14, -RZ, R4.H0_H0 ;  /* 0x20000004ff0e7230 */ /* 0x004fcc0000004100 */
[----:B------:R-:W0:Y:S01]  /*22c0*/  F2I.S64.TRUNC R14, R14 ;  /* 0x0000000e000e7311 */ /* 0x000e22000020d900 */
[----:B------:R-:W-:Y:S05]  /*22d0*/  BRA `(.L_x_41560) ;  /* 0x00000ad000007947 */ /* 0x000fea0003800000 */
.L_x_41565:
[----:B------:R-:W2:Y:S02]  /*22e0*/  LDG.E.64 R4, [R4.64] ;  /* 0x0000002404047981 */ /* 0x000ea4000c1e1b00 */
[----:B--2---:R0:W2:Y:S01]  /*22f0*/  F2I.S64.F64.TRUNC R14, R4 ;  /* 0x00000004000e7311 */ /* 0x0040a2000030d900 */
[----:B------:R-:W-:Y:S05]  /*2300*/  BRA `(.L_x_41560) ;  /* 0x00000aa000007947 */ /* 0x000fea0003800000 */
.L_x_41555:
        /* <DEDUP_REMOVED lines=13> */
.L_x_41569:
[----:B------:R-:W2:Y:S02]  /*23e0*/  LDG.E.64 R4, [R4.64] ;  /* 0x0000002404047981 */ /* 0x000ea4000c1e1b00 */
[----:B--2---:R0:W2:Y:S01]  /*23f0*/  F2I.S64.F64.TRUNC R14, R4 ;  /* 0x00000004000e7311 */ /* 0x0040a2000030d900 */
[----:B------:R-:W-:Y:S05]  /*2400*/  BRA `(.L_x_41560) ;  /* 0x000009a000007947 */ /* 0x000fea0003800000 */
.L_x_41568:
        /* <DEDUP_REMOVED lines=27> */
.L_x_41571:
        /* <DEDUP_REMOVED lines=14> */
.L_x_41570:
[----:B------:R-:W2:Y:S02]  /*26a0*/  LDG.E.U16 R14, [R4.64] ;  /* 0x00000024040e7981 */ /* 0x000ea4000c1e1500 */
[----:B--2---:R-:W-:-:S06]  /*26b0*/  PRMT R14, RZ, 0x5410, R14 ;  /* 0x00005410ff0e7816 */ /* 0x004fcc000000000e */
[----:B------:R-:W0:Y:S01]  /*26c0*/  F2I.S64.TRUNC R14, R14 ;  /* 0x0000000e000e7311 */ /* 0x000e22000020d900 */
[----:B------:R-:W-:Y:S05]  /*26d0*/  BRA `(.L_x_41560) ;  /* 0x000006d000007947 */ /* 0x000fea0003800000 */
.L_x_41567:
        /* <DEDUP_REMOVED lines=11> */
.L_x_41574:
        /* <DEDUP_REMOVED lines=21> */
.L_x_41578:
[----:B------:R-:W-:Y:S05]  /*28e0*/  BSYNC B1 ;  /* 0x0000000000017941 */ /* 0x000fea0003800000 */
.L_x_41577:
[----:B------:R-:W-:Y:S01]  /*28f0*/  IMAD.SHL.U32 R3, R3, 0x100000, RZ ;  /* 0x0010000003037824 */ /* 0x000fe200078e00ff */
[----:B------:R-:W-:-:S04]  /*2900*/  LEA R5, R0, 0x3b800000, 0x17 ;  /* 0x3b80000000057811 */ /* 0x000fc800078eb8ff */
[----:B------:R-:W-:Y:S02]  /*2910*/  LOP3.LUT R14, R5, R3, R14, 0xfe, !PT ;  /* 0x00000003050e7212 */ /* 0x000fe400078efe0e */
.L_x_41576:
[----:B------:R-:W-:Y:S05]  /*2920*/  BSYNC B0 ;  /* 0x0000000000007941 */ /* 0x000fea0003800000 */
.L_x_41575:
[----:B------:R-:W0:Y:S01]  /*2930*/  F2I.S64.TRUNC R14, R14 ;  /* 0x0000000e000e7311 */ /* 0x000e22000020d900 */
[----:B------:R-:W-:Y:S05]  /*2940*/  BRA `(.L_x_41560) ;  /* 0x0000046000007947 */ /* 0x000fea0003800000 */
.L_x_41573:
        /* <DEDUP_REMOVED lines=21> */
.L_x_41582:
[----:B------:R-:W-:Y:S05]  /*2aa0*/  BSYNC B1 ;  /* 0x0000000000017941 */ /* 0x000fea0003800000 */
.L_x_41581:
[----:B------:R-:W-:Y:S01]  /*2ab0*/  IMAD.SHL.U32 R3, R3, 0x200000, RZ ;  /* 0x0020000003037824 */ /* 0x000fe200078e00ff */
[----:B------:R-:W-:-:S04]  /*2ac0*/  LEA R5, R0, 0x37800000, 0x17 ;  /* 0x3780000000057811 */ /* 0x000fc800078eb8ff */
[----:B------:R-:W-:Y:S02]  /*2ad0*/  LOP3.LUT R14, R5, R3, R14, 0xfe, !PT ;  /* 0x00000003050e7212 */ /* 0x000fe400078efe0e */
.L_x_41580:
[----:B------:R-:W-:Y:S05]  /*2ae0*/  BSYNC B0 ;  /* 0x0000000000007941 */ /* 0x000fea0003800000 */
.L_x_41579:
[----:B------:R-:W0:Y:S01]  /*2af0*/  F2I.S64.TRUNC R14, R14 ;  /* 0x0000000e000e7311 */ /* 0x000e22000020d900 */
[----:B------:R-:W-:Y:S05]  /*2b00*/  BRA `(.L_x_41560) ;  /* 0x000002a000007947 */ /* 0x000fea0003800000 */
.L_x_41572:
        /* <DEDUP_REMOVED lines=14> */
.L_x_41586:
[----:B------:R-:W-:Y:S05]  /*2bf0*/  BSYNC B0 ;  /* 0x0000000000007941 */ /* 0x000fea0003800000 */
.L_x_41585:
[----:B------:R-:W0:Y:S01]  /*2c00*/  F2I.S64.TRUNC R14, R14 ;  /* 0x0000000e000e7311 */ /* 0x000e22000020d900 */
[----:B------:R-:W-:Y:S05]  /*2c10*/  BRA `(.L_x_41560) ;  /* 0x0000019000007947 */ /* 0x000fea0003800000 */
.L_x_41559:
        /* <DEDUP_REMOVED lines=21> */
.L_x_41584:
[----:B------:R0:W5:Y:S01]  /*2d70*/  LDG.E.64 R14, [R4.64] ;  /* 0x00000024040e7981 */ /* 0x000162000c1e1b00 */
[----:B------:R-:W-:Y:S05]  /*2d80*/  BRA `(.L_x_41560) ;  /* 0x0000002000007947 */ /* 0x000fea0003800000 */
.L_x_41583:
[----:B------:R0:W5:Y:S01]  /*2d90*/  LDG.E R14, [R4.64] ;  /* 0x00000024040e7981 */ /* 0x000162000c1e1900 */
[----:B------:R-:W-:-:S05]  /*2da0*/  IMAD.MOV.U32 R15, RZ, RZ, RZ ;  /* 0x000000ffff0f7224 */ /* 0x000fca00078e00ff */
.L_x_41560:
[----:B012--5:R-:W-:Y:S01]  /*2db0*/  LOP3.LUT R0, R19, R15, RZ, 0xfc, !PT ;  /* 0x0000000f13007212 */ /* 0x027fe200078efcff */
[----:B------:R-:W-:Y:S03]  /*2dc0*/  BSSY B0, `(.L_x_41587) ;  /* 0x000001d000007945 */ /* 0x000fe60003800000 */
[----:B------:R-:W-:-:S13]  /*2dd0*/  ISETP.NE.U32.AND P0, PT, R0, RZ, PT ;  /* 0x000000ff0000720c */ /* 0x000fda0003f05070 */
[----:B------:R-:W-:Y:S05]  /*2de0*/  @!P0 BRA `(.L_x_41588) ;  /* 0x0000007000008947 */ /* 0x000fea0003800000 */
[----:B------:R-:W-:Y:S01]  /*2df0*/  IMAD.MOV.U32 R12, RZ, RZ, R18 ;  /* 0x000000ffff0c7224 */ /* 0x000fe200078e0012 */
[----:B------:R-:W-:Y:S01]  /*2e00*/  MOV R0, 0x2e50 ;  /* 0x00002e5000007802 */ /* 0x000fe20000000f00 */
[----:B------:R-:W-:Y:S02]  /*2e10*/  IMAD.MOV.U32 R7, RZ, RZ, R19 ;  /* 0x000000ffff077224 */ /* 0x000fe400078e0013 */
[----:B------:R-:W-:Y:S02]  /*2e20*/  IMAD.MOV.U32 R4, RZ, RZ, R14 ;  /* 0x000000ffff047224 */ /* 0x000fe400078e000e */
[----:B------:R-:W-:Y:S02]  /*2e30*/  IMAD.MOV.U32 R3, RZ, RZ, R15 ;  /* 0x000000ffff037224 */ /* 0x000fe400078e000f */
[----:B------:R-:W-:Y:S05]  /*2e40*/  CALL.REL.NOINC `($__internal_36_$__cuda_sm20_rem_s64) ;  /* 0x0000cbd000007944 */ /* 0x000fea0003c00000 */
[----:B------:R-:W-:Y:S05]  /*2e50*/  BRA `(.L_x_41589) ;  /* 0x0000013000007947 */ /* 0x000fea0003800000 */
.L_x_41588:
        /* <DEDUP_REMOVED lines=19> */
.L_x_41589:
[----:B------:R-:W-:Y:S05]  /*2f90*/  BSYNC B0 ;  /* 0x0000000000007941 */ /* 0x000fea0003800000 */
.L_x_41587:
[----:B------:R-:W0:Y:S01]  /*2fa0*/  LDC.U8 R6, c[0x0][0x3e1] ;  /* 0x0000f840ff067b82 */ /* 0x000e220000000000 */
[----:B------:R-:W-:Y:S02]  /*2fb0*/  LOP3.LUT R0, R4, R14, RZ, 0x3c, !PT ;  /* 0x0000000e04007212 */ /* 0x000fe400078e3cff */
[----:B------:R-:W-:Y:S02]  /*2fc0*/  LOP3.LUT R3, R5, R15, RZ, 0x3c, !PT ;  /* 0x0000000f05037212 */ /* 0x000fe400078e3cff */
[----:B------:R-:W-:Y:S02]  /*2fd0*/  ISETP.GT.U32.AND P0, PT, R0, -0x1, PT ;  /* 0xffffffff0000780c */ /* 0x000fe40003f04070 */
[----:B------:R-:W-:Y:S02]  /*2fe0*/  ISETP.EQ.U32.AND P1, PT, R4, RZ, PT ;  /* 0x000000ff0400720c */ /* 0x000fe40003f22070 */
[----:B------:R-:W-:-:S04]  /*2ff0*/  ISETP.GT.AND.EX P0, PT, R3, -0x1, PT, P0 ;  /* 0xffffffff0300780c */ /* 0x000fc80003f04300 */
[----:B------:R-:W-:-:S04]  /*3000*/  ISETP.EQ.OR.EX P0, PT, R5, RZ, P0, P1 ;  /* 0x000000ff0500720c */ /* 0x000fc80000702710 */
[----:B------:R-:W-:Y:S02]  /*3010*/  SEL R3, R14, RZ, !P0 ;  /* 0x000000ff0e037207 */ /* 0x000fe40004000000 */
[----:B------:R-:W-:Y:S02]  /*3020*/  SEL R15, R15, RZ, !P0 ;  /* 0x000000ff0f0f7207 */ /* 0x000fe40004000000 */
[----:B------:R-:W-:Y:S02]  /*3030*/  IADD3 R3, P1, R4, R3, RZ ;  /* 0x0000000304037210 */ /* 0x000fe40007f3e0ff */
[----:B0-----:R-:W-:-:S03]  /*3040*/  PRMT R0, R6, 0x9910, RZ ;  /* 0x0000991006007816 */ /* 0x001fc600000000ff */
[----:B------:R-:W-:Y:S01]  /*3050*/  IMAD.X R15, R5, 0x1, R15, P1 ;  /* 0x00000001050f7824 */ /* 0x000fe200008e060f */
[----:B------:R-:W-:Y:S01]  /*3060*/  ISETP.GT.AND P0, PT, R0, 0x9, PT ;  /* 0x000000090000780c */ /* 0x000fe20003f04270 */
[----:B------:R-:W-:-:S12]  /*3070*/  IMAD.MOV.U32 R14, RZ, RZ, R3 ;  /* 0x000000ffff0e7224 */ /* 0x000fd800078e0003 */
        /* <DEDUP_REMOVED lines=11> */
.L_x_41593:
[----:B------:R0:W-:Y:S01]  /*3130*/  STG.E.U8 [R16.64], R3 ;  /* 0x0000000310007986 */ /* 0x0001e2000c101124 */
[----:B------:R-:W-:Y:S05]  /*3140*/  BRA `(.L_x_41595) ;  /* 0x00000d6000007947 */ /* 0x000fea0003800000 */
.L_x_41592:
        /* <DEDUP_REMOVED lines=8> */
.L_x_41597:
[----:B------:R0:W-:Y:S01]  /*31d0*/  STG.E [R16.64], R3 ;  /* 0x0000000310007986 */ /* 0x0001e2000c101924 */
[----:B------:R-:W-:Y:S05]  /*31e0*/  BRA `(.L_x_41595) ;  /* 0x00000cc000007947 */ /* 0x000fea0003800000 */
.L_x_41596:
[----:B------:R0:W-:Y:S01]  /*31f0*/  STG.E.U16 [R16.64], R3 ;  /* 0x0000000310007986 */ /* 0x0001e2000c101524 */
[----:B------:R-:W-:Y:S05]  /*3200*/  BRA `(.L_x_41595) ;  /* 0x00000ca000007947 */ /* 0x000fea0003800000 */
.L_x_41591:
        /* <DEDUP_REMOVED lines=9> */
.L_x_41599:
[----:B------:R-:W0:Y:S02]  /*32a0*/  I2F.S64 R0, R14 ;  /* 0x0000000e00007312 */ /* 0x000e240000301400 */
[----:B0-----:R-:W-:-:S05]  /*32b0*/  F2FP.PACK_AB R0, RZ, R0 ;  /* 0x00000000ff00723e */ /* 0x001fca00000000ff */
[----:B------:R0:W-:Y:S01]  /*32c0*/  STG.E.U16 [R16.64], R0 ;  /* 0x0000000010007986 */ /* 0x0001e2000c101524 */
[----:B------:R-:W-:Y:S05]  /*32d0*/  BRA `(.L_x_41595) ;  /* 0x00000bd000007947 */ /* 0x000fea0003800000 */
.L_x_41598:
        /* <DEDUP_REMOVED lines=10> */
.L_x_41601:
[----:B------:R-:W0:Y:S02]  /*3380*/  I2F.S64 R14, R14 ;  /* 0x0000000e000e7312 */ /* 0x000e240000301400 */
[----:B0-----:R-:W-:-:S04]  /*3390*/  F2FP.PACK_AB R3, RZ, R14 ;  /* 0x0000000eff03723e */ /* 0x001fc800000000ff */
[----:B------:R-:W-:-:S05]  /*33a0*/  PRMT R3, R3, 0x5410, RZ ;  /* 0x0000541003037816 */ /* 0x000fca00000000ff */
[----:B------:R0:W-:Y:S01]  /*33b0*/  STG.E [R16.64], R3 ;  /* 0x0000000310007986 */ /* 0x0001e2000c101924 */
[----:B------:R-:W-:Y:S05]  /*33c0*/  BRA `(.L_x_41595) ;  /* 0x00000ae000007947 */ /* 0x000fea0003800000 */
.L_x_41600:
[----:B------:R-:W0:Y:S02]  /*33d0*/  I2F.F64.S64 R14, R14 ;  /* 0x0000000e000e7312 */ /* 0x000e240000301c00 */
[----:B0-----:R0:W-:Y:S01]  /*33e0*/  STG.E.64 [R16.64], R14 ;  /* 0x0000000e10007986 */ /* 0x0011e2000c101b24 */
[----:B------:R-:W-:Y:S05]  /*33f0*/  BRA `(.L_x_41595) ;  /* 0x00000ab000007947 */ /* 0x000fea0003800000 */
.L_x_41590:
        /* <DEDUP_REMOVED lines=13> */
.L_x_41604:
[----:B------:R-:W0:Y:S01]  /*34d0*/  I2F.F64.S64 R4, R14 ;  /* 0x0000000e00047312 */ /* 0x000e220000301c00 */
[----:B------:R-:W-:-:S05]  /*34e0*/  CS2R R6, SRZ ;  /* 0x0000000000067805 */ /* 0x000fca000001ff00 */
[----:B0-----:R0:W-:Y:S01]  /*34f0*/  STG.E.128 [R16.64], R4 ;  /* 0x0000000410007986 */ /* 0x0011e2000c101d24 */
[----:B------:R-:W-:Y:S05]  /*3500*/  BRA `(.L_x_41595) ;  /* 0x000009a000007947 */ /* 0x000fea0003800000 */
.L_x_41603:
        /* <DEDUP_REMOVED lines=21> */
.L_x_41608:
[----:B------:R-:W-:Y:S05]  /*3660*/  BSYNC B0 ;  /* 0x0000000000007941 */ /* 0x000fea0003800000 */
.L_x_41607:
[----:B------:R-:W-:-:S05]  /*3670*/  LOP3.LUT R5, R0, R5, RZ, 0xfc, !PT ;  /* 0x0000000500057212 */ /* 0x000fca00078efcff */
[----:B------:R0:W-:Y:S01]  /*3680*/  STG.E.U8 [R16.64], R5 ;  /* 0x0000000510007986 */ /* 0x0001e2000c101124 */
[----:B------:R-:W-:Y:S05]  /*3690*/  BRA `(.L_x_41595) ;  /* 0x0000081000007947 */ /* 0x000fea0003800000 */
.L_x_41606:
        /* <DEDUP_REMOVED lines=13> */
.L_x_41610:
[----:B------:R-:W-:Y:S01]  /*3770*/  IMAD.MOV.U32 R0, RZ, RZ, 0x7f ;  /* 0x0000007fff007424 */ /* 0x000fe200078e00ff */
[----:B------:R-:W-:-:S04]  /*3780*/  ISETP.GT.U32.AND P0, PT, R3, 0x7f800000, PT ;  /* 0x7f8000000300780c */ /* 0x000fc80003f04070 */
[----:B------:R-:W-:-:S04]  /*3790*/  SEL R0, R0, 0x7c, P0 ;  /* 0x0000007c00007807 */ /* 0x000fc80000000000 */
.L_x_41611:
[----:B------:R-:W-:Y:S05]  /*37a0*/  BSYNC B0 ;  /* 0x0000000000007941 */ /* 0x000fea0003800000 */
.L_x_41609:
[----:B------:R-:W-:-:S04]  /*37b0*/  LOP3.LUT R3, R15, 0x80000000, RZ, 0xc0, !PT ;  /* 0x800000000f037812 */ /* 0x000fc800078ec0ff */
[----:B------:R-:W-:-:S04]  /*37c0*/  SHF.R.U32.HI R3, RZ, 0x18, R3 ;  /* 0x00000018ff037819 */ /* 0x000fc80000011603 */
[----:B------:R-:W-:-:S05]  /*37d0*/  LOP3.LUT R3, R0, R3, RZ, 0xfc, !PT ;  /* 0x0000000300037212 */ /* 0x000fca00078efcff */
[----:B------:R0:W-:Y:S01]  /*37e0*/  STG.E.U8 [R16.64], R3 ;  /* 0x0000000310007986 */ /* 0x0001e2000c101124 */
[----:B------:R-:W-:Y:S05]  /*37f0*/  BRA `(.L_x_41595) ;  /* 0x000006b000007947 */ /* 0x000fea0003800000 */
.L_x_41605:
[----:B------:R-:W0:Y:S02]  /*3800*/  I2F.S64 R0, R14 ;  /* 0x0000000e00007312 */ /* 0x000e240000301400 */
[----:B0-----:R-:W-:-:S05]  /*3810*/  F2FP.BF16.PACK_AB R0, RZ, R0 ;  /* 0x00000000ff00723e */ /* 0x001fca00000010ff */
[----:B------:R0:W-:Y:S01]  /*3820*/  STG.E.U16 [R16.64], R0 ;  /* 0x0000000010007986 */ /* 0x0001e2000c101524 */
[----:B------:R-:W-:Y:S05]  /*3830*/  BRA `(.L_x_41595) ;  /* 0x0000067000007947 */ /* 0x000fea0003800000 */
.L_x_41602:
        /* <DEDUP_REMOVED lines=10> */
.L_x_41614:
        /* <DEDUP_REMOVED lines=17> */
.L_x_41617:
[----:B------:R-:W-:-:S04]  /*39f0*/  LOP3.LUT R3, R15, 0x80000000, RZ, 0xc0, !PT ;  /* 0x800000000f037812 */ /* 0x000fc800078ec0ff */
[----:B------:R-:W-:-:S04]  /*3a00*/  SHF.R.U32.HI R3, RZ, 0x18, R3 ;  /* 0x00000018ff037819 */ /* 0x000fc80000011603 */
[----:B------:R-:W-:-:S04]  /*3a10*/  LOP3.LUT R0, R0, R3, RZ, 0xfc, !PT ;  /* 0x0000000300007212 */ /* 0x000fc800078efcff */
[----:B------:R-:W-:Y:S02]  /*3a20*/  PRMT R8, R0, 0x7610, R8 ;  /* 0x0000761000087816 */ /* 0x000fe40000000008 */
.L_x_41616:
[----:B------:R-:W-:Y:S05]  /*3a30*/  BSYNC B0 ;  /* 0x0000000000007941 */ /* 0x000fea0003800000 */
.L_x_41615:
[----:B------:R0:W-:Y:S01]  /*3a40*/  STG.E.U8 [R16.64], R8 ;  /* 0x0000000810007986 */ /* 0x0001e2000c101124 */
[----:B------:R-:W-:Y:S05]  /*3a50*/  BRA `(.L_x_41595) ;  /* 0x0000045000007947 */ /* 0x000fea0003800000 */
.L_x_41613:
        /* <DEDUP_REMOVED lines=17> */
.L_x_41620:
[----:B------:R-:W-:-:S04]  /*3b70*/  LOP3.LUT R3, R15, 0x80000000, RZ, 0xc0, !PT ;  /* 0x800000000f037812 */ /* 0x000fc800078ec0ff */
[----:B------:R-:W-:-:S04]  /*3b80*/  SHF.R.U32.HI R3, RZ, 0x18, R3 ;  /* 0x00000018ff037819 */ /* 0x000fc80000011603 */
[----:B------:R-:W-:-:S04]  /*3b90*/  LOP3.LUT R0, R0, R3, RZ, 0xfc, !PT ;  /* 0x0000000300007212 */ /* 0x000fc800078efcff */
[----:B------:R-:W-:Y:S02]  /*3ba0*/  PRMT R8, R0, 0x7610, R8 ;  /* 0x0000761000087816 */ /* 0x000fe40000000008 */
.L_x_41619:
[----:B------:R-:W-:Y:S05]  /*3bb0*/  BSYNC B0 ;  /* 0x0000000000007941 */ /* 0x000fea0003800000 */
.L_x_41618:
[----:B------:R0:W-:Y:S01]  /*3bc0*/  STG.E.U8 [R16.64], R8 ;  /* 0x0000000810007986 */ /* 0x0001e2000c101124 */
[----:B------:R-:W-:Y:S05]  /*3bd0*/  BRA `(.L_x_41595) ;  /* 0x000002d000007947 */ /* 0x000fea0003800000 */
.L_x_41612:
        /* <DEDUP_REMOVED lines=22> */
.L_x_41594:
        /* <DEDUP_REMOVED lines=20> */
.L_x_41622:
[----:B------:R0:W-:Y:S01]  /*3e80*/  STG.E.64 [R16.64], R14 ;  /* 0x0000000e10007986 */ /* 0x0001e2000c101b24 */
[----:B------:R-:W-:Y:S05]  /*3e90*/  BRA `(.L_x_41595) ;  /* 0x0000001000007947 */ /* 0x000fea0003800000 */
.L_x_41621:
[----:B------:R0:W-:Y:S02]  /*3ea0*/  STG.E [R16.64], R3 ;  /* 0x0000000310007986 */ /* 0x0001e4000c101924 */
.L_x_41595:
[----:B------:R-:W-:-:S05]  /*3eb0*/  IMAD R2, R2, 0x200, R23 ;  /* 0x0000020002027824 */ /* 0x000fca00078e0217 */
[----:B------:R-:W-:Y:S02]  /*3ec0*/  IADD3 R19, R2, 0x80, RZ ;  /* 0x0000008002137810 */ /* 0x000fe40007ffe0ff */
.L_x_41521:
[----:B------:R-:W-:Y:S05]  /*3ed0*/  BSYNC B6 ;  /* 0x0000000000067941 */ /* 0x000fea0003800000 */
.L_x_41520:
        /* <DEDUP_REMOVED lines=258> */
.L_x_41625:
        /* <DEDUP_REMOVED lines=19> */
.L_x_41629:
[----:B------:R0:W5:Y:S01]  /*5030*/  LDG.E.U8 R22, [R2.64] ;  /* 0x0000002402167981 */ /* 0x000162000c1e1100 */
[----:B------:R-:W-:Y:S01]  /*5040*/  IMAD.MOV.U32 R23, RZ, RZ, RZ ;  /* 0x000000ffff177224 */ /* 0x000fe200078e00ff */
[----:B------:R-:W-:Y:S05]  /*5050*/  BRA `(.L_x_41631) ;  /* 0x00000d5000007947 */ /* 0x000fea0003800000 */
.L_x_41628:
        /* <DEDUP_REMOVED lines=8> */
.L_x_41633:
[----:B------:R-:W2:Y:S02]  /*50e0*/  LDG.E R22, [R2.64] ;  /* 0x0000002402167981 */ /* 0x000ea4000c1e1900 */
[----:B--2---:R-:W-:Y:S01]  /*50f0*/  SHF.R.S32.HI R23, RZ, 0x1f, R22 ;  /* 0x0000001fff177819 */ /* 0x004fe20000011416 */
[----:B------:R-:W-:Y:S05]  /*5100*/  BRA `(.L_x_41631) ;  /* 0x00000ca000007947 */ /* 0x000fea0003800000 */
.L_x_41632:
[----:B------:R-:W2:Y:S02]  /*5110*/  LDG.E.S16 R22, [R2.64] ;  /* 0x0000002402167981 */ /* 0x000ea4000c1e1700 */
[----:B--2---:R-:W-:Y:S01]  /*5120*/  SHF.R.S32.HI R23, RZ, 0x1f, R22 ;  /* 0x0000001fff177819 */ /* 0x004fe20000011416 */
[----:B------:R-:W-:Y:S05]  /*5130*/  BRA `(.L_x_41631) ;  /* 0x00000c7000007947 */ /* 0x000fea0003800000 */
.L_x_41627:
        /* <DEDUP_REMOVED lines=9> */
.L_x_41635:
[----:B------:R-:W2:Y:S02]  /*51d0*/  LDG.E.U16 R2, [R2.64] ;  /* 0x0000002402027981 */ /* 0x000ea4000c1e1500 */
[----:B--2---:R-:W-:-:S06]  /*51e0*/  HADD2.F32 R22, -RZ, R2.H0_H0 ;  /* 0x20000002ff167230 */ /* 0x004fcc0000004100 */
[----:B------:R-:W0:Y:S01]  /*51f0*/  F2I.S64.TRUNC R22, R22 ;  /* 0x0000001600167311 */ /* 0x000e22000020d900 */
[----:B------:R-:W-:Y:S05]  /*5200*/  BRA `(.L_x_41631) ;  /* 0x00000ba000007947 */ /* 0x000fea0003800000 */
.L_x_41634:
        /* <DEDUP_REMOVED lines=9> */
.L_x_41637:
[----:B------:R-:W2:Y:S02]  /*52a0*/  LDG.E.U16 R2, [R2.64] ;  /* 0x0000002402027981 */ /* 0x000ea4000c1e1500 */
[----:B--2---:R-:W-:-:S06]  /*52b0*/  HADD2.F32 R22, -RZ, R2.H0_H0 ;  /* 0x20000002ff167230 */ /* 0x004fcc0000004100 */
[----:B------:R-:W0:Y:S01]  /*52c0*/  F2I.S64.TRUNC R22, R22 ;  /* 0x0000001600167311 */ /* 0x000e22000020d900 */
[----:B------:R-:W-:Y:S05]  /*52d0*/  BRA `(.L_x_41631) ;  /* 0x00000ad000007947 */ /* 0x000fea0003800000 */
.L_x_41636:
[----:B------:R-:W2:Y:S02]  /*52e0*/  LDG.E.64 R2, [R2.64] ;  /* 0x0000002402027981 */ /* 0x000ea4000c1e1b00 */
[----:B--2---:R0:W1:Y:S01]  /*52f0*/  F2I.S64.F64.TRUNC R22, R2 ;  /* 0x0000000200167311 */ /* 0x004062000030d900 */
[----:B------:R-:W-:Y:S05]  /*5300*/  BRA `(.L_x_41631) ;  /* 0x00000aa000007947 */ /* 0x000fea0003800000 */
.L_x_41626:
        /* <DEDUP_REMOVED lines=13> */
.L_x_41640:
[----:B------:R-:W2:Y:S02]  /*53e0*/  LDG.E.64 R2, [R2.64] ;  /* 0x0000002402027981 */ /* 0x000ea4000c1e1b00 */
[----:B--2---:R0:W1:Y:S01]  /*53f0*/  F2I.S64.F64.TRUNC R22, R2 ;  /* 0x0000000200167311 */ /* 0x004062000030d900 */
[----:B------:R-:W-:Y:S05]  /*5400*/  BRA `(.L_x_41631) ;  /* 0x000009a000007947 */ /* 0x000fea0003800000 */
.L_x_41639:
        /* <DEDUP_REMOVED lines=27> */
.L_x_41642:
        /* <DEDUP_REMOVED lines=14> */
.L_x_41641:
[----:B------:R-:W2:Y:S02]  /*56a0*/  LDG.E.U16 R22, [R2.64] ;  /* 0x0000002402167981 */ /* 0x000ea4000c1e1500 */
[----:B--2---:R-:W-:-:S06]  /*56b0*/  PRMT R22, RZ, 0x5410, R22 ;  /* 0x00005410ff167816 */ /* 0x004fcc0000000016 */
[----:B------:R-:W0:Y:S01]  /*56c0*/  F2I.S64.TRUNC R22, R22 ;  /* 0x0000001600167311 */ /* 0x000e22000020d900 */
[----:B------:R-:W-:Y:S05]  /*56d0*/  BRA `(.L_x_41631) ;  /* 0x000006d000007947 */ /* 0x000fea0003800000 */
.L_x_41638:
        /* <DEDUP_REMOVED lines=11> */
.L_x_41645:
        /* <DEDUP_REMOVED lines=21> */
.L_x_41649:
[----:B------:R-:W-:Y:S05]  /*58e0*/  BSYNC B1 ;  /* 0x0000000000017941 */ /* 0x000fea0003800000 */
.L_x_41648:
[----:B------:R-:W-:Y:S01]  /*58f0*/  IMAD.SHL.U32 R2, R2, 0x100000, RZ ;  /* 0x0010000002027824 */ /* 0x000fe200078e00ff */
[----:B------:R-:W-:-:S04]  /*5900*/  LEA R3, R0, 0x3b800000, 0x17 ;  /* 0x3b80000000037811 */ /* 0x000fc800078eb8ff */
[----:B------:R-:W-:Y:S02]  /*5910*/  LOP3.LUT R22, R3, R2, R22, 0xfe, !PT ;  /* 0x0000000203167212 */ /* 0x000fe400078efe16 */
.L_x_41647:
[----:B------:R-:W-:Y:S05]  /*5920*/  BSYNC B0 ;  /* 0x0000000000007941 */ /* 0x000fea0003800000 */
.L_x_41646:
[----:B------:R-:W0:Y:S01]  /*5930*/  F2I.S64.TRUNC R22, R22 ;  /* 0x0000001600167311 */ /* 0x000e22000020d900 */
[----:B------:R-:W-:Y:S05]  /*5940*/  BRA `(.L_x_41631) ;  /* 0x0000046000007947 */ /* 0x000fea0003800000 */
.L_x_41644:
        /* <DEDUP_REMOVED lines=21> */
.L_x_41653:
[----:B------:R-:W-:Y:S05]  /*5aa0*/  BSYNC B1 ;  /* 0x0000000000017941 */ /* 0x000fea0003800000 */
.L_x_41652:
[----:B------:R-:W-:Y:S01]  /*5ab0*/  IMAD.SHL.U32 R2, R2, 0x200000, RZ ;  /* 0x0020000002027824 */ /* 0x000fe200078e00ff */
[----:B------:R-:W-:-:S04]  /*5ac0*/  LEA R3, R0, 0x37800000, 0x17 ;  /* 0x3780000000037811 */ /* 0x000fc800078eb8ff */
[----:B------:R-:W-:Y:S02]  /*5ad0*/  LOP3.LUT R22, R3, R2, R22, 0xfe, !PT ;  /* 0x0000000203167212 */ /* 0x000fe400078efe16 */
.L_x_41651:
[----:B------:R-:W-:Y:S05]  /*5ae0*/  BSYNC B0 ;  /* 0x0000000000007941 */ /* 0x000fea0003800000 */
.L_x_41650:
[----:B------:R-:W0:Y:S01]  /*5af0*/  F2I.S64.TRUNC R22, R22 ;  /* 0x0000001600167311 */ /* 0x000e22000020d900 */
[----:B------:R-:W-:Y:S05]  /*5b00*/  BRA `(.L_x_41631) ;  /* 0x000002a000007947 */ /* 0x000fea0003800000 */
.L_x_41643:
        /* <DEDUP_REMOVED lines=14> */
.L_x_41657:
[----:B------:R-:W-:Y:S05]  /*5bf0*/  BSYNC B0 ;  /* 0x0000000000007941 */ /* 0x000fea0003800000 */
.L_x_41656:
[----:B------:R-:W0:Y:S01]  /*5c00*/  F2I.S64.TRUNC R22, R22 ;  /* 0x0000001600167311 */ /* 0x000e22000020d900 */
[----:B------:R-:W-:Y:S05]  /*5c10*/  BRA `(.L_x_41631) ;  /* 0x0000019000007947 */ /* 0x000fea0003800000 */
.L_x_41630:
        /* <DEDUP_REMOVED lines=21> */
.L_x_41655:
[----:B------:R0:W5:Y:S01]  /*5d70*/  LDG.E.64 R22, [R2.64] ;  /* 0x0000002402167981 */ /* 0x000162000c1e1b00 */
[----:B------:R-:W-:Y:S05]  /*5d80*/  BRA `(.L_x_41631) ;  /* 0x0000002000007947 */ /* 0x000fea0003800000 */
.L_x_41654:
[----:B------:R0:W5:Y:S01]  /*5d90*/  LDG.E R22, [R2.64] ;  /* 0x0000002402167981 */ /* 0x000162000c1e1900 */
[----:B------:R-:W-:-:S03]  /*5da0*/  IMAD.MOV.U32 R23, RZ, RZ, RZ ;  /* 0x000000ffff177224 */ /* 0x000fc600078e00ff */
.L_x_41631:
        /* <DEDUP_REMOVED lines=17> */
.L_x_41661:
[----:B------:R0:W5:Y:S01]  /*5ec0*/  LDG.E.U8 R14, [R2.64] ;  /* 0x00000024020e7981 */ /* 0x000162000c1e1100 */
[----:B------:R-:W-:Y:S01]  /*5ed0*/  IMAD.MOV.U32 R15, RZ, RZ, RZ ;  /* 0x000000ffff0f7224 */ /* 0x000fe200078e00ff */
[----:B------:R-:W-:Y:S05]  /*5ee0*/  BRA `(.L_x_41663) ;  /* 0x00000d5000007947 */ /* 0x000fea0003800000 */
.L_x_41660:
        /* <DEDUP_REMOVED lines=8> */
.L_x_41665:
[----:B------:R-:W2:Y:S02]  /*5f70*/  LDG.E R14, [R2.64] ;  /* 0x00000024020e7981 */ /* 0x000ea4000c1e1900 */
[----:B--2---:R-:W-:Y:S01]  /*5f80*/  SHF.R.S32.HI R15, RZ, 0x1f, R14 ;  /* 0x0000001fff0f7819 */ /* 0x004fe2000001140e */
[----:B------:R-:W-:Y:S05]  /*5f90*/  BRA `(.L_x_41663) ;  /* 0x00000ca000007947 */ /* 0x000fea0003800000 */
.L_x_41664:
[----:B------:R-:W2:Y:S02]  /*5fa0*/  LDG.E.S16 R14, [R2.64] ;  /* 0x00000024020e7981 */ /* 0x000ea4000c1e1700 */
[----:B--2---:R-:W-:Y:S01]  /*5fb0*/  SHF.R.S32.HI R15, RZ, 0x1f, R14 ;  /* 0x0000001fff0f7819 */ /* 0x004fe2000001140e */
[----:B------:R-:W-:Y:S05]  /*5fc0*/  BRA `(.L_x_41663) ;  /* 0x00000c7000007947 */ /* 0x000fea0003800000 */
.L_x_41659:
        /* <DEDUP_REMOVED lines=9> */
.L_x_41667:
[----:B------:R-:W2:Y:S02]  /*6060*/  LDG.E.U16 R2, [R2.64] ;  /* 0x0000002402027981 */ /* 0x000ea4000c1e1500 */
[----:B--2---:R-:W-:-:S06]  /*6070*/  HADD2.F32 R14, -RZ, R2.H0_H0 ;  /* 0x20000002ff0e7230 */ /* 0x004fcc0000004100 */
[----:B------:R-:W0:Y:S01]  /*6080*/  F2I.S64.TRUNC R14, R14 ;  /* 0x0000000e000e7311 */ /* 0x000e22000020d900 */
[----:B------:R-:W-:Y:S05]  /*6090*/  BRA `(.L_x_41663) ;  /* 0x00000ba000007947 */ /* 0x000fea0003800000 */
.L_x_41666:
        /* <DEDUP_REMOVED lines=9> */
.L_x_41669:
[----:B------:R-:W2:Y:S02]  /*6130*/  LDG.E.U16 R2, [R2.64] ;  /* 0x0000002402027981 */ /* 0x000ea4000c1e1500 */
[----:B--2---:R-:W-:-:S06]  /*6140*/  HADD2.F32 R14, -RZ, R2.H0_H0 ;  /* 0x20000002ff0e7230 */ /* 0x004fcc0000004100 */
[----:B------:R-:W0:Y:S01]  /*6150*/  F2I.S64.TRUNC R14, R14 ;  /* 0x0000000e000e7311 */ /* 0x000e22000020d900 */
[----:B------:R-:W-:Y:S05]  /*6160*/  BRA `(.L_x_41663) ;  /* 0x00000ad000007947 */ /* 0x000fea0003800000 */
.L_x_41668:
[----:B------:R-:W2:Y:S02]  /*6170*/  LDG.E.64 R2, [R2.64] ;  /* 0x0000002402027981 */ /* 0x000ea4000c1e1b00 */
[----:B--2---:R0:W2:Y:S01]  /*6180*/  F2I.S64.F64.TRUNC R14, R2 ;  /* 0x00000002000e7311 */ /* 0x0040a2000030d900 */
[----:B------:R-:W-:Y:S05]  /*6190*/  BRA `(.L_x_41663) ;  /* 0x00000aa000007947 */ /* 0x000fea0003800000 */
.L_x_41658:
        /* <DEDUP_REMOVED lines=13> */
.L_x_41672:
[----:B------:R-:W2:Y:S02]  /*6270*/  LDG.E.64 R2, [R2.64] ;  /* 0x0000002402027981 */ /* 0x000ea4000c1e1b00 */
[----:B--2---:R0:W2:Y:S01]  /*6280*/  F2I.S64.F64.TRUNC R14, R2 ;  /* 0x00000002000e7311 */ /* 0x0040a2000030d900 */
[----:B------:R-:W-:Y:S05]  /*6290*/  BRA `(.L_x_41663) ;  /* 0x000009a000007947 */ /* 0x000fea0003800000 */
.L_x_41671:
        /* <DEDUP_REMOVED lines=27> */
.L_x_41674:
        /* <DEDUP_REMOVED lines=14> */
.L_x_41673:
[----:B------:R-:W2:Y:S02]  /*6530*/  LDG.E.U16 R14, [R2.64] ;  /* 0x00000024020e7981 */ /* 0x000ea4000c1e1500 */
[----:B--2---:R-:W-:-:S06]  /*6540*/  PRMT R14, RZ, 0x5410, R14 ;  /* 0x00005410ff0e7816 */ /* 0x004fcc000000000e */
[----:B------:R-:W0:Y:S01]  /*6550*/  F2I.S64.TRUNC R14, R14 ;  /* 0x0000000e000e7311 */ /* 0x000e22000020d900 */
[----:B------:R-:W-:Y:S05]  /*6560*/  BRA `(.L_x_41663) ;  /* 0x000006d000007947 */ /* 0x000fea0003800000 */
.L_x_41670:
        /* <DEDUP_REMOVED lines=11> */
.L_x_41677:
        /* <DEDUP_REMOVED lines=21> */
.L_x_41681:
[----:B------:R-:W-:Y:S05]  /*6770*/  BSYNC B1 ;  /* 0x0000000000017941 */ /* 0x000fea0003800000 */
.L_x_41680:
[----:B------:R-:W-:Y:S01]  /*6780*/  IMAD.SHL.U32 R2, R2, 0x100000, RZ ;  /* 0x0010000002027824 */ /* 0x000fe200078e00ff */
[----:B------:R-:W-:-:S04]  /*6790*/  LEA R3, R0, 0x3b800000, 0x17 ;  /* 0x3b80000000037811 */ /* 0x000fc800078eb8ff */
[----:B------:R-:W-:Y:S02]  /*67a0*/  LOP3.LUT R14, R3, R2, R14, 0xfe, !PT ;  /* 0x00000002030e7212 */ /* 0x000fe400078efe0e */
.L_x_41679:
[----:B------:R-:W-:Y:S05]  /*67b0*/  BSYNC B0 ;  /* 0x0000000000007941 */ /* 0x000fea0003800000 */
.L_x_41678:
[----:B------:R-:W0:Y:S01]  /*67c0*/  F2I.S64.TRUNC R14, R14 ;  /* 0x0000000e000e7311 */ /* 0x000e22000020d900 */
[----:B------:R-:W-:Y:S05]  /*67d0*/  BRA `(.L_x_41663) ;  /* 0x0000046000007947 */ /* 0x000fea0003800000 */
.L_x_41676:
        /* <DEDUP_REMOVED lines=21> */
.L_x_41685:
[----:B------:R-:W-:Y:S05]  /*6930*/  BSYNC B1 ;  /* 0x0000000000017941 */ /* 0x000fea0003800000 */
.L_x_41684:
[----:B------:R-:W-:Y:S01]  /*6940*/  IMAD.SHL.U32 R2, R2, 0x200000, RZ ;  /* 0x0020000002027824 */ /* 0x000fe200078e00ff */
[----:B------:R-:W-:-:S04]  /*6950*/  LEA R3, R0, 0x37800000, 0x17 ;  /* 0x3780000000037811 */ /* 0x000fc800078eb8ff */
[----:B------:R-:W-:Y:S02]  /*6960*/  LOP3.LUT R14, R3, R2, R14, 0xfe, !PT ;  /* 0x00000002030e7212 */ /* 0x000fe400078efe0e */
.L_x_41683:
[----:B------:R-:W-:Y:S05]  /*6970*/  BSYNC B0 ;  /* 0x0000000000007941 */ /* 0x000fea0003800000 */
.L_x_41682:
[----:B------:R-:W0:Y:S01]  /*6980*/  F2I.S64.TRUNC R14, R14 ;  /* 0x0000000e000e7311 */ /* 0x000e22000020d900 */
[----:B------:R-:W-:Y:S05]  /*6990*/  BRA `(.L_x_41663) ;  /* 0x000002a000007947 */ /* 0x000fea0003800000 */
.L_x_41675:
        /* <DEDUP_REMOVED lines=14> */
.L_x_41689:
[----:B------:R-:W-:Y:S05]  /*6a80*/  BSYNC B0 ;  /* 0x0000000000007941 */ /* 0x000fea0003800000 */
.L_x_41688:
[----:B------:R-:W0:Y:S01]  /*6a90*/  F2I.S64.TRUNC R14, R14 ;  /* 0x0000000e000e7311 */ /* 0x000e22000020d900 */
[----:B------:R-:W-:Y:S05]  /*6aa0*/  BRA `(.L_x_41663) ;  /* 0x0000019000007947 */ /* 0x000fea0003800000 */
.L_x_41662:
        /* <DEDUP_REMOVED lines=21> */
.L_x_41687:
[----:B------:R0:W5:Y:S01]  /*6c00*/  LDG.E.64 R14, [R2.64] ;  /* 0x00000024020e7981 */ /* 0x000162000c1e1b00 */
[----:B------:R-:W-:Y:S05]  /*6c10*/  BRA `(.L_x_41663) ;  /* 0x0000002000007947 */ /* 0x000fea0003800000 */
.L_x_41686:
[----:B------:R0:W5:Y:S01]  /*6c20*/  LDG.E R14, [R2.64] ;  /* 0x00000024020e7981 */ /* 0x000162000c1e1900 */
[----:B------:R-:W-:-:S05]  /*6c30*/  IMAD.MOV.U32 R15, RZ, RZ, RZ ;  /* 0x000000ffff0f7224 */ /* 0x000fca00078e00ff */
.L_x_41663:
        /* <DEDUP_REMOVED lines=11> */
.L_x_41691:
        /* <DEDUP_REMOVED lines=18> */
.L_x_41692:
[----:B------:R-:W-:Y:S05]  /*6e10*/  BSYNC B0 ;  /* 0x0000000000007941 */ /* 0x000fea0003800000 */
.L_x_41690:
        /* <DEDUP_REMOVED lines=25> */
.L_x_41696:
[----:B------:R0:W-:Y:S01]  /*6fb0*/  STG.E.U8 [R16.64], R7 ;  /* 0x0000000710007986 */ /* 0x0001e2000c101124 */
[----:B------:R-:W-:Y:S05]  /*6fc0*/  BRA `(.L_x_41698) ;  /* 0x00000d7000007947 */ /* 0x000fea0003800000 */
.L_x_41695:
        /* <DEDUP_REMOVED lines=8> */
.L_x_41700:
[----:B------:R0:W-:Y:S01]  /*7050*/  STG.E [R16.64], R7 ;  /* 0x0000000710007986 */ /* 0x0001e2000c101924 */
[----:B------:R-:W-:Y:S05]  /*7060*/  BRA `(.L_x_41698) ;  /* 0x00000cd000007947 */ /* 0x000fea0003800000 */
.L_x_41699:
[----:B------:R0:W-:Y:S01]  /*7070*/  STG.E.U16 [R16.64], R7 ;  /* 0x0000000710007986 */ /* 0x0001e2000c101524 */
[----:B------:R-:W-:Y:S05]  /*7080*/  BRA `(.L_x_41698) ;  /* 0x00000cb000007947 */ /* 0x000fea0003800000 */
.L_x_41694:
        /* <DEDUP_REMOVED lines=9> */
.L_x_41702:
[----:B------:R-:W0:Y:S02]  /*7120*/  I2F.S64 R0, R2 ;  /* 0x0000000200007312 */ /* 0x000e240000301400 */
[----:B0-----:R-:W-:-:S05]  /*7130*/  F2FP.PACK_AB R0, RZ, R0 ;  /* 0x00000000ff00723e */ /* 0x001fca00000000ff */
[----:B------:R0:W-:Y:S01]  /*7140*/  STG.E.U16 [R16.64], R0 ;  /* 0x0000000010007986 */ /* 0x0001e2000c101524 */
[----:B------:R-:W-:Y:S05]  /*7150*/  BRA `(.L_x_41698) ;  /* 0x00000be000007947 */ /* 0x000fea0003800000 */
.L_x_41701:
        /* <DEDUP_REMOVED lines=10> */
.L_x_41704:
[----:B------:R-:W0:Y:S02]  /*7200*/  I2F.S64 R2, R2 ;  /* 0x0000000200027312 */ /* 0x000e240000301400 */
[----:B0-----:R-:W-:-:S04]  /*7210*/  F2FP.PACK_AB R3, RZ, R2 ;  /* 0x00000002ff03723e */ /* 0x001fc800000000ff */
[----:B------:R-:W-:-:S05]  /*7220*/  PRMT R3, R3, 0x5410, RZ ;  /* 0x0000541003037816 */ /* 0x000fca00000000ff */
[----:B------:R0:W-:Y:S01]  /*7230*/  STG.E [R16.64], R3 ;  /* 0x0000000310007986 */ /* 0x0001e2000c101924 */
[----:B------:R-:W-:Y:S05]  /*7240*/  BRA `(.L_x_41698) ;  /* 0x00000af000007947 */ /* 0x000fea0003800000 */
.L_x_41703:
[----:B------:R-:W0:Y:S02]  /*7250*/  I2F.F64.S64 R2, R2 ;  /* 0x0000000200027312 */ /* 0x000e240000301c00 */
[----:B0-----:R0:W-:Y:S01]  /*7260*/  STG.E.64 [R16.64], R2 ;  /* 0x0000000210007986 */ /* 0x0011e2000c101b24 */
[----:B------:R-:W-:Y:S05]  /*7270*/  BRA `(.L_x_41698) ;  /* 0x00000ac000007947 */ /* 0x000fea0003800000 */
.L_x_41693:
        /* <DEDUP_REMOVED lines=13> */
.L_x_41707:
[----:B------:R-:W0:Y:S01]  /*7350*/  I2F.F64.S64 R4, R2 ;  /* 0x0000000200047312 */ /* 0x000e220000301c00 */
[----:B------:R-:W-:-:S05]  /*7360*/  CS2R R6, SRZ ;  /* 0x0000000000067805 */ /* 0x000fca000001ff00 */
[----:B0-----:R0:W-:Y:S01]  /*7370*/  STG.E.128 [R16.64], R4 ;  /* 0x0000000410007986 */ /* 0x0011e2000c101d24 */
[----:B------:R-:W-:Y:S05]  /*7380*/  BRA `(.L_x_41698) ;  /* 0x000009b000007947 */ /* 0x000fea0003800000 */
.L_x_41706:
        /* <DEDUP_REMOVED lines=21> */
.L_x_41711:
[----:B------:R-:W-:Y:S05]  /*74e0*/  BSYNC B0 ;  /* 0x0000000000007941 */ /* 0x000fea0003800000 */
.L_x_41710:
[----:B------:R-:W-:-:S05]  /*74f0*/  LOP3.LUT R5, R0, R5, RZ, 0xfc, !PT ;  /* 0x0000000500057212 */ /* 0x000fca00078efcff */
[----:B------:R0:W-:Y:S01]  /*7500*/  STG.E.U8 [R16.64], R5 ;  /* 0x0000000510007986 */ /* 0x0001e2000c101124 */
[----:B------:R-:W-:Y:S05]  /*7510*/  BRA `(.L_x_41698) ;  /* 0x0000082000007947 */ /* 0x000fea0003800000 */
.L_x_41709:
        /* <DEDUP_REMOVED lines=13> */
.L_x_41713:
[----:B------:R-:W-:Y:S01]  /*75f0*/  IMAD.MOV.U32 R0, RZ, RZ, 0x7f ;  /* 0x0000007fff007424 */ /* 0x000fe200078e00ff */
[----:B------:R-:W-:-:S04]  /*7600*/  ISETP.GT.U32.AND P0, PT, R4, 0x7f800000, PT ;  /* 0x7f8000000400780c */ /* 0x000fc80003f04070 */
[----:B------:R-:W-:-:S04]  /*7610*/  SEL R0, R0, 0x7c, P0 ;  /* 0x0000007c00007807 */ /* 0x000fc80000000000 */
.L_x_41714:
[----:B------:R-:W-:Y:S05]  /*7620*/  BSYNC B0 ;  /* 0x0000000000007941 */ /* 0x000fea0003800000 */
.L_x_41712:
[----:B------:R-:W-:-:S04]  /*7630*/  LOP3.LUT R2, R3, 0x80000000, RZ, 0xc0, !PT ;  /* 0x8000000003027812 */ /* 0x000fc800078ec0ff */
[----:B------:R-:W-:-:S04]  /*7640*/  SHF.R.U32.HI R3, RZ, 0x18, R2 ;  /* 0x00000018ff037819 */ /* 0x000fc80000011602 */
[----:B------:R-:W-:-:S05]  /*7650*/  LOP3.LUT R3, R0, R3, RZ, 0xfc, !PT ;  /* 0x0000000300037212 */ /* 0x000fca00078efcff */
[----:B------:R0:W-:Y:S01]  /*7660*/  STG.E.U8 [R16.64], R3 ;  /* 0x0000000310007986 */ /* 0x0001e2000c101124 */
[----:B------:R-:W-:Y:S05]  /*7670*/  BRA `(.L_x_41698) ;  /* 0x000006c000007947 */ /* 0x000fea0003800000 */
.L_x_41708:
[----:B------:R-:W0:Y:S02]  /*7680*/  I2F.S64 R0, R2 ;  /* 0x0000000200007312 */ /* 0x000e240000301400 */
[----:B0-----:R-:W-:-:S05]  /*7690*/  F2FP.BF16.PACK_AB R0, RZ, R0 ;  /* 0x00000000ff00723e */ /* 0x001fca00000010ff */
[----:B------:R0:W-:Y:S01]  /*76a0*/  STG.E.U16 [R16.64], R0 ;  /* 0x0000000010007986 */ /* 0x0001e2000c101524 */
[----:B------:R-:W-:Y:S05]  /*76b0*/  BRA `(.L_x_41698) ;  /* 0x0000068000007947 */ /* 0x000fea0003800000 */
.L_x_41705:
        /* <DEDUP_REMOVED lines=10> */
.L_x_41717:
        /* <DEDUP_REMOVED lines=17> */
.L_x_41720:
[----:B------:R-:W-:-:S04]  /*7870*/  LOP3.LUT R2, R3, 0x80000000, RZ, 0xc0, !PT ;  /* 0x8000000003027812 */ /* 0x000fc800078ec0ff */
[----:B------:R-:W-:-:S04]  /*7880*/  SHF.R.U32.HI R3, RZ, 0x18, R2 ;  /* 0x00000018ff037819 */ /* 0x000fc80000011602 */
[----:B------:R-:W-:-:S04]  /*7890*/  LOP3.LUT R0, R0, R3, RZ, 0xfc, !PT ;  /* 0x0000000300007212 */ /* 0x000fc800078efcff */
[----:B------:R-:W-:Y:S02]  /*78a0*/  PRMT R8, R0, 0x7610, R8 ;  /* 0x0000761000087816 */ /* 0x000fe40000000008 */
.L_x_41719:
[----:B------:R-:W-:Y:S05]  /*78b0*/  BSYNC B0 ;  /* 0x0000000000007941 */ /* 0x000fea0003800000 */
.L_x_41718:
[----:B------:R0:W-:Y:S01]  /*78c0*/  STG.E.U8 [R16.64], R8 ;  /* 0x0000000810007986 */ /* 0x0001e2000c101124 */
[----:B------:R-:W-:Y:S05]  /*78d0*/  BRA `(.L_x_41698) ;  /* 0x0000046000007947 */ /* 0x000fea0003800000 */
.L_x_41716:
        /* <DEDUP_REMOVED lines=17> */
.L_x_41723:
[----:B------:R-:W-:-:S04]  /*79f0*/  LOP3.LUT R2, R3, 0x80000000, RZ, 0xc0, !PT ;  /* 0x8000000003027812 */ /* 0x000fc800078ec0ff */
[----:B------:R-:W-:-:S04]  /*7a00*/  SHF.R.U32.HI R3, RZ, 0x18, R2 ;  /* 0x00000018ff037819 */ /* 0x000fc80000011602 */
[----:B------:R-:W-:-:S04]  /*7a10*/  LOP3.LUT R0, R0, R3, RZ, 0xfc, !PT ;  /* 0x0000000300007212 */ /* 0x000fc800078efcff */
[----:B------:R-:W-:Y:S02]  /*7a20*/  PRMT R8, R0, 0x7610, R8 ;  /* 0x0000761000087816 */ /* 0x000fe40000000008 */
.L_x_41722:
[----:B------:R-:W-:Y:S05]  /*7a30*/  BSYNC B0 ;  /* 0x0000000000007941 */ /* 0x000fea0003800000 */
.L_x_41721:
[----:B------:R0:W-:Y:S01]  /*7a40*/  STG.E.U8 [R16.64], R8 ;  /* 0x0000000810007986 */ /* 0x0001e2000c101124 */
[----:B------:R-:W-:Y:S05]  /*7a50*/  BRA `(.L_x_41698) ;  /* 0x000002e000007947 */ /* 0x000fea0003800000 */
.L_x_41715:
        /* <DEDUP_REMOVED lines=23> */
.L_x_41697:
        /* <DEDUP_REMOVED lines=20> */
.L_x_41725:
[----:B------:R0:W-:Y:S01]  /*7d10*/  STG.E.64 [R16.64], R2 ;  /* 0x0000000210007986 */ /* 0x0001e2000c101b24 */
[----:B------:R-:W-:Y:S05]  /*7d20*/  BRA `(.L_x_41698) ;  /* 0x0000001000007947 */ /* 0x000fea0003800000 */
.L_x_41724:
[----:B------:R0:W-:Y:S02]  /*7d30*/  STG.E [R16.64], R7 ;  /* 0x0000000710007986 */ /* 0x0001e4000c101924 */
.L_x_41698:
        /* <DEDUP_REMOVED lines=258> */
.L_x_41726:
        /* <DEDUP_REMOVED lines=19> */
.L_x_41730:
[----:B------:R0:W5:Y:S01]  /*8e90*/  LDG.E.U8 R22, [R2.64] ;  /* 0x0000002402167981 */ /* 0x000162000c1e1100 */
[----:B------:R-:W-:Y:S01]  /*8ea0*/  IMAD.MOV.U32 R23, RZ, RZ, RZ ;  /* 0x000000ffff177224 */ /* 0x000fe200078e00ff */
[----:B------:R-:W-:Y:S05]  /*8eb0*/  BRA `(.L_x_41732) ;  /* 0x00000d5000007947 */ /* 0x000fea0003800000 */
.L_x_41729:
        /* <DEDUP_REMOVED lines=8> */
.L_x_41734:
[----:B------:R-:W2:Y:S02]  /*8f40*/  LDG.E R22, [R2.64] ;  /* 0x0000002402167981 */ /* 0x000ea4000c1e1900 */
[----:B--2---:R-:W-:Y:S01]  /*8f50*/  SHF.R.S32.HI R23, RZ, 0x1f, R22 ;  /* 0x0000001fff177819 */ /* 0x004fe20000011416 */
[----:B------:R-:W-:Y:S05]  /*8f60*/  BRA `(.L_x_41732) ;  /* 0x00000ca000007947 */ /* 0x000fea0003800000 */
.L_x_41733:
[----:B------:R-:W2:Y:S02]  /*8f70*/  LDG.E.S16 R22, [R2.64] ;  /* 0x0000002402167981 */ /* 0x000ea4000c1e1700 */
[----:B--2---:R-:W-:Y:S01]  /*8f80*/  SHF.R.S32.HI R23, RZ, 0x1f, R22 ;  /* 0x0000001fff177819 */ /* 0x004fe20000011416 */
[----:B------:R-:W-:Y:S05]  /*8f90*/  BRA `(.L_x_41732) ;  /* 0x00000c7000007947 */ /* 0x000fea0003800000 */
.L_x_41728:
        /* <DEDUP_REMOVED lines=9> */
.L_x_41736:
[----:B------:R-:W2:Y:S02]  /*9030*/  LDG.E.U16 R2, [R2.64] ;  /* 0x0000002402027981 */ /* 0x000ea4000c1e1500 */
[----:B--2---:R-:W-:-:S06]  /*9040*/  HADD2.F32 R22, -RZ, R2.H0_H0 ;  /* 0x20000002ff167230 */ /* 0x004fcc0000004100 */
[----:B------:R-:W0:Y:S01]  /*9050*/  F2I.S64.TRUNC R22, R22 ;  /* 0x0000001600167311 */ /* 0x000e22000020d900 */
[----:B------:R-:W-:Y:S05]  /*9060*/  BRA `(.L_x_41732) ;  /* 0x00000ba000007947 */ /* 0x000fea0003800000 */
.L_x_41735:
        /* <DEDUP_REMOVED lines=9> */
.L_x_41738:
[----:B------:R-:W2:Y:S02]  /*9100*/  LDG.E.U16 R2, [R2.64] ;  /* 0x0000002402027981 */ /* 0x000ea4000c1e1500 */
[----:B--2---:R-:W-:-:S06]  /*9110*/  HADD2.F32 R22, -RZ, R2.H0_H0 ;  /* 0x20000002ff167230 */ /* 0x004fcc0000004100 */
[----:B------:R-:W0:Y:S01]  /*9120*/  F2I.S64.TRUNC R22, R22 ;  /* 0x0000001600167311 */ /* 0x000e22000020d900 */
[----:B------:R-:W-:Y:S05]  /*9130*/  BRA `(.L_x_41732) ;  /* 0x00000ad000007947 */ /* 0x000fea0003800000 */
.L_x_41737:
[----:B------:R-:W2:Y:S02]  /*9140*/  LDG.E.64 R2, [R2.64] ;  /* 0x0000002402027981 */ /* 0x000ea4000c1e1b00 */
[----:B--2---:R0:W1:Y:S01]  /*9150*/  F2I.S64.F64.TRUNC R22, R2 ;  /* 0x0000000200167311 */ /* 0x004062000030d900 */
[----:B------:R-:W-:Y:S05]  /*9160*/  BRA `(.L_x_41732) ;  /* 0x00000aa000007947 */ /* 0x000fea0003800000 */
.L_x_41727:
        /* <DEDUP_REMOVED lines=13> */
.L_x_41741:
[----:B------:R-:W2:Y:S02]  /*9240*/  LDG.E.64 R2, [R2.64] ;  /* 0x0000002402027981 */ /* 0x000ea4000c1e1b00 */
[----:B--2---:R0:W1:Y:S01]  /*9250*/  F2I.S64.F64.TRUNC R22, R2 ;  /* 0x0000000200167311 */ /* 0x004062000030d900 */
[----:B------:R-:W-:Y:S05]  /*9260*/  BRA `(.L_x_41732) ;  /* 0x000009a000007947 */ /* 0x000fea0003800000 */
.L_x_41740:
        /* <DEDUP_REMOVED lines=27> */
.L_x_41743:
        /* <DEDUP_REMOVED lines=14> */
.L_x_41742:
[----:B------:R-:W2:Y:S02]  /*9500*/  LDG.E.U16 R22, [R2.64] ;  /* 0x0000002402167981 */ /* 0x000ea4000c1e1500 */
[----:B--2---:R-:W-:-:S06]  /*9510*/  PRMT R22, RZ, 0x5410, R22 ;  /* 0x00005410ff167816 */ /* 0x004fcc0000000016 */
[----:B------:R-:W0:Y:S01]  /*9520*/  F2I.S64.TRUNC R22, R22 ;  /* 0x0000001600167311 */ /* 0x000e22000020d900 */
[----:B------:R-:W-:Y:S05]  /*9530*/  BRA `(.L_x_41732) ;  /* 0x000006d000007947 */ /* 0x000fea0003800000 */
.L_x_41739:
        /* <DEDUP_REMOVED lines=11> */
.L_x_41746:
        /* <DEDUP_REMOVED lines=21> */
.L_x_41750:
[----:B------:R-:W-:Y:S05]  /*9740*/  BSYNC B1 ;  /* 0x0000000000017941 */ /* 0x000fea0003800000 */
.L_x_41749:
[----:B------:R-:W-:Y:S01]  /*9750*/  IMAD.SHL.U32 R2, R2, 0x100000, RZ ;  /* 0x0010000002027824 */ /* 0x000fe200078e00ff */
[----:B------:R-:W-:-:S04]  /*9760*/  LEA R3, R0, 0x3b800000, 0x17 ;  /* 0x3b80000000037811 */ /* 0x000fc800078eb8ff */
[----:B------:R-:W-:Y:S02]  /*9770*/  LOP3.LUT R22, R3, R2, R22, 0xfe, !PT ;  /* 0x0000000203167212 */ /* 0x000fe400078efe16 */
.L_x_41748:
[----:B------:R-:W-:Y:S05]  /*9780*/  BSYNC B0 ;  /* 0x0000000000007941 */ /* 0x000fea0003800000 */
.L_x_41747:
[----:B------:R-:W0:Y:S01]  /*9790*/  F2I.S64.TRUNC R22, R22 ;  /* 0x0000001600167311 */ /* 0x000e22000020d900 */
[----:B------:R-:W-:Y:S05]  /*97a0*/  BRA `(.L_x_41732) ;  /* 0x0000046000007947 */ /* 0x000fea0003800000 */
.L_x_41745:
        /* <DEDUP_REMOVED lines=21> */
.L_x_41754:
[----:B------:R-:W-:Y:S05]  /*9900*/  BSYNC B1 ;  /* 0x0000000000017941 */ /* 0x000fea0003800000 */
.L_x_41753:
[----:B------:R-:W-:Y:S01]  /*9910*/  IMAD.SHL.U32 R2, R2, 0x200000, RZ ;  /* 0x0020000002027824 */ /* 0x000fe200078e00ff */
[----:B------:R-:W-:-:S04]  /*9920*/  LEA R3, R0, 0x37800000, 0x17 ;  /* 0x3780000000037811 */ /* 0x000fc800078eb8ff */
[----:B------:R-:W-:Y:S02]  /*9930*/  LOP3.LUT R22, R3, R2, R22, 0xfe, !PT ;  /* 0x0000000203167212 */ /* 0x000fe400078efe16 */
.L_x_41752:
[----:B------:R-:W-:Y:S05]  /*9940*/  BSYNC B0 ;  /* 0x0000000000007941 */ /* 0x000fea0003800000 */
.L_x_41751:
[----:B------:R-:W0:Y:S01]  /*9950*/  F2I.S64.TRUNC R22, R22 ;  /* 0x0000001600167311 */ /* 0x000e22000020d900 */
[----:B------:R-:W-:Y:S05]  /*9960*/  BRA `(.L_x_41732) ;  /* 0x000002a000007947 */ /* 0x000fea0003800000 */
.L_x_41744:
        /* <DEDUP_REMOVED lines=14> */
.L_x_41758:
[----:B------:R-:W-:Y:S05]  /*9a50*/  BSYNC B0 ;  /* 0x0000000000007941 */ /* 0x000fea0003800000 */
.L_x_41757:
[----:B------:R-:W0:Y:S01]  /*9a60*/  F2I.S64.TRUNC R22, R22 ;  /* 0x0000001600167311 */ /* 0x000e22000020d900 */
[----:B------:R-:W-:Y:S05]  /*9a70*/  BRA `(.L_x_41732) ;  /* 0x0000019000007947 */ /* 0x000fea0003800000 */
.L_x_41731:
        /* <DEDUP_REMOVED lines=21> */
.L_x_41756:
[----:B------:R0:W5:Y:S01]  /*9bd0*/  LDG.E.64 R22, [R2.64] ;  /* 0x0000002402167981 */ /* 0x000162000c1e1b00 */
[----:B------:R-:W-:Y:S05]  /*9be0*/  BRA `(.L_x_41732) ;  /* 0x0000002000007947 */ /* 0x000fea0003800000 */
.L_x_41755:
[----:B------:R0:W5:Y:S01]  /*9bf0*/  LDG.E R22, [R2.64] ;  /* 0x0000002402167981 */ /* 0x000162000c1e1900 */
[----:B------:R-:W-:-:S03]  /*9c00*/  IMAD.MOV.U32 R23, RZ, RZ, RZ ;  /* 0x000000ffff177224 */ /* 0x000fc600078e00ff */
.L_x_41732:
        /* <DEDUP_REMOVED lines=17> */
.L_x_41762:
[----:B------:R0:W5:Y:S01]  /*9d20*/  LDG.E.U8 R14, [R2.64] ;  /* 0x00000024020e7981 */ /* 0x000162000c1e1100 */
[----:B------:R-:W-:Y:S01]  /*9d30*/  IMAD.MOV.U32 R15, RZ, RZ, RZ ;  /* 0x000000ffff0f7224 */ /* 0x000fe200078e00ff */
[----:B------:R-:W-:Y:S05]  /*9d40*/  BRA `(.L_x_41764) ;  /* 0x00000d5000007947 */ /* 0x000fea0003800000 */
.L_x_41761:
        /* <DEDUP_REMOVED lines=8> */
.L_x_41766:
[----:B------:R-:W2:Y:S02]  /*9dd0*/  LDG.E R14, [R2.64] ;  /* 0x00000024020e7981 */ /* 0x000ea4000c1e1900 */
[----:B--2---:R-:W-:Y:S01]  /*9de0*/  SHF.R.S32.HI R15, RZ, 0x1f, R14 ;  /* 0x0000001fff0f7819 */ /* 0x004fe2000001140e */
[----:B------:R-:W-:Y:S05]  /*9df0*/  BRA `(.L_x_41764) ;  /* 0x00000ca000007947 */ /* 0x000fea0003800000 */
.L_x_41765:
[----:B------:R-:W2:Y:S02]  /*9e00*/  LDG.E.S16 R14, [R2.64] ;  /* 0x00000024020e7981 */ /* 0x000ea4000c1e1700 */
[----:B--2---:R-:W-:Y:S01]  /*9e10*/  SHF.R.S32.HI R15, RZ, 0x1f, R14 ;  /* 0x0000001fff0f7819 */ /* 0x004fe2000001140e */
[----:B------:R-:W-:Y:S05]  /*9e20*/  BRA `(.L_x_41764) ;  /* 0x00000c7000007947 */ /* 0x000fea0003800000 */
.L_x_41760:
        /* <DEDUP_REMOVED lines=9> */
.L_x_41768:
[----:B------:R-:W2:Y:S02]  /*9ec0*/  LDG.E.U16 R2, [R2.64] ;  /* 0x0000002402027981 */ /* 0x000ea4000c1e1500 */
[----:B--2---:R-:W-:-:S06]  /*9ed0*/  HADD2.F32 R14, -RZ, R2.H0_H0 ;  /* 0x20000002ff0e7230 */ /* 0x004fcc0000004100 */
[----:B------:R-:W0:Y:S01]  /*9ee0*/  F2I.S64.TRUNC R14, R14 ;  /* 0x0000000e000e7311 */ /* 0x000e22000020d900 */
[----:B------:R-:W-:Y:S05]  /*9ef0*/  BRA `(.L_x_41764) ;  /* 0x00000ba000007947 */ /* 0x000fea0003800000 */
.L_x_41767:
        /* <DEDUP_REMOVED lines=9> */
.L_x_41770:
[----:B------:R-:W2:Y:S02]  /*9f90*/  LDG.E.U16 R2, [R2.64] ;  /* 0x0000002402027981 */ /* 0x000ea4000c1e1500 */
[----:B--2---:R-:W-:-:S06]  /*9fa0*/  HADD2.F32 R14, -RZ, R2.H0_H0 ;  /* 0x20000002ff0e7230 */ /* 0x004fcc0000004100 */
[----:B------:R-:W0:Y:S01]  /*9fb0*/  F2I.S64.TRUNC R14, R14 ;  /* 0x0000000e000e7311 */ /* 0x000e22000020d900 */
[----:B------:R-:W-:Y:S05]  /*9fc0*/  BRA `(.L_x_41764) ;  /* 0x00000ad000007947 */ /* 0x000fea0003800000 */
.L_x_41769:
[----:B------:R-:W2:Y:S02]  /*9fd0*/  LDG.E.64 R2, [R2.64] ;  /* 0x0000002402027981 */ /* 0x000ea4000c1e1b00 */
[----:B--2---:R0:W2:Y:S01]  /*9fe0*/  F2I.S64.F64.TRUNC R14, R2 ;  /* 0x00000002000e7311 */ /* 0x0040a2000030d900 */
[----:B------:R-:W-:Y:S05]  /*9ff0*/  BRA `(.L_x_41764) ;  /* 0x00000aa000007947 */ /* 0x000fea0003800000 */
.L_x_41759:
        /* <DEDUP_REMOVED lines=13> */
.L_x_41773:
[----:B------:R-:W2:Y:S02]  /*a0d0*/  LDG.E.64 R2, [R2.64] ;  /* 0x0000002402027981 */ /* 0x000ea4000c1e1b00 */
[----:B--2---:R0:W2:Y:S01]  /*a0e0*/  F2I.S64.F64.TRUNC R14, R2 ;  /* 0x00000002000e7311 */ /* 0x0040a2000030d900 */
[----:B------:R-:W-:Y:S05]  /*a0f0*/  BRA `(.L_x_41764) ;  /* 0x000009a000007947 */ /* 0x000fea0003800000 */
.L_x_41772:
        /* <DEDUP_REMOVED lines=27> */
.L_x_41775:
        /* <DEDUP_REMOVED lines=14> */
.L_x_41774:
[----:B------:R-:W2:Y:S02]  /*a390*/  LDG.E.U16 R14, [R2.64] ;  /* 0x00000024020e7981 */ /* 0x000ea4000c1e1500 */
[----:B--2---:R-:W-:-:S06]  /*a3a0*/  PRMT R14, RZ, 0x5410, R14 ;  /* 0x00005410ff0e7816 */ /* 0x004fcc000000000e */
[----:B------:R-:W0:Y:S01]  /*a3b0*/  F2I.S64.TRUNC R14, R14 ;  /* 0x0000000e000e7311 */ /* 0x000e22000020d900 */
[----:B------:R-:W-:Y:S05]  /*a3c0*/  BRA `(.L_x_41764) ;  /* 0x000006d000007947 */ /* 0x000fea0003800000 */
.L_x_41771:
        /* <DEDUP_REMOVED lines=11> */
.L_x_41778:
        /* <DEDUP_REMOVED lines=21> */
.L_x_41782:
[----:B------:R-:W-:Y:S05]  /*a5d0*/  BSYNC B1 ;  /* 0x0000000000017941 */ /* 0x000fea0003800000 */
.L_x_41781:
[----:B------:R-:W-:Y:S01]  /*a5e0*/  IMAD.SHL.U32 R2, R2, 0x100000, RZ ;  /* 0x0010000002027824 */ /* 0x000fe200078e00ff */
[----:B------:R-:W-:-:S04]  /*a5f0*/  LEA R3, R0, 0x3b800000, 0x17 ;  /* 0x3b80000000037811 */ /* 0x000fc800078eb8ff */
[----:B------:R-:W-:Y:S02]  /*a600*/  LOP3.LUT R14, R3, R2, R14, 0xfe, !PT ;  /* 0x00000002030e7212 */ /* 0x000fe400078efe0e */
.L_x_41780:
[----:B------:R-:W-:Y:S05]  /*a610*/  BSYNC B0 ;  /* 0x0000000000007941 */ /* 0x000fea0003800000 */
.L_x_41779:
[----:B------:R-:W0:Y:S01]  /*a620*/  F2I.S64.TRUNC R14, R14 ;  /* 0x0000000e000e7311 */ /* 0x000e22000020d900 */
[----:B------:R-:W-:Y:S05]  /*a630*/  BRA `(.L_x_41764) ;  /* 0x0000046000007947 */ /* 0x000fea0003800000 */
.L_x_41777:
        /* <DEDUP_REMOVED lines=21> */
.L_x_41786:
[----:B------:R-:W-:Y:S05]  /*a790*/  BSYNC B1 ;  /* 0x0000000000017941 */ /* 0x000fea0003800000 */
.L_x_41785:
[----:B------:R-:W-:Y:S01]  /*a7a0*/  IMAD.SHL.U32 R2, R2, 0x200000, RZ ;  /* 0x0020000002027824 */ /* 0x000fe200078e00ff */
[----:B------:R-:W-:-:S04]  /*a7b0*/  LEA R3, R0, 0x37800000, 0x17 ;  /* 0x3780000000037811 */ /* 0x000fc800078eb8ff */
[----:B------:R-:W-:Y:S02]  /*a7c0*/  LOP3.LUT R14, R3, R2, R14, 0xfe, !PT ;  /* 0x00000002030e7212 */ /* 0x000fe400078efe0e */
.L_x_41784:
[----:B------:R-:W-:Y:S05]  /*a7d0*/  BSYNC B0 ;  /* 0x0000000000007941 */ /* 0x000fea0003800000 */
.L_x_41783:
[----:B------:R-:W0:Y:S01]  /*a7e0*/  F2I.S64.TRUNC R14, R14 ;  /* 0x0000000e000e7311 */ /* 0x000e22000020d900 */
[----:B------:R-:W-:Y:S05]  /*a7f0*/  BRA `(.L_x_41764) ;  /* 0x000002a000007947 */ /* 0x000fea0003800000 */
.L_x_41776:
        /* <DEDUP_REMOVED lines=14> */
.L_x_41790:
[----:B------:R-:W-:Y:S05]  /*a8e0*/  BSYNC B0 ;  /* 0x0000000000007941 */ /* 0x000fea0003800000 */
.L_x_41789:
[----:B------:R-:W0:Y:S01]  /*a8f0*/  F2I.S64.TRUNC R14, R14 ;  /* 0x0000000e000e7311 */ /* 0x000e22000020d900 */
[----:B------:R-:W-:Y:S05]  /*a900*/  BRA `(.L_x_41764) ;  /* 0x0000019000007947 */ /* 0x000fea0003800000 */
.L_x_41763:
        /* <DEDUP_REMOVED lines=21> */
.L_x_41788:
[----:B------:R0:W5:Y:S01]  /*aa60*/  LDG.E.64 R14, [R2.64] ;  /* 0x00000024020e7981 */ /* 0x000162000c1e1b00 */
[----:B------:R-:W-:Y:S05]  /*aa70*/  BRA `(.L_x_41764) ;  /* 0x0000002000007947 */ /* 0x000fea0003800000 */
.L_x_41787:
[----:B------:R0:W5:Y:S01]  /*aa80*/  LDG.E R14, [R2.64] ;  /* 0x00000024020e7981 */ /* 0x000162000c1e1900 */
[----:B------:R-:W-:-:S05]  /*aa90*/  IMAD.MOV.U32 R15, RZ, RZ, RZ ;  /* 0x000000ffff0f7224 */ /* 0x000fca00078e00ff */
.L_x_41764:
        /* <DEDUP_REMOVED lines=11> */
.L_x_41792:
        /* <DEDUP_REMOVED lines=18> */
.L_x_41793:
[----:B------:R-:W-:Y:S05]  /*ac70*/  BSYNC B0 ;  /* 0x0000000000007941 */ /* 0x000fea0003800000 */
.L_x_41791:
        /* <DEDUP_REMOVED lines=25> */
.L_x_41797:
[----:B------:R0:W-:Y:S01]  /*ae10*/  STG.E.U8 [R16.64], R7 ;  /* 0x0000000710007986 */ /* 0x0001e2000c101124 */
[----:B------:R-:W-:Y:S05]  /*ae20*/  BRA `(.L_x_41799) ;  /* 0x00000d7000007947 */ /* 0x000fea0003800000 */
.L_x_41796:
        /* <DEDUP_REMOVED lines=8> */
.L_x_41801:
[----:B------:R0:W-:Y:S01]  /*aeb0*/  STG.E [R16.64], R7 ;  /* 0x0000000710007986 */ /* 0x0001e2000c101924 */
[----:B------:R-:W-:Y:S05]  /*aec0*/  BRA `(.L_x_41799) ;  /* 0x00000cd000007947 */ /* 0x000fea0003800000 */
.L_x_41800:
[----:B------:R0:W-:Y:S01]  /*aed0*/  STG.E.U16 [R16.64], R7 ;  /* 0x0000000710007986 */ /* 0x0001e2000c101524 */
[----:B------:R-:W-:Y:S05]  /*aee0*/  BRA `(.L_x_41799) ;  /* 0x00000cb000007947 */ /* 0x000fea0003800000 */
.L_x_41795:
        /* <DEDUP_REMOVED lines=9> */
.L_x_41803:
[----:B------:R-:W0:Y:S02]  /*af80*/  I2F.S64 R0, R2 ;  /* 0x0000000200007312 */ /* 0x000e240000301400 */
[----:B0-----:R-:W-:-:S05]  /*af90*/  F2FP.PACK_AB R0, RZ, R0 ;  /* 0x00000000ff00723e */ /* 0x001fca00000000ff */
[----:B------:R0:W-:Y:S01]  /*afa0*/  STG.E.U16 [R16.64], R0 ;  /* 0x0000000010007986 */ /* 0x0001e2000c101524 */
[----:B------:R-:W-:Y:S05]  /*afb0*/  BRA `(.L_x_41799) ;  /* 0x00000be000007947 */ /* 0x000fea0003800000 */
.L_x_41802:
        /* <DEDUP_REMOVED lines=10> */
.L_x_41805:
[----:B------:R-:W0:Y:S02]  /*b060*/  I2F.S64 R2, R2 ;  /* 0x0000000200027312 */ /* 0x000e240000301400 */
[----:B0-----:R-:W-:-:S04]  /*b070*/  F2FP.PACK_AB R3, RZ, R2 ;  /* 0x00000002ff03723e */ /* 0x001fc800000000ff */
[----:B------:R-:W-:-:S05]  /*b080*/  PRMT R3, R3, 0x5410, RZ ;  /* 0x0000541003037816 */ /* 0x000fca00000000ff */
[----:B------:R0:W-:Y:S01]  /*b090*/  STG.E [R16.64], R3 ;  /* 0x0000000310007986 */ /* 0x0001e2000c101924 */
[----:B------:R-:W-:Y:S05]  /*b0a0*/  BRA `(.L_x_41799) ;  /* 0x00000af000007947 */ /* 0x000fea0003800000 */
.L_x_41804:
[----:B------:R-:W0:Y:S02]  /*b0b0*/  I2F.F64.S64 R2, R2 ;  /* 0x0000000200027312 */ /* 0x000e240000301c00 */
[----:B0-----:R0:W-:Y:S01]  /*b0c0*/  STG.E.64 [R16.64], R2 ;  /* 0x0000000210007986 */ /* 0x0011e2000c101b24 */
[----:B------:R-:W-:Y:S05]  /*b0d0*/  BRA `(.L_x_41799) ;  /* 0x00000ac000007947 */ /* 0x000fea0003800000 */
.L_x_41794:
        /* <DEDUP_REMOVED lines=13> */
.L_x_41808:
[----:B------:R-:W0:Y:S01]  /*b1b0*/  I2F.F64.S64 R4, R2 ;  /* 0x0000000200047312 */ /* 0x000e220000301c00 */
[----:B------:R-:W-:-:S05]  /*b1c0*/  CS2R R6, SRZ ;  /* 0x0000000000067805 */ /* 0x000fca000001ff00 */
[----:B0-----:R0:W-:Y:S01]  /*b1d0*/  STG.E.128 [R16.64], R4 ;  /* 0x0000000410007986 */ /* 0x0011e2000c101d24 */
[----:B------:R-:W-:Y:S05]  /*b1e0*/  BRA `(.L_x_41799) ;  /* 0x000009b000007947 */ /* 0x000fea0003800000 */
.L_x_41807:
        /* <DEDUP_REMOVED lines=21> */
.L_x_41812:
[----:B------:R-:W-:Y:S05]  /*b340*/  BSYNC B0 ;  /* 0x0000000000007941 */ /* 0x000fea0003800000 */
.L_x_41811:
[----:B------:R-:W-:-:S05]  /*b350*/  LOP3.LUT R5, R0, R5, RZ, 0xfc, !PT ;  /* 0x0000000500057212 */ /* 0x000fca00078efcff */
[----:B------:R0:W-:Y:S01]  /*b360*/  STG.E.U8 [R16.64], R5 ;  /* 0x0000000510007986 */ /* 0x0001e2000c101124 */
[----:B------:R-:W-:Y:S05]  /*b370*/  BRA `(.L_x_41799) ;  /* 0x0000082000007947 */ /* 0x000fea0003800000 */
.L_x_41810:
        /* <DEDUP_REMOVED lines=13> */
.L_x_41814:
[----:B------:R-:W-:Y:S01]  /*b450*/  IMAD.MOV.U32 R0, RZ, RZ, 0x7f ;  /* 0x0000007fff007424 */ /* 0x000fe200078e00ff */
[----:B------:R-:W-:-:S04]  /*b460*/  ISETP.GT.U32.AND P0, PT, R4, 0x7f800000, PT ;  /* 0x7f8000000400780c */ /* 0x000fc80003f04070 */
[----:B------:R-:W-:-:S04]  /*b470*/  SEL R0, R0, 0x7c, P0 ;  /* 0x0000007c00007807 */ /* 0x000fc80000000000 */
.L_x_41815:
[----:B------:R-:W-:Y:S05]  /*b480*/  BSYNC B0 ;  /* 0x0000000000007941 */ /* 0x000fea0003800000 */
.L_x_41813:
[----:B------:R-:W-:-:S04]  /*b490*/  LOP3.LUT R2, R3, 0x80000000, RZ, 0xc0, !PT ;  /* 0x8000000003027812 */ /* 0x000fc800078ec0ff */
[----:B------:R-:W-:-:S04]  /*b4a0*/  SHF.R.U32.HI R3, RZ, 0x18, R2 ;  /* 0x00000018ff037819 */ /* 0x000fc80000011602 */
[----:B------:R-:W-:-:S05]  /*b4b0*/  LOP3.LUT R3, R0, R3, RZ, 0xfc, !PT ;  /* 0x0000000300037212 */ /* 0x000fca00078efcff */
[----:B------:R0:W-:Y:S01]  /*b4c0*/  STG.E.U8 [R16.64], R3 ;  /* 0x0000000310007986 */ /* 0x0001e2000c101124 */
[----:B------:R-:W-:Y:S05]  /*b4d0*/  BRA `(.L_x_41799) ;  /* 0x000006c000007947 */ /* 0x000fea0003800000 */
.L_x_41809:
[----:B------:R-:W0:Y:S02]  /*b4e0*/  I2F.S64 R0, R2 ;  /* 0x0000000200007312 */ /* 0x000e240000301400 */
[----:B0-----:R-:W-:-:S05]  /*b4f0*/  F2FP.BF16.PACK_AB R0, RZ, R0 ;  /* 0x00000000ff00723e */ /* 0x001fca00000010ff */
[----:B------:R0:W-:Y:S01]  /*b500*/  STG.E.U16 [R16.64], R0 ;  /* 0x0000000010007986 */ /* 0x0001e2000c101524 */
[----:B------:R-:W-:Y:S05]  /*b510*/  BRA `(.L_x_41799) ;  /* 0x0000068000007947 */ /* 0x000fea0003800000 */
.L_x_41806:
        /* <DEDUP_REMOVED lines=10> */
.L_x_41818:
        /* <DEDUP_REMOVED lines=17> */
.L_x_41821:
[----:B------:R-:W-:-:S04]  /*b6d0*/  LOP3.LUT R2, R3, 0x80000000, RZ, 0xc0, !PT ;  /* 0x8000000003027812 */ /* 0x000fc800078ec0ff */
[----:B------:R-:W-:-:S04]  /*b6e0*/  SHF.R.U32.HI R3, RZ, 0x18, R2 ;  /* 0x00000018ff037819 */ /* 0x000fc80000011602 */
[----:B------:R-:W-:-:S04]  /*b6f0*/  LOP3.LUT R0, R0, R3, RZ, 0xfc, !PT ;  /* 0x0000000300007212 */ /* 0x000fc800078efcff */
[----:B------:R-:W-:Y:S02]  /*b700*/  PRMT R8, R0, 0x7610, R8 ;  /* 0x0000761000087816 */ /* 0x000fe40000000008 */
.L_x_41820:
[----:B------:R-:W-:Y:S05]  /*b710*/  BSYNC B0 ;  /* 0x0000000000007941 */ /* 0x000fea0003800000 */
.L_x_41819:
[----:B------:R0:W-:Y:S01]  /*b720*/  STG.E.U8 [R16.64], R8 ;  /* 0x0000000810007986 */ /* 0x0001e2000c101124 */
[----:B------:R-:W-:Y:S05]  /*b730*/  BRA `(.L_x_41799) ;  /* 0x0000046000007947 */ /* 0x000fea0003800000 */
.L_x_41817:
        /* <DEDUP_REMOVED lines=17> */
.L_x_41824:
[----:B------:R-:W-:-:S04]  /*b850*/  LOP3.LUT R2, R3, 0x80000000, RZ, 0xc0, !PT ;  /* 0x8000000003027812 */ /* 0x000fc800078ec0ff */
[----:B------:R-:W-:-:S04]  /*b860*/  SHF.R.U32.HI R3, RZ, 0x18, R2 ;  /* 0x00000018ff037819 */ /* 0x000fc80000011602 */
[----:B------:R-:W-:-:S04]  /*b870*/  LOP3.LUT R0, R0, R3, RZ, 0xfc, !PT ;  /* 0x0000000300007212 */ /* 0x000fc800078efcff */
[----:B------:R-:W-:Y:S02]  /*b880*/  PRMT R8, R0, 0x7610, R8 ;  /* 0x0000761000087816 */ /* 0x000fe40000000008 */
.L_x_41823:
[----:B------:R-:W-:Y:S05]  /*b890*/  BSYNC B0 ;  /* 0x0000000000007941 */ /* 0x000fea0003800000 */
.L_x_41822:
[----:B------:R0:W-:Y:S01]  /*b8a0*/  STG.E.U8 [R16.64], R8 ;  /* 0x0000000810007986 */ /* 0x0001e2000c101124 */
[----:B------:R-:W-:Y:S05]  /*b8b0*/  BRA `(.L_x_41799) ;  /* 0x000002e000007947 */ /* 0x000fea0003800000 */
.L_x_41816:
        /* <DEDUP_REMOVED lines=23> */
.L_x_41798:
        /* <DEDUP_REMOVED lines=20> */
.L_x_41826:
[----:B------:R0:W-:Y:S01]  /*bb70*/  STG.E.64 [R16.64], R2 ;  /* 0x0000000210007986 */ /* 0x0001e2000c101b24 */
[----:B------:R-:W-:Y:S05]  /*bb80*/  BRA `(.L_x_41799) ;  /* 0x0000001000007947 */ /* 0x000fea0003800000 */
.L_x_41825:
[----:B------:R0:W-:Y:S02]  /*bb90*/  STG.E [R16.64], R7 ;  /* 0x0000000710007986 */ /* 0x0001e4000c101924 */
.L_x_41799:
[----:B------:R-:W-:Y:S02]  /*bba0*/  IADD3 R19, R19, 0x80, RZ ;  /* 0x0000008013137810 */ /* 0x000fe40007ffe0ff */
.L_x_41624:
[----:B------:R-:W-:Y:S05]  /*bbb0*/  BSYNC B6 ;  /* 0x0000000000067941 */ /* 0x000fea0003800000 */
.L_x_41623:
        /* <DEDUP_REMOVED lines=257> */
.L_x_41827:
        /* <DEDUP_REMOVED lines=19> */
.L_x_41831:
[----:B------:R0:W5:Y:S01]  /*cd00*/  LDG.E.U8 R18, [R2.64] ;  /* 0x0000002402127981 */ /* 0x000162000c1e1100 */
[----:B------:R-:W-:Y:S01]  /*cd10*/  IMAD.MOV.U32 R19, RZ, RZ, RZ ;  /* 0x000000ffff137224 */ /* 0x000fe200078e00ff */
[----:B------:R-:W-:Y:S05]  /*cd20*/  BRA `(.L_x_41833) ;  /* 0x00000d5000007947 */ /* 0x000fea0003800000 */
.L_x_41830:
        /* <DEDUP_REMOVED lines=8> */
.L_x_41835:
[----:B------:R-:W2:Y:S02]  /*cdb0*/  LDG.E R18, [R2.64] ;  /* 0x0000002402127981 */ /* 0x000ea4000c1e1900 */
[----:B--2---:R-:W-:Y:S01]  /*cdc0*/  SHF.R.S32.HI R19, RZ, 0x1f, R18 ;  /* 0x0000001fff137819 */ /* 0x004fe20000011412 */
[----:B------:R-:W-:Y:S05]  /*cdd0*/  BRA `(.L_x_41833) ;  /* 0x00000ca000007947 */ /* 0x000fea0003800000 */
.L_x_41834:
[----:B------:R-:W2:Y:S02]  /*cde0*/  LDG.E.S16 R18, [R2.64] ;  /* 0x0000002402127981 */ /* 0x000ea4000c1e1700 */
[----:B--2---:R-:W-:Y:S01]  /*cdf0*/  SHF.R.S32.HI R19, RZ, 0x1f, R18 ;  /* 0x0000001fff137819 */ /* 0x004fe20000011412 */
[----:B------:R-:W-:Y:S05]  /*ce00*/  BRA `(.L_x_41833) ;  /* 0x00000c7000007947 */ /* 0x000fea0003800000 */
.L_x_41829:
        /* <DEDUP_REMOVED lines=9> */
.L_x_41837:
[----:B------:R-:W2:Y:S02]  /*cea0*/  LDG.E.U16 R2, [R2.64] ;  /* 0x0000002402027981 */ /* 0x000ea4000c1e1500 */
[----:B--2---:R-:W-:-:S06]  /*ceb0*/  HADD2.F32 R18, -RZ, R2.H0_H0 ;  /* 0x20000002ff127230 */ /* 0x004fcc0000004100 */
[----:B------:R-:W0:Y:S01]  /*cec0*/  F2I.S64.TRUNC R18, R18 ;  /* 0x0000001200127311 */ /* 0x000e22000020d900 */
[----:B------:R-:W-:Y:S05]  /*ced0*/  BRA `(.L_x_41833) ;  /* 0x00000ba000007947 */ /* 0x000fea0003800000 */
.L_x_41836:
        /* <DEDUP_REMOVED lines=9> */
.L_x_41839:
[----:B------:R-:W2:Y:S02]  /*cf70*/  LDG.E.U16 R2, [R2.64] ;  /* 0x0000002402027981 */ /* 0x000ea4000c1e1500 */
[----:B--2---:R-:W-:-:S06]  /*cf80*/  HADD2.F32 R18, -RZ, R2.H0_H0 ;  /* 0x20000002ff127230 */ /* 0x004fcc0000004100 */
[----:B------:R-:W0:Y:S01]  /*cf90*/  F2I.S64.TRUNC R18, R18 ;  /* 0x0000001200127311 */ /* 0x000e22000020d900 */
[----:B------:R-:W-:Y:S05]  /*cfa0*/  BRA `(.L_x_41833) ;  /* 0x00000ad000007947 */ /* 0x000fea0003800000 */
.L_x_41838:
[----:B------:R-:W2:Y:S02]  /*cfb0*/  LDG.E.64 R2, [R2.64] ;  /* 0x0000002402027981 */ /* 0x000ea4000c1e1b00 */
[----:B--2---:R0:W1:Y:S01]  /*cfc0*/  F2I.S64.F64.TRUNC R18, R2 ;  /* 0x0000000200127311 */ /* 0x004062000030d900 */
[----:B------:R-:W-:Y:S05]  /*cfd0*/  BRA `(.L_x_41833) ;  /* 0x00000aa000007947 */ /* 0x000fea0003800000 */
.L_x_41828:
        /* <DEDUP_REMOVED lines=13> */
.L_x_41842:
[----:B------:R-:W2:Y:S02]  /*d0b0*/  LDG.E.64 R2, [R2.64] ;  /* 0x0000002402027981 */ /* 0x000ea4000c1e1b00 */
[----:B--2---:R0:W1:Y:S01]  /*d0c0*/  F2I.S64.F64.TRUNC R18, R2 ;  /* 0x0000000200127311 */ /* 0x004062000030d900 */
[----:B------:R-:W-:Y:S05]  /*d0d0*/  BRA `(.L_x_41833) ;  /* 0x000009a000007947 */ /* 0x000fea0003800000 */
.L_x_41841:
        /* <DEDUP_REMOVED lines=27> */
.L_x_41844:
        /* <DEDUP_REMOVED lines=14> */
.L_x_41843:
[----:B------:R-:W2:Y:S02]  /*d370*/  LDG.E.U16 R18, [R2.64] ;  /* 0x0000002402127981 */ /* 0x000ea4000c1e1500 */
[----:B--2---:R-:W-:-:S06]  /*d380*/  PRMT R18, RZ, 0x5410, R18 ;  /* 0x00005410ff127816 */ /* 0x004fcc0000000012 */
[----:B------:R-:W0:Y:S01]  /*d390*/  F2I.S64.TRUNC R18, R18 ;  /* 0x0000001200127311 */ /* 0x000e22000020d900 */
[----:B------:R-:W-:Y:S05]  /*d3a0*/  BRA `(.L_x_41833) ;  /* 0x000006d000007947 */ /* 0x000fea0003800000 */
.L_x_41840:
        /* <DEDUP_REMOVED lines=11> */
.L_x_41847:
        /* <DEDUP_REMOVED lines=21> */
.L_x_41851:
[----:B------:R-:W-:Y:S05]  /*d5b0*/  BSYNC B1 ;  /* 0x0000000000017941 */ /* 0x000fea0003800000 */
.L_x_41850:
[----:B------:R-:W-:Y:S01]  /*d5c0*/  IMAD.SHL.U32 R2, R2, 0x100000, RZ ;  /* 0x0010000002027824 */ /* 0x000fe200078e00ff */
[----:B------:R-:W-:-:S04]  /*d5d0*/  LEA R3, R0, 0x3b800000, 0x17 ;  /* 0x3b80000000037811 */ /* 0x000fc800078eb8ff */
[----:B------:R-:W-:Y:S02]  /*d5e0*/  LOP3.LUT R18, R3, R2, R18, 0xfe, !PT ;  /* 0x0000000203127212 */ /* 0x000fe400078efe12 */
.L_x_41849:
[----:B------:R-:W-:Y:S05]  /*d5f0*/  BSYNC B0 ;  /* 0x0000000000007941 */ /* 0x000fea0003800000 */
.L_x_41848:
[----:B------:R-:W0:Y:S01]  /*d600*/  F2I.S64.TRUNC R18, R18 ;  /* 0x0000001200127311 */ /* 0x000e22000020d900 */
[----:B------:R-:W-:Y:S05]  /*d610*/  BRA `(.L_x_41833) ;  /* 0x0000046000007947 */ /* 0x000fea0003800000 */
.L_x_41846:
        /* <DEDUP_REMOVED lines=21> */
.L_x_41855:
[----:B------:R-:W-:Y:S05]  /*d770*/  BSYNC B1 ;  /* 0x0000000000017941 */ /* 0x000fea0003800000 */
.L_x_41854:
[----:B------:R-:W-:Y:S01]  /*d780*/  IMAD.SHL.U32 R2, R2, 0x200000, RZ ;  /* 0x0020000002027824 */ /* 0x000fe200078e00ff */
[----:B------:R-:W-:-:S04]  /*d790*/  LEA R3, R0, 0x37800000, 0x17 ;  /* 0x3780000000037811 */ /* 0x000fc800078eb8ff */
[----:B------:R-:W-:Y:S02]  /*d7a0*/  LOP3.LUT R18, R3, R2, R18, 0xfe, !PT ;  /* 0x0000000203127212 */ /* 0x000fe400078efe12 */
.L_x_41853:
[----:B------:R-:W-:Y:S05]  /*d7b0*/  BSYNC B0 ;  /* 0x0000000000007941 */ /* 0x000fea0003800000 */
.L_x_41852:
[----:B------:R-:W0:Y:S01]  /*d7c0*/  F2I.S64.TRUNC R18, R18 ;  /* 0x0000001200127311 */ /* 0x000e22000020d900 */
[----:B------:R-:W-:Y:S05]  /*d7d0*/  BRA `(.L_x_41833) ;  /* 0x000002a000007947 */ /* 0x000fea0003800000 */
.L_x_41845:
        /* <DEDUP_REMOVED lines=14> */
.L_x_41859:
[----:B------:R-:W-:Y:S05]  /*d8c0*/  BSYNC B0 ;  /* 0x0000000000007941 */ /* 0x000fea0003800000 */
.L_x_41858:
[----:B------:R-:W0:Y:S01]  /*d8d0*/  F2I.S64.TRUNC R18, R18 ;  /* 0x0000001200127311 */ /* 0x000e22000020d900 */
[----:B------:R-:W-:Y:S05]  /*d8e0*/  BRA `(.L_x_41833) ;  /* 0x0000019000007947 */ /* 0x000fea0003800000 */
.L_x_41832:
        /* <DEDUP_REMOVED lines=21> */
.L_x_41857:
[----:B------:R0:W5:Y:S01]  /*da40*/  LDG.E.64 R18, [R2.64] ;  /* 0x0000002402127981 */ /* 0x000162000c1e1b00 */
[----:B------:R-:W-:Y:S05]  /*da50*/  BRA `(.L_x_41833) ;  /* 0x0000002000007947 */ /* 0x000fea0003800000 */
.L_x_41856:
[----:B------:R0:W5:Y:S01]  /*da60*/  LDG.E R18, [R2.64] ;  /* 0x0000002402127981 */ /* 0x000162000c1e1900 */
[----:B------:R-:W-:-:S03]  /*da70*/  IMAD.MOV.U32 R19, RZ, RZ, RZ ;  /* 0x000000ffff137224 */ /* 0x000fc600078e00ff */
.L_x_41833:
        /* <DEDUP_REMOVED lines=17> */
.L_x_41863:
[----:B------:R0:W5:Y:S01]  /*db90*/  LDG.E.U8 R14, [R22.64] ;  /* 0x00000024160e7981 */ /* 0x000162000c1e1100 */
[----:B------:R-:W-:Y:S01]  /*dba0*/  IMAD.MOV.U32 R15, RZ, RZ, RZ ;  /* 0x000000ffff0f7224 */ /* 0x000fe200078e00ff */
[----:B------:R-:W-:Y:S05]  /*dbb0*/  BRA `(.L_x_41865) ;  /* 0x00000d5000007947 */ /* 0x000fea0003800000 */
.L_x_41862:
        /* <DEDUP_REMOVED lines=8> */
.L_x_41867:
[----:B------:R-:W2:Y:S02]  /*dc40*/  LDG.E R14, [R22.64] ;  /* 0x00000024160e7981 */ /* 0x000ea4000c1e1900 */
[----:B--2---:R-:W-:Y:S01]  /*dc50*/  SHF.R.S32.HI R15, RZ, 0x1f, R14 ;  /* 0x0000001fff0f7819 */ /* 0x004fe2000001140e */
[----:B------:R-:W-:Y:S05]  /*dc60*/  BRA `(.L_x_41865) ;  /* 0x00000ca000007947 */ /* 0x000fea0003800000 */
.L_x_41866:
[----:B------:R-:W2:Y:S02]  /*dc70*/  LDG.E.S16 R14, [R22.64] ;  /* 0x00000024160e7981 */ /* 0x000ea4000c1e1700 */
[----:B--2---:R-:W-:Y:S01]  /*dc80*/  SHF.R.S32.HI R15, RZ, 0x1f, R14 ;  /* 0x0000001fff0f7819 */ /* 0x004fe2000001140e */
[----:B------:R-:W-:Y:S05]  /*dc90*/  BRA `(.L_x_41865) ;  /* 0x00000c7000007947 */ /* 0x000fea0003800000 */
.L_x_41861:
        /* <DEDUP_REMOVED lines=9> */
.L_x_41869:
[----:B------:R-:W2:Y:S02]  /*dd30*/  LDG.E.U16 R22, [R22.64] ;  /* 0x0000002416167981 */ /* 0x000ea4000c1e1500 */
[----:B--2---:R-:W-:-:S06]  /*dd40*/  HADD2.F32 R14, -RZ, R22.H0_H0 ;  /* 0x20000016ff0e7230 */ /* 0x004fcc0000004100 */
[----:B------:R-:W0:Y:S01]  /*dd50*/  F2I.S64.TRUNC R14, R14 ;  /* 0x0000000e000e7311 */ /* 0x000e22000020d900 */
[----:B------:R-:W-:Y:S05]  /*dd60*/  BRA `(.L_x_41865) ;  /* 0x00000ba000007947 */ /* 0x000fea0003800000 */
.L_x_41868:
        /* <DEDUP_REMOVED lines=9> */
.L_x_41871:
[----:B------:R-:W2:Y:S02]  /*de00*/  LDG.E.U16 R22, [R22.64] ;  /* 0x0000002416167981 */ /* 0x000ea4000c1e1500 */
[----:B--2---:R-:W-:-:S06]  /*de10*/  HADD2.F32 R14, -RZ, R22.H0_H0 ;  /* 0x20000016ff0e7230 */ /* 0x004fcc0000004100 */
[----:B------:R-:W0:Y:S01]  /*de20*/  F2I.S64.TRUNC R14, R14 ;  /* 0x0000000e000e7311 */ /* 0x000e22000020d900 */
[----:B------:R-:W-:Y:S05]  /*de30*/  BRA `(.L_x_41865) ;  /* 0x00000ad000007947 */ /* 0x000fea0003800000 */
.L_x_41870:
[----:B------:R-:W2:Y:S02]  /*de40*/  LDG.E.64 R14, [R22.64] ;  /* 0x00000024160e7981 */ /* 0x000ea4000c1e1b00 */
[----:B--2---:R-:W0:Y:S01]  /*de50*/  F2I.S64.F64.TRUNC R14, R14 ;  /* 0x0000000e000e7311 */ /* 0x004e22000030d900 */
[----:B------:R-:W-:Y:S05]  /*de60*/  BRA `(.L_x_41865) ;  /* 0x00000aa000007947 */ /* 0x000fea0003800000 */
.L_x_41860:
        /* <DEDUP_REMOVED lines=13> */
.L_x_41874:
[----:B------:R-:W2:Y:S02]  /*df40*/  LDG.E.64 R14, [R22.64] ;  /* 0x00000024160e7981 */ /* 0x000ea4000c1e1b00 */
[----:B--2---:R-:W0:Y:S01]  /*df50*/  F2I.S64.F64.TRUNC R14, R14 ;  /* 0x0000000e000e7311 */ /* 0x004e22000030d900 */
[----:B------:R-:W-:Y:S05]  /*df60*/  BRA `(.L_x_41865) ;  /* 0x000009a000007947 */ /* 0x000fea0003800000 */
.L_x_41873:
        /* <DEDUP_REMOVED lines=25> */
[----:B------:R0:W2:Y:S01]  /*e100*/  F2I.S64.TRUNC R14, R3 ;  /* 0x00000003000e7311 */ /* 0x0000a2000020d900 */
[----:B------:R-:W-:Y:S05]  /*e110*/  BRA `(.L_x_41865) ;  /* 0x000007f000007947 */ /* 0x000fea0003800000 */
.L_x_41876:
        /* <DEDUP_REMOVED lines=14> */
.L_x_41875:
[----:B------:R-:W2:Y:S02]  /*e200*/  LDG.E.U16 R14, [R22.64] ;  /* 0x00000024160e7981 */ /* 0x000ea4000c1e1500 */
[----:B--2---:R-:W-:-:S06]  /*e210*/  PRMT R14, RZ, 0x5410, R14 ;  /* 0x00005410ff0e7816 */ /* 0x004fcc000000000e */
[----:B------:R-:W0:Y:S01]  /*e220*/  F2I.S64.TRUNC R14, R14 ;  /* 0x0000000e000e7311 */ /* 0x000e22000020d900 */
[----:B------:R-:W-:Y:S05]  /*e230*/  BRA `(.L_x_41865) ;  /* 0x000006d000007947 */ /* 0x000fea0003800000 */
.L_x_41872:
        /* <DEDUP_REMOVED lines=11> */
.L_x_41879:
        /* <DEDUP_REMOVED lines=21> */
.L_x_41883:
[----:B------:R-:W-:Y:S05]  /*e440*/  BSYNC B1 ;  /* 0x0000000000017941 */ /* 0x000fea0003800000 */
.L_x_41882:
[----:B------:R-:W-:Y:S01]  /*e450*/  IMAD.SHL.U32 R2, R2, 0x100000, RZ ;  /* 0x0010000002027824 */ /* 0x000fe200078e00ff */
[----:B------:R-:W-:-:S04]  /*e460*/  LEA R3, R0, 0x3b800000, 0x17 ;  /* 0x3b80000000037811 */ /* 0x000fc800078eb8ff */
[----:B------:R-:W-:Y:S02]  /*e470*/  LOP3.LUT R14, R3, R2, R14, 0xfe, !PT ;  /* 0x00000002030e7212 */ /* 0x000fe400078efe0e */
.L_x_41881:
[----:B------:R-:W-:Y:S05]  /*e480*/  BSYNC B0 ;  /* 0x0000000000007941 */ /* 0x000fea0003800000 */
.L_x_41880:
[----:B------:R-:W0:Y:S01]  /*e490*/  F2I.S64.TRUNC R14, R14 ;  /* 0x0000000e000e7311 */ /* 0x000e22000020d900 */
[----:B------:R-:W-:Y:S05]  /*e4a0*/  BRA `(.L_x_41865) ;  /* 0x0000046000007947 */ /* 0x000fea0003800000 */
.L_x_41878:
        /* <DEDUP_REMOVED lines=21> */
.L_x_41887:
[----:B------:R-:W-:Y:S05]  /*e600*/  BSYNC B1 ;  /* 0x0000000000017941 */ /* 0x000fea0003800000 */
.L_x_41886:
[----:B------:R-:W-:Y:S01]  /*e610*/  IMAD.SHL.U32 R2, R2, 0x200000, RZ ;  /* 0x0020000002027824 */ /* 0x000fe200078e00ff */
[----:B------:R-:W-:-:S04]  /*e620*/  LEA R3, R0, 0x37800000, 0x17 ;  /* 0x3780000000037811 */ /* 0x000fc800078eb8ff */
[----:B------:R-:W-:Y:S02]  /*e630*/  LOP3.LUT R14, R3, R2, R14, 0xfe, !PT ;  /* 0x00000002030e7212 */ /* 0x000fe400078efe0e */
.L_x_41885:
[----:B------:R-:W-:Y:S05]  /*e640*/  BSYNC B0 ;  /* 0x0000000000007941 */ /* 0x000fea0003800000 */
.L_x_41884:
[----:B------:R-:W0:Y:S01]  /*e650*/  F2I.S64.TRUNC R14, R14 ;  /* 0x0000000e000e7311 */ /* 0x000e22000020d900 */
[----:B------:R-:W-:Y:S05]  /*e660*/  BRA `(.L_x_41865) ;  /* 0x000002a000007947 */ /* 0x000fea0003800000 */
.L_x_41877:
        /* <DEDUP_REMOVED lines=14> */
.L_x_41891:
[----:B------:R-:W-:Y:S05]  /*e750*/  BSYNC B0 ;  /* 0x0000000000007941 */ /* 0x000fea0003800000 */
.L_x_41890:
[----:B------:R-:W0:Y:S01]  /*e760*/  F2I.S64.TRUNC R14, R14 ;  /* 0x0000000e000e7311 */ /* 0x000e22000020d900 */
[----:B------:R-:W-:Y:S05]  /*e770*/  BRA `(.L_x_41865) ;  /* 0x0000019000007947 */ /* 0x000fea0003800000 */
.L_x_41864:
        /* <DEDUP_REMOVED lines=21> */
.L_x_41889:
[----:B------:R0:W5:Y:S01]  /*e8d0*/  LDG.E.64 R14, [R22.64] ;  /* 0x00000024160e7981 */ /* 0x000162000c1e1b00 */
[----:B------:R-:W-:Y:S05]  /*e8e0*/  BRA `(.L_x_41865) ;  /* 0x0000002000007947 */ /* 0x000fea0003800000 */
.L_x_41888:
[----:B------:R0:W5:Y:S01]  /*e8f0*/  LDG.E R14, [R22.64] ;  /* 0x00000024160e7981 */ /* 0x000162000c1e1900 */
[----:B------:R-:W-:-:S05]  /*e900*/  IMAD.MOV.U32 R15, RZ, RZ, RZ ;  /* 0x000000ffff0f7224 */ /* 0x000fca00078e00ff */
.L_x_41865:
        /* <DEDUP_REMOVED lines=11> */
.L_x_41893:
        /* <DEDUP_REMOVED lines=18> */
.L_x_41894:
[----:B------:R-:W-:Y:S05]  /*eae0*/  BSYNC B0 ;  /* 0x0000000000007941 */ /* 0x000fea0003800000 */
.L_x_41892:
        /* <DEDUP_REMOVED lines=25> */
.L_x_41898:
[----:B------:R-:W-:Y:S01]  /*ec80*/  STG.E.U8 [R16.64], R7 ;  /* 0x0000000710007986 */ /* 0x000fe2000c101124 */
[----:B------:R-:W-:Y:S05]  /*ec90*/  EXIT ;  /* 0x000000000000794d */ /* 0x000fea0003800000 */
.L_x_41897:
        /* <DEDUP_REMOVED lines=8> */
.L_x_41901:
[----:B------:R-:W-:Y:S01]  /*ed20*/  STG.E [R16.64], R7 ;  /* 0x0000000710007986 */ /* 0x000fe2000c101924 */
[----:B------:R-:W-:Y:S05]  /*ed30*/  EXIT ;  /* 0x000000000000794d */ /* 0x000fea0003800000 */
.L_x_41900:
[----:B------:R-:W-:Y:S01]  /*ed40*/  STG.E.U16 [R16.64], R7 ;  /* 0x0000000710007986 */ /* 0x000fe2000c101524 */
[----:B------:R-:W-:Y:S05]  /*ed50*/  EXIT ;  /* 0x000000000000794d */ /* 0x000fea0003800000 */
.L_x_41896:
        /* <DEDUP_REMOVED lines=9> */
.L_x_41903:
[----:B------:R-:W0:Y:S02]  /*edf0*/  I2F.S64 R0, R2 ;  /* 0x0000000200007312 */ /* 0x000e240000301400 */
[----:B0-----:R-:W-:-:S05]  /*ee00*/  F2FP.PACK_AB R0, RZ, R0 ;  /* 0x00000000ff00723e */ /* 0x001fca00000000ff */
[----:B------:R-:W-:Y:S01]  /*ee10*/  STG.E.U16 [R16.64], R0 ;  /* 0x0000000010007986 */ /* 0x000fe2000c101524 */
[----:B------:R-:W-:Y:S05]  /*ee20*/  EXIT ;  /* 0x000000000000794d */ /* 0x000fea0003800000 */
.L_x_41902:
        /* <DEDUP_REMOVED lines=10> */
.L_x_41905:
[----:B------:R-:W0:Y:S02]  /*eed0*/  I2F.S64 R2, R2 ;  /* 0x0000000200027312 */ /* 0x000e240000301400 */
[----:B0-----:R-:W-:-:S04]  /*eee0*/  F2FP.PACK_AB R3, RZ, R2 ;  /* 0x00000002ff03723e */ /* 0x001fc800000000ff */
[----:B------:R-:W-:-:S05]  /*eef0*/  PRMT R3, R3, 0x5410, RZ ;  /* 0x0000541003037816 */ /* 0x000fca00000000ff */
[----:B------:R-:W-:Y:S01]  /*ef00*/  STG.E [R16.64], R3 ;  /* 0x0000000310007986 */ /* 0x000fe2000c101924 */
[----:B------:R-:W-:Y:S05]  /*ef10*/  EXIT ;  /* 0x000000000000794d */ /* 0x000fea0003800000 */
.L_x_41904:
[----:B------:R-:W0:Y:S02]  /*ef20*/  I2F.F64.S64 R2, R2 ;  /* 0x0000000200027312 */ /* 0x000e240000301c00 */
[----:B0-----:R-:W-:Y:S01]  /*ef30*/  STG.E.64 [R16.64], R2 ;  /* 0x0000000210007986 */ /* 0x001fe2000c101b24 */
[----:B------:R-:W-:Y:S05]  /*ef40*/  EXIT ;  /* 0x000000000000794d */ /* 0x000fea0003800000 */
.L_x_41895:
        /* <DEDUP_REMOVED lines=13> */
.L_x_41908:
[----:B------:R-:W0:Y:S01]  /*f020*/  I2F.F64.S64 R4, R2 ;  /* 0x0000000200047312 */ /* 0x000e220000301c00 */
[----:B------:R-:W-:-:S05]  /*f030*/  CS2R R6, SRZ ;  /* 0x0000000000067805 */ /* 0x000fca000001ff00 */
[----:B0-----:R-:W-:Y:S01]  /*f040*/  STG.E.128 [R16.64], R4 ;  /* 0x0000000410007986 */ /* 0x001fe2000c101d24 */
[----:B------:R-:W-:Y:S05]  /*f050*/  EXIT ;  /* 0x000000000000794d */ /* 0x000fea0003800000 */
.L_x_41907:
        /* <DEDUP_REMOVED lines=21> */
.L_x_41912:
[----:B------:R-:W-:Y:S05]  /*f1b0*/  BSYNC B0 ;  /* 0x0000000000007941 */ /* 0x000fea0003800000 */
.L_x_41911:
[----:B------:R-:W-:-:S05]  /*f1c0*/  LOP3.LUT R5, R0, R5, RZ, 0xfc, !PT ;  /* 0x0000000500057212 */ /* 0x000fca00078efcff */
[----:B------:R-:W-:Y:S01]  /*f1d0*/  STG.E.U8 [R16.64], R5 ;  /* 0x0000000510007986 */ /* 0x000fe2000c101124 */
[----:B------:R-:W-:Y:S05]  /*f1e0*/  EXIT ;  /* 0x000000000000794d */ /* 0x000fea0003800000 */
.L_x_41910:
        /* <DEDUP_REMOVED lines=13> */
.L_x_41914:
[----:B------:R-:W-:Y:S01]  /*f2c0*/  IMAD.MOV.U32 R0, RZ, RZ, 0x7f ;  /* 0x0000007fff007424 */ /* 0x000fe200078e00ff */
[----:B------:R-:W-:-:S04]  /*f2d0*/  ISETP.GT.U32.AND P0, PT, R4, 0x7f800000, PT ;  /* 0x7f8000000400780c */ /* 0x000fc80003f04070 */
[----:B------:R-:W-:-:S04]  /*f2e0*/  SEL R0, R0, 0x7c, P0 ;  /* 0x0000007c00007807 */ /* 0x000fc80000000000 */
.L_x_41915:
[----:B------:R-:W-:Y:S05]  /*f2f0*/  BSYNC B0 ;  /* 0x0000000000007941 */ /* 0x000fea0003800000 */
.L_x_41913:
[----:B------:R-:W-:-:S04]  /*f300*/  LOP3.LUT R2, R3, 0x80000000, RZ, 0xc0, !PT ;  /* 0x8000000003027812 */ /* 0x000fc800078ec0ff */
[----:B------:R-:W-:-:S04]  /*f310*/  SHF.R.U32.HI R3, RZ, 0x18, R2 ;  /* 0x00000018ff037819 */ /* 0x000fc80000011602 */
[----:B------:R-:W-:-:S05]  /*f320*/  LOP3.LUT R3, R0, R3, RZ, 0xfc, !PT ;  /* 0x0000000300037212 */ /* 0x000fca00078efcff */
[----:B------:R-:W-:Y:S01]  /*f330*/  STG.E.U8 [R16.64], R3 ;  /* 0x0000000310007986 */ /* 0x000fe2000c101124 */
[----:B------:R-:W-:Y:S05]  /*f340*/  EXIT ;  /* 0x000000000000794d */ /* 0x000fea0003800000 */
.L_x_41909:
[----:B------:R-:W0:Y:S02]  /*f350*/  I2F.S64 R0, R2 ;  /* 0x0000000200007312 */ /* 0x000e240000301400 */
[----:B0-----:R-:W-:-:S05]  /*f360*/  F2FP.BF16.PACK_AB R0, RZ, R0 ;  /* 0x00000000ff00723e */ /* 0x001fca00000010ff */
[----:B------:R-:W-:Y:S01]  /*f370*/  STG.E.U16 [R16.64], R0 ;  /* 0x0000000010007986 */ /* 0x000fe2000c101524 */
[----:B------:R-:W-:Y:S05]  /*f380*/  EXIT ;  /* 0x000000000000794d */ /* 0x000fea0003800000 */
.L_x_41906:
        /* <DEDUP_REMOVED lines=10> */
.L_x_41918:
        /* <DEDUP_REMOVED lines=17> */
.L_x_41921:
[----:B------:R-:W-:-:S04]  /*f540*/  LOP3.LUT R2, R3, 0x80000000, RZ, 0xc0, !PT ;  /* 0x8000000003027812 */ /* 0x000fc800078ec0ff */
[----:B------:R-:W-:-:S04]  /*f550*/  SHF.R.U32.HI R3, RZ, 0x18, R2 ;  /* 0x00000018ff037819 */ /* 0x000fc80000011602 */
[----:B------:R-:W-:-:S04]  /*f560*/  LOP3.LUT R0, R0, R3, RZ, 0xfc, !PT ;  /* 0x0000000300007212 */ /* 0x000fc800078efcff */
[----:B------:R-:W-:Y:S02]  /*f570*/  PRMT R8, R0, 0x7610, R8 ;  /* 0x0000761000087816 */ /* 0x000fe40000000008 */
.L_x_41920:
[----:B------:R-:W-:Y:S05]  /*f580*/  BSYNC B0 ;  /* 0x0000000000007941 */ /* 0x000fea0003800000 */
.L_x_41919:
[----:B------:R-:W-:Y:S01]  /*f590*/  STG.E.U8 [R16.64], R8 ;  /* 0x0000000810007986 */ /* 0x000fe2000c101124 */
[----:B------:R-:W-:Y:S05]  /*f5a0*/  EXIT ;  /* 0x000000000000794d */ /* 0x000fea0003800000 */
.L_x_41917:
        /* <DEDUP_REMOVED lines=17> */
.L_x_41924:
[----:B------:R-:W-:-:S04]  /*f6c0*/  LOP3.LUT R2, R3, 0x80000000, RZ, 0xc0, !PT ;  /* 0x8000000003027812 */ /* 0x000fc800078ec0ff */
[----:B------:R-:W-:-:S04]  /*f6d0*/  SHF.R.U32.HI R3, RZ, 0x18, R2 ;  /* 0x00000018ff037819 */ /* 0x000fc80000011602 */
[----:B------:R-:W-:-:S04]  /*f6e0*/  LOP3.LUT R0, R0, R3, RZ, 0xfc, !PT ;  /* 0x0000000300007212 */ /* 0x000fc800078efcff */
[----:B------:R-:W-:Y:S02]  /*f6f0*/  PRMT R8, R0, 0x7610, R8 ;  /* 0x0000761000087816 */ /* 0x000fe40000000008 */
.L_x_41923:
[----:B------:R-:W-:Y:S05]  /*f700*/  BSYNC B0 ;  /* 0x0000000000007941 */ /* 0x000fea0003800000 */
.L_x_41922:
[----:B------:R-:W-:Y:S01]  /*f710*/  STG.E.U8 [R16.64], R8 ;  /* 0x0000000810007986 */ /* 0x000fe2000c101124 */
[----:B------:R-:W-:Y:S05]  /*f720*/  EXIT ;  /* 0x000000000000794d */ /* 0x000fea0003800000 */
.L_x_41916:
        /* <DEDUP_REMOVED lines=23> */
.L_x_41899:
        /* <DEDUP_REMOVED lines=20> */
.L_x_41926:
[----:B------:R-:W-:Y:S01]  /*f9e0*/  STG.E.64 [R16.64], R2 ;  /* 0x0000000210007986 */ /* 0x000fe2000c101b24 */
[----:B------:R-:W-:Y:S05]  /*f9f0*/  EXIT ;  /* 0x000000000000794d */ /* 0x000fea0003800000 */
.L_x_41925:
[----:B------:R-:W-:Y:S01]  /*fa00*/  STG.E [R16.64], R7 ;  /* 0x0000000710007986 */ /* 0x000fe2000c101924 */
[----:B------:R-:W-:Y:S05]  /*fa10*/  EXIT ;  /* 0x000000000000794d */ /* 0x000fea0003800000 */
        .weak           $__internal_36_$__cuda_sm20_rem_s64
        .type           $__internal_36_$__cuda_sm20_rem_s64,@function
        .size           $__internal_36_$__cuda_sm20_rem_s64,(.L_x_50481 - $__internal_36_$__cuda_sm20_rem_s64)
$__internal_36_$__cuda_sm20_rem_s64:
[----:B------:R-:W-:Y:S02]  /*fa20*/  IADD3 R9, P1, RZ, -R4, RZ ;  /* 0x80000004ff097210 */ /* 0x000fe40007f3e0ff */
[----:B------:R-:W-:Y:S02]  /*fa30*/  ISETP.GE.AND P0, PT, R3, RZ, PT ;  /* 0x000000ff0300720c */ /* 0x000fe40003f06270 */
[----:B------:R-:W-:Y:S01]  /*fa40*/  IADD3 R13, P4, RZ, -R12, RZ ;  /* 0x8000000cff0d7210 */ /* 0x000fe20007f9e0ff */
        /* <DEDUP_REMOVED lines=12> */
[----:B------:R-:W-:-:S04]  /*fb10*/  IMAD.HI.U32 R20, R24, R11, RZ ;  /* 0x0000000b18147227 */ /* 0x000fc800078e00ff */
[----:B------:R-:W-:-:S04]  /*fb20*/  IMAD.X R5, RZ, RZ, ~R5, P0 ;  /* 0x000000ffff057224 */ /* 0x000fc800000e0e05 */
[----:B------:R-:W-:-:S04]  /*fb30*/  IMAD.WIDE.U32 R20, P0, R24, R5, R20 ;  /* 0x0000000518147225 */ /* 0x000fc80007800014 */
[C---:B------:R-:W-:Y:S02]  /*fb40*/  IMAD R6, R25.reuse, R5, RZ ;  /* 0x0000000519067224 */ /* 0x040fe400078e02ff */
        /* <DEDUP_REMOVED lines=10> */
[----:B------:R-:W-:Y:S01]  /*fbf0*/  IMAD.HI.U32 R20, R21, R6, RZ ;  /* 0x0000000615147227 */ /* 0x000fe200078e00ff */
[----:B------:R-:W-:-:S03]  /*fc00*/  SEL R13, R13, R12, !P1 ;  /* 0x0000000c0d0d7207 */ /* 0x000fc60004800000 */
[----:B------:R-:W-:Y:S02]  /*fc10*/  IMAD.X R10, RZ, RZ, ~R10, P0 ;  /* 0x000000ffff0a7224 */ /* 0x000fe400000e0e0a */
[----:B------:R-:W-:Y:S02]  /*fc20*/  IMAD.X R12, RZ, RZ, ~R7, P4 ;  /* 0x000000ffff0c7224 */ /* 0x000fe400020e0e07 */
[----:B------:R-:W-:-:S03]  /*fc30*/  IMAD.WIDE.U32 R20, P0, R21, R10, R20 ;  /* 0x0000000a15147225 */ /* 0x000fc60007800014 */
[----:B------:R-:W-:Y:S01]  /*fc40*/  SEL R7, R12, R7, !P1 ;  /* 0x000000070c077207 */ /* 0x000fe20004800000 */
[C---:B------:R-:W-:Y:S02]  /*fc50*/  IMAD R11, R5.reuse, R10, RZ ;  /* 0x0000000a050b7224 */ /* 0x040fe400078e02ff */
[----:B------:R-:W-:-:S04]  /*fc60*/  IMAD.HI.U32 R6, P2, R5, R6, R20 ;  /* 0x0000000605067227 */ /* 0x000fc80007840014 */
[----:B------:R-:W-:Y:S01]  /*fc70*/  IMAD.HI.U32 R10, R5, R10, RZ ;  /* 0x0000000a050a7227 */ /* 0x000fe200078e00ff */
[----:B------:R-:W-:-:S03]  /*fc80*/  IADD3 R6, P3, R11, R6, RZ ;  /* 0x000000060b067210 */ /* 0x000fc60007f7e0ff */
        /* <DEDUP_REMOVED lines=33> */
[----:B------:R-:W-:-:S03]  /*fea0*/  IMAD.MOV.U32 R6, RZ, RZ, R0 ;  /* 0x000000ffff067224 */ /* 0x000fc600078e0000 */
[----:B------:R-:W-:Y:S01]  /*feb0*/  SEL R5, R7, R8, !P1 ;  /* 0x0000000807057207 */ /* 0x000fe20004800000 */
[----:B------:R-:W-:Y:S01]  /*fec0*/  IMAD.MOV.U32 R7, RZ, RZ, 0x0 ;  /* 0x00000000ff077424 */ /* 0x000fe200078e00ff */
[----:B------:R-:W-:Y:S02]  /*fed0*/  SEL R4, R4, 0xffffffff, P0 ;  /* 0xffffffff04047807 */ /* 0x000fe40000000000 */
[----:B------:R-:W-:Y:S01]  /*fee0*/  SEL R5, R5, 0xffffffff, P0 ;  /* 0xffffffff05057807 */ /* 0x000fe20000000000 */
[----:B------:R-:W-:Y:S06]  /*fef0*/  RET.REL.NODEC R6 `(_ZN2at6native18elementwise_kernelILi128ELi4EZNS0_15gpu_kernel_implINS0_13BinaryFunctorIlllZZZNS0_21remainder_kernel_cudaERNS_18TensorIteratorBaseEENKUlvE_clEvENKUlvE2_clEvEUlllE_EEEEvS5_RKT_EUliE_EEviT1_) ;  /* 0xffff010006007950 */ /* 0x000fec0003c3ffff */
.L_x_41927:
        /* <DEDUP_REMOVED lines=16> */
.L_x_50481:


//--------------------- .text._ZN2at6native27unrolled_elementwise_kernelINS0_13BinaryFunctorIlllZZZNS0_21remainder_kernel_cudaERNS_18TensorIteratorBaseEENKUlvE_clEvENKUlvE2_clEvEUlllE_EESt5arrayIPcLm3EELi4E23TrivialOffsetCalculatorILi2EjESC_ILi1EjENS0_6memory12LoadWithCastILi2EEENSF_13StoreWithCastILi1EEEEEviT_T0_T2_T3_T4_T5_ --------------------------
	.section	.text._ZN2at6native27unrolled_elementwise_kernelINS0_13BinaryFunctorIlllZZZNS0_21remainder_kernel_cudaERNS_18TensorIteratorBaseEENKUlvE_clEvENKUlvE2_clEvEUlllE_EESt5arrayIPcLm3EELi4E23TrivialOffsetCalculatorILi2EjESC_ILi1EjENS0_6memory12LoadWithCastILi2EEENSF_13StoreWithCastILi1EEEEEviT_T0_T2_T3_T4_T5_,"ax",@progbits
	.sectioninfo	@"SHI_REGISTERS=40"
	.align	128
        .global         _ZN2at6native27unrolled_elementwise_kernelINS0_13BinaryFunctorIlllZZZNS0_21remainder_kernel_cudaERNS_18TensorIteratorBaseEENKUlvE_clEvENKUlvE2_clEvEUlllE_EESt5arrayIPcLm3EELi4E23TrivialOffsetCalculatorILi2EjESC_ILi1EjENS0_6memory12LoadWithCastILi2EEENSF_13StoreWithCastILi1EEEEEviT_T0_T2_T3_T4_T5_
        .type           _ZN2at6native27unrolled_elementwise_kernelINS0_13BinaryFunctorIlllZZZNS0_21remainder_kernel_cudaERNS_18TensorIteratorBaseEENKUlvE_clEvENKUlvE2_clEvEUlllE_EESt5arrayIPcLm3EELi4E23TrivialOffsetCalculatorILi2EjESC_ILi1EjENS0_6memory12LoadWithCastILi2EEENSF_13StoreWithCastILi1EEEEEviT_T0_T2_T3_T4_T5_,@function
        .size           _ZN2at6native27unrolled_elementwise_kernelINS0_13BinaryFunctorIlllZZZNS0_21remainder_kernel_cudaERNS_18TensorIteratorBaseEENKUlvE_clEvENKUlvE2_clEvEUlllE_EESt5arrayIPcLm3EELi4E23TrivialOffsetCalculatorILi2EjESC_ILi1EjENS0_6memory12LoadWithCastILi2EEENSF_13StoreWithCastILi1EEEEEviT_T0_T2_T3_T4_T5_,(.L_x_50482 - _ZN2at6native27unrolled_elementwise_kernelINS0_13BinaryFunctorIlllZZZNS0_21remainder_kernel_cudaERNS_18TensorIteratorBaseEENKUlvE_clEvENKUlvE2_clEvEUlllE_EESt5arrayIPcLm3EELi4E23TrivialOffsetCalculatorILi2EjESC_ILi1EjENS0_6memory12LoadWithCastILi2EEENSF_13StoreWithCastILi1EEEEEviT_T0_T2_T3_T4_T5_)
        .other          _ZN2at6native27unrolled_elementwise_kernelINS0_13BinaryFunctorIlllZZZNS0_21remainder_kernel_cudaERNS_18TensorIteratorBaseEENKUlvE_clEvENKUlvE2_clEvEUlllE_EESt5arrayIPcLm3EELi4E23TrivialOffsetCalculatorILi2EjESC_ILi1EjENS0_6memory12LoadWithCastILi2EEENSF_13StoreWithCastILi1EEEEEviT_T0_T2_T3_T4_T5_,@"STO_CUDA_ENTRY STV_DEFAULT"
_ZN2at6native27unrolled_elementwise_kernelINS0_13BinaryFunctorIlllZZZNS0_21remainder_kernel_cudaERNS_18TensorIteratorBaseEENKUlvE_clEvENKUlvE2_clEvEUlllE_EESt5arrayIPcLm3EELi4E23TrivialOffsetCalculatorILi2EjESC_ILi1EjENS0_6memory12LoadWithCastILi2EEENSF_13StoreWithCastILi1EEEEEviT_T0_T2_T3_T4_T5_:
.text._ZN2at6native27unrolled_elementwise_kernelINS0_13BinaryFunctorIlllZZZNS0_21remainder_kernel_cudaERNS_18TensorIteratorBaseEENKUlvE_clEvENKUlvE2_clEvEUlllE_EESt5arrayIPcLm3EELi4E23TrivialOffsetCalculatorILi2EjESC_ILi1EjENS0_6memory12LoadWithCastILi2EEENSF_13StoreWithCastILi1EEEEEviT_T0_T2_T3_T4_T5_:
        /* <DEDUP_REMOVED lines=32> */
.L_x_41933:
[----:B------:R0:W5:Y:S01]  /*0200*/  LDG.E.U8 R30, [R2.64] ;  /* 0x00000024021e7981 */ /* 0x000162000c1e1100 */
[----:B------:R-:W-:Y:S01]  /*0210*/  IMAD.MOV.U32 R31, RZ, RZ, RZ ;  /* 0x000000ffff1f7224 */ /* 0x000fe200078e00ff */
[----:B------:R-:W-:Y:S05]  /*0220*/  BRA `(.L_x_41935) ;  /* 0x00000d6000007947 */ /* 0x000fea0003800000 */
.L_x_41932:
        /* <DEDUP_REMOVED lines=8> */
.L_x_41937:
[----:B------:R-:W2:Y:S02]  /*02b0*/  LDG.E R30, [R2.64] ;  /* 0x00000024021e7981 */ /* 0x000ea4000c1e1900 */
[----:B--2---:R-:W-:Y:S01]  /*02c0*/  SHF.R.S32.HI R31, RZ, 0x1f, R30 ;  /* 0x0000001fff1f7819 */ /* 0x004fe2000001141e */
[----:B------:R-:W-:Y:S05]  /*02d0*/  BRA `(.L_x_41935) ;  /* 0x00000cb000007947 */ /* 0x000fea0003800000 */
.L_x_41936:
[----:B------:R-:W2:Y:S02]  /*02e0*/  LDG.E.S16 R30, [R2.64] ;  /* 0x00000024021e7981 */ /* 0x000ea4000c1e1700 */
[----:B--2---:R-:W-:Y:S01]  /*02f0*/  SHF.R.S32.HI R31, RZ, 0x1f, R30 ;  /* 0x0000001fff1f7819 */ /* 0x004fe2000001141e */
[----:B------:R-:W-:Y:S05]  /*0300*/  BRA `(.L_x_41935) ;  /* 0x00000c8000007947 */ /* 0x000fea0003800000 */
.L_x_41931:
        /* <DEDUP_REMOVED lines=9> */
.L_x_41939:
[----:B------:R-:W2:Y:S02]  /*03a0*/  LDG.E.U16 R2, [R2.64] ;  /* 0x0000002402027981 */ /* 0x000ea4000c1e1500 */
[----:B--2---:R-:W-:-:S06]  /*03b0*/  HADD2.F32 R30, -RZ, R2.H0_H0 ;  /* 0x20000002ff1e7230 */ /* 0x004fcc0000004100 */
[----:B------:R-:W0:Y:S01]  /*03c0*/  F2I.S64.TRUNC R30, R30 ;  /* 0x0000001e001e7311 */ /* 0x000e22000020d900 */
[----:B------:R-:W-:Y:S05]  /*03d0*/  BRA `(.L_x_41935) ;  /* 0x00000bb000007947 */ /* 0x000fea0003800000 */
.L_x_41938:
        /* <DEDUP_REMOVED lines=9> */
.L_x_41941:
[----:B------:R-:W2:Y:S02]  /*0470*/  LDG.E.U16 R2, [R2.64] ;  /* 0x0000002402027981 */ /* 0x000ea4000c1e1500 */
[----:B--2---:R-:W-:-:S06]  /*0480*/  HADD2.F32 R30, -RZ, R2.H0_H0 ;  /* 0x20000002ff1e7230 */ /* 0x004fcc0000004100 */
[----:B------:R-:W0:Y:S01]  /*0490*/  F2I.S64.TRUNC R30, R30 ;  /* 0x0000001e001e7311 */ /* 0x000e22000020d900 */
[----:B------:R-:W-:Y:S05]  /*04a0*/  BRA `(.L_x_41935) ;  /* 0x00000ae000007947 */ /* 0x000fea0003800000 */
.L_x_41940:
[----:B------:R-:W2:Y:S02]  /*04b0*/  LDG.E.64 R2, [R2.64] ;  /* 0x0000002402027981 */ /* 0x000ea4000c1e1b00 */
[----:B--2---:R0:W1:Y:S01]  /*04c0*/  F2I.S64.F64.TRUNC R30, R2 ;  /* 0x00000002001e7311 */ /* 0x004062000030d900 */
[----:B------:R-:W-:Y:S05]  /*04d0*/  BRA `(.L_x_41935) ;  /* 0x00000ab000007947 */ /* 0x000fea0003800000 */
.L_x_41930:
        /* <DEDUP_REMOVED lines=13> */
.L_x_41944:
[----:B------:R-:W2:Y:S02]  /*05b0*/  LDG.E.64 R2, [R2.64] ;  /* 0x0000002402027981 */ /* 0x000ea4000c1e1b00 */
[----:B--2---:R0:W1:Y:S01]  /*05c0*/  F2I.S64.F64.TRUNC R30, R2 ;  /* 0x00000002001e7311 */ /* 0x004062000030d900 */
[----:B------:R-:W-:Y:S05]  /*05d0*/  BRA `(.L_x_41935) ;  /* 0x000009b000007947 */ /* 0x000fea0003800000 */
.L_x_41943:
        /* <DEDUP_REMOVED lines=27> */
.L_x_41946:
        /* <DEDUP_REMOVED lines=15> */
.L_x_41945:
[----:B------:R-:W2:Y:S02]  /*0880*/  LDG.E.U16 R30, [R2.64] ;  /* 0x00000024021e7981 */ /* 0x000ea4000c1e1500 */
[----:B--2---:R-:W-:-:S06]  /*0890*/  PRMT R30, RZ, 0x5410, R30 ;  /* 0x00005410ff1e7816 */ /* 0x004fcc000000001e */
[----:B------:R-:W0:Y:S01]  /*08a0*/  F2I.S64.TRUNC R30, R30 ;  /* 0x0000001e001e7311 */ /* 0x000e22000020d900 */
[----:B------:R-:W-:Y:S05]  /*08b0*/  BRA `(.L_x_41935) ;  /* 0x000006d000007947 */ /* 0x000fea0003800000 */
.L_x_41942:
        /* <DEDUP_REMOVED lines=11> */
.L_x_41949:
        /* <DEDUP_REMOVED lines=21> */
.L_x_41953:
[----:B------:R-:W-:Y:S05]  /*0ac0*/  BSYNC B1 ;  /* 0x0000000000017941 */ /* 0x000fea0003800000 */
.L_x_41952:
[----:B------:R-:W-:Y:S01]  /*0ad0*/  IMAD.SHL.U32 R2, R2, 0x100000, RZ ;  /* 0x0010000002027824 */ /* 0x000fe200078e00ff */
[----:B------:R-:W-:-:S04]  /*0ae0*/  LEA R3, R0, 0x3b800000, 0x17 ;  /* 0x3b80000000037811 */ /* 0x000fc800078eb8ff */
[----:B------:R-:W-:Y:S02]  /*0af0*/  LOP3.LUT R30, R3, R2, R30, 0xfe, !PT ;  /* 0x00000002031e7212 */ /* 0x000fe400078efe1e */
.L_x_41951:
[----:B------:R-:W-:Y:S05]  /*0b00*/  BSYNC B0 ;  /* 0x0000000000007941 */ /* 0x000fea0003800000 */
.L_x_41950:
[----:B------:R-:W0:Y:S01]  /*0b10*/  F2I.S64.TRUNC R30, R30 ;  /* 0x0000001e001e7311 */ /* 0x000e22000020d900 */
[----:B------:R-:W-:Y:S05]  /*0b20*/  BRA `(.L_x_41935) ;  /* 0x0000046000007947 */ /* 0x000fea0003800000 */
.L_x_41948:
        /* <DEDUP_REMOVED lines=21> */
.L_x_41957:
[----:B------:R-:W-:Y:S05]  /*0c80*/  BSYNC B1 ;  /* 0x0000000000017941 */ /* 0x000fea0003800000 */
.L_x_41956:
[----:B------:R-:W-:Y:S01]  /*0c90*/  IMAD.SHL.U32 R2, R2, 0x200000, RZ ;  /* 0x0020000002027824 */ /* 0x000fe200078e00ff */
[----:B------:R-:W-:-:S04]  /*0ca0*/  LEA R3, R0, 0x37800000, 0x17 ;  /* 0x3780000000037811 */ /* 0x000fc800078eb8ff */
[----:B------:R-:W-:Y:S02]  /*0cb0*/  LOP3.LUT R30, R3, R2, R30, 0xfe, !PT ;  /* 0x00000002031e7212 */ /* 0x000fe400078efe1e */
.L_x_41955:
[----:B------:R-:W-:Y:S05]  /*0cc0*/  BSYNC B0 ;  /* 0x0000000000007941 */ /* 0x000fea0003800000 */
.L_x_41954:
[----:B------:R-:W0:Y:S01]  /*0cd0*/  F2I.S64.TRUNC R30, R30 ;  /* 0x0000001e001e7311 */ /* 0x000e22000020d900 */
[----:B------:R-:W-:Y:S05]  /*0ce0*/  BRA `(.L_x_41935) ;  /* 0x000002a000007947 */ /* 0x000fea0003800000 */
.L_x_41947:
        /* <DEDUP_REMOVED lines=14> */
.L_x_41961:
[----:B------:R-:W-:Y:S05]  /*0dd0*/  BSYNC B0 ;  /* 0x0000000000007941 */ /* 0x000fea0003800000 */
.L_x_41960:
[----:B------:R-:W0:Y:S01]  /*0de0*/  F2I.S64.TRUNC R30, R30 ;  /* 0x0000001e001e7311 */ /* 0x000e22000020d900 */
[----:B------:R-:W-:Y:S05]  /*0df0*/  BRA `(.L_x_41935) ;  /* 0x0000019000007947 */ /* 0x000fea0003800000 */
.L_x_41934:
        /* <DEDUP_REMOVED lines=21> */
.L_x_41959:
[----:B------:R0:W5:Y:S01]  /*0f50*/  LDG.E.64 R30, [R2.64] ;  /* 0x00000024021e7981 */ /* 0x000162000c1e1b00 */
[----:B------:R-:W-:Y:S05]  /*0f60*/  BRA `(.L_x_41935) ;  /* 0x0000002000007947 */ /* 0x000fea0003800000 */
.L_x_41958:
[----:B------:R0:W5:Y:S01]  /*0f70*/  LDG.E R30, [R2.64] ;  /* 0x00000024021e7981 */ /* 0x000162000c1e1900 */
[----:B------:R-:W-:-:S03]  /*0f80*/  IMAD.MOV.U32 R31, RZ, RZ, RZ ;  /* 0x000000ffff1f7224 */ /* 0x000fc600078e00ff */
.L_x_41935:
        /* <DEDUP_REMOVED lines=17> */
.L_x_41965:
[----:B------:R0:W5:Y:S01]  /*10a0*/  LDG.E.U8 R22, [R2.64] ;  /* 0x0000002402167981 */ /* 0x000162000c1e1100 */
[----:B------:R-:W-:Y:S01]  /*10b0*/  IMAD.MOV.U32 R23, RZ, RZ, RZ ;  /* 0x000000ffff177224 */ /* 0x000fe200078e00ff */
[----:B------:R-:W-:Y:S05]  /*10c0*/  BRA `(.L_x_41967) ;  /* 0x00000d5000007947 */ /* 0x000fea0003800000 */
.L_x_41964:
        /* <DEDUP_REMOVED lines=8> */
.L_x_41969:
[----:B------:R-:W2:Y:S02]  /*1150*/  LDG.E R22, [R2.64] ;  /* 0x0000002402167981 */ /* 0x000ea4000c1e1900 */
[----:B--2---:R-:W-:Y:S01]  /*1160*/  SHF.R.S32.HI R23, RZ, 0x1f, R22 ;  /* 0x0000001fff177819 */ /* 0x004fe20000011416 */
[----:B------:R-:W-:Y:S05]  /*1170*/  BRA `(.L_x_41967) ;  /* 0x00000ca000007947 */ /* 0x000fea0003800000 */
.L_x_41968:
[----:B------:R-:W2:Y:S02]  /*1180*/  LDG.E.S16 R22, [R2.64] ;  /* 0x0000002402167981 */ /* 0x000ea4000c1e1700 */
[----:B--2---:R-:W-:Y:S01]  /*1190*/  SHF.R.S32.HI R23, RZ, 0x1f, R22 ;  /* 0x0000001fff177819 */ /* 0x004fe20000011416 */
[----:B------:R-:W-:Y:S05]  /*11a0*/  BRA `(.L_x_41967) ;  /* 0x00000c7000007947 */ /* 0x000fea0003800000 */
.L_x_41963:
        /* <DEDUP_REMOVED lines=9> */
.L_x_41971:
[----:B------:R-:W2:Y:S02]  /*1240*/  LDG.E.U16 R2, [R2.64] ;  /* 0x0000002402027981 */ /* 0x000ea4000c1e1500 */
[----:B--2---:R-:W-:-:S06]  /*1250*/  HADD2.F32 R22, -RZ, R2.H0_H0 ;  /* 0x20000002ff167230 */ /* 0x004fcc0000004100 */
[----:B------:R-:W0:Y:S01]  /*1260*/  F2I.S64.TRUNC R22, R22 ;  /* 0x0000001600167311 */ /* 0x000e22000020d900 */
[----:B------:R-:W-:Y:S05]  /*1270*/  BRA `(.L_x_41967) ;  /* 0x00000ba000007947 */ /* 0x000fea0003800000 */
.L_x_41970:
        /* <DEDUP_REMOVED lines=9> */
.L_x_41973:
[----:B------:R-:W2:Y:S02]  /*1310*/  LDG.E.U16 R2, [R2.64] ;  /* 0x0000002402027981 */ /* 0x000ea4000c1e1500 */
[----:B--2---:R-:W-:-:S06]  /*1320*/  HADD2.F32 R22, -RZ, R2.H0_H0 ;  /* 0x20000002ff167230 */ /* 0x004fcc0000004100 */
[----:B------:R-:W0:Y:S01]  /*1330*/  F2I.S64.TRUNC R22, R22 ;  /* 0x0000001600167311 */ /* 0x000e22000020d900 */
[----:B------:R-:W-:Y:S05]  /*1340*/  BRA `(.L_x_41967) ;  /* 0x00000ad000007947 */ /* 0x000fea0003800000 */
.L_x_41972:
[----:B------:R-:W2:Y:S02]  /*1350*/  LDG.E.64 R2, [R2.64] ;  /* 0x0000002402027981 */ /* 0x000ea4000c1e1b00 */
[----:B--2---:R0:W2:Y:S01]  /*1360*/  F2I.S64.F64.TRUNC R22, R2 ;  /* 0x0000000200167311 */ /* 0x0040a2000030d900 */
[----:B------:R-:W-:Y:S05]  /*1370*/  BRA `(.L_x_41967) ;  /* 0x00000aa000007947 */ /* 0x000fea0003800000 */
.L_x_41962:
        /* <DEDUP_REMOVED lines=13> */
.L_x_41976:
[----:B------:R-:W2:Y:S02]  /*1450*/  LDG.E.64 R2, [R2.64] ;  /* 0x0000002402027981 */ /* 0x000ea4000c1e1b00 */
[----:B--2---:R0:W2:Y:S01]  /*1460*/  F2I.S64.F64.TRUNC R22, R2 ;  /* 0x0000000200167311 */ /* 0x0040a2000030d900 */
[----:B------:R-:W-:Y:S05]  /*1470*/  BRA `(.L_x_41967) ;  /* 0x000009a000007947 */ /* 0x000fea0003800000 */
.L_x_41975:
        /* <DEDUP_REMOVED lines=27> */
.L_x_41978:
        /* <DEDUP_REMOVED lines=14> */
.L_x_41977:
[----:B------:R-:W2:Y:S02]  /*1710*/  LDG.E.U16 R22, [R2.64] ;  /* 0x0000002402167981 */ /* 0x000ea4000c1e1500 */
[----:B--2---:R-:W-:-:S06]  /*1720*/  PRMT R22, RZ, 0x5410, R22 ;  /* 0x00005410ff167816 */ /* 0x004fcc0000000016 */
[----:B------:R-:W0:Y:S01]  /*1730*/  F2I.S64.TRUNC R22, R22 ;  /* 0x0000001600167311 */ /* 0x000e22000020d900 */
[----:B------:R-:W-:Y:S05]  /*1740*/  BRA `(.L_x_41967) ;  /* 0x000006d000007947 */ /* 0x000fea0003800000 */
.L_x_41974:
        /* <DEDUP_REMOVED lines=11> */
.L_x_41981:
        /* <DEDUP_REMOVED lines=21> */
.L_x_41985:
[----:B------:R-:W-:Y:S05]  /*1950*/  BSYNC B1 ;  /* 0x0000000000017941 */ /* 0x000fea0003800000 */
.L_x_41984:
[----:B------:R-:W-:Y:S01]  /*1960*/  IMAD.SHL.U32 R2, R2, 0x100000, RZ ;  /* 0x0010000002027824 */ /* 0x000fe200078e00ff */
[----:B------:R-:W-:-:S04]  /*1970*/  LEA R3, R0, 0x3b800000, 0x17 ;  /* 0x3b80000000037811 */ /* 0x000fc800078eb8ff */
[----:B------:R-:W-:Y:S02]  /*1980*/  LOP3.LUT R22, R3, R2, R22, 0xfe, !PT ;  /* 0x0000000203167212 */ /* 0x000fe400078efe16 */
.L_x_41983:
[----:B------:R-:W-:Y:S05]  /*1990*/  BSYNC B0 ;  /* 0x0000000000007941 */ /* 0x000fea0003800000 */
.L_x_41982:
[----:B------:R-:W0:Y:S01]  /*19a0*/  F2I.S64.TRUNC R22, R22 ;  /* 0x0000001600167311 */ /* 0x000e22000020d900 */
[----:B------:R-:W-:Y:S05]  /*19b0*/  BRA `(.L_x_41967) ;  /* 0x0000046000007947 */ /* 0x000fea0003800000 */
.L_x_41980:
        /* <DEDUP_REMOVED lines=21> */
.L_x_41989:
[----:B------:R-:W-:Y:S05]  /*1b10*/  BSYNC B1 ;  /* 0x0000000000017941 */ /* 0x000fea0003800000 */
.L_x_41988:
[----:B------:R-:W-:Y:S01]  /*1b20*/  IMAD.SHL.U32 R2, R2, 0x200000, RZ ;  /* 0x0020000002027824 */ /* 0x000fe200078e00ff */
[----:B------:R-:W-:-:S04]  /*1b30*/  LEA R3, R0, 0x37800000, 0x17 ;  /* 0x3780000000037811 */ /* 0x000fc800078eb8ff */
[----:B------:R-:W-:Y:S02]  /*1b40*/  LOP3.LUT R22, R3, R2, R22, 0xfe, !PT ;  /* 0x0000000203167212 */ /* 0x000fe400078efe16 */
.L_x_41987:
[----:B------:R-:W-:Y:S05]  /*1b50*/  BSYNC B0 ;  /* 0x0000000000007941 */ /* 0x000fea0003800000 */
.L_x_41986:
[----:B------:R-:W0:Y:S01]  /*1b60*/  F2I.S64.TRUNC R22, R22 ;  /* 0x0000001600167311 */ /* 0x000e22000020d900 */
[----:B------:R-:W-:Y:S05]  /*1b70*/  BRA `(.L_x_41967) ;  /* 0x000002a000007947 */ /* 0x000fea0003800000 */
.L_x_41979:
        /* <DEDUP_REMOVED lines=14> */
.L_x_41993:
[----:B------:R-:W-:Y:S05]  /*1c60*/  BSYNC B0 ;  /* 0x0000000000007941 */ /* 0x000fea0003800000 */
.L_x_41992:
[----:B------:R-:W0:Y:S01]  /*1c70*/  F2I.S64.TRUNC R22, R22 ;  /* 0x0000001600167311 */ /* 0x000e22000020d900 */
[----:B------:R-:W-:Y:S05]  /*1c80*/  BRA `(.L_x_41967) ;  /* 0x0000019000007947 */ /* 0x000fea0003800000 */
.L_x_41966:
        /* <DEDUP_REMOVED lines=21> */
.L_x_41991:
[----:B------:R0:W5:Y:S01]  /*1de0*/  LDG.E.64 R22, [R2.64] ;  /* 0x0000002402167981 */ /* 0x000162000c1e1b00 */
[----:B------:R-:W-:Y:S05]  /*1df0*/  BRA `(.L_x_41967) ;  /* 0x0000002000007947 */ /* 0x000fea0003800000 */
.L_x_41990:
[----:B------:R0:W5:Y:S01]  /*1e00*/  LDG.E R22, [R2.64] ;  /* 0x0000002402167981 */ /* 0x000162000c1e1900 */
[----:B------:R-:W-:-:S03]  /*1e10*/  IMAD.MOV.U32 R23, RZ, RZ, RZ ;  /* 0x000000ffff177224 */ /* 0x000fc600078e00ff */
.L_x_41967:
[----:B------:R-:W3:Y:S02]  /*1e20*/  S2R R34, SR_TID.X ;  /* 0x0000000000227919 */ /* 0x000ee40000002100 */
[----:B---3--:R-:W-:Y:S02]  /*1e30*/  IADD3 R34, R34, 0x80, RZ ;  /* 0x0000008022227810 */ /* 0x008fe40007ffe0ff */
.L_x_41929:
[----:B-1-3--:R-:W-:Y:S05]  /*1e40*/  BSYNC B6 ;  /* 0x0000000000067941 */ /* 0x00afea0003800000 */
.L_x_41928:
[----:B------:R-:W-:Y:S01]  /*1e50*/  ISETP.GE.AND P0, PT, R34, R35, PT ;  /* 0x000000232200720c */ /* 0x000fe20003f06270 */
[----:B------:R-:W-:Y:S01]  /*1e60*/  BSSY B6, `(.L_x_41994) ;  /* 0x00001d7000067945 */ /* 0x000fe20003800000 */
[----:B------:R-:W-:-:S11]  /*1e70*/  CS2R R16, SRZ ;  /* 0x0000000000107805 */ /* 0x000fd6000001ff00 */
        /* <DEDUP_REMOVED lines=19> */
.L_x_41999:
[----:B------:R0:W5:Y:S01]  /*1fb0*/  LDG.E.U8 R32, [R2.64] ;  /* 0x0000002402207981 */ /* 0x000162000c1e1100 */
[----:B------:R-:W-:Y:S01]  /*1fc0*/  IMAD.MOV.U32 R33, RZ, RZ, RZ ;  /* 0x000000ffff217224 */ /* 0x000fe200078e00ff */
[----:B------:R-:W-:Y:S05]  /*1fd0*/  BRA `(.L_x_42001) ;  /* 0x00000d5000007947 */ /* 0x000fea0003800000 */
.L_x_41998:
        /* <DEDUP_REMOVED lines=8> */
.L_x_42003:
[----:B------:R-:W3:Y:S02]  /*2060*/  LDG.E R32, [R2.64] ;  /* 0x0000002402207981 */ /* 0x000ee4000c1e1900 */
[----:B---3--:R-:W-:Y:S01]  /*2070*/  SHF.R.S32.HI R33, RZ, 0x1f, R32 ;  /* 0x0000001fff217819 */ /* 0x008fe20000011420 */
[----:B------:R-:W-:Y:S05]  /*2080*/  BRA `(.L_x_42001) ;  /* 0x00000ca000007947 */ /* 0x000fea0003800000 */
.L_x_42002:
[----:B------:R-:W3:Y:S02]  /*2090*/  LDG.E.S16 R32, [R2.64] ;  /* 0x0000002402207981 */ /* 0x000ee4000c1e1700 */
[----:B---3--:R-:W-:Y:S01]  /*20a0*/  SHF.R.S32.HI R33, RZ, 0x1f, R32 ;  /* 0x0000001fff217819 */ /* 0x008fe20000011420 */
[----:B------:R-:W-:Y:S05]  /*20b0*/  BRA `(.L_x_42001) ;  /* 0x00000c7000007947 */ /* 0x000fea0003800000 */
.L_x_41997:
        /* <DEDUP_REMOVED lines=9> */
.L_x_42005:
[----:B------:R-:W3:Y:S02]  /*2150*/  LDG.E.U16 R2, [R2.64] ;  /* 0x0000002402027981 */ /* 0x000ee4000c1e1500 */
[----:B---3--:R-:W-:-:S06]  /*2160*/  HADD2.F32 R32, -RZ, R2.H0_H0 ;  /* 0x20000002ff207230 */ /* 0x008fcc0000004100 */
[----:B------:R-:W0:Y:S01]  /*2170*/  F2I.S64.TRUNC R32, R32 ;  /* 0x0000002000207311 */ /* 0x000e22000020d900 */
[----:B------:R-:W-:Y:S05]  /*2180*/  BRA `(.L_x_42001) ;  /* 0x00000ba000007947 */ /* 0x000fea0003800000 */
.L_x_42004:
        /* <DEDUP_REMOVED lines=9> */
.L_x_42007:
[----:B------:R-:W3:Y:S02]  /*2220*/  LDG.E.U16 R2, [R2.64] ;  /* 0x0000002402027981 */ /* 0x000ee4000c1e1500 */
[----:B---3--:R-:W-:-:S06]  /*2230*/  HADD2.F32 R32, -RZ, R2.H0_H0 ;  /* 0x20000002ff207230 */ /* 0x008fcc0000004100 */
[----:B------:R-:W0:Y:S01]  /*2240*/  F2I.S64.TRUNC R32, R32 ;  /* 0x0000002000207311 */ /* 0x000e22000020d900 */
[----:B------:R-:W-:Y:S05]  /*2250*/  BRA `(.L_x_42001) ;  /* 0x00000ad000007947 */ /* 0x000fea0003800000 */
.L_x_42006:
[----:B------:R-:W3:Y:S02]  /*2260*/  LDG.E.64 R2, [R2.64] ;  /* 0x0000002402027981 */ /* 0x000ee4000c1e1b00 */
[----:B---3--:R0:W1:Y:S01]  /*2270*/  F2I.S64.F64.TRUNC R32, R2 ;  /* 0x0000000200207311 */ /* 0x008062000030d900 */
[----:B------:R-:W-:Y:S05]  /*2280*/  BRA `(.L_x_42001) ;  /* 0x00000aa000007947 */ /* 0x000fea0003800000 */
.L_x_41996:
        /* <DEDUP_REMOVED lines=13> */
.L_x_42010:
[----:B------:R-:W3:Y:S02]  /*2360*/  LDG.E.64 R2, [R2.64] ;  /* 0x0000002402027981 */ /* 0x000ee4000c1e1b00 */
[----:B---3--:R0:W1:Y:S01]  /*2370*/  F2I.S64.F64.TRUNC R32, R2 ;  /* 0x0000000200207311 */ /* 0x008062000030d900 */
[----:B------:R-:W-:Y:S05]  /*2380*/  BRA `(.L_x_42001) ;  /* 0x000009a000007947 */ /* 0x000fea0003800000 */
.L_x_42009:
        /* <DEDUP_REMOVED lines=27> */
.L_x_42012:
        /* <DEDUP_REMOVED lines=14> */
.L_x_42011:
[----:B------:R-:W3:Y:S02]  /*2620*/  LDG.E.U16 R32, [R2.64] ;  /* 0x0000002402207981 */ /* 0x000ee4000c1e1500 */
[----:B---3--:R-:W-:-:S06]  /*2630*/  PRMT R32, RZ, 0x5410, R32 ;  /* 0x00005410ff207816 */ /* 0x008fcc0000000020 */
[----:B------:R-:W0:Y:S01]  /*2640*/  F2I.S64.TRUNC R32, R32 ;  /* 0x0000002000207311 */ /* 0x000e22000020d900 */
[----:B------:R-:W-:Y:S05]  /*2650*/  BRA `(.L_x_42001) ;  /* 0x000006d000007947 */ /* 0x000fea0003800000 */
.L_x_42008:
        /* <DEDUP_REMOVED lines=11> */
.L_x_42015:
        /* <DEDUP_REMOVED lines=21> */
.L_x_42019:
[----:B------:R-:W-:Y:S05]  /*2860*/  BSYNC B1 ;  /* 0x0000000000017941 */ /* 0x000fea0003800000 */
.L_x_42018:
[----:B------:R-:W-:Y:S01]  /*2870*/  IMAD.SHL.U32 R2, R2, 0x100000, RZ ;  /* 0x0010000002027824 */ /* 0x000fe200078e00ff */
[----:B------:R-:W-:-:S04]  /*2880*/  LEA R3, R0, 0x3b800000, 0x17 ;  /* 0x3b80000000037811 */ /* 0x000fc800078eb8ff */
[----:B------:R-:W-:Y:S02]  /*2890*/  LOP3.LUT R32, R3, R2, R32, 0xfe, !PT ;  /* 0x0000000203207212 */ /* 0x000fe400078efe20 */
.L_x_42017:
[----:B------:R-:W-:Y:S05]  /*28a0*/  BSYNC B0 ;  /* 0x0000000000007941 */ /* 0x000fea0003800000 */
.L_x_42016:
[----:B------:R-:W0:Y:S01]  /*28b0*/  F2I.S64.TRUNC R32, R32 ;  /* 0x0000002000207311 */ /* 0x000e22000020d900 */
[----:B------:R-:W-:Y:S05]  /*28c0*/  BRA `(.L_x_42001) ;  /* 0x0000046000007947 */ /* 0x000fea0003800000 */
.L_x_42014:
        /* <DEDUP_REMOVED lines=21> */
.L_x_42023:
[----:B------:R-:W-:Y:S05]  /*2a20*/  BSYNC B1 ;  /* 0x0000000000017941 */ /* 0x000fea0003800000 */
.L_x_42022:
[----:B------:R-:W-:Y:S01]  /*2a30*/  IMAD.SHL.U32 R2, R2, 0x200000, RZ ;  /* 0x0020000002027824 */ /* 0x000fe200078e00ff */
[----:B------:R-:W-:-:S04]  /*2a40*/  LEA R3, R0, 0x37800000, 0x17 ;  /* 0x3780000000037811 */ /* 0x000fc800078eb8ff */
[----:B------:R-:W-:Y:S02]  /*2a50*/  LOP3.LUT R32, R3, R2, R32, 0xfe, !PT ;  /* 0x0000000203207212 */ /* 0x000fe400078efe20 */
.L_x_42021:
[----:B------:R-:W-:Y:S05]  /*2a60*/  BSYNC B0 ;  /* 0x0000000000007941 */ /* 0x000fea0003800000 */
.L_x_42020:
[----:B------:R-:W0:Y:S01]  /*2a70*/  F2I.S64.TRUNC R32, R32 ;  /* 0x0000002000207311 */ /* 0x000e22000020d900 */
[----:B------:R-:W-:Y:S05]  /*2a80*/  BRA `(.L_x_42001) ;  /* 0x000002a000007947 */ /* 0x000fea0003800000 */
.L_x_42013:
        /* <DEDUP_REMOVED lines=14> */
.L_x_42027:
[----:B------:R-:W-:Y:S05]  /*2b70*/  BSYNC B0 ;  /* 0x0000000000007941 */ /* 0x000fea0003800000 */
.L_x_42026:
[----:B------:R-:W0:Y:S01]  /*2b80*/  F2I.S64.TRUNC R32, R32 ;  /* 0x0000002000207311 */ /* 0x000e22000020d900 */
[----:B------:R-:W-:Y:S05]  /*2b90*/  BRA `(.L_x_42001) ;  /* 0x0000019000007947 */ /* 0x000fea0003800000 */
.L_x_42000:
        /* <DEDUP_REMOVED lines=21> */
.L_x_42025:
[----:B------:R0:W5:Y:S01]  /*2cf0*/  LDG.E.64 R32, [R2.64] ;  /* 0x0000002402207981 */ /* 0x000162000c1e1b00 */
[----:B------:R-:W-:Y:S05]  /*2d00*/  BRA `(.L_x_42001) ;  /* 0x0000002000007947 */ /* 0x000fea0003800000 */
.L_x_42024:
[----:B------:R0:W5:Y:S01]  /*2d10*/  LDG.E R32, [R2.64] ;  /* 0x0000002402207981 */ /* 0x000162000c1e1900 */
[----:B------:R-:W-:-:S03]  /*2d20*/  IMAD.MOV.U32 R33, RZ, RZ, RZ ;  /* 0x000000ffff217224 */ /* 0x000fc600078e00ff */
.L_x_42001:
        /* <DEDUP_REMOVED lines=17> */
.L_x_42031:
[----:B------:R0:W5:Y:S01]  /*2e40*/  LDG.E.U8 R16, [R2.64] ;  /* 0x0000002402107981 */ /* 0x000162000c1e1100 */
[----:B------:R-:W-:Y:S01]  /*2e50*/  IMAD.MOV.U32 R17, RZ, RZ, RZ ;  /* 0x000000ffff117224 */ /* 0x000fe200078e00ff */
[----:B------:R-:W-:Y:S05]  /*2e60*/  BRA `(.L_x_42033) ;  /* 0x00000d5000007947 */ /* 0x000fea0003800000 */
.L_x_42030:
        /* <DEDUP_REMOVED lines=8> */
.L_x_42035:
[----:B------:R-:W3:Y:S02]  /*2ef0*/  LDG.E R16, [R2.64] ;  /* 0x0000002402107981 */ /* 0x000ee4000c1e1900 */
[----:B---3--:R-:W-:Y:S01]  /*2f00*/  SHF.R.S32.HI R17, RZ, 0x1f, R16 ;  /* 0x0000001fff117819 */ /* 0x008fe20000011410 */
[----:B------:R-:W-:Y:S05]  /*2f10*/  BRA `(.L_x_42033) ;  /* 0x00000ca000007947 */ /* 0x000fea0003800000 */
.L_x_42034:
[----:B------:R-:W3:Y:S02]  /*2f20*/  LDG.E.S16 R16, [R2.64] ;  /* 0x0000002402107981 */ /* 0x000ee4000c1e1700 */
[----:B---3--:R-:W-:Y:S01]  /*2f30*/  SHF.R.S32.HI R17, RZ, 0x1f, R16 ;  /* 0x0000001fff117819 */ /* 0x008fe20000011410 */
[----:B------:R-:W-:Y:S05]  /*2f40*/  BRA `(.L_x_42033) ;  /* 0x00000c7000007947 */ /* 0x000fea0003800000 */
.L_x_42029:
        /* <DEDUP_REMOVED lines=9> */
.L_x_42037:
[----:B------:R-:W3:Y:S02]  /*2fe0*/  LDG.E.U16 R2, [R2.64] ;  /* 0x0000002402027981 */ /* 0x000ee4000c1e1500 */
[----:B---3--:R-:W-:-:S06]  /*2ff0*/  HADD2.F32 R16, -RZ, R2.H0_H0 ;  /* 0x20000002ff107230 */ /* 0x008fcc0000004100 */
[----:B------:R-:W0:Y:S01]  /*3000*/  F2I.S64.TRUNC R16, R16 ;  /* 0x0000001000107311 */ /* 0x000e22000020d900 */
[----:B------:R-:W-:Y:S05]  /*3010*/  BRA `(.L_x_42033) ;  /* 0x00000ba000007947 */ /* 0x000fea0003800000 */
.L_x_42036:
        /* <DEDUP_REMOVED lines=9> */
.L_x_42039:
[----:B------:R-:W3:Y:S02]  /*30b0*/  LDG.E.U16 R2, [R2.64] ;  /* 0x0000002402027981 */ /* 0x000ee4000c1e1500 */
[----:B---3--:R-:W-:-:S06]  /*30c0*/  HADD2.F32 R16, -RZ, R2.H0_H0 ;  /* 0x20000002ff107230 */ /* 0x008fcc0000004100 */
[----:B------:R-:W0:Y:S01]  /*30d0*/  F2I.S64.TRUNC R16, R16 ;  /* 0x0000001000107311 */ /* 0x000e22000020d900 */
[----:B------:R-:W-:Y:S05]  /*30e0*/  BRA `(.L_x_42033) ;  /* 0x00000ad000007947 */ /* 0x000fea0003800000 */
.L_x_42038:
[----:B------:R-:W3:Y:S02]  /*30f0*/  LDG.E.64 R2, [R2.64] ;  /* 0x0000002402027981 */ /* 0x000ee4000c1e1b00 */
[----:B---3--:R0:W3:Y:S01]  /*3100*/  F2I.S64.F64.TRUNC R16, R2 ;  /* 0x0000000200107311 */ /* 0x0080e2000030d900 */
[----:B------:R-:W-:Y:S05]  /*3110*/  BRA `(.L_x_42033) ;  /* 0x00000aa000007947 */ /* 0x000fea0003800000 */
.L_x_42028:
        /* <DEDUP_REMOVED lines=13> */
.L_x_42042:
[----:B------:R-:W3:Y:S02]  /*31f0*/  LDG.E.64 R2, [R2.64] ;  /* 0x0000002402027981 */ /* 0x000ee4000c1e1b00 */
[----:B---3--:R0:W3:Y:S01]  /*3200*/  F2I.S64.F64.TRUNC R16, R2 ;  /* 0x0000000200107311 */ /* 0x0080e2000030d900 */
[----:B------:R-:W-:Y:S05]  /*3210*/  BRA `(.L_x_42033) ;  /* 0x000009a000007947 */ /* 0x000fea0003800000 */
.L_x_42041:
        /* <DEDUP_REMOVED lines=27> */
.L_x_42044:
        /* <DEDUP_REMOVED lines=12> */
[----:B------:R0:W3:Y:S01]  /*3490*/  F2I.S64.TRUNC R16, R4 ;  /* 0x0000000400107311 */ /* 0x0000e2000020d900 */
[----:B------:R-:W-:Y:S05]  /*34a0*/  BRA `(.L_x_42033) ;  /* 0x0000071000007947 */ /* 0x000fea0003800000 */
.L_x_42043:
[----:B------:R-:W3:Y:S02]  /*34b0*/  LDG.E.U16 R16, [R2.64] ;  /* 0x0000002402107981 */ /* 0x000ee4000c1e1500 */
[----:B---3--:R-:W-:-:S06]  /*34c0*/  PRMT R16, RZ, 0x5410, R16 ;  /* 0x00005410ff107816 */ /* 0x008fcc0000000010 */
[----:B------:R-:W0:Y:S01]  /*34d0*/  F2I.S64.TRUNC R16, R16 ;  /* 0x0000001000107311 */ /* 0x000e22000020d900 */
[----:B------:R-:W-:Y:S05]  /*34e0*/  BRA `(.L_x_42033) ;  /* 0x000006d000007947 */ /* 0x000fea0003800000 */
.L_x_42040:
        /* <DEDUP_REMOVED lines=11> */
.L_x_42047:
        /* <DEDUP_REMOVED lines=21> */
.L_x_42051:
[----:B------:R-:W-:Y:S05]  /*36f0*/  BSYNC B1 ;  /* 0x0000000000017941 */ /* 0x000fea0003800000 */
.L_x_42050:
[----:B------:R-:W-:Y:S01]  /*3700*/  IMAD.SHL.U32 R2, R2, 0x100000, RZ ;  /* 0x0010000002027824 */ /* 0x000fe200078e00ff */
[----:B------:R-:W-:-:S04]  /*3710*/  LEA R3, R0, 0x3b800000, 0x17 ;  /* 0x3b80000000037811 */ /* 0x000fc800078eb8ff */
[----:B------:R-:W-:Y:S02]  /*3720*/  LOP3.LUT R16, R3, R2, R16, 0xfe, !PT ;  /* 0x0000000203107212 */ /* 0x000fe400078efe10 */
.L_x_42049:
[----:B------:R-:W-:Y:S05]  /*3730*/  BSYNC B0 ;  /* 0x0000000000007941 */ /* 0x000fea0003800000 */
.L_x_42048:
[----:B------:R-:W0:Y:S01]  /*3740*/  F2I.S64.TRUNC R16, R16 ;  /* 0x0000001000107311 */ /* 0x000e22000020d900 */
[----:B------:R-:W-:Y:S05]  /*3750*/  BRA `(.L_x_42033) ;  /* 0x0000046000007947 */ /* 0x000fea0003800000 */
.L_x_42046:
        /* <DEDUP_REMOVED lines=21> */
.L_x_42055:
[----:B------:R-:W-:Y:S05]  /*38b0*/  BSYNC B1 ;  /* 0x0000000000017941 */ /* 0x000fea0003800000 */
.L_x_42054:
[----:B------:R-:W-:Y:S01]  /*38c0*/  IMAD.SHL.U32 R2, R2, 0x200000, RZ ;  /* 0x0020000002027824 */ /* 0x000fe200078e00ff */
[----:B------:R-:W-:-:S04]  /*38d0*/  LEA R3, R0, 0x37800000, 0x17 ;  /* 0x3780000000037811 */ /* 0x000fc800078eb8ff */
[----:B------:R-:W-:Y:S02]  /*38e0*/  LOP3.LUT R16, R3, R2, R16, 0xfe, !PT ;  /* 0x0000000203107212 */ /* 0x000fe400078efe10 */
.L_x_42053:
[----:B------:R-:W-:Y:S05]  /*38f0*/  BSYNC B0 ;  /* 0x0000000000007941 */ /* 0x000fea0003800000 */
.L_x_42052:
[----:B------:R-:W0:Y:S01]  /*3900*/  F2I.S64.TRUNC R16, R16 ;  /* 0x0000001000107311 */ /* 0x000e22000020d900 */
[----:B------:R-:W-:Y:S05]  /*3910*/  BRA `(.L_x_42033) ;  /* 0x000002a000007947 */ /* 0x000fea0003800000 */
.L_x_42045:
        /* <DEDUP_REMOVED lines=14> */
.L_x_42059:
[----:B------:R-:W-:Y:S05]  /*3a00*/  BSYNC B0 ;  /* 0x0000000000007941 */ /* 0x000fea0003800000 */
.L_x_42058:
[----:B------:R-:W0:Y:S01]  /*3a10*/  F2I.S64.TRUNC R16, R16 ;  /* 0x0000001000107311 */ /* 0x000e22000020d900 */
[----:B------:R-:W-:Y:S05]  /*3a20*/  BRA `(.L_x_42033) ;  /* 0x0000019000007947 */ /* 0x000fea0003800000 */
.L_x_42032:
        /* <DEDUP_REMOVED lines=21> */
.L_x_42057:
[----:B------:R0:W5:Y:S01]  /*3b80*/  LDG.E.64 R16, [R2.64] ;  /* 0x0000002402107981 */ /* 0x000162000c1e1b00 */
[----:B------:R-:W-:Y:S05]  /*3b90*/  BRA `(.L_x_42033) ;  /* 0x0000002000007947 */ /* 0x000fea0003800000 */
.L_x_42056:
[----:B------:R0:W5:Y:S01]  /*3ba0*/  LDG.E R16, [R2.64] ;  /* 0x0000002402107981 */ /* 0x000162000c1e1900 */
[----:B------:R-:W-:-:S03]  /*3bb0*/  IMAD.MOV.U32 R17, RZ, RZ, RZ ;  /* 0x000000ffff117224 */ /* 0x000fc600078e00ff */
.L_x_42033:
[----:B------:R-:W-:-:S04]  /*3bc0*/  IADD3 R34, R34, 0x80, RZ ;  /* 0x0000008022227810 */ /* 0x000fc80007ffe0ff */
.L_x_41995:
[----:B------:R-:W-:Y:S05]  /*3bd0*/  BSYNC B6 ;  /* 0x0000000000067941 */ /* 0x000fea0003800000 */
.L_x_41994:
[----:B------:R-:W-:Y:S01]  /*3be0*/  ISETP.GE.AND P0, PT, R34, R35, PT ;  /* 0x000000232200720c */ /* 0x000fe20003f06270 */
[----:B------:R-:W-:Y:S01]  /*3bf0*/  BSSY B6, `(.L_x_42060) ;  /* 0x00001d9000067945 */ /* 0x000fe20003800000 */
[----:B------:R-:W-:Y:S01]  /*3c00*/  CS2R R24, SRZ ;  /* 0x0000000000187805 */ /* 0x000fe2000001ff00 */
[----:B------:R-:W-:Y:S01]  /*3c10*/  CS2R R28, SRZ ;  /* 0x00000000001c7805 */ /* 0x000fe2000001ff00 */
[----:B------:R-:W-:-:S09]  /*3c20*/  CS2R R18, SRZ ;  /* 0x0000000000127805 */ /* 0x000fd2000001ff00 */
        /* <DEDUP_REMOVED lines=19> */
.L_x_42065:
[----:B------:R0:W5:Y:S01]  /*3d60*/  LDG.E.U8 R28, [R2.64] ;  /* 0x00000024021c7981 */ /* 0x000162000c1e1100 */
[----:B------:R-:W-:Y:S01]  /*3d70*/  IMAD.MOV.U32 R29, RZ, RZ, RZ ;  /* 0x000000ffff1d7224 */ /* 0x000fe200078e00ff */
[----:B------:R-:W-:Y:S05]  /*3d80*/  BRA `(.L_x_42067) ;  /* 0x00000d5000007947 */ /* 0x000fea0003800000 */
.L_x_42064:
        /* <DEDUP_REMOVED lines=8> */
.L_x_42069:
[----:B------:R-:W4:Y:S02]  /*3e10*/  LDG.E R28, [R2.64] ;  /* 0x00000024021c7981 */ /* 0x000f24000c1e1900 */
[----:B----4-:R-:W-:Y:S01]  /*3e20*/  SHF.R.S32.HI R29, RZ, 0x1f, R28 ;  /* 0x0000001fff1d7819 */ /* 0x010fe2000001141c */
[----:B------:R-:W-:Y:S05]  /*3e30*/  BRA `(.L_x_42067) ;  /* 0x00000ca000007947 */ /* 0x000fea0003800000 */
.L_x_42068:
[----:B------:R-:W4:Y:S02]  /*3e40*/  LDG.E.S16 R28, [R2.64] ;  /* 0x00000024021c7981 */ /* 0x000f24000c1e1700 */
[----:B----4-:R-:W-:Y:S01]  /*3e50*/  SHF.R.S32.HI R29, RZ, 0x1f, R28 ;  /* 0x0000001fff1d7819 */ /* 0x010fe2000001141c */
[----:B------:R-:W-:Y:S05]  /*3e60*/  BRA `(.L_x_42067) ;  /* 0x00000c7000007947 */ /* 0x000fea0003800000 */
.L_x_42063:
        /* <DEDUP_REMOVED lines=9> */
.L_x_42071:
[----:B------:R-:W4:Y:S02]  /*3f00*/  LDG.E.U16 R2, [R2.64] ;  /* 0x0000002402027981 */ /* 0x000f24000c1e1500 */
[----:B----4-:R-:W-:-:S06]  /*3f10*/  HADD2.F32 R28, -RZ, R2.H0_H0 ;  /* 0x20000002ff1c7230 */ /* 0x010fcc0000004100 */
[----:B------:R-:W0:Y:S01]  /*3f20*/  F2I.S64.TRUNC R28, R28 ;  /* 0x0000001c001c7311 */ /* 0x000e22000020d900 */
[----:B------:R-:W-:Y:S05]  /*3f30*/  BRA `(.L_x_42067) ;  /* 0x00000ba000007947 */ /* 0x000fea0003800000 */
.L_x_42070:
        /* <DEDUP_REMOVED lines=9> */
.L_x_42073:
[----:B------:R-:W4:Y:S02]  /*3fd0*/  LDG.E.U16 R2, [R2.64] ;  /* 0x0000002402027981 */ /* 0x000f24000c1e1500 */
[----:B----4-:R-:W-:-:S06]  /*3fe0*/  HADD2.F32 R28, -RZ, R2.H0_H0 ;  /* 0x20000002ff1c7230 */ /* 0x010fcc0000004100 */
[----:B------:R-:W0:Y:S01]  /*3ff0*/  F2I.S64.TRUNC R28, R28 ;  /* 0x0000001c001c7311 */ /* 0x000e22000020d900 */
[----:B------:R-:W-:Y:S05]  /*4000*/  BRA `(.L_x_42067) ;  /* 0x00000ad000007947 */ /* 0x000fea0003800000 */
.L_x_42072:
[----:B------:R-:W4:Y:S02]  /*4010*/  LDG.E.64 R2, [R2.64] ;  /* 0x0000002402027981 */ /* 0x000f24000c1e1b00 */
[----:B----4-:R0:W4:Y:S01]  /*4020*/  F2I.S64.F64.TRUNC R28, R2 ;  /* 0x00000002001c7311 */ /* 0x010122000030d900 */
[----:B------:R-:W-:Y:S05]  /*4030*/  BRA `(.L_x_42067) ;  /* 0x00000aa000007947 */ /* 0x000fea0003800000 */
.L_x_42062:
        /* <DEDUP_REMOVED lines=13> */
.L_x_42076:
[----:B------:R-:W4:Y:S02]  /*4110*/  LDG.E.64 R2, [R2.64] ;  /* 0x0000002402027981 */ /* 0x000f24000c1e1b00 */
[----:B----4-:R0:W4:Y:S01]  /*4120*/  F2I.S64.F64.TRUNC R28, R2 ;  /* 0x00000002001c7311 */ /* 0x010122000030d900 */
[----:B------:R-:W-:Y:S05]  /*4130*/  BRA `(.L_x_42067) ;  /* 0x000009a000007947 */ /* 0x000fea0003800000 */
.L_x_42075:
        /* <DEDUP_REMOVED lines=27> */
.L_x_42078:
        /* <DEDUP_REMOVED lines=14> */
.L_x_42077:
[----:B------:R-:W4:Y:S02]  /*43d0*/  LDG.E.U16 R28, [R2.64] ;  /* 0x00000024021c7981 */ /* 0x000f24000c1e1500 */
[----:B----4-:R-:W-:-:S06]  /*43e0*/  PRMT R28, RZ, 0x5410, R28 ;  /* 0x00005410ff1c7816 */ /* 0x010fcc000000001c */
[----:B------:R-:W0:Y:S01]  /*43f0*/  F2I.S64.TRUNC R28, R28 ;  /* 0x0000001c001c7311 */ /* 0x000e22000020d900 */
[----:B------:R-:W-:Y:S05]  /*4400*/  BRA `(.L_x_42067) ;  /* 0x000006d000007947 */ /* 0x000fea0003800000 */
.L_x_42074:
        /* <DEDUP_REMOVED lines=11> */
.L_x_42081:
        /* <DEDUP_REMOVED lines=21> */
.L_x_42085:
[----:B------:R-:W-:Y:S05]  /*4610*/  BSYNC B1 ;  /* 0x0000000000017941 */ /* 0x000fea0003800000 */
.L_x_42084:
[----:B------:R-:W-:Y:S01]  /*4620*/  IMAD.SHL.U32 R2, R2, 0x100000, RZ ;  /* 0x0010000002027824 */ /* 0x000fe200078e00ff */
[----:B------:R-:W-:-:S04]  /*4630*/  LEA R3, R0, 0x3b800000, 0x17 ;  /* 0x3b80000000037811 */ /* 0x000fc800078eb8ff */
[----:B------:R-:W-:Y:S02]  /*4640*/  LOP3.LUT R28, R3, R2, R28, 0xfe, !PT ;  /* 0x00000002031c7212 */ /* 0x000fe400078efe1c */
.L_x_42083:
[----:B------:R-:W-:Y:S05]  /*4650*/  BSYNC B0 ;  /* 0x0000000000007941 */ /* 0x000fea0003800000 */
.L_x_42082:
[----:B------:R-:W0:Y:S01]  /*4660*/  F2I.S64.TRUNC R28, R28 ;  /* 0x0000001c001c7311 */ /* 0x000e22000020d900 */
[----:B------:R-:W-:Y:S05]  /*4670*/  BRA `(.L_x_42067) ;  /* 0x0000046000007947 */ /* 0x000fea0003800000 */
.L_x_42080:
        /* <DEDUP_REMOVED lines=21> */
.L_x_42089:
[----:B------:R-:W-:Y:S05]  /*47d0*/  BSYNC B1 ;  /* 0x0000000000017941 */ /* 0x000fea0003800000 */
.L_x_42088:
[----:B------:R-:W-:Y:S01]  /*47e0*/  IMAD.SHL.U32 R2, R2, 0x200000, RZ ;  /* 0x0020000002027824 */ /* 0x000fe200078e00ff */
[----:B------:R-:W-:-:S04]  /*47f0*/  LEA R3, R0, 0x37800000, 0x17 ;  /* 0x3780000000037811 */ /* 0x000fc800078eb8ff */
[----:B------:R-:W-:Y:S02]  /*4800*/  LOP3.LUT R28, R3, R2, R28, 0xfe, !PT ;  /* 0x00000002031c7212 */ /* 0x000fe400078efe1c */
.L_x_42087:
[----:B------:R-:W-:Y:S05]  /*4810*/  BSYNC B0 ;  /* 0x0000000000007941 */ /* 0x000fea0003800000 */
.L_x_42086:
[----:B------:R-:W0:Y:S01]  /*4820*/  F2I.S64.TRUNC R28, R28 ;  /* 0x0000001c001c7311 */ /* 0x000e22000020d900 */
[----:B------:R-:W-:Y:S05]  /*4830*/  BRA `(.L_x_42067) ;  /* 0x000002a000007947 */ /* 0x000fea0003800000 */
.L_x_42079:
        /* <DEDUP_REMOVED lines=14> */
.L_x_42093:
[----:B------:R-:W-:Y:S05]  /*4920*/  BSYNC B0 ;  /* 0x0000000000007941 */ /* 0x000fea0003800000 */
.L_x_42092:
[----:B------:R-:W0:Y:S01]  /*4930*/  F2I.S64.TRUNC R28, R28 ;  /* 0x0000001c001c7311 */ /* 0x000e22000020d900 */
[----:B------:R-:W-:Y:S05]  /*4940*/  BRA `(.L_x_42067) ;  /* 0x0000019000007947 */ /* 0x000fea0003800000 */
.L_x_42066:
        /* <DEDUP_REMOVED lines=21> */
.L_x_42091:
[----:B------:R0:W5:Y:S01]  /*4aa0*/  LDG.E.64 R28, [R2.64] ;  /* 0x00000024021c7981 */ /* 0x000162000c1e1b00 */
[----:B------:R-:W-:Y:S05]  /*4ab0*/  BRA `(.L_x_42067) ;  /* 0x0000002000007947 */ /* 0x000fea0003800000 */
.L_x_42090:
[----:B------:R0:W5:Y:S01]  /*4ac0*/  LDG.E R28, [R2.64] ;  /* 0x00000024021c7981 */ /* 0x000162000c1e1900 */
[----:B------:R-:W-:-:S03]  /*4ad0*/  IMAD.MOV.U32 R29, RZ, RZ, RZ ;  /* 0x000000ffff1d7224 */ /* 0x000fc600078e00ff */
.L_x_42067:
        /* <DEDUP_REMOVED lines=17> */
.L_x_42097:
[----:B------:R0:W5:Y:S01]  /*4bf0*/  LDG.E.U8 R18, [R2.64] ;  /* 0x0000002402127981 */ /* 0x000162000c1e1100 */
[----:B------:R-:W-:Y:S01]  /*4c00*/  IMAD.MOV.U32 R19, RZ, RZ, RZ ;  /* 0x000000ffff137224 */ /* 0x000fe200078e00ff */
[----:B------:R-:W-:Y:S05]  /*4c10*/  BRA `(.L_x_42099) ;  /* 0x00000d5000007947 */ /* 0x000fea0003800000 */
.L_x_42096:
        /* <DEDUP_REMOVED lines=8> */
.L_x_42101:
[----:B----4-:R-:W4:Y:S02]  /*4ca0*/  LDG.E R18, [R2.64] ;  /* 0x0000002402127981 */ /* 0x010f24000c1e1900 */
[----:B----4-:R-:W-:Y:S01]  /*4cb0*/  SHF.R.S32.HI R19, RZ, 0x1f, R18 ;  /* 0x0000001fff137819 */ /* 0x010fe20000011412 */
[----:B------:R-:W-:Y:S05]  /*4cc0*/  BRA `(.L_x_42099) ;  /* 0x00000ca000007947 */ /* 0x000fea0003800000 */
.L_x_42100:
[----:B----4-:R-:W4:Y:S02]  /*4cd0*/  LDG.E.S16 R18, [R2.64] ;  /* 0x0000002402127981 */ /* 0x010f24000c1e1700 */
[----:B----4-:R-:W-:Y:S01]  /*4ce0*/  SHF.R.S32.HI R19, RZ, 0x1f, R18 ;  /* 0x0000001fff137819 */ /* 0x010fe20000011412 */
[----:B------:R-:W-:Y:S05]  /*4cf0*/  BRA `(.L_x_42099) ;  /* 0x00000c7000007947 */ /* 0x000fea0003800000 */
.L_x_42095:
        /* <DEDUP_REMOVED lines=9> */
.L_x_42103:
[----:B----4-:R-:W4:Y:S02]  /*4d90*/  LDG.E.U16 R2, [R2.64] ;  /* 0x0000002402027981 */ /* 0x010f24000c1e1500 */
[----:B----4-:R-:W-:-:S06]  /*4da0*/  HADD2.F32 R18, -RZ, R2.H0_H0 ;  /* 0x20000002ff127230 */ /* 0x010fcc0000004100 */
[----:B------:R-:W0:Y:S01]  /*4db0*/  F2I.S64.TRUNC R18, R18 ;  /* 0x0000001200127311 */ /* 0x000e22000020d900 */
[----:B------:R-:W-:Y:S05]  /*4dc0*/  BRA `(.L_x_42099) ;  /* 0x00000ba000007947 */ /* 0x000fea0003800000 */
.L_x_42102:
        /* <DEDUP_REMOVED lines=9> */
.L_x_42105:
[----:B----4-:R-:W4:Y:S02]  /*4e60*/  LDG.E.U16 R2, [R2.64] ;  /* 0x0000002402027981 */ /* 0x010f24000c1e1500 */
[----:B----4-:R-:W-:-:S06]  /*4e70*/  HADD2.F32 R18, -RZ, R2.H0_H0 ;  /* 0x20000002ff127230 */ /* 0x010fcc0000004100 */
[----:B------:R-:W0:Y:S01]  /*4e80*/  F2I.S64.TRUNC R18, R18 ;  /* 0x0000001200127311 */ /* 0x000e22000020d900 */
[----:B------:R-:W-:Y:S05]  /*4e90*/  BRA `(.L_x_42099) ;  /* 0x00000ad000007947 */ /* 0x000fea0003800000 */
.L_x_42104:
[----:B----4-:R-:W4:Y:S02]  /*4ea0*/  LDG.E.64 R2, [R2.64] ;  /* 0x0000002402027981 */ /* 0x010f24000c1e1b00 */
[----:B----4-:R0:W4:Y:S01]  /*4eb0*/  F2I.S64.F64.TRUNC R18, R2 ;  /* 0x0000000200127311 */ /* 0x010122000030d900 */
[----:B------:R-:W-:Y:S05]  /*4ec0*/  BRA `(.L_x_42099) ;  /* 0x00000aa000007947 */ /* 0x000fea0003800000 */
.L_x_42094:
        /* <DEDUP_REMOVED lines=13> */
.L_x_42108:
[----:B----4-:R-:W4:Y:S02]  /*4fa0*/  LDG.E.64 R2, [R2.64] ;  /* 0x0000002402027981 */ /* 0x010f24000c1e1b00 */
[----:B----4-:R0:W4:Y:S01]  /*4fb0*/  F2I.S64.F64.TRUNC R18, R2 ;  /* 0x0000000200127311 */ /* 0x010122000030d900 */
[----:B------:R-:W-:Y:S05]  /*4fc0*/  BRA `(.L_x_42099) ;  /* 0x000009a000007947 */ /* 0x000fea0003800000 */
.L_x_42107:
        /* <DEDUP_REMOVED lines=27> */
.L_x_42110:
        /* <DEDUP_REMOVED lines=14> */
.L_x_42109:
[----:B----4-:R-:W4:Y:S02]  /*5260*/  LDG.E.U16 R18, [R2.64] ;  /* 0x0000002402127981 */ /* 0x010f24000c1e1500 */
[----:B----4-:R-:W-:-:S06]  /*5270*/  PRMT R18, RZ, 0x5410, R18 ;  /* 0x00005410ff127816 */ /* 0x010fcc0000000012 */
[----:B------:R-:W0:Y:S01]  /*5280*/  F2I.S64.TRUNC R18, R18 ;  /* 0x0000001200127311 */ /* 0x000e22000020d900 */
[----:B------:R-:W-:Y:S05]  /*5290*/  BRA `(.L_x_42099) ;  /* 0x000006d000007947 */ /* 0x000fea0003800000 */
.L_x_42106:
        /* <DEDUP_REMOVED lines=11> */
.L_x_42113:
        /* <DEDUP_REMOVED lines=21> */
.L_x_42117:
[----:B------:R-:W-:Y:S05]  /*54a0*/  BSYNC B1 ;  /* 0x0000000000017941 */ /* 0x000fea0003800000 */
.L_x_42116:
[----:B------:R-:W-:Y:S01]  /*54b0*/  IMAD.SHL.U32 R2, R2, 0x100000, RZ ;  /* 0x0010000002027824 */ /* 0x000fe200078e00ff */
[----:B------:R-:W-:-:S04]  /*54c0*/  LEA R3, R0, 0x3b800000, 0x17 ;  /* 0x3b80000000037811 */ /* 0x000fc800078eb8ff */
[----:B------:R-:W-:Y:S02]  /*54d0*/  LOP3.LUT R18, R3, R2, R18, 0xfe, !PT ;  /* 0x0000000203127212 */ /* 0x000fe400078efe12 */
.L_x_42115:
[----:B------:R-:W-:Y:S05]  /*54e0*/  BSYNC B0 ;  /* 0x0000000000007941 */ /* 0x000fea0003800000 */
.L_x_42114:
[----:B------:R-:W0:Y:S01]  /*54f0*/  F2I.S64.TRUNC R18, R18 ;  /* 0x0000001200127311 */ /* 0x000e22000020d900 */
[----:B------:R-:W-:Y:S05]  /*5500*/  BRA `(.L_x_42099) ;  /* 0x0000046000007947 */ /* 0x000fea0003800000 */
.L_x_42112:
        /* <DEDUP_REMOVED lines=21> */
.L_x_42121:
[----:B------:R-:W-:Y:S05]  /*5660*/  BSYNC B1 ;  /* 0x0000000000017941 */ /* 0x000fea0003800000 */
.L_x_42120:
[----:B------:R-:W-:Y:S01]  /*5670*/  IMAD.SHL.U32 R2, R2, 0x200000, RZ ;  /* 0x0020000002027824 */ /* 0x000fe200078e00ff */
[----:B------:R-:W-:-:S04]  /*5680*/  LEA R3, R0, 0x37800000, 0x17 ;  /* 0x3780000000037811 */ /* 0x000fc800078eb8ff */
[----:B------:R-:W-:Y:S02]  /*5690*/  LOP3.LUT R18, R3, R2, R18, 0xfe, !PT ;  /* 0x0000000203127212 */ /* 0x000fe400078efe12 */
.L_x_42119:
[----:B------:R-:W-:Y:S05]  /*56a0*/  BSYNC B0 ;  /* 0x0000000000007941 */ /* 0x000fea0003800000 */
.L_x_42118:
[----:B------:R-:W0:Y:S01]  /*56b0*/  F2I.S64.TRUNC R18, R18 ;  /* 0x0000001200127311 */ /* 0x000e22000020d900 */
[----:B------:R-:W-:Y:S05]  /*56c0*/  BRA `(.L_x_42099) ;  /* 0x000002a000007947 */ /* 0x000fea0003800000 */
.L_x_42111:
        /* <DEDUP_REMOVED lines=14> */
.L_x_42125:
[----:B------:R-:W-:Y:S05]  /*57b0*/  BSYNC B0 ;  /* 0x0000000000007941 */ /* 0x000fea0003800000 */
.L_x_42124:
[----:B------:R-:W0:Y:S01]  /*57c0*/  F2I.S64.TRUNC R18, R18 ;  /* 0x0000001200127311 */ /* 0x000e22000020d900 */
[----:B------:R-:W-:Y:S05]  /*57d0*/  BRA `(.L_x_42099) ;  /* 0x0000019000007947 */ /* 0x000fea0003800000 */
.L_x_42098:
        /* <DEDUP_REMOVED lines=21> */
.L_x_42123:
[----:B------:R0:W5:Y:S01]  /*5930*/  LDG.E.64 R18, [R2.64] ;  /* 0x0000002402127981 */ /* 0x000162000c1e1b00 */
[----:B------:R-:W-:Y:S05]  /*5940*/  BRA `(.L_x_42099) ;  /* 0x0000002000007947 */ /* 0x000fea0003800000 */
.L_x_42122:
[----:B------:R0:W5:Y:S01]  /*5950*/  LDG.E R18, [R2.64] ;  /* 0x0000002402127981 */ /* 0x000162000c1e1900 */
[----:B------:R-:W-:-:S03]  /*5960*/  IMAD.MOV.U32 R19, RZ, RZ, RZ ;  /* 0x000000ffff137224 */ /* 0x000fc600078e00ff */
.L_x_42099:
[----:B------:R-:W-:-:S04]  /*5970*/  IADD3 R34, R34, 0x80, RZ ;  /* 0x0000008022227810 */ /* 0x000fc80007ffe0ff */
.L_x_42061:
[----:B------:R-:W-:Y:S05]  /*5980*/  BSYNC B6 ;  /* 0x0000000000067941 */ /* 0x000fea0003800000 */
.L_x_42060:
        /* <DEDUP_REMOVED lines=22> */
.L_x_42131:
[----:B------:R0:W5:Y:S01]  /*5af0*/  LDG.E.U8 R26, [R2.64] ;  /* 0x00000024021a7981 */ /* 0x000162000c1e1100 */
[----:B------:R-:W-:Y:S01]  /*5b00*/  IMAD.MOV.U32 R27, RZ, RZ, RZ ;  /* 0x000000ffff1b7224 */ /* 0x000fe200078e00ff */
[----:B------:R-:W-:Y:S05]  /*5b10*/  BRA `(.L_x_42133) ;  /* 0x00000d5000007947 */ /* 0x000fea0003800000 */
.L_x_42130:
        /* <DEDUP_REMOVED lines=8> */
.L_x_42135:
[----:B----4-:R-:W4:Y:S02]  /*5ba0*/  LDG.E R26, [R2.64] ;  /* 0x00000024021a7981 */ /* 0x010f24000c1e1900 */
[----:B----4-:R-:W-:Y:S01]  /*5bb0*/  SHF.R.S32.HI R27, RZ, 0x1f, R26 ;  /* 0x0000001fff1b7819 */ /* 0x010fe2000001141a */
[----:B------:R-:W-:Y:S05]  /*5bc0*/  BRA `(.L_x_42133) ;  /* 0x00000ca000007947 */ /* 0x000fea0003800000 */
.L_x_42134:
[----:B----4-:R-:W4:Y:S02]  /*5bd0*/  LDG.E.S16 R26, [R2.64] ;  /* 0x00000024021a7981 */ /* 0x010f24000c1e1700 */
[----:B----4-:R-:W-:Y:S01]  /*5be0*/  SHF.R.S32.HI R27, RZ, 0x1f, R26 ;  /* 0x0000001fff1b7819 */ /* 0x010fe2000001141a */
[----:B------:R-:W-:Y:S05]  /*5bf0*/  BRA `(.L_x_42133) ;  /* 0x00000c7000007947 */ /* 0x000fea0003800000 */
.L_x_42129:
        /* <DEDUP_REMOVED lines=9> */
.L_x_42137:
[----:B----4-:R-:W4:Y:S02]  /*5c90*/  LDG.E.U16 R2, [R2.64] ;  /* 0x0000002402027981 */ /* 0x010f24000c1e1500 */
[----:B----4-:R-:W-:-:S06]  /*5ca0*/  HADD2.F32 R26, -RZ, R2.H0_H0 ;  /* 0x20000002ff1a7230 */ /* 0x010fcc0000004100 */
[----:B------:R-:W0:Y:S01]  /*5cb0*/  F2I.S64.TRUNC R26, R26 ;  /* 0x0000001a001a7311 */ /* 0x000e22000020d900 */
[----:B------:R-:W-:Y:S05]  /*5cc0*/  BRA `(.L_x_42133) ;  /* 0x00000ba000007947 */ /* 0x000fea0003800000 */
.L_x_42136:
        /* <DEDUP_REMOVED lines=9> */
.L_x_42139:
[----:B----4-:R-:W4:Y:S02]  /*5d60*/  LDG.E.U16 R2, [R2.64] ;  /* 0x0000002402027981 */ /* 0x010f24000c1e1500 */
[----:B----4-:R-:W-:-:S06]  /*5d70*/  HADD2.F32 R26, -RZ, R2.H0_H0 ;  /* 0x20000002ff1a7230 */ /* 0x010fcc0000004100 */
[----:B------:R-:W0:Y:S01]  /*5d80*/  F2I.S64.TRUNC R26, R26 ;  /* 0x0000001a001a7311 */ /* 0x000e22000020d900 */
[----:B------:R-:W-:Y:S05]  /*5d90*/  BRA `(.L_x_42133) ;  /* 0x00000ad000007947 */ /* 0x000fea0003800000 */
.L_x_42138:
[----:B----4-:R-:W4:Y:S02]  /*5da0*/  LDG.E.64 R2, [R2.64] ;  /* 0x0000002402027981 */ /* 0x010f24000c1e1b00 */
[----:B----4-:R0:W4:Y:S01]  /*5db0*/  F2I.S64.F64.TRUNC R26, R2 ;  /* 0x00000002001a7311 */ /* 0x010122000030d900 */
[----:B------:R-:W-:Y:S05]  /*5dc0*/  BRA `(.L_x_42133) ;  /* 0x00000aa000007947 */ /* 0x000fea0003800000 */
.L_x_42128:
        /* <DEDUP_REMOVED lines=13> */
.L_x_42142:
[----:B----4-:R-:W4:Y:S02]  /*5ea0*/  LDG.E.64 R2, [R2.64] ;  /* 0x0000002402027981 */ /* 0x010f24000c1e1b00 */
[----:B----4-:R0:W4:Y:S01]  /*5eb0*/  F2I.S64.F64.TRUNC R26, R2 ;  /* 0x00000002001a7311 */ /* 0x010122000030d900 */
[----:B------:R-:W-:Y:S05]  /*5ec0*/  BRA `(.L_x_42133) ;  /* 0x000009a000007947 */ /* 0x000fea0003800000 */
.L_x_42141:
        /* <DEDUP_REMOVED lines=27> */
.L_x_42144:
        /* <DEDUP_REMOVED lines=14> */
.L_x_42143:
[----:B----4-:R-:W4:Y:S02]  /*6160*/  LDG.E.U16 R26, [R2.64] ;  /* 0x00000024021a7981 */ /* 0x010f24000c1e1500 */
[----:B----4-:R-:W-:-:S06]  /*6170*/  PRMT R26, RZ, 0x5410, R26 ;  /* 0x00005410ff1a7816 */ /* 0x010fcc000000001a */
[----:B------:R-:W0:Y:S01]  /*6180*/  F2I.S64.TRUNC R26, R26 ;  /* 0x0000001a001a7311 */ /* 0x000e22000020d900 */
[----:B------:R-:W-:Y:S05]  /*6190*/  BRA `(.L_x_42133) ;  /* 0x000006d000007947 */ /* 0x000fea0003800000 */
.L_x_42140:
        /* <DEDUP_REMOVED lines=11> */
.L_x_42147:
        /* <DEDUP_REMOVED lines=21> */
.L_x_42151:
[----:B------:R-:W-:Y:S05]  /*63a0*/  BSYNC B1 ;  /* 0x0000000000017941 */ /* 0x000fea0003800000 */
.L_x_42150:
[----:B------:R-:W-:Y:S01]  /*63b0*/  IMAD.SHL.U32 R2, R2, 0x100000, RZ ;  /* 0x0010000002027824 */ /* 0x000fe200078e00ff */
[----:B------:R-:W-:-:S04]  /*63c0*/  LEA R3, R0, 0x3b800000, 0x17 ;  /* 0x3b80000000037811 */ /* 0x000fc800078eb8ff */
[----:B------:R-:W-:Y:S02]  /*63d0*/  LOP3.LUT R26, R3, R2, R26, 0xfe, !PT ;  /* 0x00000002031a7212 */ /* 0x000fe400078efe1a */
.L_x_42149:
[----:B------:R-:W-:Y:S05]  /*63e0*/  BSYNC B0 ;  /* 0x0000000000007941 */ /* 0x000fea0003800000 */
.L_x_42148:
[----:B------:R-:W0:Y:S01]  /*63f0*/  F2I.S64.TRUNC R26, R26 ;  /* 0x0000001a001a7311 */ /* 0x000e22000020d900 */
[----:B------:R-:W-:Y:S05]  /*6400*/  BRA `(.L_x_42133) ;  /* 0x0000046000007947 */ /* 0x000fea0003800000 */
.L_x_42146:
        /* <DEDUP_REMOVED lines=21> */
.L_x_42155:
[----:B------:R-:W-:Y:S05]  /*6560*/  BSYNC B1 ;  /* 0x0000000000017941 */ /* 0x000fea0003800000 */
.L_x_42154:
[----:B------:R-:W-:Y:S01]  /*6570*/  IMAD.SHL.U32 R2, R2, 0x200000, RZ ;  /* 0x0020000002027824 */ /* 0x000fe200078e00ff */
[----:B------:R-:W-:-:S04]  /*6580*/  LEA R3, R0, 0x37800000, 0x17 ;  /* 0x3780000000037811 */ /* 0x000fc800078eb8ff */
[----:B------:R-:W-:Y:S02]  /*6590*/  LOP3.LUT R26, R3, R2, R26, 0xfe, !PT ;  /* 0x00000002031a7212 */ /* 0x000fe400078efe1a */
.L_x_42153:
[----:B------:R-:W-:Y:S05]  /*65a0*/  BSYNC B0 ;  /* 0x0000000000007941 */ /* 0x000fea0003800000 */
.L_x_42152:
[----:B------:R-:W0:Y:S01]  /*65b0*/  F2I.S64.TRUNC R26, R26 ;  /* 0x0000001a001a7311 */ /* 0x000e22000020d900 */
[----:B------:R-:W-:Y:S05]  /*65c0*/  BRA `(.L_x_42133) ;  /* 0x000002a000007947 */ /* 0x000fea0003800000 */
.L_x_42145:
        /* <DEDUP_REMOVED lines=14> */
.L_x_42159:
[----:B------:R-:W-:Y:S05]  /*66b0*/  BSYNC B0 ;  /* 0x0000000000007941 */ /* 0x000fea0003800000 */
.L_x_42158:
[----:B------:R-:W0:Y:S01]  /*66c0*/  F2I.S64.TRUNC R26, R26 ;  /* 0x0000001a001a7311 */ /* 0x000e22000020d900 */
[----:B------:R-:W-:Y:S05]  /*66d0*/  BRA `(.L_x_42133) ;  /* 0x0000019000007947 */ /* 0x000fea0003800000 */
.L_x_42132:
        /* <DEDUP_REMOVED lines=21> */
.L_x_42157:
[----:B------:R0:W5:Y:S01]  /*6830*/  LDG.E.64 R26, [R2.64] ;  /* 0x00000024021a7981 */ /* 0x000162000c1e1b00 */
[----:B------:R-:W-:Y:S05]  /*6840*/  BRA `(.L_x_42133) ;  /* 0x0000002000007947 */ /* 0x000fea0003800000 */
.L_x_42156:
[----:B------:R0:W5:Y:S01]  /*6850*/  LDG.E R26, [R2.64] ;  /* 0x00000024021a7981 */ /* 0x000162000c1e1900 */
[----:B------:R-:W-:-:S03]  /*6860*/  IMAD.MOV.U32 R27, RZ, RZ, RZ ;  /* 0x000000ffff1b7224 */ /* 0x000fc600078e00ff */
.L_x_42133:
[----:B0-----:R-:W0:Y:S01]  /*6870*/  LDC.U8 R4, c[0x0][0x185] ;  /* 0x00006140ff047b82 */ /* 0x001e220000000000 */
[----:B------:R-:W-:-:S05]  /*6880*/  IMAD R2, R34, c[0x0][0x18c], RZ ;  /* 0x0000630022027a24 */ /* 0x000fca00078e02ff */
        /* <DEDUP_REMOVED lines=16> */
.L_x_42163:
[----:B------:R0:W5:Y:S01]  /*6990*/  LDG.E.U8 R24, [R2.64] ;  /* 0x0000002402187981 */ /* 0x000162000c1e1100 */
[----:B------:R-:W-:Y:S01]  /*69a0*/  IMAD.MOV.U32 R25, RZ, RZ, RZ ;  /* 0x000000ffff197224 */ /* 0x000fe200078e00ff */
[----:B------:R-:W-:Y:S05]  /*69b0*/  BRA `(.L_x_42127) ;  /* 0x00000d4000007947 */ /* 0x000fea0003800000 */
.L_x_42162:
        /* <DEDUP_REMOVED lines=8> */
.L_x_42166:
[----:B----4-:R-:W4:Y:S02]  /*6a40*/  LDG.E R24, [R2.64] ;  /* 0x0000002402187981 */ /* 0x010f24000c1e1900 */
[----:B----4-:R-:W-:Y:S01]  /*6a50*/  SHF.R.S32.HI R25, RZ, 0x1f, R24 ;  /* 0x0000001fff197819 */ /* 0x010fe20000011418 */
[----:B------:R-:W-:Y:S05]  /*6a60*/  BRA `(.L_x_42127) ;  /* 0x00000c9000007947 */ /* 0x000fea0003800000 */
.L_x_42165:
[----:B----4-:R-:W4:Y:S02]  /*6a70*/  LDG.E.S16 R24, [R2.64] ;  /* 0x0000002402187981 */ /* 0x010f24000c1e1700 */
[----:B----4-:R-:W-:Y:S01]  /*6a80*/  SHF.R.S32.HI R25, RZ, 0x1f, R24 ;  /* 0x0000001fff197819 */ /* 0x010fe20000011418 */
[----:B------:R-:W-:Y:S05]  /*6a90*/  BRA `(.L_x_42127) ;  /* 0x00000c6000007947 */ /* 0x000fea0003800000 */
.L_x_42161:
        /* <DEDUP_REMOVED lines=9> */
.L_x_42168:
[----:B----4-:R-:W4:Y:S02]  /*6b30*/  LDG.E.U16 R2, [R2.64] ;  /* 0x0000002402027981 */ /* 0x010f24000c1e1500 */
[----:B----4-:R-:W-:-:S06]  /*6b40*/  HADD2.F32 R24, -RZ, R2.H0_H0 ;  /* 0x20000002ff187230 */ /* 0x010fcc0000004100 */
[----:B------:R-:W0:Y:S01]  /*6b50*/  F2I.S64.TRUNC R24, R24 ;  /* 0x0000001800187311 */ /* 0x000e22000020d900 */
[----:B------:R-:W-:Y:S05]  /*6b60*/  BRA `(.L_x_42127) ;  /* 0x00000b9000007947 */ /* 0x000fea0003800000 */
.L_x_42167:
        /* <DEDUP_REMOVED lines=9> */
.L_x_42170:
[----:B----4-:R-:W4:Y:S02]  /*6c00*/  LDG.E.U16 R2, [R2.64] ;  /* 0x0000002402027981 */ /* 0x010f24000c1e1500 */
[----:B----4-:R-:W-:-:S06]  /*6c10*/  HADD2.F32 R24, -RZ, R2.H0_H0 ;  /* 0x20000002ff187230 */ /* 0x010fcc0000004100 */
[----:B------:R-:W0:Y:S01]  /*6c20*/  F2I.S64.TRUNC R24, R24 ;  /* 0x0000001800187311 */ /* 0x000e22000020d900 */
[----:B------:R-:W-:Y:S05]  /*6c30*/  BRA `(.L_x_42127) ;  /* 0x00000ac000007947 */ /* 0x000fea0003800000 */
.L_x_42169:
[----:B----4-:R-:W4:Y:S02]  /*6c40*/  LDG.E.64 R2, [R2.64] ;  /* 0x0000002402027981 */ /* 0x010f24000c1e1b00 */
[----:B----4-:R0:W4:Y:S01]  /*6c50*/  F2I.S64.F64.TRUNC R24, R2 ;  /* 0x0000000200187311 */ /* 0x010122000030d900 */
[----:B------:R-:W-:Y:S05]  /*6c60*/  BRA `(.L_x_42127) ;  /* 0x00000a9000007947 */ /* 0x000fea0003800000 */
.L_x_42160:
        /* <DEDUP_REMOVED lines=13> */
.L_x_42173:
[----:B----4-:R-:W4:Y:S02]  /*6d40*/  LDG.E.64 R2, [R2.64] ;  /* 0x0000002402027981 */ /* 0x010f24000c1e1b00 */
[----:B----4-:R0:W4:Y:S01]  /*6d50*/  F2I.S64.F64.TRUNC R24, R2 ;  /* 0x0000000200187311 */ /* 0x010122000030d900 */
[----:B------:R-:W-:Y:S05]  /*6d60*/  BRA `(.L_x_42127) ;  /* 0x0000099000007947 */ /* 0x000fea0003800000 */
.L_x_42172:
        /* <DEDUP_REMOVED lines=27> */
.L_x_42175:
        /* <DEDUP_REMOVED lines=14> */
.L_x_42174:
[----:B----4-:R-:W4:Y:S02]  /*7000*/  LDG.E.U16 R24, [R2.64] ;  /* 0x0000002402187981 */ /* 0x010f24000c1e1500 */
[----:B----4-:R-:W-:-:S06]  /*7010*/  PRMT R24, RZ, 0x5410, R24 ;  /* 0x00005410ff187816 */ /* 0x010fcc0000000018 */
[----:B------:R-:W0:Y:S01]  /*7020*/  F2I.S64.TRUNC R24, R24 ;  /* 0x0000001800187311 */ /* 0x000e22000020d900 */
[----:B------:R-:W-:Y:S05]  /*7030*/  BRA `(.L_x_42127) ;  /* 0x000006c000007947 */ /* 0x000fea0003800000 */
.L_x_42171:
        /* <DEDUP_REMOVED lines=11> */
.L_x_42178:
        /* <DEDUP_REMOVED lines=21> */
.L_x_42182:
[----:B------:R-:W-:Y:S05]  /*7240*/  BSYNC B1 ;  /* 0x0000000000017941 */ /* 0x000fea0003800000 */
.L_x_42181:
[----:B------:R-:W-:Y:S01]  /*7250*/  IMAD.SHL.U32 R2, R2, 0x100000, RZ ;  /* 0x0010000002027824 */ /* 0x000fe200078e00ff */
[----:B------:R-:W-:-:S04]  /*7260*/  LEA R3, R0, 0x3b800000, 0x17 ;  /* 0x3b80000000037811 */ /* 0x000fc800078eb8ff */
[----:B------:R-:W-:Y:S02]  /*7270*/  LOP3.LUT R24, R3, R2, R24, 0xfe, !PT ;  /* 0x0000000203187212 */ /* 0x000fe400078efe18 */
.L_x_42180:
[----:B------:R-:W-:Y:S05]  /*7280*/  BSYNC B0 ;  /* 0x0000000000007941 */ /* 0x000fea0003800000 */
.L_x_42179:
[----:B------:R-:W0:Y:S01]  /*7290*/  F2I.S64.TRUNC R24, R24 ;  /* 0x0000001800187311 */ /* 0x000e22000020d900 */
[----:B------:R-:W-:Y:S05]  /*72a0*/  BRA `(.L_x_42127) ;  /* 0x0000045000007947 */ /* 0x000fea0003800000 */
.L_x_42177:
        /* <DEDUP_REMOVED lines=21> */
.L_x_42186:
[----:B------:R-:W-:Y:S05]  /*7400*/  BSYNC B1 ;  /* 0x0000000000017941 */ /* 0x000fea0003800000 */
.L_x_42185:
[----:B------:R-:W-:Y:S01]  /*7410*/  IMAD.SHL.U32 R2, R2, 0x200000, RZ ;  /* 0x0020000002027824 */ /* 0x000fe200078e00ff */
[----:B------:R-:W-:-:S04]  /*7420*/  LEA R3, R0, 0x37800000, 0x17 ;  /* 0x3780000000037811 */ /* 0x000fc800078eb8ff */
[----:B------:R-:W-:Y:S02]  /*7430*/  LOP3.LUT R24, R3, R2, R24, 0xfe, !PT ;  /* 0x0000000203187212 */ /* 0x000fe400078efe18 */
.L_x_42184:
[----:B------:R-:W-:Y:S05]  /*7440*/  BSYNC B0 ;  /* 0x0000000000007941 */ /* 0x000fea0003800000 */
.L_x_42183:
[----:B------:R-:W0:Y:S01]  /*7450*/  F2I.S64.TRUNC R24, R24 ;  /* 0x0000001800187311 */ /* 0x000e22000020d900 */
[----:B------:R-:W-:Y:S05]  /*7460*/  BRA `(.L_x_42127) ;  /* 0x0000029000007947 */ /* 0x000fea0003800000 */
.L_x_42176:
        /* <DEDUP_REMOVED lines=14> */
.L_x_42190:
[----:B------:R-:W-:Y:S05]  /*7550*/  BSYNC B0 ;  /* 0x0000000000007941 */ /* 0x000fea0003800000 */
.L_x_42189:
[----:B------:R-:W0:Y:S01]  /*7560*/  F2I.S64.TRUNC R24, R24 ;  /* 0x0000001800187311 */ /* 0x000e22000020d900 */
[----:B------:R-:W-:Y:S05]  /*7570*/  BRA `(.L_x_42127) ;  /* 0x0000018000007947 */ /* 0x000fea0003800000 */
.L_x_42164:
        /* <DEDUP_REMOVED lines=20> */
.L_x_42188:
[----:B------:R0:W5:Y:S01]  /*76c0*/  LDG.E.64 R24, [R2.64] ;  /* 0x0000002402187981 */ /* 0x000162000c1e1b00 */
[----:B------:R-:W-:Y:S05]  /*76d0*/  BRA `(.L_x_42127) ;  /* 0x0000002000007947 */ /* 0x000fea0003800000 */
.L_x_42187:
[----:B------:R0:W5:Y:S01]  /*76e0*/  LDG.E R24, [R2.64] ;  /* 0x0000002402187981 */ /* 0x000162000c1e1900 */
[----:B------:R-:W-:-:S03]  /*76f0*/  IMAD.MOV.U32 R25, RZ, RZ, RZ ;  /* 0x000000ffff197224 */ /* 0x000fc600078e00ff */
.L_x_42127:
[----:B------:R-:W-:Y:S05]  /*7700*/  BSYNC B6 ;  /* 0x0000000000067941 */ /* 0x000fea0003800000 */
.L_x_42126:
[----:B0-----:R-:W0:Y:S01]  /*7710*/  S2R R2, SR_TID.X ;  /* 0x0000000000027919 */ /* 0x001e220000002100 */
[----:B------:R-:W-:Y:S01]  /*7720*/  BSSY B0, `(.L_x_42191) ;  /* 0x000002f000007945 */ /* 0x000fe20003800000 */
[----:B0-----:R-:W-:-:S13]  /*7730*/  ISETP.GE.AND P1, PT, R2, R35, PT ;  /* 0x000000230200720c */ /* 0x001fda0003f26270 */
[----:B------:R-:W-:Y:S05]  /*7740*/  @P1 BRA `(.L_x_42192) ;  /* 0x000002c000001947 */ /* 0x000fea0003800000 */
[----:B--2--5:R-:W-:Y:S01]  /*7750*/  LOP3.LUT R0, R31, R23, RZ, 0xfc, !PT ;  /* 0x000000171f007212 */ /* 0x024fe200078efcff */
        /* <DEDUP_REMOVED lines=8> */
[----:B-1-34-:R-:W-:Y:S05]  /*77e0*/  CALL.REL.NOINC `($__internal_37_$__cuda_sm20_rem_s64) ;  /* 0x000047b000007944 */ /* 0x01afea0003c00000 */
[----:B------:R-:W-:Y:S02]  /*77f0*/  IMAD.MOV.U32 R4, RZ, RZ, R3 ;  /* 0x000000ffff047224 */ /* 0x000fe400078e0003 */
[----:B------:R-:W-:Y:S01]  /*7800*/  IMAD.MOV.U32 R5, RZ, RZ, R8 ;  /* 0x000000ffff057224 */ /* 0x000fe200078e0008 */
[----:B------:R-:W-:Y:S05]  /*7810*/  BRA `(.L_x_42195) ;  /* 0x0000013000007947 */ /* 0x000fea0003800000 */
.L_x_42194:
        /* <DEDUP_REMOVED lines=19> */
.L_x_42195:
[----:B------:R-:W-:Y:S05]  /*7950*/  BSYNC B1 ;  /* 0x0000000000017941 */ /* 0x000fea0003800000 */
.L_x_42193:
[----:B------:R-:W-:Y:S02]  /*7960*/  LOP3.LUT R0, R4, R22, RZ, 0x3c, !PT ;  /* 0x0000001604007212 */ /* 0x000fe400078e3cff */
[----:B------:R-:W-:Y:S02]  /*7970*/  LOP3.LUT R3, R5, R23, RZ, 0x3c, !PT ;  /* 0x0000001705037212 */ /* 0x000fe400078e3cff */
[----:B------:R-:W-:Y:S02]  /*7980*/  ISETP.GT.U32.AND P0, PT, R0, -0x1, PT ;  /* 0xffffffff0000780c */ /* 0x000fe40003f04070 */
[----:B------:R-:W-:Y:S02]  /*7990*/  ISETP.EQ.U32.AND P2, PT, R4, RZ, PT ;  /* 0x000000ff0400720c */ /* 0x000fe40003f42070 */
[----:B------:R-:W-:-:S04]  /*79a0*/  ISETP.GT.AND.EX P0, PT, R3, -0x1, PT, P0 ;  /* 0xffffffff0300780c */ /* 0x000fc80003f04300 */
[----:B------:R-:W-:-:S04]  /*79b0*/  ISETP.EQ.OR.EX P0, PT, R5, RZ, P0, P2 ;  /* 0x000000ff0500720c */ /* 0x000fc80000702720 */
[----:B------:R-:W-:-:S04]  /*79c0*/  SEL R3, R22, RZ, !P0 ;  /* 0x000000ff16037207 */ /* 0x000fc80004000000 */
[----:B------:R-:W-:Y:S02]  /*79d0*/  IADD3 R0, P2, R4, R3, RZ ;  /* 0x0000000304007210 */ /* 0x000fe40007f5e0ff */
[----:B------:R-:W-:-:S05]  /*79e0*/  SEL R4, R23, RZ, !P0 ;  /* 0x000000ff17047207 */ /* 0x000fca0004000000 */
[----:B------:R-:W-:Y:S02]  /*79f0*/  IMAD.X R5, R5, 0x1, R4, P2 ;  /* 0x0000000105057824 */ /* 0x000fe400010e0604 */
[----:B------:R-:W-:Y:S02]  /*7a00*/  IMAD.MOV.U32 R4, RZ, RZ, R0 ;  /* 0x000000ffff047224 */ /* 0x000fe400078e0000 */
.L_x_42192:
[----:B------:R-:W-:Y:S05]  /*7a10*/  BSYNC B0 ;  /* 0x0000000000007941 */ /* 0x000fea0003800000 */
.L_x_42191:
[----:B-----5:R-:W-:Y:S01]  /*7a20*/  IADD3 R30, R2, 0x80, RZ ;  /* 0x00000080021e7810 */ /* 0x020fe20007ffe0ff */
[----:B------:R-:W-:Y:S03]  /*7a30*/  BSSY B0, `(.L_x_42196) ;  /* 0x000002d000007945 */ /* 0x000fe60003800000 */
[----:B------:R-:W-:-:S13]  /*7a40*/  ISETP.GE.AND P0, PT, R30, R35, PT ;  /* 0x000000231e00720c */ /* 0x000fda0003f06270 */
[----:B------:R-:W-:Y:S05]  /*7a50*/  @P0 BRA `(.L_x_42197) ;  /* 0x000002a000000947 */ /* 0x000fea0003800000 */
[----:B-1-3--:R-:W-:Y:S01]  /*7a60*/  LOP3.LUT R3, R33, R17, RZ, 0xfc, !PT ;  /* 0x0000001121037212 */ /* 0x00afe200078efcff */
        /* <DEDUP_REMOVED lines=8> */
[----:B--2-4-:R-:W-:Y:S05]  /*7af0*/  CALL.REL.NOINC `($__internal_37_$__cuda_sm20_rem_s64) ;  /* 0x000044a000007944 */ /* 0x014fea0003c00000 */
[----:B------:R-:W-:Y:S02]  /*7b00*/  IMAD.MOV.U32 R22, RZ, RZ, R3 ;  /* 0x000000ffff167224 */ /* 0x000fe400078e0003 */
[----:B------:R-:W-:Y:S01]  /*7b10*/  IMAD.MOV.U32 R23, RZ, RZ, R8 ;  /* 0x000000ffff177224 */ /* 0x000fe200078e0008 */
[----:B------:R-:W-:Y:S05]  /*7b20*/  BRA `(.L_x_42200) ;  /* 0x0000012000007947 */ /* 0x000fea0003800000 */
.L_x_42199:
[----:B------:R-:W0:Y:S01]  /*7b30*/  I2F.U32.RP R3, R16 ;  /* 0x0000001000037306 */ /* 0x000e220000209000 */
[----:B------:R-:W-:Y:S01]  /*7b40*/  ISETP.NE.U32.AND P2, PT, R16, RZ, PT ;  /* 0x000000ff1000720c */ /* 0x000fe20003f45070 */
[----:B--2---:R-:W-:-:S06]  /*7b50*/  IMAD.MOV.U32 R23, RZ, RZ, RZ ;  /* 0x000000ffff177224 */ /* 0x004fcc00078e00ff */
        /* <DEDUP_REMOVED lines=15> */
.L_x_42200:
[----:B------:R-:W-:Y:S05]  /*7c50*/  BSYNC B1 ;  /* 0x0000000000017941 */ /* 0x000fea0003800000 */
.L_x_42198:
[C---:B------:R-:W-:Y:S02]  /*7c60*/  LOP3.LUT R3, R22.reuse, R16, RZ, 0x3c, !PT ;  /* 0x0000001016037212 */ /* 0x040fe400078e3cff */
[----:B------:R-:W-:Y:S02]  /*7c70*/  LOP3.LUT R6, R23, R17, RZ, 0x3c, !PT ;  /* 0x0000001117067212 */ /* 0x000fe400078e3cff */
[----:B------:R-:W-:Y:S02]  /*7c80*/  ISETP.GT.U32.AND P0, PT, R3, -0x1, PT ;  /* 0xffffffff0300780c */ /* 0x000fe40003f04070 */
[----:B------:R-:W-:Y:S02]  /*7c90*/  ISETP.EQ.U32.AND P2, PT, R22, RZ, PT ;  /* 0x000000ff1600720c */ /* 0x000fe40003f42070 */
[----:B------:R-:W-:-:S04]  /*7ca0*/  ISETP.GT.AND.EX P0, PT, R6, -0x1, PT, P0 ;  /* 0xffffffff0600780c */ /* 0x000fc80003f04300 */
[----:B------:R-:W-:-:S04]  /*7cb0*/  ISETP.EQ.OR.EX P0, PT, R23, RZ, P0, P2 ;  /* 0x000000ff1700720c */ /* 0x000fc80000702720 */
[----:B------:R-:W-:Y:S02]  /*7cc0*/  SEL R3, R16, RZ, !P0 ;  /* 0x000000ff10037207 */ /* 0x000fe40004000000 */
[----:B------:R-:W-:Y:S02]  /*7cd0*/  SEL R17, R17, RZ, !P0 ;  /* 0x000000ff11117207 */ /* 0x000fe40004000000 */
[----:B------:R-:W-:-:S05]  /*7ce0*/  IADD3 R22, P2, R22, R3, RZ ;  /* 0x0000000316167210 */ /* 0x000fca0007f5e0ff */
[----:B------:R-:W-:-:S03]  /*7cf0*/  IMAD.X R23, R23, 0x1, R17, P2 ;  /* 0x0000000117177824 */ /* 0x000fc600010e0611 */
.L_x_42197:
[----:B------:R-:W-:Y:S05]  /*7d00*/  BSYNC B0 ;  /* 0x0000000000007941 */ /* 0x000fea0003800000 */
.L_x_42196:
[----:B------:R-:W-:Y:S01]  /*7d10*/  IADD3 R6, R2, 0x100, RZ ;  /* 0x0000010002067810 */ /* 0x000fe20007ffe0ff */
[----:B------:R-:W-:Y:S03]  /*7d20*/  BSSY B0, `(.L_x_42201) ;  /* 0x000002d000007945 */ /* 0x000fe60003800000 */
[----:B------:R-:W-:-:S13]  /*7d30*/  ISETP.GE.AND P0, PT, R6, R35, PT ;  /* 0x000000230600720c */ /* 0x000fda0003f06270 */
[----:B------:R-:W-:Y:S05]  /*7d40*/  @P0 BRA `(.L_x_42202) ;  /* 0x000002a000000947 */ /* 0x000fea0003800000 */
[----:B----4-:R-:W-:Y:S01]  /*7d50*/  LOP3.LUT R3, R29, R19, RZ, 0xfc, !PT ;  /* 0x000000131d037212 */ /* 0x010fe200078efcff */
        /* <DEDUP_REMOVED lines=8> */
[----:B-123--:R-:W-:Y:S05]  /*7de0*/  CALL.REL.NOINC `($__internal_37_$__cuda_sm20_rem_s64) ;  /* 0x000041b000007944 */ /* 0x00efea0003c00000 */
[----:B------:R-:W-:Y:S02]  /*7df0*/  IMAD.MOV.U32 R16, RZ, RZ, R3 ;  /* 0x000000ffff107224 */ /* 0x000fe400078e0003 */
[----:B------:R-:W-:Y:S01]  /*7e00*/  IMAD.MOV.U32 R17, RZ, RZ, R8 ;  /* 0x000000ffff117224 */ /* 0x000fe200078e0008 */
[----:B------:R-:W-:Y:S05]  /*7e10*/  BRA `(.L_x_42205) ;  /* 0x0000012000007947 */ /* 0x000fea0003800000 */
.L_x_42204:
[----:B------:R-:W0:Y:S01]  /*7e20*/  I2F.U32.RP R3, R18 ;  /* 0x0000001200037306 */ /* 0x000e220000209000 */
[----:B------:R-:W-:Y:S01]  /*7e30*/  ISETP.NE.U32.AND P2, PT, R18, RZ, PT ;  /* 0x000000ff1200720c */ /* 0x000fe20003f45070 */
[----:B---3--:R-:W-:-:S06]  /*7e40*/  IMAD.MOV.U32 R17, RZ, RZ, RZ ;  /* 0x000000ffff117224 */ /* 0x008fcc00078e00ff */
        /* <DEDUP_REMOVED lines=15> */
.L_x_42205:
[----:B------:R-:W-:Y:S05]  /*7f40*/  BSYNC B1 ;  /* 0x0000000000017941 */ /* 0x000fea0003800000 */
.L_x_42203:
        /* <DEDUP_REMOVED lines=10> */
.L_x_42202:
[----:B------:R-:W-:Y:S05]  /*7ff0*/  BSYNC B0 ;  /* 0x0000000000007941 */ /* 0x000fea0003800000 */
.L_x_42201:
        /* <DEDUP_REMOVED lines=17> */
.L_x_42209:
[----:B------:R-:W0:Y:S01]  /*8110*/  I2F.U32.RP R3, R24 ;  /* 0x0000001800037306 */ /* 0x000e220000209000 */
[----:B------:R-:W-:Y:S01]  /*8120*/  ISETP.NE.U32.AND P2, PT, R24, RZ, PT ;  /* 0x000000ff1800720c */ /* 0x000fe20003f45070 */
[----:B------:R-:W-:-:S06]  /*8130*/  IMAD.MOV.U32 R19, RZ, RZ, RZ ;  /* 0x000000ffff137224 */ /* 0x000fcc00078e00ff */
        /* <DEDUP_REMOVED lines=15> */
.L_x_42210:
[----:B------:R-:W-:Y:S05]  /*8230*/  BSYNC B1 ;  /* 0x0000000000017941 */ /* 0x000fea0003800000 */
.L_x_42208:
        /* <DEDUP_REMOVED lines=10> */
.L_x_42207:
[----:B------:R-:W-:Y:S05]  /*82e0*/  BSYNC B0 ;  /* 0x0000000000007941 */ /* 0x000fea0003800000 */
.L_x_42206:
[----:B----4-:R-:W0:Y:S01]  /*82f0*/  LDC.U8 R24, c[0x0][0x190] ;  /* 0x00006400ff187b82 */ /* 0x010e220000000000 */
        /* <DEDUP_REMOVED lines=22> */
.L_x_42216:
[----:B------:R0:W-:Y:S01]  /*8460*/  STG.E.U8 [R8.64], R0 ;  /* 0x0000000008007986 */ /* 0x0001e2000c101124 */
[----:B------:R-:W-:Y:S01]  /*8470*/  IMAD.MOV.U32 R2, RZ, RZ, R30 ;  /* 0x000000ffff027224 */ /* 0x000fe200078e001e */
[----:B------:R-:W-:Y:S05]  /*8480*/  BRA `(.L_x_42212) ;  /* 0x00000ea000007947 */ /* 0x000fea0003800000 */
.L_x_42215:
        /* <DEDUP_REMOVED lines=9> */
.L_x_42219:
[----:B------:R0:W-:Y:S01]  /*8520*/  STG.E [R8.64], R0 ;  /* 0x0000000008007986 */ /* 0x0001e2000c101924 */
[----:B------:R-:W-:Y:S01]  /*8530*/  IMAD.MOV.U32 R2, RZ, RZ, R30 ;  /* 0x000000ffff027224 */ /* 0x000fe200078e001e */
[----:B------:R-:W-:Y:S05]  /*8540*/  BRA `(.L_x_42212) ;  /* 0x00000de000007947 */ /* 0x000fea0003800000 */
.L_x_42218:
[----:B------:R0:W-:Y:S01]  /*8550*/  STG.E.U16 [R8.64], R0 ;  /* 0x0000000008007986 */ /* 0x0001e2000c101524 */
[----:B------:R-:W-:Y:S01]  /*8560*/  IMAD.MOV.U32 R2, RZ, RZ, R30 ;  /* 0x000000ffff027224 */ /* 0x000fe200078e001e */
[----:B------:R-:W-:Y:S05]  /*8570*/  BRA `(.L_x_42212) ;  /* 0x00000db000007947 */ /* 0x000fea0003800000 */
.L_x_42214:
        /* <DEDUP_REMOVED lines=10> */
.L_x_42221:
[----:B------:R-:W0:Y:S01]  /*8620*/  I2F.S64 R0, R4 ;  /* 0x0000000400007312 */ /* 0x000e220000301400 */
[----:B------:R-:W-:Y:S01]  /*8630*/  IMAD.MOV.U32 R2, RZ, RZ, R30 ;  /* 0x000000ffff027224 */ /* 0x000fe200078e001e */
[----:B0-----:R-:W-:-:S05]  /*8640*/  F2FP.PACK_AB R0, RZ, R0 ;  /* 0x00000000ff00723e */ /* 0x001fca00000000ff */
[----:B------:R0:W-:Y:S01]  /*8650*/  STG.E.U16 [R8.64], R0 ;  /* 0x0000000008007986 */ /* 0x0001e2000c101524 */
[----:B------:R-:W-:Y:S05]  /*8660*/  BRA `(.L_x_42212) ;  /* 0x00000cc000007947 */ /* 0x000fea0003800000 */
.L_x_42220:
        /* <DEDUP_REMOVED lines=11> */
.L_x_42223:
[----:B------:R-:W0:Y:S01]  /*8720*/  I2F.S64 R4, R4 ;  /* 0x0000000400047312 */ /* 0x000e220000301400 */
[----:B------:R-:W-:Y:S01]  /*8730*/  IMAD.MOV.U32 R2, RZ, RZ, R30 ;  /* 0x000000ffff027224 */ /* 0x000fe200078e001e */
[----:B0-----:R-:W-:-:S04]  /*8740*/  F2FP.PACK_AB R3, RZ, R4 ;  /* 0x00000004ff03723e */ /* 0x001fc800000000ff */
[----:B------:R-:W-:-:S05]  /*8750*/  PRMT R3, R3, 0x5410, RZ ;  /* 0x0000541003037816 */ /* 0x000fca00000000ff */
[----:B------:R0:W-:Y:S01]  /*8760*/  STG.E [R8.64], R3 ;  /* 0x0000000308007986 */ /* 0x0001e2000c101924 */
[----:B------:R-:W-:Y:S05]  /*8770*/  BRA `(.L_x_42212) ;  /* 0x00000bb000007947 */ /* 0x000fea0003800000 */
.L_x_42222:
[----:B------:R-:W0:Y:S01]  /*8780*/  I2F.F64.S64 R4, R4 ;  /* 0x0000000400047312 */ /* 0x000e220000301c00 */
[----:B------:R-:W-:Y:S01]  /*8790*/  IMAD.MOV.U32 R2, RZ, RZ, R30 ;  /* 0x000000ffff027224 */ /* 0x000fe200078e001e */
[----:B0-----:R0:W-:Y:S01]  /*87a0*/  STG.E.64 [R8.64], R4 ;  /* 0x0000000408007986 */ /* 0x0011e2000c101b24 */
[----:B------:R-:W-:Y:S05]  /*87b0*/  BRA `(.L_x_42212) ;  /* 0x00000b7000007947 */ /* 0x000fea0003800000 */
.L_x_42213:
        /* <DEDUP_REMOVED lines=14> */
.L_x_42226:
[----:B------:R-:W0:Y:S01]  /*88a0*/  I2F.F64.S64 R4, R4 ;  /* 0x0000000400047312 */ /* 0x000e220000301c00 */
[----:B------:R-:W-:Y:S01]  /*88b0*/  CS2R R6, SRZ ;  /* 0x0000000000067805 */ /* 0x000fe2000001ff00 */
[----:B------:R-:W-:-:S04]  /*88c0*/  IMAD.MOV.U32 R2, RZ, RZ, R30 ;  /* 0x000000ffff027224 */ /* 0x000fc800078e001e */
[----:B0-----:R0:W-:Y:S01]  /*88d0*/  STG.E.128 [R8.64], R4 ;  /* 0x0000000408007986 */ /* 0x0011e2000c101d24 */
[----:B------:R-:W-:Y:S05]  /*88e0*/  BRA `(.L_x_42212) ;  /* 0x00000a4000007947 */ /* 0x000fea0003800000 */
.L_x_42225:
        /* <DEDUP_REMOVED lines=21> */
.L_x_42230:
[----:B------:R-:W-:Y:S05]  /*8a40*/  BSYNC B0 ;  /* 0x0000000000007941 */ /* 0x000fea0003800000 */
.L_x_42229:
[----:B------:R-:W-:Y:S01]  /*8a50*/  LOP3.LUT R3, R0, R3, RZ, 0xfc, !PT ;  /* 0x0000000300037212 */ /* 0x000fe200078efcff */
[----:B------:R-:W-:-:S04]  /*8a60*/  IMAD.MOV.U32 R2, RZ, RZ, R30 ;  /* 0x000000ffff027224 */ /* 0x000fc800078e001e */
[----:B------:R0:W-:Y:S01]  /*8a70*/  STG.E.U8 [R8.64], R3 ;  /* 0x0000000308007986 */ /* 0x0001e2000c101124 */
[----:B------:R-:W-:Y:S05]  /*8a80*/  BRA `(.L_x_42212) ;  /* 0x000008a000007947 */ /* 0x000fea0003800000 */
.L_x_42228:
        /* <DEDUP_REMOVED lines=13> */
.L_x_42232:
[----:B------:R-:W-:Y:S01]  /*8b60*/  IMAD.MOV.U32 R0, RZ, RZ, 0x7f ;  /* 0x0000007fff007424 */ /* 0x000fe200078e00ff */
[----:B------:R-:W-:-:S04]  /*8b70*/  ISETP.GT.U32.AND P0, PT, R2, 0x7f800000, PT ;  /* 0x7f8000000200780c */ /* 0x000fc80003f04070 */
[----:B------:R-:W-:-:S04]  /*8b80*/  SEL R0, R0, 0x7c, P0 ;  /* 0x0000007c00007807 */ /* 0x000fc80000000000 */
.L_x_42233:
[----:B------:R-:W-:Y:S05]  /*8b90*/  BSYNC B0 ;  /* 0x0000000000007941 */ /* 0x000fea0003800000 */
.L_x_42231:
[----:B------:R-:W-:-:S04]  /*8ba0*/  LOP3.LUT R2, R5, 0x80000000, RZ, 0xc0, !PT ;  /* 0x8000000005027812 */ /* 0x000fc800078ec0ff */
[----:B------:R-:W-:Y:S01]  /*8bb0*/  SHF.R.U32.HI R3, RZ, 0x18, R2 ;  /* 0x00000018ff037819 */ /* 0x000fe20000011602 */
[----:B------:R-:W-:-:S03]  /*8bc0*/  IMAD.MOV.U32 R2, RZ, RZ, R30 ;  /* 0x000000ffff027224 */ /* 0x000fc600078e001e */
[----:B------:R-:W-:-:S05]  /*8bd0*/  LOP3.LUT R3, R0, R3, RZ, 0xfc, !PT ;  /* 0x0000000300037212 */ /* 0x000fca00078efcff */
[----:B------:R0:W-:Y:S01]  /*8be0*/  STG.E.U8 [R8.64], R3 ;  /* 0x0000000308007986 */ /* 0x0001e2000c101124 */
[----:B------:R-:W-:Y:S05]  /*8bf0*/  BRA `(.L_x_42212) ;  /* 0x0000073000007947 */ /* 0x000fea0003800000 */
.L_x_42227:
[----:B------:R-:W0:Y:S01]  /*8c00*/  I2F.S64 R0, R4 ;  /* 0x0000000400007312 */ /* 0x000e220000301400 */
[----:B------:R-:W-:Y:S01]  /*8c10*/  IMAD.MOV.U32 R2, RZ, RZ, R30 ;  /* 0x000000ffff027224 */ /* 0x000fe200078e001e */
[----:B0-----:R-:W-:-:S05]  /*8c20*/  F2FP.BF16.PACK_AB R0, RZ, R0 ;  /* 0x00000000ff00723e */ /* 0x001fca00000010ff */
[----:B------:R0:W-:Y:S01]  /*8c30*/  STG.E.U16 [R8.64], R0 ;  /* 0x0000000008007986 */ /* 0x0001e2000c101524 */
[----:B------:R-:W-:Y:S05]  /*8c40*/  BRA `(.L_x_42212) ;  /* 0x000006e000007947 */ /* 0x000fea0003800000 */
.L_x_42224:
        /* <DEDUP_REMOVED lines=11> */
.L_x_42236:
        /* <DEDUP_REMOVED lines=17> */
.L_x_42239:
[----:B------:R-:W-:-:S04]  /*8e10*/  LOP3.LUT R0, R5, 0x80000000, RZ, 0xc0, !PT ;  /* 0x8000000005007812 */ /* 0x000fc800078ec0ff */
[----:B------:R-:W-:-:S04]  /*8e20*/  SHF.R.U32.HI R3, RZ, 0x18, R0 ;  /* 0x00000018ff037819 */ /* 0x000fc80000011600 */
[----:B------:R-:W-:-:S04]  /*8e30*/  LOP3.LUT R2, R2, R3, RZ, 0xfc, !PT ;  /* 0x0000000302027212 */ /* 0x000fc800078efcff */
[----:B------:R-:W-:Y:S02]  /*8e40*/  PRMT R0, R2, 0x7610, R0 ;  /* 0x0000761002007816 */ /* 0x000fe40000000000 */
.L_x_42238:
[----:B------:R-:W-:Y:S05]  /*8e50*/  BSYNC B0 ;  /* 0x0000000000007941 */ /* 0x000fea0003800000 */
.L_x_42237:
[----:B------:R0:W-:Y:S01]  /*8e60*/  STG.E.U8 [R8.64], R0 ;  /* 0x0000000008007986 */ /* 0x0001e2000c101124 */
[----:B------:R-:W-:Y:S01]  /*8e70*/  IMAD.MOV.U32 R2, RZ, RZ, R30 ;  /* 0x000000ffff027224 */ /* 0x000fe200078e001e */
[----:B------:R-:W-:Y:S05]  /*8e80*/  BRA `(.L_x_42212) ;  /* 0x000004a000007947 */ /* 0x000fea0003800000 */
.L_x_42235:
        /* <DEDUP_REMOVED lines=17> */
.L_x_42242:
[----:B------:R-:W-:-:S04]  /*8fa0*/  LOP3.LUT R0, R5, 0x80000000, RZ, 0xc0, !PT ;  /* 0x8000000005007812 */ /* 0x000fc800078ec0ff */
[----:B------:R-:W-:-:S04]  /*8fb0*/  SHF.R.U32.HI R3, RZ, 0x18, R0 ;  /* 0x00000018ff037819 */ /* 0x000fc80000011600 */
[----:B------:R-:W-:-:S04]  /*8fc0*/  LOP3.LUT R2, R2, R3, RZ, 0xfc, !PT ;  /* 0x0000000302027212 */ /* 0x000fc800078efcff */
[----:B------:R-:W-:Y:S02]  /*8fd0*/  PRMT R0, R2, 0x7610, R0 ;  /* 0x0000761002007816 */ /* 0x000fe40000000000 */
.L_x_42241:
[----:B------:R-:W-:Y:S05]  /*8fe0*/  BSYNC B0 ;  /* 0x0000000000007941 */ /* 0x000fea0003800000 */
.L_x_42240:
[----:B------:R0:W-:Y:S01]  /*8ff0*/  STG.E.U8 [R8.64], R0 ;  /* 0x0000000008007986 */ /* 0x0001e2000c101124 */
[----:B------:R-:W-:Y:S01]  /*9000*/  IMAD.MOV.U32 R2, RZ, RZ, R30 ;  /* 0x000000ffff027224 */ /* 0x000fe200078e001e */
[----:B------:R-:W-:Y:S05]  /*9010*/  BRA `(.L_x_42212) ;  /* 0x0000031000007947 */ /* 0x000fea0003800000 */
.L_x_42234:
        /* <DEDUP_REMOVED lines=23> */
.L_x_42217:
        /* <DEDUP_REMOVED lines=21> */
.L_x_42244:
[----:B------:R0:W-:Y:S01]  /*92e0*/  STG.E.64 [R8.64], R4 ;  /* 0x0000000408007986 */ /* 0x0001e2000c101b24 */
[----:B------:R-:W-:Y:S01]  /*92f0*/  IMAD.MOV.U32 R2, RZ, RZ, R30 ;  /* 0x000000ffff027224 */ /* 0x000fe200078e001e */
[----:B------:R-:W-:Y:S05]  /*9300*/  BRA `(.L_x_42212) ;  /* 0x0000002000007947 */ /* 0x000fea0003800000 */
.L_x_42243:
[----:B------:R0:W-:Y:S01]  /*9310*/  STG.E [R8.64], R0 ;  /* 0x0000000008007986 */ /* 0x0001e2000c101924 */
[----:B------:R-:W-:-:S03]  /*9320*/  IMAD.MOV.U32 R2, RZ, RZ, R30 ;  /* 0x000000ffff027224 */ /* 0x000fc600078e001e */
.L_x_42212:
[----:B------:R-:W-:Y:S05]  /*9330*/  BSYNC B6 ;  /* 0x0000000000067941 */ /* 0x000fea0003800000 */
.L_x_42211:
        /* <DEDUP_REMOVED lines=21> */
.L_x_42250:
[----:B--2---:R0:W-:Y:S01]  /*9490*/  STG.E.U8 [R8.64], R22 ;  /* 0x0000001608007986 */ /* 0x0041e2000c101124 */
[----:B------:R-:W-:Y:S05]  /*94a0*/  BRA `(.L_x_42252) ;  /* 0x00000d6000007947 */ /* 0x000fea0003800000 */
.L_x_42249:
        /* <DEDUP_REMOVED lines=8> */
.L_x_42254:
[----:B--2---:R0:W-:Y:S01]  /*9530*/  STG.E [R8.64], R22 ;  /* 0x0000001608007986 */ /* 0x0041e2000c101924 */
[----:B------:R-:W-:Y:S05]  /*9540*/  BRA `(.L_x_42252) ;  /* 0x00000cc000007947 */ /* 0x000fea0003800000 */
.L_x_42253:
[----:B--2---:R0:W-:Y:S01]  /*9550*/  STG.E.U16 [R8.64], R22 ;  /* 0x0000001608007986 */ /* 0x0041e2000c101524 */
[----:B------:R-:W-:Y:S05]  /*9560*/  BRA `(.L_x_42252) ;  /* 0x00000ca000007947 */ /* 0x000fea0003800000 */
.L_x_42248:
        /* <DEDUP_REMOVED lines=9> */
.L_x_42256:
[----:B--2---:R-:W0:Y:S02]  /*9600*/  I2F.S64 R0, R22 ;  /* 0x0000001600007312 */ /* 0x004e240000301400 */
[----:B0-----:R-:W-:-:S05]  /*9610*/  F2FP.PACK_AB R0, RZ, R0 ;  /* 0x00000000ff00723e */ /* 0x001fca00000000ff */
[----:B------:R0:W-:Y:S01]  /*9620*/  STG.E.U16 [R8.64], R0 ;  /* 0x0000000008007986 */ /* 0x0001e2000c101524 */
[----:B------:R-:W-:Y:S05]  /*9630*/  BRA `(.L_x_42252) ;  /* 0x00000bd000007947 */ /* 0x000fea0003800000 */
.L_x_42255:
        /* <DEDUP_REMOVED lines=10> */
.L_x_42258:
[----:B--2---:R-:W0:Y:S02]  /*96e0*/  I2F.S64 R22, R22 ;  /* 0x0000001600167312 */ /* 0x004e240000301400 */
[----:B0-----:R-:W-:-:S04]  /*96f0*/  F2FP.PACK_AB R3, RZ, R22 ;  /* 0x00000016ff03723e */ /* 0x001fc800000000ff */
[----:B------:R-:W-:-:S05]  /*9700*/  PRMT R3, R3, 0x5410, RZ ;  /* 0x0000541003037816 */ /* 0x000fca00000000ff */
[----:B------:R0:W-:Y:S01]  /*9710*/  STG.E [R8.64], R3 ;  /* 0x0000000308007986 */ /* 0x0001e2000c101924 */
[----:B------:R-:W-:Y:S05]  /*9720*/  BRA `(.L_x_42252) ;  /* 0x00000ae000007947 */ /* 0x000fea0003800000 */
.L_x_42257:
[----:B--2---:R-:W0:Y:S02]  /*9730*/  I2F.F64.S64 R22, R22 ;  /* 0x0000001600167312 */ /* 0x004e240000301c00 */
[----:B0-----:R0:W-:Y:S01]  /*9740*/  STG.E.64 [R8.64], R22 ;  /* 0x0000001608007986 */ /* 0x0011e2000c101b24 */
[----:B------:R-:W-:Y:S05]  /*9750*/  BRA `(.L_x_42252) ;  /* 0x00000ab000007947 */ /* 0x000fea0003800000 */
.L_x_42247:
        /* <DEDUP_REMOVED lines=13> */
.L_x_42261:
[----:B--2---:R-:W0:Y:S01]  /*9830*/  I2F.F64.S64 R4, R22 ;  /* 0x0000001600047312 */ /* 0x004e220000301c00 */
[----:B------:R-:W-:-:S05]  /*9840*/  CS2R R6, SRZ ;  /* 0x0000000000067805 */ /* 0x000fca000001ff00 */
[----:B0-----:R0:W-:Y:S01]  /*9850*/  STG.E.128 [R8.64], R4 ;  /* 0x0000000408007986 */ /* 0x0011e2000c101d24 */
[----:B------:R-:W-:Y:S05]  /*9860*/  BRA `(.L_x_42252) ;  /* 0x000009a000007947 */ /* 0x000fea0003800000 */
.L_x_42260:
        /* <DEDUP_REMOVED lines=21> */
.L_x_42265:
[----:B------:R-:W-:Y:S05]  /*99c0*/  BSYNC B0 ;  /* 0x0000000000007941 */ /* 0x000fea0003800000 */
.L_x_42264:
[----:B------:R-:W-:-:S05]  /*99d0*/  LOP3.LUT R5, R0, R5, RZ, 0xfc, !PT ;  /* 0x0000000500057212 */ /* 0x000fca00078efcff */
[----:B------:R0:W-:Y:S01]  /*99e0*/  STG.E.U8 [R8.64], R5 ;  /* 0x0000000508007986 */ /* 0x0001e2000c101124 */
[----:B------:R-:W-:Y:S05]  /*99f0*/  BRA `(.L_x_42252) ;  /* 0x0000081000007947 */ /* 0x000fea0003800000 */
.L_x_42263:
        /* <DEDUP_REMOVED lines=13> */
.L_x_42267:
[----:B------:R-:W-:Y:S01]  /*9ad0*/  IMAD.MOV.U32 R0, RZ, RZ, 0x7f ;  /* 0x0000007fff007424 */ /* 0x000fe200078e00ff */
[----:B------:R-:W-:-:S04]  /*9ae0*/  ISETP.GT.U32.AND P0, PT, R3, 0x7f800000, PT ;  /* 0x7f8000000300780c */ /* 0x000fc80003f04070 */
[----:B------:R-:W-:-:S04]  /*9af0*/  SEL R0, R0, 0x7c, P0 ;  /* 0x0000007c00007807 */ /* 0x000fc80000000000 */
.L_x_42268:
[----:B------:R-:W-:Y:S05]  /*9b00*/  BSYNC B0 ;  /* 0x0000000000007941 */ /* 0x000fea0003800000 */
.L_x_42266:
[----:B------:R-:W-:-:S04]  /*9b10*/  LOP3.LUT R3, R23, 0x80000000, RZ, 0xc0, !PT ;  /* 0x8000000017037812 */ /* 0x000fc800078ec0ff */
[----:B------:R-:W-:-:S04]  /*9b20*/  SHF.R.U32.HI R3, RZ, 0x18, R3 ;  /* 0x00000018ff037819 */ /* 0x000fc80000011603 */
[----:B------:R-:W-:-:S05]  /*9b30*/  LOP3.LUT R3, R0, R3, RZ, 0xfc, !PT ;  /* 0x0000000300037212 */ /* 0x000fca00078efcff */
[----:B------:R0:W-:Y:S01]  /*9b40*/  STG.E.U8 [R8.64], R3 ;  /* 0x0000000308007986 */ /* 0x0001e2000c101124 */
[----:B------:R-:W-:Y:S05]  /*9b50*/  BRA `(.L_x_42252) ;  /* 0x000006b000007947 */ /* 0x000fea0003800000 */
.L_x_42262:
[----:B--2---:R-:W0:Y:S02]  /*9b60*/  I2F.S64 R0, R22 ;  /* 0x0000001600007312 */ /* 0x004e240000301400 */
[----:B0-----:R-:W-:-:S05]  /*9b70*/  F2FP.BF16.PACK_AB R0, RZ, R0 ;  /* 0x00000000ff00723e */ /* 0x001fca00000010ff */
[----:B------:R0:W-:Y:S01]  /*9b80*/  STG.E.U16 [R8.64], R0 ;  /* 0x0000000008007986 */ /* 0x0001e2000c101524 */
[----:B------:R-:W-:Y:S05]  /*9b90*/  BRA `(.L_x_42252) ;  /* 0x0000067000007947 */ /* 0x000fea0003800000 */
.L_x_42259:
        /* <DEDUP_REMOVED lines=10> */
.L_x_42271:
        /* <DEDUP_REMOVED lines=17> */
.L_x_42274:
[----:B------:R-:W-:-:S04]  /*9d50*/  LOP3.LUT R3, R23, 0x80000000, RZ, 0xc0, !PT ;  /* 0x8000000017037812 */ /* 0x000fc800078ec0ff */
[----:B------:R-:W-:-:S04]  /*9d60*/  SHF.R.U32.HI R3, RZ, 0x18, R3 ;  /* 0x00000018ff037819 */ /* 0x000fc80000011603 */
[----:B------:R-:W-:-:S04]  /*9d70*/  LOP3.LUT R0, R0, R3, RZ, 0xfc, !PT ;  /* 0x0000000300007212 */ /* 0x000fc800078efcff */
[----:B------:R-:W-:Y:S02]  /*9d80*/  PRMT R4, R0, 0x7610, R4 ;  /* 0x0000761000047816 */ /* 0x000fe40000000004 */
.L_x_42273:
[----:B------:R-:W-:Y:S05]  /*9d90*/  BSYNC B0 ;  /* 0x0000000000007941 */ /* 0x000fea0003800000 */
.L_x_42272:
[----:B------:R0:W-:Y:S01]  /*9da0*/  STG.E.U8 [R8.64], R4 ;  /* 0x0000000408007986 */ /* 0x0001e2000c101124 */
[----:B------:R-:W-:Y:S05]  /*9db0*/  BRA `(.L_x_42252) ;  /* 0x0000045000007947 */ /* 0x000fea0003800000 */
.L_x_42270:
        /* <DEDUP_REMOVED lines=17> */
.L_x_42277:
[----:B------:R-:W-:-:S04]  /*9ed0*/  LOP3.LUT R3, R23, 0x80000000, RZ, 0xc0, !PT ;  /* 0x8000000017037812 */ /* 0x000fc800078ec0ff */
[----:B------:R-:W-:-:S04]  /*9ee0*/  SHF.R.U32.HI R3, RZ, 0x18, R3 ;  /* 0x00000018ff037819 */ /* 0x000fc80000011603 */
[----:B------:R-:W-:-:S04]  /*9ef0*/  LOP3.LUT R0, R0, R3, RZ, 0xfc, !PT ;  /* 0x0000000300007212 */ /* 0x000fc800078efcff */
[----:B------:R-:W-:Y:S02]  /*9f00*/  PRMT R4, R0, 0x7610, R4 ;  /* 0x0000761000047816 */ /* 0x000fe40000000004 */
.L_x_42276:
[----:B------:R-:W-:Y:S05]  /*9f10*/  BSYNC B0 ;  /* 0x0000000000007941 */ /* 0x000fea0003800000 */
.L_x_42275:
[----:B------:R0:W-:Y:S01]  /*9f20*/  STG.E.U8 [R8.64], R4 ;  /* 0x0000000408007986 */ /* 0x0001e2000c101124 */
[----:B------:R-:W-:Y:S05]  /*9f30*/  BRA `(.L_x_42252) ;  /* 0x000002d000007947 */ /* 0x000fea0003800000 */
.L_x_42269:
        /* <DEDUP_REMOVED lines=22> */
.L_x_42251:
[----:B--2---:R-:W-:Y:S01]  /*a0a0*/  MOV R22, 0x0 ;  /* 0x0000000000167802 */ /* 0x004fe20000000f00 */
        /* <DEDUP_REMOVED lines=19> */
.L_x_42279:
[----:B--2---:R0:W-:Y:S01]  /*a1e0*/  STG.E.64 [R8.64], R22 ;  /* 0x0000001608007986 */ /* 0x0041e2000c101b24 */
[----:B------:R-:W-:Y:S05]  /*a1f0*/  BRA `(.L_x_42252) ;  /* 0x0000001000007947 */ /* 0x000fea0003800000 */
.L_x_42278:
[----:B--2---:R0:W-:Y:S02]  /*a200*/  STG.E [R8.64], R22 ;  /* 0x0000001608007986 */ /* 0x0041e4000c101924 */
.L_x_42252:
        /* <DEDUP_REMOVED lines=21> */
.L_x_42283:
[----:B---3--:R0:W-:Y:S01]  /*a360*/  STG.E.U8 [R4.64], R16 ;  /* 0x0000001004007986 */ /* 0x0081e2000c101124 */
[----:B------:R-:W-:Y:S05]  /*a370*/  BRA `(.L_x_42285) ;  /* 0x00000d4000007947 */ /* 0x000fea0003800000 */
.L_x_42282:
        /* <DEDUP_REMOVED lines=8> */
.L_x_42287:
[----:B---3--:R0:W-:Y:S01]  /*a400*/  STG.E [R4.64], R16 ;  /* 0x0000001004007986 */ /* 0x0081e2000c101924 */
[----:B------:R-:W-:Y:S05]  /*a410*/  BRA `(.L_x_42285) ;  /* 0x00000ca000007947 */ /* 0x000fea0003800000 */
.L_x_42286:
[----:B---3--:R0:W-:Y:S01]  /*a420*/  STG.E.U16 [R4.64], R16 ;  /* 0x0000001004007986 */ /* 0x0081e2000c101524 */
[----:B------:R-:W-:Y:S05]  /*a430*/  BRA `(.L_x_42285) ;  /* 0x00000c8000007947 */ /* 0x000fea0003800000 */
.L_x_42281:
        /* <DEDUP_REMOVED lines=9> */
.L_x_42289:
[----:B---3--:R-:W0:Y:S02]  /*a4d0*/  I2F.S64 R0, R16 ;  /* 0x0000001000007312 */ /* 0x008e240000301400 */
[----:B0-----:R-:W-:-:S05]  /*a4e0*/  F2FP.PACK_AB R0, RZ, R0 ;  /* 0x00000000ff00723e */ /* 0x001fca00000000ff */
[----:B------:R0:W-:Y:S01]  /*a4f0*/  STG.E.U16 [R4.64], R0 ;  /* 0x0000000004007986 */ /* 0x0001e2000c101524 */
[----:B------:R-:W-:Y:S05]  /*a500*/  BRA `(.L_x_42285) ;  /* 0x00000bb000007947 */ /* 0x000fea0003800000 */
.L_x_42288:
        /* <DEDUP_REMOVED lines=10> */
.L_x_42291:
[----:B---3--:R-:W0:Y:S02]  /*a5b0*/  I2F.S64 R16, R16 ;  /* 0x0000001000107312 */ /* 0x008e240000301400 */
[----:B0-----:R-:W-:-:S04]  /*a5c0*/  F2FP.PACK_AB R3, RZ, R16 ;  /* 0x00000010ff03723e */ /* 0x001fc800000000ff */
[----:B------:R-:W-:-:S05]  /*a5d0*/  PRMT R3, R3, 0x5410, RZ ;  /* 0x0000541003037816 */ /* 0x000fca00000000ff */
[----:B------:R0:W-:Y:S01]  /*a5e0*/  STG.E [R4.64], R3 ;  /* 0x0000000304007986 */ /* 0x0001e2000c101924 */
[----:B------:R-:W-:Y:S05]  /*a5f0*/  BRA `(.L_x_42285) ;  /* 0x00000ac000007947 */ /* 0x000fea0003800000 */
.L_x_42290:
[----:B---3--:R-:W0:Y:S02]  /*a600*/  I2F.F64.S64 R16, R16 ;  /* 0x0000001000107312 */ /* 0x008e240000301c00 */
[----:B0-----:R0:W-:Y:S01]  /*a610*/  STG.E.64 [R4.64], R16 ;  /* 0x0000001004007986 */ /* 0x0011e2000c101b24 */
[----:B------:R-:W-:Y:S05]  /*a620*/  BRA `(.L_x_42285) ;  /* 0x00000a9000007947 */ /* 0x000fea0003800000 */
.L_x_42280:
        /* <DEDUP_REMOVED lines=13> */
.L_x_42294:
[----:B---3--:R-:W0:Y:S01]  /*a700*/  I2F.F64.S64 R8, R16 ;  /* 0x0000001000087312 */ /* 0x008e220000301c00 */
[----:B------:R-:W-:-:S05]  /*a710*/  CS2R R10, SRZ ;  /* 0x00000000000a7805 */ /* 0x000fca000001ff00 */
[----:B0-----:R0:W-:Y:S01]  /*a720*/  STG.E.128 [R4.64], R8 ;  /* 0x0000000804007986 */ /* 0x0011e2000c101d24 */
[----:B------:R-:W-:Y:S05]  /*a730*/  BRA `(.L_x_42285) ;  /* 0x0000098000007947 */ /* 0x000fea0003800000 */
.L_x_42293:
        /* <DEDUP_REMOVED lines=21> */
.L_x_42298:
[----:B------:R-:W-:Y:S05]  /*a890*/  BSYNC B0 ;  /* 0x0000000000007941 */ /* 0x000fea0003800000 */
.L_x_42297:
[----:B------:R-:W-:-:S05]  /*a8a0*/  LOP3.LUT R7, R0, R7, RZ, 0xfc, !PT ;  /* 0x0000000700077212 */ /* 0x000fca00078efcff */
[----:B------:R0:W-:Y:S01]  /*a8b0*/  STG.E.U8 [R4.64], R7 ;  /* 0x0000000704007986 */ /* 0x0001e2000c101124 */
[----:B------:R-:W-:Y:S05]  /*a8c0*/  BRA `(.L_x_42285) ;  /* 0x000007f000007947 */ /* 0x000fea0003800000 */
.L_x_42296:
        /* <DEDUP_REMOVED lines=13> */
.L_x_42300:
[----:B------:R-:W-:Y:S01]  /*a9a0*/  IMAD.MOV.U32 R0, RZ, RZ, 0x7f ;  /* 0x0000007fff007424 */ /* 0x000fe200078e00ff */
[----:B------:R-:W-:-:S04]  /*a9b0*/  ISETP.GT.U32.AND P0, PT, R3, 0x7f800000, PT ;  /* 0x7f8000000300780c */ /* 0x000fc80003f04070 */
[----:B------:R-:W-:-:S04]  /*a9c0*/  SEL R0, R0, 0x7c, P0 ;  /* 0x0000007c00007807 */ /* 0x000fc80000000000 */
.L_x_42301:
[----:B------:R-:W-:Y:S05]  /*a9d0*/  BSYNC B0 ;  /* 0x0000000000007941 */ /* 0x000fea0003800000 */
.L_x_42299:
[----:B------:R-:W-:-:S04]  /*a9e0*/  LOP3.LUT R3, R17, 0x80000000, RZ, 0xc0, !PT ;  /* 0x8000000011037812 */ /* 0x000fc800078ec0ff */
[----:B------:R-:W-:-:S04]  /*a9f0*/  SHF.R.U32.HI R3, RZ, 0x18, R3 ;  /* 0x00000018ff037819 */ /* 0x000fc80000011603 */
[----:B------:R-:W-:-:S05]  /*aa00*/  LOP3.LUT R3, R0, R3, RZ, 0xfc, !PT ;  /* 0x0000000300037212 */ /* 0x000fca00078efcff */
[----:B------:R0:W-:Y:S01]  /*aa10*/  STG.E.U8 [R4.64], R3 ;  /* 0x0000000304007986 */ /* 0x0001e2000c101124 */
[----:B------:R-:W-:Y:S05]  /*aa20*/  BRA `(.L_x_42285) ;  /* 0x0000069000007947 */ /* 0x000fea0003800000 */
.L_x_42295:
[----:B---3--:R-:W0:Y:S02]  /*aa30*/  I2F.S64 R0, R16 ;  /* 0x0000001000007312 */ /* 0x008e240000301400 */
[----:B0-----:R-:W-:-:S05]  /*aa40*/  F2FP.BF16.PACK_AB R0, RZ, R0 ;  /* 0x00000000ff00723e */ /* 0x001fca00000010ff */
[----:B------:R0:W-:Y:S01]  /*aa50*/  STG.E.U16 [R4.64], R0 ;  /* 0x0000000004007986 */ /* 0x0001e2000c101524 */
[----:B------:R-:W-:Y:S05]  /*aa60*/  BRA `(.L_x_42285) ;  /* 0x0000065000007947 */ /* 0x000fea0003800000 */
.L_x_42292:
        /* <DEDUP_REMOVED lines=10> */
.L_x_42304:
        /* <DEDUP_REMOVED lines=17> */
.L_x_42307:
[----:B------:R-:W-:-:S04]  /*ac20*/  LOP3.LUT R0, R17, 0x80000000, RZ, 0xc0, !PT ;  /* 0x8000000011007812 */ /* 0x000fc800078ec0ff */
[----:B------:R-:W-:-:S04]  /*ac30*/  SHF.R.U32.HI R0, RZ, 0x18, R0 ;  /* 0x00000018ff007819 */ /* 0x000fc80000011600 */
[----:B------:R-:W-:Y:S02]  /*ac40*/  LOP3.LUT R0, R3, R0, RZ, 0xfc, !PT ;  /* 0x0000000003007212 */ /* 0x000fe400078efcff */
.L_x_42306:
[----:B------:R-:W-:Y:S05]  /*ac50*/  BSYNC B0 ;  /* 0x0000000000007941 */ /* 0x000fea0003800000 */
.L_x_42305:
[----:B------:R0:W-:Y:S01]  /*ac60*/  STG.E.U8 [R4.64], R0 ;  /* 0x0000000004007986 */ /* 0x0001e2000c101124 */
[----:B------:R-:W-:Y:S05]  /*ac70*/  BRA `(.L_x_42285) ;  /* 0x0000044000007947 */ /* 0x000fea0003800000 */
.L_x_42303:
        /* <DEDUP_REMOVED lines=17> */
.L_x_42310:
[----:B------:R-:W-:-:S04]  /*ad90*/  LOP3.LUT R0, R17, 0x80000000, RZ, 0xc0, !PT ;  /* 0x8000000011007812 */ /* 0x000fc800078ec0ff */
[----:B------:R-:W-:-:S04]  /*ada0*/  SHF.R.U32.HI R0, RZ, 0x18, R0 ;  /* 0x00000018ff007819 */ /* 0x000fc80000011600 */
[----:B------:R-:W-:Y:S02]  /*adb0*/  LOP3.LUT R0, R3, R0, RZ, 0xfc, !PT ;  /* 0x0000000003007212 */ /* 0x000fe400078efcff */
.L_x_42309:
[----:B------:R-:W-:Y:S05]  /*adc0*/  BSYNC B0 ;  /* 0x0000000000007941 */ /* 0x000fea0003800000 */
.L_x_42308:
[----:B------:R0:W-:Y:S01]  /*add0*/  STG.E.U8 [R4.64], R0 ;  /* 0x0000000004007986 */ /* 0x0001e2000c101124 */
[----:B------:R-:W-:Y:S05]  /*ade0*/  BRA `(.L_x_42285) ;  /* 0x000002d000007947 */ /* 0x000fea0003800000 */
.L_x_42302:
        /* <DEDUP_REMOVED lines=22> */
.L_x_42284:
        /* <DEDUP_REMOVED lines=20> */
.L_x_42312:
[----:B---3--:R0:W-:Y:S01]  /*b090*/  STG.E.64 [R4.64], R16 ;  /* 0x0000001004007986 */ /* 0x0081e2000c101b24 */
[----:B------:R-:W-:Y:S05]  /*b0a0*/  BRA `(.L_x_42285) ;  /* 0x0000001000007947 */ /* 0x000fea0003800000 */
.L_x_42311:
[----:B---3--:R0:W-:Y:S02]  /*b0b0*/  STG.E [R4.64], R16 ;  /* 0x0000001004007986 */ /* 0x0081e4000c101924 */
.L_x_42285:
[----:B------:R-:W-:Y:S02]  /*b0c0*/  IADD3 R2, R2, 0x80, RZ ;  /* 0x0000008002027810 */ /* 0x000fe40007ffe0ff */
.L_x_42246:
[----:B------:R-:W-:Y:S05]  /*b0d0*/  BSYNC B6 ;  /* 0x0000000000067941 */ /* 0x000fea0003800000 */
.L_x_42245:
        /* <DEDUP_REMOVED lines=19> */
.L_x_42316:
[----:B------:R-:W-:Y:S01]  /*b210*/  STG.E.U8 [R2.64], R18 ;  /* 0x0000001202007986 */ /* 0x000fe2000c101124 */
[----:B------:R-:W-:Y:S05]  /*b220*/  EXIT ;  /* 0x000000000000794d */ /* 0x000fea0003800000 */
.L_x_42315:
        /* <DEDUP_REMOVED lines=8> */
.L_x_42319:
[----:B------:R-:W-:Y:S01]  /*b2b0*/  STG.E [R2.64], R18 ;  /* 0x0000001202007986 */ /* 0x000fe2000c101924 */
[----:B------:R-:W-:Y:S05]  /*b2c0*/  EXIT ;  /* 0x000000000000794d */ /* 0x000fea0003800000 */
.L_x_42318:
[----:B------:R-:W-:Y:S01]  /*b2d0*/  STG.E.U16 [R2.64], R18 ;  /* 0x0000001202007986 */ /* 0x000fe2000c101524 */
[----:B------:R-:W-:Y:S05]  /*b2e0*/  EXIT ;  /* 0x000000000000794d */ /* 0x000fea0003800000 */
.L_x_42314:
        /* <DEDUP_REMOVED lines=9> */
.L_x_42321:
[----:B------:R-:W0:Y:S02]  /*b380*/  I2F.S64 R0, R18 ;  /* 0x0000001200007312 */ /* 0x000e240000301400 */
[----:B0-----:R-:W-:-:S05]  /*b390*/  F2FP.PACK_AB R0, RZ, R0 ;  /* 0x00000000ff00723e */ /* 0x001fca00000000ff */
[----:B------:R-:W-:Y:S01]  /*b3a0*/  STG.E.U16 [R2.64], R0 ;  /* 0x0000000002007986 */ /* 0x000fe2000c101524 */
[----:B------:R-:W-:Y:S05]  /*b3b0*/  EXIT ;  /* 0x000000000000794d */ /* 0x000fea0003800000 */
.L_x_42320:
        /* <DEDUP_REMOVED lines=10> */
.L_x_42323:
[----:B------:R-:W0:Y:S02]  /*b460*/  I2F.S64 R18, R18 ;  /* 0x0000001200127312 */ /* 0x000e240000301400 */
[----:B0-----:R-:W-:-:S04]  /*b470*/  F2FP.PACK_AB R5, RZ, R18 ;  /* 0x00000012ff05723e */ /* 0x001fc800000000ff */
[----:B------:R-:W-:-:S05]  /*b480*/  PRMT R5, R5, 0x5410, RZ ;  /* 0x0000541005057816 */ /* 0x000fca00000000ff */
[----:B------:R-:W-:Y:S01]  /*b490*/  STG.E [R2.64], R5 ;  /* 0x0000000502007986 */ /* 0x000fe2000c101924 */
[----:B------:R-:W-:Y:S05]  /*b4a0*/  EXIT ;  /* 0x000000000000794d */ /* 0x000fea0003800000 */
.L_x_42322:
[----:B------:R-:W0:Y:S02]  /*b4b0*/  I2F.F64.S64 R18, R18 ;  /* 0x0000001200127312 */ /* 0x000e240000301c00 */
[----:B0-----:R-:W-:Y:S01]  /*b4c0*/  STG.E.64 [R2.64], R18 ;  /* 0x0000001202007986 */ /* 0x001fe2000c101b24 */
[----:B------:R-:W-:Y:S05]  /*b4d0*/  EXIT ;  /* 0x000000000000794d */ /* 0x000fea0003800000 */
.L_x_42313:
        /* <DEDUP_REMOVED lines=13> */
.L_x_42326:
[----:B------:R-:W0:Y:S01]  /*b5b0*/  I2F.F64.S64 R4, R18 ;  /* 0x0000001200047312 */ /* 0x000e220000301c00 */
[----:B------:R-:W-:-:S05]  /*b5c0*/  CS2R R6, SRZ ;  /* 0x0000000000067805 */ /* 0x000fca000001ff00 */
[----:B0-----:R-:W-:Y:S01]  /*b5d0*/  STG.E.128 [R2.64], R4 ;  /* 0x0000000402007986 */ /* 0x001fe2000c101d24 */
[----:B------:R-:W-:Y:S05]  /*b5e0*/  EXIT ;  /* 0x000000000000794d */ /* 0x000fea0003800000 */
.L_x_42325:
        /* <DEDUP_REMOVED lines=21> */
.L_x_42330:
[----:B------:R-:W-:Y:S05]  /*b740*/  BSYNC B0 ;  /* 0x0000000000007941 */ /* 0x000fea0003800000 */
.L_x_42329:
[----:B------:R-:W-:-:S05]  /*b750*/  LOP3.LUT R5, R0, R5, RZ, 0xfc, !PT ;  /* 0x0000000500057212 */ /* 0x000fca00078efcff */
[----:B------:R-:W-:Y:S01]  /*b760*/  STG.E.U8 [R2.64], R5 ;  /* 0x0000000502007986 */ /* 0x000fe2000c101124 */
[----:B------:R-:W-:Y:S05]  /*b770*/  EXIT ;  /* 0x000000000000794d */ /* 0x000fea0003800000 */
.L_x_42328:
        /* <DEDUP_REMOVED lines=13> */
.L_x_42332:
[----:B------:R-:W-:Y:S01]  /*b850*/  IMAD.MOV.U32 R0, RZ, RZ, 0x7f ;  /* 0x0000007fff007424 */ /* 0x000fe200078e00ff */
[----:B------:R-:W-:-:S04]  /*b860*/  ISETP.GT.U32.AND P0, PT, R4, 0x7f800000, PT ;  /* 0x7f8000000400780c */ /* 0x000fc80003f04070 */
[----:B------:R-:W-:-:S04]  /*b870*/  SEL R0, R0, 0x7c, P0 ;  /* 0x0000007c00007807 */ /* 0x000fc80000000000 */
.L_x_42333:
[----:B------:R-:W-:Y:S05]  /*b880*/  BSYNC B0 ;  /* 0x0000000000007941 */ /* 0x000fea0003800000 */
.L_x_42331:
[----:B------:R-:W-:-:S04]  /*b890*/  LOP3.LUT R4, R19, 0x80000000, RZ, 0xc0, !PT ;  /* 0x8000000013047812 */ /* 0x000fc800078ec0ff */
[----:B------:R-:W-:-:S04]  /*b8a0*/  SHF.R.U32.HI R5, RZ, 0x18, R4 ;  /* 0x00000018ff057819 */ /* 0x000fc80000011604 */
[----:B------:R-:W-:-:S05]  /*b8b0*/  LOP3.LUT R5, R0, R5, RZ, 0xfc, !PT ;  /* 0x0000000500057212 */ /* 0x000fca00078efcff */
[----:B------:R-:W-:Y:S01]  /*b8c0*/  STG.E.U8 [R2.64], R5 ;  /* 0x0000000502007986 */ /* 0x000fe2000c101124 */
[----:B------:R-:W-:Y:S05]  /*b8d0*/  EXIT ;  /* 0x000000000000794d */ /* 0x000fea0003800000 */
.L_x_42327:
[----:B------:R-:W0:Y:S02]  /*b8e0*/  I2F.S64 R0, R18 ;  /* 0x0000001200007312 */ /* 0x000e240000301400 */
[----:B0-----:R-:W-:-:S05]  /*b8f0*/  F2FP.BF16.PACK_AB R0, RZ, R0 ;  /* 0x00000000ff00723e */ /* 0x001fca00000010ff */
[----:B------:R-:W-:Y:S01]  /*b900*/  STG.E.U16 [R2.64], R0 ;  /* 0x0000000002007986 */ /* 0x000fe2000c101524 */
[----:B------:R-:W-:Y:S05]  /*b910*/  EXIT ;  /* 0x000000000000794d */ /* 0x000fea0003800000 */
.L_x_42324:
        /* <DEDUP_REMOVED lines=10> */
.L_x_42336:
        /* <DEDUP_REMOVED lines=17> */
.L_x_42339:
[----:B------:R-:W-:-:S04]  /*bad0*/  LOP3.LUT R0, R19, 0x80000000, RZ, 0xc0, !PT ;  /* 0x8000000013007812 */ /* 0x000fc800078ec0ff */
[----:B------:R-:W-:-:S04]  /*bae0*/  SHF.R.U32.HI R5, RZ, 0x18, R0 ;  /* 0x00000018ff057819 */ /* 0x000fc80000011600 */
[----:B------:R-:W-:-:S04]  /*baf0*/  LOP3.LUT R4, R4, R5, RZ, 0xfc, !PT ;  /* 0x0000000504047212 */ /* 0x000fc800078efcff */
[----:B------:R-:W-:Y:S02]  /*bb00*/  PRMT R0, R4, 0x7610, R0 ;  /* 0x0000761004007816 */ /* 0x000fe40000000000 */
.L_x_42338:
[----:B------:R-:W-:Y:S05]  /*bb10*/  BSYNC B0 ;  /* 0x0000000000007941 */ /* 0x000fea0003800000 */
.L_x_42337:
[----:B------:R-:W-:Y:S01]  /*bb20*/  STG.E.U8 [R2.64], R0 ;  /* 0x0000000002007986 */ /* 0x000fe2000c101124 */
[----:B------:R-:W-:Y:S05]  /*bb30*/  EXIT ;  /* 0x000000000000794d */ /* 0x000fea0003800000 */
.L_x_42335:
        /* <DEDUP_REMOVED lines=17> */
.L_x_42342:
[----:B------:R-:W-:-:S04]  /*bc50*/  LOP3.LUT R0, R19, 0x80000000, RZ, 0xc0, !PT ;  /* 0x8000000013007812 */ /* 0x000fc800078ec0ff */
[----:B------:R-:W-:-:S04]  /*bc60*/  SHF.R.U32.HI R5, RZ, 0x18, R0 ;  /* 0x00000018ff057819 */ /* 0x000fc80000011600 */
[----:B------:R-:W-:-:S04]  /*bc70*/  LOP3.LUT R4, R4, R5, RZ, 0xfc, !PT ;  /* 0x0000000504047212 */ /* 0x000fc800078efcff */
[----:B------:R-:W-:Y:S02]  /*bc80*/  PRMT R0, R4, 0x7610, R0 ;  /* 0x0000761004007816 */ /* 0x000fe40000000000 */
.L_x_42341:
[----:B------:R-:W-:Y:S05]  /*bc90*/  BSYNC B0 ;  /* 0x0000000000007941 */ /* 0x000fea0003800000 */
.L_x_42340:
[----:B------:R-:W-:Y:S01]  /*bca0*/  STG.E.U8 [R2.64], R0 ;  /* 0x0000000002007986 */ /* 0x000fe2000c101124 */
[----:B------:R-:W-:Y:S05]  /*bcb0*/  EXIT ;  /* 0x000000000000794d */ /* 0x000fea0003800000 */
.L_x_42334:
        /* <DEDUP_REMOVED lines=22> */
.L_x_42317:
        /* <DEDUP_REMOVED lines=20> */
.L_x_42344:
[----:B------:R-:W-:Y:S01]  /*bf60*/  STG.E.64 [R2.64], R18 ;  /* 0x0000001202007986 */ /* 0x000fe2000c101b24 */
[----:B------:R-:W-:Y:S05]  /*bf70*/  EXIT ;  /* 0x000000000000794d */ /* 0x000fea0003800000 */
.L_x_42343:
[----:B------:R-:W-:Y:S01]  /*bf80*/  STG.E [R2.64], R18 ;  /* 0x0000001202007986 */ /* 0x000fe2000c101924 */
[----:B------:R-:W-:Y:S05]  /*bf90*/  EXIT ;  /* 0x000000000000794d */ /* 0x000fea0003800000 */
        .weak           $__internal_37_$__cuda_sm20_rem_s64
        .type           $__internal_37_$__cuda_sm20_rem_s64,@function
        .size           $__internal_37_$__cuda_sm20_rem_s64,(.L_x_50482 - $__internal_37_$__cuda_sm20_rem_s64)
$__internal_37_$__cuda_sm20_rem_s64:
        /* <DEDUP_REMOVED lines=16> */
[----:B------:R-:W-:-:S04]  /*c0a0*/  IMAD.WIDE.U32 R10, P0, R8, R20, R10 ;  /* 0x00000014080a7225 */ /* 0x000fc8000780000a */
[----:B------:R-:W-:-:S04]  /*c0b0*/  IMAD.HI.U32 R8, R9, R20, RZ ;  /* 0x0000001409087227 */ /* 0x000fc800078e00ff */
[----:B------:R-:W-:-:S04]  /*c0c0*/  IMAD.HI.U32 R10, P2, R9, R21, R10 ;  /* 0x00000015090a7227 */ /* 0x000fc8000784000a */
[----:B------:R-:W-:Y:S02]  /*c0d0*/  IMAD.X R8, R8, 0x1, R9, P0 ;  /* 0x0000000108087824 */ /* 0x000fe400000e0609 */
[----:B------:R-:W-:-:S05]  /*c0e0*/  IMAD R9, R9, R20, RZ ;  /* 0x0000001409097224 */ /* 0x000fca00078e02ff */
[----:B------:R-:W-:-:S04]  /*c0f0*/  IADD3 R9, P0, R9, R10, RZ ;  /* 0x0000000a09097210 */ /* 0x000fc80007f1e0ff */
[----:B------:R-:W-:Y:S01]  /*c100*/  IADD3.X R20, RZ, RZ, R8, P0, P2 ;  /* 0x000000ffff147210 */ /* 0x000fe200007e4408 */
[----:B------:R-:W-:-:S04]  /*c110*/  IMAD.WIDE.U32 R10, R9, R6, RZ ;  /* 0x00000006090a7225 */ /* 0x000fc800078e00ff */
[----:B------:R-:W-:Y:S01]  /*c120*/  IMAD R8, R9, R7, R11 ;  /* 0x0000000709087224 */ /* 0x000fe200078e020b */
[----:B------:R-:W-:-:S03]  /*c130*/  IADD3 R11, P0, RZ, -R10, RZ ;  /* 0x8000000aff0b7210 */ /* 0x000fc60007f1e0ff */
[----:B------:R-:W-:-:S04]  /*c140*/  IMAD R8, R20, R6, R8 ;  /* 0x0000000614087224 */ /* 0x000fc800078e0208 */
[----:B------:R-:W-:Y:S02]  /*c150*/  IMAD.X R10, RZ, RZ, ~R8, P0 ;  /* 0x000000ffff0a7224 */ /* 0x000fe400000e0e08 */
[----:B------:R-:W-:-:S04]  /*c160*/  IMAD.HI.U32 R8, R9, R11, RZ ;  /* 0x0000000b09087227 */ /* 0x000fc800078e00ff */
[----:B------:R-:W-:-:S04]  /*c170*/  IMAD.HI.U32 R21, R20, R10, RZ ;  /* 0x0000000a14157227 */ /* 0x000fc800078e00ff */
[----:B------:R-:W-:-:S04]  /*c180*/  IMAD.WIDE.U32 R8, P2, R9, R10, R8 ;  /* 0x0000000a09087225 */ /* 0x000fc80007840008 */
[----:B------:R-:W-:Y:S01]  /*c190*/  IMAD.X R21, R21, 0x1, R20, P2 ;  /* 0x0000000115157824 */ /* 0x000fe200010e0614 */
[----:B------:R-:W-:Y:S01]  /*c1a0*/  ISETP.GE.AND P2, PT, R14, RZ, PT ;  /* 0x000000ff0e00720c */ /* 0x000fe20003f46270 */
[----:B------:R-:W-:-:S04]  /*c1b0*/  IMAD.HI.U32 R8, P0, R20, R11, R8 ;  /* 0x0000000b14087227 */ /* 0x000fc80007800008 */
[----:B------:R-:W-:Y:S01]  /*c1c0*/  IMAD R9, R20, R10, RZ ;  /* 0x0000000a14097224 */ /* 0x000fe200078e02ff */
[----:B------:R-:W-:-:S04]  /*c1d0*/  IADD3 R10, P4, RZ, -R13, RZ ;  /* 0x8000000dff0a7210 */ /* 0x000fc80007f9e0ff */
[----:B------:R-:W-:Y:S01]  /*c1e0*/  IADD3 R20, P3, R9, R8, RZ ;  /* 0x0000000809147210 */ /* 0x000fe20007f7e0ff */
[----:B------:R-:W-:Y:S01]  /*c1f0*/  IMAD.X R11, RZ, RZ, ~R14, P4 ;  /* 0x000000ffff0b7224 */ /* 0x000fe200020e0e0e */
[----:B------:R-:W-:Y:S01]  /*c200*/  SEL R10, R10, R13, !P2 ;  /* 0x0000000d0a0a7207 */ /* 0x000fe20005000000 */
[----:B------:R-:W-:Y:S01]  /*c210*/  IMAD.MOV.U32 R9, RZ, RZ, RZ ;  /* 0x000000ffff097224 */ /* 0x000fe200078e00ff */
[----:B------:R-:W-:Y:S02]  /*c220*/  IADD3.X R21, RZ, RZ, R21, P3, P0 ;  /* 0x000000ffff157210 */ /* 0x000fe40001fe0415 */
[----:B------:R-:W-:Y:S01]  /*c230*/  SEL R11, R11, R14, !P2 ;  /* 0x0000000e0b0b7207 */ /* 0x000fe20005000000 */
[----:B------:R-:W-:-:S04]  /*c240*/  IMAD.HI.U32 R8, R20, R10, RZ ;  /* 0x0000000a14087227 */ /* 0x000fc800078e00ff */
[-C--:B------:R-:W-:Y:S02]  /*c250*/  IMAD R13, R21, R11.reuse, RZ ;  /* 0x0000000b150d7224 */ /* 0x080fe400078e02ff */
[----:B------:R-:W-:-:S06]  /*c260*/  IMAD.WIDE.U32 R8, R20, R11, R8 ;  /* 0x0000000b14087225 */ /* 0x000fcc00078e0008 */
[----:B------:R-:W-:-:S05]  /*c270*/  IMAD.HI.U32 R8, P0, R21, R10, R8 ;  /* 0x0000000a15087227 */ /* 0x000fca0007800008 */
[----:B------:R-:W-:-:S05]  /*c280*/  IADD3 R13, P3, R13, R8, RZ ;  /* 0x000000080d0d7210 */ /* 0x000fca0007f7e0ff */
[----:B------:R-:W-:-:S04]  /*c290*/  IMAD.WIDE.U32 R8, R13, R6, RZ ;  /* 0x000000060d087225 */ /* 0x000fc800078e00ff */
[----:B------:R-:W-:Y:S01]  /*c2a0*/  IMAD R13, R13, R7, R9 ;  /* 0x000000070d0d7224 */ /* 0x000fe200078e0209 */
[----:B------:R-:W-:Y:S01]  /*c2b0*/  IADD3 R9, P4, -R8, R10, RZ ;  /* 0x0000000a08097210 */ /* 0x000fe20007f9e1ff */
[----:B------:R-:W-:-:S04]  /*c2c0*/  IMAD.HI.U32 R8, R21, R11, RZ ;  /* 0x0000000b15087227 */ /* 0x000fc800078e00ff */
[----:B------:R-:W-:Y:S01]  /*c2d0*/  IMAD.X R8, RZ, RZ, R8, P0 ;  /* 0x000000ffff087224 */ /* 0x000fe200000e0608 */
[----:B------:R-:W-:-:S03]  /*c2e0*/  ISETP.GE.U32.AND P0, PT, R9, R6, PT ;  /* 0x000000060900720c */ /* 0x000fc60003f06070 */
[----:B------:R-:W-:-:S04]  /*c2f0*/  IMAD.X R8, RZ, RZ, R8, P3 ;  /* 0x000000ffff087224 */ /* 0x000fc800018e0608 */
        /* <DEDUP_REMOVED lines=23> */
[----:B------:R-:W-:Y:S06]  /*c470*/  RET.REL.NODEC R6 `(_ZN2at6native27unrolled_elementwise_kernelINS0_13BinaryFunctorIlllZZZNS0_21remainder_kernel_cudaERNS_18TensorIteratorBaseEENKUlvE_clEvENKUlvE2_clEvEUlllE_EESt5arrayIPcLm3EELi4E23TrivialOffsetCalculatorILi2EjESC_ILi1EjENS0_6memory12LoadWithCastILi2EEENSF_13StoreWithCastILi1EEEEEviT_T0_T2_T3_T4_T5_) ;  /* 0xffff3b8006007950 */ /* 0x000fec0003c3ffff */
.L_x_42345:
        /* <DEDUP_REMOVED lines=16> */
.L_x_50482:


//--------------------- .text._ZN2at6native18elementwise_kernelILi128ELi2EZNS0_22gpu_kernel_impl_nocastINS0_13BinaryFunctorIlllZZZNS0_21remainder_kernel_cudaERNS_18TensorIteratorBaseEENKUlvE_clEvENKUlvE2_clEvEUlllE_EEEEvS5_RKT_EUliE_EEviT1_ --------------------------
	.section	.text._ZN2at6native18elementwise_kernelILi128ELi2EZNS0_22gpu_kernel_impl_nocastINS0_13BinaryFunctorIlllZZZNS0_21remainder_kernel_cudaERNS_18TensorIteratorBaseEENKUlvE_clEvENKUlvE2_clEvEUlllE_EEEEvS5_RKT_EUliE_EEviT1_,"ax",@progbits
	.sectioninfo	@"SHI_REGISTERS=26"
	.align	128
        .global         _ZN2at6native18elementwise_kernelILi128ELi2EZNS0_22gpu_kernel_impl_nocastINS0_13BinaryFunctorIlllZZZNS0_21remainder_kernel_cudaERNS_18TensorIteratorBaseEENKUlvE_clEvENKUlvE2_clEvEUlllE_EEEEvS5_RKT_EUliE_EEviT1_
        .type           _ZN2at6native18elementwise_kernelILi128ELi2EZNS0_22gpu_kernel_impl_nocastINS0_13BinaryFunctorIlllZZZNS0_21remainder_kernel_cudaERNS_18TensorIteratorBaseEENKUlvE_clEvENKUlvE2_clEvEUlllE_EEEEvS5_RKT_EUliE_EEviT1_,@function
        .size           _ZN2at6native18elementwise_kernelILi128ELi2EZNS0_22gpu_kernel_impl_nocastINS0_13BinaryFunctorIlllZZZNS0_21remainder_kernel_cudaERNS_18TensorIteratorBaseEENKUlvE_clEvENKUlvE2_clEvEUlllE_EEEEvS5_RKT_EUliE_EEviT1_,(.L_x_50483 - _ZN2at6native18elementwise_kernelILi128ELi2EZNS0_22gpu_kernel_impl_nocastINS0_13BinaryFunctorIlllZZZNS0_21remainder_kernel_cudaERNS_18TensorIteratorBaseEENKUlvE_clEvENKUlvE2_clEvEUlllE_EEEEvS5_RKT_EUliE_EEviT1_)
        .other          _ZN2at6native18elementwise_kernelILi128ELi2EZNS0_22gpu_kernel_impl_nocastINS0_13BinaryFunctorIlllZZZNS0_21remainder_kernel_cudaERNS_18TensorIteratorBaseEENKUlvE_clEvENKUlvE2_clEvEUlllE_EEEEvS5_RKT_EUliE_EEviT1_,@"STO_CUDA_ENTRY STV_DEFAULT"
_ZN2at6native18elementwise_kernelILi128ELi2EZNS0_22gpu_kernel_impl_nocastINS0_13BinaryFunctorIlllZZZNS0_21remainder_kernel_cudaERNS_18TensorIteratorBaseEENKUlvE_clEvENKUlvE2_clEvEUlllE_EEEEvS5_RKT_EUliE_EEviT1_:
.text._ZN2at6native18elementwise_kernelILi128ELi2EZNS0_22gpu_kernel_impl_nocastINS0_13BinaryFunctorIlllZZZNS0_21remainder_kernel_cudaERNS_18TensorIteratorBaseEENKUlvE_clEvENKUlvE2_clEvEUlllE_EEEEvS5_RKT_EUliE_EEviT1_:
        /* <DEDUP_REMOVED lines=11> */
[----:B------:R-:W-:-:S10]  /*00b0*/  IMAD.MOV.U32 R10, RZ, RZ, RZ ;  /* 0x000000ffff0a7224 */ /* 0x000fd400078e00ff */
        /* <DEDUP_REMOVED lines=250> */
.L_x_42348:
[----:B------:R-:W-:Y:S02]  /*1060*/  IADD3 R6, P1, R2, c[0x0][0x3d8], RZ ;  /* 0x0000f60002067a10 */ /* 0x000fe40007f3e0ff */
[----:B------:R-:W-:Y:S02]  /*1070*/  IADD3 R2, P0, R0, c[0x0][0x3d0], RZ ;  /* 0x0000f40000027a10 */ /* 0x000fe40007f1e0ff */
[----:B------:R-:W-:Y:S02]  /*1080*/  IADD3.X R7, RZ, c[0x0][0x3dc], RZ, P1, !PT ;  /* 0x0000f700ff077a10 */ /* 0x000fe40000ffe4ff */
[----:B------:R-:W-:-:S04]  /*1090*/  IADD3.X R3, RZ, c[0x0][0x3d4], RZ, P0, !PT ;  /* 0x0000f500ff037a10 */ /* 0x000fc800007fe4ff */
[----:B------:R-:W2:Y:S04]  /*10a0*/  LDG.E.64 R6, [R6.64] ;  /* 0x0000000406067981 */ /* 0x000ea8000c1e1b00 */
[----:B------:R-:W2:Y:S01]  /*10b0*/  LDG.E.64 R2, [R2.64] ;  /* 0x0000000402027981 */ /* 0x000ea2000c1e1b00 */
[----:B------:R-:W-:Y:S01]  /*10c0*/  IADD3 R10, P1, R10, c[0x0][0x3c8], RZ ;  /* 0x0000f2000a0a7a10 */ /* 0x000fe20007f3e0ff */
[----:B------:R-:W-:Y:S04]  /*10d0*/  BSSY B1, `(.L_x_42349) ;  /* 0x0000020000017945 */ /* 0x000fe80003800000 */
[----:B------:R-:W-:Y:S01]  /*10e0*/  IMAD.X R11, RZ, RZ, c[0x0][0x3cc], P1 ;  /* 0x0000f300ff0b7624 */ /* 0x000fe200008e06ff */
[----:B--2---:R-:W-:-:S04]  /*10f0*/  LOP3.LUT R0, R3, R7, RZ, 0xfc, !PT ;  /* 0x0000000703007212 */ /* 0x004fc800078efcff */
[----:B------:R-:W-:-:S13]  /*1100*/  ISETP.NE.U32.AND P0, PT, R0, RZ, PT ;  /* 0x000000ff0000720c */ /* 0x000fda0003f05070 */
[----:B------:R-:W-:Y:S05]  /*1110*/  @!P0 BRA `(.L_x_42350) ;  /* 0x0000009000008947 */ /* 0x000fea0003800000 */
[----:B------:R-:W-:Y:S02]  /*1120*/  MOV R16, R2 ;  /* 0x0000000200107202 */ /* 0x000fe40000000f00 */
[----:B------:R-:W-:Y:S02]  /*1130*/  MOV R15, R3 ;  /* 0x00000003000f7202 */ /* 0x000fe40000000f00 */
[----:B------:R-:W-:Y:S02]  /*1140*/  MOV R13, R6 ;  /* 0x00000006000d7202 */ /* 0x000fe40000000f00 */
[----:B------:R-:W-:Y:S02]  /*1150*/  MOV R12, R7 ;  /* 0x00000007000c7202 */ /* 0x000fe40000000f00 */
[----:B------:R-:W-:Y:S02]  /*1160*/  MOV R0, 0x1180 ;  /* 0x0000118000007802 */ /* 0x000fe40000000f00 */
[----:B------:R-:W-:Y:S05]  /*1170*/  CALL.REL.NOINC `($__internal_38_$__cuda_sm20_rem_s64) ;  /* 0x0000158000007944 */ /* 0x000fea0003c00000 */
[----:B------:R-:W-:Y:S01]  /*1180*/  MOV R2, R4 ;  /* 0x0000000400027202 */ /* 0x000fe20000000f00 */
[----:B------:R-:W-:Y:S01]  /*1190*/  IMAD.MOV.U32 R3, RZ, RZ, R5 ;  /* 0x000000ffff037224 */ /* 0x000fe200078e0005 */
[----:B------:R-:W-:Y:S05]  /*11a0*/  BRA `(.L_x_42351) ;  /* 0x0000012000007947 */ /* 0x000fea0003800000 */
.L_x_42350:
[----:B------:R-:W0:Y:S01]  /*11b0*/  I2F.U32.RP R0, R6 ;  /* 0x0000000600007306 */ /* 0x000e220000209000 */
[----:B------:R-:W-:-:S02]  /*11c0*/  IADD3 R3, RZ, -R6, RZ ;  /* 0x80000006ff037210 */ /* 0x000fc40007ffe0ff */
[----:B------:R-:W-:-:S05]  /*11d0*/  ISETP.NE.U32.AND P1, PT, R6, RZ, PT ;  /* 0x000000ff0600720c */ /* 0x000fca0003f25070 */
[----:B0-----:R-:W0:Y:S02]  /*11e0*/  MUFU.RCP R0, R0 ;  /* 0x0000000000007308 */ /* 0x001e240000001000 */
[----:B0-----:R-:W-:-:S06]  /*11f0*/  IADD3 R4, R0, 0xffffffe, RZ ;  /* 0x0ffffffe00047810 */ /* 0x001fcc0007ffe0ff */
[----:B------:R0:W1:Y:S02]  /*1200*/  F2I.FTZ.U32.TRUNC.NTZ R5, R4 ;  /* 0x0000000400057305 */ /* 0x000064000021f000 */
[----:B0-----:R-:W-:Y:S01]  /*1210*/  HFMA2.MMA R4, -RZ, RZ, 0, 0 ;  /* 0x00000000ff047435 */ /* 0x001fe200000001ff */
[----:B-1----:R-:W-:-:S09]  /*1220*/  IMAD R3, R3, R5, RZ ;  /* 0x0000000503037224 */ /* 0x002fd200078e02ff */
[----:B------:R-:W-:-:S04]  /*1230*/  IMAD.HI.U32 R5, R5, R3, R4 ;  /* 0x0000000305057227 */ /* 0x000fc800078e0004 */
[----:B------:R-:W-:Y:S02]  /*1240*/  IMAD.MOV.U32 R3, RZ, RZ, RZ ;  /* 0x000000ffff037224 */ /* 0x000fe400078e00ff */
[----:B------:R-:W-:-:S05]  /*1250*/  IMAD.HI.U32 R5, R5, R2, RZ ;  /* 0x0000000205057227 */ /* 0x000fca00078e00ff */
[----:B------:R-:W-:-:S05]  /*1260*/  IADD3 R5, -R5, RZ, RZ ;  /* 0x000000ff05057210 */ /* 0x000fca0007ffe1ff */
[----:B------:R-:W-:-:S05]  /*1270*/  IMAD R2, R6, R5, R2 ;  /* 0x0000000506027224 */ /* 0x000fca00078e0202 */
[----:B------:R-:W-:-:S13]  /*1280*/  ISETP.GE.U32.AND P0, PT, R2, R6, PT ;  /* 0x000000060200720c */ /* 0x000fda0003f06070 */
[----:B------:R-:W-:-:S04]  /*1290*/  @P0 IADD3 R2, -R6, R2, RZ ;  /* 0x0000000206020210 */ /* 0x000fc80007ffe1ff */
[----:B------:R-:W-:-:S13]  /*12a0*/  ISETP.GE.U32.AND P0, PT, R2, R6, PT ;  /* 0x000000060200720c */ /* 0x000fda0003f06070 */
[----:B------:R-:W-:Y:S02]  /*12b0*/  @P0 IADD3 R2, -R6, R2, RZ ;  /* 0x0000000206020210 */ /* 0x000fe40007ffe1ff */
[----:B------:R-:W-:Y:S02]  /*12c0*/  @!P1 LOP3.LUT R2, RZ, R6, RZ, 0x33, !PT ;  /* 0x00000006ff029212 */ /* 0x000fe400078e33ff */
.L_x_42351:
[----:B------:R-:W-:Y:S05]  /*12d0*/  BSYNC B1 ;  /* 0x0000000000017941 */ /* 0x000fea0003800000 */
.L_x_42349:
        /* <DEDUP_REMOVED lines=8> */
[----:B------:R-:W-:-:S04]  /*1360*/  IADD3 R2, P0, R2, R5, RZ ;  /* 0x0000000502027210 */ /* 0x000fc80007f1e0ff */
[----:B------:R-:W-:Y:S02]  /*1370*/  IADD3.X R3, R3, R7, RZ, P0, !PT ;  /* 0x0000000703037210 */ /* 0x000fe400007fe4ff */
[----:B------:R-:W-:-:S03]  /*1380*/  LEA R7, R14, R17, 0x8 ;  /* 0x000000110e077211 */ /* 0x000fc600078e40ff */
[----:B------:R0:W-:Y:S01]  /*1390*/  STG.E.64 [R10.64], R2 ;  /* 0x000000020a007986 */ /* 0x0001e2000c101b04 */
[----:B------:R-:W-:-:S03]  /*13a0*/  IADD3 R7, R7, 0x80, RZ ;  /* 0x0000008007077810 */ /* 0x000fc60007ffe0ff */
.L_x_42347:
[----:B------:R-:W-:Y:S05]  /*13b0*/  BSYNC B0 ;  /* 0x0000000000007941 */ /* 0x000fea0003800000 */
.L_x_42346:
[----:B------:R-:W-:-:S13]  /*13c0*/  ISETP.GE.AND P0, PT, R7, c[0x0][0x160], PT ;  /* 0x0000580007007a0c */ /* 0x000fda0003f06270 */
[----:B------:R-:W-:Y:S05]  /*13d0*/  @P0 EXIT ;  /* 0x000000000000094d */ /* 0x000fea0003800000 */
[----:B------:R-:W-:Y:S01]  /*13e0*/  ISETP.NE.AND P0, PT, RZ, c[0x0][0x168], PT ;  /* 0x00005a00ff007a0c */ /* 0x000fe20003f05270 */
[----:B------:R-:W-:Y:S01]  /*13f0*/  HFMA2.MMA R0, -RZ, RZ, 0, 0 ;  /* 0x00000000ff007435 */ /* 0x000fe200000001ff */
[----:B0-----:R-:W-:Y:S02]  /*1400*/  MOV R2, RZ ;  /* 0x000000ff00027202 */ /* 0x001fe40000000f00 */
[----:B------:R-:W-:-:S09]  /*1410*/  MOV R10, RZ ;  /* 0x000000ff000a7202 */ /* 0x000fd20000000f00 */
        /* <DEDUP_REMOVED lines=250> */
.L_x_42352:
        /* <DEDUP_REMOVED lines=15> */
[----:B------:R-:W-:Y:S02]  /*24b0*/  MOV R0, 0x24d0 ;  /* 0x000024d000007802 */ /* 0x000fe40000000f00 */
[----:B------:R-:W-:Y:S05]  /*24c0*/  CALL.REL.NOINC `($__internal_38_$__cuda_sm20_rem_s64) ;  /* 0x0000023000007944 */ /* 0x000fea0003c00000 */
[----:B------:R-:W-:Y:S02]  /*24d0*/  MOV R2, R4 ;  /* 0x0000000400027202 */ /* 0x000fe40000000f00 */
[----:B------:R-:W-:Y:S01]  /*24e0*/  MOV R3, R5 ;  /* 0x0000000500037202 */ /* 0x000fe20000000f00 */
[----:B------:R-:W-:Y:S05]  /*24f0*/  BRA `(.L_x_42355) ;  /* 0x0000013000007947 */ /* 0x000fea0003800000 */
.L_x_42354:
        /* <DEDUP_REMOVED lines=8> */
[----:B------:R-:W-:-:S06]  /*2580*/  IMAD.HI.U32 R3, R3, R5, R2 ;  /* 0x0000000503037227 */ /* 0x000fcc00078e0002 */
[----:B------:R-:W-:-:S05]  /*2590*/  IMAD.HI.U32 R3, R3, R14, RZ ;  /* 0x0000000e03037227 */ /* 0x000fca00078e00ff */
[----:B------:R-:W-:-:S05]  /*25a0*/  IADD3 R3, -R3, RZ, RZ ;  /* 0x000000ff03037210 */ /* 0x000fca0007ffe1ff */
[----:B------:R-:W-:Y:S02]  /*25b0*/  IMAD R15, R6, R3, R14 ;  /* 0x00000003060f7224 */ /* 0x000fe400078e020e */
[----:B------:R-:W-:-:S03]  /*25c0*/  IMAD.MOV.U32 R3, RZ, RZ, RZ ;  /* 0x000000ffff037224 */ /* 0x000fc600078e00ff */
[----:B------:R-:W-:-:S13]  /*25d0*/  ISETP.GE.U32.AND P0, PT, R15, R6, PT ;  /* 0x000000060f00720c */ /* 0x000fda0003f06070 */
[----:B------:R-:W-:-:S04]  /*25e0*/  @P0 IADD3 R15, -R6, R15, RZ ;  /* 0x0000000f060f0210 */ /* 0x000fc80007ffe1ff */
[----:B------:R-:W-:-:S13]  /*25f0*/  ISETP.GE.U32.AND P0, PT, R15, R6, PT ;  /* 0x000000060f00720c */ /* 0x000fda0003f06070 */
[----:B------:R-:W-:Y:S02]  /*2600*/  @P0 IADD3 R15, -R6, R15, RZ ;  /* 0x0000000f060f0210 */ /* 0x000fe40007ffe1ff */
[----:B------:R-:W-:-:S04]  /*2610*/  @!P1 LOP3.LUT R15, RZ, R6, RZ, 0x33, !PT ;  /* 0x00000006ff0f9212 */ /* 0x000fc800078e33ff */
[----:B------:R-:W-:Y:S02]  /*2620*/  MOV R2, R15 ;  /* 0x0000000f00027202 */ /* 0x000fe40000000f00 */
.L_x_42355:
[----:B------:R-:W-:Y:S05]  /*2630*/  BSYNC B0 ;  /* 0x0000000000007941 */ /* 0x000fea0003800000 */
.L_x_42353:
        /* <DEDUP_REMOVED lines=9> */
[----:B------:R-:W-:-:S05]  /*26d0*/  IADD3.X R3, R3, R7, RZ, P0, !PT ;  /* 0x0000000703037210 */ /* 0x000fca00007fe4ff */
[----:B------:R-:W-:Y:S01]  /*26e0*/  STG.E.64 [R10.64], R2 ;  /* 0x000000020a007986 */ /* 0x000fe2000c101b04 */
[----:B------:R-:W-:Y:S05]  /*26f0*/  EXIT ;  /* 0x000000000000794d */ /* 0x000fea0003800000 */
        .weak           $__internal_38_$__cuda_sm20_rem_s64
        .type           $__internal_38_$__cuda_sm20_rem_s64,@function
        .size           $__internal_38_$__cuda_sm20_rem_s64,(.L_x_50483 - $__internal_38_$__cuda_sm20_rem_s64)
$__internal_38_$__cuda_sm20_rem_s64:
        /* <DEDUP_REMOVED lines=30> */
[----:B------:R-:W-:Y:S01]  /*28e0*/  SEL R16, R9, R16, !P1 ;  /* 0x0000001009107207 */ /* 0x000fe20004800000 */
[----:B------:R-:W-:-:S04]  /*28f0*/  IMAD.X R8, RZ, RZ, ~R8, P0 ;  /* 0x000000ffff087224 */ /* 0x000fc800000e0e08 */
[----:B------:R-:W-:-:S04]  /*2900*/  IMAD.WIDE.U32 R4, P0, R5, R8, R4 ;  /* 0x0000000805047225 */ /* 0x000fc80007800004 */
[----:B------:R-:W-:-:S04]  /*2910*/  IMAD.HI.U32 R18, R19, R8, RZ ;  /* 0x0000000813127227 */ /* 0x000fc800078e00ff */
[----:B------:R-:W-:-:S04]  /*2920*/  IMAD.HI.U32 R4, P2, R19, R21, R4 ;  /* 0x0000001513047227 */ /* 0x000fc80007840004 */
[----:B------:R-:W-:Y:S01]  /*2930*/  IMAD R5, R19, R8, RZ ;  /* 0x0000000813057224 */ /* 0x000fe200078e02ff */
[----:B------:R-:W-:Y:S02]  /*2940*/  IADD3.X R8, RZ, ~R15, RZ, P4, !PT ;  /* 0x8000000fff087210 */ /* 0x000fe400027fe4ff */
[----:B------:R-:W-:Y:S02]  /*2950*/  IADD3.X R19, R18, R19, RZ, P0, !PT ;  /* 0x0000001312137210 */ /* 0x000fe400007fe4ff */
[----:B------:R-:W-:Y:S01]  /*2960*/  IADD3 R9, P3, R5, R4, RZ ;  /* 0x0000000405097210 */ /* 0x000fe20007f7e0ff */
[----:B------:R-:W-:Y:S01]  /*2970*/  HFMA2.MMA R5, -RZ, RZ, 0, 0 ;  /* 0x00000000ff057435 */ /* 0x000fe200000001ff */
[----:B------:R-:W-:Y:S02]  /*2980*/  SEL R15, R8, R15, !P1 ;  /* 0x0000000f080f7207 */ /* 0x000fe40004800000 */
[----:B------:R-:W-:Y:S01]  /*2990*/  IADD3.X R19, RZ, RZ, R19, P3, P2 ;  /* 0x000000ffff137210 */ /* 0x000fe20001fe4413 */
[----:B------:R-:W-:-:S04]  /*29a0*/  IMAD.HI.U32 R4, R9, R16, RZ ;  /* 0x0000001009047227 */ /* 0x000fc800078e00ff */
[----:B------:R-:W-:-:S04]  /*29b0*/  IMAD.HI.U32 R8, R19, R15, RZ ;  /* 0x0000000f13087227 */ /* 0x000fc800078e00ff */
[----:B------:R-:W-:-:S04]  /*29c0*/  IMAD.WIDE.U32 R4, R9, R15, R4 ;  /* 0x0000000f09047225 */ /* 0x000fc800078e0004 */
[C---:B------:R-:W-:Y:S02]  /*29d0*/  IMAD R9, R19.reuse, R15, RZ ;  /* 0x0000000f13097224 */ /* 0x040fe400078e02ff */
[----:B------:R-:W-:-:S05]  /*29e0*/  IMAD.HI.U32 R4, P0, R19, R16, R4 ;  /* 0x0000001013047227 */ /* 0x000fca0007800004 */
[----:B------:R-:W-:Y:S02]  /*29f0*/  IADD3 R9, P2, R9, R4, RZ ;  /* 0x0000000409097210 */ /* 0x000fe40007f5e0ff */
[----:B------:R-:W-:-:S03]  /*2a00*/  IADD3.X R8, R8, RZ, RZ, P0, !PT ;  /* 0x000000ff08087210 */ /* 0x000fc600007fe4ff */
[----:B------:R-:W-:Y:S01]  /*2a10*/  IMAD.WIDE.U32 R4, R9, R2, RZ ;  /* 0x0000000209047225 */ /* 0x000fe200078e00ff */
[----:B------:R-:W-:-:S03]  /*2a20*/  IADD3.X R19, RZ, R8, RZ, P2, !PT ;  /* 0x00000008ff137210 */ /* 0x000fc600017fe4ff */
[----:B------:R-:W-:Y:S01]  /*2a30*/  IMAD R9, R9, R3, R5 ;  /* 0x0000000309097224 */ /* 0x000fe200078e0205 */
[----:B------:R-:W-:-:S03]  /*2a40*/  IADD3 R5, P2, -R4, R16, RZ ;  /* 0x0000001004057210 */ /* 0x000fc60007f5e1ff */
        /* <DEDUP_REMOVED lines=10> */
[CC--:B------:R-:W-:Y:S02]  /*2af0*/  ISETP.GE.U32.AND.EX P0, PT, R15.reuse, R3.reuse, PT, P0 ;  /* 0x000000030f00720c */ /* 0x0c0fe40003f06100 */
[----:B------:R-:W-:Y:S02]  /*2b00*/  IADD3.X R5, R15, ~R3, RZ, P2, !PT ;  /* 0x800000030f057210 */ /* 0x000fe400017fe4ff */
[----:B------:R-:W-:Y:S02]  /*2b10*/  SEL R4, R4, R9, P0 ;  /* 0x0000000904047207 */ /* 0x000fe40000000000 */
[----:B------:R-:W-:Y:S02]  /*2b20*/  SEL R5, R5, R15, P0 ;  /* 0x0000000f05057207 */ /* 0x000fe40000000000 */
[----:B------:R-:W-:Y:S02]  /*2b30*/  IADD3 R3, P2, RZ, -R4, RZ ;  /* 0x80000004ff037210 */ /* 0x000fe40007f5e0ff */
[----:B------:R-:W-:-:S02]  /*2b40*/  ISETP.NE.U32.AND P0, PT, R13, RZ, PT ;  /* 0x000000ff0d00720c */ /* 0x000fc40003f05070 */
[-C--:B------:R-:W-:Y:S02]  /*2b50*/  IADD3.X R2, RZ, ~R5.reuse, RZ, P2, !PT ;  /* 0x80000005ff027210 */ /* 0x080fe400017fe4ff */
[----:B------:R-:W-:Y:S01]  /*2b60*/  SEL R4, R3, R4, !P1 ;  /* 0x0000000403047207 */ /* 0x000fe20004800000 */
[----:B------:R-:W-:Y:S01]  /*2b70*/  HFMA2.MMA R3, -RZ, RZ, 0, 0 ;  /* 0x00000000ff037435 */ /* 0x000fe200000001ff */
[----:B------:R-:W-:Y:S02]  /*2b80*/  SEL R5, R2, R5, !P1 ;  /* 0x0000000502057207 */ /* 0x000fe40004800000 */
[----:B------:R-:W-:Y:S02]  /*2b90*/  MOV R2, R0 ;  /* 0x0000000000027202 */ /* 0x000fe40000000f00 */
[----:B------:R-:W-:-:S04]  /*2ba0*/  ISETP.NE.AND.EX P0, PT, R12, RZ, PT, P0 ;  /* 0x000000ff0c00720c */ /* 0x000fc80003f05300 */
[----:B------:R-:W-:Y:S02]  /*2bb0*/  SEL R4, R4, 0xffffffff, P0 ;  /* 0xffffffff04047807 */ /* 0x000fe40000000000 */
[----:B------:R-:W-:Y:S01]  /*2bc0*/  SEL R5, R5, 0xffffffff, P0 ;  /* 0xffffffff05057807 */ /* 0x000fe20000000000 */
[----:B------:R-:W-:Y:S06]  /*2bd0*/  RET.REL.NODEC R2 `(_ZN2at6native18elementwise_kernelILi128ELi2EZNS0_22gpu_kernel_impl_nocastINS0_13BinaryFunctorIlllZZZNS0_21remainder_kernel_cudaERNS_18TensorIteratorBaseEENKUlvE_clEvENKUlvE2_clEvEUlllE_EEEEvS5_RKT_EUliE_EEviT1_) ;  /* 0xffffd42002007950 */ /* 0x000fec0003c3ffff */
.L_x_42356:
        /* <DEDUP_REMOVED lines=10> */
.L_x_50483:


//--------------------- .text._ZN2at6native27unrolled_elementwise_kernelINS0_13BinaryFunctorIlllZZZNS0_21remainder_kernel_cudaERNS_18TensorIteratorBaseEENKUlvE_clEvENKUlvE2_clEvEUlllE_EESt5arrayIPcLm3EELi4E23TrivialOffsetCalculatorILi2EjESC_ILi1EjENS0_6memory15LoadWithoutCastENSF_16StoreWithoutCastEEEviT_T0_T2_T3_T4_T5_ --------------------------
	.section	.text._ZN2at6native27unrolled_elementwise_kernelINS0_13BinaryFunctorIlllZZZNS0_21remainder_kernel_cudaERNS_18TensorIteratorBaseEENKUlvE_clEvENKUlvE2_clEvEUlllE_EESt5arrayIPcLm3EELi4E23TrivialOffsetCalculatorILi2EjESC_ILi1EjENS0_6memory15LoadWithoutCastENSF_16StoreWithoutCastEEEviT_T0_T2_T3_T4_T5_,"ax",@progbits
	.sectioninfo	@"SHI_REGISTERS=36"
	.align	128
        .global         _ZN2at6native27unrolled_elementwise_kernelINS0_13BinaryFunctorIlllZZZNS0_21remainder_kernel_cudaERNS_18TensorIteratorBaseEENKUlvE_clEvENKUlvE2_clEvEUlllE_EESt5arrayIPcLm3EELi4E23TrivialOffsetCalculatorILi2EjESC_ILi1EjENS0_6memory15LoadWithoutCastENSF_16StoreWithoutCastEEEviT_T0_T2_T3_T4_T5_
        .type           _ZN2at6native27unrolled_elementwise_kernelINS0_13BinaryFunctorIlllZZZNS0_21remainder_kernel_cudaERNS_18TensorIteratorBaseEENKUlvE_clEvENKUlvE2_clEvEUlllE_EESt5arrayIPcLm3EELi4E23TrivialOffsetCalculatorILi2EjESC_ILi1EjENS0_6memory15LoadWithoutCastENSF_16StoreWithoutCastEEEviT_T0_T2_T3_T4_T5_,@function
        .size           _ZN2at6native27unrolled_elementwise_kernelINS0_13BinaryFunctorIlllZZZNS0_21remainder_kernel_cudaERNS_18TensorIteratorBaseEENKUlvE_clEvENKUlvE2_clEvEUlllE_EESt5arrayIPcLm3EELi4E23TrivialOffsetCalculatorILi2EjESC_ILi1EjENS0_6memory15LoadWithoutCastENSF_16StoreWithoutCastEEEviT_T0_T2_T3_T4_T5_,(.L_x_50484 - _ZN2at6native27unrolled_elementwise_kernelINS0_13BinaryFunctorIlllZZZNS0_21remainder_kernel_cudaERNS_18TensorIteratorBaseEENKUlvE_clEvENKUlvE2_clEvEUlllE_EESt5arrayIPcLm3EELi4E23TrivialOffsetCalculatorILi2EjESC_ILi1EjENS0_6memory15LoadWithoutCastENSF_16StoreWithoutCastEEEviT_T0_T2_T3_T4_T5_)
        .other          _ZN2at6native27unrolled_elementwise_kernelINS0_13BinaryFunctorIlllZZZNS0_21remainder_kernel_cudaERNS_18TensorIteratorBaseEENKUlvE_clEvENKUlvE2_clEvEUlllE_EESt5arrayIPcLm3EELi4E23TrivialOffsetCalculatorILi2EjESC_ILi1EjENS0_6memory15LoadWithoutCastENSF_16StoreWithoutCastEEEviT_T0_T2_T3_T4_T5_,@"STO_CUDA_ENTRY STV_DEFAULT"
_ZN2at6native27unrolled_elementwise_kernelINS0_13BinaryFunctorIlllZZZNS0_21remainder_kernel_cudaERNS_18TensorIteratorBaseEENKUlvE_clEvENKUlvE2_clEvEUlllE_EESt5arrayIPcLm3EELi4E23TrivialOffsetCalculatorILi2EjESC_ILi1EjENS0_6memory15LoadWithoutCastENSF_16StoreWithoutCastEEEviT_T0_T2_T3_T4_T5_:
.text._ZN2at6native27unrolled_elementwise_kernelINS0_13BinaryFunctorIlllZZZNS0_21remainder_kernel_cudaERNS_18TensorIteratorBaseEENKUlvE_clEvENKUlvE2_clEvEUlllE_EESt5arrayIPcLm3EELi4E23TrivialOffsetCalculatorILi2EjESC_ILi1EjENS0_6memory15LoadWithoutCastENSF_16StoreWithoutCastEEEviT_T0_T2_T3_T4_T5_:
        /* <DEDUP_REMOVED lines=17> */
[----:B------:R0:W5:Y:S01]  /*0110*/  @!P1 LDG.E.64 R4, [R2.64] ;  /* 0x0000000402049981 */ /* 0x000162000c1e1b00 */
[----:B------:R-:W-:Y:S01]  /*0120*/  CS2R R14, SRZ ;  /* 0x00000000000e7805 */ /* 0x000fe2000001ff00 */
[----:B------:R-:W-:Y:S01]  /*0130*/  CS2R R16, SRZ ;  /* 0x0000000000107805 */ /* 0x000fe2000001ff00 */
[----:B------:R-:W-:Y:S01]  /*0140*/  CS2R R18, SRZ ;  /* 0x0000000000127805 */ /* 0x000fe2000001ff00 */
[----:B------:R1:W5:Y:S03]  /*0150*/  @!P1 LDG.E.64 R10, [R24.64] ;  /* 0x00000004180a9981 */ /* 0x000366000c1e1b00 */
[----:B------:R-:W-:Y:S01]  /*0160*/  @!P0 IMAD R29, R8, 0x200, R9 ;  /* 0x00000200081d8824 */ /* 0x000fe200078e0209 */
[----:B------:R-:W-:Y:S01]  /*0170*/  @!P0 IADD3 R9, R9, 0x80, RZ ;  /* 0x0000008009098810 */ /* 0x000fe20007ffe0ff */
[----:B------:R-:W-:-:S03]  /*0180*/  @!P0 IMAD.MOV.U32 R30, RZ, RZ, 0x8 ;  /* 0x00000008ff1e8424 */ /* 0x000fc600078e00ff */
[----:B------:R-:W-:Y:S01]  /*0190*/  ISETP.GE.AND P3, PT, R9, R6, PT ;  /* 0x000000060900720c */ /* 0x000fe20003f66270 */
[CC--:B------:R-:W-:Y:S01]  /*01a0*/  @!P0 IMAD.WIDE.U32 R26, R29.reuse, R30.reuse, c[0x0][0x170] ;  /* 0x00005c001d1a8625 */ /* 0x0c0fe200078e001e */
[----:B------:R-:W-:Y:S01]  /*01b0*/  CS2R R20, SRZ ;  /* 0x0000000000147805 */ /* 0x000fe2000001ff00 */
[----:B------:R-:W-:Y:S02]  /*01c0*/  CS2R R22, SRZ ;  /* 0x0000000000167805 */ /* 0x000fe4000001ff00 */
[----:B0-----:R-:W-:Y:S01]  /*01d0*/  @!P0 IMAD.WIDE.U32 R2, R29, R30, c[0x0][0x178] ;  /* 0x00005e001d028625 */ /* 0x001fe200078e001e */
[----:B------:R0:W5:Y:S04]  /*01e0*/  @!P0 LDG.E.64 R12, [R26.64] ;  /* 0x000000041a0c8981 */ /* 0x000168000c1e1b00 */
[----:B------:R2:W5:Y:S03]  /*01f0*/  @!P0 LDG.E.64 R14, [R2.64] ;  /* 0x00000004020e8981 */ /* 0x000566000c1e1b00 */
[----:B------:R-:W-:-:S02]  /*0200*/  @!P3 LEA R0, R8, R9, 0x9 ;  /* 0x000000090800b211 */ /* 0x000fc400078e48ff */
[----:B------:R-:W-:-:S04]  /*0210*/  @!P3 IADD3 R9, R9, 0x80, RZ ;  /* 0x000000800909b810 */ /* 0x000fc80007ffe0ff */
[----:B------:R-:W-:Y:S01]  /*0220*/  ISETP.GE.AND P2, PT, R9, R6, PT ;  /* 0x000000060900720c */ /* 0x000fe20003f46270 */
[----:B------:R-:W-:-:S04]  /*0230*/  @!P3 IMAD.MOV.U32 R31, RZ, RZ, 0x8 ;  /* 0x00000008ff1fb424 */ /* 0x000fc800078e00ff */
[----:B-1----:R-:W-:-:S08]  /*0240*/  @!P3 IMAD.WIDE.U32 R24, R0, R31, c[0x0][0x170] ;  /* 0x00005c000018b625 */ /* 0x002fd000078e001f */
[----:B------:R-:W-:Y:S01]  /*0250*/  @!P2 IMAD R28, R8, 0x200, R9 ;  /* 0x00000200081ca824 */ /* 0x000fe200078e0209 */
[----:B------:R2:W5:Y:S01]  /*0260*/  @!P3 LDG.E.64 R16, [R24.64] ;  /* 0x000000041810b981 */ /* 0x000562000c1e1b00 */
[----:B------:R-:W-:Y:S02]  /*0270*/  @!P2 IMAD.MOV.U32 R9, RZ, RZ, 0x8 ;  /* 0x00000008ff09a424 */ /* 0x000fe400078e00ff */
[----:B------:R-:W-:-:S04]  /*0280*/  @!P3 IMAD.WIDE.U32 R30, R0, R31, c[0x0][0x178] ;  /* 0x00005e00001eb625 */ /* 0x000fc800078e001f */
[CC--:B0-----:R-:W-:Y:S01]  /*0290*/  @!P2 IMAD.WIDE.U32 R26, R28.reuse, R9.reuse, c[0x0][0x170] ;  /* 0x00005c001c1aa625 */ /* 0x0c1fe200078e0009 */
[----:B------:R2:W5:Y:S03]  /*02a0*/  @!P3 LDG.E.64 R18, [R30.64] ;  /* 0x000000041e12b981 */ /* 0x000566000c1e1b00 */
[----:B------:R-:W-:Y:S01]  /*02b0*/  @!P2 IMAD.WIDE.U32 R28, R28, R9, c[0x0][0x178] ;  /* 0x00005e001c1ca625 */ /* 0x000fe200078e0009 */
[----:B------:R2:W5:Y:S04]  /*02c0*/  @!P2 LDG.E.64 R20, [R26.64] ;  /* 0x000000041a14a981 */ /* 0x000568000c1e1b00 */
[----:B------:R2:W5:Y:S01]  /*02d0*/  @!P2 LDG.E.64 R22, [R28.64] ;  /* 0x000000041c16a981 */ /* 0x000562000c1e1b00 */
[----:B------:R-:W-:Y:S01]  /*02e0*/  BSSY B0, `(.L_x_42357) ;  /* 0x000002b000007945 */ /* 0x000fe20003800000 */
[----:B------:R-:W-:Y:S05]  /*02f0*/  @P1 BRA `(.L_x_42358) ;  /* 0x0000029000001947 */ /* 0x000fea0003800000 */
[----:B-----5:R-:W-:Y:S01]  /*0300*/  LOP3.LUT R0, R5, R11, RZ, 0xfc, !PT ;  /* 0x0000000b05007212 */ /* 0x020fe200078efcff */
[----:B------:R-:W-:Y:S03]  /*0310*/  BSSY B1, `(.L_x_42359) ;  /* 0x000001d000017945 */ /* 0x000fe60003800000 */
[----:B------:R-:W-:-:S13]  /*0320*/  ISETP.NE.U32.AND P0, PT, R0, RZ, PT ;  /* 0x000000ff0000720c */ /* 0x000fda0003f05070 */
[----:B------:R-:W-:Y:S05]  /*0330*/  @!P0 BRA `(.L_x_42360) ;  /* 0x0000007000008947 */ /* 0x000fea0003800000 */
[----:B--2---:R-:W-:Y:S01]  /*0340*/  IMAD.MOV.U32 R2, RZ, RZ, R10 ;  /* 0x000000ffff027224 */ /* 0x004fe200078e000a */
[----:B------:R-:W-:Y:S01]  /*0350*/  MOV R30, 0x380 ;  /* 0x00000380001e7802 */ /* 0x000fe20000000f00 */
[----:B------:R-:W-:Y:S02]  /*0360*/  IMAD.MOV.U32 R3, RZ, RZ, R11 ;  /* 0x000000ffff037224 */ /* 0x000fe400078e000b */
[----:B------:R-:W-:Y:S05]  /*0370*/  CALL.REL.NOINC `($__internal_39_$__cuda_sm20_rem_s64) ;  /* 0x00000d1000007944 */ /* 0x000fea0003c00000 */
[----:B------:R-:W-:Y:S01]  /*0380*/  MOV R2, R4 ;  /* 0x0000000400027202 */ /* 0x000fe20000000f00 */
[----:B------:R-:W-:Y:S01]  /*0390*/  IMAD.MOV.U32 R3, RZ, RZ, R5 ;  /* 0x000000ffff037224 */ /* 0x000fe200078e0005 */
[----:B------:R-:W-:Y:S05]  /*03a0*/  BRA `(.L_x_42361) ;  /* 0x0000013000007947 */ /* 0x000fea0003800000 */
.L_x_42360:
[----:B------:R-:W0:Y:S01]  /*03b0*/  I2F.U32.RP R0, R10 ;  /* 0x0000000a00007306 */ /* 0x000e220000209000 */
[----:B------:R-:W-:-:S07]  /*03c0*/  ISETP.NE.U32.AND P2, PT, R10, RZ, PT ;  /* 0x000000ff0a00720c */ /* 0x000fce0003f45070 */
[----:B0-----:R-:W0:Y:S02]  /*03d0*/  MUFU.RCP R0, R0 ;  /* 0x0000000000007308 */ /* 0x001e240000001000 */
[----:B0-2---:R-:W-:-:S06]  /*03e0*/  IADD3 R2, R0, 0xffffffe, RZ ;  /* 0x0ffffffe00027810 */ /* 0x005fcc0007ffe0ff */
        /* <DEDUP_REMOVED lines=15> */
.L_x_42361:
[----:B------:R-:W-:Y:S05]  /*04e0*/  BSYNC B1 ;  /* 0x0000000000017941 */ /* 0x000fea0003800000 */
.L_x_42359:
        /* <DEDUP_REMOVED lines=10> */
.L_x_42358:
[----:B------:R-:W-:Y:S05]  /*0590*/  BSYNC B0 ;  /* 0x0000000000007941 */ /* 0x000fea0003800000 */
.L_x_42357:
[----:B-----5:R-:W-:Y:S01]  /*05a0*/  IADD3 R11, R7, 0x80, RZ ;  /* 0x00000080070b7810 */ /* 0x020fe20007ffe0ff */
[----:B------:R-:W-:Y:S03]  /*05b0*/  BSSY B0, `(.L_x_42362) ;  /* 0x000002e000007945 */ /* 0x000fe60003800000 */
[----:B------:R-:W-:-:S13]  /*05c0*/  ISETP.GE.AND P0, PT, R11, R6, PT ;  /* 0x000000060b00720c */ /* 0x000fda0003f06270 */
[----:B------:R-:W-:Y:S05]  /*05d0*/  @P0 BRA `(.L_x_42363) ;  /* 0x000002b000000947 */ /* 0x000fea0003800000 */
[----:B--2---:R-:W-:Y:S01]  /*05e0*/  LOP3.LUT R2, R13, R15, RZ, 0xfc, !PT ;  /* 0x0000000f0d027212 */ /* 0x004fe200078efcff */
        /* <DEDUP_REMOVED lines=8> */
[----:B------:R-:W-:Y:S05]  /*0670*/  CALL.REL.NOINC `($__internal_39_$__cuda_sm20_rem_s64) ;  /* 0x00000a1000007944 */ /* 0x000fea0003c00000 */
[----:B------:R-:W-:Y:S01]  /*0680*/  MOV R2, R4 ;  /* 0x0000000400027202 */ /* 0x000fe20000000f00 */
[----:B------:R-:W-:Y:S01]  /*0690*/  IMAD.MOV.U32 R3, RZ, RZ, R5 ;  /* 0x000000ffff037224 */ /* 0x000fe200078e0005 */
[----:B------:R-:W-:Y:S05]  /*06a0*/  BRA `(.L_x_42366) ;  /* 0x0000013000007947 */ /* 0x000fea0003800000 */
.L_x_42365:
        /* <DEDUP_REMOVED lines=19> */
.L_x_42366:
[----:B------:R-:W-:Y:S05]  /*07e0*/  BSYNC B1 ;  /* 0x0000000000017941 */ /* 0x000fea0003800000 */
.L_x_42364:
        /* <DEDUP_REMOVED lines=10> */
.L_x_42363:
[----:B------:R-:W-:Y:S05]  /*0890*/  BSYNC B0 ;  /* 0x0000000000007941 */ /* 0x000fea0003800000 */
.L_x_42362:
[----:B--2---:R-:W-:Y:S01]  /*08a0*/  IADD3 R3, R7, 0x100, RZ ;  /* 0x0000010007037810 */ /* 0x004fe20007ffe0ff */
[----:B------:R-:W-:Y:S03]  /*08b0*/  BSSY B0, `(.L_x_42367) ;  /* 0x000002e000007945 */ /* 0x000fe60003800000 */
[----:B------:R-:W-:-:S13]  /*08c0*/  ISETP.GE.AND P0, PT, R3, R6, PT ;  /* 0x000000060300720c */ /* 0x000fda0003f06270 */
[----:B------:R-:W-:Y:S05]  /*08d0*/  @P0 BRA `(.L_x_42368) ;  /* 0x000002b000000947 */ /* 0x000fea0003800000 */
        /* <DEDUP_REMOVED lines=9> */
[----:B------:R-:W-:Y:S05]  /*0970*/  CALL.REL.NOINC `($__internal_39_$__cuda_sm20_rem_s64) ;  /* 0x0000071000007944 */ /* 0x000fea0003c00000 */
[----:B------:R-:W-:Y:S02]  /*0980*/  IMAD.MOV.U32 R2, RZ, RZ, R4 ;  /* 0x000000ffff027224 */ /* 0x000fe400078e0004 */
[----:B------:R-:W-:Y:S01]  /*0990*/  IMAD.MOV.U32 R3, RZ, RZ, R5 ;  /* 0x000000ffff037224 */ /* 0x000fe200078e0005 */
[----:B------:R-:W-:Y:S05]  /*09a0*/  BRA `(.L_x_42371) ;  /* 0x0000013000007947 */ /* 0x000fea0003800000 */
.L_x_42370:
        /* <DEDUP_REMOVED lines=19> */
.L_x_42371:
[----:B------:R-:W-:Y:S05]  /*0ae0*/  BSYNC B1 ;  /* 0x0000000000017941 */ /* 0x000fea0003800000 */
.L_x_42369:
        /* <DEDUP_REMOVED lines=10> */
.L_x_42368:
[----:B------:R-:W-:Y:S05]  /*0b90*/  BSYNC B0 ;  /* 0x0000000000007941 */ /* 0x000fea0003800000 */
.L_x_42367:
[----:B------:R-:W-:Y:S01]  /*0ba0*/  IADD3 R3, R7, 0x180, RZ ;  /* 0x0000018007037810 */ /* 0x000fe20007ffe0ff */
[----:B------:R-:W-:Y:S03]  /*0bb0*/  BSSY B0, `(.L_x_42372) ;  /* 0x000002e000007945 */ /* 0x000fe60003800000 */
[----:B------:R-:W-:-:S13]  /*0bc0*/  ISETP.GE.AND P0, PT, R3, R6, PT ;  /* 0x000000060300720c */ /* 0x000fda0003f06270 */
[----:B------:R-:W-:Y:S05]  /*0bd0*/  @P0 BRA `(.L_x_42373) ;  /* 0x000002b000000947 */ /* 0x000fea0003800000 */
        /* <DEDUP_REMOVED lines=9> */
[----:B------:R-:W-:Y:S05]  /*0c70*/  CALL.REL.NOINC `($__internal_39_$__cuda_sm20_rem_s64) ;  /* 0x0000041000007944 */ /* 0x000fea0003c00000 */
[----:B------:R-:W-:Y:S02]  /*0c80*/  IMAD.MOV.U32 R2, RZ, RZ, R4 ;  /* 0x000000ffff027224 */ /* 0x000fe400078e0004 */
[----:B------:R-:W-:Y:S01]  /*0c90*/  IMAD.MOV.U32 R3, RZ, RZ, R5 ;  /* 0x000000ffff037224 */ /* 0x000fe200078e0005 */
[----:B------:R-:W-:Y:S05]  /*0ca0*/  BRA `(.L_x_42376) ;  /* 0x0000013000007947 */ /* 0x000fea0003800000 */
.L_x_42375:
        /* <DEDUP_REMOVED lines=11> */
[----:B------:R-:W-:Y:S01]  /*0d60*/  IMAD R21, R22, R3, R20 ;  /* 0x0000000316157224 */ /* 0x000fe200078e0214 */
[----:B------:R-:W-:-:S04]  /*0d70*/  HFMA2.MMA R3, -RZ, RZ, 0, 0 ;  /* 0x00000000ff037435 */ /* 0x000fc800000001ff */
[----:B------:R-:W-:-:S13]  /*0d80*/  ISETP.GE.U32.AND P0, PT, R21, R22, PT ;  /* 0x000000161500720c */ /* 0x000fda0003f06070 */
[----:B------:R-:W-:-:S05]  /*0d90*/  @P0 IMAD.IADD R21, R21, 0x1, -R22 ;  /* 0x0000000115150824 */ /* 0x000fca00078e0a16 */
[----:B------:R-:W-:-:S13]  /*0da0*/  ISETP.GE.U32.AND P0, PT, R21, R22, PT ;  /* 0x000000161500720c */ /* 0x000fda0003f06070 */
[----:B------:R-:W-:Y:S01]  /*0db0*/  @P0 IMAD.IADD R21, R21, 0x1, -R22 ;  /* 0x0000000115150824 */ /* 0x000fe200078e0a16 */
[----:B------:R-:W-:-:S05]  /*0dc0*/  @!P2 LOP3.LUT R21, RZ, R22, RZ, 0x33, !PT ;  /* 0x00000016ff15a212 */ /* 0x000fca00078e33ff */
[----:B------:R-:W-:Y:S02]  /*0dd0*/  IMAD.MOV.U32 R2, RZ, RZ, R21 ;  /* 0x000000ffff027224 */ /* 0x000fe400078e0015 */
.L_x_42376:
[----:B------:R-:W-:Y:S05]  /*0de0*/  BSYNC B1 ;  /* 0x0000000000017941 */ /* 0x000fea0003800000 */
.L_x_42374:
        /* <DEDUP_REMOVED lines=10> */
.L_x_42373:
[----:B------:R-:W-:Y:S05]  /*0e90*/  BSYNC B0 ;  /* 0x0000000000007941 */ /* 0x000fea0003800000 */
.L_x_42372:
[----:B------:R-:W0:Y:S01]  /*0ea0*/  @!P1 S2R R5, SR_TID.X ;  /* 0x0000000000059919 */ /* 0x000e220000002100 */
[----:B------:R-:W-:Y:S01]  /*0eb0*/  @!P1 IMAD.MOV.U32 R7, RZ, RZ, R11 ;  /* 0x000000ffff079224 */ /* 0x000fe200078e000b */
[----:B------:R-:W-:Y:S01]  /*0ec0*/  @!P1 MOV R17, R9 ;  /* 0x0000000900119202 */ /* 0x000fe20000000f00 */
[----:B------:R-:W-:Y:S01]  /*0ed0*/  @!P1 IMAD.MOV.U32 R11, RZ, RZ, 0x8 ;  /* 0x00000008ff0b9424 */ /* 0x000fe200078e00ff */
[----:B------:R-:W-:Y:S01]  /*0ee0*/  BSSY B0, `(.L_x_42377) ;  /* 0x0000013000007945 */ /* 0x000fe20003800000 */
[----:B------:R-:W-:Y:S01]  /*0ef0*/  @!P1 IMAD.MOV.U32 R16, RZ, RZ, R0 ;  /* 0x000000ffff109224 */ /* 0x000fe200078e0000 */
[----:B------:R-:W-:Y:S01]  /*0f00*/  ISETP.GE.AND P0, PT, R7, R6, PT ;  /* 0x000000060700720c */ /* 0x000fe20003f06270 */
[----:B0-----:R-:W-:-:S04]  /*0f10*/  @!P1 IMAD R4, R8, 0x200, R5 ;  /* 0x0000020008049824 */ /* 0x001fc800078e0205 */
[----:B------:R-:W-:-:S05]  /*0f20*/  @!P1 IMAD.WIDE.U32 R4, R4, R11, c[0x0][0x168] ;  /* 0x00005a0004049625 */ /* 0x000fca00078e000b */
[----:B------:R0:W-:Y:S03]  /*0f30*/  @!P1 STG.E.64 [R4.64], R16 ;  /* 0x0000001004009986 */ /* 0x0001e6000c101b04 */
[----:B------:R-:W-:Y:S05]  /*0f40*/  @P0 BRA `(.L_x_42378) ;  /* 0x000000c000000947 */ /* 0x000fea0003800000 */
[----:B0-----:R-:W-:Y:S01]  /*0f50*/  IMAD R4, R8, 0x200, R7 ;  /* 0x0000020008047824 */ /* 0x001fe200078e0207 */
[----:B------:R-:W-:Y:S01]  /*0f60*/  IADD3 R7, R7, 0x80, RZ ;  /* 0x0000008007077810 */ /* 0x000fe20007ffe0ff */
[----:B------:R-:W-:Y:S02]  /*0f70*/  IMAD.MOV.U32 R17, RZ, RZ, 0x8 ;  /* 0x00000008ff117424 */ /* 0x000fe400078e00ff */
[----:B------:R-:W-:Y:S01]  /*0f80*/  IMAD.MOV.U32 R11, RZ, RZ, R13 ;  /* 0x000000ffff0b7224 */ /* 0x000fe200078e000d */
        /* <DEDUP_REMOVED lines=8> */
.L_x_42378:
[----:B------:R-:W-:Y:S05]  /*1010*/  BSYNC B0 ;  /* 0x0000000000007941 */ /* 0x000fea0003800000 */
.L_x_42377:
[----:B------:R-:W-:-:S13]  /*1020*/  ISETP.GE.AND P0, PT, R7, R6, PT ;  /* 0x000000060700720c */ /* 0x000fda0003f06270 */
[----:B------:R-:W-:Y:S05]  /*1030*/  @P0 EXIT ;  /* 0x000000000000094d */ /* 0x000fea0003800000 */
[----:B0-----:R-:W-:Y:S01]  /*1040*/  LEA R4, R8, R7, 0x9 ;  /* 0x0000000708047211 */ /* 0x001fe200078e48ff */
[----:B------:R-:W-:-:S04]  /*1050*/  IMAD.MOV.U32 R5, RZ, RZ, 0x8 ;  /* 0x00000008ff057424 */ /* 0x000fc800078e00ff */
[----:B------:R-:W-:-:S05]  /*1060*/  IMAD.WIDE.U32 R4, R4, R5, c[0x0][0x168] ;  /* 0x00005a0004047625 */ /* 0x000fca00078e0005 */
[----:B------:R-:W-:Y:S01]  /*1070*/  STG.E.64 [R4.64], R2 ;  /* 0x0000000204007986 */ /* 0x000fe2000c101b04 */
[----:B------:R-:W-:Y:S05]  /*1080*/  EXIT ;  /* 0x000000000000794d */ /* 0x000fea0003800000 */
        .weak           $__internal_39_$__cuda_sm20_rem_s64
        .type           $__internal_39_$__cuda_sm20_rem_s64,@function
        .size           $__internal_39_$__cuda_sm20_rem_s64,(.L_x_50484 - $__internal_39_$__cuda_sm20_rem_s64)
$__internal_39_$__cuda_sm20_rem_s64:
        /* <DEDUP_REMOVED lines=60> */
[----:B------:R-:W-:Y:S01]  /*1450*/  SEL R29, R29, R31, P0 ;  /* 0x0000001f1d1d7207 */ /* 0x000fe20000000000 */
[----:B------:R-:W-:Y:S01]  /*1460*/  IMAD.MOV.U32 R31, RZ, RZ, 0x0 ;  /* 0x00000000ff1f7424 */ /* 0x000fe200078e00ff */
        /* <DEDUP_REMOVED lines=14> */
[----:B------:R-:W-:Y:S06]  /*1550*/  RET.REL.NODEC R30 `(_ZN2at6native27unrolled_elementwise_kernelINS0_13BinaryFunctorIlllZZZNS0_21remainder_kernel_cudaERNS_18TensorIteratorBaseEENKUlvE_clEvENKUlvE2_clEvEUlllE_EESt5arrayIPcLm3EELi4E23TrivialOffsetCalculatorILi2EjESC_ILi1EjENS0_6memory15LoadWithoutCastENSF_16StoreWithoutCastEEEviT_T0_T2_T3_T4_T5_) ;  /* 0xffffeaa01e007950 */ /* 0x000fec0003c3ffff */
.L_x_42379:
        /* <DEDUP_REMOVED lines=10> */
.L_x_50484:


//--------------------- .text._ZN2at6native29vectorized_elementwise_kernelILi2ENS0_13BinaryFunctorIlllZZZNS0_21remainder_kernel_cudaERNS_18TensorIteratorBaseEENKUlvE_clEvENKUlvE2_clEvEUlllE_EESt5arrayIPcLm3EEEEviT0_T1_ --------------------------
	.section	.text._ZN2at6native29vectorized_elementwise_kernelILi2ENS0_13BinaryFunctorIlllZZZNS0_21remainder_kernel_cudaERNS_18TensorIteratorBaseEENKUlvE_clEvENKUlvE2_clEvEUlllE_EESt5arrayIPcLm3EEEEviT0_T1_,"ax",@progbits
	.sectioninfo	@"SHI_REGISTERS=55"
	.align	128
        .global         _ZN2at6native29vectorized_elementwise_kernelILi2ENS0_13BinaryFunctorIlllZZZNS0_21remainder_kernel_cudaERNS_18TensorIteratorBaseEENKUlvE_clEvENKUlvE2_clEvEUlllE_EESt5arrayIPcLm3EEEEviT0_T1_
        .type           _ZN2at6native29vectorized_elementwise_kernelILi2ENS0_13BinaryFunctorIlllZZZNS0_21remainder_kernel_cudaERNS_18TensorIteratorBaseEENKUlvE_clEvENKUlvE2_clEvEUlllE_EESt5arrayIPcLm3EEEEviT0_T1_,@function
        .size           _ZN2at6native29vectorized_elementwise_kernelILi2ENS0_13BinaryFunctorIlllZZZNS0_21remainder_kernel_cudaERNS_18TensorIteratorBaseEENKUlvE_clEvENKUlvE2_clEvEUlllE_EESt5arrayIPcLm3EEEEviT0_T1_,(.L_x_50485 - _ZN2at6native29vectorized_elementwise_kernelILi2ENS0_13BinaryFunctorIlllZZZNS0_21remainder_kernel_cudaERNS_18TensorIteratorBaseEENKUlvE_clEvENKUlvE2_clEvEUlllE_EESt5arrayIPcLm3EEEEviT0_T1_)
        .other          _ZN2at6native29vectorized_elementwise_kernelILi2ENS0_13BinaryFunctorIlllZZZNS0_21remainder_kernel_cudaERNS_18TensorIteratorBaseEENKUlvE_clEvENKUlvE2_clEvEUlllE_EESt5arrayIPcLm3EEEEviT0_T1_,@"STO_CUDA_ENTRY STV_DEFAULT"
_ZN2at6native29vectorized_elementwise_kernelILi2ENS0_13BinaryFunctorIlllZZZNS0_21remainder_kernel_cudaERNS_18TensorIteratorBaseEENKUlvE_clEvENKUlvE2_clEvEUlllE_EESt5arrayIPcLm3EEEEviT0_T1_:
.text._ZN2at6native29vectorized_elementwise_kernelILi2ENS0_13BinaryFunctorIlllZZZNS0_21remainder_kernel_cudaERNS_18TensorIteratorBaseEENKUlvE_clEvENKUlvE2_clEvEUlllE_EESt5arrayIPcLm3EEEEviT0_T1_:
        /* <DEDUP_REMOVED lines=25> */
[----:B0-----:R-:W-:Y:S01]  /*0190*/  IMAD.MOV.U32 R0, RZ, RZ, R4 ;  /* 0x000000ffff007224 */ /* 0x001fe200078e0004 */
[----:B------:R-:W-:Y:S01]  /*01a0*/  MOV R2, 0x1f0 ;  /* 0x000001f000027802 */ /* 0x000fe20000000f00 */
[----:B------:R-:W-:Y:S02]  /*01b0*/  IMAD.MOV.U32 R4, RZ, RZ, R5 ;  /* 0x000000ffff047224 */ /* 0x000fe400078e0005 */
[----:B------:R-:W-:Y:S02]  /*01c0*/  IMAD.MOV.U32 R5, RZ, RZ, R32 ;  /* 0x000000ffff057224 */ /* 0x000fe400078e0020 */
[----:B------:R-:W-:Y:S02]  /*01d0*/  IMAD.MOV.U32 R3, RZ, RZ, R33 ;  /* 0x000000ffff037224 */ /* 0x000fe400078e0021 */
[----:B-----5:R-:W-:Y:S05]  /*01e0*/  CALL.REL.NOINC `($__internal_40_$__cuda_sm20_rem_s64) ;  /* 0x000037b000007944 */ /* 0x020fea0003c00000 */
[----:B------:R-:W-:Y:S02]  /*01f0*/  IMAD.MOV.U32 R42, RZ, RZ, R3 ;  /* 0x000000ffff2a7224 */ /* 0x000fe400078e0003 */
[----:B------:R-:W-:Y:S01]  /*0200*/  IMAD.MOV.U32 R43, RZ, RZ, R0 ;  /* 0x000000ffff2b7224 */ /* 0x000fe200078e0000 */
[----:B------:R-:W-:Y:S05]  /*0210*/  BRA `(.L_x_42383) ;  /* 0x0000012000007947 */ /* 0x000fea0003800000 */
.L_x_42382:
[----:B0-----:R-:W0:Y:S01]  /*0220*/  I2F.U32.RP R0, R32 ;  /* 0x0000002000007306 */ /* 0x001e220000209000 */
        /* <DEDUP_REMOVED lines=17> */
.L_x_42383:
[----:B------:R-:W-:Y:S05]  /*0340*/  BSYNC B0 ;  /* 0x0000000000007941 */ /* 0x000fea0003800000 */
.L_x_42381:
[----:B------:R-:W-:Y:S01]  /*0350*/  LOP3.LUT R0, R42, R32, RZ, 0x3c, !PT ;  /* 0x000000202a007212 */ /* 0x000fe200078e3cff */
[----:B------:R-:W-:Y:S01]  /*0360*/  BSSY B0, `(.L_x_42384) ;  /* 0x0000029000007945 */ /* 0x000fe20003800000 */
[----:B------:R-:W-:Y:S02]  /*0370*/  LOP3.LUT R2, R43, R33, RZ, 0x3c, !PT ;  /* 0x000000212b027212 */ /* 0x000fe400078e3cff */
[----:B------:R-:W-:Y:S02]  /*0380*/  ISETP.GT.U32.AND P0, PT, R0, -0x1, PT ;  /* 0xffffffff0000780c */ /* 0x000fe40003f04070 */
[----:B------:R-:W-:Y:S02]  /*0390*/  ISETP.EQ.U32.AND P1, PT, R42, RZ, PT ;  /* 0x000000ff2a00720c */ /* 0x000fe40003f22070 */
[----:B------:R-:W-:Y:S02]  /*03a0*/  ISETP.GT.AND.EX P0, PT, R2, -0x1, PT, P0 ;  /* 0xffffffff0200780c */ /* 0x000fe40003f04300 */
[----:B------:R-:W-:-:S02]  /*03b0*/  LOP3.LUT R0, R7, R35, RZ, 0xfc, !PT ;  /* 0x0000002307007212 */ /* 0x000fc400078efcff */
[----:B------:R-:W-:Y:S02]  /*03c0*/  ISETP.EQ.OR.EX P0, PT, R43, RZ, P0, P1 ;  /* 0x000000ff2b00720c */ /* 0x000fe40000702710 */
[----:B------:R-:W-:Y:S02]  /*03d0*/  ISETP.NE.U32.AND P1, PT, R0, RZ, PT ;  /* 0x000000ff0000720c */ /* 0x000fe40003f25070 */
[----:B------:R-:W-:-:S04]  /*03e0*/  SEL R3, R32, RZ, !P0 ;  /* 0x000000ff20037207 */ /* 0x000fc80004000000 */
[----:B------:R-:W-:Y:S02]  /*03f0*/  IADD3 R46, P2, R42, R3, RZ ;  /* 0x000000032a2e7210 */ /* 0x000fe40007f5e0ff */
[----:B------:R-:W-:-:S05]  /*0400*/  SEL R42, R33, RZ, !P0 ;  /* 0x000000ff212a7207 */ /* 0x000fca0004000000 */
[----:B------:R-:W-:Y:S01]  /*0410*/  IMAD.X R42, R43, 0x1, R42, P2 ;  /* 0x000000012b2a7824 */ /* 0x000fe200010e062a */
[----:B------:R-:W-:Y:S05]  /*0420*/  @!P1 BRA `(.L_x_42385) ;  /* 0x0000009000009947 */ /* 0x000fea0003800000 */
[----:B------:R-:W-:Y:S01]  /*0430*/  IMAD.MOV.U32 R0, RZ, RZ, R6 ;  /* 0x000000ffff007224 */ /* 0x000fe200078e0006 */
[----:B------:R-:W-:Y:S01]  /*0440*/  MOV R2, 0x490 ;  /* 0x0000049000027802 */ /* 0x000fe20000000f00 */
[----:B------:R-:W-:Y:S02]  /*0450*/  IMAD.MOV.U32 R4, RZ, RZ, R7 ;  /* 0x000000ffff047224 */ /* 0x000fe400078e0007 */
[----:B------:R-:W-:Y:S02]  /*0460*/  IMAD.MOV.U32 R5, RZ, RZ, R34 ;  /* 0x000000ffff057224 */ /* 0x000fe400078e0022 */
[----:B------:R-:W-:Y:S02]  /*0470*/  IMAD.MOV.U32 R3, RZ, RZ, R35 ;  /* 0x000000ffff037224 */ /* 0x000fe400078e0023 */
[----:B-----5:R-:W-:Y:S05]  /*0480*/  CALL.REL.NOINC `($__internal_40_$__cuda_sm20_rem_s64) ;  /* 0x0000351000007944 */ /* 0x020fea0003c00000 */
[----:B------:R-:W-:Y:S01]  /*0490*/  IMAD.MOV.U32 R2, RZ, RZ, R3 ;  /* 0x000000ffff027224 */ /* 0x000fe200078e0003 */
[----:B------:R-:W-:Y:S01]  /*04a0*/  MOV R3, R0 ;  /* 0x0000000000037202 */ /* 0x000fe20000000f00 */
[----:B------:R-:W-:Y:S05]  /*04b0*/  BRA `(.L_x_42386) ;  /* 0x0000013000007947 */ /* 0x000fea0003800000 */
.L_x_42385:
[----:B------:R-:W0:Y:S01]  /*04c0*/  I2F.U32.RP R0, R34 ;  /* 0x0000002200007306 */ /* 0x000e220000209000 */
[----:B------:R-:W-:Y:S01]  /*04d0*/  IMAD.MOV R5, RZ, RZ, -R34 ;  /* 0x000000ffff057224 */ /* 0x000fe200078e0a22 */
[----:B------:R-:W-:-:S06]  /*04e0*/  ISETP.NE.U32.AND P1, PT, R34, RZ, PT ;  /* 0x000000ff2200720c */ /* 0x000fcc0003f25070 */
[----:B0-----:R-:W0:Y:S02]  /*04f0*/  MUFU.RCP R0, R0 ;  /* 0x0000000000007308 */ /* 0x001e240000001000 */
[----:B0-----:R-:W-:-:S06]  /*0500*/  IADD3 R2, R0, 0xffffffe, RZ ;  /* 0x0ffffffe00027810 */ /* 0x001fcc0007ffe0ff */
[----:B------:R0:W1:Y:S02]  /*0510*/  F2I.FTZ.U32.TRUNC.NTZ R3, R2 ;  /* 0x0000000200037305 */ /* 0x000064000021f000 */
[----:B0-----:R-:W-:Y:S02]  /*0520*/  IMAD.MOV.U32 R2, RZ, RZ, RZ ;  /* 0x000000ffff027224 */ /* 0x001fe400078e00ff */
[----:B-1----:R-:W-:-:S04]  /*0530*/  IMAD R5, R5, R3, RZ ;  /* 0x0000000305057224 */ /* 0x002fc800078e02ff */
        /* <DEDUP_REMOVED lines=11> */
.L_x_42386:
[----:B------:R-:W-:Y:S05]  /*05f0*/  BSYNC B0 ;  /* 0x0000000000007941 */ /* 0x000fea0003800000 */
.L_x_42384:
[----:B------:R-:W-:Y:S01]  /*0600*/  LOP3.LUT R0, R2, R34, RZ, 0x3c, !PT ;  /* 0x0000002202007212 */ /* 0x000fe200078e3cff */
[----:B------:R-:W-:Y:S01]  /*0610*/  BSSY B0, `(.L_x_42387) ;  /* 0x0000029000007945 */ /* 0x000fe20003800000 */
[----:B------:R-:W-:Y:S02]  /*0620*/  LOP3.LUT R4, R3, R35, RZ, 0x3c, !PT ;  /* 0x0000002303047212 */ /* 0x000fe400078e3cff */
[----:B------:R-:W-:Y:S02]  /*0630*/  ISETP.GT.U32.AND P0, PT, R0, -0x1, PT ;  /* 0xffffffff0000780c */ /* 0x000fe40003f04070 */
[----:B------:R-:W-:Y:S02]  /*0640*/  ISETP.EQ.U32.AND P1, PT, R2, RZ, PT ;  /* 0x000000ff0200720c */ /* 0x000fe40003f22070 */
[----:B------:R-:W-:Y:S02]  /*0650*/  ISETP.GT.AND.EX P0, PT, R4, -0x1, PT, P0 ;  /* 0xffffffff0400780c */ /* 0x000fe40003f04300 */
[----:B-----5:R-:W-:-:S02]  /*0660*/  LOP3.LUT R0, R29, R17, RZ, 0xfc, !PT ;  /* 0x000000111d007212 */ /* 0x020fc400078efcff */
[----:B------:R-:W-:Y:S02]  /*0670*/  ISETP.EQ.OR.EX P0, PT, R3, RZ, P0, P1 ;  /* 0x000000ff0300720c */ /* 0x000fe40000702710 */
[----:B------:R-:W-:Y:S02]  /*0680*/  ISETP.NE.U32.AND P1, PT, R0, RZ, PT ;  /* 0x000000ff0000720c */ /* 0x000fe40003f25070 */
[----:B------:R-:W-:Y:S02]  /*0690*/  SEL R5, R34, RZ, !P0 ;  /* 0x000000ff22057207 */ /* 0x000fe40004000000 */
[----:B------:R-:W-:Y:S02]  /*06a0*/  SEL R33, R35, RZ, !P0 ;  /* 0x000000ff23217207 */ /* 0x000fe40004000000 */
[----:B------:R-:W-:-:S05]  /*06b0*/  IADD3 R34, P2, R2, R5, RZ ;  /* 0x0000000502227210 */ /* 0x000fca0007f5e0ff */
[----:B------:R-:W-:Y:S02]  /*06c0*/  IMAD.X R33, R3, 0x1, R33, P2 ;  /* 0x0000000103217824 */ /* 0x000fe400010e0621 */
[----:B------:R-:W-:Y:S05]  /*06d0*/  @!P1 BRA `(.L_x_42388) ;  /* 0x0000009000009947 */ /* 0x000fea0003800000 */
[----:B------:R-:W-:Y:S01]  /*06e0*/  IMAD.MOV.U32 R0, RZ, RZ, R28 ;  /* 0x000000ffff007224 */ /* 0x000fe200078e001c */
[----:B------:R-:W-:Y:S01]  /*06f0*/  MOV R5, R16 ;  /* 0x0000001000057202 */ /* 0x000fe20000000f00 */
[----:B------:R-:W-:Y:S01]  /*0700*/  IMAD.MOV.U32 R4, RZ, RZ, R29 ;  /* 0x000000ffff047224 */ /* 0x000fe200078e001d */
[----:B------:R-:W-:Y:S01]  /*0710*/  MOV R2, 0x740 ;  /* 0x0000074000027802 */ /* 0x000fe20000000f00 */
[----:B------:R-:W-:Y:S02]  /*0720*/  IMAD.MOV.U32 R3, RZ, RZ, R17 ;  /* 0x000000ffff037224 */ /* 0x000fe400078e0011 */
[----:B------:R-:W-:Y:S05]  /*0730*/  CALL.REL.NOINC `($__internal_40_$__cuda_sm20_rem_s64) ;  /* 0x0000326000007944 */ /* 0x000fea0003c00000 */
[----:B------:R-:W-:Y:S02]  /*0740*/  IMAD.MOV.U32 R2, RZ, RZ, R3 ;  /* 0x000000ffff027224 */ /* 0x000fe400078e0003 */
[----:B------:R-:W-:Y:S01]  /*0750*/  IMAD.MOV.U32 R3, RZ, RZ, R0 ;  /* 0x000000ffff037224 */ /* 0x000fe200078e0000 */
[----:B------:R-:W-:Y:S05]  /*0760*/  BRA `(.L_x_42389) ;  /* 0x0000013000007947 */ /* 0x000fea0003800000 */
.L_x_42388:
        /* <DEDUP_REMOVED lines=19> */
.L_x_42389:
[----:B------:R-:W-:Y:S05]  /*08a0*/  BSYNC B0 ;  /* 0x0000000000007941 */ /* 0x000fea0003800000 */
.L_x_42387:
        /* <DEDUP_REMOVED lines=9> */
[----:B------:R-:W-:Y:S02]  /*0940*/  SEL R5, R16, RZ, !P0 ;  /* 0x000000ff10057207 */ /* 0x000fe40004000000 */
[----:B------:R-:W-:Y:S02]  /*0950*/  SEL R29, R17, RZ, !P0 ;  /* 0x000000ff111d7207 */ /* 0x000fe40004000000 */
[----:B------:R-:W-:-:S04]  /*0960*/  IADD3 R32, P2, R2, R5, RZ ;  /* 0x0000000502207210 */ /* 0x000fc80007f5e0ff */
[----:B------:R-:W-:-:S03]  /*0970*/  IADD3.X R29, R3, R29, RZ, P2, !PT ;  /* 0x0000001d031d7210 */ /* 0x000fc600017fe4ff */
[----:B------:R-:W-:Y:S05]  /*0980*/  @!P1 BRA `(.L_x_42391) ;  /* 0x0000009000009947 */ /* 0x000fea0003800000 */
[----:B------:R-:W-:Y:S01]  /*0990*/  IMAD.MOV.U32 R0, RZ, RZ, R30 ;  /* 0x000000ffff007224 */ /* 0x000fe200078e001e */
[----:B------:R-:W-:Y:S01]  /*09a0*/  MOV R2, 0x9f0 ;  /* 0x000009f000027802 */ /* 0x000fe20000000f00 */
[----:B------:R-:W-:Y:S02]  /*09b0*/  IMAD.MOV.U32 R4, RZ, RZ, R31 ;  /* 0x000000ffff047224 */ /* 0x000fe400078e001f */
[----:B------:R-:W-:Y:S02]  /*09c0*/  IMAD.MOV.U32 R5, RZ, RZ, R18 ;  /* 0x000000ffff057224 */ /* 0x000fe400078e0012 */
[----:B------:R-:W-:Y:S02]  /*09d0*/  IMAD.MOV.U32 R3, RZ, RZ, R19 ;  /* 0x000000ffff037224 */ /* 0x000fe400078e0013 */
[----:B------:R-:W-:Y:S05]  /*09e0*/  CALL.REL.NOINC `($__internal_40_$__cuda_sm20_rem_s64) ;  /* 0x00002fb000007944 */ /* 0x000fea0003c00000 */
[----:B------:R-:W-:Y:S02]  /*09f0*/  IMAD.MOV.U32 R2, RZ, RZ, R3 ;  /* 0x000000ffff027224 */ /* 0x000fe400078e0003 */
[----:B------:R-:W-:Y:S01]  /*0a00*/  IMAD.MOV.U32 R3, RZ, RZ, R0 ;  /* 0x000000ffff037224 */ /* 0x000fe200078e0000 */
[----:B------:R-:W-:Y:S05]  /*0a10*/  BRA `(.L_x_42392) ;  /* 0x0000013000007947 */ /* 0x000fea0003800000 */
.L_x_42391:
        /* <DEDUP_REMOVED lines=16> */
[----:B------:R-:W-:Y:S02]  /*0b20*/  @P0 IADD3 R5, -R18, R5, RZ ;  /* 0x0000000512050210 */ /* 0x000fe40007ffe1ff */
[----:B------:R-:W-:-:S05]  /*0b30*/  @!P1 LOP3.LUT R5, RZ, R18, RZ, 0x33, !PT ;  /* 0x00000012ff059212 */ /* 0x000fca00078e33ff */
[----:B------:R-:W-:Y:S02]  /*0b40*/  IMAD.MOV.U32 R2, RZ, RZ, R5 ;  /* 0x000000ffff027224 */ /* 0x000fe400078e0005 */
.L_x_42392:
[----:B------:R-:W-:Y:S05]  /*0b50*/  BSYNC B0 ;  /* 0x0000000000007941 */ /* 0x000fea0003800000 */
.L_x_42390:
        /* <DEDUP_REMOVED lines=23> */
.L_x_42394:
        /* <DEDUP_REMOVED lines=19> */
.L_x_42395:
[----:B------:R-:W-:Y:S05]  /*0e00*/  BSYNC B0 ;  /* 0x0000000000007941 */ /* 0x000fea0003800000 */
.L_x_42393:
        /* <DEDUP_REMOVED lines=20> */
[----:B------:R-:W-:Y:S01]  /*0f50*/  MOV R2, R3 ;  /* 0x0000000300027202 */ /* 0x000fe20000000f00 */
[----:B------:R-:W-:Y:S01]  /*0f60*/  IMAD.MOV.U32 R3, RZ, RZ, R0 ;  /* 0x000000ffff037224 */ /* 0x000fe200078e0000 */
[----:B------:R-:W-:Y:S05]  /*0f70*/  BRA `(.L_x_42398) ;  /* 0x0000013000007947 */ /* 0x000fea0003800000 */
.L_x_42397:
        /* <DEDUP_REMOVED lines=19> */
.L_x_42398:
[----:B------:R-:W-:Y:S05]  /*10b0*/  BSYNC B0 ;  /* 0x0000000000007941 */ /* 0x000fea0003800000 */
.L_x_42396:
        /* <DEDUP_REMOVED lines=14> */
[----:B------:R-:W-:Y:S01]  /*11a0*/  MOV R0, R20 ;  /* 0x0000001400007202 */ /* 0x000fe20000000f00 */
[----:B------:R-:W-:Y:S01]  /*11b0*/  IMAD.MOV.U32 R4, RZ, RZ, R21 ;  /* 0x000000ffff047224 */ /* 0x000fe200078e0015 */
[----:B------:R-:W-:Y:S01]  /*11c0*/  MOV R2, 0x1200 ;  /* 0x0000120000027802 */ /* 0x000fe20000000f00 */
[----:B------:R-:W-:Y:S02]  /*11d0*/  IMAD.MOV.U32 R5, RZ, RZ, R8 ;  /* 0x000000ffff057224 */ /* 0x000fe400078e0008 */
[----:B------:R-:W-:Y:S02]  /*11e0*/  IMAD.MOV.U32 R3, RZ, RZ, R9 ;  /* 0x000000ffff037224 */ /* 0x000fe400078e0009 */
[----:B------:R-:W-:Y:S05]  /*11f0*/  CALL.REL.NOINC `($__internal_40_$__cuda_sm20_rem_s64) ;  /* 0x000027a000007944 */ /* 0x000fea0003c00000 */
[----:B------:R-:W-:Y:S02]  /*1200*/  IMAD.MOV.U32 R2, RZ, RZ, R3 ;  /* 0x000000ffff027224 */ /* 0x000fe400078e0003 */
[----:B------:R-:W-:Y:S01]  /*1210*/  IMAD.MOV.U32 R3, RZ, RZ, R0 ;  /* 0x000000ffff037224 */ /* 0x000fe200078e0000 */
[----:B------:R-:W-:Y:S05]  /*1220*/  BRA `(.L_x_42401) ;  /* 0x0000013000007947 */ /* 0x000fea0003800000 */
.L_x_42400:
        /* <DEDUP_REMOVED lines=19> */
.L_x_42401:
[----:B------:R-:W-:Y:S05]  /*1360*/  BSYNC B0 ;  /* 0x0000000000007941 */ /* 0x000fea0003800000 */
.L_x_42399:
        /* <DEDUP_REMOVED lines=23> */
.L_x_42403:
[----:B------:R-:W0:Y:S01]  /*14e0*/  I2F.U32.RP R0, R10 ;  /* 0x0000000a00007306 */ /* 0x000e220000209000 */
[----:B------:R-:W-:-:S02]  /*14f0*/  IADD3 R5, RZ, -R10, RZ ;  /* 0x8000000aff057210 */ /* 0x000fc40007ffe0ff */
[----:B------:R-:W-:-:S05]  /*1500*/  ISETP.NE.U32.AND P1, PT, R10, RZ, PT ;  /* 0x000000ff0a00720c */ /* 0x000fca0003f25070 */
[----:B0-----:R-:W0:Y:S02]  /*1510*/  MUFU.RCP R0, R0 ;  /* 0x0000000000007308 */ /* 0x001e240000001000 */
[----:B0-----:R-:W-:-:S06]  /*1520*/  IADD3 R2, R0, 0xffffffe, RZ ;  /* 0x0ffffffe00027810 */ /* 0x001fcc0007ffe0ff */
[----:B------:R0:W1:Y:S02]  /*1530*/  F2I.FTZ.U32.TRUNC.NTZ R3, R2 ;  /* 0x0000000200037305 */ /* 0x000064000021f000 */
[----:B0-----:R-:W-:Y:S02]  /*1540*/  IMAD.MOV.U32 R2, RZ, RZ, RZ ;  /* 0x000000ffff027224 */ /* 0x001fe400078e00ff */
[----:B-1----:R-:W-:-:S04]  /*1550*/  IMAD R5, R5, R3, RZ ;  /* 0x0000000305057224 */ /* 0x002fc800078e02ff */
        /* <DEDUP_REMOVED lines=10> */
.L_x_42404:
[----:B------:R-:W-:Y:S05]  /*1600*/  BSYNC B0 ;  /* 0x0000000000007941 */ /* 0x000fea0003800000 */
.L_x_42402:
[----:B------:R-:W-:Y:S01]  /*1610*/  LOP3.LUT R0, R4, R10, RZ, 0x3c, !PT ;  /* 0x0000000a04007212 */ /* 0x000fe200078e3cff */
[----:B------:R-:W-:Y:S01]  /*1620*/  IMAD.MOV.U32 R3, RZ, RZ, 0x8 ;  /* 0x00000008ff037424 */ /* 0x000fe200078e00ff */
[----:B------:R-:W-:Y:S01]  /*1630*/  LOP3.LUT R8, R5, R11, RZ, 0x3c, !PT ;  /* 0x0000000b05087212 */ /* 0x000fe200078e3cff */
[----:B------:R-:W-:Y:S01]  /*1640*/  IMAD.MOV.U32 R22, RZ, RZ, R34 ;  /* 0x000000ffff167224 */ /* 0x000fe200078e0022 */
[----:B------:R-:W-:Y:S01]  /*1650*/  ISETP.GT.U32.AND P0, PT, R0, -0x1, PT ;  /* 0xffffffff0000780c */ /* 0x000fe20003f04070 */
[----:B------:R-:W-:Y:S01]  /*1660*/  IMAD.WIDE.U32 R2, R52, R3, c[0x0][0x168] ;  /* 0x00005a0034027625 */ /* 0x000fe200078e0003 */
[----:B------:R-:W-:Y:S02]  /*1670*/  ISETP.EQ.U32.AND P1, PT, R4, RZ, PT ;  /* 0x000000ff0400720c */ /* 0x000fe40003f22070 */
[----:B------:R-:W-:Y:S01]  /*1680*/  ISETP.GT.AND.EX P0, PT, R8, -0x1, PT, P0 ;  /* 0xffffffff0800780c */ /* 0x000fe20003f04300 */
[----:B------:R-:W-:Y:S01]  /*1690*/  IMAD.MOV.U32 R35, RZ, RZ, R18 ;  /* 0x000000ffff237224 */ /* 0x000fe200078e0012 */
[----:B------:R-:W-:Y:S01]  /*16a0*/  LOP3.LUT R17, R17, R16, RZ, 0x3c, !PT ;  /* 0x0000001011117212 */ /* 0x000fe200078e3cff */
[----:B------:R-:W-:Y:S01]  /*16b0*/  IMAD.WIDE R2, R47, 0x10, R2 ;  /* 0x000000102f027825 */ /* 0x000fe200078e0202 */
[----:B------:R-:W-:-:S02]  /*16c0*/  ISETP.EQ.OR.EX P0, PT, R5, RZ, P0, P1 ;  /* 0x000000ff0500720c */ /* 0x000fc40000702710 */
[----:B------:R-:W-:Y:S01]  /*16d0*/  LOP3.LUT R16, R17, R16, RZ, 0x3c, !PT ;  /* 0x0000001011107212 */ /* 0x000fe200078e3cff */
[----:B------:R-:W-:Y:S01]  /*16e0*/  IMAD.MOV.U32 R20, RZ, RZ, R46 ;  /* 0x000000ffff147224 */ /* 0x000fe200078e002e */
[----:B------:R-:W-:Y:S01]  /*16f0*/  SEL R9, R10, RZ, !P0 ;  /* 0x000000ff0a097207 */ /* 0x000fe20004000000 */
[----:B------:R-:W-:Y:S01]  /*1700*/  IMAD.MOV.U32 R21, RZ, RZ, R42 ;  /* 0x000000ffff157224 */ /* 0x000fe200078e002a */
[----:B------:R-:W-:Y:S01]  /*1710*/  SEL R11, R11, RZ, !P0 ;  /* 0x000000ff0b0b7207 */ /* 0x000fe20004000000 */
[----:B------:R-:W-:Y:S01]  /*1720*/  IMAD.MOV.U32 R34, RZ, RZ, R28 ;  /* 0x000000ffff227224 */ /* 0x000fe200078e001c */
[----:B------:R-:W-:Y:S01]  /*1730*/  IADD3 R0, P0, R4, R9, RZ ;  /* 0x0000000904007210 */ /* 0x000fe20007f1e0ff */
[----:B------:R-:W-:Y:S01]  /*1740*/  IMAD.MOV.U32 R4, RZ, RZ, R7 ;  /* 0x000000ffff047224 */ /* 0x000fe200078e0007 */
[----:B------:R-:W-:Y:S01]  /*1750*/  MOV R23, R33 ;  /* 0x0000002100177202 */ /* 0x000fe20000000f00 */
[----:B------:R-:W-:Y:S01]  /*1760*/  IMAD.MOV.U32 R33, RZ, RZ, R29 ;  /* 0x000000ffff217224 */ /* 0x000fe200078e001d */
[----:B------:R-:W-:Y:S01]  /*1770*/  LOP3.LUT R17, R17, R16, RZ, 0x3c, !PT ;  /* 0x0000001011117212 */ /* 0x000fe200078e3cff */
[----:B------:R-:W-:-:S02]  /*1780*/  IMAD.X R9, R5, 0x1, R11, P0 ;  /* 0x0000000105097824 */ /* 0x000fc400000e060b */
[----:B------:R-:W-:Y:S01]  /*1790*/  IMAD.MOV.U32 R5, RZ, RZ, R6 ;  /* 0x000000ffff057224 */ /* 0x000fe200078e0006 */
[----:B------:R-:W-:Y:S01]  /*17a0*/  STG.E.128 [R2.64], R20 ;  /* 0x0000001402007986 */ /* 0x000fe2000c101d04 */
[----:B------:R-:W-:Y:S01]  /*17b0*/  IMAD.MOV.U32 R18, RZ, RZ, R13 ;  /* 0x000000ffff127224 */ /* 0x000fe200078e000d */
[----:B------:R-:W-:Y:S01]  /*17c0*/  MOV R7, R9 ;  /* 0x0000000900077202 */ /* 0x000fe20000000f00 */
[----:B------:R-:W-:Y:S01]  /*17d0*/  IMAD.MOV.U32 R19, RZ, RZ, R12 ;  /* 0x000000ffff137224 */ /* 0x000fe200078e000c */
[----:B------:R-:W-:Y:S01]  /*17e0*/  STG.E.128 [R2.64+0x800], R32 ;  /* 0x0008002002007986 */ /* 0x000fe2000c101d04 */
[----:B------:R-:W-:-:S03]  /*17f0*/  IMAD.MOV.U32 R6, RZ, RZ, R0 ;  /* 0x000000ffff067224 */ /* 0x000fc600078e0000 */
[----:B------:R-:W-:Y:S04]  /*1800*/  STG.E.128 [R2.64+0x1000], R16 ;  /* 0x0010001002007986 */ /* 0x000fe8000c101d04 */
[----:B------:R-:W-:Y:S01]  /*1810*/  STG.E.128 [R2.64+0x1800], R4 ;  /* 0x0018000402007986 */ /* 0x000fe2000c101d04 */
[----:B------:R-:W-:Y:S05]  /*1820*/  EXIT ;  /* 0x000000000000794d */ /* 0x000fea0003800000 */
.L_x_42380:
[----:B------:R-:W0:Y:S01]  /*1830*/  S2R R42, SR_TID.X ;  /* 0x00000000002a7919 */ /* 0x000e220000002100 */
[----:B------:R-:W-:Y:S01]  /*1840*/  CS2R R2, SRZ ;  /* 0x0000000000027805 */ /* 0x000fe2000001ff00 */
[----:B------:R-:W-:Y:S01]  /*1850*/  CS2R R6, SRZ ;  /* 0x0000000000067805 */ /* 0x000fe2000001ff00 */
[----:B0-----:R-:W-:Y:S01]  /*1860*/  ISETP.GE.AND P1, PT, R42, R46, PT ;  /* 0x0000002e2a00720c */ /* 0x001fe20003f26270 */
[----:B------:R-:W-:-:S12]  /*1870*/  IMAD.MOV.U32 R5, RZ, RZ, R42 ;  /* 0x000000ffff057224 */ /* 0x000fd800078e002a */
[----:B------:R-:W-:Y:S01]  /*1880*/  @!P1 IMAD.IADD R18, R52, 0x1, R5 ;  /* 0x0000000134129824 */ /* 0x000fe200078e0205 */
[----:B------:R-:W-:Y:S01]  /*1890*/  @!P1 IADD3 R5, R5, 0x80, RZ ;  /* 0x0000008005059810 */ /* 0x000fe20007ffe0ff */
[----:B------:R-:W-:Y:S01]  /*18a0*/  CS2R R8, SRZ ;  /* 0x0000000000087805 */ /* 0x000fe2000001ff00 */
[----:B------:R-:W-:Y:S01]  /*18b0*/  CS2R R10, SRZ ;  /* 0x00000000000a7805 */ /* 0x000fe2000001ff00 */
[----:B------:R-:W-:Y:S01]  /*18c0*/  @!P1 IMAD.MOV.U32 R19, RZ, RZ, 0x8 ;  /* 0x00000008ff139424 */ /* 0x000fe200078e00ff */
[----:B------:R-:W-:-:S03]  /*18d0*/  ISETP.GE.AND P5, PT, R5, R46, PT ;  /* 0x0000002e0500720c */ /* 0x000fc60003fa6270 */
[----:B------:R-:W-:Y:S01]  /*18e0*/  @!P1 IMAD.WIDE.U32 R16, R18, R19, c[0x0][0x170] ;  /* 0x00005c0012109625 */ /* 0x000fe200078e0013 */
[----:B------:R-:W-:-:S03]  /*18f0*/  CS2R R14, SRZ ;  /* 0x00000000000e7805 */ /* 0x000fc6000001ff00 */
[----:B------:R-:W-:Y:S01]  /*1900*/  @!P1 IMAD.WIDE.U32 R18, R18, R19, c[0x0][0x178] ;  /* 0x00005e0012129625 */ /* 0x000fe200078e0013 */
[----:B------:R0:W5:Y:S01]  /*1910*/  @!P1 LDG.E.64 R2, [R16.64] ;  /* 0x0000000410029981 */ /* 0x000162000c1e1b00 */
[----:B------:R-:W-:Y:S01]  /*1920*/  CS2R R12, SRZ ;  /* 0x00000000000c7805 */ /* 0x000fe2000001ff00 */
[----:B------:R-:W-:Y:S02]  /*1930*/  CS2R R22, SRZ ;  /* 0x0000000000167805 */ /* 0x000fe4000001ff00 */
[----:B------:R1:W5:Y:S01]  /*1940*/  @!P1 LDG.E.64 R6, [R18.64] ;  /* 0x0000000412069981 */ /* 0x000362000c1e1b00 */
        /* <DEDUP_REMOVED lines=16> */
[----:B------:R-:W-:-:S04]  /*1a50*/  @!P5 IMAD.WIDE.U32 R28, R30, R31, c[0x0][0x170] ;  /* 0x00005c001e1cd625 */ /* 0x000fc800078e001f */
[----:B------:R-:W-:Y:S01]  /*1a60*/  @!P5 IMAD.WIDE.U32 R30, R30, R31, c[0x0][0x178] ;  /* 0x00005e001e1ed625 */ /* 0x000fe200078e001f */
[----:B------:R2:W5:Y:S04]  /*1a70*/  @!P5 LDG.E.64 R8, [R28.64] ;  /* 0x000000041c08d981 */ /* 0x000568000c1e1b00 */
[----:B------:R3:W5:Y:S03]  /*1a80*/  @!P5 LDG.E.64 R10, [R30.64] ;  /* 0x000000041e0ad981 */ /* 0x000766000c1e1b00 */
[----:B------:R-:W-:Y:S01]  /*1a90*/  @!P4 IMAD.IADD R4, R52, 0x1, R5 ;  /* 0x000000013404c824 */ /* 0x000fe200078e0205 */
[----:B------:R-:W-:Y:S01]  /*1aa0*/  @!P4 IADD3 R5, R5, 0x80, RZ ;  /* 0x000000800505c810 */ /* 0x000fe20007ffe0ff */
[----:B------:R-:W-:-:S03]  /*1ab0*/  @!P6 IMAD.MOV.U32 R37, RZ, RZ, 0x8 ;  /* 0x00000008ff25e424 */ /* 0x000fc600078e00ff */
[----:B------:R-:W-:Y:S01]  /*1ac0*/  ISETP.GE.AND P5, PT, R5, R46, PT ;  /* 0x0000002e0500720c */ /* 0x000fe20003fa6270 */
[----:B------:R-:W-:-:S04]  /*1ad0*/  @!P6 IMAD.WIDE.U32 R32, R36, R37, c[0x0][0x170] ;  /* 0x00005c002420e625 */ /* 0x000fc800078e0025 */
[----:B------:R-:W-:Y:S01]  /*1ae0*/  @!P0 IMAD.MOV.U32 R39, RZ, RZ, 0x8 ;  /* 0x00000008ff278424 */ /* 0x000fe200078e00ff */
[----:B0-----:R-:W-:Y:S01]  /*1af0*/  CS2R R16, SRZ ;  /* 0x0000000000107805 */ /* 0x001fe2000001ff00 */
[----:B------:R-:W-:Y:S01]  /*1b00*/  @!P2 IMAD.MOV.U32 R45, RZ, RZ, 0x8 ;  /* 0x00000008ff2da424 */ /* 0x000fe200078e00ff */
[----:B-1----:R-:W-:Y:S01]  /*1b10*/  CS2R R18, SRZ ;  /* 0x0000000000127805 */ /* 0x002fe2000001ff00 */
[----:B------:R-:W-:Y:S01]  /*1b20*/  @!P6 IMAD.WIDE.U32 R36, R36, R37, c[0x0][0x178] ;  /* 0x00005e002424e625 */ /* 0x000fe200078e0025 */
[----:B------:R-:W-:Y:S01]  /*1b30*/  CS2R R20, SRZ ;  /* 0x0000000000147805 */ /* 0x000fe2000001ff00 */
[----:B------:R0:W5:Y:S02]  /*1b40*/  @!P6 LDG.E.64 R12, [R32.64] ;  /* 0x00000004200ce981 */ /* 0x000164000c1e1b00 */
[----:B------:R-:W-:Y:S02]  /*1b50*/  @!P0 IMAD.WIDE.U32 R34, R38, R39, c[0x0][0x170] ;  /* 0x00005c0026228625 */ /* 0x000fe400078e0027 */
[----:B------:R1:W5:Y:S02]  /*1b60*/  @!P6 LDG.E.64 R14, [R36.64] ;  /* 0x00000004240ee981 */ /* 0x000364000c1e1b00 */
[----:B------:R-:W-:-:S04]  /*1b70*/  @!P2 IMAD.WIDE.U32 R40, R26, R45, c[0x0][0x170] ;  /* 0x00005c001a28a625 */ /* 0x000fc800078e002d */
[----:B------:R-:W-:Y:S01]  /*1b80*/  @!P4 IMAD.MOV.U32 R47, RZ, RZ, 0x8 ;  /* 0x00000008ff2fc424 */ /* 0x000fe200078e00ff */
[----:B------:R4:W5:Y:S01]  /*1b90*/  @!P0 LDG.E.64 R16, [R34.64] ;  /* 0x0000000422108981 */ /* 0x000962000c1e1b00 */
[----:B------:R-:W-:Y:S01]  /*1ba0*/  @!P0 IMAD.WIDE.U32 R38, R38, R39, c[0x0][0x178] ;  /* 0x00005e0026268625 */ /* 0x000fe200078e0027 */
[----:B------:R-:W-:-:S03]  /*1bb0*/  CS2R R24, SRZ ;  /* 0x0000000000187805 */ /* 0x000fc6000001ff00 */
[----:B------:R-:W-:Y:S01]  /*1bc0*/  @!P5 IMAD.IADD R43, R52, 0x1, R5 ;  /* 0x00000001342bd824 */ /* 0x000fe200078e0205 */
[----:B------:R0:W5:Y:S01]  /*1bd0*/  @!P0 LDG.E.64 R18, [R38.64] ;  /* 0x0000000426128981 */ /* 0x000162000c1e1b00 */
[----:B------:R-:W-:-:S04]  /*1be0*/  @!P2 IMAD.WIDE.U32 R44, R26, R45, c[0x0][0x178] ;  /* 0x00005e001a2ca625 */ /* 0x000fc800078e002d */
[----:B-1----:R-:W-:Y:S01]  /*1bf0*/  @!P3 IMAD.MOV.U32 R37, RZ, RZ, 0x8 ;  /* 0x00000008ff25b424 */ /* 0x002fe200078e00ff */
[----:B------:R1:W5:Y:S01]  /*1c00*/  @!P2 LDG.E.64 R22, [R44.64] ;  /* 0x000000042c16a981 */ /* 0x000362000c1e1b00 */
[----:B------:R-:W-:Y:S01]  /*1c10*/  @!P5 IMAD.MOV.U32 R50, RZ, RZ, 0x8 ;  /* 0x00000008ff32d424 */ /* 0x000fe200078e00ff */
[----:B------:R-:W-:Y:S01]  /*1c20*/  CS2R R26, SRZ ;  /* 0x00000000001a7805 */ /* 0x000fe2000001ff00 */
[----:B------:R-:W-:Y:S01]  /*1c30*/  @!P3 IMAD.WIDE.U32 R48, R0, R37, c[0x0][0x170] ;  /* 0x00005c000030b625 */ /* 0x000fe200078e0025 */
[----:B------:R1:W5:Y:S01]  /*1c40*/  @!P2 LDG.E.64 R20, [R40.64] ;  /* 0x000000042814a981 */ /* 0x000362000c1e1b00 */
[----:B--2---:R-:W-:Y:S01]  /*1c50*/  CS2R R28, SRZ ;  /* 0x00000000001c7805 */ /* 0x004fe2000001ff00 */
[----:B---3--:R-:W-:Y:S01]  /*1c60*/  CS2R R30, SRZ ;  /* 0x00000000001e7805 */ /* 0x008fe2000001ff00 */
[----:B0-----:R-:W-:Y:S01]  /*1c70*/  CS2R R32, SRZ ;  /* 0x0000000000207805 */ /* 0x001fe2000001ff00 */
[----:B----4-:R-:W-:Y:S01]  /*1c80*/  CS2R R34, SRZ ;  /* 0x0000000000227805 */ /* 0x010fe2000001ff00 */
[CC--:B------:R-:W-:Y:S01]  /*1c90*/  @!P4 IMAD.WIDE.U32 R38, R4.reuse, R47.reuse, c[0x0][0x170] ;  /* 0x00005c000426c625 */ /* 0x0c0fe200078e002f */
[----:B------:R0:W5:Y:S03]  /*1ca0*/  @!P3 LDG.E.64 R24, [R48.64] ;  /* 0x000000043018b981 */ /* 0x000166000c1e1b00 */
[----:B-1----:R-:W-:Y:S01]  /*1cb0*/  @!P4 IMAD.WIDE.U32 R44, R4, R47, c[0x0][0x178] ;  /* 0x00005e00042cc625 */ /* 0x002fe200078e002f */
        /* <DEDUP_REMOVED lines=14> */
[----:B------:R-:W-:Y:S01]  /*1da0*/  IMAD.MOV.U32 R0, RZ, RZ, R2 ;  /* 0x000000ffff007224 */ /* 0x000fe200078e0002 */
[----:B0-----:R-:W-:Y:S01]  /*1db0*/  MOV R5, R6 ;  /* 0x0000000600057202 */ /* 0x001fe20000000f00 */
[----:B------:R-:W-:Y:S01]  /*1dc0*/  IMAD.MOV.U32 R4, RZ, RZ, R3 ;  /* 0x000000ffff047224 */ /* 0x000fe200078e0003 */
[----:B------:R-:W-:Y:S01]  /*1dd0*/  MOV R2, 0x1e00 ;  /* 0x00001e0000027802 */ /* 0x000fe20000000f00 */
[----:B------:R-:W-:Y:S02]  /*1de0*/  IMAD.MOV.U32 R3, RZ, RZ, R7 ;  /* 0x000000ffff037224 */ /* 0x000fe400078e0007 */
[----:B------:R-:W-:Y:S05]  /*1df0*/  CALL.REL.NOINC `($__internal_40_$__cuda_sm20_rem_s64) ;  /* 0x00001ba000007944 */ /* 0x000fea0003c00000 */
[----:B------:R-:W-:Y:S02]  /*1e00*/  IMAD.MOV.U32 R2, RZ, RZ, R3 ;  /* 0x000000ffff027224 */ /* 0x000fe400078e0003 */
[----:B------:R-:W-:Y:S01]  /*1e10*/  IMAD.MOV.U32 R3, RZ, RZ, R0 ;  /* 0x000000ffff037224 */ /* 0x000fe200078e0000 */
[----:B------:R-:W-:Y:S05]  /*1e20*/  BRA `(.L_x_42409) ;  /* 0x0000012000007947 */ /* 0x000fea0003800000 */
.L_x_42408:
[----:B------:R-:W1:Y:S01]  /*1e30*/  I2F.U32.RP R0, R6 ;  /* 0x0000000600007306 */ /* 0x000e620000209000 */
[----:B------:R-:W-:-:S07]  /*1e40*/  ISETP.NE.U32.AND P2, PT, R6, RZ, PT ;  /* 0x000000ff0600720c */ /* 0x000fce0003f45070 */
[----:B-1----:R-:W1:Y:S02]  /*1e50*/  MUFU.RCP R0, R0 ;  /* 0x0000000000007308 */ /* 0x002e640000001000 */
[----:B01----:R-:W-:-:S06]  /*1e60*/  IADD3 R4, R0, 0xffffffe, RZ ;  /* 0x0ffffffe00047810 */ /* 0x003fcc0007ffe0ff */
        /* <DEDUP_REMOVED lines=14> */
.L_x_42409:
[----:B------:R-:W-:Y:S05]  /*1f50*/  BSYNC B1 ;  /* 0x0000000000017941 */ /* 0x000fea0003800000 */
.L_x_42407:
        /* <DEDUP_REMOVED lines=9> */
[----:B------:R-:W-:-:S04]  /*1ff0*/  IADD3.X R50, R3, R7, RZ, P2, !PT ;  /* 0x0000000703327210 */ /* 0x000fc800017fe4ff */
.L_x_42406:
[----:B------:R-:W-:Y:S05]  /*2000*/  BSYNC B0 ;  /* 0x0000000000007941 */ /* 0x000fea0003800000 */
.L_x_42405:
[----:B-----5:R-:W-:Y:S01]  /*2010*/  IADD3 R6, R42, 0x80, RZ ;  /* 0x000000802a067810 */ /* 0x020fe20007ffe0ff */
        /* <DEDUP_REMOVED lines=8> */
[----:B------:R-:W-:Y:S01]  /*20a0*/  MOV R2, 0x20f0 ;  /* 0x000020f000027802 */ /* 0x000fe20000000f00 */
[----:B0-----:R-:W-:Y:S02]  /*20b0*/  IMAD.MOV.U32 R4, RZ, RZ, R9 ;  /* 0x000000ffff047224 */ /* 0x001fe400078e0009 */
[----:B------:R-:W-:Y:S02]  /*20c0*/  IMAD.MOV.U32 R5, RZ, RZ, R10 ;  /* 0x000000ffff057224 */ /* 0x000fe400078e000a */
[----:B------:R-:W-:Y:S02]  /*20d0*/  IMAD.MOV.U32 R3, RZ, RZ, R11 ;  /* 0x000000ffff037224 */ /* 0x000fe400078e000b */
[----:B------:R-:W-:Y:S05]  /*20e0*/  CALL.REL.NOINC `($__internal_40_$__cuda_sm20_rem_s64) ;  /* 0x000018b000007944 */ /* 0x000fea0003c00000 */
[----:B------:R-:W-:Y:S02]  /*20f0*/  IMAD.MOV.U32 R2, RZ, RZ, R3 ;  /* 0x000000ffff027224 */ /* 0x000fe400078e0003 */
[----:B------:R-:W-:Y:S01]  /*2100*/  IMAD.MOV.U32 R3, RZ, RZ, R0 ;  /* 0x000000ffff037224 */ /* 0x000fe200078e0000 */
[----:B------:R-:W-:Y:S05]  /*2110*/  BRA `(.L_x_42414) ;  /* 0x0000013000007947 */ /* 0x000fea0003800000 */
.L_x_42413:
[----:B------:R-:W1:Y:S01]  /*2120*/  I2F.U32.RP R0, R10 ;  /* 0x0000000a00007306 */ /* 0x000e620000209000 */
[----:B------:R-:W-:-:S07]  /*2130*/  ISETP.NE.U32.AND P2, PT, R10, RZ, PT ;  /* 0x000000ff0a00720c */ /* 0x000fce0003f45070 */
[----:B-1----:R-:W1:Y:S02]  /*2140*/  MUFU.RCP R0, R0 ;  /* 0x0000000000007308 */ /* 0x002e640000001000 */
[----:B-1----:R-:W-:-:S06]  /*2150*/  IADD3 R2, R0, 0xffffffe, RZ ;  /* 0x0ffffffe00027810 */ /* 0x002fcc0007ffe0ff */
[----:B------:R1:W2:Y:S02]  /*2160*/  F2I.FTZ.U32.TRUNC.NTZ R3, R2 ;  /* 0x0000000200037305 */ /* 0x0002a4000021f000 */
[----:B-1----:R-:W-:Y:S02]  /*2170*/  IMAD.MOV.U32 R2, RZ, RZ, RZ ;  /* 0x000000ffff027224 */ /* 0x002fe400078e00ff */
[----:B0-2---:R-:W-:-:S04]  /*2180*/  IMAD.MOV R5, RZ, RZ, -R3 ;  /* 0x000000ffff057224 */ /* 0x005fc800078e0a03 */
[----:B------:R-:W-:-:S04]  /*2190*/  IMAD R5, R5, R10, RZ ;  /* 0x0000000a05057224 */ /* 0x000fc800078e02ff */
[----:B------:R-:W-:-:S06]  /*21a0*/  IMAD.HI.U32 R3, R3, R5, R2 ;  /* 0x0000000503037227 */ /* 0x000fcc00078e0002 */
[----:B------:R-:W-:-:S04]  /*21b0*/  IMAD.HI.U32 R3, R3, R8, RZ ;  /* 0x0000000803037227 */ /* 0x000fc800078e00ff */
[----:B------:R-:W-:-:S04]  /*21c0*/  IMAD.MOV R3, RZ, RZ, -R3 ;  /* 0x000000ffff037224 */ /* 0x000fc800078e0a03 */
[----:B------:R-:W-:Y:S02]  /*21d0*/  IMAD R9, R10, R3, R8 ;  /* 0x000000030a097224 */ /* 0x000fe400078e0208 */
[----:B------:R-:W-:-:S03]  /*21e0*/  IMAD.MOV.U32 R3, RZ, RZ, RZ ;  /* 0x000000ffff037224 */ /* 0x000fc600078e00ff */
[----:B------:R-:W-:-:S13]  /*21f0*/  ISETP.GE.U32.AND P0, PT, R9, R10, PT ;  /* 0x0000000a0900720c */ /* 0x000fda0003f06070 */
[----:B------:R-:W-:-:S04]  /*2200*/  @P0 IADD3 R9, R9, -R10, RZ ;  /* 0x8000000a09090210 */ /* 0x000fc80007ffe0ff */
[----:B------:R-:W-:-:S13]  /*2210*/  ISETP.GE.U32.AND P0, PT, R9, R10, PT ;  /* 0x0000000a0900720c */ /* 0x000fda0003f06070 */
[----:B------:R-:W-:Y:S01]  /*2220*/  @P0 IMAD.IADD R9, R9, 0x1, -R10 ;  /* 0x0000000109090824 */ /* 0x000fe200078e0a0a */
[----:B------:R-:W-:-:S05]  /*2230*/  @!P2 LOP3.LUT R9, RZ, R10, RZ, 0x33, !PT ;  /* 0x0000000aff09a212 */ /* 0x000fca00078e33ff */
[----:B------:R-:W-:Y:S02]  /*2240*/  IMAD.MOV.U32 R2, RZ, RZ, R9 ;  /* 0x000000ffff027224 */ /* 0x000fe400078e0009 */
.L_x_42414:
[----:B------:R-:W-:Y:S05]  /*2250*/  BSYNC B1 ;  /* 0x0000000000017941 */ /* 0x000fea0003800000 */
.L_x_42412:
        /* <DEDUP_REMOVED lines=10> */
.L_x_42411:
[----:B------:R-:W-:Y:S05]  /*2300*/  BSYNC B0 ;  /* 0x0000000000007941 */ /* 0x000fea0003800000 */
.L_x_42410:
        /* <DEDUP_REMOVED lines=14> */
[----:B------:R-:W-:Y:S01]  /*23f0*/  IMAD.MOV.U32 R2, RZ, RZ, R3 ;  /* 0x000000ffff027224 */ /* 0x000fe200078e0003 */
[----:B------:R-:W-:Y:S01]  /*2400*/  MOV R3, R0 ;  /* 0x0000000000037202 */ /* 0x000fe20000000f00 */
[----:B------:R-:W-:Y:S05]  /*2410*/  BRA `(.L_x_42419) ;  /* 0x0000013000007947 */ /* 0x000fea0003800000 */
.L_x_42418:
        /* <DEDUP_REMOVED lines=19> */
.L_x_42419:
[----:B------:R-:W-:Y:S05]  /*2550*/  BSYNC B1 ;  /* 0x0000000000017941 */ /* 0x000fea0003800000 */
.L_x_42417:
        /* <DEDUP_REMOVED lines=10> */
.L_x_42416:
[----:B------:R-:W-:Y:S05]  /*2600*/  BSYNC B0 ;  /* 0x0000000000007941 */ /* 0x000fea0003800000 */
.L_x_42415:
        /* <DEDUP_REMOVED lines=17> */
.L_x_42423:
        /* <DEDUP_REMOVED lines=19> */
.L_x_42424:
[----:B------:R-:W-:Y:S05]  /*2850*/  BSYNC B1 ;  /* 0x0000000000017941 */ /* 0x000fea0003800000 */
.L_x_42422:
        /* <DEDUP_REMOVED lines=10> */
.L_x_42421:
[----:B------:R-:W-:Y:S05]  /*2900*/  BSYNC B0 ;  /* 0x0000000000007941 */ /* 0x000fea0003800000 */
.L_x_42420:
        /* <DEDUP_REMOVED lines=17> */
.L_x_42428:
[----:B------:R-:W1:Y:S01]  /*2a20*/  I2F.U32.RP R0, R22 ;  /* 0x0000001600007306 */ /* 0x000e620000209000 */
[----:B------:R-:W-:-:S07]  /*2a30*/  ISETP.NE.U32.AND P2, PT, R22, RZ, PT ;  /* 0x000000ff1600720c */ /* 0x000fce0003f45070 */
[----:B-1----:R-:W1:Y:S02]  /*2a40*/  MUFU.RCP R0, R0 ;  /* 0x0000000000007308 */ /* 0x002e640000001000 */
[----:B-1----:R-:W-:-:S06]  /*2a50*/  IADD3 R2, R0, 0xffffffe, RZ ;  /* 0x0ffffffe00027810 */ /* 0x002fcc0007ffe0ff */
[----:B------:R1:W2:Y:S02]  /*2a60*/  F2I.FTZ.U32.TRUNC.NTZ R3, R2 ;  /* 0x0000000200037305 */ /* 0x0002a4000021f000 */
[----:B-1----:R-:W-:Y:S01]  /*2a70*/  HFMA2.MMA R2, -RZ, RZ, 0, 0 ;  /* 0x00000000ff027435 */ /* 0x002fe200000001ff */
[----:B0-2---:R-:W-:-:S04]  /*2a80*/  IMAD.MOV R5, RZ, RZ, -R3 ;  /* 0x000000ffff057224 */ /* 0x005fc800078e0a03 */
        /* <DEDUP_REMOVED lines=12> */
.L_x_42429:
[----:B------:R-:W-:Y:S05]  /*2b50*/  BSYNC B1 ;  /* 0x0000000000017941 */ /* 0x000fea0003800000 */
.L_x_42427:
        /* <DEDUP_REMOVED lines=10> */
.L_x_42426:
[----:B------:R-:W-:Y:S05]  /*2c00*/  BSYNC B0 ;  /* 0x0000000000007941 */ /* 0x000fea0003800000 */
.L_x_42425:
        /* <DEDUP_REMOVED lines=10> */
[----:B0-----:R-:W-:Y:S01]  /*2cb0*/  IMAD.MOV.U32 R4, RZ, RZ, R25 ;  /* 0x000000ffff047224 */ /* 0x001fe200078e0019 */
[----:B------:R-:W-:Y:S01]  /*2cc0*/  MOV R2, 0x2cf0 ;  /* 0x00002cf000027802 */ /* 0x000fe20000000f00 */
[----:B------:R-:W-:Y:S02]  /*2cd0*/  IMAD.MOV.U32 R5, RZ, RZ, R26 ;  /* 0x000000ffff057224 */ /* 0x000fe400078e001a */
[----:B------:R-:W-:Y:S05]  /*2ce0*/  CALL.REL.NOINC `($__internal_40_$__cuda_sm20_rem_s64) ;  /* 0x00000cb000007944 */ /* 0x000fea0003c00000 */
[----:B------:R-:W-:Y:S02]  /*2cf0*/  IMAD.MOV.U32 R2, RZ, RZ, R3 ;  /* 0x000000ffff027224 */ /* 0x000fe400078e0003 */
[----:B------:R-:W-:Y:S01]  /*2d00*/  IMAD.MOV.U32 R3, RZ, RZ, R0 ;  /* 0x000000ffff037224 */ /* 0x000fe200078e0000 */
[----:B------:R-:W-:Y:S05]  /*2d10*/  BRA `(.L_x_42434) ;  /* 0x0000013000007947 */ /* 0x000fea0003800000 */
.L_x_42433:
        /* <DEDUP_REMOVED lines=19> */
.L_x_42434:
[----:B------:R-:W-:Y:S05]  /*2e50*/  BSYNC B1 ;  /* 0x0000000000017941 */ /* 0x000fea0003800000 */
.L_x_42432:
        /* <DEDUP_REMOVED lines=10> */
.L_x_42431:
[----:B------:R-:W-:Y:S05]  /*2f00*/  BSYNC B0 ;  /* 0x0000000000007941 */ /* 0x000fea0003800000 */
.L_x_42430:
        /* <DEDUP_REMOVED lines=17> */
.L_x_42438:
        /* <DEDUP_REMOVED lines=19> */
.L_x_42439:
[----:B------:R-:W-:Y:S05]  /*3150*/  BSYNC B1 ;  /* 0x0000000000017941 */ /* 0x000fea0003800000 */
.L_x_42437:
        /* <DEDUP_REMOVED lines=10> */
.L_x_42436:
[----:B------:R-:W-:Y:S05]  /*3200*/  BSYNC B0 ;  /* 0x0000000000007941 */ /* 0x000fea0003800000 */
.L_x_42435:
        /* <DEDUP_REMOVED lines=17> */
.L_x_42443:
        /* <DEDUP_REMOVED lines=19> */
.L_x_42444:
[----:B------:R-:W-:Y:S05]  /*3450*/  BSYNC B1 ;  /* 0x0000000000017941 */ /* 0x000fea0003800000 */
.L_x_42442:
        /* <DEDUP_REMOVED lines=10> */
.L_x_42441:
[----:B------:R-:W-:Y:S05]  /*3500*/  BSYNC B0 ;  /* 0x0000000000007941 */ /* 0x000fea0003800000 */
.L_x_42440:
[----:B0-----:R-:W0:Y:S01]  /*3510*/  @!P1 S2R R5, SR_TID.X ;  /* 0x0000000000059919 */ /* 0x001e220000002100 */
[-C--:B------:R-:W-:Y:S01]  /*3520*/  @!P1 LOP3.LUT R51, R51, R50.reuse, RZ, 0x3c, !PT ;  /* 0x0000003233339212 */ /* 0x080fe200078e3cff */
[----:B------:R-:W-:Y:S01]  /*3530*/  @!P1 IMAD.MOV.U32 R17, RZ, RZ, 0x8 ;  /* 0x00000008ff119424 */ /* 0x000fe200078e00ff */
[----:B------:R-:W-:Y:S01]  /*3540*/  BSSY B0, `(.L_x_42445) ;  /* 0x000003c000007945 */ /* 0x000fe20003800000 */
[----:B------:R-:W-:Y:S01]  /*3550*/  @!P1 IMAD.MOV.U32 R42, RZ, RZ, R6 ;  /* 0x000000ffff2a9224 */ /* 0x000fe200078e0006 */
[C---:B------:R-:W-:Y:S01]  /*3560*/  @!P1 LOP3.LUT R50, R51.reuse, R50, RZ, 0x3c, !PT ;  /* 0x0000003233329212 */ /* 0x040fe200078e3cff */
[----:B------:R-:W-:Y:S03]  /*3570*/  BSSY B1, `(.L_x_42446) ;  /* 0x0000031000017945 */ /* 0x000fe60003800000 */
[----:B------:R-:W-:Y:S02]  /*3580*/  @!P1 LOP3.LUT R51, R51, R50, RZ, 0x3c, !PT ;  /* 0x0000003233339212 */ /* 0x000fe400078e3cff */
[----:B------:R-:W-:-:S02]  /*3590*/  ISETP.GE.AND P0, PT, R42, R46, PT ;  /* 0x0000002e2a00720c */ /* 0x000fc40003f06270 */
[----:B0-----:R-:W-:-:S05]  /*35a0*/  @!P1 IADD3 R4, R52, R5, RZ ;  /* 0x0000000534049210 */ /* 0x001fca0007ffe0ff */
[----:B------:R-:W-:-:S05]  /*35b0*/  @!P1 IMAD.WIDE.U32 R4, R4, R17, c[0x0][0x168] ;  /* 0x00005a0004049625 */ /* 0x000fca00078e0011 */
[----:B------:R0:W-:Y:S01]  /*35c0*/  @!P1 STG.E.64 [R4.64], R50 ;  /* 0x0000003204009986 */ /* 0x0001e2000c101b04 */
[----:B------:R-:W-:Y:S05]  /*35d0*/  @P0 BRA `(.L_x_42447) ;  /* 0x0000011000000947 */ /* 0x000fea0003800000 */
[-C--:B------:R-:W-:Y:S01]  /*35e0*/  LOP3.LUT R49, R49, R48.reuse, RZ, 0x3c, !PT ;  /* 0x0000003031317212 */ /* 0x080fe200078e3cff */
[----:B0-----:R-:W-:Y:S01]  /*35f0*/  IMAD.IADD R4, R52, 0x1, R42 ;  /* 0x0000000134047824 */ /* 0x001fe200078e022a */
[----:B------:R-:W-:Y:S01]  /*3600*/  IADD3 R42, R42, 0x80, RZ ;  /* 0x000000802a2a7810 */ /* 0x000fe20007ffe0ff */
[----:B------:R-:W-:Y:S01]  /*3610*/  IMAD.MOV.U32 R5, RZ, RZ, 0x8 ;  /* 0x00000008ff057424 */ /* 0x000fe200078e00ff */
[C---:B------:R-:W-:Y:S02]  /*3620*/  LOP3.LUT R48, R49.reuse, R48, RZ, 0x3c, !PT ;  /* 0x0000003031307212 */ /* 0x040fe400078e3cff */
[----:B------:R-:W-:Y:S01]  /*3630*/  ISETP.GE.AND P0, PT, R42, R46, PT ;  /* 0x0000002e2a00720c */ /* 0x000fe20003f06270 */
[----:B------:R-:W-:Y:S01]  /*3640*/  IMAD.WIDE.U32 R4, R4, R5, c[0x0][0x168] ;  /* 0x00005a0004047625 */ /* 0x000fe200078e0005 */
[----:B------:R-:W-:-:S05]  /*3650*/  LOP3.LUT R49, R49, R48, RZ, 0x3c, !PT ;  /* 0x0000003031317212 */ /* 0x000fca00078e3cff */
[----:B------:R0:W-:Y:S06]  /*3660*/  STG.E.64 [R4.64], R48 ;  /* 0x0000003004007986 */ /* 0x0001ec000c101b04 */
[----:B------:R-:W-:Y:S05]  /*3670*/  @P0 BRA `(.L_x_42448) ;  /* 0x000000f000000947 */ /* 0x000fea0003800000 */
[----:B------:R-:W-:Y:S01]  /*3680*/  IMAD.IADD R16, R52, 0x1, R42 ;  /* 0x0000000134107824 */ /* 0x000fe200078e022a */
[----:B------:R-:W-:Y:S01]  /*3690*/  IADD3 R42, R42, 0x80, RZ ;  /* 0x000000802a2a7810 */ /* 0x000fe20007ffe0ff */
[----:B------:R-:W-:Y:S02]  /*36a0*/  IMAD.MOV.U32 R17, RZ, RZ, 0x8 ;  /* 0x00000008ff117424 */ /* 0x000fe400078e00ff */
[----:B0-----:R-:W-:-:S02]  /*36b0*/  IMAD.MOV.U32 R4, RZ, RZ, R47 ;  /* 0x000000ffff047224 */ /* 0x001fc400078e002f */
[----:B------:R-:W-:-:S04]  /*36c0*/  IMAD.WIDE.U32 R16, R16, R17, c[0x0][0x168] ;  /* 0x00005a0010107625 */ /* 0x000fc800078e0011 */
[----:B------:R-:W-:-:S05]  /*36d0*/  IMAD.MOV.U32 R5, RZ, RZ, R15 ;  /* 0x000000ffff057224 */ /* 0x000fca00078e000f */
[----:B------:R0:W-:Y:S02]  /*36e0*/  STG.E.64 [R16.64], R4 ;  /* 0x0000000410007986 */ /* 0x0001e4000c101b04 */
.L_x_42447:
[----:B------:R-:W-:-:S13]  /*36f0*/  ISETP.GE.AND P0, PT, R42, R46, PT ;  /* 0x0000002e2a00720c */ /* 0x000fda0003f06270 */
[----:B------:R-:W-:Y:S05]  /*3700*/  @P0 BRA `(.L_x_42449) ;  /* 0x000000e000000947 */ /* 0x000fea0003800000 */
[----:B0-----:R-:W-:Y:S01]  /*3710*/  IMAD.IADD R4, R52, 0x1, R42 ;  /* 0x0000000134047824 */ /* 0x001fe200078e022a */
[----:B------:R-:W-:Y:S01]  /*3720*/  MOV R15, R13 ;  /* 0x0000000d000f7202 */ /* 0x000fe20000000f00 */
[----:B------:R-:W-:Y:S01]  /*3730*/  IMAD.MOV.U32 R5, RZ, RZ, 0x8 ;  /* 0x00000008ff057424 */ /* 0x000fe200078e00ff */
[----:B------:R-:W-:-:S03]  /*3740*/  IADD3 R42, R42, 0x80, RZ ;  /* 0x000000802a2a7810 */ /* 0x000fc60007ffe0ff */
[----:B------:R-:W-:-:S05]  /*3750*/  IMAD.WIDE.U32 R4, R4, R5, c[0x0][0x168] ;  /* 0x00005a0004047625 */ /* 0x000fca00078e0005 */
[----:B------:R0:W-:Y:S02]  /*3760*/  STG.E.64 [R4.64], R14 ;  /* 0x0000000e04007986 */ /* 0x0001e4000c101b04 */
.L_x_42448:
[----:B------:R-:W-:-:S13]  /*3770*/  ISETP.GE.AND P0, PT, R42, R46, PT ;  /* 0x0000002e2a00720c */ /* 0x000fda0003f06270 */
[----:B------:R-:W-:Y:S05]  /*3780*/  @P0 BRA `(.L_x_42450) ;  /* 0x000000f000000947 */ /* 0x000fea0003800000 */
[----:B0-----:R-:W-:Y:S01]  /*3790*/  IMAD.IADD R4, R52, 0x1, R42 ;  /* 0x0000000134047824 */ /* 0x001fe200078e022a */
[----:B------:R-:W-:Y:S01]  /*37a0*/  IADD3 R42, R42, 0x80, RZ ;  /* 0x000000802a2a7810 */ /* 0x000fe20007ffe0ff */
[----:B------:R-:W-:Y:S02]  /*37b0*/  IMAD.MOV.U32 R5, RZ, RZ, 0x8 ;  /* 0x00000008ff057424 */ /* 0x000fe400078e00ff */
[----:B------:R-:W-:Y:S02]  /*37c0*/  IMAD.MOV.U32 R13, RZ, RZ, R11 ;  /* 0x000000ffff0d7224 */ /* 0x000fe400078e000b */
[----:B------:R-:W-:-:S05]  /*37d0*/  IMAD.WIDE.U32 R4, R4, R5, c[0x0][0x168] ;  /* 0x00005a0004047625 */ /* 0x000fca00078e0005 */
[----:B------:R0:W-:Y:S02]  /*37e0*/  STG.E.64 [R4.64], R12 ;  /* 0x0000000c04007986 */ /* 0x0001e4000c101b04 */
.L_x_42449:
[----:B------:R-:W-:-:S13]  /*37f0*/  ISETP.GE.AND P0, PT, R42, R46, PT ;  /* 0x0000002e2a00720c */ /* 0x000fda0003f06270 */
[----:B------:R-:W-:Y:S01]  /*3800*/  @P0 BREAK B1 ;  /* 0x0000000000010942 */ /* 0x000fe20003800000 */
[----:B------:R-:W-:Y:S05]  /*3810*/  @P0 BRA `(.L_x_42451) ;  /* 0x000000e000000947 */ /* 0x000fea0003800000 */
[----:B0-----:R-:W-:Y:S01]  /*3820*/  IMAD.IADD R4, R52, 0x1, R42 ;  /* 0x0000000134047824 */ /* 0x001fe200078e022a */
[----:B------:R-:W-:Y:S01]  /*3830*/  IADD3 R42, R42, 0x80, RZ ;  /* 0x000000802a2a7810 */ /* 0x000fe20007ffe0ff */
[----:B------:R-:W-:Y:S02]  /*3840*/  IMAD.MOV.U32 R5, RZ, RZ, 0x8 ;  /* 0x00000008ff057424 */ /* 0x000fe400078e00ff */
[----:B------:R-:W-:Y:S02]  /*3850*/  IMAD.MOV.U32 R11, RZ, RZ, R9 ;  /* 0x000000ffff0b7224 */ /* 0x000fe400078e0009 */
[----:B------:R-:W-:-:S05]  /*3860*/  IMAD.WIDE.U32 R4, R4, R5, c[0x0][0x168] ;  /* 0x00005a0004047625 */ /* 0x000fca00078e0005 */
[----:B------:R0:W-:Y:S02]  /*3870*/  STG.E.64 [R4.64], R10 ;  /* 0x0000000a04007986 */ /* 0x0001e4000c101b04 */
.L_x_42450:
[----:B------:R-:W-:Y:S05]  /*3880*/  BSYNC B1 ;  /* 0x0000000000017941 */ /* 0x000fea0003800000 */
.L_x_42446:
[----:B------:R-:W-:-:S13]  /*3890*/  ISETP.GE.AND P0, PT, R42, R46, PT ;  /* 0x0000002e2a00720c */ /* 0x000fda0003f06270 */
[----:B0-----:R-:W-:Y:S01]  /*38a0*/  @!P0 IMAD.IADD R4, R52, 0x1, R42 ;  /* 0x0000000134048824 */ /* 0x001fe200078e022a */
[----:B------:R-:W-:Y:S01]  /*38b0*/  @!P0 IADD3 R42, R42, 0x80, RZ ;  /* 0x000000802a2a8810 */ /* 0x000fe20007ffe0ff */
[----:B------:R-:W-:Y:S02]  /*38c0*/  @!P0 IMAD.MOV.U32 R5, RZ, RZ, 0x8 ;  /* 0x00000008ff058424 */ /* 0x000fe400078e00ff */
[----:B------:R-:W-:Y:S02]  /*38d0*/  @!P0 IMAD.MOV.U32 R9, RZ, RZ, R7 ;  /* 0x000000ffff098224 */ /* 0x000fe400078e0007 */
[----:B------:R-:W-:-:S05]  /*38e0*/  @!P0 IMAD.WIDE.U32 R4, R4, R5, c[0x0][0x168] ;  /* 0x00005a0004048625 */ /* 0x000fca00078e0005 */
[----:B------:R0:W-:Y:S02]  /*38f0*/  @!P0 STG.E.64 [R4.64], R8 ;  /* 0x0000000804008986 */ /* 0x0001e4000c101b04 */
.L_x_42451:
[----:B------:R-:W-:Y:S05]  /*3900*/  BSYNC B0 ;  /* 0x0000000000007941 */ /* 0x000fea0003800000 */
.L_x_42445:
[----:B------:R-:W-:Y:S01]  /*3910*/  WARPSYNC 0xffffffff ;  /* 0xffffffff00007948 */ /* 0x000fe20003800000 */
[----:B------:R-:W-:-:S13]  /*3920*/  ISETP.GE.AND P0, PT, R42, R46, PT ;  /* 0x0000002e2a00720c */ /* 0x000fda0003f06270 */
[----:B------:R-:W-:Y:S05]  /*3930*/  @P0 EXIT ;  /* 0x000000000000094d */ /* 0x000fea0003800000 */
[----:B0-----:R-:W-:Y:S01]  /*3940*/  IADD3 R4, R52, R42, RZ ;  /* 0x0000002a34047210 */ /* 0x001fe20007ffe0ff */
[----:B------:R-:W-:Y:S02]  /*3950*/  IMAD.MOV.U32 R5, RZ, RZ, 0x8 ;  /* 0x00000008ff057424 */ /* 0x000fe400078e00ff */
[----:B------:R-:W-:Y:S02]  /*3960*/  IMAD.MOV.U32 R2, RZ, RZ, R0 ;  /* 0x000000ffff027224 */ /* 0x000fe400078e0000 */
[----:B------:R-:W-:-:S05]  /*3970*/  IMAD.WIDE.U32 R4, R4, R5, c[0x0][0x168] ;  /* 0x00005a0004047625 */ /* 0x000fca00078e0005 */
[----:B------:R-:W-:Y:S01]  /*3980*/  STG.E.64 [R4.64], R2 ;  /* 0x0000000204007986 */ /* 0x000fe2000c101b04 */
[----:B------:R-:W-:Y:S05]  /*3990*/  EXIT ;  /* 0x000000000000794d */ /* 0x000fea0003800000 */
        .weak           $__internal_40_$__cuda_sm20_rem_s64
        .type           $__internal_40_$__cuda_sm20_rem_s64,@function
        .size           $__internal_40_$__cuda_sm20_rem_s64,(.L_x_50485 - $__internal_40_$__cuda_sm20_rem_s64)
$__internal_40_$__cuda_sm20_rem_s64:
        /* <DEDUP_REMOVED lines=30> */
[----:B------:R-:W-:-:S04]  /*3b80*/  IMAD.WIDE.U32 R40, P0, R41, R38, R40 ;  /* 0x0000002629287225 */ /* 0x000fc80007800028 */
[----:B------:R-:W-:-:S04]  /*3b90*/  IMAD.HI.U32 R43, R39, R38, RZ ;  /* 0x00000026272b7227 */ /* 0x000fc800078e00ff */
[----:B------:R-:W-:Y:S01]  /*3ba0*/  IMAD.HI.U32 R44, P3, R39, R44, R40 ;  /* 0x0000002c272c7227 */ /* 0x000fe20007860028 */
[----:B------:R-:W-:-:S03]  /*3bb0*/  IADD3 R40, P5, RZ, -R0, RZ ;  /* 0x80000000ff287210 */ /* 0x000fc60007fbe0ff */
[----:B------:R-:W-:Y:S01]  /*3bc0*/  IMAD R41, R39, R38, RZ ;  /* 0x0000002627297224 */ /* 0x000fe200078e02ff */
[----:B------:R-:W-:Y:S01]  /*3bd0*/  SEL R40, R40, R0, !P2 ;  /* 0x0000000028287207 */ /* 0x000fe20005000000 */
[----:B------:R-:W-:-:S03]  /*3be0*/  IMAD.X R0, RZ, RZ, ~R4, P5 ;  /* 0x000000ffff007224 */ /* 0x000fc600028e0e04 */
[----:B------:R-:W-:Y:S02]  /*3bf0*/  IADD3 R41, P4, R41, R44, RZ ;  /* 0x0000002c29297210 */ /* 0x000fe40007f9e0ff */
[----:B------:R-:W-:Y:S01]  /*3c00*/  SEL R0, R0, R4, !P2 ;  /* 0x0000000400007207 */ /* 0x000fe20005000000 */
[----:B------:R-:W-:Y:S01]  /*3c10*/  IMAD.X R4, R43, 0x1, R39, P0 ;  /* 0x000000012b047824 */ /* 0x000fe200000e0627 */
[----:B------:R-:W-:Y:S01]  /*3c20*/  HFMA2.MMA R39, -RZ, RZ, 0, 0 ;  /* 0x00000000ff277435 */ /* 0x000fe200000001ff */
[----:B------:R-:W-:-:S03]  /*3c30*/  IMAD.HI.U32 R38, R41, R40, RZ ;  /* 0x0000002829267227 */ /* 0x000fc600078e00ff */
[----:B------:R-:W-:-:S06]  /*3c40*/  IADD3.X R4, RZ, RZ, R4, P4, P3 ;  /* 0x000000ffff047210 */ /* 0x000fcc00027e6404 */
[----:B------:R-:W-:-:S06]  /*3c50*/  IMAD.WIDE.U32 R38, R41, R0, R38 ;  /* 0x0000000029267225 */ /* 0x000fcc00078e0026 */
[----:B------:R-:W-:-:S04]  /*3c60*/  IMAD.HI.U32 R41, P0, R4, R40, R38 ;  /* 0x0000002804297227 */ /* 0x000fc80007800026 */
[CC--:B------:R-:W-:Y:S02]  /*3c70*/  IMAD R38, R4.reuse, R0.reuse, RZ ;  /* 0x0000000004267224 */ /* 0x0c0fe400078e02ff */
[----:B------:R-:W-:-:S03]  /*3c80*/  IMAD.HI.U32 R39, R4, R0, RZ ;  /* 0x0000000004277227 */ /* 0x000fc600078e00ff */
[----:B------:R-:W-:Y:S01]  /*3c90*/  IADD3 R4, P3, R38, R41, RZ ;  /* 0x0000002926047210 */ /* 0x000fe20007f7e0ff */
[----:B------:R-:W-:-:S04]  /*3ca0*/  IMAD.X R41, RZ, RZ, R39, P0 ;  /* 0x000000ffff297224 */ /* 0x000fc800000e0627 */
        /* <DEDUP_REMOVED lines=20> */
[----:B------:R-:W-:Y:S02]  /*3df0*/  IMAD.MOV.U32 R5, RZ, RZ, 0x0 ;  /* 0x00000000ff057424 */ /* 0x000fe400078e00ff */
[----:B------:R-:W-:Y:S01]  /*3e00*/  IMAD.X R4, RZ, RZ, ~R0, P3 ;  /* 0x000000ffff047224 */ /* 0x000fe200018e0e00 */
[----:B------:R-:W-:Y:S02]  /*3e10*/  ISETP.NE.AND.EX P0, PT, R3, RZ, PT, P0 ;  /* 0x000000ff0300720c */ /* 0x000fe40003f05300 */
[----:B------:R-:W-:-:S02]  /*3e20*/  SEL R3, R36, R38, !P2 ;  /* 0x0000002624037207 */ /* 0x000fc40005000000 */
[----:B------:R-:W-:Y:S01]  /*3e30*/  SEL R0, R4, R0, !P2 ;  /* 0x0000000004007207 */ /* 0x000fe20005000000 */
[----:B------:R-:W-:Y:S01]  /*3e40*/  IMAD.MOV.U32 R4, RZ, RZ, R2 ;  /* 0x000000ffff047224 */ /* 0x000fe200078e0002 */
[----:B------:R-:W-:Y:S02]  /*3e50*/  SEL R3, R3, 0xffffffff, P0 ;  /* 0xffffffff03037807 */ /* 0x000fe40000000000 */
[----:B------:R-:W-:Y:S01]  /*3e60*/  SEL R0, R0, 0xffffffff, P0 ;  /* 0xffffffff00007807 */ /* 0x000fe20000000000 */
[----:B------:R-:W-:Y:S06]  /*3e70*/  RET.REL.NODEC R4 `(_ZN2at6native29vectorized_elementwise_kernelILi2ENS0_13BinaryFunctorIlllZZZNS0_21remainder_kernel_cudaERNS_18TensorIteratorBaseEENKUlvE_clEvENKUlvE2_clEvEUlllE_EESt5arrayIPcLm3EEEEviT0_T1_) ;  /* 0xffffc18004007950 */ /* 0x000fec0003c3ffff */
.L_x_42452:
        /* <DEDUP_REMOVED lines=16> */
.L_x_50485:


//--------------------- .text._ZN2at6native29vectorized_elementwise_kernelILi4ENS0_13BinaryFunctorIlllZZZNS0_21remainder_kernel_cudaERNS_18TensorIteratorBaseEENKUlvE_clEvENKUlvE2_clEvEUlllE_EESt5arrayIPcLm3EEEEviT0_T1_ --------------------------
	.section	.text._ZN2at6native29vectorized_elementwise_kernelILi4ENS0_13BinaryFunctorIlllZZZNS0_21remainder_kernel_cudaERNS_18TensorIteratorBaseEENKUlvE_clEvENKUlvE2_clEvEUlllE_EESt5arrayIPcLm3EEEEviT0_T1_,"ax",@progbits
	.sectioninfo	@"SHI_REGISTERS=55"
	.align	128
        .global         _ZN2at6native29vectorized_elementwise_kernelILi4ENS0_13BinaryFunctorIlllZZZNS0_21remainder_kernel_cudaERNS_18TensorIteratorBaseEENKUlvE_clEvENKUlvE2_clEvEUlllE_EESt5arrayIPcLm3EEEEviT0_T1_
        .type           _ZN2at6native29vectorized_elementwise_kernelILi4ENS0_13BinaryFunctorIlllZZZNS0_21remainder_kernel_cudaERNS_18TensorIteratorBaseEENKUlvE_clEvENKUlvE2_clEvEUlllE_EESt5arrayIPcLm3EEEEviT0_T1_,@function
        .size           _ZN2at6native29vectorized_elementwise_kernelILi4ENS0_13BinaryFunctorIlllZZZNS0_21remainder_kernel_cudaERNS_18TensorIteratorBaseEENKUlvE_clEvENKUlvE2_clEvEUlllE_EESt5arrayIPcLm3EEEEviT0_T1_,(.L_x_50486 - _ZN2at6native29vectorized_elementwise_kernelILi4ENS0_13BinaryFunctorIlllZZZNS0_21remainder_kernel_cudaERNS_18TensorIteratorBaseEENKUlvE_clEvENKUlvE2_clEvEUlllE_EESt5arrayIPcLm3EEEEviT0_T1_)
        .other          _ZN2at6native29vectorized_elementwise_kernelILi4ENS0_13BinaryFunctorIlllZZZNS0_21remainder_kernel_cudaERNS_18TensorIteratorBaseEENKUlvE_clEvENKUlvE2_clEvEUlllE_EESt5arrayIPcLm3EEEEviT0_T1_,@"STO_CUDA_ENTRY STV_DEFAULT"
_ZN2at6native29vectorized_elementwise_kernelILi4ENS0_13BinaryFunctorIlllZZZNS0_21remainder_kernel_cudaERNS_18TensorIteratorBaseEENKUlvE_clEvENKUlvE2_clEvEUlllE_EESt5arrayIPcLm3EEEEviT0_T1_:
.text._ZN2at6native29vectorized_elementwise_kernelILi4ENS0_13BinaryFunctorIlllZZZNS0_21remainder_kernel_cudaERNS_18TensorIteratorBaseEENKUlvE_clEvENKUlvE2_clEvEUlllE_EESt5arrayIPcLm3EEEEviT0_T1_:
        /* <DEDUP_REMOVED lines=30> */
[----:B-----5:R-:W-:Y:S05]  /*01e0*/  CALL.REL.NOINC `($__internal_41_$__cuda_sm20_rem_s64) ;  /* 0x000037b000007944 */ /* 0x020fea0003c00000 */
[----:B------:R-:W-:Y:S02]  /*01f0*/  IMAD.MOV.U32 R42, RZ, RZ, R3 ;  /* 0x000000ffff2a7224 */ /* 0x000fe400078e0003 */
[----:B------:R-:W-:Y:S01]  /*0200*/  IMAD.MOV.U32 R43, RZ, RZ, R0 ;  /* 0x000000ffff2b7224 */ /* 0x000fe200078e0000 */
[----:B------:R-:W-:Y:S05]  /*0210*/  BRA `(.L_x_42456) ;  /* 0x0000012000007947 */ /* 0x000fea0003800000 */
.L_x_42455:
        /* <DEDUP_REMOVED lines=18> */
.L_x_42456:
[----:B------:R-:W-:Y:S05]  /*0340*/  BSYNC B0 ;  /* 0x0000000000007941 */ /* 0x000fea0003800000 */
.L_x_42454:
        /* <DEDUP_REMOVED lines=19> */
[----:B-----5:R-:W-:Y:S05]  /*0480*/  CALL.REL.NOINC `($__internal_41_$__cuda_sm20_rem_s64) ;  /* 0x0000351000007944 */ /* 0x020fea0003c00000 */
[----:B------:R-:W-:Y:S01]  /*0490*/  IMAD.MOV.U32 R2, RZ, RZ, R3 ;  /* 0x000000ffff027224 */ /* 0x000fe200078e0003 */
[----:B------:R-:W-:Y:S01]  /*04a0*/  MOV R3, R0 ;  /* 0x0000000000037202 */ /* 0x000fe20000000f00 */
[----:B------:R-:W-:Y:S05]  /*04b0*/  BRA `(.L_x_42459) ;  /* 0x0000013000007947 */ /* 0x000fea0003800000 */
.L_x_42458:
        /* <DEDUP_REMOVED lines=19> */
.L_x_42459:
[----:B------:R-:W-:Y:S05]  /*05f0*/  BSYNC B0 ;  /* 0x0000000000007941 */ /* 0x000fea0003800000 */
.L_x_42457:
        /* <DEDUP_REMOVED lines=19> */
[----:B------:R-:W-:Y:S05]  /*0730*/  CALL.REL.NOINC `($__internal_41_$__cuda_sm20_rem_s64) ;  /* 0x0000326000007944 */ /* 0x000fea0003c00000 */
[----:B------:R-:W-:Y:S02]  /*0740*/  IMAD.MOV.U32 R2, RZ, RZ, R3 ;  /* 0x000000ffff027224 */ /* 0x000fe400078e0003 */
[----:B------:R-:W-:Y:S01]  /*0750*/  IMAD.MOV.U32 R3, RZ, RZ, R0 ;  /* 0x000000ffff037224 */ /* 0x000fe200078e0000 */
[----:B------:R-:W-:Y:S05]  /*0760*/  BRA `(.L_x_42462) ;  /* 0x0000013000007947 */ /* 0x000fea0003800000 */
.L_x_42461:
        /* <DEDUP_REMOVED lines=19> */
.L_x_42462:
[----:B------:R-:W-:Y:S05]  /*08a0*/  BSYNC B0 ;  /* 0x0000000000007941 */ /* 0x000fea0003800000 */
.L_x_42460:
        /* <DEDUP_REMOVED lines=19> */
[----:B------:R-:W-:Y:S05]  /*09e0*/  CALL.REL.NOINC `($__internal_41_$__cuda_sm20_rem_s64) ;  /* 0x00002fb000007944 */ /* 0x000fea0003c00000 */
[----:B------:R-:W-:Y:S02]  /*09f0*/  IMAD.MOV.U32 R2, RZ, RZ, R3 ;  /* 0x000000ffff027224 */ /* 0x000fe400078e0003 */
[----:B------:R-:W-:Y:S01]  /*0a00*/  IMAD.MOV.U32 R3, RZ, RZ, R0 ;  /* 0x000000ffff037224 */ /* 0x000fe200078e0000 */
[----:B------:R-:W-:Y:S05]  /*0a10*/  BRA `(.L_x_42465) ;  /* 0x0000013000007947 */ /* 0x000fea0003800000 */
.L_x_42464:
        /* <DEDUP_REMOVED lines=19> */
.L_x_42465:
[----:B------:R-:W-:Y:S05]  /*0b50*/  BSYNC B0 ;  /* 0x0000000000007941 */ /* 0x000fea0003800000 */
.L_x_42463:
        /* <DEDUP_REMOVED lines=23> */
.L_x_42467:
        /* <DEDUP_REMOVED lines=19> */
.L_x_42468:
[----:B------:R-:W-:Y:S05]  /*0e00*/  BSYNC B0 ;  /* 0x0000000000007941 */ /* 0x000fea0003800000 */
.L_x_42466:
        /* <DEDUP_REMOVED lines=20> */
[----:B------:R-:W-:Y:S01]  /*0f50*/  MOV R2, R3 ;  /* 0x0000000300027202 */ /* 0x000fe20000000f00 */
[----:B------:R-:W-:Y:S01]  /*0f60*/  IMAD.MOV.U32 R3, RZ, RZ, R0 ;  /* 0x000000ffff037224 */ /* 0x000fe200078e0000 */
[----:B------:R-:W-:Y:S05]  /*0f70*/  BRA `(.L_x_42471) ;  /* 0x0000013000007947 */ /* 0x000fea0003800000 */
.L_x_42470:
        /* <DEDUP_REMOVED lines=19> */
.L_x_42471:
[----:B------:R-:W-:Y:S05]  /*10b0*/  BSYNC B0 ;  /* 0x0000000000007941 */ /* 0x000fea0003800000 */
.L_x_42469:
        /* <DEDUP_REMOVED lines=19> */
[----:B------:R-:W-:Y:S05]  /*11f0*/  CALL.REL.NOINC `($__internal_41_$__cuda_sm20_rem_s64) ;  /* 0x000027a000007944 */ /* 0x000fea0003c00000 */
[----:B------:R-:W-:Y:S02]  /*1200*/  IMAD.MOV.U32 R2, RZ, RZ, R3 ;  /* 0x000000ffff027224 */ /* 0x000fe400078e0003 */
[----:B------:R-:W-:Y:S01]  /*1210*/  IMAD.MOV.U32 R3, RZ, RZ, R0 ;  /* 0x000000ffff037224 */ /* 0x000fe200078e0000 */
[----:B------:R-:W-:Y:S05]  /*1220*/  BRA `(.L_x_42474) ;  /* 0x0000013000007947 */ /* 0x000fea0003800000 */
.L_x_42473:
        /* <DEDUP_REMOVED lines=19> */
.L_x_42474:
[----:B------:R-:W-:Y:S05]  /*1360*/  BSYNC B0 ;  /* 0x0000000000007941 */ /* 0x000fea0003800000 */
.L_x_42472:
        /* <DEDUP_REMOVED lines=23> */
.L_x_42476:
        /* <DEDUP_REMOVED lines=18> */
.L_x_42477:
[----:B------:R-:W-:Y:S05]  /*1600*/  BSYNC B0 ;  /* 0x0000000000007941 */ /* 0x000fea0003800000 */
.L_x_42475:
        /* <DEDUP_REMOVED lines=34> */
.L_x_42453:
        /* <DEDUP_REMOVED lines=92> */
[----:B------:R-:W-:Y:S05]  /*1df0*/  CALL.REL.NOINC `($__internal_41_$__cuda_sm20_rem_s64) ;  /* 0x00001ba000007944 */ /* 0x000fea0003c00000 */
[----:B------:R-:W-:Y:S02]  /*1e00*/  IMAD.MOV.U32 R2, RZ, RZ, R3 ;  /* 0x000000ffff027224 */ /* 0x000fe400078e0003 */
[----:B------:R-:W-:Y:S01]  /*1e10*/  IMAD.MOV.U32 R3, RZ, RZ, R0 ;  /* 0x000000ffff037224 */ /* 0x000fe200078e0000 */
[----:B------:R-:W-:Y:S05]  /*1e20*/  BRA `(.L_x_42482) ;  /* 0x0000012000007947 */ /* 0x000fea0003800000 */
.L_x_42481:
        /* <DEDUP_REMOVED lines=18> */
.L_x_42482:
[----:B------:R-:W-:Y:S05]  /*1f50*/  BSYNC B1 ;  /* 0x0000000000017941 */ /* 0x000fea0003800000 */
.L_x_42480:
        /* <DEDUP_REMOVED lines=10> */
.L_x_42479:
[----:B------:R-:W-:Y:S05]  /*2000*/  BSYNC B0 ;  /* 0x0000000000007941 */ /* 0x000fea0003800000 */
.L_x_42478:
        /* <DEDUP_REMOVED lines=13> */
[----:B------:R-:W-:Y:S05]  /*20e0*/  CALL.REL.NOINC `($__internal_41_$__cuda_sm20_rem_s64) ;  /* 0x000018b000007944 */ /* 0x000fea0003c00000 */
[----:B------:R-:W-:Y:S02]  /*20f0*/  IMAD.MOV.U32 R2, RZ, RZ, R3 ;  /* 0x000000ffff027224 */ /* 0x000fe400078e0003 */
[----:B------:R-:W-:Y:S01]  /*2100*/  IMAD.MOV.U32 R3, RZ, RZ, R0 ;  /* 0x000000ffff037224 */ /* 0x000fe200078e0000 */
[----:B------:R-:W-:Y:S05]  /*2110*/  BRA `(.L_x_42487) ;  /* 0x0000013000007947 */ /* 0x000fea0003800000 */
.L_x_42486:
        /* <DEDUP_REMOVED lines=19> */
.L_x_42487:
[----:B------:R-:W-:Y:S05]  /*2250*/  BSYNC B1 ;  /* 0x0000000000017941 */ /* 0x000fea0003800000 */
.L_x_42485:
        /* <DEDUP_REMOVED lines=10> */
.L_x_42484:
[----:B------:R-:W-:Y:S05]  /*2300*/  BSYNC B0 ;  /* 0x0000000000007941 */ /* 0x000fea0003800000 */
.L_x_42483:
        /* <DEDUP_REMOVED lines=14> */
[----:B------:R-:W-:Y:S01]  /*23f0*/  IMAD.MOV.U32 R2, RZ, RZ, R3 ;  /* 0x000000ffff027224 */ /* 0x000fe200078e0003 */
[----:B------:R-:W-:Y:S01]  /*2400*/  MOV R3, R0 ;  /* 0x0000000000037202 */ /* 0x000fe20000000f00 */
[----:B------:R-:W-:Y:S05]  /*2410*/  BRA `(.L_x_42492) ;  /* 0x0000013000007947 */ /* 0x000fea0003800000 */
.L_x_42491:
        /* <DEDUP_REMOVED lines=19> */
.L_x_42492:
[----:B------:R-:W-:Y:S05]  /*2550*/  BSYNC B1 ;  /* 0x0000000000017941 */ /* 0x000fea0003800000 */
.L_x_42490:
        /* <DEDUP_REMOVED lines=10> */
.L_x_42489:
[----:B------:R-:W-:Y:S05]  /*2600*/  BSYNC B0 ;  /* 0x0000000000007941 */ /* 0x000fea0003800000 */
.L_x_42488:
        /* <DEDUP_REMOVED lines=17> */
.L_x_42496:
        /* <DEDUP_REMOVED lines=19> */
.L_x_42497:
[----:B------:R-:W-:Y:S05]  /*2850*/  BSYNC B1 ;  /* 0x0000000000017941 */ /* 0x000fea0003800000 */
.L_x_42495:
        /* <DEDUP_REMOVED lines=10> */
.L_x_42494:
[----:B------:R-:W-:Y:S05]  /*2900*/  BSYNC B0 ;  /* 0x0000000000007941 */ /* 0x000fea0003800000 */
.L_x_42493:
        /* <DEDUP_REMOVED lines=17> */
.L_x_42501:
        /* <DEDUP_REMOVED lines=19> */
.L_x_42502:
[----:B------:R-:W-:Y:S05]  /*2b50*/  BSYNC B1 ;  /* 0x0000000000017941 */ /* 0x000fea0003800000 */
.L_x_42500:
        /* <DEDUP_REMOVED lines=10> */
.L_x_42499:
[----:B------:R-:W-:Y:S05]  /*2c00*/  BSYNC B0 ;  /* 0x0000000000007941 */ /* 0x000fea0003800000 */
.L_x_42498:
        /* <DEDUP_REMOVED lines=13> */
[----:B------:R-:W-:Y:S05]  /*2ce0*/  CALL.REL.NOINC `($__internal_41_$__cuda_sm20_rem_s64) ;  /* 0x00000cb000007944 */ /* 0x000fea0003c00000 */
[----:B------:R-:W-:Y:S02]  /*2cf0*/  IMAD.MOV.U32 R2, RZ, RZ, R3 ;  /* 0x000000ffff027224 */ /* 0x000fe400078e0003 */
[----:B------:R-:W-:Y:S01]  /*2d00*/  IMAD.MOV.U32 R3, RZ, RZ, R0 ;  /* 0x000000ffff037224 */ /* 0x000fe200078e0000 */
[----:B------:R-:W-:Y:S05]  /*2d10*/  BRA `(.L_x_42507) ;  /* 0x0000013000007947 */ /* 0x000fea0003800000 */
.L_x_42506:
        /* <DEDUP_REMOVED lines=19> */
.L_x_42507:
[----:B------:R-:W-:Y:S05]  /*2e50*/  BSYNC B1 ;  /* 0x0000000000017941 */ /* 0x000fea0003800000 */
.L_x_42505:
        /* <DEDUP_REMOVED lines=10> */
.L_x_42504:
[----:B------:R-:W-:Y:S05]  /*2f00*/  BSYNC B0 ;  /* 0x0000000000007941 */ /* 0x000fea0003800000 */
.L_x_42503:
        /* <DEDUP_REMOVED lines=17> */
.L_x_42511:
        /* <DEDUP_REMOVED lines=19> */
.L_x_42512:
[----:B------:R-:W-:Y:S05]  /*3150*/  BSYNC B1 ;  /* 0x0000000000017941 */ /* 0x000fea0003800000 */
.L_x_42510:
        /* <DEDUP_REMOVED lines=10> */
.L_x_42509:
[----:B------:R-:W-:Y:S05]  /*3200*/  BSYNC B0 ;  /* 0x0000000000007941 */ /* 0x000fea0003800000 */
.L_x_42508:
        /* <DEDUP_REMOVED lines=17> */
.L_x_42516:
        /* <DEDUP_REMOVED lines=19> */
.L_x_42517:
[----:B------:R-:W-:Y:S05]  /*3450*/  BSYNC B1 ;  /* 0x0000000000017941 */ /* 0x000fea0003800000 */
.L_x_42515:
        /* <DEDUP_REMOVED lines=10> */
.L_x_42514:
[----:B------:R-:W-:Y:S05]  /*3500*/  BSYNC B0 ;  /* 0x0000000000007941 */ /* 0x000fea0003800000 */
.L_x_42513:
        /* <DEDUP_REMOVED lines=30> */
.L_x_42520:
        /* <DEDUP_REMOVED lines=8> */
.L_x_42521:
        /* <DEDUP_REMOVED lines=8> */
.L_x_42522:
        /* <DEDUP_REMOVED lines=9> */
.L_x_42523:
[----:B------:R-:W-:Y:S05]  /*3880*/  BSYNC B1 ;  /* 0x0000000000017941 */ /* 0x000fea0003800000 */
.L_x_42519:
[----:B------:R-:W-:-:S13]  /*3890*/  ISETP.GE.AND P0, PT, R42, R46, PT ;  /* 0x0000002e2a00720c */ /* 0x000fda0003f06270 */
[----:B0-----:R-:W-:Y:S01]  /*38a0*/  @!P0 IMAD.IADD R4, R52, 0x1, R42 ;  /* 0x0000000134048824 */ /* 0x001fe200078e022a */
[----:B------:R-:W-:Y:S01]  /*38b0*/  @!P0 IADD3 R42, R42, 0x80, RZ ;  /* 0x000000802a2a8810 */ /* 0x000fe20007ffe0ff */
[----:B------:R-:W-:Y:S02]  /*38c0*/  @!P0 IMAD.MOV.U32 R5, RZ, RZ, 0x8 ;  /* 0x00000008ff058424 */ /* 0x000fe400078e00ff */
[----:B------:R-:W-:Y:S02]  /*38d0*/  @!P0 IMAD.MOV.U32 R9, RZ, RZ, R7 ;  /* 0x000000ffff098224 */ /* 0x000fe400078e0007 */
[----:B------:R-:W-:-:S05]  /*38e0*/  @!P0 IMAD.WIDE.U32 R4, R4, R5, c[0x0][0x168] ;  /* 0x00005a0004048625 */ /* 0x000fca00078e0005 */
[----:B------:R0:W-:Y:S02]  /*38f0*/  @!P0 STG.E.64 [R4.64], R8 ;  /* 0x0000000804008986 */ /* 0x0001e4000c101b04 */
.L_x_42524:
[----:B------:R-:W-:Y:S05]  /*3900*/  BSYNC B0 ;  /* 0x0000000000007941 */ /* 0x000fea0003800000 */
.L_x_42518:
        /* <DEDUP_REMOVED lines=9> */
        .weak           $__internal_41_$__cuda_sm20_rem_s64
        .type           $__internal_41_$__cuda_sm20_rem_s64,@function
        .size           $__internal_41_$__cuda_sm20_rem_s64,(.L_x_50486 - $__internal_41_$__cuda_sm20_rem_s64)
$__internal_41_$__cuda_sm20_rem_s64:
        /* <DEDUP_REMOVED lines=77> */
[----:B------:R-:W-:Y:S06]  /*3e70*/  RET.REL.NODEC R4 `(_ZN2at6native29vectorized_elementwise_kernelILi4ENS0_13BinaryFunctorIlllZZZNS0_21remainder_kernel_cudaERNS_18TensorIteratorBaseEENKUlvE_clEvENKUlvE2_clEvEUlllE_EESt5arrayIPcLm3EEEEviT0_T1_) ;  /* 0xffffc18004007950 */ /* 0x000fec0003c3ffff */
.L_x_42525:
        /* <DEDUP_REMOVED lines=16> */
.L_x_50486:


//--------------------- .text._ZN2at6native29vectorized_elementwise_kernelILi8ENS0_13BinaryFunctorIlllZZZNS0_21remainder_kernel_cudaERNS_18TensorIteratorBaseEENKUlvE_clEvENKUlvE2_clEvEUlllE_EESt5arrayIPcLm3EEEEviT0_T1_ --------------------------
	.section	.text._ZN2at6native29vectorized_elementwise_kernelILi8ENS0_13BinaryFunctorIlllZZZNS0_21remainder_kernel_cudaERNS_18TensorIteratorBaseEENKUlvE_clEvENKUlvE2_clEvEUlllE_EESt5arrayIPcLm3EEEEviT0_T1_,"ax",@progbits
	.sectioninfo	@"SHI_REGISTERS=4"
	.align	128
        .global         _ZN2at6native29vectorized_elementwise_kernelILi8ENS0_13BinaryFunctorIlllZZZNS0_21remainder_kernel_cudaERNS_18TensorIteratorBaseEENKUlvE_clEvENKUlvE2_clEvEUlllE_EESt5arrayIPcLm3EEEEviT0_T1_
        .type           _ZN2at6native29vectorized_elementwise_kernelILi8ENS0_13BinaryFunctorIlllZZZNS0_21remainder_kernel_cudaERNS_18TensorIteratorBaseEENKUlvE_clEvENKUlvE2_clEvEUlllE_EESt5arrayIPcLm3EEEEviT0_T1_,@function
        .size           _ZN2at6native29vectorized_elementwise_kernelILi8ENS0_13BinaryFunctorIlllZZZNS0_21remainder_kernel_cudaERNS_18TensorIteratorBaseEENKUlvE_clEvENKUlvE2_clEvEUlllE_EESt5arrayIPcLm3EEEEviT0_T1_,(.L_x_50817 - _ZN2at6native29vectorized_elementwise_kernelILi8ENS0_13BinaryFunctorIlllZZZNS0_21remainder_kernel_cudaERNS_18TensorIteratorBaseEENKUlvE_clEvENKUlvE2_clEvEUlllE_EESt5arrayIPcLm3EEEEviT0_T1_)
        .other          _ZN2at6native29vectorized_elementwise_kernelILi8ENS0_13BinaryFunctorIlllZZZNS0_21remainder_kernel_cudaERNS_18TensorIteratorBaseEENKUlvE_clEvENKUlvE2_clEvEUlllE_EESt5arrayIPcLm3EEEEviT0_T1_,@"STO_CUDA_ENTRY STV_DEFAULT"
_ZN2at6native29vectorized_elementwise_kernelILi8ENS0_13BinaryFunctorIlllZZZNS0_21remainder_kernel_cudaERNS_18TensorIteratorBaseEENKUlvE_clEvENKUlvE2_clEvEUlllE_EESt5arrayIPcLm3EEEEviT0_T1_:
.text._ZN2at6native29vectorized_elementwise_kernelILi8ENS0_13BinaryFunctorIlllZZZNS0_21remainder_kernel_cudaERNS_18TensorIteratorBaseEENKUlvE_clEvENKUlvE2_clEvEUlllE_EESt5arrayIPcLm3EEEEviT0_T1_:
[----:B------:R-:W-:Y:S02]  /*0000*/  MOV R1, c[0x0][0x28] ;  /* 0x00000a0000017a02 */ /* 0x000fe40000000f00 */
[----:B------:R-:W-:Y:S05]  /*0010*/  EXIT ;  /* 0x000000000000794d */ /* 0x000fea0003800000 */
.L_x_42526:
        /* <DEDUP_REMOVED lines=14> */
.L_x_50817:


//--------------------- .text._ZN2at6native18elementwise_kernelILi128ELi4EZNS0_15gpu_kernel_implINS0_13BUnaryFunctorIlllZZZNS0_21remainder_kernel_cudaERNS_18TensorIteratorBaseEENKUlvE_clEvENKUlvE2_clEvEUlllE_EEEEvS5_RKT_EUliE_EEviT1_ --------------------------
	.section	.text._ZN2at6native18elementwise_kernelILi128ELi4EZNS0_15gpu_kernel_implINS0_13BUnaryFunctorIlllZZZNS0_21remainder_kernel_cudaERNS_18TensorIteratorBaseEENKUlvE_clEvENKUlvE2_clEvEUlllE_EEEEvS5_RKT_EUliE_EEviT1_,"ax",@progbits
	.sectioninfo	@"SHI_REGISTERS=26"
	.align	128
        .global         _ZN2at6native18elementwise_kernelILi128ELi4EZNS0_15gpu_kernel_implINS0_13BUnaryFunctorIlllZZZNS0_21remainder_kernel_cudaERNS_18TensorIteratorBaseEENKUlvE_clEvENKUlvE2_clEvEUlllE_EEEEvS5_RKT_EUliE_EEviT1_
        .type           _ZN2at6native18elementwise_kernelILi128ELi4EZNS0_15gpu_kernel_implINS0_13BUnaryFunctorIlllZZZNS0_21remainder_kernel_cudaERNS_18TensorIteratorBaseEENKUlvE_clEvENKUlvE2_clEvEUlllE_EEEEvS5_RKT_EUliE_EEviT1_,@function
        .size           _ZN2at6native18elementwise_kernelILi128ELi4EZNS0_15gpu_kernel_implINS0_13BUnaryFunctorIlllZZZNS0_21remainder_kernel_cudaERNS_18TensorIteratorBaseEENKUlvE_clEvENKUlvE2_clEvEUlllE_EEEEvS5_RKT_EUliE_EEviT1_,(.L_x_50487 - _ZN2at6native18elementwise_kernelILi128ELi4EZNS0_15gpu_kernel_implINS0_13BUnaryFunctorIlllZZZNS0_21remainder_kernel_cudaERNS_18TensorIteratorBaseEENKUlvE_clEvENKUlvE2_clEvEUlllE_EEEEvS5_RKT_EUliE_EEviT1_)
        .other          _ZN2at6native18elementwise_kernelILi128ELi4EZNS0_15gpu_kernel_implINS0_13BUnaryFunctorIlllZZZNS0_21remainder_kernel_cudaERNS_18TensorIteratorBaseEENKUlvE_clEvENKUlvE2_clEvEUlllE_EEEEvS5_RKT_EUliE_EEviT1_,@"STO_CUDA_ENTRY STV_DEFAULT"
_ZN2at6native18elementwise_kernelILi128ELi4EZNS0_15gpu_kernel_implINS0_13BUnaryFunctorIlllZZZNS0_21remainder_kernel_cudaERNS_18TensorIteratorBaseEENKUlvE_clEvENKUlvE2_clEvEUlllE_EEEEvS5_RKT_EUliE_EEviT1_:
.text._ZN2at6native18elementwise_kernelILi128ELi4EZNS0_15gpu_kernel_implINS0_13BUnaryFunctorIlllZZZNS0_21remainder_kernel_cudaERNS_18TensorIteratorBaseEENKUlvE_clEvENKUlvE2_clEvEUlllE_EEEEvS5_RKT_EUliE_EEviT1_:
        /* <DEDUP_REMOVED lines=235> */
.L_x_42529:
        /* <DEDUP_REMOVED lines=19> */
.L_x_42533:
[----:B------:R0:W5:Y:S01]  /*0fe0*/  LDG.E.U8 R4, [R6.64] ;  /* 0x0000002406047981 */ /* 0x000162000c1e1100 */
[----:B------:R-:W-:Y:S01]  /*0ff0*/  IMAD.MOV.U32 R5, RZ, RZ, RZ ;  /* 0x000000ffff057224 */ /* 0x000fe200078e00ff */
[----:B------:R-:W-:Y:S05]  /*1000*/  BRA `(.L_x_42535) ;  /* 0x00000d5000007947 */ /* 0x000fea0003800000 */
.L_x_42532:
        /* <DEDUP_REMOVED lines=8> */
.L_x_42537:
[----:B------:R-:W2:Y:S02]  /*1090*/  LDG.E R4, [R6.64] ;  /* 0x0000002406047981 */ /* 0x000ea4000c1e1900 */
[----:B--2---:R-:W-:Y:S01]  /*10a0*/  SHF.R.S32.HI R5, RZ, 0x1f, R4 ;  /* 0x0000001fff057819 */ /* 0x004fe20000011404 */
[----:B------:R-:W-:Y:S05]  /*10b0*/  BRA `(.L_x_42535) ;  /* 0x00000ca000007947 */ /* 0x000fea0003800000 */
.L_x_42536:
[----:B------:R-:W2:Y:S02]  /*10c0*/  LDG.E.S16 R4, [R6.64] ;  /* 0x0000002406047981 */ /* 0x000ea4000c1e1700 */
[----:B--2---:R-:W-:Y:S01]  /*10d0*/  SHF.R.S32.HI R5, RZ, 0x1f, R4 ;  /* 0x0000001fff057819 */ /* 0x004fe20000011404 */
[----:B------:R-:W-:Y:S05]  /*10e0*/  BRA `(.L_x_42535) ;  /* 0x00000c7000007947 */ /* 0x000fea0003800000 */
.L_x_42531:
        /* <DEDUP_REMOVED lines=9> */
.L_x_42539:
[----:B------:R-:W2:Y:S02]  /*1180*/  LDG.E.U16 R6, [R6.64] ;  /* 0x0000002406067981 */ /* 0x000ea4000c1e1500 */
[----:B--2---:R-:W-:-:S06]  /*1190*/  HADD2.F32 R4, -RZ, R6.H0_H0 ;  /* 0x20000006ff047230 */ /* 0x004fcc0000004100 */
[----:B------:R-:W0:Y:S01]  /*11a0*/  F2I.S64.TRUNC R4, R4 ;  /* 0x0000000400047311 */ /* 0x000e22000020d900 */
[----:B------:R-:W-:Y:S05]  /*11b0*/  BRA `(.L_x_42535) ;  /* 0x00000ba000007947 */ /* 0x000fea0003800000 */
.L_x_42538:
        /* <DEDUP_REMOVED lines=9> */
.L_x_42541:
[----:B------:R-:W2:Y:S02]  /*1250*/  LDG.E.U16 R6, [R6.64] ;  /* 0x0000002406067981 */ /* 0x000ea4000c1e1500 */
[----:B--2---:R-:W-:-:S06]  /*1260*/  HADD2.F32 R4, -RZ, R6.H0_H0 ;  /* 0x20000006ff047230 */ /* 0x004fcc0000004100 */
[----:B------:R-:W0:Y:S01]  /*1270*/  F2I.S64.TRUNC R4, R4 ;  /* 0x0000000400047311 */ /* 0x000e22000020d900 */
[----:B------:R-:W-:Y:S05]  /*1280*/  BRA `(.L_x_42535) ;  /* 0x00000ad000007947 */ /* 0x000fea0003800000 */
.L_x_42540:
[----:B------:R-:W2:Y:S02]  /*1290*/  LDG.E.64 R4, [R6.64] ;  /* 0x0000002406047981 */ /* 0x000ea4000c1e1b00 */
[----:B--2---:R-:W0:Y:S01]  /*12a0*/  F2I.S64.F64.TRUNC R4, R4 ;  /* 0x0000000400047311 */ /* 0x004e22000030d900 */
[----:B------:R-:W-:Y:S05]  /*12b0*/  BRA `(.L_x_42535) ;  /* 0x00000aa000007947 */ /* 0x000fea0003800000 */
.L_x_42530:
        /* <DEDUP_REMOVED lines=13> */
.L_x_42544:
[----:B------:R-:W2:Y:S02]  /*1390*/  LDG.E.64 R4, [R6.64] ;  /* 0x0000002406047981 */ /* 0x000ea4000c1e1b00 */
[----:B--2---:R-:W0:Y:S01]  /*13a0*/  F2I.S64.F64.TRUNC R4, R4 ;  /* 0x0000000400047311 */ /* 0x004e22000030d900 */
[----:B------:R-:W-:Y:S05]  /*13b0*/  BRA `(.L_x_42535) ;  /* 0x000009a000007947 */ /* 0x000fea0003800000 */
.L_x_42543:
        /* <DEDUP_REMOVED lines=27> */
.L_x_42546:
        /* <DEDUP_REMOVED lines=14> */
.L_x_42545:
[----:B------:R-:W2:Y:S02]  /*1650*/  LDG.E.U16 R4, [R6.64] ;  /* 0x0000002406047981 */ /* 0x000ea4000c1e1500 */
[----:B--2---:R-:W-:-:S06]  /*1660*/  PRMT R4, RZ, 0x5410, R4 ;  /* 0x00005410ff047816 */ /* 0x004fcc0000000004 */
[----:B------:R-:W0:Y:S01]  /*1670*/  F2I.S64.TRUNC R4, R4 ;  /* 0x0000000400047311 */ /* 0x000e22000020d900 */
[----:B------:R-:W-:Y:S05]  /*1680*/  BRA `(.L_x_42535) ;  /* 0x000006d000007947 */ /* 0x000fea0003800000 */
.L_x_42542:
        /* <DEDUP_REMOVED lines=11> */
.L_x_42549:
        /* <DEDUP_REMOVED lines=21> */
.L_x_42553:
[----:B------:R-:W-:Y:S05]  /*1890*/  BSYNC B1 ;  /* 0x0000000000017941 */ /* 0x000fea0003800000 */
.L_x_42552:
[----:B------:R-:W-:Y:S01]  /*18a0*/  IMAD.SHL.U32 R3, R3, 0x100000, RZ ;  /* 0x0010000003037824 */ /* 0x000fe200078e00ff */
[----:B------:R-:W-:-:S04]  /*18b0*/  LEA R5, R0, 0x3b800000, 0x17 ;  /* 0x3b80000000057811 */ /* 0x000fc800078eb8ff */
[----:B------:R-:W-:Y:S02]  /*18c0*/  LOP3.LUT R4, R5, R3, R6, 0xfe, !PT ;  /* 0x0000000305047212 */ /* 0x000fe400078efe06 */
.L_x_42551:
[----:B------:R-:W-:Y:S05]  /*18d0*/  BSYNC B0 ;  /* 0x0000000000007941 */ /* 0x000fea0003800000 */
.L_x_42550:
[----:B------:R-:W0:Y:S01]  /*18e0*/  F2I.S64.TRUNC R4, R4 ;  /* 0x0000000400047311 */ /* 0x000e22000020d900 */
[----:B------:R-:W-:Y:S05]  /*18f0*/  BRA `(.L_x_42535) ;  /* 0x0000046000007947 */ /* 0x000fea0003800000 */
.L_x_42548:
        /* <DEDUP_REMOVED lines=21> */
.L_x_42557:
[----:B------:R-:W-:Y:S05]  /*1a50*/  BSYNC B1 ;  /* 0x0000000000017941 */ /* 0x000fea0003800000 */
.L_x_42556:
[----:B------:R-:W-:Y:S01]  /*1a60*/  IMAD.SHL.U32 R3, R3, 0x200000, RZ ;  /* 0x0020000003037824 */ /* 0x000fe200078e00ff */
[----:B------:R-:W-:-:S04]  /*1a70*/  LEA R5, R0, 0x37800000, 0x17 ;  /* 0x3780000000057811 */ /* 0x000fc800078eb8ff */
[----:B------:R-:W-:Y:S02]  /*1a80*/  LOP3.LUT R4, R5, R3, R6, 0xfe, !PT ;  /* 0x0000000305047212 */ /* 0x000fe400078efe06 */
.L_x_42555:
[----:B------:R-:W-:Y:S05]  /*1a90*/  BSYNC B0 ;  /* 0x0000000000007941 */ /* 0x000fea0003800000 */
.L_x_42554:
[----:B------:R-:W0:Y:S01]  /*1aa0*/  F2I.S64.TRUNC R4, R4 ;  /* 0x0000000400047311 */ /* 0x000e22000020d900 */
[----:B------:R-:W-:Y:S05]  /*1ab0*/  BRA `(.L_x_42535) ;  /* 0x000002a000007947 */ /* 0x000fea0003800000 */
.L_x_42547:
        /* <DEDUP_REMOVED lines=14> */
.L_x_42561:
[----:B------:R-:W-:Y:S05]  /*1ba0*/  BSYNC B0 ;  /* 0x0000000000007941 */ /* 0x000fea0003800000 */
.L_x_42560:
[----:B------:R-:W0:Y:S01]  /*1bb0*/  F2I.S64.TRUNC R4, R4 ;  /* 0x0000000400047311 */ /* 0x000e22000020d900 */
[----:B------:R-:W-:Y:S05]  /*1bc0*/  BRA `(.L_x_42535) ;  /* 0x0000019000007947 */ /* 0x000fea0003800000 */
.L_x_42534:
        /* <DEDUP_REMOVED lines=21> */
.L_x_42559:
[----:B------:R0:W5:Y:S01]  /*1d20*/  LDG.E.64 R4, [R6.64] ;  /* 0x0000002406047981 */ /* 0x000162000c1e1b00 */
[----:B------:R-:W-:Y:S05]  /*1d30*/  BRA `(.L_x_42535) ;  /* 0x0000002000007947 */ /* 0x000fea0003800000 */
.L_x_42558:
[----:B------:R0:W5:Y:S01]  /*1d40*/  LDG.E R4, [R6.64] ;  /* 0x0000002406047981 */ /* 0x000162000c1e1900 */
[----:B------:R-:W-:-:S05]  /*1d50*/  IMAD.MOV.U32 R5, RZ, RZ, RZ ;  /* 0x000000ffff057224 */ /* 0x000fca00078e00ff */
.L_x_42535:
[----:B01---5:R-:W-:Y:S01]  /*1d60*/  LOP3.LUT R0, R5, c[0x0][0x37c], RZ, 0xfc, !PT ;  /* 0x0000df0005007a12 */ /* 0x023fe200078efcff */
[----:B------:R-:W-:Y:S03]  /*1d70*/  BSSY B0, `(.L_x_42562) ;  /* 0x000001d000007945 */ /* 0x000fe60003800000 */
[----:B------:R-:W-:-:S13]  /*1d80*/  ISETP.NE.U32.AND P0, PT, R0, RZ, PT ;  /* 0x000000ff0000720c */ /* 0x000fda0003f05070 */
[----:B------:R-:W-:Y:S05]  /*1d90*/  @!P0 BRA `(.L_x_42563) ;  /* 0x0000008000008947 */ /* 0x000fea0003800000 */
[----:B------:R-:W-:Y:S01]  /*1da0*/  IMAD.MOV.U32 R12, RZ, RZ, R4 ;  /* 0x000000ffff0c7224 */ /* 0x000fe200078e0004 */
[----:B------:R-:W-:Y:S01]  /*1db0*/  MOV R0, 0x1df0 ;  /* 0x00001df000007802 */ /* 0x000fe20000000f00 */
[----:B------:R-:W-:Y:S02]  /*1dc0*/  IMAD.MOV.U32 R4, RZ, RZ, c[0x0][0x378] ;  /* 0x0000de00ff047624 */ /* 0x000fe400078e00ff */
[----:B------:R-:W-:Y:S02]  /*1dd0*/  IMAD.MOV.U32 R3, RZ, RZ, c[0x0][0x37c] ;  /* 0x0000df00ff037624 */ /* 0x000fe400078e00ff */
[----:B------:R-:W-:Y:S05]  /*1de0*/  CALL.REL.NOINC `($__internal_42_$__cuda_sm20_rem_s64) ;  /* 0x00009b5000007944 */ /* 0x000fea0003c00000 */
[----:B------:R-:W-:Y:S02]  /*1df0*/  IMAD.MOV.U32 R4, RZ, RZ, R8 ;  /* 0x000000ffff047224 */ /* 0x000fe400078e0008 */
[----:B------:R-:W-:Y:S01]  /*1e00*/  IMAD.MOV.U32 R5, RZ, RZ, R9 ;  /* 0x000000ffff057224 */ /* 0x000fe200078e0009 */
[----:B------:R-:W-:Y:S05]  /*1e10*/  BRA `(.L_x_42564) ;  /* 0x0000012000007947 */ /* 0x000fea0003800000 */
.L_x_42563:
        /* <DEDUP_REMOVED lines=18> */
.L_x_42564:
[----:B------:R-:W-:Y:S05]  /*1f40*/  BSYNC B0 ;  /* 0x0000000000007941 */ /* 0x000fea0003800000 */
.L_x_42562:
[----:B------:R-:W0:Y:S01]  /*1f50*/  LDC.U8 R6, c[0x0][0x380] ;  /* 0x0000e000ff067b82 */ /* 0x000e220000000000 */
[----:B------:R-:W-:Y:S02]  /*1f60*/  LOP3.LUT R0, R4, c[0x0][0x378], RZ, 0x3c, !PT ;  /* 0x0000de0004007a12 */ /* 0x000fe400078e3cff */
[----:B------:R-:W-:Y:S02]  /*1f70*/  LOP3.LUT R3, R5, c[0x0][0x37c], RZ, 0x3c, !PT ;  /* 0x0000df0005037a12 */ /* 0x000fe400078e3cff */
[----:B------:R-:W-:Y:S02]  /*1f80*/  ISETP.GT.U32.AND P0, PT, R0, -0x1, PT ;  /* 0xffffffff0000780c */ /* 0x000fe40003f04070 */
[----:B------:R-:W-:Y:S02]  /*1f90*/  ISETP.EQ.U32.AND P1, PT, R4, RZ, PT ;  /* 0x000000ff0400720c */ /* 0x000fe40003f22070 */
[----:B------:R-:W-:-:S04]  /*1fa0*/  ISETP.GT.AND.EX P0, PT, R3, -0x1, PT, P0 ;  /* 0xffffffff0300780c */ /* 0x000fc80003f04300 */
[----:B------:R-:W-:-:S04]  /*1fb0*/  ISETP.EQ.OR.EX P0, PT, R5, RZ, P0, P1 ;  /* 0x000000ff0500720c */ /* 0x000fc80000702710 */
[----:B------:R-:W-:Y:S02]  /*1fc0*/  SEL R3, RZ, c[0x0][0x378], P0 ;  /* 0x0000de00ff037a07 */ /* 0x000fe40000000000 */
[----:B------:R-:W-:Y:S02]  /*1fd0*/  SEL R7, RZ, c[0x0][0x37c], P0 ;  /* 0x0000df00ff077a07 */ /* 0x000fe40000000000 */
        /* <DEDUP_REMOVED lines=16> */
.L_x_42568:
[----:B------:R0:W-:Y:S01]  /*20e0*/  STG.E.U8 [R16.64], R3 ;  /* 0x0000000310007986 */ /* 0x0001e2000c101124 */
[----:B------:R-:W-:Y:S05]  /*20f0*/  BRA `(.L_x_42570) ;  /* 0x00000d6000007947 */ /* 0x000fea0003800000 */
.L_x_42567:
        /* <DEDUP_REMOVED lines=8> */
.L_x_42572:
[----:B------:R0:W-:Y:S01]  /*2180*/  STG.E [R16.64], R3 ;  /* 0x0000000310007986 */ /* 0x0001e2000c101924 */
[----:B------:R-:W-:Y:S05]  /*2190*/  BRA `(.L_x_42570) ;  /* 0x00000cc000007947 */ /* 0x000fea0003800000 */
.L_x_42571:
[----:B------:R0:W-:Y:S01]  /*21a0*/  STG.E.U16 [R16.64], R3 ;  /* 0x0000000310007986 */ /* 0x0001e2000c101524 */
[----:B------:R-:W-:Y:S05]  /*21b0*/  BRA `(.L_x_42570) ;  /* 0x00000ca000007947 */ /* 0x000fea0003800000 */
.L_x_42566:
        /* <DEDUP_REMOVED lines=9> */
.L_x_42574:
[----:B------:R-:W0:Y:S02]  /*2250*/  I2F.S64 R0, R4 ;  /* 0x0000000400007312 */ /* 0x000e240000301400 */
[----:B0-----:R-:W-:-:S05]  /*2260*/  F2FP.PACK_AB R0, RZ, R0 ;  /* 0x00000000ff00723e */ /* 0x001fca00000000ff */
[----:B------:R0:W-:Y:S01]  /*2270*/  STG.E.U16 [R16.64], R0 ;  /* 0x0000000010007986 */ /* 0x0001e2000c101524 */
[----:B------:R-:W-:Y:S05]  /*2280*/  BRA `(.L_x_42570) ;  /* 0x00000bd000007947 */ /* 0x000fea0003800000 */
.L_x_42573:
        /* <DEDUP_REMOVED lines=10> */
.L_x_42576:
[----:B------:R-:W0:Y:S02]  /*2330*/  I2F.S64 R4, R4 ;  /* 0x0000000400047312 */ /* 0x000e240000301400 */
[----:B0-----:R-:W-:-:S04]  /*2340*/  F2FP.PACK_AB R3, RZ, R4 ;  /* 0x00000004ff03723e */ /* 0x001fc800000000ff */
[----:B------:R-:W-:-:S05]  /*2350*/  PRMT R3, R3, 0x5410, RZ ;  /* 0x0000541003037816 */ /* 0x000fca00000000ff */
[----:B------:R0:W-:Y:S01]  /*2360*/  STG.E [R16.64], R3 ;  /* 0x0000000310007986 */ /* 0x0001e2000c101924 */
[----:B------:R-:W-:Y:S05]  /*2370*/  BRA `(.L_x_42570) ;  /* 0x00000ae000007947 */ /* 0x000fea0003800000 */
.L_x_42575:
[----:B------:R-:W0:Y:S02]  /*2380*/  I2F.F64.S64 R4, R4 ;  /* 0x0000000400047312 */ /* 0x000e240000301c00 */
[----:B0-----:R0:W-:Y:S01]  /*2390*/  STG.E.64 [R16.64], R4 ;  /* 0x0000000410007986 */ /* 0x0011e2000c101b24 */
[----:B------:R-:W-:Y:S05]  /*23a0*/  BRA `(.L_x_42570) ;  /* 0x00000ab000007947 */ /* 0x000fea0003800000 */
.L_x_42565:
        /* <DEDUP_REMOVED lines=13> */
.L_x_42579:
[----:B------:R-:W0:Y:S01]  /*2480*/  I2F.F64.S64 R4, R4 ;  /* 0x0000000400047312 */ /* 0x000e220000301c00 */
[----:B------:R-:W-:-:S05]  /*2490*/  CS2R R6, SRZ ;  /* 0x0000000000067805 */ /* 0x000fca000001ff00 */
[----:B0-----:R0:W-:Y:S01]  /*24a0*/  STG.E.128 [R16.64], R4 ;  /* 0x0000000410007986 */ /* 0x0011e2000c101d24 */
[----:B------:R-:W-:Y:S05]  /*24b0*/  BRA `(.L_x_42570) ;  /* 0x000009a000007947 */ /* 0x000fea0003800000 */
.L_x_42578:
        /* <DEDUP_REMOVED lines=21> */
.L_x_42583:
[----:B------:R-:W-:Y:S05]  /*2610*/  BSYNC B0 ;  /* 0x0000000000007941 */ /* 0x000fea0003800000 */
.L_x_42582:
[----:B------:R-:W-:-:S05]  /*2620*/  LOP3.LUT R7, R0, R7, RZ, 0xfc, !PT ;  /* 0x0000000700077212 */ /* 0x000fca00078efcff */
[----:B------:R0:W-:Y:S01]  /*2630*/  STG.E.U8 [R16.64], R7 ;  /* 0x0000000710007986 */ /* 0x0001e2000c101124 */
[----:B------:R-:W-:Y:S05]  /*2640*/  BRA `(.L_x_42570) ;  /* 0x0000081000007947 */ /* 0x000fea0003800000 */
.L_x_42581:
        /* <DEDUP_REMOVED lines=13> */
.L_x_42585:
[----:B------:R-:W-:Y:S01]  /*2720*/  IMAD.MOV.U32 R0, RZ, RZ, 0x7f ;  /* 0x0000007fff007424 */ /* 0x000fe200078e00ff */
[----:B------:R-:W-:-:S04]  /*2730*/  ISETP.GT.U32.AND P0, PT, R3, 0x7f800000, PT ;  /* 0x7f8000000300780c */ /* 0x000fc80003f04070 */
[----:B------:R-:W-:-:S04]  /*2740*/  SEL R0, R0, 0x7c, P0 ;  /* 0x0000007c00007807 */ /* 0x000fc80000000000 */
.L_x_42586:
[----:B------:R-:W-:Y:S05]  /*2750*/  BSYNC B0 ;  /* 0x0000000000007941 */ /* 0x000fea0003800000 */
.L_x_42584:
[----:B------:R-:W-:-:S04]  /*2760*/  LOP3.LUT R3, R5, 0x80000000, RZ, 0xc0, !PT ;  /* 0x8000000005037812 */ /* 0x000fc800078ec0ff */
[----:B------:R-:W-:-:S04]  /*2770*/  SHF.R.U32.HI R3, RZ, 0x18, R3 ;  /* 0x00000018ff037819 */ /* 0x000fc80000011603 */
[----:B------:R-:W-:-:S05]  /*2780*/  LOP3.LUT R3, R0, R3, RZ, 0xfc, !PT ;  /* 0x0000000300037212 */ /* 0x000fca00078efcff */
[----:B------:R0:W-:Y:S01]  /*2790*/  STG.E.U8 [R16.64], R3 ;  /* 0x0000000310007986 */ /* 0x0001e2000c101124 */
[----:B------:R-:W-:Y:S05]  /*27a0*/  BRA `(.L_x_42570) ;  /* 0x000006b000007947 */ /* 0x000fea0003800000 */
.L_x_42580:
[----:B------:R-:W0:Y:S02]  /*27b0*/  I2F.S64 R0, R4 ;  /* 0x0000000400007312 */ /* 0x000e240000301400 */
[----:B0-----:R-:W-:-:S05]  /*27c0*/  F2FP.BF16.PACK_AB R0, RZ, R0 ;  /* 0x00000000ff00723e */ /* 0x001fca00000010ff */
[----:B------:R0:W-:Y:S01]  /*27d0*/  STG.E.U16 [R16.64], R0 ;  /* 0x0000000010007986 */ /* 0x0001e2000c101524 */
[----:B------:R-:W-:Y:S05]  /*27e0*/  BRA `(.L_x_42570) ;  /* 0x0000067000007947 */ /* 0x000fea0003800000 */
.L_x_42577:
        /* <DEDUP_REMOVED lines=10> */
.L_x_42589:
        /* <DEDUP_REMOVED lines=17> */
.L_x_42592:
[----:B------:R-:W-:-:S04]  /*29a0*/  LOP3.LUT R3, R5, 0x80000000, RZ, 0xc0, !PT ;  /* 0x8000000005037812 */ /* 0x000fc800078ec0ff */
[----:B------:R-:W-:-:S04]  /*29b0*/  SHF.R.U32.HI R3, RZ, 0x18, R3 ;  /* 0x00000018ff037819 */ /* 0x000fc80000011603 */
[----:B------:R-:W-:-:S04]  /*29c0*/  LOP3.LUT R0, R0, R3, RZ, 0xfc, !PT ;  /* 0x0000000300007212 */ /* 0x000fc800078efcff */
[----:B------:R-:W-:Y:S02]  /*29d0*/  PRMT R8, R0, 0x7610, R8 ;  /* 0x0000761000087816 */ /* 0x000fe40000000008 */
.L_x_42591:
[----:B------:R-:W-:Y:S05]  /*29e0*/  BSYNC B0 ;  /* 0x0000000000007941 */ /* 0x000fea0003800000 */
.L_x_42590:
[----:B------:R0:W-:Y:S01]  /*29f0*/  STG.E.U8 [R16.64], R8 ;  /* 0x0000000810007986 */ /* 0x0001e2000c101124 */
[----:B------:R-:W-:Y:S05]  /*2a00*/  BRA `(.L_x_42570) ;  /* 0x0000045000007947 */ /* 0x000fea0003800000 */
.L_x_42588:
        /* <DEDUP_REMOVED lines=17> */
.L_x_42595:
[----:B------:R-:W-:-:S04]  /*2b20*/  LOP3.LUT R3, R5, 0x80000000, RZ, 0xc0, !PT ;  /* 0x8000000005037812 */ /* 0x000fc800078ec0ff */
[----:B------:R-:W-:-:S04]  /*2b30*/  SHF.R.U32.HI R3, RZ, 0x18, R3 ;  /* 0x00000018ff037819 */ /* 0x000fc80000011603 */
[----:B------:R-:W-:-:S04]  /*2b40*/  LOP3.LUT R0, R0, R3, RZ, 0xfc, !PT ;  /* 0x0000000300007212 */ /* 0x000fc800078efcff */
[----:B------:R-:W-:Y:S02]  /*2b50*/  PRMT R8, R0, 0x7610, R8 ;  /* 0x0000761000087816 */ /* 0x000fe40000000008 */
.L_x_42594:
[----:B------:R-:W-:Y:S05]  /*2b60*/  BSYNC B0 ;  /* 0x0000000000007941 */ /* 0x000fea0003800000 */
.L_x_42593:
[----:B------:R0:W-:Y:S01]  /*2b70*/  STG.E.U8 [R16.64], R8 ;  /* 0x0000000810007986 */ /* 0x0001e2000c101124 */
[----:B------:R-:W-:Y:S05]  /*2b80*/  BRA `(.L_x_42570) ;  /* 0x000002d000007947 */ /* 0x000fea0003800000 */
.L_x_42587:
        /* <DEDUP_REMOVED lines=22> */
.L_x_42569:
        /* <DEDUP_REMOVED lines=20> */
.L_x_42597:
[----:B------:R0:W-:Y:S01]  /*2e30*/  STG.E.64 [R16.64], R4 ;  /* 0x0000000410007986 */ /* 0x0001e2000c101b24 */
[----:B------:R-:W-:Y:S05]  /*2e40*/  BRA `(.L_x_42570) ;  /* 0x0000001000007947 */ /* 0x000fea0003800000 */
.L_x_42596:
[----:B------:R0:W-:Y:S02]  /*2e50*/  STG.E [R16.64], R3 ;  /* 0x0000000310007986 */ /* 0x0001e4000c101924 */
.L_x_42570:
[----:B------:R-:W-:-:S05]  /*2e60*/  IMAD R2, R2, 0x200, R23 ;  /* 0x0000020002027824 */ /* 0x000fca00078e0217 */
[----:B------:R-:W-:Y:S02]  /*2e70*/  IADD3 R19, R2, 0x80, RZ ;  /* 0x0000008002137810 */ /* 0x000fe40007ffe0ff */
.L_x_42528:
[----:B------:R-:W-:Y:S05]  /*2e80*/  BSYNC B6 ;  /* 0x0000000000067941 */ /* 0x000fea0003800000 */
.L_x_42527:
        /* <DEDUP_REMOVED lines=231> */
.L_x_42600:
        /* <DEDUP_REMOVED lines=19> */
.L_x_42604:
[----:B------:R0:W5:Y:S01]  /*3e30*/  LDG.E.U8 R4, [R2.64] ;  /* 0x0000002402047981 */ /* 0x000162000c1e1100 */
[----:B------:R-:W-:Y:S01]  /*3e40*/  IMAD.MOV.U32 R5, RZ, RZ, RZ ;  /* 0x000000ffff057224 */ /* 0x000fe200078e00ff */
[----:B------:R-:W-:Y:S05]  /*3e50*/  BRA `(.L_x_42606) ;  /* 0x00000d5000007947 */ /* 0x000fea0003800000 */
.L_x_42603:
        /* <DEDUP_REMOVED lines=8> */
.L_x_42608:
[----:B------:R-:W2:Y:S02]  /*3ee0*/  LDG.E R4, [R2.64] ;  /* 0x0000002402047981 */ /* 0x000ea4000c1e1900 */
[----:B--2---:R-:W-:Y:S01]  /*3ef0*/  SHF.R.S32.HI R5, RZ, 0x1f, R4 ;  /* 0x0000001fff057819 */ /* 0x004fe20000011404 */
[----:B------:R-:W-:Y:S05]  /*3f00*/  BRA `(.L_x_42606) ;  /* 0x00000ca000007947 */ /* 0x000fea0003800000 */
.L_x_42607:
[----:B------:R-:W2:Y:S02]  /*3f10*/  LDG.E.S16 R4, [R2.64] ;  /* 0x0000002402047981 */ /* 0x000ea4000c1e1700 */
[----:B--2---:R-:W-:Y:S01]  /*3f20*/  SHF.R.S32.HI R5, RZ, 0x1f, R4 ;  /* 0x0000001fff057819 */ /* 0x004fe20000011404 */
[----:B------:R-:W-:Y:S05]  /*3f30*/  BRA `(.L_x_42606) ;  /* 0x00000c7000007947 */ /* 0x000fea0003800000 */
.L_x_42602:
        /* <DEDUP_REMOVED lines=9> */
.L_x_42610:
[----:B------:R-:W2:Y:S02]  /*3fd0*/  LDG.E.U16 R2, [R2.64] ;  /* 0x0000002402027981 */ /* 0x000ea4000c1e1500 */
[----:B--2---:R-:W-:-:S06]  /*3fe0*/  HADD2.F32 R4, -RZ, R2.H0_H0 ;  /* 0x20000002ff047230 */ /* 0x004fcc0000004100 */
[----:B------:R-:W0:Y:S01]  /*3ff0*/  F2I.S64.TRUNC R4, R4 ;  /* 0x0000000400047311 */ /* 0x000e22000020d900 */
[----:B------:R-:W-:Y:S05]  /*4000*/  BRA `(.L_x_42606) ;  /* 0x00000ba000007947 */ /* 0x000fea0003800000 */
.L_x_42609:
        /* <DEDUP_REMOVED lines=9> */
.L_x_42612:
[----:B------:R-:W2:Y:S02]  /*40a0*/  LDG.E.U16 R2, [R2.64] ;  /* 0x0000002402027981 */ /* 0x000ea4000c1e1500 */
[----:B--2---:R-:W-:-:S06]  /*40b0*/  HADD2.F32 R4, -RZ, R2.H0_H0 ;  /* 0x20000002ff047230 */ /* 0x004fcc0000004100 */
[----:B------:R-:W0:Y:S01]  /*40c0*/  F2I.S64.TRUNC R4, R4 ;  /* 0x0000000400047311 */ /* 0x000e22000020d900 */
[----:B------:R-:W-:Y:S05]  /*40d0*/  BRA `(.L_x_42606) ;  /* 0x00000ad000007947 */ /* 0x000fea0003800000 */
.L_x_42611:
[----:B------:R-:W2:Y:S02]  /*40e0*/  LDG.E.64 R2, [R2.64] ;  /* 0x0000002402027981 */ /* 0x000ea4000c1e1b00 */
[----:B--2---:R0:W1:Y:S01]  /*40f0*/  F2I.S64.F64.TRUNC R4, R2 ;  /* 0x0000000200047311 */ /* 0x004062000030d900 */
[----:B------:R-:W-:Y:S05]  /*4100*/  BRA `(.L_x_42606) ;  /* 0x00000aa000007947 */ /* 0x000fea0003800000 */
.L_x_42601:
        /* <DEDUP_REMOVED lines=13> */
.L_x_42615:
[----:B------:R-:W2:Y:S02]  /*41e0*/  LDG.E.64 R2, [R2.64] ;  /* 0x0000002402027981 */ /* 0x000ea4000c1e1b00 */
[----:B--2---:R0:W1:Y:S01]  /*41f0*/  F2I.S64.F64.TRUNC R4, R2 ;  /* 0x0000000200047311 */ /* 0x004062000030d900 */
[----:B------:R-:W-:Y:S05]  /*4200*/  BRA `(.L_x_42606) ;  /* 0x000009a000007947 */ /* 0x000fea0003800000 */
.L_x_42614:
        /* <DEDUP_REMOVED lines=27> */
.L_x_42617:
        /* <DEDUP_REMOVED lines=14> */
.L_x_42616:
[----:B------:R-:W2:Y:S02]  /*44a0*/  LDG.E.U16 R4, [R2.64] ;  /* 0x0000002402047981 */ /* 0x000ea4000c1e1500 */
[----:B--2---:R-:W-:-:S06]  /*44b0*/  PRMT R4, RZ, 0x5410, R4 ;  /* 0x00005410ff047816 */ /* 0x004fcc0000000004 */
[----:B------:R-:W0:Y:S01]  /*44c0*/  F2I.S64.TRUNC R4, R4 ;  /* 0x0000000400047311 */ /* 0x000e22000020d900 */
[----:B------:R-:W-:Y:S05]  /*44d0*/  BRA `(.L_x_42606) ;  /* 0x000006d000007947 */ /* 0x000fea0003800000 */
.L_x_42613:
        /* <DEDUP_REMOVED lines=11> */
.L_x_42620:
        /* <DEDUP_REMOVED lines=21> */
.L_x_42624:
[----:B------:R-:W-:Y:S05]  /*46e0*/  BSYNC B1 ;  /* 0x0000000000017941 */ /* 0x000fea0003800000 */
.L_x_42623:
[----:B------:R-:W-:Y:S01]  /*46f0*/  IMAD.SHL.U32 R2, R2, 0x100000, RZ ;  /* 0x0010000002027824 */ /* 0x000fe200078e00ff */
[----:B------:R-:W-:-:S04]  /*4700*/  LEA R3, R0, 0x3b800000, 0x17 ;  /* 0x3b80000000037811 */ /* 0x000fc800078eb8ff */
[----:B------:R-:W-:Y:S02]  /*4710*/  LOP3.LUT R4, R3, R2, R4, 0xfe, !PT ;  /* 0x0000000203047212 */ /* 0x000fe400078efe04 */
.L_x_42622:
[----:B------:R-:W-:Y:S05]  /*4720*/  BSYNC B0 ;  /* 0x0000000000007941 */ /* 0x000fea0003800000 */
.L_x_42621:
[----:B------:R-:W0:Y:S01]  /*4730*/  F2I.S64.TRUNC R4, R4 ;  /* 0x0000000400047311 */ /* 0x000e22000020d900 */
[----:B------:R-:W-:Y:S05]  /*4740*/  BRA `(.L_x_42606) ;  /* 0x0000046000007947 */ /* 0x000fea0003800000 */
.L_x_42619:
        /* <DEDUP_REMOVED lines=21> */
.L_x_42628:
[----:B------:R-:W-:Y:S05]  /*48a0*/  BSYNC B1 ;  /* 0x0000000000017941 */ /* 0x000fea0003800000 */
.L_x_42627:
[----:B------:R-:W-:Y:S01]  /*48b0*/  IMAD.SHL.U32 R2, R2, 0x200000, RZ ;  /* 0x0020000002027824 */ /* 0x000fe200078e00ff */
[----:B------:R-:W-:-:S04]  /*48c0*/  LEA R3, R0, 0x37800000, 0x17 ;  /* 0x3780000000037811 */ /* 0x000fc800078eb8ff */
[----:B------:R-:W-:Y:S02]  /*48d0*/  LOP3.LUT R4, R3, R2, R4, 0xfe, !PT ;  /* 0x0000000203047212 */ /* 0x000fe400078efe04 */
.L_x_42626:
[----:B------:R-:W-:Y:S05]  /*48e0*/  BSYNC B0 ;  /* 0x0000000000007941 */ /* 0x000fea0003800000 */
.L_x_42625:
[----:B------:R-:W0:Y:S01]  /*48f0*/  F2I.S64.TRUNC R4, R4 ;  /* 0x0000000400047311 */ /* 0x000e22000020d900 */
[----:B------:R-:W-:Y:S05]  /*4900*/  BRA `(.L_x_42606) ;  /* 0x000002a000007947 */ /* 0x000fea0003800000 */
.L_x_42618:
        /* <DEDUP_REMOVED lines=14> */
.L_x_42632:
[----:B------:R-:W-:Y:S05]  /*49f0*/  BSYNC B0 ;  /* 0x0000000000007941 */ /* 0x000fea0003800000 */
.L_x_42631:
[----:B------:R-:W0:Y:S01]  /*4a00*/  F2I.S64.TRUNC R4, R4 ;  /* 0x0000000400047311 */ /* 0x000e22000020d900 */
[----:B------:R-:W-:Y:S05]  /*4a10*/  BRA `(.L_x_42606) ;  /* 0x0000019000007947 */ /* 0x000fea0003800000 */
.L_x_42605:
        /* <DEDUP_REMOVED lines=21> */
.L_x_42630:
[----:B------:R0:W5:Y:S01]  /*4b70*/  LDG.E.64 R4, [R2.64] ;  /* 0x0000002402047981 */ /* 0x000162000c1e1b00 */
[----:B------:R-:W-:Y:S05]  /*4b80*/  BRA `(.L_x_42606) ;  /* 0x0000002000007947 */ /* 0x000fea0003800000 */
.L_x_42629:
[----:B------:R0:W5:Y:S01]  /*4b90*/  LDG.E R4, [R2.64] ;  /* 0x0000002402047981 */ /* 0x000162000c1e1900 */
[----:B------:R-:W-:-:S05]  /*4ba0*/  IMAD.MOV.U32 R5, RZ, RZ, RZ ;  /* 0x000000ffff057224 */ /* 0x000fca00078e00ff */
.L_x_42606:
        /* <DEDUP_REMOVED lines=12> */
.L_x_42634:
        /* <DEDUP_REMOVED lines=18> */
.L_x_42635:
[----:B------:R-:W-:Y:S05]  /*4d90*/  BSYNC B0 ;  /* 0x0000000000007941 */ /* 0x000fea0003800000 */
.L_x_42633:
        /* <DEDUP_REMOVED lines=25> */
.L_x_42639:
[----:B------:R0:W-:Y:S01]  /*4f30*/  STG.E.U8 [R16.64], R5 ;  /* 0x0000000510007986 */ /* 0x0001e2000c101124 */
[----:B------:R-:W-:Y:S05]  /*4f40*/  BRA `(.L_x_42641) ;  /* 0x00000d7000007947 */ /* 0x000fea0003800000 */
.L_x_42638:
        /* <DEDUP_REMOVED lines=8> */
.L_x_42643:
[----:B------:R0:W-:Y:S01]  /*4fd0*/  STG.E [R16.64], R5 ;  /* 0x0000000510007986 */ /* 0x0001e2000c101924 */
[----:B------:R-:W-:Y:S05]  /*4fe0*/  BRA `(.L_x_42641) ;  /* 0x00000cd000007947 */ /* 0x000fea0003800000 */
.L_x_42642:
[----:B------:R0:W-:Y:S01]  /*4ff0*/  STG.E.U16 [R16.64], R5 ;  /* 0x0000000510007986 */ /* 0x0001e2000c101524 */
[----:B------:R-:W-:Y:S05]  /*5000*/  BRA `(.L_x_42641) ;  /* 0x00000cb000007947 */ /* 0x000fea0003800000 */
.L_x_42637:
        /* <DEDUP_REMOVED lines=9> */
.L_x_42645:
[----:B------:R-:W0:Y:S02]  /*50a0*/  I2F.S64 R0, R2 ;  /* 0x0000000200007312 */ /* 0x000e240000301400 */
[----:B0-----:R-:W-:-:S05]  /*50b0*/  F2FP.PACK_AB R0, RZ, R0 ;  /* 0x00000000ff00723e */ /* 0x001fca00000000ff */
[----:B------:R0:W-:Y:S01]  /*50c0*/  STG.E.U16 [R16.64], R0 ;  /* 0x0000000010007986 */ /* 0x0001e2000c101524 */
[----:B------:R-:W-:Y:S05]  /*50d0*/  BRA `(.L_x_42641) ;  /* 0x00000be000007947 */ /* 0x000fea0003800000 */
.L_x_42644:
        /* <DEDUP_REMOVED lines=10> */
.L_x_42647:
[----:B------:R-:W0:Y:S02]  /*5180*/  I2F.S64 R2, R2 ;  /* 0x0000000200027312 */ /* 0x000e240000301400 */
[----:B0-----:R-:W-:-:S04]  /*5190*/  F2FP.PACK_AB R3, RZ, R2 ;  /* 0x00000002ff03723e */ /* 0x001fc800000000ff */
[----:B------:R-:W-:-:S05]  /*51a0*/  PRMT R3, R3, 0x5410, RZ ;  /* 0x0000541003037816 */ /* 0x000fca00000000ff */
[----:B------:R0:W-:Y:S01]  /*51b0*/  STG.E [R16.64], R3 ;  /* 0x0000000310007986 */ /* 0x0001e2000c101924 */
[----:B------:R-:W-:Y:S05]  /*51c0*/  BRA `(.L_x_42641) ;  /* 0x00000af000007947 */ /* 0x000fea0003800000 */
.L_x_42646:
[----:B------:R-:W0:Y:S02]  /*51d0*/  I2F.F64.S64 R2, R2 ;  /* 0x0000000200027312 */ /* 0x000e240000301c00 */
[----:B0-----:R0:W-:Y:S01]  /*51e0*/  STG.E.64 [R16.64], R2 ;  /* 0x0000000210007986 */ /* 0x0011e2000c101b24 */
[----:B------:R-:W-:Y:S05]  /*51f0*/  BRA `(.L_x_42641) ;  /* 0x00000ac000007947 */ /* 0x000fea0003800000 */
.L_x_42636:
        /* <DEDUP_REMOVED lines=13> */
.L_x_42650:
[----:B------:R-:W0:Y:S01]  /*52d0*/  I2F.F64.S64 R4, R2 ;  /* 0x0000000200047312 */ /* 0x000e220000301c00 */
[----:B------:R-:W-:-:S05]  /*52e0*/  CS2R R6, SRZ ;  /* 0x0000000000067805 */ /* 0x000fca000001ff00 */
[----:B0-----:R0:W-:Y:S01]  /*52f0*/  STG.E.128 [R16.64], R4 ;  /* 0x0000000410007986 */ /* 0x0011e2000c101d24 */
[----:B------:R-:W-:Y:S05]  /*5300*/  BRA `(.L_x_42641) ;  /* 0x000009b000007947 */ /* 0x000fea0003800000 */
.L_x_42649:
        /* <DEDUP_REMOVED lines=21> */
.L_x_42654:
[----:B------:R-:W-:Y:S05]  /*5460*/  BSYNC B0 ;  /* 0x0000000000007941 */ /* 0x000fea0003800000 */
.L_x_42653:
[----:B------:R-:W-:-:S05]  /*5470*/  LOP3.LUT R5, R0, R5, RZ, 0xfc, !PT ;  /* 0x0000000500057212 */ /* 0x000fca00078efcff */
[----:B------:R0:W-:Y:S01]  /*5480*/  STG.E.U8 [R16.64], R5 ;  /* 0x0000000510007986 */ /* 0x0001e2000c101124 */
[----:B------:R-:W-:Y:S05]  /*5490*/  BRA `(.L_x_42641) ;  /* 0x0000082000007947 */ /* 0x000fea0003800000 */
.L_x_42652:
        /* <DEDUP_REMOVED lines=13> */
.L_x_42656:
[----:B------:R-:W-:Y:S01]  /*5570*/  IMAD.MOV.U32 R0, RZ, RZ, 0x7f ;  /* 0x0000007fff007424 */ /* 0x000fe200078e00ff */
[----:B------:R-:W-:-:S04]  /*5580*/  ISETP.GT.U32.AND P0, PT, R4, 0x7f800000, PT ;  /* 0x7f8000000400780c */ /* 0x000fc80003f04070 */
[----:B------:R-:W-:-:S04]  /*5590*/  SEL R0, R0, 0x7c, P0 ;  /* 0x0000007c00007807 */ /* 0x000fc80000000000 */
.L_x_42657:
[----:B------:R-:W-:Y:S05]  /*55a0*/  BSYNC B0 ;  /* 0x0000000000007941 */ /* 0x000fea0003800000 */
.L_x_42655:
[----:B------:R-:W-:-:S04]  /*55b0*/  LOP3.LUT R2, R3, 0x80000000, RZ, 0xc0, !PT ;  /* 0x8000000003027812 */ /* 0x000fc800078ec0ff */
[----:B------:R-:W-:-:S04]  /*55c0*/  SHF.R.U32.HI R3, RZ, 0x18, R2 ;  /* 0x00000018ff037819 */ /* 0x000fc80000011602 */
[----:B------:R-:W-:-:S05]  /*55d0*/  LOP3.LUT R3, R0, R3, RZ, 0xfc, !PT ;  /* 0x0000000300037212 */ /* 0x000fca00078efcff */
[----:B------:R0:W-:Y:S01]  /*55e0*/  STG.E.U8 [R16.64], R3 ;  /* 0x0000000310007986 */ /* 0x0001e2000c101124 */
[----:B------:R-:W-:Y:S05]  /*55f0*/  BRA `(.L_x_42641) ;  /* 0x000006c000007947 */ /* 0x000fea0003800000 */
.L_x_42651:
[----:B------:R-:W0:Y:S02]  /*5600*/  I2F.S64 R0, R2 ;  /* 0x0000000200007312 */ /* 0x000e240000301400 */
[----:B0-----:R-:W-:-:S05]  /*5610*/  F2FP.BF16.PACK_AB R0, RZ, R0 ;  /* 0x00000000ff00723e */ /* 0x001fca00000010ff */
[----:B------:R0:W-:Y:S01]  /*5620*/  STG.E.U16 [R16.64], R0 ;  /* 0x0000000010007986 */ /* 0x0001e2000c101524 */
[----:B------:R-:W-:Y:S05]  /*5630*/  BRA `(.L_x_42641) ;  /* 0x0000068000007947 */ /* 0x000fea0003800000 */
.L_x_42648:
        /* <DEDUP_REMOVED lines=10> */
.L_x_42660:
        /* <DEDUP_REMOVED lines=17> */
.L_x_42663:
[----:B------:R-:W-:-:S04]  /*57f0*/  LOP3.LUT R2, R3, 0x80000000, RZ, 0xc0, !PT ;  /* 0x8000000003027812 */ /* 0x000fc800078ec0ff */
[----:B------:R-:W-:-:S04]  /*5800*/  SHF.R.U32.HI R3, RZ, 0x18, R2 ;  /* 0x00000018ff037819 */ /* 0x000fc80000011602 */
[----:B------:R-:W-:-:S04]  /*5810*/  LOP3.LUT R0, R0, R3, RZ, 0xfc, !PT ;  /* 0x0000000300007212 */ /* 0x000fc800078efcff */
[----:B------:R-:W-:Y:S02]  /*5820*/  PRMT R8, R0, 0x7610, R8 ;  /* 0x0000761000087816 */ /* 0x000fe40000000008 */
.L_x_42662:
[----:B------:R-:W-:Y:S05]  /*5830*/  BSYNC B0 ;  /* 0x0000000000007941 */ /* 0x000fea0003800000 */
.L_x_42661:
[----:B------:R0:W-:Y:S01]  /*5840*/  STG.E.U8 [R16.64], R8 ;  /* 0x0000000810007986 */ /* 0x0001e2000c101124 */
[----:B------:R-:W-:Y:S05]  /*5850*/  BRA `(.L_x_42641) ;  /* 0x0000046000007947 */ /* 0x000fea0003800000 */
.L_x_42659:
        /* <DEDUP_REMOVED lines=17> */
.L_x_42666:
[----:B------:R-:W-:-:S04]  /*5970*/  LOP3.LUT R2, R3, 0x80000000, RZ, 0xc0, !PT ;  /* 0x8000000003027812 */ /* 0x000fc800078ec0ff */
[----:B------:R-:W-:-:S04]  /*5980*/  SHF.R.U32.HI R3, RZ, 0x18, R2 ;  /* 0x00000018ff037819 */ /* 0x000fc80000011602 */
[----:B------:R-:W-:-:S04]  /*5990*/  LOP3.LUT R0, R0, R3, RZ, 0xfc, !PT ;  /* 0x0000000300007212 */ /* 0x000fc800078efcff */
[----:B------:R-:W-:Y:S02]  /*59a0*/  PRMT R8, R0, 0x7610, R8 ;  /* 0x0000761000087816 */ /* 0x000fe40000000008 */
.L_x_42665:
[----:B------:R-:W-:Y:S05]  /*59b0*/  BSYNC B0 ;  /* 0x0000000000007941 */ /* 0x000fea0003800000 */
.L_x_42664:
[----:B------:R0:W-:Y:S01]  /*59c0*/  STG.E.U8 [R16.64], R8 ;  /* 0x0000000810007986 */ /* 0x0001e2000c101124 */
[----:B------:R-:W-:Y:S05]  /*59d0*/  BRA `(.L_x_42641) ;  /* 0x000002e000007947 */ /* 0x000fea0003800000 */
.L_x_42658:
        /* <DEDUP_REMOVED lines=23> */
.L_x_42640:
        /* <DEDUP_REMOVED lines=20> */
.L_x_42668:
[----:B------:R0:W-:Y:S01]  /*5c90*/  STG.E.64 [R16.64], R2 ;  /* 0x0000000210007986 */ /* 0x0001e2000c101b24 */
[----:B------:R-:W-:Y:S05]  /*5ca0*/  BRA `(.L_x_42641) ;  /* 0x0000001000007947 */ /* 0x000fea0003800000 */
.L_x_42667:
[----:B------:R0:W-:Y:S02]  /*5cb0*/  STG.E [R16.64], R5 ;  /* 0x0000000510007986 */ /* 0x0001e4000c101924 */
.L_x_42641:
        /* <DEDUP_REMOVED lines=231> */
.L_x_42669:
        /* <DEDUP_REMOVED lines=19> */
.L_x_42673:
[----:B------:R0:W5:Y:S01]  /*6c60*/  LDG.E.U8 R4, [R2.64] ;  /* 0x0000002402047981 */ /* 0x000162000c1e1100 */
[----:B------:R-:W-:Y:S01]  /*6c70*/  IMAD.MOV.U32 R5, RZ, RZ, RZ ;  /* 0x000000ffff057224 */ /* 0x000fe200078e00ff */
[----:B------:R-:W-:Y:S05]  /*6c80*/  BRA `(.L_x_42675) ;  /* 0x00000d5000007947 */ /* 0x000fea0003800000 */
.L_x_42672:
        /* <DEDUP_REMOVED lines=8> */
.L_x_42677:
[----:B------:R-:W2:Y:S02]  /*6d10*/  LDG.E R4, [R2.64] ;  /* 0x0000002402047981 */ /* 0x000ea4000c1e1900 */
[----:B--2---:R-:W-:Y:S01]  /*6d20*/  SHF.R.S32.HI R5, RZ, 0x1f, R4 ;  /* 0x0000001fff057819 */ /* 0x004fe20000011404 */
[----:B------:R-:W-:Y:S05]  /*6d30*/  BRA `(.L_x_42675) ;  /* 0x00000ca000007947 */ /* 0x000fea0003800000 */
.L_x_42676:
[----:B------:R-:W2:Y:S02]  /*6d40*/  LDG.E.S16 R4, [R2.64] ;  /* 0x0000002402047981 */ /* 0x000ea4000c1e1700 */
[----:B--2---:R-:W-:Y:S01]  /*6d50*/  SHF.R.S32.HI R5, RZ, 0x1f, R4 ;  /* 0x0000001fff057819 */ /* 0x004fe20000011404 */
[----:B------:R-:W-:Y:S05]  /*6d60*/  BRA `(.L_x_42675) ;  /* 0x00000c7000007947 */ /* 0x000fea0003800000 */
.L_x_42671:
        /* <DEDUP_REMOVED lines=9> */
.L_x_42679:
[----:B------:R-:W2:Y:S02]  /*6e00*/  LDG.E.U16 R2, [R2.64] ;  /* 0x0000002402027981 */ /* 0x000ea4000c1e1500 */
[----:B--2---:R-:W-:-:S06]  /*6e10*/  HADD2.F32 R4, -RZ, R2.H0_H0 ;  /* 0x20000002ff047230 */ /* 0x004fcc0000004100 */
[----:B------:R-:W0:Y:S01]  /*6e20*/  F2I.S64.TRUNC R4, R4 ;  /* 0x0000000400047311 */ /* 0x000e22000020d900 */
[----:B------:R-:W-:Y:S05]  /*6e30*/  BRA `(.L_x_42675) ;  /* 0x00000ba000007947 */ /* 0x000fea0003800000 */
.L_x_42678:
        /* <DEDUP_REMOVED lines=9> */
.L_x_42681:
[----:B------:R-:W2:Y:S02]  /*6ed0*/  LDG.E.U16 R2, [R2.64] ;  /* 0x0000002402027981 */ /* 0x000ea4000c1e1500 */
[----:B--2---:R-:W-:-:S06]  /*6ee0*/  HADD2.F32 R4, -RZ, R2.H0_H0 ;  /* 0x20000002ff047230 */ /* 0x004fcc0000004100 */
[----:B------:R-:W0:Y:S01]  /*6ef0*/  F2I.S64.TRUNC R4, R4 ;  /* 0x0000000400047311 */ /* 0x000e22000020d900 */
[----:B------:R-:W-:Y:S05]  /*6f00*/  BRA `(.L_x_42675) ;  /* 0x00000ad000007947 */ /* 0x000fea0003800000 */
.L_x_42680:
[----:B------:R-:W2:Y:S02]  /*6f10*/  LDG.E.64 R2, [R2.64] ;  /* 0x0000002402027981 */ /* 0x000ea4000c1e1b00 */
[----:B--2---:R0:W1:Y:S01]  /*6f20*/  F2I.S64.F64.TRUNC R4, R2 ;  /* 0x0000000200047311 */ /* 0x004062000030d900 */
[----:B------:R-:W-:Y:S05]  /*6f30*/  BRA `(.L_x_42675) ;  /* 0x00000aa000007947 */ /* 0x000fea0003800000 */
.L_x_42670:
        /* <DEDUP_REMOVED lines=13> */
.L_x_42684:
[----:B------:R-:W2:Y:S02]  /*7010*/  LDG.E.64 R2, [R2.64] ;  /* 0x0000002402027981 */ /* 0x000ea4000c1e1b00 */
[----:B--2---:R0:W1:Y:S01]  /*7020*/  F2I.S64.F64.TRUNC R4, R2 ;  /* 0x0000000200047311 */ /* 0x004062000030d900 */
[----:B------:R-:W-:Y:S05]  /*7030*/  BRA `(.L_x_42675) ;  /* 0x000009a000007947 */ /* 0x000fea0003800000 */
.L_x_42683:
        /* <DEDUP_REMOVED lines=27> */
.L_x_42686:
        /* <DEDUP_REMOVED lines=14> */
.L_x_42685:
[----:B------:R-:W2:Y:S02]  /*72d0*/  LDG.E.U16 R4, [R2.64] ;  /* 0x0000002402047981 */ /* 0x000ea4000c1e1500 */
[----:B--2---:R-:W-:-:S06]  /*72e0*/  PRMT R4, RZ, 0x5410, R4 ;  /* 0x00005410ff047816 */ /* 0x004fcc0000000004 */
[----:B------:R-:W0:Y:S01]  /*72f0*/  F2I.S64.TRUNC R4, R4 ;  /* 0x0000000400047311 */ /* 0x000e22000020d900 */
[----:B------:R-:W-:Y:S05]  /*7300*/  BRA `(.L_x_42675) ;  /* 0x000006d000007947 */ /* 0x000fea0003800000 */
.L_x_42682:
        /* <DEDUP_REMOVED lines=11> */
.L_x_42689:
        /* <DEDUP_REMOVED lines=21> */
.L_x_42693:
[----:B------:R-:W-:Y:S05]  /*7510*/  BSYNC B1 ;  /* 0x0000000000017941 */ /* 0x000fea0003800000 */
.L_x_42692:
[----:B------:R-:W-:Y:S01]  /*7520*/  IMAD.SHL.U32 R2, R2, 0x100000, RZ ;  /* 0x0010000002027824 */ /* 0x000fe200078e00ff */
[----:B------:R-:W-:-:S04]  /*7530*/  LEA R3, R0, 0x3b800000, 0x17 ;  /* 0x3b80000000037811 */ /* 0x000fc800078eb8ff */
[----:B------:R-:W-:Y:S02]  /*7540*/  LOP3.LUT R4, R3, R2, R4, 0xfe, !PT ;  /* 0x0000000203047212 */ /* 0x000fe400078efe04 */
.L_x_42691:
[----:B------:R-:W-:Y:S05]  /*7550*/  BSYNC B0 ;  /* 0x0000000000007941 */ /* 0x000fea0003800000 */
.L_x_42690:
[----:B------:R-:W0:Y:S01]  /*7560*/  F2I.S64.TRUNC R4, R4 ;  /* 0x0000000400047311 */ /* 0x000e22000020d900 */
[----:B------:R-:W-:Y:S05]  /*7570*/  BRA `(.L_x_42675) ;  /* 0x0000046000007947 */ /* 0x000fea0003800000 */
.L_x_42688:
        /* <DEDUP_REMOVED lines=21> */
.L_x_42697:
[----:B------:R-:W-:Y:S05]  /*76d0*/  BSYNC B1 ;  /* 0x0000000000017941 */ /* 0x000fea0003800000 */
.L_x_42696:
[----:B------:R-:W-:Y:S01]  /*76e0*/  IMAD.SHL.U32 R2, R2, 0x200000, RZ ;  /* 0x0020000002027824 */ /* 0x000fe200078e00ff */
[----:B------:R-:W-:-:S04]  /*76f0*/  LEA R3, R0, 0x37800000, 0x17 ;  /* 0x3780000000037811 */ /* 0x000fc800078eb8ff */
[----:B------:R-:W-:Y:S02]  /*7700*/  LOP3.LUT R4, R3, R2, R4, 0xfe, !PT ;  /* 0x0000000203047212 */ /* 0x000fe400078efe04 */
.L_x_42695:
[----:B------:R-:W-:Y:S05]  /*7710*/  BSYNC B0 ;  /* 0x0000000000007941 */ /* 0x000fea0003800000 */
.L_x_42694:
[----:B------:R-:W0:Y:S01]  /*7720*/  F2I.S64.TRUNC R4, R4 ;  /* 0x0000000400047311 */ /* 0x000e22000020d900 */
[----:B------:R-:W-:Y:S05]  /*7730*/  BRA `(.L_x_42675) ;  /* 0x000002a000007947 */ /* 0x000fea0003800000 */
.L_x_42687:
        /* <DEDUP_REMOVED lines=14> */
.L_x_42701:
[----:B------:R-:W-:Y:S05]  /*7820*/  BSYNC B0 ;  /* 0x0000000000007941 */ /* 0x000fea0003800000 */
.L_x_42700:
[----:B------:R-:W0:Y:S01]  /*7830*/  F2I.S64.TRUNC R4, R4 ;  /* 0x0000000400047311 */ /* 0x000e22000020d900 */
[----:B------:R-:W-:Y:S05]  /*7840*/  BRA `(.L_x_42675) ;  /* 0x0000019000007947 */ /* 0x000fea0003800000 */
.L_x_42674:
        /* <DEDUP_REMOVED lines=21> */
.L_x_42699:
[----:B------:R0:W5:Y:S01]  /*79a0*/  LDG.E.64 R4, [R2.64] ;  /* 0x0000002402047981 */ /* 0x000162000c1e1b00 */
[----:B------:R-:W-:Y:S05]  /*79b0*/  BRA `(.L_x_42675) ;  /* 0x0000002000007947 */ /* 0x000fea0003800000 */
.L_x_42698:
[----:B------:R0:W5:Y:S01]  /*79c0*/  LDG.E R4, [R2.64] ;  /* 0x0000002402047981 */ /* 0x000162000c1e1900 */
[----:B------:R-:W-:-:S05]  /*79d0*/  IMAD.MOV.U32 R5, RZ, RZ, RZ ;  /* 0x000000ffff057224 */ /* 0x000fca00078e00ff */
.L_x_42675:
        /* <DEDUP_REMOVED lines=12> */
.L_x_42703:
        /* <DEDUP_REMOVED lines=18> */
.L_x_42704:
[----:B------:R-:W-:Y:S05]  /*7bc0*/  BSYNC B0 ;  /* 0x0000000000007941 */ /* 0x000fea0003800000 */
.L_x_42702:
        /* <DEDUP_REMOVED lines=25> */
.L_x_42708:
[----:B------:R0:W-:Y:S01]  /*7d60*/  STG.E.U8 [R16.64], R5 ;  /* 0x0000000510007986 */ /* 0x0001e2000c101124 */
[----:B------:R-:W-:Y:S05]  /*7d70*/  BRA `(.L_x_42710) ;  /* 0x00000d7000007947 */ /* 0x000fea0003800000 */
.L_x_42707:
        /* <DEDUP_REMOVED lines=8> */
.L_x_42712:
[----:B------:R0:W-:Y:S01]  /*7e00*/  STG.E [R16.64], R5 ;  /* 0x0000000510007986 */ /* 0x0001e2000c101924 */
[----:B------:R-:W-:Y:S05]  /*7e10*/  BRA `(.L_x_42710) ;  /* 0x00000cd000007947 */ /* 0x000fea0003800000 */
.L_x_42711:
[----:B------:R0:W-:Y:S01]  /*7e20*/  STG.E.U16 [R16.64], R5 ;  /* 0x0000000510007986 */ /* 0x0001e2000c101524 */
[----:B------:R-:W-:Y:S05]  /*7e30*/  BRA `(.L_x_42710) ;  /* 0x00000cb000007947 */ /* 0x000fea0003800000 */
.L_x_42706:
        /* <DEDUP_REMOVED lines=9> */
.L_x_42714:
[----:B------:R-:W0:Y:S02]  /*7ed0*/  I2F.S64 R0, R2 ;  /* 0x0000000200007312 */ /* 0x000e240000301400 */
[----:B0-----:R-:W-:-:S05]  /*7ee0*/  F2FP.PACK_AB R0, RZ, R0 ;  /* 0x00000000ff00723e */ /* 0x001fca00000000ff */
[----:B------:R0:W-:Y:S01]  /*7ef0*/  STG.E.U16 [R16.64], R0 ;  /* 0x0000000010007986 */ /* 0x0001e2000c101524 */
[----:B------:R-:W-:Y:S05]  /*7f00*/  BRA `(.L_x_42710) ;  /* 0x00000be000007947 */ /* 0x000fea0003800000 */
.L_x_42713:
        /* <DEDUP_REMOVED lines=10> */
.L_x_42716:
[----:B------:R-:W0:Y:S02]  /*7fb0*/  I2F.S64 R2, R2 ;  /* 0x0000000200027312 */ /* 0x000e240000301400 */
[----:B0-----:R-:W-:-:S04]  /*7fc0*/  F2FP.PACK_AB R3, RZ, R2 ;  /* 0x00000002ff03723e */ /* 0x001fc800000000ff */
[----:B------:R-:W-:-:S05]  /*7fd0*/  PRMT R3, R3, 0x5410, RZ ;  /* 0x0000541003037816 */ /* 0x000fca00000000ff */
[----:B------:R0:W-:Y:S01]  /*7fe0*/  STG.E [R16.64], R3 ;  /* 0x0000000310007986 */ /* 0x0001e2000c101924 */
[----:B------:R-:W-:Y:S05]  /*7ff0*/  BRA `(.L_x_42710) ;  /* 0x00000af000007947 */ /* 0x000fea0003800000 */
.L_x_42715:
[----:B------:R-:W0:Y:S02]  /*8000*/  I2F.F64.S64 R2, R2 ;  /* 0x0000000200027312 */ /* 0x000e240000301c00 */
[----:B0-----:R0:W-:Y:S01]  /*8010*/  STG.E.64 [R16.64], R2 ;  /* 0x0000000210007986 */ /* 0x0011e2000c101b24 */
[----:B------:R-:W-:Y:S05]  /*8020*/  BRA `(.L_x_42710) ;  /* 0x00000ac000007947 */ /* 0x000fea0003800000 */
.L_x_42705:
        /* <DEDUP_REMOVED lines=13> */
.L_x_42719:
[----:B------:R-:W0:Y:S01]  /*8100*/  I2F.F64.S64 R4, R2 ;  /* 0x0000000200047312 */ /* 0x000e220000301c00 */
[----:B------:R-:W-:-:S05]  /*8110*/  CS2R R6, SRZ ;  /* 0x0000000000067805 */ /* 0x000fca000001ff00 */
[----:B0-----:R0:W-:Y:S01]  /*8120*/  STG.E.128 [R16.64], R4 ;  /* 0x0000000410007986 */ /* 0x0011e2000c101d24 */
[----:B------:R-:W-:Y:S05]  /*8130*/  BRA `(.L_x_42710) ;  /* 0x000009b000007947 */ /* 0x000fea0003800000 */
.L_x_42718:
        /* <DEDUP_REMOVED lines=21> */
.L_x_42723:
[----:B------:R-:W-:Y:S05]  /*8290*/  BSYNC B0 ;  /* 0x0000000000007941 */ /* 0x000fea0003800000 */
.L_x_42722:
[----:B------:R-:W-:-:S05]  /*82a0*/  LOP3.LUT R5, R0, R5, RZ, 0xfc, !PT ;  /* 0x0000000500057212 */ /* 0x000fca00078efcff */
[----:B------:R0:W-:Y:S01]  /*82b0*/  STG.E.U8 [R16.64], R5 ;  /* 0x0000000510007986 */ /* 0x0001e2000c101124 */
[----:B------:R-:W-:Y:S05]  /*82c0*/  BRA `(.L_x_42710) ;  /* 0x0000082000007947 */ /* 0x000fea0003800000 */
.L_x_42721:
        /* <DEDUP_REMOVED lines=13> */
.L_x_42725:
[----:B------:R-:W-:Y:S01]  /*83a0*/  IMAD.MOV.U32 R0, RZ, RZ, 0x7f ;  /* 0x0000007fff007424 */ /* 0x000fe200078e00ff */
[----:B------:R-:W-:-:S04]  /*83b0*/  ISETP.GT.U32.AND P0, PT, R4, 0x7f800000, PT ;  /* 0x7f8000000400780c */ /* 0x000fc80003f04070 */
[----:B------:R-:W-:-:S04]  /*83c0*/  SEL R0, R0, 0x7c, P0 ;  /* 0x0000007c00007807 */ /* 0x000fc80000000000 */
.L_x_42726:
[----:B------:R-:W-:Y:S05]  /*83d0*/  BSYNC B0 ;  /* 0x0000000000007941 */ /* 0x000fea0003800000 */
.L_x_42724:
[----:B------:R-:W-:-:S04]  /*83e0*/  LOP3.LUT R2, R3, 0x80000000, RZ, 0xc0, !PT ;  /* 0x8000000003027812 */ /* 0x000fc800078ec0ff */
[----:B------:R-:W-:-:S04]  /*83f0*/  SHF.R.U32.HI R3, RZ, 0x18, R2 ;  /* 0x00000018ff037819 */ /* 0x000fc80000011602 */
[----:B------:R-:W-:-:S05]  /*8400*/  LOP3.LUT R3, R0, R3, RZ, 0xfc, !PT ;  /* 0x0000000300037212 */ /* 0x000fca00078efcff */
[----:B------:R0:W-:Y:S01]  /*8410*/  STG.E.U8 [R16.64], R3 ;  /* 0x0000000310007986 */ /* 0x0001e2000c101124 */
[----:B------:R-:W-:Y:S05]  /*8420*/  BRA `(.L_x_42710) ;  /* 0x000006c000007947 */ /* 0x000fea0003800000 */
.L_x_42720:
[----:B------:R-:W0:Y:S02]  /*8430*/  I2F.S64 R0, R2 ;  /* 0x0000000200007312 */ /* 0x000e240000301400 */
[----:B0-----:R-:W-:-:S05]  /*8440*/  F2FP.BF16.PACK_AB R0, RZ, R0 ;  /* 0x00000000ff00723e */ /* 0x001fca00000010ff */
[----:B------:R0:W-:Y:S01]  /*8450*/  STG.E.U16 [R16.64], R0 ;  /* 0x0000000010007986 */ /* 0x0001e2000c101524 */
[----:B------:R-:W-:Y:S05]  /*8460*/  BRA `(.L_x_42710) ;  /* 0x0000068000007947 */ /* 0x000fea0003800000 */
.L_x_42717:
        /* <DEDUP_REMOVED lines=10> */
.L_x_42729:
        /* <DEDUP_REMOVED lines=17> */
.L_x_42732:
[----:B------:R-:W-:-:S04]  /*8620*/  LOP3.LUT R2, R3, 0x80000000, RZ, 0xc0, !PT ;  /* 0x8000000003027812 */ /* 0x000fc800078ec0ff */
[----:B------:R-:W-:-:S04]  /*8630*/  SHF.R.U32.HI R3, RZ, 0x18, R2 ;  /* 0x00000018ff037819 */ /* 0x000fc80000011602 */
[----:B------:R-:W-:-:S04]  /*8640*/  LOP3.LUT R0, R0, R3, RZ, 0xfc, !PT ;  /* 0x0000000300007212 */ /* 0x000fc800078efcff */
[----:B------:R-:W-:Y:S02]  /*8650*/  PRMT R8, R0, 0x7610, R8 ;  /* 0x0000761000087816 */ /* 0x000fe40000000008 */
.L_x_42731:
[----:B------:R-:W-:Y:S05]  /*8660*/  BSYNC B0 ;  /* 0x0000000000007941 */ /* 0x000fea0003800000 */
.L_x_42730:
[----:B------:R0:W-:Y:S01]  /*8670*/  STG.E.U8 [R16.64], R8 ;  /* 0x0000000810007986 */ /* 0x0001e2000c101124 */
[----:B------:R-:W-:Y:S05]  /*8680*/  BRA `(.L_x_42710) ;  /* 0x0000046000007947 */ /* 0x000fea0003800000 */
.L_x_42728:
        /* <DEDUP_REMOVED lines=17> */
.L_x_42735:
[----:B------:R-:W-:-:S04]  /*87a0*/  LOP3.LUT R2, R3, 0x80000000, RZ, 0xc0, !PT ;  /* 0x8000000003027812 */ /* 0x000fc800078ec0ff */
[----:B------:R-:W-:-:S04]  /*87b0*/  SHF.R.U32.HI R3, RZ, 0x18, R2 ;  /* 0x00000018ff037819 */ /* 0x000fc80000011602 */
[----:B------:R-:W-:-:S04]  /*87c0*/  LOP3.LUT R0, R0, R3, RZ, 0xfc, !PT ;  /* 0x0000000300007212 */ /* 0x000fc800078efcff */
[----:B------:R-:W-:Y:S02]  /*87d0*/  PRMT R8, R0, 0x7610, R8 ;  /* 0x0000761000087816 */ /* 0x000fe40000000008 */
.L_x_42734:
[----:B------:R-:W-:Y:S05]  /*87e0*/  BSYNC B0 ;  /* 0x0000000000007941 */ /* 0x000fea0003800000 */
.L_x_42733:
[----:B------:R0:W-:Y:S01]  /*87f0*/  STG.E.U8 [R16.64], R8 ;  /* 0x0000000810007986 */ /* 0x0001e2000c101124 */
[----:B------:R-:W-:Y:S05]  /*8800*/  BRA `(.L_x_42710) ;  /* 0x000002e000007947 */ /* 0x000fea0003800000 */
.L_x_42727:
        /* <DEDUP_REMOVED lines=23> */
.L_x_42709:
        /* <DEDUP_REMOVED lines=20> */
.L_x_42737:
[----:B------:R0:W-:Y:S01]  /*8ac0*/  STG.E.64 [R16.64], R2 ;  /* 0x0000000210007986 */ /* 0x0001e2000c101b24 */
[----:B------:R-:W-:Y:S05]  /*8ad0*/  BRA `(.L_x_42710) ;  /* 0x0000001000007947 */ /* 0x000fea0003800000 */
.L_x_42736:
[----:B------:R0:W-:Y:S02]  /*8ae0*/  STG.E [R16.64], R5 ;  /* 0x0000000510007986 */ /* 0x0001e4000c101924 */
.L_x_42710:
[----:B------:R-:W-:Y:S02]  /*8af0*/  IADD3 R19, R19, 0x80, RZ ;  /* 0x0000008013137810 */ /* 0x000fe40007ffe0ff */
.L_x_42599:
[----:B------:R-:W-:Y:S05]  /*8b00*/  BSYNC B6 ;  /* 0x0000000000067941 */ /* 0x000fea0003800000 */
.L_x_42598:
        /* <DEDUP_REMOVED lines=230> */
.L_x_42738:
        /* <DEDUP_REMOVED lines=19> */
.L_x_42742:
[----:B------:R0:W5:Y:S01]  /*9aa0*/  LDG.E.U8 R4, [R2.64] ;  /* 0x0000002402047981 */ /* 0x000162000c1e1100 */
[----:B------:R-:W-:Y:S01]  /*9ab0*/  IMAD.MOV.U32 R5, RZ, RZ, RZ ;  /* 0x000000ffff057224 */ /* 0x000fe200078e00ff */
[----:B------:R-:W-:Y:S05]  /*9ac0*/  BRA `(.L_x_42744) ;  /* 0x00000d5000007947 */ /* 0x000fea0003800000 */
.L_x_42741:
        /* <DEDUP_REMOVED lines=8> */
.L_x_42746:
[----:B------:R-:W2:Y:S02]  /*9b50*/  LDG.E R4, [R2.64] ;  /* 0x0000002402047981 */ /* 0x000ea4000c1e1900 */
[----:B--2---:R-:W-:Y:S01]  /*9b60*/  SHF.R.S32.HI R5, RZ, 0x1f, R4 ;  /* 0x0000001fff057819 */ /* 0x004fe20000011404 */
[----:B------:R-:W-:Y:S05]  /*9b70*/  BRA `(.L_x_42744) ;  /* 0x00000ca000007947 */ /* 0x000fea0003800000 */
.L_x_42745:
[----:B------:R-:W2:Y:S02]  /*9b80*/  LDG.E.S16 R4, [R2.64] ;  /* 0x0000002402047981 */ /* 0x000ea4000c1e1700 */
[----:B--2---:R-:W-:Y:S01]  /*9b90*/  SHF.R.S32.HI R5, RZ, 0x1f, R4 ;  /* 0x0000001fff057819 */ /* 0x004fe20000011404 */
[----:B------:R-:W-:Y:S05]  /*9ba0*/  BRA `(.L_x_42744) ;  /* 0x00000c7000007947 */ /* 0x000fea0003800000 */
.L_x_42740:
        /* <DEDUP_REMOVED lines=9> */
.L_x_42748:
[----:B------:R-:W2:Y:S02]  /*9c40*/  LDG.E.U16 R2, [R2.64] ;  /* 0x0000002402027981 */ /* 0x000ea4000c1e1500 */
[----:B--2---:R-:W-:-:S06]  /*9c50*/  HADD2.F32 R4, -RZ, R2.H0_H0 ;  /* 0x20000002ff047230 */ /* 0x004fcc0000004100 */
[----:B------:R-:W0:Y:S01]  /*9c60*/  F2I.S64.TRUNC R4, R4 ;  /* 0x0000000400047311 */ /* 0x000e22000020d900 */
[----:B------:R-:W-:Y:S05]  /*9c70*/  BRA `(.L_x_42744) ;  /* 0x00000ba000007947 */ /* 0x000fea0003800000 */
.L_x_42747:
        /* <DEDUP_REMOVED lines=9> */
.L_x_42750:
[----:B------:R-:W2:Y:S02]  /*9d10*/  LDG.E.U16 R2, [R2.64] ;  /* 0x0000002402027981 */ /* 0x000ea4000c1e1500 */
[----:B--2---:R-:W-:-:S06]  /*9d20*/  HADD2.F32 R4, -RZ, R2.H0_H0 ;  /* 0x20000002ff047230 */ /* 0x004fcc0000004100 */
[----:B------:R-:W0:Y:S01]  /*9d30*/  F2I.S64.TRUNC R4, R4 ;  /* 0x0000000400047311 */ /* 0x000e22000020d900 */
[----:B------:R-:W-:Y:S05]  /*9d40*/  BRA `(.L_x_42744) ;  /* 0x00000ad000007947 */ /* 0x000fea0003800000 */
.L_x_42749:
[----:B------:R-:W2:Y:S02]  /*9d50*/  LDG.E.64 R2, [R2.64] ;  /* 0x0000002402027981 */ /* 0x000ea4000c1e1b00 */
[----:B--2---:R0:W1:Y:S01]  /*9d60*/  F2I.S64.F64.TRUNC R4, R2 ;  /* 0x0000000200047311 */ /* 0x004062000030d900 */
[----:B------:R-:W-:Y:S05]  /*9d70*/  BRA `(.L_x_42744) ;  /* 0x00000aa000007947 */ /* 0x000fea0003800000 */
.L_x_42739:
        /* <DEDUP_REMOVED lines=13> */
.L_x_42753:
[----:B------:R-:W2:Y:S02]  /*9e50*/  LDG.E.64 R2, [R2.64] ;  /* 0x0000002402027981 */ /* 0x000ea4000c1e1b00 */
[----:B--2---:R0:W1:Y:S01]  /*9e60*/  F2I.S64.F64.TRUNC R4, R2 ;  /* 0x0000000200047311 */ /* 0x004062000030d900 */
[----:B------:R-:W-:Y:S05]  /*9e70*/  BRA `(.L_x_42744) ;  /* 0x000009a000007947 */ /* 0x000fea0003800000 */
.L_x_42752:
        /* <DEDUP_REMOVED lines=27> */
.L_x_42755:
        /* <DEDUP_REMOVED lines=14> */
.L_x_42754:
[----:B------:R-:W2:Y:S02]  /*a110*/  LDG.E.U16 R4, [R2.64] ;  /* 0x0000002402047981 */ /* 0x000ea4000c1e1500 */
[----:B--2---:R-:W-:-:S06]  /*a120*/  PRMT R4, RZ, 0x5410, R4 ;  /* 0x00005410ff047816 */ /* 0x004fcc0000000004 */
[----:B------:R-:W0:Y:S01]  /*a130*/  F2I.S64.TRUNC R4, R4 ;  /* 0x0000000400047311 */ /* 0x000e22000020d900 */
[----:B------:R-:W-:Y:S05]  /*a140*/  BRA `(.L_x_42744) ;  /* 0x000006d000007947 */ /* 0x000fea0003800000 */
.L_x_42751:
        /* <DEDUP_REMOVED lines=11> */
.L_x_42758:
        /* <DEDUP_REMOVED lines=21> */
.L_x_42762:
[----:B------:R-:W-:Y:S05]  /*a350*/  BSYNC B1 ;  /* 0x0000000000017941 */ /* 0x000fea0003800000 */
.L_x_42761:
[----:B------:R-:W-:Y:S01]  /*a360*/  IMAD.SHL.U32 R2, R2, 0x100000, RZ ;  /* 0x0010000002027824 */ /* 0x000fe200078e00ff */
[----:B------:R-:W-:-:S04]  /*a370*/  LEA R3, R0, 0x3b800000, 0x17 ;  /* 0x3b80000000037811 */ /* 0x000fc800078eb8ff */
[----:B------:R-:W-:Y:S02]  /*a380*/  LOP3.LUT R4, R3, R2, R4, 0xfe, !PT ;  /* 0x0000000203047212 */ /* 0x000fe400078efe04 */
.L_x_42760:
[----:B------:R-:W-:Y:S05]  /*a390*/  BSYNC B0 ;  /* 0x0000000000007941 */ /* 0x000fea0003800000 */
.L_x_42759:
[----:B------:R-:W0:Y:S01]  /*a3a0*/  F2I.S64.TRUNC R4, R4 ;  /* 0x0000000400047311 */ /* 0x000e22000020d900 */
[----:B------:R-:W-:Y:S05]  /*a3b0*/  BRA `(.L_x_42744) ;  /* 0x0000046000007947 */ /* 0x000fea0003800000 */
.L_x_42757:
        /* <DEDUP_REMOVED lines=21> */
.L_x_42766:
[----:B------:R-:W-:Y:S05]  /*a510*/  BSYNC B1 ;  /* 0x0000000000017941 */ /* 0x000fea0003800000 */
.L_x_42765:
[----:B------:R-:W-:Y:S01]  /*a520*/  IMAD.SHL.U32 R2, R2, 0x200000, RZ ;  /* 0x0020000002027824 */ /* 0x000fe200078e00ff */
[----:B------:R-:W-:-:S04]  /*a530*/  LEA R3, R0, 0x37800000, 0x17 ;  /* 0x3780000000037811 */ /* 0x000fc800078eb8ff */
[----:B------:R-:W-:Y:S02]  /*a540*/  LOP3.LUT R4, R3, R2, R4, 0xfe, !PT ;  /* 0x0000000203047212 */ /* 0x000fe400078efe04 */
.L_x_42764:
[----:B------:R-:W-:Y:S05]  /*a550*/  BSYNC B0 ;  /* 0x0000000000007941 */ /* 0x000fea0003800000 */
.L_x_42763:
[----:B------:R-:W0:Y:S01]  /*a560*/  F2I.S64.TRUNC R4, R4 ;  /* 0x0000000400047311 */ /* 0x000e22000020d900 */
[----:B------:R-:W-:Y:S05]  /*a570*/  BRA `(.L_x_42744) ;  /* 0x000002a000007947 */ /* 0x000fea0003800000 */
.L_x_42756:
        /* <DEDUP_REMOVED lines=14> */
.L_x_42770:
[----:B------:R-:W-:Y:S05]  /*a660*/  BSYNC B0 ;  /* 0x0000000000007941 */ /* 0x000fea0003800000 */
.L_x_42769:
[----:B------:R-:W0:Y:S01]  /*a670*/  F2I.S64.TRUNC R4, R4 ;  /* 0x0000000400047311 */ /* 0x000e22000020d900 */
[----:B------:R-:W-:Y:S05]  /*a680*/  BRA `(.L_x_42744) ;  /* 0x0000019000007947 */ /* 0x000fea0003800000 */
.L_x_42743:
        /* <DEDUP_REMOVED lines=21> */
.L_x_42768:
[----:B------:R0:W5:Y:S01]  /*a7e0*/  LDG.E.64 R4, [R2.64] ;  /* 0x0000002402047981 */ /* 0x000162000c1e1b00 */
[----:B------:R-:W-:Y:S05]  /*a7f0*/  BRA `(.L_x_42744) ;  /* 0x0000002000007947 */ /* 0x000fea0003800000 */
.L_x_42767:
[----:B------:R0:W5:Y:S01]  /*a800*/  LDG.E R4, [R2.64] ;  /* 0x0000002402047981 */ /* 0x000162000c1e1900 */
[----:B------:R-:W-:-:S05]  /*a810*/  IMAD.MOV.U32 R5, RZ, RZ, RZ ;  /* 0x000000ffff057224 */ /* 0x000fca00078e00ff */
.L_x_42744:
        /* <DEDUP_REMOVED lines=12> */
.L_x_42772:
        /* <DEDUP_REMOVED lines=18> */
.L_x_42773:
[----:B------:R-:W-:Y:S05]  /*aa00*/  BSYNC B0 ;  /* 0x0000000000007941 */ /* 0x000fea0003800000 */
.L_x_42771:
        /* <DEDUP_REMOVED lines=25> */
.L_x_42777:
[----:B------:R-:W-:Y:S01]  /*aba0*/  STG.E.U8 [R16.64], R5 ;  /* 0x0000000510007986 */ /* 0x000fe2000c101124 */
[----:B------:R-:W-:Y:S05]  /*abb0*/  EXIT ;  /* 0x000000000000794d */ /* 0x000fea0003800000 */
.L_x_42776:
        /* <DEDUP_REMOVED lines=8> */
.L_x_42780:
[----:B------:R-:W-:Y:S01]  /*ac40*/  STG.E [R16.64], R5 ;  /* 0x0000000510007986 */ /* 0x000fe2000c101924 */
[----:B------:R-:W-:Y:S05]  /*ac50*/  EXIT ;  /* 0x000000000000794d */ /* 0x000fea0003800000 */
.L_x_42779:
[----:B------:R-:W-:Y:S01]  /*ac60*/  STG.E.U16 [R16.64], R5 ;  /* 0x0000000510007986 */ /* 0x000fe2000c101524 */
[----:B------:R-:W-:Y:S05]  /*ac70*/  EXIT ;  /* 0x000000000000794d */ /* 0x000fea0003800000 */
.L_x_42775:
        /* <DEDUP_REMOVED lines=9> */
.L_x_42782:
[----:B------:R-:W0:Y:S02]  /*ad10*/  I2F.S64 R0, R2 ;  /* 0x0000000200007312 */ /* 0x000e240000301400 */
[----:B0-----:R-:W-:-:S05]  /*ad20*/  F2FP.PACK_AB R0, RZ, R0 ;  /* 0x00000000ff00723e */ /* 0x001fca00000000ff */
[----:B------:R-:W-:Y:S01]  /*ad30*/  STG.E.U16 [R16.64], R0 ;  /* 0x0000000010007986 */ /* 0x000fe2000c101524 */
[----:B------:R-:W-:Y:S05]  /*ad40*/  EXIT ;  /* 0x000000000000794d */ /* 0x000fea0003800000 */
.L_x_42781:
        /* <DEDUP_REMOVED lines=10> */
.L_x_42784:
[----:B------:R-:W0:Y:S02]  /*adf0*/  I2F.S64 R2, R2 ;  /* 0x0000000200027312 */ /* 0x000e240000301400 */
[----:B0-----:R-:W-:-:S04]  /*ae00*/  F2FP.PACK_AB R3, RZ, R2 ;  /* 0x00000002ff03723e */ /* 0x001fc800000000ff */
[----:B------:R-:W-:-:S05]  /*ae10*/  PRMT R3, R3, 0x5410, RZ ;  /* 0x0000541003037816 */ /* 0x000fca00000000ff */
[----:B------:R-:W-:Y:S01]  /*ae20*/  STG.E [R16.64], R3 ;  /* 0x0000000310007986 */ /* 0x000fe2000c101924 */
[----:B------:R-:W-:Y:S05]  /*ae30*/  EXIT ;  /* 0x000000000000794d */ /* 0x000fea0003800000 */
.L_x_42783:
[----:B------:R-:W0:Y:S02]  /*ae40*/  I2F.F64.S64 R2, R2 ;  /* 0x0000000200027312 */ /* 0x000e240000301c00 */
[----:B0-----:R-:W-:Y:S01]  /*ae50*/  STG.E.64 [R16.64], R2 ;  /* 0x0000000210007986 */ /* 0x001fe2000c101b24 */
[----:B------:R-:W-:Y:S05]  /*ae60*/  EXIT ;  /* 0x000000000000794d */ /* 0x000fea0003800000 */
.L_x_42774:
        /* <DEDUP_REMOVED lines=13> */
.L_x_42787:
[----:B------:R-:W0:Y:S01]  /*af40*/  I2F.F64.S64 R4, R2 ;  /* 0x0000000200047312 */ /* 0x000e220000301c00 */
[----:B------:R-:W-:-:S05]  /*af50*/  CS2R R6, SRZ ;  /* 0x0000000000067805 */ /* 0x000fca000001ff00 */
[----:B0-----:R-:W-:Y:S01]  /*af60*/  STG.E.128 [R16.64], R4 ;  /* 0x0000000410007986 */ /* 0x001fe2000c101d24 */
[----:B------:R-:W-:Y:S05]  /*af70*/  EXIT ;  /* 0x000000000000794d */ /* 0x000fea0003800000 */
.L_x_42786:
        /* <DEDUP_REMOVED lines=21> */
.L_x_42791:
[----:B------:R-:W-:Y:S05]  /*b0d0*/  BSYNC B0 ;  /* 0x0000000000007941 */ /* 0x000fea0003800000 */
.L_x_42790:
[----:B------:R-:W-:-:S05]  /*b0e0*/  LOP3.LUT R5, R0, R5, RZ, 0xfc, !PT ;  /* 0x0000000500057212 */ /* 0x000fca00078efcff */
[----:B------:R-:W-:Y:S01]  /*b0f0*/  STG.E.U8 [R16.64], R5 ;  /* 0x0000000510007986 */ /* 0x000fe2000c101124 */
[----:B------:R-:W-:Y:S05]  /*b100*/  EXIT ;  /* 0x000000000000794d */ /* 0x000fea0003800000 */
.L_x_42789:
        /* <DEDUP_REMOVED lines=13> */
.L_x_42793:
[----:B------:R-:W-:Y:S01]  /*b1e0*/  IMAD.MOV.U32 R0, RZ, RZ, 0x7f ;  /* 0x0000007fff007424 */ /* 0x000fe200078e00ff */
[----:B------:R-:W-:-:S04]  /*b1f0*/  ISETP.GT.U32.AND P0, PT, R4, 0x7f800000, PT ;  /* 0x7f8000000400780c */ /* 0x000fc80003f04070 */
[----:B------:R-:W-:-:S04]  /*b200*/  SEL R0, R0, 0x7c, P0 ;  /* 0x0000007c00007807 */ /* 0x000fc80000000000 */
.L_x_42794:
[----:B------:R-:W-:Y:S05]  /*b210*/  BSYNC B0 ;  /* 0x0000000000007941 */ /* 0x000fea0003800000 */
.L_x_42792:
[----:B------:R-:W-:-:S04]  /*b220*/  LOP3.LUT R2, R3, 0x80000000, RZ, 0xc0, !PT ;  /* 0x8000000003027812 */ /* 0x000fc800078ec0ff */
[----:B------:R-:W-:-:S04]  /*b230*/  SHF.R.U32.HI R3, RZ, 0x18, R2 ;  /* 0x00000018ff037819 */ /* 0x000fc80000011602 */
[----:B------:R-:W-:-:S05]  /*b240*/  LOP3.LUT R3, R0, R3, RZ, 0xfc, !PT ;  /* 0x0000000300037212 */ /* 0x000fca00078efcff */
[----:B------:R-:W-:Y:S01]  /*b250*/  STG.E.U8 [R16.64], R3 ;  /* 0x0000000310007986 */ /* 0x000fe2000c101124 */
[----:B------:R-:W-:Y:S05]  /*b260*/  EXIT ;  /* 0x000000000000794d */ /* 0x000fea0003800000 */
.L_x_42788:
[----:B------:R-:W0:Y:S02]  /*b270*/  I2F.S64 R0, R2 ;  /* 0x0000000200007312 */ /* 0x000e240000301400 */
[----:B0-----:R-:W-:-:S05]  /*b280*/  F2FP.BF16.PACK_AB R0, RZ, R0 ;  /* 0x00000000ff00723e */ /* 0x001fca00000010ff */
[----:B------:R-:W-:Y:S01]  /*b290*/  STG.E.U16 [R16.64], R0 ;  /* 0x0000000010007986 */ /* 0x000fe2000c101524 */
[----:B------:R-:W-:Y:S05]  /*b2a0*/  EXIT ;  /* 0x000000000000794d */ /* 0x000fea0003800000 */
.L_x_42785:
        /* <DEDUP_REMOVED lines=10> */
.L_x_42797:
        /* <DEDUP_REMOVED lines=17> */
.L_x_42800:
[----:B------:R-:W-:-:S04]  /*b460*/  LOP3.LUT R2, R3, 0x80000000, RZ, 0xc0, !PT ;  /* 0x8000000003027812 */ /* 0x000fc800078ec0ff */
[----:B------:R-:W-:-:S04]  /*b470*/  SHF.R.U32.HI R3, RZ, 0x18, R2 ;  /* 0x00000018ff037819 */ /* 0x000fc80000011602 */
[----:B------:R-:W-:-:S04]  /*b480*/  LOP3.LUT R0, R0, R3, RZ, 0xfc, !PT ;  /* 0x0000000300007212 */ /* 0x000fc800078efcff */
[----:B------:R-:W-:Y:S02]  /*b490*/  PRMT R8, R0, 0x7610, R8 ;  /* 0x0000761000087816 */ /* 0x000fe40000000008 */
.L_x_42799:
[----:B------:R-:W-:Y:S05]  /*b4a0*/  BSYNC B0 ;  /* 0x0000000000007941 */ /* 0x000fea0003800000 */
.L_x_42798:
[----:B------:R-:W-:Y:S01]  /*b4b0*/  STG.E.U8 [R16.64], R8 ;  /* 0x0000000810007986 */ /* 0x000fe2000c101124 */
[----:B------:R-:W-:Y:S05]  /*b4c0*/  EXIT ;  /* 0x000000000000794d */ /* 0x000fea0003800000 */
.L_x_42796:
        /* <DEDUP_REMOVED lines=17> */
.L_x_42803:
[----:B------:R-:W-:-:S04]  /*b5e0*/  LOP3.LUT R2, R3, 0x80000000, RZ, 0xc0, !PT ;  /* 0x8000000003027812 */ /* 0x000fc800078ec0ff */
[----:B------:R-:W-:-:S04]  /*b5f0*/  SHF.R.U32.HI R3, RZ, 0x18, R2 ;  /* 0x00000018ff037819 */ /* 0x000fc80000011602 */
[----:B------:R-:W-:-:S04]  /*b600*/  LOP3.LUT R0, R0, R3, RZ, 0xfc, !PT ;  /* 0x0000000300007212 */ /* 0x000fc800078efcff */
[----:B------:R-:W-:Y:S02]  /*b610*/  PRMT R8, R0, 0x7610, R8 ;  /* 0x0000761000087816 */ /* 0x000fe40000000008 */
.L_x_42802:
[----:B------:R-:W-:Y:S05]  /*b620*/  BSYNC B0 ;  /* 0x0000000000007941 */ /* 0x000fea0003800000 */
.L_x_42801:
[----:B------:R-:W-:Y:S01]  /*b630*/  STG.E.U8 [R16.64], R8 ;  /* 0x0000000810007986 */ /* 0x000fe2000c101124 */
[----:B------:R-:W-:Y:S05]  /*b640*/  EXIT ;  /* 0x000000000000794d */ /* 0x000fea0003800000 */
.L_x_42795:
        /* <DEDUP_REMOVED lines=23> */
.L_x_42778:
        /* <DEDUP_REMOVED lines=20> */
.L_x_42805:
[----:B------:R-:W-:Y:S01]  /*b900*/  STG.E.64 [R16.64], R2 ;  /* 0x0000000210007986 */ /* 0x000fe2000c101b24 */
[----:B------:R-:W-:Y:S05]  /*b910*/  EXIT ;  /* 0x000000000000794d */ /* 0x000fea0003800000 */
.L_x_42804:
[----:B------:R-:W-:Y:S01]  /*b920*/  STG.E [R16.64], R5 ;  /* 0x0000000510007986 */ /* 0x000fe2000c101924 */
[----:B------:R-:W-:Y:S05]  /*b930*/  EXIT ;  /* 0x000000000000794d */ /* 0x000fea0003800000 */
        .weak           $__internal_42_$__cuda_sm20_rem_s64
        .type           $__internal_42_$__cuda_sm20_rem_s64,@function
        .size           $__internal_42_$__cuda_sm20_rem_s64,(.L_x_50487 - $__internal_42_$__cuda_sm20_rem_s64)
$__internal_42_$__cuda_sm20_rem_s64:
        /* <DEDUP_REMOVED lines=31> */
[----:B------:R-:W-:Y:S02]  /*bb30*/  IMAD.X R9, RZ, RZ, ~R9, P0 ;  /* 0x000000ffff097224 */ /* 0x000fe400000e0e09 */
[----:B------:R-:W-:Y:S02]  /*bb40*/  IMAD.X R12, RZ, RZ, ~R5, P4 ;  /* 0x000000ffff0c7224 */ /* 0x000fe400020e0e05 */
[----:B------:R-:W-:-:S06]  /*bb50*/  IMAD.WIDE.U32 R10, P0, R11, R9, R10 ;  /* 0x000000090b0a7225 */ /* 0x000fcc000780000a */
[----:B------:R-:W-:-:S04]  /*bb60*/  IMAD.HI.U32 R10, P2, R8, R13, R10 ;  /* 0x0000000d080a7227 */ /* 0x000fc8000784000a */
        /* <DEDUP_REMOVED lines=8> */
[----:B------:R-:W-:-:S04]  /*bbf0*/  IMAD.HI.U32 R13, R12, R11, RZ ;  /* 0x0000000b0c0d7227 */ /* 0x000fc800078e00ff */
[----:B------:R-:W-:-:S04]  /*bc00*/  IMAD.WIDE.U32 R8, R10, R11, R8 ;  /* 0x0000000b0a087225 */ /* 0x000fc800078e0008 */
[C---:B------:R-:W-:Y:S02]  /*bc10*/  IMAD R10, R12.reuse, R11, RZ ;  /* 0x0000000b0c0a7224 */ /* 0x040fe400078e02ff */
        /* <DEDUP_REMOVED lines=31> */
[----:B------:R-:W-:Y:S06]  /*be10*/  RET.REL.NODEC R6 `(_ZN2at6native18elementwise_kernelILi128ELi4EZNS0_15gpu_kernel_implINS0_13BUnaryFunctorIlllZZZNS0_21remainder_kernel_cudaERNS_18TensorIteratorBaseEENKUlvE_clEvENKUlvE2_clEvEUlllE_EEEEvS5_RKT_EUliE_EEviT1_) ;  /* 0xffff41e006007950 */ /* 0x000fec0003c3ffff */
.L_x_42806:
        /* <DEDUP_REMOVED lines=14> */
.L_x_50487:


//--------------------- .text._ZN2at6native27unrolled_elementwise_kernelINS0_13BUnaryFunctorIlllZZZNS0_21remainder_kernel_cudaERNS_18TensorIteratorBaseEENKUlvE_clEvENKUlvE2_clEvEUlllE_EESt5arrayIPcLm2EELi4E23TrivialOffsetCalculatorILi1EjESD_NS0_6memory12LoadWithCastILi1EEENSE_13StoreWithCastILi1EEEEEviT_T0_T2_T3_T4_T5_ --------------------------
	.section	.text._ZN2at6native27unrolled_elementwise_kernelINS0_13BUnaryFunctorIlllZZZNS0_21remainder_kernel_cudaERNS_18TensorIteratorBaseEENKUlvE_clEvENKUlvE2_clEvEUlllE_EESt5arrayIPcLm2EELi4E23TrivialOffsetCalculatorILi1EjESD_NS0_6memory12LoadWithCastILi1EEENSE_13StoreWithCastILi1EEEEEviT_T0_T2_T3_T4_T5_,"ax",@progbits
	.sectioninfo	@"SHI_REGISTERS=32"
	.align	128
        .global         _ZN2at6native27unrolled_elementwise_kernelINS0_13BUnaryFunctorIlllZZZNS0_21remainder_kernel_cudaERNS_18TensorIteratorBaseEENKUlvE_clEvENKUlvE2_clEvEUlllE_EESt5arrayIPcLm2EELi4E23TrivialOffsetCalculatorILi1EjESD_NS0_6memory12LoadWithCastILi1EEENSE_13StoreWithCastILi1EEEEEviT_T0_T2_T3_T4_T5_
        .type           _ZN2at6native27unrolled_elementwise_kernelINS0_13BUnaryFunctorIlllZZZNS0_21remainder_kernel_cudaERNS_18TensorIteratorBaseEENKUlvE_clEvENKUlvE2_clEvEUlllE_EESt5arrayIPcLm2EELi4E23TrivialOffsetCalculatorILi1EjESD_NS0_6memory12LoadWithCastILi1EEENSE_13StoreWithCastILi1EEEEEviT_T0_T2_T3_T4_T5_,@function
        .size           _ZN2at6native27unrolled_elementwise_kernelINS0_13BUnaryFunctorIlllZZZNS0_21remainder_kernel_cudaERNS_18TensorIteratorBaseEENKUlvE_clEvENKUlvE2_clEvEUlllE_EESt5arrayIPcLm2EELi4E23TrivialOffsetCalculatorILi1EjESD_NS0_6memory12LoadWithCastILi1EEENSE_13StoreWithCastILi1EEEEEviT_T0_T2_T3_T4_T5_,(.L_x_50488 - _ZN2at6native27unrolled_elementwise_kernelINS0_13BUnaryFunctorIlllZZZNS0_21remainder_kernel_cudaERNS_18TensorIteratorBaseEENKUlvE_clEvENKUlvE2_clEvEUlllE_EESt5arrayIPcLm2EELi4E23TrivialOffsetCalculatorILi1EjESD_NS0_6memory12LoadWithCastILi1EEENSE_13StoreWithCastILi1EEEEEviT_T0_T2_T3_T4_T5_)
        .other          _ZN2at6native27unrolled_elementwise_kernelINS0_13BUnaryFunctorIlllZZZNS0_21remainder_kernel_cudaERNS_18TensorIteratorBaseEENKUlvE_clEvENKUlvE2_clEvEUlllE_EESt5arrayIPcLm2EELi4E23TrivialOffsetCalculatorILi1EjESD_NS0_6memory12LoadWithCastILi1EEENSE_13StoreWithCastILi1EEEEEviT_T0_T2_T3_T4_T5_,@"STO_CUDA_ENTRY STV_DEFAULT"
_ZN2at6native27unrolled_elementwise_kernelINS0_13BUnaryFunctorIlllZZZNS0_21remainder_kernel_cudaERNS_18TensorIteratorBaseEENKUlvE_clEvENKUlvE2_clEvEUlllE_EESt5arrayIPcLm2EELi4E23TrivialOffsetCalculatorILi1EjESD_NS0_6memory12LoadWithCastILi1EEENSE_13StoreWithCastILi1EEEEEviT_T0_T2_T3_T4_T5_:
.text._ZN2at6native27unrolled_elementwise_kernelINS0_13BUnaryFunctorIlllZZZNS0_21remainder_kernel_cudaERNS_18TensorIteratorBaseEENKUlvE_clEvENKUlvE2_clEvEUlllE_EESt5arrayIPcLm2EELi4E23TrivialOffsetCalculatorILi1EjESD_NS0_6memory12LoadWithCastILi1EEENSE_13StoreWithCastILi1EEEEEviT_T0_T2_T3_T4_T5_:
        /* <DEDUP_REMOVED lines=30> */
.L_x_42812:
[----:B------:R0:W5:Y:S01]  /*01e0*/  LDG.E.U8 R18, [R2.64] ;  /* 0x0000002402127981 */ /* 0x000162000c1e1100 */
[----:B------:R-:W-:Y:S01]  /*01f0*/  IMAD.MOV.U32 R19, RZ, RZ, RZ ;  /* 0x000000ffff137224 */ /* 0x000fe200078e00ff */
[----:B------:R-:W-:Y:S05]  /*0200*/  BRA `(.L_x_42814) ;  /* 0x00000d6000007947 */ /* 0x000fea0003800000 */
.L_x_42811:
        /* <DEDUP_REMOVED lines=8> */
.L_x_42816:
[----:B------:R-:W2:Y:S02]  /*0290*/  LDG.E R18, [R2.64] ;  /* 0x0000002402127981 */ /* 0x000ea4000c1e1900 */
[----:B--2---:R-:W-:Y:S01]  /*02a0*/  SHF.R.S32.HI R19, RZ, 0x1f, R18 ;  /* 0x0000001fff137819 */ /* 0x004fe20000011412 */
[----:B------:R-:W-:Y:S05]  /*02b0*/  BRA `(.L_x_42814) ;  /* 0x00000cb000007947 */ /* 0x000fea0003800000 */
.L_x_42815:
[----:B------:R-:W2:Y:S02]  /*02c0*/  LDG.E.S16 R18, [R2.64] ;  /* 0x0000002402127981 */ /* 0x000ea4000c1e1700 */
[----:B--2---:R-:W-:Y:S01]  /*02d0*/  SHF.R.S32.HI R19, RZ, 0x1f, R18 ;  /* 0x0000001fff137819 */ /* 0x004fe20000011412 */
[----:B------:R-:W-:Y:S05]  /*02e0*/  BRA `(.L_x_42814) ;  /* 0x00000c8000007947 */ /* 0x000fea0003800000 */
.L_x_42810:
        /* <DEDUP_REMOVED lines=9> */
.L_x_42818:
[----:B------:R-:W2:Y:S02]  /*0380*/  LDG.E.U16 R2, [R2.64] ;  /* 0x0000002402027981 */ /* 0x000ea4000c1e1500 */
[----:B--2---:R-:W-:-:S06]  /*0390*/  HADD2.F32 R18, -RZ, R2.H0_H0 ;  /* 0x20000002ff127230 */ /* 0x004fcc0000004100 */
[----:B------:R-:W0:Y:S01]  /*03a0*/  F2I.S64.TRUNC R18, R18 ;  /* 0x0000001200127311 */ /* 0x000e22000020d900 */
[----:B------:R-:W-:Y:S05]  /*03b0*/  BRA `(.L_x_42814) ;  /* 0x00000bb000007947 */ /* 0x000fea0003800000 */
.L_x_42817:
        /* <DEDUP_REMOVED lines=9> */
.L_x_42820:
[----:B------:R-:W2:Y:S02]  /*0450*/  LDG.E.U16 R2, [R2.64] ;  /* 0x0000002402027981 */ /* 0x000ea4000c1e1500 */
[----:B--2---:R-:W-:-:S06]  /*0460*/  HADD2.F32 R18, -RZ, R2.H0_H0 ;  /* 0x20000002ff127230 */ /* 0x004fcc0000004100 */
[----:B------:R-:W0:Y:S01]  /*0470*/  F2I.S64.TRUNC R18, R18 ;  /* 0x0000001200127311 */ /* 0x000e22000020d900 */
[----:B------:R-:W-:Y:S05]  /*0480*/  BRA `(.L_x_42814) ;  /* 0x00000ae000007947 */ /* 0x000fea0003800000 */
.L_x_42819:
[----:B------:R-:W2:Y:S02]  /*0490*/  LDG.E.64 R2, [R2.64] ;  /* 0x0000002402027981 */ /* 0x000ea4000c1e1b00 */
[----:B--2---:R0:W1:Y:S01]  /*04a0*/  F2I.S64.F64.TRUNC R18, R2 ;  /* 0x0000000200127311 */ /* 0x004062000030d900 */
[----:B------:R-:W-:Y:S05]  /*04b0*/  BRA `(.L_x_42814) ;  /* 0x00000ab000007947 */ /* 0x000fea0003800000 */
.L_x_42809:
        /* <DEDUP_REMOVED lines=13> */
.L_x_42823:
[----:B------:R-:W2:Y:S02]  /*0590*/  LDG.E.64 R2, [R2.64] ;  /* 0x0000002402027981 */ /* 0x000ea4000c1e1b00 */
[----:B--2---:R0:W1:Y:S01]  /*05a0*/  F2I.S64.F64.TRUNC R18, R2 ;  /* 0x0000000200127311 */ /* 0x004062000030d900 */
[----:B------:R-:W-:Y:S05]  /*05b0*/  BRA `(.L_x_42814) ;  /* 0x000009b000007947 */ /* 0x000fea0003800000 */
.L_x_42822:
        /* <DEDUP_REMOVED lines=27> */
.L_x_42825:
        /* <DEDUP_REMOVED lines=15> */
.L_x_42824:
[----:B------:R-:W2:Y:S02]  /*0860*/  LDG.E.U16 R18, [R2.64] ;  /* 0x0000002402127981 */ /* 0x000ea4000c1e1500 */
[----:B--2---:R-:W-:-:S06]  /*0870*/  PRMT R18, RZ, 0x5410, R18 ;  /* 0x00005410ff127816 */ /* 0x004fcc0000000012 */
[----:B------:R-:W0:Y:S01]  /*0880*/  F2I.S64.TRUNC R18, R18 ;  /* 0x0000001200127311 */ /* 0x000e22000020d900 */
[----:B------:R-:W-:Y:S05]  /*0890*/  BRA `(.L_x_42814) ;  /* 0x000006d000007947 */ /* 0x000fea0003800000 */
.L_x_42821:
        /* <DEDUP_REMOVED lines=11> */
.L_x_42828:
        /* <DEDUP_REMOVED lines=21> */
.L_x_42832:
[----:B------:R-:W-:Y:S05]  /*0aa0*/  BSYNC B1 ;  /* 0x0000000000017941 */ /* 0x000fea0003800000 */
.L_x_42831:
[----:B------:R-:W-:Y:S01]  /*0ab0*/  IMAD.SHL.U32 R2, R2, 0x100000, RZ ;  /* 0x0010000002027824 */ /* 0x000fe200078e00ff */
[----:B------:R-:W-:-:S04]  /*0ac0*/  LEA R3, R0, 0x3b800000, 0x17 ;  /* 0x3b80000000037811 */ /* 0x000fc800078eb8ff */
[----:B------:R-:W-:Y:S02]  /*0ad0*/  LOP3.LUT R18, R3, R2, R18, 0xfe, !PT ;  /* 0x0000000203127212 */ /* 0x000fe400078efe12 */
.L_x_42830:
[----:B------:R-:W-:Y:S05]  /*0ae0*/  BSYNC B0 ;  /* 0x0000000000007941 */ /* 0x000fea0003800000 */
.L_x_42829:
[----:B------:R-:W0:Y:S01]  /*0af0*/  F2I.S64.TRUNC R18, R18 ;  /* 0x0000001200127311 */ /* 0x000e22000020d900 */
[----:B------:R-:W-:Y:S05]  /*0b00*/  BRA `(.L_x_42814) ;  /* 0x0000046000007947 */ /* 0x000fea0003800000 */
.L_x_42827:
        /* <DEDUP_REMOVED lines=21> */
.L_x_42836:
[----:B------:R-:W-:Y:S05]  /*0c60*/  BSYNC B1 ;  /* 0x0000000000017941 */ /* 0x000fea0003800000 */
.L_x_42835:
[----:B------:R-:W-:Y:S01]  /*0c70*/  IMAD.SHL.U32 R2, R2, 0x200000, RZ ;  /* 0x0020000002027824 */ /* 0x000fe200078e00ff */
[----:B------:R-:W-:-:S04]  /*0c80*/  LEA R3, R0, 0x37800000, 0x17 ;  /* 0x3780000000037811 */ /* 0x000fc800078eb8ff */
[----:B------:R-:W-:Y:S02]  /*0c90*/  LOP3.LUT R18, R3, R2, R18, 0xfe, !PT ;  /* 0x0000000203127212 */ /* 0x000fe400078efe12 */
.L_x_42834:
[----:B------:R-:W-:Y:S05]  /*0ca0*/  BSYNC B0 ;  /* 0x0000000000007941 */ /* 0x000fea0003800000 */
.L_x_42833:
[----:B------:R-:W0:Y:S01]  /*0cb0*/  F2I.S64.TRUNC R18, R18 ;  /* 0x0000001200127311 */ /* 0x000e22000020d900 */
[----:B------:R-:W-:Y:S05]  /*0cc0*/  BRA `(.L_x_42814) ;  /* 0x000002a000007947 */ /* 0x000fea0003800000 */
.L_x_42826:
        /* <DEDUP_REMOVED lines=14> */
.L_x_42840:
[----:B------:R-:W-:Y:S05]  /*0db0*/  BSYNC B0 ;  /* 0x0000000000007941 */ /* 0x000fea0003800000 */
.L_x_42839:
[----:B------:R-:W0:Y:S01]  /*0dc0*/  F2I.S64.TRUNC R18, R18 ;  /* 0x0000001200127311 */ /* 0x000e22000020d900 */
[----:B------:R-:W-:Y:S05]  /*0dd0*/  BRA `(.L_x_42814) ;  /* 0x0000019000007947 */ /* 0x000fea0003800000 */
.L_x_42813:
        /* <DEDUP_REMOVED lines=21> */
.L_x_42838:
[----:B------:R0:W5:Y:S01]  /*0f30*/  LDG.E.64 R18, [R2.64] ;  /* 0x0000002402127981 */ /* 0x000162000c1e1b00 */
[----:B------:R-:W-:Y:S05]  /*0f40*/  BRA `(.L_x_42814) ;  /* 0x0000002000007947 */ /* 0x000fea0003800000 */
.L_x_42837:
[----:B------:R0:W5:Y:S01]  /*0f50*/  LDG.E R18, [R2.64] ;  /* 0x0000002402127981 */ /* 0x000162000c1e1900 */
[----:B------:R-:W-:-:S03]  /*0f60*/  IMAD.MOV.U32 R19, RZ, RZ, RZ ;  /* 0x000000ffff137224 */ /* 0x000fc600078e00ff */
.L_x_42814:
[----:B------:R-:W2:Y:S02]  /*0f70*/  S2R R26, SR_TID.X ;  /* 0x00000000001a7919 */ /* 0x000ea40000002100 */
[----:B--2---:R-:W-:Y:S02]  /*0f80*/  IADD3 R26, R26, 0x80, RZ ;  /* 0x000000801a1a7810 */ /* 0x004fe40007ffe0ff */
.L_x_42808:
[----:B-1----:R-:W-:Y:S05]  /*0f90*/  BSYNC B6 ;  /* 0x0000000000067941 */ /* 0x002fea0003800000 */
.L_x_42807:
        /* <DEDUP_REMOVED lines=22> */
.L_x_42846:
[----:B------:R0:W5:Y:S01]  /*1100*/  LDG.E.U8 R22, [R2.64] ;  /* 0x0000002402167981 */ /* 0x000162000c1e1100 */
[----:B------:R-:W-:Y:S01]  /*1110*/  IMAD.MOV.U32 R23, RZ, RZ, RZ ;  /* 0x000000ffff177224 */ /* 0x000fe200078e00ff */
[----:B------:R-:W-:Y:S05]  /*1120*/  BRA `(.L_x_42848) ;  /* 0x00000d5000007947 */ /* 0x000fea0003800000 */
.L_x_42845:
        /* <DEDUP_REMOVED lines=8> */
.L_x_42850:
[----:B------:R-:W2:Y:S02]  /*11b0*/  LDG.E R22, [R2.64] ;  /* 0x0000002402167981 */ /* 0x000ea4000c1e1900 */
[----:B--2---:R-:W-:Y:S01]  /*11c0*/  SHF.R.S32.HI R23, RZ, 0x1f, R22 ;  /* 0x0000001fff177819 */ /* 0x004fe20000011416 */
[----:B------:R-:W-:Y:S05]  /*11d0*/  BRA `(.L_x_42848) ;  /* 0x00000ca000007947 */ /* 0x000fea0003800000 */
.L_x_42849:
[----:B------:R-:W2:Y:S02]  /*11e0*/  LDG.E.S16 R22, [R2.64] ;  /* 0x0000002402167981 */ /* 0x000ea4000c1e1700 */
[----:B--2---:R-:W-:Y:S01]  /*11f0*/  SHF.R.S32.HI R23, RZ, 0x1f, R22 ;  /* 0x0000001fff177819 */ /* 0x004fe20000011416 */
[----:B------:R-:W-:Y:S05]  /*1200*/  BRA `(.L_x_42848) ;  /* 0x00000c7000007947 */ /* 0x000fea0003800000 */
.L_x_42844:
        /* <DEDUP_REMOVED lines=9> */
.L_x_42852:
[----:B------:R-:W2:Y:S02]  /*12a0*/  LDG.E.U16 R2, [R2.64] ;  /* 0x0000002402027981 */ /* 0x000ea4000c1e1500 */
[----:B--2---:R-:W-:-:S06]  /*12b0*/  HADD2.F32 R22, -RZ, R2.H0_H0 ;  /* 0x20000002ff167230 */ /* 0x004fcc0000004100 */
[----:B------:R-:W0:Y:S01]  /*12c0*/  F2I.S64.TRUNC R22, R22 ;  /* 0x0000001600167311 */ /* 0x000e22000020d900 */
[----:B------:R-:W-:Y:S05]  /*12d0*/  BRA `(.L_x_42848) ;  /* 0x00000ba000007947 */ /* 0x000fea0003800000 */
.L_x_42851:
        /* <DEDUP_REMOVED lines=9> */
.L_x_42854:
[----:B------:R-:W2:Y:S02]  /*1370*/  LDG.E.U16 R2, [R2.64] ;  /* 0x0000002402027981 */ /* 0x000ea4000c1e1500 */
[----:B--2---:R-:W-:-:S06]  /*1380*/  HADD2.F32 R22, -RZ, R2.H0_H0 ;  /* 0x20000002ff167230 */ /* 0x004fcc0000004100 */
[----:B------:R-:W0:Y:S01]  /*1390*/  F2I.S64.TRUNC R22, R22 ;  /* 0x0000001600167311 */ /* 0x000e22000020d900 */
[----:B------:R-:W-:Y:S05]  /*13a0*/  BRA `(.L_x_42848) ;  /* 0x00000ad000007947 */ /* 0x000fea0003800000 */
.L_x_42853:
[----:B------:R-:W2:Y:S02]  /*13b0*/  LDG.E.64 R2, [R2.64] ;  /* 0x0000002402027981 */ /* 0x000ea4000c1e1b00 */
[----:B--2---:R0:W1:Y:S01]  /*13c0*/  F2I.S64.F64.TRUNC R22, R2 ;  /* 0x0000000200167311 */ /* 0x004062000030d900 */
[----:B------:R-:W-:Y:S05]  /*13d0*/  BRA `(.L_x_42848) ;  /* 0x00000aa000007947 */ /* 0x000fea0003800000 */
.L_x_42843:
        /* <DEDUP_REMOVED lines=13> */
.L_x_42857:
[----:B------:R-:W2:Y:S02]  /*14b0*/  LDG.E.64 R2, [R2.64] ;  /* 0x0000002402027981 */ /* 0x000ea4000c1e1b00 */
[----:B--2---:R0:W1:Y:S01]  /*14c0*/  F2I.S64.F64.TRUNC R22, R2 ;  /* 0x0000000200167311 */ /* 0x004062000030d900 */
[----:B------:R-:W-:Y:S05]  /*14d0*/  BRA `(.L_x_42848) ;  /* 0x000009a000007947 */ /* 0x000fea0003800000 */
.L_x_42856:
        /* <DEDUP_REMOVED lines=27> */
.L_x_42859:
        /* <DEDUP_REMOVED lines=14> */
.L_x_42858:
[----:B------:R-:W2:Y:S02]  /*1770*/  LDG.E.U16 R22, [R2.64] ;  /* 0x0000002402167981 */ /* 0x000ea4000c1e1500 */
[----:B--2---:R-:W-:-:S06]  /*1780*/  PRMT R22, RZ, 0x5410, R22 ;  /* 0x00005410ff167816 */ /* 0x004fcc0000000016 */
[----:B------:R-:W0:Y:S01]  /*1790*/  F2I.S64.TRUNC R22, R22 ;  /* 0x0000001600167311 */ /* 0x000e22000020d900 */
[----:B------:R-:W-:Y:S05]  /*17a0*/  BRA `(.L_x_42848) ;  /* 0x000006d000007947 */ /* 0x000fea0003800000 */
.L_x_42855:
        /* <DEDUP_REMOVED lines=11> */
.L_x_42862:
        /* <DEDUP_REMOVED lines=21> */
.L_x_42866:
[----:B------:R-:W-:Y:S05]  /*19b0*/  BSYNC B1 ;  /* 0x0000000000017941 */ /* 0x000fea0003800000 */
.L_x_42865:
[----:B------:R-:W-:Y:S01]  /*19c0*/  IMAD.SHL.U32 R2, R2, 0x100000, RZ ;  /* 0x0010000002027824 */ /* 0x000fe200078e00ff */
[----:B------:R-:W-:-:S04]  /*19d0*/  LEA R3, R0, 0x3b800000, 0x17 ;  /* 0x3b80000000037811 */ /* 0x000fc800078eb8ff */
[----:B------:R-:W-:Y:S02]  /*19e0*/  LOP3.LUT R22, R3, R2, R22, 0xfe, !PT ;  /* 0x0000000203167212 */ /* 0x000fe400078efe16 */
.L_x_42864:
[----:B------:R-:W-:Y:S05]  /*19f0*/  BSYNC B0 ;  /* 0x0000000000007941 */ /* 0x000fea0003800000 */
.L_x_42863:
[----:B------:R-:W0:Y:S01]  /*1a00*/  F2I.S64.TRUNC R22, R22 ;  /* 0x0000001600167311 */ /* 0x000e22000020d900 */
[----:B------:R-:W-:Y:S05]  /*1a10*/  BRA `(.L_x_42848) ;  /* 0x0000046000007947 */ /* 0x000fea0003800000 */
.L_x_42861:
        /* <DEDUP_REMOVED lines=21> */
.L_x_42870:
[----:B------:R-:W-:Y:S05]  /*1b70*/  BSYNC B1 ;  /* 0x0000000000017941 */ /* 0x000fea0003800000 */
.L_x_42869:
[----:B------:R-:W-:Y:S01]  /*1b80*/  IMAD.SHL.U32 R2, R2, 0x200000, RZ ;  /* 0x0020000002027824 */ /* 0x000fe200078e00ff */
[----:B------:R-:W-:-:S04]  /*1b90*/  LEA R3, R0, 0x37800000, 0x17 ;  /* 0x3780000000037811 */ /* 0x000fc800078eb8ff */
[----:B------:R-:W-:Y:S02]  /*1ba0*/  LOP3.LUT R22, R3, R2, R22, 0xfe, !PT ;  /* 0x0000000203167212 */ /* 0x000fe400078efe16 */
.L_x_42868:
[----:B------:R-:W-:Y:S05]  /*1bb0*/  BSYNC B0 ;  /* 0x0000000000007941 */ /* 0x000fea0003800000 */
.L_x_42867:
[----:B------:R-:W0:Y:S01]  /*1bc0*/  F2I.S64.TRUNC R22, R22 ;  /* 0x0000001600167311 */ /* 0x000e22000020d900 */
[----:B------:R-:W-:Y:S05]  /*1bd0*/  BRA `(.L_x_42848) ;  /* 0x000002a000007947 */ /* 0x000fea0003800000 */
.L_x_42860:
        /* <DEDUP_REMOVED lines=14> */
.L_x_42874:
[----:B------:R-:W-:Y:S05]  /*1cc0*/  BSYNC B0 ;  /* 0x0000000000007941 */ /* 0x000fea0003800000 */
.L_x_42873:
[----:B------:R-:W0:Y:S01]  /*1cd0*/  F2I.S64.TRUNC R22, R22 ;  /* 0x0000001600167311 */ /* 0x000e22000020d900 */
[----:B------:R-:W-:Y:S05]  /*1ce0*/  BRA `(.L_x_42848) ;  /* 0x0000019000007947 */ /* 0x000fea0003800000 */
.L_x_42847:
        /* <DEDUP_REMOVED lines=21> */
.L_x_42872:
[----:B------:R0:W5:Y:S01]  /*1e40*/  LDG.E.64 R22, [R2.64] ;  /* 0x0000002402167981 */ /* 0x000162000c1e1b00 */
[----:B------:R-:W-:Y:S05]  /*1e50*/  BRA `(.L_x_42848) ;  /* 0x0000002000007947 */ /* 0x000fea0003800000 */
.L_x_42871:
[----:B------:R0:W5:Y:S01]  /*1e60*/  LDG.E R22, [R2.64] ;  /* 0x0000002402167981 */ /* 0x000162000c1e1900 */
[----:B------:R-:W-:-:S03]  /*1e70*/  IMAD.MOV.U32 R23, RZ, RZ, RZ ;  /* 0x000000ffff177224 */ /* 0x000fc600078e00ff */
.L_x_42848:
[----:B------:R-:W-:-:S04]  /*1e80*/  IADD3 R26, R26, 0x80, RZ ;  /* 0x000000801a1a7810 */ /* 0x000fc80007ffe0ff */
.L_x_42842:
[----:B------:R-:W-:Y:S05]  /*1e90*/  BSYNC B6 ;  /* 0x0000000000067941 */ /* 0x000fea0003800000 */
.L_x_42841:
[----:B------:R-:W-:Y:S01]  /*1ea0*/  ISETP.GE.AND P0, PT, R26, R28, PT ;  /* 0x0000001c1a00720c */ /* 0x000fe20003f06270 */
[----:B------:R-:W-:Y:S01]  /*1eb0*/  BSSY B6, `(.L_x_42875) ;  /* 0x00000f0000067945 */ /* 0x000fe20003800000 */
[----:B------:R-:W-:Y:S01]  /*1ec0*/  CS2R R24, SRZ ;  /* 0x0000000000187805 */ /* 0x000fe2000001ff00 */
[----:B------:R-:W-:-:S10]  /*1ed0*/  CS2R R16, SRZ ;  /* 0x0000000000107805 */ /* 0x000fd4000001ff00 */
        /* <DEDUP_REMOVED lines=20> */
.L_x_42880:
[----:B------:R0:W5:Y:S01]  /*2020*/  LDG.E.U8 R16, [R2.64] ;  /* 0x0000002402107981 */ /* 0x000162000c1e1100 */
[----:B------:R-:W-:Y:S01]  /*2030*/  IMAD.MOV.U32 R17, RZ, RZ, RZ ;  /* 0x000000ffff117224 */ /* 0x000fe200078e00ff */
[----:B------:R-:W-:Y:S05]  /*2040*/  BRA `(.L_x_42882) ;  /* 0x00000d5000007947 */ /* 0x000fea0003800000 */
.L_x_42879:
        /* <DEDUP_REMOVED lines=8> */
.L_x_42884:
[----:B------:R-:W2:Y:S02]  /*20d0*/  LDG.E R16, [R2.64] ;  /* 0x0000002402107981 */ /* 0x000ea4000c1e1900 */
[----:B--2---:R-:W-:Y:S01]  /*20e0*/  SHF.R.S32.HI R17, RZ, 0x1f, R16 ;  /* 0x0000001fff117819 */ /* 0x004fe20000011410 */
[----:B------:R-:W-:Y:S05]  /*20f0*/  BRA `(.L_x_42882) ;  /* 0x00000ca000007947 */ /* 0x000fea0003800000 */
.L_x_42883:
[----:B------:R-:W2:Y:S02]  /*2100*/  LDG.E.S16 R16, [R2.64] ;  /* 0x0000002402107981 */ /* 0x000ea4000c1e1700 */
[----:B--2---:R-:W-:Y:S01]  /*2110*/  SHF.R.S32.HI R17, RZ, 0x1f, R16 ;  /* 0x0000001fff117819 */ /* 0x004fe20000011410 */
[----:B------:R-:W-:Y:S05]  /*2120*/  BRA `(.L_x_42882) ;  /* 0x00000c7000007947 */ /* 0x000fea0003800000 */
.L_x_42878:
        /* <DEDUP_REMOVED lines=9> */
.L_x_42886:
[----:B------:R-:W2:Y:S02]  /*21c0*/  LDG.E.U16 R2, [R2.64] ;  /* 0x0000002402027981 */ /* 0x000ea4000c1e1500 */
[----:B--2---:R-:W-:-:S06]  /*21d0*/  HADD2.F32 R16, -RZ, R2.H0_H0 ;  /* 0x20000002ff107230 */ /* 0x004fcc0000004100 */
[----:B------:R-:W0:Y:S01]  /*21e0*/  F2I.S64.TRUNC R16, R16 ;  /* 0x0000001000107311 */ /* 0x000e22000020d900 */
[----:B------:R-:W-:Y:S05]  /*21f0*/  BRA `(.L_x_42882) ;  /* 0x00000ba000007947 */ /* 0x000fea0003800000 */
.L_x_42885:
        /* <DEDUP_REMOVED lines=9> */
.L_x_42888:
[----:B------:R-:W2:Y:S02]  /*2290*/  LDG.E.U16 R2, [R2.64] ;  /* 0x0000002402027981 */ /* 0x000ea4000c1e1500 */
[----:B--2---:R-:W-:-:S06]  /*22a0*/  HADD2.F32 R16, -RZ, R2.H0_H0 ;  /* 0x20000002ff107230 */ /* 0x004fcc0000004100 */
[----:B------:R-:W0:Y:S01]  /*22b0*/  F2I.S64.TRUNC R16, R16 ;  /* 0x0000001000107311 */ /* 0x000e22000020d900 */
[----:B------:R-:W-:Y:S05]  /*22c0*/  BRA `(.L_x_42882) ;  /* 0x00000ad000007947 */ /* 0x000fea0003800000 */
.L_x_42887:
[----:B------:R-:W2:Y:S02]  /*22d0*/  LDG.E.64 R2, [R2.64] ;  /* 0x0000002402027981 */ /* 0x000ea4000c1e1b00 */
[----:B--2---:R0:W2:Y:S01]  /*22e0*/  F2I.S64.F64.TRUNC R16, R2 ;  /* 0x0000000200107311 */ /* 0x0040a2000030d900 */
[----:B------:R-:W-:Y:S05]  /*22f0*/  BRA `(.L_x_42882) ;  /* 0x00000aa000007947 */ /* 0x000fea0003800000 */
.L_x_42877:
        /* <DEDUP_REMOVED lines=13> */
.L_x_42891:
[----:B------:R-:W2:Y:S02]  /*23d0*/  LDG.E.64 R2, [R2.64] ;  /* 0x0000002402027981 */ /* 0x000ea4000c1e1b00 */
[----:B--2---:R0:W2:Y:S01]  /*23e0*/  F2I.S64.F64.TRUNC R16, R2 ;  /* 0x0000000200107311 */ /* 0x0040a2000030d900 */
[----:B------:R-:W-:Y:S05]  /*23f0*/  BRA `(.L_x_42882) ;  /* 0x000009a000007947 */ /* 0x000fea0003800000 */
.L_x_42890:
        /* <DEDUP_REMOVED lines=27> */
.L_x_42893:
        /* <DEDUP_REMOVED lines=14> */
.L_x_42892:
[----:B------:R-:W2:Y:S02]  /*2690*/  LDG.E.U16 R16, [R2.64] ;  /* 0x0000002402107981 */ /* 0x000ea4000c1e1500 */
[----:B--2---:R-:W-:-:S06]  /*26a0*/  PRMT R16, RZ, 0x5410, R16 ;  /* 0x00005410ff107816 */ /* 0x004fcc0000000010 */
[----:B------:R-:W0:Y:S01]  /*26b0*/  F2I.S64.TRUNC R16, R16 ;  /* 0x0000001000107311 */ /* 0x000e22000020d900 */
[----:B------:R-:W-:Y:S05]  /*26c0*/  BRA `(.L_x_42882) ;  /* 0x000006d000007947 */ /* 0x000fea0003800000 */
.L_x_42889:
        /* <DEDUP_REMOVED lines=11> */
.L_x_42896:
        /* <DEDUP_REMOVED lines=21> */
.L_x_42900:
[----:B------:R-:W-:Y:S05]  /*28d0*/  BSYNC B1 ;  /* 0x0000000000017941 */ /* 0x000fea0003800000 */
.L_x_42899:
[----:B------:R-:W-:Y:S01]  /*28e0*/  IMAD.SHL.U32 R2, R2, 0x100000, RZ ;  /* 0x0010000002027824 */ /* 0x000fe200078e00ff */
[----:B------:R-:W-:-:S04]  /*28f0*/  LEA R3, R0, 0x3b800000, 0x17 ;  /* 0x3b80000000037811 */ /* 0x000fc800078eb8ff */
[----:B------:R-:W-:Y:S02]  /*2900*/  LOP3.LUT R16, R3, R2, R16, 0xfe, !PT ;  /* 0x0000000203107212 */ /* 0x000fe400078efe10 */
.L_x_42898:
[----:B------:R-:W-:Y:S05]  /*2910*/  BSYNC B0 ;  /* 0x0000000000007941 */ /* 0x000fea0003800000 */
.L_x_42897:
[----:B------:R-:W0:Y:S01]  /*2920*/  F2I.S64.TRUNC R16, R16 ;  /* 0x0000001000107311 */ /* 0x000e22000020d900 */
[----:B------:R-:W-:Y:S05]  /*2930*/  BRA `(.L_x_42882) ;  /* 0x0000046000007947 */ /* 0x000fea0003800000 */
.L_x_42895:
        /* <DEDUP_REMOVED lines=21> */
.L_x_42904:
[----:B------:R-:W-:Y:S05]  /*2a90*/  BSYNC B1 ;  /* 0x0000000000017941 */ /* 0x000fea0003800000 */
.L_x_42903:
[----:B------:R-:W-:Y:S01]  /*2aa0*/  IMAD.SHL.U32 R2, R2, 0x200000, RZ ;  /* 0x0020000002027824 */ /* 0x000fe200078e00ff */
[----:B------:R-:W-:-:S04]  /*2ab0*/  LEA R3, R0, 0x37800000, 0x17 ;  /* 0x3780000000037811 */ /* 0x000fc800078eb8ff */
[----:B------:R-:W-:Y:S02]  /*2ac0*/  LOP3.LUT R16, R3, R2, R16, 0xfe, !PT ;  /* 0x0000000203107212 */ /* 0x000fe400078efe10 */
.L_x_42902:
[----:B------:R-:W-:Y:S05]  /*2ad0*/  BSYNC B0 ;  /* 0x0000000000007941 */ /* 0x000fea0003800000 */
.L_x_42901:
[----:B------:R-:W0:Y:S01]  /*2ae0*/  F2I.S64.TRUNC R16, R16 ;  /* 0x0000001000107311 */ /* 0x000e22000020d900 */
[----:B------:R-:W-:Y:S05]  /*2af0*/  BRA `(.L_x_42882) ;  /* 0x000002a000007947 */ /* 0x000fea0003800000 */
.L_x_42894:
        /* <DEDUP_REMOVED lines=14> */
.L_x_42908:
[----:B------:R-:W-:Y:S05]  /*2be0*/  BSYNC B0 ;  /* 0x0000000000007941 */ /* 0x000fea0003800000 */
.L_x_42907:
[----:B------:R-:W0:Y:S01]  /*2bf0*/  F2I.S64.TRUNC R16, R16 ;  /* 0x0000001000107311 */ /* 0x000e22000020d900 */
[----:B------:R-:W-:Y:S05]  /*2c00*/  BRA `(.L_x_42882) ;  /* 0x0000019000007947 */ /* 0x000fea0003800000 */
.L_x_42881:
        /* <DEDUP_REMOVED lines=21> */
.L_x_42906:
[----:B------:R0:W5:Y:S01]  /*2d60*/  LDG.E.64 R16, [R2.64] ;  /* 0x0000002402107981 */ /* 0x000162000c1e1b00 */
[----:B------:R-:W-:Y:S05]  /*2d70*/  BRA `(.L_x_42882) ;  /* 0x0000002000007947 */ /* 0x000fea0003800000 */
.L_x_42905:
[----:B------:R0:W5:Y:S01]  /*2d80*/  LDG.E R16, [R2.64] ;  /* 0x0000002402107981 */ /* 0x000162000c1e1900 */
[----:B------:R-:W-:-:S03]  /*2d90*/  IMAD.MOV.U32 R17, RZ, RZ, RZ ;  /* 0x000000ffff117224 */ /* 0x000fc600078e00ff */
.L_x_42882:
[----:B------:R-:W-:-:S04]  /*2da0*/  IADD3 R26, R26, 0x80, RZ ;  /* 0x000000801a1a7810 */ /* 0x000fc80007ffe0ff */
.L_x_42876:
[----:B------:R-:W-:Y:S05]  /*2db0*/  BSYNC B6 ;  /* 0x0000000000067941 */ /* 0x000fea0003800000 */
.L_x_42875:
        /* <DEDUP_REMOVED lines=21> */
.L_x_42914:
[----:B------:R0:W5:Y:S01]  /*2f10*/  LDG.E.U8 R24, [R2.64] ;  /* 0x0000002402187981 */ /* 0x000162000c1e1100 */
[----:B------:R-:W-:Y:S01]  /*2f20*/  IMAD.MOV.U32 R25, RZ, RZ, RZ ;  /* 0x000000ffff197224 */ /* 0x000fe200078e00ff */
[----:B------:R-:W-:Y:S05]  /*2f30*/  BRA `(.L_x_42910) ;  /* 0x00000d4000007947 */ /* 0x000fea0003800000 */
.L_x_42913:
        /* <DEDUP_REMOVED lines=8> */
.L_x_42917:
[----:B------:R-:W3:Y:S02]  /*2fc0*/  LDG.E R24, [R2.64] ;  /* 0x0000002402187981 */ /* 0x000ee4000c1e1900 */
[----:B---3--:R-:W-:Y:S01]  /*2fd0*/  SHF.R.S32.HI R25, RZ, 0x1f, R24 ;  /* 0x0000001fff197819 */ /* 0x008fe20000011418 */
[----:B------:R-:W-:Y:S05]  /*2fe0*/  BRA `(.L_x_42910) ;  /* 0x00000c9000007947 */ /* 0x000fea0003800000 */
.L_x_42916:
[----:B------:R-:W3:Y:S02]  /*2ff0*/  LDG.E.S16 R24, [R2.64] ;  /* 0x0000002402187981 */ /* 0x000ee4000c1e1700 */
[----:B---3--:R-:W-:Y:S01]  /*3000*/  SHF.R.S32.HI R25, RZ, 0x1f, R24 ;  /* 0x0000001fff197819 */ /* 0x008fe20000011418 */
[----:B------:R-:W-:Y:S05]  /*3010*/  BRA `(.L_x_42910) ;  /* 0x00000c6000007947 */ /* 0x000fea0003800000 */
.L_x_42912:
        /* <DEDUP_REMOVED lines=9> */
.L_x_42919:
[----:B------:R-:W3:Y:S02]  /*30b0*/  LDG.E.U16 R2, [R2.64] ;  /* 0x0000002402027981 */ /* 0x000ee4000c1e1500 */
[----:B---3--:R-:W-:-:S06]  /*30c0*/  HADD2.F32 R24, -RZ, R2.H0_H0 ;  /* 0x20000002ff187230 */ /* 0x008fcc0000004100 */
[----:B------:R-:W0:Y:S01]  /*30d0*/  F2I.S64.TRUNC R24, R24 ;  /* 0x0000001800187311 */ /* 0x000e22000020d900 */
[----:B------:R-:W-:Y:S05]  /*30e0*/  BRA `(.L_x_42910) ;  /* 0x00000b9000007947 */ /* 0x000fea0003800000 */
.L_x_42918:
        /* <DEDUP_REMOVED lines=9> */
.L_x_42921:
[----:B------:R-:W3:Y:S02]  /*3180*/  LDG.E.U16 R2, [R2.64] ;  /* 0x0000002402027981 */ /* 0x000ee4000c1e1500 */
[----:B---3--:R-:W-:-:S06]  /*3190*/  HADD2.F32 R24, -RZ, R2.H0_H0 ;  /* 0x20000002ff187230 */ /* 0x008fcc0000004100 */
[----:B------:R-:W0:Y:S01]  /*31a0*/  F2I.S64.TRUNC R24, R24 ;  /* 0x0000001800187311 */ /* 0x000e22000020d900 */
[----:B------:R-:W-:Y:S05]  /*31b0*/  BRA `(.L_x_42910) ;  /* 0x00000ac000007947 */ /* 0x000fea0003800000 */
.L_x_42920:
[----:B------:R-:W3:Y:S02]  /*31c0*/  LDG.E.64 R2, [R2.64] ;  /* 0x0000002402027981 */ /* 0x000ee4000c1e1b00 */
[----:B---3--:R0:W3:Y:S01]  /*31d0*/  F2I.S64.F64.TRUNC R24, R2 ;  /* 0x0000000200187311 */ /* 0x0080e2000030d900 */
[----:B------:R-:W-:Y:S05]  /*31e0*/  BRA `(.L_x_42910) ;  /* 0x00000a9000007947 */ /* 0x000fea0003800000 */
.L_x_42911:
        /* <DEDUP_REMOVED lines=13> */
.L_x_42924:
[----:B------:R-:W3:Y:S02]  /*32c0*/  LDG.E.64 R2, [R2.64] ;  /* 0x0000002402027981 */ /* 0x000ee4000c1e1b00 */
[----:B---3--:R0:W3:Y:S01]  /*32d0*/  F2I.S64.F64.TRUNC R24, R2 ;  /* 0x0000000200187311 */ /* 0x0080e2000030d900 */
[----:B------:R-:W-:Y:S05]  /*32e0*/  BRA `(.L_x_42910) ;  /* 0x0000099000007947 */ /* 0x000fea0003800000 */
.L_x_42923:
        /* <DEDUP_REMOVED lines=27> */
.L_x_42926:
        /* <DEDUP_REMOVED lines=14> */
.L_x_42925:
[----:B------:R-:W3:Y:S02]  /*3580*/  LDG.E.U16 R24, [R2.64] ;  /* 0x0000002402187981 */ /* 0x000ee4000c1e1500 */
[----:B---3--:R-:W-:-:S06]  /*3590*/  PRMT R24, RZ, 0x5410, R24 ;  /* 0x00005410ff187816 */ /* 0x008fcc0000000018 */
[----:B------:R-:W0:Y:S01]  /*35a0*/  F2I.S64.TRUNC R24, R24 ;  /* 0x0000001800187311 */ /* 0x000e22000020d900 */
[----:B------:R-:W-:Y:S05]  /*35b0*/  BRA `(.L_x_42910) ;  /* 0x000006c000007947 */ /* 0x000fea0003800000 */
.L_x_42922:
        /* <DEDUP_REMOVED lines=11> */
.L_x_42929:
        /* <DEDUP_REMOVED lines=21> */
.L_x_42933:
[----:B------:R-:W-:Y:S05]  /*37c0*/  BSYNC B1 ;  /* 0x0000000000017941 */ /* 0x000fea0003800000 */
.L_x_42932:
[----:B------:R-:W-:Y:S01]  /*37d0*/  IMAD.SHL.U32 R2, R2, 0x100000, RZ ;  /* 0x0010000002027824 */ /* 0x000fe200078e00ff */
[----:B------:R-:W-:-:S04]  /*37e0*/  LEA R3, R0, 0x3b800000, 0x17 ;  /* 0x3b80000000037811 */ /* 0x000fc800078eb8ff */
[----:B------:R-:W-:Y:S02]  /*37f0*/  LOP3.LUT R24, R3, R2, R24, 0xfe, !PT ;  /* 0x0000000203187212 */ /* 0x000fe400078efe18 */
.L_x_42931:
[----:B------:R-:W-:Y:S05]  /*3800*/  BSYNC B0 ;  /* 0x0000000000007941 */ /* 0x000fea0003800000 */
.L_x_42930:
[----:B------:R-:W0:Y:S01]  /*3810*/  F2I.S64.TRUNC R24, R24 ;  /* 0x0000001800187311 */ /* 0x000e22000020d900 */
[----:B------:R-:W-:Y:S05]  /*3820*/  BRA `(.L_x_42910) ;  /* 0x0000045000007947 */ /* 0x000fea0003800000 */
.L_x_42928:
        /* <DEDUP_REMOVED lines=21> */
.L_x_42937:
[----:B------:R-:W-:Y:S05]  /*3980*/  BSYNC B1 ;  /* 0x0000000000017941 */ /* 0x000fea0003800000 */
.L_x_42936:
[----:B------:R-:W-:Y:S01]  /*3990*/  IMAD.SHL.U32 R2, R2, 0x200000, RZ ;  /* 0x0020000002027824 */ /* 0x000fe200078e00ff */
[----:B------:R-:W-:-:S04]  /*39a0*/  LEA R3, R0, 0x37800000, 0x17 ;  /* 0x3780000000037811 */ /* 0x000fc800078eb8ff */
[----:B------:R-:W-:Y:S02]  /*39b0*/  LOP3.LUT R24, R3, R2, R24, 0xfe, !PT ;  /* 0x0000000203187212 */ /* 0x000fe400078efe18 */
.L_x_42935:
[----:B------:R-:W-:Y:S05]  /*39c0*/  BSYNC B0 ;  /* 0x0000000000007941 */ /* 0x000fea0003800000 */
.L_x_42934:
[----:B------:R-:W0:Y:S01]  /*39d0*/  F2I.S64.TRUNC R24, R24 ;  /* 0x0000001800187311 */ /* 0x000e22000020d900 */
[----:B------:R-:W-:Y:S05]  /*39e0*/  BRA `(.L_x_42910) ;  /* 0x0000029000007947 */ /* 0x000fea0003800000 */
.L_x_42927:
        /* <DEDUP_REMOVED lines=14> */
.L_x_42941:
[----:B------:R-:W-:Y:S05]  /*3ad0*/  BSYNC B0 ;  /* 0x0000000000007941 */ /* 0x000fea0003800000 */
.L_x_42940:
[----:B------:R-:W0:Y:S01]  /*3ae0*/  F2I.S64.TRUNC R24, R24 ;  /* 0x0000001800187311 */ /* 0x000e22000020d900 */
[----:B------:R-:W-:Y:S05]  /*3af0*/  BRA `(.L_x_42910) ;  /* 0x0000018000007947 */ /* 0x000fea0003800000 */
.L_x_42915:
        /* <DEDUP_REMOVED lines=20> */
.L_x_42939:
[----:B------:R0:W5:Y:S01]  /*3c40*/  LDG.E.64 R24, [R2.64] ;  /* 0x0000002402187981 */ /* 0x000162000c1e1b00 */
[----:B------:R-:W-:Y:S05]  /*3c50*/  BRA `(.L_x_42910) ;  /* 0x0000002000007947 */ /* 0x000fea0003800000 */
.L_x_42938:
[----:B------:R0:W5:Y:S01]  /*3c60*/  LDG.E R24, [R2.64] ;  /* 0x0000002402187981 */ /* 0x000162000c1e1900 */
[----:B------:R-:W-:-:S03]  /*3c70*/  IMAD.MOV.U32 R25, RZ, RZ, RZ ;  /* 0x000000ffff197224 */ /* 0x000fc600078e00ff */
.L_x_42910:
[----:B------:R-:W-:Y:S05]  /*3c80*/  BSYNC B6 ;  /* 0x0000000000067941 */ /* 0x000fea0003800000 */
.L_x_42909:
[----:B0-----:R-:W0:Y:S01]  /*3c90*/  S2R R2, SR_TID.X ;  /* 0x0000000000027919 */ /* 0x001e220000002100 */
[----:B------:R-:W-:Y:S01]  /*3ca0*/  BSSY B0, `(.L_x_42942) ;  /* 0x000002f000007945 */ /* 0x000fe20003800000 */
[----:B0-----:R-:W-:-:S13]  /*3cb0*/  ISETP.GE.AND P1, PT, R2, R28, PT ;  /* 0x0000001c0200720c */ /* 0x001fda0003f26270 */
[----:B------:R-:W-:Y:S05]  /*3cc0*/  @P1 BRA `(.L_x_42943) ;  /* 0x000002c000001947 */ /* 0x000fea0003800000 */
        /* <DEDUP_REMOVED lines=9> */
[----:B-123--:R-:W-:Y:S05]  /*3d60*/  CALL.REL.NOINC `($__internal_43_$__cuda_sm20_rem_s64) ;  /* 0x000047e000007944 */ /* 0x00efea0003c00000 */
[----:B------:R-:W-:Y:S02]  /*3d70*/  IMAD.MOV.U32 R4, RZ, RZ, R3 ;  /* 0x000000ffff047224 */ /* 0x000fe400078e0003 */
[----:B------:R-:W-:Y:S01]  /*3d80*/  IMAD.MOV.U32 R5, RZ, RZ, R8 ;  /* 0x000000ffff057224 */ /* 0x000fe200078e0008 */
[----:B------:R-:W-:Y:S05]  /*3d90*/  BRA `(.L_x_42946) ;  /* 0x0000013000007947 */ /* 0x000fea0003800000 */
.L_x_42945:
        /* <DEDUP_REMOVED lines=19> */
.L_x_42946:
[----:B------:R-:W-:Y:S05]  /*3ed0*/  BSYNC B1 ;  /* 0x0000000000017941 */ /* 0x000fea0003800000 */
.L_x_42944:
[----:B------:R-:W-:Y:S02]  /*3ee0*/  LOP3.LUT R0, R4, c[0x0][0x170], RZ, 0x3c, !PT ;  /* 0x00005c0004007a12 */ /* 0x000fe400078e3cff */
[----:B------:R-:W-:Y:S02]  /*3ef0*/  LOP3.LUT R3, R5, c[0x0][0x174], RZ, 0x3c, !PT ;  /* 0x00005d0005037a12 */ /* 0x000fe400078e3cff */
[----:B------:R-:W-:Y:S02]  /*3f00*/  ISETP.GT.U32.AND P0, PT, R0, -0x1, PT ;  /* 0xffffffff0000780c */ /* 0x000fe40003f04070 */
[----:B------:R-:W-:Y:S02]  /*3f10*/  ISETP.EQ.U32.AND P2, PT, R4, RZ, PT ;  /* 0x000000ff0400720c */ /* 0x000fe40003f42070 */
[----:B------:R-:W-:-:S04]  /*3f20*/  ISETP.GT.AND.EX P0, PT, R3, -0x1, PT, P0 ;  /* 0xffffffff0300780c */ /* 0x000fc80003f04300 */
[----:B------:R-:W-:-:S04]  /*3f30*/  ISETP.EQ.OR.EX P0, PT, R5, RZ, P0, P2 ;  /* 0x000000ff0500720c */ /* 0x000fc80000702720 */
[----:B------:R-:W-:-:S04]  /*3f40*/  SEL R3, RZ, c[0x0][0x170], P0 ;  /* 0x00005c00ff037a07 */ /* 0x000fc80000000000 */
[----:B------:R-:W-:Y:S02]  /*3f50*/  IADD3 R0, P2, R4, R3, RZ ;  /* 0x0000000304007210 */ /* 0x000fe40007f5e0ff */
[----:B------:R-:W-:-:S05]  /*3f60*/  SEL R4, RZ, c[0x0][0x174], P0 ;  /* 0x00005d00ff047a07 */ /* 0x000fca0000000000 */
[----:B------:R-:W-:Y:S02]  /*3f70*/  IMAD.X R5, R5, 0x1, R4, P2 ;  /* 0x0000000105057824 */ /* 0x000fe400010e0604 */
[----:B------:R-:W-:Y:S02]  /*3f80*/  IMAD.MOV.U32 R4, RZ, RZ, R0 ;  /* 0x000000ffff047224 */ /* 0x000fe400078e0000 */
.L_x_42943:
[----:B------:R-:W-:Y:S05]  /*3f90*/  BSYNC B0 ;  /* 0x0000000000007941 */ /* 0x000fea0003800000 */
.L_x_42942:
[----:B-----5:R-:W-:Y:S01]  /*3fa0*/  IADD3 R18, R2, 0x80, RZ ;  /* 0x0000008002127810 */ /* 0x020fe20007ffe0ff */
[----:B------:R-:W-:Y:S03]  /*3fb0*/  BSSY B0, `(.L_x_42947) ;  /* 0x000002d000007945 */ /* 0x000fe60003800000 */
[----:B------:R-:W-:-:S13]  /*3fc0*/  ISETP.GE.AND P0, PT, R18, R28, PT ;  /* 0x0000001c1200720c */ /* 0x000fda0003f06270 */
[----:B------:R-:W-:Y:S05]  /*3fd0*/  @P0 BRA `(.L_x_42948) ;  /* 0x000002a000000947 */ /* 0x000fea0003800000 */
[----:B-1----:R-:W-:Y:S01]  /*3fe0*/  LOP3.LUT R3, R23, c[0x0][0x174], RZ, 0xfc, !PT ;  /* 0x00005d0017037a12 */ /* 0x002fe200078efcff */
        /* <DEDUP_REMOVED lines=8> */
[----:B--23--:R-:W-:Y:S05]  /*4070*/  CALL.REL.NOINC `($__internal_43_$__cuda_sm20_rem_s64) ;  /* 0x000044d000007944 */ /* 0x00cfea0003c00000 */
[----:B------:R-:W-:Y:S02]  /*4080*/  IMAD.MOV.U32 R26, RZ, RZ, R3 ;  /* 0x000000ffff1a7224 */ /* 0x000fe400078e0003 */
[----:B------:R-:W-:Y:S01]  /*4090*/  IMAD.MOV.U32 R27, RZ, RZ, R8 ;  /* 0x000000ffff1b7224 */ /* 0x000fe200078e0008 */
[----:B------:R-:W-:Y:S05]  /*40a0*/  BRA `(.L_x_42951) ;  /* 0x0000012000007947 */ /* 0x000fea0003800000 */
.L_x_42950:
        /* <DEDUP_REMOVED lines=18> */
.L_x_42951:
[----:B------:R-:W-:Y:S05]  /*41d0*/  BSYNC B1 ;  /* 0x0000000000017941 */ /* 0x000fea0003800000 */
.L_x_42949:
[C---:B------:R-:W-:Y:S02]  /*41e0*/  LOP3.LUT R3, R26.reuse, c[0x0][0x170], RZ, 0x3c, !PT ;  /* 0x00005c001a037a12 */ /* 0x040fe400078e3cff */
        /* <DEDUP_REMOVED lines=9> */
.L_x_42948:
[----:B------:R-:W-:Y:S05]  /*4280*/  BSYNC B0 ;  /* 0x0000000000007941 */ /* 0x000fea0003800000 */
.L_x_42947:
[----:B------:R-:W-:Y:S01]  /*4290*/  IADD3 R3, R2, 0x100, RZ ;  /* 0x0000010002037810 */ /* 0x000fe20007ffe0ff */
[----:B------:R-:W-:Y:S03]  /*42a0*/  BSSY B0, `(.L_x_42952) ;  /* 0x000002e000007945 */ /* 0x000fe60003800000 */
[----:B------:R-:W-:-:S13]  /*42b0*/  ISETP.GE.AND P0, PT, R3, R28, PT ;  /* 0x0000001c0300720c */ /* 0x000fda0003f06270 */
[----:B------:R-:W-:Y:S05]  /*42c0*/  @P0 BRA `(.L_x_42953) ;  /* 0x000002b000000947 */ /* 0x000fea0003800000 */
[----:B--2---:R-:W-:Y:S01]  /*42d0*/  LOP3.LUT R3, R17, c[0x0][0x174], RZ, 0xfc, !PT ;  /* 0x00005d0011037a12 */ /* 0x004fe200078efcff */
        /* <DEDUP_REMOVED lines=8> */
[----:B-1-3--:R-:W-:Y:S05]  /*4360*/  CALL.REL.NOINC `($__internal_43_$__cuda_sm20_rem_s64) ;  /* 0x000041e000007944 */ /* 0x00afea0003c00000 */
[----:B------:R-:W-:Y:S02]  /*4370*/  IMAD.MOV.U32 R22, RZ, RZ, R3 ;  /* 0x000000ffff167224 */ /* 0x000fe400078e0003 */
[----:B------:R-:W-:Y:S01]  /*4380*/  IMAD.MOV.U32 R23, RZ, RZ, R8 ;  /* 0x000000ffff177224 */ /* 0x000fe200078e0008 */
[----:B------:R-:W-:Y:S05]  /*4390*/  BRA `(.L_x_42956) ;  /* 0x0000012000007947 */ /* 0x000fea0003800000 */
.L_x_42955:
[----:B------:R-:W0:Y:S01]  /*43a0*/  I2F.U32.RP R8, c[0x0][0x170] ;  /* 0x00005c0000087b06 */ /* 0x000e220000209000 */
[----:B------:R-:W-:Y:S01]  /*43b0*/  ISETP.NE.U32.AND P2, PT, RZ, c[0x0][0x170], PT ;  /* 0x00005c00ff007a0c */ /* 0x000fe20003f45070 */
[----:B-1----:R-:W-:-:S06]  /*43c0*/  IMAD.MOV.U32 R23, RZ, RZ, RZ ;  /* 0x000000ffff177224 */ /* 0x002fcc00078e00ff */
        /* <DEDUP_REMOVED lines=15> */
.L_x_42956:
[----:B------:R-:W-:Y:S05]  /*44c0*/  BSYNC B1 ;  /* 0x0000000000017941 */ /* 0x000fea0003800000 */
.L_x_42954:
        /* <DEDUP_REMOVED lines=11> */
.L_x_42953:
[----:B------:R-:W-:Y:S05]  /*4580*/  BSYNC B0 ;  /* 0x0000000000007941 */ /* 0x000fea0003800000 */
.L_x_42952:
[----:B------:R-:W-:Y:S01]  /*4590*/  IADD3 R3, R2, 0x180, RZ ;  /* 0x0000018002037810 */ /* 0x000fe20007ffe0ff */
[----:B------:R-:W-:Y:S03]  /*45a0*/  BSSY B0, `(.L_x_42957) ;  /* 0x000002d000007945 */ /* 0x000fe60003800000 */
[----:B------:R-:W-:-:S13]  /*45b0*/  ISETP.GE.AND P0, PT, R3, R28, PT ;  /* 0x0000001c0300720c */ /* 0x000fda0003f06270 */
[----:B------:R-:W-:Y:S05]  /*45c0*/  @P0 BRA `(.L_x_42958) ;  /* 0x000002a000000947 */ /* 0x000fea0003800000 */
[----:B---3--:R-:W-:Y:S01]  /*45d0*/  LOP3.LUT R3, R25, c[0x0][0x174], RZ, 0xfc, !PT ;  /* 0x00005d0019037a12 */ /* 0x008fe200078efcff */
        /* <DEDUP_REMOVED lines=8> */
[----:B-12---:R-:W-:Y:S05]  /*4660*/  CALL.REL.NOINC `($__internal_43_$__cuda_sm20_rem_s64) ;  /* 0x00003ee000007944 */ /* 0x006fea0003c00000 */
[----:B------:R-:W-:Y:S02]  /*4670*/  IMAD.MOV.U32 R16, RZ, RZ, R3 ;  /* 0x000000ffff107224 */ /* 0x000fe400078e0003 */
[----:B------:R-:W-:Y:S01]  /*4680*/  IMAD.MOV.U32 R17, RZ, RZ, R8 ;  /* 0x000000ffff117224 */ /* 0x000fe200078e0008 */
[----:B------:R-:W-:Y:S05]  /*4690*/  BRA `(.L_x_42961) ;  /* 0x0000012000007947 */ /* 0x000fea0003800000 */
.L_x_42960:
[----:B------:R-:W0:Y:S01]  /*46a0*/  I2F.U32.RP R8, c[0x0][0x170] ;  /* 0x00005c0000087b06 */ /* 0x000e220000209000 */
[----:B------:R-:W-:Y:S01]  /*46b0*/  ISETP.NE.U32.AND P2, PT, RZ, c[0x0][0x170], PT ;  /* 0x00005c00ff007a0c */ /* 0x000fe20003f45070 */
[----:B--2---:R-:W-:-:S06]  /*46c0*/  IMAD.MOV.U32 R17, RZ, RZ, RZ ;  /* 0x000000ffff117224 */ /* 0x004fcc00078e00ff */
        /* <DEDUP_REMOVED lines=15> */
.L_x_42961:
[----:B------:R-:W-:Y:S05]  /*47c0*/  BSYNC B1 ;  /* 0x0000000000017941 */ /* 0x000fea0003800000 */
.L_x_42959:
        /* <DEDUP_REMOVED lines=10> */
.L_x_42958:
[----:B------:R-:W-:Y:S05]  /*4870*/  BSYNC B0 ;  /* 0x0000000000007941 */ /* 0x000fea0003800000 */
.L_x_42957:
[----:B---3--:R-:W0:Y:S01]  /*4880*/  LDC.U8 R24, c[0x0][0x194] ;  /* 0x00006500ff187b82 */ /* 0x008e220000000000 */
[----:B------:R-:W-:Y:S01]  /*4890*/  BSSY B6, `(.L_x_42962) ;  /* 0x0000103000067945 */ /* 0x000fe20003800000 */
[----:B------:R-:W-:Y:S05]  /*48a0*/  @P1 BRA `(.L_x_42963) ;  /* 0x0000101000001947 */ /* 0x000fea0003800000 */
[----:B------:R-:W3:Y:S01]  /*48b0*/  S2R R2, SR_TID.X ;  /* 0x0000000000027919 */ /* 0x000ee20000002100 */
[----:B0-----:R-:W-:Y:S01]  /*48c0*/  PRMT R3, R24, 0x9910, RZ ;  /* 0x0000991018037816 */ /* 0x001fe200000000ff */
[----:B---3--:R-:W-:-:S04]  /*48d0*/  IMAD R2, R29, 0x200, R2 ;  /* 0x000002001d027824 */ /* 0x008fc800078e0202 */
        /* <DEDUP_REMOVED lines=17> */
.L_x_42967:
[----:B------:R0:W-:Y:S01]  /*49f0*/  STG.E.U8 [R8.64], R0 ;  /* 0x0000000008007986 */ /* 0x0001e2000c101124 */
[----:B------:R-:W-:Y:S01]  /*4a00*/  IMAD.MOV.U32 R2, RZ, RZ, R18 ;  /* 0x000000ffff027224 */ /* 0x000fe200078e0012 */
[----:B------:R-:W-:Y:S05]  /*4a10*/  BRA `(.L_x_42963) ;  /* 0x00000ea000007947 */ /* 0x000fea0003800000 */
.L_x_42966:
        /* <DEDUP_REMOVED lines=9> */
.L_x_42970:
[----:B------:R0:W-:Y:S01]  /*4ab0*/  STG.E [R8.64], R0 ;  /* 0x0000000008007986 */ /* 0x0001e2000c101924 */
[----:B------:R-:W-:Y:S01]  /*4ac0*/  IMAD.MOV.U32 R2, RZ, RZ, R18 ;  /* 0x000000ffff027224 */ /* 0x000fe200078e0012 */
[----:B------:R-:W-:Y:S05]  /*4ad0*/  BRA `(.L_x_42963) ;  /* 0x00000de000007947 */ /* 0x000fea0003800000 */
.L_x_42969:
[----:B------:R0:W-:Y:S01]  /*4ae0*/  STG.E.U16 [R8.64], R0 ;  /* 0x0000000008007986 */ /* 0x0001e2000c101524 */
[----:B------:R-:W-:Y:S01]  /*4af0*/  IMAD.MOV.U32 R2, RZ, RZ, R18 ;  /* 0x000000ffff027224 */ /* 0x000fe200078e0012 */
[----:B------:R-:W-:Y:S05]  /*4b00*/  BRA `(.L_x_42963) ;  /* 0x00000db000007947 */ /* 0x000fea0003800000 */
.L_x_42965:
        /* <DEDUP_REMOVED lines=10> */
.L_x_42972:
[----:B------:R-:W0:Y:S01]  /*4bb0*/  I2F.S64 R0, R4 ;  /* 0x0000000400007312 */ /* 0x000e220000301400 */
[----:B------:R-:W-:Y:S01]  /*4bc0*/  IMAD.MOV.U32 R2, RZ, RZ, R18 ;  /* 0x000000ffff027224 */ /* 0x000fe200078e0012 */
[----:B0-----:R-:W-:-:S05]  /*4bd0*/  F2FP.PACK_AB R0, RZ, R0 ;  /* 0x00000000ff00723e */ /* 0x001fca00000000ff */
[----:B------:R0:W-:Y:S01]  /*4be0*/  STG.E.U16 [R8.64], R0 ;  /* 0x0000000008007986 */ /* 0x0001e2000c101524 */
[----:B------:R-:W-:Y:S05]  /*4bf0*/  BRA `(.L_x_42963) ;  /* 0x00000cc000007947 */ /* 0x000fea0003800000 */
.L_x_42971:
        /* <DEDUP_REMOVED lines=11> */
.L_x_42974:
[----:B------:R-:W0:Y:S01]  /*4cb0*/  I2F.S64 R4, R4 ;  /* 0x0000000400047312 */ /* 0x000e220000301400 */
[----:B------:R-:W-:Y:S01]  /*4cc0*/  IMAD.MOV.U32 R2, RZ, RZ, R18 ;  /* 0x000000ffff027224 */ /* 0x000fe200078e0012 */
[----:B0-----:R-:W-:-:S04]  /*4cd0*/  F2FP.PACK_AB R3, RZ, R4 ;  /* 0x00000004ff03723e */ /* 0x001fc800000000ff */
[----:B------:R-:W-:-:S05]  /*4ce0*/  PRMT R3, R3, 0x5410, RZ ;  /* 0x0000541003037816 */ /* 0x000fca00000000ff */
[----:B------:R0:W-:Y:S01]  /*4cf0*/  STG.E [R8.64], R3 ;  /* 0x0000000308007986 */ /* 0x0001e2000c101924 */
[----:B------:R-:W-:Y:S05]  /*4d00*/  BRA `(.L_x_42963) ;  /* 0x00000bb000007947 */ /* 0x000fea0003800000 */
.L_x_42973:
[----:B------:R-:W0:Y:S01]  /*4d10*/  I2F.F64.S64 R4, R4 ;  /* 0x0000000400047312 */ /* 0x000e220000301c00 */
[----:B------:R-:W-:Y:S01]  /*4d20*/  IMAD.MOV.U32 R2, RZ, RZ, R18 ;  /* 0x000000ffff027224 */ /* 0x000fe200078e0012 */
[----:B0-----:R0:W-:Y:S01]  /*4d30*/  STG.E.64 [R8.64], R4 ;  /* 0x0000000408007986 */ /* 0x0011e2000c101b24 */
[----:B------:R-:W-:Y:S05]  /*4d40*/  BRA `(.L_x_42963) ;  /* 0x00000b7000007947 */ /* 0x000fea0003800000 */
.L_x_42964:
        /* <DEDUP_REMOVED lines=14> */
.L_x_42977:
[----:B------:R-:W0:Y:S01]  /*4e30*/  I2F.F64.S64 R4, R4 ;  /* 0x0000000400047312 */ /* 0x000e220000301c00 */
[----:B------:R-:W-:Y:S01]  /*4e40*/  CS2R R6, SRZ ;  /* 0x0000000000067805 */ /* 0x000fe2000001ff00 */
[----:B------:R-:W-:-:S04]  /*4e50*/  IMAD.MOV.U32 R2, RZ, RZ, R18 ;  /* 0x000000ffff027224 */ /* 0x000fc800078e0012 */
[----:B0-----:R0:W-:Y:S01]  /*4e60*/  STG.E.128 [R8.64], R4 ;  /* 0x0000000408007986 */ /* 0x0011e2000c101d24 */
[----:B------:R-:W-:Y:S05]  /*4e70*/  BRA `(.L_x_42963) ;  /* 0x00000a4000007947 */ /* 0x000fea0003800000 */
.L_x_42976:
        /* <DEDUP_REMOVED lines=21> */
.L_x_42981:
[----:B------:R-:W-:Y:S05]  /*4fd0*/  BSYNC B0 ;  /* 0x0000000000007941 */ /* 0x000fea0003800000 */
.L_x_42980:
[----:B------:R-:W-:Y:S01]  /*4fe0*/  LOP3.LUT R3, R0, R3, RZ, 0xfc, !PT ;  /* 0x0000000300037212 */ /* 0x000fe200078efcff */
[----:B------:R-:W-:-:S04]  /*4ff0*/  IMAD.MOV.U32 R2, RZ, RZ, R18 ;  /* 0x000000ffff027224 */ /* 0x000fc800078e0012 */
[----:B------:R0:W-:Y:S01]  /*5000*/  STG.E.U8 [R8.64], R3 ;  /* 0x0000000308007986 */ /* 0x0001e2000c101124 */
[----:B------:R-:W-:Y:S05]  /*5010*/  BRA `(.L_x_42963) ;  /* 0x000008a000007947 */ /* 0x000fea0003800000 */
.L_x_42979:
        /* <DEDUP_REMOVED lines=13> */
.L_x_42983:
[----:B------:R-:W-:Y:S01]  /*50f0*/  IMAD.MOV.U32 R0, RZ, RZ, 0x7f ;  /* 0x0000007fff007424 */ /* 0x000fe200078e00ff */
[----:B------:R-:W-:-:S04]  /*5100*/  ISETP.GT.U32.AND P0, PT, R2, 0x7f800000, PT ;  /* 0x7f8000000200780c */ /* 0x000fc80003f04070 */
[----:B------:R-:W-:-:S04]  /*5110*/  SEL R0, R0, 0x7c, P0 ;  /* 0x0000007c00007807 */ /* 0x000fc80000000000 */
.L_x_42984:
[----:B------:R-:W-:Y:S05]  /*5120*/  BSYNC B0 ;  /* 0x0000000000007941 */ /* 0x000fea0003800000 */
.L_x_42982:
[----:B------:R-:W-:-:S04]  /*5130*/  LOP3.LUT R2, R5, 0x80000000, RZ, 0xc0, !PT ;  /* 0x8000000005027812 */ /* 0x000fc800078ec0ff */
[----:B------:R-:W-:Y:S01]  /*5140*/  SHF.R.U32.HI R3, RZ, 0x18, R2 ;  /* 0x00000018ff037819 */ /* 0x000fe20000011602 */
[----:B------:R-:W-:-:S03]  /*5150*/  IMAD.MOV.U32 R2, RZ, RZ, R18 ;  /* 0x000000ffff027224 */ /* 0x000fc600078e0012 */
[----:B------:R-:W-:-:S05]  /*5160*/  LOP3.LUT R3, R0, R3, RZ, 0xfc, !PT ;  /* 0x0000000300037212 */ /* 0x000fca00078efcff */
[----:B------:R0:W-:Y:S01]  /*5170*/  STG.E.U8 [R8.64], R3 ;  /* 0x0000000308007986 */ /* 0x0001e2000c101124 */
[----:B------:R-:W-:Y:S05]  /*5180*/  BRA `(.L_x_42963) ;  /* 0x0000073000007947 */ /* 0x000fea0003800000 */
.L_x_42978:
[----:B------:R-:W0:Y:S01]  /*5190*/  I2F.S64 R0, R4 ;  /* 0x0000000400007312 */ /* 0x000e220000301400 */
[----:B------:R-:W-:Y:S01]  /*51a0*/  IMAD.MOV.U32 R2, RZ, RZ, R18 ;  /* 0x000000ffff027224 */ /* 0x000fe200078e0012 */
[----:B0-----:R-:W-:-:S05]  /*51b0*/  F2FP.BF16.PACK_AB R0, RZ, R0 ;  /* 0x00000000ff00723e */ /* 0x001fca00000010ff */
[----:B------:R0:W-:Y:S01]  /*51c0*/  STG.E.U16 [R8.64], R0 ;  /* 0x0000000008007986 */ /* 0x0001e2000c101524 */
[----:B------:R-:W-:Y:S05]  /*51d0*/  BRA `(.L_x_42963) ;  /* 0x000006e000007947 */ /* 0x000fea0003800000 */
.L_x_42975:
        /* <DEDUP_REMOVED lines=11> */
.L_x_42987:
        /* <DEDUP_REMOVED lines=17> */
.L_x_42990:
[----:B------:R-:W-:-:S04]  /*53a0*/  LOP3.LUT R0, R5, 0x80000000, RZ, 0xc0, !PT ;  /* 0x8000000005007812 */ /* 0x000fc800078ec0ff */
[----:B------:R-:W-:-:S04]  /*53b0*/  SHF.R.U32.HI R3, RZ, 0x18, R0 ;  /* 0x00000018ff037819 */ /* 0x000fc80000011600 */
[----:B------:R-:W-:-:S04]  /*53c0*/  LOP3.LUT R2, R2, R3, RZ, 0xfc, !PT ;  /* 0x0000000302027212 */ /* 0x000fc800078efcff */
[----:B------:R-:W-:Y:S02]  /*53d0*/  PRMT R0, R2, 0x7610, R0 ;  /* 0x0000761002007816 */ /* 0x000fe40000000000 */
.L_x_42989:
[----:B------:R-:W-:Y:S05]  /*53e0*/  BSYNC B0 ;  /* 0x0000000000007941 */ /* 0x000fea0003800000 */
.L_x_42988:
[----:B------:R0:W-:Y:S01]  /*53f0*/  STG.E.U8 [R8.64], R0 ;  /* 0x0000000008007986 */ /* 0x0001e2000c101124 */
[----:B------:R-:W-:Y:S01]  /*5400*/  IMAD.MOV.U32 R2, RZ, RZ, R18 ;  /* 0x000000ffff027224 */ /* 0x000fe200078e0012 */
[----:B------:R-:W-:Y:S05]  /*5410*/  BRA `(.L_x_42963) ;  /* 0x000004a000007947 */ /* 0x000fea0003800000 */
.L_x_42986:
        /* <DEDUP_REMOVED lines=17> */
.L_x_42993:
[----:B------:R-:W-:-:S04]  /*5530*/  LOP3.LUT R0, R5, 0x80000000, RZ, 0xc0, !PT ;  /* 0x8000000005007812 */ /* 0x000fc800078ec0ff */
[----:B------:R-:W-:-:S04]  /*5540*/  SHF.R.U32.HI R3, RZ, 0x18, R0 ;  /* 0x00000018ff037819 */ /* 0x000fc80000011600 */
[----:B------:R-:W-:-:S04]  /*5550*/  LOP3.LUT R2, R2, R3, RZ, 0xfc, !PT ;  /* 0x0000000302027212 */ /* 0x000fc800078efcff */
[----:B------:R-:W-:Y:S02]  /*5560*/  PRMT R0, R2, 0x7610, R0 ;  /* 0x0000761002007816 */ /* 0x000fe40000000000 */
.L_x_42992:
[----:B------:R-:W-:Y:S05]  /*5570*/  BSYNC B0 ;  /* 0x0000000000007941 */ /* 0x000fea0003800000 */
.L_x_42991:
[----:B------:R0:W-:Y:S01]  /*5580*/  STG.E.U8 [R8.64], R0 ;  /* 0x0000000008007986 */ /* 0x0001e2000c101124 */
[----:B------:R-:W-:Y:S01]  /*5590*/  IMAD.MOV.U32 R2, RZ, RZ, R18 ;  /* 0x000000ffff027224 */ /* 0x000fe200078e0012 */
[----:B------:R-:W-:Y:S05]  /*55a0*/  BRA `(.L_x_42963) ;  /* 0x0000031000007947 */ /* 0x000fea0003800000 */
.L_x_42985:
        /* <DEDUP_REMOVED lines=23> */
.L_x_42968:
        /* <DEDUP_REMOVED lines=21> */
.L_x_42995:
[----:B------:R0:W-:Y:S01]  /*5870*/  STG.E.64 [R8.64], R4 ;  /* 0x0000000408007986 */ /* 0x0001e2000c101b24 */
[----:B------:R-:W-:Y:S01]  /*5880*/  IMAD.MOV.U32 R2, RZ, RZ, R18 ;  /* 0x000000ffff027224 */ /* 0x000fe200078e0012 */
[----:B------:R-:W-:Y:S05]  /*5890*/  BRA `(.L_x_42963) ;  /* 0x0000002000007947 */ /* 0x000fea0003800000 */
.L_x_42994:
[----:B------:R0:W-:Y:S01]  /*58a0*/  STG.E [R8.64], R0 ;  /* 0x0000000008007986 */ /* 0x0001e2000c101924 */
[----:B------:R-:W-:-:S03]  /*58b0*/  IMAD.MOV.U32 R2, RZ, RZ, R18 ;  /* 0x000000ffff027224 */ /* 0x000fc600078e0012 */
.L_x_42963:
[----:B------:R-:W-:Y:S05]  /*58c0*/  BSYNC B6 ;  /* 0x0000000000067941 */ /* 0x000fea0003800000 */
.L_x_42962:
        /* <DEDUP_REMOVED lines=21> */
.L_x_43001:
[----:B------:R0:W-:Y:S01]  /*5a20*/  STG.E.U8 [R8.64], R26 ;  /* 0x0000001a08007986 */ /* 0x0001e2000c101124 */
[----:B------:R-:W-:Y:S05]  /*5a30*/  BRA `(.L_x_43003) ;  /* 0x00000d6000007947 */ /* 0x000fea0003800000 */
.L_x_43000:
        /* <DEDUP_REMOVED lines=8> */
.L_x_43005:
[----:B------:R0:W-:Y:S01]  /*5ac0*/  STG.E [R8.64], R26 ;  /* 0x0000001a08007986 */ /* 0x0001e2000c101924 */
[----:B------:R-:W-:Y:S05]  /*5ad0*/  BRA `(.L_x_43003) ;  /* 0x00000cc000007947 */ /* 0x000fea0003800000 */
.L_x_43004:
[----:B------:R0:W-:Y:S01]  /*5ae0*/  STG.E.U16 [R8.64], R26 ;  /* 0x0000001a08007986 */ /* 0x0001e2000c101524 */
[----:B------:R-:W-:Y:S05]  /*5af0*/  BRA `(.L_x_43003) ;  /* 0x00000ca000007947 */ /* 0x000fea0003800000 */
.L_x_42999:
        /* <DEDUP_REMOVED lines=9> */
.L_x_43007:
[----:B------:R-:W0:Y:S02]  /*5b90*/  I2F.S64 R0, R26 ;  /* 0x0000001a00007312 */ /* 0x000e240000301400 */
[----:B0-----:R-:W-:-:S05]  /*5ba0*/  F2FP.PACK_AB R0, RZ, R0 ;  /* 0x00000000ff00723e */ /* 0x001fca00000000ff */
[----:B------:R0:W-:Y:S01]  /*5bb0*/  STG.E.U16 [R8.64], R0 ;  /* 0x0000000008007986 */ /* 0x0001e2000c101524 */
[----:B------:R-:W-:Y:S05]  /*5bc0*/  BRA `(.L_x_43003) ;  /* 0x00000bd000007947 */ /* 0x000fea0003800000 */
.L_x_43006:
        /* <DEDUP_REMOVED lines=10> */
.L_x_43009:
[----:B------:R-:W0:Y:S02]  /*5c70*/  I2F.S64 R26, R26 ;  /* 0x0000001a001a7312 */ /* 0x000e240000301400 */
[----:B0-----:R-:W-:-:S04]  /*5c80*/  F2FP.PACK_AB R3, RZ, R26 ;  /* 0x0000001aff03723e */ /* 0x001fc800000000ff */
[----:B------:R-:W-:-:S05]  /*5c90*/  PRMT R3, R3, 0x5410, RZ ;  /* 0x0000541003037816 */ /* 0x000fca00000000ff */
[----:B------:R0:W-:Y:S01]  /*5ca0*/  STG.E [R8.64], R3 ;  /* 0x0000000308007986 */ /* 0x0001e2000c101924 */
[----:B------:R-:W-:Y:S05]  /*5cb0*/  BRA `(.L_x_43003) ;  /* 0x00000ae000007947 */ /* 0x000fea0003800000 */
.L_x_43008:
[----:B------:R-:W0:Y:S02]  /*5cc0*/  I2F.F64.S64 R26, R26 ;  /* 0x0000001a001a7312 */ /* 0x000e240000301c00 */
[----:B0-----:R0:W-:Y:S01]  /*5cd0*/  STG.E.64 [R8.64], R26 ;  /* 0x0000001a08007986 */ /* 0x0011e2000c101b24 */
[----:B------:R-:W-:Y:S05]  /*5ce0*/  BRA `(.L_x_43003) ;  /* 0x00000ab000007947 */ /* 0x000fea0003800000 */
.L_x_42998:
        /* <DEDUP_REMOVED lines=13> */
.L_x_43012:
[----:B------:R-:W0:Y:S01]  /*5dc0*/  I2F.F64.S64 R4, R26 ;  /* 0x0000001a00047312 */ /* 0x000e220000301c00 */
[----:B------:R-:W-:-:S05]  /*5dd0*/  CS2R R6, SRZ ;  /* 0x0000000000067805 */ /* 0x000fca000001ff00 */
[----:B0-----:R0:W-:Y:S01]  /*5de0*/  STG.E.128 [R8.64], R4 ;  /* 0x0000000408007986 */ /* 0x0011e2000c101d24 */
[----:B------:R-:W-:Y:S05]  /*5df0*/  BRA `(.L_x_43003) ;  /* 0x000009a000007947 */ /* 0x000fea0003800000 */
.L_x_43011:
        /* <DEDUP_REMOVED lines=21> */
.L_x_43016:
[----:B------:R-:W-:Y:S05]  /*5f50*/  BSYNC B0 ;  /* 0x0000000000007941 */ /* 0x000fea0003800000 */
.L_x_43015:
[----:B------:R-:W-:-:S05]  /*5f60*/  LOP3.LUT R5, R0, R5, RZ, 0xfc, !PT ;  /* 0x0000000500057212 */ /* 0x000fca00078efcff */
[----:B------:R0:W-:Y:S01]  /*5f70*/  STG.E.U8 [R8.64], R5 ;  /* 0x0000000508007986 */ /* 0x0001e2000c101124 */
[----:B------:R-:W-:Y:S05]  /*5f80*/  BRA `(.L_x_43003) ;  /* 0x0000081000007947 */ /* 0x000fea0003800000 */
.L_x_43014:
        /* <DEDUP_REMOVED lines=13> */
.L_x_43018:
[----:B------:R-:W-:Y:S01]  /*6060*/  IMAD.MOV.U32 R0, RZ, RZ, 0x7f ;  /* 0x0000007fff007424 */ /* 0x000fe200078e00ff */
[----:B------:R-:W-:-:S04]  /*6070*/  ISETP.GT.U32.AND P0, PT, R3, 0x7f800000, PT ;  /* 0x7f8000000300780c */ /* 0x000fc80003f04070 */
[----:B------:R-:W-:-:S04]  /*6080*/  SEL R0, R0, 0x7c, P0 ;  /* 0x0000007c00007807 */ /* 0x000fc80000000000 */
.L_x_43019:
[----:B------:R-:W-:Y:S05]  /*6090*/  BSYNC B0 ;  /* 0x0000000000007941 */ /* 0x000fea0003800000 */
.L_x_43017:
[----:B------:R-:W-:-:S04]  /*60a0*/  LOP3.LUT R3, R27, 0x80000000, RZ, 0xc0, !PT ;  /* 0x800000001b037812 */ /* 0x000fc800078ec0ff */
[----:B------:R-:W-:-:S04]  /*60b0*/  SHF.R.U32.HI R3, RZ, 0x18, R3 ;  /* 0x00000018ff037819 */ /* 0x000fc80000011603 */
[----:B------:R-:W-:-:S05]  /*60c0*/  LOP3.LUT R3, R0, R3, RZ, 0xfc, !PT ;  /* 0x0000000300037212 */ /* 0x000fca00078efcff */
[----:B------:R0:W-:Y:S01]  /*60d0*/  STG.E.U8 [R8.64], R3 ;  /* 0x0000000308007986 */ /* 0x0001e2000c101124 */
[----:B------:R-:W-:Y:S05]  /*60e0*/  BRA `(.L_x_43003) ;  /* 0x000006b000007947 */ /* 0x000fea0003800000 */
.L_x_43013:
[----:B------:R-:W0:Y:S02]  /*60f0*/  I2F.S64 R0, R26 ;  /* 0x0000001a00007312 */ /* 0x000e240000301400 */
[----:B0-----:R-:W-:-:S05]  /*6100*/  F2FP.BF16.PACK_AB R0, RZ, R0 ;  /* 0x00000000ff00723e */ /* 0x001fca00000010ff */
[----:B------:R0:W-:Y:S01]  /*6110*/  STG.E.U16 [R8.64], R0 ;  /* 0x0000000008007986 */ /* 0x0001e2000c101524 */
[----:B------:R-:W-:Y:S05]  /*6120*/  BRA `(.L_x_43003) ;  /* 0x0000067000007947 */ /* 0x000fea0003800000 */
.L_x_43010:
        /* <DEDUP_REMOVED lines=10> */
.L_x_43022:
        /* <DEDUP_REMOVED lines=17> */
.L_x_43025:
[----:B------:R-:W-:-:S04]  /*62e0*/  LOP3.LUT R3, R27, 0x80000000, RZ, 0xc0, !PT ;  /* 0x800000001b037812 */ /* 0x000fc800078ec0ff */
[----:B------:R-:W-:-:S04]  /*62f0*/  SHF.R.U32.HI R3, RZ, 0x18, R3 ;  /* 0x00000018ff037819 */ /* 0x000fc80000011603 */
[----:B------:R-:W-:-:S04]  /*6300*/  LOP3.LUT R0, R0, R3, RZ, 0xfc, !PT ;  /* 0x0000000300007212 */ /* 0x000fc800078efcff */
[----:B------:R-:W-:Y:S02]  /*6310*/  PRMT R4, R0, 0x7610, R4 ;  /* 0x0000761000047816 */ /* 0x000fe40000000004 */
.L_x_43024:
[----:B------:R-:W-:Y:S05]  /*6320*/  BSYNC B0 ;  /* 0x0000000000007941 */ /* 0x000fea0003800000 */
.L_x_43023:
[----:B------:R0:W-:Y:S01]  /*6330*/  STG.E.U8 [R8.64], R4 ;  /* 0x0000000408007986 */ /* 0x0001e2000c101124 */
[----:B------:R-:W-:Y:S05]  /*6340*/  BRA `(.L_x_43003) ;  /* 0x0000045000007947 */ /* 0x000fea0003800000 */
.L_x_43021:
        /* <DEDUP_REMOVED lines=17> */
.L_x_43028:
[----:B------:R-:W-:-:S04]  /*6460*/  LOP3.LUT R3, R27, 0x80000000, RZ, 0xc0, !PT ;  /* 0x800000001b037812 */ /* 0x000fc800078ec0ff */
[----:B------:R-:W-:-:S04]  /*6470*/  SHF.R.U32.HI R3, RZ, 0x18, R3 ;  /* 0x00000018ff037819 */ /* 0x000fc80000011603 */
[----:B------:R-:W-:-:S04]  /*6480*/  LOP3.LUT R0, R0, R3, RZ, 0xfc, !PT ;  /* 0x0000000300007212 */ /* 0x000fc800078efcff */
[----:B------:R-:W-:Y:S02]  /*6490*/  PRMT R4, R0, 0x7610, R4 ;  /* 0x0000761000047816 */ /* 0x000fe40000000004 */
.L_x_43027:
[----:B------:R-:W-:Y:S05]  /*64a0*/  BSYNC B0 ;  /* 0x0000000000007941 */ /* 0x000fea0003800000 */
.L_x_43026:
[----:B------:R0:W-:Y:S01]  /*64b0*/  STG.E.U8 [R8.64], R4 ;  /* 0x0000000408007986 */ /* 0x0001e2000c101124 */
[----:B------:R-:W-:Y:S05]  /*64c0*/  BRA `(.L_x_43003) ;  /* 0x000002d000007947 */ /* 0x000fea0003800000 */
.L_x_43020:
        /* <DEDUP_REMOVED lines=22> */
.L_x_43002:
        /* <DEDUP_REMOVED lines=20> */
.L_x_43030:
[----:B------:R0:W-:Y:S01]  /*6770*/  STG.E.64 [R8.64], R26 ;  /* 0x0000001a08007986 */ /* 0x0001e2000c101b24 */
[----:B------:R-:W-:Y:S05]  /*6780*/  BRA `(.L_x_43003) ;  /* 0x0000001000007947 */ /* 0x000fea0003800000 */
.L_x_43029:
[----:B------:R0:W-:Y:S02]  /*6790*/  STG.E [R8.64], R26 ;  /* 0x0000001a08007986 */ /* 0x0001e4000c101924 */
.L_x_43003:
        /* <DEDUP_REMOVED lines=21> */
.L_x_43034:
[----:B------:R0:W-:Y:S01]  /*68f0*/  STG.E.U8 [R8.64], R19 ;  /* 0x0000001308007986 */ /* 0x0001e2000c101124 */
[----:B------:R-:W-:Y:S05]  /*6900*/  BRA `(.L_x_43036) ;  /* 0x00000d6000007947 */ /* 0x000fea0003800000 */
.L_x_43033:
        /* <DEDUP_REMOVED lines=8> */
.L_x_43038:
[----:B------:R0:W-:Y:S01]  /*6990*/  STG.E [R8.64], R19 ;  /* 0x0000001308007986 */ /* 0x0001e2000c101924 */
[----:B------:R-:W-:Y:S05]  /*69a0*/  BRA `(.L_x_43036) ;  /* 0x00000cc000007947 */ /* 0x000fea0003800000 */
.L_x_43037:
[----:B------:R0:W-:Y:S01]  /*69b0*/  STG.E.U16 [R8.64], R19 ;  /* 0x0000001308007986 */ /* 0x0001e2000c101524 */
[----:B------:R-:W-:Y:S05]  /*69c0*/  BRA `(.L_x_43036) ;  /* 0x00000ca000007947 */ /* 0x000fea0003800000 */
.L_x_43032:
        /* <DEDUP_REMOVED lines=9> */
.L_x_43040:
[----:B-1----:R-:W0:Y:S02]  /*6a60*/  I2F.S64 R0, R22 ;  /* 0x0000001600007312 */ /* 0x002e240000301400 */
[----:B0-----:R-:W-:-:S05]  /*6a70*/  F2FP.PACK_AB R0, RZ, R0 ;  /* 0x00000000ff00723e */ /* 0x001fca00000000ff */
[----:B------:R0:W-:Y:S01]  /*6a80*/  STG.E.U16 [R8.64], R0 ;  /* 0x0000000008007986 */ /* 0x0001e2000c101524 */
[----:B------:R-:W-:Y:S05]  /*6a90*/  BRA `(.L_x_43036) ;  /* 0x00000bd000007947 */ /* 0x000fea0003800000 */
.L_x_43039:
        /* <DEDUP_REMOVED lines=10> */
.L_x_43042:
[----:B-1----:R-:W0:Y:S02]  /*6b40*/  I2F.S64 R22, R22 ;  /* 0x0000001600167312 */ /* 0x002e240000301400 */
[----:B0-----:R-:W-:-:S04]  /*6b50*/  F2FP.PACK_AB R3, RZ, R22 ;  /* 0x00000016ff03723e */ /* 0x001fc800000000ff */
[----:B------:R-:W-:-:S05]  /*6b60*/  PRMT R3, R3, 0x5410, RZ ;  /* 0x0000541003037816 */ /* 0x000fca00000000ff */
[----:B------:R0:W-:Y:S01]  /*6b70*/  STG.E [R8.64], R3 ;  /* 0x0000000308007986 */ /* 0x0001e2000c101924 */
[----:B------:R-:W-:Y:S05]  /*6b80*/  BRA `(.L_x_43036) ;  /* 0x00000ae000007947 */ /* 0x000fea0003800000 */
.L_x_43041:
[----:B-1----:R-:W0:Y:S02]  /*6b90*/  I2F.F64.S64 R22, R22 ;  /* 0x0000001600167312 */ /* 0x002e240000301c00 */
[----:B0-----:R0:W-:Y:S01]  /*6ba0*/  STG.E.64 [R8.64], R22 ;  /* 0x0000001608007986 */ /* 0x0011e2000c101b24 */
[----:B------:R-:W-:Y:S05]  /*6bb0*/  BRA `(.L_x_43036) ;  /* 0x00000ab000007947 */ /* 0x000fea0003800000 */
.L_x_43031:
        /* <DEDUP_REMOVED lines=9> */
[----:B-1----:R-:W-:-:S04]  /*6c50*/  ISETP.NE.AND.EX P0, PT, R23, RZ, PT, P0 ;  /* 0x000000ff1700720c */ /* 0x002fc80003f05300 */
[----:B------:R-:W-:-:S05]  /*6c60*/  SEL R3, RZ, 0x1, !P0 ;  /* 0x00000001ff037807 */ /* 0x000fca0004000000 */
[----:B------:R0:W-:Y:S01]  /*6c70*/  STG.E.U8 [R8.64], R3 ;  /* 0x0000000308007986 */ /* 0x0001e2000c101124 */
[----:B------:R-:W-:Y:S05]  /*6c80*/  BRA `(.L_x_43036) ;  /* 0x000009e000007947 */ /* 0x000fea0003800000 */
.L_x_43045:
[----:B-1----:R-:W0:Y:S01]  /*6c90*/  I2F.F64.S64 R4, R22 ;  /* 0x0000001600047312 */ /* 0x002e220000301c00 */
[----:B------:R-:W-:-:S05]  /*6ca0*/  CS2R R6, SRZ ;  /* 0x0000000000067805 */ /* 0x000fca000001ff00 */
[----:B0-----:R0:W-:Y:S01]  /*6cb0*/  STG.E.128 [R8.64], R4 ;  /* 0x0000000408007986 */ /* 0x0011e2000c101d24 */
[----:B------:R-:W-:Y:S05]  /*6cc0*/  BRA `(.L_x_43036) ;  /* 0x000009a000007947 */ /* 0x000fea0003800000 */
.L_x_43044:
        /* <DEDUP_REMOVED lines=21> */
.L_x_43049:
[----:B------:R-:W-:Y:S05]  /*6e20*/  BSYNC B0 ;  /* 0x0000000000007941 */ /* 0x000fea0003800000 */
.L_x_43048:
[----:B------:R-:W-:-:S05]  /*6e30*/  LOP3.LUT R5, R0, R5, RZ, 0xfc, !PT ;  /* 0x0000000500057212 */ /* 0x000fca00078efcff */
[----:B------:R0:W-:Y:S01]  /*6e40*/  STG.E.U8 [R8.64], R5 ;  /* 0x0000000508007986 */ /* 0x0001e2000c101124 */
[----:B------:R-:W-:Y:S05]  /*6e50*/  BRA `(.L_x_43036) ;  /* 0x0000081000007947 */ /* 0x000fea0003800000 */
.L_x_43047:
        /* <DEDUP_REMOVED lines=13> */
.L_x_43051:
[----:B------:R-:W-:Y:S01]  /*6f30*/  IMAD.MOV.U32 R0, RZ, RZ, 0x7f ;  /* 0x0000007fff007424 */ /* 0x000fe200078e00ff */
[----:B------:R-:W-:-:S04]  /*6f40*/  ISETP.GT.U32.AND P0, PT, R3, 0x7f800000, PT ;  /* 0x7f8000000300780c */ /* 0x000fc80003f04070 */
[----:B------:R-:W-:-:S04]  /*6f50*/  SEL R0, R0, 0x7c, P0 ;  /* 0x0000007c00007807 */ /* 0x000fc80000000000 */
.L_x_43052:
[----:B------:R-:W-:Y:S05]  /*6f60*/  BSYNC B0 ;  /* 0x0000000000007941 */ /* 0x000fea0003800000 */
.L_x_43050:
[----:B------:R-:W-:-:S04]  /*6f70*/  LOP3.LUT R3, R23, 0x80000000, RZ, 0xc0, !PT ;  /* 0x8000000017037812 */ /* 0x000fc800078ec0ff */
[----:B------:R-:W-:-:S04]  /*6f80*/  SHF.R.U32.HI R3, RZ, 0x18, R3 ;  /* 0x00000018ff037819 */ /* 0x000fc80000011603 */
[----:B------:R-:W-:-:S05]  /*6f90*/  LOP3.LUT R3, R0, R3, RZ, 0xfc, !PT ;  /* 0x0000000300037212 */ /* 0x000fca00078efcff */
[----:B------:R0:W-:Y:S01]  /*6fa0*/  STG.E.U8 [R8.64], R3 ;  /* 0x0000000308007986 */ /* 0x0001e2000c101124 */
[----:B------:R-:W-:Y:S05]  /*6fb0*/  BRA `(.L_x_43036) ;  /* 0x000006b000007947 */ /* 0x000fea0003800000 */
.L_x_43046:
[----:B-1----:R-:W0:Y:S02]  /*6fc0*/  I2F.S64 R0, R22 ;  /* 0x0000001600007312 */ /* 0x002e240000301400 */
[----:B0-----:R-:W-:-:S05]  /*6fd0*/  F2FP.BF16.PACK_AB R0, RZ, R0 ;  /* 0x00000000ff00723e */ /* 0x001fca00000010ff */
[----:B------:R0:W-:Y:S01]  /*6fe0*/  STG.E.U16 [R8.64], R0 ;  /* 0x0000000008007986 */ /* 0x0001e2000c101524 */
[----:B------:R-:W-:Y:S05]  /*6ff0*/  BRA `(.L_x_43036) ;  /* 0x0000067000007947 */ /* 0x000fea0003800000 */
.L_x_43043:
        /* <DEDUP_REMOVED lines=10> */
.L_x_43055:
        /* <DEDUP_REMOVED lines=17> */
.L_x_43058:
[----:B------:R-:W-:-:S04]  /*71b0*/  LOP3.LUT R3, R23, 0x80000000, RZ, 0xc0, !PT ;  /* 0x8000000017037812 */ /* 0x000fc800078ec0ff */
[----:B------:R-:W-:-:S04]  /*71c0*/  SHF.R.U32.HI R3, RZ, 0x18, R3 ;  /* 0x00000018ff037819 */ /* 0x000fc80000011603 */
[----:B------:R-:W-:-:S04]  /*71d0*/  LOP3.LUT R0, R0, R3, RZ, 0xfc, !PT ;  /* 0x0000000300007212 */ /* 0x000fc800078efcff */
[----:B------:R-:W-:Y:S02]  /*71e0*/  PRMT R4, R0, 0x7610, R4 ;  /* 0x0000761000047816 */ /* 0x000fe40000000004 */
.L_x_43057:
[----:B------:R-:W-:Y:S05]  /*71f0*/  BSYNC B0 ;  /* 0x0000000000007941 */ /* 0x000fea0003800000 */
.L_x_43056:
[----:B------:R0:W-:Y:S01]  /*7200*/  STG.E.U8 [R8.64], R4 ;  /* 0x0000000408007986 */ /* 0x0001e2000c101124 */
[----:B------:R-:W-:Y:S05]  /*7210*/  BRA `(.L_x_43036) ;  /* 0x0000045000007947 */ /* 0x000fea0003800000 */
.L_x_43054:
        /* <DEDUP_REMOVED lines=17> */
.L_x_43061:
[----:B------:R-:W-:-:S04]  /*7330*/  LOP3.LUT R3, R23, 0x80000000, RZ, 0xc0, !PT ;  /* 0x8000000017037812 */ /* 0x000fc800078ec0ff */
[----:B------:R-:W-:-:S04]  /*7340*/  SHF.R.U32.HI R3, RZ, 0x18, R3 ;  /* 0x00000018ff037819 */ /* 0x000fc80000011603 */
[----:B------:R-:W-:-:S04]  /*7350*/  LOP3.LUT R0, R0, R3, RZ, 0xfc, !PT ;  /* 0x0000000300007212 */ /* 0x000fc800078efcff */
[----:B------:R-:W-:Y:S02]  /*7360*/  PRMT R4, R0, 0x7610, R4 ;  /* 0x0000761000047816 */ /* 0x000fe40000000004 */
.L_x_43060:
[----:B------:R-:W-:Y:S05]  /*7370*/  BSYNC B0 ;  /* 0x0000000000007941 */ /* 0x000fea0003800000 */
.L_x_43059:
[----:B------:R0:W-:Y:S01]  /*7380*/  STG.E.U8 [R8.64], R4 ;  /* 0x0000000408007986 */ /* 0x0001e2000c101124 */
[----:B------:R-:W-:Y:S05]  /*7390*/  BRA `(.L_x_43036) ;  /* 0x000002d000007947 */ /* 0x000fea0003800000 */
.L_x_43053:
        /* <DEDUP_REMOVED lines=22> */
.L_x_43035:
        /* <DEDUP_REMOVED lines=20> */
.L_x_43063:
[----:B-1----:R0:W-:Y:S01]  /*7640*/  STG.E.64 [R8.64], R22 ;  /* 0x0000001608007986 */ /* 0x0021e2000c101b24 */
[----:B------:R-:W-:Y:S05]  /*7650*/  BRA `(.L_x_43036) ;  /* 0x0000001000007947 */ /* 0x000fea0003800000 */
.L_x_43062:
[----:B------:R0:W-:Y:S02]  /*7660*/  STG.E [R8.64], R19 ;  /* 0x0000001308007986 */ /* 0x0001e4000c101924 */
.L_x_43036:
[----:B------:R-:W-:Y:S02]  /*7670*/  IADD3 R2, R2, 0x80, RZ ;  /* 0x0000008002027810 */ /* 0x000fe40007ffe0ff */
.L_x_42997:
[----:B------:R-:W-:Y:S05]  /*7680*/  BSYNC B6 ;  /* 0x0000000000067941 */ /* 0x000fea0003800000 */
.L_x_42996:
        /* <DEDUP_REMOVED lines=17> */
[----:B--2---:R-:W-:Y:S01]  /*77a0*/  STG.E.U8 [R2.64], R16 ;  /* 0x0000001002007986 */ /* 0x004fe2000c101124 */
[----:B------:R-:W-:Y:S05]  /*77b0*/  EXIT ;  /* 0x000000000000794d */ /* 0x000fea0003800000 */
.L_x_43067:
[----:B--2---:R-:W-:Y:S01]  /*77c0*/  STG.E.U8 [R2.64], R16 ;  /* 0x0000001002007986 */ /* 0x004fe2000c101124 */
[----:B------:R-:W-:Y:S05]  /*77d0*/  EXIT ;  /* 0x000000000000794d */ /* 0x000fea0003800000 */
.L_x_43066:
[----:B------:R-:W-:-:S13]  /*77e0*/  ISETP.NE.AND P0, PT, R0, 0x2, PT ;  /* 0x000000020000780c */ /* 0x000fda0003f05270 */
[----:B------:R-:W-:Y:S05]  /*77f0*/  @!P0 BRA `(.L_x_43069) ;  /* 0x0000008000008947 */ /* 0x000fea0003800000 */
[----:B------:R-:W-:-:S13]  /*7800*/  ISETP.NE.AND P0, PT, R0, 0x3, PT ;  /* 0x000000030000780c */ /* 0x000fda0003f05270 */
[----:B------:R-:W-:Y:S05]  /*7810*/  @!P0 BRA `(.L_x_43070) ;  /* 0x0000004000008947 */ /* 0x000fea0003800000 */
[----:B------:R-:W-:-:S13]  /*7820*/  ISETP.NE.AND P0, PT, R0, 0x4, PT ;  /* 0x000000040000780c */ /* 0x000fda0003f05270 */
[----:B------:R-:W-:Y:S05]  /*7830*/  @P0 BRA `(.L_x_43068) ;  /* 0x00000b9000000947 */ /* 0x000fea0003800000 */
[----:B--2---:R-:W-:Y:S01]  /*7840*/  STG.E.64 [R2.64], R16 ;  /* 0x0000001002007986 */ /* 0x004fe2000c101b24 */
[----:B------:R-:W-:Y:S05]  /*7850*/  EXIT ;  /* 0x000000000000794d */ /* 0x000fea0003800000 */
.L_x_43070:
[----:B--2---:R-:W-:Y:S01]  /*7860*/  STG.E [R2.64], R16 ;  /* 0x0000001002007986 */ /* 0x004fe2000c101924 */
[----:B------:R-:W-:Y:S05]  /*7870*/  EXIT ;  /* 0x000000000000794d */ /* 0x000fea0003800000 */
.L_x_43069:
[----:B--2---:R-:W-:Y:S01]  /*7880*/  STG.E.U16 [R2.64], R16 ;  /* 0x0000001002007986 */ /* 0x004fe2000c101524 */
[----:B------:R-:W-:Y:S05]  /*7890*/  EXIT ;  /* 0x000000000000794d */ /* 0x000fea0003800000 */
.L_x_43065:
[----:B------:R-:W-:-:S13]  /*78a0*/  ISETP.GT.AND P0, PT, R0, 0x6, PT ;  /* 0x000000060000780c */ /* 0x000fda0003f04270 */
[----:B------:R-:W-:Y:S05]  /*78b0*/  @P0 BRA `(.L_x_43071) ;  /* 0x000000b000000947 */ /* 0x000fea0003800000 */
[----:B------:R-:W-:-:S13]  /*78c0*/  ISETP.NE.AND P0, PT, R0, 0x5, PT ;  /* 0x000000050000780c */ /* 0x000fda0003f05270 */
[----:B------:R-:W-:Y:S05]  /*78d0*/  @!P0 BRA `(.L_x_43072) ;  /* 0x0000005000008947 */ /* 0x000fea0003800000 */
[----:B------:R-:W-:-:S13]  /*78e0*/  ISETP.NE.AND P0, PT, R0, 0x6, PT ;  /* 0x000000060000780c */ /* 0x000fda0003f05270 */
[----:B------:R-:W-:Y:S05]  /*78f0*/  @P0 BRA `(.L_x_43068) ;  /* 0x00000ad000000947 */ /* 0x000fea0003800000 */
[----:B--2---:R-:W0:Y:S02]  /*7900*/  I2F.S64 R17, R16 ;  /* 0x0000001000117312 */ /* 0x004e240000301400 */
[----:B0-----:R-:W-:Y:S01]  /*7910*/  STG.E [R2.64], R17 ;  /* 0x0000001102007986 */ /* 0x001fe2000c101924 */
[----:B------:R-:W-:Y:S05]  /*7920*/  EXIT ;  /* 0x000000000000794d */ /* 0x000fea0003800000 */
.L_x_43072:
[----:B--2---:R-:W0:Y:S02]  /*7930*/  I2F.S64 R0, R16 ;  /* 0x0000001000007312 */ /* 0x004e240000301400 */
[----:B0-----:R-:W-:-:S05]  /*7940*/  F2FP.PACK_AB R0, RZ, R0 ;  /* 0x00000000ff00723e */ /* 0x001fca00000000ff */
[----:B------:R-:W-:Y:S01]  /*7950*/  STG.E.U16 [R2.64], R0 ;  /* 0x0000000002007986 */ /* 0x000fe2000c101524 */
[----:B------:R-:W-:Y:S05]  /*7960*/  EXIT ;  /* 0x000000000000794d */ /* 0x000fea0003800000 */
.L_x_43071:
        /* <DEDUP_REMOVED lines=8> */
[----:B0-----:R-:W-:Y:S01]  /*79f0*/  STG.E.64 [R2.64], R4 ;  /* 0x0000000402007986 */ /* 0x001fe2000c101b24 */
[----:B------:R-:W-:Y:S05]  /*7a00*/  EXIT ;  /* 0x000000000000794d */ /* 0x000fea0003800000 */
.L_x_43074:
[----:B--2---:R-:W0:Y:S02]  /*7a10*/  I2F.S64 R16, R16 ;  /* 0x0000001000107312 */ /* 0x004e240000301400 */
[----:B0-----:R-:W-:-:S04]  /*7a20*/  F2FP.PACK_AB R5, RZ, R16 ;  /* 0x00000010ff05723e */ /* 0x001fc800000000ff */
[----:B------:R-:W-:-:S05]  /*7a30*/  PRMT R5, R5, 0x5410, RZ ;  /* 0x0000541005057816 */ /* 0x000fca00000000ff */
[----:B------:R-:W-:Y:S01]  /*7a40*/  STG.E [R2.64], R5 ;  /* 0x0000000502007986 */ /* 0x000fe2000c101924 */
[----:B------:R-:W-:Y:S05]  /*7a50*/  EXIT ;  /* 0x000000000000794d */ /* 0x000fea0003800000 */
.L_x_43073:
[----:B--2---:R-:W0:Y:S02]  /*7a60*/  I2F.F64.S64 R16, R16 ;  /* 0x0000001000107312 */ /* 0x004e240000301c00 */
[----:B0-----:R-:W-:Y:S01]  /*7a70*/  STG.E.64 [R2.64], R16 ;  /* 0x0000001002007986 */ /* 0x001fe2000c101b24 */
[----:B------:R-:W-:Y:S05]  /*7a80*/  EXIT ;  /* 0x000000000000794d */ /* 0x000fea0003800000 */
.L_x_43064:
        /* <DEDUP_REMOVED lines=11> */
[----:B------:R-:W-:Y:S01]  /*7b40*/  STG.E.U8 [R2.64], R5 ;  /* 0x0000000502007986 */ /* 0x000fe2000c101124 */
[----:B------:R-:W-:Y:S05]  /*7b50*/  EXIT ;  /* 0x000000000000794d */ /* 0x000fea0003800000 */
.L_x_43077:
[----:B--2---:R-:W0:Y:S01]  /*7b60*/  I2F.F64.S64 R16, R16 ;  /* 0x0000001000107312 */ /* 0x004e220000301c00 */
[----:B------:R-:W-:-:S05]  /*7b70*/  CS2R R18, SRZ ;  /* 0x0000000000127805 */ /* 0x000fca000001ff00 */
[----:B0-----:R-:W-:Y:S01]  /*7b80*/  STG.E.128 [R2.64], R16 ;  /* 0x0000001002007986 */ /* 0x001fe2000c101d24 */
[----:B------:R-:W-:Y:S05]  /*7b90*/  EXIT ;  /* 0x000000000000794d */ /* 0x000fea0003800000 */
.L_x_43076:
        /* <DEDUP_REMOVED lines=21> */
.L_x_43081:
[----:B------:R-:W-:Y:S05]  /*7cf0*/  BSYNC B0 ;  /* 0x0000000000007941 */ /* 0x000fea0003800000 */
.L_x_43080:
[----:B------:R-:W-:-:S05]  /*7d00*/  LOP3.LUT R5, R0, R5, RZ, 0xfc, !PT ;  /* 0x0000000500057212 */ /* 0x000fca00078efcff */
[----:B------:R-:W-:Y:S01]  /*7d10*/  STG.E.U8 [R2.64], R5 ;  /* 0x0000000502007986 */ /* 0x000fe2000c101124 */
[----:B------:R-:W-:Y:S05]  /*7d20*/  EXIT ;  /* 0x000000000000794d */ /* 0x000fea0003800000 */
.L_x_43079:
        /* <DEDUP_REMOVED lines=13> */
.L_x_43083:
[----:B------:R-:W-:Y:S01]  /*7e00*/  IMAD.MOV.U32 R0, RZ, RZ, 0x7f ;  /* 0x0000007fff007424 */ /* 0x000fe200078e00ff */
[----:B------:R-:W-:-:S04]  /*7e10*/  ISETP.GT.U32.AND P0, PT, R4, 0x7f800000, PT ;  /* 0x7f8000000400780c */ /* 0x000fc80003f04070 */
[----:B------:R-:W-:-:S04]  /*7e20*/  SEL R0, R0, 0x7c, P0 ;  /* 0x0000007c00007807 */ /* 0x000fc80000000000 */
.L_x_43084:
[----:B------:R-:W-:Y:S05]  /*7e30*/  BSYNC B0 ;  /* 0x0000000000007941 */ /* 0x000fea0003800000 */
.L_x_43082:
[----:B------:R-:W-:-:S04]  /*7e40*/  LOP3.LUT R4, R17, 0x80000000, RZ, 0xc0, !PT ;  /* 0x8000000011047812 */ /* 0x000fc800078ec0ff */
[----:B------:R-:W-:-:S04]  /*7e50*/  SHF.R.U32.HI R5, RZ, 0x18, R4 ;  /* 0x00000018ff057819 */ /* 0x000fc80000011604 */
[----:B------:R-:W-:-:S05]  /*7e60*/  LOP3.LUT R5, R0, R5, RZ, 0xfc, !PT ;  /* 0x0000000500057212 */ /* 0x000fca00078efcff */
[----:B------:R-:W-:Y:S01]  /*7e70*/  STG.E.U8 [R2.64], R5 ;  /* 0x0000000502007986 */ /* 0x000fe2000c101124 */
[----:B------:R-:W-:Y:S05]  /*7e80*/  EXIT ;  /* 0x000000000000794d */ /* 0x000fea0003800000 */
.L_x_43078:
[----:B--2---:R-:W0:Y:S02]  /*7e90*/  I2F.S64 R0, R16 ;  /* 0x0000001000007312 */ /* 0x004e240000301400 */
[----:B0-----:R-:W-:-:S05]  /*7ea0*/  F2FP.BF16.PACK_AB R0, RZ, R0 ;  /* 0x00000000ff00723e */ /* 0x001fca00000010ff */
[----:B------:R-:W-:Y:S01]  /*7eb0*/  STG.E.U16 [R2.64], R0 ;  /* 0x0000000002007986 */ /* 0x000fe2000c101524 */
[----:B------:R-:W-:Y:S05]  /*7ec0*/  EXIT ;  /* 0x000000000000794d */ /* 0x000fea0003800000 */
.L_x_43075:
        /* <DEDUP_REMOVED lines=8> */
[----:B--2---:R-:W-:Y:S01]  /*7f50*/  STG.E.U16 [R2.64], R16 ;  /* 0x0000001002007986 */ /* 0x004fe2000c101524 */
[----:B------:R-:W-:Y:S05]  /*7f60*/  EXIT ;  /* 0x000000000000794d */ /* 0x000fea0003800000 */
.L_x_43087:
        /* <DEDUP_REMOVED lines=17> */
.L_x_43090:
[----:B------:R-:W-:-:S04]  /*8080*/  LOP3.LUT R0, R17, 0x80000000, RZ, 0xc0, !PT ;  /* 0x8000000011007812 */ /* 0x000fc800078ec0ff */
[----:B------:R-:W-:-:S04]  /*8090*/  SHF.R.U32.HI R5, RZ, 0x18, R0 ;  /* 0x00000018ff057819 */ /* 0x000fc80000011600 */
[----:B------:R-:W-:-:S04]  /*80a0*/  LOP3.LUT R4, R4, R5, RZ, 0xfc, !PT ;  /* 0x0000000504047212 */ /* 0x000fc800078efcff */
[----:B------:R-:W-:Y:S02]  /*80b0*/  PRMT R0, R4, 0x7610, R0 ;  /* 0x0000761004007816 */ /* 0x000fe40000000000 */
.L_x_43089:
[----:B------:R-:W-:Y:S05]  /*80c0*/  BSYNC B0 ;  /* 0x0000000000007941 */ /* 0x000fea0003800000 */
.L_x_43088:
[----:B------:R-:W-:Y:S01]  /*80d0*/  STG.E.U8 [R2.64], R0 ;  /* 0x0000000002007986 */ /* 0x000fe2000c101124 */
[----:B------:R-:W-:Y:S05]  /*80e0*/  EXIT ;  /* 0x000000000000794d */ /* 0x000fea0003800000 */
.L_x_43086:
        /* <DEDUP_REMOVED lines=17> */
.L_x_43093:
[----:B------:R-:W-:-:S04]  /*8200*/  LOP3.LUT R0, R17, 0x80000000, RZ, 0xc0, !PT ;  /* 0x8000000011007812 */ /* 0x000fc800078ec0ff */
[----:B------:R-:W-:-:S04]  /*8210*/  SHF.R.U32.HI R5, RZ, 0x18, R0 ;  /* 0x00000018ff057819 */ /* 0x000fc80000011600 */
[----:B------:R-:W-:-:S04]  /*8220*/  LOP3.LUT R4, R4, R5, RZ, 0xfc, !PT ;  /* 0x0000000504047212 */ /* 0x000fc800078efcff */
[----:B------:R-:W-:Y:S02]  /*8230*/  PRMT R0, R4, 0x7610, R0 ;  /* 0x0000761004007816 */ /* 0x000fe40000000000 */
.L_x_43092:
[----:B------:R-:W-:Y:S05]  /*8240*/  BSYNC B0 ;  /* 0x0000000000007941 */ /* 0x000fea0003800000 */
.L_x_43091:
[----:B------:R-:W-:Y:S01]  /*8250*/  STG.E.U8 [R2.64], R0 ;  /* 0x0000000002007986 */ /* 0x000fe2000c101124 */
[----:B------:R-:W-:Y:S05]  /*8260*/  EXIT ;  /* 0x000000000000794d */ /* 0x000fea0003800000 */
.L_x_43085:
        /* <DEDUP_REMOVED lines=22> */
.L_x_43068:
        /* <DEDUP_REMOVED lines=19> */
[----:B------:R-:W-:Y:S05]  /*8500*/  EXIT ;  /* 0x000000000000794d */ /* 0x000fea0003800000 */
.L_x_43095:
[----:B--2---:R-:W-:Y:S01]  /*8510*/  STG.E.64 [R2.64], R16 ;  /* 0x0000001002007986 */ /* 0x004fe2000c101b24 */
[----:B------:R-:W-:Y:S05]  /*8520*/  EXIT ;  /* 0x000000000000794d */ /* 0x000fea0003800000 */
.L_x_43094:
[----:B--2---:R-:W-:Y:S01]  /*8530*/  STG.E [R2.64], R16 ;  /* 0x0000001002007986 */ /* 0x004fe2000c101924 */
[----:B------:R-:W-:Y:S05]  /*8540*/  EXIT ;  /* 0x000000000000794d */ /* 0x000fea0003800000 */
        .weak           $__internal_43_$__cuda_sm20_rem_s64
        .type           $__internal_43_$__cuda_sm20_rem_s64,@function
        .size           $__internal_43_$__cuda_sm20_rem_s64,(.L_x_50488 - $__internal_43_$__cuda_sm20_rem_s64)
$__internal_43_$__cuda_sm20_rem_s64:
        /* <DEDUP_REMOVED lines=28> */
[----:B------:R-:W-:-:S06]  /*8710*/  IMAD.HI.U32 R8, R9, R11, RZ ;  /* 0x0000000b09087227 */ /* 0x000fcc00078e00ff */
[----:B------:R-:W-:-:S06]  /*8720*/  IMAD.WIDE.U32 R8, P2, R9, R10, R8 ;  /* 0x0000000a09087225 */ /* 0x000fcc0007840008 */
[----:B------:R-:W-:-:S04]  /*8730*/  IMAD.HI.U32 R8, P0, R14, R11, R8 ;  /* 0x0000000b0e087227 */ /* 0x000fc80007800008 */
[----:B------:R-:W-:-:S04]  /*8740*/  IMAD.HI.U32 R11, R14, R10, RZ ;  /* 0x0000000a0e0b7227 */ /* 0x000fc800078e00ff */
[----:B------:R-:W-:Y:S02]  /*8750*/  IMAD R9, R14, R10, RZ ;  /* 0x0000000a0e097224 */ /* 0x000fe400078e02ff */
[----:B------:R-:W-:Y:S01]  /*8760*/  IMAD.X R11, R11, 0x1, R14, P2 ;  /* 0x000000010b0b7824 */ /* 0x000fe200010e060e */
[----:B------:R-:W-:Y:S02]  /*8770*/  ISETP.GE.AND P2, PT, R12, RZ, PT ;  /* 0x000000ff0c00720c */ /* 0x000fe40003f46270 */
[----:B------:R-:W-:Y:S02]  /*8780*/  IADD3 R14, P3, R9, R8, RZ ;  /* 0x00000008090e7210 */ /* 0x000fe40007f7e0ff */
[-C--:B------:R-:W-:Y:S02]  /*8790*/  IADD3 R8, P4, RZ, -R3.reuse, RZ ;  /* 0x80000003ff087210 */ /* 0x080fe40007f9e0ff */
[----:B------:R-:W-:Y:S02]  /*87a0*/  IADD3.X R11, RZ, RZ, R11, P3, P0 ;  /* 0x000000ffff0b7210 */ /* 0x000fe40001fe040b */
[----:B------:R-:W-:Y:S01]  /*87b0*/  SEL R3, R8, R3, !P2 ;  /* 0x0000000308037207 */ /* 0x000fe20005000000 */
[----:B------:R-:W-:-:S04]  /*87c0*/  IMAD.X R9, RZ, RZ, ~R12, P4 ;  /* 0x000000ffff097224 */ /* 0x000fc800020e0e0c */
[----:B------:R-:W-:Y:S01]  /*87d0*/  IMAD.HI.U32 R8, R14, R3, RZ ;  /* 0x000000030e087227 */ /* 0x000fe200078e00ff */
[----:B------:R-:W-:-:S03]  /*87e0*/  SEL R10, R9, R12, !P2 ;  /* 0x0000000c090a7207 */ /* 0x000fc60005000000 */
[----:B------:R-:W-:-:S04]  /*87f0*/  IMAD.MOV.U32 R9, RZ, RZ, RZ ;  /* 0x000000ffff097224 */ /* 0x000fc800078e00ff */
[----:B------:R-:W-:-:S06]  /*8800*/  IMAD.WIDE.U32 R8, R14, R10, R8 ;  /* 0x0000000a0e087225 */ /* 0x000fcc00078e0008 */
[----:B------:R-:W-:-:S04]  /*8810*/  IMAD.HI.U32 R8, P0, R11, R3, R8 ;  /* 0x000000030b087227 */ /* 0x000fc80007800008 */
[----:B------:R-:W-:-:S05]  /*8820*/  IMAD R9, R11, R10, RZ ;  /* 0x0000000a0b097224 */ /* 0x000fca00078e02ff */
        /* <DEDUP_REMOVED lines=31> */
[----:B------:R-:W-:Y:S06]  /*8a20*/  RET.REL.NODEC R6 `(_ZN2at6native27unrolled_elementwise_kernelINS0_13BUnaryFunctorIlllZZZNS0_21remainder_kernel_cudaERNS_18TensorIteratorBaseEENKUlvE_clEvENKUlvE2_clEvEUlllE_EESt5arrayIPcLm2EELi4E23TrivialOffsetCalculatorILi1EjESD_NS0_6memory12LoadWithCastILi1EEENSE_13StoreWithCastILi1EEEEEviT_T0_T2_T3_T4_T5_) ;  /* 0xffff75d006007950 */ /* 0x000fec0003c3ffff */
.L_x_43096:
        /* <DEDUP_REMOVED lines=13> */
.L_x_50488:


//--------------------- .text._ZN2at6native18elementwise_kernelILi128ELi2EZNS0_22gpu_kernel_impl_nocastINS0_13BUnaryFunctorIlllZZZNS0_21remainder_kernel_cudaERNS_18TensorIteratorBaseEENKUlvE_clEvENKUlvE2_clEvEUlllE_EEEEvS5_RKT_EUliE_EEviT1_ --------------------------
	.section	.text._ZN2at6native18elementwise_kernelILi128ELi2EZNS0_22gpu_kernel_impl_nocastINS0_13BUnaryFunctorIlllZZZNS0_21remainder_kernel_cudaERNS_18TensorIteratorBaseEENKUlvE_clEvENKUlvE2_clEvEUlllE_EEEEvS5_RKT_EUliE_EEviT1_,"ax",@progbits
	.sectioninfo	@"SHI_REGISTERS=24"
	.align	128
        .global         _ZN2at6native18elementwise_kernelILi128ELi2EZNS0_22gpu_kernel_impl_nocastINS0_13BUnaryFunctorIlllZZZNS0_21remainder_kernel_cudaERNS_18TensorIteratorBaseEENKUlvE_clEvENKUlvE2_clEvEUlllE_EEEEvS5_RKT_EUliE_EEviT1_
        .type           _ZN2at6native18elementwise_kernelILi128ELi2EZNS0_22gpu_kernel_impl_nocastINS0_13BUnaryFunctorIlllZZZNS0_21remainder_kernel_cudaERNS_18TensorIteratorBaseEENKUlvE_clEvENKUlvE2_clEvEUlllE_EEEEvS5_RKT_EUliE_EEviT1_,@function
        .size           _ZN2at6native18elementwise_kernelILi128ELi2EZNS0_22gpu_kernel_impl_nocastINS0_13BUnaryFunctorIlllZZZNS0_21remainder_kernel_cudaERNS_18TensorIteratorBaseEENKUlvE_clEvENKUlvE2_clEvEUlllE_EEEEvS5_RKT_EUliE_EEviT1_,(.L_x_50489 - _ZN2at6native18elementwise_kernelILi128ELi2EZNS0_22gpu_kernel_impl_nocastINS0_13BUnaryFunctorIlllZZZNS0_21remainder_kernel_cudaERNS_18TensorIteratorBaseEENKUlvE_clEvENKUlvE2_clEvEUlllE_EEEEvS5_RKT_EUliE_EEviT1_)
        .other          _ZN2at6native18elementwise_kernelILi128ELi2EZNS0_22gpu_kernel_impl_nocastINS0_13BUnaryFunctorIlllZZZNS0_21remainder_kernel_cudaERNS_18TensorIteratorBaseEENKUlvE_clEvENKUlvE2_clEvEUlllE_EEEEvS5_RKT_EUliE_EEviT1_,@"STO_CUDA_ENTRY STV_DEFAULT"
_ZN2at6native18elementwise_kernelILi128ELi2EZNS0_22gpu_kernel_impl_nocastINS0_13BUnaryFunctorIlllZZZNS0_21remainder_kernel_cudaERNS_18TensorIteratorBaseEENKUlvE_clEvENKUlvE2_clEvEUlllE_EEEEvS5_RKT_EUliE_EEviT1_:
.text._ZN2at6native18elementwise_kernelILi128ELi2EZNS0_22gpu_kernel_impl_nocastINS0_13BUnaryFunctorIlllZZZNS0_21remainder_kernel_cudaERNS_18TensorIteratorBaseEENKUlvE_clEvENKUlvE2_clEvEUlllE_EEEEvS5_RKT_EUliE_EEviT1_:
        /* <DEDUP_REMOVED lines=236> */
.L_x_43099:
        /* <DEDUP_REMOVED lines=9> */
[----:B------:R-:W-:Y:S01]  /*0f50*/  MOV R9, c[0x0][0x378] ;  /* 0x0000de0000097a02 */ /* 0x000fe20000000f00 */
[----:B------:R-:W-:Y:S01]  /*0f60*/  IMAD.MOV.U32 R8, RZ, RZ, c[0x0][0x37c] ;  /* 0x0000df00ff087624 */ /* 0x000fe200078e00ff */
[----:B------:R-:W-:Y:S02]  /*0f70*/  MOV R6, 0xf90 ;  /* 0x00000f9000067802 */ /* 0x000fe40000000f00 */
[----:B------:R-:W-:Y:S05]  /*0f80*/  CALL.REL.NOINC `($__internal_44_$__cuda_sm20_rem_s64) ;  /* 0x000013a000007944 */ /* 0x000fea0003c00000 */
[----:B------:R-:W-:Y:S02]  /*0f90*/  MOV R2, R8 ;  /* 0x0000000800027202 */ /* 0x000fe40000000f00 */
[----:B------:R-:W-:Y:S01]  /*0fa0*/  MOV R3, R9 ;  /* 0x0000000900037202 */ /* 0x000fe20000000f00 */
[----:B------:R-:W-:Y:S05]  /*0fb0*/  BRA `(.L_x_43102) ;  /* 0x0000013000007947 */ /* 0x000fea0003800000 */
.L_x_43101:
[----:B------:R-:W0:Y:S01]  /*0fc0*/  I2F.U32.RP R6, c[0x0][0x378] ;  /* 0x0000de0000067b06 */ /* 0x000e220000209000 */
[----:B------:R-:W-:-:S07]  /*0fd0*/  ISETP.NE.U32.AND P1, PT, RZ, c[0x0][0x378], PT ;  /* 0x0000de00ff007a0c */ /* 0x000fce0003f25070 */
[----:B0-----:R-:W0:Y:S02]  /*0fe0*/  MUFU.RCP R6, R6 ;  /* 0x0000000600067308 */ /* 0x001e240000001000 */
[----:B0-----:R-:W-:-:S06]  /*0ff0*/  IADD3 R2, R6, 0xffffffe, RZ ;  /* 0x0ffffffe06027810 */ /* 0x001fcc0007ffe0ff */
[----:B------:R0:W1:Y:S02]  /*1000*/  F2I.FTZ.U32.TRUNC.NTZ R3, R2 ;  /* 0x0000000200037305 */ /* 0x000064000021f000 */
[----:B0-----:R-:W-:Y:S01]  /*1010*/  HFMA2.MMA R2, -RZ, RZ, 0, 0 ;  /* 0x00000000ff027435 */ /* 0x001fe200000001ff */
[----:B-1----:R-:W-:-:S04]  /*1020*/  IMAD.MOV R9, RZ, RZ, -R3 ;  /* 0x000000ffff097224 */ /* 0x002fc800078e0a03 */
[----:B------:R-:W-:-:S05]  /*1030*/  IMAD R9, R9, c[0x0][0x378], RZ ;  /* 0x0000de0009097a24 */ /* 0x000fca00078e02ff */
        /* <DEDUP_REMOVED lines=9> */
[----:B------:R-:W-:-:S05]  /*10d0*/  @!P1 LOP3.LUT R10, RZ, c[0x0][0x378], RZ, 0x33, !PT ;  /* 0x0000de00ff0a9a12 */ /* 0x000fca00078e33ff */
[----:B------:R-:W-:Y:S02]  /*10e0*/  IMAD.MOV.U32 R2, RZ, RZ, R10 ;  /* 0x000000ffff027224 */ /* 0x000fe400078e000a */
.L_x_43102:
[----:B------:R-:W-:Y:S05]  /*10f0*/  BSYNC B1 ;  /* 0x0000000000017941 */ /* 0x000fea0003800000 */
.L_x_43100:
[----:B------:R-:W-:Y:S01]  /*1100*/  LOP3.LUT R6, R2, c[0x0][0x378], RZ, 0x3c, !PT ;  /* 0x0000de0002067a12 */ /* 0x000fe200078e3cff */
[----:B------:R-:W-:Y:S01]  /*1110*/  IMAD R0, R7, 0x100, R0 ;  /* 0x0000010007007824 */ /* 0x000fe200078e0200 */
[----:B------:R-:W-:Y:S02]  /*1120*/  LOP3.LUT R8, R3, c[0x0][0x37c], RZ, 0x3c, !PT ;  /* 0x0000df0003087a12 */ /* 0x000fe400078e3cff */
[----:B------:R-:W-:Y:S02]  /*1130*/  ISETP.GT.U32.AND P0, PT, R6, -0x1, PT ;  /* 0xffffffff0600780c */ /* 0x000fe40003f04070 */
[----:B------:R-:W-:Y:S02]  /*1140*/  ISETP.EQ.U32.AND P1, PT, R2, RZ, PT ;  /* 0x000000ff0200720c */ /* 0x000fe40003f22070 */
[----:B------:R-:W-:-:S04]  /*1150*/  ISETP.GT.AND.EX P0, PT, R8, -0x1, PT, P0 ;  /* 0xffffffff0800780c */ /* 0x000fc80003f04300 */
[----:B------:R-:W-:-:S04]  /*1160*/  ISETP.EQ.OR.EX P0, PT, R3, RZ, P0, P1 ;  /* 0x000000ff0300720c */ /* 0x000fc80000702710 */
[----:B------:R-:W-:Y:S02]  /*1170*/  SEL R9, RZ, c[0x0][0x378], P0 ;  /* 0x0000de00ff097a07 */ /* 0x000fe40000000000 */
[----:B------:R-:W-:Y:S02]  /*1180*/  SEL R11, RZ, c[0x0][0x37c], P0 ;  /* 0x0000df00ff0b7a07 */ /* 0x000fe40000000000 */
[----:B------:R-:W-:-:S04]  /*1190*/  IADD3 R2, P0, R2, R9, RZ ;  /* 0x0000000902027210 */ /* 0x000fc80007f1e0ff */
[----:B------:R-:W-:Y:S02]  /*11a0*/  IADD3.X R3, R3, R11, RZ, P0, !PT ;  /* 0x0000000b03037210 */ /* 0x000fe400007fe4ff */
[----:B------:R-:W-:-:S03]  /*11b0*/  IADD3 R11, R0, 0x80, RZ ;  /* 0x00000080000b7810 */ /* 0x000fc60007ffe0ff */
[----:B------:R0:W-:Y:S04]  /*11c0*/  STG.E.64 [R4.64], R2 ;  /* 0x0000000204007986 */ /* 0x0001e8000c101b04 */
.L_x_43098:
[----:B------:R-:W-:Y:S05]  /*11d0*/  BSYNC B0 ;  /* 0x0000000000007941 */ /* 0x000fea0003800000 */
.L_x_43097:
[----:B------:R-:W-:-:S13]  /*11e0*/  ISETP.GE.AND P0, PT, R11, c[0x0][0x160], PT ;  /* 0x000058000b007a0c */ /* 0x000fda0003f06270 */
[----:B------:R-:W-:Y:S05]  /*11f0*/  @P0 EXIT ;  /* 0x000000000000094d */ /* 0x000fea0003800000 */
[----:B------:R-:W-:Y:S01]  /*1200*/  ISETP.NE.AND P0, PT, RZ, c[0x0][0x168], PT ;  /* 0x00005a00ff007a0c */ /* 0x000fe20003f05270 */
[----:B------:R-:W-:Y:S01]  /*1210*/  HFMA2.MMA R0, -RZ, RZ, 0, 0 ;  /* 0x00000000ff007435 */ /* 0x000fe200000001ff */
[----:B0-----:R-:W-:-:S11]  /*1220*/  MOV R4, RZ ;  /* 0x000000ff00047202 */ /* 0x001fd60000000f00 */
[----:B------:R-:W-:Y:S05]  /*1230*/  @!P0 BRA `(.L_x_43103) ;  /* 0x00000e0000008947 */ /* 0x000fea0003800000 */
[----:B------:R-:W-:Y:S01]  /*1240*/  MOV R3, R11 ;  /* 0x0000000b00037202 */ /* 0x000fe20000000f00 */
[----:B------:R-:W-:Y:S01]  /*1250*/  IMAD.MOV.U32 R2, RZ, RZ, RZ ;  /* 0x000000ffff027224 */ /* 0x000fe200078e00ff */
        /* <DEDUP_REMOVED lines=222> */
.L_x_43103:
        /* <DEDUP_REMOVED lines=12> */
[----:B------:R-:W-:Y:S05]  /*2100*/  CALL.REL.NOINC `($__internal_44_$__cuda_sm20_rem_s64) ;  /* 0x0000022000007944 */ /* 0x000fea0003c00000 */
[----:B------:R-:W-:Y:S01]  /*2110*/  MOV R2, R8 ;  /* 0x0000000800027202 */ /* 0x000fe20000000f00 */
[----:B------:R-:W-:Y:S01]  /*2120*/  IMAD.MOV.U32 R3, RZ, RZ, R9 ;  /* 0x000000ffff037224 */ /* 0x000fe200078e0009 */
[----:B------:R-:W-:Y:S05]  /*2130*/  BRA `(.L_x_43106) ;  /* 0x0000012000007947 */ /* 0x000fea0003800000 */
.L_x_43105:
[----:B------:R-:W0:Y:S01]  /*2140*/  I2F.U32.RP R6, c[0x0][0x378] ;  /* 0x0000de0000067b06 */ /* 0x000e220000209000 */
[----:B------:R-:W-:Y:S01]  /*2150*/  HFMA2.MMA R2, -RZ, RZ, 0, 0 ;  /* 0x00000000ff027435 */ /* 0x000fe200000001ff */
[----:B------:R-:W-:-:S06]  /*2160*/  ISETP.NE.U32.AND P1, PT, RZ, c[0x0][0x378], PT ;  /* 0x0000de00ff007a0c */ /* 0x000fcc0003f25070 */
[----:B0-----:R-:W0:Y:S02]  /*2170*/  MUFU.RCP R6, R6 ;  /* 0x0000000600067308 */ /* 0x001e240000001000 */
[----:B0-----:R-:W-:-:S06]  /*2180*/  IADD3 R7, R6, 0xffffffe, RZ ;  /* 0x0ffffffe06077810 */ /* 0x001fcc0007ffe0ff */
[----:B------:R-:W0:Y:S02]  /*2190*/  F2I.FTZ.U32.TRUNC.NTZ R3, R7 ;  /* 0x0000000700037305 */ /* 0x000e24000021f000 */
[----:B0-----:R-:W-:-:S05]  /*21a0*/  IADD3 R9, RZ, -R3, RZ ;  /* 0x80000003ff097210 */ /* 0x001fca0007ffe0ff */
[----:B------:R-:W-:-:S04]  /*21b0*/  IMAD R9, R9, c[0x0][0x378], RZ ;  /* 0x0000de0009097a24 */ /* 0x000fc800078e02ff */
[----:B------:R-:W-:-:S06]  /*21c0*/  IMAD.HI.U32 R9, R3, R9, R2 ;  /* 0x0000000903097227 */ /* 0x000fcc00078e0002 */
[----:B------:R-:W-:-:S04]  /*21d0*/  IMAD.HI.U32 R0, R9, R10, RZ ;  /* 0x0000000a09007227 */ /* 0x000fc800078e00ff */
[----:B------:R-:W-:-:S04]  /*21e0*/  IMAD.MOV R3, RZ, RZ, -R0 ;  /* 0x000000ffff037224 */ /* 0x000fc800078e0a00 */
[----:B------:R-:W-:Y:S01]  /*21f0*/  IMAD R2, R3, c[0x0][0x378], R10 ;  /* 0x0000de0003027a24 */ /* 0x000fe200078e020a */
[----:B------:R-:W-:-:S04]  /*2200*/  MOV R3, RZ ;  /* 0x000000ff00037202 */ /* 0x000fc80000000f00 */
[----:B------:R-:W-:-:S13]  /*2210*/  ISETP.GE.U32.AND P0, PT, R2, c[0x0][0x378], PT ;  /* 0x0000de0002007a0c */ /* 0x000fda0003f06070 */
[----:B------:R-:W-:-:S04]  /*2220*/  @P0 IADD3 R2, R2, -c[0x0][0x378], RZ ;  /* 0x8000de0002020a10 */ /* 0x000fc80007ffe0ff */
[----:B------:R-:W-:-:S13]  /*2230*/  ISETP.GE.U32.AND P0, PT, R2, c[0x0][0x378], PT ;  /* 0x0000de0002007a0c */ /* 0x000fda0003f06070 */
[----:B------:R-:W-:Y:S02]  /*2240*/  @P0 IADD3 R2, R2, -c[0x0][0x378], RZ ;  /* 0x8000de0002020a10 */ /* 0x000fe40007ffe0ff */
[----:B------:R-:W-:Y:S02]  /*2250*/  @!P1 LOP3.LUT R2, RZ, c[0x0][0x378], RZ, 0x33, !PT ;  /* 0x0000de00ff029a12 */ /* 0x000fe400078e33ff */
.L_x_43106:
[----:B------:R-:W-:Y:S05]  /*2260*/  BSYNC B0 ;  /* 0x0000000000007941 */ /* 0x000fea0003800000 */
.L_x_43104:
        /* <DEDUP_REMOVED lines=9> */
[----:B------:R-:W-:-:S05]  /*2300*/  IADD3.X R3, R3, R9, RZ, P0, !PT ;  /* 0x0000000903037210 */ /* 0x000fca00007fe4ff */
[----:B------:R-:W-:Y:S01]  /*2310*/  STG.E.64 [R4.64], R2 ;  /* 0x0000000204007986 */ /* 0x000fe2000c101b04 */
[----:B------:R-:W-:Y:S05]  /*2320*/  EXIT ;  /* 0x000000000000794d */ /* 0x000fea0003800000 */
        .weak           $__internal_44_$__cuda_sm20_rem_s64
        .type           $__internal_44_$__cuda_sm20_rem_s64,@function
        .size           $__internal_44_$__cuda_sm20_rem_s64,(.L_x_50489 - $__internal_44_$__cuda_sm20_rem_s64)
$__internal_44_$__cuda_sm20_rem_s64:
        /* <DEDUP_REMOVED lines=77> */
[----:B------:R-:W-:Y:S06]  /*2800*/  RET.REL.NODEC R2 `(_ZN2at6native18elementwise_kernelILi128ELi2EZNS0_22gpu_kernel_impl_nocastINS0_13BUnaryFunctorIlllZZZNS0_21remainder_kernel_cudaERNS_18TensorIteratorBaseEENKUlvE_clEvENKUlvE2_clEvEUlllE_EEEEvS5_RKT_EUliE_EEviT1_) ;  /* 0xffffd7f002007950 */ /* 0x000fec0003c3ffff */
.L_x_43107:
        /* <DEDUP_REMOVED lines=15> */
.L_x_50489:


//--------------------- .text._ZN2at6native27unrolled_elementwise_kernelINS0_13BUnaryFunctorIlllZZZNS0_21remainder_kernel_cudaERNS_18TensorIteratorBaseEENKUlvE_clEvENKUlvE2_clEvEUlllE_EESt5arrayIPcLm2EELi4E23TrivialOffsetCalculatorILi1EjESD_NS0_6memory15LoadWithoutCastENSE_16StoreWithoutCastEEEviT_T0_T2_T3_T4_T5_ --------------------------
	.section	.text._ZN2at6native27unrolled_elementwise_kernelINS0_13BUnaryFunctorIlllZZZNS0_21remainder_kernel_cudaERNS_18TensorIteratorBaseEENKUlvE_clEvENKUlvE2_clEvEUlllE_EESt5arrayIPcLm2EELi4E23TrivialOffsetCalculatorILi1EjESD_NS0_6memory15LoadWithoutCastENSE_16StoreWithoutCastEEEviT_T0_T2_T3_T4_T5_,"ax",@progbits
	.sectioninfo	@"SHI_REGISTERS=30"
	.align	128
        .global         _ZN2at6native27unrolled_elementwise_kernelINS0_13BUnaryFunctorIlllZZZNS0_21remainder_kernel_cudaERNS_18TensorIteratorBaseEENKUlvE_clEvENKUlvE2_clEvEUlllE_EESt5arrayIPcLm2EELi4E23TrivialOffsetCalculatorILi1EjESD_NS0_6memory15LoadWithoutCastENSE_16StoreWithoutCastEEEviT_T0_T2_T3_T4_T5_
        .type           _ZN2at6native27unrolled_elementwise_kernelINS0_13BUnaryFunctorIlllZZZNS0_21remainder_kernel_cudaERNS_18TensorIteratorBaseEENKUlvE_clEvENKUlvE2_clEvEUlllE_EESt5arrayIPcLm2EELi4E23TrivialOffsetCalculatorILi1EjESD_NS0_6memory15LoadWithoutCastENSE_16StoreWithoutCastEEEviT_T0_T2_T3_T4_T5_,@function
        .size           _ZN2at6native27unrolled_elementwise_kernelINS0_13BUnaryFunctorIlllZZZNS0_21remainder_kernel_cudaERNS_18TensorIteratorBaseEENKUlvE_clEvENKUlvE2_clEvEUlllE_EESt5arrayIPcLm2EELi4E23TrivialOffsetCalculatorILi1EjESD_NS0_6memory15LoadWithoutCastENSE_16StoreWithoutCastEEEviT_T0_T2_T3_T4_T5_,(.L_x_50490 - _ZN2at6native27unrolled_elementwise_kernelINS0_13BUnaryFunctorIlllZZZNS0_21remainder_kernel_cudaERNS_18TensorIteratorBaseEENKUlvE_clEvENKUlvE2_clEvEUlllE_EESt5arrayIPcLm2EELi4E23TrivialOffsetCalculatorILi1EjESD_NS0_6memory15LoadWithoutCastENSE_16StoreWithoutCastEEEviT_T0_T2_T3_T4_T5_)
        .other          _ZN2at6native27unrolled_elementwise_kernelINS0_13BUnaryFunctorIlllZZZNS0_21remainder_kernel_cudaERNS_18TensorIteratorBaseEENKUlvE_clEvENKUlvE2_clEvEUlllE_EESt5arrayIPcLm2EELi4E23TrivialOffsetCalculatorILi1EjESD_NS0_6memory15LoadWithoutCastENSE_16StoreWithoutCastEEEviT_T0_T2_T3_T4_T5_,@"STO_CUDA_ENTRY STV_DEFAULT"
_ZN2at6native27unrolled_elementwise_kernelINS0_13BUnaryFunctorIlllZZZNS0_21remainder_kernel_cudaERNS_18TensorIteratorBaseEENKUlvE_clEvENKUlvE2_clEvEUlllE_EESt5arrayIPcLm2EELi4E23TrivialOffsetCalculatorILi1EjESD_NS0_6memory15LoadWithoutCastENSE_16StoreWithoutCastEEEviT_T0_T2_T3_T4_T5_:
.text._ZN2at6native27unrolled_elementwise_kernelINS0_13BUnaryFunctorIlllZZZNS0_21remainder_kernel_cudaERNS_18TensorIteratorBaseEENKUlvE_clEvENKUlvE2_clEvEUlllE_EESt5arrayIPcLm2EELi4E23TrivialOffsetCalculatorILi1EjESD_NS0_6memory15LoadWithoutCastENSE_16StoreWithoutCastEEEviT_T0_T2_T3_T4_T5_:
        /* <DEDUP_REMOVED lines=36> */
[----:B0----5:R-:W-:Y:S01]  /*0240*/  LOP3.LUT R4, R9, c[0x0][0x174], RZ, 0xfc, !PT ;  /* 0x00005d0009047a12 */ /* 0x021fe200078efcff */
[----:B------:R-:W-:Y:S03]  /*0250*/  BSSY B1, `(.L_x_43110) ;  /* 0x000001e000017945 */ /* 0x000fe60003800000 */
[----:B------:R-:W-:-:S13]  /*0260*/  ISETP.NE.U32.AND P0, PT, R4, RZ, PT ;  /* 0x000000ff0400720c */ /* 0x000fda0003f05070 */
[----:B------:R-:W-:Y:S05]  /*0270*/  @!P0 BRA `(.L_x_43111) ;  /* 0x0000008000008947 */ /* 0x000fea0003800000 */
[----:B------:R-:W-:Y:S01]  /*0280*/  IMAD.MOV.U32 R22, RZ, RZ, R8 ;  /* 0x000000ffff167224 */ /* 0x000fe200078e0008 */
[----:B------:R-:W-:Y:S01]  /*0290*/  MOV R4, 0x2d0 ;  /* 0x000002d000047802 */ /* 0x000fe20000000f00 */
[----:B------:R-:W-:Y:S02]  /*02a0*/  IMAD.MOV.U32 R8, RZ, RZ, c[0x0][0x170] ;  /* 0x00005c00ff087624 */ /* 0x000fe400078e00ff */
[----:B------:R-:W-:Y:S02]  /*02b0*/  IMAD.MOV.U32 R5, RZ, RZ, c[0x0][0x174] ;  /* 0x00005d00ff057624 */ /* 0x000fe400078e00ff */
[----:B------:R-:W-:Y:S05]  /*02c0*/  CALL.REL.NOINC `($__internal_45_$__cuda_sm20_rem_s64) ;  /* 0x00000ca000007944 */ /* 0x000fea0003c00000 */
[----:B------:R-:W-:Y:S02]  /*02d0*/  IMAD.MOV.U32 R4, RZ, RZ, R8 ;  /* 0x000000ffff047224 */ /* 0x000fe400078e0008 */
[----:B------:R-:W-:Y:S01]  /*02e0*/  IMAD.MOV.U32 R5, RZ, RZ, R9 ;  /* 0x000000ffff057224 */ /* 0x000fe200078e0009 */
[----:B------:R-:W-:Y:S05]  /*02f0*/  BRA `(.L_x_43112) ;  /* 0x0000013000007947 */ /* 0x000fea0003800000 */
.L_x_43111:
        /* <DEDUP_REMOVED lines=19> */
.L_x_43112:
[----:B------:R-:W-:Y:S05]  /*0430*/  BSYNC B1 ;  /* 0x0000000000017941 */ /* 0x000fea0003800000 */
.L_x_43110:
        /* <DEDUP_REMOVED lines=10> */
.L_x_43109:
[----:B------:R-:W-:Y:S05]  /*04e0*/  BSYNC B0 ;  /* 0x0000000000007941 */ /* 0x000fea0003800000 */
.L_x_43108:
[----:B0-----:R-:W-:Y:S01]  /*04f0*/  IADD3 R5, R3, 0x80, RZ ;  /* 0x0000008003057810 */ /* 0x001fe20007ffe0ff */
[----:B------:R-:W-:Y:S03]  /*0500*/  BSSY B0, `(.L_x_43113) ;  /* 0x000002d000007945 */ /* 0x000fe60003800000 */
[----:B------:R-:W-:-:S13]  /*0510*/  ISETP.GE.AND P0, PT, R5, R2, PT ;  /* 0x000000020500720c */ /* 0x000fda0003f06270 */
        /* <DEDUP_REMOVED lines=10> */
[----:B------:R-:W-:Y:S05]  /*05c0*/  CALL.REL.NOINC `($__internal_45_$__cuda_sm20_rem_s64) ;  /* 0x000009a000007944 */ /* 0x000fea0003c00000 */
[----:B------:R-:W-:Y:S02]  /*05d0*/  IMAD.MOV.U32 R4, RZ, RZ, R8 ;  /* 0x000000ffff047224 */ /* 0x000fe400078e0008 */
[----:B------:R-:W-:Y:S01]  /*05e0*/  IMAD.MOV.U32 R5, RZ, RZ, R9 ;  /* 0x000000ffff057224 */ /* 0x000fe200078e0009 */
[----:B------:R-:W-:Y:S05]  /*05f0*/  BRA `(.L_x_43117) ;  /* 0x0000012000007947 */ /* 0x000fea0003800000 */
.L_x_43116:
        /* <DEDUP_REMOVED lines=18> */
.L_x_43117:
[----:B------:R-:W-:Y:S05]  /*0720*/  BSYNC B1 ;  /* 0x0000000000017941 */ /* 0x000fea0003800000 */
.L_x_43115:
        /* <DEDUP_REMOVED lines=8> */
[----:B------:R-:W-:-:S05]  /*07b0*/  IADD3 R10, P2, R4, R9, RZ ;  /* 0x00000009040a7210 */ /* 0x000fca0007f5e0ff */
[----:B------:R-:W-:-:S03]  /*07c0*/  IMAD.X R11, R5, 0x1, R11, P2 ;  /* 0x00000001050b7824 */ /* 0x000fc600010e060b */
.L_x_43114:
[----:B------:R-:W-:Y:S05]  /*07d0*/  BSYNC B0 ;  /* 0x0000000000007941 */ /* 0x000fea0003800000 */
.L_x_43113:
[----:B------:R-:W-:Y:S01]  /*07e0*/  IADD3 R5, R3, 0x100, RZ ;  /* 0x0000010003057810 */ /* 0x000fe20007ffe0ff */
        /* <DEDUP_REMOVED lines=16> */
.L_x_43121:
        /* <DEDUP_REMOVED lines=18> */
.L_x_43122:
[----:B------:R-:W-:Y:S05]  /*0a10*/  BSYNC B1 ;  /* 0x0000000000017941 */ /* 0x000fea0003800000 */
.L_x_43120:
        /* <DEDUP_REMOVED lines=10> */
.L_x_43119:
[----:B------:R-:W-:Y:S05]  /*0ac0*/  BSYNC B0 ;  /* 0x0000000000007941 */ /* 0x000fea0003800000 */
.L_x_43118:
        /* <DEDUP_REMOVED lines=17> */
.L_x_43126:
        /* <DEDUP_REMOVED lines=18> */
.L_x_43127:
[----:B------:R-:W-:Y:S05]  /*0d00*/  BSYNC B1 ;  /* 0x0000000000017941 */ /* 0x000fea0003800000 */
.L_x_43125:
        /* <DEDUP_REMOVED lines=10> */
.L_x_43124:
[----:B------:R-:W-:Y:S05]  /*0db0*/  BSYNC B0 ;  /* 0x0000000000007941 */ /* 0x000fea0003800000 */
.L_x_43123:
[----:B-----5:R-:W0:Y:S01]  /*0dc0*/  @!P1 S2R R9, SR_TID.X ;  /* 0x0000000000099919 */ /* 0x020e220000002100 */
        /* <DEDUP_REMOVED lines=18> */
.L_x_43129:
[----:B------:R-:W-:Y:S05]  /*0ef0*/  BSYNC B0 ;  /* 0x0000000000007941 */ /* 0x000fea0003800000 */
.L_x_43128:
[----:B------:R-:W-:-:S13]  /*0f00*/  ISETP.GE.AND P0, PT, R3, R2, PT ;  /* 0x000000020300720c */ /* 0x000fda0003f06270 */
[----:B------:R-:W-:Y:S05]  /*0f10*/  @P0 EXIT ;  /* 0x000000000000094d */ /* 0x000fea0003800000 */
[----:B------:R-:W-:Y:S02]  /*0f20*/  IMAD R3, R0, 0x200, R3 ;  /* 0x0000020000037824 */ /* 0x000fe400078e0203 */
[----:B------:R-:W-:-:S04]  /*0f30*/  IMAD.MOV.U32 R2, RZ, RZ, 0x8 ;  /* 0x00000008ff027424 */ /* 0x000fc800078e00ff */
[----:B------:R-:W-:-:S05]  /*0f40*/  IMAD.WIDE.U32 R2, R3, R2, c[0x0][0x178] ;  /* 0x00005e0003027625 */ /* 0x000fca00078e0002 */
[----:B------:R-:W-:Y:S01]  /*0f50*/  STG.E.64 [R2.64], R4 ;  /* 0x0000000402007986 */ /* 0x000fe2000c101b04 */
[----:B------:R-:W-:Y:S05]  /*0f60*/  EXIT ;  /* 0x000000000000794d */ /* 0x000fea0003800000 */
        .weak           $__internal_45_$__cuda_sm20_rem_s64
        .type           $__internal_45_$__cuda_sm20_rem_s64,@function
        .size           $__internal_45_$__cuda_sm20_rem_s64,(.L_x_50490 - $__internal_45_$__cuda_sm20_rem_s64)
$__internal_45_$__cuda_sm20_rem_s64:
        /* <DEDUP_REMOVED lines=33> */
[----:B------:R-:W-:Y:S01]  /*1180*/  IMAD R19, R23, R18, RZ ;  /* 0x0000001217137224 */ /* 0x000fe200078e02ff */
[----:B------:R-:W-:Y:S01]  /*1190*/  SEL R21, R21, R22, !P2 ;  /* 0x0000001615157207 */ /* 0x000fe20005000000 */
        /* <DEDUP_REMOVED lines=39> */
[----:B------:R-:W-:Y:S02]  /*1410*/  SEL R8, R8, 0xffffffff, P0 ;  /* 0xffffffff08087807 */ /* 0x000fe40000000000 */
[----:B------:R-:W-:Y:S01]  /*1420*/  SEL R9, R9, 0xffffffff, P0 ;  /* 0xffffffff09097807 */ /* 0x000fe20000000000 */
[----:B------:R-:W-:Y:S06]  /*1430*/  RET.REL.NODEC R4 `(_ZN2at6native27unrolled_elementwise_kernelINS0_13BUnaryFunctorIlllZZZNS0_21remainder_kernel_cudaERNS_18TensorIteratorBaseEENKUlvE_clEvENKUlvE2_clEvEUlllE_EESt5arrayIPcLm2EELi4E23TrivialOffsetCalculatorILi1EjESD_NS0_6memory15LoadWithoutCastENSE_16StoreWithoutCastEEEviT_T0_T2_T3_T4_T5_) ;  /* 0xffffebc004007950 */ /* 0x000fec0003c3ffff */
.L_x_43130:
        /* <DEDUP_REMOVED lines=12> */
.L_x_50490:


//--------------------- .text._ZN2at6native29vectorized_elementwise_kernelILi2ENS0_13BUnaryFunctorIlllZZZNS0_21remainder_kernel_cudaERNS_18TensorIteratorBaseEENKUlvE_clEvENKUlvE2_clEvEUlllE_EESt5arrayIPcLm2EEEEviT0_T1_ --------------------------
	.section	.text._ZN2at6native29vectorized_elementwise_kernelILi2ENS0_13BUnaryFunctorIlllZZZNS0_21remainder_kernel_cudaERNS_18TensorIteratorBaseEENKUlvE_clEvENKUlvE2_clEvEUlllE_EESt5arrayIPcLm2EEEEviT0_T1_,"ax",@progbits
	.sectioninfo	@"SHI_REGISTERS=40"
	.align	128
        .global         _ZN2at6native29vectorized_elementwise_kernelILi2ENS0_13BUnaryFunctorIlllZZZNS0_21remainder_kernel_cudaERNS_18TensorIteratorBaseEENKUlvE_clEvENKUlvE2_clEvEUlllE_EESt5arrayIPcLm2EEEEviT0_T1_
        .type           _ZN2at6native29vectorized_elementwise_kernelILi2ENS0_13BUnaryFunctorIlllZZZNS0_21remainder_kernel_cudaERNS_18TensorIteratorBaseEENKUlvE_clEvENKUlvE2_clEvEUlllE_EESt5arrayIPcLm2EEEEviT0_T1_,@function
        .size           _ZN2at6native29vectorized_elementwise_kernelILi2ENS0_13BUnaryFunctorIlllZZZNS0_21remainder_kernel_cudaERNS_18TensorIteratorBaseEENKUlvE_clEvENKUlvE2_clEvEUlllE_EESt5arrayIPcLm2EEEEviT0_T1_,(.L_x_50491 - _ZN2at6native29vectorized_elementwise_kernelILi2ENS0_13BUnaryFunctorIlllZZZNS0_21remainder_kernel_cudaERNS_18TensorIteratorBaseEENKUlvE_clEvENKUlvE2_clEvEUlllE_EESt5arrayIPcLm2EEEEviT0_T1_)
        .other          _ZN2at6native29vectorized_elementwise_kernelILi2ENS0_13BUnaryFunctorIlllZZZNS0_21remainder_kernel_cudaERNS_18TensorIteratorBaseEENKUlvE_clEvENKUlvE2_clEvEUlllE_EESt5arrayIPcLm2EEEEviT0_T1_,@"STO_CUDA_ENTRY STV_DEFAULT"
_ZN2at6native29vectorized_elementwise_kernelILi2ENS0_13BUnaryFunctorIlllZZZNS0_21remainder_kernel_cudaERNS_18TensorIteratorBaseEENKUlvE_clEvENKUlvE2_clEvEUlllE_EESt5arrayIPcLm2EEEEviT0_T1_:
.text._ZN2at6native29vectorized_elementwise_kernelILi2ENS0_13BUnaryFunctorIlllZZZNS0_21remainder_kernel_cudaERNS_18TensorIteratorBaseEENKUlvE_clEvENKUlvE2_clEvEUlllE_EESt5arrayIPcLm2EEEEviT0_T1_:
        /* <DEDUP_REMOVED lines=20> */
[----:B------:R-:W-:Y:S01]  /*0140*/  MOV R4, 0x190 ;  /* 0x0000019000047802 */ /* 0x000fe20000000f00 */
[----:B------:R-:W-:Y:S02]  /*0150*/  IMAD.MOV.U32 R5, RZ, RZ, R9 ;  /* 0x000000ffff057224 */ /* 0x000fe400078e0009 */
[----:B------:R-:W-:Y:S02]  /*0160*/  IMAD.MOV.U32 R3, RZ, RZ, c[0x0][0x170] ;  /* 0x00005c00ff037624 */ /* 0x000fe400078e00ff */
[----:B------:R-:W-:Y:S02]  /*0170*/  IMAD.MOV.U32 R2, RZ, RZ, c[0x0][0x174] ;  /* 0x00005d00ff027624 */ /* 0x000fe400078e00ff */
[----:B-----5:R-:W-:Y:S05]  /*0180*/  CALL.REL.NOINC `($__internal_46_$__cuda_sm20_rem_s64) ;  /* 0x0000332000007944 */ /* 0x020fea0003c00000 */
[----:B------:R-:W-:Y:S02]  /*0190*/  IMAD.MOV.U32 R30, RZ, RZ, R2 ;  /* 0x000000ffff1e7224 */ /* 0x000fe400078e0002 */
[----:B------:R-:W-:Y:S01]  /*01a0*/  IMAD.MOV.U32 R31, RZ, RZ, R3 ;  /* 0x000000ffff1f7224 */ /* 0x000fe200078e0003 */
[----:B------:R-:W-:Y:S05]  /*01b0*/  BRA `(.L_x_43134) ;  /* 0x0000012000007947 */ /* 0x000fea0003800000 */
.L_x_43133:
        /* <DEDUP_REMOVED lines=18> */
.L_x_43134:
[----:B------:R-:W-:Y:S05]  /*02e0*/  BSYNC B0 ;  /* 0x0000000000007941 */ /* 0x000fea0003800000 */
.L_x_43132:
        /* <DEDUP_REMOVED lines=13> */
.L_x_43136:
[----:B------:R-:W0:Y:S01]  /*03c0*/  I2F.U32.RP R4, c[0x0][0x170] ;  /* 0x00005c0000047b06 */ /* 0x000e220000209000 */
[----:B------:R-:W-:Y:S01]  /*03d0*/  IMAD.MOV.U32 R2, RZ, RZ, RZ ;  /* 0x000000ffff027224 */ /* 0x000fe200078e00ff */
[----:B------:R-:W-:Y:S01]  /*03e0*/  ISETP.NE.U32.AND P1, PT, RZ, c[0x0][0x170], PT ;  /* 0x00005c00ff007a0c */ /* 0x000fe20003f25070 */
[----:B------:R-:W-:-:S05]  /*03f0*/  IMAD.MOV.U32 R11, RZ, RZ, RZ ;  /* 0x000000ffff0b7224 */ /* 0x000fca00078e00ff */
        /* <DEDUP_REMOVED lines=14> */
.L_x_43137:
[----:B------:R-:W-:Y:S05]  /*04e0*/  BSYNC B0 ;  /* 0x0000000000007941 */ /* 0x000fea0003800000 */
.L_x_43135:
        /* <DEDUP_REMOVED lines=9> */
[----:B------:R-:W-:Y:S05]  /*0580*/  CALL.REL.NOINC `($__internal_46_$__cuda_sm20_rem_s64) ;  /* 0x00002f2000007944 */ /* 0x000fea0003c00000 */
[----:B------:R-:W-:Y:S02]  /*0590*/  IMAD.MOV.U32 R12, RZ, RZ, R2 ;  /* 0x000000ffff0c7224 */ /* 0x000fe400078e0002 */
[----:B------:R-:W-:Y:S01]  /*05a0*/  IMAD.MOV.U32 R13, RZ, RZ, R3 ;  /* 0x000000ffff0d7224 */ /* 0x000fe200078e0003 */
[----:B------:R-:W-:Y:S05]  /*05b0*/  BRA `(.L_x_43140) ;  /* 0x0000012000007947 */ /* 0x000fea0003800000 */
.L_x_43139:
        /* <DEDUP_REMOVED lines=18> */
.L_x_43140:
[----:B------:R-:W-:Y:S05]  /*06e0*/  BSYNC B0 ;  /* 0x0000000000007941 */ /* 0x000fea0003800000 */
.L_x_43138:
        /* <DEDUP_REMOVED lines=13> */
.L_x_43142:
        /* <DEDUP_REMOVED lines=18> */
.L_x_43143:
[----:B------:R-:W-:Y:S05]  /*08e0*/  BSYNC B0 ;  /* 0x0000000000007941 */ /* 0x000fea0003800000 */
.L_x_43141:
        /* <DEDUP_REMOVED lines=13> */
.L_x_43145:
        /* <DEDUP_REMOVED lines=18> */
.L_x_43146:
[----:B------:R-:W-:Y:S05]  /*0ae0*/  BSYNC B0 ;  /* 0x0000000000007941 */ /* 0x000fea0003800000 */
.L_x_43144:
        /* <DEDUP_REMOVED lines=13> */
.L_x_43148:
        /* <DEDUP_REMOVED lines=18> */
.L_x_43149:
[----:B------:R-:W-:Y:S05]  /*0ce0*/  BSYNC B0 ;  /* 0x0000000000007941 */ /* 0x000fea0003800000 */
.L_x_43147:
        /* <DEDUP_REMOVED lines=13> */
.L_x_43151:
        /* <DEDUP_REMOVED lines=18> */
.L_x_43152:
[----:B------:R-:W-:Y:S05]  /*0ee0*/  BSYNC B0 ;  /* 0x0000000000007941 */ /* 0x000fea0003800000 */
.L_x_43150:
        /* <DEDUP_REMOVED lines=10> */
[----:B------:R-:W-:Y:S05]  /*0f90*/  BRA `(.L_x_43155) ;  /* 0x0000012000007947 */ /* 0x000fea0003800000 */
.L_x_43154:
        /* <DEDUP_REMOVED lines=18> */
.L_x_43155:
[----:B------:R-:W-:Y:S05]  /*10c0*/  BSYNC B0 ;  /* 0x0000000000007941 */ /* 0x000fea0003800000 */
.L_x_43153:
[----:B------:R-:W-:Y:S01]  /*10d0*/  LOP3.LUT R6, R30, c[0x0][0x170], RZ, 0x3c, !PT ;  /* 0x00005c001e067a12 */ /* 0x000fe200078e3cff */
[----:B------:R-:W-:Y:S01]  /*10e0*/  IMAD.MOV.U32 R25, RZ, RZ, 0x8 ;  /* 0x00000008ff197424 */ /* 0x000fe200078e00ff */
[----:B------:R-:W-:Y:S02]  /*10f0*/  LOP3.LUT R4, R10, c[0x0][0x170], RZ, 0x3c, !PT ;  /* 0x00005c000a047a12 */ /* 0x000fe400078e3cff */
[----:B------:R-:W-:Y:S02]  /*1100*/  ISETP.GT.U32.AND P1, PT, R6, -0x1, PT ;  /* 0xffffffff0600780c */ /* 0x000fe40003f24070 */
[----:B------:R-:W-:Y:S02]  /*1110*/  LOP3.LUT R6, R31, c[0x0][0x174], RZ, 0x3c, !PT ;  /* 0x00005d001f067a12 */ /* 0x000fe400078e3cff */
[----:B------:R-:W-:-:S02]  /*1120*/  LOP3.LUT R5, R12, c[0x0][0x170], RZ, 0x3c, !PT ;  /* 0x00005c000c057a12 */ /* 0x000fc400078e3cff */
[----:B------:R-:W-:Y:S02]  /*1130*/  ISETP.GT.AND.EX P1, PT, R6, -0x1, PT, P1 ;  /* 0xffffffff0600780c */ /* 0x000fe40003f24310 */
[----:B------:R-:W-:Y:S02]  /*1140*/  ISETP.EQ.U32.AND P0, PT, R30, RZ, PT ;  /* 0x000000ff1e00720c */ /* 0x000fe40003f02070 */
[----:B------:R-:W-:Y:S02]  /*1150*/  ISETP.GT.U32.AND P5, PT, R4, -0x1, PT ;  /* 0xffffffff0400780c */ /* 0x000fe40003fa4070 */
[----:B------:R-:W-:Y:S02]  /*1160*/  LOP3.LUT R4, R14, c[0x0][0x170], RZ, 0x3c, !PT ;  /* 0x00005c000e047a12 */ /* 0x000fe400078e3cff */
[----:B------:R-:W-:Y:S02]  /*1170*/  ISETP.GT.U32.AND P3, PT, R5, -0x1, PT ;  /* 0xffffffff0500780c */ /* 0x000fe40003f64070 */
[----:B------:R-:W-:-:S02]  /*1180*/  LOP3.LUT R5, R16, c[0x0][0x170], RZ, 0x3c, !PT ;  /* 0x00005c0010057a12 */ /* 0x000fc400078e3cff */
[----:B------:R-:W-:Y:S02]  /*1190*/  ISETP.EQ.OR.EX P1, PT, R31, RZ, P1, P0 ;  /* 0x000000ff1f00720c */ /* 0x000fe40000f22700 */
[----:B------:R-:W-:Y:S02]  /*11a0*/  ISETP.GT.U32.AND P4, PT, R4, -0x1, PT ;  /* 0xffffffff0400780c */ /* 0x000fe40003f84070 */
[----:B------:R-:W-:Y:S02]  /*11b0*/  LOP3.LUT R6, R11, c[0x0][0x174], RZ, 0x3c, !PT ;  /* 0x00005d000b067a12 */ /* 0x000fe400078e3cff */
[----:B------:R-:W-:Y:S02]  /*11c0*/  LOP3.LUT R4, R18, c[0x0][0x170], RZ, 0x3c, !PT ;  /* 0x00005c0012047a12 */ /* 0x000fe400078e3cff */
[----:B------:R-:W-:Y:S02]  /*11d0*/  ISETP.GT.U32.AND P6, PT, R5, -0x1, PT ;  /* 0xffffffff0500780c */ /* 0x000fe40003fc4070 */
[----:B------:R-:W-:-:S02]  /*11e0*/  SEL R5, RZ, c[0x0][0x170], P1 ;  /* 0x00005c00ff057a07 */ /* 0x000fc40000800000 */
[----:B------:R-:W-:Y:S02]  /*11f0*/  ISETP.GT.AND.EX P5, PT, R6, -0x1, PT, P5 ;  /* 0xffffffff0600780c */ /* 0x000fe40003fa4350 */
[----:B------:R-:W-:Y:S02]  /*1200*/  ISETP.EQ.U32.AND P2, PT, R10, RZ, PT ;  /* 0x000000ff0a00720c */ /* 0x000fe40003f42070 */
[----:B------:R-:W-:Y:S02]  /*1210*/  ISETP.GT.U32.AND P0, PT, R4, -0x1, PT ;  /* 0xffffffff0400780c */ /* 0x000fe40003f04070 */
[----:B------:R-:W-:Y:S02]  /*1220*/  SEL R7, RZ, c[0x0][0x174], P1 ;  /* 0x00005d00ff077a07 */ /* 0x000fe40000800000 */
[----:B------:R-:W-:Y:S02]  /*1230*/  IADD3 R4, P1, R30, R5, RZ ;  /* 0x000000051e047210 */ /* 0x000fe40007f3e0ff */
[----:B------:R-:W-:-:S02]  /*1240*/  ISETP.EQ.OR.EX P5, PT, R11, RZ, P5, P2 ;  /* 0x000000ff0b00720c */ /* 0x000fc40002fa2720 */
[----:B------:R-:W-:Y:S01]  /*1250*/  LOP3.LUT R6, R20, c[0x0][0x170], RZ, 0x3c, !PT ;  /* 0x00005c0014067a12 */ /* 0x000fe200078e3cff */
[----:B------:R-:W-:Y:S01]  /*1260*/  IMAD.X R5, R31, 0x1, R7, P1 ;  /* 0x000000011f057824 */ /* 0x000fe200008e0607 */
[----:B------:R-:W-:Y:S02]  /*1270*/  SEL R7, RZ, c[0x0][0x170], P5 ;  /* 0x00005c00ff077a07 */ /* 0x000fe40002800000 */
[----:B------:R-:W-:Y:S02]  /*1280*/  LOP3.LUT R8, R2, c[0x0][0x170], RZ, 0x3c, !PT ;  /* 0x00005c0002087a12 */ /* 0x000fe400078e3cff */
[----:B------:R-:W-:Y:S02]  /*1290*/  ISETP.GT.U32.AND P2, PT, R6, -0x1, PT ;  /* 0xffffffff0600780c */ /* 0x000fe40003f44070 */
[----:B------:R-:W-:Y:S02]  /*12a0*/  SEL R9, RZ, c[0x0][0x174], P5 ;  /* 0x00005d00ff097a07 */ /* 0x000fe40002800000 */
[----:B------:R-:W-:-:S02]  /*12b0*/  IADD3 R6, P5, R10, R7, RZ ;  /* 0x000000070a067210 */ /* 0x000fc40007fbe0ff */
[----:B------:R-:W-:Y:S02]  /*12c0*/  ISETP.GT.U32.AND P1, PT, R8, -0x1, PT ;  /* 0xffffffff0800780c */ /* 0x000fe40003f24070 */
[----:B------:R-:W-:Y:S01]  /*12d0*/  LOP3.LUT R8, R13, c[0x0][0x174], RZ, 0x3c, !PT ;  /* 0x00005d000d087a12 */ /* 0x000fe200078e3cff */
[----:B------:R-:W-:Y:S01]  /*12e0*/  IMAD.X R7, R11, 0x1, R9, P5 ;  /* 0x000000010b077824 */ /* 0x000fe200028e0609 */
[----:B------:R-:W-:Y:S02]  /*12f0*/  ISETP.EQ.U32.AND P5, PT, R12, RZ, PT ;  /* 0x000000ff0c00720c */ /* 0x000fe40003fa2070 */
[----:B------:R-:W-:Y:S02]  /*1300*/  ISETP.GT.AND.EX P3, PT, R8, -0x1, PT, P3 ;  /* 0xffffffff0800780c */ /* 0x000fe40003f64330 */
[----:B------:R-:W-:Y:S02]  /*1310*/  LOP3.LUT R22, R15, c[0x0][0x174], RZ, 0x3c, !PT ;  /* 0x00005d000f167a12 */ /* 0x000fe400078e3cff */
[----:B------:R-:W-:-:S02]  /*1320*/  LOP3.LUT R8, R17, c[0x0][0x174], RZ, 0x3c, !PT ;  /* 0x00005d0011087a12 */ /* 0x000fc400078e3cff */
[----:B------:R-:W-:Y:S02]  /*1330*/  LOP3.LUT R9, R3, c[0x0][0x174], RZ, 0x3c, !PT ;  /* 0x00005d0003097a12 */ /* 0x000fe400078e3cff */
[----:B------:R-:W-:Y:S02]  /*1340*/  ISETP.EQ.OR.EX P3, PT, R13, RZ, P3, P5 ;  /* 0x000000ff0d00720c */ /* 0x000fe40001f62750 */
[----:B------:R-:W-:Y:S02]  /*1350*/  ISETP.GT.AND.EX P4, PT, R22, -0x1, PT, P4 ;  /* 0xffffffff1600780c */ /* 0x000fe40003f84340 */
[----:B------:R-:W-:Y:S02]  /*1360*/  ISETP.EQ.U32.AND P5, PT, R14, RZ, PT ;  /* 0x000000ff0e00720c */ /* 0x000fe40003fa2070 */
[----:B------:R-:W-:Y:S02]  /*1370*/  ISETP.GT.AND.EX P6, PT, R8, -0x1, PT, P6 ;  /* 0xffffffff0800780c */ /* 0x000fe40003fc4360 */
[----:B------:R-:W-:-:S02]  /*1380*/  LOP3.LUT R8, R19, c[0x0][0x174], RZ, 0x3c, !PT ;  /* 0x00005d0013087a12 */ /* 0x000fc400078e3cff */
[----:B------:R-:W-:Y:S02]  /*1390*/  ISETP.GT.AND.EX P1, PT, R9, -0x1, PT, P1 ;  /* 0xffffffff0900780c */ /* 0x000fe40003f24310 */
[----:B------:R-:W-:Y:S02]  /*13a0*/  ISETP.EQ.OR.EX P4, PT, R15, RZ, P4, P5 ;  /* 0x000000ff0f00720c */ /* 0x000fe40002782750 */
[----:B------:R-:W-:Y:S02]  /*13b0*/  SEL R9, RZ, c[0x0][0x170], P3 ;  /* 0x00005c00ff097a07 */ /* 0x000fe40001800000 */
[----:B------:R-:W-:Y:S02]  /*13c0*/  ISETP.GT.AND.EX P0, PT, R8, -0x1, PT, P0 ;  /* 0xffffffff0800780c */ /* 0x000fe40003f04300 */
[----:B------:R-:W-:Y:S02]  /*13d0*/  LOP3.LUT R8, R21, c[0x0][0x174], RZ, 0x3c, !PT ;  /* 0x00005d0015087a12 */ /* 0x000fe400078e3cff */
[----:B------:R-:W-:-:S02]  /*13e0*/  SEL R23, RZ, c[0x0][0x174], P3 ;  /* 0x00005d00ff177a07 */ /* 0x000fc40001800000 */
[----:B------:R-:W-:Y:S02]  /*13f0*/  SEL R11, RZ, c[0x0][0x170], P4 ;  /* 0x00005c00ff0b7a07 */ /* 0x000fe40002000000 */
[----:B------:R-:W-:Y:S02]  /*1400*/  IADD3 R9, P5, R12, R9, RZ ;  /* 0x000000090c097210 */ /* 0x000fe40007fbe0ff */
[----:B------:R-:W-:Y:S02]  /*1410*/  ISETP.GT.AND.EX P2, PT, R8, -0x1, PT, P2 ;  /* 0xffffffff0800780c */ /* 0x000fe40003f44320 */
[----:B------:R-:W-:Y:S01]  /*1420*/  SEL R31, RZ, c[0x0][0x174], P4 ;  /* 0x00005d00ff1f7a07 */ /* 0x000fe20002000000 */
[----:B------:R-:W-:Y:S01]  /*1430*/  IMAD.X R12, R13, 0x1, R23, P5 ;  /* 0x000000010d0c7824 */ /* 0x000fe200028e0617 */
[----:B------:R-:W-:Y:S01]  /*1440*/  IADD3 R8, P3, R14, R11, RZ ;  /* 0x0000000b0e087210 */ /* 0x000fe20007f7e0ff */
[----:B------:R-:W-:Y:S01]  /*1450*/  IMAD.WIDE.U32 R10, R0, R25, c[0x0][0x178] ;  /* 0x00005e00000a7625 */ /* 0x000fe200078e0019 */
[----:B------:R-:W-:-:S02]  /*1460*/  ISETP.EQ.U32.AND P5, PT, R16, RZ, PT ;  /* 0x000000ff1000720c */ /* 0x000fc40003fa2070 */
[----:B------:R-:W-:Y:S01]  /*1470*/  ISETP.EQ.U32.AND P4, PT, R18, RZ, PT ;  /* 0x000000ff1200720c */ /* 0x000fe20003f82070 */
[----:B------:R-:W-:Y:S01]  /*1480*/  IMAD.X R31, R15, 0x1, R31, P3 ;  /* 0x000000010f1f7824 */ /* 0x000fe200018e061f */
[----:B------:R-:W-:Y:S01]  /*1490*/  ISETP.EQ.U32.AND P3, PT, R2, RZ, PT ;  /* 0x000000ff0200720c */ /* 0x000fe20003f62070 */
[----:B------:R-:W-:Y:S01]  /*14a0*/  IMAD.WIDE R28, R28, 0x10, R10 ;  /* 0x000000101c1c7825 */ /* 0x000fe200078e020a */
[----:B------:R-:W-:Y:S02]  /*14b0*/  ISETP.EQ.OR.EX P6, PT, R17, RZ, P6, P5 ;  /* 0x000000ff1100720c */ /* 0x000fe400037c2750 */
[----:B------:R-:W-:Y:S02]  /*14c0*/  ISETP.EQ.U32.AND P5, PT, R20, RZ, PT ;  /* 0x000000ff1400720c */ /* 0x000fe40003fa2070 */
[----:B------:R-:W-:Y:S01]  /*14d0*/  ISETP.EQ.OR.EX P0, PT, R19, RZ, P0, P4 ;  /* 0x000000ff1300720c */ /* 0x000fe20000702740 */
[----:B------:R0:W-:Y:S01]  /*14e0*/  STG.E.128 [R28.64], R4 ;  /* 0x000000041c007986 */ /* 0x0001e2000c101d04 */
[----:B------:R-:W-:-:S02]  /*14f0*/  ISETP.EQ.OR.EX P1, PT, R3, RZ, P1, P3 ;  /* 0x000000ff0300720c */ /* 0x000fc40000f22730 */
[----:B------:R-:W-:Y:S02]  /*1500*/  ISETP.EQ.OR.EX P2, PT, R21, RZ, P2, P5 ;  /* 0x000000ff1500720c */ /* 0x000fe40001742750 */
[----:B------:R-:W-:Y:S02]  /*1510*/  SEL R25, RZ, c[0x0][0x170], P6 ;  /* 0x00005c00ff197a07 */ /* 0x000fe40003000000 */
[----:B------:R-:W-:Y:S02]  /*1520*/  SEL R15, RZ, c[0x0][0x170], P0 ;  /* 0x00005c00ff0f7a07 */ /* 0x000fe40000000000 */
[----:B------:R-:W-:Y:S02]  /*1530*/  SEL R23, RZ, c[0x0][0x174], P0 ;  /* 0x00005d00ff177a07 */ /* 0x000fe40000000000 */
[----:B------:R-:W-:Y:S02]  /*1540*/  SEL R33, RZ, c[0x0][0x170], P1 ;  /* 0x00005c00ff217a07 */ /* 0x000fe40000800000 */
[----:B------:R-:W-:-:S02]  /*1550*/  SEL R35, RZ, c[0x0][0x174], P1 ;  /* 0x00005d00ff237a07 */ /* 0x000fc40000800000 */
[----:B------:R-:W-:Y:S02]  /*1560*/  SEL R27, RZ, c[0x0][0x174], P6 ;  /* 0x00005d00ff1b7a07 */ /* 0x000fe40003000000 */
[----:B------:R-:W-:Y:S01]  /*1570*/  SEL R11, RZ, c[0x0][0x170], P2 ;  /* 0x00005c00ff0b7a07 */ /* 0x000fe20001000000 */
[----:B0-----:R-:W-:Y:S01]  /*1580*/  IMAD.MOV.U32 R4, RZ, RZ, R9 ;  /* 0x000000ffff047224 */ /* 0x001fe200078e0009 */
[----:B------:R-:W-:Y:S01]  /*1590*/  IADD3 R10, P1, R16, R25, RZ ;  /* 0x00000019100a7210 */ /* 0x000fe20007f3e0ff */
[----:B------:R-:W-:Y:S01]  /*15a0*/  IMAD.MOV.U32 R5, RZ, RZ, R12 ;  /* 0x000000ffff057224 */ /* 0x000fe200078e000c */
[----:B------:R-:W-:Y:S01]  /*15b0*/  IADD3 R14, P0, R18, R15, RZ ;  /* 0x0000000f120e7210 */ /* 0x000fe20007f1e0ff */
[----:B------:R-:W-:Y:S01]  /*15c0*/  IMAD.MOV.U32 R6, RZ, RZ, R8 ;  /* 0x000000ffff067224 */ /* 0x000fe200078e0008 */
[----:B------:R-:W-:Y:S01]  /*15d0*/  IADD3 R0, P3, R20, R11, RZ ;  /* 0x0000000b14007210 */ /* 0x000fe20007f7e0ff */
[----:B------:R-:W-:Y:S01]  /*15e0*/  IMAD.MOV.U32 R7, RZ, RZ, R31 ;  /* 0x000000ffff077224 */ /* 0x000fe200078e001f */
[----:B------:R-:W-:Y:S01]  /*15f0*/  SEL R13, RZ, c[0x0][0x174], P2 ;  /* 0x00005d00ff0d7a07 */ /* 0x000fe20001000000 */
[----:B------:R-:W-:Y:S01]  /*1600*/  IMAD.X R11, R17, 0x1, R27, P1 ;  /* 0x00000001110b7824 */ /* 0x000fe200008e061b */
[----:B------:R-:W-:Y:S01]  /*1610*/  IADD3 R2, P2, R2, R33, RZ ;  /* 0x0000002102027210 */ /* 0x000fe20007f5e0ff */
[----:B------:R-:W-:Y:S01]  /*1620*/  IMAD.X R15, R19, 0x1, R23, P0 ;  /* 0x00000001130f7824 */ /* 0x000fe200000e0617 */
[----:B------:R0:W-:Y:S01]  /*1630*/  STG.E.128 [R28.64+0x800], R4 ;  /* 0x000800041c007986 */ /* 0x0001e2000c101d04 */
[----:B------:R-:W-:-:S02]  /*1640*/  IMAD.X R21, R21, 0x1, R13, P3 ;  /* 0x0000000115157824 */ /* 0x000fc400018e060d */
[----:B------:R-:W-:Y:S02]  /*1650*/  IMAD.X R3, R3, 0x1, R35, P2 ;  /* 0x0000000103037824 */ /* 0x000fe400010e0623 */
[----:B0-----:R-:W-:Y:S02]  /*1660*/  IMAD.MOV.U32 R4, RZ, RZ, R10 ;  /* 0x000000ffff047224 */ /* 0x001fe400078e000a */
[----:B------:R-:W-:Y:S02]  /*1670*/  IMAD.MOV.U32 R5, RZ, RZ, R11 ;  /* 0x000000ffff057224 */ /* 0x000fe400078e000b */
[----:B------:R-:W-:Y:S02]  /*1680*/  IMAD.MOV.U32 R6, RZ, RZ, R14 ;  /* 0x000000ffff067224 */ /* 0x000fe400078e000e */
[----:B------:R-:W-:-:S05]  /*1690*/  IMAD.MOV.U32 R7, RZ, RZ, R15 ;  /* 0x000000ffff077224 */ /* 0x000fca00078e000f */
[----:B------:R0:W-:Y:S02]  /*16a0*/  STG.E.128 [R28.64+0x1000], R4 ;  /* 0x001000041c007986 */ /* 0x0001e4000c101d04 */
[----:B0-----:R-:W-:Y:S02]  /*16b0*/  IMAD.MOV.U32 R6, RZ, RZ, R2 ;  /* 0x000000ffff067224 */ /* 0x001fe400078e0002 */
[----:B------:R-:W-:Y:S02]  /*16c0*/  IMAD.MOV.U32 R7, RZ, RZ, R3 ;  /* 0x000000ffff077224 */ /* 0x000fe400078e0003 */
[----:B------:R-:W-:Y:S02]  /*16d0*/  IMAD.MOV.U32 R4, RZ, RZ, R0 ;  /* 0x000000ffff047224 */ /* 0x000fe400078e0000 */
[----:B------:R-:W-:-:S05]  /*16e0*/  IMAD.MOV.U32 R5, RZ, RZ, R21 ;  /* 0x000000ffff057224 */ /* 0x000fca00078e0015 */
[----:B------:R-:W-:Y:S01]  /*16f0*/  STG.E.128 [R28.64+0x1800], R4 ;  /* 0x001800041c007986 */ /* 0x000fe2000c101d04 */
[----:B------:R-:W-:Y:S05]  /*1700*/  EXIT ;  /* 0x000000000000794d */ /* 0x000fea0003800000 */
.L_x_43131:
[----:B------:R-:W0:Y:S01]  /*1710*/  S2R R13, SR_TID.X ;  /* 0x00000000000d7919 */ /* 0x000e220000002100 */
[----:B------:R-:W-:Y:S01]  /*1720*/  CS2R R16, SRZ ;  /* 0x0000000000107805 */ /* 0x000fe2000001ff00 */
[----:B------:R-:W-:Y:S01]  /*1730*/  CS2R R4, SRZ ;  /* 0x0000000000047805 */ /* 0x000fe2000001ff00 */
[----:B------:R-:W-:Y:S01]  /*1740*/  CS2R R18, SRZ ;  /* 0x0000000000127805 */ /* 0x000fe2000001ff00 */
[----:B0-----:R-:W-:Y:S01]  /*1750*/  ISETP.GE.AND P1, PT, R13, R12, PT ;  /* 0x0000000c0d00720c */ /* 0x001fe20003f26270 */
[----:B------:R-:W-:-:S12]  /*1760*/  IMAD.MOV.U32 R25, RZ, RZ, R13 ;  /* 0x000000ffff197224 */ /* 0x000fd800078e000d */
[----:B------:R-:W-:Y:S01]  /*1770*/  @!P1 IMAD.IADD R2, R0, 0x1, R25 ;  /* 0x0000000100029824 */ /* 0x000fe200078e0219 */
[----:B------:R-:W-:Y:S01]  /*1780*/  @!P1 IADD3 R25, R25, 0x80, RZ ;  /* 0x0000008019199810 */ /* 0x000fe20007ffe0ff */
[----:B------:R-:W-:-:S03]  /*1790*/  @!P1 IMAD.MOV.U32 R3, RZ, RZ, 0x8 ;  /* 0x00000008ff039424 */ /* 0x000fc600078e00ff */
[C---:B------:R-:W-:Y:S01]  /*17a0*/  ISETP.GE.AND P6, PT, R25.reuse, R12, PT ;  /* 0x0000000c1900720c */ /* 0x040fe20003fc6270 */
[----:B------:R-:W-:Y:S01]  /*17b0*/  @!P1 IMAD.WIDE.U32 R2, R2, R3, c[0x0][0x180] ;  /* 0x0000600002029625 */ /* 0x000fe200078e0003 */
[----:B------:R-:W-:Y:S01]  /*17c0*/  CS2R R20, SRZ ;  /* 0x0000000000147805 */ /* 0x000fe2000001ff00 */
[----:B------:R-:W-:Y:S01]  /*17d0*/  CS2R R22, SRZ ;  /* 0x0000000000167805 */ /* 0x000fe2000001ff00 */
[----:B------:R-:W-:Y:S02]  /*17e0*/  CS2R R28, SRZ ;  /* 0x00000000001c7805 */ /* 0x000fe4000001ff00 */
[----:B------:R0:W5:Y:S07]  /*17f0*/  @!P1 LDG.E.64 R4, [R2.64] ;  /* 0x0000000402049981 */ /* 0x00016e000c1e1b00 */
[----:B------:R-:W-:Y:S01]  /*1800*/  @!P6 IMAD.IADD R8, R0, 0x1, R25 ;  /* 0x000000010008e824 */ /* 0x000fe200078e0219 */
[----:B------:R-:W-:Y:S01]  /*1810*/  @!P6 IADD3 R25, R25, 0x80, RZ ;  /* 0x000000801919e810 */ /* 0x000fe20007ffe0ff */
[----:B------:R-:W-:-:S03]  /*1820*/  @!P6 IMAD.MOV.U32 R9, RZ, RZ, 0x8 ;  /* 0x00000008ff09e424 */ /* 0x000fc600078e00ff */
[----:B------:R-:W-:Y:S01]  /*1830*/  ISETP.GE.AND P5, PT, R25, R12, PT ;  /* 0x0000000c1900720c */ /* 0x000fe20003fa6270 */
[----:B------:R-:W-:-:S05]  /*1840*/  @!P6 IMAD.WIDE.U32 R8, R8, R9, c[0x0][0x180] ;  /* 0x000060000808e625 */ /* 0x000fca00078e0009 */
[----:B------:R1:W5:Y:S07]  /*1850*/  @!P6 LDG.E.64 R16, [R8.64] ;  /* 0x000000040810e981 */ /* 0x00036e000c1e1b00 */
[----:B------:R-:W-:Y:S01]  /*1860*/  @!P5 IMAD.IADD R14, R0, 0x1, R25 ;  /* 0x00000001000ed824 */ /* 0x000fe200078e0219 */
[----:B------:R-:W-:Y:S01]  /*1870*/  @!P5 IADD3 R25, R25, 0x80, RZ ;  /* 0x000000801919d810 */ /* 0x000fe20007ffe0ff */
[----:B------:R-:W-:-:S03]  /*1880*/  @!P5 IMAD.MOV.U32 R15, RZ, RZ, 0x8 ;  /* 0x00000008ff0fd424 */ /* 0x000fc600078e00ff */
[----:B------:R-:W-:Y:S01]  /*1890*/  ISETP.GE.AND P4, PT, R25, R12, PT ;  /* 0x0000000c1900720c */ /* 0x000fe20003f86270 */
[----:B------:R-:W-:Y:S01]  /*18a0*/  @!P5 IMAD.WIDE.U32 R14, R14, R15, c[0x0][0x180] ;  /* 0x000060000e0ed625 */ /* 0x000fe200078e000f */
[----:B------:R-:W-:Y:S01]  /*18b0*/  CS2R R30, SRZ ;  /* 0x00000000001e7805 */ /* 0x000fe2000001ff00 */
[----:B------:R-:W-:-:S03]  /*18c0*/  CS2R R10, SRZ ;  /* 0x00000000000a7805 */ /* 0x000fc6000001ff00 */
[----:B------:R2:W5:Y:S07]  /*18d0*/  @!P5 LDG.E.64 R18, [R14.64] ;  /* 0x000000040e12d981 */ /* 0x00056e000c1e1b00 */
        /* <DEDUP_REMOVED lines=16> */
[----:B0-----:R-:W-:-:S04]  /*19e0*/  @!P4 IMAD.WIDE.U32 R2, R24, R27, c[0x0][0x180] ;  /* 0x000060001802c625 */ /* 0x001fc800078e001b */
[----:B------:R-:W-:Y:S01]  /*19f0*/  @!P6 IMAD.IADD R26, R0, 0x1, R25 ;  /* 0x00000001001ae824 */ /* 0x000fe200078e0219 */
[----:B------:R0:W5:Y:S01]  /*1a00*/  @!P4 LDG.E.64 R20, [R2.64] ;  /* 0x000000040214c981 */ /* 0x000162000c1e1b00 */
[----:B------:R-:W-:Y:S02]  /*1a10*/  @!P6 IMAD.MOV.U32 R37, RZ, RZ, 0x8 ;  /* 0x00000008ff25e424 */ /* 0x000fe400078e00ff */
[----:B--2---:R-:W-:-:S04]  /*1a20*/  @!P2 IMAD.WIDE.U32 R14, R7, R34, c[0x0][0x180] ;  /* 0x00006000070ea625 */ /* 0x004fc800078e0022 */
[----:B------:R-:W-:Y:S01]  /*1a30*/  @!P0 IMAD.WIDE.U32 R24, R6, R35, c[0x0][0x180] ;  /* 0x0000600006188625 */ /* 0x000fe200078e0023 */
[----:B------:R0:W5:Y:S03]  /*1a40*/  @!P2 LDG.E.64 R28, [R14.64] ;  /* 0x000000040e1ca981 */ /* 0x000166000c1e1b00 */
[----:B-1----:R-:W-:Y:S01]  /*1a50*/  @!P3 IMAD.WIDE.U32 R8, R32, R33, c[0x0][0x180] ;  /* 0x000060002008b625 */ /* 0x002fe200078e0021 */
        /* <DEDUP_REMOVED lines=14> */
[----:B------:R-:W-:Y:S05]  /*1b40*/  CALL.REL.NOINC `($__internal_46_$__cuda_sm20_rem_s64) ;  /* 0x0000196000007944 */ /* 0x000fea0003c00000 */
[----:B------:R-:W-:Y:S05]  /*1b50*/  BRA `(.L_x_43160) ;  /* 0x0000012000007947 */ /* 0x000fea0003800000 */
.L_x_43159:
        /* <DEDUP_REMOVED lines=18> */
.L_x_43160:
[----:B------:R-:W-:Y:S05]  /*1c80*/  BSYNC B1 ;  /* 0x0000000000017941 */ /* 0x000fea0003800000 */
.L_x_43158:
        /* <DEDUP_REMOVED lines=10> */
.L_x_43157:
[----:B------:R-:W-:Y:S05]  /*1d30*/  BSYNC B0 ;  /* 0x0000000000007941 */ /* 0x000fea0003800000 */
.L_x_43156:
        /* <DEDUP_REMOVED lines=15> */
.L_x_43164:
        /* <DEDUP_REMOVED lines=18> */
.L_x_43165:
[----:B------:R-:W-:Y:S05]  /*1f50*/  BSYNC B1 ;  /* 0x0000000000017941 */ /* 0x000fea0003800000 */
.L_x_43163:
        /* <DEDUP_REMOVED lines=10> */
.L_x_43162:
[----:B------:R-:W-:Y:S05]  /*2000*/  BSYNC B0 ;  /* 0x0000000000007941 */ /* 0x000fea0003800000 */
.L_x_43161:
        /* <DEDUP_REMOVED lines=15> */
.L_x_43169:
        /* <DEDUP_REMOVED lines=18> */
.L_x_43170:
[----:B------:R-:W-:Y:S05]  /*2220*/  BSYNC B1 ;  /* 0x0000000000017941 */ /* 0x000fea0003800000 */
.L_x_43168:
        /* <DEDUP_REMOVED lines=10> */
.L_x_43167:
[----:B------:R-:W-:Y:S05]  /*22d0*/  BSYNC B0 ;  /* 0x0000000000007941 */ /* 0x000fea0003800000 */
.L_x_43166:
        /* <DEDUP_REMOVED lines=15> */
.L_x_43174:
        /* <DEDUP_REMOVED lines=18> */
.L_x_43175:
[----:B------:R-:W-:Y:S05]  /*24f0*/  BSYNC B1 ;  /* 0x0000000000017941 */ /* 0x000fea0003800000 */
.L_x_43173:
        /* <DEDUP_REMOVED lines=10> */
.L_x_43172:
[----:B------:R-:W-:Y:S05]  /*25a0*/  BSYNC B0 ;  /* 0x0000000000007941 */ /* 0x000fea0003800000 */
.L_x_43171:
        /* <DEDUP_REMOVED lines=15> */
.L_x_43179:
        /* <DEDUP_REMOVED lines=18> */
.L_x_43180:
[----:B------:R-:W-:Y:S05]  /*27c0*/  BSYNC B1 ;  /* 0x0000000000017941 */ /* 0x000fea0003800000 */
.L_x_43178:
        /* <DEDUP_REMOVED lines=10> */
.L_x_43177:
[----:B------:R-:W-:Y:S05]  /*2870*/  BSYNC B0 ;  /* 0x0000000000007941 */ /* 0x000fea0003800000 */
.L_x_43176:
        /* <DEDUP_REMOVED lines=15> */
.L_x_43184:
        /* <DEDUP_REMOVED lines=18> */
.L_x_43185:
[----:B------:R-:W-:Y:S05]  /*2a90*/  BSYNC B1 ;  /* 0x0000000000017941 */ /* 0x000fea0003800000 */
.L_x_43183:
        /* <DEDUP_REMOVED lines=10> */
.L_x_43182:
[----:B------:R-:W-:Y:S05]  /*2b40*/  BSYNC B0 ;  /* 0x0000000000007941 */ /* 0x000fea0003800000 */
.L_x_43181:
        /* <DEDUP_REMOVED lines=15> */
.L_x_43189:
        /* <DEDUP_REMOVED lines=18> */
.L_x_43190:
[----:B------:R-:W-:Y:S05]  /*2d60*/  BSYNC B1 ;  /* 0x0000000000017941 */ /* 0x000fea0003800000 */
.L_x_43188:
        /* <DEDUP_REMOVED lines=10> */
.L_x_43187:
[----:B------:R-:W-:Y:S05]  /*2e10*/  BSYNC B0 ;  /* 0x0000000000007941 */ /* 0x000fea0003800000 */
.L_x_43186:
        /* <DEDUP_REMOVED lines=15> */
.L_x_43194:
        /* <DEDUP_REMOVED lines=18> */
.L_x_43195:
[----:B------:R-:W-:Y:S05]  /*3030*/  BSYNC B1 ;  /* 0x0000000000017941 */ /* 0x000fea0003800000 */
.L_x_43193:
        /* <DEDUP_REMOVED lines=10> */
.L_x_43192:
[----:B------:R-:W-:Y:S05]  /*30e0*/  BSYNC B0 ;  /* 0x0000000000007941 */ /* 0x000fea0003800000 */
.L_x_43191:
[----:B------:R-:W0:Y:S01]  /*30f0*/  @!P1 S2R R7, SR_TID.X ;  /* 0x0000000000079919 */ /* 0x000e220000002100 */
[----:B-----5:R-:W-:Y:S01]  /*3100*/  @!P1 IMAD.MOV.U32 R5, RZ, RZ, 0x8 ;  /* 0x00000008ff059424 */ /* 0x020fe200078e00ff */
        /* <DEDUP_REMOVED lines=8> */
[----:B0-----:R-:W-:Y:S01]  /*3190*/  IMAD.IADD R4, R0, 0x1, R13 ;  /* 0x0000000100047824 */ /* 0x001fe200078e020d */
[----:B------:R-:W-:Y:S01]  /*31a0*/  IADD3 R13, R13, 0x80, RZ ;  /* 0x000000800d0d7810 */ /* 0x000fe20007ffe0ff */
[----:B------:R-:W-:-:S03]  /*31b0*/  IMAD.MOV.U32 R5, RZ, RZ, 0x8 ;  /* 0x00000008ff057424 */ /* 0x000fc600078e00ff */
[----:B------:R-:W-:Y:S01]  /*31c0*/  ISETP.GE.AND P0, PT, R13, R12, PT ;  /* 0x0000000c0d00720c */ /* 0x000fe20003f06270 */
[----:B------:R-:W-:-:S05]  /*31d0*/  IMAD.WIDE.U32 R4, R4, R5, c[0x0][0x178] ;  /* 0x00005e0004047625 */ /* 0x000fca00078e0005 */
[----:B------:R0:W-:Y:S07]  /*31e0*/  STG.E.64 [R4.64], R16 ;  /* 0x0000001004007986 */ /* 0x0001ee000c101b04 */
[----:B------:R-:W-:Y:S05]  /*31f0*/  @P0 BRA `(.L_x_43199) ;  /* 0x000000c000000947 */ /* 0x000fea0003800000 */
[----:B0-----:R-:W-:Y:S01]  /*3200*/  IMAD.IADD R4, R0, 0x1, R13 ;  /* 0x0000000100047824 */ /* 0x001fe200078e020d */
[----:B------:R-:W-:Y:S01]  /*3210*/  IADD3 R13, R13, 0x80, RZ ;  /* 0x000000800d0d7810 */ /* 0x000fe20007ffe0ff */
[----:B------:R-:W-:-:S04]  /*3220*/  IMAD.MOV.U32 R5, RZ, RZ, 0x8 ;  /* 0x00000008ff057424 */ /* 0x000fc800078e00ff */
[----:B------:R-:W-:-:S05]  /*3230*/  IMAD.WIDE.U32 R4, R4, R5, c[0x0][0x178] ;  /* 0x00005e0004047625 */ /* 0x000fca00078e0005 */
[----:B------:R0:W-:Y:S02]  /*3240*/  STG.E.64 [R4.64], R18 ;  /* 0x0000001204007986 */ /* 0x0001e4000c101b04 */
.L_x_43198:
[----:B------:R-:W-:-:S13]  /*3250*/  ISETP.GE.AND P0, PT, R13, R12, PT ;  /* 0x0000000c0d00720c */ /* 0x000fda0003f06270 */
[----:B------:R-:W-:Y:S05]  /*3260*/  @P0 BRA `(.L_x_43200) ;  /* 0x000000c000000947 */ /* 0x000fea0003800000 */
[----:B0-----:R-:W-:Y:S01]  /*3270*/  IMAD.IADD R4, R0, 0x1, R13 ;  /* 0x0000000100047824 */ /* 0x001fe200078e020d */
[----:B------:R-:W-:Y:S01]  /*3280*/  IADD3 R13, R13, 0x80, RZ ;  /* 0x000000800d0d7810 */ /* 0x000fe20007ffe0ff */
[----:B------:R-:W-:-:S04]  /*3290*/  IMAD.MOV.U32 R5, RZ, RZ, 0x8 ;  /* 0x00000008ff057424 */ /* 0x000fc800078e00ff */
[----:B------:R-:W-:-:S05]  /*32a0*/  IMAD.WIDE.U32 R4, R4, R5, c[0x0][0x178] ;  /* 0x00005e0004047625 */ /* 0x000fca00078e0005 */
[----:B------:R0:W-:Y:S02]  /*32b0*/  STG.E.64 [R4.64], R20 ;  /* 0x0000001404007986 */ /* 0x0001e4000c101b04 */
.L_x_43199:
[----:B------:R-:W-:-:S13]  /*32c0*/  ISETP.GE.AND P0, PT, R13, R12, PT ;  /* 0x0000000c0d00720c */ /* 0x000fda0003f06270 */
[----:B------:R-:W-:Y:S05]  /*32d0*/  @P0 BRA `(.L_x_43201) ;  /* 0x000000d000000947 */ /* 0x000fea0003800000 */
[----:B0-----:R-:W-:Y:S01]  /*32e0*/  IMAD.IADD R4, R0, 0x1, R13 ;  /* 0x0000000100047824 */ /* 0x001fe200078e020d */
[----:B------:R-:W-:Y:S01]  /*32f0*/  IADD3 R13, R13, 0x80, RZ ;  /* 0x000000800d0d7810 */ /* 0x000fe20007ffe0ff */
[----:B------:R-:W-:-:S04]  /*3300*/  IMAD.MOV.U32 R5, RZ, RZ, 0x8 ;  /* 0x00000008ff057424 */ /* 0x000fc800078e00ff */
[----:B------:R-:W-:-:S05]  /*3310*/  IMAD.WIDE.U32 R4, R4, R5, c[0x0][0x178] ;  /* 0x00005e0004047625 */ /* 0x000fca00078e0005 */
[----:B------:R0:W-:Y:S02]  /*3320*/  STG.E.64 [R4.64], R22 ;  /* 0x0000001604007986 */ /* 0x0001e4000c101b04 */
.L_x_43200:
[----:B------:R-:W-:-:S13]  /*3330*/  ISETP.GE.AND P0, PT, R13, R12, PT ;  /* 0x0000000c0d00720c */ /* 0x000fda0003f06270 */
[----:B------:R-:W-:Y:S01]  /*3340*/  @P0 BREAK B1 ;  /* 0x0000000000010942 */ /* 0x000fe20003800000 */
[----:B------:R-:W-:Y:S05]  /*3350*/  @P0 BRA `(.L_x_43202) ;  /* 0x000000c000000947 */ /* 0x000fea0003800000 */
[----:B0-----:R-:W-:Y:S01]  /*3360*/  IMAD.IADD R4, R0, 0x1, R13 ;  /* 0x0000000100047824 */ /* 0x001fe200078e020d */
[----:B------:R-:W-:Y:S01]  /*3370*/  IADD3 R13, R13, 0x80, RZ ;  /* 0x000000800d0d7810 */ /* 0x000fe20007ffe0ff */
[----:B------:R-:W-:-:S04]  /*3380*/  IMAD.MOV.U32 R5, RZ, RZ, 0x8 ;  /* 0x00000008ff057424 */ /* 0x000fc800078e00ff */
[----:B------:R-:W-:-:S05]  /*3390*/  IMAD.WIDE.U32 R4, R4, R5, c[0x0][0x178] ;  /* 0x00005e0004047625 */ /* 0x000fca00078e0005 */
[----:B------:R0:W-:Y:S02]  /*33a0*/  STG.E.64 [R4.64], R28 ;  /* 0x0000001c04007986 */ /* 0x0001e4000c101b04 */
.L_x_43201:
[----:B------:R-:W-:Y:S05]  /*33b0*/  BSYNC B1 ;  /* 0x0000000000017941 */ /* 0x000fea0003800000 */
.L_x_43197:
[----:B------:R-:W-:-:S13]  /*33c0*/  ISETP.GE.AND P0, PT, R13, R12, PT ;  /* 0x0000000c0d00720c */ /* 0x000fda0003f06270 */
[----:B0-----:R-:W-:Y:S01]  /*33d0*/  @!P0 IMAD.IADD R4, R0, 0x1, R13 ;  /* 0x0000000100048824 */ /* 0x001fe200078e020d */
[----:B------:R-:W-:Y:S01]  /*33e0*/  @!P0 IADD3 R13, R13, 0x80, RZ ;  /* 0x000000800d0d8810 */ /* 0x000fe20007ffe0ff */
[----:B------:R-:W-:-:S04]  /*33f0*/  @!P0 IMAD.MOV.U32 R5, RZ, RZ, 0x8 ;  /* 0x00000008ff058424 */ /* 0x000fc800078e00ff */
[----:B------:R-:W-:-:S05]  /*3400*/  @!P0 IMAD.WIDE.U32 R4, R4, R5, c[0x0][0x178] ;  /* 0x00005e0004048625 */ /* 0x000fca00078e0005 */
[----:B------:R0:W-:Y:S02]  /*3410*/  @!P0 STG.E.64 [R4.64], R30 ;  /* 0x0000001e04008986 */ /* 0x0001e4000c101b04 */
.L_x_43202:
[----:B------:R-:W-:Y:S05]  /*3420*/  BSYNC B0 ;  /* 0x0000000000007941 */ /* 0x000fea0003800000 */
.L_x_43196:
        /* <DEDUP_REMOVED lines=8> */
        .weak           $__internal_46_$__cuda_sm20_rem_s64
        .type           $__internal_46_$__cuda_sm20_rem_s64,@function
        .size           $__internal_46_$__cuda_sm20_rem_s64,(.L_x_50491 - $__internal_46_$__cuda_sm20_rem_s64)
$__internal_46_$__cuda_sm20_rem_s64:
        /* <DEDUP_REMOVED lines=33> */
[----:B------:R-:W-:-:S03]  /*36c0*/  IMAD.WIDE.U32 R32, P0, R33, R8, R32 ;  /* 0x0000000821207225 */ /* 0x000fc60007800020 */
[----:B------:R-:W-:-:S03]  /*36d0*/  SEL R5, R6, R5, !P2 ;  /* 0x0000000506057207 */ /* 0x000fc60005000000 */
[----:B------:R-:W-:-:S04]  /*36e0*/  IMAD.HI.U32 R9, P3, R7, R24, R32 ;  /* 0x0000001807097227 */ /* 0x000fc80007860020 */
        /* <DEDUP_REMOVED lines=36> */
[----:B------:R-:W-:Y:S01]  /*3930*/  SEL R2, R5, 0xffffffff, P0 ;  /* 0xffffffff05027807 */ /* 0x000fe20000000000 */
[----:B------:R-:W-:Y:S01]  /*3940*/  IMAD.MOV.U32 R5, RZ, RZ, 0x0 ;  /* 0x00000000ff057424 */ /* 0x000fe200078e00ff */
[----:B------:R-:W-:-:S04]  /*3950*/  SEL R3, R3, R26, !P2 ;  /* 0x0000001a03037207 */ /* 0x000fc80005000000 */
[----:B------:R-:W-:Y:S01]  /*3960*/  SEL R3, R3, 0xffffffff, P0 ;  /* 0xffffffff03037807 */ /* 0x000fe20000000000 */
[----:B------:R-:W-:Y:S06]  /*3970*/  RET.REL.NODEC R4 `(_ZN2at6native29vectorized_elementwise_kernelILi2ENS0_13BUnaryFunctorIlllZZZNS0_21remainder_kernel_cudaERNS_18TensorIteratorBaseEENKUlvE_clEvENKUlvE2_clEvEUlllE_EESt5arrayIPcLm2EEEEviT0_T1_) ;  /* 0xffffc68004007950 */ /* 0x000fec0003c3ffff */
.L_x_43203:
        /* <DEDUP_REMOVED lines=16> */
.L_x_50491:


//--------------------- .text._ZN2at6native29vectorized_elementwise_kernelILi4ENS0_13BUnaryFunctorIlllZZZNS0_21remainder_kernel_cudaERNS_18TensorIteratorBaseEENKUlvE_clEvENKUlvE2_clEvEUlllE_EESt5arrayIPcLm2EEEEviT0_T1_ --------------------------
	.section	.text._ZN2at6native29vectorized_elementwise_kernelILi4ENS0_13BUnaryFunctorIlllZZZNS0_21remainder_kernel_cudaERNS_18TensorIteratorBaseEENKUlvE_clEvENKUlvE2_clEvEUlllE_EESt5arrayIPcLm2EEEEviT0_T1_,"ax",@progbits
	.sectioninfo	@"SHI_REGISTERS=40"
	.align	128
        .global         _ZN2at6native29vectorized_elementwise_kernelILi4ENS0_13BUnaryFunctorIlllZZZNS0_21remainder_kernel_cudaERNS_18TensorIteratorBaseEENKUlvE_clEvENKUlvE2_clEvEUlllE_EESt5arrayIPcLm2EEEEviT0_T1_
        .type           _ZN2at6native29vectorized_elementwise_kernelILi4ENS0_13BUnaryFunctorIlllZZZNS0_21remainder_kernel_cudaERNS_18TensorIteratorBaseEENKUlvE_clEvENKUlvE2_clEvEUlllE_EESt5arrayIPcLm2EEEEviT0_T1_,@function
        .size           _ZN2at6native29vectorized_elementwise_kernelILi4ENS0_13BUnaryFunctorIlllZZZNS0_21remainder_kernel_cudaERNS_18TensorIteratorBaseEENKUlvE_clEvENKUlvE2_clEvEUlllE_EESt5arrayIPcLm2EEEEviT0_T1_,(.L_x_50492 - _ZN2at6native29vectorized_elementwise_kernelILi4ENS0_13BUnaryFunctorIlllZZZNS0_21remainder_kernel_cudaERNS_18TensorIteratorBaseEENKUlvE_clEvENKUlvE2_clEvEUlllE_EESt5arrayIPcLm2EEEEviT0_T1_)
        .other          _ZN2at6native29vectorized_elementwise_kernelILi4ENS0_13BUnaryFunctorIlllZZZNS0_21remainder_kernel_cudaERNS_18TensorIteratorBaseEENKUlvE_clEvENKUlvE2_clEvEUlllE_EESt5arrayIPcLm2EEEEviT0_T1_,@"STO_CUDA_ENTRY STV_DEFAULT"
_ZN2at6native29vectorized_elementwise_kernelILi4ENS0_13BUnaryFunctorIlllZZZNS0_21remainder_kernel_cudaERNS_18TensorIteratorBaseEENKUlvE_clEvENKUlvE2_clEvEUlllE_EESt5arrayIPcLm2EEEEviT0_T1_:
.text._ZN2at6native29vectorized_elementwise_kernelILi4ENS0_13BUnaryFunctorIlllZZZNS0_21remainder_kernel_cudaERNS_18TensorIteratorBaseEENKUlvE_clEvENKUlvE2_clEvEUlllE_EESt5arrayIPcLm2EEEEviT0_T1_:
        /* <DEDUP_REMOVED lines=24> */
[----:B-----5:R-:W-:Y:S05]  /*0180*/  CALL.REL.NOINC `($__internal_47_$__cuda_sm20_rem_s64) ;  /* 0x0000332000007944 */ /* 0x020fea0003c00000 */
[----:B------:R-:W-:Y:S02]  /*0190*/  IMAD.MOV.U32 R30, RZ, RZ, R2 ;  /* 0x000000ffff1e7224 */ /* 0x000fe400078e0002 */
[----:B------:R-:W-:Y:S01]  /*01a0*/  IMAD.MOV.U32 R31, RZ, RZ, R3 ;  /* 0x000000ffff1f7224 */ /* 0x000fe200078e0003 */
[----:B------:R-:W-:Y:S05]  /*01b0*/  BRA `(.L_x_43207) ;  /* 0x0000012000007947 */ /* 0x000fea0003800000 */
.L_x_43206:
        /* <DEDUP_REMOVED lines=18> */
.L_x_43207:
[----:B------:R-:W-:Y:S05]  /*02e0*/  BSYNC B0 ;  /* 0x0000000000007941 */ /* 0x000fea0003800000 */
.L_x_43205:
        /* <DEDUP_REMOVED lines=13> */
.L_x_43209:
        /* <DEDUP_REMOVED lines=18> */
.L_x_43210:
[----:B------:R-:W-:Y:S05]  /*04e0*/  BSYNC B0 ;  /* 0x0000000000007941 */ /* 0x000fea0003800000 */
.L_x_43208:
        /* <DEDUP_REMOVED lines=9> */
[----:B------:R-:W-:Y:S05]  /*0580*/  CALL.REL.NOINC `($__internal_47_$__cuda_sm20_rem_s64) ;  /* 0x00002f2000007944 */ /* 0x000fea0003c00000 */
[----:B------:R-:W-:Y:S02]  /*0590*/  IMAD.MOV.U32 R12, RZ, RZ, R2 ;  /* 0x000000ffff0c7224 */ /* 0x000fe400078e0002 */
[----:B------:R-:W-:Y:S01]  /*05a0*/  IMAD.MOV.U32 R13, RZ, RZ, R3 ;  /* 0x000000ffff0d7224 */ /* 0x000fe200078e0003 */
[----:B------:R-:W-:Y:S05]  /*05b0*/  BRA `(.L_x_43213) ;  /* 0x0000012000007947 */ /* 0x000fea0003800000 */
.L_x_43212:
        /* <DEDUP_REMOVED lines=18> */
.L_x_43213:
[----:B------:R-:W-:Y:S05]  /*06e0*/  BSYNC B0 ;  /* 0x0000000000007941 */ /* 0x000fea0003800000 */
.L_x_43211:
        /* <DEDUP_REMOVED lines=13> */
.L_x_43215:
        /* <DEDUP_REMOVED lines=18> */
.L_x_43216:
[----:B------:R-:W-:Y:S05]  /*08e0*/  BSYNC B0 ;  /* 0x0000000000007941 */ /* 0x000fea0003800000 */
.L_x_43214:
        /* <DEDUP_REMOVED lines=13> */
.L_x_43218:
        /* <DEDUP_REMOVED lines=18> */
.L_x_43219:
[----:B------:R-:W-:Y:S05]  /*0ae0*/  BSYNC B0 ;  /* 0x0000000000007941 */ /* 0x000fea0003800000 */
.L_x_43217:
        /* <DEDUP_REMOVED lines=13> */
.L_x_43221:
        /* <DEDUP_REMOVED lines=18> */
.L_x_43222:
[----:B------:R-:W-:Y:S05]  /*0ce0*/  BSYNC B0 ;  /* 0x0000000000007941 */ /* 0x000fea0003800000 */
.L_x_43220:
        /* <DEDUP_REMOVED lines=13> */
.L_x_43224:
        /* <DEDUP_REMOVED lines=18> */
.L_x_43225:
[----:B------:R-:W-:Y:S05]  /*0ee0*/  BSYNC B0 ;  /* 0x0000000000007941 */ /* 0x000fea0003800000 */
.L_x_43223:
        /* <DEDUP_REMOVED lines=10> */
[----:B------:R-:W-:Y:S05]  /*0f90*/  BRA `(.L_x_43228) ;  /* 0x0000012000007947 */ /* 0x000fea0003800000 */
.L_x_43227:
        /* <DEDUP_REMOVED lines=18> */
.L_x_43228:
[----:B------:R-:W-:Y:S05]  /*10c0*/  BSYNC B0 ;  /* 0x0000000000007941 */ /* 0x000fea0003800000 */
.L_x_43226:
        /* <DEDUP_REMOVED lines=100> */
.L_x_43204:
        /* <DEDUP_REMOVED lines=67> */
[----:B------:R-:W-:Y:S05]  /*1b40*/  CALL.REL.NOINC `($__internal_47_$__cuda_sm20_rem_s64) ;  /* 0x0000196000007944 */ /* 0x000fea0003c00000 */
[----:B------:R-:W-:Y:S05]  /*1b50*/  BRA `(.L_x_43233) ;  /* 0x0000012000007947 */ /* 0x000fea0003800000 */
.L_x_43232:
        /* <DEDUP_REMOVED lines=18> */
.L_x_43233:
[----:B------:R-:W-:Y:S05]  /*1c80*/  BSYNC B1 ;  /* 0x0000000000017941 */ /* 0x000fea0003800000 */
.L_x_43231:
        /* <DEDUP_REMOVED lines=10> */
.L_x_43230:
[----:B------:R-:W-:Y:S05]  /*1d30*/  BSYNC B0 ;  /* 0x0000000000007941 */ /* 0x000fea0003800000 */
.L_x_43229:
        /* <DEDUP_REMOVED lines=15> */
.L_x_43237:
        /* <DEDUP_REMOVED lines=18> */
.L_x_43238:
[----:B------:R-:W-:Y:S05]  /*1f50*/  BSYNC B1 ;  /* 0x0000000000017941 */ /* 0x000fea0003800000 */
.L_x_43236:
        /* <DEDUP_REMOVED lines=10> */
.L_x_43235:
[----:B------:R-:W-:Y:S05]  /*2000*/  BSYNC B0 ;  /* 0x0000000000007941 */ /* 0x000fea0003800000 */
.L_x_43234:
        /* <DEDUP_REMOVED lines=15> */
.L_x_43242:
        /* <DEDUP_REMOVED lines=18> */
.L_x_43243:
[----:B------:R-:W-:Y:S05]  /*2220*/  BSYNC B1 ;  /* 0x0000000000017941 */ /* 0x000fea0003800000 */
.L_x_43241:
        /* <DEDUP_REMOVED lines=10> */
.L_x_43240:
[----:B------:R-:W-:Y:S05]  /*22d0*/  BSYNC B0 ;  /* 0x0000000000007941 */ /* 0x000fea0003800000 */
.L_x_43239:
        /* <DEDUP_REMOVED lines=15> */
.L_x_43247:
        /* <DEDUP_REMOVED lines=18> */
.L_x_43248:
[----:B------:R-:W-:Y:S05]  /*24f0*/  BSYNC B1 ;  /* 0x0000000000017941 */ /* 0x000fea0003800000 */
.L_x_43246:
        /* <DEDUP_REMOVED lines=10> */
.L_x_43245:
[----:B------:R-:W-:Y:S05]  /*25a0*/  BSYNC B0 ;  /* 0x0000000000007941 */ /* 0x000fea0003800000 */
.L_x_43244:
        /* <DEDUP_REMOVED lines=15> */
.L_x_43252:
        /* <DEDUP_REMOVED lines=18> */
.L_x_43253:
[----:B------:R-:W-:Y:S05]  /*27c0*/  BSYNC B1 ;  /* 0x0000000000017941 */ /* 0x000fea0003800000 */
.L_x_43251:
        /* <DEDUP_REMOVED lines=10> */
.L_x_43250:
[----:B------:R-:W-:Y:S05]  /*2870*/  BSYNC B0 ;  /* 0x0000000000007941 */ /* 0x000fea0003800000 */
.L_x_43249:
        /* <DEDUP_REMOVED lines=15> */
.L_x_43257:
        /* <DEDUP_REMOVED lines=18> */
.L_x_43258:
[----:B------:R-:W-:Y:S05]  /*2a90*/  BSYNC B1 ;  /* 0x0000000000017941 */ /* 0x000fea0003800000 */
.L_x_43256:
        /* <DEDUP_REMOVED lines=10> */
.L_x_43255:
[----:B------:R-:W-:Y:S05]  /*2b40*/  BSYNC B0 ;  /* 0x0000000000007941 */ /* 0x000fea0003800000 */
.L_x_43254:
        /* <DEDUP_REMOVED lines=15> */
.L_x_43262:
        /* <DEDUP_REMOVED lines=18> */
.L_x_43263:
[----:B------:R-:W-:Y:S05]  /*2d60*/  BSYNC B1 ;  /* 0x0000000000017941 */ /* 0x000fea0003800000 */
.L_x_43261:
        /* <DEDUP_REMOVED lines=10> */
.L_x_43260:
[----:B------:R-:W-:Y:S05]  /*2e10*/  BSYNC B0 ;  /* 0x0000000000007941 */ /* 0x000fea0003800000 */
.L_x_43259:
        /* <DEDUP_REMOVED lines=15> */
.L_x_43267:
        /* <DEDUP_REMOVED lines=18> */
.L_x_43268:
[----:B------:R-:W-:Y:S05]  /*3030*/  BSYNC B1 ;  /* 0x0000000000017941 */ /* 0x000fea0003800000 */
.L_x_43266:
        /* <DEDUP_REMOVED lines=10> */
.L_x_43265:
[----:B------:R-:W-:Y:S05]  /*30e0*/  BSYNC B0 ;  /* 0x0000000000007941 */ /* 0x000fea0003800000 */
.L_x_43264:
        /* <DEDUP_REMOVED lines=22> */
.L_x_43271:
[----:B------:R-:W-:-:S13]  /*3250*/  ISETP.GE.AND P0, PT, R13, R12, PT ;  /* 0x0000000c0d00720c */ /* 0x000fda0003f06270 */
[----:B------:R-:W-:Y:S05]  /*3260*/  @P0 BRA `(.L_x_43273) ;  /* 0x000000c000000947 */ /* 0x000fea0003800000 */
[----:B0-----:R-:W-:Y:S01]  /*3270*/  IMAD.IADD R4, R0, 0x1, R13 ;  /* 0x0000000100047824 */ /* 0x001fe200078e020d */
[----:B------:R-:W-:Y:S01]  /*3280*/  IADD3 R13, R13, 0x80, RZ ;  /* 0x000000800d0d7810 */ /* 0x000fe20007ffe0ff */
[----:B------:R-:W-:-:S04]  /*3290*/  IMAD.MOV.U32 R5, RZ, RZ, 0x8 ;  /* 0x00000008ff057424 */ /* 0x000fc800078e00ff */
[----:B------:R-:W-:-:S05]  /*32a0*/  IMAD.WIDE.U32 R4, R4, R5, c[0x0][0x178] ;  /* 0x00005e0004047625 */ /* 0x000fca00078e0005 */
[----:B------:R0:W-:Y:S02]  /*32b0*/  STG.E.64 [R4.64], R20 ;  /* 0x0000001404007986 */ /* 0x0001e4000c101b04 */
.L_x_43272:
[----:B------:R-:W-:-:S13]  /*32c0*/  ISETP.GE.AND P0, PT, R13, R12, PT ;  /* 0x0000000c0d00720c */ /* 0x000fda0003f06270 */
[----:B------:R-:W-:Y:S05]  /*32d0*/  @P0 BRA `(.L_x_43274) ;  /* 0x000000d000000947 */ /* 0x000fea0003800000 */
[----:B0-----:R-:W-:Y:S01]  /*32e0*/  IMAD.IADD R4, R0, 0x1, R13 ;  /* 0x0000000100047824 */ /* 0x001fe200078e020d */
[----:B------:R-:W-:Y:S01]  /*32f0*/  IADD3 R13, R13, 0x80, RZ ;  /* 0x000000800d0d7810 */ /* 0x000fe20007ffe0ff */
[----:B------:R-:W-:-:S04]  /*3300*/  IMAD.MOV.U32 R5, RZ, RZ, 0x8 ;  /* 0x00000008ff057424 */ /* 0x000fc800078e00ff */
[----:B------:R-:W-:-:S05]  /*3310*/  IMAD.WIDE.U32 R4, R4, R5, c[0x0][0x178] ;  /* 0x00005e0004047625 */ /* 0x000fca00078e0005 */
[----:B------:R0:W-:Y:S02]  /*3320*/  STG.E.64 [R4.64], R22 ;  /* 0x0000001604007986 */ /* 0x0001e4000c101b04 */
.L_x_43273:
        /* <DEDUP_REMOVED lines=8> */
.L_x_43274:
[----:B------:R-:W-:Y:S05]  /*33b0*/  BSYNC B1 ;  /* 0x0000000000017941 */ /* 0x000fea0003800000 */
.L_x_43270:
[----:B------:R-:W-:-:S13]  /*33c0*/  ISETP.GE.AND P0, PT, R13, R12, PT ;  /* 0x0000000c0d00720c */ /* 0x000fda0003f06270 */
[----:B0-----:R-:W-:Y:S01]  /*33d0*/  @!P0 IMAD.IADD R4, R0, 0x1, R13 ;  /* 0x0000000100048824 */ /* 0x001fe200078e020d */
[----:B------:R-:W-:Y:S01]  /*33e0*/  @!P0 IADD3 R13, R13, 0x80, RZ ;  /* 0x000000800d0d8810 */ /* 0x000fe20007ffe0ff */
[----:B------:R-:W-:-:S04]  /*33f0*/  @!P0 IMAD.MOV.U32 R5, RZ, RZ, 0x8 ;  /* 0x00000008ff058424 */ /* 0x000fc800078e00ff */
[----:B------:R-:W-:-:S05]  /*3400*/  @!P0 IMAD.WIDE.U32 R4, R4, R5, c[0x0][0x178] ;  /* 0x00005e0004048625 */ /* 0x000fca00078e0005 */
[----:B------:R0:W-:Y:S02]  /*3410*/  @!P0 STG.E.64 [R4.64], R30 ;  /* 0x0000001e04008986 */ /* 0x0001e4000c101b04 */
.L_x_43275:
[----:B------:R-:W-:Y:S05]  /*3420*/  BSYNC B0 ;  /* 0x0000000000007941 */ /* 0x000fea0003800000 */
.L_x_43269:
        /* <DEDUP_REMOVED lines=8> */
        .weak           $__internal_47_$__cuda_sm20_rem_s64
        .type           $__internal_47_$__cuda_sm20_rem_s64,@function
        .size           $__internal_47_$__cuda_sm20_rem_s64,(.L_x_50492 - $__internal_47_$__cuda_sm20_rem_s64)
$__internal_47_$__cuda_sm20_rem_s64:
        /* <DEDUP_REMOVED lines=76> */
[----:B------:R-:W-:Y:S06]  /*3970*/  RET.REL.NODEC R4 `(_ZN2at6native29vectorized_elementwise_kernelILi4ENS0_13BUnaryFunctorIlllZZZNS0_21remainder_kernel_cudaERNS_18TensorIteratorBaseEENKUlvE_clEvENKUlvE2_clEvEUlllE_EESt5arrayIPcLm2EEEEviT0_T1_) ;  /* 0xffffc68004007950 */ /* 0x000fec0003c3ffff */
.L_x_43276:
        /* <DEDUP_REMOVED lines=16> */
.L_x_50492:


//--------------------- .text._ZN2at6native29vectorized_elementwise_kernelILi8ENS0_13BUnaryFunctorIlllZZZNS0_21remainder_kernel_cudaERNS_18TensorIteratorBaseEENKUlvE_clEvENKUlvE2_clEvEUlllE_EESt5arrayIPcLm2EEEEviT0_T1_ --------------------------
	.section	.text._ZN2at6native29vectorized_elementwise_kernelILi8ENS0_13BUnaryFunctorIlllZZZNS0_21remainder_kernel_cudaERNS_18TensorIteratorBaseEENKUlvE_clEvENKUlvE2_clEvEUlllE_EESt5arrayIPcLm2EEEEviT0_T1_,"ax",@progbits
	.sectioninfo	@"SHI_REGISTERS=4"
	.align	128
        .global         _ZN2at6native29vectorized_elementwise_kernelILi8ENS0_13BUnaryFunctorIlllZZZNS0_21remainder_kernel_cudaERNS_18TensorIteratorBaseEENKUlvE_clEvENKUlvE2_clEvEUlllE_EESt5arrayIPcLm2EEEEviT0_T1_
        .type           _ZN2at6native29vectorized_elementwise_kernelILi8ENS0_13BUnaryFunctorIlllZZZNS0_21remainder_kernel_cudaERNS_18TensorIteratorBaseEENKUlvE_clEvENKUlvE2_clEvEUlllE_EESt5arrayIPcLm2EEEEviT0_T1_,@function
        .size           _ZN2at6native29vectorized_elementwise_kernelILi8ENS0_13BUnaryFunctorIlllZZZNS0_21remainder_kernel_cudaERNS_18TensorIteratorBaseEENKUlvE_clEvENKUlvE2_clEvEUlllE_EESt5arrayIPcLm2EEEEviT0_T1_,(.L_x_50824 - _ZN2at6native29vectorized_elementwise_kernelILi8ENS0_13BUnaryFunctorIlllZZZNS0_21remainder_kernel_cudaERNS_18TensorIteratorBaseEENKUlvE_clEvENKUlvE2_clEvEUlllE_EESt5arrayIPcLm2EEEEviT0_T1_)
        .other          _ZN2at6native29vectorized_elementwise_kernelILi8ENS0_13BUnaryFunctorIlllZZZNS0_21remainder_kernel_cudaERNS_18TensorIteratorBaseEENKUlvE_clEvENKUlvE2_clEvEUlllE_EESt5arrayIPcLm2EEEEviT0_T1_,@"STO_CUDA_ENTRY STV_DEFAULT"
_ZN2at6native29vectorized_elementwise_kernelILi8ENS0_13BUnaryFunctorIlllZZZNS0_21remainder_kernel_cudaERNS_18TensorIteratorBaseEENKUlvE_clEvENKUlvE2_clEvEUlllE_EESt5arrayIPcLm2EEEEviT0_T1_:
.text._ZN2at6native29vectorized_elementwise_kernelILi8ENS0_13BUnaryFunctorIlllZZZNS0_21remainder_kernel_cudaERNS_18TensorIteratorBaseEENKUlvE_clEvENKUlvE2_clEvEUlllE_EESt5arrayIPcLm2EEEEviT0_T1_:
[----:B------:R-:W-:Y:S02]  /*0000*/  MOV R1, c[0x0][0x28] ;  /* 0x00000a0000017a02 */ /* 0x000fe40000000f00 */
[----:B------:R-:W-:Y:S05]  /*0010*/  EXIT ;  /* 0x000000000000794d */ /* 0x000fea0003800000 */
.L_x_43277:
        /* <DEDUP_REMOVED lines=14> */
.L_x_50824:


//--------------------- .text._ZN2at6native18elementwise_kernelILi128ELi4EZNS0_15gpu_kernel_implINS0_13AUnaryFunctorIlllZZZNS0_21remainder_kernel_cudaERNS_18TensorIteratorBaseEENKUlvE_clEvENKUlvE2_clEvEUlllE_EEEEvS5_RKT_EUliE_EEviT1_ --------------------------
	.section	.text._ZN2at6native18elementwise_kernelILi128ELi4EZNS0_15gpu_kernel_implINS0_13AUnaryFunctorIlllZZZNS0_21remainder_kernel_cudaERNS_18TensorIteratorBaseEENKUlvE_clEvENKUlvE2_clEvEUlllE_EEEEvS5_RKT_EUliE_EEviT1_,"ax",@progbits
	.sectioninfo	@"SHI_REGISTERS=26"
	.align	128
        .global         _ZN2at6native18elementwise_kernelILi128ELi4EZNS0_15gpu_kernel_implINS0_13AUnaryFunctorIlllZZZNS0_21remainder_kernel_cudaERNS_18TensorIteratorBaseEENKUlvE_clEvENKUlvE2_clEvEUlllE_EEEEvS5_RKT_EUliE_EEviT1_
        .type           _ZN2at6native18elementwise_kernelILi128ELi4EZNS0_15gpu_kernel_implINS0_13AUnaryFunctorIlllZZZNS0_21remainder_kernel_cudaERNS_18TensorIteratorBaseEENKUlvE_clEvENKUlvE2_clEvEUlllE_EEEEvS5_RKT_EUliE_EEviT1_,@function
        .size           _ZN2at6native18elementwise_kernelILi128ELi4EZNS0_15gpu_kernel_implINS0_13AUnaryFunctorIlllZZZNS0_21remainder_kernel_cudaERNS_18TensorIteratorBaseEENKUlvE_clEvENKUlvE2_clEvEUlllE_EEEEvS5_RKT_EUliE_EEviT1_,(.L_x_50493 - _ZN2at6native18elementwise_kernelILi128ELi4EZNS0_15gpu_kernel_implINS0_13AUnaryFunctorIlllZZZNS0_21remainder_kernel_cudaERNS_18TensorIteratorBaseEENKUlvE_clEvENKUlvE2_clEvEUlllE_EEEEvS5_RKT_EUliE_EEviT1_)
        .other          _ZN2at6native18elementwise_kernelILi128ELi4EZNS0_15gpu_kernel_implINS0_13AUnaryFunctorIlllZZZNS0_21remainder_kernel_cudaERNS_18TensorIteratorBaseEENKUlvE_clEvENKUlvE2_clEvEUlllE_EEEEvS5_RKT_EUliE_EEviT1_,@"STO_CUDA_ENTRY STV_DEFAULT"
_ZN2at6native18elementwise_kernelILi128ELi4EZNS0_15gpu_kernel_implINS0_13AUnaryFunctorIlllZZZNS0_21remainder_kernel_cudaERNS_18TensorIteratorBaseEENKUlvE_clEvENKUlvE2_clEvEUlllE_EEEEvS5_RKT_EUliE_EEviT1_:
.text._ZN2at6native18elementwise_kernelILi128ELi4EZNS0_15gpu_kernel_implINS0_13AUnaryFunctorIlllZZZNS0_21remainder_kernel_cudaERNS_18TensorIteratorBaseEENKUlvE_clEvENKUlvE2_clEvEUlllE_EEEEvS5_RKT_EUliE_EEviT1_:
        /* <DEDUP_REMOVED lines=235> */
.L_x_43280:
        /* <DEDUP_REMOVED lines=19> */
.L_x_43284:
[----:B------:R0:W5:Y:S01]  /*0fe0*/  LDG.E.U8 R14, [R4.64] ;  /* 0x00000024040e7981 */ /* 0x000162000c1e1100 */
[----:B------:R-:W-:Y:S01]  /*0ff0*/  IMAD.MOV.U32 R15, RZ, RZ, RZ ;  /* 0x000000ffff0f7224 */ /* 0x000fe200078e00ff */
[----:B------:R-:W-:Y:S05]  /*1000*/  BRA `(.L_x_43286) ;  /* 0x00000d5000007947 */ /* 0x000fea0003800000 */
.L_x_43283:
        /* <DEDUP_REMOVED lines=8> */
.L_x_43288:
[----:B------:R-:W2:Y:S02]  /*1090*/  LDG.E R14, [R4.64] ;  /* 0x00000024040e7981 */ /* 0x000ea4000c1e1900 */
[----:B--2---:R-:W-:Y:S01]  /*10a0*/  SHF.R.S32.HI R15, RZ, 0x1f, R14 ;  /* 0x0000001fff0f7819 */ /* 0x004fe2000001140e */
[----:B------:R-:W-:Y:S05]  /*10b0*/  BRA `(.L_x_43286) ;  /* 0x00000ca000007947 */ /* 0x000fea0003800000 */
.L_x_43287:
[----:B------:R-:W2:Y:S02]  /*10c0*/  LDG.E.S16 R14, [R4.64] ;  /* 0x00000024040e7981 */ /* 0x000ea4000c1e1700 */
[----:B--2---:R-:W-:Y:S01]  /*10d0*/  SHF.R.S32.HI R15, RZ, 0x1f, R14 ;  /* 0x0000001fff0f7819 */ /* 0x004fe2000001140e */
[----:B------:R-:W-:Y:S05]  /*10e0*/  BRA `(.L_x_43286) ;  /* 0x00000c7000007947 */ /* 0x000fea0003800000 */
.L_x_43282:
        /* <DEDUP_REMOVED lines=9> */
.L_x_43290:
[----:B------:R-:W2:Y:S02]  /*1180*/  LDG.E.U16 R4, [R4.64] ;  /* 0x0000002404047981 */ /* 0x000ea4000c1e1500 */
[----:B--2---:R-:W-:-:S06]  /*1190*/  HADD2.F32 R14, -RZ, R4.H0_H0 ;  /* 0x20000004ff0e7230 */ /* 0x004fcc0000004100 */
[----:B------:R-:W0:Y:S01]  /*11a0*/  F2I.S64.TRUNC R14, R14 ;  /* 0x0000000e000e7311 */ /* 0x000e22000020d900 */
[----:B------:R-:W-:Y:S05]  /*11b0*/  BRA `(.L_x_43286) ;  /* 0x00000ba000007947 */ /* 0x000fea0003800000 */
.L_x_43289:
        /* <DEDUP_REMOVED lines=9> */
.L_x_43292:
[----:B------:R-:W2:Y:S02]  /*1250*/  LDG.E.U16 R4, [R4.64] ;  /* 0x0000002404047981 */ /* 0x000ea4000c1e1500 */
[----:B--2---:R-:W-:-:S06]  /*1260*/  HADD2.F32 R14, -RZ, R4.H0_H0 ;  /* 0x20000004ff0e7230 */ /* 0x004fcc0000004100 */
[----:B------:R-:W0:Y:S01]  /*1270*/  F2I.S64.TRUNC R14, R14 ;  /* 0x0000000e000e7311 */ /* 0x000e22000020d900 */
[----:B------:R-:W-:Y:S05]  /*1280*/  BRA `(.L_x_43286) ;  /* 0x00000ad000007947 */ /* 0x000fea0003800000 */
.L_x_43291:
[----:B------:R-:W2:Y:S02]  /*1290*/  LDG.E.64 R4, [R4.64] ;  /* 0x0000002404047981 */ /* 0x000ea4000c1e1b00 */
[----:B--2---:R0:W1:Y:S01]  /*12a0*/  F2I.S64.F64.TRUNC R14, R4 ;  /* 0x00000004000e7311 */ /* 0x004062000030d900 */
[----:B------:R-:W-:Y:S05]  /*12b0*/  BRA `(.L_x_43286) ;  /* 0x00000aa000007947 */ /* 0x000fea0003800000 */
.L_x_43281:
        /* <DEDUP_REMOVED lines=13> */
.L_x_43295:
[----:B------:R-:W2:Y:S02]  /*1390*/  LDG.E.64 R4, [R4.64] ;  /* 0x0000002404047981 */ /* 0x000ea4000c1e1b00 */
[----:B--2---:R0:W1:Y:S01]  /*13a0*/  F2I.S64.F64.TRUNC R14, R4 ;  /* 0x00000004000e7311 */ /* 0x004062000030d900 */
[----:B------:R-:W-:Y:S05]  /*13b0*/  BRA `(.L_x_43286) ;  /* 0x000009a000007947 */ /* 0x000fea0003800000 */
.L_x_43294:
        /* <DEDUP_REMOVED lines=27> */
.L_x_43297:
        /* <DEDUP_REMOVED lines=14> */
.L_x_43296:
[----:B------:R-:W2:Y:S02]  /*1650*/  LDG.E.U16 R14, [R4.64] ;  /* 0x00000024040e7981 */ /* 0x000ea4000c1e1500 */
[----:B--2---:R-:W-:-:S06]  /*1660*/  PRMT R14, RZ, 0x5410, R14 ;  /* 0x00005410ff0e7816 */ /* 0x004fcc000000000e */
[----:B------:R-:W0:Y:S01]  /*1670*/  F2I.S64.TRUNC R14, R14 ;  /* 0x0000000e000e7311 */ /* 0x000e22000020d900 */
[----:B------:R-:W-:Y:S05]  /*1680*/  BRA `(.L_x_43286) ;  /* 0x000006d000007947 */ /* 0x000fea0003800000 */
.L_x_43293:
        /* <DEDUP_REMOVED lines=11> */
.L_x_43300:
        /* <DEDUP_REMOVED lines=21> */
.L_x_43304:
[----:B------:R-:W-:Y:S05]  /*1890*/  BSYNC B1 ;  /* 0x0000000000017941 */ /* 0x000fea0003800000 */
.L_x_43303:
[----:B------:R-:W-:Y:S01]  /*18a0*/  IMAD.SHL.U32 R3, R3, 0x100000, RZ ;  /* 0x0010000003037824 */ /* 0x000fe200078e00ff */
[----:B------:R-:W-:-:S04]  /*18b0*/  LEA R5, R0, 0x3b800000, 0x17 ;  /* 0x3b80000000057811 */ /* 0x000fc800078eb8ff */
[----:B------:R-:W-:Y:S02]  /*18c0*/  LOP3.LUT R14, R5, R3, R14, 0xfe, !PT ;  /* 0x00000003050e7212 */ /* 0x000fe400078efe0e */
.L_x_43302:
[----:B------:R-:W-:Y:S05]  /*18d0*/  BSYNC B0 ;  /* 0x0000000000007941 */ /* 0x000fea0003800000 */
.L_x_43301:
[----:B------:R-:W0:Y:S01]  /*18e0*/  F2I.S64.TRUNC R14, R14 ;  /* 0x0000000e000e7311 */ /* 0x000e22000020d900 */
[----:B------:R-:W-:Y:S05]  /*18f0*/  BRA `(.L_x_43286) ;  /* 0x0000046000007947 */ /* 0x000fea0003800000 */
.L_x_43299:
        /* <DEDUP_REMOVED lines=21> */
.L_x_43308:
[----:B------:R-:W-:Y:S05]  /*1a50*/  BSYNC B1 ;  /* 0x0000000000017941 */ /* 0x000fea0003800000 */
.L_x_43307:
[----:B------:R-:W-:Y:S01]  /*1a60*/  IMAD.SHL.U32 R3, R3, 0x200000, RZ ;  /* 0x0020000003037824 */ /* 0x000fe200078e00ff */
[----:B------:R-:W-:-:S04]  /*1a70*/  LEA R5, R0, 0x37800000, 0x17 ;  /* 0x3780000000057811 */ /* 0x000fc800078eb8ff */
[----:B------:R-:W-:Y:S02]  /*1a80*/  LOP3.LUT R14, R5, R3, R14, 0xfe, !PT ;  /* 0x00000003050e7212 */ /* 0x000fe400078efe0e */
.L_x_43306:
[----:B------:R-:W-:Y:S05]  /*1a90*/  BSYNC B0 ;  /* 0x0000000000007941 */ /* 0x000fea0003800000 */
.L_x_43305:
[----:B------:R-:W0:Y:S01]  /*1aa0*/  F2I.S64.TRUNC R14, R14 ;  /* 0x0000000e000e7311 */ /* 0x000e22000020d900 */
[----:B------:R-:W-:Y:S05]  /*1ab0*/  BRA `(.L_x_43286) ;  /* 0x000002a000007947 */ /* 0x000fea0003800000 */
.L_x_43298:
        /* <DEDUP_REMOVED lines=14> */
.L_x_43312:
[----:B------:R-:W-:Y:S05]  /*1ba0*/  BSYNC B0 ;  /* 0x0000000000007941 */ /* 0x000fea0003800000 */
.L_x_43311:
[----:B------:R-:W0:Y:S01]  /*1bb0*/  F2I.S64.TRUNC R14, R14 ;  /* 0x0000000e000e7311 */ /* 0x000e22000020d900 */
[----:B------:R-:W-:Y:S05]  /*1bc0*/  BRA `(.L_x_43286) ;  /* 0x0000019000007947 */ /* 0x000fea0003800000 */
.L_x_43285:
        /* <DEDUP_REMOVED lines=21> */
.L_x_43310:
[----:B------:R0:W5:Y:S01]  /*1d20*/  LDG.E.64 R14, [R4.64] ;  /* 0x00000024040e7981 */ /* 0x000162000c1e1b00 */
[----:B------:R-:W-:Y:S05]  /*1d30*/  BRA `(.L_x_43286) ;  /* 0x0000002000007947 */ /* 0x000fea0003800000 */
.L_x_43309:
[----:B------:R0:W5:Y:S01]  /*1d40*/  LDG.E R14, [R4.64] ;  /* 0x00000024040e7981 */ /* 0x000162000c1e1900 */
[----:B------:R-:W-:-:S05]  /*1d50*/  IMAD.MOV.U32 R15, RZ, RZ, RZ ;  /* 0x000000ffff0f7224 */ /* 0x000fca00078e00ff */
.L_x_43286:
[----:B01---5:R-:W-:Y:S01]  /*1d60*/  LOP3.LUT R0, R15, c[0x0][0x37c], RZ, 0xfc, !PT ;  /* 0x0000df000f007a12 */ /* 0x023fe200078efcff */
[----:B------:R-:W-:Y:S03]  /*1d70*/  BSSY B0, `(.L_x_43313) ;  /* 0x000001d000007945 */ /* 0x000fe60003800000 */
[----:B------:R-:W-:-:S13]  /*1d80*/  ISETP.NE.U32.AND P0, PT, R0, RZ, PT ;  /* 0x000000ff0000720c */ /* 0x000fda0003f05070 */
[----:B------:R-:W-:Y:S05]  /*1d90*/  @!P0 BRA `(.L_x_43314) ;  /* 0x0000007000008947 */ /* 0x000fea0003800000 */
[----:B------:R-:W-:Y:S01]  /*1da0*/  IMAD.MOV.U32 R11, RZ, RZ, c[0x0][0x378] ;  /* 0x0000de00ff0b7624 */ /* 0x000fe200078e00ff */
[----:B------:R-:W-:Y:S01]  /*1db0*/  MOV R0, 0x1e00 ;  /* 0x00001e0000007802 */ /* 0x000fe20000000f00 */
[----:B------:R-:W-:Y:S02]  /*1dc0*/  IMAD.MOV.U32 R6, RZ, RZ, c[0x0][0x37c] ;  /* 0x0000df00ff067624 */ /* 0x000fe400078e00ff */
[----:B------:R-:W-:Y:S02]  /*1dd0*/  IMAD.MOV.U32 R4, RZ, RZ, R14 ;  /* 0x000000ffff047224 */ /* 0x000fe400078e000e */
[----:B------:R-:W-:Y:S02]  /*1de0*/  IMAD.MOV.U32 R3, RZ, RZ, R15 ;  /* 0x000000ffff037224 */ /* 0x000fe400078e000f */
[----:B------:R-:W-:Y:S05]  /*1df0*/  CALL.REL.NOINC `($__internal_48_$__cuda_sm20_rem_s64) ;  /* 0x00009b1000007944 */ /* 0x000fea0003c00000 */
[----:B------:R-:W-:Y:S05]  /*1e00*/  BRA `(.L_x_43315) ;  /* 0x0000013000007947 */ /* 0x000fea0003800000 */
.L_x_43314:
        /* <DEDUP_REMOVED lines=19> */
.L_x_43315:
[----:B------:R-:W-:Y:S05]  /*1f40*/  BSYNC B0 ;  /* 0x0000000000007941 */ /* 0x000fea0003800000 */
.L_x_43313:
        /* <DEDUP_REMOVED lines=25> */
.L_x_43319:
[----:B------:R0:W-:Y:S01]  /*20e0*/  STG.E.U8 [R16.64], R3 ;  /* 0x0000000310007986 */ /* 0x0001e2000c101124 */
[----:B------:R-:W-:Y:S05]  /*20f0*/  BRA `(.L_x_43321) ;  /* 0x00000d6000007947 */ /* 0x000fea0003800000 */
.L_x_43318:
        /* <DEDUP_REMOVED lines=8> */
.L_x_43323:
[----:B------:R0:W-:Y:S01]  /*2180*/  STG.E [R16.64], R3 ;  /* 0x0000000310007986 */ /* 0x0001e2000c101924 */
[----:B------:R-:W-:Y:S05]  /*2190*/  BRA `(.L_x_43321) ;  /* 0x00000cc000007947 */ /* 0x000fea0003800000 */
.L_x_43322:
[----:B------:R0:W-:Y:S01]  /*21a0*/  STG.E.U16 [R16.64], R3 ;  /* 0x0000000310007986 */ /* 0x0001e2000c101524 */
[----:B------:R-:W-:Y:S05]  /*21b0*/  BRA `(.L_x_43321) ;  /* 0x00000ca000007947 */ /* 0x000fea0003800000 */
.L_x_43317:
        /* <DEDUP_REMOVED lines=9> */
.L_x_43325:
[----:B------:R-:W0:Y:S02]  /*2250*/  I2F.S64 R0, R14 ;  /* 0x0000000e00007312 */ /* 0x000e240000301400 */
[----:B0-----:R-:W-:-:S05]  /*2260*/  F2FP.PACK_AB R0, RZ, R0 ;  /* 0x00000000ff00723e */ /* 0x001fca00000000ff */
[----:B------:R0:W-:Y:S01]  /*2270*/  STG.E.U16 [R16.64], R0 ;  /* 0x0000000010007986 */ /* 0x0001e2000c101524 */
[----:B------:R-:W-:Y:S05]  /*2280*/  BRA `(.L_x_43321) ;  /* 0x00000bd000007947 */ /* 0x000fea0003800000 */
.L_x_43324:
        /* <DEDUP_REMOVED lines=10> */
.L_x_43327:
[----:B------:R-:W0:Y:S02]  /*2330*/  I2F.S64 R14, R14 ;  /* 0x0000000e000e7312 */ /* 0x000e240000301400 */
[----:B0-----:R-:W-:-:S04]  /*2340*/  F2FP.PACK_AB R3, RZ, R14 ;  /* 0x0000000eff03723e */ /* 0x001fc800000000ff */
[----:B------:R-:W-:-:S05]  /*2350*/  PRMT R3, R3, 0x5410, RZ ;  /* 0x0000541003037816 */ /* 0x000fca00000000ff */
[----:B------:R0:W-:Y:S01]  /*2360*/  STG.E [R16.64], R3 ;  /* 0x0000000310007986 */ /* 0x0001e2000c101924 */
[----:B------:R-:W-:Y:S05]  /*2370*/  BRA `(.L_x_43321) ;  /* 0x00000ae000007947 */ /* 0x000fea0003800000 */
.L_x_43326:
[----:B------:R-:W0:Y:S02]  /*2380*/  I2F.F64.S64 R14, R14 ;  /* 0x0000000e000e7312 */ /* 0x000e240000301c00 */
[----:B0-----:R0:W-:Y:S01]  /*2390*/  STG.E.64 [R16.64], R14 ;  /* 0x0000000e10007986 */ /* 0x0011e2000c101b24 */
[----:B------:R-:W-:Y:S05]  /*23a0*/  BRA `(.L_x_43321) ;  /* 0x00000ab000007947 */ /* 0x000fea0003800000 */
.L_x_43316:
        /* <DEDUP_REMOVED lines=13> */
.L_x_43330:
[----:B------:R-:W0:Y:S01]  /*2480*/  I2F.F64.S64 R4, R14 ;  /* 0x0000000e00047312 */ /* 0x000e220000301c00 */
[----:B------:R-:W-:-:S05]  /*2490*/  CS2R R6, SRZ ;  /* 0x0000000000067805 */ /* 0x000fca000001ff00 */
[----:B0-----:R0:W-:Y:S01]  /*24a0*/  STG.E.128 [R16.64], R4 ;  /* 0x0000000410007986 */ /* 0x0011e2000c101d24 */
[----:B------:R-:W-:Y:S05]  /*24b0*/  BRA `(.L_x_43321) ;  /* 0x000009a000007947 */ /* 0x000fea0003800000 */
.L_x_43329:
        /* <DEDUP_REMOVED lines=21> */
.L_x_43334:
[----:B------:R-:W-:Y:S05]  /*2610*/  BSYNC B0 ;  /* 0x0000000000007941 */ /* 0x000fea0003800000 */
.L_x_43333:
[----:B------:R-:W-:-:S05]  /*2620*/  LOP3.LUT R5, R0, R5, RZ, 0xfc, !PT ;  /* 0x0000000500057212 */ /* 0x000fca00078efcff */
[----:B------:R0:W-:Y:S01]  /*2630*/  STG.E.U8 [R16.64], R5 ;  /* 0x0000000510007986 */ /* 0x0001e2000c101124 */
[----:B------:R-:W-:Y:S05]  /*2640*/  BRA `(.L_x_43321) ;  /* 0x0000081000007947 */ /* 0x000fea0003800000 */
.L_x_43332:
        /* <DEDUP_REMOVED lines=13> */
.L_x_43336:
[----:B------:R-:W-:Y:S01]  /*2720*/  IMAD.MOV.U32 R0, RZ, RZ, 0x7f ;  /* 0x0000007fff007424 */ /* 0x000fe200078e00ff */
[----:B------:R-:W-:-:S04]  /*2730*/  ISETP.GT.U32.AND P0, PT, R3, 0x7f800000, PT ;  /* 0x7f8000000300780c */ /* 0x000fc80003f04070 */
[----:B------:R-:W-:-:S04]  /*2740*/  SEL R0, R0, 0x7c, P0 ;  /* 0x0000007c00007807 */ /* 0x000fc80000000000 */
.L_x_43337:
[----:B------:R-:W-:Y:S05]  /*2750*/  BSYNC B0 ;  /* 0x0000000000007941 */ /* 0x000fea0003800000 */
.L_x_43335:
[----:B------:R-:W-:-:S04]  /*2760*/  LOP3.LUT R3, R15, 0x80000000, RZ, 0xc0, !PT ;  /* 0x800000000f037812 */ /* 0x000fc800078ec0ff */
[----:B------:R-:W-:-:S04]  /*2770*/  SHF.R.U32.HI R3, RZ, 0x18, R3 ;  /* 0x00000018ff037819 */ /* 0x000fc80000011603 */
[----:B------:R-:W-:-:S05]  /*2780*/  LOP3.LUT R3, R0, R3, RZ, 0xfc, !PT ;  /* 0x0000000300037212 */ /* 0x000fca00078efcff */
[----:B------:R0:W-:Y:S01]  /*2790*/  STG.E.U8 [R16.64], R3 ;  /* 0x0000000310007986 */ /* 0x0001e2000c101124 */
[----:B------:R-:W-:Y:S05]  /*27a0*/  BRA `(.L_x_43321) ;  /* 0x000006b000007947 */ /* 0x000fea0003800000 */
.L_x_43331:
[----:B------:R-:W0:Y:S02]  /*27b0*/  I2F.S64 R0, R14 ;  /* 0x0000000e00007312 */ /* 0x000e240000301400 */
[----:B0-----:R-:W-:-:S05]  /*27c0*/  F2FP.BF16.PACK_AB R0, RZ, R0 ;  /* 0x00000000ff00723e */ /* 0x001fca00000010ff */
[----:B------:R0:W-:Y:S01]  /*27d0*/  STG.E.U16 [R16.64], R0 ;  /* 0x0000000010007986 */ /* 0x0001e2000c101524 */
[----:B------:R-:W-:Y:S05]  /*27e0*/  BRA `(.L_x_43321) ;  /* 0x0000067000007947 */ /* 0x000fea0003800000 */
.L_x_43328:
        /* <DEDUP_REMOVED lines=10> */
.L_x_43340:
        /* <DEDUP_REMOVED lines=17> */
.L_x_43343:
[----:B------:R-:W-:-:S04]  /*29a0*/  LOP3.LUT R3, R15, 0x80000000, RZ, 0xc0, !PT ;  /* 0x800000000f037812 */ /* 0x000fc800078ec0ff */
[----:B------:R-:W-:-:S04]  /*29b0*/  SHF.R.U32.HI R3, RZ, 0x18, R3 ;  /* 0x00000018ff037819 */ /* 0x000fc80000011603 */
[----:B------:R-:W-:-:S04]  /*29c0*/  LOP3.LUT R0, R0, R3, RZ, 0xfc, !PT ;  /* 0x0000000300007212 */ /* 0x000fc800078efcff */
[----:B------:R-:W-:Y:S02]  /*29d0*/  PRMT R8, R0, 0x7610, R8 ;  /* 0x0000761000087816 */ /* 0x000fe40000000008 */
.L_x_43342:
[----:B------:R-:W-:Y:S05]  /*29e0*/  BSYNC B0 ;  /* 0x0000000000007941 */ /* 0x000fea0003800000 */
.L_x_43341:
[----:B------:R0:W-:Y:S01]  /*29f0*/  STG.E.U8 [R16.64], R8 ;  /* 0x0000000810007986 */ /* 0x0001e2000c101124 */
[----:B------:R-:W-:Y:S05]  /*2a00*/  BRA `(.L_x_43321) ;  /* 0x0000045000007947 */ /* 0x000fea0003800000 */
.L_x_43339:
        /* <DEDUP_REMOVED lines=17> */
.L_x_43346:
[----:B------:R-:W-:-:S04]  /*2b20*/  LOP3.LUT R3, R15, 0x80000000, RZ, 0xc0, !PT ;  /* 0x800000000f037812 */ /* 0x000fc800078ec0ff */
[----:B------:R-:W-:-:S04]  /*2b30*/  SHF.R.U32.HI R3, RZ, 0x18, R3 ;  /* 0x00000018ff037819 */ /* 0x000fc80000011603 */
[----:B------:R-:W-:-:S04]  /*2b40*/  LOP3.LUT R0, R0, R3, RZ, 0xfc, !PT ;  /* 0x0000000300007212 */ /* 0x000fc800078efcff */
[----:B------:R-:W-:Y:S02]  /*2b50*/  PRMT R8, R0, 0x7610, R8 ;  /* 0x0000761000087816 */ /* 0x000fe40000000008 */
.L_x_43345:
[----:B------:R-:W-:Y:S05]  /*2b60*/  BSYNC B0 ;  /* 0x0000000000007941 */ /* 0x000fea0003800000 */
.L_x_43344:
[----:B------:R0:W-:Y:S01]  /*2b70*/  STG.E.U8 [R16.64], R8 ;  /* 0x0000000810007986 */ /* 0x0001e2000c101124 */
[----:B------:R-:W-:Y:S05]  /*2b80*/  BRA `(.L_x_43321) ;  /* 0x000002d000007947 */ /* 0x000fea0003800000 */
.L_x_43338:
        /* <DEDUP_REMOVED lines=22> */
.L_x_43320:
        /* <DEDUP_REMOVED lines=20> */
.L_x_43348:
[----:B------:R0:W-:Y:S01]  /*2e30*/  STG.E.64 [R16.64], R14 ;  /* 0x0000000e10007986 */ /* 0x0001e2000c101b24 */
[----:B------:R-:W-:Y:S05]  /*2e40*/  BRA `(.L_x_43321) ;  /* 0x0000001000007947 */ /* 0x000fea0003800000 */
.L_x_43347:
[----:B------:R0:W-:Y:S02]  /*2e50*/  STG.E [R16.64], R3 ;  /* 0x0000000310007986 */ /* 0x0001e4000c101924 */
.L_x_43321:
[----:B------:R-:W-:-:S05]  /*2e60*/  IMAD R2, R2, 0x200, R23 ;  /* 0x0000020002027824 */ /* 0x000fca00078e0217 */
[----:B------:R-:W-:Y:S02]  /*2e70*/  IADD3 R19, R2, 0x80, RZ ;  /* 0x0000008002137810 */ /* 0x000fe40007ffe0ff */
.L_x_43279:
[----:B------:R-:W-:Y:S05]  /*2e80*/  BSYNC B6 ;  /* 0x0000000000067941 */ /* 0x000fea0003800000 */
.L_x_43278:
        /* <DEDUP_REMOVED lines=231> */
.L_x_43351:
        /* <DEDUP_REMOVED lines=19> */
.L_x_43355:
[----:B------:R0:W5:Y:S01]  /*3e30*/  LDG.E.U8 R14, [R2.64] ;  /* 0x00000024020e7981 */ /* 0x000162000c1e1100 */
[----:B------:R-:W-:Y:S01]  /*3e40*/  IMAD.MOV.U32 R15, RZ, RZ, RZ ;  /* 0x000000ffff0f7224 */ /* 0x000fe200078e00ff */
[----:B------:R-:W-:Y:S05]  /*3e50*/  BRA `(.L_x_43357) ;  /* 0x00000d5000007947 */ /* 0x000fea0003800000 */
.L_x_43354:
        /* <DEDUP_REMOVED lines=8> */
.L_x_43359:
[----:B------:R-:W2:Y:S02]  /*3ee0*/  LDG.E R14, [R2.64] ;  /* 0x00000024020e7981 */ /* 0x000ea4000c1e1900 */
[----:B--2---:R-:W-:Y:S01]  /*3ef0*/  SHF.R.S32.HI R15, RZ, 0x1f, R14 ;  /* 0x0000001fff0f7819 */ /* 0x004fe2000001140e */
[----:B------:R-:W-:Y:S05]  /*3f00*/  BRA `(.L_x_43357) ;  /* 0x00000ca000007947 */ /* 0x000fea0003800000 */
.L_x_43358:
[----:B------:R-:W2:Y:S02]  /*3f10*/  LDG.E.S16 R14, [R2.64] ;  /* 0x00000024020e7981 */ /* 0x000ea4000c1e1700 */
[----:B--2---:R-:W-:Y:S01]  /*3f20*/  SHF.R.S32.HI R15, RZ, 0x1f, R14 ;  /* 0x0000001fff0f7819 */ /* 0x004fe2000001140e */
[----:B------:R-:W-:Y:S05]  /*3f30*/  BRA `(.L_x_43357) ;  /* 0x00000c7000007947 */ /* 0x000fea0003800000 */
.L_x_43353:
        /* <DEDUP_REMOVED lines=9> */
.L_x_43361:
[----:B------:R-:W2:Y:S02]  /*3fd0*/  LDG.E.U16 R2, [R2.64] ;  /* 0x0000002402027981 */ /* 0x000ea4000c1e1500 */
[----:B--2---:R-:W-:-:S06]  /*3fe0*/  HADD2.F32 R14, -RZ, R2.H0_H0 ;  /* 0x20000002ff0e7230 */ /* 0x004fcc0000004100 */
[----:B------:R-:W0:Y:S01]  /*3ff0*/  F2I.S64.TRUNC R14, R14 ;  /* 0x0000000e000e7311 */ /* 0x000e22000020d900 */
[----:B------:R-:W-:Y:S05]  /*4000*/  BRA `(.L_x_43357) ;  /* 0x00000ba000007947 */ /* 0x000fea0003800000 */
.L_x_43360:
        /* <DEDUP_REMOVED lines=9> */
.L_x_43363:
[----:B------:R-:W2:Y:S02]  /*40a0*/  LDG.E.U16 R2, [R2.64] ;  /* 0x0000002402027981 */ /* 0x000ea4000c1e1500 */
[----:B--2---:R-:W-:-:S06]  /*40b0*/  HADD2.F32 R14, -RZ, R2.H0_H0 ;  /* 0x20000002ff0e7230 */ /* 0x004fcc0000004100 */
[----:B------:R-:W0:Y:S01]  /*40c0*/  F2I.S64.TRUNC R14, R14 ;  /* 0x0000000e000e7311 */ /* 0x000e22000020d900 */
[----:B------:R-:W-:Y:S05]  /*40d0*/  BRA `(.L_x_43357) ;  /* 0x00000ad000007947 */ /* 0x000fea0003800000 */
.L_x_43362:
[----:B------:R-:W2:Y:S02]  /*40e0*/  LDG.E.64 R2, [R2.64] ;  /* 0x0000002402027981 */ /* 0x000ea4000c1e1b00 */
[----:B--2---:R0:W1:Y:S01]  /*40f0*/  F2I.S64.F64.TRUNC R14, R2 ;  /* 0x00000002000e7311 */ /* 0x004062000030d900 */
[----:B------:R-:W-:Y:S05]  /*4100*/  BRA `(.L_x_43357) ;  /* 0x00000aa000007947 */ /* 0x000fea0003800000 */
.L_x_43352:
        /* <DEDUP_REMOVED lines=13> */
.L_x_43366:
[----:B------:R-:W2:Y:S02]  /*41e0*/  LDG.E.64 R2, [R2.64] ;  /* 0x0000002402027981 */ /* 0x000ea4000c1e1b00 */
[----:B--2---:R0:W1:Y:S01]  /*41f0*/  F2I.S64.F64.TRUNC R14, R2 ;  /* 0x00000002000e7311 */ /* 0x004062000030d900 */
[----:B------:R-:W-:Y:S05]  /*4200*/  BRA `(.L_x_43357) ;  /* 0x000009a000007947 */ /* 0x000fea0003800000 */
.L_x_43365:
        /* <DEDUP_REMOVED lines=27> */
.L_x_43368:
        /* <DEDUP_REMOVED lines=14> */
.L_x_43367:
[----:B------:R-:W2:Y:S02]  /*44a0*/  LDG.E.U16 R14, [R2.64] ;  /* 0x00000024020e7981 */ /* 0x000ea4000c1e1500 */
[----:B--2---:R-:W-:-:S06]  /*44b0*/  PRMT R14, RZ, 0x5410, R14 ;  /* 0x00005410ff0e7816 */ /* 0x004fcc000000000e */
[----:B------:R-:W0:Y:S01]  /*44c0*/  F2I.S64.TRUNC R14, R14 ;  /* 0x0000000e000e7311 */ /* 0x000e22000020d900 */
[----:B------:R-:W-:Y:S05]  /*44d0*/  BRA `(.L_x_43357) ;  /* 0x000006d000007947 */ /* 0x000fea0003800000 */
.L_x_43364:
        /* <DEDUP_REMOVED lines=11> */
.L_x_43371:
        /* <DEDUP_REMOVED lines=21> */
.L_x_43375:
[----:B------:R-:W-:Y:S05]  /*46e0*/  BSYNC B1 ;  /* 0x0000000000017941 */ /* 0x000fea0003800000 */
.L_x_43374:
[----:B------:R-:W-:Y:S01]  /*46f0*/  IMAD.SHL.U32 R2, R2, 0x100000, RZ ;  /* 0x0010000002027824 */ /* 0x000fe200078e00ff */
[----:B------:R-:W-:-:S04]  /*4700*/  LEA R3, R0, 0x3b800000, 0x17 ;  /* 0x3b80000000037811 */ /* 0x000fc800078eb8ff */
[----:B------:R-:W-:Y:S02]  /*4710*/  LOP3.LUT R14, R3, R2, R14, 0xfe, !PT ;  /* 0x00000002030e7212 */ /* 0x000fe400078efe0e */
.L_x_43373:
[----:B------:R-:W-:Y:S05]  /*4720*/  BSYNC B0 ;  /* 0x0000000000007941 */ /* 0x000fea0003800000 */
.L_x_43372:
[----:B------:R-:W0:Y:S01]  /*4730*/  F2I.S64.TRUNC R14, R14 ;  /* 0x0000000e000e7311 */ /* 0x000e22000020d900 */
[----:B------:R-:W-:Y:S05]  /*4740*/  BRA `(.L_x_43357) ;  /* 0x0000046000007947 */ /* 0x000fea0003800000 */
.L_x_43370:
        /* <DEDUP_REMOVED lines=21> */
.L_x_43379:
[----:B------:R-:W-:Y:S05]  /*48a0*/  BSYNC B1 ;  /* 0x0000000000017941 */ /* 0x000fea0003800000 */
.L_x_43378:
[----:B------:R-:W-:Y:S01]  /*48b0*/  IMAD.SHL.U32 R2, R2, 0x200000, RZ ;  /* 0x0020000002027824 */ /* 0x000fe200078e00ff */
[----:B------:R-:W-:-:S04]  /*48c0*/  LEA R3, R0, 0x37800000, 0x17 ;  /* 0x3780000000037811 */ /* 0x000fc800078eb8ff */
[----:B------:R-:W-:Y:S02]  /*48d0*/  LOP3.LUT R14, R3, R2, R14, 0xfe, !PT ;  /* 0x00000002030e7212 */ /* 0x000fe400078efe0e */
.L_x_43377:
[----:B------:R-:W-:Y:S05]  /*48e0*/  BSYNC B0 ;  /* 0x0000000000007941 */ /* 0x000fea0003800000 */
.L_x_43376:
[----:B------:R-:W0:Y:S01]  /*48f0*/  F2I.S64.TRUNC R14, R14 ;  /* 0x0000000e000e7311 */ /* 0x000e22000020d900 */
[----:B------:R-:W-:Y:S05]  /*4900*/  BRA `(.L_x_43357) ;  /* 0x000002a000007947 */ /* 0x000fea0003800000 */
.L_x_43369:
        /* <DEDUP_REMOVED lines=14> */
.L_x_43383:
[----:B------:R-:W-:Y:S05]  /*49f0*/  BSYNC B0 ;  /* 0x0000000000007941 */ /* 0x000fea0003800000 */
.L_x_43382:
[----:B------:R-:W0:Y:S01]  /*4a00*/  F2I.S64.TRUNC R14, R14 ;  /* 0x0000000e000e7311 */ /* 0x000e22000020d900 */
[----:B------:R-:W-:Y:S05]  /*4a10*/  BRA `(.L_x_43357) ;  /* 0x0000019000007947 */ /* 0x000fea0003800000 */
.L_x_43356:
        /* <DEDUP_REMOVED lines=21> */
.L_x_43381:
[----:B------:R0:W5:Y:S01]  /*4b70*/  LDG.E.64 R14, [R2.64] ;  /* 0x00000024020e7981 */ /* 0x000162000c1e1b00 */
[----:B------:R-:W-:Y:S05]  /*4b80*/  BRA `(.L_x_43357) ;  /* 0x0000002000007947 */ /* 0x000fea0003800000 */
.L_x_43380:
[----:B------:R0:W5:Y:S01]  /*4b90*/  LDG.E R14, [R2.64] ;  /* 0x00000024020e7981 */ /* 0x000162000c1e1900 */
[----:B------:R-:W-:-:S05]  /*4ba0*/  IMAD.MOV.U32 R15, RZ, RZ, RZ ;  /* 0x000000ffff0f7224 */ /* 0x000fca00078e00ff */
.L_x_43357:
        /* <DEDUP_REMOVED lines=11> */
.L_x_43385:
        /* <DEDUP_REMOVED lines=17> */
[----:B------:R-:W-:Y:S02]  /*4d70*/  @!P1 LOP3.LUT R4, RZ, R14, RZ, 0x33, !PT ;  /* 0x0000000eff049212 */ /* 0x000fe400078e33ff */
.L_x_43386:
[----:B------:R-:W-:Y:S05]  /*4d80*/  BSYNC B0 ;  /* 0x0000000000007941 */ /* 0x000fea0003800000 */
.L_x_43384:
        /* <DEDUP_REMOVED lines=25> */
.L_x_43390:
[----:B------:R0:W-:Y:S01]  /*4f20*/  STG.E.U8 [R16.64], R7 ;  /* 0x0000000710007986 */ /* 0x0001e2000c101124 */
[----:B------:R-:W-:Y:S05]  /*4f30*/  BRA `(.L_x_43392) ;  /* 0x00000d7000007947 */ /* 0x000fea0003800000 */
.L_x_43389:
        /* <DEDUP_REMOVED lines=8> */
.L_x_43394:
[----:B------:R0:W-:Y:S01]  /*4fc0*/  STG.E [R16.64], R7 ;  /* 0x0000000710007986 */ /* 0x0001e2000c101924 */
[----:B------:R-:W-:Y:S05]  /*4fd0*/  BRA `(.L_x_43392) ;  /* 0x00000cd000007947 */ /* 0x000fea0003800000 */
.L_x_43393:
[----:B------:R0:W-:Y:S01]  /*4fe0*/  STG.E.U16 [R16.64], R7 ;  /* 0x0000000710007986 */ /* 0x0001e2000c101524 */
[----:B------:R-:W-:Y:S05]  /*4ff0*/  BRA `(.L_x_43392) ;  /* 0x00000cb000007947 */ /* 0x000fea0003800000 */
.L_x_43388:
        /* <DEDUP_REMOVED lines=9> */
.L_x_43396:
[----:B------:R-:W0:Y:S02]  /*5090*/  I2F.S64 R0, R2 ;  /* 0x0000000200007312 */ /* 0x000e240000301400 */
[----:B0-----:R-:W-:-:S05]  /*50a0*/  F2FP.PACK_AB R0, RZ, R0 ;  /* 0x00000000ff00723e */ /* 0x001fca00000000ff */
[----:B------:R0:W-:Y:S01]  /*50b0*/  STG.E.U16 [R16.64], R0 ;  /* 0x0000000010007986 */ /* 0x0001e2000c101524 */
[----:B------:R-:W-:Y:S05]  /*50c0*/  BRA `(.L_x_43392) ;  /* 0x00000be000007947 */ /* 0x000fea0003800000 */
.L_x_43395:
        /* <DEDUP_REMOVED lines=10> */
.L_x_43398:
[----:B------:R-:W0:Y:S02]  /*5170*/  I2F.S64 R2, R2 ;  /* 0x0000000200027312 */ /* 0x000e240000301400 */
[----:B0-----:R-:W-:-:S04]  /*5180*/  F2FP.PACK_AB R3, RZ, R2 ;  /* 0x00000002ff03723e */ /* 0x001fc800000000ff */
[----:B------:R-:W-:-:S05]  /*5190*/  PRMT R3, R3, 0x5410, RZ ;  /* 0x0000541003037816 */ /* 0x000fca00000000ff */
[----:B------:R0:W-:Y:S01]  /*51a0*/  STG.E [R16.64], R3 ;  /* 0x0000000310007986 */ /* 0x0001e2000c101924 */
[----:B------:R-:W-:Y:S05]  /*51b0*/  BRA `(.L_x_43392) ;  /* 0x00000af000007947 */ /* 0x000fea0003800000 */
.L_x_43397:
[----:B------:R-:W0:Y:S02]  /*51c0*/  I2F.F64.S64 R2, R2 ;  /* 0x0000000200027312 */ /* 0x000e240000301c00 */
[----:B0-----:R0:W-:Y:S01]  /*51d0*/  STG.E.64 [R16.64], R2 ;  /* 0x0000000210007986 */ /* 0x0011e2000c101b24 */
[----:B------:R-:W-:Y:S05]  /*51e0*/  BRA `(.L_x_43392) ;  /* 0x00000ac000007947 */ /* 0x000fea0003800000 */
.L_x_43387:
        /* <DEDUP_REMOVED lines=13> */
.L_x_43401:
[----:B------:R-:W0:Y:S01]  /*52c0*/  I2F.F64.S64 R4, R2 ;  /* 0x0000000200047312 */ /* 0x000e220000301c00 */
[----:B------:R-:W-:-:S05]  /*52d0*/  CS2R R6, SRZ ;  /* 0x0000000000067805 */ /* 0x000fca000001ff00 */
[----:B0-----:R0:W-:Y:S01]  /*52e0*/  STG.E.128 [R16.64], R4 ;  /* 0x0000000410007986 */ /* 0x0011e2000c101d24 */
[----:B------:R-:W-:Y:S05]  /*52f0*/  BRA `(.L_x_43392) ;  /* 0x000009b000007947 */ /* 0x000fea0003800000 */
.L_x_43400:
        /* <DEDUP_REMOVED lines=21> */
.L_x_43405:
[----:B------:R-:W-:Y:S05]  /*5450*/  BSYNC B0 ;  /* 0x0000000000007941 */ /* 0x000fea0003800000 */
.L_x_43404:
[----:B------:R-:W-:-:S05]  /*5460*/  LOP3.LUT R5, R0, R5, RZ, 0xfc, !PT ;  /* 0x0000000500057212 */ /* 0x000fca00078efcff */
[----:B------:R0:W-:Y:S01]  /*5470*/  STG.E.U8 [R16.64], R5 ;  /* 0x0000000510007986 */ /* 0x0001e2000c101124 */
[----:B------:R-:W-:Y:S05]  /*5480*/  BRA `(.L_x_43392) ;  /* 0x0000082000007947 */ /* 0x000fea0003800000 */
.L_x_43403:
        /* <DEDUP_REMOVED lines=13> */
.L_x_43407:
[----:B------:R-:W-:Y:S01]  /*5560*/  IMAD.MOV.U32 R0, RZ, RZ, 0x7f ;  /* 0x0000007fff007424 */ /* 0x000fe200078e00ff */
[----:B------:R-:W-:-:S04]  /*5570*/  ISETP.GT.U32.AND P0, PT, R4, 0x7f800000, PT ;  /* 0x7f8000000400780c */ /* 0x000fc80003f04070 */
[----:B------:R-:W-:-:S04]  /*5580*/  SEL R0, R0, 0x7c, P0 ;  /* 0x0000007c00007807 */ /* 0x000fc80000000000 */
.L_x_43408:
[----:B------:R-:W-:Y:S05]  /*5590*/  BSYNC B0 ;  /* 0x0000000000007941 */ /* 0x000fea0003800000 */
.L_x_43406:
[----:B------:R-:W-:-:S04]  /*55a0*/  LOP3.LUT R2, R3, 0x80000000, RZ, 0xc0, !PT ;  /* 0x8000000003027812 */ /* 0x000fc800078ec0ff */
[----:B------:R-:W-:-:S04]  /*55b0*/  SHF.R.U32.HI R3, RZ, 0x18, R2 ;  /* 0x00000018ff037819 */ /* 0x000fc80000011602 */
[----:B------:R-:W-:-:S05]  /*55c0*/  LOP3.LUT R3, R0, R3, RZ, 0xfc, !PT ;  /* 0x0000000300037212 */ /* 0x000fca00078efcff */
[----:B------:R0:W-:Y:S01]  /*55d0*/  STG.E.U8 [R16.64], R3 ;  /* 0x0000000310007986 */ /* 0x0001e2000c101124 */
[----:B------:R-:W-:Y:S05]  /*55e0*/  BRA `(.L_x_43392) ;  /* 0x000006c000007947 */ /* 0x000fea0003800000 */
.L_x_43402:
[----:B------:R-:W0:Y:S02]  /*55f0*/  I2F.S64 R0, R2 ;  /* 0x0000000200007312 */ /* 0x000e240000301400 */
[----:B0-----:R-:W-:-:S05]  /*5600*/  F2FP.BF16.PACK_AB R0, RZ, R0 ;  /* 0x00000000ff00723e */ /* 0x001fca00000010ff */
[----:B------:R0:W-:Y:S01]  /*5610*/  STG.E.U16 [R16.64], R0 ;  /* 0x0000000010007986 */ /* 0x0001e2000c101524 */
[----:B------:R-:W-:Y:S05]  /*5620*/  BRA `(.L_x_43392) ;  /* 0x0000068000007947 */ /* 0x000fea0003800000 */
.L_x_43399:
        /* <DEDUP_REMOVED lines=10> */
.L_x_43411:
        /* <DEDUP_REMOVED lines=17> */
.L_x_43414:
[----:B------:R-:W-:-:S04]  /*57e0*/  LOP3.LUT R2, R3, 0x80000000, RZ, 0xc0, !PT ;  /* 0x8000000003027812 */ /* 0x000fc800078ec0ff */
[----:B------:R-:W-:-:S04]  /*57f0*/  SHF.R.U32.HI R3, RZ, 0x18, R2 ;  /* 0x00000018ff037819 */ /* 0x000fc80000011602 */
[----:B------:R-:W-:-:S04]  /*5800*/  LOP3.LUT R0, R0, R3, RZ, 0xfc, !PT ;  /* 0x0000000300007212 */ /* 0x000fc800078efcff */
[----:B------:R-:W-:Y:S02]  /*5810*/  PRMT R8, R0, 0x7610, R8 ;  /* 0x0000761000087816 */ /* 0x000fe40000000008 */
.L_x_43413:
[----:B------:R-:W-:Y:S05]  /*5820*/  BSYNC B0 ;  /* 0x0000000000007941 */ /* 0x000fea0003800000 */
.L_x_43412:
[----:B------:R0:W-:Y:S01]  /*5830*/  STG.E.U8 [R16.64], R8 ;  /* 0x0000000810007986 */ /* 0x0001e2000c101124 */
[----:B------:R-:W-:Y:S05]  /*5840*/  BRA `(.L_x_43392) ;  /* 0x0000046000007947 */ /* 0x000fea0003800000 */
.L_x_43410:
        /* <DEDUP_REMOVED lines=17> */
.L_x_43417:
[----:B------:R-:W-:-:S04]  /*5960*/  LOP3.LUT R2, R3, 0x80000000, RZ, 0xc0, !PT ;  /* 0x8000000003027812 */ /* 0x000fc800078ec0ff */
[----:B------:R-:W-:-:S04]  /*5970*/  SHF.R.U32.HI R3, RZ, 0x18, R2 ;  /* 0x00000018ff037819 */ /* 0x000fc80000011602 */
[----:B------:R-:W-:-:S04]  /*5980*/  LOP3.LUT R0, R0, R3, RZ, 0xfc, !PT ;  /* 0x0000000300007212 */ /* 0x000fc800078efcff */
[----:B------:R-:W-:Y:S02]  /*5990*/  PRMT R8, R0, 0x7610, R8 ;  /* 0x0000761000087816 */ /* 0x000fe40000000008 */
.L_x_43416:
[----:B------:R-:W-:Y:S05]  /*59a0*/  BSYNC B0 ;  /* 0x0000000000007941 */ /* 0x000fea0003800000 */
.L_x_43415:
[----:B------:R0:W-:Y:S01]  /*59b0*/  STG.E.U8 [R16.64], R8 ;  /* 0x0000000810007986 */ /* 0x0001e2000c101124 */
[----:B------:R-:W-:Y:S05]  /*59c0*/  BRA `(.L_x_43392) ;  /* 0x000002e000007947 */ /* 0x000fea0003800000 */
.L_x_43409:
        /* <DEDUP_REMOVED lines=23> */
.L_x_43391:
        /* <DEDUP_REMOVED lines=20> */
.L_x_43419:
[----:B------:R0:W-:Y:S01]  /*5c80*/  STG.E.64 [R16.64], R2 ;  /* 0x0000000210007986 */ /* 0x0001e2000c101b24 */
[----:B------:R-:W-:Y:S05]  /*5c90*/  BRA `(.L_x_43392) ;  /* 0x0000001000007947 */ /* 0x000fea0003800000 */
.L_x_43418:
[----:B------:R0:W-:Y:S02]  /*5ca0*/  STG.E [R16.64], R7 ;  /* 0x0000000710007986 */ /* 0x0001e4000c101924 */
.L_x_43392:
        /* <DEDUP_REMOVED lines=231> */
.L_x_43420:
        /* <DEDUP_REMOVED lines=19> */
.L_x_43424:
[----:B------:R0:W5:Y:S01]  /*6c50*/  LDG.E.U8 R14, [R2.64] ;  /* 0x00000024020e7981 */ /* 0x000162000c1e1100 */
[----:B------:R-:W-:Y:S01]  /*6c60*/  IMAD.MOV.U32 R15, RZ, RZ, RZ ;  /* 0x000000ffff0f7224 */ /* 0x000fe200078e00ff */
[----:B------:R-:W-:Y:S05]  /*6c70*/  BRA `(.L_x_43426) ;  /* 0x00000d5000007947 */ /* 0x000fea0003800000 */
.L_x_43423:
        /* <DEDUP_REMOVED lines=8> */
.L_x_43428:
[----:B------:R-:W2:Y:S02]  /*6d00*/  LDG.E R14, [R2.64] ;  /* 0x00000024020e7981 */ /* 0x000ea4000c1e1900 */
[----:B--2---:R-:W-:Y:S01]  /*6d10*/  SHF.R.S32.HI R15, RZ, 0x1f, R14 ;  /* 0x0000001fff0f7819 */ /* 0x004fe2000001140e */
[----:B------:R-:W-:Y:S05]  /*6d20*/  BRA `(.L_x_43426) ;  /* 0x00000ca000007947 */ /* 0x000fea0003800000 */
.L_x_43427:
[----:B------:R-:W2:Y:S02]  /*6d30*/  LDG.E.S16 R14, [R2.64] ;  /* 0x00000024020e7981 */ /* 0x000ea4000c1e1700 */
[----:B--2---:R-:W-:Y:S01]  /*6d40*/  SHF.R.S32.HI R15, RZ, 0x1f, R14 ;  /* 0x0000001fff0f7819 */ /* 0x004fe2000001140e */
[----:B------:R-:W-:Y:S05]  /*6d50*/  BRA `(.L_x_43426) ;  /* 0x00000c7000007947 */ /* 0x000fea0003800000 */
.L_x_43422:
        /* <DEDUP_REMOVED lines=9> */
.L_x_43430:
[----:B------:R-:W2:Y:S02]  /*6df0*/  LDG.E.U16 R2, [R2.64] ;  /* 0x0000002402027981 */ /* 0x000ea4000c1e1500 */
[----:B--2---:R-:W-:-:S06]  /*6e00*/  HADD2.F32 R14, -RZ, R2.H0_H0 ;  /* 0x20000002ff0e7230 */ /* 0x004fcc0000004100 */
[----:B------:R-:W0:Y:S01]  /*6e10*/  F2I.S64.TRUNC R14, R14 ;  /* 0x0000000e000e7311 */ /* 0x000e22000020d900 */
[----:B------:R-:W-:Y:S05]  /*6e20*/  BRA `(.L_x_43426) ;  /* 0x00000ba000007947 */ /* 0x000fea0003800000 */
.L_x_43429:
        /* <DEDUP_REMOVED lines=9> */
.L_x_43432:
[----:B------:R-:W2:Y:S02]  /*6ec0*/  LDG.E.U16 R2, [R2.64] ;  /* 0x0000002402027981 */ /* 0x000ea4000c1e1500 */
[----:B--2---:R-:W-:-:S06]  /*6ed0*/  HADD2.F32 R14, -RZ, R2.H0_H0 ;  /* 0x20000002ff0e7230 */ /* 0x004fcc0000004100 */
[----:B------:R-:W0:Y:S01]  /*6ee0*/  F2I.S64.TRUNC R14, R14 ;  /* 0x0000000e000e7311 */ /* 0x000e22000020d900 */
[----:B------:R-:W-:Y:S05]  /*6ef0*/  BRA `(.L_x_43426) ;  /* 0x00000ad000007947 */ /* 0x000fea0003800000 */
.L_x_43431:
[----:B------:R-:W2:Y:S02]  /*6f00*/  LDG.E.64 R2, [R2.64] ;  /* 0x0000002402027981 */ /* 0x000ea4000c1e1b00 */
[----:B--2---:R0:W1:Y:S01]  /*6f10*/  F2I.S64.F64.TRUNC R14, R2 ;  /* 0x00000002000e7311 */ /* 0x004062000030d900 */
[----:B------:R-:W-:Y:S05]  /*6f20*/  BRA `(.L_x_43426) ;  /* 0x00000aa000007947 */ /* 0x000fea0003800000 */
.L_x_43421:
        /* <DEDUP_REMOVED lines=13> */
.L_x_43435:
[----:B------:R-:W2:Y:S02]  /*7000*/  LDG.E.64 R2, [R2.64] ;  /* 0x0000002402027981 */ /* 0x000ea4000c1e1b00 */
[----:B--2---:R0:W1:Y:S01]  /*7010*/  F2I.S64.F64.TRUNC R14, R2 ;  /* 0x00000002000e7311 */ /* 0x004062000030d900 */
[----:B------:R-:W-:Y:S05]  /*7020*/  BRA `(.L_x_43426) ;  /* 0x000009a000007947 */ /* 0x000fea0003800000 */
.L_x_43434:
        /* <DEDUP_REMOVED lines=27> */
.L_x_43437:
        /* <DEDUP_REMOVED lines=14> */
.L_x_43436:
[----:B------:R-:W2:Y:S02]  /*72c0*/  LDG.E.U16 R14, [R2.64] ;  /* 0x00000024020e7981 */ /* 0x000ea4000c1e1500 */
[----:B--2---:R-:W-:-:S06]  /*72d0*/  PRMT R14, RZ, 0x5410, R14 ;  /* 0x00005410ff0e7816 */ /* 0x004fcc000000000e */
[----:B------:R-:W0:Y:S01]  /*72e0*/  F2I.S64.TRUNC R14, R14 ;  /* 0x0000000e000e7311 */ /* 0x000e22000020d900 */
[----:B------:R-:W-:Y:S05]  /*72f0*/  BRA `(.L_x_43426) ;  /* 0x000006d000007947 */ /* 0x000fea0003800000 */
.L_x_43433:
        /* <DEDUP_REMOVED lines=11> */
.L_x_43440:
        /* <DEDUP_REMOVED lines=21> */
.L_x_43444:
[----:B------:R-:W-:Y:S05]  /*7500*/  BSYNC B1 ;  /* 0x0000000000017941 */ /* 0x000fea0003800000 */
.L_x_43443:
[----:B------:R-:W-:Y:S01]  /*7510*/  IMAD.SHL.U32 R2, R2, 0x100000, RZ ;  /* 0x0010000002027824 */ /* 0x000fe200078e00ff */
[----:B------:R-:W-:-:S04]  /*7520*/  LEA R3, R0, 0x3b800000, 0x17 ;  /* 0x3b80000000037811 */ /* 0x000fc800078eb8ff */
[----:B------:R-:W-:Y:S02]  /*7530*/  LOP3.LUT R14, R3, R2, R14, 0xfe, !PT ;  /* 0x00000002030e7212 */ /* 0x000fe400078efe0e */
.L_x_43442:
[----:B------:R-:W-:Y:S05]  /*7540*/  BSYNC B0 ;  /* 0x0000000000007941 */ /* 0x000fea0003800000 */
.L_x_43441:
[----:B------:R-:W0:Y:S01]  /*7550*/  F2I.S64.TRUNC R14, R14 ;  /* 0x0000000e000e7311 */ /* 0x000e22000020d900 */
[----:B------:R-:W-:Y:S05]  /*7560*/  BRA `(.L_x_43426) ;  /* 0x0000046000007947 */ /* 0x000fea0003800000 */
.L_x_43439:
        /* <DEDUP_REMOVED lines=21> */
.L_x_43448:
[----:B------:R-:W-:Y:S05]  /*76c0*/  BSYNC B1 ;  /* 0x0000000000017941 */ /* 0x000fea0003800000 */
.L_x_43447:
[----:B------:R-:W-:Y:S01]  /*76d0*/  IMAD.SHL.U32 R2, R2, 0x200000, RZ ;  /* 0x0020000002027824 */ /* 0x000fe200078e00ff */
[----:B------:R-:W-:-:S04]  /*76e0*/  LEA R3, R0, 0x37800000, 0x17 ;  /* 0x3780000000037811 */ /* 0x000fc800078eb8ff */
[----:B------:R-:W-:Y:S02]  /*76f0*/  LOP3.LUT R14, R3, R2, R14, 0xfe, !PT ;  /* 0x00000002030e7212 */ /* 0x000fe400078efe0e */
.L_x_43446:
[----:B------:R-:W-:Y:S05]  /*7700*/  BSYNC B0 ;  /* 0x0000000000007941 */ /* 0x000fea0003800000 */
.L_x_43445:
[----:B------:R-:W0:Y:S01]  /*7710*/  F2I.S64.TRUNC R14, R14 ;  /* 0x0000000e000e7311 */ /* 0x000e22000020d900 */
[----:B------:R-:W-:Y:S05]  /*7720*/  BRA `(.L_x_43426) ;  /* 0x000002a000007947 */ /* 0x000fea0003800000 */
.L_x_43438:
        /* <DEDUP_REMOVED lines=14> */
.L_x_43452:
[----:B------:R-:W-:Y:S05]  /*7810*/  BSYNC B0 ;  /* 0x0000000000007941 */ /* 0x000fea0003800000 */
.L_x_43451:
[----:B------:R-:W0:Y:S01]  /*7820*/  F2I.S64.TRUNC R14, R14 ;  /* 0x0000000e000e7311 */ /* 0x000e22000020d900 */
[----:B------:R-:W-:Y:S05]  /*7830*/  BRA `(.L_x_43426) ;  /* 0x0000019000007947 */ /* 0x000fea0003800000 */
.L_x_43425:
        /* <DEDUP_REMOVED lines=21> */
.L_x_43450:
[----:B------:R0:W5:Y:S01]  /*7990*/  LDG.E.64 R14, [R2.64] ;  /* 0x00000024020e7981 */ /* 0x000162000c1e1b00 */
[----:B------:R-:W-:Y:S05]  /*79a0*/  BRA `(.L_x_43426) ;  /* 0x0000002000007947 */ /* 0x000fea0003800000 */
.L_x_43449:
[----:B------:R0:W5:Y:S01]  /*79b0*/  LDG.E R14, [R2.64] ;  /* 0x00000024020e7981 */ /* 0x000162000c1e1900 */
[----:B------:R-:W-:-:S05]  /*79c0*/  IMAD.MOV.U32 R15, RZ, RZ, RZ ;  /* 0x000000ffff0f7224 */ /* 0x000fca00078e00ff */
.L_x_43426:
        /* <DEDUP_REMOVED lines=11> */
.L_x_43454:
        /* <DEDUP_REMOVED lines=18> */
.L_x_43455:
[----:B------:R-:W-:Y:S05]  /*7ba0*/  BSYNC B0 ;  /* 0x0000000000007941 */ /* 0x000fea0003800000 */
.L_x_43453:
        /* <DEDUP_REMOVED lines=25> */
.L_x_43459:
[----:B------:R0:W-:Y:S01]  /*7d40*/  STG.E.U8 [R16.64], R7 ;  /* 0x0000000710007986 */ /* 0x0001e2000c101124 */
[----:B------:R-:W-:Y:S05]  /*7d50*/  BRA `(.L_x_43461) ;  /* 0x00000d7000007947 */ /* 0x000fea0003800000 */
.L_x_43458:
        /* <DEDUP_REMOVED lines=8> */
.L_x_43463:
[----:B------:R0:W-:Y:S01]  /*7de0*/  STG.E [R16.64], R7 ;  /* 0x0000000710007986 */ /* 0x0001e2000c101924 */
[----:B------:R-:W-:Y:S05]  /*7df0*/  BRA `(.L_x_43461) ;  /* 0x00000cd000007947 */ /* 0x000fea0003800000 */
.L_x_43462:
[----:B------:R0:W-:Y:S01]  /*7e00*/  STG.E.U16 [R16.64], R7 ;  /* 0x0000000710007986 */ /* 0x0001e2000c101524 */
[----:B------:R-:W-:Y:S05]  /*7e10*/  BRA `(.L_x_43461) ;  /* 0x00000cb000007947 */ /* 0x000fea0003800000 */
.L_x_43457:
        /* <DEDUP_REMOVED lines=9> */
.L_x_43465:
[----:B------:R-:W0:Y:S02]  /*7eb0*/  I2F.S64 R0, R2 ;  /* 0x0000000200007312 */ /* 0x000e240000301400 */
[----:B0-----:R-:W-:-:S05]  /*7ec0*/  F2FP.PACK_AB R0, RZ, R0 ;  /* 0x00000000ff00723e */ /* 0x001fca00000000ff */
[----:B------:R0:W-:Y:S01]  /*7ed0*/  STG.E.U16 [R16.64], R0 ;  /* 0x0000000010007986 */ /* 0x0001e2000c101524 */
[----:B------:R-:W-:Y:S05]  /*7ee0*/  BRA `(.L_x_43461) ;  /* 0x00000be000007947 */ /* 0x000fea0003800000 */
.L_x_43464:
        /* <DEDUP_REMOVED lines=10> */
.L_x_43467:
[----:B------:R-:W0:Y:S02]  /*7f90*/  I2F.S64 R2, R2 ;  /* 0x0000000200027312 */ /* 0x000e240000301400 */
[----:B0-----:R-:W-:-:S04]  /*7fa0*/  F2FP.PACK_AB R3, RZ, R2 ;  /* 0x00000002ff03723e */ /* 0x001fc800000000ff */
[----:B------:R-:W-:-:S05]  /*7fb0*/  PRMT R3, R3, 0x5410, RZ ;  /* 0x0000541003037816 */ /* 0x000fca00000000ff */
[----:B------:R0:W-:Y:S01]  /*7fc0*/  STG.E [R16.64], R3 ;  /* 0x0000000310007986 */ /* 0x0001e2000c101924 */
[----:B------:R-:W-:Y:S05]  /*7fd0*/  BRA `(.L_x_43461) ;  /* 0x00000af000007947 */ /* 0x000fea0003800000 */
.L_x_43466:
[----:B------:R-:W0:Y:S02]  /*7fe0*/  I2F.F64.S64 R2, R2 ;  /* 0x0000000200027312 */ /* 0x000e240000301c00 */
[----:B0-----:R0:W-:Y:S01]  /*7ff0*/  STG.E.64 [R16.64], R2 ;  /* 0x0000000210007986 */ /* 0x0011e2000c101b24 */
[----:B------:R-:W-:Y:S05]  /*8000*/  BRA `(.L_x_43461) ;  /* 0x00000ac000007947 */ /* 0x000fea0003800000 */
.L_x_43456:
        /* <DEDUP_REMOVED lines=13> */
.L_x_43470:
[----:B------:R-:W0:Y:S01]  /*80e0*/  I2F.F64.S64 R4, R2 ;  /* 0x0000000200047312 */ /* 0x000e220000301c00 */
[----:B------:R-:W-:-:S05]  /*80f0*/  CS2R R6, SRZ ;  /* 0x0000000000067805 */ /* 0x000fca000001ff00 */
[----:B0-----:R0:W-:Y:S01]  /*8100*/  STG.E.128 [R16.64], R4 ;  /* 0x0000000410007986 */ /* 0x0011e2000c101d24 */
[----:B------:R-:W-:Y:S05]  /*8110*/  BRA `(.L_x_43461) ;  /* 0x000009b000007947 */ /* 0x000fea0003800000 */
.L_x_43469:
        /* <DEDUP_REMOVED lines=21> */
.L_x_43474:
[----:B------:R-:W-:Y:S05]  /*8270*/  BSYNC B0 ;  /* 0x0000000000007941 */ /* 0x000fea0003800000 */
.L_x_43473:
[----:B------:R-:W-:-:S05]  /*8280*/  LOP3.LUT R5, R0, R5, RZ, 0xfc, !PT ;  /* 0x0000000500057212 */ /* 0x000fca00078efcff */
[----:B------:R0:W-:Y:S01]  /*8290*/  STG.E.U8 [R16.64], R5 ;  /* 0x0000000510007986 */ /* 0x0001e2000c101124 */
[----:B------:R-:W-:Y:S05]  /*82a0*/  BRA `(.L_x_43461) ;  /* 0x0000082000007947 */ /* 0x000fea0003800000 */
.L_x_43472:
        /* <DEDUP_REMOVED lines=13> */
.L_x_43476:
[----:B------:R-:W-:Y:S01]  /*8380*/  IMAD.MOV.U32 R0, RZ, RZ, 0x7f ;  /* 0x0000007fff007424 */ /* 0x000fe200078e00ff */
[----:B------:R-:W-:-:S04]  /*8390*/  ISETP.GT.U32.AND P0, PT, R4, 0x7f800000, PT ;  /* 0x7f8000000400780c */ /* 0x000fc80003f04070 */
[----:B------:R-:W-:-:S04]  /*83a0*/  SEL R0, R0, 0x7c, P0 ;  /* 0x0000007c00007807 */ /* 0x000fc80000000000 */
.L_x_43477:
[----:B------:R-:W-:Y:S05]  /*83b0*/  BSYNC B0 ;  /* 0x0000000000007941 */ /* 0x000fea0003800000 */
.L_x_43475:
[----:B------:R-:W-:-:S04]  /*83c0*/  LOP3.LUT R2, R3, 0x80000000, RZ, 0xc0, !PT ;  /* 0x8000000003027812 */ /* 0x000fc800078ec0ff */
[----:B------:R-:W-:-:S04]  /*83d0*/  SHF.R.U32.HI R3, RZ, 0x18, R2 ;  /* 0x00000018ff037819 */ /* 0x000fc80000011602 */
[----:B------:R-:W-:-:S05]  /*83e0*/  LOP3.LUT R3, R0, R3, RZ, 0xfc, !PT ;  /* 0x0000000300037212 */ /* 0x000fca00078efcff */
[----:B------:R0:W-:Y:S01]  /*83f0*/  STG.E.U8 [R16.64], R3 ;  /* 0x0000000310007986 */ /* 0x0001e2000c101124 */
[----:B------:R-:W-:Y:S05]  /*8400*/  BRA `(.L_x_43461) ;  /* 0x000006c000007947 */ /* 0x000fea0003800000 */
.L_x_43471:
[----:B------:R-:W0:Y:S02]  /*8410*/  I2F.S64 R0, R2 ;  /* 0x0000000200007312 */ /* 0x000e240000301400 */
[----:B0-----:R-:W-:-:S05]  /*8420*/  F2FP.BF16.PACK_AB R0, RZ, R0 ;  /* 0x00000000ff00723e */ /* 0x001fca00000010ff */
[----:B------:R0:W-:Y:S01]  /*8430*/  STG.E.U16 [R16.64], R0 ;  /* 0x0000000010007986 */ /* 0x0001e2000c101524 */
[----:B------:R-:W-:Y:S05]  /*8440*/  BRA `(.L_x_43461) ;  /* 0x0000068000007947 */ /* 0x000fea0003800000 */
.L_x_43468:
        /* <DEDUP_REMOVED lines=10> */
.L_x_43480:
        /* <DEDUP_REMOVED lines=17> */
.L_x_43483:
[----:B------:R-:W-:-:S04]  /*8600*/  LOP3.LUT R2, R3, 0x80000000, RZ, 0xc0, !PT ;  /* 0x8000000003027812 */ /* 0x000fc800078ec0ff */
[----:B------:R-:W-:-:S04]  /*8610*/  SHF.R.U32.HI R3, RZ, 0x18, R2 ;  /* 0x00000018ff037819 */ /* 0x000fc80000011602 */
[----:B------:R-:W-:-:S04]  /*8620*/  LOP3.LUT R0, R0, R3, RZ, 0xfc, !PT ;  /* 0x0000000300007212 */ /* 0x000fc800078efcff */
[----:B------:R-:W-:Y:S02]  /*8630*/  PRMT R8, R0, 0x7610, R8 ;  /* 0x0000761000087816 */ /* 0x000fe40000000008 */
.L_x_43482:
[----:B------:R-:W-:Y:S05]  /*8640*/  BSYNC B0 ;  /* 0x0000000000007941 */ /* 0x000fea0003800000 */
.L_x_43481:
[----:B------:R0:W-:Y:S01]  /*8650*/  STG.E.U8 [R16.64], R8 ;  /* 0x0000000810007986 */ /* 0x0001e2000c101124 */
[----:B------:R-:W-:Y:S05]  /*8660*/  BRA `(.L_x_43461) ;  /* 0x0000046000007947 */ /* 0x000fea0003800000 */
.L_x_43479:
        /* <DEDUP_REMOVED lines=17> */
.L_x_43486:
[----:B------:R-:W-:-:S04]  /*8780*/  LOP3.LUT R2, R3, 0x80000000, RZ, 0xc0, !PT ;  /* 0x8000000003027812 */ /* 0x000fc800078ec0ff */
[----:B------:R-:W-:-:S04]  /*8790*/  SHF.R.U32.HI R3, RZ, 0x18, R2 ;  /* 0x00000018ff037819 */ /* 0x000fc80000011602 */
[----:B------:R-:W-:-:S04]  /*87a0*/  LOP3.LUT R0, R0, R3, RZ, 0xfc, !PT ;  /* 0x0000000300007212 */ /* 0x000fc800078efcff */
[----:B------:R-:W-:Y:S02]  /*87b0*/  PRMT R8, R0, 0x7610, R8 ;  /* 0x0000761000087816 */ /* 0x000fe40000000008 */
.L_x_43485:
[----:B------:R-:W-:Y:S05]  /*87c0*/  BSYNC B0 ;  /* 0x0000000000007941 */ /* 0x000fea0003800000 */
.L_x_43484:
[----:B------:R0:W-:Y:S01]  /*87d0*/  STG.E.U8 [R16.64], R8 ;  /* 0x0000000810007986 */ /* 0x0001e2000c101124 */
[----:B------:R-:W-:Y:S05]  /*87e0*/  BRA `(.L_x_43461) ;  /* 0x000002e000007947 */ /* 0x000fea0003800000 */
.L_x_43478:
        /* <DEDUP_REMOVED lines=23> */
.L_x_43460:
        /* <DEDUP_REMOVED lines=20> */
.L_x_43488:
[----:B------:R0:W-:Y:S01]  /*8aa0*/  STG.E.64 [R16.64], R2 ;  /* 0x0000000210007986 */ /* 0x0001e2000c101b24 */
[----:B------:R-:W-:Y:S05]  /*8ab0*/  BRA `(.L_x_43461) ;  /* 0x0000001000007947 */ /* 0x000fea0003800000 */
.L_x_43487:
[----:B------:R0:W-:Y:S02]  /*8ac0*/  STG.E [R16.64], R7 ;  /* 0x0000000710007986 */ /* 0x0001e4000c101924 */
.L_x_43461:
[----:B------:R-:W-:Y:S02]  /*8ad0*/  IADD3 R19, R19, 0x80, RZ ;  /* 0x0000008013137810 */ /* 0x000fe40007ffe0ff */
.L_x_43350:
[----:B------:R-:W-:Y:S05]  /*8ae0*/  BSYNC B6 ;  /* 0x0000000000067941 */ /* 0x000fea0003800000 */
.L_x_43349:
        /* <DEDUP_REMOVED lines=230> */
.L_x_43489:
        /* <DEDUP_REMOVED lines=19> */
.L_x_43493:
[----:B------:R0:W5:Y:S01]  /*9a80*/  LDG.E.U8 R14, [R2.64] ;  /* 0x00000024020e7981 */ /* 0x000162000c1e1100 */
[----:B------:R-:W-:Y:S01]  /*9a90*/  IMAD.MOV.U32 R15, RZ, RZ, RZ ;  /* 0x000000ffff0f7224 */ /* 0x000fe200078e00ff */
[----:B------:R-:W-:Y:S05]  /*9aa0*/  BRA `(.L_x_43495) ;  /* 0x00000d5000007947 */ /* 0x000fea0003800000 */
.L_x_43492:
        /* <DEDUP_REMOVED lines=8> */
.L_x_43497:
[----:B------:R-:W2:Y:S02]  /*9b30*/  LDG.E R14, [R2.64] ;  /* 0x00000024020e7981 */ /* 0x000ea4000c1e1900 */
[----:B--2---:R-:W-:Y:S01]  /*9b40*/  SHF.R.S32.HI R15, RZ, 0x1f, R14 ;  /* 0x0000001fff0f7819 */ /* 0x004fe2000001140e */
[----:B------:R-:W-:Y:S05]  /*9b50*/  BRA `(.L_x_43495) ;  /* 0x00000ca000007947 */ /* 0x000fea0003800000 */
.L_x_43496:
[----:B------:R-:W2:Y:S02]  /*9b60*/  LDG.E.S16 R14, [R2.64] ;  /* 0x00000024020e7981 */ /* 0x000ea4000c1e1700 */
[----:B--2---:R-:W-:Y:S01]  /*9b70*/  SHF.R.S32.HI R15, RZ, 0x1f, R14 ;  /* 0x0000001fff0f7819 */ /* 0x004fe2000001140e */
[----:B------:R-:W-:Y:S05]  /*9b80*/  BRA `(.L_x_43495) ;  /* 0x00000c7000007947 */ /* 0x000fea0003800000 */
.L_x_43491:
        /* <DEDUP_REMOVED lines=9> */
.L_x_43499:
[----:B------:R-:W2:Y:S02]  /*9c20*/  LDG.E.U16 R2, [R2.64] ;  /* 0x0000002402027981 */ /* 0x000ea4000c1e1500 */
[----:B--2---:R-:W-:-:S06]  /*9c30*/  HADD2.F32 R14, -RZ, R2.H0_H0 ;  /* 0x20000002ff0e7230 */ /* 0x004fcc0000004100 */
[----:B------:R-:W0:Y:S01]  /*9c40*/  F2I.S64.TRUNC R14, R14 ;  /* 0x0000000e000e7311 */ /* 0x000e22000020d900 */
[----:B------:R-:W-:Y:S05]  /*9c50*/  BRA `(.L_x_43495) ;  /* 0x00000ba000007947 */ /* 0x000fea0003800000 */
.L_x_43498:
        /* <DEDUP_REMOVED lines=9> */
.L_x_43501:
[----:B------:R-:W2:Y:S02]  /*9cf0*/  LDG.E.U16 R2, [R2.64] ;  /* 0x0000002402027981 */ /* 0x000ea4000c1e1500 */
[----:B--2---:R-:W-:-:S06]  /*9d00*/  HADD2.F32 R14, -RZ, R2.H0_H0 ;  /* 0x20000002ff0e7230 */ /* 0x004fcc0000004100 */
[----:B------:R-:W0:Y:S01]  /*9d10*/  F2I.S64.TRUNC R14, R14 ;  /* 0x0000000e000e7311 */ /* 0x000e22000020d900 */
[----:B------:R-:W-:Y:S05]  /*9d20*/  BRA `(.L_x_43495) ;  /* 0x00000ad000007947 */ /* 0x000fea0003800000 */
.L_x_43500:
[----:B------:R-:W2:Y:S02]  /*9d30*/  LDG.E.64 R2, [R2.64] ;  /* 0x0000002402027981 */ /* 0x000ea4000c1e1b00 */
[----:B--2---:R0:W1:Y:S01]  /*9d40*/  F2I.S64.F64.TRUNC R14, R2 ;  /* 0x00000002000e7311 */ /* 0x004062000030d900 */
[----:B------:R-:W-:Y:S05]  /*9d50*/  BRA `(.L_x_43495) ;  /* 0x00000aa000007947 */ /* 0x000fea0003800000 */
.L_x_43490:
        /* <DEDUP_REMOVED lines=13> */
.L_x_43504:
[----:B------:R-:W2:Y:S02]  /*9e30*/  LDG.E.64 R2, [R2.64] ;  /* 0x0000002402027981 */ /* 0x000ea4000c1e1b00 */
[----:B--2---:R0:W1:Y:S01]  /*9e40*/  F2I.S64.F64.TRUNC R14, R2 ;  /* 0x00000002000e7311 */ /* 0x004062000030d900 */
[----:B------:R-:W-:Y:S05]  /*9e50*/  BRA `(.L_x_43495) ;  /* 0x000009a000007947 */ /* 0x000fea0003800000 */
.L_x_43503:
        /* <DEDUP_REMOVED lines=27> */
.L_x_43506:
        /* <DEDUP_REMOVED lines=14> */
.L_x_43505:
[----:B------:R-:W2:Y:S02]  /*a0f0*/  LDG.E.U16 R14, [R2.64] ;  /* 0x00000024020e7981 */ /* 0x000ea4000c1e1500 */
[----:B--2---:R-:W-:-:S06]  /*a100*/  PRMT R14, RZ, 0x5410, R14 ;  /* 0x00005410ff0e7816 */ /* 0x004fcc000000000e */
[----:B------:R-:W0:Y:S01]  /*a110*/  F2I.S64.TRUNC R14, R14 ;  /* 0x0000000e000e7311 */ /* 0x000e22000020d900 */
[----:B------:R-:W-:Y:S05]  /*a120*/  BRA `(.L_x_43495) ;  /* 0x000006d000007947 */ /* 0x000fea0003800000 */
.L_x_43502:
        /* <DEDUP_REMOVED lines=11> */
.L_x_43509:
        /* <DEDUP_REMOVED lines=21> */
.L_x_43513:
[----:B------:R-:W-:Y:S05]  /*a330*/  BSYNC B1 ;  /* 0x0000000000017941 */ /* 0x000fea0003800000 */
.L_x_43512:
[----:B------:R-:W-:Y:S01]  /*a340*/  IMAD.SHL.U32 R2, R2, 0x100000, RZ ;  /* 0x0010000002027824 */ /* 0x000fe200078e00ff */
[----:B------:R-:W-:-:S04]  /*a350*/  LEA R3, R0, 0x3b800000, 0x17 ;  /* 0x3b80000000037811 */ /* 0x000fc800078eb8ff */
[----:B------:R-:W-:Y:S02]  /*a360*/  LOP3.LUT R14, R3, R2, R14, 0xfe, !PT ;  /* 0x00000002030e7212 */ /* 0x000fe400078efe0e */
.L_x_43511:
[----:B------:R-:W-:Y:S05]  /*a370*/  BSYNC B0 ;  /* 0x0000000000007941 */ /* 0x000fea0003800000 */
.L_x_43510:
[----:B------:R-:W0:Y:S01]  /*a380*/  F2I.S64.TRUNC R14, R14 ;  /* 0x0000000e000e7311 */ /* 0x000e22000020d900 */
[----:B------:R-:W-:Y:S05]  /*a390*/  BRA `(.L_x_43495) ;  /* 0x0000046000007947 */ /* 0x000fea0003800000 */
.L_x_43508:
        /* <DEDUP_REMOVED lines=21> */
.L_x_43517:
[----:B------:R-:W-:Y:S05]  /*a4f0*/  BSYNC B1 ;  /* 0x0000000000017941 */ /* 0x000fea0003800000 */
.L_x_43516:
[----:B------:R-:W-:Y:S01]  /*a500*/  IMAD.SHL.U32 R2, R2, 0x200000, RZ ;  /* 0x0020000002027824 */ /* 0x000fe200078e00ff */
[----:B------:R-:W-:-:S04]  /*a510*/  LEA R3, R0, 0x37800000, 0x17 ;  /* 0x3780000000037811 */ /* 0x000fc800078eb8ff */
[----:B------:R-:W-:Y:S02]  /*a520*/  LOP3.LUT R14, R3, R2, R14, 0xfe, !PT ;  /* 0x00000002030e7212 */ /* 0x000fe400078efe0e */
.L_x_43515:
[----:B------:R-:W-:Y:S05]  /*a530*/  BSYNC B0 ;  /* 0x0000000000007941 */ /* 0x000fea0003800000 */
.L_x_43514:
[----:B------:R-:W0:Y:S01]  /*a540*/  F2I.S64.TRUNC R14, R14 ;  /* 0x0000000e000e7311 */ /* 0x000e22000020d900 */
[----:B------:R-:W-:Y:S05]  /*a550*/  BRA `(.L_x_43495) ;  /* 0x000002a000007947 */ /* 0x000fea0003800000 */
.L_x_43507:
        /* <DEDUP_REMOVED lines=14> */
.L_x_43521:
[----:B------:R-:W-:Y:S05]  /*a640*/  BSYNC B0 ;  /* 0x0000000000007941 */ /* 0x000fea0003800000 */
.L_x_43520:
[----:B------:R-:W0:Y:S01]  /*a650*/  F2I.S64.TRUNC R14, R14 ;  /* 0x0000000e000e7311 */ /* 0x000e22000020d900 */
[----:B------:R-:W-:Y:S05]  /*a660*/  BRA `(.L_x_43495) ;  /* 0x0000019000007947 */ /* 0x000fea0003800000 */
.L_x_43494:
        /* <DEDUP_REMOVED lines=21> */
.L_x_43519:
[----:B------:R0:W5:Y:S01]  /*a7c0*/  LDG.E.64 R14, [R2.64] ;  /* 0x00000024020e7981 */ /* 0x000162000c1e1b00 */
[----:B------:R-:W-:Y:S05]  /*a7d0*/  BRA `(.L_x_43495) ;  /* 0x0000002000007947 */ /* 0x000fea0003800000 */
.L_x_43518:
[----:B------:R0:W5:Y:S01]  /*a7e0*/  LDG.E R14, [R2.64] ;  /* 0x00000024020e7981 */ /* 0x000162000c1e1900 */
[----:B------:R-:W-:-:S05]  /*a7f0*/  IMAD.MOV.U32 R15, RZ, RZ, RZ ;  /* 0x000000ffff0f7224 */ /* 0x000fca00078e00ff */
.L_x_43495:
        /* <DEDUP_REMOVED lines=11> */
.L_x_43523:
        /* <DEDUP_REMOVED lines=18> */
.L_x_43524:
[----:B------:R-:W-:Y:S05]  /*a9d0*/  BSYNC B0 ;  /* 0x0000000000007941 */ /* 0x000fea0003800000 */
.L_x_43522:
        /* <DEDUP_REMOVED lines=25> */
.L_x_43528:
[----:B------:R-:W-:Y:S01]  /*ab70*/  STG.E.U8 [R16.64], R7 ;  /* 0x0000000710007986 */ /* 0x000fe2000c101124 */
[----:B------:R-:W-:Y:S05]  /*ab80*/  EXIT ;  /* 0x000000000000794d */ /* 0x000fea0003800000 */
.L_x_43527:
        /* <DEDUP_REMOVED lines=8> */
.L_x_43531:
[----:B------:R-:W-:Y:S01]  /*ac10*/  STG.E [R16.64], R7 ;  /* 0x0000000710007986 */ /* 0x000fe2000c101924 */
[----:B------:R-:W-:Y:S05]  /*ac20*/  EXIT ;  /* 0x000000000000794d */ /* 0x000fea0003800000 */
.L_x_43530:
[----:B------:R-:W-:Y:S01]  /*ac30*/  STG.E.U16 [R16.64], R7 ;  /* 0x0000000710007986 */ /* 0x000fe2000c101524 */
[----:B------:R-:W-:Y:S05]  /*ac40*/  EXIT ;  /* 0x000000000000794d */ /* 0x000fea0003800000 */
.L_x_43526:
        /* <DEDUP_REMOVED lines=9> */
.L_x_43533:
[----:B------:R-:W0:Y:S02]  /*ace0*/  I2F.S64 R0, R2 ;  /* 0x0000000200007312 */ /* 0x000e240000301400 */
[----:B0-----:R-:W-:-:S05]  /*acf0*/  F2FP.PACK_AB R0, RZ, R0 ;  /* 0x00000000ff00723e */ /* 0x001fca00000000ff */
[----:B------:R-:W-:Y:S01]  /*ad00*/  STG.E.U16 [R16.64], R0 ;  /* 0x0000000010007986 */ /* 0x000fe2000c101524 */
[----:B------:R-:W-:Y:S05]  /*ad10*/  EXIT ;  /* 0x000000000000794d */ /* 0x000fea0003800000 */
.L_x_43532:
        /* <DEDUP_REMOVED lines=10> */
.L_x_43535:
[----:B------:R-:W0:Y:S02]  /*adc0*/  I2F.S64 R2, R2 ;  /* 0x0000000200027312 */ /* 0x000e240000301400 */
[----:B0-----:R-:W-:-:S04]  /*add0*/  F2FP.PACK_AB R3, RZ, R2 ;  /* 0x00000002ff03723e */ /* 0x001fc800000000ff */
[----:B------:R-:W-:-:S05]  /*ade0*/  PRMT R3, R3, 0x5410, RZ ;  /* 0x0000541003037816 */ /* 0x000fca00000000ff */
[----:B------:R-:W-:Y:S01]  /*adf0*/  STG.E [R16.64], R3 ;  /* 0x0000000310007986 */ /* 0x000fe2000c101924 */
[----:B------:R-:W-:Y:S05]  /*ae00*/  EXIT ;  /* 0x000000000000794d */ /* 0x000fea0003800000 */
.L_x_43534:
[----:B------:R-:W0:Y:S02]  /*ae10*/  I2F.F64.S64 R2, R2 ;  /* 0x0000000200027312 */ /* 0x000e240000301c00 */
[----:B0-----:R-:W-:Y:S01]  /*ae20*/  STG.E.64 [R16.64], R2 ;  /* 0x0000000210007986 */ /* 0x001fe2000c101b24 */
[----:B------:R-:W-:Y:S05]  /*ae30*/  EXIT ;  /* 0x000000000000794d */ /* 0x000fea0003800000 */
.L_x_43525:
        /* <DEDUP_REMOVED lines=13> */
.L_x_43538:
[----:B------:R-:W0:Y:S01]  /*af10*/  I2F.F64.S64 R4, R2 ;  /* 0x0000000200047312 */ /* 0x000e220000301c00 */
[----:B------:R-:W-:-:S05]  /*af20*/  CS2R R6, SRZ ;  /* 0x0000000000067805 */ /* 0x000fca000001ff00 */
[----:B0-----:R-:W-:Y:S01]  /*af30*/  STG.E.128 [R16.64], R4 ;  /* 0x0000000410007986 */ /* 0x001fe2000c101d24 */
[----:B------:R-:W-:Y:S05]  /*af40*/  EXIT ;  /* 0x000000000000794d */ /* 0x000fea0003800000 */
.L_x_43537:
        /* <DEDUP_REMOVED lines=21> */
.L_x_43542:
[----:B------:R-:W-:Y:S05]  /*b0a0*/  BSYNC B0 ;  /* 0x0000000000007941 */ /* 0x000fea0003800000 */
.L_x_43541:
[----:B------:R-:W-:-:S05]  /*b0b0*/  LOP3.LUT R5, R0, R5, RZ, 0xfc, !PT ;  /* 0x0000000500057212 */ /* 0x000fca00078efcff */
[----:B------:R-:W-:Y:S01]  /*b0c0*/  STG.E.U8 [R16.64], R5 ;  /* 0x0000000510007986 */ /* 0x000fe2000c101124 */
[----:B------:R-:W-:Y:S05]  /*b0d0*/  EXIT ;  /* 0x000000000000794d */ /* 0x000fea0003800000 */
.L_x_43540:
        /* <DEDUP_REMOVED lines=13> */
.L_x_43544:
[----:B------:R-:W-:Y:S01]  /*b1b0*/  IMAD.MOV.U32 R0, RZ, RZ, 0x7f ;  /* 0x0000007fff007424 */ /* 0x000fe200078e00ff */
[----:B------:R-:W-:-:S04]  /*b1c0*/  ISETP.GT.U32.AND P0, PT, R4, 0x7f800000, PT ;  /* 0x7f8000000400780c */ /* 0x000fc80003f04070 */
[----:B------:R-:W-:-:S04]  /*b1d0*/  SEL R0, R0, 0x7c, P0 ;  /* 0x0000007c00007807 */ /* 0x000fc80000000000 */
.L_x_43545:
[----:B------:R-:W-:Y:S05]  /*b1e0*/  BSYNC B0 ;  /* 0x0000000000007941 */ /* 0x000fea0003800000 */
.L_x_43543:
[----:B------:R-:W-:-:S04]  /*b1f0*/  LOP3.LUT R2, R3, 0x80000000, RZ, 0xc0, !PT ;  /* 0x8000000003027812 */ /* 0x000fc800078ec0ff */
[----:B------:R-:W-:-:S04]  /*b200*/  SHF.R.U32.HI R3, RZ, 0x18, R2 ;  /* 0x00000018ff037819 */ /* 0x000fc80000011602 */
[----:B------:R-:W-:-:S05]  /*b210*/  LOP3.LUT R3, R0, R3, RZ, 0xfc, !PT ;  /* 0x0000000300037212 */ /* 0x000fca00078efcff */
[----:B------:R-:W-:Y:S01]  /*b220*/  STG.E.U8 [R16.64], R3 ;  /* 0x0000000310007986 */ /* 0x000fe2000c101124 */
[----:B------:R-:W-:Y:S05]  /*b230*/  EXIT ;  /* 0x000000000000794d */ /* 0x000fea0003800000 */
.L_x_43539:
[----:B------:R-:W0:Y:S02]  /*b240*/  I2F.S64 R0, R2 ;  /* 0x0000000200007312 */ /* 0x000e240000301400 */
[----:B0-----:R-:W-:-:S05]  /*b250*/  F2FP.BF16.PACK_AB R0, RZ, R0 ;  /* 0x00000000ff00723e */ /* 0x001fca00000010ff */
[----:B------:R-:W-:Y:S01]  /*b260*/  STG.E.U16 [R16.64], R0 ;  /* 0x0000000010007986 */ /* 0x000fe2000c101524 */
[----:B------:R-:W-:Y:S05]  /*b270*/  EXIT ;  /* 0x000000000000794d */ /* 0x000fea0003800000 */
.L_x_43536:
        /* <DEDUP_REMOVED lines=10> */
.L_x_43548:
        /* <DEDUP_REMOVED lines=17> */
.L_x_43551:
[----:B------:R-:W-:-:S04]  /*b430*/  LOP3.LUT R2, R3, 0x80000000, RZ, 0xc0, !PT ;  /* 0x8000000003027812 */ /* 0x000fc800078ec0ff */
[----:B------:R-:W-:-:S04]  /*b440*/  SHF.R.U32.HI R3, RZ, 0x18, R2 ;  /* 0x00000018ff037819 */ /* 0x000fc80000011602 */
[----:B------:R-:W-:-:S04]  /*b450*/  LOP3.LUT R0, R0, R3, RZ, 0xfc, !PT ;  /* 0x0000000300007212 */ /* 0x000fc800078efcff */
[----:B------:R-:W-:Y:S02]  /*b460*/  PRMT R8, R0, 0x7610, R8 ;  /* 0x0000761000087816 */ /* 0x000fe40000000008 */
.L_x_43550:
[----:B------:R-:W-:Y:S05]  /*b470*/  BSYNC B0 ;  /* 0x0000000000007941 */ /* 0x000fea0003800000 */
.L_x_43549:
[----:B------:R-:W-:Y:S01]  /*b480*/  STG.E.U8 [R16.64], R8 ;  /* 0x0000000810007986 */ /* 0x000fe2000c101124 */
[----:B------:R-:W-:Y:S05]  /*b490*/  EXIT ;  /* 0x000000000000794d */ /* 0x000fea0003800000 */
.L_x_43547:
        /* <DEDUP_REMOVED lines=17> */
.L_x_43554:
[----:B------:R-:W-:-:S04]  /*b5b0*/  LOP3.LUT R2, R3, 0x80000000, RZ, 0xc0, !PT ;  /* 0x8000000003027812 */ /* 0x000fc800078ec0ff */
[----:B------:R-:W-:-:S04]  /*b5c0*/  SHF.R.U32.HI R3, RZ, 0x18, R2 ;  /* 0x00000018ff037819 */ /* 0x000fc80000011602 */
[----:B------:R-:W-:-:S04]  /*b5d0*/  LOP3.LUT R0, R0, R3, RZ, 0xfc, !PT ;  /* 0x0000000300007212 */ /* 0x000fc800078efcff */
[----:B------:R-:W-:Y:S02]  /*b5e0*/  PRMT R8, R0, 0x7610, R8 ;  /* 0x0000761000087816 */ /* 0x000fe40000000008 */
.L_x_43553:
[----:B------:R-:W-:Y:S05]  /*b5f0*/  BSYNC B0 ;  /* 0x0000000000007941 */ /* 0x000fea0003800000 */
.L_x_43552:
[----:B------:R-:W-:Y:S01]  /*b600*/  STG.E.U8 [R16.64], R8 ;  /* 0x0000000810007986 */ /* 0x000fe2000c101124 */
[----:B------:R-:W-:Y:S05]  /*b610*/  EXIT ;  /* 0x000000000000794d */ /* 0x000fea0003800000 */
.L_x_43546:
        /* <DEDUP_REMOVED lines=23> */
.L_x_43529:
        /* <DEDUP_REMOVED lines=20> */
.L_x_43556:
[----:B------:R-:W-:Y:S01]  /*b8d0*/  STG.E.64 [R16.64], R2 ;  /* 0x0000000210007986 */ /* 0x000fe2000c101b24 */
[----:B------:R-:W-:Y:S05]  /*b8e0*/  EXIT ;  /* 0x000000000000794d */ /* 0x000fea0003800000 */
.L_x_43555:
[----:B------:R-:W-:Y:S01]  /*b8f0*/  STG.E [R16.64], R7 ;  /* 0x0000000710007986 */ /* 0x000fe2000c101924 */
[----:B------:R-:W-:Y:S05]  /*b900*/  EXIT ;  /* 0x000000000000794d */ /* 0x000fea0003800000 */
        .weak           $__internal_48_$__cuda_sm20_rem_s64
        .type           $__internal_48_$__cuda_sm20_rem_s64,@function
        .size           $__internal_48_$__cuda_sm20_rem_s64,(.L_x_50493 - $__internal_48_$__cuda_sm20_rem_s64)
$__internal_48_$__cuda_sm20_rem_s64:
[-C--:B------:R-:W-:Y:S02]  /*b910*/  IADD3 R9, P1, RZ, -R4.reuse, RZ ;  /* 0x80000004ff097210 */ /* 0x080fe40007f3e0ff */
        /* <DEDUP_REMOVED lines=34> */
[----:B------:R-:W-:Y:S02]  /*bb40*/  IMAD.MOV.U32 R11, RZ, RZ, RZ ;  /* 0x000000ffff0b7224 */ /* 0x000fe400078e00ff */
[----:B------:R-:W-:-:S04]  /*bb50*/  IMAD.HI.U32 R7, P2, R5, R10, R20 ;  /* 0x0000000a05077227 */ /* 0x000fc80007840014 */
[CC--:B------:R-:W-:Y:S02]  /*bb60*/  IMAD R10, R5.reuse, R12.reuse, RZ ;  /* 0x0000000c050a7224 */ /* 0x0c0fe400078e02ff */
[----:B------:R-:W-:-:S03]  /*bb70*/  IMAD.HI.U32 R12, R5, R12, RZ ;  /* 0x0000000c050c7227 */ /* 0x000fc600078e00ff */
[----:B------:R-:W-:Y:S01]  /*bb80*/  IADD3 R7, P3, R10, R7, RZ ;  /* 0x000000070a077210 */ /* 0x000fe20007f7e0ff */
[----:B------:R-:W-:-:S04]  /*bb90*/  IMAD.X R12, R12, 0x1, R5, P0 ;  /* 0x000000010c0c7824 */ /* 0x000fc800000e0605 */
        /* <DEDUP_REMOVED lines=36> */
[----:B------:R-:W-:Y:S06]  /*bde0*/  RET.REL.NODEC R6 `(_ZN2at6native18elementwise_kernelILi128ELi4EZNS0_15gpu_kernel_implINS0_13AUnaryFunctorIlllZZZNS0_21remainder_kernel_cudaERNS_18TensorIteratorBaseEENKUlvE_clEvENKUlvE2_clEvEUlllE_EEEEvS5_RKT_EUliE_EEviT1_) ;  /* 0xffff421006007950 */ /* 0x000fec0003c3ffff */
.L_x_43557:
        /* <DEDUP_REMOVED lines=9> */
.L_x_50493:


//--------------------- .text._ZN2at6native27unrolled_elementwise_kernelINS0_13AUnaryFunctorIlllZZZNS0_21remainder_kernel_cudaERNS_18TensorIteratorBaseEENKUlvE_clEvENKUlvE2_clEvEUlllE_EESt5arrayIPcLm2EELi4E23TrivialOffsetCalculatorILi1EjESD_NS0_6memory12LoadWithCastILi1EEENSE_13StoreWithCastILi1EEEEEviT_T0_T2_T3_T4_T5_ --------------------------
	.section	.text._ZN2at6native27unrolled_elementwise_kernelINS0_13AUnaryFunctorIlllZZZNS0_21remainder_kernel_cudaERNS_18TensorIteratorBaseEENKUlvE_clEvENKUlvE2_clEvEUlllE_EESt5arrayIPcLm2EELi4E23TrivialOffsetCalculatorILi1EjESD_NS0_6memory12LoadWithCastILi1EEENSE_13StoreWithCastILi1EEEEEviT_T0_T2_T3_T4_T5_,"ax",@progbits
	.sectioninfo	@"SHI_REGISTERS=32"
	.align	128
        .global         _ZN2at6native27unrolled_elementwise_kernelINS0_13AUnaryFunctorIlllZZZNS0_21remainder_kernel_cudaERNS_18TensorIteratorBaseEENKUlvE_clEvENKUlvE2_clEvEUlllE_EESt5arrayIPcLm2EELi4E23TrivialOffsetCalculatorILi1EjESD_NS0_6memory12LoadWithCastILi1EEENSE_13StoreWithCastILi1EEEEEviT_T0_T2_T3_T4_T5_
        .type           _ZN2at6native27unrolled_elementwise_kernelINS0_13AUnaryFunctorIlllZZZNS0_21remainder_kernel_cudaERNS_18TensorIteratorBaseEENKUlvE_clEvENKUlvE2_clEvEUlllE_EESt5arrayIPcLm2EELi4E23TrivialOffsetCalculatorILi1EjESD_NS0_6memory12LoadWithCastILi1EEENSE_13StoreWithCastILi1EEEEEviT_T0_T2_T3_T4_T5_,@function
        .size           _ZN2at6native27unrolled_elementwise_kernelINS0_13AUnaryFunctorIlllZZZNS0_21remainder_kernel_cudaERNS_18TensorIteratorBaseEENKUlvE_clEvENKUlvE2_clEvEUlllE_EESt5arrayIPcLm2EELi4E23TrivialOffsetCalculatorILi1EjESD_NS0_6memory12LoadWithCastILi1EEENSE_13StoreWithCastILi1EEEEEviT_T0_T2_T3_T4_T5_,(.L_x_50494 - _ZN2at6native27unrolled_elementwise_kernelINS0_13AUnaryFunctorIlllZZZNS0_21remainder_kernel_cudaERNS_18TensorIteratorBaseEENKUlvE_clEvENKUlvE2_clEvEUlllE_EESt5arrayIPcLm2EELi4E23TrivialOffsetCalculatorILi1EjESD_NS0_6memory12LoadWithCastILi1EEENSE_13StoreWithCastILi1EEEEEviT_T0_T2_T3_T4_T5_)
        .other          _ZN2at6native27unrolled_elementwise_kernelINS0_13AUnaryFunctorIlllZZZNS0_21remainder_kernel_cudaERNS_18TensorIteratorBaseEENKUlvE_clEvENKUlvE2_clEvEUlllE_EESt5arrayIPcLm2EELi4E23TrivialOffsetCalculatorILi1EjESD_NS0_6memory12LoadWithCastILi1EEENSE_13StoreWithCastILi1EEEEEviT_T0_T2_T3_T4_T5_,@"STO_CUDA_ENTRY STV_DEFAULT"
_ZN2at6native27unrolled_elementwise_kernelINS0_13AUnaryFunctorIlllZZZNS0_21remainder_kernel_cudaERNS_18TensorIteratorBaseEENKUlvE_clEvENKUlvE2_clEvEUlllE_EESt5arrayIPcLm2EELi4E23TrivialOffsetCalculatorILi1EjESD_NS0_6memory12LoadWithCastILi1EEENSE_13StoreWithCastILi1EEEEEviT_T0_T2_T3_T4_T5_:
.text._ZN2at6native27unrolled_elementwise_kernelINS0_13AUnaryFunctorIlllZZZNS0_21remainder_kernel_cudaERNS_18TensorIteratorBaseEENKUlvE_clEvENKUlvE2_clEvEUlllE_EESt5arrayIPcLm2EELi4E23TrivialOffsetCalculatorILi1EjESD_NS0_6memory12LoadWithCastILi1EEENSE_13StoreWithCastILi1EEEEEviT_T0_T2_T3_T4_T5_:
        /* <DEDUP_REMOVED lines=30> */
.L_x_43563:
[----:B------:R0:W5:Y:S01]  /*01e0*/  LDG.E.U8 R18, [R2.64] ;  /* 0x0000002402127981 */ /* 0x000162000c1e1100 */
[----:B------:R-:W-:Y:S01]  /*01f0*/  IMAD.MOV.U32 R19, RZ, RZ, RZ ;  /* 0x000000ffff137224 */ /* 0x000fe200078e00ff */
[----:B------:R-:W-:Y:S05]  /*0200*/  BRA `(.L_x_43565) ;  /* 0x00000d6000007947 */ /* 0x000fea0003800000 */
.L_x_43562:
        /* <DEDUP_REMOVED lines=8> */
.L_x_43567:
[----:B------:R-:W2:Y:S02]  /*0290*/  LDG.E R18, [R2.64] ;  /* 0x0000002402127981 */ /* 0x000ea4000c1e1900 */
[----:B--2---:R-:W-:Y:S01]  /*02a0*/  SHF.R.S32.HI R19, RZ, 0x1f, R18 ;  /* 0x0000001fff137819 */ /* 0x004fe20000011412 */
[----:B------:R-:W-:Y:S05]  /*02b0*/  BRA `(.L_x_43565) ;  /* 0x00000cb000007947 */ /* 0x000fea0003800000 */
.L_x_43566:
[----:B------:R-:W2:Y:S02]  /*02c0*/  LDG.E.S16 R18, [R2.64] ;  /* 0x0000002402127981 */ /* 0x000ea4000c1e1700 */
[----:B--2---:R-:W-:Y:S01]  /*02d0*/  SHF.R.S32.HI R19, RZ, 0x1f, R18 ;  /* 0x0000001fff137819 */ /* 0x004fe20000011412 */
[----:B------:R-:W-:Y:S05]  /*02e0*/  BRA `(.L_x_43565) ;  /* 0x00000c8000007947 */ /* 0x000fea0003800000 */
.L_x_43561:
        /* <DEDUP_REMOVED lines=9> */
.L_x_43569:
[----:B------:R-:W2:Y:S02]  /*0380*/  LDG.E.U16 R2, [R2.64] ;  /* 0x0000002402027981 */ /* 0x000ea4000c1e1500 */
[----:B--2---:R-:W-:-:S06]  /*0390*/  HADD2.F32 R18, -RZ, R2.H0_H0 ;  /* 0x20000002ff127230 */ /* 0x004fcc0000004100 */
[----:B------:R-:W0:Y:S01]  /*03a0*/  F2I.S64.TRUNC R18, R18 ;  /* 0x0000001200127311 */ /* 0x000e22000020d900 */
[----:B------:R-:W-:Y:S05]  /*03b0*/  BRA `(.L_x_43565) ;  /* 0x00000bb000007947 */ /* 0x000fea0003800000 */
.L_x_43568:
        /* <DEDUP_REMOVED lines=9> */
.L_x_43571:
[----:B------:R-:W2:Y:S02]  /*0450*/  LDG.E.U16 R2, [R2.64] ;  /* 0x0000002402027981 */ /* 0x000ea4000c1e1500 */
[----:B--2---:R-:W-:-:S06]  /*0460*/  HADD2.F32 R18, -RZ, R2.H0_H0 ;  /* 0x20000002ff127230 */ /* 0x004fcc0000004100 */
[----:B------:R-:W0:Y:S01]  /*0470*/  F2I.S64.TRUNC R18, R18 ;  /* 0x0000001200127311 */ /* 0x000e22000020d900 */
[----:B------:R-:W-:Y:S05]  /*0480*/  BRA `(.L_x_43565) ;  /* 0x00000ae000007947 */ /* 0x000fea0003800000 */
.L_x_43570:
[----:B------:R-:W2:Y:S02]  /*0490*/  LDG.E.64 R2, [R2.64] ;  /* 0x0000002402027981 */ /* 0x000ea4000c1e1b00 */
[----:B--2---:R0:W1:Y:S01]  /*04a0*/  F2I.S64.F64.TRUNC R18, R2 ;  /* 0x0000000200127311 */ /* 0x004062000030d900 */
[----:B------:R-:W-:Y:S05]  /*04b0*/  BRA `(.L_x_43565) ;  /* 0x00000ab000007947 */ /* 0x000fea0003800000 */
.L_x_43560:
        /* <DEDUP_REMOVED lines=13> */
.L_x_43574:
[----:B------:R-:W2:Y:S02]  /*0590*/  LDG.E.64 R2, [R2.64] ;  /* 0x0000002402027981 */ /* 0x000ea4000c1e1b00 */
[----:B--2---:R0:W1:Y:S01]  /*05a0*/  F2I.S64.F64.TRUNC R18, R2 ;  /* 0x0000000200127311 */ /* 0x004062000030d900 */
[----:B------:R-:W-:Y:S05]  /*05b0*/  BRA `(.L_x_43565) ;  /* 0x000009b000007947 */ /* 0x000fea0003800000 */
.L_x_43573:
        /* <DEDUP_REMOVED lines=27> */
.L_x_43576:
        /* <DEDUP_REMOVED lines=15> */
.L_x_43575:
[----:B------:R-:W2:Y:S02]  /*0860*/  LDG.E.U16 R18, [R2.64] ;  /* 0x0000002402127981 */ /* 0x000ea4000c1e1500 */
[----:B--2---:R-:W-:-:S06]  /*0870*/  PRMT R18, RZ, 0x5410, R18 ;  /* 0x00005410ff127816 */ /* 0x004fcc0000000012 */
[----:B------:R-:W0:Y:S01]  /*0880*/  F2I.S64.TRUNC R18, R18 ;  /* 0x0000001200127311 */ /* 0x000e22000020d900 */
[----:B------:R-:W-:Y:S05]  /*0890*/  BRA `(.L_x_43565) ;  /* 0x000006d000007947 */ /* 0x000fea0003800000 */
.L_x_43572:
        /* <DEDUP_REMOVED lines=11> */
.L_x_43579:
        /* <DEDUP_REMOVED lines=21> */
.L_x_43583:
[----:B------:R-:W-:Y:S05]  /*0aa0*/  BSYNC B1 ;  /* 0x0000000000017941 */ /* 0x000fea0003800000 */
.L_x_43582:
[----:B------:R-:W-:Y:S01]  /*0ab0*/  IMAD.SHL.U32 R2, R2, 0x100000, RZ ;  /* 0x0010000002027824 */ /* 0x000fe200078e00ff */
[----:B------:R-:W-:-:S04]  /*0ac0*/  LEA R3, R0, 0x3b800000, 0x17 ;  /* 0x3b80000000037811 */ /* 0x000fc800078eb8ff */
[----:B------:R-:W-:Y:S02]  /*0ad0*/  LOP3.LUT R18, R3, R2, R18, 0xfe, !PT ;  /* 0x0000000203127212 */ /* 0x000fe400078efe12 */
.L_x_43581:
[----:B------:R-:W-:Y:S05]  /*0ae0*/  BSYNC B0 ;  /* 0x0000000000007941 */ /* 0x000fea0003800000 */
.L_x_43580:
[----:B------:R-:W0:Y:S01]  /*0af0*/  F2I.S64.TRUNC R18, R18 ;  /* 0x0000001200127311 */ /* 0x000e22000020d900 */
[----:B------:R-:W-:Y:S05]  /*0b00*/  BRA `(.L_x_43565) ;  /* 0x0000046000007947 */ /* 0x000fea0003800000 */
.L_x_43578:
        /* <DEDUP_REMOVED lines=21> */
.L_x_43587:
[----:B------:R-:W-:Y:S05]  /*0c60*/  BSYNC B1 ;  /* 0x0000000000017941 */ /* 0x000fea0003800000 */
.L_x_43586:
[----:B------:R-:W-:Y:S01]  /*0c70*/  IMAD.SHL.U32 R2, R2, 0x200000, RZ ;  /* 0x0020000002027824 */ /* 0x000fe200078e00ff */
[----:B------:R-:W-:-:S04]  /*0c80*/  LEA R3, R0, 0x37800000, 0x17 ;  /* 0x3780000000037811 */ /* 0x000fc800078eb8ff */
[----:B------:R-:W-:Y:S02]  /*0c90*/  LOP3.LUT R18, R3, R2, R18, 0xfe, !PT ;  /* 0x0000000203127212 */ /* 0x000fe400078efe12 */
.L_x_43585:
[----:B------:R-:W-:Y:S05]  /*0ca0*/  BSYNC B0 ;  /* 0x0000000000007941 */ /* 0x000fea0003800000 */
.L_x_43584:
[----:B------:R-:W0:Y:S01]  /*0cb0*/  F2I.S64.TRUNC R18, R18 ;  /* 0x0000001200127311 */ /* 0x000e22000020d900 */
[----:B------:R-:W-:Y:S05]  /*0cc0*/  BRA `(.L_x_43565) ;  /* 0x000002a000007947 */ /* 0x000fea0003800000 */
.L_x_43577:
        /* <DEDUP_REMOVED lines=14> */
.L_x_43591:
[----:B------:R-:W-:Y:S05]  /*0db0*/  BSYNC B0 ;  /* 0x0000000000007941 */ /* 0x000fea0003800000 */
.L_x_43590:
[----:B------:R-:W0:Y:S01]  /*0dc0*/  F2I.S64.TRUNC R18, R18 ;  /* 0x0000001200127311 */ /* 0x000e22000020d900 */
[----:B------:R-:W-:Y:S05]  /*0dd0*/  BRA `(.L_x_43565) ;  /* 0x0000019000007947 */ /* 0x000fea0003800000 */
.L_x_43564:
        /* <DEDUP_REMOVED lines=21> */
.L_x_43589:
[----:B------:R0:W5:Y:S01]  /*0f30*/  LDG.E.64 R18, [R2.64] ;  /* 0x0000002402127981 */ /* 0x000162000c1e1b00 */
[----:B------:R-:W-:Y:S05]  /*0f40*/  BRA `(.L_x_43565) ;  /* 0x0000002000007947 */ /* 0x000fea0003800000 */
.L_x_43588:
[----:B------:R0:W5:Y:S01]  /*0f50*/  LDG.E R18, [R2.64] ;  /* 0x0000002402127981 */ /* 0x000162000c1e1900 */
[----:B------:R-:W-:-:S03]  /*0f60*/  IMAD.MOV.U32 R19, RZ, RZ, RZ ;  /* 0x000000ffff137224 */ /* 0x000fc600078e00ff */
.L_x_43565:
[----:B------:R-:W2:Y:S02]  /*0f70*/  S2R R26, SR_TID.X ;  /* 0x00000000001a7919 */ /* 0x000ea40000002100 */
[----:B--2---:R-:W-:Y:S02]  /*0f80*/  IADD3 R26, R26, 0x80, RZ ;  /* 0x000000801a1a7810 */ /* 0x004fe40007ffe0ff */
.L_x_43559:
[----:B-1----:R-:W-:Y:S05]  /*0f90*/  BSYNC B6 ;  /* 0x0000000000067941 */ /* 0x002fea0003800000 */
.L_x_43558:
        /* <DEDUP_REMOVED lines=22> */
.L_x_43597:
[----:B------:R0:W5:Y:S01]  /*1100*/  LDG.E.U8 R22, [R2.64] ;  /* 0x0000002402167981 */ /* 0x000162000c1e1100 */
[----:B------:R-:W-:Y:S01]  /*1110*/  IMAD.MOV.U32 R23, RZ, RZ, RZ ;  /* 0x000000ffff177224 */ /* 0x000fe200078e00ff */
[----:B------:R-:W-:Y:S05]  /*1120*/  BRA `(.L_x_43599) ;  /* 0x00000d5000007947 */ /* 0x000fea0003800000 */
.L_x_43596:
        /* <DEDUP_REMOVED lines=8> */
.L_x_43601:
[----:B------:R-:W2:Y:S02]  /*11b0*/  LDG.E R22, [R2.64] ;  /* 0x0000002402167981 */ /* 0x000ea4000c1e1900 */
[----:B--2---:R-:W-:Y:S01]  /*11c0*/  SHF.R.S32.HI R23, RZ, 0x1f, R22 ;  /* 0x0000001fff177819 */ /* 0x004fe20000011416 */
[----:B------:R-:W-:Y:S05]  /*11d0*/  BRA `(.L_x_43599) ;  /* 0x00000ca000007947 */ /* 0x000fea0003800000 */
.L_x_43600:
[----:B------:R-:W2:Y:S02]  /*11e0*/  LDG.E.S16 R22, [R2.64] ;  /* 0x0000002402167981 */ /* 0x000ea4000c1e1700 */
[----:B--2---:R-:W-:Y:S01]  /*11f0*/  SHF.R.S32.HI R23, RZ, 0x1f, R22 ;  /* 0x0000001fff177819 */ /* 0x004fe20000011416 */
[----:B------:R-:W-:Y:S05]  /*1200*/  BRA `(.L_x_43599) ;  /* 0x00000c7000007947 */ /* 0x000fea0003800000 */
.L_x_43595:
        /* <DEDUP_REMOVED lines=9> */
.L_x_43603:
[----:B------:R-:W2:Y:S02]  /*12a0*/  LDG.E.U16 R2, [R2.64] ;  /* 0x0000002402027981 */ /* 0x000ea4000c1e1500 */
[----:B--2---:R-:W-:-:S06]  /*12b0*/  HADD2.F32 R22, -RZ, R2.H0_H0 ;  /* 0x20000002ff167230 */ /* 0x004fcc0000004100 */
[----:B------:R-:W0:Y:S01]  /*12c0*/  F2I.S64.TRUNC R22, R22 ;  /* 0x0000001600167311 */ /* 0x000e22000020d900 */
[----:B------:R-:W-:Y:S05]  /*12d0*/  BRA `(.L_x_43599) ;  /* 0x00000ba000007947 */ /* 0x000fea0003800000 */
.L_x_43602:
        /* <DEDUP_REMOVED lines=9> */
.L_x_43605:
[----:B------:R-:W2:Y:S02]  /*1370*/  LDG.E.U16 R2, [R2.64] ;  /* 0x0000002402027981 */ /* 0x000ea4000c1e1500 */
[----:B--2---:R-:W-:-:S06]  /*1380*/  HADD2.F32 R22, -RZ, R2.H0_H0 ;  /* 0x20000002ff167230 */ /* 0x004fcc0000004100 */
[----:B------:R-:W0:Y:S01]  /*1390*/  F2I.S64.TRUNC R22, R22 ;  /* 0x0000001600167311 */ /* 0x000e22000020d900 */
[----:B------:R-:W-:Y:S05]  /*13a0*/  BRA `(.L_x_43599) ;  /* 0x00000ad000007947 */ /* 0x000fea0003800000 */
.L_x_43604:
[----:B------:R-:W2:Y:S02]  /*13b0*/  LDG.E.64 R2, [R2.64] ;  /* 0x0000002402027981 */ /* 0x000ea4000c1e1b00 */
[----:B--2---:R0:W1:Y:S01]  /*13c0*/  F2I.S64.F64.TRUNC R22, R2 ;  /* 0x0000000200167311 */ /* 0x004062000030d900 */
[----:B------:R-:W-:Y:S05]  /*13d0*/  BRA `(.L_x_43599) ;  /* 0x00000aa000007947 */ /* 0x000fea0003800000 */
.L_x_43594:
        /* <DEDUP_REMOVED lines=13> */
.L_x_43608:
[----:B------:R-:W2:Y:S02]  /*14b0*/  LDG.E.64 R2, [R2.64] ;  /* 0x0000002402027981 */ /* 0x000ea4000c1e1b00 */
[----:B--2---:R0:W1:Y:S01]  /*14c0*/  F2I.S64.F64.TRUNC R22, R2 ;  /* 0x0000000200167311 */ /* 0x004062000030d900 */
[----:B------:R-:W-:Y:S05]  /*14d0*/  BRA `(.L_x_43599) ;  /* 0x000009a000007947 */ /* 0x000fea0003800000 */
.L_x_43607:
        /* <DEDUP_REMOVED lines=27> */
.L_x_43610:
        /* <DEDUP_REMOVED lines=14> */
.L_x_43609:
[----:B------:R-:W2:Y:S02]  /*1770*/  LDG.E.U16 R22, [R2.64] ;  /* 0x0000002402167981 */ /* 0x000ea4000c1e1500 */
[----:B--2---:R-:W-:-:S06]  /*1780*/  PRMT R22, RZ, 0x5410, R22 ;  /* 0x00005410ff167816 */ /* 0x004fcc0000000016 */
[----:B------:R-:W0:Y:S01]  /*1790*/  F2I.S64.TRUNC R22, R22 ;  /* 0x0000001600167311 */ /* 0x000e22000020d900 */
[----:B------:R-:W-:Y:S05]  /*17a0*/  BRA `(.L_x_43599) ;  /* 0x000006d000007947 */ /* 0x000fea0003800000 */
.L_x_43606:
        /* <DEDUP_REMOVED lines=11> */
.L_x_43613:
        /* <DEDUP_REMOVED lines=21> */
.L_x_43617:
[----:B------:R-:W-:Y:S05]  /*19b0*/  BSYNC B1 ;  /* 0x0000000000017941 */ /* 0x000fea0003800000 */
.L_x_43616:
[----:B------:R-:W-:Y:S01]  /*19c0*/  IMAD.SHL.U32 R2, R2, 0x100000, RZ ;  /* 0x0010000002027824 */ /* 0x000fe200078e00ff */
[----:B------:R-:W-:-:S04]  /*19d0*/  LEA R3, R0, 0x3b800000, 0x17 ;  /* 0x3b80000000037811 */ /* 0x000fc800078eb8ff */
[----:B------:R-:W-:Y:S02]  /*19e0*/  LOP3.LUT R22, R3, R2, R22, 0xfe, !PT ;  /* 0x0000000203167212 */ /* 0x000fe400078efe16 */
.L_x_43615:
[----:B------:R-:W-:Y:S05]  /*19f0*/  BSYNC B0 ;  /* 0x0000000000007941 */ /* 0x000fea0003800000 */
.L_x_43614:
[----:B------:R-:W0:Y:S01]  /*1a00*/  F2I.S64.TRUNC R22, R22 ;  /* 0x0000001600167311 */ /* 0x000e22000020d900 */
[----:B------:R-:W-:Y:S05]  /*1a10*/  BRA `(.L_x_43599) ;  /* 0x0000046000007947 */ /* 0x000fea0003800000 */
.L_x_43612:
        /* <DEDUP_REMOVED lines=21> */
.L_x_43621:
[----:B------:R-:W-:Y:S05]  /*1b70*/  BSYNC B1 ;  /* 0x0000000000017941 */ /* 0x000fea0003800000 */
.L_x_43620:
[----:B------:R-:W-:Y:S01]  /*1b80*/  IMAD.SHL.U32 R2, R2, 0x200000, RZ ;  /* 0x0020000002027824 */ /* 0x000fe200078e00ff */
[----:B------:R-:W-:-:S04]  /*1b90*/  LEA R3, R0, 0x37800000, 0x17 ;  /* 0x3780000000037811 */ /* 0x000fc800078eb8ff */
[----:B------:R-:W-:Y:S02]  /*1ba0*/  LOP3.LUT R22, R3, R2, R22, 0xfe, !PT ;  /* 0x0000000203167212 */ /* 0x000fe400078efe16 */
.L_x_43619:
[----:B------:R-:W-:Y:S05]  /*1bb0*/  BSYNC B0 ;  /* 0x0000000000007941 */ /* 0x000fea0003800000 */
.L_x_43618:
[----:B------:R-:W0:Y:S01]  /*1bc0*/  F2I.S64.TRUNC R22, R22 ;  /* 0x0000001600167311 */ /* 0x000e22000020d900 */
[----:B------:R-:W-:Y:S05]  /*1bd0*/  BRA `(.L_x_43599) ;  /* 0x000002a000007947 */ /* 0x000fea0003800000 */
.L_x_43611:
        /* <DEDUP_REMOVED lines=14> */
.L_x_43625:
[----:B------:R-:W-:Y:S05]  /*1cc0*/  BSYNC B0 ;  /* 0x0000000000007941 */ /* 0x000fea0003800000 */
.L_x_43624:
[----:B------:R-:W0:Y:S01]  /*1cd0*/  F2I.S64.TRUNC R22, R22 ;  /* 0x0000001600167311 */ /* 0x000e22000020d900 */
[----:B------:R-:W-:Y:S05]  /*1ce0*/  BRA `(.L_x_43599) ;  /* 0x0000019000007947 */ /* 0x000fea0003800000 */
.L_x_43598:
        /* <DEDUP_REMOVED lines=21> */
.L_x_43623:
[----:B------:R0:W5:Y:S01]  /*1e40*/  LDG.E.64 R22, [R2.64] ;  /* 0x0000002402167981 */ /* 0x000162000c1e1b00 */
[----:B------:R-:W-:Y:S05]  /*1e50*/  BRA `(.L_x_43599) ;  /* 0x0000002000007947 */ /* 0x000fea0003800000 */
.L_x_43622:
[----:B------:R0:W5:Y:S01]  /*1e60*/  LDG.E R22, [R2.64] ;  /* 0x0000002402167981 */ /* 0x000162000c1e1900 */
[----:B------:R-:W-:-:S03]  /*1e70*/  IMAD.MOV.U32 R23, RZ, RZ, RZ ;  /* 0x000000ffff177224 */ /* 0x000fc600078e00ff */
.L_x_43599:
[----:B------:R-:W-:-:S04]  /*1e80*/  IADD3 R26, R26, 0x80, RZ ;  /* 0x000000801a1a7810 */ /* 0x000fc80007ffe0ff */
.L_x_43593:
[----:B------:R-:W-:Y:S05]  /*1e90*/  BSYNC B6 ;  /* 0x0000000000067941 */ /* 0x000fea0003800000 */
.L_x_43592:
        /* <DEDUP_REMOVED lines=24> */
.L_x_43631:
[----:B------:R0:W5:Y:S01]  /*2020*/  LDG.E.U8 R16, [R2.64] ;  /* 0x0000002402107981 */ /* 0x000162000c1e1100 */
[----:B------:R-:W-:Y:S01]  /*2030*/  IMAD.MOV.U32 R17, RZ, RZ, RZ ;  /* 0x000000ffff117224 */ /* 0x000fe200078e00ff */
[----:B------:R-:W-:Y:S05]  /*2040*/  BRA `(.L_x_43633) ;  /* 0x00000d5000007947 */ /* 0x000fea0003800000 */
.L_x_43630:
        /* <DEDUP_REMOVED lines=8> */
.L_x_43635:
[----:B------:R-:W2:Y:S02]  /*20d0*/  LDG.E R16, [R2.64] ;  /* 0x0000002402107981 */ /* 0x000ea4000c1e1900 */
[----:B--2---:R-:W-:Y:S01]  /*20e0*/  SHF.R.S32.HI R17, RZ, 0x1f, R16 ;  /* 0x0000001fff117819 */ /* 0x004fe20000011410 */
[----:B------:R-:W-:Y:S05]  /*20f0*/  BRA `(.L_x_43633) ;  /* 0x00000ca000007947 */ /* 0x000fea0003800000 */
.L_x_43634:
[----:B------:R-:W2:Y:S02]  /*2100*/  LDG.E.S16 R16, [R2.64] ;  /* 0x0000002402107981 */ /* 0x000ea4000c1e1700 */
[----:B--2---:R-:W-:Y:S01]  /*2110*/  SHF.R.S32.HI R17, RZ, 0x1f, R16 ;  /* 0x0000001fff117819 */ /* 0x004fe20000011410 */
[----:B------:R-:W-:Y:S05]  /*2120*/  BRA `(.L_x_43633) ;  /* 0x00000c7000007947 */ /* 0x000fea0003800000 */
.L_x_43629:
        /* <DEDUP_REMOVED lines=9> */
.L_x_43637:
[----:B------:R-:W2:Y:S02]  /*21c0*/  LDG.E.U16 R2, [R2.64] ;  /* 0x0000002402027981 */ /* 0x000ea4000c1e1500 */
[----:B--2---:R-:W-:-:S06]  /*21d0*/  HADD2.F32 R16, -RZ, R2.H0_H0 ;  /* 0x20000002ff107230 */ /* 0x004fcc0000004100 */
[----:B------:R-:W0:Y:S01]  /*21e0*/  F2I.S64.TRUNC R16, R16 ;  /* 0x0000001000107311 */ /* 0x000e22000020d900 */
[----:B------:R-:W-:Y:S05]  /*21f0*/  BRA `(.L_x_43633) ;  /* 0x00000ba000007947 */ /* 0x000fea0003800000 */
.L_x_43636:
        /* <DEDUP_REMOVED lines=9> */
.L_x_43639:
[----:B------:R-:W2:Y:S02]  /*2290*/  LDG.E.U16 R2, [R2.64] ;  /* 0x0000002402027981 */ /* 0x000ea4000c1e1500 */
[----:B--2---:R-:W-:-:S06]  /*22a0*/  HADD2.F32 R16, -RZ, R2.H0_H0 ;  /* 0x20000002ff107230 */ /* 0x004fcc0000004100 */
[----:B------:R-:W0:Y:S01]  /*22b0*/  F2I.S64.TRUNC R16, R16 ;  /* 0x0000001000107311 */ /* 0x000e22000020d900 */
[----:B------:R-:W-:Y:S05]  /*22c0*/  BRA `(.L_x_43633) ;  /* 0x00000ad000007947 */ /* 0x000fea0003800000 */
.L_x_43638:
[----:B------:R-:W2:Y:S02]  /*22d0*/  LDG.E.64 R2, [R2.64] ;  /* 0x0000002402027981 */ /* 0x000ea4000c1e1b00 */
[----:B--2---:R0:W2:Y:S01]  /*22e0*/  F2I.S64.F64.TRUNC R16, R2 ;  /* 0x0000000200107311 */ /* 0x0040a2000030d900 */
[----:B------:R-:W-:Y:S05]  /*22f0*/  BRA `(.L_x_43633) ;  /* 0x00000aa000007947 */ /* 0x000fea0003800000 */
.L_x_43628:
        /* <DEDUP_REMOVED lines=13> */
.L_x_43642:
[----:B------:R-:W2:Y:S02]  /*23d0*/  LDG.E.64 R2, [R2.64] ;  /* 0x0000002402027981 */ /* 0x000ea4000c1e1b00 */
[----:B--2---:R0:W2:Y:S01]  /*23e0*/  F2I.S64.F64.TRUNC R16, R2 ;  /* 0x0000000200107311 */ /* 0x0040a2000030d900 */
[----:B------:R-:W-:Y:S05]  /*23f0*/  BRA `(.L_x_43633) ;  /* 0x000009a000007947 */ /* 0x000fea0003800000 */
.L_x_43641:
        /* <DEDUP_REMOVED lines=27> */
.L_x_43644:
        /* <DEDUP_REMOVED lines=14> */
.L_x_43643:
[----:B------:R-:W2:Y:S02]  /*2690*/  LDG.E.U16 R16, [R2.64] ;  /* 0x0000002402107981 */ /* 0x000ea4000c1e1500 */
[----:B--2---:R-:W-:-:S06]  /*26a0*/  PRMT R16, RZ, 0x5410, R16 ;  /* 0x00005410ff107816 */ /* 0x004fcc0000000010 */
[----:B------:R-:W0:Y:S01]  /*26b0*/  F2I.S64.TRUNC R16, R16 ;  /* 0x0000001000107311 */ /* 0x000e22000020d900 */
[----:B------:R-:W-:Y:S05]  /*26c0*/  BRA `(.L_x_43633) ;  /* 0x000006d000007947 */ /* 0x000fea0003800000 */
.L_x_43640:
        /* <DEDUP_REMOVED lines=11> */
.L_x_43647:
        /* <DEDUP_REMOVED lines=21> */
.L_x_43651:
[----:B------:R-:W-:Y:S05]  /*28d0*/  BSYNC B1 ;  /* 0x0000000000017941 */ /* 0x000fea0003800000 */
.L_x_43650:
[----:B------:R-:W-:Y:S01]  /*28e0*/  IMAD.SHL.U32 R2, R2, 0x100000, RZ ;  /* 0x0010000002027824 */ /* 0x000fe200078e00ff */
[----:B------:R-:W-:-:S04]  /*28f0*/  LEA R3, R0, 0x3b800000, 0x17 ;  /* 0x3b80000000037811 */ /* 0x000fc800078eb8ff */
[----:B------:R-:W-:Y:S02]  /*2900*/  LOP3.LUT R16, R3, R2, R16, 0xfe, !PT ;  /* 0x0000000203107212 */ /* 0x000fe400078efe10 */
.L_x_43649:
[----:B------:R-:W-:Y:S05]  /*2910*/  BSYNC B0 ;  /* 0x0000000000007941 */ /* 0x000fea0003800000 */
.L_x_43648:
[----:B------:R-:W0:Y:S01]  /*2920*/  F2I.S64.TRUNC R16, R16 ;  /* 0x0000001000107311 */ /* 0x000e22000020d900 */
[----:B------:R-:W-:Y:S05]  /*2930*/  BRA `(.L_x_43633) ;  /* 0x0000046000007947 */ /* 0x000fea0003800000 */
.L_x_43646:
        /* <DEDUP_REMOVED lines=21> */
.L_x_43655:
[----:B------:R-:W-:Y:S05]  /*2a90*/  BSYNC B1 ;  /* 0x0000000000017941 */ /* 0x000fea0003800000 */
.L_x_43654:
[----:B------:R-:W-:Y:S01]  /*2aa0*/  IMAD.SHL.U32 R2, R2, 0x200000, RZ ;  /* 0x0020000002027824 */ /* 0x000fe200078e00ff */
[----:B------:R-:W-:-:S04]  /*2ab0*/  LEA R3, R0, 0x37800000, 0x17 ;  /* 0x3780000000037811 */ /* 0x000fc800078eb8ff */
[----:B------:R-:W-:Y:S02]  /*2ac0*/  LOP3.LUT R16, R3, R2, R16, 0xfe, !PT ;  /* 0x0000000203107212 */ /* 0x000fe400078efe10 */
.L_x_43653:
[----:B------:R-:W-:Y:S05]  /*2ad0*/  BSYNC B0 ;  /* 0x0000000000007941 */ /* 0x000fea0003800000 */
.L_x_43652:
[----:B------:R-:W0:Y:S01]  /*2ae0*/  F2I.S64.TRUNC R16, R16 ;  /* 0x0000001000107311 */ /* 0x000e22000020d900 */
[----:B------:R-:W-:Y:S05]  /*2af0*/  BRA `(.L_x_43633) ;  /* 0x000002a000007947 */ /* 0x000fea0003800000 */
.L_x_43645:
        /* <DEDUP_REMOVED lines=14> */
.L_x_43659:
[----:B------:R-:W-:Y:S05]  /*2be0*/  BSYNC B0 ;  /* 0x0000000000007941 */ /* 0x000fea0003800000 */
.L_x_43658:
[----:B------:R-:W0:Y:S01]  /*2bf0*/  F2I.S64.TRUNC R16, R16 ;  /* 0x0000001000107311 */ /* 0x000e22000020d900 */
[----:B------:R-:W-:Y:S05]  /*2c00*/  BRA `(.L_x_43633) ;  /* 0x0000019000007947 */ /* 0x000fea0003800000 */
.L_x_43632:
        /* <DEDUP_REMOVED lines=21> */
.L_x_43657:
[----:B------:R0:W5:Y:S01]  /*2d60*/  LDG.E.64 R16, [R2.64] ;  /* 0x0000002402107981 */ /* 0x000162000c1e1b00 */
[----:B------:R-:W-:Y:S05]  /*2d70*/  BRA `(.L_x_43633) ;  /* 0x0000002000007947 */ /* 0x000fea0003800000 */
.L_x_43656:
[----:B------:R0:W5:Y:S01]  /*2d80*/  LDG.E R16, [R2.64] ;  /* 0x0000002402107981 */ /* 0x000162000c1e1900 */
[----:B------:R-:W-:-:S03]  /*2d90*/  IMAD.MOV.U32 R17, RZ, RZ, RZ ;  /* 0x000000ffff117224 */ /* 0x000fc600078e00ff */
.L_x_43633:
[----:B------:R-:W-:-:S04]  /*2da0*/  IADD3 R26, R26, 0x80, RZ ;  /* 0x000000801a1a7810 */ /* 0x000fc80007ffe0ff */
.L_x_43627:
[----:B------:R-:W-:Y:S05]  /*2db0*/  BSYNC B6 ;  /* 0x0000000000067941 */ /* 0x000fea0003800000 */
.L_x_43626:
        /* <DEDUP_REMOVED lines=21> */
.L_x_43665:
[----:B------:R0:W5:Y:S01]  /*2f10*/  LDG.E.U8 R24, [R2.64] ;  /* 0x0000002402187981 */ /* 0x000162000c1e1100 */
[----:B------:R-:W-:Y:S01]  /*2f20*/  IMAD.MOV.U32 R25, RZ, RZ, RZ ;  /* 0x000000ffff197224 */ /* 0x000fe200078e00ff */
[----:B------:R-:W-:Y:S05]  /*2f30*/  BRA `(.L_x_43661) ;  /* 0x00000d4000007947 */ /* 0x000fea0003800000 */
.L_x_43664:
        /* <DEDUP_REMOVED lines=8> */
.L_x_43668:
[----:B------:R-:W3:Y:S02]  /*2fc0*/  LDG.E R24, [R2.64] ;  /* 0x0000002402187981 */ /* 0x000ee4000c1e1900 */
[----:B---3--:R-:W-:Y:S01]  /*2fd0*/  SHF.R.S32.HI R25, RZ, 0x1f, R24 ;  /* 0x0000001fff197819 */ /* 0x008fe20000011418 */
[----:B------:R-:W-:Y:S05]  /*2fe0*/  BRA `(.L_x_43661) ;  /* 0x00000c9000007947 */ /* 0x000fea0003800000 */
.L_x_43667:
[----:B------:R-:W3:Y:S02]  /*2ff0*/  LDG.E.S16 R24, [R2.64] ;  /* 0x0000002402187981 */ /* 0x000ee4000c1e1700 */
[----:B---3--:R-:W-:Y:S01]  /*3000*/  SHF.R.S32.HI R25, RZ, 0x1f, R24 ;  /* 0x0000001fff197819 */ /* 0x008fe20000011418 */
[----:B------:R-:W-:Y:S05]  /*3010*/  BRA `(.L_x_43661) ;  /* 0x00000c6000007947 */ /* 0x000fea0003800000 */
.L_x_43663:
        /* <DEDUP_REMOVED lines=9> */
.L_x_43670:
[----:B------:R-:W3:Y:S02]  /*30b0*/  LDG.E.U16 R2, [R2.64] ;  /* 0x0000002402027981 */ /* 0x000ee4000c1e1500 */
[----:B---3--:R-:W-:-:S06]  /*30c0*/  HADD2.F32 R24, -RZ, R2.H0_H0 ;  /* 0x20000002ff187230 */ /* 0x008fcc0000004100 */
[----:B------:R-:W0:Y:S01]  /*30d0*/  F2I.S64.TRUNC R24, R24 ;  /* 0x0000001800187311 */ /* 0x000e22000020d900 */
[----:B------:R-:W-:Y:S05]  /*30e0*/  BRA `(.L_x_43661) ;  /* 0x00000b9000007947 */ /* 0x000fea0003800000 */
.L_x_43669:
        /* <DEDUP_REMOVED lines=9> */
.L_x_43672:
[----:B------:R-:W3:Y:S02]  /*3180*/  LDG.E.U16 R2, [R2.64] ;  /* 0x0000002402027981 */ /* 0x000ee4000c1e1500 */
[----:B---3--:R-:W-:-:S06]  /*3190*/  HADD2.F32 R24, -RZ, R2.H0_H0 ;  /* 0x20000002ff187230 */ /* 0x008fcc0000004100 */
[----:B------:R-:W0:Y:S01]  /*31a0*/  F2I.S64.TRUNC R24, R24 ;  /* 0x0000001800187311 */ /* 0x000e22000020d900 */
[----:B------:R-:W-:Y:S05]  /*31b0*/  BRA `(.L_x_43661) ;  /* 0x00000ac000007947 */ /* 0x000fea0003800000 */
.L_x_43671:
[----:B------:R-:W3:Y:S02]  /*31c0*/  LDG.E.64 R2, [R2.64] ;  /* 0x0000002402027981 */ /* 0x000ee4000c1e1b00 */
[----:B---3--:R0:W3:Y:S01]  /*31d0*/  F2I.S64.F64.TRUNC R24, R2 ;  /* 0x0000000200187311 */ /* 0x0080e2000030d900 */
[----:B------:R-:W-:Y:S05]  /*31e0*/  BRA `(.L_x_43661) ;  /* 0x00000a9000007947 */ /* 0x000fea0003800000 */
.L_x_43662:
        /* <DEDUP_REMOVED lines=13> */
.L_x_43675:
[----:B------:R-:W3:Y:S02]  /*32c0*/  LDG.E.64 R2, [R2.64] ;  /* 0x0000002402027981 */ /* 0x000ee4000c1e1b00 */
[----:B---3--:R0:W3:Y:S01]  /*32d0*/  F2I.S64.F64.TRUNC R24, R2 ;  /* 0x0000000200187311 */ /* 0x0080e2000030d900 */
[----:B------:R-:W-:Y:S05]  /*32e0*/  BRA `(.L_x_43661) ;  /* 0x0000099000007947 */ /* 0x000fea0003800000 */
.L_x_43674:
        /* <DEDUP_REMOVED lines=27> */
.L_x_43677:
        /* <DEDUP_REMOVED lines=14> */
.L_x_43676:
[----:B------:R-:W3:Y:S02]  /*3580*/  LDG.E.U16 R24, [R2.64] ;  /* 0x0000002402187981 */ /* 0x000ee4000c1e1500 */
[----:B---3--:R-:W-:-:S06]  /*3590*/  PRMT R24, RZ, 0x5410, R24 ;  /* 0x00005410ff187816 */ /* 0x008fcc0000000018 */
[----:B------:R-:W0:Y:S01]  /*35a0*/  F2I.S64.TRUNC R24, R24 ;  /* 0x0000001800187311 */ /* 0x000e22000020d900 */
[----:B------:R-:W-:Y:S05]  /*35b0*/  BRA `(.L_x_43661) ;  /* 0x000006c000007947 */ /* 0x000fea0003800000 */
.L_x_43673:
        /* <DEDUP_REMOVED lines=11> */
.L_x_43680:
        /* <DEDUP_REMOVED lines=21> */
.L_x_43684:
[----:B------:R-:W-:Y:S05]  /*37c0*/  BSYNC B1 ;  /* 0x0000000000017941 */ /* 0x000fea0003800000 */
.L_x_43683:
[----:B------:R-:W-:Y:S01]  /*37d0*/  IMAD.SHL.U32 R2, R2, 0x100000, RZ ;  /* 0x0010000002027824 */ /* 0x000fe200078e00ff */
[----:B------:R-:W-:-:S04]  /*37e0*/  LEA R3, R0, 0x3b800000, 0x17 ;  /* 0x3b80000000037811 */ /* 0x000fc800078eb8ff */
[----:B------:R-:W-:Y:S02]  /*37f0*/  LOP3.LUT R24, R3, R2, R24, 0xfe, !PT ;  /* 0x0000000203187212 */ /* 0x000fe400078efe18 */
.L_x_43682:
[----:B------:R-:W-:Y:S05]  /*3800*/  BSYNC B0 ;  /* 0x0000000000007941 */ /* 0x000fea0003800000 */
.L_x_43681:
[----:B------:R-:W0:Y:S01]  /*3810*/  F2I.S64.TRUNC R24, R24 ;  /* 0x0000001800187311 */ /* 0x000e22000020d900 */
[----:B------:R-:W-:Y:S05]  /*3820*/  BRA `(.L_x_43661) ;  /* 0x0000045000007947 */ /* 0x000fea0003800000 */
.L_x_43679:
        /* <DEDUP_REMOVED lines=21> */
.L_x_43688:
[----:B------:R-:W-:Y:S05]  /*3980*/  BSYNC B1 ;  /* 0x0000000000017941 */ /* 0x000fea0003800000 */
.L_x_43687:
[----:B------:R-:W-:Y:S01]  /*3990*/  IMAD.SHL.U32 R2, R2, 0x200000, RZ ;  /* 0x0020000002027824 */ /* 0x000fe200078e00ff */
[----:B------:R-:W-:-:S04]  /*39a0*/  LEA R3, R0, 0x37800000, 0x17 ;  /* 0x3780000000037811 */ /* 0x000fc800078eb8ff */
[----:B------:R-:W-:Y:S02]  /*39b0*/  LOP3.LUT R24, R3, R2, R24, 0xfe, !PT ;  /* 0x0000000203187212 */ /* 0x000fe400078efe18 */
.L_x_43686:
[----:B------:R-:W-:Y:S05]  /*39c0*/  BSYNC B0 ;  /* 0x0000000000007941 */ /* 0x000fea0003800000 */
.L_x_43685:
[----:B------:R-:W0:Y:S01]  /*39d0*/  F2I.S64.TRUNC R24, R24 ;  /* 0x0000001800187311 */ /* 0x000e22000020d900 */
[----:B------:R-:W-:Y:S05]  /*39e0*/  BRA `(.L_x_43661) ;  /* 0x0000029000007947 */ /* 0x000fea0003800000 */
.L_x_43678:
        /* <DEDUP_REMOVED lines=14> */
.L_x_43692:
[----:B------:R-:W-:Y:S05]  /*3ad0*/  BSYNC B0 ;  /* 0x0000000000007941 */ /* 0x000fea0003800000 */
.L_x_43691:
[----:B------:R-:W0:Y:S01]  /*3ae0*/  F2I.S64.TRUNC R24, R24 ;  /* 0x0000001800187311 */ /* 0x000e22000020d900 */
[----:B------:R-:W-:Y:S05]  /*3af0*/  BRA `(.L_x_43661) ;  /* 0x0000018000007947 */ /* 0x000fea0003800000 */
.L_x_43666:
        /* <DEDUP_REMOVED lines=20> */
.L_x_43690:
[----:B------:R0:W5:Y:S01]  /*3c40*/  LDG.E.64 R24, [R2.64] ;  /* 0x0000002402187981 */ /* 0x000162000c1e1b00 */
[----:B------:R-:W-:Y:S05]  /*3c50*/  BRA `(.L_x_43661) ;  /* 0x0000002000007947 */ /* 0x000fea0003800000 */
.L_x_43689:
[----:B------:R0:W5:Y:S01]  /*3c60*/  LDG.E R24, [R2.64] ;  /* 0x0000002402187981 */ /* 0x000162000c1e1900 */
[----:B------:R-:W-:-:S03]  /*3c70*/  IMAD.MOV.U32 R25, RZ, RZ, RZ ;  /* 0x000000ffff197224 */ /* 0x000fc600078e00ff */
.L_x_43661:
[----:B------:R-:W-:Y:S05]  /*3c80*/  BSYNC B6 ;  /* 0x0000000000067941 */ /* 0x000fea0003800000 */
.L_x_43660:
        /* <DEDUP_REMOVED lines=8> */
[----:B------:R-:W-:Y:S01]  /*3d10*/  IMAD.MOV.U32 R21, RZ, RZ, c[0x0][0x174] ;  /* 0x00005d00ff157624 */ /* 0x000fe200078e00ff */
[----:B------:R-:W-:Y:S01]  /*3d20*/  MOV R15, 0x3d60 ;  /* 0x00003d60000f7802 */ /* 0x000fe20000000f00 */
[----:B------:R-:W-:Y:S02]  /*3d30*/  IMAD.MOV.U32 R12, RZ, RZ, R18 ;  /* 0x000000ffff0c7224 */ /* 0x000fe400078e0012 */
[----:B------:R-:W-:Y:S02]  /*3d40*/  IMAD.MOV.U32 R3, RZ, RZ, R19 ;  /* 0x000000ffff037224 */ /* 0x000fe400078e0013 */
[----:B-123--:R-:W-:Y:S05]  /*3d50*/  CALL.REL.NOINC `($__internal_49_$__cuda_sm20_rem_s64) ;  /* 0x000047b000007944 */ /* 0x00efea0003c00000 */
[----:B------:R-:W-:Y:S02]  /*3d60*/  IMAD.MOV.U32 R4, RZ, RZ, R3 ;  /* 0x000000ffff047224 */ /* 0x000fe400078e0003 */
[----:B------:R-:W-:Y:S01]  /*3d70*/  IMAD.MOV.U32 R5, RZ, RZ, R8 ;  /* 0x000000ffff057224 */ /* 0x000fe200078e0008 */
[----:B------:R-:W-:Y:S05]  /*3d80*/  BRA `(.L_x_43697) ;  /* 0x0000013000007947 */ /* 0x000fea0003800000 */
.L_x_43696:
        /* <DEDUP_REMOVED lines=19> */
.L_x_43697:
[----:B------:R-:W-:Y:S05]  /*3ec0*/  BSYNC B1 ;  /* 0x0000000000017941 */ /* 0x000fea0003800000 */
.L_x_43695:
        /* <DEDUP_REMOVED lines=11> */
.L_x_43694:
[----:B------:R-:W-:Y:S05]  /*3f80*/  BSYNC B0 ;  /* 0x0000000000007941 */ /* 0x000fea0003800000 */
.L_x_43693:
        /* <DEDUP_REMOVED lines=8> */
[----:B------:R-:W-:Y:S01]  /*4010*/  IMAD.MOV.U32 R21, RZ, RZ, c[0x0][0x174] ;  /* 0x00005d00ff157624 */ /* 0x000fe200078e00ff */
[----:B------:R-:W-:Y:S01]  /*4020*/  MOV R15, 0x4060 ;  /* 0x00004060000f7802 */ /* 0x000fe20000000f00 */
[----:B------:R-:W-:Y:S02]  /*4030*/  IMAD.MOV.U32 R12, RZ, RZ, R22 ;  /* 0x000000ffff0c7224 */ /* 0x000fe400078e0016 */
[----:B------:R-:W-:Y:S02]  /*4040*/  IMAD.MOV.U32 R3, RZ, RZ, R23 ;  /* 0x000000ffff037224 */ /* 0x000fe400078e0017 */
[----:B--23--:R-:W-:Y:S05]  /*4050*/  CALL.REL.NOINC `($__internal_49_$__cuda_sm20_rem_s64) ;  /* 0x000044b000007944 */ /* 0x00cfea0003c00000 */
[----:B------:R-:W-:Y:S02]  /*4060*/  IMAD.MOV.U32 R26, RZ, RZ, R3 ;  /* 0x000000ffff1a7224 */ /* 0x000fe400078e0003 */
[----:B------:R-:W-:Y:S01]  /*4070*/  IMAD.MOV.U32 R27, RZ, RZ, R8 ;  /* 0x000000ffff1b7224 */ /* 0x000fe200078e0008 */
[----:B------:R-:W-:Y:S05]  /*4080*/  BRA `(.L_x_43702) ;  /* 0x0000012000007947 */ /* 0x000fea0003800000 */
.L_x_43701:
        /* <DEDUP_REMOVED lines=18> */
.L_x_43702:
[----:B------:R-:W-:Y:S05]  /*41b0*/  BSYNC B1 ;  /* 0x0000000000017941 */ /* 0x000fea0003800000 */
.L_x_43700:
        /* <DEDUP_REMOVED lines=10> */
.L_x_43699:
[----:B------:R-:W-:Y:S05]  /*4260*/  BSYNC B0 ;  /* 0x0000000000007941 */ /* 0x000fea0003800000 */
.L_x_43698:
        /* <DEDUP_REMOVED lines=8> */
[----:B------:R-:W-:Y:S01]  /*42f0*/  IMAD.MOV.U32 R21, RZ, RZ, c[0x0][0x174] ;  /* 0x00005d00ff157624 */ /* 0x000fe200078e00ff */
[----:B------:R-:W-:Y:S01]  /*4300*/  MOV R15, 0x4340 ;  /* 0x00004340000f7802 */ /* 0x000fe20000000f00 */
[----:B------:R-:W-:Y:S02]  /*4310*/  IMAD.MOV.U32 R12, RZ, RZ, R16 ;  /* 0x000000ffff0c7224 */ /* 0x000fe400078e0010 */
[----:B------:R-:W-:Y:S02]  /*4320*/  IMAD.MOV.U32 R3, RZ, RZ, R17 ;  /* 0x000000ffff037224 */ /* 0x000fe400078e0011 */
[----:B-1-3--:R-:W-:Y:S05]  /*4330*/  CALL.REL.NOINC `($__internal_49_$__cuda_sm20_rem_s64) ;  /* 0x000041d000007944 */ /* 0x00afea0003c00000 */
[----:B------:R-:W-:Y:S02]  /*4340*/  IMAD.MOV.U32 R22, RZ, RZ, R3 ;  /* 0x000000ffff167224 */ /* 0x000fe400078e0003 */
[----:B------:R-:W-:Y:S01]  /*4350*/  IMAD.MOV.U32 R23, RZ, RZ, R8 ;  /* 0x000000ffff177224 */ /* 0x000fe200078e0008 */
[----:B------:R-:W-:Y:S05]  /*4360*/  BRA `(.L_x_43707) ;  /* 0x0000012000007947 */ /* 0x000fea0003800000 */
.L_x_43706:
[----:B------:R-:W0:Y:S01]  /*4370*/  I2F.U32.RP R3, R16 ;  /* 0x0000001000037306 */ /* 0x000e220000209000 */
[----:B------:R-:W-:Y:S01]  /*4380*/  ISETP.NE.U32.AND P2, PT, R16, RZ, PT ;  /* 0x000000ff1000720c */ /* 0x000fe20003f45070 */
[----:B-1----:R-:W-:-:S06]  /*4390*/  IMAD.MOV.U32 R23, RZ, RZ, RZ ;  /* 0x000000ffff177224 */ /* 0x002fcc00078e00ff */
        /* <DEDUP_REMOVED lines=15> */
.L_x_43707:
[----:B------:R-:W-:Y:S05]  /*4490*/  BSYNC B1 ;  /* 0x0000000000017941 */ /* 0x000fea0003800000 */
.L_x_43705:
        /* <DEDUP_REMOVED lines=9> */
[----:B------:R-:W-:Y:S02]  /*4530*/  IMAD.X R23, R23, 0x1, R17, P2 ;  /* 0x0000000117177824 */ /* 0x000fe400010e0611 */
[----:B------:R-:W-:Y:S02]  /*4540*/  IMAD.MOV.U32 R22, RZ, RZ, R19 ;  /* 0x000000ffff167224 */ /* 0x000fe400078e0013 */
.L_x_43704:
[----:B------:R-:W-:Y:S05]  /*4550*/  BSYNC B0 ;  /* 0x0000000000007941 */ /* 0x000fea0003800000 */
.L_x_43703:
        /* <DEDUP_REMOVED lines=8> */
[----:B------:R-:W-:Y:S01]  /*45e0*/  IMAD.MOV.U32 R21, RZ, RZ, c[0x0][0x174] ;  /* 0x00005d00ff157624 */ /* 0x000fe200078e00ff */
[----:B------:R-:W-:Y:S01]  /*45f0*/  MOV R15, 0x4630 ;  /* 0x00004630000f7802 */ /* 0x000fe20000000f00 */
[----:B------:R-:W-:Y:S02]  /*4600*/  IMAD.MOV.U32 R12, RZ, RZ, R24 ;  /* 0x000000ffff0c7224 */ /* 0x000fe400078e0018 */
[----:B------:R-:W-:Y:S02]  /*4610*/  IMAD.MOV.U32 R3, RZ, RZ, R25 ;  /* 0x000000ffff037224 */ /* 0x000fe400078e0019 */
[----:B-12---:R-:W-:Y:S05]  /*4620*/  CALL.REL.NOINC `($__internal_49_$__cuda_sm20_rem_s64) ;  /* 0x00003ee000007944 */ /* 0x006fea0003c00000 */
[----:B------:R-:W-:Y:S02]  /*4630*/  IMAD.MOV.U32 R16, RZ, RZ, R3 ;  /* 0x000000ffff107224 */ /* 0x000fe400078e0003 */
[----:B------:R-:W-:Y:S01]  /*4640*/  IMAD.MOV.U32 R17, RZ, RZ, R8 ;  /* 0x000000ffff117224 */ /* 0x000fe200078e0008 */
[----:B------:R-:W-:Y:S05]  /*4650*/  BRA `(.L_x_43712) ;  /* 0x0000012000007947 */ /* 0x000fea0003800000 */
.L_x_43711:
[----:B------:R-:W0:Y:S01]  /*4660*/  I2F.U32.RP R3, R24 ;  /* 0x0000001800037306 */ /* 0x000e220000209000 */
[----:B------:R-:W-:Y:S01]  /*4670*/  ISETP.NE.U32.AND P2, PT, R24, RZ, PT ;  /* 0x000000ff1800720c */ /* 0x000fe20003f45070 */
[----:B--2---:R-:W-:-:S06]  /*4680*/  IMAD.MOV.U32 R17, RZ, RZ, RZ ;  /* 0x000000ffff117224 */ /* 0x004fcc00078e00ff */
        /* <DEDUP_REMOVED lines=15> */
.L_x_43712:
[----:B------:R-:W-:Y:S05]  /*4780*/  BSYNC B1 ;  /* 0x0000000000017941 */ /* 0x000fea0003800000 */
.L_x_43710:
        /* <DEDUP_REMOVED lines=10> */
.L_x_43709:
[----:B------:R-:W-:Y:S05]  /*4830*/  BSYNC B0 ;  /* 0x0000000000007941 */ /* 0x000fea0003800000 */
.L_x_43708:
        /* <DEDUP_REMOVED lines=23> */
.L_x_43718:
[----:B------:R0:W-:Y:S01]  /*49b0*/  STG.E.U8 [R8.64], R0 ;  /* 0x0000000008007986 */ /* 0x0001e2000c101124 */
[----:B------:R-:W-:Y:S01]  /*49c0*/  IMAD.MOV.U32 R2, RZ, RZ, R18 ;  /* 0x000000ffff027224 */ /* 0x000fe200078e0012 */
[----:B------:R-:W-:Y:S05]  /*49d0*/  BRA `(.L_x_43714) ;  /* 0x00000ea000007947 */ /* 0x000fea0003800000 */
.L_x_43717:
        /* <DEDUP_REMOVED lines=9> */
.L_x_43721:
[----:B------:R0:W-:Y:S01]  /*4a70*/  STG.E [R8.64], R0 ;  /* 0x0000000008007986 */ /* 0x0001e2000c101924 */
[----:B------:R-:W-:Y:S01]  /*4a80*/  IMAD.MOV.U32 R2, RZ, RZ, R18 ;  /* 0x000000ffff027224 */ /* 0x000fe200078e0012 */
[----:B------:R-:W-:Y:S05]  /*4a90*/  BRA `(.L_x_43714) ;  /* 0x00000de000007947 */ /* 0x000fea0003800000 */
.L_x_43720:
[----:B------:R0:W-:Y:S01]  /*4aa0*/  STG.E.U16 [R8.64], R0 ;  /* 0x0000000008007986 */ /* 0x0001e2000c101524 */
[----:B------:R-:W-:Y:S01]  /*4ab0*/  IMAD.MOV.U32 R2, RZ, RZ, R18 ;  /* 0x000000ffff027224 */ /* 0x000fe200078e0012 */
[----:B------:R-:W-:Y:S05]  /*4ac0*/  BRA `(.L_x_43714) ;  /* 0x00000db000007947 */ /* 0x000fea0003800000 */
.L_x_43716:
        /* <DEDUP_REMOVED lines=10> */
.L_x_43723:
[----:B------:R-:W0:Y:S01]  /*4b70*/  I2F.S64 R0, R4 ;  /* 0x0000000400007312 */ /* 0x000e220000301400 */
[----:B------:R-:W-:Y:S01]  /*4b80*/  IMAD.MOV.U32 R2, RZ, RZ, R18 ;  /* 0x000000ffff027224 */ /* 0x000fe200078e0012 */
[----:B0-----:R-:W-:-:S05]  /*4b90*/  F2FP.PACK_AB R0, RZ, R0 ;  /* 0x00000000ff00723e */ /* 0x001fca00000000ff */
[----:B------:R0:W-:Y:S01]  /*4ba0*/  STG.E.U16 [R8.64], R0 ;  /* 0x0000000008007986 */ /* 0x0001e2000c101524 */
[----:B------:R-:W-:Y:S05]  /*4bb0*/  BRA `(.L_x_43714) ;  /* 0x00000cc000007947 */ /* 0x000fea0003800000 */
.L_x_43722:
        /* <DEDUP_REMOVED lines=11> */
.L_x_43725:
[----:B------:R-:W0:Y:S01]  /*4c70*/  I2F.S64 R4, R4 ;  /* 0x0000000400047312 */ /* 0x000e220000301400 */
[----:B------:R-:W-:Y:S01]  /*4c80*/  IMAD.MOV.U32 R2, RZ, RZ, R18 ;  /* 0x000000ffff027224 */ /* 0x000fe200078e0012 */
[----:B0-----:R-:W-:-:S04]  /*4c90*/  F2FP.PACK_AB R3, RZ, R4 ;  /* 0x00000004ff03723e */ /* 0x001fc800000000ff */
[----:B------:R-:W-:-:S05]  /*4ca0*/  PRMT R3, R3, 0x5410, RZ ;  /* 0x0000541003037816 */ /* 0x000fca00000000ff */
[----:B------:R0:W-:Y:S01]  /*4cb0*/  STG.E [R8.64], R3 ;  /* 0x0000000308007986 */ /* 0x0001e2000c101924 */
[----:B------:R-:W-:Y:S05]  /*4cc0*/  BRA `(.L_x_43714) ;  /* 0x00000bb000007947 */ /* 0x000fea0003800000 */
.L_x_43724:
[----:B------:R-:W0:Y:S01]  /*4cd0*/  I2F.F64.S64 R4, R4 ;  /* 0x0000000400047312 */ /* 0x000e220000301c00 */
[----:B------:R-:W-:Y:S01]  /*4ce0*/  IMAD.MOV.U32 R2, RZ, RZ, R18 ;  /* 0x000000ffff027224 */ /* 0x000fe200078e0012 */
[----:B0-----:R0:W-:Y:S01]  /*4cf0*/  STG.E.64 [R8.64], R4 ;  /* 0x0000000408007986 */ /* 0x0011e2000c101b24 */
[----:B------:R-:W-:Y:S05]  /*4d00*/  BRA `(.L_x_43714) ;  /* 0x00000b7000007947 */ /* 0x000fea0003800000 */
.L_x_43715:
        /* <DEDUP_REMOVED lines=14> */
.L_x_43728:
[----:B------:R-:W0:Y:S01]  /*4df0*/  I2F.F64.S64 R4, R4 ;  /* 0x0000000400047312 */ /* 0x000e220000301c00 */
[----:B------:R-:W-:Y:S01]  /*4e00*/  CS2R R6, SRZ ;  /* 0x0000000000067805 */ /* 0x000fe2000001ff00 */
[----:B------:R-:W-:-:S04]  /*4e10*/  IMAD.MOV.U32 R2, RZ, RZ, R18 ;  /* 0x000000ffff027224 */ /* 0x000fc800078e0012 */
[----:B0-----:R0:W-:Y:S01]  /*4e20*/  STG.E.128 [R8.64], R4 ;  /* 0x0000000408007986 */ /* 0x0011e2000c101d24 */
[----:B------:R-:W-:Y:S05]  /*4e30*/  BRA `(.L_x_43714) ;  /* 0x00000a4000007947 */ /* 0x000fea0003800000 */
.L_x_43727:
        /* <DEDUP_REMOVED lines=21> */
.L_x_43732:
[----:B------:R-:W-:Y:S05]  /*4f90*/  BSYNC B0 ;  /* 0x0000000000007941 */ /* 0x000fea0003800000 */
.L_x_43731:
[----:B------:R-:W-:Y:S01]  /*4fa0*/  LOP3.LUT R3, R0, R3, RZ, 0xfc, !PT ;  /* 0x0000000300037212 */ /* 0x000fe200078efcff */
[----:B------:R-:W-:-:S04]  /*4fb0*/  IMAD.MOV.U32 R2, RZ, RZ, R18 ;  /* 0x000000ffff027224 */ /* 0x000fc800078e0012 */
[----:B------:R0:W-:Y:S01]  /*4fc0*/  STG.E.U8 [R8.64], R3 ;  /* 0x0000000308007986 */ /* 0x0001e2000c101124 */
[----:B------:R-:W-:Y:S05]  /*4fd0*/  BRA `(.L_x_43714) ;  /* 0x000008a000007947 */ /* 0x000fea0003800000 */
.L_x_43730:
        /* <DEDUP_REMOVED lines=13> */
.L_x_43734:
[----:B------:R-:W-:Y:S01]  /*50b0*/  IMAD.MOV.U32 R0, RZ, RZ, 0x7f ;  /* 0x0000007fff007424 */ /* 0x000fe200078e00ff */
[----:B------:R-:W-:-:S04]  /*50c0*/  ISETP.GT.U32.AND P0, PT, R2, 0x7f800000, PT ;  /* 0x7f8000000200780c */ /* 0x000fc80003f04070 */
[----:B------:R-:W-:-:S04]  /*50d0*/  SEL R0, R0, 0x7c, P0 ;  /* 0x0000007c00007807 */ /* 0x000fc80000000000 */
.L_x_43735:
[----:B------:R-:W-:Y:S05]  /*50e0*/  BSYNC B0 ;  /* 0x0000000000007941 */ /* 0x000fea0003800000 */
.L_x_43733:
[----:B------:R-:W-:-:S04]  /*50f0*/  LOP3.LUT R2, R5, 0x80000000, RZ, 0xc0, !PT ;  /* 0x8000000005027812 */ /* 0x000fc800078ec0ff */
[----:B------:R-:W-:Y:S01]  /*5100*/  SHF.R.U32.HI R3, RZ, 0x18, R2 ;  /* 0x00000018ff037819 */ /* 0x000fe20000011602 */
[----:B------:R-:W-:-:S03]  /*5110*/  IMAD.MOV.U32 R2, RZ, RZ, R18 ;  /* 0x000000ffff027224 */ /* 0x000fc600078e0012 */
[----:B------:R-:W-:-:S05]  /*5120*/  LOP3.LUT R3, R0, R3, RZ, 0xfc, !PT ;  /* 0x0000000300037212 */ /* 0x000fca00078efcff */
[----:B------:R0:W-:Y:S01]  /*5130*/  STG.E.U8 [R8.64], R3 ;  /* 0x0000000308007986 */ /* 0x0001e2000c101124 */
[----:B------:R-:W-:Y:S05]  /*5140*/  BRA `(.L_x_43714) ;  /* 0x0000073000007947 */ /* 0x000fea0003800000 */
.L_x_43729:
[----:B------:R-:W0:Y:S01]  /*5150*/  I2F.S64 R0, R4 ;  /* 0x0000000400007312 */ /* 0x000e220000301400 */
[----:B------:R-:W-:Y:S01]  /*5160*/  IMAD.MOV.U32 R2, RZ, RZ, R18 ;  /* 0x000000ffff027224 */ /* 0x000fe200078e0012 */
[----:B0-----:R-:W-:-:S05]  /*5170*/  F2FP.BF16.PACK_AB R0, RZ, R0 ;  /* 0x00000000ff00723e */ /* 0x001fca00000010ff */
[----:B------:R0:W-:Y:S01]  /*5180*/  STG.E.U16 [R8.64], R0 ;  /* 0x0000000008007986 */ /* 0x0001e2000c101524 */
[----:B------:R-:W-:Y:S05]  /*5190*/  BRA `(.L_x_43714) ;  /* 0x000006e000007947 */ /* 0x000fea0003800000 */
.L_x_43726:
        /* <DEDUP_REMOVED lines=11> */
.L_x_43738:
        /* <DEDUP_REMOVED lines=17> */
.L_x_43741:
[----:B------:R-:W-:-:S04]  /*5360*/  LOP3.LUT R0, R5, 0x80000000, RZ, 0xc0, !PT ;  /* 0x8000000005007812 */ /* 0x000fc800078ec0ff */
[----:B------:R-:W-:-:S04]  /*5370*/  SHF.R.U32.HI R3, RZ, 0x18, R0 ;  /* 0x00000018ff037819 */ /* 0x000fc80000011600 */
[----:B------:R-:W-:-:S04]  /*5380*/  LOP3.LUT R2, R2, R3, RZ, 0xfc, !PT ;  /* 0x0000000302027212 */ /* 0x000fc800078efcff */
[----:B------:R-:W-:Y:S02]  /*5390*/  PRMT R0, R2, 0x7610, R0 ;  /* 0x0000761002007816 */ /* 0x000fe40000000000 */
.L_x_43740:
[----:B------:R-:W-:Y:S05]  /*53a0*/  BSYNC B0 ;  /* 0x0000000000007941 */ /* 0x000fea0003800000 */
.L_x_43739:
[----:B------:R0:W-:Y:S01]  /*53b0*/  STG.E.U8 [R8.64], R0 ;  /* 0x0000000008007986 */ /* 0x0001e2000c101124 */
[----:B------:R-:W-:Y:S01]  /*53c0*/  IMAD.MOV.U32 R2, RZ, RZ, R18 ;  /* 0x000000ffff027224 */ /* 0x000fe200078e0012 */
[----:B------:R-:W-:Y:S05]  /*53d0*/  BRA `(.L_x_43714) ;  /* 0x000004a000007947 */ /* 0x000fea0003800000 */
.L_x_43737:
        /* <DEDUP_REMOVED lines=17> */
.L_x_43744:
[----:B------:R-:W-:-:S04]  /*54f0*/  LOP3.LUT R0, R5, 0x80000000, RZ, 0xc0, !PT ;  /* 0x8000000005007812 */ /* 0x000fc800078ec0ff */
[----:B------:R-:W-:-:S04]  /*5500*/  SHF.R.U32.HI R3, RZ, 0x18, R0 ;  /* 0x00000018ff037819 */ /* 0x000fc80000011600 */
[----:B------:R-:W-:-:S04]  /*5510*/  LOP3.LUT R2, R2, R3, RZ, 0xfc, !PT ;  /* 0x0000000302027212 */ /* 0x000fc800078efcff */
[----:B------:R-:W-:Y:S02]  /*5520*/  PRMT R0, R2, 0x7610, R0 ;  /* 0x0000761002007816 */ /* 0x000fe40000000000 */
.L_x_43743:
[----:B------:R-:W-:Y:S05]  /*5530*/  BSYNC B0 ;  /* 0x0000000000007941 */ /* 0x000fea0003800000 */
.L_x_43742:
[----:B------:R0:W-:Y:S01]  /*5540*/  STG.E.U8 [R8.64], R0 ;  /* 0x0000000008007986 */ /* 0x0001e2000c101124 */
[----:B------:R-:W-:Y:S01]  /*5550*/  IMAD.MOV.U32 R2, RZ, RZ, R18 ;  /* 0x000000ffff027224 */ /* 0x000fe200078e0012 */
[----:B------:R-:W-:Y:S05]  /*5560*/  BRA `(.L_x_43714) ;  /* 0x0000031000007947 */ /* 0x000fea0003800000 */
.L_x_43736:
        /* <DEDUP_REMOVED lines=23> */
.L_x_43719:
        /* <DEDUP_REMOVED lines=21> */
.L_x_43746:
[----:B------:R0:W-:Y:S01]  /*5830*/  STG.E.64 [R8.64], R4 ;  /* 0x0000000408007986 */ /* 0x0001e2000c101b24 */
[----:B------:R-:W-:Y:S01]  /*5840*/  IMAD.MOV.U32 R2, RZ, RZ, R18 ;  /* 0x000000ffff027224 */ /* 0x000fe200078e0012 */
[----:B------:R-:W-:Y:S05]  /*5850*/  BRA `(.L_x_43714) ;  /* 0x0000002000007947 */ /* 0x000fea0003800000 */
.L_x_43745:
[----:B------:R0:W-:Y:S01]  /*5860*/  STG.E [R8.64], R0 ;  /* 0x0000000008007986 */ /* 0x0001e2000c101924 */
[----:B------:R-:W-:-:S03]  /*5870*/  IMAD.MOV.U32 R2, RZ, RZ, R18 ;  /* 0x000000ffff027224 */ /* 0x000fc600078e0012 */
.L_x_43714:
[----:B------:R-:W-:Y:S05]  /*5880*/  BSYNC B6 ;  /* 0x0000000000067941 */ /* 0x000fea0003800000 */
.L_x_43713:
        /* <DEDUP_REMOVED lines=21> */
.L_x_43752:
[----:B------:R0:W-:Y:S01]  /*59e0*/  STG.E.U8 [R8.64], R26 ;  /* 0x0000001a08007986 */ /* 0x0001e2000c101124 */
[----:B------:R-:W-:Y:S05]  /*59f0*/  BRA `(.L_x_43754) ;  /* 0x00000d6000007947 */ /* 0x000fea0003800000 */
.L_x_43751:
        /* <DEDUP_REMOVED lines=8> */
.L_x_43756:
[----:B------:R0:W-:Y:S01]  /*5a80*/  STG.E [R8.64], R26 ;  /* 0x0000001a08007986 */ /* 0x0001e2000c101924 */
[----:B------:R-:W-:Y:S05]  /*5a90*/  BRA `(.L_x_43754) ;  /* 0x00000cc000007947 */ /* 0x000fea0003800000 */
.L_x_43755:
[----:B------:R0:W-:Y:S01]  /*5aa0*/  STG.E.U16 [R8.64], R26 ;  /* 0x0000001a08007986 */ /* 0x0001e2000c101524 */
[----:B------:R-:W-:Y:S05]  /*5ab0*/  BRA `(.L_x_43754) ;  /* 0x00000ca000007947 */ /* 0x000fea0003800000 */
.L_x_43750:
        /* <DEDUP_REMOVED lines=9> */
.L_x_43758:
[----:B------:R-:W0:Y:S02]  /*5b50*/  I2F.S64 R0, R26 ;  /* 0x0000001a00007312 */ /* 0x000e240000301400 */
[----:B0-----:R-:W-:-:S05]  /*5b60*/  F2FP.PACK_AB R0, RZ, R0 ;  /* 0x00000000ff00723e */ /* 0x001fca00000000ff */
[----:B------:R0:W-:Y:S01]  /*5b70*/  STG.E.U16 [R8.64], R0 ;  /* 0x0000000008007986 */ /* 0x0001e2000c101524 */
[----:B------:R-:W-:Y:S05]  /*5b80*/  BRA `(.L_x_43754) ;  /* 0x00000bd000007947 */ /* 0x000fea0003800000 */
.L_x_43757:
        /* <DEDUP_REMOVED lines=10> */
.L_x_43760:
[----:B------:R-:W0:Y:S02]  /*5c30*/  I2F.S64 R26, R26 ;  /* 0x0000001a001a7312 */ /* 0x000e240000301400 */
[----:B0-----:R-:W-:-:S04]  /*5c40*/  F2FP.PACK_AB R3, RZ, R26 ;  /* 0x0000001aff03723e */ /* 0x001fc800000000ff */
[----:B------:R-:W-:-:S05]  /*5c50*/  PRMT R3, R3, 0x5410, RZ ;  /* 0x0000541003037816 */ /* 0x000fca00000000ff */
[----:B------:R0:W-:Y:S01]  /*5c60*/  STG.E [R8.64], R3 ;  /* 0x0000000308007986 */ /* 0x0001e2000c101924 */
[----:B------:R-:W-:Y:S05]  /*5c70*/  BRA `(.L_x_43754) ;  /* 0x00000ae000007947 */ /* 0x000fea0003800000 */
.L_x_43759:
[----:B------:R-:W0:Y:S02]  /*5c80*/  I2F.F64.S64 R26, R26 ;  /* 0x0000001a001a7312 */ /* 0x000e240000301c00 */
[----:B0-----:R0:W-:Y:S01]  /*5c90*/  STG.E.64 [R8.64], R26 ;  /* 0x0000001a08007986 */ /* 0x0011e2000c101b24 */
[----:B------:R-:W-:Y:S05]  /*5ca0*/  BRA `(.L_x_43754) ;  /* 0x00000ab000007947 */ /* 0x000fea0003800000 */
.L_x_43749:
        /* <DEDUP_REMOVED lines=13> */
.L_x_43763:
[----:B------:R-:W0:Y:S01]  /*5d80*/  I2F.F64.S64 R4, R26 ;  /* 0x0000001a00047312 */ /* 0x000e220000301c00 */
[----:B------:R-:W-:-:S05]  /*5d90*/  CS2R R6, SRZ ;  /* 0x0000000000067805 */ /* 0x000fca000001ff00 */
[----:B0-----:R0:W-:Y:S01]  /*5da0*/  STG.E.128 [R8.64], R4 ;  /* 0x0000000408007986 */ /* 0x0011e2000c101d24 */
[----:B------:R-:W-:Y:S05]  /*5db0*/  BRA `(.L_x_43754) ;  /* 0x000009a000007947 */ /* 0x000fea0003800000 */
.L_x_43762:
        /* <DEDUP_REMOVED lines=21> */
.L_x_43767:
[----:B------:R-:W-:Y:S05]  /*5f10*/  BSYNC B0 ;  /* 0x0000000000007941 */ /* 0x000fea0003800000 */
.L_x_43766:
[----:B------:R-:W-:-:S05]  /*5f20*/  LOP3.LUT R5, R0, R5, RZ, 0xfc, !PT ;  /* 0x0000000500057212 */ /* 0x000fca00078efcff */
[----:B------:R0:W-:Y:S01]  /*5f30*/  STG.E.U8 [R8.64], R5 ;  /* 0x0000000508007986 */ /* 0x0001e2000c101124 */
[----:B------:R-:W-:Y:S05]  /*5f40*/  BRA `(.L_x_43754) ;  /* 0x0000081000007947 */ /* 0x000fea0003800000 */
.L_x_43765:
        /* <DEDUP_REMOVED lines=13> */
.L_x_43769:
[----:B------:R-:W-:Y:S01]  /*6020*/  IMAD.MOV.U32 R0, RZ, RZ, 0x7f ;  /* 0x0000007fff007424 */ /* 0x000fe200078e00ff */
[----:B------:R-:W-:-:S04]  /*6030*/  ISETP.GT.U32.AND P0, PT, R3, 0x7f800000, PT ;  /* 0x7f8000000300780c */ /* 0x000fc80003f04070 */
[----:B------:R-:W-:-:S04]  /*6040*/  SEL R0, R0, 0x7c, P0 ;  /* 0x0000007c00007807 */ /* 0x000fc80000000000 */
.L_x_43770:
[----:B------:R-:W-:Y:S05]  /*6050*/  BSYNC B0 ;  /* 0x0000000000007941 */ /* 0x000fea0003800000 */
.L_x_43768:
[----:B------:R-:W-:-:S04]  /*6060*/  LOP3.LUT R3, R27, 0x80000000, RZ, 0xc0, !PT ;  /* 0x800000001b037812 */ /* 0x000fc800078ec0ff */
[----:B------:R-:W-:-:S04]  /*6070*/  SHF.R.U32.HI R3, RZ, 0x18, R3 ;  /* 0x00000018ff037819 */ /* 0x000fc80000011603 */
[----:B------:R-:W-:-:S05]  /*6080*/  LOP3.LUT R3, R0, R3, RZ, 0xfc, !PT ;  /* 0x0000000300037212 */ /* 0x000fca00078efcff */
[----:B------:R0:W-:Y:S01]  /*6090*/  STG.E.U8 [R8.64], R3 ;  /* 0x0000000308007986 */ /* 0x0001e2000c101124 */
[----:B------:R-:W-:Y:S05]  /*60a0*/  BRA `(.L_x_43754) ;  /* 0x000006b000007947 */ /* 0x000fea0003800000 */
.L_x_43764:
[----:B------:R-:W0:Y:S02]  /*60b0*/  I2F.S64 R0, R26 ;  /* 0x0000001a00007312 */ /* 0x000e240000301400 */
[----:B0-----:R-:W-:-:S05]  /*60c0*/  F2FP.BF16.PACK_AB R0, RZ, R0 ;  /* 0x00000000ff00723e */ /* 0x001fca00000010ff */
[----:B------:R0:W-:Y:S01]  /*60d0*/  STG.E.U16 [R8.64], R0 ;  /* 0x0000000008007986 */ /* 0x0001e2000c101524 */
[----:B------:R-:W-:Y:S05]  /*60e0*/  BRA `(.L_x_43754) ;  /* 0x0000067000007947 */ /* 0x000fea0003800000 */
.L_x_43761:
        /* <DEDUP_REMOVED lines=10> */
.L_x_43773:
        /* <DEDUP_REMOVED lines=17> */
.L_x_43776:
[----:B------:R-:W-:-:S04]  /*62a0*/  LOP3.LUT R3, R27, 0x80000000, RZ, 0xc0, !PT ;  /* 0x800000001b037812 */ /* 0x000fc800078ec0ff */
[----:B------:R-:W-:-:S04]  /*62b0*/  SHF.R.U32.HI R3, RZ, 0x18, R3 ;  /* 0x00000018ff037819 */ /* 0x000fc80000011603 */
[----:B------:R-:W-:-:S04]  /*62c0*/  LOP3.LUT R0, R0, R3, RZ, 0xfc, !PT ;  /* 0x0000000300007212 */ /* 0x000fc800078efcff */
[----:B------:R-:W-:Y:S02]  /*62d0*/  PRMT R4, R0, 0x7610, R4 ;  /* 0x0000761000047816 */ /* 0x000fe40000000004 */
.L_x_43775:
[----:B------:R-:W-:Y:S05]  /*62e0*/  BSYNC B0 ;  /* 0x0000000000007941 */ /* 0x000fea0003800000 */
.L_x_43774:
[----:B------:R0:W-:Y:S01]  /*62f0*/  STG.E.U8 [R8.64], R4 ;  /* 0x0000000408007986 */ /* 0x0001e2000c101124 */
[----:B------:R-:W-:Y:S05]  /*6300*/  BRA `(.L_x_43754) ;  /* 0x0000045000007947 */ /* 0x000fea0003800000 */
.L_x_43772:
        /* <DEDUP_REMOVED lines=17> */
.L_x_43779:
[----:B------:R-:W-:-:S04]  /*6420*/  LOP3.LUT R3, R27, 0x80000000, RZ, 0xc0, !PT ;  /* 0x800000001b037812 */ /* 0x000fc800078ec0ff */
[----:B------:R-:W-:-:S04]  /*6430*/  SHF.R.U32.HI R3, RZ, 0x18, R3 ;  /* 0x00000018ff037819 */ /* 0x000fc80000011603 */
[----:B------:R-:W-:-:S04]  /*6440*/  LOP3.LUT R0, R0, R3, RZ, 0xfc, !PT ;  /* 0x0000000300007212 */ /* 0x000fc800078efcff */
[----:B------:R-:W-:Y:S02]  /*6450*/  PRMT R4, R0, 0x7610, R4 ;  /* 0x0000761000047816 */ /* 0x000fe40000000004 */
.L_x_43778:
[----:B------:R-:W-:Y:S05]  /*6460*/  BSYNC B0 ;  /* 0x0000000000007941 */ /* 0x000fea0003800000 */
.L_x_43777:
[----:B------:R0:W-:Y:S01]  /*6470*/  STG.E.U8 [R8.64], R4 ;  /* 0x0000000408007986 */ /* 0x0001e2000c101124 */
[----:B------:R-:W-:Y:S05]  /*6480*/  BRA `(.L_x_43754) ;  /* 0x000002d000007947 */ /* 0x000fea0003800000 */
.L_x_43771:
        /* <DEDUP_REMOVED lines=22> */
.L_x_43753:
        /* <DEDUP_REMOVED lines=20> */
.L_x_43781:
[----:B------:R0:W-:Y:S01]  /*6730*/  STG.E.64 [R8.64], R26 ;  /* 0x0000001a08007986 */ /* 0x0001e2000c101b24 */
[----:B------:R-:W-:Y:S05]  /*6740*/  BRA `(.L_x_43754) ;  /* 0x0000001000007947 */ /* 0x000fea0003800000 */
.L_x_43780:
[----:B------:R0:W-:Y:S02]  /*6750*/  STG.E [R8.64], R26 ;  /* 0x0000001a08007986 */ /* 0x0001e4000c101924 */
.L_x_43754:
        /* <DEDUP_REMOVED lines=21> */
.L_x_43785:
[----:B------:R0:W-:Y:S01]  /*68b0*/  STG.E.U8 [R8.64], R19 ;  /* 0x0000001308007986 */ /* 0x0001e2000c101124 */
[----:B------:R-:W-:Y:S05]  /*68c0*/  BRA `(.L_x_43787) ;  /* 0x00000d6000007947 */ /* 0x000fea0003800000 */
.L_x_43784:
        /* <DEDUP_REMOVED lines=8> */
.L_x_43789:
[----:B------:R0:W-:Y:S01]  /*6950*/  STG.E [R8.64], R19 ;  /* 0x0000001308007986 */ /* 0x0001e2000c101924 */
[----:B------:R-:W-:Y:S05]  /*6960*/  BRA `(.L_x_43787) ;  /* 0x00000cc000007947 */ /* 0x000fea0003800000 */
.L_x_43788:
[----:B------:R0:W-:Y:S01]  /*6970*/  STG.E.U16 [R8.64], R19 ;  /* 0x0000001308007986 */ /* 0x0001e2000c101524 */
[----:B------:R-:W-:Y:S05]  /*6980*/  BRA `(.L_x_43787) ;  /* 0x00000ca000007947 */ /* 0x000fea0003800000 */
.L_x_43783:
        /* <DEDUP_REMOVED lines=9> */
.L_x_43791:
[----:B-1----:R-:W0:Y:S02]  /*6a20*/  I2F.S64 R0, R22 ;  /* 0x0000001600007312 */ /* 0x002e240000301400 */
[----:B0-----:R-:W-:-:S05]  /*6a30*/  F2FP.PACK_AB R0, RZ, R0 ;  /* 0x00000000ff00723e */ /* 0x001fca00000000ff */
[----:B------:R0:W-:Y:S01]  /*6a40*/  STG.E.U16 [R8.64], R0 ;  /* 0x0000000008007986 */ /* 0x0001e2000c101524 */
[----:B------:R-:W-:Y:S05]  /*6a50*/  BRA `(.L_x_43787) ;  /* 0x00000bd000007947 */ /* 0x000fea0003800000 */
.L_x_43790:
        /* <DEDUP_REMOVED lines=10> */
.L_x_43793:
[----:B-1----:R-:W0:Y:S02]  /*6b00*/  I2F.S64 R22, R22 ;  /* 0x0000001600167312 */ /* 0x002e240000301400 */
[----:B0-----:R-:W-:-:S04]  /*6b10*/  F2FP.PACK_AB R3, RZ, R22 ;  /* 0x00000016ff03723e */ /* 0x001fc800000000ff */
[----:B------:R-:W-:-:S05]  /*6b20*/  PRMT R3, R3, 0x5410, RZ ;  /* 0x0000541003037816 */ /* 0x000fca00000000ff */
[----:B------:R0:W-:Y:S01]  /*6b30*/  STG.E [R8.64], R3 ;  /* 0x0000000308007986 */ /* 0x0001e2000c101924 */
[----:B------:R-:W-:Y:S05]  /*6b40*/  BRA `(.L_x_43787) ;  /* 0x00000ae000007947 */ /* 0x000fea0003800000 */
.L_x_43792:
[----:B-1----:R-:W0:Y:S02]  /*6b50*/  I2F.F64.S64 R22, R22 ;  /* 0x0000001600167312 */ /* 0x002e240000301c00 */
[----:B0-----:R0:W-:Y:S01]  /*6b60*/  STG.E.64 [R8.64], R22 ;  /* 0x0000001608007986 */ /* 0x0011e2000c101b24 */
[----:B------:R-:W-:Y:S05]  /*6b70*/  BRA `(.L_x_43787) ;  /* 0x00000ab000007947 */ /* 0x000fea0003800000 */
.L_x_43782:
        /* <DEDUP_REMOVED lines=13> */
.L_x_43796:
[----:B-1----:R-:W0:Y:S01]  /*6c50*/  I2F.F64.S64 R4, R22 ;  /* 0x0000001600047312 */ /* 0x002e220000301c00 */
[----:B------:R-:W-:-:S05]  /*6c60*/  CS2R R6, SRZ ;  /* 0x0000000000067805 */ /* 0x000fca000001ff00 */
[----:B0-----:R0:W-:Y:S01]  /*6c70*/  STG.E.128 [R8.64], R4 ;  /* 0x0000000408007986 */ /* 0x0011e2000c101d24 */
[----:B------:R-:W-:Y:S05]  /*6c80*/  BRA `(.L_x_43787) ;  /* 0x000009a000007947 */ /* 0x000fea0003800000 */
.L_x_43795:
        /* <DEDUP_REMOVED lines=21> */
.L_x_43800:
[----:B------:R-:W-:Y:S05]  /*6de0*/  BSYNC B0 ;  /* 0x0000000000007941 */ /* 0x000fea0003800000 */
.L_x_43799:
[----:B------:R-:W-:-:S05]  /*6df0*/  LOP3.LUT R5, R0, R5, RZ, 0xfc, !PT ;  /* 0x0000000500057212 */ /* 0x000fca00078efcff */
[----:B------:R0:W-:Y:S01]  /*6e00*/  STG.E.U8 [R8.64], R5 ;  /* 0x0000000508007986 */ /* 0x0001e2000c101124 */
[----:B------:R-:W-:Y:S05]  /*6e10*/  BRA `(.L_x_43787) ;  /* 0x0000081000007947 */ /* 0x000fea0003800000 */
.L_x_43798:
        /* <DEDUP_REMOVED lines=13> */
.L_x_43802:
[----:B------:R-:W-:Y:S01]  /*6ef0*/  IMAD.MOV.U32 R0, RZ, RZ, 0x7f ;  /* 0x0000007fff007424 */ /* 0x000fe200078e00ff */
[----:B------:R-:W-:-:S04]  /*6f00*/  ISETP.GT.U32.AND P0, PT, R3, 0x7f800000, PT ;  /* 0x7f8000000300780c */ /* 0x000fc80003f04070 */
[----:B------:R-:W-:-:S04]  /*6f10*/  SEL R0, R0, 0x7c, P0 ;  /* 0x0000007c00007807 */ /* 0x000fc80000000000 */
.L_x_43803:
[----:B------:R-:W-:Y:S05]  /*6f20*/  BSYNC B0 ;  /* 0x0000000000007941 */ /* 0x000fea0003800000 */
.L_x_43801:
[----:B------:R-:W-:-:S04]  /*6f30*/  LOP3.LUT R3, R23, 0x80000000, RZ, 0xc0, !PT ;  /* 0x8000000017037812 */ /* 0x000fc800078ec0ff */
[----:B------:R-:W-:-:S04]  /*6f40*/  SHF.R.U32.HI R3, RZ, 0x18, R3 ;  /* 0x00000018ff037819 */ /* 0x000fc80000011603 */
[----:B------:R-:W-:-:S05]  /*6f50*/  LOP3.LUT R3, R0, R3, RZ, 0xfc, !PT ;  /* 0x0000000300037212 */ /* 0x000fca00078efcff */
[----:B------:R0:W-:Y:S01]  /*6f60*/  STG.E.U8 [R8.64], R3 ;  /* 0x0000000308007986 */ /* 0x0001e2000c101124 */
[----:B------:R-:W-:Y:S05]  /*6f70*/  BRA `(.L_x_43787) ;  /* 0x000006b000007947 */ /* 0x000fea0003800000 */
.L_x_43797:
[----:B-1----:R-:W0:Y:S02]  /*6f80*/  I2F.S64 R0, R22 ;  /* 0x0000001600007312 */ /* 0x002e240000301400 */
[----:B0-----:R-:W-:-:S05]  /*6f90*/  F2FP.BF16.PACK_AB R0, RZ, R0 ;  /* 0x00000000ff00723e */ /* 0x001fca00000010ff */
[----:B------:R0:W-:Y:S01]  /*6fa0*/  STG.E.U16 [R8.64], R0 ;  /* 0x0000000008007986 */ /* 0x0001e2000c101524 */
[----:B------:R-:W-:Y:S05]  /*6fb0*/  BRA `(.L_x_43787) ;  /* 0x0000067000007947 */ /* 0x000fea0003800000 */
.L_x_43794:
        /* <DEDUP_REMOVED lines=10> */
.L_x_43806:
        /* <DEDUP_REMOVED lines=17> */
.L_x_43809:
[----:B------:R-:W-:-:S04]  /*7170*/  LOP3.LUT R3, R23, 0x80000000, RZ, 0xc0, !PT ;  /* 0x8000000017037812 */ /* 0x000fc800078ec0ff */
[----:B------:R-:W-:-:S04]  /*7180*/  SHF.R.U32.HI R3, RZ, 0x18, R3 ;  /* 0x00000018ff037819 */ /* 0x000fc80000011603 */
[----:B------:R-:W-:-:S04]  /*7190*/  LOP3.LUT R0, R0, R3, RZ, 0xfc, !PT ;  /* 0x0000000300007212 */ /* 0x000fc800078efcff */
[----:B------:R-:W-:Y:S02]  /*71a0*/  PRMT R4, R0, 0x7610, R4 ;  /* 0x0000761000047816 */ /* 0x000fe40000000004 */
.L_x_43808:
[----:B------:R-:W-:Y:S05]  /*71b0*/  BSYNC B0 ;  /* 0x0000000000007941 */ /* 0x000fea0003800000 */
.L_x_43807:
[----:B------:R0:W-:Y:S01]  /*71c0*/  STG.E.U8 [R8.64], R4 ;  /* 0x0000000408007986 */ /* 0x0001e2000c101124 */
[----:B------:R-:W-:Y:S05]  /*71d0*/  BRA `(.L_x_43787) ;  /* 0x0000045000007947 */ /* 0x000fea0003800000 */
.L_x_43805:
        /* <DEDUP_REMOVED lines=17> */
.L_x_43812:
[----:B------:R-:W-:-:S04]  /*72f0*/  LOP3.LUT R3, R23, 0x80000000, RZ, 0xc0, !PT ;  /* 0x8000000017037812 */ /* 0x000fc800078ec0ff */
[----:B------:R-:W-:-:S04]  /*7300*/  SHF.R.U32.HI R3, RZ, 0x18, R3 ;  /* 0x00000018ff037819 */ /* 0x000fc80000011603 */
[----:B------:R-:W-:-:S04]  /*7310*/  LOP3.LUT R0, R0, R3, RZ, 0xfc, !PT ;  /* 0x0000000300007212 */ /* 0x000fc800078efcff */
[----:B------:R-:W-:Y:S02]  /*7320*/  PRMT R4, R0, 0x7610, R4 ;  /* 0x0000761000047816 */ /* 0x000fe40000000004 */
.L_x_43811:
[----:B------:R-:W-:Y:S05]  /*7330*/  BSYNC B0 ;  /* 0x0000000000007941 */ /* 0x000fea0003800000 */
.L_x_43810:
[----:B------:R0:W-:Y:S01]  /*7340*/  STG.E.U8 [R8.64], R4 ;  /* 0x0000000408007986 */ /* 0x0001e2000c101124 */
[----:B------:R-:W-:Y:S05]  /*7350*/  BRA `(.L_x_43787) ;  /* 0x000002d000007947 */ /* 0x000fea0003800000 */
.L_x_43804:
        /* <DEDUP_REMOVED lines=22> */
.L_x_43786:
        /* <DEDUP_REMOVED lines=20> */
.L_x_43814:
[----:B-1----:R0:W-:Y:S01]  /*7600*/  STG.E.64 [R8.64], R22 ;  /* 0x0000001608007986 */ /* 0x0021e2000c101b24 */
[----:B------:R-:W-:Y:S05]  /*7610*/  BRA `(.L_x_43787) ;  /* 0x0000001000007947 */ /* 0x000fea0003800000 */
.L_x_43813:
[----:B------:R0:W-:Y:S02]  /*7620*/  STG.E [R8.64], R19 ;  /* 0x0000001308007986 */ /* 0x0001e4000c101924 */
.L_x_43787:
[----:B------:R-:W-:Y:S02]  /*7630*/  IADD3 R2, R2, 0x80, RZ ;  /* 0x0000008002027810 */ /* 0x000fe40007ffe0ff */
.L_x_43748:
[----:B------:R-:W-:Y:S05]  /*7640*/  BSYNC B6 ;  /* 0x0000000000067941 */ /* 0x000fea0003800000 */
.L_x_43747:
        /* <DEDUP_REMOVED lines=19> */
.L_x_43818:
[----:B--2---:R-:W-:Y:S01]  /*7780*/  STG.E.U8 [R2.64], R16 ;  /* 0x0000001002007986 */ /* 0x004fe2000c101124 */
[----:B------:R-:W-:Y:S05]  /*7790*/  EXIT ;  /* 0x000000000000794d */ /* 0x000fea0003800000 */
.L_x_43817:
        /* <DEDUP_REMOVED lines=8> */
.L_x_43821:
[----:B--2---:R-:W-:Y:S01]  /*7820*/  STG.E [R2.64], R16 ;  /* 0x0000001002007986 */ /* 0x004fe2000c101924 */
[----:B------:R-:W-:Y:S05]  /*7830*/  EXIT ;  /* 0x000000000000794d */ /* 0x000fea0003800000 */
.L_x_43820:
[----:B--2---:R-:W-:Y:S01]  /*7840*/  STG.E.U16 [R2.64], R16 ;  /* 0x0000001002007986 */ /* 0x004fe2000c101524 */
[----:B------:R-:W-:Y:S05]  /*7850*/  EXIT ;  /* 0x000000000000794d */ /* 0x000fea0003800000 */
.L_x_43816:
        /* <DEDUP_REMOVED lines=9> */
.L_x_43823:
[----:B--2---:R-:W0:Y:S02]  /*78f0*/  I2F.S64 R0, R16 ;  /* 0x0000001000007312 */ /* 0x004e240000301400 */
[----:B0-----:R-:W-:-:S05]  /*7900*/  F2FP.PACK_AB R0, RZ, R0 ;  /* 0x00000000ff00723e */ /* 0x001fca00000000ff */
[----:B------:R-:W-:Y:S01]  /*7910*/  STG.E.U16 [R2.64], R0 ;  /* 0x0000000002007986 */ /* 0x000fe2000c101524 */
[----:B------:R-:W-:Y:S05]  /*7920*/  EXIT ;  /* 0x000000000000794d */ /* 0x000fea0003800000 */
.L_x_43822:
        /* <DEDUP_REMOVED lines=10> */
.L_x_43825:
[----:B--2---:R-:W0:Y:S02]  /*79d0*/  I2F.S64 R16, R16 ;  /* 0x0000001000107312 */ /* 0x004e240000301400 */
[----:B0-----:R-:W-:-:S04]  /*79e0*/  F2FP.PACK_AB R5, RZ, R16 ;  /* 0x00000010ff05723e */ /* 0x001fc800000000ff */
[----:B------:R-:W-:-:S05]  /*79f0*/  PRMT R5, R5, 0x5410, RZ ;  /* 0x0000541005057816 */ /* 0x000fca00000000ff */
[----:B------:R-:W-:Y:S01]  /*7a00*/  STG.E [R2.64], R5 ;  /* 0x0000000502007986 */ /* 0x000fe2000c101924 */
[----:B------:R-:W-:Y:S05]  /*7a10*/  EXIT ;  /* 0x000000000000794d */ /* 0x000fea0003800000 */
.L_x_43824:
[----:B--2---:R-:W0:Y:S02]  /*7a20*/  I2F.F64.S64 R16, R16 ;  /* 0x0000001000107312 */ /* 0x004e240000301c00 */
[----:B0-----:R-:W-:Y:S01]  /*7a30*/  STG.E.64 [R2.64], R16 ;  /* 0x0000001002007986 */ /* 0x001fe2000c101b24 */
[----:B------:R-:W-:Y:S05]  /*7a40*/  EXIT ;  /* 0x000000000000794d */ /* 0x000fea0003800000 */
.L_x_43815:
        /* <DEDUP_REMOVED lines=13> */
.L_x_43828:
[----:B--2---:R-:W0:Y:S01]  /*7b20*/  I2F.F64.S64 R16, R16 ;  /* 0x0000001000107312 */ /* 0x004e220000301c00 */
[----:B------:R-:W-:-:S05]  /*7b30*/  CS2R R18, SRZ ;  /* 0x0000000000127805 */ /* 0x000fca000001ff00 */
[----:B0-----:R-:W-:Y:S01]  /*7b40*/  STG.E.128 [R2.64], R16 ;  /* 0x0000001002007986 */ /* 0x001fe2000c101d24 */
[----:B------:R-:W-:Y:S05]  /*7b50*/  EXIT ;  /* 0x000000000000794d */ /* 0x000fea0003800000 */
.L_x_43827:
        /* <DEDUP_REMOVED lines=21> */
.L_x_43832:
[----:B------:R-:W-:Y:S05]  /*7cb0*/  BSYNC B0 ;  /* 0x0000000000007941 */ /* 0x000fea0003800000 */
.L_x_43831:
[----:B------:R-:W-:-:S05]  /*7cc0*/  LOP3.LUT R5, R0, R5, RZ, 0xfc, !PT ;  /* 0x0000000500057212 */ /* 0x000fca00078efcff */
[----:B------:R-:W-:Y:S01]  /*7cd0*/  STG.E.U8 [R2.64], R5 ;  /* 0x0000000502007986 */ /* 0x000fe2000c101124 */
[----:B------:R-:W-:Y:S05]  /*7ce0*/  EXIT ;  /* 0x000000000000794d */ /* 0x000fea0003800000 */
.L_x_43830:
        /* <DEDUP_REMOVED lines=13> */
.L_x_43834:
[----:B------:R-:W-:Y:S01]  /*7dc0*/  IMAD.MOV.U32 R0, RZ, RZ, 0x7f ;  /* 0x0000007fff007424 */ /* 0x000fe200078e00ff */
[----:B------:R-:W-:-:S04]  /*7dd0*/  ISETP.GT.U32.AND P0, PT, R4, 0x7f800000, PT ;  /* 0x7f8000000400780c */ /* 0x000fc80003f04070 */
[----:B------:R-:W-:-:S04]  /*7de0*/  SEL R0, R0, 0x7c, P0 ;  /* 0x0000007c00007807 */ /* 0x000fc80000000000 */
.L_x_43835:
[----:B------:R-:W-:Y:S05]  /*7df0*/  BSYNC B0 ;  /* 0x0000000000007941 */ /* 0x000fea0003800000 */
.L_x_43833:
[----:B------:R-:W-:-:S04]  /*7e00*/  LOP3.LUT R4, R17, 0x80000000, RZ, 0xc0, !PT ;  /* 0x8000000011047812 */ /* 0x000fc800078ec0ff */
[----:B------:R-:W-:-:S04]  /*7e10*/  SHF.R.U32.HI R5, RZ, 0x18, R4 ;  /* 0x00000018ff057819 */ /* 0x000fc80000011604 */
[----:B------:R-:W-:-:S05]  /*7e20*/  LOP3.LUT R5, R0, R5, RZ, 0xfc, !PT ;  /* 0x0000000500057212 */ /* 0x000fca00078efcff */
[----:B------:R-:W-:Y:S01]  /*7e30*/  STG.E.U8 [R2.64], R5 ;  /* 0x0000000502007986 */ /* 0x000fe2000c101124 */
[----:B------:R-:W-:Y:S05]  /*7e40*/  EXIT ;  /* 0x000000000000794d */ /* 0x000fea0003800000 */
.L_x_43829:
[----:B--2---:R-:W0:Y:S02]  /*7e50*/  I2F.S64 R0, R16 ;  /* 0x0000001000007312 */ /* 0x004e240000301400 */
[----:B0-----:R-:W-:-:S05]  /*7e60*/  F2FP.BF16.PACK_AB R0, RZ, R0 ;  /* 0x00000000ff00723e */ /* 0x001fca00000010ff */
[----:B------:R-:W-:Y:S01]  /*7e70*/  STG.E.U16 [R2.64], R0 ;  /* 0x0000000002007986 */ /* 0x000fe2000c101524 */
[----:B------:R-:W-:Y:S05]  /*7e80*/  EXIT ;  /* 0x000000000000794d */ /* 0x000fea0003800000 */
.L_x_43826:
        /* <DEDUP_REMOVED lines=10> */
.L_x_43838:
        /* <DEDUP_REMOVED lines=17> */
.L_x_43841:
[----:B------:R-:W-:-:S04]  /*8040*/  LOP3.LUT R0, R17, 0x80000000, RZ, 0xc0, !PT ;  /* 0x8000000011007812 */ /* 0x000fc800078ec0ff */
[----:B------:R-:W-:-:S04]  /*8050*/  SHF.R.U32.HI R5, RZ, 0x18, R0 ;  /* 0x00000018ff057819 */ /* 0x000fc80000011600 */
[----:B------:R-:W-:-:S04]  /*8060*/  LOP3.LUT R4, R4, R5, RZ, 0xfc, !PT ;  /* 0x0000000504047212 */ /* 0x000fc800078efcff */
[----:B------:R-:W-:Y:S02]  /*8070*/  PRMT R0, R4, 0x7610, R0 ;  /* 0x0000761004007816 */ /* 0x000fe40000000000 */
.L_x_43840:
[----:B------:R-:W-:Y:S05]  /*8080*/  BSYNC B0 ;  /* 0x0000000000007941 */ /* 0x000fea0003800000 */
.L_x_43839:
[----:B------:R-:W-:Y:S01]  /*8090*/  STG.E.U8 [R2.64], R0 ;  /* 0x0000000002007986 */ /* 0x000fe2000c101124 */
[----:B------:R-:W-:Y:S05]  /*80a0*/  EXIT ;  /* 0x000000000000794d */ /* 0x000fea0003800000 */
.L_x_43837:
        /* <DEDUP_REMOVED lines=17> */
.L_x_43844:
[----:B------:R-:W-:-:S04]  /*81c0*/  LOP3.LUT R0, R17, 0x80000000, RZ, 0xc0, !PT ;  /* 0x8000000011007812 */ /* 0x000fc800078ec0ff */
[----:B------:R-:W-:-:S04]  /*81d0*/  SHF.R.U32.HI R5, RZ, 0x18, R0 ;  /* 0x00000018ff057819 */ /* 0x000fc80000011600 */
[----:B------:R-:W-:-:S04]  /*81e0*/  LOP3.LUT R4, R4, R5, RZ, 0xfc, !PT ;  /* 0x0000000504047212 */ /* 0x000fc800078efcff */
[----:B------:R-:W-:Y:S02]  /*81f0*/  PRMT R0, R4, 0x7610, R0 ;  /* 0x0000761004007816 */ /* 0x000fe40000000000 */
.L_x_43843:
[----:B------:R-:W-:Y:S05]  /*8200*/  BSYNC B0 ;  /* 0x0000000000007941 */ /* 0x000fea0003800000 */
.L_x_43842:
[----:B------:R-:W-:Y:S01]  /*8210*/  STG.E.U8 [R2.64], R0 ;  /* 0x0000000002007986 */ /* 0x000fe2000c101124 */
[----:B------:R-:W-:Y:S05]  /*8220*/  EXIT ;  /* 0x000000000000794d */ /* 0x000fea0003800000 */
.L_x_43836:
        /* <DEDUP_REMOVED lines=22> */
.L_x_43819:
        /* <DEDUP_REMOVED lines=20> */
.L_x_43846:
[----:B--2---:R-:W-:Y:S01]  /*84d0*/  STG.E.64 [R2.64], R16 ;  /* 0x0000001002007986 */ /* 0x004fe2000c101b24 */
[----:B------:R-:W-:Y:S05]  /*84e0*/  EXIT ;  /* 0x000000000000794d */ /* 0x000fea0003800000 */
.L_x_43845:
[----:B--2---:R-:W-:Y:S01]  /*84f0*/  STG.E [R2.64], R16 ;  /* 0x0000001002007986 */ /* 0x004fe2000c101924 */
[----:B------:R-:W-:Y:S05]  /*8500*/  EXIT ;  /* 0x000000000000794d */ /* 0x000fea0003800000 */
        .weak           $__internal_49_$__cuda_sm20_rem_s64
        .type           $__internal_49_$__cuda_sm20_rem_s64,@function
        .size           $__internal_49_$__cuda_sm20_rem_s64,(.L_x_50494 - $__internal_49_$__cuda_sm20_rem_s64)
$__internal_49_$__cuda_sm20_rem_s64:
[----:B------:R-:W-:Y:S02]  /*8510*/  IADD3 R7, P2, RZ, -R12, RZ ;  /* 0x8000000cff077210 */ /* 0x000fe40007f5e0ff */
[----:B------:R-:W-:-:S03]  /*8520*/  ISETP.GE.AND P0, PT, R3, RZ, PT ;  /* 0x000000ff0300720c */ /* 0x000fc60003f06270 */
[----:B------:R-:W-:Y:S01]  /*8530*/  IMAD.X R8, RZ, RZ, ~R3, P2 ;  /* 0x000000ffff087224 */ /* 0x000fe200010e0e03 */
[----:B------:R-:W-:-:S04]  /*8540*/  SEL R6, R7, R12, !P0 ;  /* 0x0000000c07067207 */ /* 0x000fc80004000000 */
[----:B------:R-:W-:-:S04]  /*8550*/  SEL R7, R8, R3, !P0 ;  /* 0x0000000308077207 */ /* 0x000fc80004000000 */
[----:B------:R-:W0:Y:S08]  /*8560*/  I2F.U64.RP R20, R6 ;  /* 0x0000000600147312 */ /* 0x000e300000309000 */
[----:B0-----:R-:W0:Y:S02]  /*8570*/  MUFU.RCP R20, R20 ;  /* 0x0000001400147308 */ /* 0x001e240000001000 */
[----:B0-----:R-:W-:Y:S01]  /*8580*/  IADD3 R8, R20, 0x1ffffffe, RZ ;  /* 0x1ffffffe14087810 */ /* 0x001fe20007ffe0ff */
[----:B------:R-:W-:-:S05]  /*8590*/  IMAD.MOV.U32 R20, RZ, RZ, c[0x0][0x170] ;  /* 0x00005c00ff147624 */ /* 0x000fca00078e00ff */
[----:B------:R-:W0:Y:S01]  /*85a0*/  F2I.U64.TRUNC R8, R8 ;  /* 0x0000000800087311 */ /* 0x000e22000020d800 */
[----:B------:R-:W-:Y:S01]  /*85b0*/  IADD3 R20, P5, RZ, -R20, RZ ;  /* 0x80000014ff147210 */ /* 0x000fe20007fbe0ff */
        /* <DEDUP_REMOVED lines=22> */
[C---:B------:R-:W-:Y:S02]  /*8720*/  IMAD R14, R13.reuse, R8, RZ ;  /* 0x000000080d0e7224 */ /* 0x040fe400078e02ff */
[----:B------:R-:W-:-:S04]  /*8730*/  IMAD.HI.U32 R11, P3, R13, R9, R10 ;  /* 0x000000090d0b7227 */ /* 0x000fc8000786000a */
[----:B------:R-:W-:Y:S01]  /*8740*/  IMAD.MOV.U32 R10, RZ, RZ, c[0x0][0x170] ;  /* 0x00005c00ff0a7624 */ /* 0x000fe200078e00ff */
[----:B------:R-:W-:Y:S01]  /*8750*/  IADD3 R14, P4, R14, R11, RZ ;  /* 0x0000000b0e0e7210 */ /* 0x000fe20007f9e0ff */
[----:B------:R-:W-:-:S03]  /*8760*/  IMAD.HI.U32 R8, R13, R8, RZ ;  /* 0x000000080d087227 */ /* 0x000fc600078e00ff */
[----:B------:R-:W-:Y:S01]  /*8770*/  SEL R10, R20, R10, !P2 ;  /* 0x0000000a140a7207 */ /* 0x000fe20005000000 */
        /* <DEDUP_REMOVED lines=40> */
[----:B------:R-:W-:Y:S06]  /*8a00*/  RET.REL.NODEC R6 `(_ZN2at6native27unrolled_elementwise_kernelINS0_13AUnaryFunctorIlllZZZNS0_21remainder_kernel_cudaERNS_18TensorIteratorBaseEENKUlvE_clEvENKUlvE2_clEvEUlllE_EESt5arrayIPcLm2EELi4E23TrivialOffsetCalculatorILi1EjESD_NS0_6memory12LoadWithCastILi1EEENSE_13StoreWithCastILi1EEEEEviT_T0_T2_T3_T4_T5_) ;  /* 0xffff75f006007950 */ /* 0x000fec0003c3ffff */
.L_x_43847:
        /* <DEDUP_REMOVED lines=15> */
.L_x_50494:


//--------------------- .text._ZN2at6native18elementwise_kernelILi128ELi2EZNS0_22gpu_kernel_impl_nocastINS0_13AUnaryFunctorIlllZZZNS0_21remainder_kernel_cudaERNS_18TensorIteratorBaseEENKUlvE_clEvENKUlvE2_clEvEUlllE_EEEEvS5_RKT_EUliE_EEviT1_ --------------------------
	.section	.text._ZN2at6native18elementwise_kernelILi128ELi2EZNS0_22gpu_kernel_impl_nocastINS0_13AUnaryFunctorIlllZZZNS0_21remainder_kernel_cudaERNS_18TensorIteratorBaseEENKUlvE_clEvENKUlvE2_clEvEUlllE_EEEEvS5_RKT_EUliE_EEviT1_,"ax",@progbits
	.sectioninfo	@"SHI_REGISTERS=26"
	.align	128
        .global         _ZN2at6native18elementwise_kernelILi128ELi2EZNS0_22gpu_kernel_impl_nocastINS0_13AUnaryFunctorIlllZZZNS0_21remainder_kernel_cudaERNS_18TensorIteratorBaseEENKUlvE_clEvENKUlvE2_clEvEUlllE_EEEEvS5_RKT_EUliE_EEviT1_
        .type           _ZN2at6native18elementwise_kernelILi128ELi2EZNS0_22gpu_kernel_impl_nocastINS0_13AUnaryFunctorIlllZZZNS0_21remainder_kernel_cudaERNS_18TensorIteratorBaseEENKUlvE_clEvENKUlvE2_clEvEUlllE_EEEEvS5_RKT_EUliE_EEviT1_,@function
        .size           _ZN2at6native18elementwise_kernelILi128ELi2EZNS0_22gpu_kernel_impl_nocastINS0_13AUnaryFunctorIlllZZZNS0_21remainder_kernel_cudaERNS_18TensorIteratorBaseEENKUlvE_clEvENKUlvE2_clEvEUlllE_EEEEvS5_RKT_EUliE_EEviT1_,(.L_x_50495 - _ZN2at6native18elementwise_kernelILi128ELi2EZNS0_22gpu_kernel_impl_nocastINS0_13AUnaryFunctorIlllZZZNS0_21remainder_kernel_cudaERNS_18TensorIteratorBaseEENKUlvE_clEvENKUlvE2_clEvEUlllE_EEEEvS5_RKT_EUliE_EEviT1_)
        .other          _ZN2at6native18elementwise_kernelILi128ELi2EZNS0_22gpu_kernel_impl_nocastINS0_13AUnaryFunctorIlllZZZNS0_21remainder_kernel_cudaERNS_18TensorIteratorBaseEENKUlvE_clEvENKUlvE2_clEvEUlllE_EEEEvS5_RKT_EUliE_EEviT1_,@"STO_CUDA_ENTRY STV_DEFAULT"
_ZN2at6native18elementwise_kernelILi128ELi2EZNS0_22gpu_kernel_impl_nocastINS0_13AUnaryFunctorIlllZZZNS0_21remainder_kernel_cudaERNS_18TensorIteratorBaseEENKUlvE_clEvENKUlvE2_clEvEUlllE_EEEEvS5_RKT_EUliE_EEviT1_:
.text._ZN2at6native18elementwise_kernelILi128ELi2EZNS0_22gpu_kernel_impl_nocastINS0_13AUnaryFunctorIlllZZZNS0_21remainder_kernel_cudaERNS_18TensorIteratorBaseEENKUlvE_clEvENKUlvE2_clEvEUlllE_EEEEvS5_RKT_EUliE_EEviT1_:
        /* <DEDUP_REMOVED lines=13> */
[----:B------:R-:W-:Y:S01]  /*00d0*/  IMAD.MOV.U32 R3, RZ, RZ, R5 ;  /* 0x000000ffff037224 */ /* 0x000fe200078e0005 */
        /* <DEDUP_REMOVED lines=222> */
.L_x_43850:
        /* <DEDUP_REMOVED lines=11> */
[----:B------:R-:W-:Y:S02]  /*0f70*/  MOV R13, R6 ;  /* 0x00000006000d7202 */ /* 0x000fe40000000f00 */
[----:B------:R-:W-:Y:S02]  /*0f80*/  MOV R12, R7 ;  /* 0x00000007000c7202 */ /* 0x000fe40000000f00 */
[----:B------:R-:W-:Y:S02]  /*0f90*/  MOV R0, 0xfb0 ;  /* 0x00000fb000007802 */ /* 0x000fe40000000f00 */
[----:B------:R-:W-:Y:S05]  /*0fa0*/  CALL.REL.NOINC `($__internal_50_$__cuda_sm20_rem_s64) ;  /* 0x000013d000007944 */ /* 0x000fea0003c00000 */
[----:B------:R-:W-:Y:S01]  /*0fb0*/  IMAD.MOV.U32 R2, RZ, RZ, R4 ;  /* 0x000000ffff027224 */ /* 0x000fe200078e0004 */
[----:B------:R-:W-:Y:S01]  /*0fc0*/  MOV R3, R5 ;  /* 0x0000000500037202 */ /* 0x000fe20000000f00 */
[----:B------:R-:W-:Y:S05]  /*0fd0*/  BRA `(.L_x_43853) ;  /* 0x0000013000007947 */ /* 0x000fea0003800000 */
.L_x_43852:
        /* <DEDUP_REMOVED lines=16> */
[----:B------:R-:W-:Y:S01]  /*10e0*/  @P0 IMAD.IADD R5, R5, 0x1, -R6 ;  /* 0x0000000105050824 */ /* 0x000fe200078e0a06 */
[----:B------:R-:W-:-:S04]  /*10f0*/  @!P1 LOP3.LUT R5, RZ, R6, RZ, 0x33, !PT ;  /* 0x00000006ff059212 */ /* 0x000fc800078e33ff */
[----:B------:R-:W-:Y:S02]  /*1100*/  MOV R2, R5 ;  /* 0x0000000500027202 */ /* 0x000fe40000000f00 */
.L_x_43853:
[----:B------:R-:W-:Y:S05]  /*1110*/  BSYNC B1 ;  /* 0x0000000000017941 */ /* 0x000fea0003800000 */
.L_x_43851:
        /* <DEDUP_REMOVED lines=9> */
[----:B------:R-:W-:-:S03]  /*11b0*/  LEA R5, R15, R16, 0x8 ;  /* 0x000000100f057211 */ /* 0x000fc600078e40ff */
[----:B------:R-:W-:Y:S01]  /*11c0*/  IMAD.X R3, R3, 0x1, R7, P0 ;  /* 0x0000000103037824 */ /* 0x000fe200000e0607 */
[----:B------:R-:W-:-:S04]  /*11d0*/  IADD3 R5, R5, 0x80, RZ ;  /* 0x0000008005057810 */ /* 0x000fc80007ffe0ff */
[----:B------:R0:W-:Y:S03]  /*11e0*/  STG.E.64 [R10.64], R2 ;  /* 0x000000020a007986 */ /* 0x0001e6000c101b04 */
.L_x_43849:
[----:B------:R-:W-:Y:S05]  /*11f0*/  BSYNC B0 ;  /* 0x0000000000007941 */ /* 0x000fea0003800000 */
.L_x_43848:
[----:B------:R-:W-:-:S13]  /*1200*/  ISETP.GE.AND P0, PT, R5, c[0x0][0x160], PT ;  /* 0x0000580005007a0c */ /* 0x000fda0003f06270 */
[----:B------:R-:W-:Y:S05]  /*1210*/  @P0 EXIT ;  /* 0x000000000000094d */ /* 0x000fea0003800000 */
[----:B------:R-:W-:Y:S01]  /*1220*/  ISETP.NE.AND P0, PT, RZ, c[0x0][0x168], PT ;  /* 0x00005a00ff007a0c */ /* 0x000fe20003f05270 */
[----:B0-----:R-:W-:Y:S01]  /*1230*/  IMAD.MOV.U32 R10, RZ, RZ, RZ ;  /* 0x000000ffff0a7224 */ /* 0x001fe200078e00ff */
[----:B------:R-:W-:-:S11]  /*1240*/  MOV R0, RZ ;  /* 0x000000ff00007202 */ /* 0x000fd60000000f00 */
        /* <DEDUP_REMOVED lines=225> */
.L_x_43854:
[----:B------:R-:W-:-:S04]  /*2060*/  IADD3 R6, P0, R0, c[0x0][0x368], RZ ;  /* 0x0000da0000067a10 */ /* 0x000fc80007f1e0ff */
[----:B------:R-:W-:-:S06]  /*2070*/  IADD3.X R7, RZ, c[0x0][0x36c], RZ, P0, !PT ;  /* 0x0000db00ff077a10 */ /* 0x000fcc00007fe4ff */
[----:B------:R-:W2:Y:S01]  /*2080*/  LDG.E.64 R6, [R6.64] ;  /* 0x0000000406067981 */ /* 0x000ea2000c1e1b00 */
[----:B------:R-:W-:Y:S01]  /*2090*/  IADD3 R10, P1, R10, c[0x0][0x360], RZ ;  /* 0x0000d8000a0a7a10 */ /* 0x000fe20007f3e0ff */
[----:B------:R-:W-:Y:S04]  /*20a0*/  BSSY B0, `(.L_x_43855) ;  /* 0x0000021000007945 */ /* 0x000fe80003800000 */
[----:B------:R-:W-:Y:S01]  /*20b0*/  IMAD.X R11, RZ, RZ, c[0x0][0x364], P1 ;  /* 0x0000d900ff0b7624 */ /* 0x000fe200008e06ff */
[----:B--2---:R-:W-:-:S04]  /*20c0*/  LOP3.LUT R0, R7, c[0x0][0x37c], RZ, 0xfc, !PT ;  /* 0x0000df0007007a12 */ /* 0x004fc800078efcff */
[----:B------:R-:W-:-:S13]  /*20d0*/  ISETP.NE.U32.AND P0, PT, R0, RZ, PT ;  /* 0x000000ff0000720c */ /* 0x000fda0003f05070 */
[----:B------:R-:W-:Y:S05]  /*20e0*/  @!P0 BRA `(.L_x_43856) ;  /* 0x0000009000008947 */ /* 0x000fea0003800000 */
[----:B------:R-:W-:Y:S01]  /*20f0*/  MOV R17, c[0x0][0x378] ;  /* 0x0000de0000117a02 */ /* 0x000fe20000000f00 */
[----:B------:R-:W-:Y:S01]  /*2100*/  IMAD.MOV.U32 R13, RZ, RZ, R6 ;  /* 0x000000ffff0d7224 */ /* 0x000fe200078e0006 */
[----:B------:R-:W-:Y:S02]  /*2110*/  MOV R14, c[0x0][0x37c] ;  /* 0x0000df00000e7a02 */ /* 0x000fe40000000f00 */
[----:B------:R-:W-:Y:S02]  /*2120*/  MOV R12, R7 ;  /* 0x00000007000c7202 */ /* 0x000fe40000000f00 */
[----:B------:R-:W-:Y:S02]  /*2130*/  MOV R0, 0x2150 ;  /* 0x0000215000007802 */ /* 0x000fe40000000f00 */
[----:B------:R-:W-:Y:S05]  /*2140*/  CALL.REL.NOINC `($__internal_50_$__cuda_sm20_rem_s64) ;  /* 0x0000023000007944 */ /* 0x000fea0003c00000 */
[----:B------:R-:W-:Y:S01]  /*2150*/  MOV R2, R4 ;  /* 0x0000000400027202 */ /* 0x000fe20000000f00 */
[----:B------:R-:W-:Y:S01]  /*2160*/  IMAD.MOV.U32 R3, RZ, RZ, R5 ;  /* 0x000000ffff037224 */ /* 0x000fe200078e0005 */
[----:B------:R-:W-:Y:S05]  /*2170*/  BRA `(.L_x_43857) ;  /* 0x0000013000007947 */ /* 0x000fea0003800000 */
.L_x_43856:
        /* <DEDUP_REMOVED lines=11> */
[----:B------:R-:W-:Y:S01]  /*2230*/  IMAD R5, R6, R3, c[0x0][0x378] ;  /* 0x0000de0006057624 */ /* 0x000fe200078e0203 */
[----:B------:R-:W-:-:S04]  /*2240*/  MOV R3, RZ ;  /* 0x000000ff00037202 */ /* 0x000fc80000000f00 */
[----:B------:R-:W-:-:S13]  /*2250*/  ISETP.GE.U32.AND P0, PT, R5, R6, PT ;  /* 0x000000060500720c */ /* 0x000fda0003f06070 */
[----:B------:R-:W-:-:S04]  /*2260*/  @P0 IADD3 R5, -R6, R5, RZ ;  /* 0x0000000506050210 */ /* 0x000fc80007ffe1ff */
[----:B------:R-:W-:-:S13]  /*2270*/  ISETP.GE.U32.AND P0, PT, R5, R6, PT ;  /* 0x000000060500720c */ /* 0x000fda0003f06070 */
[----:B------:R-:W-:Y:S02]  /*2280*/  @P0 IADD3 R5, -R6, R5, RZ ;  /* 0x0000000506050210 */ /* 0x000fe40007ffe1ff */
[----:B------:R-:W-:-:S05]  /*2290*/  @!P1 LOP3.LUT R5, RZ, R6, RZ, 0x33, !PT ;  /* 0x00000006ff059212 */ /* 0x000fca00078e33ff */
[----:B------:R-:W-:Y:S02]  /*22a0*/  IMAD.MOV.U32 R2, RZ, RZ, R5 ;  /* 0x000000ffff027224 */ /* 0x000fe400078e0005 */
.L_x_43857:
[----:B------:R-:W-:Y:S05]  /*22b0*/  BSYNC B0 ;  /* 0x0000000000007941 */ /* 0x000fea0003800000 */
.L_x_43855:
        /* <DEDUP_REMOVED lines=12> */
        .weak           $__internal_50_$__cuda_sm20_rem_s64
        .type           $__internal_50_$__cuda_sm20_rem_s64,@function
        .size           $__internal_50_$__cuda_sm20_rem_s64,(.L_x_50495 - $__internal_50_$__cuda_sm20_rem_s64)
$__internal_50_$__cuda_sm20_rem_s64:
        /* <DEDUP_REMOVED lines=35> */
[----:B------:R-:W-:Y:S01]  /*25b0*/  IMAD R5, R19, R18, RZ ;  /* 0x0000001213057224 */ /* 0x000fe200078e02ff */
[----:B------:R-:W-:Y:S01]  /*25c0*/  SEL R9, R9, R14, !P1 ;  /* 0x0000000e09097207 */ /* 0x000fe20004800000 */
[----:B------:R-:W-:-:S03]  /*25d0*/  IMAD.HI.U32 R18, R19, R18, RZ ;  /* 0x0000001213127227 */ /* 0x000fc600078e00ff */
[----:B------:R-:W-:Y:S01]  /*25e0*/  IADD3 R8, P3, R5, R4, RZ ;  /* 0x0000000405087210 */ /* 0x000fe20007f7e0ff */
[----:B------:R-:W-:Y:S01]  /*25f0*/  HFMA2.MMA R5, -RZ, RZ, 0, 0 ;  /* 0x00000000ff057435 */ /* 0x000fe200000001ff */
[----:B------:R-:W-:-:S03]  /*2600*/  IADD3.X R19, R18, R19, RZ, P0, !PT ;  /* 0x0000001312137210 */ /* 0x000fc600007fe4ff */
        /* <DEDUP_REMOVED lines=29> */
[----:B------:R-:W-:Y:S01]  /*27e0*/  SEL R4, R3, R4, !P1 ;  /* 0x0000000403047207 */ /* 0x000fe20004800000 */
[----:B------:R-:W-:Y:S01]  /*27f0*/  HFMA2.MMA R3, -RZ, RZ, 0, 0 ;  /* 0x00000000ff037435 */ /* 0x000fe200000001ff */
[----:B------:R-:W-:-:S02]  /*2800*/  SEL R5, R2, R5, !P1 ;  /* 0x0000000502057207 */ /* 0x000fc40004800000 */
[----:B------:R-:W-:Y:S02]  /*2810*/  MOV R2, R0 ;  /* 0x0000000000027202 */ /* 0x000fe40000000f00 */
[----:B------:R-:W-:-:S04]  /*2820*/  ISETP.NE.AND.EX P0, PT, R12, RZ, PT, P0 ;  /* 0x000000ff0c00720c */ /* 0x000fc80003f05300 */
[----:B------:R-:W-:Y:S02]  /*2830*/  SEL R4, R4, 0xffffffff, P0 ;  /* 0xffffffff04047807 */ /* 0x000fe40000000000 */
[----:B------:R-:W-:Y:S01]  /*2840*/  SEL R5, R5, 0xffffffff, P0 ;  /* 0xffffffff05057807 */ /* 0x000fe20000000000 */
[----:B------:R-:W-:Y:S06]  /*2850*/  RET.REL.NODEC R2 `(_ZN2at6native18elementwise_kernelILi128ELi2EZNS0_22gpu_kernel_impl_nocastINS0_13AUnaryFunctorIlllZZZNS0_21remainder_kernel_cudaERNS_18TensorIteratorBaseEENKUlvE_clEvENKUlvE2_clEvEUlllE_EEEEvS5_RKT_EUliE_EEviT1_) ;  /* 0xffffd7a002007950 */ /* 0x000fec0003c3ffff */
.L_x_43858:
        /* <DEDUP_REMOVED lines=10> */
.L_x_50495:


//--------------------- .text._ZN2at6native27unrolled_elementwise_kernelINS0_13AUnaryFunctorIlllZZZNS0_21remainder_kernel_cudaERNS_18TensorIteratorBaseEENKUlvE_clEvENKUlvE2_clEvEUlllE_EESt5arrayIPcLm2EELi4E23TrivialOffsetCalculatorILi1EjESD_NS0_6memory15LoadWithoutCastENSE_16StoreWithoutCastEEEviT_T0_T2_T3_T4_T5_ --------------------------
	.section	.text._ZN2at6native27unrolled_elementwise_kernelINS0_13AUnaryFunctorIlllZZZNS0_21remainder_kernel_cudaERNS_18TensorIteratorBaseEENKUlvE_clEvENKUlvE2_clEvEUlllE_EESt5arrayIPcLm2EELi4E23TrivialOffsetCalculatorILi1EjESD_NS0_6memory15LoadWithoutCastENSE_16StoreWithoutCastEEEviT_T0_T2_T3_T4_T5_,"ax",@progbits
	.sectioninfo	@"SHI_REGISTERS=29"
	.align	128
        .global         _ZN2at6native27unrolled_elementwise_kernelINS0_13AUnaryFunctorIlllZZZNS0_21remainder_kernel_cudaERNS_18TensorIteratorBaseEENKUlvE_clEvENKUlvE2_clEvEUlllE_EESt5arrayIPcLm2EELi4E23TrivialOffsetCalculatorILi1EjESD_NS0_6memory15LoadWithoutCastENSE_16StoreWithoutCastEEEviT_T0_T2_T3_T4_T5_
        .type           _ZN2at6native27unrolled_elementwise_kernelINS0_13AUnaryFunctorIlllZZZNS0_21remainder_kernel_cudaERNS_18TensorIteratorBaseEENKUlvE_clEvENKUlvE2_clEvEUlllE_EESt5arrayIPcLm2EELi4E23TrivialOffsetCalculatorILi1EjESD_NS0_6memory15LoadWithoutCastENSE_16StoreWithoutCastEEEviT_T0_T2_T3_T4_T5_,@function
        .size           _ZN2at6native27unrolled_elementwise_kernelINS0_13AUnaryFunctorIlllZZZNS0_21remainder_kernel_cudaERNS_18TensorIteratorBaseEENKUlvE_clEvENKUlvE2_clEvEUlllE_EESt5arrayIPcLm2EELi4E23TrivialOffsetCalculatorILi1EjESD_NS0_6memory15LoadWithoutCastENSE_16StoreWithoutCastEEEviT_T0_T2_T3_T4_T5_,(.L_x_50496 - _ZN2at6native27unrolled_elementwise_kernelINS0_13AUnaryFunctorIlllZZZNS0_21remainder_kernel_cudaERNS_18TensorIteratorBaseEENKUlvE_clEvENKUlvE2_clEvEUlllE_EESt5arrayIPcLm2EELi4E23TrivialOffsetCalculatorILi1EjESD_NS0_6memory15LoadWithoutCastENSE_16StoreWithoutCastEEEviT_T0_T2_T3_T4_T5_)
        .other          _ZN2at6native27unrolled_elementwise_kernelINS0_13AUnaryFunctorIlllZZZNS0_21remainder_kernel_cudaERNS_18TensorIteratorBaseEENKUlvE_clEvENKUlvE2_clEvEUlllE_EESt5arrayIPcLm2EELi4E23TrivialOffsetCalculatorILi1EjESD_NS0_6memory15LoadWithoutCastENSE_16StoreWithoutCastEEEviT_T0_T2_T3_T4_T5_,@"STO_CUDA_ENTRY STV_DEFAULT"
_ZN2at6native27unrolled_elementwise_kernelINS0_13AUnaryFunctorIlllZZZNS0_21remainder_kernel_cudaERNS_18TensorIteratorBaseEENKUlvE_clEvENKUlvE2_clEvEUlllE_EESt5arrayIPcLm2EELi4E23TrivialOffsetCalculatorILi1EjESD_NS0_6memory15LoadWithoutCastENSE_16StoreWithoutCastEEEviT_T0_T2_T3_T4_T5_:
.text._ZN2at6native27unrolled_elementwise_kernelINS0_13AUnaryFunctorIlllZZZNS0_21remainder_kernel_cudaERNS_18TensorIteratorBaseEENKUlvE_clEvENKUlvE2_clEvEUlllE_EESt5arrayIPcLm2EELi4E23TrivialOffsetCalculatorILi1EjESD_NS0_6memory15LoadWithoutCastENSE_16StoreWithoutCastEEEviT_T0_T2_T3_T4_T5_:
        /* <DEDUP_REMOVED lines=21> */
[----:B------:R-:W-:Y:S02]  /*0150*/  @!P3 IADD3 R5, R5, 0x80, RZ ;  /* 0x000000800505b810 */ /* 0x000fe40007ffe0ff */
[----:B------:R-:W-:Y:S02]  /*0160*/  @!P3 MOV R19, 0x8 ;  /* 0x000000080013b802 */ /* 0x000fe40000000f00 */
[----:B------:R-:W-:-:S03]  /*0170*/  ISETP.GE.AND P2, PT, R5, R2, PT ;  /* 0x000000020500720c */ /* 0x000fc60003f46270 */
[----:B------:R-:W-:-:S05]  /*0180*/  @!P3 IMAD.WIDE.U32 R18, R18, R19, c[0x0][0x180] ;  /* 0x000060001212b625 */ /* 0x000fca00078e0013 */
[----:B------:R0:W5:Y:S05]  /*0190*/  @!P3 LDG.E.64 R12, [R18.64] ;  /* 0x00000004120cb981 */ /* 0x00016a000c1e1b00 */
        /* <DEDUP_REMOVED lines=19> */
[----:B------:R-:W-:Y:S05]  /*02d0*/  CALL.REL.NOINC `($__internal_51_$__cuda_sm20_rem_s64) ;  /* 0x00000cd000007944 */ /* 0x000fea0003c00000 */
[----:B------:R-:W-:Y:S02]  /*02e0*/  IMAD.MOV.U32 R4, RZ, RZ, R8 ;  /* 0x000000ffff047224 */ /* 0x000fe400078e0008 */
[----:B------:R-:W-:Y:S01]  /*02f0*/  IMAD.MOV.U32 R5, RZ, RZ, R9 ;  /* 0x000000ffff057224 */ /* 0x000fe200078e0009 */
[----:B------:R-:W-:Y:S05]  /*0300*/  BRA `(.L_x_43863) ;  /* 0x0000013000007947 */ /* 0x000fea0003800000 */
.L_x_43862:
        /* <DEDUP_REMOVED lines=19> */
.L_x_43863:
[----:B------:R-:W-:Y:S05]  /*0440*/  BSYNC B1 ;  /* 0x0000000000017941 */ /* 0x000fea0003800000 */
.L_x_43861:
        /* <DEDUP_REMOVED lines=10> */
.L_x_43860:
[----:B------:R-:W-:Y:S05]  /*04f0*/  BSYNC B0 ;  /* 0x0000000000007941 */ /* 0x000fea0003800000 */
.L_x_43859:
        /* <DEDUP_REMOVED lines=8> */
[----:B------:R-:W-:Y:S01]  /*0580*/  IMAD.MOV.U32 R9, RZ, RZ, c[0x0][0x170] ;  /* 0x00005c00ff097624 */ /* 0x000fe200078e00ff */
[----:B------:R-:W-:Y:S01]  /*0590*/  MOV R22, c[0x0][0x174] ;  /* 0x00005d0000167a02 */ /* 0x000fe20000000f00 */
[----:B------:R-:W-:Y:S01]  /*05a0*/  IMAD.MOV.U32 R8, RZ, RZ, R14 ;  /* 0x000000ffff087224 */ /* 0x000fe200078e000e */
[----:B------:R-:W-:Y:S01]  /*05b0*/  MOV R4, 0x5e0 ;  /* 0x000005e000047802 */ /* 0x000fe20000000f00 */
[----:B------:R-:W-:Y:S02]  /*05c0*/  IMAD.MOV.U32 R5, RZ, RZ, R15 ;  /* 0x000000ffff057224 */ /* 0x000fe400078e000f */
[----:B------:R-:W-:Y:S05]  /*05d0*/  CALL.REL.NOINC `($__internal_51_$__cuda_sm20_rem_s64) ;  /* 0x000009d000007944 */ /* 0x000fea0003c00000 */
[----:B------:R-:W-:Y:S02]  /*05e0*/  IMAD.MOV.U32 R4, RZ, RZ, R8 ;  /* 0x000000ffff047224 */ /* 0x000fe400078e0008 */
[----:B------:R-:W-:Y:S01]  /*05f0*/  IMAD.MOV.U32 R5, RZ, RZ, R9 ;  /* 0x000000ffff057224 */ /* 0x000fe200078e0009 */
[----:B------:R-:W-:Y:S05]  /*0600*/  BRA `(.L_x_43868) ;  /* 0x0000013000007947 */ /* 0x000fea0003800000 */
.L_x_43867:
        /* <DEDUP_REMOVED lines=14> */
[----:B------:R-:W-:-:S04]  /*06f0*/  @P0 IADD3 R9, R9, -R14, RZ ;  /* 0x8000000e09090210 */ /* 0x000fc80007ffe0ff */
[----:B------:R-:W-:-:S13]  /*0700*/  ISETP.GE.U32.AND P0, PT, R9, R14, PT ;  /* 0x0000000e0900720c */ /* 0x000fda0003f06070 */
[----:B------:R-:W-:Y:S01]  /*0710*/  @P0 IMAD.IADD R9, R9, 0x1, -R14 ;  /* 0x0000000109090824 */ /* 0x000fe200078e0a0e */
[----:B------:R-:W-:-:S05]  /*0720*/  @!P2 LOP3.LUT R9, RZ, R14, RZ, 0x33, !PT ;  /* 0x0000000eff09a212 */ /* 0x000fca00078e33ff */
[----:B------:R-:W-:Y:S02]  /*0730*/  IMAD.MOV.U32 R4, RZ, RZ, R9 ;  /* 0x000000ffff047224 */ /* 0x000fe400078e0009 */
.L_x_43868:
[----:B------:R-:W-:Y:S05]  /*0740*/  BSYNC B1 ;  /* 0x0000000000017941 */ /* 0x000fea0003800000 */
.L_x_43866:
        /* <DEDUP_REMOVED lines=10> */
.L_x_43865:
[----:B------:R-:W-:Y:S05]  /*07f0*/  BSYNC B0 ;  /* 0x0000000000007941 */ /* 0x000fea0003800000 */
.L_x_43864:
        /* <DEDUP_REMOVED lines=9> */
[----:B------:R-:W-:Y:S01]  /*0890*/  MOV R5, R13 ;  /* 0x0000000d00057202 */ /* 0x000fe20000000f00 */
[----:B------:R-:W-:Y:S01]  /*08a0*/  IMAD.MOV.U32 R22, RZ, RZ, c[0x0][0x174] ;  /* 0x00005d00ff167624 */ /* 0x000fe200078e00ff */
[----:B------:R-:W-:Y:S01]  /*08b0*/  MOV R4, 0x8e0 ;  /* 0x000008e000047802 */ /* 0x000fe20000000f00 */
[----:B------:R-:W-:Y:S02]  /*08c0*/  IMAD.MOV.U32 R8, RZ, RZ, R12 ;  /* 0x000000ffff087224 */ /* 0x000fe400078e000c */
[----:B------:R-:W-:Y:S05]  /*08d0*/  CALL.REL.NOINC `($__internal_51_$__cuda_sm20_rem_s64) ;  /* 0x000006d000007944 */ /* 0x000fea0003c00000 */
[----:B------:R-:W-:Y:S02]  /*08e0*/  IMAD.MOV.U32 R4, RZ, RZ, R8 ;  /* 0x000000ffff047224 */ /* 0x000fe400078e0008 */
[----:B------:R-:W-:Y:S01]  /*08f0*/  IMAD.MOV.U32 R5, RZ, RZ, R9 ;  /* 0x000000ffff057224 */ /* 0x000fe200078e0009 */
[----:B------:R-:W-:Y:S05]  /*0900*/  BRA `(.L_x_43873) ;  /* 0x0000013000007947 */ /* 0x000fea0003800000 */
.L_x_43872:
        /* <DEDUP_REMOVED lines=17> */
[----:B------:R-:W-:-:S04]  /*0a20*/  @!P2 LOP3.LUT R9, RZ, R12, RZ, 0x33, !PT ;  /* 0x0000000cff09a212 */ /* 0x000fc800078e33ff */
[----:B------:R-:W-:Y:S02]  /*0a30*/  MOV R4, R9 ;  /* 0x0000000900047202 */ /* 0x000fe40000000f00 */
.L_x_43873:
[----:B------:R-:W-:Y:S05]  /*0a40*/  BSYNC B1 ;  /* 0x0000000000017941 */ /* 0x000fea0003800000 */
.L_x_43871:
        /* <DEDUP_REMOVED lines=10> */
.L_x_43870:
[----:B------:R-:W-:Y:S05]  /*0af0*/  BSYNC B0 ;  /* 0x0000000000007941 */ /* 0x000fea0003800000 */
.L_x_43869:
        /* <DEDUP_REMOVED lines=14> */
[----:B------:R-:W-:Y:S01]  /*0be0*/  IMAD.MOV.U32 R4, RZ, RZ, R8 ;  /* 0x000000ffff047224 */ /* 0x000fe200078e0008 */
[----:B------:R-:W-:Y:S01]  /*0bf0*/  MOV R5, R9 ;  /* 0x0000000900057202 */ /* 0x000fe20000000f00 */
[----:B------:R-:W-:Y:S05]  /*0c00*/  BRA `(.L_x_43878) ;  /* 0x0000013000007947 */ /* 0x000fea0003800000 */
.L_x_43877:
        /* <DEDUP_REMOVED lines=19> */
.L_x_43878:
[----:B------:R-:W-:Y:S05]  /*0d40*/  BSYNC B1 ;  /* 0x0000000000017941 */ /* 0x000fea0003800000 */
.L_x_43876:
        /* <DEDUP_REMOVED lines=10> */
.L_x_43875:
[----:B------:R-:W-:Y:S05]  /*0df0*/  BSYNC B0 ;  /* 0x0000000000007941 */ /* 0x000fea0003800000 */
.L_x_43874:
[----:B------:R-:W0:Y:S01]  /*0e00*/  @!P1 S2R R9, SR_TID.X ;  /* 0x0000000000099919 */ /* 0x000e220000002100 */
[----:B-----5:R-:W-:Y:S01]  /*0e10*/  @!P1 IMAD.MOV.U32 R11, RZ, RZ, 0x8 ;  /* 0x00000008ff0b9424 */ /* 0x020fe200078e00ff */
        /* <DEDUP_REMOVED lines=17> */
.L_x_43880:
[----:B------:R-:W-:Y:S05]  /*0f30*/  BSYNC B0 ;  /* 0x0000000000007941 */ /* 0x000fea0003800000 */
.L_x_43879:
[----:B------:R-:W-:-:S13]  /*0f40*/  ISETP.GE.AND P0, PT, R3, R2, PT ;  /* 0x000000020300720c */ /* 0x000fda0003f06270 */
[----:B------:R-:W-:Y:S05]  /*0f50*/  @P0 EXIT ;  /* 0x000000000000094d */ /* 0x000fea0003800000 */
[----:B------:R-:W-:Y:S02]  /*0f60*/  IMAD R3, R0, 0x200, R3 ;  /* 0x0000020000037824 */ /* 0x000fe400078e0203 */
[----:B------:R-:W-:-:S04]  /*0f70*/  IMAD.MOV.U32 R2, RZ, RZ, 0x8 ;  /* 0x00000008ff027424 */ /* 0x000fc800078e00ff */
[----:B------:R-:W-:-:S05]  /*0f80*/  IMAD.WIDE.U32 R2, R3, R2, c[0x0][0x178] ;  /* 0x00005e0003027625 */ /* 0x000fca00078e0002 */
[----:B------:R-:W-:Y:S01]  /*0f90*/  STG.E.64 [R2.64], R4 ;  /* 0x0000000402007986 */ /* 0x000fe2000c101b04 */
[----:B------:R-:W-:Y:S05]  /*0fa0*/  EXIT ;  /* 0x000000000000794d */ /* 0x000fea0003800000 */
        .weak           $__internal_51_$__cuda_sm20_rem_s64
        .type           $__internal_51_$__cuda_sm20_rem_s64,@function
        .size           $__internal_51_$__cuda_sm20_rem_s64,(.L_x_50496 - $__internal_51_$__cuda_sm20_rem_s64)
$__internal_51_$__cuda_sm20_rem_s64:
        /* <DEDUP_REMOVED lines=18> */
[----:B------:R-:W-:Y:S01]  /*10d0*/  IMAD.HI.U32 R19, P2, R21, R19, R24 ;  /* 0x0000001315137227 */ /* 0x000fe20007840018 */
[----:B------:R-:W-:-:S03]  /*10e0*/  IADD3 R24, P5, RZ, -R9, RZ ;  /* 0x80000009ff187210 */ /* 0x000fc60007fbe0ff */
        /* <DEDUP_REMOVED lines=8> */
[----:B------:R-:W-:-:S03]  /*1170*/  IMAD R18, R23, R16, R18 ;  /* 0x0000001017127224 */ /* 0x000fc600078e0212 */
[----:B------:R-:W-:Y:S01]  /*1180*/  SEL R9, R24, R9, !P2 ;  /* 0x0000000918097207 */ /* 0x000fe20005000000 */
[----:B------:R-:W-:Y:S02]  /*1190*/  IMAD.X R20, RZ, RZ, ~R18, P0 ;  /* 0x000000ffff147224 */ /* 0x000fe400000e0e12 */
[----:B------:R-:W-:-:S06]  /*11a0*/  IMAD.HI.U32 R18, R19, R21, RZ ;  /* 0x0000001513127227 */ /* 0x000fcc00078e00ff */
[----:B------:R-:W-:-:S06]  /*11b0*/  IMAD.WIDE.U32 R18, P0, R19, R20, R18 ;  /* 0x0000001413127225 */ /* 0x000fcc0007800012 */
[----:B------:R-:W-:-:S04]  /*11c0*/  IMAD.HI.U32 R21, P3, R23, R21, R18 ;  /* 0x0000001517157227 */ /* 0x000fc80007860012 */
[CC--:B------:R-:W-:Y:S02]  /*11d0*/  IMAD R18, R23.reuse, R20.reuse, RZ ;  /* 0x0000001417127224 */ /* 0x0c0fe400078e02ff */
[----:B------:R-:W-:Y:S02]  /*11e0*/  IMAD.X R19, RZ, RZ, ~R22, P5 ;  /* 0x000000ffff137224 */ /* 0x000fe400028e0e16 */
[----:B------:R-:W-:Y:S01]  /*11f0*/  IMAD.HI.U32 R20, R23, R20, RZ ;  /* 0x0000001417147227 */ /* 0x000fe200078e00ff */
[----:B------:R-:W-:Y:S02]  /*1200*/  IADD3 R21, P4, R18, R21, RZ ;  /* 0x0000001512157210 */ /* 0x000fe40007f9e0ff */
[----:B------:R-:W-:Y:S01]  /*1210*/  SEL R22, R19, R22, !P2 ;  /* 0x0000001613167207 */ /* 0x000fe20005000000 */
[----:B------:R-:W-:Y:S02]  /*1220*/  IMAD.X R20, R20, 0x1, R23, P0 ;  /* 0x0000000114147824 */ /* 0x000fe400000e0617 */
[----:B------:R-:W-:-:S04]  /*1230*/  IMAD.HI.U32 R18, R21, R9, RZ ;  /* 0x0000000915127227 */ /* 0x000fc800078e00ff */
[----:B------:R-:W-:-:S04]  /*1240*/  IMAD.MOV.U32 R19, RZ, RZ, RZ ;  /* 0x000000ffff137224 */ /* 0x000fc800078e00ff */
[----:B------:R-:W-:Y:S01]  /*1250*/  IMAD.WIDE.U32 R18, R21, R22, R18 ;  /* 0x0000001615127225 */ /* 0x000fe200078e0012 */
[----:B------:R-:W-:-:S05]  /*1260*/  IADD3.X R21, RZ, RZ, R20, P4, P3 ;  /* 0x000000ffff157210 */ /* 0x000fca00027e6414 */
[----:B------:R-:W-:-:S04]  /*1270*/  IMAD.HI.U32 R18, P0, R21, R9, R18 ;  /* 0x0000000915127227 */ /* 0x000fc80007800012 */
[CC--:B------:R-:W-:Y:S02]  /*1280*/  IMAD R23, R21.reuse, R22.reuse, RZ ;  /* 0x0000001615177224 */ /* 0x0c0fe400078e02ff */
[----:B------:R-:W-:-:S03]  /*1290*/  IMAD.HI.U32 R21, R21, R22, RZ ;  /* 0x0000001615157227 */ /* 0x000fc600078e00ff */
[----:B------:R-:W-:Y:S02]  /*12a0*/  IADD3 R23, P3, R23, R18, RZ ;  /* 0x0000001217177210 */ /* 0x000fe40007f7e0ff */
[----:B------:R-:W-:-:S03]  /*12b0*/  IADD3.X R21, R21, RZ, RZ, P0, !PT ;  /* 0x000000ff15157210 */ /* 0x000fc600007fe4ff */
        /* <DEDUP_REMOVED lines=27> */
[----:B------:R-:W-:Y:S06]  /*1470*/  RET.REL.NODEC R4 `(_ZN2at6native27unrolled_elementwise_kernelINS0_13AUnaryFunctorIlllZZZNS0_21remainder_kernel_cudaERNS_18TensorIteratorBaseEENKUlvE_clEvENKUlvE2_clEvEUlllE_EESt5arrayIPcLm2EELi4E23TrivialOffsetCalculatorILi1EjESD_NS0_6memory15LoadWithoutCastENSE_16StoreWithoutCastEEEviT_T0_T2_T3_T4_T5_) ;  /* 0xffffeb8004007950 */ /* 0x000fec0003c3ffff */
.L_x_43881:
        /* <DEDUP_REMOVED lines=16> */
.L_x_50496:


//--------------------- .text._ZN2at6native29vectorized_elementwise_kernelILi2ENS0_13AUnaryFunctorIlllZZZNS0_21remainder_kernel_cudaERNS_18TensorIteratorBaseEENKUlvE_clEvENKUlvE2_clEvEUlllE_EESt5arrayIPcLm2EEEEviT0_T1_ --------------------------
	.section	.text._ZN2at6native29vectorized_elementwise_kernelILi2ENS0_13AUnaryFunctorIlllZZZNS0_21remainder_kernel_cudaERNS_18TensorIteratorBaseEENKUlvE_clEvENKUlvE2_clEvEUlllE_EESt5arrayIPcLm2EEEEviT0_T1_,"ax",@progbits
	.sectioninfo	@"SHI_REGISTERS=42"
	.align	128
        .global         _ZN2at6native29vectorized_elementwise_kernelILi2ENS0_13AUnaryFunctorIlllZZZNS0_21remainder_kernel_cudaERNS_18TensorIteratorBaseEENKUlvE_clEvENKUlvE2_clEvEUlllE_EESt5arrayIPcLm2EEEEviT0_T1_
        .type           _ZN2at6native29vectorized_elementwise_kernelILi2ENS0_13AUnaryFunctorIlllZZZNS0_21remainder_kernel_cudaERNS_18TensorIteratorBaseEENKUlvE_clEvENKUlvE2_clEvEUlllE_EESt5arrayIPcLm2EEEEviT0_T1_,@function
        .size           _ZN2at6native29vectorized_elementwise_kernelILi2ENS0_13AUnaryFunctorIlllZZZNS0_21remainder_kernel_cudaERNS_18TensorIteratorBaseEENKUlvE_clEvENKUlvE2_clEvEUlllE_EESt5arrayIPcLm2EEEEviT0_T1_,(.L_x_50497 - _ZN2at6native29vectorized_elementwise_kernelILi2ENS0_13AUnaryFunctorIlllZZZNS0_21remainder_kernel_cudaERNS_18TensorIteratorBaseEENKUlvE_clEvENKUlvE2_clEvEUlllE_EESt5arrayIPcLm2EEEEviT0_T1_)
        .other          _ZN2at6native29vectorized_elementwise_kernelILi2ENS0_13AUnaryFunctorIlllZZZNS0_21remainder_kernel_cudaERNS_18TensorIteratorBaseEENKUlvE_clEvENKUlvE2_clEvEUlllE_EESt5arrayIPcLm2EEEEviT0_T1_,@"STO_CUDA_ENTRY STV_DEFAULT"
_ZN2at6native29vectorized_elementwise_kernelILi2ENS0_13AUnaryFunctorIlllZZZNS0_21remainder_kernel_cudaERNS_18TensorIteratorBaseEENKUlvE_clEvENKUlvE2_clEvEUlllE_EESt5arrayIPcLm2EEEEviT0_T1_:
.text._ZN2at6native29vectorized_elementwise_kernelILi2ENS0_13AUnaryFunctorIlllZZZNS0_21remainder_kernel_cudaERNS_18TensorIteratorBaseEENKUlvE_clEvENKUlvE2_clEvEUlllE_EESt5arrayIPcLm2EEEEviT0_T1_:
        /* <DEDUP_REMOVED lines=19> */
[----:B0-----:R-:W-:Y:S01]  /*0130*/  IMAD.MOV.U32 R5, RZ, RZ, c[0x0][0x170] ;  /* 0x00005c00ff057624 */ /* 0x001fe200078e00ff */
[----:B------:R-:W-:Y:S01]  /*0140*/  MOV R4, 0x180 ;  /* 0x0000018000047802 */ /* 0x000fe20000000f00 */
[----:B------:R-:W-:Y:S02]  /*0150*/  IMAD.MOV.U32 R3, RZ, RZ, c[0x0][0x174] ;  /* 0x00005d00ff037624 */ /* 0x000fe400078e00ff */
[----:B------:R-:W-:Y:S02]  /*0160*/  IMAD.MOV.U32 R24, RZ, RZ, R8 ;  /* 0x000000ffff187224 */ /* 0x000fe400078e0008 */
[----:B-----5:R-:W-:Y:S05]  /*0170*/  CALL.REL.NOINC `($__internal_52_$__cuda_sm20_rem_s64) ;  /* 0x000031c000007944 */ /* 0x020fea0003c00000 */
[----:B------:R-:W-:Y:S05]  /*0180*/  BRA `(.L_x_43885) ;  /* 0x0000012000007947 */ /* 0x000fea0003800000 */
.L_x_43884:
[----:B0-----:R-:W0:Y:S01]  /*0190*/  I2F.U32.RP R3, R8 ;  /* 0x0000000800037306 */ /* 0x001e220000209000 */
[----:B------:R-:W-:Y:S01]  /*01a0*/  IMAD.MOV R7, RZ, RZ, -R8 ;  /* 0x000000ffff077224 */ /* 0x000fe200078e0a08 */
[----:B------:R-:W-:-:S06]  /*01b0*/  ISETP.NE.U32.AND P1, PT, R8, RZ, PT ;  /* 0x000000ff0800720c */ /* 0x000fcc0003f25070 */
[----:B0-----:R-:W0:Y:S02]  /*01c0*/  MUFU.RCP R3, R3 ;  /* 0x0000000300037308 */ /* 0x001e240000001000 */
[----:B0-----:R-:W-:-:S06]  /*01d0*/  IADD3 R4, R3, 0xffffffe, RZ ;  /* 0x0ffffffe03047810 */ /* 0x001fcc0007ffe0ff */
[----:B------:R0:W1:Y:S02]  /*01e0*/  F2I.FTZ.U32.TRUNC.NTZ R5, R4 ;  /* 0x0000000400057305 */ /* 0x000064000021f000 */
[----:B0-----:R-:W-:Y:S02]  /*01f0*/  IMAD.MOV.U32 R4, RZ, RZ, RZ ;  /* 0x000000ffff047224 */ /* 0x001fe400078e00ff */
[----:B-1----:R-:W-:-:S04]  /*0200*/  IMAD R7, R7, R5, RZ ;  /* 0x0000000507077224 */ /* 0x002fc800078e02ff */
        /* <DEDUP_REMOVED lines=10> */
.L_x_43885:
[----:B------:R-:W-:Y:S05]  /*02b0*/  BSYNC B0 ;  /* 0x0000000000007941 */ /* 0x000fea0003800000 */
.L_x_43883:
[C---:B------:R-:W-:Y:S01]  /*02c0*/  LOP3.LUT R3, R6.reuse, R8, RZ, 0x3c, !PT ;  /* 0x0000000806037212 */ /* 0x040fe200078e3cff */
[----:B------:R-:W-:Y:S01]  /*02d0*/  BSSY B0, `(.L_x_43886) ;  /* 0x0000026000007945 */ /* 0x000fe20003800000 */
[----:B------:R-:W-:Y:S02]  /*02e0*/  LOP3.LUT R4, R7, R9, RZ, 0x3c, !PT ;  /* 0x0000000907047212 */ /* 0x000fe400078e3cff */
[----:B------:R-:W-:Y:S02]  /*02f0*/  ISETP.GT.U32.AND P0, PT, R3, -0x1, PT ;  /* 0xffffffff0300780c */ /* 0x000fe40003f04070 */
[----:B------:R-:W-:Y:S02]  /*0300*/  ISETP.EQ.U32.AND P1, PT, R6, RZ, PT ;  /* 0x000000ff0600720c */ /* 0x000fe40003f22070 */
[----:B------:R-:W-:Y:S02]  /*0310*/  ISETP.GT.AND.EX P0, PT, R4, -0x1, PT, P0 ;  /* 0xffffffff0400780c */ /* 0x000fe40003f04300 */
[----:B------:R-:W-:-:S02]  /*0320*/  LOP3.LUT R4, R11, c[0x0][0x174], RZ, 0xfc, !PT ;  /* 0x00005d000b047a12 */ /* 0x000fc400078efcff */
[----:B------:R-:W-:Y:S02]  /*0330*/  ISETP.EQ.OR.EX P0, PT, R7, RZ, P0, P1 ;  /* 0x000000ff0700720c */ /* 0x000fe40000702710 */
[----:B------:R-:W-:Y:S02]  /*0340*/  ISETP.NE.U32.AND P1, PT, R4, RZ, PT ;  /* 0x000000ff0400720c */ /* 0x000fe40003f25070 */
[----:B------:R-:W-:Y:S02]  /*0350*/  SEL R3, R8, RZ, !P0 ;  /* 0x000000ff08037207 */ /* 0x000fe40004000000 */
[----:B------:R-:W-:Y:S02]  /*0360*/  SEL R31, R9, RZ, !P0 ;  /* 0x000000ff091f7207 */ /* 0x000fe40004000000 */
[----:B------:R-:W-:-:S05]  /*0370*/  IADD3 R8, P2, R6, R3, RZ ;  /* 0x0000000306087210 */ /* 0x000fca0007f5e0ff */
[----:B------:R-:W-:Y:S02]  /*0380*/  IMAD.X R31, R7, 0x1, R31, P2 ;  /* 0x00000001071f7824 */ /* 0x000fe400010e061f */
[----:B------:R-:W-:Y:S05]  /*0390*/  @!P1 BRA `(.L_x_43887) ;  /* 0x0000007000009947 */ /* 0x000fea0003800000 */
[----:B------:R-:W-:Y:S01]  /*03a0*/  IMAD.MOV.U32 R5, RZ, RZ, c[0x0][0x170] ;  /* 0x00005c00ff057624 */ /* 0x000fe200078e00ff */
[----:B------:R-:W-:Y:S01]  /*03b0*/  MOV R4, 0x400 ;  /* 0x0000040000047802 */ /* 0x000fe20000000f00 */
[----:B------:R-:W-:Y:S02]  /*03c0*/  IMAD.MOV.U32 R3, RZ, RZ, c[0x0][0x174] ;  /* 0x00005d00ff037624 */ /* 0x000fe400078e00ff */
[----:B------:R-:W-:Y:S02]  /*03d0*/  IMAD.MOV.U32 R24, RZ, RZ, R10 ;  /* 0x000000ffff187224 */ /* 0x000fe400078e000a */
[----:B------:R-:W-:Y:S02]  /*03e0*/  IMAD.MOV.U32 R9, RZ, RZ, R11 ;  /* 0x000000ffff097224 */ /* 0x000fe400078e000b */
[----:B-----5:R-:W-:Y:S05]  /*03f0*/  CALL.REL.NOINC `($__internal_52_$__cuda_sm20_rem_s64) ;  /* 0x00002f4000007944 */ /* 0x020fea0003c00000 */
[----:B------:R-:W-:Y:S05]  /*0400*/  BRA `(.L_x_43888) ;  /* 0x0000012000007947 */ /* 0x000fea0003800000 */
.L_x_43887:
        /* <DEDUP_REMOVED lines=18> */
.L_x_43888:
[----:B------:R-:W-:Y:S05]  /*0530*/  BSYNC B0 ;  /* 0x0000000000007941 */ /* 0x000fea0003800000 */
.L_x_43886:
[C---:B------:R-:W-:Y:S01]  /*0540*/  LOP3.LUT R3, R6.reuse, R10, RZ, 0x3c, !PT ;  /* 0x0000000a06037212 */ /* 0x040fe200078e3cff */
[----:B------:R-:W-:Y:S01]  /*0550*/  BSSY B0, `(.L_x_43889) ;  /* 0x0000026000007945 */ /* 0x000fe20003800000 */
[----:B------:R-:W-:Y:S02]  /*0560*/  LOP3.LUT R4, R7, R11, RZ, 0x3c, !PT ;  /* 0x0000000b07047212 */ /* 0x000fe400078e3cff */
[----:B------:R-:W-:Y:S02]  /*0570*/  ISETP.GT.U32.AND P0, PT, R3, -0x1, PT ;  /* 0xffffffff0300780c */ /* 0x000fe40003f04070 */
[----:B------:R-:W-:Y:S02]  /*0580*/  ISETP.EQ.U32.AND P1, PT, R6, RZ, PT ;  /* 0x000000ff0600720c */ /* 0x000fe40003f22070 */
[----:B------:R-:W-:Y:S02]  /*0590*/  ISETP.GT.AND.EX P0, PT, R4, -0x1, PT, P0 ;  /* 0xffffffff0400780c */ /* 0x000fe40003f04300 */
[----:B-----5:R-:W-:-:S02]  /*05a0*/  LOP3.LUT R4, R13, c[0x0][0x174], RZ, 0xfc, !PT ;  /* 0x00005d000d047a12 */ /* 0x020fc400078efcff */
        /* <DEDUP_REMOVED lines=12> */
[----:B------:R-:W-:Y:S05]  /*0670*/  CALL.REL.NOINC `($__internal_52_$__cuda_sm20_rem_s64) ;  /* 0x00002cc000007944 */ /* 0x000fea0003c00000 */
[----:B------:R-:W-:Y:S05]  /*0680*/  BRA `(.L_x_43891) ;  /* 0x0000012000007947 */ /* 0x000fea0003800000 */
.L_x_43890:
        /* <DEDUP_REMOVED lines=18> */
.L_x_43891:
[----:B------:R-:W-:Y:S05]  /*07b0*/  BSYNC B0 ;  /* 0x0000000000007941 */ /* 0x000fea0003800000 */
.L_x_43889:
        /* <DEDUP_REMOVED lines=21> */
.L_x_43893:
        /* <DEDUP_REMOVED lines=18> */
.L_x_43894:
[----:B------:R-:W-:Y:S05]  /*0a30*/  BSYNC B0 ;  /* 0x0000000000007941 */ /* 0x000fea0003800000 */
.L_x_43892:
        /* <DEDUP_REMOVED lines=21> */
.L_x_43896:
        /* <DEDUP_REMOVED lines=18> */
.L_x_43897:
[----:B------:R-:W-:Y:S05]  /*0cb0*/  BSYNC B0 ;  /* 0x0000000000007941 */ /* 0x000fea0003800000 */
.L_x_43895:
        /* <DEDUP_REMOVED lines=21> */
.L_x_43899:
        /* <DEDUP_REMOVED lines=18> */
.L_x_43900:
[----:B------:R-:W-:Y:S05]  /*0f30*/  BSYNC B0 ;  /* 0x0000000000007941 */ /* 0x000fea0003800000 */
.L_x_43898:
        /* <DEDUP_REMOVED lines=21> */
.L_x_43902:
        /* <DEDUP_REMOVED lines=18> */
.L_x_43903:
[----:B------:R-:W-:Y:S05]  /*11b0*/  BSYNC B0 ;  /* 0x0000000000007941 */ /* 0x000fea0003800000 */
.L_x_43901:
        /* <DEDUP_REMOVED lines=21> */
.L_x_43905:
        /* <DEDUP_REMOVED lines=18> */
.L_x_43906:
[----:B------:R-:W-:Y:S05]  /*1430*/  BSYNC B0 ;  /* 0x0000000000007941 */ /* 0x000fea0003800000 */
.L_x_43904:
[----:B------:R-:W-:Y:S01]  /*1440*/  LOP3.LUT R3, R6, R22, RZ, 0x3c, !PT ;  /* 0x0000001606037212 */ /* 0x000fe200078e3cff */
[----:B------:R-:W-:Y:S01]  /*1450*/  IMAD.MOV.U32 R5, RZ, RZ, 0x8 ;  /* 0x00000008ff057424 */ /* 0x000fe200078e00ff */
[----:B------:R-:W-:Y:S02]  /*1460*/  LOP3.LUT R9, R7, R23, RZ, 0x3c, !PT ;  /* 0x0000001707097212 */ /* 0x000fe400078e3cff */
[----:B------:R-:W-:Y:S01]  /*1470*/  ISETP.GT.U32.AND P0, PT, R3, -0x1, PT ;  /* 0xffffffff0300780c */ /* 0x000fe20003f04070 */
[----:B------:R-:W-:Y:S01]  /*1480*/  IMAD.WIDE.U32 R4, R0, R5, c[0x0][0x178] ;  /* 0x00005e0000047625 */ /* 0x000fe200078e0005 */
[----:B------:R-:W-:Y:S02]  /*1490*/  ISETP.EQ.U32.AND P1, PT, R6, RZ, PT ;  /* 0x000000ff0600720c */ /* 0x000fe40003f22070 */
[----:B------:R-:W-:Y:S01]  /*14a0*/  ISETP.GT.AND.EX P0, PT, R9, -0x1, PT, P0 ;  /* 0xffffffff0900780c */ /* 0x000fe20003f04300 */
[----:B------:R-:W-:-:S02]  /*14b0*/  IMAD.MOV.U32 R9, RZ, RZ, R31 ;  /* 0x000000ffff097224 */ /* 0x000fc400078e001f */
[----:B------:R-:W-:Y:S01]  /*14c0*/  IMAD.WIDE R2, R2, 0x10, R4 ;  /* 0x0000001002027825 */ /* 0x000fe200078e0204 */
[----:B------:R-:W-:-:S04]  /*14d0*/  ISETP.EQ.OR.EX P0, PT, R7, RZ, P0, P1 ;  /* 0x000000ff0700720c */ /* 0x000fc80000702710 */
[----:B------:R-:W-:Y:S01]  /*14e0*/  SEL R5, R22, RZ, !P0 ;  /* 0x000000ff16057207 */ /* 0x000fe20004000000 */
[----:B------:R-:W-:Y:S01]  /*14f0*/  STG.E.128 [R2.64], R8 ;  /* 0x0000000802007986 */ /* 0x000fe2000c101d04 */
[----:B------:R-:W-:Y:S02]  /*1500*/  SEL R23, R23, RZ, !P0 ;  /* 0x000000ff17177207 */ /* 0x000fe40004000000 */
[----:B------:R-:W-:Y:S01]  /*1510*/  IADD3 R22, P0, R6, R5, RZ ;  /* 0x0000000506167210 */ /* 0x000fe20007f1e0ff */
[----:B------:R-:W-:Y:S04]  /*1520*/  STG.E.128 [R2.64+0x800], R12 ;  /* 0x0008000c02007986 */ /* 0x000fe8000c101d04 */
[----:B------:R-:W-:Y:S01]  /*1530*/  IMAD.X R23, R7, 0x1, R23, P0 ;  /* 0x0000000107177824 */ /* 0x000fe200000e0617 */
[----:B------:R-:W-:Y:S04]  /*1540*/  STG.E.128 [R2.64+0x1000], R16 ;  /* 0x0010001002007986 */ /* 0x000fe8000c101d04 */
[----:B------:R-:W-:Y:S01]  /*1550*/  STG.E.128 [R2.64+0x1800], R20 ;  /* 0x0018001402007986 */ /* 0x000fe2000c101d04 */
[----:B------:R-:W-:Y:S05]  /*1560*/  EXIT ;  /* 0x000000000000794d */ /* 0x000fea0003800000 */
.L_x_43882:
        /* <DEDUP_REMOVED lines=70> */
.L_x_43910:
        /* <DEDUP_REMOVED lines=18> */
.L_x_43911:
[----:B------:R-:W-:Y:S05]  /*1af0*/  BSYNC B1 ;  /* 0x0000000000017941 */ /* 0x000fea0003800000 */
.L_x_43909:
        /* <DEDUP_REMOVED lines=10> */
.L_x_43908:
[----:B------:R-:W-:Y:S05]  /*1ba0*/  BSYNC B0 ;  /* 0x0000000000007941 */ /* 0x000fea0003800000 */
.L_x_43907:
        /* <DEDUP_REMOVED lines=15> */
.L_x_43915:
        /* <DEDUP_REMOVED lines=18> */
.L_x_43916:
[----:B------:R-:W-:Y:S05]  /*1dc0*/  BSYNC B1 ;  /* 0x0000000000017941 */ /* 0x000fea0003800000 */
.L_x_43914:
        /* <DEDUP_REMOVED lines=10> */
.L_x_43913:
[----:B------:R-:W-:Y:S05]  /*1e70*/  BSYNC B0 ;  /* 0x0000000000007941 */ /* 0x000fea0003800000 */
.L_x_43912:
        /* <DEDUP_REMOVED lines=15> */
.L_x_43920:
        /* <DEDUP_REMOVED lines=18> */
.L_x_43921:
[----:B------:R-:W-:Y:S05]  /*2090*/  BSYNC B1 ;  /* 0x0000000000017941 */ /* 0x000fea0003800000 */
.L_x_43919:
        /* <DEDUP_REMOVED lines=10> */
.L_x_43918:
[----:B------:R-:W-:Y:S05]  /*2140*/  BSYNC B0 ;  /* 0x0000000000007941 */ /* 0x000fea0003800000 */
.L_x_43917:
        /* <DEDUP_REMOVED lines=15> */
.L_x_43925:
        /* <DEDUP_REMOVED lines=18> */
.L_x_43926:
[----:B------:R-:W-:Y:S05]  /*2360*/  BSYNC B1 ;  /* 0x0000000000017941 */ /* 0x000fea0003800000 */
.L_x_43924:
        /* <DEDUP_REMOVED lines=10> */
.L_x_43923:
[----:B------:R-:W-:Y:S05]  /*2410*/  BSYNC B0 ;  /* 0x0000000000007941 */ /* 0x000fea0003800000 */
.L_x_43922:
        /* <DEDUP_REMOVED lines=15> */
.L_x_43930:
        /* <DEDUP_REMOVED lines=18> */
.L_x_43931:
[----:B------:R-:W-:Y:S05]  /*2630*/  BSYNC B1 ;  /* 0x0000000000017941 */ /* 0x000fea0003800000 */
.L_x_43929:
        /* <DEDUP_REMOVED lines=10> */
.L_x_43928:
[----:B------:R-:W-:Y:S05]  /*26e0*/  BSYNC B0 ;  /* 0x0000000000007941 */ /* 0x000fea0003800000 */
.L_x_43927:
        /* <DEDUP_REMOVED lines=15> */
.L_x_43935:
        /* <DEDUP_REMOVED lines=18> */
.L_x_43936:
[----:B------:R-:W-:Y:S05]  /*2900*/  BSYNC B1 ;  /* 0x0000000000017941 */ /* 0x000fea0003800000 */
.L_x_43934:
        /* <DEDUP_REMOVED lines=10> */
.L_x_43933:
[----:B------:R-:W-:Y:S05]  /*29b0*/  BSYNC B0 ;  /* 0x0000000000007941 */ /* 0x000fea0003800000 */
.L_x_43932:
        /* <DEDUP_REMOVED lines=15> */
.L_x_43940:
        /* <DEDUP_REMOVED lines=18> */
.L_x_43941:
[----:B------:R-:W-:Y:S05]  /*2bd0*/  BSYNC B1 ;  /* 0x0000000000017941 */ /* 0x000fea0003800000 */
.L_x_43939:
        /* <DEDUP_REMOVED lines=10> */
.L_x_43938:
[----:B------:R-:W-:Y:S05]  /*2c80*/  BSYNC B0 ;  /* 0x0000000000007941 */ /* 0x000fea0003800000 */
.L_x_43937:
        /* <DEDUP_REMOVED lines=15> */
.L_x_43945:
        /* <DEDUP_REMOVED lines=18> */
.L_x_43946:
[----:B------:R-:W-:Y:S05]  /*2ea0*/  BSYNC B1 ;  /* 0x0000000000017941 */ /* 0x000fea0003800000 */
.L_x_43944:
        /* <DEDUP_REMOVED lines=10> */
.L_x_43943:
[----:B------:R-:W-:Y:S05]  /*2f50*/  BSYNC B0 ;  /* 0x0000000000007941 */ /* 0x000fea0003800000 */
.L_x_43942:
[----:B------:R-:W0:Y:S01]  /*2f60*/  @!P1 S2R R3, SR_TID.X ;  /* 0x0000000000039919 */ /* 0x000e220000002100 */
[----:B------:R-:W-:Y:S01]  /*2f70*/  @!P1 IMAD.MOV.U32 R7, RZ, RZ, 0x8 ;  /* 0x00000008ff079424 */ /* 0x000fe200078e00ff */
[----:B------:R-:W-:Y:S01]  /*2f80*/  BSSY B0, `(.L_x_43947) ;  /* 0x0000033000007945 */ /* 0x000fe20003800000 */
[----:B------:R-:W-:Y:S01]  /*2f90*/  BSSY B1, `(.L_x_43948) ;  /* 0x000002a000017945 */ /* 0x000fe20003800000 */
[----:B0-----:R-:W-:Y:S01]  /*2fa0*/  @!P1 IMAD.IADD R6, R0, 0x1, R3 ;  /* 0x0000000100069824 */ /* 0x001fe200078e0203 */
[----:B------:R-:W-:-:S03]  /*2fb0*/  @!P1 IADD3 R31, R3, 0x80, RZ ;  /* 0x00000080031f9810 */ /* 0x000fc60007ffe0ff */
[----:B------:R-:W-:Y:S01]  /*2fc0*/  @!P1 IMAD.WIDE.U32 R6, R6, R7, c[0x0][0x178] ;  /* 0x00005e0006069625 */ /* 0x000fe200078e0007 */
[----:B------:R-:W-:-:S04]  /*2fd0*/  ISETP.GE.AND P0, PT, R31, R12, PT ;  /* 0x0000000c1f00720c */ /* 0x000fc80003f06270 */
[----:B-----5:R0:W-:Y:S09]  /*2fe0*/  @!P1 STG.E.64 [R6.64], R22 ;  /* 0x0000001606009986 */ /* 0x0201f2000c101b04 */
        /* <DEDUP_REMOVED lines=13> */
.L_x_43949:
[----:B------:R-:W-:-:S13]  /*30c0*/  ISETP.GE.AND P0, PT, R31, R12, PT ;  /* 0x0000000c1f00720c */ /* 0x000fda0003f06270 */
[----:B------:R-:W-:Y:S05]  /*30d0*/  @P0 BRA `(.L_x_43951) ;  /* 0x000000c000000947 */ /* 0x000fea0003800000 */
[----:B0-----:R-:W-:Y:S01]  /*30e0*/  IMAD.IADD R6, R0, 0x1, R31 ;  /* 0x0000000100067824 */ /* 0x001fe200078e021f */
[----:B------:R-:W-:Y:S01]  /*30f0*/  IADD3 R31, R31, 0x80, RZ ;  /* 0x000000801f1f7810 */ /* 0x000fe20007ffe0ff */
[----:B------:R-:W-:-:S04]  /*3100*/  IMAD.MOV.U32 R7, RZ, RZ, 0x8 ;  /* 0x00000008ff077424 */ /* 0x000fc800078e00ff */
[----:B------:R-:W-:-:S05]  /*3110*/  IMAD.WIDE.U32 R6, R6, R7, c[0x0][0x178] ;  /* 0x00005e0006067625 */ /* 0x000fca00078e0007 */
[----:B------:R0:W-:Y:S02]  /*3120*/  STG.E.64 [R6.64], R16 ;  /* 0x0000001006007986 */ /* 0x0001e4000c101b04 */
.L_x_43950:
[----:B------:R-:W-:-:S13]  /*3130*/  ISETP.GE.AND P0, PT, R31, R12, PT ;  /* 0x0000000c1f00720c */ /* 0x000fda0003f06270 */
[----:B------:R-:W-:Y:S05]  /*3140*/  @P0 BRA `(.L_x_43952) ;  /* 0x000000e000000947 */ /* 0x000fea0003800000 */
[----:B0-----:R-:W-:Y:S01]  /*3150*/  IMAD.IADD R6, R0, 0x1, R31 ;  /* 0x0000000100067824 */ /* 0x001fe200078e021f */
[----:B------:R-:W-:Y:S01]  /*3160*/  IADD3 R31, R31, 0x80, RZ ;  /* 0x000000801f1f7810 */ /* 0x000fe20007ffe0ff */
[----:B------:R-:W-:-:S04]  /*3170*/  IMAD.MOV.U32 R7, RZ, RZ, 0x8 ;  /* 0x00000008ff077424 */ /* 0x000fc800078e00ff */
[----:B------:R-:W-:-:S05]  /*3180*/  IMAD.WIDE.U32 R6, R6, R7, c[0x0][0x178] ;  /* 0x00005e0006067625 */ /* 0x000fca00078e0007 */
[----:B------:R0:W-:Y:S02]  /*3190*/  STG.E.64 [R6.64], R10 ;  /* 0x0000000a06007986 */ /* 0x0001e4000c101b04 */
.L_x_43951:
        /* <DEDUP_REMOVED lines=9> */
.L_x_43952:
[----:B------:R-:W-:Y:S05]  /*3230*/  BSYNC B1 ;  /* 0x0000000000017941 */ /* 0x000fea0003800000 */
.L_x_43948:
[----:B------:R-:W-:-:S13]  /*3240*/  ISETP.GE.AND P0, PT, R31, R12, PT ;  /* 0x0000000c1f00720c */ /* 0x000fda0003f06270 */
[----:B0-----:R-:W-:Y:S01]  /*3250*/  @!P0 IMAD.IADD R2, R0, 0x1, R31 ;  /* 0x0000000100028824 */ /* 0x001fe200078e021f */
[----:B------:R-:W-:Y:S01]  /*3260*/  @!P0 IADD3 R31, R31, 0x80, RZ ;  /* 0x000000801f1f8810 */ /* 0x000fe20007ffe0ff */
[----:B------:R-:W-:Y:S02]  /*3270*/  @!P0 IMAD.MOV.U32 R3, RZ, RZ, 0x8 ;  /* 0x00000008ff038424 */ /* 0x000fe400078e00ff */
[----:B------:R-:W-:Y:S02]  /*3280*/  @!P0 IMAD.MOV.U32 R9, RZ, RZ, R15 ;  /* 0x000000ffff098224 */ /* 0x000fe400078e000f */
[----:B------:R-:W-:-:S05]  /*3290*/  @!P0 IMAD.WIDE.U32 R2, R2, R3, c[0x0][0x178] ;  /* 0x00005e0002028625 */ /* 0x000fca00078e0003 */
[----:B------:R0:W-:Y:S02]  /*32a0*/  @!P0 STG.E.64 [R2.64], R8 ;  /* 0x0000000802008986 */ /* 0x0001e4000c101b04 */
.L_x_43953:
[----:B------:R-:W-:Y:S05]  /*32b0*/  BSYNC B0 ;  /* 0x0000000000007941 */ /* 0x000fea0003800000 */
.L_x_43947:
        /* <DEDUP_REMOVED lines=8> */
        .weak           $__internal_52_$__cuda_sm20_rem_s64
        .type           $__internal_52_$__cuda_sm20_rem_s64,@function
        .size           $__internal_52_$__cuda_sm20_rem_s64,(.L_x_50497 - $__internal_52_$__cuda_sm20_rem_s64)
$__internal_52_$__cuda_sm20_rem_s64:
        /* <DEDUP_REMOVED lines=25> */
[----:B------:R-:W-:Y:S01]  /*34d0*/  IADD3 R7, P0, RZ, -R36, RZ ;  /* 0x80000024ff077210 */ /* 0x000fe20007f1e0ff */
[----:B------:R-:W-:Y:S01]  /*34e0*/  IMAD.MOV.U32 R37, RZ, RZ, RZ ;  /* 0x000000ffff257224 */ /* 0x000fe200078e00ff */
[----:B------:R-:W-:Y:S01]  /*34f0*/  ISETP.GE.AND P2, PT, R3, RZ, PT ;  /* 0x000000ff0300720c */ /* 0x000fe20003f46270 */
[----:B------:R-:W-:Y:S02]  /*3500*/  IMAD R25, R6, R28, R25 ;  /* 0x0000001c06197224 */ /* 0x000fe400078e0219 */
[----:B------:R-:W-:-:S04]  /*3510*/  IMAD.HI.U32 R26, R27, R7, RZ ;  /* 0x000000071b1a7227 */ /* 0x000fc800078e00ff */
[----:B------:R-:W-:-:S04]  /*3520*/  IMAD.X R25, RZ, RZ, ~R25, P0 ;  /* 0x000000ffff197224 */ /* 0x000fc800000e0e19 */
[----:B------:R-:W-:-:S06]  /*3530*/  IMAD.WIDE.U32 R26, P0, R27, R25, R26 ;  /* 0x000000191b1a7225 */ /* 0x000fcc000780001a */
[----:B------:R-:W-:-:S04]  /*3540*/  IMAD.HI.U32 R7, P3, R6, R7, R26 ;  /* 0x0000000706077227 */ /* 0x000fc8000786001a */
[----:B------:R-:W-:-:S04]  /*3550*/  IMAD.HI.U32 R27, R6, R25, RZ ;  /* 0x00000019061b7227 */ /* 0x000fc800078e00ff */
[----:B------:R-:W-:Y:S02]  /*3560*/  IMAD R26, R6, R25, RZ ;  /* 0x00000019061a7224 */ /* 0x000fe400078e02ff */
[----:B------:R-:W-:Y:S01]  /*3570*/  IMAD.X R27, R27, 0x1, R6, P0 ;  /* 0x000000011b1b7824 */ /* 0x000fe200000e0606 */
[----:B------:R-:W-:Y:S02]  /*3580*/  IADD3 R6, P4, RZ, -R5, RZ ;  /* 0x80000005ff067210 */ /* 0x000fe40007f9e0ff */
[----:B------:R-:W-:Y:S02]  /*3590*/  IADD3 R7, P0, R26, R7, RZ ;  /* 0x000000071a077210 */ /* 0x000fe40007f1e0ff */
[----:B------:R-:W-:Y:S01]  /*35a0*/  SEL R6, R6, R5, !P2 ;  /* 0x0000000506067207 */ /* 0x000fe20005000000 */
[----:B------:R-:W-:Y:S01]  /*35b0*/  IMAD.X R26, RZ, RZ, ~R3, P4 ;  /* 0x000000ffff1a7224 */ /* 0x000fe200020e0e03 */
[----:B------:R-:W-:-:S03]  /*35c0*/  IADD3.X R27, RZ, RZ, R27, P0, P3 ;  /* 0x000000ffff1b7210 */ /* 0x000fc600007e641b */
[----:B------:R-:W-:Y:S01]  /*35d0*/  IMAD.HI.U32 R36, R7, R6, RZ ;  /* 0x0000000607247227 */ /* 0x000fe200078e00ff */
[----:B------:R-:W-:-:S05]  /*35e0*/  SEL R26, R26, R3, !P2 ;  /* 0x000000031a1a7207 */ /* 0x000fca0005000000 */
        /* <DEDUP_REMOVED lines=32> */
[----:B------:R-:W-:-:S04]  /*37f0*/  IMAD.MOV.U32 R5, RZ, RZ, 0x0 ;  /* 0x00000000ff057424 */ /* 0x000fc800078e00ff */
[----:B------:R-:W-:Y:S05]  /*3800*/  RET.REL.NODEC R4 `(_ZN2at6native29vectorized_elementwise_kernelILi2ENS0_13AUnaryFunctorIlllZZZNS0_21remainder_kernel_cudaERNS_18TensorIteratorBaseEENKUlvE_clEvENKUlvE2_clEvEUlllE_EESt5arrayIPcLm2EEEEviT0_T1_) ;  /* 0xffffc7f004007950 */ /* 0x000fea0003c3ffff */
.L_x_43954:
        /* <DEDUP_REMOVED lines=15> */
.L_x_50497:


//--------------------- .text._ZN2at6native29vectorized_elementwise_kernelILi4ENS0_13AUnaryFunctorIlllZZZNS0_21remainder_kernel_cudaERNS_18TensorIteratorBaseEENKUlvE_clEvENKUlvE2_clEvEUlllE_EESt5arrayIPcLm2EEEEviT0_T1_ --------------------------
	.section	.text._ZN2at6native29vectorized_elementwise_kernelILi4ENS0_13AUnaryFunctorIlllZZZNS0_21remainder_kernel_cudaERNS_18TensorIteratorBaseEENKUlvE_clEvENKUlvE2_clEvEUlllE_EESt5arrayIPcLm2EEEEviT0_T1_,"ax",@progbits
	.sectioninfo	@"SHI_REGISTERS=42"
	.align	128
        .global         _ZN2at6native29vectorized_elementwise_kernelILi4ENS0_13AUnaryFunctorIlllZZZNS0_21remainder_kernel_cudaERNS_18TensorIteratorBaseEENKUlvE_clEvENKUlvE2_clEvEUlllE_EESt5arrayIPcLm2EEEEviT0_T1_
        .type           _ZN2at6native29vectorized_elementwise_kernelILi4ENS0_13AUnaryFunctorIlllZZZNS0_21remainder_kernel_cudaERNS_18TensorIteratorBaseEENKUlvE_clEvENKUlvE2_clEvEUlllE_EESt5arrayIPcLm2EEEEviT0_T1_,@function
        .size           _ZN2at6native29vectorized_elementwise_kernelILi4ENS0_13AUnaryFunctorIlllZZZNS0_21remainder_kernel_cudaERNS_18TensorIteratorBaseEENKUlvE_clEvENKUlvE2_clEvEUlllE_EESt5arrayIPcLm2EEEEviT0_T1_,(.L_x_50498 - _ZN2at6native29vectorized_elementwise_kernelILi4ENS0_13AUnaryFunctorIlllZZZNS0_21remainder_kernel_cudaERNS_18TensorIteratorBaseEENKUlvE_clEvENKUlvE2_clEvEUlllE_EESt5arrayIPcLm2EEEEviT0_T1_)
        .other          _ZN2at6native29vectorized_elementwise_kernelILi4ENS0_13AUnaryFunctorIlllZZZNS0_21remainder_kernel_cudaERNS_18TensorIteratorBaseEENKUlvE_clEvENKUlvE2_clEvEUlllE_EESt5arrayIPcLm2EEEEviT0_T1_,@"STO_CUDA_ENTRY STV_DEFAULT"
_ZN2at6native29vectorized_elementwise_kernelILi4ENS0_13AUnaryFunctorIlllZZZNS0_21remainder_kernel_cudaERNS_18TensorIteratorBaseEENKUlvE_clEvENKUlvE2_clEvEUlllE_EESt5arrayIPcLm2EEEEviT0_T1_:
.text._ZN2at6native29vectorized_elementwise_kernelILi4ENS0_13AUnaryFunctorIlllZZZNS0_21remainder_kernel_cudaERNS_18TensorIteratorBaseEENKUlvE_clEvENKUlvE2_clEvEUlllE_EESt5arrayIPcLm2EEEEviT0_T1_:
        /* <DEDUP_REMOVED lines=23> */
[----:B-----5:R-:W-:Y:S05]  /*0170*/  CALL.REL.NOINC `($__internal_53_$__cuda_sm20_rem_s64) ;  /* 0x000031c000007944 */ /* 0x020fea0003c00000 */
[----:B------:R-:W-:Y:S05]  /*0180*/  BRA `(.L_x_43958) ;  /* 0x0000012000007947 */ /* 0x000fea0003800000 */
.L_x_43957:
        /* <DEDUP_REMOVED lines=18> */
.L_x_43958:
[----:B------:R-:W-:Y:S05]  /*02b0*/  BSYNC B0 ;  /* 0x0000000000007941 */ /* 0x000fea0003800000 */
.L_x_43956:
        /* <DEDUP_REMOVED lines=19> */
[----:B-----5:R-:W-:Y:S05]  /*03f0*/  CALL.REL.NOINC `($__internal_53_$__cuda_sm20_rem_s64) ;  /* 0x00002f4000007944 */ /* 0x020fea0003c00000 */
[----:B------:R-:W-:Y:S05]  /*0400*/  BRA `(.L_x_43961) ;  /* 0x0000012000007947 */ /* 0x000fea0003800000 */
.L_x_43960:
        /* <DEDUP_REMOVED lines=18> */
.L_x_43961:
[----:B------:R-:W-:Y:S05]  /*0530*/  BSYNC B0 ;  /* 0x0000000000007941 */ /* 0x000fea0003800000 */
.L_x_43959:
        /* <DEDUP_REMOVED lines=19> */
[----:B------:R-:W-:Y:S05]  /*0670*/  CALL.REL.NOINC `($__internal_53_$__cuda_sm20_rem_s64) ;  /* 0x00002cc000007944 */ /* 0x000fea0003c00000 */
[----:B------:R-:W-:Y:S05]  /*0680*/  BRA `(.L_x_43964) ;  /* 0x0000012000007947 */ /* 0x000fea0003800000 */
.L_x_43963:
        /* <DEDUP_REMOVED lines=18> */
.L_x_43964:
[----:B------:R-:W-:Y:S05]  /*07b0*/  BSYNC B0 ;  /* 0x0000000000007941 */ /* 0x000fea0003800000 */
.L_x_43962:
        /* <DEDUP_REMOVED lines=21> */
.L_x_43966:
        /* <DEDUP_REMOVED lines=18> */
.L_x_43967:
[----:B------:R-:W-:Y:S05]  /*0a30*/  BSYNC B0 ;  /* 0x0000000000007941 */ /* 0x000fea0003800000 */
.L_x_43965:
        /* <DEDUP_REMOVED lines=21> */
.L_x_43969:
        /* <DEDUP_REMOVED lines=18> */
.L_x_43970:
[----:B------:R-:W-:Y:S05]  /*0cb0*/  BSYNC B0 ;  /* 0x0000000000007941 */ /* 0x000fea0003800000 */
.L_x_43968:
        /* <DEDUP_REMOVED lines=21> */
.L_x_43972:
        /* <DEDUP_REMOVED lines=18> */
.L_x_43973:
[----:B------:R-:W-:Y:S05]  /*0f30*/  BSYNC B0 ;  /* 0x0000000000007941 */ /* 0x000fea0003800000 */
.L_x_43971:
        /* <DEDUP_REMOVED lines=21> */
.L_x_43975:
        /* <DEDUP_REMOVED lines=18> */
.L_x_43976:
[----:B------:R-:W-:Y:S05]  /*11b0*/  BSYNC B0 ;  /* 0x0000000000007941 */ /* 0x000fea0003800000 */
.L_x_43974:
        /* <DEDUP_REMOVED lines=21> */
.L_x_43978:
        /* <DEDUP_REMOVED lines=18> */
.L_x_43979:
[----:B------:R-:W-:Y:S05]  /*1430*/  BSYNC B0 ;  /* 0x0000000000007941 */ /* 0x000fea0003800000 */
.L_x_43977:
        /* <DEDUP_REMOVED lines=19> */
.L_x_43955:
        /* <DEDUP_REMOVED lines=70> */
.L_x_43983:
        /* <DEDUP_REMOVED lines=18> */
.L_x_43984:
[----:B------:R-:W-:Y:S05]  /*1af0*/  BSYNC B1 ;  /* 0x0000000000017941 */ /* 0x000fea0003800000 */
.L_x_43982:
        /* <DEDUP_REMOVED lines=10> */
.L_x_43981:
[----:B------:R-:W-:Y:S05]  /*1ba0*/  BSYNC B0 ;  /* 0x0000000000007941 */ /* 0x000fea0003800000 */
.L_x_43980:
        /* <DEDUP_REMOVED lines=15> */
.L_x_43988:
        /* <DEDUP_REMOVED lines=18> */
.L_x_43989:
[----:B------:R-:W-:Y:S05]  /*1dc0*/  BSYNC B1 ;  /* 0x0000000000017941 */ /* 0x000fea0003800000 */
.L_x_43987:
        /* <DEDUP_REMOVED lines=10> */
.L_x_43986:
[----:B------:R-:W-:Y:S05]  /*1e70*/  BSYNC B0 ;  /* 0x0000000000007941 */ /* 0x000fea0003800000 */
.L_x_43985:
        /* <DEDUP_REMOVED lines=15> */
.L_x_43993:
        /* <DEDUP_REMOVED lines=18> */
.L_x_43994:
[----:B------:R-:W-:Y:S05]  /*2090*/  BSYNC B1 ;  /* 0x0000000000017941 */ /* 0x000fea0003800000 */
.L_x_43992:
        /* <DEDUP_REMOVED lines=10> */
.L_x_43991:
[----:B------:R-:W-:Y:S05]  /*2140*/  BSYNC B0 ;  /* 0x0000000000007941 */ /* 0x000fea0003800000 */
.L_x_43990:
        /* <DEDUP_REMOVED lines=15> */
.L_x_43998:
        /* <DEDUP_REMOVED lines=18> */
.L_x_43999:
[----:B------:R-:W-:Y:S05]  /*2360*/  BSYNC B1 ;  /* 0x0000000000017941 */ /* 0x000fea0003800000 */
.L_x_43997:
        /* <DEDUP_REMOVED lines=10> */
.L_x_43996:
[----:B------:R-:W-:Y:S05]  /*2410*/  BSYNC B0 ;  /* 0x0000000000007941 */ /* 0x000fea0003800000 */
.L_x_43995:
        /* <DEDUP_REMOVED lines=15> */
.L_x_44003:
        /* <DEDUP_REMOVED lines=18> */
.L_x_44004:
[----:B------:R-:W-:Y:S05]  /*2630*/  BSYNC B1 ;  /* 0x0000000000017941 */ /* 0x000fea0003800000 */
.L_x_44002:
        /* <DEDUP_REMOVED lines=10> */
.L_x_44001:
[----:B------:R-:W-:Y:S05]  /*26e0*/  BSYNC B0 ;  /* 0x0000000000007941 */ /* 0x000fea0003800000 */
.L_x_44000:
        /* <DEDUP_REMOVED lines=15> */
.L_x_44008:
        /* <DEDUP_REMOVED lines=18> */
.L_x_44009:
[----:B------:R-:W-:Y:S05]  /*2900*/  BSYNC B1 ;  /* 0x0000000000017941 */ /* 0x000fea0003800000 */
.L_x_44007:
        /* <DEDUP_REMOVED lines=10> */
.L_x_44006:
[----:B------:R-:W-:Y:S05]  /*29b0*/  BSYNC B0 ;  /* 0x0000000000007941 */ /* 0x000fea0003800000 */
.L_x_44005:
        /* <DEDUP_REMOVED lines=15> */
.L_x_44013:
        /* <DEDUP_REMOVED lines=18> */
.L_x_44014:
[----:B------:R-:W-:Y:S05]  /*2bd0*/  BSYNC B1 ;  /* 0x0000000000017941 */ /* 0x000fea0003800000 */
.L_x_44012:
        /* <DEDUP_REMOVED lines=10> */
.L_x_44011:
[----:B------:R-:W-:Y:S05]  /*2c80*/  BSYNC B0 ;  /* 0x0000000000007941 */ /* 0x000fea0003800000 */
.L_x_44010:
        /* <DEDUP_REMOVED lines=15> */
.L_x_44018:
        /* <DEDUP_REMOVED lines=18> */
.L_x_44019:
[----:B------:R-:W-:Y:S05]  /*2ea0*/  BSYNC B1 ;  /* 0x0000000000017941 */ /* 0x000fea0003800000 */
.L_x_44017:
        /* <DEDUP_REMOVED lines=10> */
.L_x_44016:
[----:B------:R-:W-:Y:S05]  /*2f50*/  BSYNC B0 ;  /* 0x0000000000007941 */ /* 0x000fea0003800000 */
.L_x_44015:
        /* <DEDUP_REMOVED lines=22> */
.L_x_44022:
[----:B------:R-:W-:-:S13]  /*30c0*/  ISETP.GE.AND P0, PT, R31, R12, PT ;  /* 0x0000000c1f00720c */ /* 0x000fda0003f06270 */
[----:B------:R-:W-:Y:S05]  /*30d0*/  @P0 BRA `(.L_x_44024) ;  /* 0x000000c000000947 */ /* 0x000fea0003800000 */
[----:B0-----:R-:W-:Y:S01]  /*30e0*/  IMAD.IADD R6, R0, 0x1, R31 ;  /* 0x0000000100067824 */ /* 0x001fe200078e021f */
[----:B------:R-:W-:Y:S01]  /*30f0*/  IADD3 R31, R31, 0x80, RZ ;  /* 0x000000801f1f7810 */ /* 0x000fe20007ffe0ff */
[----:B------:R-:W-:-:S04]  /*3100*/  IMAD.MOV.U32 R7, RZ, RZ, 0x8 ;  /* 0x00000008ff077424 */ /* 0x000fc800078e00ff */
[----:B------:R-:W-:-:S05]  /*3110*/  IMAD.WIDE.U32 R6, R6, R7, c[0x0][0x178] ;  /* 0x00005e0006067625 */ /* 0x000fca00078e0007 */
[----:B------:R0:W-:Y:S02]  /*3120*/  STG.E.64 [R6.64], R16 ;  /* 0x0000001006007986 */ /* 0x0001e4000c101b04 */
.L_x_44023:
[----:B------:R-:W-:-:S13]  /*3130*/  ISETP.GE.AND P0, PT, R31, R12, PT ;  /* 0x0000000c1f00720c */ /* 0x000fda0003f06270 */
[----:B------:R-:W-:Y:S05]  /*3140*/  @P0 BRA `(.L_x_44025) ;  /* 0x000000e000000947 */ /* 0x000fea0003800000 */
[----:B0-----:R-:W-:Y:S01]  /*3150*/  IMAD.IADD R6, R0, 0x1, R31 ;  /* 0x0000000100067824 */ /* 0x001fe200078e021f */
[----:B------:R-:W-:Y:S01]  /*3160*/  IADD3 R31, R31, 0x80, RZ ;  /* 0x000000801f1f7810 */ /* 0x000fe20007ffe0ff */
[----:B------:R-:W-:-:S04]  /*3170*/  IMAD.MOV.U32 R7, RZ, RZ, 0x8 ;  /* 0x00000008ff077424 */ /* 0x000fc800078e00ff */
[----:B------:R-:W-:-:S05]  /*3180*/  IMAD.WIDE.U32 R6, R6, R7, c[0x0][0x178] ;  /* 0x00005e0006067625 */ /* 0x000fca00078e0007 */
[----:B------:R0:W-:Y:S02]  /*3190*/  STG.E.64 [R6.64], R10 ;  /* 0x0000000a06007986 */ /* 0x0001e4000c101b04 */
.L_x_44024:
        /* <DEDUP_REMOVED lines=9> */
.L_x_44025:
[----:B------:R-:W-:Y:S05]  /*3230*/  BSYNC B1 ;  /* 0x0000000000017941 */ /* 0x000fea0003800000 */
.L_x_44021:
[----:B------:R-:W-:-:S13]  /*3240*/  ISETP.GE.AND P0, PT, R31, R12, PT ;  /* 0x0000000c1f00720c */ /* 0x000fda0003f06270 */
[----:B0-----:R-:W-:Y:S01]  /*3250*/  @!P0 IMAD.IADD R2, R0, 0x1, R31 ;  /* 0x0000000100028824 */ /* 0x001fe200078e021f */
[----:B------:R-:W-:Y:S01]  /*3260*/  @!P0 IADD3 R31, R31, 0x80, RZ ;  /* 0x000000801f1f8810 */ /* 0x000fe20007ffe0ff */
[----:B------:R-:W-:Y:S02]  /*3270*/  @!P0 IMAD.MOV.U32 R3, RZ, RZ, 0x8 ;  /* 0x00000008ff038424 */ /* 0x000fe400078e00ff */
[----:B------:R-:W-:Y:S02]  /*3280*/  @!P0 IMAD.MOV.U32 R9, RZ, RZ, R15 ;  /* 0x000000ffff098224 */ /* 0x000fe400078e000f */
[----:B------:R-:W-:-:S05]  /*3290*/  @!P0 IMAD.WIDE.U32 R2, R2, R3, c[0x0][0x178] ;  /* 0x00005e0002028625 */ /* 0x000fca00078e0003 */
[----:B------:R0:W-:Y:S02]  /*32a0*/  @!P0 STG.E.64 [R2.64], R8 ;  /* 0x0000000802008986 */ /* 0x0001e4000c101b04 */
.L_x_44026:
[----:B------:R-:W-:Y:S05]  /*32b0*/  BSYNC B0 ;  /* 0x0000000000007941 */ /* 0x000fea0003800000 */
.L_x_44020:
        /* <DEDUP_REMOVED lines=8> */
        .weak           $__internal_53_$__cuda_sm20_rem_s64
        .type           $__internal_53_$__cuda_sm20_rem_s64,@function
        .size           $__internal_53_$__cuda_sm20_rem_s64,(.L_x_50498 - $__internal_53_$__cuda_sm20_rem_s64)
$__internal_53_$__cuda_sm20_rem_s64:
        /* <DEDUP_REMOVED lines=76> */
[----:B------:R-:W-:Y:S05]  /*3800*/  RET.REL.NODEC R4 `(_ZN2at6native29vectorized_elementwise_kernelILi4ENS0_13AUnaryFunctorIlllZZZNS0_21remainder_kernel_cudaERNS_18TensorIteratorBaseEENKUlvE_clEvENKUlvE2_clEvEUlllE_EESt5arrayIPcLm2EEEEviT0_T1_) ;  /* 0xffffc7f004007950 */ /* 0x000fea0003c3ffff */
.L_x_44027:
        /* <DEDUP_REMOVED lines=15> */
.L_x_50498:


//--------------------- .text._ZN2at6native29vectorized_elementwise_kernelILi8ENS0_13AUnaryFunctorIlllZZZNS0_21remainder_kernel_cudaERNS_18TensorIteratorBaseEENKUlvE_clEvENKUlvE2_clEvEUlllE_EESt5arrayIPcLm2EEEEviT0_T1_ --------------------------
	.section	.text._ZN2at6native29vectorized_elementwise_kernelILi8ENS0_13AUnaryFunctorIlllZZZNS0_21remainder_kernel_cudaERNS_18TensorIteratorBaseEENKUlvE_clEvENKUlvE2_clEvEUlllE_EESt5arrayIPcLm2EEEEviT0_T1_,"ax",@progbits
	.sectioninfo	@"SHI_REGISTERS=4"
	.align	128
        .global         _ZN2at6native29vectorized_elementwise_kernelILi8ENS0_13AUnaryFunctorIlllZZZNS0_21remainder_kernel_cudaERNS_18TensorIteratorBaseEENKUlvE_clEvENKUlvE2_clEvEUlllE_EESt5arrayIPcLm2EEEEviT0_T1_
        .type           _ZN2at6native29vectorized_elementwise_kernelILi8ENS0_13AUnaryFunctorIlllZZZNS0_21remainder_kernel_cudaERNS_18TensorIteratorBaseEENKUlvE_clEvENKUlvE2_clEvEUlllE_EESt5arrayIPcLm2EEEEviT0_T1_,@function
        .size           _ZN2at6native29vectorized_elementwise_kernelILi8ENS0_13AUnaryFunctorIlllZZZNS0_21remainder_kernel_cudaERNS_18TensorIteratorBaseEENKUlvE_clEvENKUlvE2_clEvEUlllE_EESt5arrayIPcLm2EEEEviT0_T1_,(.L_x_50831 - _ZN2at6native29vectorized_elementwise_kernelILi8ENS0_13AUnaryFunctorIlllZZZNS0_21remainder_kernel_cudaERNS_18TensorIteratorBaseEENKUlvE_clEvENKUlvE2_clEvEUlllE_EESt5arrayIPcLm2EEEEviT0_T1_)
        .other          _ZN2at6native29vectorized_elementwise_kernelILi8ENS0_13AUnaryFunctorIlllZZZNS0_21remainder_kernel_cudaERNS_18TensorIteratorBaseEENKUlvE_clEvENKUlvE2_clEvEUlllE_EESt5arrayIPcLm2EEEEviT0_T1_,@"STO_CUDA_ENTRY STV_DEFAULT"
_ZN2at6native29vectorized_elementwise_kernelILi8ENS0_13AUnaryFunctorIlllZZZNS0_21remainder_kernel_cudaERNS_18TensorIteratorBaseEENKUlvE_clEvENKUlvE2_clEvEUlllE_EESt5arrayIPcLm2EEEEviT0_T1_:
.text._ZN2at6native29vectorized_elementwise_kernelILi8ENS0_13AUnaryFunctorIlllZZZNS0_21remainder_kernel_cudaERNS_18TensorIteratorBaseEENKUlvE_clEvENKUlvE2_clEvEUlllE_EESt5arrayIPcLm2EEEEviT0_T1_:
[----:B------:R-:W-:Y:S02]  /*0000*/  MOV R1, c[0x0][0x28] ;  /* 0x00000a0000017a02 */ /* 0x000fe40000000f00 */
[----:B------:R-:W-:Y:S05]  /*0010*/  EXIT ;  /* 0x000000000000794d */ /* 0x000fea0003800000 */
.L_x_44028:
        /* <DEDUP_REMOVED lines=14> */
.L_x_50831:


//--------------------- .text._ZN2at6native18elementwise_kernelILi128ELi4EZNS0_15gpu_kernel_implINS0_13BinaryFunctorIiiiZZZNS0_21remainder_kernel_cudaERNS_18TensorIteratorBaseEENKUlvE_clEvENKUlvE1_clEvEUliiE_EEEEvS5_RKT_EUliE_EEviT1_ --------------------------
	.section	.text._ZN2at6native18elementwise_kernelILi128ELi4EZNS0_15gpu_kernel_implINS0_13BinaryFunctorIiiiZZZNS0_21remainder_kernel_cudaERNS_18TensorIteratorBaseEENKUlvE_clEvENKUlvE1_clEvEUliiE_EEEEvS5_RKT_EUliE_EEviT1_,"ax",@progbits
	.sectioninfo	@"SHI_REGISTERS=27"
	.align	128
        .global         _ZN2at6native18elementwise_kernelILi128ELi4EZNS0_15gpu_kernel_implINS0_13BinaryFunctorIiiiZZZNS0_21remainder_kernel_cudaERNS_18TensorIteratorBaseEENKUlvE_clEvENKUlvE1_clEvEUliiE_EEEEvS5_RKT_EUliE_EEviT1_
        .type           _ZN2at6native18elementwise_kernelILi128ELi4EZNS0_15gpu_kernel_implINS0_13BinaryFunctorIiiiZZZNS0_21remainder_kernel_cudaERNS_18TensorIteratorBaseEENKUlvE_clEvENKUlvE1_clEvEUliiE_EEEEvS5_RKT_EUliE_EEviT1_,@function
        .size           _ZN2at6native18elementwise_kernelILi128ELi4EZNS0_15gpu_kernel_implINS0_13BinaryFunctorIiiiZZZNS0_21remainder_kernel_cudaERNS_18TensorIteratorBaseEENKUlvE_clEvENKUlvE1_clEvEUliiE_EEEEvS5_RKT_EUliE_EEviT1_,(.L_x_50832 - _ZN2at6native18elementwise_kernelILi128ELi4EZNS0_15gpu_kernel_implINS0_13BinaryFunctorIiiiZZZNS0_21remainder_kernel_cudaERNS_18TensorIteratorBaseEENKUlvE_clEvENKUlvE1_clEvEUliiE_EEEEvS5_RKT_EUliE_EEviT1_)
        .other          _ZN2at6native18elementwise_kernelILi128ELi4EZNS0_15gpu_kernel_implINS0_13BinaryFunctorIiiiZZZNS0_21remainder_kernel_cudaERNS_18TensorIteratorBaseEENKUlvE_clEvENKUlvE1_clEvEUliiE_EEEEvS5_RKT_EUliE_EEviT1_,@"STO_CUDA_ENTRY STV_DEFAULT"
_ZN2at6native18elementwise_kernelILi128ELi4EZNS0_15gpu_kernel_implINS0_13BinaryFunctorIiiiZZZNS0_21remainder_kernel_cudaERNS_18TensorIteratorBaseEENKUlvE_clEvENKUlvE1_clEvEUliiE_EEEEvS5_RKT_EUliE_EEviT1_:
.text._ZN2at6native18elementwise_kernelILi128ELi4EZNS0_15gpu_kernel_implINS0_13BinaryFunctorIiiiZZZNS0_21remainder_kernel_cudaERNS_18TensorIteratorBaseEENKUlvE_clEvENKUlvE1_clEvEUliiE_EEEEvS5_RKT_EUliE_EEviT1_:
        /* <DEDUP_REMOVED lines=263> */
.L_x_44031:
        /* <DEDUP_REMOVED lines=18> */
.L_x_44035:
[----:B------:R0:W5:Y:S01]  /*1190*/  LDG.E.U8 R22, [R2.64] ;  /* 0x0000002402167981 */ /* 0x000162000c1e1100 */
[----:B------:R-:W-:Y:S05]  /*11a0*/  BRA `(.L_x_44037) ;  /* 0x00000d0000007947 */ /* 0x000fea0003800000 */
.L_x_44034:
        /* <DEDUP_REMOVED lines=8> */
.L_x_44039:
[----:B------:R0:W5:Y:S01]  /*1230*/  LDG.E R22, [R2.64] ;  /* 0x0000002402167981 */ /* 0x000162000c1e1900 */
[----:B------:R-:W-:Y:S05]  /*1240*/  BRA `(.L_x_44037) ;  /* 0x00000c6000007947 */ /* 0x000fea0003800000 */
.L_x_44038:
[----:B------:R0:W5:Y:S01]  /*1250*/  LDG.E.S16 R22, [R2.64] ;  /* 0x0000002402167981 */ /* 0x000162000c1e1700 */
[----:B------:R-:W-:Y:S05]  /*1260*/  BRA `(.L_x_44037) ;  /* 0x00000c4000007947 */ /* 0x000fea0003800000 */
.L_x_44033:
        /* <DEDUP_REMOVED lines=9> */
.L_x_44041:
[----:B------:R-:W2:Y:S02]  /*1300*/  LDG.E.U16 R2, [R2.64] ;  /* 0x0000002402027981 */ /* 0x000ea4000c1e1500 */
[----:B--2---:R-:W-:-:S06]  /*1310*/  HADD2.F32 R22, -RZ, R2.H0_H0 ;  /* 0x20000002ff167230 */ /* 0x004fcc0000004100 */
[----:B------:R-:W0:Y:S01]  /*1320*/  F2I.FTZ.TRUNC.NTZ R22, R22 ;  /* 0x0000001600167305 */ /* 0x000e22000021f100 */
[----:B------:R-:W-:Y:S05]  /*1330*/  BRA `(.L_x_44037) ;  /* 0x00000b7000007947 */ /* 0x000fea0003800000 */
.L_x_44040:
        /* <DEDUP_REMOVED lines=9> */
.L_x_44043:
[----:B------:R-:W2:Y:S02]  /*13d0*/  LDG.E.U16 R2, [R2.64] ;  /* 0x0000002402027981 */ /* 0x000ea4000c1e1500 */
[----:B--2---:R-:W-:-:S06]  /*13e0*/  HADD2.F32 R22, -RZ, R2.H0_H0 ;  /* 0x20000002ff167230 */ /* 0x004fcc0000004100 */
[----:B------:R-:W0:Y:S01]  /*13f0*/  F2I.FTZ.TRUNC.NTZ R22, R22 ;  /* 0x0000001600167305 */ /* 0x000e22000021f100 */
[----:B------:R-:W-:Y:S05]  /*1400*/  BRA `(.L_x_44037) ;  /* 0x00000aa000007947 */ /* 0x000fea0003800000 */
.L_x_44042:
[----:B------:R-:W2:Y:S02]  /*1410*/  LDG.E.64 R22, [R2.64] ;  /* 0x0000002402167981 */ /* 0x000ea4000c1e1b00 */
[----:B--2---:R0:W1:Y:S01]  /*1420*/  F2I.F64.TRUNC R22, R22 ;  /* 0x0000001600167311 */ /* 0x004062000030d100 */
[----:B------:R-:W-:Y:S05]  /*1430*/  BRA `(.L_x_44037) ;  /* 0x00000a7000007947 */ /* 0x000fea0003800000 */
.L_x_44032:
        /* <DEDUP_REMOVED lines=12> */
.L_x_44046:
[----:B------:R-:W2:Y:S02]  /*1500*/  LDG.E.64 R2, [R2.64] ;  /* 0x0000002402027981 */ /* 0x000ea4000c1e1b00 */
[----:B--2---:R0:W1:Y:S01]  /*1510*/  F2I.F64.TRUNC R22, R2 ;  /* 0x0000000200167311 */ /* 0x004062000030d100 */
[----:B------:R-:W-:Y:S05]  /*1520*/  BRA `(.L_x_44037) ;  /* 0x0000098000007947 */ /* 0x000fea0003800000 */
.L_x_44045:
        /* <DEDUP_REMOVED lines=27> */
.L_x_44048:
        /* <DEDUP_REMOVED lines=14> */
.L_x_44047:
[----:B------:R-:W2:Y:S02]  /*17c0*/  LDG.E.U16 R22, [R2.64] ;  /* 0x0000002402167981 */ /* 0x000ea4000c1e1500 */
[----:B--2---:R-:W-:-:S06]  /*17d0*/  PRMT R22, RZ, 0x5410, R22 ;  /* 0x00005410ff167816 */ /* 0x004fcc0000000016 */
[----:B------:R-:W0:Y:S01]  /*17e0*/  F2I.FTZ.TRUNC.NTZ R22, R22 ;  /* 0x0000001600167305 */ /* 0x000e22000021f100 */
[----:B------:R-:W-:Y:S05]  /*17f0*/  BRA `(.L_x_44037) ;  /* 0x000006b000007947 */ /* 0x000fea0003800000 */
.L_x_44044:
        /* <DEDUP_REMOVED lines=10> */
.L_x_44051:
        /* <DEDUP_REMOVED lines=21> */
.L_x_44055:
[----:B------:R-:W-:Y:S05]  /*19f0*/  BSYNC B1 ;  /* 0x0000000000017941 */ /* 0x000fea0003800000 */
.L_x_44054:
[----:B------:R-:W-:Y:S01]  /*1a00*/  IMAD.SHL.U32 R2, R2, 0x100000, RZ ;  /* 0x0010000002027824 */ /* 0x000fe200078e00ff */
[----:B------:R-:W-:-:S04]  /*1a10*/  LEA R3, R0, 0x3b800000, 0x17 ;  /* 0x3b80000000037811 */ /* 0x000fc800078eb8ff */
[----:B------:R-:W-:Y:S02]  /*1a20*/  LOP3.LUT R22, R3, R2, R22, 0xfe, !PT ;  /* 0x0000000203167212 */ /* 0x000fe400078efe16 */
.L_x_44053:
[----:B------:R-:W-:Y:S05]  /*1a30*/  BSYNC B0 ;  /* 0x0000000000007941 */ /* 0x000fea0003800000 */
.L_x_44052:
[----:B------:R-:W0:Y:S01]  /*1a40*/  F2I.FTZ.TRUNC.NTZ R22, R22 ;  /* 0x0000001600167305 */ /* 0x000e22000021f100 */
[----:B------:R-:W-:Y:S05]  /*1a50*/  BRA `(.L_x_44037) ;  /* 0x0000045000007947 */ /* 0x000fea0003800000 */
.L_x_44050:
        /* <DEDUP_REMOVED lines=21> */
.L_x_44059:
[----:B------:R-:W-:Y:S05]  /*1bb0*/  BSYNC B1 ;  /* 0x0000000000017941 */ /* 0x000fea0003800000 */
.L_x_44058:
[----:B------:R-:W-:Y:S01]  /*1bc0*/  IMAD.SHL.U32 R2, R2, 0x200000, RZ ;  /* 0x0020000002027824 */ /* 0x000fe200078e00ff */
[----:B------:R-:W-:-:S04]  /*1bd0*/  LEA R3, R0, 0x37800000, 0x17 ;  /* 0x3780000000037811 */ /* 0x000fc800078eb8ff */
[----:B------:R-:W-:Y:S02]  /*1be0*/  LOP3.LUT R22, R3, R2, R22, 0xfe, !PT ;  /* 0x0000000203167212 */ /* 0x000fe400078efe16 */
.L_x_44057:
[----:B------:R-:W-:Y:S05]  /*1bf0*/  BSYNC B0 ;  /* 0x0000000000007941 */ /* 0x000fea0003800000 */
.L_x_44056:
[----:B------:R-:W0:Y:S01]  /*1c00*/  F2I.FTZ.TRUNC.NTZ R22, R22 ;  /* 0x0000001600167305 */ /* 0x000e22000021f100 */
[----:B------:R-:W-:Y:S05]  /*1c10*/  BRA `(.L_x_44037) ;  /* 0x0000029000007947 */ /* 0x000fea0003800000 */
.L_x_44049:
        /* <DEDUP_REMOVED lines=14> */
.L_x_44063:
[----:B------:R-:W-:Y:S05]  /*1d00*/  BSYNC B0 ;  /* 0x0000000000007941 */ /* 0x000fea0003800000 */
.L_x_44062:
[----:B------:R-:W0:Y:S01]  /*1d10*/  F2I.FTZ.TRUNC.NTZ R22, R22 ;  /* 0x0000001600167305 */ /* 0x000e22000021f100 */
[----:B------:R-:W-:Y:S05]  /*1d20*/  BRA `(.L_x_44037) ;  /* 0x0000018000007947 */ /* 0x000fea0003800000 */
.L_x_44036:
        /* <DEDUP_REMOVED lines=21> */
.L_x_44061:
[----:B------:R0:W5:Y:S01]  /*1e80*/  LDG.E R22, [R2.64] ;  /* 0x0000002402167981 */ /* 0x000162000c1e1900 */
[----:B------:R-:W-:Y:S05]  /*1e90*/  BRA `(.L_x_44037) ;  /* 0x0000001000007947 */ /* 0x000fea0003800000 */
.L_x_44060:
[----:B------:R0:W5:Y:S02]  /*1ea0*/  LDG.E R22, [R2.64] ;  /* 0x0000002402167981 */ /* 0x000164000c1e1900 */
.L_x_44037:
        /* <DEDUP_REMOVED lines=16> */
.L_x_44067:
[----:B------:R0:W5:Y:S01]  /*1fb0*/  LDG.E.U8 R23, [R2.64] ;  /* 0x0000002402177981 */ /* 0x000162000c1e1100 */
[----:B------:R-:W-:Y:S05]  /*1fc0*/  BRA `(.L_x_44069) ;  /* 0x00000d0000007947 */ /* 0x000fea0003800000 */
.L_x_44066:
        /* <DEDUP_REMOVED lines=8> */
.L_x_44071:
[----:B------:R0:W5:Y:S01]  /*2050*/  LDG.E R23, [R2.64] ;  /* 0x0000002402177981 */ /* 0x000162000c1e1900 */
[----:B------:R-:W-:Y:S05]  /*2060*/  BRA `(.L_x_44069) ;  /* 0x00000c6000007947 */ /* 0x000fea0003800000 */
.L_x_44070:
[----:B------:R0:W5:Y:S01]  /*2070*/  LDG.E.S16 R23, [R2.64] ;  /* 0x0000002402177981 */ /* 0x000162000c1e1700 */
[----:B------:R-:W-:Y:S05]  /*2080*/  BRA `(.L_x_44069) ;  /* 0x00000c4000007947 */ /* 0x000fea0003800000 */
.L_x_44065:
        /* <DEDUP_REMOVED lines=9> */
.L_x_44073:
[----:B------:R-:W2:Y:S02]  /*2120*/  LDG.E.U16 R2, [R2.64] ;  /* 0x0000002402027981 */ /* 0x000ea4000c1e1500 */
[----:B--2---:R-:W-:-:S06]  /*2130*/  HADD2.F32 R23, -RZ, R2.H0_H0 ;  /* 0x20000002ff177230 */ /* 0x004fcc0000004100 */
[----:B------:R-:W0:Y:S01]  /*2140*/  F2I.FTZ.TRUNC.NTZ R23, R23 ;  /* 0x0000001700177305 */ /* 0x000e22000021f100 */
[----:B------:R-:W-:Y:S05]  /*2150*/  BRA `(.L_x_44069) ;  /* 0x00000b7000007947 */ /* 0x000fea0003800000 */
.L_x_44072:
        /* <DEDUP_REMOVED lines=9> */
.L_x_44075:
[----:B------:R-:W2:Y:S02]  /*21f0*/  LDG.E.U16 R2, [R2.64] ;  /* 0x0000002402027981 */ /* 0x000ea4000c1e1500 */
[----:B--2---:R-:W-:-:S06]  /*2200*/  HADD2.F32 R23, -RZ, R2.H0_H0 ;  /* 0x20000002ff177230 */ /* 0x004fcc0000004100 */
[----:B------:R-:W0:Y:S01]  /*2210*/  F2I.FTZ.TRUNC.NTZ R23, R23 ;  /* 0x0000001700177305 */ /* 0x000e22000021f100 */
[----:B------:R-:W-:Y:S05]  /*2220*/  BRA `(.L_x_44069) ;  /* 0x00000aa000007947 */ /* 0x000fea0003800000 */
.L_x_44074:
[----:B------:R-:W2:Y:S02]  /*2230*/  LDG.E.64 R2, [R2.64] ;  /* 0x0000002402027981 */ /* 0x000ea4000c1e1b00 */
[----:B--2---:R0:W2:Y:S01]  /*2240*/  F2I.F64.TRUNC R23, R2 ;  /* 0x0000000200177311 */ /* 0x0040a2000030d100 */
[----:B------:R-:W-:Y:S05]  /*2250*/  BRA `(.L_x_44069) ;  /* 0x00000a7000007947 */ /* 0x000fea0003800000 */
.L_x_44064:
        /* <DEDUP_REMOVED lines=12> */
.L_x_44078:
[----:B------:R-:W2:Y:S02]  /*2320*/  LDG.E.64 R2, [R2.64] ;  /* 0x0000002402027981 */ /* 0x000ea4000c1e1b00 */
[----:B--2---:R0:W2:Y:S01]  /*2330*/  F2I.F64.TRUNC R23, R2 ;  /* 0x0000000200177311 */ /* 0x0040a2000030d100 */
[----:B------:R-:W-:Y:S05]  /*2340*/  BRA `(.L_x_44069) ;  /* 0x0000098000007947 */ /* 0x000fea0003800000 */
.L_x_44077:
        /* <DEDUP_REMOVED lines=27> */
.L_x_44080:
        /* <DEDUP_REMOVED lines=14> */
.L_x_44079:
[----:B------:R-:W2:Y:S02]  /*25e0*/  LDG.E.U16 R23, [R2.64] ;  /* 0x0000002402177981 */ /* 0x000ea4000c1e1500 */
[----:B--2---:R-:W-:-:S06]  /*25f0*/  PRMT R23, RZ, 0x5410, R23 ;  /* 0x00005410ff177816 */ /* 0x004fcc0000000017 */
[----:B------:R-:W0:Y:S01]  /*2600*/  F2I.FTZ.TRUNC.NTZ R23, R23 ;  /* 0x0000001700177305 */ /* 0x000e22000021f100 */
[----:B------:R-:W-:Y:S05]  /*2610*/  BRA `(.L_x_44069) ;  /* 0x000006b000007947 */ /* 0x000fea0003800000 */
.L_x_44076:
        /* <DEDUP_REMOVED lines=10> */
.L_x_44083:
        /* <DEDUP_REMOVED lines=21> */
.L_x_44087:
[----:B------:R-:W-:Y:S05]  /*2810*/  BSYNC B1 ;  /* 0x0000000000017941 */ /* 0x000fea0003800000 */
.L_x_44086:
[----:B------:R-:W-:Y:S01]  /*2820*/  IMAD.SHL.U32 R2, R2, 0x100000, RZ ;  /* 0x0010000002027824 */ /* 0x000fe200078e00ff */
[----:B------:R-:W-:-:S04]  /*2830*/  LEA R0, R0, 0x3b800000, 0x17 ;  /* 0x3b80000000007811 */ /* 0x000fc800078eb8ff */
[----:B------:R-:W-:Y:S02]  /*2840*/  LOP3.LUT R23, R0, R2, R23, 0xfe, !PT ;  /* 0x0000000200177212 */ /* 0x000fe400078efe17 */
.L_x_44085:
[----:B------:R-:W-:Y:S05]  /*2850*/  BSYNC B0 ;  /* 0x0000000000007941 */ /* 0x000fea0003800000 */
.L_x_44084:
[----:B------:R-:W0:Y:S01]  /*2860*/  F2I.FTZ.TRUNC.NTZ R23, R23 ;  /* 0x0000001700177305 */ /* 0x000e22000021f100 */
[----:B------:R-:W-:Y:S05]  /*2870*/  BRA `(.L_x_44069) ;  /* 0x0000045000007947 */ /* 0x000fea0003800000 */
.L_x_44082:
        /* <DEDUP_REMOVED lines=21> */
.L_x_44091:
[----:B------:R-:W-:Y:S05]  /*29d0*/  BSYNC B1 ;  /* 0x0000000000017941 */ /* 0x000fea0003800000 */
.L_x_44090:
[----:B------:R-:W-:Y:S01]  /*29e0*/  IMAD.SHL.U32 R2, R2, 0x200000, RZ ;  /* 0x0020000002027824 */ /* 0x000fe200078e00ff */
[----:B------:R-:W-:-:S04]  /*29f0*/  LEA R0, R0, 0x37800000, 0x17 ;  /* 0x3780000000007811 */ /* 0x000fc800078eb8ff */
[----:B------:R-:W-:Y:S02]  /*2a00*/  LOP3.LUT R23, R0, R2, R23, 0xfe, !PT ;  /* 0x0000000200177212 */ /* 0x000fe400078efe17 */
.L_x_44089:
[----:B------:R-:W-:Y:S05]  /*2a10*/  BSYNC B0 ;  /* 0x0000000000007941 */ /* 0x000fea0003800000 */
.L_x_44088:
[----:B------:R-:W0:Y:S01]  /*2a20*/  F2I.FTZ.TRUNC.NTZ R23, R23 ;  /* 0x0000001700177305 */ /* 0x000e22000021f100 */
[----:B------:R-:W-:Y:S05]  /*2a30*/  BRA `(.L_x_44069) ;  /* 0x0000029000007947 */ /* 0x000fea0003800000 */
.L_x_44081:
        /* <DEDUP_REMOVED lines=14> */
.L_x_44095:
[----:B------:R-:W-:Y:S05]  /*2b20*/  BSYNC B0 ;  /* 0x0000000000007941 */ /* 0x000fea0003800000 */
.L_x_44094:
[----:B------:R-:W0:Y:S01]  /*2b30*/  F2I.FTZ.TRUNC.NTZ R23, R23 ;  /* 0x0000001700177305 */ /* 0x000e22000021f100 */
[----:B------:R-:W-:Y:S05]  /*2b40*/  BRA `(.L_x_44069) ;  /* 0x0000018000007947 */ /* 0x000fea0003800000 */
.L_x_44068:
        /* <DEDUP_REMOVED lines=21> */
.L_x_44093:
[----:B------:R0:W5:Y:S01]  /*2ca0*/  LDG.E R23, [R2.64] ;  /* 0x0000002402177981 */ /* 0x000162000c1e1900 */
[----:B------:R-:W-:Y:S05]  /*2cb0*/  BRA `(.L_x_44069) ;  /* 0x0000001000007947 */ /* 0x000fea0003800000 */
.L_x_44092:
[----:B------:R0:W5:Y:S02]  /*2cc0*/  LDG.E R23, [R2.64] ;  /* 0x0000002402177981 */ /* 0x000164000c1e1900 */
.L_x_44069:
        /* <DEDUP_REMOVED lines=14> */
[----:B------:R-:W-:Y:S01]  /*2db0*/  IMAD.HI.U32 R3, R3, R0, RZ ;  /* 0x0000000003037227 */ /* 0x000fe200078e00ff */
[----:B------:R-:W0:Y:S03]  /*2dc0*/  LDC.U8 R6, c[0x0][0x3e1] ;  /* 0x0000f840ff067b82 */ /* 0x000e260000000000 */
[----:B------:R-:W-:-:S05]  /*2dd0*/  IMAD R3, R3, R5, R0 ;  /* 0x0000000503037224 */ /* 0x000fca00078e0200 */
[----:B------:R-:W-:-:S13]  /*2de0*/  ISETP.GT.U32.AND P0, PT, R4, R3, PT ;  /* 0x000000030400720c */ /* 0x000fda0003f04070 */
[----:B------:R-:W-:Y:S01]  /*2df0*/  @!P0 IMAD.IADD R3, R3, 0x1, -R4 ;  /* 0x0000000103038824 */ /* 0x000fe200078e0a04 */
[----:B------:R-:W-:Y:S02]  /*2e00*/  ISETP.NE.AND P0, PT, R23, RZ, PT ;  /* 0x000000ff1700720c */ /* 0x000fe40003f05270 */
[----:B0-----:R-:W-:Y:S02]  /*2e10*/  PRMT R2, R6, 0x9910, RZ ;  /* 0x0000991006027816 */ /* 0x001fe400000000ff */
[----:B------:R-:W-:-:S13]  /*2e20*/  ISETP.GT.U32.AND P1, PT, R4, R3, PT ;  /* 0x000000030400720c */ /* 0x000fda0003f24070 */
[----:B------:R-:W-:Y:S01]  /*2e30*/  @!P1 IMAD.IADD R3, R3, 0x1, -R4 ;  /* 0x0000000103039824 */ /* 0x000fe200078e0a04 */
[----:B------:R-:W-:-:S03]  /*2e40*/  ISETP.GT.AND P1, PT, R2, 0x9, PT ;  /* 0x000000090200780c */ /* 0x000fc60003f24270 */
[----:B------:R-:W-:Y:S01]  /*2e50*/  @!P2 IMAD.MOV R3, RZ, RZ, -R3 ;  /* 0x000000ffff03a224 */ /* 0x000fe200078e0a03 */
[----:B------:R-:W-:-:S04]  /*2e60*/  @!P0 LOP3.LUT R3, RZ, R23, RZ, 0x33, !PT ;  /* 0x00000017ff038212 */ /* 0x000fc800078e33ff */
[----:B------:R-:W-:-:S04]  /*2e70*/  LOP3.LUT R0, R3, R23, RZ, 0x3c, !PT ;  /* 0x0000001703007212 */ /* 0x000fc800078e3cff */
[----:B------:R-:W-:-:S04]  /*2e80*/  ISETP.GT.AND P0, PT, R0, -0x1, PT ;  /* 0xffffffff0000780c */ /* 0x000fc80003f04270 */
[----:B------:R-:W-:-:S04]  /*2e90*/  ISETP.EQ.OR P0, PT, R3, RZ, P0 ;  /* 0x000000ff0300720c */ /* 0x000fc80000702670 */
[----:B------:R-:W-:-:S05]  /*2ea0*/  SEL R0, R23, RZ, !P0 ;  /* 0x000000ff17007207 */ /* 0x000fca0004000000 */
[----:B------:R-:W-:Y:S01]  /*2eb0*/  IMAD.IADD R5, R3, 0x1, R0 ;  /* 0x0000000103057824 */ /* 0x000fe200078e0200 */
        /* <DEDUP_REMOVED lines=11> */
.L_x_44099:
[----:B------:R0:W-:Y:S01]  /*2f70*/  STG.E.U8 [R16.64], R5 ;  /* 0x0000000510007986 */ /* 0x0001e2000c101124 */
[----:B------:R-:W-:Y:S05]  /*2f80*/  BRA `(.L_x_44101) ;  /* 0x00000d9000007947 */ /* 0x000fea0003800000 */
.L_x_44098:
        /* <DEDUP_REMOVED lines=10> */
.L_x_44103:
[----:B------:R0:W-:Y:S01]  /*3030*/  STG.E [R16.64], R5 ;  /* 0x0000000510007986 */ /* 0x0001e2000c101924 */
[----:B------:R-:W-:Y:S05]  /*3040*/  BRA `(.L_x_44101) ;  /* 0x00000cd000007947 */ /* 0x000fea0003800000 */
.L_x_44102:
[----:B------:R0:W-:Y:S01]  /*3050*/  STG.E.U16 [R16.64], R5 ;  /* 0x0000000510007986 */ /* 0x0001e2000c101524 */
[----:B------:R-:W-:Y:S05]  /*3060*/  BRA `(.L_x_44101) ;  /* 0x00000cb000007947 */ /* 0x000fea0003800000 */
.L_x_44097:
        /* <DEDUP_REMOVED lines=9> */
.L_x_44105:
[----:B------:R-:W0:Y:S02]  /*3100*/  I2F R0, R5 ;  /* 0x0000000500007306 */ /* 0x000e240000201400 */
[----:B0-----:R-:W-:-:S05]  /*3110*/  F2FP.PACK_AB R0, RZ, R0 ;  /* 0x00000000ff00723e */ /* 0x001fca00000000ff */
[----:B------:R0:W-:Y:S01]  /*3120*/  STG.E.U16 [R16.64], R0 ;  /* 0x0000000010007986 */ /* 0x0001e2000c101524 */
[----:B------:R-:W-:Y:S05]  /*3130*/  BRA `(.L_x_44101) ;  /* 0x00000be000007947 */ /* 0x000fea0003800000 */
.L_x_44104:
        /* <DEDUP_REMOVED lines=10> */
.L_x_44107:
[----:B------:R-:W0:Y:S02]  /*31e0*/  I2F R5, R5 ;  /* 0x0000000500057306 */ /* 0x000e240000201400 */
[----:B0-----:R-:W-:-:S04]  /*31f0*/  F2FP.PACK_AB R3, RZ, R5 ;  /* 0x00000005ff03723e */ /* 0x001fc800000000ff */
[----:B------:R-:W-:-:S05]  /*3200*/  PRMT R3, R3, 0x5410, RZ ;  /* 0x0000541003037816 */ /* 0x000fca00000000ff */
[----:B------:R0:W-:Y:S01]  /*3210*/  STG.E [R16.64], R3 ;  /* 0x0000000310007986 */ /* 0x0001e2000c101924 */
[----:B------:R-:W-:Y:S05]  /*3220*/  BRA `(.L_x_44101) ;  /* 0x00000af000007947 */ /* 0x000fea0003800000 */
.L_x_44106:
[----:B------:R-:W0:Y:S02]  /*3230*/  I2F.F64 R2, R5 ;  /* 0x0000000500027312 */ /* 0x000e240000201c00 */
[----:B0-----:R0:W-:Y:S01]  /*3240*/  STG.E.64 [R16.64], R2 ;  /* 0x0000000210007986 */ /* 0x0011e2000c101b24 */
[----:B------:R-:W-:Y:S05]  /*3250*/  BRA `(.L_x_44101) ;  /* 0x00000ac000007947 */ /* 0x000fea0003800000 */
.L_x_44096:
        /* <DEDUP_REMOVED lines=12> */
.L_x_44110:
[----:B------:R-:W0:Y:S01]  /*3320*/  I2F.F64 R4, R5 ;  /* 0x0000000500047312 */ /* 0x000e220000201c00 */
[----:B------:R-:W-:-:S05]  /*3330*/  CS2R R6, SRZ ;  /* 0x0000000000067805 */ /* 0x000fca000001ff00 */
[----:B0-----:R0:W-:Y:S01]  /*3340*/  STG.E.128 [R16.64], R4 ;  /* 0x0000000410007986 */ /* 0x0011e2000c101d24 */
[----:B------:R-:W-:Y:S05]  /*3350*/  BRA `(.L_x_44101) ;  /* 0x000009c000007947 */ /* 0x000fea0003800000 */
.L_x_44109:
        /* <DEDUP_REMOVED lines=21> */
.L_x_44114:
[----:B------:R-:W-:Y:S05]  /*34b0*/  BSYNC B0 ;  /* 0x0000000000007941 */ /* 0x000fea0003800000 */
.L_x_44113:
[----:B------:R-:W-:-:S05]  /*34c0*/  LOP3.LUT R3, R0, R3, RZ, 0xfc, !PT ;  /* 0x0000000300037212 */ /* 0x000fca00078efcff */
[----:B------:R0:W-:Y:S01]  /*34d0*/  STG.E.U8 [R16.64], R3 ;  /* 0x0000000310007986 */ /* 0x0001e2000c101124 */
[----:B------:R-:W-:Y:S05]  /*34e0*/  BRA `(.L_x_44101) ;  /* 0x0000083000007947 */ /* 0x000fea0003800000 */
.L_x_44112:
        /* <DEDUP_REMOVED lines=13> */
.L_x_44116:
[----:B------:R-:W-:Y:S01]  /*35c0*/  IMAD.MOV.U32 R0, RZ, RZ, 0x7f ;  /* 0x0000007fff007424 */ /* 0x000fe200078e00ff */
[----:B------:R-:W-:-:S04]  /*35d0*/  ISETP.GT.U32.AND P0, PT, R2, 0x7f800000, PT ;  /* 0x7f8000000200780c */ /* 0x000fc80003f04070 */
[----:B------:R-:W-:-:S04]  /*35e0*/  SEL R0, R0, 0x7c, P0 ;  /* 0x0000007c00007807 */ /* 0x000fc80000000000 */
.L_x_44117:
[----:B------:R-:W-:Y:S05]  /*35f0*/  BSYNC B0 ;  /* 0x0000000000007941 */ /* 0x000fea0003800000 */
.L_x_44115:
[----:B------:R-:W-:-:S04]  /*3600*/  LOP3.LUT R2, R5, 0x80000000, RZ, 0xc0, !PT ;  /* 0x8000000005027812 */ /* 0x000fc800078ec0ff */
[----:B------:R-:W-:-:S04]  /*3610*/  SHF.R.U32.HI R3, RZ, 0x18, R2 ;  /* 0x00000018ff037819 */ /* 0x000fc80000011602 */
[----:B------:R-:W-:-:S05]  /*3620*/  LOP3.LUT R3, R0, R3, RZ, 0xfc, !PT ;  /* 0x0000000300037212 */ /* 0x000fca00078efcff */
[----:B------:R0:W-:Y:S01]  /*3630*/  STG.E.U8 [R16.64], R3 ;  /* 0x0000000310007986 */ /* 0x0001e2000c101124 */
[----:B------:R-:W-:Y:S05]  /*3640*/  BRA `(.L_x_44101) ;  /* 0x000006d000007947 */ /* 0x000fea0003800000 */
.L_x_44111:
[----:B------:R-:W0:Y:S02]  /*3650*/  I2F R0, R5 ;  /* 0x0000000500007306 */ /* 0x000e240000201400 */
[----:B0-----:R-:W-:-:S05]  /*3660*/  F2FP.BF16.PACK_AB R0, RZ, R0 ;  /* 0x00000000ff00723e */ /* 0x001fca00000010ff */
[----:B------:R0:W-:Y:S01]  /*3670*/  STG.E.U16 [R16.64], R0 ;  /* 0x0000000010007986 */ /* 0x0001e2000c101524 */
[----:B------:R-:W-:Y:S05]  /*3680*/  BRA `(.L_x_44101) ;  /* 0x0000069000007947 */ /* 0x000fea0003800000 */
.L_x_44108:
        /* <DEDUP_REMOVED lines=10> */
.L_x_44120:
        /* <DEDUP_REMOVED lines=17> */
.L_x_44123:
[----:B------:R-:W-:-:S04]  /*3840*/  LOP3.LUT R2, R5, 0x80000000, RZ, 0xc0, !PT ;  /* 0x8000000005027812 */ /* 0x000fc800078ec0ff */
[----:B------:R-:W-:-:S04]  /*3850*/  SHF.R.U32.HI R3, RZ, 0x18, R2 ;  /* 0x00000018ff037819 */ /* 0x000fc80000011602 */
[----:B------:R-:W-:-:S04]  /*3860*/  LOP3.LUT R0, R0, R3, RZ, 0xfc, !PT ;  /* 0x0000000300007212 */ /* 0x000fc800078efcff */
[----:B------:R-:W-:Y:S02]  /*3870*/  PRMT R8, R0, 0x7610, R8 ;  /* 0x0000761000087816 */ /* 0x000fe40000000008 */
.L_x_44122:
[----:B------:R-:W-:Y:S05]  /*3880*/  BSYNC B0 ;  /* 0x0000000000007941 */ /* 0x000fea0003800000 */
.L_x_44121:
[----:B------:R0:W-:Y:S01]  /*3890*/  STG.E.U8 [R16.64], R8 ;  /* 0x0000000810007986 */ /* 0x0001e2000c101124 */
[----:B------:R-:W-:Y:S05]  /*38a0*/  BRA `(.L_x_44101) ;  /* 0x0000047000007947 */ /* 0x000fea0003800000 */
.L_x_44119:
        /* <DEDUP_REMOVED lines=17> */
.L_x_44126:
[----:B------:R-:W-:-:S04]  /*39c0*/  LOP3.LUT R2, R5, 0x80000000, RZ, 0xc0, !PT ;  /* 0x8000000005027812 */ /* 0x000fc800078ec0ff */
[----:B------:R-:W-:-:S04]  /*39d0*/  SHF.R.U32.HI R3, RZ, 0x18, R2 ;  /* 0x00000018ff037819 */ /* 0x000fc80000011602 */
[----:B------:R-:W-:-:S04]  /*39e0*/  LOP3.LUT R0, R0, R3, RZ, 0xfc, !PT ;  /* 0x0000000300007212 */ /* 0x000fc800078efcff */
[----:B------:R-:W-:Y:S02]  /*39f0*/  PRMT R8, R0, 0x7610, R8 ;  /* 0x0000761000087816 */ /* 0x000fe40000000008 */
.L_x_44125:
[----:B------:R-:W-:Y:S05]  /*3a00*/  BSYNC B0 ;  /* 0x0000000000007941 */ /* 0x000fea0003800000 */
.L_x_44124:
[----:B------:R0:W-:Y:S01]  /*3a10*/  STG.E.U8 [R16.64], R8 ;  /* 0x0000000810007986 */ /* 0x0001e2000c101124 */
[----:B------:R-:W-:Y:S05]  /*3a20*/  BRA `(.L_x_44101) ;  /* 0x000002f000007947 */ /* 0x000fea0003800000 */
.L_x_44118:
        /* <DEDUP_REMOVED lines=22> */
.L_x_44100:
        /* <DEDUP_REMOVED lines=20> */
.L_x_44128:
[--C-:B------:R-:W-:Y:S01]  /*3cd0*/  SHF.R.S32.HI R3, RZ, 0x1f, R5.reuse ;  /* 0x0000001fff037819 */ /* 0x100fe20000011405 */
[----:B------:R-:W-:-:S05]  /*3ce0*/  IMAD.MOV.U32 R2, RZ, RZ, R5 ;  /* 0x000000ffff027224 */ /* 0x000fca00078e0005 */
[----:B------:R0:W-:Y:S01]  /*3cf0*/  STG.E.64 [R16.64], R2 ;  /* 0x0000000210007986 */ /* 0x0001e2000c101b24 */
[----:B------:R-:W-:Y:S05]  /*3d00*/  BRA `(.L_x_44101) ;  /* 0x0000001000007947 */ /* 0x000fea0003800000 */
.L_x_44127:
[----:B------:R0:W-:Y:S02]  /*3d10*/  STG.E [R16.64], R5 ;  /* 0x0000000510007986 */ /* 0x0001e4000c101924 */
.L_x_44101:
[----:B------:R-:W-:-:S05]  /*3d20*/  IMAD R18, R19, 0x200, R18 ;  /* 0x0000020013127824 */ /* 0x000fca00078e0212 */
[----:B------:R-:W-:Y:S02]  /*3d30*/  IADD3 R23, R18, 0x80, RZ ;  /* 0x0000008012177810 */ /* 0x000fe40007ffe0ff */
.L_x_44030:
[----:B------:R-:W-:Y:S05]  /*3d40*/  BSYNC B6 ;  /* 0x0000000000067941 */ /* 0x000fea0003800000 */
.L_x_44029:
        /* <DEDUP_REMOVED lines=258> */
.L_x_44131:
        /* <DEDUP_REMOVED lines=18> */
.L_x_44135:
[----:B------:R0:W5:Y:S01]  /*4e90*/  LDG.E.U8 R18, [R2.64] ;  /* 0x0000002402127981 */ /* 0x000162000c1e1100 */
[----:B------:R-:W-:Y:S05]  /*4ea0*/  BRA `(.L_x_44137) ;  /* 0x00000d0000007947 */ /* 0x000fea0003800000 */
.L_x_44134:
        /* <DEDUP_REMOVED lines=8> */
.L_x_44139:
[----:B------:R0:W5:Y:S01]  /*4f30*/  LDG.E R18, [R2.64] ;  /* 0x0000002402127981 */ /* 0x000162000c1e1900 */
[----:B------:R-:W-:Y:S05]  /*4f40*/  BRA `(.L_x_44137) ;  /* 0x00000c6000007947 */ /* 0x000fea0003800000 */
.L_x_44138:
[----:B------:R0:W5:Y:S01]  /*4f50*/  LDG.E.S16 R18, [R2.64] ;  /* 0x0000002402127981 */ /* 0x000162000c1e1700 */
[----:B------:R-:W-:Y:S05]  /*4f60*/  BRA `(.L_x_44137) ;  /* 0x00000c4000007947 */ /* 0x000fea0003800000 */
.L_x_44133:
        /* <DEDUP_REMOVED lines=9> */
.L_x_44141:
[----:B------:R-:W2:Y:S02]  /*5000*/  LDG.E.U16 R2, [R2.64] ;  /* 0x0000002402027981 */ /* 0x000ea4000c1e1500 */
[----:B--2---:R-:W-:-:S06]  /*5010*/  HADD2.F32 R18, -RZ, R2.H0_H0 ;  /* 0x20000002ff127230 */ /* 0x004fcc0000004100 */
[----:B------:R-:W0:Y:S01]  /*5020*/  F2I.FTZ.TRUNC.NTZ R18, R18 ;  /* 0x0000001200127305 */ /* 0x000e22000021f100 */
[----:B------:R-:W-:Y:S05]  /*5030*/  BRA `(.L_x_44137) ;  /* 0x00000b7000007947 */ /* 0x000fea0003800000 */
.L_x_44140:
        /* <DEDUP_REMOVED lines=9> */
.L_x_44143:
[----:B------:R-:W2:Y:S02]  /*50d0*/  LDG.E.U16 R2, [R2.64] ;  /* 0x0000002402027981 */ /* 0x000ea4000c1e1500 */
[----:B--2---:R-:W-:-:S06]  /*50e0*/  HADD2.F32 R18, -RZ, R2.H0_H0 ;  /* 0x20000002ff127230 */ /* 0x004fcc0000004100 */
[----:B------:R-:W0:Y:S01]  /*50f0*/  F2I.FTZ.TRUNC.NTZ R18, R18 ;  /* 0x0000001200127305 */ /* 0x000e22000021f100 */
[----:B------:R-:W-:Y:S05]  /*5100*/  BRA `(.L_x_44137) ;  /* 0x00000aa000007947 */ /* 0x000fea0003800000 */
.L_x_44142:
[----:B------:R-:W2:Y:S02]  /*5110*/  LDG.E.64 R2, [R2.64] ;  /* 0x0000002402027981 */ /* 0x000ea4000c1e1b00 */
[----:B--2---:R0:W1:Y:S01]  /*5120*/  F2I.F64.TRUNC R18, R2 ;  /* 0x0000000200127311 */ /* 0x004062000030d100 */
[----:B------:R-:W-:Y:S05]  /*5130*/  BRA `(.L_x_44137) ;  /* 0x00000a7000007947 */ /* 0x000fea0003800000 */
.L_x_44132:
        /* <DEDUP_REMOVED lines=12> */
.L_x_44146:
[----:B------:R-:W2:Y:S02]  /*5200*/  LDG.E.64 R2, [R2.64] ;  /* 0x0000002402027981 */ /* 0x000ea4000c1e1b00 */
[----:B--2---:R0:W1:Y:S01]  /*5210*/  F2I.F64.TRUNC R18, R2 ;  /* 0x0000000200127311 */ /* 0x004062000030d100 */
[----:B------:R-:W-:Y:S05]  /*5220*/  BRA `(.L_x_44137) ;  /* 0x0000098000007947 */ /* 0x000fea0003800000 */
.L_x_44145:
        /* <DEDUP_REMOVED lines=27> */
.L_x_44148:
        /* <DEDUP_REMOVED lines=14> */
.L_x_44147:
[----:B------:R-:W2:Y:S02]  /*54c0*/  LDG.E.U16 R18, [R2.64] ;  /* 0x0000002402127981 */ /* 0x000ea4000c1e1500 */
[----:B--2---:R-:W-:-:S06]  /*54d0*/  PRMT R18, RZ, 0x5410, R18 ;  /* 0x00005410ff127816 */ /* 0x004fcc0000000012 */
[----:B------:R-:W0:Y:S01]  /*54e0*/  F2I.FTZ.TRUNC.NTZ R18, R18 ;  /* 0x0000001200127305 */ /* 0x000e22000021f100 */
[----:B------:R-:W-:Y:S05]  /*54f0*/  BRA `(.L_x_44137) ;  /* 0x000006b000007947 */ /* 0x000fea0003800000 */
.L_x_44144:
        /* <DEDUP_REMOVED lines=10> */
.L_x_44151:
        /* <DEDUP_REMOVED lines=21> */
.L_x_44155:
[----:B------:R-:W-:Y:S05]  /*56f0*/  BSYNC B1 ;  /* 0x0000000000017941 */ /* 0x000fea0003800000 */
.L_x_44154:
[----:B------:R-:W-:Y:S01]  /*5700*/  IMAD.SHL.U32 R2, R2, 0x100000, RZ ;  /* 0x0010000002027824 */ /* 0x000fe200078e00ff */
[----:B------:R-:W-:-:S04]  /*5710*/  LEA R3, R0, 0x3b800000, 0x17 ;  /* 0x3b80000000037811 */ /* 0x000fc800078eb8ff */
[----:B------:R-:W-:Y:S02]  /*5720*/  LOP3.LUT R18, R3, R2, R18, 0xfe, !PT ;  /* 0x0000000203127212 */ /* 0x000fe400078efe12 */
.L_x_44153:
[----:B------:R-:W-:Y:S05]  /*5730*/  BSYNC B0 ;  /* 0x0000000000007941 */ /* 0x000fea0003800000 */
.L_x_44152:
[----:B------:R-:W0:Y:S01]  /*5740*/  F2I.FTZ.TRUNC.NTZ R18, R18 ;  /* 0x0000001200127305 */ /* 0x000e22000021f100 */
[----:B------:R-:W-:Y:S05]  /*5750*/  BRA `(.L_x_44137) ;  /* 0x0000045000007947 */ /* 0x000fea0003800000 */
.L_x_44150:
        /* <DEDUP_REMOVED lines=21> */
.L_x_44159:
[----:B------:R-:W-:Y:S05]  /*58b0*/  BSYNC B1 ;  /* 0x0000000000017941 */ /* 0x000fea0003800000 */
.L_x_44158:
[----:B------:R-:W-:Y:S01]  /*58c0*/  IMAD.SHL.U32 R2, R2, 0x200000, RZ ;  /* 0x0020000002027824 */ /* 0x000fe200078e00ff */
[----:B------:R-:W-:-:S04]  /*58d0*/  LEA R3, R0, 0x37800000, 0x17 ;  /* 0x3780000000037811 */ /* 0x000fc800078eb8ff */
[----:B------:R-:W-:Y:S02]  /*58e0*/  LOP3.LUT R18, R3, R2, R18, 0xfe, !PT ;  /* 0x0000000203127212 */ /* 0x000fe400078efe12 */
.L_x_44157:
[----:B------:R-:W-:Y:S05]  /*58f0*/  BSYNC B0 ;  /* 0x0000000000007941 */ /* 0x000fea0003800000 */
.L_x_44156:
[----:B------:R-:W0:Y:S01]  /*5900*/  F2I.FTZ.TRUNC.NTZ R18, R18 ;  /* 0x0000001200127305 */ /* 0x000e22000021f100 */
[----:B------:R-:W-:Y:S05]  /*5910*/  BRA `(.L_x_44137) ;  /* 0x0000029000007947 */ /* 0x000fea0003800000 */
.L_x_44149:
        /* <DEDUP_REMOVED lines=14> */
.L_x_44163:
[----:B------:R-:W-:Y:S05]  /*5a00*/  BSYNC B0 ;  /* 0x0000000000007941 */ /* 0x000fea0003800000 */
.L_x_44162:
[----:B------:R-:W0:Y:S01]  /*5a10*/  F2I.FTZ.TRUNC.NTZ R18, R18 ;  /* 0x0000001200127305 */ /* 0x000e22000021f100 */
[----:B------:R-:W-:Y:S05]  /*5a20*/  BRA `(.L_x_44137) ;  /* 0x0000018000007947 */ /* 0x000fea0003800000 */
.L_x_44136:
        /* <DEDUP_REMOVED lines=21> */
.L_x_44161:
[----:B------:R0:W5:Y:S01]  /*5b80*/  LDG.E R18, [R2.64] ;  /* 0x0000002402127981 */ /* 0x000162000c1e1900 */
[----:B------:R-:W-:Y:S05]  /*5b90*/  BRA `(.L_x_44137) ;  /* 0x0000001000007947 */ /* 0x000fea0003800000 */
.L_x_44160:
[----:B------:R0:W5:Y:S02]  /*5ba0*/  LDG.E R18, [R2.64] ;  /* 0x0000002402127981 */ /* 0x000164000c1e1900 */
.L_x_44137:
        /* <DEDUP_REMOVED lines=16> */
.L_x_44167:
[----:B------:R0:W5:Y:S01]  /*5cb0*/  LDG.E.U8 R19, [R2.64] ;  /* 0x0000002402137981 */ /* 0x000162000c1e1100 */
[----:B------:R-:W-:Y:S05]  /*5cc0*/  BRA `(.L_x_44169) ;  /* 0x00000d0000007947 */ /* 0x000fea0003800000 */
.L_x_44166:
        /* <DEDUP_REMOVED lines=8> */
.L_x_44171:
[----:B------:R0:W5:Y:S01]  /*5d50*/  LDG.E R19, [R2.64] ;  /* 0x0000002402137981 */ /* 0x000162000c1e1900 */
[----:B------:R-:W-:Y:S05]  /*5d60*/  BRA `(.L_x_44169) ;  /* 0x00000c6000007947 */ /* 0x000fea0003800000 */
.L_x_44170:
[----:B------:R0:W5:Y:S01]  /*5d70*/  LDG.E.S16 R19, [R2.64] ;  /* 0x0000002402137981 */ /* 0x000162000c1e1700 */
[----:B------:R-:W-:Y:S05]  /*5d80*/  BRA `(.L_x_44169) ;  /* 0x00000c4000007947 */ /* 0x000fea0003800000 */
.L_x_44165:
        /* <DEDUP_REMOVED lines=9> */
.L_x_44173:
[----:B------:R-:W2:Y:S02]  /*5e20*/  LDG.E.U16 R2, [R2.64] ;  /* 0x0000002402027981 */ /* 0x000ea4000c1e1500 */
[----:B--2---:R-:W-:-:S06]  /*5e30*/  HADD2.F32 R19, -RZ, R2.H0_H0 ;  /* 0x20000002ff137230 */ /* 0x004fcc0000004100 */
[----:B------:R-:W0:Y:S01]  /*5e40*/  F2I.FTZ.TRUNC.NTZ R19, R19 ;  /* 0x0000001300137305 */ /* 0x000e22000021f100 */
[----:B------:R-:W-:Y:S05]  /*5e50*/  BRA `(.L_x_44169) ;  /* 0x00000b7000007947 */ /* 0x000fea0003800000 */
.L_x_44172:
        /* <DEDUP_REMOVED lines=9> */
.L_x_44175:
[----:B------:R-:W2:Y:S02]  /*5ef0*/  LDG.E.U16 R2, [R2.64] ;  /* 0x0000002402027981 */ /* 0x000ea4000c1e1500 */
[----:B--2---:R-:W-:-:S06]  /*5f00*/  HADD2.F32 R19, -RZ, R2.H0_H0 ;  /* 0x20000002ff137230 */ /* 0x004fcc0000004100 */
[----:B------:R-:W0:Y:S01]  /*5f10*/  F2I.FTZ.TRUNC.NTZ R19, R19 ;  /* 0x0000001300137305 */ /* 0x000e22000021f100 */
[----:B------:R-:W-:Y:S05]  /*5f20*/  BRA `(.L_x_44169) ;  /* 0x00000aa000007947 */ /* 0x000fea0003800000 */
.L_x_44174:
[----:B------:R-:W2:Y:S02]  /*5f30*/  LDG.E.64 R2, [R2.64] ;  /* 0x0000002402027981 */ /* 0x000ea4000c1e1b00 */
[----:B--2---:R0:W2:Y:S01]  /*5f40*/  F2I.F64.TRUNC R19, R2 ;  /* 0x0000000200137311 */ /* 0x0040a2000030d100 */
[----:B------:R-:W-:Y:S05]  /*5f50*/  BRA `(.L_x_44169) ;  /* 0x00000a7000007947 */ /* 0x000fea0003800000 */
.L_x_44164:
        /* <DEDUP_REMOVED lines=12> */
.L_x_44178:
[----:B------:R-:W2:Y:S02]  /*6020*/  LDG.E.64 R2, [R2.64] ;  /* 0x0000002402027981 */ /* 0x000ea4000c1e1b00 */
[----:B--2---:R0:W2:Y:S01]  /*6030*/  F2I.F64.TRUNC R19, R2 ;  /* 0x0000000200137311 */ /* 0x0040a2000030d100 */
[----:B------:R-:W-:Y:S05]  /*6040*/  BRA `(.L_x_44169) ;  /* 0x0000098000007947 */ /* 0x000fea0003800000 */
.L_x_44177:
        /* <DEDUP_REMOVED lines=27> */
.L_x_44180:
        /* <DEDUP_REMOVED lines=14> */
.L_x_44179:
[----:B------:R-:W2:Y:S02]  /*62e0*/  LDG.E.U16 R19, [R2.64] ;  /* 0x0000002402137981 */ /* 0x000ea4000c1e1500 */
[----:B--2---:R-:W-:-:S06]  /*62f0*/  PRMT R19, RZ, 0x5410, R19 ;  /* 0x00005410ff137816 */ /* 0x004fcc0000000013 */
[----:B------:R-:W0:Y:S01]  /*6300*/  F2I.FTZ.TRUNC.NTZ R19, R19 ;  /* 0x0000001300137305 */ /* 0x000e22000021f100 */
[----:B------:R-:W-:Y:S05]  /*6310*/  BRA `(.L_x_44169) ;  /* 0x000006b000007947 */ /* 0x000fea0003800000 */
.L_x_44176:
        /* <DEDUP_REMOVED lines=10> */
.L_x_44183:
        /* <DEDUP_REMOVED lines=21> */
.L_x_44187:
[----:B------:R-:W-:Y:S05]  /*6510*/  BSYNC B1 ;  /* 0x0000000000017941 */ /* 0x000fea0003800000 */
.L_x_44186:
[----:B------:R-:W-:Y:S01]  /*6520*/  IMAD.SHL.U32 R2, R2, 0x100000, RZ ;  /* 0x0010000002027824 */ /* 0x000fe200078e00ff */
[----:B------:R-:W-:-:S04]  /*6530*/  LEA R0, R0, 0x3b800000, 0x17 ;  /* 0x3b80000000007811 */ /* 0x000fc800078eb8ff */
[----:B------:R-:W-:Y:S02]  /*6540*/  LOP3.LUT R19, R0, R2, R19, 0xfe, !PT ;  /* 0x0000000200137212 */ /* 0x000fe400078efe13 */
.L_x_44185:
[----:B------:R-:W-:Y:S05]  /*6550*/  BSYNC B0 ;  /* 0x0000000000007941 */ /* 0x000fea0003800000 */
.L_x_44184:
[----:B------:R-:W0:Y:S01]  /*6560*/  F2I.FTZ.TRUNC.NTZ R19, R19 ;  /* 0x0000001300137305 */ /* 0x000e22000021f100 */
[----:B------:R-:W-:Y:S05]  /*6570*/  BRA `(.L_x_44169) ;  /* 0x0000045000007947 */ /* 0x000fea0003800000 */
.L_x_44182:
        /* <DEDUP_REMOVED lines=21> */
.L_x_44191:
[----:B------:R-:W-:Y:S05]  /*66d0*/  BSYNC B1 ;  /* 0x0000000000017941 */ /* 0x000fea0003800000 */
.L_x_44190:
[----:B------:R-:W-:Y:S01]  /*66e0*/  IMAD.SHL.U32 R2, R2, 0x200000, RZ ;  /* 0x0020000002027824 */ /* 0x000fe200078e00ff */
[----:B------:R-:W-:-:S04]  /*66f0*/  LEA R0, R0, 0x37800000, 0x17 ;  /* 0x3780000000007811 */ /* 0x000fc800078eb8ff */
[----:B------:R-:W-:Y:S02]  /*6700*/  LOP3.LUT R19, R0, R2, R19, 0xfe, !PT ;  /* 0x0000000200137212 */ /* 0x000fe400078efe13 */
.L_x_44189:
[----:B------:R-:W-:Y:S05]  /*6710*/  BSYNC B0 ;  /* 0x0000000000007941 */ /* 0x000fea0003800000 */
.L_x_44188:
[----:B------:R-:W0:Y:S01]  /*6720*/  F2I.FTZ.TRUNC.NTZ R19, R19 ;  /* 0x0000001300137305 */ /* 0x000e22000021f100 */
[----:B------:R-:W-:Y:S05]  /*6730*/  BRA `(.L_x_44169) ;  /* 0x0000029000007947 */ /* 0x000fea0003800000 */
.L_x_44181:
        /* <DEDUP_REMOVED lines=14> */
.L_x_44195:
[----:B------:R-:W-:Y:S05]  /*6820*/  BSYNC B0 ;  /* 0x0000000000007941 */ /* 0x000fea0003800000 */
.L_x_44194:
[----:B------:R-:W0:Y:S01]  /*6830*/  F2I.FTZ.TRUNC.NTZ R19, R19 ;  /* 0x0000001300137305 */ /* 0x000e22000021f100 */
[----:B------:R-:W-:Y:S05]  /*6840*/  BRA `(.L_x_44169) ;  /* 0x0000018000007947 */ /* 0x000fea0003800000 */
.L_x_44168:
        /* <DEDUP_REMOVED lines=21> */
.L_x_44193:
[----:B------:R0:W5:Y:S01]  /*69a0*/  LDG.E R19, [R2.64] ;  /* 0x0000002402137981 */ /* 0x000162000c1e1900 */
[----:B------:R-:W-:Y:S05]  /*69b0*/  BRA `(.L_x_44169) ;  /* 0x0000001000007947 */ /* 0x000fea0003800000 */
.L_x_44192:
[----:B------:R0:W5:Y:S02]  /*69c0*/  LDG.E R19, [R2.64] ;  /* 0x0000002402137981 */ /* 0x000164000c1e1900 */
.L_x_44169:
        /* <DEDUP_REMOVED lines=20> */
[----:B------:R-:W-:-:S13]  /*6b10*/  ISETP.GT.U32.AND P1, PT, R4, R3, PT ;  /* 0x000000030400720c */ /* 0x000fda0003f24070 */
[----:B------:R-:W-:Y:S01]  /*6b20*/  @!P1 IMAD.IADD R3, R3, 0x1, -R4 ;  /* 0x0000000103039824 */ /* 0x000fe200078e0a04 */
[----:B0-----:R-:W-:-:S03]  /*6b30*/  PRMT R4, R5, 0x9910, RZ ;  /* 0x0000991005047816 */ /* 0x001fc600000000ff */
[----:B------:R-:W-:Y:S01]  /*6b40*/  @!P2 IMAD.MOV R3, RZ, RZ, -R3 ;  /* 0x000000ffff03a224 */ /* 0x000fe200078e0a03 */
[-C--:B------:R-:W-:Y:S02]  /*6b50*/  @!P0 LOP3.LUT R3, RZ, R19.reuse, RZ, 0x33, !PT ;  /* 0x00000013ff038212 */ /* 0x080fe400078e33ff */
[----:B------:R-:W-:Y:S02]  /*6b60*/  ISETP.GT.AND P1, PT, R4, 0x9, PT ;  /* 0x000000090400780c */ /* 0x000fe40003f24270 */
        /* <DEDUP_REMOVED lines=16> */
.L_x_44199:
[----:B------:R0:W-:Y:S01]  /*6c70*/  STG.E.U8 [R16.64], R2 ;  /* 0x0000000210007986 */ /* 0x0001e2000c101124 */
[----:B------:R-:W-:Y:S05]  /*6c80*/  BRA `(.L_x_44201) ;  /* 0x00000d7000007947 */ /* 0x000fea0003800000 */
.L_x_44198:
        /* <DEDUP_REMOVED lines=9> */
.L_x_44203:
[----:B------:R0:W-:Y:S01]  /*6d20*/  STG.E [R16.64], R2 ;  /* 0x0000000210007986 */ /* 0x0001e2000c101924 */
[----:B------:R-:W-:Y:S05]  /*6d30*/  BRA `(.L_x_44201) ;  /* 0x00000cc000007947 */ /* 0x000fea0003800000 */
.L_x_44202:
[----:B------:R0:W-:Y:S01]  /*6d40*/  STG.E.U16 [R16.64], R2 ;  /* 0x0000000210007986 */ /* 0x0001e2000c101524 */
[----:B------:R-:W-:Y:S05]  /*6d50*/  BRA `(.L_x_44201) ;  /* 0x00000ca000007947 */ /* 0x000fea0003800000 */
.L_x_44197:
        /* <DEDUP_REMOVED lines=9> */
.L_x_44205:
[----:B------:R-:W0:Y:S02]  /*6df0*/  I2F R0, R2 ;  /* 0x0000000200007306 */ /* 0x000e240000201400 */
[----:B0-----:R-:W-:-:S05]  /*6e00*/  F2FP.PACK_AB R0, RZ, R0 ;  /* 0x00000000ff00723e */ /* 0x001fca00000000ff */
[----:B------:R0:W-:Y:S01]  /*6e10*/  STG.E.U16 [R16.64], R0 ;  /* 0x0000000010007986 */ /* 0x0001e2000c101524 */
[----:B------:R-:W-:Y:S05]  /*6e20*/  BRA `(.L_x_44201) ;  /* 0x00000bd000007947 */ /* 0x000fea0003800000 */
.L_x_44204:
        /* <DEDUP_REMOVED lines=10> */
.L_x_44207:
[----:B------:R-:W0:Y:S02]  /*6ed0*/  I2F R2, R2 ;  /* 0x0000000200027306 */ /* 0x000e240000201400 */
[----:B0-----:R-:W-:-:S04]  /*6ee0*/  F2FP.PACK_AB R3, RZ, R2 ;  /* 0x00000002ff03723e */ /* 0x001fc800000000ff */
[----:B------:R-:W-:-:S05]  /*6ef0*/  PRMT R3, R3, 0x5410, RZ ;  /* 0x0000541003037816 */ /* 0x000fca00000000ff */
[----:B------:R0:W-:Y:S01]  /*6f00*/  STG.E [R16.64], R3 ;  /* 0x0000000310007986 */ /* 0x0001e2000c101924 */
[----:B------:R-:W-:Y:S05]  /*6f10*/  BRA `(.L_x_44201) ;  /* 0x00000ae000007947 */ /* 0x000fea0003800000 */
.L_x_44206:
[----:B------:R-:W0:Y:S02]  /*6f20*/  I2F.F64 R2, R2 ;  /* 0x0000000200027312 */ /* 0x000e240000201c00 */
[----:B0-----:R0:W-:Y:S01]  /*6f30*/  STG.E.64 [R16.64], R2 ;  /* 0x0000000210007986 */ /* 0x0011e2000c101b24 */
[----:B------:R-:W-:Y:S05]  /*6f40*/  BRA `(.L_x_44201) ;  /* 0x00000ab000007947 */ /* 0x000fea0003800000 */
.L_x_44196:
        /* <DEDUP_REMOVED lines=12> */
.L_x_44210:
[----:B------:R-:W0:Y:S01]  /*7010*/  I2F.F64 R4, R2 ;  /* 0x0000000200047312 */ /* 0x000e220000201c00 */
[----:B------:R-:W-:-:S05]  /*7020*/  CS2R R6, SRZ ;  /* 0x0000000000067805 */ /* 0x000fca000001ff00 */
[----:B0-----:R0:W-:Y:S01]  /*7030*/  STG.E.128 [R16.64], R4 ;  /* 0x0000000410007986 */ /* 0x0011e2000c101d24 */
[----:B------:R-:W-:Y:S05]  /*7040*/  BRA `(.L_x_44201) ;  /* 0x000009b000007947 */ /* 0x000fea0003800000 */
.L_x_44209:
        /* <DEDUP_REMOVED lines=21> */
.L_x_44214:
[----:B------:R-:W-:Y:S05]  /*71a0*/  BSYNC B0 ;  /* 0x0000000000007941 */ /* 0x000fea0003800000 */
.L_x_44213:
[----:B------:R-:W-:-:S05]  /*71b0*/  LOP3.LUT R3, R0, R3, RZ, 0xfc, !PT ;  /* 0x0000000300037212 */ /* 0x000fca00078efcff */
[----:B------:R0:W-:Y:S01]  /*71c0*/  STG.E.U8 [R16.64], R3 ;  /* 0x0000000310007986 */ /* 0x0001e2000c101124 */
[----:B------:R-:W-:Y:S05]  /*71d0*/  BRA `(.L_x_44201) ;  /* 0x0000082000007947 */ /* 0x000fea0003800000 */
.L_x_44212:
        /* <DEDUP_REMOVED lines=13> */
.L_x_44216:
[----:B------:R-:W-:Y:S01]  /*72b0*/  IMAD.MOV.U32 R0, RZ, RZ, 0x7f ;  /* 0x0000007fff007424 */ /* 0x000fe200078e00ff */
[----:B------:R-:W-:-:S04]  /*72c0*/  ISETP.GT.U32.AND P0, PT, R3, 0x7f800000, PT ;  /* 0x7f8000000300780c */ /* 0x000fc80003f04070 */
[----:B------:R-:W-:-:S04]  /*72d0*/  SEL R0, R0, 0x7c, P0 ;  /* 0x0000007c00007807 */ /* 0x000fc80000000000 */
.L_x_44217:
[----:B------:R-:W-:Y:S05]  /*72e0*/  BSYNC B0 ;  /* 0x0000000000007941 */ /* 0x000fea0003800000 */
.L_x_44215:
[----:B------:R-:W-:-:S04]  /*72f0*/  LOP3.LUT R2, R5, 0x80000000, RZ, 0xc0, !PT ;  /* 0x8000000005027812 */ /* 0x000fc800078ec0ff */
[----:B------:R-:W-:-:S04]  /*7300*/  SHF.R.U32.HI R3, RZ, 0x18, R2 ;  /* 0x00000018ff037819 */ /* 0x000fc80000011602 */
[----:B------:R-:W-:-:S05]  /*7310*/  LOP3.LUT R3, R0, R3, RZ, 0xfc, !PT ;  /* 0x0000000300037212 */ /* 0x000fca00078efcff */
[----:B------:R0:W-:Y:S01]  /*7320*/  STG.E.U8 [R16.64], R3 ;  /* 0x0000000310007986 */ /* 0x0001e2000c101124 */
[----:B------:R-:W-:Y:S05]  /*7330*/  BRA `(.L_x_44201) ;  /* 0x000006c000007947 */ /* 0x000fea0003800000 */
.L_x_44211:
[----:B------:R-:W0:Y:S02]  /*7340*/  I2F R0, R2 ;  /* 0x0000000200007306 */ /* 0x000e240000201400 */
[----:B0-----:R-:W-:-:S05]  /*7350*/  F2FP.BF16.PACK_AB R0, RZ, R0 ;  /* 0x00000000ff00723e */ /* 0x001fca00000010ff */
[----:B------:R0:W-:Y:S01]  /*7360*/  STG.E.U16 [R16.64], R0 ;  /* 0x0000000010007986 */ /* 0x0001e2000c101524 */
[----:B------:R-:W-:Y:S05]  /*7370*/  BRA `(.L_x_44201) ;  /* 0x0000068000007947 */ /* 0x000fea0003800000 */
.L_x_44208:
        /* <DEDUP_REMOVED lines=10> */
.L_x_44220:
        /* <DEDUP_REMOVED lines=17> */
.L_x_44223:
[----:B------:R-:W-:-:S04]  /*7530*/  LOP3.LUT R2, R5, 0x80000000, RZ, 0xc0, !PT ;  /* 0x8000000005027812 */ /* 0x000fc800078ec0ff */
[----:B------:R-:W-:-:S04]  /*7540*/  SHF.R.U32.HI R3, RZ, 0x18, R2 ;  /* 0x00000018ff037819 */ /* 0x000fc80000011602 */
[----:B------:R-:W-:-:S04]  /*7550*/  LOP3.LUT R0, R0, R3, RZ, 0xfc, !PT ;  /* 0x0000000300007212 */ /* 0x000fc800078efcff */
[----:B------:R-:W-:Y:S02]  /*7560*/  PRMT R8, R0, 0x7610, R8 ;  /* 0x0000761000087816 */ /* 0x000fe40000000008 */
.L_x_44222:
[----:B------:R-:W-:Y:S05]  /*7570*/  BSYNC B0 ;  /* 0x0000000000007941 */ /* 0x000fea0003800000 */
.L_x_44221:
[----:B------:R0:W-:Y:S01]  /*7580*/  STG.E.U8 [R16.64], R8 ;  /* 0x0000000810007986 */ /* 0x0001e2000c101124 */
[----:B------:R-:W-:Y:S05]  /*7590*/  BRA `(.L_x_44201) ;  /* 0x0000046000007947 */ /* 0x000fea0003800000 */
.L_x_44219:
        /* <DEDUP_REMOVED lines=17> */
.L_x_44226:
[----:B------:R-:W-:-:S04]  /*76b0*/  LOP3.LUT R2, R5, 0x80000000, RZ, 0xc0, !PT ;  /* 0x8000000005027812 */ /* 0x000fc800078ec0ff */
[----:B------:R-:W-:-:S04]  /*76c0*/  SHF.R.U32.HI R3, RZ, 0x18, R2 ;  /* 0x00000018ff037819 */ /* 0x000fc80000011602 */
[----:B------:R-:W-:-:S04]  /*76d0*/  LOP3.LUT R0, R0, R3, RZ, 0xfc, !PT ;  /* 0x0000000300007212 */ /* 0x000fc800078efcff */
[----:B------:R-:W-:Y:S02]  /*76e0*/  PRMT R8, R0, 0x7610, R8 ;  /* 0x0000761000087816 */ /* 0x000fe40000000008 */
.L_x_44225:
[----:B------:R-:W-:Y:S05]  /*76f0*/  BSYNC B0 ;  /* 0x0000000000007941 */ /* 0x000fea0003800000 */
.L_x_44224:
[----:B------:R0:W-:Y:S01]  /*7700*/  STG.E.U8 [R16.64], R8 ;  /* 0x0000000810007986 */ /* 0x0001e2000c101124 */
[----:B------:R-:W-:Y:S05]  /*7710*/  BRA `(.L_x_44201) ;  /* 0x000002e000007947 */ /* 0x000fea0003800000 */
.L_x_44218:
        /* <DEDUP_REMOVED lines=22> */
.L_x_44200:
        /* <DEDUP_REMOVED lines=20> */
.L_x_44228:
[----:B------:R-:W-:-:S05]  /*79c0*/  SHF.R.S32.HI R3, RZ, 0x1f, R2 ;  /* 0x0000001fff037819 */ /* 0x000fca0000011402 */
[----:B------:R0:W-:Y:S01]  /*79d0*/  STG.E.64 [R16.64], R2 ;  /* 0x0000000210007986 */ /* 0x0001e2000c101b24 */
[----:B------:R-:W-:Y:S05]  /*79e0*/  BRA `(.L_x_44201) ;  /* 0x0000001000007947 */ /* 0x000fea0003800000 */
.L_x_44227:
[----:B------:R0:W-:Y:S02]  /*79f0*/  STG.E [R16.64], R2 ;  /* 0x0000000210007986 */ /* 0x0001e4000c101924 */
.L_x_44201:
        /* <DEDUP_REMOVED lines=258> */
.L_x_44229:
        /* <DEDUP_REMOVED lines=18> */
.L_x_44233:
[----:B------:R0:W5:Y:S01]  /*8b40*/  LDG.E.U8 R18, [R2.64] ;  /* 0x0000002402127981 */ /* 0x000162000c1e1100 */
[----:B------:R-:W-:Y:S05]  /*8b50*/  BRA `(.L_x_44235) ;  /* 0x00000d0000007947 */ /* 0x000fea0003800000 */
.L_x_44232:
        /* <DEDUP_REMOVED lines=8> */
.L_x_44237:
[----:B------:R0:W5:Y:S01]  /*8be0*/  LDG.E R18, [R2.64] ;  /* 0x0000002402127981 */ /* 0x000162000c1e1900 */
[----:B------:R-:W-:Y:S05]  /*8bf0*/  BRA `(.L_x_44235) ;  /* 0x00000c6000007947 */ /* 0x000fea0003800000 */
.L_x_44236:
[----:B------:R0:W5:Y:S01]  /*8c00*/  LDG.E.S16 R18, [R2.64] ;  /* 0x0000002402127981 */ /* 0x000162000c1e1700 */
[----:B------:R-:W-:Y:S05]  /*8c10*/  BRA `(.L_x_44235) ;  /* 0x00000c4000007947 */ /* 0x000fea0003800000 */
.L_x_44231:
        /* <DEDUP_REMOVED lines=9> */
.L_x_44239:
[----:B------:R-:W2:Y:S02]  /*8cb0*/  LDG.E.U16 R2, [R2.64] ;  /* 0x0000002402027981 */ /* 0x000ea4000c1e1500 */
[----:B--2---:R-:W-:-:S06]  /*8cc0*/  HADD2.F32 R18, -RZ, R2.H0_H0 ;  /* 0x20000002ff127230 */ /* 0x004fcc0000004100 */
[----:B------:R-:W0:Y:S01]  /*8cd0*/  F2I.FTZ.TRUNC.NTZ R18, R18 ;  /* 0x0000001200127305 */ /* 0x000e22000021f100 */
[----:B------:R-:W-:Y:S05]  /*8ce0*/  BRA `(.L_x_44235) ;  /* 0x00000b7000007947 */ /* 0x000fea0003800000 */
.L_x_44238:
        /* <DEDUP_REMOVED lines=9> */
.L_x_44241:
[----:B------:R-:W2:Y:S02]  /*8d80*/  LDG.E.U16 R2, [R2.64] ;  /* 0x0000002402027981 */ /* 0x000ea4000c1e1500 */
[----:B--2---:R-:W-:-:S06]  /*8d90*/  HADD2.F32 R18, -RZ, R2.H0_H0 ;  /* 0x20000002ff127230 */ /* 0x004fcc0000004100 */
[----:B------:R-:W0:Y:S01]  /*8da0*/  F2I.FTZ.TRUNC.NTZ R18, R18 ;  /* 0x0000001200127305 */ /* 0x000e22000021f100 */
[----:B------:R-:W-:Y:S05]  /*8db0*/  BRA `(.L_x_44235) ;  /* 0x00000aa000007947 */ /* 0x000fea0003800000 */
.L_x_44240:
[----:B------:R-:W2:Y:S02]  /*8dc0*/  LDG.E.64 R2, [R2.64] ;  /* 0x0000002402027981 */ /* 0x000ea4000c1e1b00 */
[----:B--2---:R0:W1:Y:S01]  /*8dd0*/  F2I.F64.TRUNC R18, R2 ;  /* 0x0000000200127311 */ /* 0x004062000030d100 */
[----:B------:R-:W-:Y:S05]  /*8de0*/  BRA `(.L_x_44235) ;  /* 0x00000a7000007947 */ /* 0x000fea0003800000 */
.L_x_44230:
        /* <DEDUP_REMOVED lines=12> */
.L_x_44244:
[----:B------:R-:W2:Y:S02]  /*8eb0*/  LDG.E.64 R2, [R2.64] ;  /* 0x0000002402027981 */ /* 0x000ea4000c1e1b00 */
[----:B--2---:R0:W1:Y:S01]  /*8ec0*/  F2I.F64.TRUNC R18, R2 ;  /* 0x0000000200127311 */ /* 0x004062000030d100 */
[----:B------:R-:W-:Y:S05]  /*8ed0*/  BRA `(.L_x_44235) ;  /* 0x0000098000007947 */ /* 0x000fea0003800000 */
.L_x_44243:
        /* <DEDUP_REMOVED lines=27> */
.L_x_44246:
        /* <DEDUP_REMOVED lines=14> */
.L_x_44245:
[----:B------:R-:W2:Y:S02]  /*9170*/  LDG.E.U16 R18, [R2.64] ;  /* 0x0000002402127981 */ /* 0x000ea4000c1e1500 */
[----:B--2---:R-:W-:-:S06]  /*9180*/  PRMT R18, RZ, 0x5410, R18 ;  /* 0x00005410ff127816 */ /* 0x004fcc0000000012 */
[----:B------:R-:W0:Y:S01]  /*9190*/  F2I.FTZ.TRUNC.NTZ R18, R18 ;  /* 0x0000001200127305 */ /* 0x000e22000021f100 */
[----:B------:R-:W-:Y:S05]  /*91a0*/  BRA `(.L_x_44235) ;  /* 0x000006b000007947 */ /* 0x000fea0003800000 */
.L_x_44242:
        /* <DEDUP_REMOVED lines=10> */
.L_x_44249:
        /* <DEDUP_REMOVED lines=21> */
.L_x_44253:
[----:B------:R-:W-:Y:S05]  /*93a0*/  BSYNC B1 ;  /* 0x0000000000017941 */ /* 0x000fea0003800000 */
.L_x_44252:
[----:B------:R-:W-:Y:S01]  /*93b0*/  IMAD.SHL.U32 R2, R2, 0x100000, RZ ;  /* 0x0010000002027824 */ /* 0x000fe200078e00ff */
[----:B------:R-:W-:-:S04]  /*93c0*/  LEA R3, R0, 0x3b800000, 0x17 ;  /* 0x3b80000000037811 */ /* 0x000fc800078eb8ff */
[----:B------:R-:W-:Y:S02]  /*93d0*/  LOP3.LUT R18, R3, R2, R18, 0xfe, !PT ;  /* 0x0000000203127212 */ /* 0x000fe400078efe12 */
.L_x_44251:
[----:B------:R-:W-:Y:S05]  /*93e0*/  BSYNC B0 ;  /* 0x0000000000007941 */ /* 0x000fea0003800000 */
.L_x_44250:
[----:B------:R-:W0:Y:S01]  /*93f0*/  F2I.FTZ.TRUNC.NTZ R18, R18 ;  /* 0x0000001200127305 */ /* 0x000e22000021f100 */
[----:B------:R-:W-:Y:S05]  /*9400*/  BRA `(.L_x_44235) ;  /* 0x0000045000007947 */ /* 0x000fea0003800000 */
.L_x_44248:
        /* <DEDUP_REMOVED lines=21> */
.L_x_44257:
[----:B------:R-:W-:Y:S05]  /*9560*/  BSYNC B1 ;  /* 0x0000000000017941 */ /* 0x000fea0003800000 */
.L_x_44256:
[----:B------:R-:W-:Y:S01]  /*9570*/  IMAD.SHL.U32 R2, R2, 0x200000, RZ ;  /* 0x0020000002027824 */ /* 0x000fe200078e00ff */
[----:B------:R-:W-:-:S04]  /*9580*/  LEA R3, R0, 0x37800000, 0x17 ;  /* 0x3780000000037811 */ /* 0x000fc800078eb8ff */
[----:B------:R-:W-:Y:S02]  /*9590*/  LOP3.LUT R18, R3, R2, R18, 0xfe, !PT ;  /* 0x0000000203127212 */ /* 0x000fe400078efe12 */
.L_x_44255:
[----:B------:R-:W-:Y:S05]  /*95a0*/  BSYNC B0 ;  /* 0x0000000000007941 */ /* 0x000fea0003800000 */
.L_x_44254:
[----:B------:R-:W0:Y:S01]  /*95b0*/  F2I.FTZ.TRUNC.NTZ R18, R18 ;  /* 0x0000001200127305 */ /* 0x000e22000021f100 */
[----:B------:R-:W-:Y:S05]  /*95c0*/  BRA `(.L_x_44235) ;  /* 0x0000029000007947 */ /* 0x000fea0003800000 */
.L_x_44247:
        /* <DEDUP_REMOVED lines=14> */
.L_x_44261:
[----:B------:R-:W-:Y:S05]  /*96b0*/  BSYNC B0 ;  /* 0x0000000000007941 */ /* 0x000fea0003800000 */
.L_x_44260:
[----:B------:R-:W0:Y:S01]  /*96c0*/  F2I.FTZ.TRUNC.NTZ R18, R18 ;  /* 0x0000001200127305 */ /* 0x000e22000021f100 */
[----:B------:R-:W-:Y:S05]  /*96d0*/  BRA `(.L_x_44235) ;  /* 0x0000018000007947 */ /* 0x000fea0003800000 */
.L_x_44234:
        /* <DEDUP_REMOVED lines=21> */
.L_x_44259:
[----:B------:R0:W5:Y:S01]  /*9830*/  LDG.E R18, [R2.64] ;  /* 0x0000002402127981 */ /* 0x000162000c1e1900 */
[----:B------:R-:W-:Y:S05]  /*9840*/  BRA `(.L_x_44235) ;  /* 0x0000001000007947 */ /* 0x000fea0003800000 */
.L_x_44258:
[----:B------:R0:W5:Y:S02]  /*9850*/  LDG.E R18, [R2.64] ;  /* 0x0000002402127981 */ /* 0x000164000c1e1900 */
.L_x_44235:
        /* <DEDUP_REMOVED lines=16> */
.L_x_44265:
[----:B------:R0:W5:Y:S01]  /*9960*/  LDG.E.U8 R19, [R2.64] ;  /* 0x0000002402137981 */ /* 0x000162000c1e1100 */
[----:B------:R-:W-:Y:S05]  /*9970*/  BRA `(.L_x_44267) ;  /* 0x00000d0000007947 */ /* 0x000fea0003800000 */
.L_x_44264:
        /* <DEDUP_REMOVED lines=8> */
.L_x_44269:
[----:B------:R0:W5:Y:S01]  /*9a00*/  LDG.E R19, [R2.64] ;  /* 0x0000002402137981 */ /* 0x000162000c1e1900 */
[----:B------:R-:W-:Y:S05]  /*9a10*/  BRA `(.L_x_44267) ;  /* 0x00000c6000007947 */ /* 0x000fea0003800000 */
.L_x_44268:
[----:B------:R0:W5:Y:S01]  /*9a20*/  LDG.E.S16 R19, [R2.64] ;  /* 0x0000002402137981 */ /* 0x000162000c1e1700 */
[----:B------:R-:W-:Y:S05]  /*9a30*/  BRA `(.L_x_44267) ;  /* 0x00000c4000007947 */ /* 0x000fea0003800000 */
.L_x_44263:
        /* <DEDUP_REMOVED lines=9> */
.L_x_44271:
[----:B------:R-:W2:Y:S02]  /*9ad0*/  LDG.E.U16 R2, [R2.64] ;  /* 0x0000002402027981 */ /* 0x000ea4000c1e1500 */
[----:B--2---:R-:W-:-:S06]  /*9ae0*/  HADD2.F32 R19, -RZ, R2.H0_H0 ;  /* 0x20000002ff137230 */ /* 0x004fcc0000004100 */
[----:B------:R-:W0:Y:S01]  /*9af0*/  F2I.FTZ.TRUNC.NTZ R19, R19 ;  /* 0x0000001300137305 */ /* 0x000e22000021f100 */
[----:B------:R-:W-:Y:S05]  /*9b00*/  BRA `(.L_x_44267) ;  /* 0x00000b7000007947 */ /* 0x000fea0003800000 */
.L_x_44270:
        /* <DEDUP_REMOVED lines=9> */
.L_x_44273:
[----:B------:R-:W2:Y:S02]  /*9ba0*/  LDG.E.U16 R2, [R2.64] ;  /* 0x0000002402027981 */ /* 0x000ea4000c1e1500 */
[----:B--2---:R-:W-:-:S06]  /*9bb0*/  HADD2.F32 R19, -RZ, R2.H0_H0 ;  /* 0x20000002ff137230 */ /* 0x004fcc0000004100 */
[----:B------:R-:W0:Y:S01]  /*9bc0*/  F2I.FTZ.TRUNC.NTZ R19, R19 ;  /* 0x0000001300137305 */ /* 0x000e22000021f100 */
[----:B------:R-:W-:Y:S05]  /*9bd0*/  BRA `(.L_x_44267) ;  /* 0x00000aa000007947 */ /* 0x000fea0003800000 */
.L_x_44272:
[----:B------:R-:W2:Y:S02]  /*9be0*/  LDG.E.64 R2, [R2.64] ;  /* 0x0000002402027981 */ /* 0x000ea4000c1e1b00 */
[----:B--2---:R0:W2:Y:S01]  /*9bf0*/  F2I.F64.TRUNC R19, R2 ;  /* 0x0000000200137311 */ /* 0x0040a2000030d100 */
[----:B------:R-:W-:Y:S05]  /*9c00*/  BRA `(.L_x_44267) ;  /* 0x00000a7000007947 */ /* 0x000fea0003800000 */
.L_x_44262:
        /* <DEDUP_REMOVED lines=12> */
.L_x_44276:
[----:B------:R-:W2:Y:S02]  /*9cd0*/  LDG.E.64 R2, [R2.64] ;  /* 0x0000002402027981 */ /* 0x000ea4000c1e1b00 */
[----:B--2---:R0:W2:Y:S01]  /*9ce0*/  F2I.F64.TRUNC R19, R2 ;  /* 0x0000000200137311 */ /* 0x0040a2000030d100 */
[----:B------:R-:W-:Y:S05]  /*9cf0*/  BRA `(.L_x_44267) ;  /* 0x0000098000007947 */ /* 0x000fea0003800000 */
.L_x_44275:
        /* <DEDUP_REMOVED lines=27> */
.L_x_44278:
        /* <DEDUP_REMOVED lines=14> */
.L_x_44277:
[----:B------:R-:W2:Y:S02]  /*9f90*/  LDG.E.U16 R19, [R2.64] ;  /* 0x0000002402137981 */ /* 0x000ea4000c1e1500 */
[----:B--2---:R-:W-:-:S06]  /*9fa0*/  PRMT R19, RZ, 0x5410, R19 ;  /* 0x00005410ff137816 */ /* 0x004fcc0000000013 */
[----:B------:R-:W0:Y:S01]  /*9fb0*/  F2I.FTZ.TRUNC.NTZ R19, R19 ;  /* 0x0000001300137305 */ /* 0x000e22000021f100 */
[----:B------:R-:W-:Y:S05]  /*9fc0*/  BRA `(.L_x_44267) ;  /* 0x000006b000007947 */ /* 0x000fea0003800000 */
.L_x_44274:
        /* <DEDUP_REMOVED lines=10> */
.L_x_44281:
        /* <DEDUP_REMOVED lines=21> */
.L_x_44285:
[----:B------:R-:W-:Y:S05]  /*a1c0*/  BSYNC B1 ;  /* 0x0000000000017941 */ /* 0x000fea0003800000 */
.L_x_44284:
[----:B------:R-:W-:Y:S01]  /*a1d0*/  IMAD.SHL.U32 R2, R2, 0x100000, RZ ;  /* 0x0010000002027824 */ /* 0x000fe200078e00ff */
[----:B------:R-:W-:-:S04]  /*a1e0*/  LEA R0, R0, 0x3b800000, 0x17 ;  /* 0x3b80000000007811 */ /* 0x000fc800078eb8ff */
[----:B------:R-:W-:Y:S02]  /*a1f0*/  LOP3.LUT R19, R0, R2, R19, 0xfe, !PT ;  /* 0x0000000200137212 */ /* 0x000fe400078efe13 */
.L_x_44283:
[----:B------:R-:W-:Y:S05]  /*a200*/  BSYNC B0 ;  /* 0x0000000000007941 */ /* 0x000fea0003800000 */
.L_x_44282:
[----:B------:R-:W0:Y:S01]  /*a210*/  F2I.FTZ.TRUNC.NTZ R19, R19 ;  /* 0x0000001300137305 */ /* 0x000e22000021f100 */
[----:B------:R-:W-:Y:S05]  /*a220*/  BRA `(.L_x_44267) ;  /* 0x0000045000007947 */ /* 0x000fea0003800000 */
.L_x_44280:
        /* <DEDUP_REMOVED lines=21> */
.L_x_44289:
[----:B------:R-:W-:Y:S05]  /*a380*/  BSYNC B1 ;  /* 0x0000000000017941 */ /* 0x000fea0003800000 */
.L_x_44288:
[----:B------:R-:W-:Y:S01]  /*a390*/  IMAD.SHL.U32 R2, R2, 0x200000, RZ ;  /* 0x0020000002027824 */ /* 0x000fe200078e00ff */
[----:B------:R-:W-:-:S04]  /*a3a0*/  LEA R0, R0, 0x37800000, 0x17 ;  /* 0x3780000000007811 */ /* 0x000fc800078eb8ff */
[----:B------:R-:W-:Y:S02]  /*a3b0*/  LOP3.LUT R19, R0, R2, R19, 0xfe, !PT ;  /* 0x0000000200137212 */ /* 0x000fe400078efe13 */
.L_x_44287:
[----:B------:R-:W-:Y:S05]  /*a3c0*/  BSYNC B0 ;  /* 0x0000000000007941 */ /* 0x000fea0003800000 */
.L_x_44286:
[----:B------:R-:W0:Y:S01]  /*a3d0*/  F2I.FTZ.TRUNC.NTZ R19, R19 ;  /* 0x0000001300137305 */ /* 0x000e22000021f100 */
[----:B------:R-:W-:Y:S05]  /*a3e0*/  BRA `(.L_x_44267) ;  /* 0x0000029000007947 */ /* 0x000fea0003800000 */
.L_x_44279:
        /* <DEDUP_REMOVED lines=14> */
.L_x_44293:
[----:B------:R-:W-:Y:S05]  /*a4d0*/  BSYNC B0 ;  /* 0x0000000000007941 */ /* 0x000fea0003800000 */
.L_x_44292:
[----:B------:R-:W0:Y:S01]  /*a4e0*/  F2I.FTZ.TRUNC.NTZ R19, R19 ;  /* 0x0000001300137305 */ /* 0x000e22000021f100 */
[----:B------:R-:W-:Y:S05]  /*a4f0*/  BRA `(.L_x_44267) ;  /* 0x0000018000007947 */ /* 0x000fea0003800000 */
.L_x_44266:
        /* <DEDUP_REMOVED lines=21> */
.L_x_44291:
[----:B------:R0:W5:Y:S01]  /*a650*/  LDG.E R19, [R2.64] ;  /* 0x0000002402137981 */ /* 0x000162000c1e1900 */
[----:B------:R-:W-:Y:S05]  /*a660*/  BRA `(.L_x_44267) ;  /* 0x0000001000007947 */ /* 0x000fea0003800000 */
.L_x_44290:
[----:B------:R0:W5:Y:S02]  /*a670*/  LDG.E R19, [R2.64] ;  /* 0x0000002402137981 */ /* 0x000164000c1e1900 */
.L_x_44267:
        /* <DEDUP_REMOVED lines=42> */
.L_x_44297:
[----:B------:R0:W-:Y:S01]  /*a920*/  STG.E.U8 [R16.64], R2 ;  /* 0x0000000210007986 */ /* 0x0001e2000c101124 */
[----:B------:R-:W-:Y:S05]  /*a930*/  BRA `(.L_x_44299) ;  /* 0x00000d7000007947 */ /* 0x000fea0003800000 */
.L_x_44296:
        /* <DEDUP_REMOVED lines=9> */
.L_x_44301:
[----:B------:R0:W-:Y:S01]  /*a9d0*/  STG.E [R16.64], R2 ;  /* 0x0000000210007986 */ /* 0x0001e2000c101924 */
[----:B------:R-:W-:Y:S05]  /*a9e0*/  BRA `(.L_x_44299) ;  /* 0x00000cc000007947 */ /* 0x000fea0003800000 */
.L_x_44300:
[----:B------:R0:W-:Y:S01]  /*a9f0*/  STG.E.U16 [R16.64], R2 ;  /* 0x0000000210007986 */ /* 0x0001e2000c101524 */
[----:B------:R-:W-:Y:S05]  /*aa00*/  BRA `(.L_x_44299) ;  /* 0x00000ca000007947 */ /* 0x000fea0003800000 */
.L_x_44295:
        /* <DEDUP_REMOVED lines=9> */
.L_x_44303:
[----:B------:R-:W0:Y:S02]  /*aaa0*/  I2F R0, R2 ;  /* 0x0000000200007306 */ /* 0x000e240000201400 */
[----:B0-----:R-:W-:-:S05]  /*aab0*/  F2FP.PACK_AB R0, RZ, R0 ;  /* 0x00000000ff00723e */ /* 0x001fca00000000ff */
[----:B------:R0:W-:Y:S01]  /*aac0*/  STG.E.U16 [R16.64], R0 ;  /* 0x0000000010007986 */ /* 0x0001e2000c101524 */
[----:B------:R-:W-:Y:S05]  /*aad0*/  BRA `(.L_x_44299) ;  /* 0x00000bd000007947 */ /* 0x000fea0003800000 */
.L_x_44302:
        /* <DEDUP_REMOVED lines=10> */
.L_x_44305:
[----:B------:R-:W0:Y:S02]  /*ab80*/  I2F R2, R2 ;  /* 0x0000000200027306 */ /* 0x000e240000201400 */
[----:B0-----:R-:W-:-:S04]  /*ab90*/  F2FP.PACK_AB R3, RZ, R2 ;  /* 0x00000002ff03723e */ /* 0x001fc800000000ff */
[----:B------:R-:W-:-:S05]  /*aba0*/  PRMT R3, R3, 0x5410, RZ ;  /* 0x0000541003037816 */ /* 0x000fca00000000ff */
[----:B------:R0:W-:Y:S01]  /*abb0*/  STG.E [R16.64], R3 ;  /* 0x0000000310007986 */ /* 0x0001e2000c101924 */
[----:B------:R-:W-:Y:S05]  /*abc0*/  BRA `(.L_x_44299) ;  /* 0x00000ae000007947 */ /* 0x000fea0003800000 */
.L_x_44304:
[----:B------:R-:W0:Y:S02]  /*abd0*/  I2F.F64 R2, R2 ;  /* 0x0000000200027312 */ /* 0x000e240000201c00 */
[----:B0-----:R0:W-:Y:S01]  /*abe0*/  STG.E.64 [R16.64], R2 ;  /* 0x0000000210007986 */ /* 0x0011e2000c101b24 */
[----:B------:R-:W-:Y:S05]  /*abf0*/  BRA `(.L_x_44299) ;  /* 0x00000ab000007947 */ /* 0x000fea0003800000 */
.L_x_44294:
        /* <DEDUP_REMOVED lines=12> */
.L_x_44308:
[----:B------:R-:W0:Y:S01]  /*acc0*/  I2F.F64 R4, R2 ;  /* 0x0000000200047312 */ /* 0x000e220000201c00 */
[----:B------:R-:W-:-:S05]  /*acd0*/  CS2R R6, SRZ ;  /* 0x0000000000067805 */ /* 0x000fca000001ff00 */
[----:B0-----:R0:W-:Y:S01]  /*ace0*/  STG.E.128 [R16.64], R4 ;  /* 0x0000000410007986 */ /* 0x0011e2000c101d24 */
[----:B------:R-:W-:Y:S05]  /*acf0*/  BRA `(.L_x_44299) ;  /* 0x000009b000007947 */ /* 0x000fea0003800000 */
.L_x_44307:
        /* <DEDUP_REMOVED lines=21> */
.L_x_44312:
[----:B------:R-:W-:Y:S05]  /*ae50*/  BSYNC B0 ;  /* 0x0000000000007941 */ /* 0x000fea0003800000 */
.L_x_44311:
[----:B------:R-:W-:-:S05]  /*ae60*/  LOP3.LUT R3, R0, R3, RZ, 0xfc, !PT ;  /* 0x0000000300037212 */ /* 0x000fca00078efcff */
[----:B------:R0:W-:Y:S01]  /*ae70*/  STG.E.U8 [R16.64], R3 ;  /* 0x0000000310007986 */ /* 0x0001e2000c101124 */
[----:B------:R-:W-:Y:S05]  /*ae80*/  BRA `(.L_x_44299) ;  /* 0x0000082000007947 */ /* 0x000fea0003800000 */
.L_x_44310:
        /* <DEDUP_REMOVED lines=13> */
.L_x_44314:
[----:B------:R-:W-:Y:S01]  /*af60*/  IMAD.MOV.U32 R0, RZ, RZ, 0x7f ;  /* 0x0000007fff007424 */ /* 0x000fe200078e00ff */
[----:B------:R-:W-:-:S04]  /*af70*/  ISETP.GT.U32.AND P0, PT, R3, 0x7f800000, PT ;  /* 0x7f8000000300780c */ /* 0x000fc80003f04070 */
[----:B------:R-:W-:-:S04]  /*af80*/  SEL R0, R0, 0x7c, P0 ;  /* 0x0000007c00007807 */ /* 0x000fc80000000000 */
.L_x_44315:
[----:B------:R-:W-:Y:S05]  /*af90*/  BSYNC B0 ;  /* 0x0000000000007941 */ /* 0x000fea0003800000 */
.L_x_44313:
[----:B------:R-:W-:-:S04]  /*afa0*/  LOP3.LUT R2, R5, 0x80000000, RZ, 0xc0, !PT ;  /* 0x8000000005027812 */ /* 0x000fc800078ec0ff */
[----:B------:R-:W-:-:S04]  /*afb0*/  SHF.R.U32.HI R3, RZ, 0x18, R2 ;  /* 0x00000018ff037819 */ /* 0x000fc80000011602 */
[----:B------:R-:W-:-:S05]  /*afc0*/  LOP3.LUT R3, R0, R3, RZ, 0xfc, !PT ;  /* 0x0000000300037212 */ /* 0x000fca00078efcff */
[----:B------:R0:W-:Y:S01]  /*afd0*/  STG.E.U8 [R16.64], R3 ;  /* 0x0000000310007986 */ /* 0x0001e2000c101124 */
[----:B------:R-:W-:Y:S05]  /*afe0*/  BRA `(.L_x_44299) ;  /* 0x000006c000007947 */ /* 0x000fea0003800000 */
.L_x_44309:
[----:B------:R-:W0:Y:S02]  /*aff0*/  I2F R0, R2 ;  /* 0x0000000200007306 */ /* 0x000e240000201400 */
[----:B0-----:R-:W-:-:S05]  /*b000*/  F2FP.BF16.PACK_AB R0, RZ, R0 ;  /* 0x00000000ff00723e */ /* 0x001fca00000010ff */
[----:B------:R0:W-:Y:S01]  /*b010*/  STG.E.U16 [R16.64], R0 ;  /* 0x0000000010007986 */ /* 0x0001e2000c101524 */
[----:B------:R-:W-:Y:S05]  /*b020*/  BRA `(.L_x_44299) ;  /* 0x0000068000007947 */ /* 0x000fea0003800000 */
.L_x_44306:
        /* <DEDUP_REMOVED lines=10> */
.L_x_44318:
        /* <DEDUP_REMOVED lines=17> */
.L_x_44321:
[----:B------:R-:W-:-:S04]  /*b1e0*/  LOP3.LUT R2, R5, 0x80000000, RZ, 0xc0, !PT ;  /* 0x8000000005027812 */ /* 0x000fc800078ec0ff */
[----:B------:R-:W-:-:S04]  /*b1f0*/  SHF.R.U32.HI R3, RZ, 0x18, R2 ;  /* 0x00000018ff037819 */ /* 0x000fc80000011602 */
[----:B------:R-:W-:-:S04]  /*b200*/  LOP3.LUT R0, R0, R3, RZ, 0xfc, !PT ;  /* 0x0000000300007212 */ /* 0x000fc800078efcff */
[----:B------:R-:W-:Y:S02]  /*b210*/  PRMT R8, R0, 0x7610, R8 ;  /* 0x0000761000087816 */ /* 0x000fe40000000008 */
.L_x_44320:
[----:B------:R-:W-:Y:S05]  /*b220*/  BSYNC B0 ;  /* 0x0000000000007941 */ /* 0x000fea0003800000 */
.L_x_44319:
[----:B------:R0:W-:Y:S01]  /*b230*/  STG.E.U8 [R16.64], R8 ;  /* 0x0000000810007986 */ /* 0x0001e2000c101124 */
[----:B------:R-:W-:Y:S05]  /*b240*/  BRA `(.L_x_44299) ;  /* 0x0000046000007947 */ /* 0x000fea0003800000 */
.L_x_44317:
        /* <DEDUP_REMOVED lines=17> */
.L_x_44324:
[----:B------:R-:W-:-:S04]  /*b360*/  LOP3.LUT R2, R5, 0x80000000, RZ, 0xc0, !PT ;  /* 0x8000000005027812 */ /* 0x000fc800078ec0ff */
[----:B------:R-:W-:-:S04]  /*b370*/  SHF.R.U32.HI R3, RZ, 0x18, R2 ;  /* 0x00000018ff037819 */ /* 0x000fc80000011602 */
[----:B------:R-:W-:-:S04]  /*b380*/  LOP3.LUT R0, R0, R3, RZ, 0xfc, !PT ;  /* 0x0000000300007212 */ /* 0x000fc800078efcff */
[----:B------:R-:W-:Y:S02]  /*b390*/  PRMT R8, R0, 0x7610, R8 ;  /* 0x0000761000087816 */ /* 0x000fe40000000008 */
.L_x_44323:
[----:B------:R-:W-:Y:S05]  /*b3a0*/  BSYNC B0 ;  /* 0x0000000000007941 */ /* 0x000fea0003800000 */
.L_x_44322:
[----:B------:R0:W-:Y:S01]  /*b3b0*/  STG.E.U8 [R16.64], R8 ;  /* 0x0000000810007986 */ /* 0x0001e2000c101124 */
[----:B------:R-:W-:Y:S05]  /*b3c0*/  BRA `(.L_x_44299) ;  /* 0x000002e000007947 */ /* 0x000fea0003800000 */
.L_x_44316:
        /* <DEDUP_REMOVED lines=22> */
.L_x_44298:
        /* <DEDUP_REMOVED lines=20> */
.L_x_44326:
[----:B------:R-:W-:-:S05]  /*b670*/  SHF.R.S32.HI R3, RZ, 0x1f, R2 ;  /* 0x0000001fff037819 */ /* 0x000fca0000011402 */
[----:B------:R0:W-:Y:S01]  /*b680*/  STG.E.64 [R16.64], R2 ;  /* 0x0000000210007986 */ /* 0x0001e2000c101b24 */
[----:B------:R-:W-:Y:S05]  /*b690*/  BRA `(.L_x_44299) ;  /* 0x0000001000007947 */ /* 0x000fea0003800000 */
.L_x_44325:
[----:B------:R0:W-:Y:S02]  /*b6a0*/  STG.E [R16.64], R2 ;  /* 0x0000000210007986 */ /* 0x0001e4000c101924 */
.L_x_44299:
[----:B------:R-:W-:Y:S02]  /*b6b0*/  IADD3 R23, R23, 0x80, RZ ;  /* 0x0000008017177810 */ /* 0x000fe40007ffe0ff */
.L_x_44130:
[----:B------:R-:W-:Y:S05]  /*b6c0*/  BSYNC B6 ;  /* 0x0000000000067941 */ /* 0x000fea0003800000 */
.L_x_44129:
        /* <DEDUP_REMOVED lines=257> */
.L_x_44327:
        /* <DEDUP_REMOVED lines=18> */
.L_x_44331:
[----:B------:R0:W5:Y:S01]  /*c800*/  LDG.E.U8 R18, [R2.64] ;  /* 0x0000002402127981 */ /* 0x000162000c1e1100 */
[----:B------:R-:W-:Y:S05]  /*c810*/  BRA `(.L_x_44333) ;  /* 0x00000d0000007947 */ /* 0x000fea0003800000 */
.L_x_44330:
        /* <DEDUP_REMOVED lines=8> */
.L_x_44335:
[----:B------:R0:W5:Y:S01]  /*c8a0*/  LDG.E R18, [R2.64] ;  /* 0x0000002402127981 */ /* 0x000162000c1e1900 */
[----:B------:R-:W-:Y:S05]  /*c8b0*/  BRA `(.L_x_44333) ;  /* 0x00000c6000007947 */ /* 0x000fea0003800000 */
.L_x_44334:
[----:B------:R0:W5:Y:S01]  /*c8c0*/  LDG.E.S16 R18, [R2.64] ;  /* 0x0000002402127981 */ /* 0x000162000c1e1700 */
[----:B------:R-:W-:Y:S05]  /*c8d0*/  BRA `(.L_x_44333) ;  /* 0x00000c4000007947 */ /* 0x000fea0003800000 */
.L_x_44329:
        /* <DEDUP_REMOVED lines=9> */
.L_x_44337:
[----:B------:R-:W2:Y:S02]  /*c970*/  LDG.E.U16 R2, [R2.64] ;  /* 0x0000002402027981 */ /* 0x000ea4000c1e1500 */
[----:B--2---:R-:W-:-:S06]  /*c980*/  HADD2.F32 R18, -RZ, R2.H0_H0 ;  /* 0x20000002ff127230 */ /* 0x004fcc0000004100 */
[----:B------:R-:W0:Y:S01]  /*c990*/  F2I.FTZ.TRUNC.NTZ R18, R18 ;  /* 0x0000001200127305 */ /* 0x000e22000021f100 */
[----:B------:R-:W-:Y:S05]  /*c9a0*/  BRA `(.L_x_44333) ;  /* 0x00000b7000007947 */ /* 0x000fea0003800000 */
.L_x_44336:
        /* <DEDUP_REMOVED lines=9> */
.L_x_44339:
[----:B------:R-:W2:Y:S02]  /*ca40*/  LDG.E.U16 R2, [R2.64] ;  /* 0x0000002402027981 */ /* 0x000ea4000c1e1500 */
[----:B--2---:R-:W-:-:S06]  /*ca50*/  HADD2.F32 R18, -RZ, R2.H0_H0 ;  /* 0x20000002ff127230 */ /* 0x004fcc0000004100 */
[----:B------:R-:W0:Y:S01]  /*ca60*/  F2I.FTZ.TRUNC.NTZ R18, R18 ;  /* 0x0000001200127305 */ /* 0x000e22000021f100 */
[----:B------:R-:W-:Y:S05]  /*ca70*/  BRA `(.L_x_44333) ;  /* 0x00000aa000007947 */ /* 0x000fea0003800000 */
.L_x_44338:
[----:B------:R-:W2:Y:S02]  /*ca80*/  LDG.E.64 R2, [R2.64] ;  /* 0x0000002402027981 */ /* 0x000ea4000c1e1b00 */
[----:B--2---:R0:W1:Y:S01]  /*ca90*/  F2I.F64.TRUNC R18, R2 ;  /* 0x0000000200127311 */ /* 0x004062000030d100 */
[----:B------:R-:W-:Y:S05]  /*caa0*/  BRA `(.L_x_44333) ;  /* 0x00000a7000007947 */ /* 0x000fea0003800000 */
.L_x_44328:
        /* <DEDUP_REMOVED lines=12> */
.L_x_44342:
[----:B------:R-:W2:Y:S02]  /*cb70*/  LDG.E.64 R2, [R2.64] ;  /* 0x0000002402027981 */ /* 0x000ea4000c1e1b00 */
[----:B--2---:R0:W1:Y:S01]  /*cb80*/  F2I.F64.TRUNC R18, R2 ;  /* 0x0000000200127311 */ /* 0x004062000030d100 */
[----:B------:R-:W-:Y:S05]  /*cb90*/  BRA `(.L_x_44333) ;  /* 0x0000098000007947 */ /* 0x000fea0003800000 */
.L_x_44341:
        /* <DEDUP_REMOVED lines=27> */
.L_x_44344:
        /* <DEDUP_REMOVED lines=14> */
.L_x_44343:
[----:B------:R-:W2:Y:S02]  /*ce30*/  LDG.E.U16 R18, [R2.64] ;  /* 0x0000002402127981 */ /* 0x000ea4000c1e1500 */
[----:B--2---:R-:W-:-:S06]  /*ce40*/  PRMT R18, RZ, 0x5410, R18 ;  /* 0x00005410ff127816 */ /* 0x004fcc0000000012 */
[----:B------:R-:W0:Y:S01]  /*ce50*/  F2I.FTZ.TRUNC.NTZ R18, R18 ;  /* 0x0000001200127305 */ /* 0x000e22000021f100 */
[----:B------:R-:W-:Y:S05]  /*ce60*/  BRA `(.L_x_44333) ;  /* 0x000006b000007947 */ /* 0x000fea0003800000 */
.L_x_44340:
        /* <DEDUP_REMOVED lines=10> */
.L_x_44347:
        /* <DEDUP_REMOVED lines=21> */
.L_x_44351:
[----:B------:R-:W-:Y:S05]  /*d060*/  BSYNC B1 ;  /* 0x0000000000017941 */ /* 0x000fea0003800000 */
.L_x_44350:
[----:B------:R-:W-:Y:S01]  /*d070*/  IMAD.SHL.U32 R2, R2, 0x100000, RZ ;  /* 0x0010000002027824 */ /* 0x000fe200078e00ff */
[----:B------:R-:W-:-:S04]  /*d080*/  LEA R3, R0, 0x3b800000, 0x17 ;  /* 0x3b80000000037811 */ /* 0x000fc800078eb8ff */
[----:B------:R-:W-:Y:S02]  /*d090*/  LOP3.LUT R18, R3, R2, R18, 0xfe, !PT ;  /* 0x0000000203127212 */ /* 0x000fe400078efe12 */
.L_x_44349:
[----:B------:R-:W-:Y:S05]  /*d0a0*/  BSYNC B0 ;  /* 0x0000000000007941 */ /* 0x000fea0003800000 */
.L_x_44348:
[----:B------:R-:W0:Y:S01]  /*d0b0*/  F2I.FTZ.TRUNC.NTZ R18, R18 ;  /* 0x0000001200127305 */ /* 0x000e22000021f100 */
[----:B------:R-:W-:Y:S05]  /*d0c0*/  BRA `(.L_x_44333) ;  /* 0x0000045000007947 */ /* 0x000fea0003800000 */
.L_x_44346:
        /* <DEDUP_REMOVED lines=21> */
.L_x_44355:
[----:B------:R-:W-:Y:S05]  /*d220*/  BSYNC B1 ;  /* 0x0000000000017941 */ /* 0x000fea0003800000 */
.L_x_44354:
[----:B------:R-:W-:Y:S01]  /*d230*/  IMAD.SHL.U32 R2, R2, 0x200000, RZ ;  /* 0x0020000002027824 */ /* 0x000fe200078e00ff */
[----:B------:R-:W-:-:S04]  /*d240*/  LEA R3, R0, 0x37800000, 0x17 ;  /* 0x3780000000037811 */ /* 0x000fc800078eb8ff */
[----:B------:R-:W-:Y:S02]  /*d250*/  LOP3.LUT R18, R3, R2, R18, 0xfe, !PT ;  /* 0x0000000203127212 */ /* 0x000fe400078efe12 */
.L_x_44353:
[----:B------:R-:W-:Y:S05]  /*d260*/  BSYNC B0 ;  /* 0x0000000000007941 */ /* 0x000fea0003800000 */
.L_x_44352:
[----:B------:R-:W0:Y:S01]  /*d270*/  F2I.FTZ.TRUNC.NTZ R18, R18 ;  /* 0x0000001200127305 */ /* 0x000e22000021f100 */
[----:B------:R-:W-:Y:S05]  /*d280*/  BRA `(.L_x_44333) ;  /* 0x0000029000007947 */ /* 0x000fea0003800000 */
.L_x_44345:
        /* <DEDUP_REMOVED lines=14> */
.L_x_44359:
[----:B------:R-:W-:Y:S05]  /*d370*/  BSYNC B0 ;  /* 0x0000000000007941 */ /* 0x000fea0003800000 */
.L_x_44358:
[----:B------:R-:W0:Y:S01]  /*d380*/  F2I.FTZ.TRUNC.NTZ R18, R18 ;  /* 0x0000001200127305 */ /* 0x000e22000021f100 */
[----:B------:R-:W-:Y:S05]  /*d390*/  BRA `(.L_x_44333) ;  /* 0x0000018000007947 */ /* 0x000fea0003800000 */
.L_x_44332:
        /* <DEDUP_REMOVED lines=21> */
.L_x_44357:
[----:B------:R0:W5:Y:S01]  /*d4f0*/  LDG.E R18, [R2.64] ;  /* 0x0000002402127981 */ /* 0x000162000c1e1900 */
[----:B------:R-:W-:Y:S05]  /*d500*/  BRA `(.L_x_44333) ;  /* 0x0000001000007947 */ /* 0x000fea0003800000 */
.L_x_44356:
[----:B------:R0:W5:Y:S02]  /*d510*/  LDG.E R18, [R2.64] ;  /* 0x0000002402127981 */ /* 0x000164000c1e1900 */
.L_x_44333:
        /* <DEDUP_REMOVED lines=16> */
.L_x_44363:
[----:B------:R0:W5:Y:S01]  /*d620*/  LDG.E.U8 R19, [R2.64] ;  /* 0x0000002402137981 */ /* 0x000162000c1e1100 */
[----:B------:R-:W-:Y:S05]  /*d630*/  BRA `(.L_x_44365) ;  /* 0x00000d0000007947 */ /* 0x000fea0003800000 */
.L_x_44362:
        /* <DEDUP_REMOVED lines=8> */
.L_x_44367:
[----:B------:R0:W5:Y:S01]  /*d6c0*/  LDG.E R19, [R2.64] ;  /* 0x0000002402137981 */ /* 0x000162000c1e1900 */
[----:B------:R-:W-:Y:S05]  /*d6d0*/  BRA `(.L_x_44365) ;  /* 0x00000c6000007947 */ /* 0x000fea0003800000 */
.L_x_44366:
[----:B------:R0:W5:Y:S01]  /*d6e0*/  LDG.E.S16 R19, [R2.64] ;  /* 0x0000002402137981 */ /* 0x000162000c1e1700 */
[----:B------:R-:W-:Y:S05]  /*d6f0*/  BRA `(.L_x_44365) ;  /* 0x00000c4000007947 */ /* 0x000fea0003800000 */
.L_x_44361:
        /* <DEDUP_REMOVED lines=9> */
.L_x_44369:
[----:B------:R-:W2:Y:S02]  /*d790*/  LDG.E.U16 R2, [R2.64] ;  /* 0x0000002402027981 */ /* 0x000ea4000c1e1500 */
[----:B--2---:R-:W-:-:S06]  /*d7a0*/  HADD2.F32 R19, -RZ, R2.H0_H0 ;  /* 0x20000002ff137230 */ /* 0x004fcc0000004100 */
[----:B------:R-:W0:Y:S01]  /*d7b0*/  F2I.FTZ.TRUNC.NTZ R19, R19 ;  /* 0x0000001300137305 */ /* 0x000e22000021f100 */
[----:B------:R-:W-:Y:S05]  /*d7c0*/  BRA `(.L_x_44365) ;  /* 0x00000b7000007947 */ /* 0x000fea0003800000 */
.L_x_44368:
        /* <DEDUP_REMOVED lines=9> */
.L_x_44371:
[----:B------:R-:W2:Y:S02]  /*d860*/  LDG.E.U16 R2, [R2.64] ;  /* 0x0000002402027981 */ /* 0x000ea4000c1e1500 */
[----:B--2---:R-:W-:-:S06]  /*d870*/  HADD2.F32 R19, -RZ, R2.H0_H0 ;  /* 0x20000002ff137230 */ /* 0x004fcc0000004100 */
[----:B------:R-:W0:Y:S01]  /*d880*/  F2I.FTZ.TRUNC.NTZ R19, R19 ;  /* 0x0000001300137305 */ /* 0x000e22000021f100 */
[----:B------:R-:W-:Y:S05]  /*d890*/  BRA `(.L_x_44365) ;  /* 0x00000aa000007947 */ /* 0x000fea0003800000 */
.L_x_44370:
[----:B------:R-:W2:Y:S02]  /*d8a0*/  LDG.E.64 R2, [R2.64] ;  /* 0x0000002402027981 */ /* 0x000ea4000c1e1b00 */
[----:B--2---:R0:W2:Y:S01]  /*d8b0*/  F2I.F64.TRUNC R19, R2 ;  /* 0x0000000200137311 */ /* 0x0040a2000030d100 */
[----:B------:R-:W-:Y:S05]  /*d8c0*/  BRA `(.L_x_44365) ;  /* 0x00000a7000007947 */ /* 0x000fea0003800000 */
.L_x_44360:
        /* <DEDUP_REMOVED lines=12> */
.L_x_44374:
[----:B------:R-:W2:Y:S02]  /*d990*/  LDG.E.64 R2, [R2.64] ;  /* 0x0000002402027981 */ /* 0x000ea4000c1e1b00 */
[----:B--2---:R0:W2:Y:S01]  /*d9a0*/  F2I.F64.TRUNC R19, R2 ;  /* 0x0000000200137311 */ /* 0x0040a2000030d100 */
[----:B------:R-:W-:Y:S05]  /*d9b0*/  BRA `(.L_x_44365) ;  /* 0x0000098000007947 */ /* 0x000fea0003800000 */
.L_x_44373:
        /* <DEDUP_REMOVED lines=27> */
.L_x_44376:
        /* <DEDUP_REMOVED lines=14> */
.L_x_44375:
[----:B------:R-:W2:Y:S02]  /*dc50*/  LDG.E.U16 R19, [R2.64] ;  /* 0x0000002402137981 */ /* 0x000ea4000c1e1500 */
[----:B--2---:R-:W-:-:S06]  /*dc60*/  PRMT R19, RZ, 0x5410, R19 ;  /* 0x00005410ff137816 */ /* 0x004fcc0000000013 */
[----:B------:R-:W0:Y:S01]  /*dc70*/  F2I.FTZ.TRUNC.NTZ R19, R19 ;  /* 0x0000001300137305 */ /* 0x000e22000021f100 */
[----:B------:R-:W-:Y:S05]  /*dc80*/  BRA `(.L_x_44365) ;  /* 0x000006b000007947 */ /* 0x000fea0003800000 */
.L_x_44372:
        /* <DEDUP_REMOVED lines=10> */
.L_x_44379:
        /* <DEDUP_REMOVED lines=21> */
.L_x_44383:
[----:B------:R-:W-:Y:S05]  /*de80*/  BSYNC B1 ;  /* 0x0000000000017941 */ /* 0x000fea0003800000 */
.L_x_44382:
[----:B------:R-:W-:Y:S01]  /*de90*/  IMAD.SHL.U32 R2, R2, 0x100000, RZ ;  /* 0x0010000002027824 */ /* 0x000fe200078e00ff */
[----:B------:R-:W-:-:S04]  /*dea0*/  LEA R0, R0, 0x3b800000, 0x17 ;  /* 0x3b80000000007811 */ /* 0x000fc800078eb8ff */
[----:B------:R-:W-:Y:S02]  /*deb0*/  LOP3.LUT R19, R0, R2, R19, 0xfe, !PT ;  /* 0x0000000200137212 */ /* 0x000fe400078efe13 */
.L_x_44381:
[----:B------:R-:W-:Y:S05]  /*dec0*/  BSYNC B0 ;  /* 0x0000000000007941 */ /* 0x000fea0003800000 */
.L_x_44380:
[----:B------:R-:W0:Y:S01]  /*ded0*/  F2I.FTZ.TRUNC.NTZ R19, R19 ;  /* 0x0000001300137305 */ /* 0x000e22000021f100 */
[----:B------:R-:W-:Y:S05]  /*dee0*/  BRA `(.L_x_44365) ;  /* 0x0000045000007947 */ /* 0x000fea0003800000 */
.L_x_44378:
        /* <DEDUP_REMOVED lines=21> */
.L_x_44387:
[----:B------:R-:W-:Y:S05]  /*e040*/  BSYNC B1 ;  /* 0x0000000000017941 */ /* 0x000fea0003800000 */
.L_x_44386:
[----:B------:R-:W-:Y:S01]  /*e050*/  IMAD.SHL.U32 R2, R2, 0x200000, RZ ;  /* 0x0020000002027824 */ /* 0x000fe200078e00ff */
[----:B------:R-:W-:-:S04]  /*e060*/  LEA R0, R0, 0x37800000, 0x17 ;  /* 0x3780000000007811 */ /* 0x000fc800078eb8ff */
[----:B------:R-:W-:Y:S02]  /*e070*/  LOP3.LUT R19, R0, R2, R19, 0xfe, !PT ;  /* 0x0000000200137212 */ /* 0x000fe400078efe13 */
.L_x_44385:
[----:B------:R-:W-:Y:S05]  /*e080*/  BSYNC B0 ;  /* 0x0000000000007941 */ /* 0x000fea0003800000 */
.L_x_44384:
[----:B------:R-:W0:Y:S01]  /*e090*/  F2I.FTZ.TRUNC.NTZ R19, R19 ;  /* 0x0000001300137305 */ /* 0x000e22000021f100 */
[----:B------:R-:W-:Y:S05]  /*e0a0*/  BRA `(.L_x_44365) ;  /* 0x0000029000007947 */ /* 0x000fea0003800000 */
.L_x_44377:
        /* <DEDUP_REMOVED lines=14> */
.L_x_44391:
[----:B------:R-:W-:Y:S05]  /*e190*/  BSYNC B0 ;  /* 0x0000000000007941 */ /* 0x000fea0003800000 */
.L_x_44390:
[----:B------:R-:W0:Y:S01]  /*e1a0*/  F2I.FTZ.TRUNC.NTZ R19, R19 ;  /* 0x0000001300137305 */ /* 0x000e22000021f100 */
[----:B------:R-:W-:Y:S05]  /*e1b0*/  BRA `(.L_x_44365) ;  /* 0x0000018000007947 */ /* 0x000fea0003800000 */
.L_x_44364:
        /* <DEDUP_REMOVED lines=21> */
.L_x_44389:
[----:B------:R0:W5:Y:S01]  /*e310*/  LDG.E R19, [R2.64] ;  /* 0x0000002402137981 */ /* 0x000162000c1e1900 */
[----:B------:R-:W-:Y:S05]  /*e320*/  BRA `(.L_x_44365) ;  /* 0x0000001000007947 */ /* 0x000fea0003800000 */
.L_x_44388:
[----:B------:R0:W5:Y:S02]  /*e330*/  LDG.E R19, [R2.64] ;  /* 0x0000002402137981 */ /* 0x000164000c1e1900 */
.L_x_44365:
        /* <DEDUP_REMOVED lines=42> */
.L_x_44395:
[----:B------:R-:W-:Y:S01]  /*e5e0*/  STG.E.U8 [R16.64], R2 ;  /* 0x0000000210007986 */ /* 0x000fe2000c101124 */
[----:B------:R-:W-:Y:S05]  /*e5f0*/  EXIT ;  /* 0x000000000000794d */ /* 0x000fea0003800000 */
.L_x_44394:
        /* <DEDUP_REMOVED lines=9> */
.L_x_44398:
[----:B------:R-:W-:Y:S01]  /*e690*/  STG.E [R16.64], R2 ;  /* 0x0000000210007986 */ /* 0x000fe2000c101924 */
[----:B------:R-:W-:Y:S05]  /*e6a0*/  EXIT ;  /* 0x000000000000794d */ /* 0x000fea0003800000 */
.L_x_44397:
[----:B------:R-:W-:Y:S01]  /*e6b0*/  STG.E.U16 [R16.64], R2 ;  /* 0x0000000210007986 */ /* 0x000fe2000c101524 */
[----:B------:R-:W-:Y:S05]  /*e6c0*/  EXIT ;  /* 0x000000000000794d */ /* 0x000fea0003800000 */
.L_x_44393:
        /* <DEDUP_REMOVED lines=9> */
.L_x_44400:
[----:B------:R-:W0:Y:S02]  /*e760*/  I2F R0, R2 ;  /* 0x0000000200007306 */ /* 0x000e240000201400 */
[----:B0-----:R-:W-:-:S05]  /*e770*/  F2FP.PACK_AB R0, RZ, R0 ;  /* 0x00000000ff00723e */ /* 0x001fca00000000ff */
[----:B------:R-:W-:Y:S01]  /*e780*/  STG.E.U16 [R16.64], R0 ;  /* 0x0000000010007986 */ /* 0x000fe2000c101524 */
[----:B------:R-:W-:Y:S05]  /*e790*/  EXIT ;  /* 0x000000000000794d */ /* 0x000fea0003800000 */
.L_x_44399:
        /* <DEDUP_REMOVED lines=10> */
.L_x_44402:
[----:B------:R-:W0:Y:S02]  /*e840*/  I2F R2, R2 ;  /* 0x0000000200027306 */ /* 0x000e240000201400 */
[----:B0-----:R-:W-:-:S04]  /*e850*/  F2FP.PACK_AB R3, RZ, R2 ;  /* 0x00000002ff03723e */ /* 0x001fc800000000ff */
[----:B------:R-:W-:-:S05]  /*e860*/  PRMT R3, R3, 0x5410, RZ ;  /* 0x0000541003037816 */ /* 0x000fca00000000ff */
[----:B------:R-:W-:Y:S01]  /*e870*/  STG.E [R16.64], R3 ;  /* 0x0000000310007986 */ /* 0x000fe2000c101924 */
[----:B------:R-:W-:Y:S05]  /*e880*/  EXIT ;  /* 0x000000000000794d */ /* 0x000fea0003800000 */
.L_x_44401:
[----:B------:R-:W0:Y:S02]  /*e890*/  I2F.F64 R2, R2 ;  /* 0x0000000200027312 */ /* 0x000e240000201c00 */
[----:B0-----:R-:W-:Y:S01]  /*e8a0*/  STG.E.64 [R16.64], R2 ;  /* 0x0000000210007986 */ /* 0x001fe2000c101b24 */
[----:B------:R-:W-:Y:S05]  /*e8b0*/  EXIT ;  /* 0x000000000000794d */ /* 0x000fea0003800000 */
.L_x_44392:
        /* <DEDUP_REMOVED lines=12> */
.L_x_44405:
[----:B------:R-:W0:Y:S01]  /*e980*/  I2F.F64 R4, R2 ;  /* 0x0000000200047312 */ /* 0x000e220000201c00 */
[----:B------:R-:W-:-:S05]  /*e990*/  CS2R R6, SRZ ;  /* 0x0000000000067805 */ /* 0x000fca000001ff00 */
[----:B0-----:R-:W-:Y:S01]  /*e9a0*/  STG.E.128 [R16.64], R4 ;  /* 0x0000000410007986 */ /* 0x001fe2000c101d24 */
[----:B------:R-:W-:Y:S05]  /*e9b0*/  EXIT ;  /* 0x000000000000794d */ /* 0x000fea0003800000 */
.L_x_44404:
        /* <DEDUP_REMOVED lines=21> */
.L_x_44409:
[----:B------:R-:W-:Y:S05]  /*eb10*/  BSYNC B0 ;  /* 0x0000000000007941 */ /* 0x000fea0003800000 */
.L_x_44408:
[----:B------:R-:W-:-:S05]  /*eb20*/  LOP3.LUT R3, R0, R3, RZ, 0xfc, !PT ;  /* 0x0000000300037212 */ /* 0x000fca00078efcff */
[----:B------:R-:W-:Y:S01]  /*eb30*/  STG.E.U8 [R16.64], R3 ;  /* 0x0000000310007986 */ /* 0x000fe2000c101124 */
[----:B------:R-:W-:Y:S05]  /*eb40*/  EXIT ;  /* 0x000000000000794d */ /* 0x000fea0003800000 */
.L_x_44407:
        /* <DEDUP_REMOVED lines=13> */
.L_x_44411:
[----:B------:R-:W-:Y:S01]  /*ec20*/  IMAD.MOV.U32 R0, RZ, RZ, 0x7f ;  /* 0x0000007fff007424 */ /* 0x000fe200078e00ff */
[----:B------:R-:W-:-:S04]  /*ec30*/  ISETP.GT.U32.AND P0, PT, R3, 0x7f800000, PT ;  /* 0x7f8000000300780c */ /* 0x000fc80003f04070 */
[----:B------:R-:W-:-:S04]  /*ec40*/  SEL R0, R0, 0x7c, P0 ;  /* 0x0000007c00007807 */ /* 0x000fc80000000000 */
.L_x_44412:
[----:B------:R-:W-:Y:S05]  /*ec50*/  BSYNC B0 ;  /* 0x0000000000007941 */ /* 0x000fea0003800000 */
.L_x_44410:
[----:B------:R-:W-:-:S04]  /*ec60*/  LOP3.LUT R2, R5, 0x80000000, RZ, 0xc0, !PT ;  /* 0x8000000005027812 */ /* 0x000fc800078ec0ff */
[----:B------:R-:W-:-:S04]  /*ec70*/  SHF.R.U32.HI R3, RZ, 0x18, R2 ;  /* 0x00000018ff037819 */ /* 0x000fc80000011602 */
[----:B------:R-:W-:-:S05]  /*ec80*/  LOP3.LUT R3, R0, R3, RZ, 0xfc, !PT ;  /* 0x0000000300037212 */ /* 0x000fca00078efcff */
[----:B------:R-:W-:Y:S01]  /*ec90*/  STG.E.U8 [R16.64], R3 ;  /* 0x0000000310007986 */ /* 0x000fe2000c101124 */
[----:B------:R-:W-:Y:S05]  /*eca0*/  EXIT ;  /* 0x000000000000794d */ /* 0x000fea0003800000 */
.L_x_44406:
[----:B------:R-:W0:Y:S02]  /*ecb0*/  I2F R0, R2 ;  /* 0x0000000200007306 */ /* 0x000e240000201400 */
[----:B0-----:R-:W-:-:S05]  /*ecc0*/  F2FP.BF16.PACK_AB R0, RZ, R0 ;  /* 0x00000000ff00723e */ /* 0x001fca00000010ff */
[----:B------:R-:W-:Y:S01]  /*ecd0*/  STG.E.U16 [R16.64], R0 ;  /* 0x0000000010007986 */ /* 0x000fe2000c101524 */
[----:B------:R-:W-:Y:S05]  /*ece0*/  EXIT ;  /* 0x000000000000794d */ /* 0x000fea0003800000 */
.L_x_44403:
        /* <DEDUP_REMOVED lines=10> */
.L_x_44415:
        /* <DEDUP_REMOVED lines=17> */
.L_x_44418:
[----:B------:R-:W-:-:S04]  /*eea0*/  LOP3.LUT R2, R5, 0x80000000, RZ, 0xc0, !PT ;  /* 0x8000000005027812 */ /* 0x000fc800078ec0ff */
[----:B------:R-:W-:-:S04]  /*eeb0*/  SHF.R.U32.HI R3, RZ, 0x18, R2 ;  /* 0x00000018ff037819 */ /* 0x000fc80000011602 */
[----:B------:R-:W-:-:S04]  /*eec0*/  LOP3.LUT R0, R0, R3, RZ, 0xfc, !PT ;  /* 0x0000000300007212 */ /* 0x000fc800078efcff */
[----:B------:R-:W-:Y:S02]  /*eed0*/  PRMT R8, R0, 0x7610, R8 ;  /* 0x0000761000087816 */ /* 0x000fe40000000008 */
.L_x_44417:
[----:B------:R-:W-:Y:S05]  /*eee0*/  BSYNC B0 ;  /* 0x0000000000007941 */ /* 0x000fea0003800000 */
.L_x_44416:
[----:B------:R-:W-:Y:S01]  /*eef0*/  STG.E.U8 [R16.64], R8 ;  /* 0x0000000810007986 */ /* 0x000fe2000c101124 */
[----:B------:R-:W-:Y:S05]  /*ef00*/  EXIT ;  /* 0x000000000000794d */ /* 0x000fea0003800000 */
.L_x_44414:
        /* <DEDUP_REMOVED lines=17> */
.L_x_44421:
[----:B------:R-:W-:-:S04]  /*f020*/  LOP3.LUT R2, R5, 0x80000000, RZ, 0xc0, !PT ;  /* 0x8000000005027812 */ /* 0x000fc800078ec0ff */
[----:B------:R-:W-:-:S04]  /*f030*/  SHF.R.U32.HI R3, RZ, 0x18, R2 ;  /* 0x00000018ff037819 */ /* 0x000fc80000011602 */
[----:B------:R-:W-:-:S04]  /*f040*/  LOP3.LUT R0, R0, R3, RZ, 0xfc, !PT ;  /* 0x0000000300007212 */ /* 0x000fc800078efcff */
[----:B------:R-:W-:Y:S02]  /*f050*/  PRMT R8, R0, 0x7610, R8 ;  /* 0x0000761000087816 */ /* 0x000fe40000000008 */
.L_x_44420:
[----:B------:R-:W-:Y:S05]  /*f060*/  BSYNC B0 ;  /* 0x0000000000007941 */ /* 0x000fea0003800000 */
.L_x_44419:
[----:B------:R-:W-:Y:S01]  /*f070*/  STG.E.U8 [R16.64], R8 ;  /* 0x0000000810007986 */ /* 0x000fe2000c101124 */
[----:B------:R-:W-:Y:S05]  /*f080*/  EXIT ;  /* 0x000000000000794d */ /* 0x000fea0003800000 */
.L_x_44413:
        /* <DEDUP_REMOVED lines=22> */
.L_x_44396:
        /* <DEDUP_REMOVED lines=20> */
.L_x_44423:
[----:B------:R-:W-:-:S05]  /*f330*/  SHF.R.S32.HI R3, RZ, 0x1f, R2 ;  /* 0x0000001fff037819 */ /* 0x000fca0000011402 */
[----:B------:R-:W-:Y:S01]  /*f340*/  STG.E.64 [R16.64], R2 ;  /* 0x0000000210007986 */ /* 0x000fe2000c101b24 */
[----:B------:R-:W-:Y:S05]  /*f350*/  EXIT ;  /* 0x000000000000794d */ /* 0x000fea0003800000 */
.L_x_44422:
[----:B------:R-:W-:Y:S01]  /*f360*/  STG.E [R16.64], R2 ;  /* 0x0000000210007986 */ /* 0x000fe2000c101924 */
[----:B------:R-:W-:Y:S05]  /*f370*/  EXIT ;  /* 0x000000000000794d */ /* 0x000fea0003800000 */
.L_x_44424:
        /* <DEDUP_REMOVED lines=16> */
.L_x_50832:


//--------------------- .text._ZN2at6native27unrolled_elementwise_kernelINS0_13BinaryFunctorIiiiZZZNS0_21remainder_kernel_cudaERNS_18TensorIteratorBaseEENKUlvE_clEvENKUlvE1_clEvEUliiE_EESt5arrayIPcLm3EELi4E23TrivialOffsetCalculatorILi2EjESC_ILi1EjENS0_6memory12LoadWithCastILi2EEENSF_13StoreWithCastILi1EEEEEviT_T0_T2_T3_T4_T5_ --------------------------
	.section	.text._ZN2at6native27unrolled_elementwise_kernelINS0_13BinaryFunctorIiiiZZZNS0_21remainder_kernel_cudaERNS_18TensorIteratorBaseEENKUlvE_clEvENKUlvE1_clEvEUliiE_EESt5arrayIPcLm3EELi4E23TrivialOffsetCalculatorILi2EjESC_ILi1EjENS0_6memory12LoadWithCastILi2EEENSF_13StoreWithCastILi1EEEEEviT_T0_T2_T3_T4_T5_,"ax",@progbits
	.sectioninfo	@"SHI_REGISTERS=32"
	.align	128
        .global         _ZN2at6native27unrolled_elementwise_kernelINS0_13BinaryFunctorIiiiZZZNS0_21remainder_kernel_cudaERNS_18TensorIteratorBaseEENKUlvE_clEvENKUlvE1_clEvEUliiE_EESt5arrayIPcLm3EELi4E23TrivialOffsetCalculatorILi2EjESC_ILi1EjENS0_6memory12LoadWithCastILi2EEENSF_13StoreWithCastILi1EEEEEviT_T0_T2_T3_T4_T5_
        .type           _ZN2at6native27unrolled_elementwise_kernelINS0_13BinaryFunctorIiiiZZZNS0_21remainder_kernel_cudaERNS_18TensorIteratorBaseEENKUlvE_clEvENKUlvE1_clEvEUliiE_EESt5arrayIPcLm3EELi4E23TrivialOffsetCalculatorILi2EjESC_ILi1EjENS0_6memory12LoadWithCastILi2EEENSF_13StoreWithCastILi1EEEEEviT_T0_T2_T3_T4_T5_,@function
        .size           _ZN2at6native27unrolled_elementwise_kernelINS0_13BinaryFunctorIiiiZZZNS0_21remainder_kernel_cudaERNS_18TensorIteratorBaseEENKUlvE_clEvENKUlvE1_clEvEUliiE_EESt5arrayIPcLm3EELi4E23TrivialOffsetCalculatorILi2EjESC_ILi1EjENS0_6memory12LoadWithCastILi2EEENSF_13StoreWithCastILi1EEEEEviT_T0_T2_T3_T4_T5_,(.L_x_50833 - _ZN2at6native27unrolled_elementwise_kernelINS0_13BinaryFunctorIiiiZZZNS0_21remainder_kernel_cudaERNS_18TensorIteratorBaseEENKUlvE_clEvENKUlvE1_clEvEUliiE_EESt5arrayIPcLm3EELi4E23TrivialOffsetCalculatorILi2EjESC_ILi1EjENS0_6memory12LoadWithCastILi2EEENSF_13StoreWithCastILi1EEEEEviT_T0_T2_T3_T4_T5_)
        .other          _ZN2at6native27unrolled_elementwise_kernelINS0_13BinaryFunctorIiiiZZZNS0_21remainder_kernel_cudaERNS_18TensorIteratorBaseEENKUlvE_clEvENKUlvE1_clEvEUliiE_EESt5arrayIPcLm3EELi4E23TrivialOffsetCalculatorILi2EjESC_ILi1EjENS0_6memory12LoadWithCastILi2EEENSF_13StoreWithCastILi1EEEEEviT_T0_T2_T3_T4_T5_,@"STO_CUDA_ENTRY STV_DEFAULT"
_ZN2at6native27unrolled_elementwise_kernelINS0_13BinaryFunctorIiiiZZZNS0_21remainder_kernel_cudaERNS_18TensorIteratorBaseEENKUlvE_clEvENKUlvE1_clEvEUliiE_EESt5arrayIPcLm3EELi4E23TrivialOffsetCalculatorILi2EjESC_ILi1EjENS0_6memory12LoadWithCastILi2EEENSF_13StoreWithCastILi1EEEEEviT_T0_T2_T3_T4_T5_:
.text._ZN2at6native27unrolled_elementwise_kernelINS0_13BinaryFunctorIiiiZZZNS0_21remainder_kernel_cudaERNS_18TensorIteratorBaseEENKUlvE_clEvENKUlvE1_clEvEUliiE_EESt5arrayIPcLm3EELi4E23TrivialOffsetCalculatorILi2EjESC_ILi1EjENS0_6memory12LoadWithCastILi2EEENSF_13StoreWithCastILi1EEEEEviT_T0_T2_T3_T4_T5_:
        /* <DEDUP_REMOVED lines=30> */
.L_x_44430:
[----:B------:R0:W5:Y:S01]  /*01e0*/  LDG.E.U8 R28, [R4.64] ;  /* 0x00000024041c7981 */ /* 0x000162000c1e1100 */
[----:B------:R-:W-:Y:S05]  /*01f0*/  BRA `(.L_x_44432) ;  /* 0x00000d1000007947 */ /* 0x000fea0003800000 */
.L_x_44429:
        /* <DEDUP_REMOVED lines=8> */
.L_x_44434:
[----:B------:R0:W5:Y:S01]  /*0280*/  LDG.E R28, [R4.64] ;  /* 0x00000024041c7981 */ /* 0x000162000c1e1900 */
[----:B------:R-:W-:Y:S05]  /*0290*/  BRA `(.L_x_44432) ;  /* 0x00000c7000007947 */ /* 0x000fea0003800000 */
.L_x_44433:
[----:B------:R0:W5:Y:S01]  /*02a0*/  LDG.E.S16 R28, [R4.64] ;  /* 0x00000024041c7981 */ /* 0x000162000c1e1700 */
[----:B------:R-:W-:Y:S05]  /*02b0*/  BRA `(.L_x_44432) ;  /* 0x00000c5000007947 */ /* 0x000fea0003800000 */
.L_x_44428:
        /* <DEDUP_REMOVED lines=9> */
.L_x_44436:
[----:B------:R-:W2:Y:S02]  /*0350*/  LDG.E.U16 R4, [R4.64] ;  /* 0x0000002404047981 */ /* 0x000ea4000c1e1500 */
[----:B--2---:R-:W-:-:S06]  /*0360*/  HADD2.F32 R28, -RZ, R4.H0_H0 ;  /* 0x20000004ff1c7230 */ /* 0x004fcc0000004100 */
[----:B------:R-:W0:Y:S01]  /*0370*/  F2I.FTZ.TRUNC.NTZ R28, R28 ;  /* 0x0000001c001c7305 */ /* 0x000e22000021f100 */
[----:B------:R-:W-:Y:S05]  /*0380*/  BRA `(.L_x_44432) ;  /* 0x00000b8000007947 */ /* 0x000fea0003800000 */
.L_x_44435:
        /* <DEDUP_REMOVED lines=9> */
.L_x_44438:
[----:B------:R-:W2:Y:S02]  /*0420*/  LDG.E.U16 R4, [R4.64] ;  /* 0x0000002404047981 */ /* 0x000ea4000c1e1500 */
[----:B--2---:R-:W-:-:S06]  /*0430*/  HADD2.F32 R28, -RZ, R4.H0_H0 ;  /* 0x20000004ff1c7230 */ /* 0x004fcc0000004100 */
[----:B------:R-:W0:Y:S01]  /*0440*/  F2I.FTZ.TRUNC.NTZ R28, R28 ;  /* 0x0000001c001c7305 */ /* 0x000e22000021f100 */
[----:B------:R-:W-:Y:S05]  /*0450*/  BRA `(.L_x_44432) ;  /* 0x00000ab000007947 */ /* 0x000fea0003800000 */
.L_x_44437:
[----:B------:R-:W2:Y:S02]  /*0460*/  LDG.E.64 R4, [R4.64] ;  /* 0x0000002404047981 */ /* 0x000ea4000c1e1b00 */
[----:B--2---:R0:W1:Y:S01]  /*0470*/  F2I.F64.TRUNC R28, R4 ;  /* 0x00000004001c7311 */ /* 0x004062000030d100 */
[----:B------:R-:W-:Y:S05]  /*0480*/  BRA `(.L_x_44432) ;  /* 0x00000a8000007947 */ /* 0x000fea0003800000 */
.L_x_44427:
        /* <DEDUP_REMOVED lines=12> */
.L_x_44441:
[----:B------:R-:W2:Y:S02]  /*0550*/  LDG.E.64 R4, [R4.64] ;  /* 0x0000002404047981 */ /* 0x000ea4000c1e1b00 */
[----:B--2---:R0:W1:Y:S01]  /*0560*/  F2I.F64.TRUNC R28, R4 ;  /* 0x00000004001c7311 */ /* 0x004062000030d100 */
[----:B------:R-:W-:Y:S05]  /*0570*/  BRA `(.L_x_44432) ;  /* 0x0000099000007947 */ /* 0x000fea0003800000 */
.L_x_44440:
        /* <DEDUP_REMOVED lines=27> */
.L_x_44443:
        /* <DEDUP_REMOVED lines=15> */
.L_x_44442:
[----:B------:R-:W2:Y:S02]  /*0820*/  LDG.E.U16 R28, [R4.64] ;  /* 0x00000024041c7981 */ /* 0x000ea4000c1e1500 */
[----:B--2---:R-:W-:-:S06]  /*0830*/  PRMT R28, RZ, 0x5410, R28 ;  /* 0x00005410ff1c7816 */ /* 0x004fcc000000001c */
[----:B------:R-:W0:Y:S01]  /*0840*/  F2I.FTZ.TRUNC.NTZ R28, R28 ;  /* 0x0000001c001c7305 */ /* 0x000e22000021f100 */
[----:B------:R-:W-:Y:S05]  /*0850*/  BRA `(.L_x_44432) ;  /* 0x000006b000007947 */ /* 0x000fea0003800000 */
.L_x_44439:
        /* <DEDUP_REMOVED lines=10> */
.L_x_44446:
        /* <DEDUP_REMOVED lines=21> */
.L_x_44450:
[----:B------:R-:W-:Y:S05]  /*0a50*/  BSYNC B1 ;  /* 0x0000000000017941 */ /* 0x000fea0003800000 */
.L_x_44449:
[----:B------:R-:W-:Y:S01]  /*0a60*/  IMAD.SHL.U32 R3, R3, 0x100000, RZ ;  /* 0x0010000003037824 */ /* 0x000fe200078e00ff */
[----:B------:R-:W-:-:S04]  /*0a70*/  LEA R5, R0, 0x3b800000, 0x17 ;  /* 0x3b80000000057811 */ /* 0x000fc800078eb8ff */
[----:B------:R-:W-:Y:S02]  /*0a80*/  LOP3.LUT R28, R5, R3, R28, 0xfe, !PT ;  /* 0x00000003051c7212 */ /* 0x000fe400078efe1c */
.L_x_44448:
[----:B------:R-:W-:Y:S05]  /*0a90*/  BSYNC B0 ;  /* 0x0000000000007941 */ /* 0x000fea0003800000 */
.L_x_44447:
[----:B------:R-:W0:Y:S01]  /*0aa0*/  F2I.FTZ.TRUNC.NTZ R28, R28 ;  /* 0x0000001c001c7305 */ /* 0x000e22000021f100 */
[----:B------:R-:W-:Y:S05]  /*0ab0*/  BRA `(.L_x_44432) ;  /* 0x0000045000007947 */ /* 0x000fea0003800000 */
.L_x_44445:
        /* <DEDUP_REMOVED lines=21> */
.L_x_44454:
[----:B------:R-:W-:Y:S05]  /*0c10*/  BSYNC B1 ;  /* 0x0000000000017941 */ /* 0x000fea0003800000 */
.L_x_44453:
[----:B------:R-:W-:Y:S01]  /*0c20*/  IMAD.SHL.U32 R3, R3, 0x200000, RZ ;  /* 0x0020000003037824 */ /* 0x000fe200078e00ff */
[----:B------:R-:W-:-:S04]  /*0c30*/  LEA R5, R0, 0x37800000, 0x17 ;  /* 0x3780000000057811 */ /* 0x000fc800078eb8ff */
[----:B------:R-:W-:Y:S02]  /*0c40*/  LOP3.LUT R28, R5, R3, R28, 0xfe, !PT ;  /* 0x00000003051c7212 */ /* 0x000fe400078efe1c */
.L_x_44452:
[----:B------:R-:W-:Y:S05]  /*0c50*/  BSYNC B0 ;  /* 0x0000000000007941 */ /* 0x000fea0003800000 */
.L_x_44451:
[----:B------:R-:W0:Y:S01]  /*0c60*/  F2I.FTZ.TRUNC.NTZ R28, R28 ;  /* 0x0000001c001c7305 */ /* 0x000e22000021f100 */
[----:B------:R-:W-:Y:S05]  /*0c70*/  BRA `(.L_x_44432) ;  /* 0x0000029000007947 */ /* 0x000fea0003800000 */
.L_x_44444:
        /* <DEDUP_REMOVED lines=14> */
.L_x_44458:
[----:B------:R-:W-:Y:S05]  /*0d60*/  BSYNC B0 ;  /* 0x0000000000007941 */ /* 0x000fea0003800000 */
.L_x_44457:
[----:B------:R-:W0:Y:S01]  /*0d70*/  F2I.FTZ.TRUNC.NTZ R28, R28 ;  /* 0x0000001c001c7305 */ /* 0x000e22000021f100 */
[----:B------:R-:W-:Y:S05]  /*0d80*/  BRA `(.L_x_44432) ;  /* 0x0000018000007947 */ /* 0x000fea0003800000 */
.L_x_44431:
        /* <DEDUP_REMOVED lines=21> */
.L_x_44456:
[----:B------:R0:W5:Y:S01]  /*0ee0*/  LDG.E R28, [R4.64] ;  /* 0x00000024041c7981 */ /* 0x000162000c1e1900 */
[----:B------:R-:W-:Y:S05]  /*0ef0*/  BRA `(.L_x_44432) ;  /* 0x0000001000007947 */ /* 0x000fea0003800000 */
.L_x_44455:
[----:B------:R0:W5:Y:S02]  /*0f00*/  LDG.E R28, [R4.64] ;  /* 0x00000024041c7981 */ /* 0x000164000c1e1900 */
.L_x_44432:
        /* <DEDUP_REMOVED lines=16> */
.L_x_44462:
[----:B------:R0:W5:Y:S01]  /*1010*/  LDG.E.U8 R27, [R4.64] ;  /* 0x00000024041b7981 */ /* 0x000162000c1e1100 */
[----:B------:R-:W-:Y:S05]  /*1020*/  BRA `(.L_x_44464) ;  /* 0x00000d0000007947 */ /* 0x000fea0003800000 */
.L_x_44461:
        /* <DEDUP_REMOVED lines=8> */
.L_x_44466:
[----:B------:R0:W5:Y:S01]  /*10b0*/  LDG.E R27, [R4.64] ;  /* 0x00000024041b7981 */ /* 0x000162000c1e1900 */
[----:B------:R-:W-:Y:S05]  /*10c0*/  BRA `(.L_x_44464) ;  /* 0x00000c6000007947 */ /* 0x000fea0003800000 */
.L_x_44465:
[----:B------:R0:W5:Y:S01]  /*10d0*/  LDG.E.S16 R27, [R4.64] ;  /* 0x00000024041b7981 */ /* 0x000162000c1e1700 */
[----:B------:R-:W-:Y:S05]  /*10e0*/  BRA `(.L_x_44464) ;  /* 0x00000c4000007947 */ /* 0x000fea0003800000 */
.L_x_44460:
        /* <DEDUP_REMOVED lines=9> */
.L_x_44468:
[----:B------:R-:W2:Y:S02]  /*1180*/  LDG.E.U16 R4, [R4.64] ;  /* 0x0000002404047981 */ /* 0x000ea4000c1e1500 */
[----:B--2---:R-:W-:-:S06]  /*1190*/  HADD2.F32 R27, -RZ, R4.H0_H0 ;  /* 0x20000004ff1b7230 */ /* 0x004fcc0000004100 */
[----:B------:R-:W0:Y:S01]  /*11a0*/  F2I.FTZ.TRUNC.NTZ R27, R27 ;  /* 0x0000001b001b7305 */ /* 0x000e22000021f100 */
[----:B------:R-:W-:Y:S05]  /*11b0*/  BRA `(.L_x_44464) ;  /* 0x00000b7000007947 */ /* 0x000fea0003800000 */
.L_x_44467:
        /* <DEDUP_REMOVED lines=9> */
.L_x_44470:
[----:B------:R-:W2:Y:S02]  /*1250*/  LDG.E.U16 R4, [R4.64] ;  /* 0x0000002404047981 */ /* 0x000ea4000c1e1500 */
[----:B--2---:R-:W-:-:S06]  /*1260*/  HADD2.F32 R27, -RZ, R4.H0_H0 ;  /* 0x20000004ff1b7230 */ /* 0x004fcc0000004100 */
[----:B------:R-:W0:Y:S01]  /*1270*/  F2I.FTZ.TRUNC.NTZ R27, R27 ;  /* 0x0000001b001b7305 */ /* 0x000e22000021f100 */
[----:B------:R-:W-:Y:S05]  /*1280*/  BRA `(.L_x_44464) ;  /* 0x00000aa000007947 */ /* 0x000fea0003800000 */
.L_x_44469:
[----:B------:R-:W2:Y:S02]  /*1290*/  LDG.E.64 R4, [R4.64] ;  /* 0x0000002404047981 */ /* 0x000ea4000c1e1b00 */
[----:B--2---:R0:W2:Y:S01]  /*12a0*/  F2I.F64.TRUNC R27, R4 ;  /* 0x00000004001b7311 */ /* 0x0040a2000030d100 */
[----:B------:R-:W-:Y:S05]  /*12b0*/  BRA `(.L_x_44464) ;  /* 0x00000a7000007947 */ /* 0x000fea0003800000 */
.L_x_44459:
        /* <DEDUP_REMOVED lines=12> */
.L_x_44473:
[----:B------:R-:W2:Y:S02]  /*1380*/  LDG.E.64 R4, [R4.64] ;  /* 0x0000002404047981 */ /* 0x000ea4000c1e1b00 */
[----:B--2---:R0:W2:Y:S01]  /*1390*/  F2I.F64.TRUNC R27, R4 ;  /* 0x00000004001b7311 */ /* 0x0040a2000030d100 */
[----:B------:R-:W-:Y:S05]  /*13a0*/  BRA `(.L_x_44464) ;  /* 0x0000098000007947 */ /* 0x000fea0003800000 */
.L_x_44472:
        /* <DEDUP_REMOVED lines=27> */
.L_x_44475:
        /* <DEDUP_REMOVED lines=14> */
.L_x_44474:
[----:B------:R-:W2:Y:S02]  /*1640*/  LDG.E.U16 R27, [R4.64] ;  /* 0x00000024041b7981 */ /* 0x000ea4000c1e1500 */
[----:B--2---:R-:W-:-:S06]  /*1650*/  PRMT R27, RZ, 0x5410, R27 ;  /* 0x00005410ff1b7816 */ /* 0x004fcc000000001b */
[----:B------:R-:W0:Y:S01]  /*1660*/  F2I.FTZ.TRUNC.NTZ R27, R27 ;  /* 0x0000001b001b7305 */ /* 0x000e22000021f100 */
[----:B------:R-:W-:Y:S05]  /*1670*/  BRA `(.L_x_44464) ;  /* 0x000006b000007947 */ /* 0x000fea0003800000 */
.L_x_44471:
        /* <DEDUP_REMOVED lines=10> */
.L_x_44478:
        /* <DEDUP_REMOVED lines=21> */
.L_x_44482:
[----:B------:R-:W-:Y:S05]  /*1870*/  BSYNC B1 ;  /* 0x0000000000017941 */ /* 0x000fea0003800000 */
.L_x_44481:
[----:B------:R-:W-:Y:S01]  /*1880*/  IMAD.SHL.U32 R3, R3, 0x100000, RZ ;  /* 0x0010000003037824 */ /* 0x000fe200078e00ff */
[----:B------:R-:W-:-:S04]  /*1890*/  LEA R0, R0, 0x3b800000, 0x17 ;  /* 0x3b80000000007811 */ /* 0x000fc800078eb8ff */
[----:B------:R-:W-:Y:S02]  /*18a0*/  LOP3.LUT R27, R0, R3, R27, 0xfe, !PT ;  /* 0x00000003001b7212 */ /* 0x000fe400078efe1b */
.L_x_44480:
[----:B------:R-:W-:Y:S05]  /*18b0*/  BSYNC B0 ;  /* 0x0000000000007941 */ /* 0x000fea0003800000 */
.L_x_44479:
[----:B------:R-:W0:Y:S01]  /*18c0*/  F2I.FTZ.TRUNC.NTZ R27, R27 ;  /* 0x0000001b001b7305 */ /* 0x000e22000021f100 */
[----:B------:R-:W-:Y:S05]  /*18d0*/  BRA `(.L_x_44464) ;  /* 0x0000045000007947 */ /* 0x000fea0003800000 */
.L_x_44477:
        /* <DEDUP_REMOVED lines=21> */
.L_x_44486:
[----:B------:R-:W-:Y:S05]  /*1a30*/  BSYNC B1 ;  /* 0x0000000000017941 */ /* 0x000fea0003800000 */
.L_x_44485:
[----:B------:R-:W-:Y:S01]  /*1a40*/  IMAD.SHL.U32 R3, R3, 0x200000, RZ ;  /* 0x0020000003037824 */ /* 0x000fe200078e00ff */
[----:B------:R-:W-:-:S04]  /*1a50*/  LEA R0, R0, 0x37800000, 0x17 ;  /* 0x3780000000007811 */ /* 0x000fc800078eb8ff */
[----:B------:R-:W-:Y:S02]  /*1a60*/  LOP3.LUT R27, R0, R3, R27, 0xfe, !PT ;  /* 0x00000003001b7212 */ /* 0x000fe400078efe1b */
.L_x_44484:
[----:B------:R-:W-:Y:S05]  /*1a70*/  BSYNC B0 ;  /* 0x0000000000007941 */ /* 0x000fea0003800000 */
.L_x_44483:
[----:B------:R-:W0:Y:S01]  /*1a80*/  F2I.FTZ.TRUNC.NTZ R27, R27 ;  /* 0x0000001b001b7305 */ /* 0x000e22000021f100 */
[----:B------:R-:W-:Y:S05]  /*1a90*/  BRA `(.L_x_44464) ;  /* 0x0000029000007947 */ /* 0x000fea0003800000 */
.L_x_44476:
        /* <DEDUP_REMOVED lines=14> */
.L_x_44490:
[----:B------:R-:W-:Y:S05]  /*1b80*/  BSYNC B0 ;  /* 0x0000000000007941 */ /* 0x000fea0003800000 */
.L_x_44489:
[----:B------:R-:W0:Y:S01]  /*1b90*/  F2I.FTZ.TRUNC.NTZ R27, R27 ;  /* 0x0000001b001b7305 */ /* 0x000e22000021f100 */
[----:B------:R-:W-:Y:S05]  /*1ba0*/  BRA `(.L_x_44464) ;  /* 0x0000018000007947 */ /* 0x000fea0003800000 */
.L_x_44463:
        /* <DEDUP_REMOVED lines=21> */
.L_x_44488:
[----:B------:R0:W5:Y:S01]  /*1d00*/  LDG.E R27, [R4.64] ;  /* 0x00000024041b7981 */ /* 0x000162000c1e1900 */
[----:B------:R-:W-:Y:S05]  /*1d10*/  BRA `(.L_x_44464) ;  /* 0x0000001000007947 */ /* 0x000fea0003800000 */
.L_x_44487:
[----:B------:R0:W5:Y:S02]  /*1d20*/  LDG.E R27, [R4.64] ;  /* 0x00000024041b7981 */ /* 0x000164000c1e1900 */
.L_x_44464:
[----:B------:R-:W3:Y:S02]  /*1d30*/  S2R R17, SR_TID.X ;  /* 0x0000000000117919 */ /* 0x000ee40000002100 */
[----:B---3--:R-:W-:Y:S02]  /*1d40*/  IADD3 R17, R17, 0x80, RZ ;  /* 0x0000008011117810 */ /* 0x008fe40007ffe0ff */
.L_x_44426:
[----:B-1-3--:R-:W-:Y:S05]  /*1d50*/  BSYNC B6 ;  /* 0x0000000000067941 */ /* 0x00afea0003800000 */
.L_x_44425:
        /* <DEDUP_REMOVED lines=21> */
.L_x_44496:
[----:B------:R0:W5:Y:S01]  /*1eb0*/  LDG.E.U8 R29, [R4.64] ;  /* 0x00000024041d7981 */ /* 0x000162000c1e1100 */
[----:B------:R-:W-:Y:S05]  /*1ec0*/  BRA `(.L_x_44498) ;  /* 0x00000d0000007947 */ /* 0x000fea0003800000 */
.L_x_44495:
        /* <DEDUP_REMOVED lines=8> */
.L_x_44500:
[----:B------:R0:W5:Y:S01]  /*1f50*/  LDG.E R29, [R4.64] ;  /* 0x00000024041d7981 */ /* 0x000162000c1e1900 */
[----:B------:R-:W-:Y:S05]  /*1f60*/  BRA `(.L_x_44498) ;  /* 0x00000c6000007947 */ /* 0x000fea0003800000 */
.L_x_44499:
[----:B------:R0:W5:Y:S01]  /*1f70*/  LDG.E.S16 R29, [R4.64] ;  /* 0x00000024041d7981 */ /* 0x000162000c1e1700 */
[----:B------:R-:W-:Y:S05]  /*1f80*/  BRA `(.L_x_44498) ;  /* 0x00000c4000007947 */ /* 0x000fea0003800000 */
.L_x_44494:
        /* <DEDUP_REMOVED lines=9> */
.L_x_44502:
[----:B------:R-:W3:Y:S02]  /*2020*/  LDG.E.U16 R4, [R4.64] ;  /* 0x0000002404047981 */ /* 0x000ee4000c1e1500 */
[----:B---3--:R-:W-:-:S06]  /*2030*/  HADD2.F32 R29, -RZ, R4.H0_H0 ;  /* 0x20000004ff1d7230 */ /* 0x008fcc0000004100 */
[----:B------:R-:W0:Y:S01]  /*2040*/  F2I.FTZ.TRUNC.NTZ R29, R29 ;  /* 0x0000001d001d7305 */ /* 0x000e22000021f100 */
[----:B------:R-:W-:Y:S05]  /*2050*/  BRA `(.L_x_44498) ;  /* 0x00000b7000007947 */ /* 0x000fea0003800000 */
.L_x_44501:
        /* <DEDUP_REMOVED lines=9> */
.L_x_44504:
[----:B------:R-:W3:Y:S02]  /*20f0*/  LDG.E.U16 R4, [R4.64] ;  /* 0x0000002404047981 */ /* 0x000ee4000c1e1500 */
[----:B---3--:R-:W-:-:S06]  /*2100*/  HADD2.F32 R29, -RZ, R4.H0_H0 ;  /* 0x20000004ff1d7230 */ /* 0x008fcc0000004100 */
[----:B------:R-:W0:Y:S01]  /*2110*/  F2I.FTZ.TRUNC.NTZ R29, R29 ;  /* 0x0000001d001d7305 */ /* 0x000e22000021f100 */
[----:B------:R-:W-:Y:S05]  /*2120*/  BRA `(.L_x_44498) ;  /* 0x00000aa000007947 */ /* 0x000fea0003800000 */
.L_x_44503:
[----:B------:R-:W3:Y:S02]  /*2130*/  LDG.E.64 R4, [R4.64] ;  /* 0x0000002404047981 */ /* 0x000ee4000c1e1b00 */
[----:B---3--:R0:W1:Y:S01]  /*2140*/  F2I.F64.TRUNC R29, R4 ;  /* 0x00000004001d7311 */ /* 0x008062000030d100 */
[----:B------:R-:W-:Y:S05]  /*2150*/  BRA `(.L_x_44498) ;  /* 0x00000a7000007947 */ /* 0x000fea0003800000 */
.L_x_44493:
        /* <DEDUP_REMOVED lines=12> */
.L_x_44507:
[----:B------:R-:W3:Y:S02]  /*2220*/  LDG.E.64 R4, [R4.64] ;  /* 0x0000002404047981 */ /* 0x000ee4000c1e1b00 */
[----:B---3--:R0:W1:Y:S01]  /*2230*/  F2I.F64.TRUNC R29, R4 ;  /* 0x00000004001d7311 */ /* 0x008062000030d100 */
[----:B------:R-:W-:Y:S05]  /*2240*/  BRA `(.L_x_44498) ;  /* 0x0000098000007947 */ /* 0x000fea0003800000 */
.L_x_44506:
        /* <DEDUP_REMOVED lines=27> */
.L_x_44509:
        /* <DEDUP_REMOVED lines=14> */
.L_x_44508:
[----:B------:R-:W3:Y:S02]  /*24e0*/  LDG.E.U16 R29, [R4.64] ;  /* 0x00000024041d7981 */ /* 0x000ee4000c1e1500 */
[----:B---3--:R-:W-:-:S06]  /*24f0*/  PRMT R29, RZ, 0x5410, R29 ;  /* 0x00005410ff1d7816 */ /* 0x008fcc000000001d */
[----:B------:R-:W0:Y:S01]  /*2500*/  F2I.FTZ.TRUNC.NTZ R29, R29 ;  /* 0x0000001d001d7305 */ /* 0x000e22000021f100 */
[----:B------:R-:W-:Y:S05]  /*2510*/  BRA `(.L_x_44498) ;  /* 0x000006b000007947 */ /* 0x000fea0003800000 */
.L_x_44505:
        /* <DEDUP_REMOVED lines=10> */
.L_x_44512:
        /* <DEDUP_REMOVED lines=21> */
.L_x_44516:
[----:B------:R-:W-:Y:S05]  /*2710*/  BSYNC B1 ;  /* 0x0000000000017941 */ /* 0x000fea0003800000 */
.L_x_44515:
[----:B------:R-:W-:Y:S01]  /*2720*/  IMAD.SHL.U32 R3, R3, 0x100000, RZ ;  /* 0x0010000003037824 */ /* 0x000fe200078e00ff */
[----:B------:R-:W-:-:S04]  /*2730*/  LEA R0, R0, 0x3b800000, 0x17 ;  /* 0x3b80000000007811 */ /* 0x000fc800078eb8ff */
[----:B------:R-:W-:Y:S02]  /*2740*/  LOP3.LUT R29, R0, R3, R29, 0xfe, !PT ;  /* 0x00000003001d7212 */ /* 0x000fe400078efe1d */
.L_x_44514:
[----:B------:R-:W-:Y:S05]  /*2750*/  BSYNC B0 ;  /* 0x0000000000007941 */ /* 0x000fea0003800000 */
.L_x_44513:
[----:B------:R-:W0:Y:S01]  /*2760*/  F2I.FTZ.TRUNC.NTZ R29, R29 ;  /* 0x0000001d001d7305 */ /* 0x000e22000021f100 */
[----:B------:R-:W-:Y:S05]  /*2770*/  BRA `(.L_x_44498) ;  /* 0x0000045000007947 */ /* 0x000fea0003800000 */
.L_x_44511:
        /* <DEDUP_REMOVED lines=21> */
.L_x_44520:
[----:B------:R-:W-:Y:S05]  /*28d0*/  BSYNC B1 ;  /* 0x0000000000017941 */ /* 0x000fea0003800000 */
.L_x_44519:
[----:B------:R-:W-:Y:S01]  /*28e0*/  IMAD.SHL.U32 R3, R3, 0x200000, RZ ;  /* 0x0020000003037824 */ /* 0x000fe200078e00ff */
[----:B------:R-:W-:-:S04]  /*28f0*/  LEA R0, R0, 0x37800000, 0x17 ;  /* 0x3780000000007811 */ /* 0x000fc800078eb8ff */
[----:B------:R-:W-:Y:S02]  /*2900*/  LOP3.LUT R29, R0, R3, R29, 0xfe, !PT ;  /* 0x00000003001d7212 */ /* 0x000fe400078efe1d */
.L_x_44518:
[----:B------:R-:W-:Y:S05]  /*2910*/  BSYNC B0 ;  /* 0x0000000000007941 */ /* 0x000fea0003800000 */
.L_x_44517:
[----:B------:R-:W0:Y:S01]  /*2920*/  F2I.FTZ.TRUNC.NTZ R29, R29 ;  /* 0x0000001d001d7305 */ /* 0x000e22000021f100 */
[----:B------:R-:W-:Y:S05]  /*2930*/  BRA `(.L_x_44498) ;  /* 0x0000029000007947 */ /* 0x000fea0003800000 */
.L_x_44510:
        /* <DEDUP_REMOVED lines=14> */
.L_x_44524:
[----:B------:R-:W-:Y:S05]  /*2a20*/  BSYNC B0 ;  /* 0x0000000000007941 */ /* 0x000fea0003800000 */
.L_x_44523:
[----:B------:R-:W0:Y:S01]  /*2a30*/  F2I.FTZ.TRUNC.NTZ R29, R29 ;  /* 0x0000001d001d7305 */ /* 0x000e22000021f100 */
[----:B------:R-:W-:Y:S05]  /*2a40*/  BRA `(.L_x_44498) ;  /* 0x0000018000007947 */ /* 0x000fea0003800000 */
.L_x_44497:
        /* <DEDUP_REMOVED lines=21> */
.L_x_44522:
[----:B------:R0:W5:Y:S01]  /*2ba0*/  LDG.E R29, [R4.64] ;  /* 0x00000024041d7981 */ /* 0x000162000c1e1900 */
[----:B------:R-:W-:Y:S05]  /*2bb0*/  BRA `(.L_x_44498) ;  /* 0x0000001000007947 */ /* 0x000fea0003800000 */
.L_x_44521:
[----:B------:R0:W5:Y:S02]  /*2bc0*/  LDG.E R29, [R4.64] ;  /* 0x00000024041d7981 */ /* 0x000164000c1e1900 */
.L_x_44498:
        /* <DEDUP_REMOVED lines=16> */
.L_x_44528:
[----:B------:R0:W5:Y:S01]  /*2cd0*/  LDG.E.U8 R24, [R4.64] ;  /* 0x0000002404187981 */ /* 0x000162000c1e1100 */
[----:B------:R-:W-:Y:S05]  /*2ce0*/  BRA `(.L_x_44530) ;  /* 0x00000d0000007947 */ /* 0x000fea0003800000 */
.L_x_44527:
        /* <DEDUP_REMOVED lines=8> */
.L_x_44532:
[----:B------:R0:W5:Y:S01]  /*2d70*/  LDG.E R24, [R4.64] ;  /* 0x0000002404187981 */ /* 0x000162000c1e1900 */
[----:B------:R-:W-:Y:S05]  /*2d80*/  BRA `(.L_x_44530) ;  /* 0x00000c6000007947 */ /* 0x000fea0003800000 */
.L_x_44531:
[----:B------:R0:W5:Y:S01]  /*2d90*/  LDG.E.S16 R24, [R4.64] ;  /* 0x0000002404187981 */ /* 0x000162000c1e1700 */
[----:B------:R-:W-:Y:S05]  /*2da0*/  BRA `(.L_x_44530) ;  /* 0x00000c4000007947 */ /* 0x000fea0003800000 */
.L_x_44526:
        /* <DEDUP_REMOVED lines=9> */
.L_x_44534:
[----:B------:R-:W3:Y:S02]  /*2e40*/  LDG.E.U16 R4, [R4.64] ;  /* 0x0000002404047981 */ /* 0x000ee4000c1e1500 */
[----:B---3--:R-:W-:-:S06]  /*2e50*/  HADD2.F32 R24, -RZ, R4.H0_H0 ;  /* 0x20000004ff187230 */ /* 0x008fcc0000004100 */
[----:B------:R-:W0:Y:S01]  /*2e60*/  F2I.FTZ.TRUNC.NTZ R24, R24 ;  /* 0x0000001800187305 */ /* 0x000e22000021f100 */
[----:B------:R-:W-:Y:S05]  /*2e70*/  BRA `(.L_x_44530) ;  /* 0x00000b7000007947 */ /* 0x000fea0003800000 */
.L_x_44533:
        /* <DEDUP_REMOVED lines=9> */
.L_x_44536:
[----:B------:R-:W3:Y:S02]  /*2f10*/  LDG.E.U16 R4, [R4.64] ;  /* 0x0000002404047981 */ /* 0x000ee4000c1e1500 */
[----:B---3--:R-:W-:-:S06]  /*2f20*/  HADD2.F32 R24, -RZ, R4.H0_H0 ;  /* 0x20000004ff187230 */ /* 0x008fcc0000004100 */
[----:B------:R-:W0:Y:S01]  /*2f30*/  F2I.FTZ.TRUNC.NTZ R24, R24 ;  /* 0x0000001800187305 */ /* 0x000e22000021f100 */
[----:B------:R-:W-:Y:S05]  /*2f40*/  BRA `(.L_x_44530) ;  /* 0x00000aa000007947 */ /* 0x000fea0003800000 */
.L_x_44535:
[----:B------:R-:W3:Y:S02]  /*2f50*/  LDG.E.64 R24, [R4.64] ;  /* 0x0000002404187981 */ /* 0x000ee4000c1e1b00 */
[----:B---3--:R0:W3:Y:S01]  /*2f60*/  F2I.F64.TRUNC R24, R24 ;  /* 0x0000001800187311 */ /* 0x0080e2000030d100 */
[----:B------:R-:W-:Y:S05]  /*2f70*/  BRA `(.L_x_44530) ;  /* 0x00000a7000007947 */ /* 0x000fea0003800000 */
.L_x_44525:
        /* <DEDUP_REMOVED lines=12> */
.L_x_44539:
[----:B------:R-:W3:Y:S02]  /*3040*/  LDG.E.64 R4, [R4.64] ;  /* 0x0000002404047981 */ /* 0x000ee4000c1e1b00 */
[----:B---3--:R0:W3:Y:S01]  /*3050*/  F2I.F64.TRUNC R24, R4 ;  /* 0x0000000400187311 */ /* 0x0080e2000030d100 */
[----:B------:R-:W-:Y:S05]  /*3060*/  BRA `(.L_x_44530) ;  /* 0x0000098000007947 */ /* 0x000fea0003800000 */
.L_x_44538:
        /* <DEDUP_REMOVED lines=27> */
.L_x_44541:
        /* <DEDUP_REMOVED lines=14> */
.L_x_44540:
[----:B------:R-:W3:Y:S02]  /*3300*/  LDG.E.U16 R24, [R4.64] ;  /* 0x0000002404187981 */ /* 0x000ee4000c1e1500 */
[----:B---3--:R-:W-:-:S06]  /*3310*/  PRMT R24, RZ, 0x5410, R24 ;  /* 0x00005410ff187816 */ /* 0x008fcc0000000018 */
[----:B------:R-:W0:Y:S01]  /*3320*/  F2I.FTZ.TRUNC.NTZ R24, R24 ;  /* 0x0000001800187305 */ /* 0x000e22000021f100 */
[----:B------:R-:W-:Y:S05]  /*3330*/  BRA `(.L_x_44530) ;  /* 0x000006b000007947 */ /* 0x000fea0003800000 */
.L_x_44537:
        /* <DEDUP_REMOVED lines=10> */
.L_x_44544:
        /* <DEDUP_REMOVED lines=21> */
.L_x_44548:
[----:B------:R-:W-:Y:S05]  /*3530*/  BSYNC B1 ;  /* 0x0000000000017941 */ /* 0x000fea0003800000 */
.L_x_44547:
[----:B------:R-:W-:Y:S01]  /*3540*/  IMAD.SHL.U32 R3, R3, 0x100000, RZ ;  /* 0x0010000003037824 */ /* 0x000fe200078e00ff */
[----:B------:R-:W-:-:S04]  /*3550*/  LEA R5, R0, 0x3b800000, 0x17 ;  /* 0x3b80000000057811 */ /* 0x000fc800078eb8ff */
[----:B------:R-:W-:Y:S02]  /*3560*/  LOP3.LUT R24, R5, R3, R24, 0xfe, !PT ;  /* 0x0000000305187212 */ /* 0x000fe400078efe18 */
.L_x_44546:
[----:B------:R-:W-:Y:S05]  /*3570*/  BSYNC B0 ;  /* 0x0000000000007941 */ /* 0x000fea0003800000 */
.L_x_44545:
[----:B------:R-:W0:Y:S01]  /*3580*/  F2I.FTZ.TRUNC.NTZ R24, R24 ;  /* 0x0000001800187305 */ /* 0x000e22000021f100 */
[----:B------:R-:W-:Y:S05]  /*3590*/  BRA `(.L_x_44530) ;  /* 0x0000045000007947 */ /* 0x000fea0003800000 */
.L_x_44543:
        /* <DEDUP_REMOVED lines=21> */
.L_x_44552:
[----:B------:R-:W-:Y:S05]  /*36f0*/  BSYNC B1 ;  /* 0x0000000000017941 */ /* 0x000fea0003800000 */
.L_x_44551:
[----:B------:R-:W-:Y:S01]  /*3700*/  IMAD.SHL.U32 R3, R3, 0x200000, RZ ;  /* 0x0020000003037824 */ /* 0x000fe200078e00ff */
[----:B------:R-:W-:-:S04]  /*3710*/  LEA R5, R0, 0x37800000, 0x17 ;  /* 0x3780000000057811 */ /* 0x000fc800078eb8ff */
[----:B------:R-:W-:Y:S02]  /*3720*/  LOP3.LUT R24, R5, R3, R24, 0xfe, !PT ;  /* 0x0000000305187212 */ /* 0x000fe400078efe18 */
.L_x_44550:
[----:B------:R-:W-:Y:S05]  /*3730*/  BSYNC B0 ;  /* 0x0000000000007941 */ /* 0x000fea0003800000 */
.L_x_44549:
[----:B------:R-:W0:Y:S01]  /*3740*/  F2I.FTZ.TRUNC.NTZ R24, R24 ;  /* 0x0000001800187305 */ /* 0x000e22000021f100 */
[----:B------:R-:W-:Y:S05]  /*3750*/  BRA `(.L_x_44530) ;  /* 0x0000029000007947 */ /* 0x000fea0003800000 */
.L_x_44542:
        /* <DEDUP_REMOVED lines=14> */
.L_x_44556:
[----:B------:R-:W-:Y:S05]  /*3840*/  BSYNC B0 ;  /* 0x0000000000007941 */ /* 0x000fea0003800000 */
.L_x_44555:
[----:B------:R-:W0:Y:S01]  /*3850*/  F2I.FTZ.TRUNC.NTZ R24, R24 ;  /* 0x0000001800187305 */ /* 0x000e22000021f100 */
[----:B------:R-:W-:Y:S05]  /*3860*/  BRA `(.L_x_44530) ;  /* 0x0000018000007947 */ /* 0x000fea0003800000 */
.L_x_44529:
        /* <DEDUP_REMOVED lines=21> */
.L_x_44554:
[----:B------:R0:W5:Y:S01]  /*39c0*/  LDG.E R24, [R4.64] ;  /* 0x0000002404187981 */ /* 0x000162000c1e1900 */
[----:B------:R-:W-:Y:S05]  /*39d0*/  BRA `(.L_x_44530) ;  /* 0x0000001000007947 */ /* 0x000fea0003800000 */
.L_x_44553:
[----:B------:R0:W5:Y:S02]  /*39e0*/  LDG.E R24, [R4.64] ;  /* 0x0000002404187981 */ /* 0x000164000c1e1900 */
.L_x_44530:
[----:B------:R-:W-:-:S03]  /*39f0*/  IADD3 R17, R17, 0x80, RZ ;  /* 0x0000008011117810 */ /* 0x000fc60007ffe0ff */
.L_x_44492:
[----:B------:R-:W-:Y:S05]  /*3a00*/  BSYNC B6 ;  /* 0x0000000000067941 */ /* 0x000fea0003800000 */
.L_x_44491:
[----:B------:R-:W-:Y:S01]  /*3a10*/  ISETP.GE.AND P0, PT, R17, R16, PT ;  /* 0x000000101100720c */ /* 0x000fe20003f06270 */
[----:B------:R-:W-:Y:S01]  /*3a20*/  BSSY B6, `(.L_x_44557) ;  /* 0x00001cb000067945 */ /* 0x000fe20003800000 */
[----:B------:R-:W-:Y:S02]  /*3a30*/  IMAD.MOV.U32 R18, RZ, RZ, RZ ;  /* 0x000000ffff127224 */ /* 0x000fe400078e00ff */
[----:B------:R-:W-:Y:S02]  /*3a40*/  IMAD.MOV.U32 R22, RZ, RZ, RZ ;  /* 0x000000ffff167224 */ /* 0x000fe400078e00ff */
[----:B------:R-:W-:-:S07]  /*3a50*/  IMAD.MOV.U32 R26, RZ, RZ, RZ ;  /* 0x000000ffff1a7224 */ /* 0x000fce00078e00ff */
        /* <DEDUP_REMOVED lines=18> */
.L_x_44562:
[----:B------:R0:W5:Y:S01]  /*3b80*/  LDG.E.U8 R22, [R4.64] ;  /* 0x0000002404167981 */ /* 0x000162000c1e1100 */
[----:B------:R-:W-:Y:S05]  /*3b90*/  BRA `(.L_x_44564) ;  /* 0x00000d0000007947 */ /* 0x000fea0003800000 */
.L_x_44561:
        /* <DEDUP_REMOVED lines=8> */
.L_x_44566:
[----:B------:R0:W5:Y:S01]  /*3c20*/  LDG.E R22, [R4.64] ;  /* 0x0000002404167981 */ /* 0x000162000c1e1900 */
[----:B------:R-:W-:Y:S05]  /*3c30*/  BRA `(.L_x_44564) ;  /* 0x00000c6000007947 */ /* 0x000fea0003800000 */
.L_x_44565:
[----:B------:R0:W5:Y:S01]  /*3c40*/  LDG.E.S16 R22, [R4.64] ;  /* 0x0000002404167981 */ /* 0x000162000c1e1700 */
[----:B------:R-:W-:Y:S05]  /*3c50*/  BRA `(.L_x_44564) ;  /* 0x00000c4000007947 */ /* 0x000fea0003800000 */
.L_x_44560:
        /* <DEDUP_REMOVED lines=9> */
.L_x_44568:
[----:B------:R-:W4:Y:S02]  /*3cf0*/  LDG.E.U16 R4, [R4.64] ;  /* 0x0000002404047981 */ /* 0x000f24000c1e1500 */
[----:B----4-:R-:W-:-:S06]  /*3d00*/  HADD2.F32 R22, -RZ, R4.H0_H0 ;  /* 0x20000004ff167230 */ /* 0x010fcc0000004100 */
[----:B------:R-:W0:Y:S01]  /*3d10*/  F2I.FTZ.TRUNC.NTZ R22, R22 ;  /* 0x0000001600167305 */ /* 0x000e22000021f100 */
[----:B------:R-:W-:Y:S05]  /*3d20*/  BRA `(.L_x_44564) ;  /* 0x00000b7000007947 */ /* 0x000fea0003800000 */
.L_x_44567:
        /* <DEDUP_REMOVED lines=9> */
.L_x_44570:
[----:B------:R-:W4:Y:S02]  /*3dc0*/  LDG.E.U16 R4, [R4.64] ;  /* 0x0000002404047981 */ /* 0x000f24000c1e1500 */
[----:B----4-:R-:W-:-:S06]  /*3dd0*/  HADD2.F32 R22, -RZ, R4.H0_H0 ;  /* 0x20000004ff167230 */ /* 0x010fcc0000004100 */
[----:B------:R-:W0:Y:S01]  /*3de0*/  F2I.FTZ.TRUNC.NTZ R22, R22 ;  /* 0x0000001600167305 */ /* 0x000e22000021f100 */
[----:B------:R-:W-:Y:S05]  /*3df0*/  BRA `(.L_x_44564) ;  /* 0x00000aa000007947 */ /* 0x000fea0003800000 */
.L_x_44569:
[----:B------:R-:W4:Y:S02]  /*3e00*/  LDG.E.64 R4, [R4.64] ;  /* 0x0000002404047981 */ /* 0x000f24000c1e1b00 */
[----:B----4-:R0:W4:Y:S01]  /*3e10*/  F2I.F64.TRUNC R22, R4 ;  /* 0x0000000400167311 */ /* 0x010122000030d100 */
[----:B------:R-:W-:Y:S05]  /*3e20*/  BRA `(.L_x_44564) ;  /* 0x00000a7000007947 */ /* 0x000fea0003800000 */
.L_x_44559:
        /* <DEDUP_REMOVED lines=12> */
.L_x_44573:
[----:B------:R-:W4:Y:S02]  /*3ef0*/  LDG.E.64 R4, [R4.64] ;  /* 0x0000002404047981 */ /* 0x000f24000c1e1b00 */
[----:B----4-:R0:W4:Y:S01]  /*3f00*/  F2I.F64.TRUNC R22, R4 ;  /* 0x0000000400167311 */ /* 0x010122000030d100 */
[----:B------:R-:W-:Y:S05]  /*3f10*/  BRA `(.L_x_44564) ;  /* 0x0000098000007947 */ /* 0x000fea0003800000 */
.L_x_44572:
        /* <DEDUP_REMOVED lines=27> */
.L_x_44575:
        /* <DEDUP_REMOVED lines=14> */
.L_x_44574:
[----:B------:R-:W4:Y:S02]  /*41b0*/  LDG.E.U16 R22, [R4.64] ;  /* 0x0000002404167981 */ /* 0x000f24000c1e1500 */
[----:B----4-:R-:W-:-:S06]  /*41c0*/  PRMT R22, RZ, 0x5410, R22 ;  /* 0x00005410ff167816 */ /* 0x010fcc0000000016 */
[----:B------:R-:W0:Y:S01]  /*41d0*/  F2I.FTZ.TRUNC.NTZ R22, R22 ;  /* 0x0000001600167305 */ /* 0x000e22000021f100 */
[----:B------:R-:W-:Y:S05]  /*41e0*/  BRA `(.L_x_44564) ;  /* 0x000006b000007947 */ /* 0x000fea0003800000 */
.L_x_44571:
        /* <DEDUP_REMOVED lines=10> */
.L_x_44578:
        /* <DEDUP_REMOVED lines=21> */
.L_x_44582:
[----:B------:R-:W-:Y:S05]  /*43e0*/  BSYNC B1 ;  /* 0x0000000000017941 */ /* 0x000fea0003800000 */
.L_x_44581:
[----:B------:R-:W-:Y:S01]  /*43f0*/  IMAD.SHL.U32 R3, R3, 0x100000, RZ ;  /* 0x0010000003037824 */ /* 0x000fe200078e00ff */
[----:B------:R-:W-:-:S04]  /*4400*/  LEA R5, R0, 0x3b800000, 0x17 ;  /* 0x3b80000000057811 */ /* 0x000fc800078eb8ff */
[----:B------:R-:W-:Y:S02]  /*4410*/  LOP3.LUT R22, R5, R3, R22, 0xfe, !PT ;  /* 0x0000000305167212 */ /* 0x000fe400078efe16 */
.L_x_44580:
[----:B------:R-:W-:Y:S05]  /*4420*/  BSYNC B0 ;  /* 0x0000000000007941 */ /* 0x000fea0003800000 */
.L_x_44579:
[----:B------:R-:W0:Y:S01]  /*4430*/  F2I.FTZ.TRUNC.NTZ R22, R22 ;  /* 0x0000001600167305 */ /* 0x000e22000021f100 */
[----:B------:R-:W-:Y:S05]  /*4440*/  BRA `(.L_x_44564) ;  /* 0x0000045000007947 */ /* 0x000fea0003800000 */
.L_x_44577:
        /* <DEDUP_REMOVED lines=21> */
.L_x_44586:
[----:B------:R-:W-:Y:S05]  /*45a0*/  BSYNC B1 ;  /* 0x0000000000017941 */ /* 0x000fea0003800000 */
.L_x_44585:
[----:B------:R-:W-:Y:S01]  /*45b0*/  IMAD.SHL.U32 R3, R3, 0x200000, RZ ;  /* 0x0020000003037824 */ /* 0x000fe200078e00ff */
[----:B------:R-:W-:-:S04]  /*45c0*/  LEA R5, R0, 0x37800000, 0x17 ;  /* 0x3780000000057811 */ /* 0x000fc800078eb8ff */
[----:B------:R-:W-:Y:S02]  /*45d0*/  LOP3.LUT R22, R5, R3, R22, 0xfe, !PT ;  /* 0x0000000305167212 */ /* 0x000fe400078efe16 */
.L_x_44584:
[----:B------:R-:W-:Y:S05]  /*45e0*/  BSYNC B0 ;  /* 0x0000000000007941 */ /* 0x000fea0003800000 */
.L_x_44583:
[----:B------:R-:W0:Y:S01]  /*45f0*/  F2I.FTZ.TRUNC.NTZ R22, R22 ;  /* 0x0000001600167305 */ /* 0x000e22000021f100 */
[----:B------:R-:W-:Y:S05]  /*4600*/  BRA `(.L_x_44564) ;  /* 0x0000029000007947 */ /* 0x000fea0003800000 */
.L_x_44576:
        /* <DEDUP_REMOVED lines=14> */
.L_x_44590:
[----:B------:R-:W-:Y:S05]  /*46f0*/  BSYNC B0 ;  /* 0x0000000000007941 */ /* 0x000fea0003800000 */
.L_x_44589:
[----:B------:R-:W0:Y:S01]  /*4700*/  F2I.FTZ.TRUNC.NTZ R22, R22 ;  /* 0x0000001600167305 */ /* 0x000e22000021f100 */
[----:B------:R-:W-:Y:S05]  /*4710*/  BRA `(.L_x_44564) ;  /* 0x0000018000007947 */ /* 0x000fea0003800000 */
.L_x_44563:
        /* <DEDUP_REMOVED lines=21> */
.L_x_44588:
[----:B------:R0:W5:Y:S01]  /*4870*/  LDG.E R22, [R4.64] ;  /* 0x0000002404167981 */ /* 0x000162000c1e1900 */
[----:B------:R-:W-:Y:S05]  /*4880*/  BRA `(.L_x_44564) ;  /* 0x0000001000007947 */ /* 0x000fea0003800000 */
.L_x_44587:
[----:B------:R0:W5:Y:S02]  /*4890*/  LDG.E R22, [R4.64] ;  /* 0x0000002404167981 */ /* 0x000164000c1e1900 */
.L_x_44564:
        /* <DEDUP_REMOVED lines=16> */
.L_x_44594:
[----:B------:R0:W5:Y:S01]  /*49a0*/  LDG.E.U8 R26, [R4.64] ;  /* 0x00000024041a7981 */ /* 0x000162000c1e1100 */
[----:B------:R-:W-:Y:S05]  /*49b0*/  BRA `(.L_x_44596) ;  /* 0x00000d0000007947 */ /* 0x000fea0003800000 */
.L_x_44593:
        /* <DEDUP_REMOVED lines=8> */
.L_x_44598:
[----:B------:R0:W5:Y:S01]  /*4a40*/  LDG.E R26, [R4.64] ;  /* 0x00000024041a7981 */ /* 0x000162000c1e1900 */
[----:B------:R-:W-:Y:S05]  /*4a50*/  BRA `(.L_x_44596) ;  /* 0x00000c6000007947 */ /* 0x000fea0003800000 */
.L_x_44597:
[----:B------:R0:W5:Y:S01]  /*4a60*/  LDG.E.S16 R26, [R4.64] ;  /* 0x00000024041a7981 */ /* 0x000162000c1e1700 */
[----:B------:R-:W-:Y:S05]  /*4a70*/  BRA `(.L_x_44596) ;  /* 0x00000c4000007947 */ /* 0x000fea0003800000 */
.L_x_44592:
        /* <DEDUP_REMOVED lines=9> */
.L_x_44600:
[----:B----4-:R-:W4:Y:S02]  /*4b10*/  LDG.E.U16 R4, [R4.64] ;  /* 0x0000002404047981 */ /* 0x010f24000c1e1500 */
[----:B----4-:R-:W-:-:S06]  /*4b20*/  HADD2.F32 R26, -RZ, R4.H0_H0 ;  /* 0x20000004ff1a7230 */ /* 0x010fcc0000004100 */
[----:B------:R-:W0:Y:S01]  /*4b30*/  F2I.FTZ.TRUNC.NTZ R26, R26 ;  /* 0x0000001a001a7305 */ /* 0x000e22000021f100 */
[----:B------:R-:W-:Y:S05]  /*4b40*/  BRA `(.L_x_44596) ;  /* 0x00000b7000007947 */ /* 0x000fea0003800000 */
.L_x_44599:
        /* <DEDUP_REMOVED lines=9> */
.L_x_44602:
[----:B----4-:R-:W4:Y:S02]  /*4be0*/  LDG.E.U16 R4, [R4.64] ;  /* 0x0000002404047981 */ /* 0x010f24000c1e1500 */
[----:B----4-:R-:W-:-:S06]  /*4bf0*/  HADD2.F32 R26, -RZ, R4.H0_H0 ;  /* 0x20000004ff1a7230 */ /* 0x010fcc0000004100 */
[----:B------:R-:W0:Y:S01]  /*4c00*/  F2I.FTZ.TRUNC.NTZ R26, R26 ;  /* 0x0000001a001a7305 */ /* 0x000e22000021f100 */
[----:B------:R-:W-:Y:S05]  /*4c10*/  BRA `(.L_x_44596) ;  /* 0x00000aa000007947 */ /* 0x000fea0003800000 */
.L_x_44601:
[----:B----4-:R-:W4:Y:S02]  /*4c20*/  LDG.E.64 R4, [R4.64] ;  /* 0x0000002404047981 */ /* 0x010f24000c1e1b00 */
[----:B----4-:R0:W4:Y:S01]  /*4c30*/  F2I.F64.TRUNC R26, R4 ;  /* 0x00000004001a7311 */ /* 0x010122000030d100 */
[----:B------:R-:W-:Y:S05]  /*4c40*/  BRA `(.L_x_44596) ;  /* 0x00000a7000007947 */ /* 0x000fea0003800000 */
.L_x_44591:
        /* <DEDUP_REMOVED lines=12> */
.L_x_44605:
[----:B----4-:R-:W4:Y:S02]  /*4d10*/  LDG.E.64 R4, [R4.64] ;  /* 0x0000002404047981 */ /* 0x010f24000c1e1b00 */
[----:B----4-:R0:W4:Y:S01]  /*4d20*/  F2I.F64.TRUNC R26, R4 ;  /* 0x00000004001a7311 */ /* 0x010122000030d100 */
[----:B------:R-:W-:Y:S05]  /*4d30*/  BRA `(.L_x_44596) ;  /* 0x0000098000007947 */ /* 0x000fea0003800000 */
.L_x_44604:
        /* <DEDUP_REMOVED lines=27> */
.L_x_44607:
        /* <DEDUP_REMOVED lines=14> */
.L_x_44606:
[----:B----4-:R-:W4:Y:S02]  /*4fd0*/  LDG.E.U16 R26, [R4.64] ;  /* 0x00000024041a7981 */ /* 0x010f24000c1e1500 */
[----:B----4-:R-:W-:-:S06]  /*4fe0*/  PRMT R26, RZ, 0x5410, R26 ;  /* 0x00005410ff1a7816 */ /* 0x010fcc000000001a */
[----:B------:R-:W0:Y:S01]  /*4ff0*/  F2I.FTZ.TRUNC.NTZ R26, R26 ;  /* 0x0000001a001a7305 */ /* 0x000e22000021f100 */
[----:B------:R-:W-:Y:S05]  /*5000*/  BRA `(.L_x_44596) ;  /* 0x000006b000007947 */ /* 0x000fea0003800000 */
.L_x_44603:
        /* <DEDUP_REMOVED lines=10> */
.L_x_44610:
        /* <DEDUP_REMOVED lines=21> */
.L_x_44614:
[----:B------:R-:W-:Y:S05]  /*5200*/  BSYNC B1 ;  /* 0x0000000000017941 */ /* 0x000fea0003800000 */
.L_x_44613:
[----:B------:R-:W-:Y:S01]  /*5210*/  IMAD.SHL.U32 R3, R3, 0x100000, RZ ;  /* 0x0010000003037824 */ /* 0x000fe200078e00ff */
[----:B------:R-:W-:-:S04]  /*5220*/  LEA R5, R0, 0x3b800000, 0x17 ;  /* 0x3b80000000057811 */ /* 0x000fc800078eb8ff */
[----:B------:R-:W-:Y:S02]  /*5230*/  LOP3.LUT R26, R5, R3, R26, 0xfe, !PT ;  /* 0x00000003051a7212 */ /* 0x000fe400078efe1a */
.L_x_44612:
[----:B------:R-:W-:Y:S05]  /*5240*/  BSYNC B0 ;  /* 0x0000000000007941 */ /* 0x000fea0003800000 */
.L_x_44611:
[----:B------:R-:W0:Y:S01]  /*5250*/  F2I.FTZ.TRUNC.NTZ R26, R26 ;  /* 0x0000001a001a7305 */ /* 0x000e22000021f100 */
[----:B------:R-:W-:Y:S05]  /*5260*/  BRA `(.L_x_44596) ;  /* 0x0000045000007947 */ /* 0x000fea0003800000 */
.L_x_44609:
        /* <DEDUP_REMOVED lines=21> */
.L_x_44618:
[----:B------:R-:W-:Y:S05]  /*53c0*/  BSYNC B1 ;  /* 0x0000000000017941 */ /* 0x000fea0003800000 */
.L_x_44617:
[----:B------:R-:W-:Y:S01]  /*53d0*/  IMAD.SHL.U32 R3, R3, 0x200000, RZ ;  /* 0x0020000003037824 */ /* 0x000fe200078e00ff */
[----:B------:R-:W-:-:S04]  /*53e0*/  LEA R5, R0, 0x37800000, 0x17 ;  /* 0x3780000000057811 */ /* 0x000fc800078eb8ff */
[----:B------:R-:W-:Y:S02]  /*53f0*/  LOP3.LUT R26, R5, R3, R26, 0xfe, !PT ;  /* 0x00000003051a7212 */ /* 0x000fe400078efe1a */
.L_x_44616:
[----:B------:R-:W-:Y:S05]  /*5400*/  BSYNC B0 ;  /* 0x0000000000007941 */ /* 0x000fea0003800000 */
.L_x_44615:
[----:B------:R-:W0:Y:S01]  /*5410*/  F2I.FTZ.TRUNC.NTZ R26, R26 ;  /* 0x0000001a001a7305 */ /* 0x000e22000021f100 */
[----:B------:R-:W-:Y:S05]  /*5420*/  BRA `(.L_x_44596) ;  /* 0x0000029000007947 */ /* 0x000fea0003800000 */
.L_x_44608:
        /* <DEDUP_REMOVED lines=14> */
.L_x_44622:
[----:B------:R-:W-:Y:S05]  /*5510*/  BSYNC B0 ;  /* 0x0000000000007941 */ /* 0x000fea0003800000 */
.L_x_44621:
[----:B------:R-:W0:Y:S01]  /*5520*/  F2I.FTZ.TRUNC.NTZ R26, R26 ;  /* 0x0000001a001a7305 */ /* 0x000e22000021f100 */
[----:B------:R-:W-:Y:S05]  /*5530*/  BRA `(.L_x_44596) ;  /* 0x0000018000007947 */ /* 0x000fea0003800000 */
.L_x_44595:
        /* <DEDUP_REMOVED lines=21> */
.L_x_44620:
[----:B------:R0:W5:Y:S01]  /*5690*/  LDG.E R26, [R4.64] ;  /* 0x00000024041a7981 */ /* 0x000162000c1e1900 */
[----:B------:R-:W-:Y:S05]  /*56a0*/  BRA `(.L_x_44596) ;  /* 0x0000001000007947 */ /* 0x000fea0003800000 */
.L_x_44619:
[----:B------:R0:W5:Y:S02]  /*56b0*/  LDG.E R26, [R4.64] ;  /* 0x00000024041a7981 */ /* 0x000164000c1e1900 */
.L_x_44596:
[----:B------:R-:W-:-:S03]  /*56c0*/  IADD3 R17, R17, 0x80, RZ ;  /* 0x0000008011117810 */ /* 0x000fc60007ffe0ff */
.L_x_44558:
[----:B------:R-:W-:Y:S05]  /*56d0*/  BSYNC B6 ;  /* 0x0000000000067941 */ /* 0x000fea0003800000 */
.L_x_44557:
[----:B------:R-:W-:Y:S01]  /*56e0*/  ISETP.GE.AND P0, PT, R17, R16, PT ;  /* 0x000000101100720c */ /* 0x000fe20003f06270 */
[----:B------:R-:W-:Y:S01]  /*56f0*/  BSSY B6, `(.L_x_44623) ;  /* 0x00001c7000067945 */ /* 0x000fe20003800000 */
[----:B0-----:R-:W-:-:S11]  /*5700*/  IMAD.MOV.U32 R25, RZ, RZ, RZ ;  /* 0x000000ffff197224 */ /* 0x001fd600078e00ff */
        /* <DEDUP_REMOVED lines=18> */
.L_x_44628:
[----:B------:R0:W5:Y:S01]  /*5830*/  LDG.E.U8 R25, [R4.64] ;  /* 0x0000002404197981 */ /* 0x000162000c1e1100 */
[----:B------:R-:W-:Y:S05]  /*5840*/  BRA `(.L_x_44630) ;  /* 0x00000d0000007947 */ /* 0x000fea0003800000 */
.L_x_44627:
        /* <DEDUP_REMOVED lines=8> */
.L_x_44632:
[----:B------:R0:W5:Y:S01]  /*58d0*/  LDG.E R25, [R4.64] ;  /* 0x0000002404197981 */ /* 0x000162000c1e1900 */
[----:B------:R-:W-:Y:S05]  /*58e0*/  BRA `(.L_x_44630) ;  /* 0x00000c6000007947 */ /* 0x000fea0003800000 */
.L_x_44631:
[----:B------:R0:W5:Y:S01]  /*58f0*/  LDG.E.S16 R25, [R4.64] ;  /* 0x0000002404197981 */ /* 0x000162000c1e1700 */
[----:B------:R-:W-:Y:S05]  /*5900*/  BRA `(.L_x_44630) ;  /* 0x00000c4000007947 */ /* 0x000fea0003800000 */
.L_x_44626:
        /* <DEDUP_REMOVED lines=9> */
.L_x_44634:
[----:B----4-:R-:W4:Y:S02]  /*59a0*/  LDG.E.U16 R4, [R4.64] ;  /* 0x0000002404047981 */ /* 0x010f24000c1e1500 */
[----:B----4-:R-:W-:-:S06]  /*59b0*/  HADD2.F32 R25, -RZ, R4.H0_H0 ;  /* 0x20000004ff197230 */ /* 0x010fcc0000004100 */
[----:B------:R-:W0:Y:S01]  /*59c0*/  F2I.FTZ.TRUNC.NTZ R25, R25 ;  /* 0x0000001900197305 */ /* 0x000e22000021f100 */
[----:B------:R-:W-:Y:S05]  /*59d0*/  BRA `(.L_x_44630) ;  /* 0x00000b7000007947 */ /* 0x000fea0003800000 */
.L_x_44633:
        /* <DEDUP_REMOVED lines=9> */
.L_x_44636:
[----:B----4-:R-:W4:Y:S02]  /*5a70*/  LDG.E.U16 R4, [R4.64] ;  /* 0x0000002404047981 */ /* 0x010f24000c1e1500 */
[----:B----4-:R-:W-:-:S06]  /*5a80*/  HADD2.F32 R25, -RZ, R4.H0_H0 ;  /* 0x20000004ff197230 */ /* 0x010fcc0000004100 */
[----:B------:R-:W0:Y:S01]  /*5a90*/  F2I.FTZ.TRUNC.NTZ R25, R25 ;  /* 0x0000001900197305 */ /* 0x000e22000021f100 */
[----:B------:R-:W-:Y:S05]  /*5aa0*/  BRA `(.L_x_44630) ;  /* 0x00000aa000007947 */ /* 0x000fea0003800000 */
.L_x_44635:
[----:B----4-:R-:W4:Y:S02]  /*5ab0*/  LDG.E.64 R4, [R4.64] ;  /* 0x0000002404047981 */ /* 0x010f24000c1e1b00 */
[----:B----4-:R0:W4:Y:S01]  /*5ac0*/  F2I.F64.TRUNC R25, R4 ;  /* 0x0000000400197311 */ /* 0x010122000030d100 */
[----:B------:R-:W-:Y:S05]  /*5ad0*/  BRA `(.L_x_44630) ;  /* 0x00000a7000007947 */ /* 0x000fea0003800000 */
.L_x_44625:
        /* <DEDUP_REMOVED lines=12> */
.L_x_44639:
[----:B----4-:R-:W4:Y:S02]  /*5ba0*/  LDG.E.64 R4, [R4.64] ;  /* 0x0000002404047981 */ /* 0x010f24000c1e1b00 */
[----:B----4-:R0:W4:Y:S01]  /*5bb0*/  F2I.F64.TRUNC R25, R4 ;  /* 0x0000000400197311 */ /* 0x010122000030d100 */
[----:B------:R-:W-:Y:S05]  /*5bc0*/  BRA `(.L_x_44630) ;  /* 0x0000098000007947 */ /* 0x000fea0003800000 */
.L_x_44638:
        /* <DEDUP_REMOVED lines=27> */
.L_x_44641:
        /* <DEDUP_REMOVED lines=14> */
.L_x_44640:
[----:B----4-:R-:W4:Y:S02]  /*5e60*/  LDG.E.U16 R25, [R4.64] ;  /* 0x0000002404197981 */ /* 0x010f24000c1e1500 */
[----:B----4-:R-:W-:-:S06]  /*5e70*/  PRMT R25, RZ, 0x5410, R25 ;  /* 0x00005410ff197816 */ /* 0x010fcc0000000019 */
[----:B------:R-:W0:Y:S01]  /*5e80*/  F2I.FTZ.TRUNC.NTZ R25, R25 ;  /* 0x0000001900197305 */ /* 0x000e22000021f100 */
[----:B------:R-:W-:Y:S05]  /*5e90*/  BRA `(.L_x_44630) ;  /* 0x000006b000007947 */ /* 0x000fea0003800000 */
.L_x_44637:
        /* <DEDUP_REMOVED lines=10> */
.L_x_44644:
        /* <DEDUP_REMOVED lines=21> */
.L_x_44648:
[----:B------:R-:W-:Y:S05]  /*6090*/  BSYNC B1 ;  /* 0x0000000000017941 */ /* 0x000fea0003800000 */
.L_x_44647:
[----:B------:R-:W-:Y:S01]  /*60a0*/  IMAD.SHL.U32 R3, R3, 0x100000, RZ ;  /* 0x0010000003037824 */ /* 0x000fe200078e00ff */
[----:B------:R-:W-:-:S04]  /*60b0*/  LEA R0, R0, 0x3b800000, 0x17 ;  /* 0x3b80000000007811 */ /* 0x000fc800078eb8ff */
[----:B------:R-:W-:Y:S02]  /*60c0*/  LOP3.LUT R25, R0, R3, R25, 0xfe, !PT ;  /* 0x0000000300197212 */ /* 0x000fe400078efe19 */
.L_x_44646:
[----:B------:R-:W-:Y:S05]  /*60d0*/  BSYNC B0 ;  /* 0x0000000000007941 */ /* 0x000fea0003800000 */
.L_x_44645:
[----:B------:R-:W0:Y:S01]  /*60e0*/  F2I.FTZ.TRUNC.NTZ R25, R25 ;  /* 0x0000001900197305 */ /* 0x000e22000021f100 */
[----:B------:R-:W-:Y:S05]  /*60f0*/  BRA `(.L_x_44630) ;  /* 0x0000045000007947 */ /* 0x000fea0003800000 */
.L_x_44643:
        /* <DEDUP_REMOVED lines=21> */
.L_x_44652:
[----:B------:R-:W-:Y:S05]  /*6250*/  BSYNC B1 ;  /* 0x0000000000017941 */ /* 0x000fea0003800000 */
.L_x_44651:
[----:B------:R-:W-:Y:S01]  /*6260*/  IMAD.SHL.U32 R3, R3, 0x200000, RZ ;  /* 0x0020000003037824 */ /* 0x000fe200078e00ff */
[----:B------:R-:W-:-:S04]  /*6270*/  LEA R0, R0, 0x37800000, 0x17 ;  /* 0x3780000000007811 */ /* 0x000fc800078eb8ff */
[----:B------:R-:W-:Y:S02]  /*6280*/  LOP3.LUT R25, R0, R3, R25, 0xfe, !PT ;  /* 0x0000000300197212 */ /* 0x000fe400078efe19 */
.L_x_44650:
[----:B------:R-:W-:Y:S05]  /*6290*/  BSYNC B0 ;  /* 0x0000000000007941 */ /* 0x000fea0003800000 */
.L_x_44649:
[----:B------:R-:W0:Y:S01]  /*62a0*/  F2I.FTZ.TRUNC.NTZ R25, R25 ;  /* 0x0000001900197305 */ /* 0x000e22000021f100 */
[----:B------:R-:W-:Y:S05]  /*62b0*/  BRA `(.L_x_44630) ;  /* 0x0000029000007947 */ /* 0x000fea0003800000 */
.L_x_44642:
        /* <DEDUP_REMOVED lines=14> */
.L_x_44656:
[----:B------:R-:W-:Y:S05]  /*63a0*/  BSYNC B0 ;  /* 0x0000000000007941 */ /* 0x000fea0003800000 */
.L_x_44655:
[----:B------:R-:W0:Y:S01]  /*63b0*/  F2I.FTZ.TRUNC.NTZ R25, R25 ;  /* 0x0000001900197305 */ /* 0x000e22000021f100 */
[----:B------:R-:W-:Y:S05]  /*63c0*/  BRA `(.L_x_44630) ;  /* 0x0000018000007947 */ /* 0x000fea0003800000 */
.L_x_44629:
        /* <DEDUP_REMOVED lines=21> */
.L_x_44654:
[----:B------:R0:W5:Y:S01]  /*6520*/  LDG.E R25, [R4.64] ;  /* 0x0000002404197981 */ /* 0x000162000c1e1900 */
[----:B------:R-:W-:Y:S05]  /*6530*/  BRA `(.L_x_44630) ;  /* 0x0000001000007947 */ /* 0x000fea0003800000 */
.L_x_44653:
[----:B------:R0:W5:Y:S02]  /*6540*/  LDG.E R25, [R4.64] ;  /* 0x0000002404197981 */ /* 0x000164000c1e1900 */
.L_x_44630:
        /* <DEDUP_REMOVED lines=16> */
.L_x_44660:
[----:B------:R0:W5:Y:S01]  /*6650*/  LDG.E.U8 R18, [R4.64] ;  /* 0x0000002404127981 */ /* 0x000162000c1e1100 */
[----:B------:R-:W-:Y:S05]  /*6660*/  BRA `(.L_x_44624) ;  /* 0x00000cf000007947 */ /* 0x000fea0003800000 */
.L_x_44659:
        /* <DEDUP_REMOVED lines=8> */
.L_x_44663:
[----:B------:R0:W5:Y:S01]  /*66f0*/  LDG.E R18, [R4.64] ;  /* 0x0000002404127981 */ /* 0x000162000c1e1900 */
[----:B------:R-:W-:Y:S05]  /*6700*/  BRA `(.L_x_44624) ;  /* 0x00000c5000007947 */ /* 0x000fea0003800000 */
.L_x_44662:
[----:B------:R0:W5:Y:S01]  /*6710*/  LDG.E.S16 R18, [R4.64] ;  /* 0x0000002404127981 */ /* 0x000162000c1e1700 */
[----:B------:R-:W-:Y:S05]  /*6720*/  BRA `(.L_x_44624) ;  /* 0x00000c3000007947 */ /* 0x000fea0003800000 */
.L_x_44658:
        /* <DEDUP_REMOVED lines=9> */
.L_x_44665:
[----:B----4-:R-:W4:Y:S02]  /*67c0*/  LDG.E.U16 R4, [R4.64] ;  /* 0x0000002404047981 */ /* 0x010f24000c1e1500 */
[----:B----4-:R-:W-:-:S06]  /*67d0*/  HADD2.F32 R18, -RZ, R4.H0_H0 ;  /* 0x20000004ff127230 */ /* 0x010fcc0000004100 */
[----:B------:R-:W0:Y:S01]  /*67e0*/  F2I.FTZ.TRUNC.NTZ R18, R18 ;  /* 0x0000001200127305 */ /* 0x000e22000021f100 */
[----:B------:R-:W-:Y:S05]  /*67f0*/  BRA `(.L_x_44624) ;  /* 0x00000b6000007947 */ /* 0x000fea0003800000 */
.L_x_44664:
        /* <DEDUP_REMOVED lines=9> */
.L_x_44667:
[----:B----4-:R-:W4:Y:S02]  /*6890*/  LDG.E.U16 R4, [R4.64] ;  /* 0x0000002404047981 */ /* 0x010f24000c1e1500 */
[----:B----4-:R-:W-:-:S06]  /*68a0*/  HADD2.F32 R18, -RZ, R4.H0_H0 ;  /* 0x20000004ff127230 */ /* 0x010fcc0000004100 */
[----:B------:R-:W0:Y:S01]  /*68b0*/  F2I.FTZ.TRUNC.NTZ R18, R18 ;  /* 0x0000001200127305 */ /* 0x000e22000021f100 */
[----:B------:R-:W-:Y:S05]  /*68c0*/  BRA `(.L_x_44624) ;  /* 0x00000a9000007947 */ /* 0x000fea0003800000 */
.L_x_44666:
[----:B----4-:R-:W4:Y:S02]  /*68d0*/  LDG.E.64 R18, [R4.64] ;  /* 0x0000002404127981 */ /* 0x010f24000c1e1b00 */
[----:B----4-:R0:W4:Y:S01]  /*68e0*/  F2I.F64.TRUNC R18, R18 ;  /* 0x0000001200127311 */ /* 0x010122000030d100 */
[----:B------:R-:W-:Y:S05]  /*68f0*/  BRA `(.L_x_44624) ;  /* 0x00000a6000007947 */ /* 0x000fea0003800000 */
.L_x_44657:
        /* <DEDUP_REMOVED lines=12> */
.L_x_44670:
[----:B----4-:R-:W4:Y:S02]  /*69c0*/  LDG.E.64 R4, [R4.64] ;  /* 0x0000002404047981 */ /* 0x010f24000c1e1b00 */
[----:B----4-:R0:W4:Y:S01]  /*69d0*/  F2I.F64.TRUNC R18, R4 ;  /* 0x0000000400127311 */ /* 0x010122000030d100 */
[----:B------:R-:W-:Y:S05]  /*69e0*/  BRA `(.L_x_44624) ;  /* 0x0000097000007947 */ /* 0x000fea0003800000 */
.L_x_44669:
        /* <DEDUP_REMOVED lines=27> */
.L_x_44672:
        /* <DEDUP_REMOVED lines=14> */
.L_x_44671:
[----:B----4-:R-:W4:Y:S02]  /*6c80*/  LDG.E.U16 R18, [R4.64] ;  /* 0x0000002404127981 */ /* 0x010f24000c1e1500 */
[----:B----4-:R-:W-:-:S06]  /*6c90*/  PRMT R18, RZ, 0x5410, R18 ;  /* 0x00005410ff127816 */ /* 0x010fcc0000000012 */
[----:B------:R-:W0:Y:S01]  /*6ca0*/  F2I.FTZ.TRUNC.NTZ R18, R18 ;  /* 0x0000001200127305 */ /* 0x000e22000021f100 */
[----:B------:R-:W-:Y:S05]  /*6cb0*/  BRA `(.L_x_44624) ;  /* 0x000006a000007947 */ /* 0x000fea0003800000 */
.L_x_44668:
        /* <DEDUP_REMOVED lines=10> */
.L_x_44675:
        /* <DEDUP_REMOVED lines=21> */
.L_x_44679:
[----:B------:R-:W-:Y:S05]  /*6eb0*/  BSYNC B1 ;  /* 0x0000000000017941 */ /* 0x000fea0003800000 */
.L_x_44678:
[----:B------:R-:W-:Y:S01]  /*6ec0*/  IMAD.SHL.U32 R3, R3, 0x100000, RZ ;  /* 0x0010000003037824 */ /* 0x000fe200078e00ff */
[----:B------:R-:W-:-:S04]  /*6ed0*/  LEA R5, R0, 0x3b800000, 0x17 ;  /* 0x3b80000000057811 */ /* 0x000fc800078eb8ff */
[----:B------:R-:W-:Y:S02]  /*6ee0*/  LOP3.LUT R18, R5, R3, R18, 0xfe, !PT ;  /* 0x0000000305127212 */ /* 0x000fe400078efe12 */
.L_x_44677:
[----:B------:R-:W-:Y:S05]  /*6ef0*/  BSYNC B0 ;  /* 0x0000000000007941 */ /* 0x000fea0003800000 */
.L_x_44676:
[----:B------:R-:W0:Y:S01]  /*6f00*/  F2I.FTZ.TRUNC.NTZ R18, R18 ;  /* 0x0000001200127305 */ /* 0x000e22000021f100 */
[----:B------:R-:W-:Y:S05]  /*6f10*/  BRA `(.L_x_44624) ;  /* 0x0000044000007947 */ /* 0x000fea0003800000 */
.L_x_44674:
        /* <DEDUP_REMOVED lines=21> */
.L_x_44683:
[----:B------:R-:W-:Y:S05]  /*7070*/  BSYNC B1 ;  /* 0x0000000000017941 */ /* 0x000fea0003800000 */
.L_x_44682:
[----:B------:R-:W-:Y:S01]  /*7080*/  IMAD.SHL.U32 R3, R3, 0x200000, RZ ;  /* 0x0020000003037824 */ /* 0x000fe200078e00ff */
[----:B------:R-:W-:-:S04]  /*7090*/  LEA R5, R0, 0x37800000, 0x17 ;  /* 0x3780000000057811 */ /* 0x000fc800078eb8ff */
[----:B------:R-:W-:Y:S02]  /*70a0*/  LOP3.LUT R18, R5, R3, R18, 0xfe, !PT ;  /* 0x0000000305127212 */ /* 0x000fe400078efe12 */
.L_x_44681:
[----:B------:R-:W-:Y:S05]  /*70b0*/  BSYNC B0 ;  /* 0x0000000000007941 */ /* 0x000fea0003800000 */
.L_x_44680:
[----:B------:R-:W0:Y:S01]  /*70c0*/  F2I.FTZ.TRUNC.NTZ R18, R18 ;  /* 0x0000001200127305 */ /* 0x000e22000021f100 */
[----:B------:R-:W-:Y:S05]  /*70d0*/  BRA `(.L_x_44624) ;  /* 0x0000028000007947 */ /* 0x000fea0003800000 */
.L_x_44673:
        /* <DEDUP_REMOVED lines=14> */
.L_x_44687:
[----:B------:R-:W-:Y:S05]  /*71c0*/  BSYNC B0 ;  /* 0x0000000000007941 */ /* 0x000fea0003800000 */
.L_x_44686:
[----:B------:R-:W0:Y:S01]  /*71d0*/  F2I.FTZ.TRUNC.NTZ R18, R18 ;  /* 0x0000001200127305 */ /* 0x000e22000021f100 */
[----:B------:R-:W-:Y:S05]  /*71e0*/  BRA `(.L_x_44624) ;  /* 0x0000017000007947 */ /* 0x000fea0003800000 */
.L_x_44661:
        /* <DEDUP_REMOVED lines=20> */
.L_x_44685:
[----:B------:R0:W5:Y:S01]  /*7330*/  LDG.E R18, [R4.64] ;  /* 0x0000002404127981 */ /* 0x000162000c1e1900 */
[----:B------:R-:W-:Y:S05]  /*7340*/  BRA `(.L_x_44624) ;  /* 0x0000001000007947 */ /* 0x000fea0003800000 */
.L_x_44684:
[----:B------:R0:W5:Y:S02]  /*7350*/  LDG.E R18, [R4.64] ;  /* 0x0000002404127981 */ /* 0x000164000c1e1900 */
.L_x_44624:
[----:B------:R-:W-:Y:S05]  /*7360*/  BSYNC B6 ;  /* 0x0000000000067941 */ /* 0x000fea0003800000 */
.L_x_44623:
        /* <DEDUP_REMOVED lines=34> */
[----:B------:R-:W-:-:S04]  /*7590*/  ISETP.GT.AND P0, PT, R0, -0x1, PT ;  /* 0xffffffff0000780c */ /* 0x000fc80003f04270 */
[----:B------:R-:W-:-:S04]  /*75a0*/  ISETP.EQ.OR P0, PT, R5, RZ, P0 ;  /* 0x000000ff0500720c */ /* 0x000fc80000702670 */
[----:B------:R-:W-:-:S05]  /*75b0*/  SEL R0, R27, RZ, !P0 ;  /* 0x000000ff1b007207 */ /* 0x000fca0004000000 */
[----:B------:R-:W-:Y:S02]  /*75c0*/  IMAD.IADD R0, R5, 0x1, R0 ;  /* 0x0000000105007824 */ /* 0x000fe400078e0200 */
.L_x_44689:
[----:B----4-:R-:W-:Y:S05]  /*75d0*/  BSYNC B0 ;  /* 0x0000000000007941 */ /* 0x010fea0003800000 */
.L_x_44688:
[----:B------:R-:W-:Y:S01]  /*75e0*/  BSSY B0, `(.L_x_44690) ;  /* 0x000001e000007945 */ /* 0x000fe20003800000 */
[----:B------:R-:W-:Y:S05]  /*75f0*/  @P4 BRA `(.L_x_44691) ;  /* 0x000001c000004947 */ /* 0x000fea0003800000 */
[-C--:B---3-5:R-:W-:Y:S02]  /*7600*/  IABS R3, R24.reuse ;  /* 0x0000001800037213 */ /* 0x0a8fe40000000000 */
        /* <DEDUP_REMOVED lines=27> */
.L_x_44691:
[----:B------:R-:W-:Y:S05]  /*77c0*/  BSYNC B0 ;  /* 0x0000000000007941 */ /* 0x000fea0003800000 */
.L_x_44690:
        /* <DEDUP_REMOVED lines=10> */
[----:B------:R0:W4:Y:S02]  /*7870*/  F2I.FTZ.U32.TRUNC.NTZ R5, R4 ;  /* 0x0000000400057305 */ /* 0x000124000021f000 */
[----:B0-----:R-:W-:Y:S02]  /*7880*/  IMAD.MOV.U32 R4, RZ, RZ, RZ ;  /* 0x000000ffff047224 */ /* 0x001fe400078e00ff */
[----:B----4-:R-:W-:-:S04]  /*7890*/  IMAD.MOV R7, RZ, RZ, -R5 ;  /* 0x000000ffff077224 */ /* 0x010fc800078e0a05 */
        /* <DEDUP_REMOVED lines=16> */
.L_x_44693:
[----:B------:R-:W-:Y:S05]  /*79a0*/  BSYNC B0 ;  /* 0x0000000000007941 */ /* 0x000fea0003800000 */
.L_x_44692:
        /* <DEDUP_REMOVED lines=29> */
.L_x_44695:
[----:B------:R-:W-:Y:S05]  /*7b80*/  BSYNC B0 ;  /* 0x0000000000007941 */ /* 0x000fea0003800000 */
.L_x_44694:
        /* <DEDUP_REMOVED lines=20> */
.L_x_44701:
[----:B------:R0:W-:Y:S01]  /*7cd0*/  STG.E.U8 [R8.64], R0 ;  /* 0x0000000008007986 */ /* 0x0001e2000c101124 */
[----:B------:R-:W-:Y:S01]  /*7ce0*/  IMAD.MOV.U32 R19, RZ, RZ, R23 ;  /* 0x000000ffff137224 */ /* 0x000fe200078e0017 */
[----:B------:R-:W-:Y:S05]  /*7cf0*/  BRA `(.L_x_44697) ;  /* 0x00000ed000007947 */ /* 0x000fea0003800000 */
.L_x_44700:
        /* <DEDUP_REMOVED lines=11> */
.L_x_44704:
[----:B------:R0:W-:Y:S01]  /*7db0*/  STG.E [R8.64], R0 ;  /* 0x0000000008007986 */ /* 0x0001e2000c101924 */
[----:B------:R-:W-:Y:S01]  /*7dc0*/  IMAD.MOV.U32 R19, RZ, RZ, R23 ;  /* 0x000000ffff137224 */ /* 0x000fe200078e0017 */
[----:B------:R-:W-:Y:S05]  /*7dd0*/  BRA `(.L_x_44697) ;  /* 0x00000df000007947 */ /* 0x000fea0003800000 */
.L_x_44703:
[----:B------:R0:W-:Y:S01]  /*7de0*/  STG.E.U16 [R8.64], R0 ;  /* 0x0000000008007986 */ /* 0x0001e2000c101524 */
[----:B------:R-:W-:Y:S01]  /*7df0*/  IMAD.MOV.U32 R19, RZ, RZ, R23 ;  /* 0x000000ffff137224 */ /* 0x000fe200078e0017 */
[----:B------:R-:W-:Y:S05]  /*7e00*/  BRA `(.L_x_44697) ;  /* 0x00000dc000007947 */ /* 0x000fea0003800000 */
.L_x_44699:
        /* <DEDUP_REMOVED lines=10> */
.L_x_44706:
[----:B------:R-:W0:Y:S01]  /*7eb0*/  I2F R3, R0 ;  /* 0x0000000000037306 */ /* 0x000e220000201400 */
[----:B------:R-:W-:Y:S01]  /*7ec0*/  IMAD.MOV.U32 R19, RZ, RZ, R23 ;  /* 0x000000ffff137224 */ /* 0x000fe200078e0017 */
[----:B0-----:R-:W-:-:S05]  /*7ed0*/  F2FP.PACK_AB R3, RZ, R3 ;  /* 0x00000003ff03723e */ /* 0x001fca00000000ff */
[----:B------:R0:W-:Y:S01]  /*7ee0*/  STG.E.U16 [R8.64], R3 ;  /* 0x0000000308007986 */ /* 0x0001e2000c101524 */
[----:B------:R-:W-:Y:S05]  /*7ef0*/  BRA `(.L_x_44697) ;  /* 0x00000cd000007947 */ /* 0x000fea0003800000 */
.L_x_44705:
        /* <DEDUP_REMOVED lines=11> */
.L_x_44708:
[----:B------:R-:W0:Y:S01]  /*7fb0*/  I2F R0, R0 ;  /* 0x0000000000007306 */ /* 0x000e220000201400 */
[----:B------:R-:W-:Y:S01]  /*7fc0*/  IMAD.MOV.U32 R19, RZ, RZ, R23 ;  /* 0x000000ffff137224 */ /* 0x000fe200078e0017 */
[----:B0-----:R-:W-:-:S04]  /*7fd0*/  F2FP.PACK_AB R3, RZ, R0 ;  /* 0x00000000ff03723e */ /* 0x001fc800000000ff */
[----:B------:R-:W-:-:S05]  /*7fe0*/  PRMT R3, R3, 0x5410, RZ ;  /* 0x0000541003037816 */ /* 0x000fca00000000ff */
[----:B------:R0:W-:Y:S01]  /*7ff0*/  STG.E [R8.64], R3 ;  /* 0x0000000308007986 */ /* 0x0001e2000c101924 */
[----:B------:R-:W-:Y:S05]  /*8000*/  BRA `(.L_x_44697) ;  /* 0x00000bc000007947 */ /* 0x000fea0003800000 */
.L_x_44707:
[----:B------:R-:W0:Y:S01]  /*8010*/  I2F.F64 R4, R0 ;  /* 0x0000000000047312 */ /* 0x000e220000201c00 */
[----:B------:R-:W-:Y:S01]  /*8020*/  IMAD.MOV.U32 R19, RZ, RZ, R23 ;  /* 0x000000ffff137224 */ /* 0x000fe200078e0017 */
[----:B0-----:R0:W-:Y:S01]  /*8030*/  STG.E.64 [R8.64], R4 ;  /* 0x0000000408007986 */ /* 0x0011e2000c101b24 */
[----:B------:R-:W-:Y:S05]  /*8040*/  BRA `(.L_x_44697) ;  /* 0x00000b8000007947 */ /* 0x000fea0003800000 */
.L_x_44698:
        /* <DEDUP_REMOVED lines=13> */
.L_x_44711:
[----:B------:R-:W0:Y:S01]  /*8120*/  I2F.F64 R4, R0 ;  /* 0x0000000000047312 */ /* 0x000e220000201c00 */
[----:B------:R-:W-:Y:S01]  /*8130*/  CS2R R6, SRZ ;  /* 0x0000000000067805 */ /* 0x000fe2000001ff00 */
[----:B------:R-:W-:-:S04]  /*8140*/  IMAD.MOV.U32 R19, RZ, RZ, R23 ;  /* 0x000000ffff137224 */ /* 0x000fc800078e0017 */
[----:B0-----:R0:W-:Y:S01]  /*8150*/  STG.E.128 [R8.64], R4 ;  /* 0x0000000408007986 */ /* 0x0011e2000c101d24 */
[----:B------:R-:W-:Y:S05]  /*8160*/  BRA `(.L_x_44697) ;  /* 0x00000a6000007947 */ /* 0x000fea0003800000 */
.L_x_44710:
        /* <DEDUP_REMOVED lines=21> */
.L_x_44715:
[----:B------:R-:W-:Y:S05]  /*82c0*/  BSYNC B0 ;  /* 0x0000000000007941 */ /* 0x000fea0003800000 */
.L_x_44714:
[----:B------:R-:W-:Y:S01]  /*82d0*/  LOP3.LUT R3, R3, R4, RZ, 0xfc, !PT ;  /* 0x0000000403037212 */ /* 0x000fe200078efcff */
[----:B------:R-:W-:-:S04]  /*82e0*/  IMAD.MOV.U32 R19, RZ, RZ, R23 ;  /* 0x000000ffff137224 */ /* 0x000fc800078e0017 */
[----:B------:R0:W-:Y:S01]  /*82f0*/  STG.E.U8 [R8.64], R3 ;  /* 0x0000000308007986 */ /* 0x0001e2000c101124 */
[----:B------:R-:W-:Y:S05]  /*8300*/  BRA `(.L_x_44697) ;  /* 0x000008c000007947 */ /* 0x000fea0003800000 */
.L_x_44713:
        /* <DEDUP_REMOVED lines=13> */
.L_x_44717:
[----:B------:R-:W-:Y:S01]  /*83e0*/  IMAD.MOV.U32 R0, RZ, RZ, 0x7f ;  /* 0x0000007fff007424 */ /* 0x000fe200078e00ff */
[----:B------:R-:W-:-:S04]  /*83f0*/  ISETP.GT.U32.AND P0, PT, R3, 0x7f800000, PT ;  /* 0x7f8000000300780c */ /* 0x000fc80003f04070 */
[----:B------:R-:W-:-:S04]  /*8400*/  SEL R0, R0, 0x7c, P0 ;  /* 0x0000007c00007807 */ /* 0x000fc80000000000 */
.L_x_44718:
[----:B------:R-:W-:Y:S05]  /*8410*/  BSYNC B0 ;  /* 0x0000000000007941 */ /* 0x000fea0003800000 */
.L_x_44716:
[----:B------:R-:W-:Y:S01]  /*8420*/  LOP3.LUT R3, R5, 0x80000000, RZ, 0xc0, !PT ;  /* 0x8000000005037812 */ /* 0x000fe200078ec0ff */
[----:B------:R-:W-:-:S03]  /*8430*/  IMAD.MOV.U32 R19, RZ, RZ, R23 ;  /* 0x000000ffff137224 */ /* 0x000fc600078e0017 */
[----:B------:R-:W-:-:S04]  /*8440*/  SHF.R.U32.HI R3, RZ, 0x18, R3 ;  /* 0x00000018ff037819 */ /* 0x000fc80000011603 */
[----:B------:R-:W-:-:S05]  /*8450*/  LOP3.LUT R3, R0, R3, RZ, 0xfc, !PT ;  /* 0x0000000300037212 */ /* 0x000fca00078efcff */
[----:B------:R0:W-:Y:S01]  /*8460*/  STG.E.U8 [R8.64], R3 ;  /* 0x0000000308007986 */ /* 0x0001e2000c101124 */
[----:B------:R-:W-:Y:S05]  /*8470*/  BRA `(.L_x_44697) ;  /* 0x0000075000007947 */ /* 0x000fea0003800000 */
.L_x_44712:
[----:B------:R-:W0:Y:S01]  /*8480*/  I2F R3, R0 ;  /* 0x0000000000037306 */ /* 0x000e220000201400 */
[----:B------:R-:W-:Y:S01]  /*8490*/  IMAD.MOV.U32 R19, RZ, RZ, R23 ;  /* 0x000000ffff137224 */ /* 0x000fe200078e0017 */
[----:B0-----:R-:W-:-:S05]  /*84a0*/  F2FP.BF16.PACK_AB R3, RZ, R3 ;  /* 0x00000003ff03723e */ /* 0x001fca00000010ff */
[----:B------:R0:W-:Y:S01]  /*84b0*/  STG.E.U16 [R8.64], R3 ;  /* 0x0000000308007986 */ /* 0x0001e2000c101524 */
[----:B------:R-:W-:Y:S05]  /*84c0*/  BRA `(.L_x_44697) ;  /* 0x0000070000007947 */ /* 0x000fea0003800000 */
.L_x_44709:
        /* <DEDUP_REMOVED lines=11> */
.L_x_44721:
        /* <DEDUP_REMOVED lines=17> */
.L_x_44724:
[----:B------:R-:W-:-:S04]  /*8690*/  LOP3.LUT R3, R5, 0x80000000, RZ, 0xc0, !PT ;  /* 0x8000000005037812 */ /* 0x000fc800078ec0ff */
[----:B------:R-:W-:-:S04]  /*86a0*/  SHF.R.U32.HI R3, RZ, 0x18, R3 ;  /* 0x00000018ff037819 */ /* 0x000fc80000011603 */
[----:B------:R-:W-:-:S04]  /*86b0*/  LOP3.LUT R0, R0, R3, RZ, 0xfc, !PT ;  /* 0x0000000300007212 */ /* 0x000fc800078efcff */
[----:B------:R-:W-:Y:S02]  /*86c0*/  PRMT R4, R0, 0x7610, R4 ;  /* 0x0000761000047816 */ /* 0x000fe40000000004 */
.L_x_44723:
[----:B------:R-:W-:Y:S05]  /*86d0*/  BSYNC B0 ;  /* 0x0000000000007941 */ /* 0x000fea0003800000 */
.L_x_44722:
[----:B------:R0:W-:Y:S01]  /*86e0*/  STG.E.U8 [R8.64], R4 ;  /* 0x0000000408007986 */ /* 0x0001e2000c101124 */
[----:B------:R-:W-:Y:S01]  /*86f0*/  IMAD.MOV.U32 R19, RZ, RZ, R23 ;  /* 0x000000ffff137224 */ /* 0x000fe200078e0017 */
[----:B------:R-:W-:Y:S05]  /*8700*/  BRA `(.L_x_44697) ;  /* 0x000004c000007947 */ /* 0x000fea0003800000 */
.L_x_44720:
        /* <DEDUP_REMOVED lines=17> */
.L_x_44727:
[----:B------:R-:W-:-:S04]  /*8820*/  LOP3.LUT R3, R5, 0x80000000, RZ, 0xc0, !PT ;  /* 0x8000000005037812 */ /* 0x000fc800078ec0ff */
[----:B------:R-:W-:-:S04]  /*8830*/  SHF.R.U32.HI R3, RZ, 0x18, R3 ;  /* 0x00000018ff037819 */ /* 0x000fc80000011603 */
[----:B------:R-:W-:-:S04]  /*8840*/  LOP3.LUT R0, R0, R3, RZ, 0xfc, !PT ;  /* 0x0000000300007212 */ /* 0x000fc800078efcff */
[----:B------:R-:W-:Y:S02]  /*8850*/  PRMT R4, R0, 0x7610, R4 ;  /* 0x0000761000047816 */ /* 0x000fe40000000004 */
.L_x_44726:
[----:B------:R-:W-:Y:S05]  /*8860*/  BSYNC B0 ;  /* 0x0000000000007941 */ /* 0x000fea0003800000 */
.L_x_44725:
[----:B------:R0:W-:Y:S01]  /*8870*/  STG.E.U8 [R8.64], R4 ;  /* 0x0000000408007986 */ /* 0x0001e2000c101124 */
[----:B------:R-:W-:Y:S01]  /*8880*/  IMAD.MOV.U32 R19, RZ, RZ, R23 ;  /* 0x000000ffff137224 */ /* 0x000fe200078e0017 */
[----:B------:R-:W-:Y:S05]  /*8890*/  BRA `(.L_x_44697) ;  /* 0x0000033000007947 */ /* 0x000fea0003800000 */
.L_x_44719:
        /* <DEDUP_REMOVED lines=23> */
.L_x_44702:
        /* <DEDUP_REMOVED lines=21> */
.L_x_44729:
[--C-:B------:R-:W-:Y:S01]  /*8b60*/  SHF.R.S32.HI R5, RZ, 0x1f, R0.reuse ;  /* 0x0000001fff057819 */ /* 0x100fe20000011400 */
[----:B------:R-:W-:Y:S02]  /*8b70*/  IMAD.MOV.U32 R4, RZ, RZ, R0 ;  /* 0x000000ffff047224 */ /* 0x000fe400078e0000 */
[----:B------:R-:W-:-:S03]  /*8b80*/  IMAD.MOV.U32 R19, RZ, RZ, R23 ;  /* 0x000000ffff137224 */ /* 0x000fc600078e0017 */
[----:B------:R0:W-:Y:S01]  /*8b90*/  STG.E.64 [R8.64], R4 ;  /* 0x0000000408007986 */ /* 0x0001e2000c101b24 */
[----:B------:R-:W-:Y:S05]  /*8ba0*/  BRA `(.L_x_44697) ;  /* 0x0000002000007947 */ /* 0x000fea0003800000 */
.L_x_44728:
[----:B------:R0:W-:Y:S01]  /*8bb0*/  STG.E [R8.64], R0 ;  /* 0x0000000008007986 */ /* 0x0001e2000c101924 */
[----:B------:R-:W-:-:S03]  /*8bc0*/  IMAD.MOV.U32 R19, RZ, RZ, R23 ;  /* 0x000000ffff137224 */ /* 0x000fc600078e0017 */
.L_x_44697:
[----:B------:R-:W-:Y:S05]  /*8bd0*/  BSYNC B6 ;  /* 0x0000000000067941 */ /* 0x000fea0003800000 */
.L_x_44696:
        /* <DEDUP_REMOVED lines=21> */
.L_x_44735:
[----:B---3-5:R0:W-:Y:S01]  /*8d30*/  STG.E.U8 [R8.64], R24 ;  /* 0x0000001808007986 */ /* 0x0281e2000c101124 */
[----:B------:R-:W-:Y:S05]  /*8d40*/  BRA `(.L_x_44737) ;  /* 0x00000d7000007947 */ /* 0x000fea0003800000 */
.L_x_44734:
[----:B------:R-:W-:-:S13]  /*8d50*/  ISETP.NE.AND P0, PT, R0, 0x2, PT ;  /* 0x000000020000780c */ /* 0x000fda0003f05270 */
[----:B------:R-:W-:Y:S05]  /*8d60*/  @!P0 BRA `(.L_x_44738) ;  /* 0x0000009000008947 */ /* 0x000fea0003800000 */
[----:B------:R-:W-:-:S13]  /*8d70*/  ISETP.NE.AND P0, PT, R0, 0x3, PT ;  /* 0x000000030000780c */ /* 0x000fda0003f05270 */
[----:B------:R-:W-:Y:S05]  /*8d80*/  @!P0 BRA `(.L_x_44739) ;  /* 0x0000005000008947 */ /* 0x000fea0003800000 */
[----:B------:R-:W-:-:S13]  /*8d90*/  ISETP.NE.AND P0, PT, R0, 0x4, PT ;  /* 0x000000040000780c */ /* 0x000fda0003f05270 */
[----:B------:R-:W-:Y:S05]  /*8da0*/  @P0 BRA `(.L_x_44736) ;  /* 0x00000b9000000947 */ /* 0x000fea0003800000 */
[----:B---3-5:R-:W-:-:S05]  /*8db0*/  SHF.R.S32.HI R25, RZ, 0x1f, R24 ;  /* 0x0000001fff197819 */ /* 0x028fca0000011418 */
[----:B------:R0:W-:Y:S01]  /*8dc0*/  STG.E.64 [R8.64], R24 ;  /* 0x0000001808007986 */ /* 0x0001e2000c101b24 */
[----:B------:R-:W-:Y:S05]  /*8dd0*/  BRA `(.L_x_44737) ;  /* 0x00000ce000007947 */ /* 0x000fea0003800000 */
.L_x_44739:
[----:B---3-5:R0:W-:Y:S01]  /*8de0*/  STG.E [R8.64], R24 ;  /* 0x0000001808007986 */ /* 0x0281e2000c101924 */
[----:B------:R-:W-:Y:S05]  /*8df0*/  BRA `(.L_x_44737) ;  /* 0x00000cc000007947 */ /* 0x000fea0003800000 */
.L_x_44738:
[----:B---3-5:R0:W-:Y:S01]  /*8e00*/  STG.E.U16 [R8.64], R24 ;  /* 0x0000001808007986 */ /* 0x0281e2000c101524 */
[----:B------:R-:W-:Y:S05]  /*8e10*/  BRA `(.L_x_44737) ;  /* 0x00000ca000007947 */ /* 0x000fea0003800000 */
.L_x_44733:
[----:B------:R-:W-:-:S13]  /*8e20*/  ISETP.GT.AND P0, PT, R0, 0x6, PT ;  /* 0x000000060000780c */ /* 0x000fda0003f04270 */
[----:B------:R-:W-:Y:S05]  /*8e30*/  @P0 BRA `(.L_x_44740) ;  /* 0x000000b000000947 */ /* 0x000fea0003800000 */
[----:B------:R-:W-:-:S13]  /*8e40*/  ISETP.NE.AND P0, PT, R0, 0x5, PT ;  /* 0x000000050000780c */ /* 0x000fda0003f05270 */
[----:B------:R-:W-:Y:S05]  /*8e50*/  @!P0 BRA `(.L_x_44741) ;  /* 0x0000005000008947 */ /* 0x000fea0003800000 */
[----:B------:R-:W-:-:S13]  /*8e60*/  ISETP.NE.AND P0, PT, R0, 0x6, PT ;  /* 0x000000060000780c */ /* 0x000fda0003f05270 */
[----:B------:R-:W-:Y:S05]  /*8e70*/  @P0 BRA `(.L_x_44736) ;  /* 0x00000ac000000947 */ /* 0x000fea0003800000 */
[----:B---3-5:R-:W0:Y:S02]  /*8e80*/  I2F R3, R24 ;  /* 0x0000001800037306 */ /* 0x028e240000201400 */
[----:B0-----:R0:W-:Y:S01]  /*8e90*/  STG.E [R8.64], R3 ;  /* 0x0000000308007986 */ /* 0x0011e2000c101924 */
[----:B------:R-:W-:Y:S05]  /*8ea0*/  BRA `(.L_x_44737) ;  /* 0x00000c1000007947 */ /* 0x000fea0003800000 */
.L_x_44741:
[----:B---3-5:R-:W0:Y:S02]  /*8eb0*/  I2F R0, R24 ;  /* 0x0000001800007306 */ /* 0x028e240000201400 */
[----:B0-----:R-:W-:-:S05]  /*8ec0*/  F2FP.PACK_AB R0, RZ, R0 ;  /* 0x00000000ff00723e */ /* 0x001fca00000000ff */
[----:B------:R0:W-:Y:S01]  /*8ed0*/  STG.E.U16 [R8.64], R0 ;  /* 0x0000000008007986 */ /* 0x0001e2000c101524 */
[----:B------:R-:W-:Y:S05]  /*8ee0*/  BRA `(.L_x_44737) ;  /* 0x00000bd000007947 */ /* 0x000fea0003800000 */
.L_x_44740:
        /* <DEDUP_REMOVED lines=8> */
[----:B0-----:R0:W-:Y:S01]  /*8f70*/  STG.E.64 [R8.64], R24 ;  /* 0x0000001808007986 */ /* 0x0011e2000c101b24 */
[----:B------:R-:W-:Y:S05]  /*8f80*/  BRA `(.L_x_44737) ;  /* 0x00000b3000007947 */ /* 0x000fea0003800000 */
.L_x_44743:
[----:B---3-5:R-:W0:Y:S02]  /*8f90*/  I2F R24, R24 ;  /* 0x0000001800187306 */ /* 0x028e240000201400 */
[----:B0-----:R-:W-:-:S04]  /*8fa0*/  F2FP.PACK_AB R3, RZ, R24 ;  /* 0x00000018ff03723e */ /* 0x001fc800000000ff */
[----:B------:R-:W-:-:S05]  /*8fb0*/  PRMT R3, R3, 0x5410, RZ ;  /* 0x0000541003037816 */ /* 0x000fca00000000ff */
[----:B------:R0:W-:Y:S01]  /*8fc0*/  STG.E [R8.64], R3 ;  /* 0x0000000308007986 */ /* 0x0001e2000c101924 */
[----:B------:R-:W-:Y:S05]  /*8fd0*/  BRA `(.L_x_44737) ;  /* 0x00000ae000007947 */ /* 0x000fea0003800000 */
.L_x_44742:
[----:B---3-5:R-:W0:Y:S02]  /*8fe0*/  I2F.F64 R24, R24 ;  /* 0x0000001800187312 */ /* 0x028e240000201c00 */
[----:B0-----:R0:W-:Y:S01]  /*8ff0*/  STG.E.64 [R8.64], R24 ;  /* 0x0000001808007986 */ /* 0x0011e2000c101b24 */
[----:B------:R-:W-:Y:S05]  /*9000*/  BRA `(.L_x_44737) ;  /* 0x00000ab000007947 */ /* 0x000fea0003800000 */
.L_x_44732:
        /* <DEDUP_REMOVED lines=10> */
[----:B------:R0:W-:Y:S01]  /*90b0*/  STG.E.U8 [R8.64], R3 ;  /* 0x0000000308007986 */ /* 0x0001e2000c101124 */
[----:B------:R-:W-:Y:S05]  /*90c0*/  BRA `(.L_x_44737) ;  /* 0x000009f000007947 */ /* 0x000fea0003800000 */
.L_x_44746:
[----:B---3-5:R-:W0:Y:S01]  /*90d0*/  I2F.F64 R4, R24 ;  /* 0x0000001800047312 */ /* 0x028e220000201c00 */
[----:B------:R-:W-:-:S05]  /*90e0*/  CS2R R6, SRZ ;  /* 0x0000000000067805 */ /* 0x000fca000001ff00 */
[----:B0-----:R0:W-:Y:S01]  /*90f0*/  STG.E.128 [R8.64], R4 ;  /* 0x0000000408007986 */ /* 0x0011e2000c101d24 */
[----:B------:R-:W-:Y:S05]  /*9100*/  BRA `(.L_x_44737) ;  /* 0x000009b000007947 */ /* 0x000fea0003800000 */
.L_x_44745:
        /* <DEDUP_REMOVED lines=21> */
.L_x_44750:
[----:B------:R-:W-:Y:S05]  /*9260*/  BSYNC B0 ;  /* 0x0000000000007941 */ /* 0x000fea0003800000 */
.L_x_44749:
[----:B------:R-:W-:-:S05]  /*9270*/  LOP3.LUT R5, R0, R5, RZ, 0xfc, !PT ;  /* 0x0000000500057212 */ /* 0x000fca00078efcff */
[----:B------:R0:W-:Y:S01]  /*9280*/  STG.E.U8 [R8.64], R5 ;  /* 0x0000000508007986 */ /* 0x0001e2000c101124 */
[----:B------:R-:W-:Y:S05]  /*9290*/  BRA `(.L_x_44737) ;  /* 0x0000082000007947 */ /* 0x000fea0003800000 */
.L_x_44748:
        /* <DEDUP_REMOVED lines=13> */
.L_x_44752:
[----:B------:R-:W-:Y:S01]  /*9370*/  IMAD.MOV.U32 R0, RZ, RZ, 0x7f ;  /* 0x0000007fff007424 */ /* 0x000fe200078e00ff */
[----:B------:R-:W-:-:S04]  /*9380*/  ISETP.GT.U32.AND P0, PT, R3, 0x7f800000, PT ;  /* 0x7f8000000300780c */ /* 0x000fc80003f04070 */
[----:B------:R-:W-:-:S04]  /*9390*/  SEL R0, R0, 0x7c, P0 ;  /* 0x0000007c00007807 */ /* 0x000fc80000000000 */
.L_x_44753:
[----:B------:R-:W-:Y:S05]  /*93a0*/  BSYNC B0 ;  /* 0x0000000000007941 */ /* 0x000fea0003800000 */
.L_x_44751:
[----:B------:R-:W-:-:S04]  /*93b0*/  LOP3.LUT R3, R5, 0x80000000, RZ, 0xc0, !PT ;  /* 0x8000000005037812 */ /* 0x000fc800078ec0ff */
[----:B------:R-:W-:-:S04]  /*93c0*/  SHF.R.U32.HI R3, RZ, 0x18, R3 ;  /* 0x00000018ff037819 */ /* 0x000fc80000011603 */
[----:B------:R-:W-:-:S05]  /*93d0*/  LOP3.LUT R3, R0, R3, RZ, 0xfc, !PT ;  /* 0x0000000300037212 */ /* 0x000fca00078efcff */
[----:B------:R0:W-:Y:S01]  /*93e0*/  STG.E.U8 [R8.64], R3 ;  /* 0x0000000308007986 */ /* 0x0001e2000c101124 */
[----:B------:R-:W-:Y:S05]  /*93f0*/  BRA `(.L_x_44737) ;  /* 0x000006c000007947 */ /* 0x000fea0003800000 */
.L_x_44747:
[----:B---3-5:R-:W0:Y:S02]  /*9400*/  I2F R0, R24 ;  /* 0x0000001800007306 */ /* 0x028e240000201400 */
[----:B0-----:R-:W-:-:S05]  /*9410*/  F2FP.BF16.PACK_AB R0, RZ, R0 ;  /* 0x00000000ff00723e */ /* 0x001fca00000010ff */
[----:B------:R0:W-:Y:S01]  /*9420*/  STG.E.U16 [R8.64], R0 ;  /* 0x0000000008007986 */ /* 0x0001e2000c101524 */
[----:B------:R-:W-:Y:S05]  /*9430*/  BRA `(.L_x_44737) ;  /* 0x0000068000007947 */ /* 0x000fea0003800000 */
.L_x_44744:
        /* <DEDUP_REMOVED lines=10> */
.L_x_44756:
        /* <DEDUP_REMOVED lines=17> */
.L_x_44759:
[----:B------:R-:W-:-:S04]  /*95f0*/  LOP3.LUT R3, R5, 0x80000000, RZ, 0xc0, !PT ;  /* 0x8000000005037812 */ /* 0x000fc800078ec0ff */
[----:B------:R-:W-:-:S04]  /*9600*/  SHF.R.U32.HI R3, RZ, 0x18, R3 ;  /* 0x00000018ff037819 */ /* 0x000fc80000011603 */
[----:B------:R-:W-:-:S04]  /*9610*/  LOP3.LUT R0, R0, R3, RZ, 0xfc, !PT ;  /* 0x0000000300007212 */ /* 0x000fc800078efcff */
[----:B------:R-:W-:Y:S02]  /*9620*/  PRMT R4, R0, 0x7610, R4 ;  /* 0x0000761000047816 */ /* 0x000fe40000000004 */
.L_x_44758:
[----:B------:R-:W-:Y:S05]  /*9630*/  BSYNC B0 ;  /* 0x0000000000007941 */ /* 0x000fea0003800000 */
.L_x_44757:
[----:B------:R0:W-:Y:S01]  /*9640*/  STG.E.U8 [R8.64], R4 ;  /* 0x0000000408007986 */ /* 0x0001e2000c101124 */
[----:B------:R-:W-:Y:S05]  /*9650*/  BRA `(.L_x_44737) ;  /* 0x0000046000007947 */ /* 0x000fea0003800000 */
.L_x_44755:
        /* <DEDUP_REMOVED lines=17> */
.L_x_44762:
[----:B------:R-:W-:-:S04]  /*9770*/  LOP3.LUT R3, R5, 0x80000000, RZ, 0xc0, !PT ;  /* 0x8000000005037812 */ /* 0x000fc800078ec0ff */
[----:B------:R-:W-:-:S04]  /*9780*/  SHF.R.U32.HI R3, RZ, 0x18, R3 ;  /* 0x00000018ff037819 */ /* 0x000fc80000011603 */
[----:B------:R-:W-:-:S04]  /*9790*/  LOP3.LUT R0, R0, R3, RZ, 0xfc, !PT ;  /* 0x0000000300007212 */ /* 0x000fc800078efcff */
[----:B------:R-:W-:Y:S02]  /*97a0*/  PRMT R4, R0, 0x7610, R4 ;  /* 0x0000761000047816 */ /* 0x000fe40000000004 */
.L_x_44761:
[----:B------:R-:W-:Y:S05]  /*97b0*/  BSYNC B0 ;  /* 0x0000000000007941 */ /* 0x000fea0003800000 */
.L_x_44760:
[----:B------:R0:W-:Y:S01]  /*97c0*/  STG.E.U8 [R8.64], R4 ;  /* 0x0000000408007986 */ /* 0x0001e2000c101124 */
[----:B------:R-:W-:Y:S05]  /*97d0*/  BRA `(.L_x_44737) ;  /* 0x000002e000007947 */ /* 0x000fea0003800000 */
.L_x_44754:
        /* <DEDUP_REMOVED lines=22> */
.L_x_44736:
        /* <DEDUP_REMOVED lines=20> */
.L_x_44764:
[----:B---3-5:R-:W-:-:S05]  /*9a80*/  SHF.R.S32.HI R25, RZ, 0x1f, R24 ;  /* 0x0000001fff197819 */ /* 0x028fca0000011418 */
[----:B------:R0:W-:Y:S01]  /*9a90*/  STG.E.64 [R8.64], R24 ;  /* 0x0000001808007986 */ /* 0x0001e2000c101b24 */
[----:B------:R-:W-:Y:S05]  /*9aa0*/  BRA `(.L_x_44737) ;  /* 0x0000001000007947 */ /* 0x000fea0003800000 */
.L_x_44763:
[----:B---3-5:R0:W-:Y:S02]  /*9ab0*/  STG.E [R8.64], R24 ;  /* 0x0000001808007986 */ /* 0x0281e4000c101924 */
.L_x_44737:
        /* <DEDUP_REMOVED lines=21> */
.L_x_44768:
[----:B------:R0:W-:Y:S01]  /*9c10*/  STG.E.U8 [R8.64], R22 ;  /* 0x0000001608007986 */ /* 0x0001e2000c101124 */
[----:B------:R-:W-:Y:S05]  /*9c20*/  BRA `(.L_x_44770) ;  /* 0x00000d7000007947 */ /* 0x000fea0003800000 */
.L_x_44767:
        /* <DEDUP_REMOVED lines=9> */
.L_x_44772:
[----:B------:R0:W-:Y:S01]  /*9cc0*/  STG.E [R8.64], R22 ;  /* 0x0000001608007986 */ /* 0x0001e2000c101924 */
[----:B------:R-:W-:Y:S05]  /*9cd0*/  BRA `(.L_x_44770) ;  /* 0x00000cc000007947 */ /* 0x000fea0003800000 */
.L_x_44771:
[----:B------:R0:W-:Y:S01]  /*9ce0*/  STG.E.U16 [R8.64], R22 ;  /* 0x0000001608007986 */ /* 0x0001e2000c101524 */
[----:B------:R-:W-:Y:S05]  /*9cf0*/  BRA `(.L_x_44770) ;  /* 0x00000ca000007947 */ /* 0x000fea0003800000 */
.L_x_44766:
        /* <DEDUP_REMOVED lines=9> */
.L_x_44774:
[----:B------:R-:W0:Y:S02]  /*9d90*/  I2F R0, R22 ;  /* 0x0000001600007306 */ /* 0x000e240000201400 */
[----:B0-----:R-:W-:-:S05]  /*9da0*/  F2FP.PACK_AB R0, RZ, R0 ;  /* 0x00000000ff00723e */ /* 0x001fca00000000ff */
[----:B------:R0:W-:Y:S01]  /*9db0*/  STG.E.U16 [R8.64], R0 ;  /* 0x0000000008007986 */ /* 0x0001e2000c101524 */
[----:B------:R-:W-:Y:S05]  /*9dc0*/  BRA `(.L_x_44770) ;  /* 0x00000bd000007947 */ /* 0x000fea0003800000 */
.L_x_44773:
        /* <DEDUP_REMOVED lines=10> */
.L_x_44776:
[----:B------:R-:W0:Y:S02]  /*9e70*/  I2F R22, R22 ;  /* 0x0000001600167306 */ /* 0x000e240000201400 */
[----:B0-----:R-:W-:-:S04]  /*9e80*/  F2FP.PACK_AB R3, RZ, R22 ;  /* 0x00000016ff03723e */ /* 0x001fc800000000ff */
[----:B------:R-:W-:-:S05]  /*9e90*/  PRMT R3, R3, 0x5410, RZ ;  /* 0x0000541003037816 */ /* 0x000fca00000000ff */
[----:B------:R0:W-:Y:S01]  /*9ea0*/  STG.E [R8.64], R3 ;  /* 0x0000000308007986 */ /* 0x0001e2000c101924 */
[----:B------:R-:W-:Y:S05]  /*9eb0*/  BRA `(.L_x_44770) ;  /* 0x00000ae000007947 */ /* 0x000fea0003800000 */
.L_x_44775:
[----:B------:R-:W0:Y:S02]  /*9ec0*/  I2F.F64 R22, R22 ;  /* 0x0000001600167312 */ /* 0x000e240000201c00 */
[----:B0-----:R0:W-:Y:S01]  /*9ed0*/  STG.E.64 [R8.64], R22 ;  /* 0x0000001608007986 */ /* 0x0011e2000c101b24 */
[----:B------:R-:W-:Y:S05]  /*9ee0*/  BRA `(.L_x_44770) ;  /* 0x00000ab000007947 */ /* 0x000fea0003800000 */
.L_x_44765:
        /* <DEDUP_REMOVED lines=12> */
.L_x_44779:
[----:B------:R-:W0:Y:S01]  /*9fb0*/  I2F.F64 R4, R22 ;  /* 0x0000001600047312 */ /* 0x000e220000201c00 */
[----:B------:R-:W-:-:S05]  /*9fc0*/  CS2R R6, SRZ ;  /* 0x0000000000067805 */ /* 0x000fca000001ff00 */
[----:B0-----:R0:W-:Y:S01]  /*9fd0*/  STG.E.128 [R8.64], R4 ;  /* 0x0000000408007986 */ /* 0x0011e2000c101d24 */
[----:B------:R-:W-:Y:S05]  /*9fe0*/  BRA `(.L_x_44770) ;  /* 0x000009b000007947 */ /* 0x000fea0003800000 */
.L_x_44778:
        /* <DEDUP_REMOVED lines=21> */
.L_x_44783:
[----:B------:R-:W-:Y:S05]  /*a140*/  BSYNC B0 ;  /* 0x0000000000007941 */ /* 0x000fea0003800000 */
.L_x_44782:
[----:B------:R-:W-:-:S05]  /*a150*/  LOP3.LUT R5, R0, R5, RZ, 0xfc, !PT ;  /* 0x0000000500057212 */ /* 0x000fca00078efcff */
[----:B------:R0:W-:Y:S01]  /*a160*/  STG.E.U8 [R8.64], R5 ;  /* 0x0000000508007986 */ /* 0x0001e2000c101124 */
[----:B------:R-:W-:Y:S05]  /*a170*/  BRA `(.L_x_44770) ;  /* 0x0000082000007947 */ /* 0x000fea0003800000 */
.L_x_44781:
        /* <DEDUP_REMOVED lines=13> */
.L_x_44785:
[----:B------:R-:W-:Y:S01]  /*a250*/  IMAD.MOV.U32 R0, RZ, RZ, 0x7f ;  /* 0x0000007fff007424 */ /* 0x000fe200078e00ff */
[----:B------:R-:W-:-:S04]  /*a260*/  ISETP.GT.U32.AND P0, PT, R3, 0x7f800000, PT ;  /* 0x7f8000000300780c */ /* 0x000fc80003f04070 */
[----:B------:R-:W-:-:S04]  /*a270*/  SEL R0, R0, 0x7c, P0 ;  /* 0x0000007c00007807 */ /* 0x000fc80000000000 */
.L_x_44786:
[----:B------:R-:W-:Y:S05]  /*a280*/  BSYNC B0 ;  /* 0x0000000000007941 */ /* 0x000fea0003800000 */
.L_x_44784:
[----:B------:R-:W-:-:S04]  /*a290*/  LOP3.LUT R3, R5, 0x80000000, RZ, 0xc0, !PT ;  /* 0x8000000005037812 */ /* 0x000fc800078ec0ff */
[----:B------:R-:W-:-:S04]  /*a2a0*/  SHF.R.U32.HI R3, RZ, 0x18, R3 ;  /* 0x00000018ff037819 */ /* 0x000fc80000011603 */
[----:B------:R-:W-:-:S05]  /*a2b0*/  LOP3.LUT R3, R0, R3, RZ, 0xfc, !PT ;  /* 0x0000000300037212 */ /* 0x000fca00078efcff */
[----:B------:R0:W-:Y:S01]  /*a2c0*/  STG.E.U8 [R8.64], R3 ;  /* 0x0000000308007986 */ /* 0x0001e2000c101124 */
[----:B------:R-:W-:Y:S05]  /*a2d0*/  BRA `(.L_x_44770) ;  /* 0x000006c000007947 */ /* 0x000fea0003800000 */
.L_x_44780:
[----:B------:R-:W0:Y:S02]  /*a2e0*/  I2F R0, R22 ;  /* 0x0000001600007306 */ /* 0x000e240000201400 */
[----:B0-----:R-:W-:-:S05]  /*a2f0*/  F2FP.BF16.PACK_AB R0, RZ, R0 ;  /* 0x00000000ff00723e */ /* 0x001fca00000010ff */
[----:B------:R0:W-:Y:S01]  /*a300*/  STG.E.U16 [R8.64], R0 ;  /* 0x0000000008007986 */ /* 0x0001e2000c101524 */
[----:B------:R-:W-:Y:S05]  /*a310*/  BRA `(.L_x_44770) ;  /* 0x0000068000007947 */ /* 0x000fea0003800000 */
.L_x_44777:
        /* <DEDUP_REMOVED lines=10> */
.L_x_44789:
        /* <DEDUP_REMOVED lines=17> */
.L_x_44792:
[----:B------:R-:W-:-:S04]  /*a4d0*/  LOP3.LUT R3, R5, 0x80000000, RZ, 0xc0, !PT ;  /* 0x8000000005037812 */ /* 0x000fc800078ec0ff */
[----:B------:R-:W-:-:S04]  /*a4e0*/  SHF.R.U32.HI R3, RZ, 0x18, R3 ;  /* 0x00000018ff037819 */ /* 0x000fc80000011603 */
[----:B------:R-:W-:-:S04]  /*a4f0*/  LOP3.LUT R0, R0, R3, RZ, 0xfc, !PT ;  /* 0x0000000300007212 */ /* 0x000fc800078efcff */
[----:B------:R-:W-:Y:S02]  /*a500*/  PRMT R4, R0, 0x7610, R4 ;  /* 0x0000761000047816 */ /* 0x000fe40000000004 */
.L_x_44791:
[----:B------:R-:W-:Y:S05]  /*a510*/  BSYNC B0 ;  /* 0x0000000000007941 */ /* 0x000fea0003800000 */
.L_x_44790:
[----:B------:R0:W-:Y:S01]  /*a520*/  STG.E.U8 [R8.64], R4 ;  /* 0x0000000408007986 */ /* 0x0001e2000c101124 */
[----:B------:R-:W-:Y:S05]  /*a530*/  BRA `(.L_x_44770) ;  /* 0x0000046000007947 */ /* 0x000fea0003800000 */
.L_x_44788:
        /* <DEDUP_REMOVED lines=17> */
.L_x_44795:
[----:B------:R-:W-:-:S04]  /*a650*/  LOP3.LUT R3, R5, 0x80000000, RZ, 0xc0, !PT ;  /* 0x8000000005037812 */ /* 0x000fc800078ec0ff */
[----:B------:R-:W-:-:S04]  /*a660*/  SHF.R.U32.HI R3, RZ, 0x18, R3 ;  /* 0x00000018ff037819 */ /* 0x000fc80000011603 */
[----:B------:R-:W-:-:S04]  /*a670*/  LOP3.LUT R0, R0, R3, RZ, 0xfc, !PT ;  /* 0x0000000300007212 */ /* 0x000fc800078efcff */
[----:B------:R-:W-:Y:S02]  /*a680*/  PRMT R4, R0, 0x7610, R4 ;  /* 0x0000761000047816 */ /* 0x000fe40000000004 */
.L_x_44794:
[----:B------:R-:W-:Y:S05]  /*a690*/  BSYNC B0 ;  /* 0x0000000000007941 */ /* 0x000fea0003800000 */
.L_x_44793:
[----:B------:R0:W-:Y:S01]  /*a6a0*/  STG.E.U8 [R8.64], R4 ;  /* 0x0000000408007986 */ /* 0x0001e2000c101124 */
[----:B------:R-:W-:Y:S05]  /*a6b0*/  BRA `(.L_x_44770) ;  /* 0x000002e000007947 */ /* 0x000fea0003800000 */
.L_x_44787:
        /* <DEDUP_REMOVED lines=22> */
.L_x_44769:
        /* <DEDUP_REMOVED lines=20> */
.L_x_44797:
[----:B------:R-:W-:-:S05]  /*a960*/  SHF.R.S32.HI R23, RZ, 0x1f, R22 ;  /* 0x0000001fff177819 */ /* 0x000fca0000011416 */
[----:B------:R0:W-:Y:S01]  /*a970*/  STG.E.64 [R8.64], R22 ;  /* 0x0000001608007986 */ /* 0x0001e2000c101b24 */
[----:B------:R-:W-:Y:S05]  /*a980*/  BRA `(.L_x_44770) ;  /* 0x0000001000007947 */ /* 0x000fea0003800000 */
.L_x_44796:
[----:B------:R0:W-:Y:S02]  /*a990*/  STG.E [R8.64], R22 ;  /* 0x0000001608007986 */ /* 0x0001e4000c101924 */
.L_x_44770:
[----:B------:R-:W-:Y:S02]  /*a9a0*/  IADD3 R19, R19, 0x80, RZ ;  /* 0x0000008013137810 */ /* 0x000fe40007ffe0ff */
.L_x_44731:
[----:B------:R-:W-:Y:S05]  /*a9b0*/  BSYNC B6 ;  /* 0x0000000000067941 */ /* 0x000fea0003800000 */
.L_x_44730:
        /* <DEDUP_REMOVED lines=19> */
.L_x_44801:
[----:B-----5:R-:W-:Y:S01]  /*aaf0*/  STG.E.U8 [R2.64], R18 ;  /* 0x0000001202007986 */ /* 0x020fe2000c101124 */
[----:B------:R-:W-:Y:S05]  /*ab00*/  EXIT ;  /* 0x000000000000794d */ /* 0x000fea0003800000 */
.L_x_44800:
        /* <DEDUP_REMOVED lines=9> */
.L_x_44804:
[----:B-----5:R-:W-:Y:S01]  /*aba0*/  STG.E [R2.64], R18 ;  /* 0x0000001202007986 */ /* 0x020fe2000c101924 */
[----:B------:R-:W-:Y:S05]  /*abb0*/  EXIT ;  /* 0x000000000000794d */ /* 0x000fea0003800000 */
.L_x_44803:
[----:B-----5:R-:W-:Y:S01]  /*abc0*/  STG.E.U16 [R2.64], R18 ;  /* 0x0000001202007986 */ /* 0x020fe2000c101524 */
[----:B------:R-:W-:Y:S05]  /*abd0*/  EXIT ;  /* 0x000000000000794d */ /* 0x000fea0003800000 */
.L_x_44799:
        /* <DEDUP_REMOVED lines=9> */
.L_x_44806:
[----:B-----5:R-:W0:Y:S02]  /*ac70*/  I2F R0, R18 ;  /* 0x0000001200007306 */ /* 0x020e240000201400 */
[----:B0-----:R-:W-:-:S05]  /*ac80*/  F2FP.PACK_AB R0, RZ, R0 ;  /* 0x00000000ff00723e */ /* 0x001fca00000000ff */
[----:B------:R-:W-:Y:S01]  /*ac90*/  STG.E.U16 [R2.64], R0 ;  /* 0x0000000002007986 */ /* 0x000fe2000c101524 */
[----:B------:R-:W-:Y:S05]  /*aca0*/  EXIT ;  /* 0x000000000000794d */ /* 0x000fea0003800000 */
.L_x_44805:
        /* <DEDUP_REMOVED lines=10> */
.L_x_44808:
[----:B-----5:R-:W0:Y:S02]  /*ad50*/  I2F R18, R18 ;  /* 0x0000001200127306 */ /* 0x020e240000201400 */
[----:B0-----:R-:W-:-:S04]  /*ad60*/  F2FP.PACK_AB R5, RZ, R18 ;  /* 0x00000012ff05723e */ /* 0x001fc800000000ff */
[----:B------:R-:W-:-:S05]  /*ad70*/  PRMT R5, R5, 0x5410, RZ ;  /* 0x0000541005057816 */ /* 0x000fca00000000ff */
[----:B------:R-:W-:Y:S01]  /*ad80*/  STG.E [R2.64], R5 ;  /* 0x0000000502007986 */ /* 0x000fe2000c101924 */
[----:B------:R-:W-:Y:S05]  /*ad90*/  EXIT ;  /* 0x000000000000794d */ /* 0x000fea0003800000 */
.L_x_44807:
[----:B-----5:R-:W0:Y:S02]  /*ada0*/  I2F.F64 R18, R18 ;  /* 0x0000001200127312 */ /* 0x020e240000201c00 */
[----:B0-----:R-:W-:Y:S01]  /*adb0*/  STG.E.64 [R2.64], R18 ;  /* 0x0000001202007986 */ /* 0x001fe2000c101b24 */
[----:B------:R-:W-:Y:S05]  /*adc0*/  EXIT ;  /* 0x000000000000794d */ /* 0x000fea0003800000 */
.L_x_44798:
        /* <DEDUP_REMOVED lines=12> */
.L_x_44811:
[----:B-----5:R-:W0:Y:S01]  /*ae90*/  I2F.F64 R4, R18 ;  /* 0x0000001200047312 */ /* 0x020e220000201c00 */
[----:B------:R-:W-:-:S05]  /*aea0*/  CS2R R6, SRZ ;  /* 0x0000000000067805 */ /* 0x000fca000001ff00 */
[----:B0-----:R-:W-:Y:S01]  /*aeb0*/  STG.E.128 [R2.64], R4 ;  /* 0x0000000402007986 */ /* 0x001fe2000c101d24 */
[----:B------:R-:W-:Y:S05]  /*aec0*/  EXIT ;  /* 0x000000000000794d */ /* 0x000fea0003800000 */
.L_x_44810:
        /* <DEDUP_REMOVED lines=21> */
.L_x_44815:
[----:B------:R-:W-:Y:S05]  /*b020*/  BSYNC B0 ;  /* 0x0000000000007941 */ /* 0x000fea0003800000 */
.L_x_44814:
[----:B------:R-:W-:-:S05]  /*b030*/  LOP3.LUT R5, R0, R5, RZ, 0xfc, !PT ;  /* 0x0000000500057212 */ /* 0x000fca00078efcff */
[----:B------:R-:W-:Y:S01]  /*b040*/  STG.E.U8 [R2.64], R5 ;  /* 0x0000000502007986 */ /* 0x000fe2000c101124 */
[----:B------:R-:W-:Y:S05]  /*b050*/  EXIT ;  /* 0x000000000000794d */ /* 0x000fea0003800000 */
.L_x_44813:
        /* <DEDUP_REMOVED lines=13> */
.L_x_44817:
[----:B------:R-:W-:Y:S01]  /*b130*/  IMAD.MOV.U32 R0, RZ, RZ, 0x7f ;  /* 0x0000007fff007424 */ /* 0x000fe200078e00ff */
[----:B------:R-:W-:-:S04]  /*b140*/  ISETP.GT.U32.AND P0, PT, R4, 0x7f800000, PT ;  /* 0x7f8000000400780c */ /* 0x000fc80003f04070 */
[----:B------:R-:W-:-:S04]  /*b150*/  SEL R0, R0, 0x7c, P0 ;  /* 0x0000007c00007807 */ /* 0x000fc80000000000 */
.L_x_44818:
[----:B------:R-:W-:Y:S05]  /*b160*/  BSYNC B0 ;  /* 0x0000000000007941 */ /* 0x000fea0003800000 */
.L_x_44816:
[----:B------:R-:W-:-:S04]  /*b170*/  LOP3.LUT R4, R5, 0x80000000, RZ, 0xc0, !PT ;  /* 0x8000000005047812 */ /* 0x000fc800078ec0ff */
[----:B------:R-:W-:-:S04]  /*b180*/  SHF.R.U32.HI R5, RZ, 0x18, R4 ;  /* 0x00000018ff057819 */ /* 0x000fc80000011604 */
[----:B------:R-:W-:-:S05]  /*b190*/  LOP3.LUT R5, R0, R5, RZ, 0xfc, !PT ;  /* 0x0000000500057212 */ /* 0x000fca00078efcff */
[----:B------:R-:W-:Y:S01]  /*b1a0*/  STG.E.U8 [R2.64], R5 ;  /* 0x0000000502007986 */ /* 0x000fe2000c101124 */
[----:B------:R-:W-:Y:S05]  /*b1b0*/  EXIT ;  /* 0x000000000000794d */ /* 0x000fea0003800000 */
.L_x_44812:
[----:B-----5:R-:W0:Y:S02]  /*b1c0*/  I2F R0, R18 ;  /* 0x0000001200007306 */ /* 0x020e240000201400 */
[----:B0-----:R-:W-:-:S05]  /*b1d0*/  F2FP.BF16.PACK_AB R0, RZ, R0 ;  /* 0x00000000ff00723e */ /* 0x001fca00000010ff */
[----:B------:R-:W-:Y:S01]  /*b1e0*/  STG.E.U16 [R2.64], R0 ;  /* 0x0000000002007986 */ /* 0x000fe2000c101524 */
[----:B------:R-:W-:Y:S05]  /*b1f0*/  EXIT ;  /* 0x000000000000794d */ /* 0x000fea0003800000 */
.L_x_44809:
        /* <DEDUP_REMOVED lines=10> */
.L_x_44821:
        /* <DEDUP_REMOVED lines=17> */
.L_x_44824:
[----:B------:R-:W-:-:S04]  /*b3b0*/  LOP3.LUT R0, R7, 0x80000000, RZ, 0xc0, !PT ;  /* 0x8000000007007812 */ /* 0x000fc800078ec0ff */
[----:B------:R-:W-:-:S04]  /*b3c0*/  SHF.R.U32.HI R5, RZ, 0x18, R0 ;  /* 0x00000018ff057819 */ /* 0x000fc80000011600 */
[----:B------:R-:W-:-:S04]  /*b3d0*/  LOP3.LUT R4, R4, R5, RZ, 0xfc, !PT ;  /* 0x0000000504047212 */ /* 0x000fc800078efcff */
[----:B------:R-:W-:Y:S02]  /*b3e0*/  PRMT R0, R4, 0x7610, R0 ;  /* 0x0000761004007816 */ /* 0x000fe40000000000 */
.L_x_44823:
[----:B------:R-:W-:Y:S05]  /*b3f0*/  BSYNC B0 ;  /* 0x0000000000007941 */ /* 0x000fea0003800000 */
.L_x_44822:
[----:B------:R-:W-:Y:S01]  /*b400*/  STG.E.U8 [R2.64], R0 ;  /* 0x0000000002007986 */ /* 0x000fe2000c101124 */
[----:B------:R-:W-:Y:S05]  /*b410*/  EXIT ;  /* 0x000000000000794d */ /* 0x000fea0003800000 */
.L_x_44820:
        /* <DEDUP_REMOVED lines=17> */
.L_x_44827:
[----:B------:R-:W-:-:S04]  /*b530*/  LOP3.LUT R0, R7, 0x80000000, RZ, 0xc0, !PT ;  /* 0x8000000007007812 */ /* 0x000fc800078ec0ff */
[----:B------:R-:W-:-:S04]  /*b540*/  SHF.R.U32.HI R5, RZ, 0x18, R0 ;  /* 0x00000018ff057819 */ /* 0x000fc80000011600 */
[----:B------:R-:W-:-:S04]  /*b550*/  LOP3.LUT R4, R4, R5, RZ, 0xfc, !PT ;  /* 0x0000000504047212 */ /* 0x000fc800078efcff */
[----:B------:R-:W-:Y:S02]  /*b560*/  PRMT R0, R4, 0x7610, R0 ;  /* 0x0000761004007816 */ /* 0x000fe40000000000 */
.L_x_44826:
[----:B------:R-:W-:Y:S05]  /*b570*/  BSYNC B0 ;  /* 0x0000000000007941 */ /* 0x000fea0003800000 */
.L_x_44825:
[----:B------:R-:W-:Y:S01]  /*b580*/  STG.E.U8 [R2.64], R0 ;  /* 0x0000000002007986 */ /* 0x000fe2000c101124 */
[----:B------:R-:W-:Y:S05]  /*b590*/  EXIT ;  /* 0x000000000000794d */ /* 0x000fea0003800000 */
.L_x_44819:
        /* <DEDUP_REMOVED lines=22> */
.L_x_44802:
        /* <DEDUP_REMOVED lines=20> */
.L_x_44829:
[----:B-----5:R-:W-:-:S05]  /*b840*/  SHF.R.S32.HI R19, RZ, 0x1f, R18 ;  /* 0x0000001fff137819 */ /* 0x020fca0000011412 */
[----:B------:R-:W-:Y:S01]  /*b850*/  STG.E.64 [R2.64], R18 ;  /* 0x0000001202007986 */ /* 0x000fe2000c101b24 */
[----:B------:R-:W-:Y:S05]  /*b860*/  EXIT ;  /* 0x000000000000794d */ /* 0x000fea0003800000 */
.L_x_44828:
[----:B-----5:R-:W-:Y:S01]  /*b870*/  STG.E [R2.64], R18 ;  /* 0x0000001202007986 */ /* 0x020fe2000c101924 */
[----:B------:R-:W-:Y:S05]  /*b880*/  EXIT ;  /* 0x000000000000794d */ /* 0x000fea0003800000 */
.L_x_44830:
        /* <DEDUP_REMOVED lines=15> */
.L_x_50833:


//--------------------- .text._ZN2at6native18elementwise_kernelILi128ELi2EZNS0_22gpu_kernel_impl_nocastINS0_13BinaryFunctorIiiiZZZNS0_21remainder_kernel_cudaERNS_18TensorIteratorBaseEENKUlvE_clEvENKUlvE1_clEvEUliiE_EEEEvS5_RKT_EUliE_EEviT1_ --------------------------
	.section	.text._ZN2at6native18elementwise_kernelILi128ELi2EZNS0_22gpu_kernel_impl_nocastINS0_13BinaryFunctorIiiiZZZNS0_21remainder_kernel_cudaERNS_18TensorIteratorBaseEENKUlvE_clEvENKUlvE1_clEvEUliiE_EEEEvS5_RKT_EUliE_EEviT1_,"ax",@progbits
	.sectioninfo	@"SHI_REGISTERS=15"
	.align	128
        .global         _ZN2at6native18elementwise_kernelILi128ELi2EZNS0_22gpu_kernel_impl_nocastINS0_13BinaryFunctorIiiiZZZNS0_21remainder_kernel_cudaERNS_18TensorIteratorBaseEENKUlvE_clEvENKUlvE1_clEvEUliiE_EEEEvS5_RKT_EUliE_EEviT1_
        .type           _ZN2at6native18elementwise_kernelILi128ELi2EZNS0_22gpu_kernel_impl_nocastINS0_13BinaryFunctorIiiiZZZNS0_21remainder_kernel_cudaERNS_18TensorIteratorBaseEENKUlvE_clEvENKUlvE1_clEvEUliiE_EEEEvS5_RKT_EUliE_EEviT1_,@function
        .size           _ZN2at6native18elementwise_kernelILi128ELi2EZNS0_22gpu_kernel_impl_nocastINS0_13BinaryFunctorIiiiZZZNS0_21remainder_kernel_cudaERNS_18TensorIteratorBaseEENKUlvE_clEvENKUlvE1_clEvEUliiE_EEEEvS5_RKT_EUliE_EEviT1_,(.L_x_50834 - _ZN2at6native18elementwise_kernelILi128ELi2EZNS0_22gpu_kernel_impl_nocastINS0_13BinaryFunctorIiiiZZZNS0_21remainder_kernel_cudaERNS_18TensorIteratorBaseEENKUlvE_clEvENKUlvE1_clEvEUliiE_EEEEvS5_RKT_EUliE_EEviT1_)
        .other          _ZN2at6native18elementwise_kernelILi128ELi2EZNS0_22gpu_kernel_impl_nocastINS0_13BinaryFunctorIiiiZZZNS0_21remainder_kernel_cudaERNS_18TensorIteratorBaseEENKUlvE_clEvENKUlvE1_clEvEUliiE_EEEEvS5_RKT_EUliE_EEviT1_,@"STO_CUDA_ENTRY STV_DEFAULT"
_ZN2at6native18elementwise_kernelILi128ELi2EZNS0_22gpu_kernel_impl_nocastINS0_13BinaryFunctorIiiiZZZNS0_21remainder_kernel_cudaERNS_18TensorIteratorBaseEENKUlvE_clEvENKUlvE1_clEvEUliiE_EEEEvS5_RKT_EUliE_EEviT1_:
.text._ZN2at6native18elementwise_kernelILi128ELi2EZNS0_22gpu_kernel_impl_nocastINS0_13BinaryFunctorIiiiZZZNS0_21remainder_kernel_cudaERNS_18TensorIteratorBaseEENKUlvE_clEvENKUlvE1_clEvEUliiE_EEEEvS5_RKT_EUliE_EEviT1_:
        /* <DEDUP_REMOVED lines=262> */
.L_x_44833:
[----:B------:R-:W-:-:S04]  /*1060*/  IADD3 R4, P0, R4, c[0x0][0x3d8], RZ ;  /* 0x0000f60004047a10 */ /* 0x000fc80007f1e0ff */
[----:B------:R-:W-:-:S05]  /*1070*/  IADD3.X R5, RZ, c[0x0][0x3dc], RZ, P0, !PT ;  /* 0x0000f700ff057a10 */ /* 0x000fca00007fe4ff */
[----:B------:R-:W2:Y:S01]  /*1080*/  LDG.E R12, [R4.64] ;  /* 0x00000004040c7981 */ /* 0x000ea2000c1e1900 */
[----:B------:R-:W-:-:S04]  /*1090*/  IADD3 R6, P0, R3, c[0x0][0x3d0], RZ ;  /* 0x0000f40003067a10 */ /* 0x000fc80007f1e0ff */
[----:B------:R-:W-:-:S05]  /*10a0*/  IADD3.X R7, RZ, c[0x0][0x3d4], RZ, P0, !PT ;  /* 0x0000f500ff077a10 */ /* 0x000fca00007fe4ff */
[----:B------:R0:W3:Y:S01]  /*10b0*/  LDG.E R6, [R6.64] ;  /* 0x0000000406067981 */ /* 0x0000e2000c1e1900 */
        /* <DEDUP_REMOVED lines=22> */
[----:B------:R-:W-:-:S04]  /*1220*/  @!P0 LOP3.LUT R9, RZ, R12, RZ, 0x33, !PT ;  /* 0x0000000cff098212 */ /* 0x000fc800078e33ff */
[----:B------:R-:W-:-:S04]  /*1230*/  LOP3.LUT R3, R9, R12, RZ, 0x3c, !PT ;  /* 0x0000000c09037212 */ /* 0x000fc800078e3cff */
[----:B------:R-:W-:Y:S02]  /*1240*/  ISETP.GT.AND P0, PT, R3, -0x1, PT ;  /* 0xffffffff0300780c */ /* 0x000fe40003f04270 */
[----:B------:R-:W-:Y:S02]  /*1250*/  IADD3.X R3, RZ, c[0x0][0x3cc], RZ, P1, !PT ;  /* 0x0000f300ff037a10 */ /* 0x000fe40000ffe4ff */
[----:B------:R-:W-:-:S04]  /*1260*/  ISETP.EQ.OR P0, PT, R9, RZ, P0 ;  /* 0x000000ff0900720c */ /* 0x000fc80000702670 */
[----:B------:R-:W-:-:S04]  /*1270*/  SEL R4, R12, RZ, !P0 ;  /* 0x000000ff0c047207 */ /* 0x000fc80004000000 */
[----:B------:R-:W-:Y:S02]  /*1280*/  IADD3 R5, R9, R4, RZ ;  /* 0x0000000409057210 */ /* 0x000fe40007ffe0ff */
[----:B------:R-:W-:-:S03]  /*1290*/  IADD3 R9, R0, 0x80, RZ ;  /* 0x0000008000097810 */ /* 0x000fc60007ffe0ff */
[----:B------:R0:W-:Y:S04]  /*12a0*/  STG.E [R2.64], R5 ;  /* 0x0000000502007986 */ /* 0x0001e8000c101904 */
.L_x_44832:
[----:B------:R-:W-:Y:S05]  /*12b0*/  BSYNC B0 ;  /* 0x0000000000007941 */ /* 0x000fea0003800000 */
.L_x_44831:
        /* <DEDUP_REMOVED lines=255> */
.L_x_44834:
        /* <DEDUP_REMOVED lines=8> */
[----:B------:R-:W0:Y:S02]  /*2330*/  I2F.RP R8, R10 ;  /* 0x0000000a00087306 */ /* 0x000e240000209400 */
[----:B------:R-:W-:Y:S02]  /*2340*/  IADD3 R3, RZ, -R3, RZ ;  /* 0x80000003ff037210 */ /* 0x000fe40007ffe0ff */
[----:B---3--:R-:W-:Y:S02]  /*2350*/  IABS R4, R2 ;  /* 0x0000000200047213 */ /* 0x008fe40000000000 */
[----:B------:R-:W-:-:S02]  /*2360*/  ISETP.GE.AND P2, PT, R2, RZ, PT ;  /* 0x000000ff0200720c */ /* 0x000fc40003f46270 */
        /* <DEDUP_REMOVED lines=17> */
[----:B------:R-:W-:Y:S02]  /*2480*/  ISETP.GT.AND P0, PT, R2, -0x1, PT ;  /* 0xffffffff0200780c */ /* 0x000fe40003f04270 */
[----:B------:R-:W-:Y:S02]  /*2490*/  IADD3 R2, P1, R0, c[0x0][0x3c8], RZ ;  /* 0x0000f20000027a10 */ /* 0x000fe40007f3e0ff */
[----:B------:R-:W-:Y:S02]  /*24a0*/  ISETP.EQ.OR P0, PT, R7, RZ, P0 ;  /* 0x000000ff0700720c */ /* 0x000fe40000702670 */
[----:B------:R-:W-:Y:S02]  /*24b0*/  IADD3.X R3, RZ, c[0x0][0x3cc], RZ, P1, !PT ;  /* 0x0000f300ff037a10 */ /* 0x000fe40000ffe4ff */
[----:B------:R-:W-:-:S04]  /*24c0*/  SEL R0, R12, RZ, !P0 ;  /* 0x000000ff0c007207 */ /* 0x000fc80004000000 */
[----:B------:R-:W-:-:S05]  /*24d0*/  IADD3 R7, R7, R0, RZ ;  /* 0x0000000007077210 */ /* 0x000fca0007ffe0ff */
[----:B------:R-:W-:Y:S01]  /*24e0*/  STG.E [R2.64], R7 ;  /* 0x0000000702007986 */ /* 0x000fe2000c101904 */
[----:B------:R-:W-:Y:S05]  /*24f0*/  EXIT ;  /* 0x000000000000794d */ /* 0x000fea0003800000 */
.L_x_44835:
        /* <DEDUP_REMOVED lines=16> */
.L_x_50834:


//--------------------- .text._ZN2at6native27unrolled_elementwise_kernelINS0_13BinaryFunctorIiiiZZZNS0_21remainder_kernel_cudaERNS_18TensorIteratorBaseEENKUlvE_clEvENKUlvE1_clEvEUliiE_EESt5arrayIPcLm3EELi4E23TrivialOffsetCalculatorILi2EjESC_ILi1EjENS0_6memory15LoadWithoutCastENSF_16StoreWithoutCastEEEviT_T0_T2_T3_T4_T5_ --------------------------
	.section	.text._ZN2at6native27unrolled_elementwise_kernelINS0_13BinaryFunctorIiiiZZZNS0_21remainder_kernel_cudaERNS_18TensorIteratorBaseEENKUlvE_clEvENKUlvE1_clEvEUliiE_EESt5arrayIPcLm3EELi4E23TrivialOffsetCalculatorILi2EjESC_ILi1EjENS0_6memory15LoadWithoutCastENSF_16StoreWithoutCastEEEviT_T0_T2_T3_T4_T5_,"ax",@progbits
	.sectioninfo	@"SHI_REGISTERS=29"
	.align	128
        .global         _ZN2at6native27unrolled_elementwise_kernelINS0_13BinaryFunctorIiiiZZZNS0_21remainder_kernel_cudaERNS_18TensorIteratorBaseEENKUlvE_clEvENKUlvE1_clEvEUliiE_EESt5arrayIPcLm3EELi4E23TrivialOffsetCalculatorILi2EjESC_ILi1EjENS0_6memory15LoadWithoutCastENSF_16StoreWithoutCastEEEviT_T0_T2_T3_T4_T5_
        .type           _ZN2at6native27unrolled_elementwise_kernelINS0_13BinaryFunctorIiiiZZZNS0_21remainder_kernel_cudaERNS_18TensorIteratorBaseEENKUlvE_clEvENKUlvE1_clEvEUliiE_EESt5arrayIPcLm3EELi4E23TrivialOffsetCalculatorILi2EjESC_ILi1EjENS0_6memory15LoadWithoutCastENSF_16StoreWithoutCastEEEviT_T0_T2_T3_T4_T5_,@function
        .size           _ZN2at6native27unrolled_elementwise_kernelINS0_13BinaryFunctorIiiiZZZNS0_21remainder_kernel_cudaERNS_18TensorIteratorBaseEENKUlvE_clEvENKUlvE1_clEvEUliiE_EESt5arrayIPcLm3EELi4E23TrivialOffsetCalculatorILi2EjESC_ILi1EjENS0_6memory15LoadWithoutCastENSF_16StoreWithoutCastEEEviT_T0_T2_T3_T4_T5_,(.L_x_50835 - _ZN2at6native27unrolled_elementwise_kernelINS0_13BinaryFunctorIiiiZZZNS0_21remainder_kernel_cudaERNS_18TensorIteratorBaseEENKUlvE_clEvENKUlvE1_clEvEUliiE_EESt5arrayIPcLm3EELi4E23TrivialOffsetCalculatorILi2EjESC_ILi1EjENS0_6memory15LoadWithoutCastENSF_16StoreWithoutCastEEEviT_T0_T2_T3_T4_T5_)
        .other          _ZN2at6native27unrolled_elementwise_kernelINS0_13BinaryFunctorIiiiZZZNS0_21remainder_kernel_cudaERNS_18TensorIteratorBaseEENKUlvE_clEvENKUlvE1_clEvEUliiE_EESt5arrayIPcLm3EELi4E23TrivialOffsetCalculatorILi2EjESC_ILi1EjENS0_6memory15LoadWithoutCastENSF_16StoreWithoutCastEEEviT_T0_T2_T3_T4_T5_,@"STO_CUDA_ENTRY STV_DEFAULT"
_ZN2at6native27unrolled_elementwise_kernelINS0_13BinaryFunctorIiiiZZZNS0_21remainder_kernel_cudaERNS_18TensorIteratorBaseEENKUlvE_clEvENKUlvE1_clEvEUliiE_EESt5arrayIPcLm3EELi4E23TrivialOffsetCalculatorILi2EjESC_ILi1EjENS0_6memory15LoadWithoutCastENSF_16StoreWithoutCastEEEviT_T0_T2_T3_T4_T5_:
.text._ZN2at6native27unrolled_elementwise_kernelINS0_13BinaryFunctorIiiiZZZNS0_21remainder_kernel_cudaERNS_18TensorIteratorBaseEENKUlvE_clEvENKUlvE1_clEvEUliiE_EESt5arrayIPcLm3EELi4E23TrivialOffsetCalculatorILi2EjESC_ILi1EjENS0_6memory15LoadWithoutCastENSF_16StoreWithoutCastEEEviT_T0_T2_T3_T4_T5_:
[----:B------:R-:W-:Y:S02]  /*0000*/  IMAD.MOV.U32 R1, RZ, RZ, c[0x0][0x28] ;  /* 0x00000a00ff017624 */ /* 0x000fe400078e00ff */
[----:B------:R-:W0:Y:S01]  /*0010*/  S2R R6, SR_CTAID.X ;  /* 0x0000000000067919 */ /* 0x000e220000002500 */
[----:B------:R-:W-:Y:S01]  /*0020*/  IMAD.MOV.U32 R5, RZ, RZ, -0x200 ;  /* 0xfffffe00ff057424 */ /* 0x000fe200078e00ff */
[----:B------:R-:W-:Y:S01]  /*0030*/  CS2R R20, SRZ ;  /* 0x0000000000147805 */ /* 0x000fe2000001ff00 */
[----:B------:R-:W-:Y:S01]  /*0040*/  ULDC.64 UR4, c[0x0][0x118] ;  /* 0x0000460000047ab9 */ /* 0x000fe20000000a00 */
[----:B------:R-:W1:Y:S01]  /*0050*/  S2R R18, SR_TID.X ;  /* 0x0000000000127919 */ /* 0x000e620000002100 */
[----:B------:R-:W-:Y:S01]  /*0060*/  CS2R R8, SRZ ;  /* 0x0000000000087805 */ /* 0x000fe2000001ff00 */
        /* <DEDUP_REMOVED lines=8> */
[----:B------:R-:W-:-:S04]  /*00f0*/  @!P1 IMAD.WIDE.U32 R22, R24, R25, c[0x0][0x170] ;  /* 0x00005c0018169625 */ /* 0x000fc800078e0019 */
[----:B------:R-:W-:Y:S01]  /*0100*/  @!P1 IMAD.WIDE.U32 R24, R24, R25, c[0x0][0x178] ;  /* 0x00005e0018189625 */ /* 0x000fe200078e0019 */
[----:B------:R0:W5:Y:S04]  /*0110*/  @!P1 LDG.E R20, [R22.64] ;  /* 0x0000000416149981 */ /* 0x000168000c1e1900 */
[----:B------:R0:W5:Y:S03]  /*0120*/  @!P1 LDG.E R19, [R24.64] ;  /* 0x0000000418139981 */ /* 0x000166000c1e1900 */
[----:B------:R-:W-:Y:S01]  /*0130*/  @!P0 IMAD R2, R6, 0x200, R3 ;  /* 0x0000020006028824 */ /* 0x000fe200078e0203 */
[----:B------:R-:W-:Y:S02]  /*0140*/  @!P0 IADD3 R3, R3, 0x80, RZ ;  /* 0x0000008003038810 */ /* 0x000fe40007ffe0ff */
[----:B------:R-:W-:-:S02]  /*0150*/  @!P0 MOV R11, 0x4 ;  /* 0x00000004000b8802 */ /* 0x000fc40000000f00 */
[----:B------:R-:W-:Y:S01]  /*0160*/  ISETP.GE.AND P3, PT, R3, R5, PT ;  /* 0x000000050300720c */ /* 0x000fe20003f66270 */
[----:B------:R-:W-:Y:S02]  /*0170*/  IMAD.MOV.U32 R7, RZ, RZ, RZ ;  /* 0x000000ffff077224 */ /* 0x000fe400078e00ff */
[----:B------:R-:W-:Y:S01]  /*0180*/  @!P0 IMAD.WIDE.U32 R14, R2, R11, c[0x0][0x170] ;  /* 0x00005c00020e8625 */ /* 0x000fe200078e000b */
[----:B------:R-:W-:-:S03]  /*0190*/  HFMA2.MMA R0, -RZ, RZ, 0, 0 ;  /* 0x00000000ff007435 */ /* 0x000fc600000001ff */
[----:B------:R-:W-:Y:S01]  /*01a0*/  IMAD.MOV.U32 R4, RZ, RZ, RZ ;  /* 0x000000ffff047224 */ /* 0x000fe200078e00ff */
[----:B------:R1:W5:Y:S05]  /*01b0*/  @!P0 LDG.E R21, [R14.64] ;  /* 0x000000040e158981 */ /* 0x00036a000c1e1900 */
[----:B------:R-:W-:Y:S01]  /*01c0*/  @!P3 IMAD R12, R6, 0x200, R3 ;  /* 0x00000200060cb824 */ /* 0x000fe200078e0203 */
[----:B------:R-:W-:-:S04]  /*01d0*/  @!P3 IADD3 R3, R3, 0x80, RZ ;  /* 0x000000800303b810 */ /* 0x000fc80007ffe0ff */
[----:B------:R-:W-:Y:S01]  /*01e0*/  ISETP.GE.AND P2, PT, R3, R5, PT ;  /* 0x000000050300720c */ /* 0x000fe20003f46270 */
[----:B------:R-:W-:-:S12]  /*01f0*/  @!P3 IMAD.MOV.U32 R13, RZ, RZ, 0x4 ;  /* 0x00000004ff0db424 */ /* 0x000fd800078e00ff */
[----:B------:R-:W-:Y:S02]  /*0200*/  @!P2 IMAD R16, R6, 0x200, R3 ;  /* 0x000002000610a824 */ /* 0x000fe400078e0203 */
[----:B------:R-:W-:-:S04]  /*0210*/  @!P0 IMAD.WIDE.U32 R2, R2, R11, c[0x0][0x178] ;  /* 0x00005e0002028625 */ /* 0x000fc800078e000b */
[CC--:B------:R-:W-:Y:S01]  /*0220*/  @!P3 IMAD.WIDE.U32 R10, R12.reuse, R13.reuse, c[0x0][0x170] ;  /* 0x00005c000c0ab625 */ /* 0x0c0fe200078e000d */
[----:B------:R2:W5:Y:S03]  /*0230*/  @!P0 LDG.E R9, [R2.64] ;  /* 0x0000000402098981 */ /* 0x000566000c1e1900 */
[----:B------:R-:W-:Y:S01]  /*0240*/  @!P2 IMAD.MOV.U32 R17, RZ, RZ, 0x4 ;  /* 0x00000004ff11a424 */ /* 0x000fe200078e00ff */
[----:B------:R3:W5:Y:S01]  /*0250*/  @!P3 LDG.E R7, [R10.64] ;  /* 0x000000040a07b981 */ /* 0x000762000c1e1900 */
[----:B------:R-:W-:-:S04]  /*0260*/  @!P3 IMAD.WIDE.U32 R12, R12, R13, c[0x0][0x178] ;  /* 0x00005e000c0cb625 */ /* 0x000fc800078e000d */
[CC--:B-1----:R-:W-:Y:S01]  /*0270*/  @!P2 IMAD.WIDE.U32 R14, R16.reuse, R17.reuse, c[0x0][0x170] ;  /* 0x00005c00100ea625 */ /* 0x0c2fe200078e0011 */
[----:B------:R1:W5:Y:S03]  /*0280*/  @!P3 LDG.E R8, [R12.64] ;  /* 0x000000040c08b981 */ /* 0x000366000c1e1900 */
[----:B---3--:R-:W-:Y:S01]  /*0290*/  IMAD.MOV.U32 R10, RZ, RZ, R18 ;  /* 0x000000ffff0a7224 */ /* 0x008fe200078e0012 */
[----:B------:R0:W5:Y:S01]  /*02a0*/  @!P2 LDG.E R4, [R14.64] ;  /* 0x000000040e04a981 */ /* 0x000162000c1e1900 */
[----:B------:R-:W-:-:S03]  /*02b0*/  @!P2 IMAD.WIDE.U32 R16, R16, R17, c[0x0][0x178] ;  /* 0x00005e001010a625 */ /* 0x000fc600078e0011 */
[C---:B------:R-:W-:Y:S02]  /*02c0*/  IADD3 R26, R10.reuse, 0x80, RZ ;  /* 0x000000800a1a7810 */ /* 0x040fe40007ffe0ff */
[C---:B--2---:R-:W-:Y:S01]  /*02d0*/  IADD3 R2, R10.reuse, 0x100, RZ ;  /* 0x000001000a027810 */ /* 0x044fe20007ffe0ff */
[----:B------:R0:W5:Y:S01]  /*02e0*/  @!P2 LDG.E R0, [R16.64] ;  /* 0x000000041000a981 */ /* 0x000162000c1e1900 */
[----:B-1----:R-:W-:Y:S01]  /*02f0*/  IADD3 R12, R10, 0x180, RZ ;  /* 0x000001800a0c7810 */ /* 0x002fe20007ffe0ff */
[----:B------:R-:W-:Y:S01]  /*0300*/  @!P1 IMAD.MOV.U32 R10, RZ, RZ, R26 ;  /* 0x000000ffff0a9224 */ /* 0x000fe200078e001a */
[-C--:B------:R-:W-:Y:S01]  /*0310*/  ISETP.GE.AND P2, PT, R2, R5.reuse, PT ;  /* 0x000000050200720c */ /* 0x080fe20003f46270 */
[----:B------:R-:W-:Y:S01]  /*0320*/  @!P1 IMAD R2, R6, 0x200, R18 ;  /* 0x0000020006029824 */ /* 0x000fe200078e0212 */
[----:B------:R-:W-:Y:S01]  /*0330*/  @!P1 MOV R3, 0x4 ;  /* 0x0000000400039802 */ /* 0x000fe20000000f00 */
[----:B------:R-:W-:Y:S01]  /*0340*/  BSSY B0, `(.L_x_44836) ;  /* 0x0000022000007945 */ /* 0x000fe20003800000 */
[----:B------:R-:W-:-:S02]  /*0350*/  ISETP.GE.AND P5, PT, R26, R5, PT ;  /* 0x000000051a00720c */ /* 0x000fc40003fa6270 */
[----:B------:R-:W-:Y:S01]  /*0360*/  ISETP.GE.AND P3, PT, R12, R5, PT ;  /* 0x000000050c00720c */ /* 0x000fe20003f66270 */
[----:B------:R-:W-:Y:S01]  /*0370*/  @!P1 IMAD.WIDE.U32 R2, R2, R3, c[0x0][0x168] ;  /* 0x00005a0002029625 */ /* 0x000fe200078e0003 */
[----:B------:R-:W-:Y:S01]  /*0380*/  ISETP.GE.AND P4, PT, R10, R5, PT ;  /* 0x000000050a00720c */ /* 0x000fe20003f86270 */
[----:B------:R-:W-:Y:S07]  /*0390*/  @P1 BRA `(.L_x_44837) ;  /* 0x000001c000001947 */ /* 0x000fee0003800000 */
[-C--:B0----5:R-:W-:Y:S02]  /*03a0*/  IABS R11, R19.reuse ;  /* 0x00000013000b7213 */ /* 0x0a1fe40000000000 */
        /* <DEDUP_REMOVED lines=21> */
[----:B------:R-:W-:-:S04]  /*0500*/  @!P6 LOP3.LUT R12, RZ, R19, RZ, 0x33, !PT ;  /* 0x00000013ff0ce212 */ /* 0x000fc800078e33ff */
[----:B------:R-:W-:-:S04]  /*0510*/  LOP3.LUT R11, R12, R19, RZ, 0x3c, !PT ;  /* 0x000000130c0b7212 */ /* 0x000fc800078e3cff */
[----:B------:R-:W-:-:S04]  /*0520*/  ISETP.GT.AND P0, PT, R11, -0x1, PT ;  /* 0xffffffff0b00780c */ /* 0x000fc80003f04270 */
[----:B------:R-:W-:-:S04]  /*0530*/  ISETP.EQ.OR P0, PT, R12, RZ, P0 ;  /* 0x000000ff0c00720c */ /* 0x000fc80000702670 */
[----:B------:R-:W-:-:S05]  /*0540*/  SEL R11, R19, RZ, !P0 ;  /* 0x000000ff130b7207 */ /* 0x000fca0004000000 */
[----:B------:R-:W-:Y:S02]  /*0550*/  IMAD.IADD R11, R12, 0x1, R11 ;  /* 0x000000010c0b7824 */ /* 0x000fe400078e020b */
.L_x_44837:
[----:B0-----:R-:W-:Y:S05]  /*0560*/  BSYNC B0 ;  /* 0x0000000000007941 */ /* 0x001fea0003800000 */
.L_x_44836:
[----:B------:R-:W-:Y:S01]  /*0570*/  BSSY B0, `(.L_x_44838) ;  /* 0x000001e000007945 */ /* 0x000fe20003800000 */
[----:B------:R-:W-:Y:S05]  /*0580*/  @P5 BRA `(.L_x_44839) ;  /* 0x000001c000005947 */ /* 0x000fea0003800000 */
[-C--:B-----5:R-:W-:Y:S02]  /*0590*/  IABS R16, R9.reuse ;  /* 0x0000000900107213 */ /* 0x0a0fe40000000000 */
        /* <DEDUP_REMOVED lines=27> */
.L_x_44839:
[----:B------:R-:W-:Y:S05]  /*0750*/  BSYNC B0 ;  /* 0x0000000000007941 */ /* 0x000fea0003800000 */
.L_x_44838:
[----:B------:R-:W-:Y:S01]  /*0760*/  BSSY B0, `(.L_x_44840) ;  /* 0x000001e000007945 */ /* 0x000fe20003800000 */
[----:B------:R-:W-:Y:S05]  /*0770*/  @P2 BRA `(.L_x_44841) ;  /* 0x000001c000002947 */ /* 0x000fea0003800000 */
[-C--:B-----5:R-:W-:Y:S02]  /*0780*/  IABS R16, R8.reuse ;  /* 0x0000000800107213 */ /* 0x0a0fe40000000000 */
        /* <DEDUP_REMOVED lines=25> */
[----:B------:R-:W-:-:S04]  /*0920*/  SEL R8, R8, RZ, !P0 ;  /* 0x000000ff08087207 */ /* 0x000fc80004000000 */
[----:B------:R-:W-:Y:S02]  /*0930*/  IADD3 R7, R13, R8, RZ ;  /* 0x000000080d077210 */ /* 0x000fe40007ffe0ff */
.L_x_44841:
[----:B------:R-:W-:Y:S05]  /*0940*/  BSYNC B0 ;  /* 0x0000000000007941 */ /* 0x000fea0003800000 */
.L_x_44840:
        /* <DEDUP_REMOVED lines=30> */
.L_x_44843:
[----:B------:R-:W-:Y:S05]  /*0b30*/  BSYNC B0 ;  /* 0x0000000000007941 */ /* 0x000fea0003800000 */
.L_x_44842:
[----:B------:R0:W-:Y:S01]  /*0b40*/  @!P1 STG.E [R2.64], R11 ;  /* 0x0000000b02009986 */ /* 0x0001e2000c101904 */
[----:B------:R-:W-:Y:S01]  /*0b50*/  BSSY B0, `(.L_x_44844) ;  /* 0x000000c000007945 */ /* 0x000fe20003800000 */
[----:B------:R-:W-:Y:S05]  /*0b60*/  @P4 BRA `(.L_x_44845) ;  /* 0x000000a000004947 */ /* 0x000fea0003800000 */
[----:B0-----:R-:W-:Y:S01]  /*0b70*/  IMAD R2, R6, 0x200, R10 ;  /* 0x0000020006027824 */ /* 0x001fe200078e020a */
[----:B------:R-:W-:Y:S01]  /*0b80*/  IADD3 R10, R10, 0x80, RZ ;  /* 0x000000800a0a7810 */ /* 0x000fe20007ffe0ff */
[----:B------:R-:W-:-:S03]  /*0b90*/  HFMA2.MMA R13, -RZ, RZ, 0, 2.384185791015625e-07 ;  /* 0x00000004ff0d7435 */ /* 0x000fc600000001ff */
[----:B------:R-:W-:-:S07]  /*0ba0*/  ISETP.GE.AND P0, PT, R10, R5, PT ;  /* 0x000000050a00720c */ /* 0x000fce0003f06270 */
[----:B------:R-:W-:-:S05]  /*0bb0*/  IMAD.WIDE.U32 R2, R2, R13, c[0x0][0x168] ;  /* 0x00005a0002027625 */ /* 0x000fca00078e000d */
[----:B-----5:R0:W-:Y:S01]  /*0bc0*/  STG.E [R2.64], R9 ;  /* 0x0000000902007986 */ /* 0x0201e2000c101904 */
[----:B------:R-:W-:Y:S01]  /*0bd0*/  @!P0 IMAD R12, R6, 0x200, R10 ;  /* 0x00000200060c8824 */ /* 0x000fe200078e020a */
[----:B------:R-:W-:-:S03]  /*0be0*/  @!P0 IADD3 R10, R10, 0x80, RZ ;  /* 0x000000800a0a8810 */ /* 0x000fc60007ffe0ff */
[----:B------:R-:W-:-:S05]  /*0bf0*/  @!P0 IMAD.WIDE.U32 R12, R12, R13, c[0x0][0x168] ;  /* 0x00005a000c0c8625 */ /* 0x000fca00078e000d */
[----:B------:R0:W-:Y:S02]  /*0c00*/  @!P0 STG.E [R12.64], R7 ;  /* 0x000000070c008986 */ /* 0x0001e4000c101904 */
.L_x_44845:
[----:B------:R-:W-:Y:S05]  /*0c10*/  BSYNC B0 ;  /* 0x0000000000007941 */ /* 0x000fea0003800000 */
.L_x_44844:
[----:B------:R-:W-:-:S13]  /*0c20*/  ISETP.GE.AND P0, PT, R10, R5, PT ;  /* 0x000000050a00720c */ /* 0x000fda0003f06270 */
[----:B------:R-:W-:Y:S05]  /*0c30*/  @P0 EXIT ;  /* 0x000000000000094d */ /* 0x000fea0003800000 */
[----:B0-----:R-:W-:Y:S02]  /*0c40*/  IMAD R2, R6, 0x200, R10 ;  /* 0x0000020006027824 */ /* 0x001fe400078e020a */
[----:B------:R-:W-:-:S04]  /*0c50*/  IMAD.MOV.U32 R3, RZ, RZ, 0x4 ;  /* 0x00000004ff037424 */ /* 0x000fc800078e00ff */
[----:B------:R-:W-:-:S05]  /*0c60*/  IMAD.WIDE.U32 R2, R2, R3, c[0x0][0x168] ;  /* 0x00005a0002027625 */ /* 0x000fca00078e0003 */
[----:B------:R-:W-:Y:S01]  /*0c70*/  STG.E [R2.64], R15 ;  /* 0x0000000f02007986 */ /* 0x000fe2000c101904 */
[----:B------:R-:W-:Y:S05]  /*0c80*/  EXIT ;  /* 0x000000000000794d */ /* 0x000fea0003800000 */
.L_x_44846:
        /* <DEDUP_REMOVED lines=15> */
.L_x_50835:


//--------------------- .text._ZN2at6native29vectorized_elementwise_kernelILi2ENS0_13BinaryFunctorIiiiZZZNS0_21remainder_kernel_cudaERNS_18TensorIteratorBaseEENKUlvE_clEvENKUlvE1_clEvEUliiE_EESt5arrayIPcLm3EEEEviT0_T1_ --------------------------
	.section	.text._ZN2at6native29vectorized_elementwise_kernelILi2ENS0_13BinaryFunctorIiiiZZZNS0_21remainder_kernel_cudaERNS_18TensorIteratorBaseEENKUlvE_clEvENKUlvE1_clEvEUliiE_EESt5arrayIPcLm3EEEEviT0_T1_,"ax",@progbits
	.sectioninfo	@"SHI_REGISTERS=32"
	.align	128
        .global         _ZN2at6native29vectorized_elementwise_kernelILi2ENS0_13BinaryFunctorIiiiZZZNS0_21remainder_kernel_cudaERNS_18TensorIteratorBaseEENKUlvE_clEvENKUlvE1_clEvEUliiE_EESt5arrayIPcLm3EEEEviT0_T1_
        .type           _ZN2at6native29vectorized_elementwise_kernelILi2ENS0_13BinaryFunctorIiiiZZZNS0_21remainder_kernel_cudaERNS_18TensorIteratorBaseEENKUlvE_clEvENKUlvE1_clEvEUliiE_EESt5arrayIPcLm3EEEEviT0_T1_,@function
        .size           _ZN2at6native29vectorized_elementwise_kernelILi2ENS0_13BinaryFunctorIiiiZZZNS0_21remainder_kernel_cudaERNS_18TensorIteratorBaseEENKUlvE_clEvENKUlvE1_clEvEUliiE_EESt5arrayIPcLm3EEEEviT0_T1_,(.L_x_50836 - _ZN2at6native29vectorized_elementwise_kernelILi2ENS0_13BinaryFunctorIiiiZZZNS0_21remainder_kernel_cudaERNS_18TensorIteratorBaseEENKUlvE_clEvENKUlvE1_clEvEUliiE_EESt5arrayIPcLm3EEEEviT0_T1_)
        .other          _ZN2at6native29vectorized_elementwise_kernelILi2ENS0_13BinaryFunctorIiiiZZZNS0_21remainder_kernel_cudaERNS_18TensorIteratorBaseEENKUlvE_clEvENKUlvE1_clEvEUliiE_EESt5arrayIPcLm3EEEEviT0_T1_,@"STO_CUDA_ENTRY STV_DEFAULT"
_ZN2at6native29vectorized_elementwise_kernelILi2ENS0_13BinaryFunctorIiiiZZZNS0_21remainder_kernel_cudaERNS_18TensorIteratorBaseEENKUlvE_clEvENKUlvE1_clEvEUliiE_EESt5arrayIPcLm3EEEEviT0_T1_:
.text._ZN2at6native29vectorized_elementwise_kernelILi2ENS0_13BinaryFunctorIiiiZZZNS0_21remainder_kernel_cudaERNS_18TensorIteratorBaseEENKUlvE_clEvENKUlvE1_clEvEUliiE_EESt5arrayIPcLm3EEEEviT0_T1_:
        /* <DEDUP_REMOVED lines=16> */
[----:B------:R0:W5:Y:S01]  /*0100*/  LDG.E.64 R18, [R22.64+0x400] ;  /* 0x0004000416127981 */ /* 0x000162000c1e1b00 */
[----:B------:R-:W-:-:S06]  /*0110*/  IMAD.WIDE.U32 R8, R9, R8, c[0x0][0x168] ;  /* 0x00005a0009087625 */ /* 0x000fcc00078e0008 */
[----:B------:R-:W-:Y:S01]  /*0120*/  IMAD.WIDE R8, R17, 0x8, R8 ;  /* 0x0000000811087825 */ /* 0x000fe200078e0208 */
[----:B--2---:R-:W-:Y:S02]  /*0130*/  IABS R4, R6 ;  /* 0x0000000600047213 */ /* 0x004fe40000000000 */
[----:B------:R-:W-:Y:S02]  /*0140*/  IABS R5, R7 ;  /* 0x0000000700057213 */ /* 0x000fe40000000000 */
[----:B------:R-:W1:Y:S01]  /*0150*/  I2F.RP R0, R4 ;  /* 0x0000000400007306 */ /* 0x000e620000209400 */
[----:B---3--:R-:W-:-:S07]  /*0160*/  IABS R25, R14 ;  /* 0x0000000e00197213 */ /* 0x008fce0000000000 */
[----:B------:R-:W2:Y:S08]  /*0170*/  I2F.RP R16, R5 ;  /* 0x0000000500107306 */ /* 0x000eb00000209400 */
[----:B-1----:R-:W1:Y:S08]  /*0180*/  MUFU.RCP R0, R0 ;  /* 0x0000000000007308 */ /* 0x002e700000001000 */
[----:B--2---:R-:W2:Y:S01]  /*0190*/  MUFU.RCP R16, R16 ;  /* 0x0000001000107308 */ /* 0x004ea20000001000 */
[----:B-1----:R-:W-:-:S07]  /*01a0*/  IADD3 R12, R0, 0xffffffe, RZ ;  /* 0x0ffffffe000c7810 */ /* 0x002fce0007ffe0ff */
[----:B------:R-:W1:Y:S08]  /*01b0*/  I2F.RP R24, R25 ;  /* 0x0000001900187306 */ /* 0x000e700000209400 */
[----:B------:R3:W0:Y:S01]  /*01c0*/  F2I.FTZ.U32.TRUNC.NTZ R13, R12 ;  /* 0x0000000c000d7305 */ /* 0x000622000021f000 */
[----:B--2---:R-:W-:-:S07]  /*01d0*/  IADD3 R26, R16, 0xffffffe, RZ ;  /* 0x0ffffffe101a7810 */ /* 0x004fce0007ffe0ff */
[----:B-1----:R-:W1:Y:S01]  /*01e0*/  MUFU.RCP R24, R24 ;  /* 0x0000001800187308 */ /* 0x002e620000001000 */
[----:B---3--:R-:W-:Y:S02]  /*01f0*/  IMAD.MOV.U32 R12, RZ, RZ, RZ ;  /* 0x000000ffff0c7224 */ /* 0x008fe400078e00ff */
[----:B0-----:R-:W-:-:S04]  /*0200*/  IMAD.MOV R29, RZ, RZ, -R13 ;  /* 0x000000ffff1d7224 */ /* 0x001fc800078e0a0d */
[----:B------:R-:W-:-:S04]  /*0210*/  IMAD R29, R29, R4, RZ ;  /* 0x000000041d1d7224 */ /* 0x000fc800078e02ff */
[----:B------:R-:W-:Y:S02]  /*0220*/  IMAD.HI.U32 R16, R13, R29, R12 ;  /* 0x0000001d0d107227 */ /* 0x000fe400078e000c */
[----:B------:R0:W2:Y:S01]  /*0230*/  LDG.E.64 R12, [R10.64+0x800] ;  /* 0x000800040a0c7981 */ /* 0x0000a2000c1e1b00 */
[----:B------:R3:W4:Y:S01]  /*0240*/  F2I.FTZ.U32.TRUNC.NTZ R27, R26 ;  /* 0x0000001a001b7305 */ /* 0x000722000021f000 */
[----:B-1----:R-:W-:-:S07]  /*0250*/  IADD3 R2, R24, 0xffffffe, RZ ;  /* 0x0ffffffe18027810 */ /* 0x002fce0007ffe0ff */
[----:B------:R-:W1:Y:S01]  /*0260*/  F2I.FTZ.U32.TRUNC.NTZ R3, R2 ;  /* 0x0000000200037305 */ /* 0x000e62000021f000 */
[----:B---3--:R-:W-:Y:S01]  /*0270*/  IMAD.MOV.U32 R26, RZ, RZ, RZ ;  /* 0x000000ffff1a7224 */ /* 0x008fe200078e00ff */
[----:B0-----:R-:W3:Y:S01]  /*0280*/  LDG.E.64 R10, [R10.64+0xc00] ;  /* 0x000c00040a0a7981 */ /* 0x001ee2000c1e1b00 */
[----:B----4-:R-:W-:-:S04]  /*0290*/  IMAD.MOV R0, RZ, RZ, -R27 ;  /* 0x000000ffff007224 */ /* 0x010fc800078e0a1b */
[----:B------:R-:W-:Y:S02]  /*02a0*/  IMAD R29, R0, R5, RZ ;  /* 0x00000005001d7224 */ /* 0x000fe400078e02ff */
[----:B-1----:R-:W-:Y:S02]  /*02b0*/  IMAD.MOV R0, RZ, RZ, -R3 ;  /* 0x000000ffff007224 */ /* 0x002fe400078e0a03 */
[----:B------:R-:W-:-:S04]  /*02c0*/  IMAD.HI.U32 R26, R27, R29, R26 ;  /* 0x0000001d1b1a7227 */ /* 0x000fc800078e001a */
[----:B------:R-:W-:Y:S02]  /*02d0*/  IMAD R27, R0, R25, RZ ;  /* 0x00000019001b7224 */ /* 0x000fe400078e02ff */
[----:B------:R-:W-:-:S04]  /*02e0*/  IMAD.MOV.U32 R2, RZ, RZ, RZ ;  /* 0x000000ffff027224 */ /* 0x000fc800078e00ff */
[----:B------:R-:W-:Y:S01]  /*02f0*/  IMAD.HI.U32 R0, R3, R27, R2 ;  /* 0x0000001b03007227 */ /* 0x000fe200078e0002 */
[----:B------:R-:W-:Y:S02]  /*0300*/  IABS R3, R20 ;  /* 0x0000001400037213 */ /* 0x000fe40000000000 */
[----:B------:R-:W-:-:S03]  /*0310*/  IABS R2, R6 ;  /* 0x0000000600027213 */ /* 0x000fc60000000000 */
[----:B------:R-:W-:-:S04]  /*0320*/  IMAD.HI.U32 R16, R16, R3, RZ ;  /* 0x0000000310107227 */ /* 0x000fc800078e00ff */
[----:B------:R-:W-:-:S04]  /*0330*/  IMAD.MOV R2, RZ, RZ, -R2 ;  /* 0x000000ffff027224 */ /* 0x000fc800078e0a02 */
[----:B------:R-:W-:Y:S02]  /*0340*/  IMAD R3, R16, R2, R3 ;  /* 0x0000000210037224 */ /* 0x000fe400078e0203 */
[----:B------:R0:W4:Y:S01]  /*0350*/  LDG.E.64 R16, [R22.64+0x800] ;  /* 0x0008000416107981 */ /* 0x000122000c1e1b00 */
[----:B------:R-:W-:-:S04]  /*0360*/  IABS R24, R15 ;  /* 0x0000000f00187213 */ /* 0x000fc80000000000 */
[----:B------:R-:W1:Y:S01]  /*0370*/  I2F.RP R28, R24 ;  /* 0x00000018001c7306 */ /* 0x000e620000209400 */
[----:B------:R-:W-:Y:S02]  /*0380*/  IABS R2, R7 ;  /* 0x0000000700027213 */ /* 0x000fe40000000000 */
[----:B------:R-:W-:Y:S01]  /*0390*/  IABS R27, R21 ;  /* 0x00000015001b7213 */ /* 0x000fe20000000000 */
[----:B0-----:R-:W3:Y:S04]  /*03a0*/  LDG.E.64 R22, [R22.64+0xc00] ;  /* 0x000c000416167981 */ /* 0x001ee8000c1e1b00 */
[----:B-1----:R-:W0:Y:S01]  /*03b0*/  MUFU.RCP R28, R28 ;  /* 0x0000001c001c7308 */ /* 0x002e220000001000 */
[----:B------:R-:W-:Y:S02]  /*03c0*/  IMAD.MOV R2, RZ, RZ, -R2 ;  /* 0x000000ffff027224 */ /* 0x000fe400078e0a02 */
[----:B------:R-:W-:-:S04]  /*03d0*/  IMAD.HI.U32 R26, R26, R27, RZ ;  /* 0x0000001b1a1a7227 */ /* 0x000fc800078e00ff */
[----:B------:R-:W-:Y:S01]  /*03e0*/  IMAD R2, R26, R2, R27 ;  /* 0x000000021a027224 */ /* 0x000fe200078e021b */
[----:B0-----:R-:W-:-:S06]  /*03f0*/  IADD3 R27, R28, 0xffffffe, RZ ;  /* 0x0ffffffe1c1b7810 */ /* 0x001fcc0007ffe0ff */
[----:B------:R-:W0:Y:S01]  /*0400*/  F2I.FTZ.U32.TRUNC.NTZ R27, R27 ;  /* 0x0000001b001b7305 */ /* 0x000e22000021f000 */
[----:B------:R-:W-:Y:S01]  /*0410*/  IMAD.MOV.U32 R26, RZ, RZ, RZ ;  /* 0x000000ffff1a7224 */ /* 0x000fe200078e00ff */
[----:B------:R-:W-:Y:S01]  /*0420*/  IABS R28, R14 ;  /* 0x0000000e001c7213 */ /* 0x000fe20000000000 */
[----:B0-----:R-:W-:-:S04]  /*0430*/  IMAD.MOV R29, RZ, RZ, -R27 ;  /* 0x000000ffff1d7224 */ /* 0x001fc800078e0a1b */
[----:B------:R-:W-:-:S04]  /*0440*/  IMAD R29, R29, R24, RZ ;  /* 0x000000181d1d7224 */ /* 0x000fc800078e02ff */
[----:B------:R-:W-:Y:S01]  /*0450*/  IMAD.HI.U32 R26, R27, R29, R26 ;  /* 0x0000001d1b1a7227 */ /* 0x000fe200078e001a */
[----:B-----5:R-:W-:-:S03]  /*0460*/  IABS R27, R18 ;  /* 0x00000012001b7213 */ /* 0x020fc60000000000 */
[----:B------:R-:W-:Y:S02]  /*0470*/  IMAD.MOV R28, RZ, RZ, -R28 ;  /* 0x000000ffff1c7224 */ /* 0x000fe400078e0a1c */
[----:B------:R-:W-:Y:S01]  /*0480*/  IMAD.HI.U32 R0, R0, R27, RZ ;  /* 0x0000001b00007227 */ /* 0x000fe200078e00ff */
[----:B------:R-:W-:Y:S02]  /*0490*/  ISETP.GE.AND P5, PT, R20, RZ, PT ;  /* 0x000000ff1400720c */ /* 0x000fe40003fa6270 */
[----:B------:R-:W-:Y:S01]  /*04a0*/  IABS R20, R15 ;  /* 0x0000000f00147213 */ /* 0x000fe20000000000 */
[----:B------:R-:W-:Y:S01]  /*04b0*/  IMAD R0, R0, R28, R27 ;  /* 0x0000001c00007224 */ /* 0x000fe200078e021b */
[----:B------:R-:W-:-:S03]  /*04c0*/  IABS R27, R19 ;  /* 0x00000013001b7213 */ /* 0x000fc60000000000 */
[----:B------:R-:W-:Y:S02]  /*04d0*/  IMAD.MOV R20, RZ, RZ, -R20 ;  /* 0x000000ffff147224 */ /* 0x000fe400078e0a14 */
[----:B------:R-:W-:-:S04]  /*04e0*/  IMAD.HI.U32 R26, R26, R27, RZ ;  /* 0x0000001b1a1a7227 */ /* 0x000fc800078e00ff */
[----:B------:R-:W-:Y:S01]  /*04f0*/  IMAD R27, R26, R20, R27 ;  /* 0x000000141a1b7224 */ /* 0x000fe200078e021b */
[----:B------:R-:W-:Y:S02]  /*0500*/  ISETP.GT.U32.AND P2, PT, R5, R2, PT ;  /* 0x000000020500720c */ /* 0x000fe40003f44070 */
[----:B------:R-:W-:Y:S02]  /*0510*/  ISETP.GE.AND P0, PT, R21, RZ, PT ;  /* 0x000000ff1500720c */ /* 0x000fe40003f06270 */
[----:B------:R-:W-:-:S09]  /*0520*/  ISETP.GT.U32.AND P1, PT, R4, R3, PT ;  /* 0x000000030400720c */ /* 0x000fd20003f24070 */
[----:B------:R-:W-:-:S05]  /*0530*/  @!P2 IMAD.IADD R2, R2, 0x1, -R5 ;  /* 0x000000010202a824 */ /* 0x000fca00078e0a05 */
[----:B------:R-:W-:Y:S01]  /*0540*/  ISETP.GT.U32.AND P2, PT, R5, R2, PT ;  /* 0x000000020500720c */ /* 0x000fe20003f44070 */
[----:B------:R-:W-:Y:S01]  /*0550*/  @!P1 IMAD.IADD R3, R3, 0x1, -R4 ;  /* 0x0000000103039824 */ /* 0x000fe200078e0a04 */
[----:B------:R-:W-:-:S04]  /*0560*/  ISETP.GE.AND P3, PT, R18, RZ, PT ;  /* 0x000000ff1200720c */ /* 0x000fc80003f66270 */
[----:B------:R-:W-:-:S07]  /*0570*/  ISETP.GT.U32.AND P1, PT, R4, R3, PT ;  /* 0x000000030400720c */ /* 0x000fce0003f24070 */
[----:B------:R-:W-:-:S06]  /*0580*/  @!P2 IMAD.IADD R2, R2, 0x1, -R5 ;  /* 0x000000010202a824 */ /* 0x000fcc00078e0a05 */
[----:B------:R-:W-:Y:S01]  /*0590*/  @!P1 IMAD.IADD R3, R3, 0x1, -R4 ;  /* 0x0000000103039824 */ /* 0x000fe200078e0a04 */
[----:B------:R-:W-:-:S13]  /*05a0*/  ISETP.GT.U32.AND P1, PT, R25, R0, PT ;  /* 0x000000001900720c */ /* 0x000fda0003f24070 */
[----:B------:R-:W-:-:S05]  /*05b0*/  @!P1 IMAD.IADD R0, R0, 0x1, -R25 ;  /* 0x0000000100009824 */ /* 0x000fca00078e0a19 */
[----:B------:R-:W-:Y:S02]  /*05c0*/  ISETP.GT.U32.AND P1, PT, R25, R0, PT ;  /* 0x000000001900720c */ /* 0x000fe40003f24070 */
[----:B--2---:R-:W-:-:S04]  /*05d0*/  IABS R26, R12 ;  /* 0x0000000c001a7213 */ /* 0x004fc80000000000 */
[----:B------:R-:W0:Y:S08]  /*05e0*/  I2F.RP R28, R26 ;  /* 0x0000001a001c7306 */ /* 0x000e300000209400 */
[----:B0-----:R-:W0:Y:S02]  /*05f0*/  MUFU.RCP R28, R28 ;  /* 0x0000001c001c7308 */ /* 0x001e240000001000 */
[----:B0-----:R-:W-:-:S06]  /*0600*/  IADD3 R20, R28, 0xffffffe, RZ ;  /* 0x0ffffffe1c147810 */ /* 0x001fcc0007ffe0ff */
[----:B------:R0:W1:Y:S01]  /*0610*/  F2I.FTZ.U32.TRUNC.NTZ R21, R20 ;  /* 0x0000001400157305 */ /* 0x000062000021f000 */
[----:B------:R-:W-:Y:S01]  /*0620*/  IABS R18, R13 ;  /* 0x0000000d00127213 */ /* 0x000fe20000000000 */
[----:B0-----:R-:W-:Y:S02]  /*0630*/  IMAD.MOV.U32 R20, RZ, RZ, RZ ;  /* 0x000000ffff147224 */ /* 0x001fe400078e00ff */
[----:B-1----:R-:W-:-:S04]  /*0640*/  IMAD.MOV R29, RZ, RZ, -R21 ;  /* 0x000000ffff1d7224 */ /* 0x002fc800078e0a15 */
[----:B------:R-:W-:-:S04]  /*0650*/  IMAD R5, R29, R26, RZ ;  /* 0x0000001a1d057224 */ /* 0x000fc800078e02ff */
[----:B------:R-:W-:Y:S02]  /*0660*/  IMAD.HI.U32 R20, R21, R5, R20 ;  /* 0x0000000515147227 */ /* 0x000fe400078e0014 */
[----:B------:R-:W0:Y:S08]  /*0670*/  I2F.RP R21, R18 ;  /* 0x0000001200157306 */ /* 0x000e300000209400 */
[----:B0-----:R-:W0:Y:S01]  /*0680*/  MUFU.RCP R21, R21 ;  /* 0x0000001500157308 */ /* 0x001e220000001000 */
[----:B------:R-:W-:Y:S01]  /*0690*/  ISETP.GE.AND P2, PT, R19, RZ, PT ;  /* 0x000000ff1300720c */ /* 0x000fe20003f46270 */
[----:B------:R-:W-:Y:S01]  /*06a0*/  @!P1 IMAD.IADD R0, R0, 0x1, -R25 ;  /* 0x0000000100009824 */ /* 0x000fe200078e0a19 */
[----:B----4-:R-:W-:-:S02]  /*06b0*/  IABS R19, R16 ;  /* 0x0000001000137213 */ /* 0x010fc40000000000 */
[----:B0-----:R-:W-:-:S04]  /*06c0*/  IADD3 R4, R21, 0xffffffe, RZ ;  /* 0x0ffffffe15047810 */ /* 0x001fc80007ffe0ff */
[----:B------:R-:W0:Y:S01]  /*06d0*/  F2I.FTZ.U32.TRUNC.NTZ R5, R4 ;  /* 0x0000000400057305 */ /* 0x000e22000021f000 */
[----:B------:R-:W-:Y:S01]  /*06e0*/  IABS R25, R12 ;  /* 0x0000000c00197213 */ /* 0x000fe20000000000 */
[----:B------:R-:W-:-:S04]  /*06f0*/  IMAD.HI.U32 R20, R20, R19, RZ ;  /* 0x0000001314147227 */ /* 0x000fc800078e00ff */
[----:B------:R-:W-:-:S04]  /*0700*/  IMAD.MOV R21, RZ, RZ, -R25 ;  /* 0x000000ffff157224 */ /* 0x000fc800078e0a19 */
[----:B------:R-:W-:Y:S01]  /*0710*/  IMAD R19, R20, R21, R19 ;  /* 0x0000001514137224 */ /* 0x000fe200078e0213 */
[----:B---3--:R-:W-:Y:S01]  /*0720*/  IABS R20, R10 ;  /* 0x0000000a00147213 */ /* 0x008fe20000000000 */
[----:B0-----:R-:W-:-:S04]  /*0730*/  IMAD.MOV R25, RZ, RZ, -R5 ;  /* 0x000000ffff197224 */ /* 0x001fc800078e0a05 */
[----:B------:R-:W-:Y:S02]  /*0740*/  IMAD R21, R25, R18, RZ ;  /* 0x0000001219157224 */ /* 0x000fe400078e02ff */
[----:B------:R-:W0:Y:S01]  /*0750*/  I2F.RP R25, R20 ;  /* 0x0000001400197306 */ /* 0x000e220000209400 */
[----:B------:R-:W-:Y:S01]  /*0760*/  ISETP.GT.U32.AND P1, PT, R24, R27, PT ;  /* 0x0000001b1800720c */ /* 0x000fe20003f24070 */
[----:B------:R-:W-:-:S06]  /*0770*/  IMAD.MOV.U32 R4, RZ, RZ, RZ ;  /* 0x000000ffff047224 */ /* 0x000fcc00078e00ff */
[----:B0-----:R-:W0:Y:S06]  /*0780*/  MUFU.RCP R25, R25 ;  /* 0x0000001900197308 */ /* 0x001e2c0000001000 */
[----:B------:R-:W-:Y:S02]  /*0790*/  @!P1 IMAD.IADD R27, R27, 0x1, -R24 ;  /* 0x000000011b1b9824 */ /* 0x000fe400078e0a18 */
[----:B------:R-:W-:-:S03]  /*07a0*/  IMAD.HI.U32 R4, R5, R21, R4 ;  /* 0x0000001505047227 */ /* 0x000fc600078e0004 */
[----:B------:R-:W-:Y:S02]  /*07b0*/  ISETP.GT.U32.AND P1, PT, R24, R27, PT ;  /* 0x0000001b1800720c */ /* 0x000fe40003f24070 */
[----:B0-----:R-:W-:-:S06]  /*07c0*/  IADD3 R5, R25, 0xffffffe, RZ ;  /* 0x0ffffffe19057810 */ /* 0x001fcc0007ffe0ff */
[----:B------:R-:W0:Y:S05]  /*07d0*/  F2I.FTZ.U32.TRUNC.NTZ R5, R5 ;  /* 0x0000000500057305 */ /* 0x000e2a000021f000 */
[----:B------:R-:W-:Y:S01]  /*07e0*/  @!P1 IMAD.IADD R27, R27, 0x1, -R24 ;  /* 0x000000011b1b9824 */ /* 0x000fe200078e0a18 */
[----:B------:R-:W-:Y:S02]  /*07f0*/  ISETP.GE.AND P1, PT, R16, RZ, PT ;  /* 0x000000ff1000720c */ /* 0x000fe40003f26270 */
[----:B------:R-:W-:Y:S02]  /*0800*/  IABS R21, R17 ;  /* 0x0000001100157213 */ /* 0x000fe40000000000 */
[----:B------:R-:W-:-:S03]  /*0810*/  IABS R16, R13 ;  /* 0x0000000d00107213 */ /* 0x000fc60000000000 */
[----:B------:R-:W-:-:S04]  /*0820*/  IMAD.HI.U32 R4, R4, R21, RZ ;  /* 0x0000001504047227 */ /* 0x000fc800078e00ff */
[----:B------:R-:W-:Y:S02]  /*0830*/  IMAD.MOV R16, RZ, RZ, -R16 ;  /* 0x000000ffff107224 */ /* 0x000fe400078e0a10 */
[----:B0-----:R-:W-:Y:S02]  /*0840*/  IMAD.MOV R25, RZ, RZ, -R5 ;  /* 0x000000ffff197224 */ /* 0x001fe400078e0a05 */
[----:B------:R-:W-:Y:S02]  /*0850*/  IMAD R21, R4, R16, R21 ;  /* 0x0000001004157224 */ /* 0x000fe400078e0215 */
[----:B------:R-:W-:Y:S01]  /*0860*/  IMAD R25, R25, R20, RZ ;  /* 0x0000001419197224 */ /* 0x000fe200078e02ff */
[----:B------:R-:W-:Y:S01]  /*0870*/  IABS R16, R11 ;  /* 0x0000000b00107213 */ /* 0x000fe20000000000 */
[----:B------:R-:W-:-:S04]  /*0880*/  IMAD.MOV.U32 R4, RZ, RZ, RZ ;  /* 0x000000ffff047224 */ /* 0x000fc800078e00ff */
[----:B------:R-:W-:Y:S02]  /*0890*/  IMAD.HI.U32 R24, R5, R25, R4 ;  /* 0x0000001905187227 */ /* 0x000fe400078e0004 */
[----:B------:R-:W0:Y:S01]  /*08a0*/  I2F.RP R25, R16 ;  /* 0x0000001000197306 */ /* 0x000e220000209400 */
[----:B------:R-:W-:-:S07]  /*08b0*/  ISETP.GT.U32.AND P4, PT, R26, R19, PT ;  /* 0x000000131a00720c */ /* 0x000fce0003f84070 */
[----:B0-----:R-:W0:Y:S01]  /*08c0*/  MUFU.RCP R25, R25 ;  /* 0x0000001900197308 */ /* 0x001e220000001000 */
[----:B------:R-:W-:-:S05]  /*08d0*/  ISETP.NE.AND P6, PT, R6, RZ, PT ;  /* 0x000000ff0600720c */ /* 0x000fca0003fc5270 */
[----:B------:R-:W-:Y:S02]  /*08e0*/  @!P4 IMAD.IADD R19, R19, 0x1, -R26 ;  /* 0x000000011313c824 */ /* 0x000fe400078e0a1a */
[----:B------:R-:W-:Y:S01]  /*08f0*/  @!P5 IMAD.MOV R3, RZ, RZ, -R3 ;  /* 0x000000ffff03d224 */ /* 0x000fe200078e0a03 */
[----:B------:R-:W-:Y:S02]  /*0900*/  ISETP.GT.U32.AND P5, PT, R18, R21, PT ;  /* 0x000000151200720c */ /* 0x000fe40003fa4070 */
[----:B------:R-:W-:Y:S02]  /*0910*/  ISETP.GT.U32.AND P4, PT, R26, R19, PT ;  /* 0x000000131a00720c */ /* 0x000fe40003f84070 */
[----:B0-----:R-:W-:-:S04]  /*0920*/  IADD3 R4, R25, 0xffffffe, RZ ;  /* 0x0ffffffe19047810 */ /* 0x001fc80007ffe0ff */
[----:B------:R0:W1:Y:S01]  /*0930*/  F2I.FTZ.U32.TRUNC.NTZ R5, R4 ;  /* 0x0000000400057305 */ /* 0x000062000021f000 */
[----:B------:R-:W-:-:S04]  /*0940*/  @!P6 LOP3.LUT R3, RZ, R6, RZ, 0x33, !PT ;  /* 0x00000006ff03e212 */ /* 0x000fc800078e33ff */
[----:B------:R-:W-:Y:S01]  /*0950*/  @!P5 IMAD.IADD R21, R21, 0x1, -R18 ;  /* 0x000000011515d824 */ /* 0x000fe200078e0a12 */
[----:B------:R-:W-:Y:S01]  /*0960*/  ISETP.GE.AND P6, PT, R17, RZ, PT ;  /* 0x000000ff1100720c */ /* 0x000fe20003fc6270 */
[----:B------:R-:W-:Y:S01]  /*0970*/  @!P4 IMAD.IADD R19, R19, 0x1, -R26 ;  /* 0x000000011313c824 */ /* 0x000fe200078e0a1a */
[----:B0-----:R-:W-:Y:S02]  /*0980*/  LOP3.LUT R4, R3, R6, RZ, 0x3c, !PT ;  /* 0x0000000603047212 */ /* 0x001fe400078e3cff */
[----:B------:R-:W-:Y:S02]  /*0990*/  ISETP.GT.U32.AND P5, PT, R18, R21, PT ;  /* 0x000000151200720c */ /* 0x000fe40003fa4070 */
[----:B------:R-:W-:Y:S01]  /*09a0*/  ISETP.GT.AND P4, PT, R4, -0x1, PT ;  /* 0xffffffff0400780c */ /* 0x000fe20003f84270 */
[----:B-1----:R-:W-:Y:S02]  /*09b0*/  IMAD.MOV R17, RZ, RZ, -R5 ;  /* 0x000000ffff117224 */ /* 0x002fe400078e0a05 */
[----:B------:R-:W-:-:S02]  /*09c0*/  IMAD.MOV.U32 R4, RZ, RZ, RZ ;  /* 0x000000ffff047224 */ /* 0x000fc400078e00ff */
[----:B------:R-:W-:-:S04]  /*09d0*/  IMAD R17, R17, R16, RZ ;  /* 0x0000001011117224 */ /* 0x000fc800078e02ff */
[----:B------:R-:W-:Y:S01]  /*09e0*/  IMAD.HI.U32 R4, R5, R17, R4 ;  /* 0x0000001105047227 */ /* 0x000fe200078e0004 */
[----:B------:R-:W-:Y:S02]  /*09f0*/  IABS R17, R22 ;  /* 0x0000001600117213 */ /* 0x000fe40000000000 */
[----:B------:R-:W-:-:S03]  /*0a00*/  IABS R5, R10 ;  /* 0x0000000a00057213 */ /* 0x000fc60000000000 */
[----:B------:R-:W-:-:S04]  /*0a10*/  IMAD.HI.U32 R24, R24, R17, RZ ;  /* 0x0000001118187227 */ /* 0x000fc800078e00ff */
[----:B------:R-:W-:Y:S02]  /*0a20*/  IMAD.MOV R5, RZ, RZ, -R5 ;  /* 0x000000ffff057224 */ /* 0x000fe400078e0a05 */
[----:B------:R-:W-:Y:S01]  /*0a30*/  @!P5 IMAD.IADD R21, R21, 0x1, -R18 ;  /* 0x000000011515d824 */ /* 0x000fe200078e0a12 */
[----:B------:R-:W-:Y:S01]  /*0a40*/  IABS R18, R11 ;  /* 0x0000000b00127213 */ /* 0x000fe20000000000 */
[----:B------:R-:W-:Y:S01]  /*0a50*/  IMAD R17, R24, R5, R17 ;  /* 0x0000000518117224 */ /* 0x000fe200078e0211 */
[----:B------:R-:W-:Y:S01]  /*0a60*/  IABS R5, R23 ;  /* 0x0000001700057213 */ /* 0x000fe20000000000 */
[----:B------:R-:W-:Y:S02]  /*0a70*/  @!P3 IMAD.MOV R0, RZ, RZ, -R0 ;  /* 0x000000ffff00b224 */ /* 0x000fe400078e0a00 */
[----:B------:R-:W-:Y:S01]  /*0a80*/  IMAD.MOV R18, RZ, RZ, -R18 ;  /* 0x000000ffff127224 */ /* 0x000fe200078e0a12 */
[----:B------:R-:W-:Y:S01]  /*0a90*/  ISETP.GT.U32.AND P3, PT, R20, R17, PT ;  /* 0x000000111400720c */ /* 0x000fe20003f64070 */
[----:B------:R-:W-:-:S04]  /*0aa0*/  IMAD.HI.U32 R4, R4, R5, RZ ;  /* 0x0000000504047227 */ /* 0x000fc800078e00ff */
[----:B------:R-:W-:Y:S01]  /*0ab0*/  IMAD R5, R4, R18, R5 ;  /* 0x0000001204057224 */ /* 0x000fe200078e0205 */
[----:B------:R-:W-:Y:S01]  /*0ac0*/  ISETP.NE.AND P5, PT, R7, RZ, PT ;  /* 0x000000ff0700720c */ /* 0x000fe20003fa5270 */
[----:B------:R-:W-:-:S03]  /*0ad0*/  @!P2 IMAD.MOV R27, RZ, RZ, -R27 ;  /* 0x000000ffff1ba224 */ /* 0x000fc600078e0a1b */
[----:B------:R-:W-:-:S03]  /*0ae0*/  ISETP.GT.U32.AND P2, PT, R16, R5, PT ;  /* 0x000000051000720c */ /* 0x000fc60003f44070 */
[----:B------:R-:W-:Y:S01]  /*0af0*/  @!P3 IMAD.IADD R17, R17, 0x1, -R20 ;  /* 0x000000011111b824 */ /* 0x000fe200078e0a14 */
[----:B------:R-:W-:Y:S01]  /*0b00*/  ISETP.NE.AND P3, PT, R15, RZ, PT ;  /* 0x000000ff0f00720c */ /* 0x000fe20003f65270 */
[----:B------:R-:W-:-:S04]  /*0b10*/  @!P0 IMAD.MOV R2, RZ, RZ, -R2 ;  /* 0x000000ffff028224 */ /* 0x000fc800078e0a02 */
[----:B------:R-:W-:Y:S02]  /*0b20*/  @!P5 LOP3.LUT R2, RZ, R7, RZ, 0x33, !PT ;  /* 0x00000007ff02d212 */ /* 0x000fe400078e33ff */
[----:B------:R-:W-:Y:S02]  /*0b30*/  ISETP.NE.AND P5, PT, R14, RZ, PT ;  /* 0x000000ff0e00720c */ /* 0x000fe40003fa5270 */
[----:B------:R-:W-:Y:S01]  /*0b40*/  @!P2 IMAD.IADD R5, R5, 0x1, -R16 ;  /* 0x000000010505a824 */ /* 0x000fe200078e0a10 */
[----:B------:R-:W-:-:S03]  /*0b50*/  ISETP.GT.U32.AND P2, PT, R20, R17, PT ;  /* 0x000000111400720c */ /* 0x000fc60003f44070 */
[----:B------:R-:W-:Y:S02]  /*0b60*/  @!P3 LOP3.LUT R27, RZ, R15, RZ, 0x33, !PT ;  /* 0x0000000fff1bb212 */ /* 0x000fe400078e33ff */
[----:B------:R-:W-:Y:S01]  /*0b70*/  ISETP.GT.U32.AND P3, PT, R16, R5, PT ;  /* 0x000000051000720c */ /* 0x000fe20003f64070 */
[----:B------:R-:W-:Y:S01]  /*0b80*/  @!P6 IMAD.MOV R21, RZ, RZ, -R21 ;  /* 0x000000ffff15e224 */ /* 0x000fe200078e0a15 */
[----:B------:R-:W-:-:S03]  /*0b90*/  ISETP.NE.AND P6, PT, R13, RZ, PT ;  /* 0x000000ff0d00720c */ /* 0x000fc60003fc5270 */
[----:B------:R-:W-:Y:S02]  /*0ba0*/  @!P5 LOP3.LUT R0, RZ, R14, RZ, 0x33, !PT ;  /* 0x0000000eff00d212 */ /* 0x000fe400078e33ff */
[----:B------:R-:W-:Y:S01]  /*0bb0*/  ISETP.NE.AND P5, PT, R12, RZ, PT ;  /* 0x000000ff0c00720c */ /* 0x000fe20003fa5270 */
[----:B------:R-:W-:Y:S01]  /*0bc0*/  @!P1 IMAD.MOV R19, RZ, RZ, -R19 ;  /* 0x000000ffff139224 */ /* 0x000fe200078e0a13 */
[----:B------:R-:W-:Y:S01]  /*0bd0*/  ISETP.GE.AND P0, PT, R22, RZ, PT ;  /* 0x000000ff1600720c */ /* 0x000fe20003f06270 */
[----:B------:R-:W-:Y:S01]  /*0be0*/  @!P2 IMAD.IADD R17, R17, 0x1, -R20 ;  /* 0x000000011111a824 */ /* 0x000fe200078e0a14 */
[----:B------:R-:W-:Y:S02]  /*0bf0*/  ISETP.GE.AND P1, PT, R23, RZ, PT ;  /* 0x000000ff1700720c */ /* 0x000fe40003f26270 */
[----:B------:R-:W-:Y:S01]  /*0c00*/  @!P3 IMAD.IADD R5, R5, 0x1, -R16 ;  /* 0x000000010505b824 */ /* 0x000fe200078e0a10 */
[----:B------:R-:W-:Y:S02]  /*0c10*/  ISETP.NE.AND P2, PT, R10, RZ, PT ;  /* 0x000000ff0a00720c */ /* 0x000fe40003f45270 */
[----:B------:R-:W-:Y:S01]  /*0c20*/  ISETP.NE.AND P3, PT, R11, RZ, PT ;  /* 0x000000ff0b00720c */ /* 0x000fe20003f65270 */
[----:B------:R-:W-:Y:S01]  /*0c30*/  IMAD.MOV.U32 R16, RZ, RZ, R5 ;  /* 0x000000ffff107224 */ /* 0x000fe200078e0005 */
[----:B------:R-:W-:-:S02]  /*0c40*/  LOP3.LUT R4, R2, R7, RZ, 0x3c, !PT ;  /* 0x0000000702047212 */ /* 0x000fc400078e3cff */
[----:B------:R-:W-:Y:S02]  /*0c50*/  LOP3.LUT R5, R27, R15, RZ, 0x3c, !PT ;  /* 0x0000000f1b057212 */ /* 0x000fe400078e3cff */
[----:B------:R-:W-:Y:S02]  /*0c60*/  @!P5 LOP3.LUT R19, RZ, R12, RZ, 0x33, !PT ;  /* 0x0000000cff13d212 */ /* 0x000fe400078e33ff */
[----:B------:R-:W-:Y:S01]  /*0c70*/  @!P6 LOP3.LUT R21, RZ, R13, RZ, 0x33, !PT ;  /* 0x0000000dff15e212 */ /* 0x000fe200078e33ff */
[----:B------:R-:W-:Y:S01]  /*0c80*/  @!P0 IMAD.MOV R17, RZ, RZ, -R17 ;  /* 0x000000ffff118224 */ /* 0x000fe200078e0a11 */
[----:B------:R-:W-:Y:S02]  /*0c90*/  ISETP.GT.AND P5, PT, R4, -0x1, PT ;  /* 0xffffffff0400780c */ /* 0x000fe40003fa4270 */
[----:B------:R-:W-:Y:S01]  /*0ca0*/  LOP3.LUT R4, R0, R14, RZ, 0x3c, !PT ;  /* 0x0000000e00047212 */ /* 0x000fe200078e3cff */
[----:B------:R-:W-:Y:S01]  /*0cb0*/  @!P1 IMAD.MOV R16, RZ, RZ, -R16 ;  /* 0x000000ffff109224 */ /* 0x000fe200078e0a10 */
[----:B------:R-:W-:-:S02]  /*0cc0*/  ISETP.GT.AND P0, PT, R5, -0x1, PT ;  /* 0xffffffff0500780c */ /* 0x000fc40003f04270 */
[----:B------:R-:W-:Y:S02]  /*0cd0*/  LOP3.LUT R5, R21, R13, RZ, 0x3c, !PT ;  /* 0x0000000d15057212 */ /* 0x000fe400078e3cff */
[----:B------:R-:W-:Y:S02]  /*0ce0*/  @!P2 LOP3.LUT R17, RZ, R10, RZ, 0x33, !PT ;  /* 0x0000000aff11a212 */ /* 0x000fe400078e33ff */
[----:B------:R-:W-:Y:S02]  /*0cf0*/  @!P3 LOP3.LUT R16, RZ, R11, RZ, 0x33, !PT ;  /* 0x0000000bff10b212 */ /* 0x000fe400078e33ff */
[----:B------:R-:W-:Y:S02]  /*0d00*/  ISETP.GT.AND P6, PT, R4, -0x1, PT ;  /* 0xffffffff0400780c */ /* 0x000fe40003fc4270 */
[----:B------:R-:W-:Y:S02]  /*0d10*/  LOP3.LUT R4, R19, R12, RZ, 0x3c, !PT ;  /* 0x0000000c13047212 */ /* 0x000fe400078e3cff */
[----:B------:R-:W-:-:S02]  /*0d20*/  ISETP.GT.AND P2, PT, R5, -0x1, PT ;  /* 0xffffffff0500780c */ /* 0x000fc40003f44270 */
[----:B------:R-:W-:Y:S02]  /*0d30*/  ISETP.EQ.OR P4, PT, R3, RZ, P4 ;  /* 0x000000ff0300720c */ /* 0x000fe40002782670 */
[----:B------:R-:W-:Y:S02]  /*0d40*/  LOP3.LUT R18, R17, R10, RZ, 0x3c, !PT ;  /* 0x0000000a11127212 */ /* 0x000fe400078e3cff */
[----:B------:R-:W-:Y:S02]  /*0d50*/  LOP3.LUT R5, R16, R11, RZ, 0x3c, !PT ;  /* 0x0000000b10057212 */ /* 0x000fe400078e3cff */
[----:B------:R-:W-:Y:S02]  /*0d60*/  ISETP.GT.AND P1, PT, R4, -0x1, PT ;  /* 0xffffffff0400780c */ /* 0x000fe40003f24270 */
[----:B------:R-:W-:Y:S02]  /*0d70*/  SEL R4, R6, RZ, !P4 ;  /* 0x000000ff06047207 */ /* 0x000fe40006000000 */
[----:B------:R-:W-:-:S02]  /*0d80*/  ISETP.GT.AND P3, PT, R18, -0x1, PT ;  /* 0xffffffff1200780c */ /* 0x000fc40003f64270 */
[----:B------:R-:W-:Y:S02]  /*0d90*/  ISETP.GT.AND P4, PT, R5, -0x1, PT ;  /* 0xffffffff0500780c */ /* 0x000fe40003f84270 */
[----:B------:R-:W-:Y:S02]  /*0da0*/  ISETP.EQ.OR P5, PT, R2, RZ, P5 ;  /* 0x000000ff0200720c */ /* 0x000fe40002fa2670 */
[----:B------:R-:W-:Y:S02]  /*0db0*/  ISETP.EQ.OR P1, PT, R19, RZ, P1 ;  /* 0x000000ff1300720c */ /* 0x000fe40000f22670 */
[----:B------:R-:W-:Y:S02]  /*0dc0*/  ISETP.EQ.OR P6, PT, R0, RZ, P6 ;  /* 0x000000ff0000720c */ /* 0x000fe400037c2670 */
[----:B------:R-:W-:Y:S02]  /*0dd0*/  ISETP.EQ.OR P0, PT, R27, RZ, P0 ;  /* 0x000000ff1b00720c */ /* 0x000fe40000702670 */
[----:B------:R-:W-:-:S02]  /*0de0*/  ISETP.EQ.OR P2, PT, R21, RZ, P2 ;  /* 0x000000ff1500720c */ /* 0x000fc40001742670 */
[----:B------:R-:W-:Y:S02]  /*0df0*/  ISETP.EQ.OR P3, PT, R17, RZ, P3 ;  /* 0x000000ff1100720c */ /* 0x000fe40001f62670 */
[----:B------:R-:W-:Y:S02]  /*0e00*/  ISETP.EQ.OR P4, PT, R16, RZ, P4 ;  /* 0x000000ff1000720c */ /* 0x000fe40002782670 */
[----:B------:R-:W-:Y:S02]  /*0e10*/  SEL R5, R7, RZ, !P5 ;  /* 0x000000ff07057207 */ /* 0x000fe40006800000 */
[----:B------:R-:W-:Y:S02]  /*0e20*/  SEL R20, R12, RZ, !P1 ;  /* 0x000000ff0c147207 */ /* 0x000fe40004800000 */
[----:B------:R-:W-:Y:S02]  /*0e30*/  SEL R7, R14, RZ, !P6 ;  /* 0x000000ff0e077207 */ /* 0x000fe40007000000 */
[----:B------:R-:W-:-:S02]  /*0e40*/  SEL R6, R15, RZ, !P0 ;  /* 0x000000ff0f067207 */ /* 0x000fc40004000000 */
[----:B------:R-:W-:Y:S02]  /*0e50*/  SEL R12, R13, RZ, !P2 ;  /* 0x000000ff0d0c7207 */ /* 0x000fe40005000000 */
[----:B------:R-:W-:Y:S02]  /*0e60*/  SEL R10, R10, RZ, !P3 ;  /* 0x000000ff0a0a7207 */ /* 0x000fe40005800000 */
[----:B------:R-:W-:Y:S01]  /*0e70*/  SEL R11, R11, RZ, !P4 ;  /* 0x000000ff0b0b7207 */ /* 0x000fe20006000000 */
[----:B------:R-:W-:Y:S02]  /*0e80*/  IMAD.IADD R4, R3, 0x1, R4 ;  /* 0x0000000103047824 */ /* 0x000fe400078e0204 */
[----:B------:R-:W-:Y:S02]  /*0e90*/  IMAD.IADD R5, R2, 0x1, R5 ;  /* 0x0000000102057824 */ /* 0x000fe400078e0205 */
[----:B------:R-:W-:Y:S02]  /*0ea0*/  IMAD.IADD R26, R0, 0x1, R7 ;  /* 0x00000001001a7824 */ /* 0x000fe400078e0207 */
[----:B------:R-:W-:-:S02]  /*0eb0*/  IMAD.IADD R27, R27, 0x1, R6 ;  /* 0x000000011b1b7824 */ /* 0x000fc400078e0206 */
[----:B------:R-:W-:Y:S02]  /*0ec0*/  IMAD.IADD R20, R19, 0x1, R20 ;  /* 0x0000000113147824 */ /* 0x000fe400078e0214 */
[----:B------:R-:W-:Y:S02]  /*0ed0*/  IMAD.IADD R21, R21, 0x1, R12 ;  /* 0x0000000115157824 */ /* 0x000fe400078e020c */
[----:B------:R-:W-:Y:S02]  /*0ee0*/  IMAD.IADD R10, R17, 0x1, R10 ;  /* 0x00000001110a7824 */ /* 0x000fe400078e020a */
[----:B------:R-:W-:Y:S01]  /*0ef0*/  IMAD.IADD R11, R16, 0x1, R11 ;  /* 0x00000001100b7824 */ /* 0x000fe200078e020b */
[----:B------:R-:W-:Y:S04]  /*0f00*/  STG.E.64 [R8.64], R4 ;  /* 0x0000000408007986 */ /* 0x000fe8000c101b04 */
[----:B------:R-:W-:Y:S04]  /*0f10*/  STG.E.64 [R8.64+0x400], R26 ;  /* 0x0004001a08007986 */ /* 0x000fe8000c101b04 */
[----:B------:R-:W-:Y:S04]  /*0f20*/  STG.E.64 [R8.64+0x800], R20 ;  /* 0x0008001408007986 */ /* 0x000fe8000c101b04 */
[----:B------:R-:W-:Y:S01]  /*0f30*/  STG.E.64 [R8.64+0xc00], R10 ;  /* 0x000c000a08007986 */ /* 0x000fe2000c101b04 */
[----:B------:R-:W-:Y:S05]  /*0f40*/  EXIT ;  /* 0x000000000000794d */ /* 0x000fea0003800000 */
.L_x_44847:
[----:B------:R-:W0:Y:S01]  /*0f50*/  S2R R6, SR_TID.X ;  /* 0x0000000000067919 */ /* 0x000e220000002100 */
[----:B------:R-:W-:Y:S01]  /*0f60*/  IMAD.MOV.U32 R7, RZ, RZ, RZ ;  /* 0x000000ffff077224 */ /* 0x000fe200078e00ff */
[----:B------:R-:W-:Y:S01]  /*0f70*/  CS2R R16, SRZ ;  /* 0x0000000000107805 */ /* 0x000fe2000001ff00 */
[----:B0-----:R-:W-:Y:S01]  /*0f80*/  ISETP.GE.AND P1, PT, R6, R0, PT ;  /* 0x000000000600720c */ /* 0x001fe20003f26270 */
[----:B------:R-:W-:-:S12]  /*0f90*/  IMAD.MOV.U32 R26, RZ, RZ, R6 ;  /* 0x000000ffff1a7224 */ /* 0x000fd800078e0006 */
[----:B------:R-:W-:Y:S01]  /*0fa0*/  @!P1 IMAD.IADD R12, R9, 0x1, R26 ;  /* 0x00000001090c9824 */ /* 0x000fe200078e021a */
[----:B------:R-:W-:Y:S01]  /*0fb0*/  @!P1 IADD3 R26, R26, 0x80, RZ ;  /* 0x000000801a1a9810 */ /* 0x000fe20007ffe0ff */
[----:B------:R-:W-:Y:S02]  /*0fc0*/  IMAD.MOV.U32 R8, RZ, RZ, RZ ;  /* 0x000000ffff087224 */ /* 0x000fe400078e00ff */
[----:B------:R-:W-:Y:S01]  /*0fd0*/  @!P1 IMAD.MOV.U32 R13, RZ, RZ, 0x4 ;  /* 0x00000004ff0d9424 */ /* 0x000fe200078e00ff */
[----:B------:R-:W-:Y:S01]  /*0fe0*/  ISETP.GE.AND P0, PT, R26, R0, PT ;  /* 0x000000001a00720c */ /* 0x000fe20003f06270 */
[----:B------:R-:W-:Y:S02]  /*0ff0*/  CS2R R10, SRZ ;  /* 0x00000000000a7805 */ /* 0x000fe4000001ff00 */
[----:B------:R-:W-:-:S04]  /*1000*/  @!P1 IMAD.WIDE.U32 R2, R12, R13, c[0x0][0x170] ;  /* 0x00005c000c029625 */ /* 0x000fc800078e000d */
[----:B------:R-:W-:Y:S01]  /*1010*/  @!P1 IMAD.WIDE.U32 R12, R12, R13, c[0x0][0x178] ;  /* 0x00005e000c0c9625 */ /* 0x000fe200078e000d */
[----:B------:R0:W5:Y:S04]  /*1020*/  @!P1 LDG.E R17, [R2.64] ;  /* 0x0000000402119981 */ /* 0x000168000c1e1900 */
[----:B------:R1:W5:Y:S01]  /*1030*/  @!P1 LDG.E R16, [R12.64] ;  /* 0x000000040c109981 */ /* 0x000362000c1e1900 */
[----:B------:R-:W-:Y:S01]  /*1040*/  @!P0 IMAD.IADD R20, R9, 0x1, R26 ;  /* 0x0000000109148824 */ /* 0x000fe200078e021a */
[----:B------:R-:W-:Y:S01]  /*1050*/  @!P0 IADD3 R26, R26, 0x80, RZ ;  /* 0x000000801a1a8810 */ /* 0x000fe20007ffe0ff */
[----:B------:R-:W-:-:S03]  /*1060*/  @!P0 IMAD.MOV.U32 R21, RZ, RZ, 0x4 ;  /* 0x00000004ff158424 */ /* 0x000fc600078e00ff */
[----:B------:R-:W-:Y:S01]  /*1070*/  ISETP.GE.AND P2, PT, R26, R0, PT ;  /* 0x000000001a00720c */ /* 0x000fe20003f46270 */
[----:B------:R-:W-:-:S12]  /*1080*/  @!P0 IMAD.WIDE.U32 R14, R20, R21, c[0x0][0x170] ;  /* 0x00005c00140e8625 */ /* 0x000fd800078e0015 */
[C---:B------:R-:W-:Y:S01]  /*1090*/  @!P2 IMAD.IADD R18, R9.reuse, 0x1, R26 ;  /* 0x000000010912a824 */ /* 0x040fe200078e021a */
        /* <DEDUP_REMOVED lines=40> */
[----:B------:R-:W-:Y:S01]  /*1320*/  ISETP.GE.AND P0, PT, R26, R0, PT ;  /* 0x000000001a00720c */ /* 0x000fe20003f06270 */
[----:B------:R-:W-:Y:S01]  /*1330*/  @!P2 IMAD.MOV.U32 R5, RZ, RZ, 0x4 ;  /* 0x00000004ff05a424 */ /* 0x000fe200078e00ff */
[----:B------:R-:W-:-:S03]  /*1340*/  CS2R R24, SRZ ;  /* 0x0000000000187805 */ /* 0x000fc6000001ff00 */
[----:B0-----:R-:W-:-:S05]  /*1350*/  @!P2 IMAD.WIDE.U32 R2, R4, R5, c[0x0][0x170] ;  /* 0x00005c000402a625 */ /* 0x001fca00078e0005 */
[----:B------:R0:W5:Y:S03]  /*1360*/  @!P2 LDG.E R24, [R2.64] ;  /* 0x000000040218a981 */ /* 0x000166000c1e1900 */
        /* <DEDUP_REMOVED lines=39> */
.L_x_44849:
[----:B------:R-:W-:Y:S05]  /*15e0*/  BSYNC B0 ;  /* 0x0000000000007941 */ /* 0x000fea0003800000 */
.L_x_44848:
        /* <DEDUP_REMOVED lines=32> */
.L_x_44851:
[----:B------:R-:W-:Y:S05]  /*17f0*/  BSYNC B0 ;  /* 0x0000000000007941 */ /* 0x000fea0003800000 */
.L_x_44850:
[----:B------:R-:W-:Y:S01]  /*1800*/  IADD3 R3, R16, 0x100, RZ ;  /* 0x0000010010037810 */ /* 0x000fe20007ffe0ff */
[----:B------:R-:W-:Y:S03]  /*1810*/  BSSY B0, `(.L_x_44852) ;  /* 0x000001e000007945 */ /* 0x000fe60003800000 */
[----:B------:R-:W-:-:S13]  /*1820*/  ISETP.GE.AND P0, PT, R3, R0, PT ;  /* 0x000000000300720c */ /* 0x000fda0003f06270 */
[----:B------:R-:W-:Y:S05]  /*1830*/  @P0 BRA `(.L_x_44853) ;  /* 0x000001b000000947 */ /* 0x000fea0003800000 */
[----:B------:R-:W-:Y:S02]  /*1840*/  IABS R7, R11 ;  /* 0x0000000b00077213 */ /* 0x000fe40000000000 */
[----:B------:R-:W-:Y:S02]  /*1850*/  ISETP.GE.AND P3, PT, R10, RZ, PT ;  /* 0x000000ff0a00720c */ /* 0x000fe40003f66270 */
        /* <DEDUP_REMOVED lines=25> */
.L_x_44853:
[----:B------:R-:W-:Y:S05]  /*19f0*/  BSYNC B0 ;  /* 0x0000000000007941 */ /* 0x000fea0003800000 */
.L_x_44852:
[----:B------:R-:W-:Y:S01]  /*1a00*/  IADD3 R3, R16, 0x180, RZ ;  /* 0x0000018010037810 */ /* 0x000fe20007ffe0ff */
[----:B------:R-:W-:Y:S03]  /*1a10*/  BSSY B0, `(.L_x_44854) ;  /* 0x000001e000007945 */ /* 0x000fe60003800000 */
[----:B------:R-:W-:-:S13]  /*1a20*/  ISETP.GE.AND P0, PT, R3, R0, PT ;  /* 0x000000000300720c */ /* 0x000fda0003f06270 */
        /* <DEDUP_REMOVED lines=28> */
.L_x_44855:
[----:B------:R-:W-:Y:S05]  /*1bf0*/  BSYNC B0 ;  /* 0x0000000000007941 */ /* 0x000fea0003800000 */
.L_x_44854:
[C---:B------:R-:W-:Y:S01]  /*1c00*/  IADD3 R3, R16.reuse, 0x200, RZ ;  /* 0x0000020010037810 */ /* 0x040fe20007ffe0ff */
[----:B------:R-:W-:Y:S01]  /*1c10*/  @!P1 IMAD.IADD R2, R9, 0x1, R6 ;  /* 0x0000000109029824 */ /* 0x000fe200078e0206 */
[C---:B------:R-:W-:Y:S01]  /*1c20*/  IADD3 R7, R16.reuse, 0x280, RZ ;  /* 0x0000028010077810 */ /* 0x040fe20007ffe0ff */
        /* <DEDUP_REMOVED lines=37> */
.L_x_44857:
[----:B------:R-:W-:Y:S05]  /*1e80*/  BSYNC B0 ;  /* 0x0000000000007941 */ /* 0x000fea0003800000 */
.L_x_44856:
        /* <DEDUP_REMOVED lines=29> */
.L_x_44859:
[----:B------:R-:W-:Y:S05]  /*2060*/  BSYNC B0 ;  /* 0x0000000000007941 */ /* 0x000fea0003800000 */
.L_x_44858:
        /* <DEDUP_REMOVED lines=29> */
.L_x_44861:
[----:B------:R-:W-:Y:S05]  /*2240*/  BSYNC B0 ;  /* 0x0000000000007941 */ /* 0x000fea0003800000 */
.L_x_44860:
        /* <DEDUP_REMOVED lines=29> */
.L_x_44863:
[----:B------:R-:W-:Y:S05]  /*2420*/  BSYNC B0 ;  /* 0x0000000000007941 */ /* 0x000fea0003800000 */
.L_x_44862:
[----:B------:R0:W-:Y:S01]  /*2430*/  @!P1 STG.E [R2.64], R4 ;  /* 0x0000000402009986 */ /* 0x0001e2000c101904 */
        /* <DEDUP_REMOVED lines=12> */
[----:B0-----:R-:W-:Y:S01]  /*2500*/  IMAD.IADD R2, R9, 0x1, R16 ;  /* 0x0000000109027824 */ /* 0x001fe200078e0210 */
[----:B------:R-:W-:Y:S01]  /*2510*/  IADD3 R16, R16, 0x80, RZ ;  /* 0x0000008010107810 */ /* 0x000fe20007ffe0ff */
[----:B------:R-:W-:-:S04]  /*2520*/  IMAD.MOV.U32 R3, RZ, RZ, 0x4 ;  /* 0x00000004ff037424 */ /* 0x000fc800078e00ff */
[----:B------:R-:W-:-:S05]  /*2530*/  IMAD.WIDE.U32 R2, R2, R3, c[0x0][0x168] ;  /* 0x00005a0002027625 */ /* 0x000fca00078e0003 */
[----:B------:R0:W-:Y:S02]  /*2540*/  STG.E [R2.64], R10 ;  /* 0x0000000a02007986 */ /* 0x0001e4000c101904 */
.L_x_44866:
[----:B0-----:R-:W-:-:S13]  /*2550*/  ISETP.GE.AND P0, PT, R16, R0, PT ;  /* 0x000000001000720c */ /* 0x001fda0003f06270 */
[----:B------:R-:W-:Y:S05]  /*2560*/  @P0 BRA `(.L_x_44868) ;  /* 0x000000c000000947 */ /* 0x000fea0003800000 */
[----:B------:R-:W-:Y:S01]  /*2570*/  IMAD.IADD R2, R9, 0x1, R16 ;  /* 0x0000000109027824 */ /* 0x000fe200078e0210 */
[----:B------:R-:W-:Y:S01]  /*2580*/  IADD3 R16, R16, 0x80, RZ ;  /* 0x0000008010107810 */ /* 0x000fe20007ffe0ff */
[----:B------:R-:W-:-:S04]  /*2590*/  IMAD.MOV.U32 R3, RZ, RZ, 0x4 ;  /* 0x00000004ff037424 */ /* 0x000fc800078e00ff */
[----:B------:R-:W-:-:S05]  /*25a0*/  IMAD.WIDE.U32 R2, R2, R3, c[0x0][0x168] ;  /* 0x00005a0002027625 */ /* 0x000fca00078e0003 */
[----:B------:R0:W-:Y:S02]  /*25b0*/  STG.E [R2.64], R11 ;  /* 0x0000000b02007986 */ /* 0x0001e4000c101904 */
.L_x_44867:
[----:B------:R-:W-:-:S13]  /*25c0*/  ISETP.GE.AND P0, PT, R16, R0, PT ;  /* 0x000000001000720c */ /* 0x000fda0003f06270 */
[----:B------:R-:W-:Y:S05]  /*25d0*/  @P0 BRA `(.L_x_44869) ;  /* 0x000000d000000947 */ /* 0x000fea0003800000 */
[----:B0-----:R-:W-:Y:S01]  /*25e0*/  IMAD.IADD R2, R9, 0x1, R16 ;  /* 0x0000000109027824 */ /* 0x001fe200078e0210 */
[----:B------:R-:W-:Y:S01]  /*25f0*/  IADD3 R16, R16, 0x80, RZ ;  /* 0x0000008010107810 */ /* 0x000fe20007ffe0ff */
[----:B------:R-:W-:-:S04]  /*2600*/  IMAD.MOV.U32 R3, RZ, RZ, 0x4 ;  /* 0x00000004ff037424 */ /* 0x000fc800078e00ff */
[----:B------:R-:W-:-:S05]  /*2610*/  IMAD.WIDE.U32 R2, R2, R3, c[0x0][0x168] ;  /* 0x00005a0002027625 */ /* 0x000fca00078e0003 */
[----:B------:R0:W-:Y:S02]  /*2620*/  STG.E [R2.64], R12 ;  /* 0x0000000c02007986 */ /* 0x0001e4000c101904 */
.L_x_44868:
        /* <DEDUP_REMOVED lines=8> */
.L_x_44869:
[----:B------:R-:W-:Y:S05]  /*26b0*/  BSYNC B1 ;  /* 0x0000000000017941 */ /* 0x000fea0003800000 */
.L_x_44865:
[----:B------:R-:W-:-:S13]  /*26c0*/  ISETP.GE.AND P0, PT, R16, R0, PT ;  /* 0x000000001000720c */ /* 0x000fda0003f06270 */
[----:B0-----:R-:W-:Y:S01]  /*26d0*/  @!P0 IMAD.IADD R2, R9, 0x1, R16 ;  /* 0x0000000109028824 */ /* 0x001fe200078e0210 */
[----:B------:R-:W-:Y:S01]  /*26e0*/  @!P0 IADD3 R16, R16, 0x80, RZ ;  /* 0x0000008010108810 */ /* 0x000fe20007ffe0ff */
[----:B------:R-:W-:-:S04]  /*26f0*/  @!P0 IMAD.MOV.U32 R3, RZ, RZ, 0x4 ;  /* 0x00000004ff038424 */ /* 0x000fc800078e00ff */
[----:B------:R-:W-:-:S05]  /*2700*/  @!P0 IMAD.WIDE.U32 R2, R2, R3, c[0x0][0x168] ;  /* 0x00005a0002028625 */ /* 0x000fca00078e0003 */
[----:B------:R0:W-:Y:S02]  /*2710*/  @!P0 STG.E [R2.64], R14 ;  /* 0x0000000e02008986 */ /* 0x0001e4000c101904 */
.L_x_44870:
[----:B------:R-:W-:Y:S05]  /*2720*/  BSYNC B0 ;  /* 0x0000000000007941 */ /* 0x000fea0003800000 */
.L_x_44864:
        /* <DEDUP_REMOVED lines=8> */
.L_x_44871:
        /* <DEDUP_REMOVED lines=13> */
.L_x_50836:


//--------------------- .text._ZN2at6native29vectorized_elementwise_kernelILi4ENS0_13BinaryFunctorIiiiZZZNS0_21remainder_kernel_cudaERNS_18TensorIteratorBaseEENKUlvE_clEvENKUlvE1_clEvEUliiE_EESt5arrayIPcLm3EEEEviT0_T1_ --------------------------
	.section	.text._ZN2at6native29vectorized_elementwise_kernelILi4ENS0_13BinaryFunctorIiiiZZZNS0_21remainder_kernel_cudaERNS_18TensorIteratorBaseEENKUlvE_clEvENKUlvE1_clEvEUliiE_EESt5arrayIPcLm3EEEEviT0_T1_,"ax",@progbits
	.sectioninfo	@"SHI_REGISTERS=32"
	.align	128
        .global         _ZN2at6native29vectorized_elementwise_kernelILi4ENS0_13BinaryFunctorIiiiZZZNS0_21remainder_kernel_cudaERNS_18TensorIteratorBaseEENKUlvE_clEvENKUlvE1_clEvEUliiE_EESt5arrayIPcLm3EEEEviT0_T1_
        .type           _ZN2at6native29vectorized_elementwise_kernelILi4ENS0_13BinaryFunctorIiiiZZZNS0_21remainder_kernel_cudaERNS_18TensorIteratorBaseEENKUlvE_clEvENKUlvE1_clEvEUliiE_EESt5arrayIPcLm3EEEEviT0_T1_,@function
        .size           _ZN2at6native29vectorized_elementwise_kernelILi4ENS0_13BinaryFunctorIiiiZZZNS0_21remainder_kernel_cudaERNS_18TensorIteratorBaseEENKUlvE_clEvENKUlvE1_clEvEUliiE_EESt5arrayIPcLm3EEEEviT0_T1_,(.L_x_50837 - _ZN2at6native29vectorized_elementwise_kernelILi4ENS0_13BinaryFunctorIiiiZZZNS0_21remainder_kernel_cudaERNS_18TensorIteratorBaseEENKUlvE_clEvENKUlvE1_clEvEUliiE_EESt5arrayIPcLm3EEEEviT0_T1_)
        .other          _ZN2at6native29vectorized_elementwise_kernelILi4ENS0_13BinaryFunctorIiiiZZZNS0_21remainder_kernel_cudaERNS_18TensorIteratorBaseEENKUlvE_clEvENKUlvE1_clEvEUliiE_EESt5arrayIPcLm3EEEEviT0_T1_,@"STO_CUDA_ENTRY STV_DEFAULT"
_ZN2at6native29vectorized_elementwise_kernelILi4ENS0_13BinaryFunctorIiiiZZZNS0_21remainder_kernel_cudaERNS_18TensorIteratorBaseEENKUlvE_clEvENKUlvE1_clEvEUliiE_EESt5arrayIPcLm3EEEEviT0_T1_:
.text._ZN2at6native29vectorized_elementwise_kernelILi4ENS0_13BinaryFunctorIiiiZZZNS0_21remainder_kernel_cudaERNS_18TensorIteratorBaseEENKUlvE_clEvENKUlvE1_clEvEUliiE_EESt5arrayIPcLm3EEEEviT0_T1_:
        /* <DEDUP_REMOVED lines=20> */
[----:B------:R-:W-:Y:S08]  /*0140*/  I2F.RP R26, R21 ;  /* 0x00000015001a7306 */ /* 0x000ff00000209400 */
[----:B-1----:R-:W1:Y:S08]  /*0150*/  MUFU.RCP R23, R23 ;  /* 0x0000001700177308 */ /* 0x002e700000001000 */
[----:B------:R-:W2:Y:S01]  /*0160*/  I2F.RP R27, R22 ;  /* 0x00000016001b7306 */ /* 0x000ea20000209400 */
[----:B-1----:R-:W-:-:S07]  /*0170*/  IADD3 R16, R23, 0xffffffe, RZ ;  /* 0x0ffffffe17107810 */ /* 0x002fce0007ffe0ff */
[----:B------:R-:W1:Y:S08]  /*0180*/  MUFU.RCP R26, R26 ;  /* 0x0000001a001a7308 */ /* 0x000e700000001000 */
[----:B------:R5:W0:Y:S08]  /*0190*/  F2I.FTZ.U32.TRUNC.NTZ R17, R16 ;  /* 0x0000001000117305 */ /* 0x000a30000021f000 */
[----:B--2---:R-:W2:Y:S01]  /*01a0*/  MUFU.RCP R24, R27 ;  /* 0x0000001b00187308 */ /* 0x004ea20000001000 */
[----:B-1----:R-:W-:Y:S01]  /*01b0*/  IADD3 R25, R26, 0xffffffe, RZ ;  /* 0x0ffffffe1a197810 */ /* 0x002fe20007ffe0ff */
[----:B-----5:R-:W-:Y:S01]  /*01c0*/  IMAD.MOV.U32 R16, RZ, RZ, RZ ;  /* 0x000000ffff107224 */ /* 0x020fe200078e00ff */
[----:B------:R-:W-:Y:S01]  /*01d0*/  IABS R26, R7 ;  /* 0x00000007001a7213 */ /* 0x000fe20000000000 */
[----:B0-----:R-:W-:-:S04]  /*01e0*/  IMAD.MOV R23, RZ, RZ, -R17 ;  /* 0x000000ffff177224 */ /* 0x001fc800078e0a11 */
[----:B------:R-:W0:Y:S01]  /*01f0*/  F2I.FTZ.U32.TRUNC.NTZ R25, R25 ;  /* 0x0000001900197305 */ /* 0x000e22000021f000 */
[----:B------:R-:W-:-:S04]  /*0200*/  IMAD R23, R23, R20, RZ ;  /* 0x0000001417177224 */ /* 0x000fc800078e02ff */
[----:B------:R-:W-:-:S03]  /*0210*/  IMAD.HI.U32 R23, R17, R23, R16 ;  /* 0x0000001711177227 */ /* 0x000fc600078e0010 */
[----:B------:R-:W1:Y:S01]  /*0220*/  I2F.RP R29, R26 ;  /* 0x0000001a001d7306 */ /* 0x000e620000209400 */
[----:B--2---:R-:W-:-:S07]  /*0230*/  IADD3 R17, R24, 0xffffffe, RZ ;  /* 0x0ffffffe18117810 */ /* 0x004fce0007ffe0ff */
[----:B------:R-:W2:Y:S01]  /*0240*/  F2I.FTZ.U32.TRUNC.NTZ R17, R17 ;  /* 0x0000001100117305 */ /* 0x000ea2000021f000 */
[----:B0-----:R-:W-:Y:S02]  /*0250*/  IMAD.MOV R16, RZ, RZ, -R25 ;  /* 0x000000ffff107224 */ /* 0x001fe400078e0a19 */
[----:B------:R-:W-:Y:S02]  /*0260*/  IMAD.MOV.U32 R24, RZ, RZ, RZ ;  /* 0x000000ffff187224 */ /* 0x000fe400078e00ff */
[----:B------:R-:W-:-:S03]  /*0270*/  IMAD R27, R16, R21, RZ ;  /* 0x00000015101b7224 */ /* 0x000fc600078e02ff */
[----:B-1----:R-:W0:Y:S01]  /*0280*/  MUFU.RCP R29, R29 ;  /* 0x0000001d001d7308 */ /* 0x002e220000001000 */
[----:B------:R-:W-:-:S04]  /*0290*/  IMAD.HI.U32 R24, R25, R27, R24 ;  /* 0x0000001b19187227 */ /* 0x000fc800078e0018 */
[----:B--2---:R-:W-:Y:S02]  /*02a0*/  IMAD.MOV R25, RZ, RZ, -R17 ;  /* 0x000000ffff197224 */ /* 0x004fe400078e0a11 */
[----:B------:R-:W-:Y:S02]  /*02b0*/  IMAD.MOV.U32 R16, RZ, RZ, RZ ;  /* 0x000000ffff107224 */ /* 0x000fe400078e00ff */
[----:B------:R-:W-:-:S04]  /*02c0*/  IMAD R25, R25, R22, RZ ;  /* 0x0000001619197224 */ /* 0x000fc800078e02ff */
[----:B------:R-:W-:Y:S01]  /*02d0*/  IMAD.HI.U32 R25, R17, R25, R16 ;  /* 0x0000001911197227 */ /* 0x000fe200078e0010 */
[----:B0-----:R-:W-:-:S04]  /*02e0*/  IADD3 R16, R29, 0xffffffe, RZ ;  /* 0x0ffffffe1d107810 */ /* 0x001fc80007ffe0ff */
[----:B------:R0:W1:Y:S02]  /*02f0*/  F2I.FTZ.U32.TRUNC.NTZ R17, R16 ;  /* 0x0000001000117305 */ /* 0x000064000021f000 */
[----:B0-----:R-:W-:Y:S02]  /*0300*/  IMAD.MOV.U32 R16, RZ, RZ, RZ ;  /* 0x000000ffff107224 */ /* 0x001fe400078e00ff */
[----:B-1----:R-:W-:-:S04]  /*0310*/  IMAD.MOV R27, RZ, RZ, -R17 ;  /* 0x000000ffff1b7224 */ /* 0x002fc800078e0a11 */
[----:B------:R-:W-:-:S04]  /*0320*/  IMAD R27, R27, R26, RZ ;  /* 0x0000001a1b1b7224 */ /* 0x000fc800078e02ff */
[----:B------:R-:W-:Y:S02]  /*0330*/  IMAD.HI.U32 R27, R17, R27, R16 ;  /* 0x0000001b111b7227 */ /* 0x000fe400078e0010 */
[----:B------:R-:W2:Y:S01]  /*0340*/  LDG.E.128 R16, [R18.64+0x800] ;  /* 0x0008000412107981 */ /* 0x000ea2000c1e1d00 */
        /* <DEDUP_REMOVED lines=15> */
[----:B---3--:R-:W-:Y:S02]  /*0440*/  IABS R28, R12 ;  /* 0x0000000c001c7213 */ /* 0x008fe40000000000 */
[----:B------:R-:W-:Y:S02]  /*0450*/  ISETP.GE.AND P0, PT, R10, RZ, PT ;  /* 0x000000ff0a00720c */ /* 0x000fe40003f06270 */
[----:B------:R-:W0:Y:S01]  /*0460*/  I2F.RP R10, R28 ;  /* 0x0000001c000a7306 */ /* 0x000e220000209400 */
[----:B------:R-:W-:Y:S02]  /*0470*/  ISETP.GE.AND P2, PT, R8, RZ, PT ;  /* 0x000000ff0800720c */ /* 0x000fe40003f46270 */
[----:B------:R-:W-:Y:S02]  /*0480*/  ISETP.GE.AND P4, PT, R9, RZ, PT ;  /* 0x000000ff0900720c */ /* 0x000fe40003f86270 */
[----:B------:R-:W-:-:S02]  /*0490*/  IABS R9, R7 ;  /* 0x0000000700097213 */ /* 0x000fc40000000000 */
[----:B------:R-:W-:Y:S01]  /*04a0*/  IABS R8, R11 ;  /* 0x0000000b00087213 */ /* 0x000fe20000000000 */
[----:B0-----:R-:W0:Y:S02]  /*04b0*/  MUFU.RCP R10, R10 ;  /* 0x0000000a000a7308 */ /* 0x001e240000001000 */
[----:B------:R-:W-:Y:S02]  /*04c0*/  IMAD.MOV R9, RZ, RZ, -R9 ;  /* 0x000000ffff097224 */ /* 0x000fe400078e0a09 */
[----:B------:R-:W-:-:S04]  /*04d0*/  IMAD.HI.U32 R27, R27, R8, RZ ;  /* 0x000000081b1b7227 */ /* 0x000fc800078e00ff */
[----:B------:R-:W-:Y:S01]  /*04e0*/  IMAD R27, R27, R9, R8 ;  /* 0x000000091b1b7224 */ /* 0x000fe200078e0208 */
[----:B0-----:R-:W-:-:S04]  /*04f0*/  IADD3 R8, R10, 0xffffffe, RZ ;  /* 0x0ffffffe0a087810 */ /* 0x001fc80007ffe0ff */
[----:B------:R0:W1:Y:S01]  /*0500*/  F2I.FTZ.U32.TRUNC.NTZ R9, R8 ;  /* 0x0000000800097305 */ /* 0x000062000021f000 */
[----:B------:R-:W-:Y:S02]  /*0510*/  ISETP.GE.AND P1, PT, R11, RZ, PT ;  /* 0x000000ff0b00720c */ /* 0x000fe40003f26270 */
[----:B------:R-:W-:Y:S01]  /*0520*/  IABS R10, R13 ;  /* 0x0000000d000a7213 */ /* 0x000fe20000000000 */
[----:B0-----:R-:W-:Y:S02]  /*0530*/  IMAD.MOV.U32 R8, RZ, RZ, RZ ;  /* 0x000000ffff087224 */ /* 0x001fe400078e00ff */
[----:B-1----:R-:W-:-:S04]  /*0540*/  IMAD.MOV R11, RZ, RZ, -R9 ;  /* 0x000000ffff0b7224 */ /* 0x002fc800078e0a09 */
[----:B------:R-:W-:-:S04]  /*0550*/  IMAD R11, R11, R28, RZ ;  /* 0x0000001c0b0b7224 */ /* 0x000fc800078e02ff */
[----:B------:R-:W-:Y:S02]  /*0560*/  IMAD.HI.U32 R8, R9, R11, R8 ;  /* 0x0000000b09087227 */ /* 0x000fe400078e0008 */
[----:B------:R-:W0:Y:S01]  /*0570*/  I2F.RP R11, R10 ;  /* 0x0000000a000b7306 */ /* 0x000e220000209400 */
[----:B------:R-:W-:Y:S02]  /*0580*/  ISETP.GT.U32.AND P3, PT, R20, R23, PT ;  /* 0x000000171400720c */ /* 0x000fe40003f64070 */
[----:B------:R-:W-:-:S05]  /*0590*/  ISETP.GT.U32.AND P5, PT, R21, R24, PT ;  /* 0x000000181500720c */ /* 0x000fca0003fa4070 */
[----:B0-----:R-:W0:Y:S06]  /*05a0*/  MUFU.RCP R11, R11 ;  /* 0x0000000b000b7308 */ /* 0x001e2c0000001000 */
[----:B------:R-:W-:Y:S02]  /*05b0*/  @!P3 IMAD.IADD R23, R23, 0x1, -R20 ;  /* 0x000000011717b824 */ /* 0x000fe400078e0a14 */
[----:B------:R-:W-:-:S03]  /*05c0*/  @!P5 IMAD.IADD R24, R24, 0x1, -R21 ;  /* 0x000000011818d824 */ /* 0x000fc600078e0a15 */
[----:B------:R-:W-:Y:S02]  /*05d0*/  ISETP.GT.U32.AND P3, PT, R20, R23, PT ;  /* 0x000000171400720c */ /* 0x000fe40003f64070 */
[----:B------:R-:W-:Y:S02]  /*05e0*/  ISETP.GT.U32.AND P5, PT, R21, R24, PT ;  /* 0x000000181500720c */ /* 0x000fe40003fa4070 */
[----:B0-----:R-:W-:-:S06]  /*05f0*/  IADD3 R9, R11, 0xffffffe, RZ ;  /* 0x0ffffffe0b097810 */ /* 0x001fcc0007ffe0ff */
[----:B------:R-:W0:Y:S03]  /*0600*/  F2I.FTZ.U32.TRUNC.NTZ R9, R9 ;  /* 0x0000000900097305 */ /* 0x000e26000021f000 */
[----:B------:R-:W-:Y:S01]  /*0610*/  @!P3 IMAD.IADD R23, R23, 0x1, -R20 ;  /* 0x000000011717b824 */ /* 0x000fe200078e0a14 */
[----:B------:R-:W-:Y:S01]  /*0620*/  IABS R20, R12 ;  /* 0x0000000c00147213 */ /* 0x000fe20000000000 */
[----:B------:R-:W-:-:S04]  /*0630*/  @!P5 IMAD.IADD R24, R24, 0x1, -R21 ;  /* 0x000000011818d824 */ /* 0x000fc800078e0a15 */
[----:B------:R-:W-:Y:S02]  /*0640*/  IMAD.MOV R20, RZ, RZ, -R20 ;  /* 0x000000ffff147224 */ /* 0x000fe400078e0a14 */
[----:B0-----:R-:W-:-:S04]  /*0650*/  IMAD.MOV R21, RZ, RZ, -R9 ;  /* 0x000000ffff157224 */ /* 0x001fc800078e0a09 */
[----:B------:R-:W-:Y:S01]  /*0660*/  IMAD R21, R21, R10, RZ ;  /* 0x0000000a15157224 */ /* 0x000fe200078e02ff */
[----:B------:R-:W-:Y:S02]  /*0670*/  ISETP.GT.U32.AND P3, PT, R22, R25, PT ;  /* 0x000000191600720c */ /* 0x000fe40003f64070 */
[----:B------:R-:W-:-:S11]  /*0680*/  ISETP.GT.U32.AND P5, PT, R26, R27, PT ;  /* 0x0000001b1a00720c */ /* 0x000fd60003fa4070 */
[----:B------:R-:W-:Y:S02]  /*0690*/  @!P3 IMAD.IADD R25, R25, 0x1, -R22 ;  /* 0x000000011919b824 */ /* 0x000fe400078e0a16 */
[----:B------:R-:W-:-:S03]  /*06a0*/  @!P5 IMAD.IADD R27, R27, 0x1, -R26 ;  /* 0x000000011b1bd824 */ /* 0x000fc600078e0a1a */
[----:B------:R-:W-:Y:S02]  /*06b0*/  ISETP.GT.U32.AND P3, PT, R22, R25, PT ;  /* 0x000000191600720c */ /* 0x000fe40003f64070 */
[----:B------:R-:W-:-:S11]  /*06c0*/  ISETP.GT.U32.AND P5, PT, R26, R27, PT ;  /* 0x0000001b1a00720c */ /* 0x000fd60003fa4070 */
[----:B------:R-:W-:Y:S02]  /*06d0*/  @!P3 IMAD.IADD R25, R25, 0x1, -R22 ;  /* 0x000000011919b824 */ /* 0x000fe400078e0a16 */
[----:B------:R-:W-:Y:S02]  /*06e0*/  @!P5 IMAD.IADD R27, R27, 0x1, -R26 ;  /* 0x000000011b1bd824 */ /* 0x000fe400078e0a1a */
[----:B------:R-:W-:Y:S01]  /*06f0*/  @!P2 IMAD.MOV R23, RZ, RZ, -R23 ;  /* 0x000000ffff17a224 */ /* 0x000fe200078e0a17 */
[----:B------:R-:W-:Y:S01]  /*0700*/  ISETP.NE.AND P2, PT, R4, RZ, PT ;  /* 0x000000ff0400720c */ /* 0x000fe20003f45270 */
[----:B------:R-:W-:Y:S01]  /*0710*/  @!P4 IMAD.MOV R24, RZ, RZ, -R24 ;  /* 0x000000ffff18c224 */ /* 0x000fe200078e0a18 */
[----:B--2---:R-:W-:-:S05]  /*0720*/  IABS R11, R16 ;  /* 0x00000010000b7213 */ /* 0x004fca0000000000 */
[----:B------:R-:W-:-:S04]  /*0730*/  IMAD.HI.U32 R8, R8, R11, RZ ;  /* 0x0000000b08087227 */ /* 0x000fc800078e00ff */
[----:B------:R-:W-:Y:S01]  /*0740*/  IMAD R11, R8, R20, R11 ;  /* 0x00000014080b7224 */ /* 0x000fe200078e020b */
[----:B------:R-:W-:Y:S01]  /*0750*/  IABS R20, R14 ;  /* 0x0000000e00147213 */ /* 0x000fe20000000000 */
[----:B------:R-:W-:-:S04]  /*0760*/  IMAD.MOV.U32 R8, RZ, RZ, RZ ;  /* 0x000000ffff087224 */ /* 0x000fc800078e00ff */
[----:B------:R-:W-:Y:S02]  /*0770*/  IMAD.HI.U32 R8, R9, R21, R8 ;  /* 0x0000001509087227 */ /* 0x000fe400078e0008 */
[----:B------:R-:W0:Y:S08]  /*0780*/  I2F.RP R21, R20 ;  /* 0x0000001400157306 */ /* 0x000e300000209400 */
[----:B0-----:R-:W0:Y:S02]  /*0790*/  MUFU.RCP R21, R21 ;  /* 0x0000001500157308 */ /* 0x001e240000001000 */
[----:B0-----:R-:W-:-:S06]  /*07a0*/  IADD3 R9, R21, 0xffffffe, RZ ;  /* 0x0ffffffe15097810 */ /* 0x001fcc0007ffe0ff */
[----:B------:R-:W0:Y:S01]  /*07b0*/  F2I.FTZ.U32.TRUNC.NTZ R9, R9 ;  /* 0x0000000900097305 */ /* 0x000e22000021f000 */
[----:B------:R-:W-:Y:S02]  /*07c0*/  ISETP.GE.AND P5, PT, R16, RZ, PT ;  /* 0x000000ff1000720c */ /* 0x000fe40003fa6270 */
[----:B------:R-:W-:Y:S02]  /*07d0*/  ISETP.GE.AND P3, PT, R17, RZ, PT ;  /* 0x000000ff1100720c */ /* 0x000fe40003f66270 */
[----:B------:R-:W-:Y:S02]  /*07e0*/  IABS R17, R17 ;  /* 0x0000001100117213 */ /* 0x000fe40000000000 */
[----:B------:R-:W-:-:S03]  /*07f0*/  IABS R16, R13 ;  /* 0x0000000d00107213 */ /* 0x000fc60000000000 */
[----:B------:R-:W-:Y:S01]  /*0800*/  IMAD.HI.U32 R8, R8, R17, RZ ;  /* 0x0000001108087227 */ /* 0x000fe200078e00ff */
[----:B------:R-:W-:-:S03]  /*0810*/  ISETP.GT.U32.AND P6, PT, R28, R11, PT ;  /* 0x0000000b1c00720c */ /* 0x000fc60003fc4070 */
[----:B------:R-:W-:Y:S02]  /*0820*/  IMAD.MOV R16, RZ, RZ, -R16 ;  /* 0x000000ffff107224 */ /* 0x000fe400078e0a10 */
[----:B0-----:R-:W-:Y:S02]  /*0830*/  IMAD.MOV R21, RZ, RZ, -R9 ;  /* 0x000000ffff157224 */ /* 0x001fe400078e0a09 */
[----:B------:R-:W-:Y:S02]  /*0840*/  IMAD R17, R8, R16, R17 ;  /* 0x0000001008117224 */ /* 0x000fe400078e0211 */
[----:B------:R-:W-:Y:S01]  /*0850*/  IMAD R21, R21, R20, RZ ;  /* 0x0000001415157224 */ /* 0x000fe200078e02ff */
[----:B------:R-:W-:Y:S01]  /*0860*/  IABS R16, R15 ;  /* 0x0000000f00107213 */ /* 0x000fe20000000000 */
[----:B------:R-:W-:-:S04]  /*0870*/  IMAD.MOV.U32 R8, RZ, RZ, RZ ;  /* 0x000000ffff087224 */ /* 0x000fc800078e00ff */
[----:B------:R-:W-:Y:S02]  /*0880*/  IMAD.HI.U32 R8, R9, R21, R8 ;  /* 0x0000001509087227 */ /* 0x000fe400078e0008 */
[----:B------:R-:W0:Y:S02]  /*0890*/  I2F.RP R21, R16 ;  /* 0x0000001000157306 */ /* 0x000e240000209400 */
[----:B------:R-:W-:Y:S01]  /*08a0*/  @!P6 IMAD.IADD R11, R11, 0x1, -R28 ;  /* 0x000000010b0be824 */ /* 0x000fe200078e0a1c */
[----:B------:R-:W-:-:S04]  /*08b0*/  ISETP.NE.AND P6, PT, R5, RZ, PT ;  /* 0x000000ff0500720c */ /* 0x000fc80003fc5270 */
[----:B------:R-:W-:Y:S02]  /*08c0*/  ISETP.GT.U32.AND P4, PT, R28, R11, PT ;  /* 0x0000000b1c00720c */ /* 0x000fe40003f84070 */
[-C--:B------:R-:W-:Y:S02]  /*08d0*/  @!P2 LOP3.LUT R23, RZ, R4.reuse, RZ, 0x33, !PT ;  /* 0x00000004ff17a212 */ /* 0x080fe400078e33ff */
[----:B------:R-:W-:Y:S01]  /*08e0*/  ISETP.NE.AND P2, PT, R6, RZ, PT ;  /* 0x000000ff0600720c */ /* 0x000fe20003f45270 */
[----:B0-----:R-:W0:Y:S01]  /*08f0*/  MUFU.RCP R21, R21 ;  /* 0x0000001500157308 */ /* 0x001e220000001000 */
[----:B------:R-:W-:-:S03]  /*0900*/  LOP3.LUT R9, R23, R4, RZ, 0x3c, !PT ;  /* 0x0000000417097212 */ /* 0x000fc600078e3cff */
[----:B------:R-:W-:-:S04]  /*0910*/  @!P6 LOP3.LUT R24, RZ, R5, RZ, 0x33, !PT ;  /* 0x00000005ff18e212 */ /* 0x000fc800078e33ff */
[----:B------:R-:W-:Y:S01]  /*0920*/  @!P4 IMAD.IADD R11, R11, 0x1, -R28 ;  /* 0x000000010b0bc824 */ /* 0x000fe200078e0a1c */
[----:B------:R-:W-:Y:S01]  /*0930*/  ISETP.NE.AND P4, PT, R7, RZ, PT ;  /* 0x000000ff0700720c */ /* 0x000fe20003f85270 */
[----:B------:R-:W-:Y:S01]  /*0940*/  @!P0 IMAD.MOV R25, RZ, RZ, -R25 ;  /* 0x000000ffff198224 */ /* 0x000fe200078e0a19 */
[----:B------:R-:W-:Y:S02]  /*0950*/  ISETP.GT.AND P0, PT, R9, -0x1, PT ;  /* 0xffffffff0900780c */ /* 0x000fe40003f04270 */
[----:B------:R-:W-:Y:S02]  /*0960*/  LOP3.LUT R9, R24, R5, RZ, 0x3c, !PT ;  /* 0x0000000518097212 */ /* 0x000fe400078e3cff */
[----:B------:R-:W-:Y:S02]  /*0970*/  @!P2 LOP3.LUT R25, RZ, R6, RZ, 0x33, !PT ;  /* 0x00000006ff19a212 */ /* 0x000fe400078e33ff */
[----:B------:R-:W-:Y:S02]  /*0980*/  ISETP.GT.AND P2, PT, R9, -0x1, PT ;  /* 0xffffffff0900780c */ /* 0x000fe40003f44270 */
[----:B------:R-:W-:-:S02]  /*0990*/  ISETP.GT.U32.AND P6, PT, R10, R17, PT ;  /* 0x000000110a00720c */ /* 0x000fc40003fc4070 */
[----:B0-----:R-:W-:Y:S01]  /*09a0*/  IADD3 R9, R21, 0xffffffe, RZ ;  /* 0x0ffffffe15097810 */ /* 0x001fe20007ffe0ff */
[----:B------:R-:W-:Y:S01]  /*09b0*/  @!P1 IMAD.MOV R27, RZ, RZ, -R27 ;  /* 0x000000ffff1b9224 */ /* 0x000fe200078e0a1b */
[----:B------:R-:W-:Y:S02]  /*09c0*/  LOP3.LUT R21, R25, R6, RZ, 0x3c, !PT ;  /* 0x0000000619157212 */ /* 0x000fe400078e3cff */
[-C--:B------:R-:W-:Y:S02]  /*09d0*/  @!P4 LOP3.LUT R27, RZ, R7.reuse, RZ, 0x33, !PT ;  /* 0x00000007ff1bc212 */ /* 0x080fe400078e33ff */
[----:B------:R-:W0:Y:S01]  /*09e0*/  F2I.FTZ.U32.TRUNC.NTZ R9, R9 ;  /* 0x0000000900097305 */ /* 0x000e22000021f000 */
[----:B------:R-:W-:Y:S02]  /*09f0*/  ISETP.GT.AND P1, PT, R21, -0x1, PT ;  /* 0xffffffff1500780c */ /* 0x000fe40003f24270 */
[----:B------:R-:W-:Y:S02]  /*0a00*/  ISETP.EQ.OR P0, PT, R23, RZ, P0 ;  /* 0x000000ff1700720c */ /* 0x000fe40000702670 */
[----:B------:R-:W-:Y:S01]  /*0a10*/  LOP3.LUT R21, R27, R7, RZ, 0x3c, !PT ;  /* 0x000000071b157212 */ /* 0x000fe200078e3cff */
[----:B------:R-:W-:Y:S01]  /*0a20*/  @!P6 IMAD.IADD R17, R17, 0x1, -R10 ;  /* 0x000000011111e824 */ /* 0x000fe200078e0a0a */
[----:B------:R-:W-:-:S02]  /*0a30*/  SEL R4, R4, RZ, !P0 ;  /* 0x000000ff04047207 */ /* 0x000fc40004000000 */
[----:B------:R-:W-:Y:S02]  /*0a40*/  ISETP.GT.AND P0, PT, R21, -0x1, PT ;  /* 0xffffffff1500780c */ /* 0x000fe40003f04270 */
[----:B------:R-:W-:Y:S02]  /*0a50*/  ISETP.GE.AND P4, PT, R18, RZ, PT ;  /* 0x000000ff1200720c */ /* 0x000fe40003f86270 */
[----:B------:R-:W-:Y:S02]  /*0a60*/  IABS R21, R18 ;  /* 0x0000001200157213 */ /* 0x000fe40000000000 */
[----:B------:R-:W-:Y:S02]  /*0a70*/  IABS R18, R14 ;  /* 0x0000000e00127213 */ /* 0x000fe40000000000 */
[----:B------:R-:W-:Y:S01]  /*0a80*/  ISETP.GT.U32.AND P6, PT, R10, R17, PT ;  /* 0x000000110a00720c */ /* 0x000fe20003fc4070 */
[----:B------:R-:W-:-:S04]  /*0a90*/  IMAD.HI.U32 R8, R8, R21, RZ ;  /* 0x0000001508087227 */ /* 0x000fc800078e00ff */
[----:B------:R-:W-:Y:S02]  /*0aa0*/  IMAD.MOV R18, RZ, RZ, -R18 ;  /* 0x000000ffff127224 */ /* 0x000fe400078e0a12 */
[----:B0-----:R-:W-:Y:S02]  /*0ab0*/  IMAD.MOV R29, RZ, RZ, -R9 ;  /* 0x000000ffff1d7224 */ /* 0x001fe400078e0a09 */
[----:B------:R-:W-:Y:S02]  /*0ac0*/  IMAD R21, R8, R18, R21 ;  /* 0x0000001208157224 */ /* 0x000fe400078e0215 */
[----:B------:R-:W-:Y:S02]  /*0ad0*/  IMAD R29, R29, R16, RZ ;  /* 0x000000101d1d7224 */ /* 0x000fe400078e02ff */
[----:B------:R-:W-:Y:S02]  /*0ae0*/  IMAD.MOV.U32 R8, RZ, RZ, RZ ;  /* 0x000000ffff087224 */ /* 0x000fe400078e00ff */
[----:B------:R-:W-:Y:S01]  /*0af0*/  @!P6 IMAD.IADD R17, R17, 0x1, -R10 ;  /* 0x000000011111e824 */ /* 0x000fe200078e0a0a */
[----:B------:R-:W-:Y:S01]  /*0b00*/  IABS R10, R15 ;  /* 0x0000000f000a7213 */ /* 0x000fe20000000000 */
[----:B------:R-:W-:Y:S01]  /*0b10*/  IMAD.HI.U32 R8, R9, R29, R8 ;  /* 0x0000001d09087227 */ /* 0x000fe200078e0008 */
[----:B------:R-:W-:-:S02]  /*0b20*/  IABS R9, R19 ;  /* 0x0000001300097213 */ /* 0x000fc40000000000 */
[----:B------:R-:W-:Y:S01]  /*0b30*/  ISETP.GT.U32.AND P6, PT, R20, R21, PT ;  /* 0x000000151400720c */ /* 0x000fe20003fc4070 */
[----:B------:R-:W-:Y:S02]  /*0b40*/  IMAD.MOV R10, RZ, RZ, -R10 ;  /* 0x000000ffff0a7224 */ /* 0x000fe400078e0a0a */
[----:B------:R-:W-:-:S04]  /*0b50*/  IMAD.HI.U32 R8, R8, R9, RZ ;  /* 0x0000000908087227 */ /* 0x000fc800078e00ff */
[----:B------:R-:W-:-:S06]  /*0b60*/  IMAD R9, R8, R10, R9 ;  /* 0x0000000a08097224 */ /* 0x000fcc00078e0209 */
[----:B------:R-:W-:Y:S01]  /*0b70*/  @!P6 IMAD.IADD R21, R21, 0x1, -R20 ;  /* 0x000000011515e824 */ /* 0x000fe200078e0a14 */
[----:B------:R-:W-:Y:S02]  /*0b80*/  ISETP.GT.U32.AND P6, PT, R16, R9, PT ;  /* 0x000000091000720c */ /* 0x000fe40003fc4070 */
[----:B------:R-:W-:Y:S02]  /*0b90*/  ISETP.EQ.OR P1, PT, R25, RZ, P1 ;  /* 0x000000ff1900720c */ /* 0x000fe40000f22670 */
[----:B------:R-:W-:Y:S02]  /*0ba0*/  ISETP.EQ.OR P0, PT, R27, RZ, P0 ;  /* 0x000000ff1b00720c */ /* 0x000fe40000702670 */
[----:B------:R-:W-:Y:S02]  /*0bb0*/  SEL R8, R6, RZ, !P1 ;  /* 0x000000ff06087207 */ /* 0x000fe40004800000 */
[----:B------:R-:W-:-:S05]  /*0bc0*/  SEL R10, R7, RZ, !P0 ;  /* 0x000000ff070a7207 */ /* 0x000fca0004000000 */
[----:B------:R-:W-:Y:S01]  /*0bd0*/  @!P6 IMAD.IADD R9, R9, 0x1, -R16 ;  /* 0x000000010909e824 */ /* 0x000fe200078e0a10 */
[----:B------:R-:W-:-:S04]  /*0be0*/  ISETP.GT.U32.AND P0, PT, R20, R21, PT ;  /* 0x000000151400720c */ /* 0x000fc80003f04070 */
[----:B------:R-:W-:Y:S02]  /*0bf0*/  ISETP.GT.U32.AND P1, PT, R16, R9, PT ;  /* 0x000000091000720c */ /* 0x000fe40003f24070 */
[----:B------:R-:W-:Y:S01]  /*0c00*/  ISETP.EQ.OR P2, PT, R24, RZ, P2 ;  /* 0x000000ff1800720c */ /* 0x000fe20001742670 */
[----:B------:R-:W-:Y:S01]  /*0c10*/  @!P5 IMAD.MOV R11, RZ, RZ, -R11 ;  /* 0x000000ffff0bd224 */ /* 0x000fe200078e0a0b */
[----:B------:R-:W-:Y:S02]  /*0c20*/  ISETP.NE.AND P5, PT, R14, RZ, PT ;  /* 0x000000ff0e00720c */ /* 0x000fe40003fa5270 */
[----:B------:R-:W-:Y:S02]  /*0c30*/  SEL R5, R5, RZ, !P2 ;  /* 0x000000ff05057207 */ /* 0x000fe40005000000 */
[----:B------:R-:W-:Y:S01]  /*0c40*/  ISETP.GE.AND P2, PT, R19, RZ, PT ;  /* 0x000000ff1300720c */ /* 0x000fe20003f46270 */
[----:B------:R-:W-:Y:S01]  /*0c50*/  @!P0 IMAD.IADD R21, R21, 0x1, -R20 ;  /* 0x0000000115158824 */ /* 0x000fe200078e0a14 */
[----:B------:R-:W-:-:S03]  /*0c60*/  ISETP.NE.AND P0, PT, R13, RZ, PT ;  /* 0x000000ff0d00720c */ /* 0x000fc60003f05270 */
[----:B------:R-:W-:Y:S01]  /*0c70*/  @!P1 IMAD.IADD R9, R9, 0x1, -R16 ;  /* 0x0000000109099824 */ /* 0x000fe200078e0a10 */
[----:B------:R-:W-:Y:S02]  /*0c80*/  ISETP.NE.AND P1, PT, R12, RZ, PT ;  /* 0x000000ff0c00720c */ /* 0x000fe40003f25270 */
        /* <DEDUP_REMOVED lines=8> */
[-C--:B------:R-:W-:Y:S02]  /*0d10*/  @!P1 LOP3.LUT R11, RZ, R12.reuse, RZ, 0x33, !PT ;  /* 0x0000000cff0b9212 */ /* 0x080fe400078e33ff */
[----:B------:R-:W-:Y:S01]  /*0d20*/  @!P6 LOP3.LUT R0, RZ, R15, RZ, 0x33, !PT ;  /* 0x0000000fff00e212 */ /* 0x000fe200078e33ff */
[----:B------:R-:W-:Y:S01]  /*0d30*/  IMAD.WIDE R2, R2, 0x10, R6 ;  /* 0x0000001002027825 */ /* 0x000fe200078e0206 */
[----:B------:R-:W-:-:S02]  /*0d40*/  LOP3.LUT R6, R11, R12, RZ, 0x3c, !PT ;  /* 0x0000000c0b067212 */ /* 0x000fc400078e3cff */
[----:B------:R-:W-:Y:S02]  /*0d50*/  LOP3.LUT R7, R17, R13, RZ, 0x3c, !PT ;  /* 0x0000000d11077212 */ /* 0x000fe400078e3cff */
[----:B------:R-:W-:Y:S02]  /*0d60*/  LOP3.LUT R9, R21, R14, RZ, 0x3c, !PT ;  /* 0x0000000e15097212 */ /* 0x000fe400078e3cff */
[----:B------:R-:W-:Y:S02]  /*0d70*/  LOP3.LUT R16, R0, R15, RZ, 0x3c, !PT ;  /* 0x0000000f00107212 */ /* 0x000fe400078e3cff */
[----:B------:R-:W-:Y:S02]  /*0d80*/  ISETP.GT.AND P0, PT, R6, -0x1, PT ;  /* 0xffffffff0600780c */ /* 0x000fe40003f04270 */
[----:B------:R-:W-:Y:S02]  /*0d90*/  ISETP.GT.AND P1, PT, R7, -0x1, PT ;  /* 0xffffffff0700780c */ /* 0x000fe40003f24270 */
[----:B------:R-:W-:-:S02]  /*0da0*/  ISETP.GT.AND P2, PT, R9, -0x1, PT ;  /* 0xffffffff0900780c */ /* 0x000fc40003f44270 */
[----:B------:R-:W-:Y:S02]  /*0db0*/  ISETP.GT.AND P3, PT, R16, -0x1, PT ;  /* 0xffffffff1000780c */ /* 0x000fe40003f64270 */
        /* <DEDUP_REMOVED lines=16> */
[----:B------:R-:W-:Y:S04]  /*0ec0*/  STG.E.128 [R2.64], R4 ;  /* 0x0000000402007986 */ /* 0x000fe8000c101d04 */
[----:B------:R-:W-:Y:S01]  /*0ed0*/  STG.E.128 [R2.64+0x800], R8 ;  /* 0x0008000802007986 */ /* 0x000fe2000c101d04 */
[----:B------:R-:W-:Y:S05]  /*0ee0*/  EXIT ;  /* 0x000000000000794d */ /* 0x000fea0003800000 */
.L_x_44872:
        /* <DEDUP_REMOVED lines=12> */
[----:B------:R0:W5:Y:S04]  /*0fb0*/  @!P1 LDG.E R17, [R2.64] ;  /* 0x0000000402119981 */ /* 0x000168000c1e1900 */
[----:B------:R1:W5:Y:S03]  /*0fc0*/  @!P1 LDG.E R16, [R12.64] ;  /* 0x000000040c109981 */ /* 0x000366000c1e1900 */
        /* <DEDUP_REMOVED lines=47> */
[----:B------:R-:W-:Y:S02]  /*12c0*/  @!P2 IMAD.MOV.U32 R5, RZ, RZ, 0x4 ;  /* 0x00000004ff05a424 */ /* 0x000fe400078e00ff */
[----:B------:R-:W-:Y:S02]  /*12d0*/  IMAD.MOV.U32 R24, RZ, RZ, RZ ;  /* 0x000000ffff187224 */ /* 0x000fe400078e00ff */
[----:B0-----:R-:W-:-:S05]  /*12e0*/  @!P2 IMAD.WIDE.U32 R2, R4, R5, c[0x0][0x170] ;  /* 0x00005c000402a625 */ /* 0x001fca00078e0005 */
[----:B------:R0:W5:Y:S03]  /*12f0*/  @!P2 LDG.E R24, [R2.64] ;  /* 0x000000040218a981 */ /* 0x000166000c1e1900 */
[----:B--2---:R-:W-:Y:S02]  /*1300*/  @!P0 IMAD.IADD R21, R0, 0x1, R25 ;  /* 0x0000000100158824 */ /* 0x004fe400078e0219 */
[----:B------:R-:W-:Y:S02]  /*1310*/  @!P0 IMAD.MOV.U32 R28, RZ, RZ, 0x4 ;  /* 0x00000004ff1c8424 */ /* 0x000fe400078e00ff */
        /* <DEDUP_REMOVED lines=38> */
.L_x_44874:
[----:B------:R-:W-:Y:S05]  /*1580*/  BSYNC B0 ;  /* 0x0000000000007941 */ /* 0x000fea0003800000 */
.L_x_44873:
        /* <DEDUP_REMOVED lines=31> */
.L_x_44876:
[----:B------:R-:W-:Y:S05]  /*1780*/  BSYNC B0 ;  /* 0x0000000000007941 */ /* 0x000fea0003800000 */
.L_x_44875:
        /* <DEDUP_REMOVED lines=31> */
.L_x_44878:
[----:B------:R-:W-:Y:S05]  /*1980*/  BSYNC B0 ;  /* 0x0000000000007941 */ /* 0x000fea0003800000 */
.L_x_44877:
        /* <DEDUP_REMOVED lines=31> */
.L_x_44880:
[----:B------:R-:W-:Y:S05]  /*1b80*/  BSYNC B0 ;  /* 0x0000000000007941 */ /* 0x000fea0003800000 */
.L_x_44879:
[C---:B------:R-:W-:Y:S01]  /*1b90*/  IADD3 R3, R7.reuse, 0x200, RZ ;  /* 0x0000020007037810 */ /* 0x040fe20007ffe0ff */
[----:B------:R-:W-:Y:S01]  /*1ba0*/  @!P1 IMAD.IADD R2, R0, 0x1, R7 ;  /* 0x0000000100029824 */ /* 0x000fe200078e0207 */
[----:B-----5:R-:W-:Y:S01]  /*1bb0*/  IADD3 R9, R7, 0x280, RZ ;  /* 0x0000028007097810 */ /* 0x020fe20007ffe0ff */
        /* <DEDUP_REMOVED lines=37> */
.L_x_44882:
[----:B------:R-:W-:Y:S05]  /*1e10*/  BSYNC B0 ;  /* 0x0000000000007941 */ /* 0x000fea0003800000 */
.L_x_44881:
        /* <DEDUP_REMOVED lines=29> */
.L_x_44884:
[----:B------:R-:W-:Y:S05]  /*1ff0*/  BSYNC B0 ;  /* 0x0000000000007941 */ /* 0x000fea0003800000 */
.L_x_44883:
        /* <DEDUP_REMOVED lines=29> */
.L_x_44886:
[----:B------:R-:W-:Y:S05]  /*21d0*/  BSYNC B0 ;  /* 0x0000000000007941 */ /* 0x000fea0003800000 */
.L_x_44885:
        /* <DEDUP_REMOVED lines=29> */
.L_x_44888:
[----:B------:R-:W-:Y:S05]  /*23b0*/  BSYNC B0 ;  /* 0x0000000000007941 */ /* 0x000fea0003800000 */
.L_x_44887:
        /* <DEDUP_REMOVED lines=18> */
.L_x_44891:
[----:B0-----:R-:W-:-:S13]  /*24e0*/  ISETP.GE.AND P0, PT, R7, R6, PT ;  /* 0x000000060700720c */ /* 0x001fda0003f06270 */
[----:B------:R-:W-:Y:S05]  /*24f0*/  @P0 BRA `(.L_x_44893) ;  /* 0x000000c000000947 */ /* 0x000fea0003800000 */
[----:B------:R-:W-:Y:S01]  /*2500*/  IMAD.IADD R2, R0, 0x1, R7 ;  /* 0x0000000100027824 */ /* 0x000fe200078e0207 */
[----:B------:R-:W-:Y:S01]  /*2510*/  IADD3 R7, R7, 0x80, RZ ;  /* 0x0000008007077810 */ /* 0x000fe20007ffe0ff */
[----:B------:R-:W-:-:S04]  /*2520*/  IMAD.MOV.U32 R3, RZ, RZ, 0x4 ;  /* 0x00000004ff037424 */ /* 0x000fc800078e00ff */
[----:B------:R-:W-:-:S05]  /*2530*/  IMAD.WIDE.U32 R2, R2, R3, c[0x0][0x168] ;  /* 0x00005a0002027625 */ /* 0x000fca00078e0003 */
[----:B------:R0:W-:Y:S02]  /*2540*/  STG.E [R2.64], R11 ;  /* 0x0000000b02007986 */ /* 0x0001e4000c101904 */
.L_x_44892:
[----:B------:R-:W-:-:S13]  /*2550*/  ISETP.GE.AND P0, PT, R7, R6, PT ;  /* 0x000000060700720c */ /* 0x000fda0003f06270 */
[----:B------:R-:W-:Y:S05]  /*2560*/  @P0 BRA `(.L_x_44894) ;  /* 0x000000d000000947 */ /* 0x000fea0003800000 */
[----:B0-----:R-:W-:Y:S01]  /*2570*/  IMAD.IADD R2, R0, 0x1, R7 ;  /* 0x0000000100027824 */ /* 0x001fe200078e0207 */
[----:B------:R-:W-:Y:S01]  /*2580*/  IADD3 R7, R7, 0x80, RZ ;  /* 0x0000008007077810 */ /* 0x000fe20007ffe0ff */
[----:B------:R-:W-:-:S04]  /*2590*/  IMAD.MOV.U32 R3, RZ, RZ, 0x4 ;  /* 0x00000004ff037424 */ /* 0x000fc800078e00ff */
[----:B------:R-:W-:-:S05]  /*25a0*/  IMAD.WIDE.U32 R2, R2, R3, c[0x0][0x168] ;  /* 0x00005a0002027625 */ /* 0x000fca00078e0003 */
[----:B------:R0:W-:Y:S02]  /*25b0*/  STG.E [R2.64], R12 ;  /* 0x0000000c02007986 */ /* 0x0001e4000c101904 */
.L_x_44893:
        /* <DEDUP_REMOVED lines=8> */
.L_x_44894:
[----:B------:R-:W-:Y:S05]  /*2640*/  BSYNC B1 ;  /* 0x0000000000017941 */ /* 0x000fea0003800000 */
.L_x_44890:
[----:B------:R-:W-:-:S13]  /*2650*/  ISETP.GE.AND P0, PT, R7, R6, PT ;  /* 0x000000060700720c */ /* 0x000fda0003f06270 */
[----:B0-----:R-:W-:Y:S01]  /*2660*/  @!P0 IMAD.IADD R2, R0, 0x1, R7 ;  /* 0x0000000100028824 */ /* 0x001fe200078e0207 */
[----:B------:R-:W-:Y:S01]  /*2670*/  @!P0 IADD3 R7, R7, 0x80, RZ ;  /* 0x0000008007078810 */ /* 0x000fe20007ffe0ff */
[----:B------:R-:W-:-:S04]  /*2680*/  @!P0 IMAD.MOV.U32 R3, RZ, RZ, 0x4 ;  /* 0x00000004ff038424 */ /* 0x000fc800078e00ff */
[----:B------:R-:W-:-:S05]  /*2690*/  @!P0 IMAD.WIDE.U32 R2, R2, R3, c[0x0][0x168] ;  /* 0x00005a0002028625 */ /* 0x000fca00078e0003 */
[----:B------:R0:W-:Y:S02]  /*26a0*/  @!P0 STG.E [R2.64], R14 ;  /* 0x0000000e02008986 */ /* 0x0001e4000c101904 */
.L_x_44895:
[----:B------:R-:W-:Y:S05]  /*26b0*/  BSYNC B0 ;  /* 0x0000000000007941 */ /* 0x000fea0003800000 */
.L_x_44889:
        /* <DEDUP_REMOVED lines=8> */
.L_x_44896:
        /* <DEDUP_REMOVED lines=12> */
.L_x_50837:


//--------------------- .text._ZN2at6native29vectorized_elementwise_kernelILi8ENS0_13BinaryFunctorIiiiZZZNS0_21remainder_kernel_cudaERNS_18TensorIteratorBaseEENKUlvE_clEvENKUlvE1_clEvEUliiE_EESt5arrayIPcLm3EEEEviT0_T1_ --------------------------
	.section	.text._ZN2at6native29vectorized_elementwise_kernelILi8ENS0_13BinaryFunctorIiiiZZZNS0_21remainder_kernel_cudaERNS_18TensorIteratorBaseEENKUlvE_clEvENKUlvE1_clEvEUliiE_EESt5arrayIPcLm3EEEEviT0_T1_,"ax",@progbits
	.sectioninfo	@"SHI_REGISTERS=4"
	.align	128
        .global         _ZN2at6native29vectorized_elementwise_kernelILi8ENS0_13BinaryFunctorIiiiZZZNS0_21remainder_kernel_cudaERNS_18TensorIteratorBaseEENKUlvE_clEvENKUlvE1_clEvEUliiE_EESt5arrayIPcLm3EEEEviT0_T1_
        .type           _ZN2at6native29vectorized_elementwise_kernelILi8ENS0_13BinaryFunctorIiiiZZZNS0_21remainder_kernel_cudaERNS_18TensorIteratorBaseEENKUlvE_clEvENKUlvE1_clEvEUliiE_EESt5arrayIPcLm3EEEEviT0_T1_,@function
        .size           _ZN2at6native29vectorized_elementwise_kernelILi8ENS0_13BinaryFunctorIiiiZZZNS0_21remainder_kernel_cudaERNS_18TensorIteratorBaseEENKUlvE_clEvENKUlvE1_clEvEUliiE_EESt5arrayIPcLm3EEEEviT0_T1_,(.L_x_50838 - _ZN2at6native29vectorized_elementwise_kernelILi8ENS0_13BinaryFunctorIiiiZZZNS0_21remainder_kernel_cudaERNS_18TensorIteratorBaseEENKUlvE_clEvENKUlvE1_clEvEUliiE_EESt5arrayIPcLm3EEEEviT0_T1_)
        .other          _ZN2at6native29vectorized_elementwise_kernelILi8ENS0_13BinaryFunctorIiiiZZZNS0_21remainder_kernel_cudaERNS_18TensorIteratorBaseEENKUlvE_clEvENKUlvE1_clEvEUliiE_EESt5arrayIPcLm3EEEEviT0_T1_,@"STO_CUDA_ENTRY STV_DEFAULT"
_ZN2at6native29vectorized_elementwise_kernelILi8ENS0_13BinaryFunctorIiiiZZZNS0_21remainder_kernel_cudaERNS_18TensorIteratorBaseEENKUlvE_clEvENKUlvE1_clEvEUliiE_EESt5arrayIPcLm3EEEEviT0_T1_:
.text._ZN2at6native29vectorized_elementwise_kernelILi8ENS0_13BinaryFunctorIiiiZZZNS0_21remainder_kernel_cudaERNS_18TensorIteratorBaseEENKUlvE_clEvENKUlvE1_clEvEUliiE_EESt5arrayIPcLm3EEEEviT0_T1_:
[----:B------:R-:W-:Y:S02]  /*0000*/  MOV R1, c[0x0][0x28] ;  /* 0x00000a0000017a02 */ /* 0x000fe40000000f00 */
[----:B------:R-:W-:Y:S05]  /*0010*/  EXIT ;  /* 0x000000000000794d */ /* 0x000fea0003800000 */
.L_x_44897:
        /* <DEDUP_REMOVED lines=14> */
.L_x_50838:


//--------------------- .text._ZN2at6native18elementwise_kernelILi128ELi4EZNS0_15gpu_kernel_implINS0_13BUnaryFunctorIiiiZZZNS0_21remainder_kernel_cudaERNS_18TensorIteratorBaseEENKUlvE_clEvENKUlvE1_clEvEUliiE_EEEEvS5_RKT_EUliE_EEviT1_ --------------------------
	.section	.text._ZN2at6native18elementwise_kernelILi128ELi4EZNS0_15gpu_kernel_implINS0_13BUnaryFunctorIiiiZZZNS0_21remainder_kernel_cudaERNS_18TensorIteratorBaseEENKUlvE_clEvENKUlvE1_clEvEUliiE_EEEEvS5_RKT_EUliE_EEviT1_,"ax",@progbits
	.sectioninfo	@"SHI_REGISTERS=26"
	.align	128
        .global         _ZN2at6native18elementwise_kernelILi128ELi4EZNS0_15gpu_kernel_implINS0_13BUnaryFunctorIiiiZZZNS0_21remainder_kernel_cudaERNS_18TensorIteratorBaseEENKUlvE_clEvENKUlvE1_clEvEUliiE_EEEEvS5_RKT_EUliE_EEviT1_
        .type           _ZN2at6native18elementwise_kernelILi128ELi4EZNS0_15gpu_kernel_implINS0_13BUnaryFunctorIiiiZZZNS0_21remainder_kernel_cudaERNS_18TensorIteratorBaseEENKUlvE_clEvENKUlvE1_clEvEUliiE_EEEEvS5_RKT_EUliE_EEviT1_,@function
        .size           _ZN2at6native18elementwise_kernelILi128ELi4EZNS0_15gpu_kernel_implINS0_13BUnaryFunctorIiiiZZZNS0_21remainder_kernel_cudaERNS_18TensorIteratorBaseEENKUlvE_clEvENKUlvE1_clEvEUliiE_EEEEvS5_RKT_EUliE_EEviT1_,(.L_x_50839 - _ZN2at6native18elementwise_kernelILi128ELi4EZNS0_15gpu_kernel_implINS0_13BUnaryFunctorIiiiZZZNS0_21remainder_kernel_cudaERNS_18TensorIteratorBaseEENKUlvE_clEvENKUlvE1_clEvEUliiE_EEEEvS5_RKT_EUliE_EEviT1_)
        .other          _ZN2at6native18elementwise_kernelILi128ELi4EZNS0_15gpu_kernel_implINS0_13BUnaryFunctorIiiiZZZNS0_21remainder_kernel_cudaERNS_18TensorIteratorBaseEENKUlvE_clEvENKUlvE1_clEvEUliiE_EEEEvS5_RKT_EUliE_EEviT1_,@"STO_CUDA_ENTRY STV_DEFAULT"
_ZN2at6native18elementwise_kernelILi128ELi4EZNS0_15gpu_kernel_implINS0_13BUnaryFunctorIiiiZZZNS0_21remainder_kernel_cudaERNS_18TensorIteratorBaseEENKUlvE_clEvENKUlvE1_clEvEUliiE_EEEEvS5_RKT_EUliE_EEviT1_:
.text._ZN2at6native18elementwise_kernelILi128ELi4EZNS0_15gpu_kernel_implINS0_13BUnaryFunctorIiiiZZZNS0_21remainder_kernel_cudaERNS_18TensorIteratorBaseEENKUlvE_clEvENKUlvE1_clEvEUliiE_EEEEvS5_RKT_EUliE_EEviT1_:
        /* <DEDUP_REMOVED lines=238> */
.L_x_44900:
        /* <DEDUP_REMOVED lines=18> */
.L_x_44904:
[----:B------:R0:W5:Y:S01]  /*1000*/  LDG.E.U8 R19, [R2.64] ;  /* 0x0000002402137981 */ /* 0x000162000c1e1100 */
[----:B------:R-:W-:Y:S05]  /*1010*/  BRA `(.L_x_44906) ;  /* 0x00000d0000007947 */ /* 0x000fea0003800000 */
.L_x_44903:
        /* <DEDUP_REMOVED lines=8> */
.L_x_44908:
[----:B------:R0:W5:Y:S01]  /*10a0*/  LDG.E R19, [R2.64] ;  /* 0x0000002402137981 */ /* 0x000162000c1e1900 */
[----:B------:R-:W-:Y:S05]  /*10b0*/  BRA `(.L_x_44906) ;  /* 0x00000c6000007947 */ /* 0x000fea0003800000 */
.L_x_44907:
[----:B------:R0:W5:Y:S01]  /*10c0*/  LDG.E.S16 R19, [R2.64] ;  /* 0x0000002402137981 */ /* 0x000162000c1e1700 */
[----:B------:R-:W-:Y:S05]  /*10d0*/  BRA `(.L_x_44906) ;  /* 0x00000c4000007947 */ /* 0x000fea0003800000 */
.L_x_44902:
        /* <DEDUP_REMOVED lines=9> */
.L_x_44910:
[----:B------:R-:W2:Y:S02]  /*1170*/  LDG.E.U16 R2, [R2.64] ;  /* 0x0000002402027981 */ /* 0x000ea4000c1e1500 */
[----:B--2---:R-:W-:-:S06]  /*1180*/  HADD2.F32 R19, -RZ, R2.H0_H0 ;  /* 0x20000002ff137230 */ /* 0x004fcc0000004100 */
[----:B------:R-:W0:Y:S01]  /*1190*/  F2I.FTZ.TRUNC.NTZ R19, R19 ;  /* 0x0000001300137305 */ /* 0x000e22000021f100 */
[----:B------:R-:W-:Y:S05]  /*11a0*/  BRA `(.L_x_44906) ;  /* 0x00000b7000007947 */ /* 0x000fea0003800000 */
.L_x_44909:
        /* <DEDUP_REMOVED lines=9> */
.L_x_44912:
[----:B------:R-:W2:Y:S02]  /*1240*/  LDG.E.U16 R2, [R2.64] ;  /* 0x0000002402027981 */ /* 0x000ea4000c1e1500 */
[----:B--2---:R-:W-:-:S06]  /*1250*/  HADD2.F32 R19, -RZ, R2.H0_H0 ;  /* 0x20000002ff137230 */ /* 0x004fcc0000004100 */
[----:B------:R-:W0:Y:S01]  /*1260*/  F2I.FTZ.TRUNC.NTZ R19, R19 ;  /* 0x0000001300137305 */ /* 0x000e22000021f100 */
[----:B------:R-:W-:Y:S05]  /*1270*/  BRA `(.L_x_44906) ;  /* 0x00000aa000007947 */ /* 0x000fea0003800000 */
.L_x_44911:
[----:B------:R-:W2:Y:S02]  /*1280*/  LDG.E.64 R2, [R2.64] ;  /* 0x0000002402027981 */ /* 0x000ea4000c1e1b00 */
[----:B--2---:R0:W1:Y:S01]  /*1290*/  F2I.F64.TRUNC R19, R2 ;  /* 0x0000000200137311 */ /* 0x004062000030d100 */
[----:B------:R-:W-:Y:S05]  /*12a0*/  BRA `(.L_x_44906) ;  /* 0x00000a7000007947 */ /* 0x000fea0003800000 */
.L_x_44901:
        /* <DEDUP_REMOVED lines=12> */
.L_x_44915:
[----:B------:R-:W2:Y:S02]  /*1370*/  LDG.E.64 R2, [R2.64] ;  /* 0x0000002402027981 */ /* 0x000ea4000c1e1b00 */
[----:B--2---:R0:W1:Y:S01]  /*1380*/  F2I.F64.TRUNC R19, R2 ;  /* 0x0000000200137311 */ /* 0x004062000030d100 */
[----:B------:R-:W-:Y:S05]  /*1390*/  BRA `(.L_x_44906) ;  /* 0x0000098000007947 */ /* 0x000fea0003800000 */
.L_x_44914:
        /* <DEDUP_REMOVED lines=27> */
.L_x_44917:
        /* <DEDUP_REMOVED lines=14> */
.L_x_44916:
[----:B------:R-:W2:Y:S02]  /*1630*/  LDG.E.U16 R19, [R2.64] ;  /* 0x0000002402137981 */ /* 0x000ea4000c1e1500 */
[----:B--2---:R-:W-:-:S06]  /*1640*/  PRMT R19, RZ, 0x5410, R19 ;  /* 0x00005410ff137816 */ /* 0x004fcc0000000013 */
[----:B------:R-:W0:Y:S01]  /*1650*/  F2I.FTZ.TRUNC.NTZ R19, R19 ;  /* 0x0000001300137305 */ /* 0x000e22000021f100 */
[----:B------:R-:W-:Y:S05]  /*1660*/  BRA `(.L_x_44906) ;  /* 0x000006b000007947 */ /* 0x000fea0003800000 */
.L_x_44913:
        /* <DEDUP_REMOVED lines=10> */
.L_x_44920:
        /* <DEDUP_REMOVED lines=21> */
.L_x_44924:
[----:B------:R-:W-:Y:S05]  /*1860*/  BSYNC B1 ;  /* 0x0000000000017941 */ /* 0x000fea0003800000 */
.L_x_44923:
[----:B------:R-:W-:Y:S01]  /*1870*/  IMAD.SHL.U32 R2, R2, 0x100000, RZ ;  /* 0x0010000002027824 */ /* 0x000fe200078e00ff */
[----:B------:R-:W-:-:S04]  /*1880*/  LEA R0, R0, 0x3b800000, 0x17 ;  /* 0x3b80000000007811 */ /* 0x000fc800078eb8ff */
[----:B------:R-:W-:Y:S02]  /*1890*/  LOP3.LUT R19, R0, R2, R19, 0xfe, !PT ;  /* 0x0000000200137212 */ /* 0x000fe400078efe13 */
.L_x_44922:
[----:B------:R-:W-:Y:S05]  /*18a0*/  BSYNC B0 ;  /* 0x0000000000007941 */ /* 0x000fea0003800000 */
.L_x_44921:
[----:B------:R-:W0:Y:S01]  /*18b0*/  F2I.FTZ.TRUNC.NTZ R19, R19 ;  /* 0x0000001300137305 */ /* 0x000e22000021f100 */
[----:B------:R-:W-:Y:S05]  /*18c0*/  BRA `(.L_x_44906) ;  /* 0x0000045000007947 */ /* 0x000fea0003800000 */
.L_x_44919:
        /* <DEDUP_REMOVED lines=21> */
.L_x_44928:
[----:B------:R-:W-:Y:S05]  /*1a20*/  BSYNC B1 ;  /* 0x0000000000017941 */ /* 0x000fea0003800000 */
.L_x_44927:
[----:B------:R-:W-:Y:S01]  /*1a30*/  IMAD.SHL.U32 R2, R2, 0x200000, RZ ;  /* 0x0020000002027824 */ /* 0x000fe200078e00ff */
[----:B------:R-:W-:-:S04]  /*1a40*/  LEA R0, R0, 0x37800000, 0x17 ;  /* 0x3780000000007811 */ /* 0x000fc800078eb8ff */
[----:B------:R-:W-:Y:S02]  /*1a50*/  LOP3.LUT R19, R0, R2, R19, 0xfe, !PT ;  /* 0x0000000200137212 */ /* 0x000fe400078efe13 */
.L_x_44926:
[----:B------:R-:W-:Y:S05]  /*1a60*/  BSYNC B0 ;  /* 0x0000000000007941 */ /* 0x000fea0003800000 */
.L_x_44925:
[----:B------:R-:W0:Y:S01]  /*1a70*/  F2I.FTZ.TRUNC.NTZ R19, R19 ;  /* 0x0000001300137305 */ /* 0x000e22000021f100 */
[----:B------:R-:W-:Y:S05]  /*1a80*/  BRA `(.L_x_44906) ;  /* 0x0000029000007947 */ /* 0x000fea0003800000 */
.L_x_44918:
        /* <DEDUP_REMOVED lines=14> */
.L_x_44932:
[----:B------:R-:W-:Y:S05]  /*1b70*/  BSYNC B0 ;  /* 0x0000000000007941 */ /* 0x000fea0003800000 */
.L_x_44931:
[----:B------:R-:W0:Y:S01]  /*1b80*/  F2I.FTZ.TRUNC.NTZ R19, R19 ;  /* 0x0000001300137305 */ /* 0x000e22000021f100 */
[----:B------:R-:W-:Y:S05]  /*1b90*/  BRA `(.L_x_44906) ;  /* 0x0000018000007947 */ /* 0x000fea0003800000 */
.L_x_44905:
        /* <DEDUP_REMOVED lines=21> */
.L_x_44930:
[----:B------:R0:W5:Y:S01]  /*1cf0*/  LDG.E R19, [R2.64] ;  /* 0x0000002402137981 */ /* 0x000162000c1e1900 */
[----:B------:R-:W-:Y:S05]  /*1d00*/  BRA `(.L_x_44906) ;  /* 0x0000001000007947 */ /* 0x000fea0003800000 */
.L_x_44929:
[----:B------:R0:W5:Y:S02]  /*1d10*/  LDG.E R19, [R2.64] ;  /* 0x0000002402137981 */ /* 0x000164000c1e1900 */
.L_x_44906:
        /* <DEDUP_REMOVED lines=22> */
[----:B------:R-:W-:Y:S01]  /*1e80*/  @!P2 IMAD.MOV R0, RZ, RZ, -R0 ;  /* 0x000000ffff00a224 */ /* 0x000fe200078e0a00 */
[----:B------:R-:W-:-:S04]  /*1e90*/  @!P0 LOP3.LUT R0, RZ, c[0x0][0x374], RZ, 0x33, !PT ;  /* 0x0000dd00ff008a12 */ /* 0x000fc800078e33ff */
[----:B------:R-:W-:-:S04]  /*1ea0*/  LOP3.LUT R3, R0, c[0x0][0x374], RZ, 0x3c, !PT ;  /* 0x0000dd0000037a12 */ /* 0x000fc800078e3cff */
[----:B------:R-:W-:-:S04]  /*1eb0*/  ISETP.GT.AND P0, PT, R3, -0x1, PT ;  /* 0xffffffff0300780c */ /* 0x000fc80003f04270 */
[----:B------:R-:W-:-:S04]  /*1ec0*/  ISETP.EQ.OR P0, PT, R0, RZ, P0 ;  /* 0x000000ff0000720c */ /* 0x000fc80000702670 */
[----:B------:R-:W-:-:S05]  /*1ed0*/  SEL R3, RZ, c[0x0][0x374], P0 ;  /* 0x0000dd00ff037a07 */ /* 0x000fca0000000000 */
        /* <DEDUP_REMOVED lines=12> */
.L_x_44936:
[----:B------:R0:W-:Y:S01]  /*1fa0*/  STG.E.U8 [R16.64], R5 ;  /* 0x0000000510007986 */ /* 0x0001e2000c101124 */
[----:B------:R-:W-:Y:S05]  /*1fb0*/  BRA `(.L_x_44938) ;  /* 0x00000d9000007947 */ /* 0x000fea0003800000 */
.L_x_44935:
        /* <DEDUP_REMOVED lines=10> */
.L_x_44940:
[----:B------:R0:W-:Y:S01]  /*2060*/  STG.E [R16.64], R5 ;  /* 0x0000000510007986 */ /* 0x0001e2000c101924 */
[----:B------:R-:W-:Y:S05]  /*2070*/  BRA `(.L_x_44938) ;  /* 0x00000cd000007947 */ /* 0x000fea0003800000 */
.L_x_44939:
[----:B------:R0:W-:Y:S01]  /*2080*/  STG.E.U16 [R16.64], R5 ;  /* 0x0000000510007986 */ /* 0x0001e2000c101524 */
[----:B------:R-:W-:Y:S05]  /*2090*/  BRA `(.L_x_44938) ;  /* 0x00000cb000007947 */ /* 0x000fea0003800000 */
.L_x_44934:
        /* <DEDUP_REMOVED lines=9> */
.L_x_44942:
[----:B------:R-:W0:Y:S02]  /*2130*/  I2F R0, R5 ;  /* 0x0000000500007306 */ /* 0x000e240000201400 */
[----:B0-----:R-:W-:-:S05]  /*2140*/  F2FP.PACK_AB R0, RZ, R0 ;  /* 0x00000000ff00723e */ /* 0x001fca00000000ff */
[----:B------:R0:W-:Y:S01]  /*2150*/  STG.E.U16 [R16.64], R0 ;  /* 0x0000000010007986 */ /* 0x0001e2000c101524 */
[----:B------:R-:W-:Y:S05]  /*2160*/  BRA `(.L_x_44938) ;  /* 0x00000be000007947 */ /* 0x000fea0003800000 */
.L_x_44941:
        /* <DEDUP_REMOVED lines=10> */
.L_x_44944:
[----:B------:R-:W0:Y:S02]  /*2210*/  I2F R5, R5 ;  /* 0x0000000500057306 */ /* 0x000e240000201400 */
[----:B0-----:R-:W-:-:S04]  /*2220*/  F2FP.PACK_AB R3, RZ, R5 ;  /* 0x00000005ff03723e */ /* 0x001fc800000000ff */
[----:B------:R-:W-:-:S05]  /*2230*/  PRMT R3, R3, 0x5410, RZ ;  /* 0x0000541003037816 */ /* 0x000fca00000000ff */
[----:B------:R0:W-:Y:S01]  /*2240*/  STG.E [R16.64], R3 ;  /* 0x0000000310007986 */ /* 0x0001e2000c101924 */
[----:B------:R-:W-:Y:S05]  /*2250*/  BRA `(.L_x_44938) ;  /* 0x00000af000007947 */ /* 0x000fea0003800000 */
.L_x_44943:
[----:B------:R-:W0:Y:S02]  /*2260*/  I2F.F64 R2, R5 ;  /* 0x0000000500027312 */ /* 0x000e240000201c00 */
[----:B0-----:R0:W-:Y:S01]  /*2270*/  STG.E.64 [R16.64], R2 ;  /* 0x0000000210007986 */ /* 0x0011e2000c101b24 */
[----:B------:R-:W-:Y:S05]  /*2280*/  BRA `(.L_x_44938) ;  /* 0x00000ac000007947 */ /* 0x000fea0003800000 */
.L_x_44933:
        /* <DEDUP_REMOVED lines=12> */
.L_x_44947:
[----:B------:R-:W0:Y:S01]  /*2350*/  I2F.F64 R4, R5 ;  /* 0x0000000500047312 */ /* 0x000e220000201c00 */
[----:B------:R-:W-:-:S05]  /*2360*/  CS2R R6, SRZ ;  /* 0x0000000000067805 */ /* 0x000fca000001ff00 */
[----:B0-----:R0:W-:Y:S01]  /*2370*/  STG.E.128 [R16.64], R4 ;  /* 0x0000000410007986 */ /* 0x0011e2000c101d24 */
[----:B------:R-:W-:Y:S05]  /*2380*/  BRA `(.L_x_44938) ;  /* 0x000009c000007947 */ /* 0x000fea0003800000 */
.L_x_44946:
        /* <DEDUP_REMOVED lines=21> */
.L_x_44951:
[----:B------:R-:W-:Y:S05]  /*24e0*/  BSYNC B0 ;  /* 0x0000000000007941 */ /* 0x000fea0003800000 */
.L_x_44950:
[----:B------:R-:W-:-:S05]  /*24f0*/  LOP3.LUT R3, R0, R3, RZ, 0xfc, !PT ;  /* 0x0000000300037212 */ /* 0x000fca00078efcff */
[----:B------:R0:W-:Y:S01]  /*2500*/  STG.E.U8 [R16.64], R3 ;  /* 0x0000000310007986 */ /* 0x0001e2000c101124 */
[----:B------:R-:W-:Y:S05]  /*2510*/  BRA `(.L_x_44938) ;  /* 0x0000083000007947 */ /* 0x000fea0003800000 */
.L_x_44949:
        /* <DEDUP_REMOVED lines=13> */
.L_x_44953:
[----:B------:R-:W-:Y:S01]  /*25f0*/  IMAD.MOV.U32 R0, RZ, RZ, 0x7f ;  /* 0x0000007fff007424 */ /* 0x000fe200078e00ff */
[----:B------:R-:W-:-:S04]  /*2600*/  ISETP.GT.U32.AND P0, PT, R2, 0x7f800000, PT ;  /* 0x7f8000000200780c */ /* 0x000fc80003f04070 */
[----:B------:R-:W-:-:S04]  /*2610*/  SEL R0, R0, 0x7c, P0 ;  /* 0x0000007c00007807 */ /* 0x000fc80000000000 */
.L_x_44954:
[----:B------:R-:W-:Y:S05]  /*2620*/  BSYNC B0 ;  /* 0x0000000000007941 */ /* 0x000fea0003800000 */
.L_x_44952:
[----:B------:R-:W-:-:S04]  /*2630*/  LOP3.LUT R2, R5, 0x80000000, RZ, 0xc0, !PT ;  /* 0x8000000005027812 */ /* 0x000fc800078ec0ff */
[----:B------:R-:W-:-:S04]  /*2640*/  SHF.R.U32.HI R3, RZ, 0x18, R2 ;  /* 0x00000018ff037819 */ /* 0x000fc80000011602 */
[----:B------:R-:W-:-:S05]  /*2650*/  LOP3.LUT R3, R0, R3, RZ, 0xfc, !PT ;  /* 0x0000000300037212 */ /* 0x000fca00078efcff */
[----:B------:R0:W-:Y:S01]  /*2660*/  STG.E.U8 [R16.64], R3 ;  /* 0x0000000310007986 */ /* 0x0001e2000c101124 */
[----:B------:R-:W-:Y:S05]  /*2670*/  BRA `(.L_x_44938) ;  /* 0x000006d000007947 */ /* 0x000fea0003800000 */
.L_x_44948:
[----:B------:R-:W0:Y:S02]  /*2680*/  I2F R0, R5 ;  /* 0x0000000500007306 */ /* 0x000e240000201400 */
[----:B0-----:R-:W-:-:S05]  /*2690*/  F2FP.BF16.PACK_AB R0, RZ, R0 ;  /* 0x00000000ff00723e */ /* 0x001fca00000010ff */
[----:B------:R0:W-:Y:S01]  /*26a0*/  STG.E.U16 [R16.64], R0 ;  /* 0x0000000010007986 */ /* 0x0001e2000c101524 */
[----:B------:R-:W-:Y:S05]  /*26b0*/  BRA `(.L_x_44938) ;  /* 0x0000069000007947 */ /* 0x000fea0003800000 */
.L_x_44945:
        /* <DEDUP_REMOVED lines=10> */
.L_x_44957:
        /* <DEDUP_REMOVED lines=17> */
.L_x_44960:
[----:B------:R-:W-:-:S04]  /*2870*/  LOP3.LUT R2, R5, 0x80000000, RZ, 0xc0, !PT ;  /* 0x8000000005027812 */ /* 0x000fc800078ec0ff */
[----:B------:R-:W-:-:S04]  /*2880*/  SHF.R.U32.HI R3, RZ, 0x18, R2 ;  /* 0x00000018ff037819 */ /* 0x000fc80000011602 */
[----:B------:R-:W-:-:S04]  /*2890*/  LOP3.LUT R0, R0, R3, RZ, 0xfc, !PT ;  /* 0x0000000300007212 */ /* 0x000fc800078efcff */
[----:B------:R-:W-:Y:S02]  /*28a0*/  PRMT R8, R0, 0x7610, R8 ;  /* 0x0000761000087816 */ /* 0x000fe40000000008 */
.L_x_44959:
[----:B------:R-:W-:Y:S05]  /*28b0*/  BSYNC B0 ;  /* 0x0000000000007941 */ /* 0x000fea0003800000 */
.L_x_44958:
[----:B------:R0:W-:Y:S01]  /*28c0*/  STG.E.U8 [R16.64], R8 ;  /* 0x0000000810007986 */ /* 0x0001e2000c101124 */
[----:B------:R-:W-:Y:S05]  /*28d0*/  BRA `(.L_x_44938) ;  /* 0x0000047000007947 */ /* 0x000fea0003800000 */
.L_x_44956:
        /* <DEDUP_REMOVED lines=17> */
.L_x_44963:
[----:B------:R-:W-:-:S04]  /*29f0*/  LOP3.LUT R2, R5, 0x80000000, RZ, 0xc0, !PT ;  /* 0x8000000005027812 */ /* 0x000fc800078ec0ff */
[----:B------:R-:W-:-:S04]  /*2a00*/  SHF.R.U32.HI R3, RZ, 0x18, R2 ;  /* 0x00000018ff037819 */ /* 0x000fc80000011602 */
[----:B------:R-:W-:-:S04]  /*2a10*/  LOP3.LUT R0, R0, R3, RZ, 0xfc, !PT ;  /* 0x0000000300007212 */ /* 0x000fc800078efcff */
[----:B------:R-:W-:Y:S02]  /*2a20*/  PRMT R8, R0, 0x7610, R8 ;  /* 0x0000761000087816 */ /* 0x000fe40000000008 */
.L_x_44962:
[----:B------:R-:W-:Y:S05]  /*2a30*/  BSYNC B0 ;  /* 0x0000000000007941 */ /* 0x000fea0003800000 */
.L_x_44961:
[----:B------:R0:W-:Y:S01]  /*2a40*/  STG.E.U8 [R16.64], R8 ;  /* 0x0000000810007986 */ /* 0x0001e2000c101124 */
[----:B------:R-:W-:Y:S05]  /*2a50*/  BRA `(.L_x_44938) ;  /* 0x000002f000007947 */ /* 0x000fea0003800000 */
.L_x_44955:
        /* <DEDUP_REMOVED lines=22> */
.L_x_44937:
        /* <DEDUP_REMOVED lines=20> */
.L_x_44965:
[--C-:B------:R-:W-:Y:S01]  /*2d00*/  SHF.R.S32.HI R3, RZ, 0x1f, R5.reuse ;  /* 0x0000001fff037819 */ /* 0x100fe20000011405 */
[----:B------:R-:W-:-:S05]  /*2d10*/  IMAD.MOV.U32 R2, RZ, RZ, R5 ;  /* 0x000000ffff027224 */ /* 0x000fca00078e0005 */
[----:B------:R0:W-:Y:S01]  /*2d20*/  STG.E.64 [R16.64], R2 ;  /* 0x0000000210007986 */ /* 0x0001e2000c101b24 */
[----:B------:R-:W-:Y:S05]  /*2d30*/  BRA `(.L_x_44938) ;  /* 0x0000001000007947 */ /* 0x000fea0003800000 */
.L_x_44964:
[----:B------:R0:W-:Y:S02]  /*2d40*/  STG.E [R16.64], R5 ;  /* 0x0000000510007986 */ /* 0x0001e4000c101924 */
.L_x_44938:
[----:B------:R-:W-:-:S05]  /*2d50*/  IMAD R18, R18, 0x200, R23 ;  /* 0x0000020012127824 */ /* 0x000fca00078e0217 */
[----:B------:R-:W-:Y:S02]  /*2d60*/  IADD3 R19, R18, 0x80, RZ ;  /* 0x0000008012137810 */ /* 0x000fe40007ffe0ff */
.L_x_44899:
[----:B------:R-:W-:Y:S05]  /*2d70*/  BSYNC B6 ;  /* 0x0000000000067941 */ /* 0x000fea0003800000 */
.L_x_44898:
        /* <DEDUP_REMOVED lines=231> */
.L_x_44968:
        /* <DEDUP_REMOVED lines=18> */
.L_x_44972:
[----:B------:R0:W5:Y:S01]  /*3d10*/  LDG.E.U8 R18, [R2.64] ;  /* 0x0000002402127981 */ /* 0x000162000c1e1100 */
[----:B------:R-:W-:Y:S05]  /*3d20*/  BRA `(.L_x_44974) ;  /* 0x00000d0000007947 */ /* 0x000fea0003800000 */
.L_x_44971:
        /* <DEDUP_REMOVED lines=8> */
.L_x_44976:
[----:B------:R0:W5:Y:S01]  /*3db0*/  LDG.E R18, [R2.64] ;  /* 0x0000002402127981 */ /* 0x000162000c1e1900 */
[----:B------:R-:W-:Y:S05]  /*3dc0*/  BRA `(.L_x_44974) ;  /* 0x00000c6000007947 */ /* 0x000fea0003800000 */
.L_x_44975:
[----:B------:R0:W5:Y:S01]  /*3dd0*/  LDG.E.S16 R18, [R2.64] ;  /* 0x0000002402127981 */ /* 0x000162000c1e1700 */
[----:B------:R-:W-:Y:S05]  /*3de0*/  BRA `(.L_x_44974) ;  /* 0x00000c4000007947 */ /* 0x000fea0003800000 */
.L_x_44970:
        /* <DEDUP_REMOVED lines=9> */
.L_x_44978:
[----:B------:R-:W2:Y:S02]  /*3e80*/  LDG.E.U16 R2, [R2.64] ;  /* 0x0000002402027981 */ /* 0x000ea4000c1e1500 */
[----:B--2---:R-:W-:-:S06]  /*3e90*/  HADD2.F32 R18, -RZ, R2.H0_H0 ;  /* 0x20000002ff127230 */ /* 0x004fcc0000004100 */
[----:B------:R-:W0:Y:S01]  /*3ea0*/  F2I.FTZ.TRUNC.NTZ R18, R18 ;  /* 0x0000001200127305 */ /* 0x000e22000021f100 */
[----:B------:R-:W-:Y:S05]  /*3eb0*/  BRA `(.L_x_44974) ;  /* 0x00000b7000007947 */ /* 0x000fea0003800000 */
.L_x_44977:
        /* <DEDUP_REMOVED lines=9> */
.L_x_44980:
[----:B------:R-:W2:Y:S02]  /*3f50*/  LDG.E.U16 R2, [R2.64] ;  /* 0x0000002402027981 */ /* 0x000ea4000c1e1500 */
[----:B--2---:R-:W-:-:S06]  /*3f60*/  HADD2.F32 R18, -RZ, R2.H0_H0 ;  /* 0x20000002ff127230 */ /* 0x004fcc0000004100 */
[----:B------:R-:W0:Y:S01]  /*3f70*/  F2I.FTZ.TRUNC.NTZ R18, R18 ;  /* 0x0000001200127305 */ /* 0x000e22000021f100 */
[----:B------:R-:W-:Y:S05]  /*3f80*/  BRA `(.L_x_44974) ;  /* 0x00000aa000007947 */ /* 0x000fea0003800000 */
.L_x_44979:
[----:B------:R-:W2:Y:S02]  /*3f90*/  LDG.E.64 R2, [R2.64] ;  /* 0x0000002402027981 */ /* 0x000ea4000c1e1b00 */
[----:B--2---:R0:W1:Y:S01]  /*3fa0*/  F2I.F64.TRUNC R18, R2 ;  /* 0x0000000200127311 */ /* 0x004062000030d100 */
[----:B------:R-:W-:Y:S05]  /*3fb0*/  BRA `(.L_x_44974) ;  /* 0x00000a7000007947 */ /* 0x000fea0003800000 */
.L_x_44969:
        /* <DEDUP_REMOVED lines=12> */
.L_x_44983:
[----:B------:R-:W2:Y:S02]  /*4080*/  LDG.E.64 R2, [R2.64] ;  /* 0x0000002402027981 */ /* 0x000ea4000c1e1b00 */
[----:B--2---:R0:W1:Y:S01]  /*4090*/  F2I.F64.TRUNC R18, R2 ;  /* 0x0000000200127311 */ /* 0x004062000030d100 */
[----:B------:R-:W-:Y:S05]  /*40a0*/  BRA `(.L_x_44974) ;  /* 0x0000098000007947 */ /* 0x000fea0003800000 */
.L_x_44982:
        /* <DEDUP_REMOVED lines=27> */
.L_x_44985:
        /* <DEDUP_REMOVED lines=14> */
.L_x_44984:
[----:B------:R-:W2:Y:S02]  /*4340*/  LDG.E.U16 R18, [R2.64] ;  /* 0x0000002402127981 */ /* 0x000ea4000c1e1500 */
[----:B--2---:R-:W-:-:S06]  /*4350*/  PRMT R18, RZ, 0x5410, R18 ;  /* 0x00005410ff127816 */ /* 0x004fcc0000000012 */
[----:B------:R-:W0:Y:S01]  /*4360*/  F2I.FTZ.TRUNC.NTZ R18, R18 ;  /* 0x0000001200127305 */ /* 0x000e22000021f100 */
[----:B------:R-:W-:Y:S05]  /*4370*/  BRA `(.L_x_44974) ;  /* 0x000006b000007947 */ /* 0x000fea0003800000 */
.L_x_44981:
        /* <DEDUP_REMOVED lines=10> */
.L_x_44988:
        /* <DEDUP_REMOVED lines=21> */
.L_x_44992:
[----:B------:R-:W-:Y:S05]  /*4570*/  BSYNC B1 ;  /* 0x0000000000017941 */ /* 0x000fea0003800000 */
.L_x_44991:
[----:B------:R-:W-:Y:S01]  /*4580*/  IMAD.SHL.U32 R2, R2, 0x100000, RZ ;  /* 0x0010000002027824 */ /* 0x000fe200078e00ff */
[----:B------:R-:W-:-:S04]  /*4590*/  LEA R3, R0, 0x3b800000, 0x17 ;  /* 0x3b80000000037811 */ /* 0x000fc800078eb8ff */
[----:B------:R-:W-:Y:S02]  /*45a0*/  LOP3.LUT R18, R3, R2, R18, 0xfe, !PT ;  /* 0x0000000203127212 */ /* 0x000fe400078efe12 */
.L_x_44990:
[----:B------:R-:W-:Y:S05]  /*45b0*/  BSYNC B0 ;  /* 0x0000000000007941 */ /* 0x000fea0003800000 */
.L_x_44989:
[----:B------:R-:W0:Y:S01]  /*45c0*/  F2I.FTZ.TRUNC.NTZ R18, R18 ;  /* 0x0000001200127305 */ /* 0x000e22000021f100 */
[----:B------:R-:W-:Y:S05]  /*45d0*/  BRA `(.L_x_44974) ;  /* 0x0000045000007947 */ /* 0x000fea0003800000 */
.L_x_44987:
        /* <DEDUP_REMOVED lines=21> */
.L_x_44996:
[----:B------:R-:W-:Y:S05]  /*4730*/  BSYNC B1 ;  /* 0x0000000000017941 */ /* 0x000fea0003800000 */
.L_x_44995:
[----:B------:R-:W-:Y:S01]  /*4740*/  IMAD.SHL.U32 R2, R2, 0x200000, RZ ;  /* 0x0020000002027824 */ /* 0x000fe200078e00ff */
[----:B------:R-:W-:-:S04]  /*4750*/  LEA R3, R0, 0x37800000, 0x17 ;  /* 0x3780000000037811 */ /* 0x000fc800078eb8ff */
[----:B------:R-:W-:Y:S02]  /*4760*/  LOP3.LUT R18, R3, R2, R18, 0xfe, !PT ;  /* 0x0000000203127212 */ /* 0x000fe400078efe12 */
.L_x_44994:
[----:B------:R-:W-:Y:S05]  /*4770*/  BSYNC B0 ;  /* 0x0000000000007941 */ /* 0x000fea0003800000 */
.L_x_44993:
[----:B------:R-:W0:Y:S01]  /*4780*/  F2I.FTZ.TRUNC.NTZ R18, R18 ;  /* 0x0000001200127305 */ /* 0x000e22000021f100 */
[----:B------:R-:W-:Y:S05]  /*4790*/  BRA `(.L_x_44974) ;  /* 0x0000029000007947 */ /* 0x000fea0003800000 */
.L_x_44986:
        /* <DEDUP_REMOVED lines=14> */
.L_x_45000:
[----:B------:R-:W-:Y:S05]  /*4880*/  BSYNC B0 ;  /* 0x0000000000007941 */ /* 0x000fea0003800000 */
.L_x_44999:
[----:B------:R-:W0:Y:S01]  /*4890*/  F2I.FTZ.TRUNC.NTZ R18, R18 ;  /* 0x0000001200127305 */ /* 0x000e22000021f100 */
[----:B------:R-:W-:Y:S05]  /*48a0*/  BRA `(.L_x_44974) ;  /* 0x0000018000007947 */ /* 0x000fea0003800000 */
.L_x_44973:
        /* <DEDUP_REMOVED lines=21> */
.L_x_44998:
[----:B------:R0:W5:Y:S01]  /*4a00*/  LDG.E R18, [R2.64] ;  /* 0x0000002402127981 */ /* 0x000162000c1e1900 */
[----:B------:R-:W-:Y:S05]  /*4a10*/  BRA `(.L_x_44974) ;  /* 0x0000001000007947 */ /* 0x000fea0003800000 */
.L_x_44997:
[----:B------:R0:W5:Y:S02]  /*4a20*/  LDG.E R18, [R2.64] ;  /* 0x0000002402127981 */ /* 0x000164000c1e1900 */
.L_x_44974:
[----:B0-----:R-:W-:Y:S01]  /*4a30*/  IABS R5, c[0x0][0x374] ;  /* 0x0000dd0000057a13 */ /* 0x001fe20000000000 */
[----:B------:R-:W-:Y:S01]  /*4a40*/  IMAD.MOV.U32 R2, RZ, RZ, RZ ;  /* 0x000000ffff027224 */ /* 0x000fe200078e00ff */
[----:B-1---5:R-:W-:Y:S02]  /*4a50*/  ISETP.GE.AND P1, PT, R18, RZ, PT ;  /* 0x000000ff1200720c */ /* 0x022fe40003f26270 */
[----:B------:R-:W0:Y:S01]  /*4a60*/  I2F.RP R4, R5 ;  /* 0x0000000500047306 */ /* 0x000e220000209400 */
[----:B------:R-:W-:-:S07]  /*4a70*/  ISETP.NE.AND P2, PT, RZ, c[0x0][0x374], PT ;  /* 0x0000dd00ff007a0c */ /* 0x000fce0003f45270 */
[----:B0-----:R-:W0:Y:S02]  /*4a80*/  MUFU.RCP R4, R4 ;  /* 0x0000000400047308 */ /* 0x001e240000001000 */
[----:B0-----:R-:W-:-:S06]  /*4a90*/  IADD3 R6, R4, 0xffffffe, RZ ;  /* 0x0ffffffe04067810 */ /* 0x001fcc0007ffe0ff */
[----:B------:R0:W1:Y:S02]  /*4aa0*/  F2I.FTZ.U32.TRUNC.NTZ R3, R6 ;  /* 0x0000000600037305 */ /* 0x000064000021f000 */
[----:B0-----:R-:W0:Y:S01]  /*4ab0*/  LDC.U8 R6, c[0x0][0x378] ;  /* 0x0000de00ff067b82 */ /* 0x001e220000000000 */
[----:B-1----:R-:W-:-:S04]  /*4ac0*/  IMAD.MOV R0, RZ, RZ, -R3 ;  /* 0x000000ffff007224 */ /* 0x002fc800078e0a03 */
[----:B------:R-:W-:Y:S01]  /*4ad0*/  IMAD R7, R0, R5, RZ ;  /* 0x0000000500077224 */ /* 0x000fe200078e02ff */
[----:B------:R-:W-:-:S03]  /*4ae0*/  IABS R0, R18 ;  /* 0x0000001200007213 */ /* 0x000fc60000000000 */
[----:B------:R-:W-:-:S04]  /*4af0*/  IMAD.HI.U32 R7, R3, R7, R2 ;  /* 0x0000000703077227 */ /* 0x000fc800078e0002 */
[----:B------:R-:W-:-:S04]  /*4b00*/  IMAD.MOV.U32 R2, RZ, RZ, R0 ;  /* 0x000000ffff027224 */ /* 0x000fc800078e0000 */
[----:B------:R-:W-:Y:S01]  /*4b10*/  IMAD.HI.U32 R0, R7, R2, RZ ;  /* 0x0000000207007227 */ /* 0x000fe200078e00ff */
[----:B0-----:R-:W-:-:S03]  /*4b20*/  PRMT R4, R6, 0x9910, RZ ;  /* 0x0000991006047816 */ /* 0x001fc600000000ff */
[----:B------:R-:W-:-:S04]  /*4b30*/  IMAD.MOV R3, RZ, RZ, -R0 ;  /* 0x000000ffff037224 */ /* 0x000fc800078e0a00 */
[----:B------:R-:W-:-:S05]  /*4b40*/  IMAD R0, R5, R3, R2 ;  /* 0x0000000305007224 */ /* 0x000fca00078e0202 */
[----:B------:R-:W-:-:S13]  /*4b50*/  ISETP.GT.U32.AND P0, PT, R5, R0, PT ;  /* 0x000000000500720c */ /* 0x000fda0003f04070 */
[----:B------:R-:W-:-:S05]  /*4b60*/  @!P0 IMAD.IADD R0, R0, 0x1, -R5 ;  /* 0x0000000100008824 */ /* 0x000fca00078e0a05 */
[----:B------:R-:W-:-:S13]  /*4b70*/  ISETP.GT.U32.AND P0, PT, R5, R0, PT ;  /* 0x000000000500720c */ /* 0x000fda0003f04070 */
[----:B------:R-:W-:-:S04]  /*4b80*/  @!P0 IMAD.IADD R0, R0, 0x1, -R5 ;  /* 0x0000000100008824 */ /* 0x000fc800078e0a05 */
[----:B------:R-:W-:Y:S01]  /*4b90*/  @!P1 IMAD.MOV R0, RZ, RZ, -R0 ;  /* 0x000000ffff009224 */ /* 0x000fe200078e0a00 */
[----:B------:R-:W-:Y:S02]  /*4ba0*/  @!P2 LOP3.LUT R0, RZ, c[0x0][0x374], RZ, 0x33, !PT ;  /* 0x0000dd00ff00aa12 */ /* 0x000fe400078e33ff */
[----:B------:R-:W-:Y:S02]  /*4bb0*/  ISETP.GT.AND P1, PT, R4, 0x9, PT ;  /* 0x000000090400780c */ /* 0x000fe40003f24270 */
        /* <DEDUP_REMOVED lines=16> */
.L_x_45004:
[----:B------:R0:W-:Y:S01]  /*4cc0*/  STG.E.U8 [R16.64], R2 ;  /* 0x0000000210007986 */ /* 0x0001e2000c101124 */
[----:B------:R-:W-:Y:S05]  /*4cd0*/  BRA `(.L_x_45006) ;  /* 0x00000d7000007947 */ /* 0x000fea0003800000 */
.L_x_45003:
        /* <DEDUP_REMOVED lines=9> */
.L_x_45008:
[----:B------:R0:W-:Y:S01]  /*4d70*/  STG.E [R16.64], R2 ;  /* 0x0000000210007986 */ /* 0x0001e2000c101924 */
[----:B------:R-:W-:Y:S05]  /*4d80*/  BRA `(.L_x_45006) ;  /* 0x00000cc000007947 */ /* 0x000fea0003800000 */
.L_x_45007:
[----:B------:R0:W-:Y:S01]  /*4d90*/  STG.E.U16 [R16.64], R2 ;  /* 0x0000000210007986 */ /* 0x0001e2000c101524 */
[----:B------:R-:W-:Y:S05]  /*4da0*/  BRA `(.L_x_45006) ;  /* 0x00000ca000007947 */ /* 0x000fea0003800000 */
.L_x_45002:
        /* <DEDUP_REMOVED lines=9> */
.L_x_45010:
[----:B------:R-:W0:Y:S02]  /*4e40*/  I2F R0, R2 ;  /* 0x0000000200007306 */ /* 0x000e240000201400 */
[----:B0-----:R-:W-:-:S05]  /*4e50*/  F2FP.PACK_AB R0, RZ, R0 ;  /* 0x00000000ff00723e */ /* 0x001fca00000000ff */
[----:B------:R0:W-:Y:S01]  /*4e60*/  STG.E.U16 [R16.64], R0 ;  /* 0x0000000010007986 */ /* 0x0001e2000c101524 */
[----:B------:R-:W-:Y:S05]  /*4e70*/  BRA `(.L_x_45006) ;  /* 0x00000bd000007947 */ /* 0x000fea0003800000 */
.L_x_45009:
        /* <DEDUP_REMOVED lines=10> */
.L_x_45012:
[----:B------:R-:W0:Y:S02]  /*4f20*/  I2F R2, R2 ;  /* 0x0000000200027306 */ /* 0x000e240000201400 */
[----:B0-----:R-:W-:-:S04]  /*4f30*/  F2FP.PACK_AB R3, RZ, R2 ;  /* 0x00000002ff03723e */ /* 0x001fc800000000ff */
[----:B------:R-:W-:-:S05]  /*4f40*/  PRMT R3, R3, 0x5410, RZ ;  /* 0x0000541003037816 */ /* 0x000fca00000000ff */
[----:B------:R0:W-:Y:S01]  /*4f50*/  STG.E [R16.64], R3 ;  /* 0x0000000310007986 */ /* 0x0001e2000c101924 */
[----:B------:R-:W-:Y:S05]  /*4f60*/  BRA `(.L_x_45006) ;  /* 0x00000ae000007947 */ /* 0x000fea0003800000 */
.L_x_45011:
[----:B------:R-:W0:Y:S02]  /*4f70*/  I2F.F64 R2, R2 ;  /* 0x0000000200027312 */ /* 0x000e240000201c00 */
[----:B0-----:R0:W-:Y:S01]  /*4f80*/  STG.E.64 [R16.64], R2 ;  /* 0x0000000210007986 */ /* 0x0011e2000c101b24 */
[----:B------:R-:W-:Y:S05]  /*4f90*/  BRA `(.L_x_45006) ;  /* 0x00000ab000007947 */ /* 0x000fea0003800000 */
.L_x_45001:
        /* <DEDUP_REMOVED lines=12> */
.L_x_45015:
[----:B------:R-:W0:Y:S01]  /*5060*/  I2F.F64 R4, R2 ;  /* 0x0000000200047312 */ /* 0x000e220000201c00 */
[----:B------:R-:W-:-:S05]  /*5070*/  CS2R R6, SRZ ;  /* 0x0000000000067805 */ /* 0x000fca000001ff00 */
[----:B0-----:R0:W-:Y:S01]  /*5080*/  STG.E.128 [R16.64], R4 ;  /* 0x0000000410007986 */ /* 0x0011e2000c101d24 */
[----:B------:R-:W-:Y:S05]  /*5090*/  BRA `(.L_x_45006) ;  /* 0x000009b000007947 */ /* 0x000fea0003800000 */
.L_x_45014:
        /* <DEDUP_REMOVED lines=21> */
.L_x_45019:
[----:B------:R-:W-:Y:S05]  /*51f0*/  BSYNC B0 ;  /* 0x0000000000007941 */ /* 0x000fea0003800000 */
.L_x_45018:
[----:B------:R-:W-:-:S05]  /*5200*/  LOP3.LUT R3, R0, R3, RZ, 0xfc, !PT ;  /* 0x0000000300037212 */ /* 0x000fca00078efcff */
[----:B------:R0:W-:Y:S01]  /*5210*/  STG.E.U8 [R16.64], R3 ;  /* 0x0000000310007986 */ /* 0x0001e2000c101124 */
[----:B------:R-:W-:Y:S05]  /*5220*/  BRA `(.L_x_45006) ;  /* 0x0000082000007947 */ /* 0x000fea0003800000 */
.L_x_45017:
        /* <DEDUP_REMOVED lines=13> */
.L_x_45021:
[----:B------:R-:W-:Y:S01]  /*5300*/  IMAD.MOV.U32 R0, RZ, RZ, 0x7f ;  /* 0x0000007fff007424 */ /* 0x000fe200078e00ff */
[----:B------:R-:W-:-:S04]  /*5310*/  ISETP.GT.U32.AND P0, PT, R3, 0x7f800000, PT ;  /* 0x7f8000000300780c */ /* 0x000fc80003f04070 */
[----:B------:R-:W-:-:S04]  /*5320*/  SEL R0, R0, 0x7c, P0 ;  /* 0x0000007c00007807 */ /* 0x000fc80000000000 */
.L_x_45022:
[----:B------:R-:W-:Y:S05]  /*5330*/  BSYNC B0 ;  /* 0x0000000000007941 */ /* 0x000fea0003800000 */
.L_x_45020:
[----:B------:R-:W-:-:S04]  /*5340*/  LOP3.LUT R2, R5, 0x80000000, RZ, 0xc0, !PT ;  /* 0x8000000005027812 */ /* 0x000fc800078ec0ff */
[----:B------:R-:W-:-:S04]  /*5350*/  SHF.R.U32.HI R3, RZ, 0x18, R2 ;  /* 0x00000018ff037819 */ /* 0x000fc80000011602 */
[----:B------:R-:W-:-:S05]  /*5360*/  LOP3.LUT R3, R0, R3, RZ, 0xfc, !PT ;  /* 0x0000000300037212 */ /* 0x000fca00078efcff */
[----:B------:R0:W-:Y:S01]  /*5370*/  STG.E.U8 [R16.64], R3 ;  /* 0x0000000310007986 */ /* 0x0001e2000c101124 */
[----:B------:R-:W-:Y:S05]  /*5380*/  BRA `(.L_x_45006) ;  /* 0x000006c000007947 */ /* 0x000fea0003800000 */
.L_x_45016:
[----:B------:R-:W0:Y:S02]  /*5390*/  I2F R0, R2 ;  /* 0x0000000200007306 */ /* 0x000e240000201400 */
[----:B0-----:R-:W-:-:S05]  /*53a0*/  F2FP.BF16.PACK_AB R0, RZ, R0 ;  /* 0x00000000ff00723e */ /* 0x001fca00000010ff */
[----:B------:R0:W-:Y:S01]  /*53b0*/  STG.E.U16 [R16.64], R0 ;  /* 0x0000000010007986 */ /* 0x0001e2000c101524 */
[----:B------:R-:W-:Y:S05]  /*53c0*/  BRA `(.L_x_45006) ;  /* 0x0000068000007947 */ /* 0x000fea0003800000 */
.L_x_45013:
        /* <DEDUP_REMOVED lines=10> */
.L_x_45025:
        /* <DEDUP_REMOVED lines=17> */
.L_x_45028:
[----:B------:R-:W-:-:S04]  /*5580*/  LOP3.LUT R2, R5, 0x80000000, RZ, 0xc0, !PT ;  /* 0x8000000005027812 */ /* 0x000fc800078ec0ff */
[----:B------:R-:W-:-:S04]  /*5590*/  SHF.R.U32.HI R3, RZ, 0x18, R2 ;  /* 0x00000018ff037819 */ /* 0x000fc80000011602 */
[----:B------:R-:W-:-:S04]  /*55a0*/  LOP3.LUT R0, R0, R3, RZ, 0xfc, !PT ;  /* 0x0000000300007212 */ /* 0x000fc800078efcff */
[----:B------:R-:W-:Y:S02]  /*55b0*/  PRMT R8, R0, 0x7610, R8 ;  /* 0x0000761000087816 */ /* 0x000fe40000000008 */
.L_x_45027:
[----:B------:R-:W-:Y:S05]  /*55c0*/  BSYNC B0 ;  /* 0x0000000000007941 */ /* 0x000fea0003800000 */
.L_x_45026:
[----:B------:R0:W-:Y:S01]  /*55d0*/  STG.E.U8 [R16.64], R8 ;  /* 0x0000000810007986 */ /* 0x0001e2000c101124 */
[----:B------:R-:W-:Y:S05]  /*55e0*/  BRA `(.L_x_45006) ;  /* 0x0000046000007947 */ /* 0x000fea0003800000 */
.L_x_45024:
        /* <DEDUP_REMOVED lines=17> */
.L_x_45031:
[----:B------:R-:W-:-:S04]  /*5700*/  LOP3.LUT R2, R5, 0x80000000, RZ, 0xc0, !PT ;  /* 0x8000000005027812 */ /* 0x000fc800078ec0ff */
[----:B------:R-:W-:-:S04]  /*5710*/  SHF.R.U32.HI R3, RZ, 0x18, R2 ;  /* 0x00000018ff037819 */ /* 0x000fc80000011602 */
[----:B------:R-:W-:-:S04]  /*5720*/  LOP3.LUT R0, R0, R3, RZ, 0xfc, !PT ;  /* 0x0000000300007212 */ /* 0x000fc800078efcff */
[----:B------:R-:W-:Y:S02]  /*5730*/  PRMT R8, R0, 0x7610, R8 ;  /* 0x0000761000087816 */ /* 0x000fe40000000008 */
.L_x_45030:
[----:B------:R-:W-:Y:S05]  /*5740*/  BSYNC B0 ;  /* 0x0000000000007941 */ /* 0x000fea0003800000 */
.L_x_45029:
[----:B------:R0:W-:Y:S01]  /*5750*/  STG.E.U8 [R16.64], R8 ;  /* 0x0000000810007986 */ /* 0x0001e2000c101124 */
[----:B------:R-:W-:Y:S05]  /*5760*/  BRA `(.L_x_45006) ;  /* 0x000002e000007947 */ /* 0x000fea0003800000 */
.L_x_45023:
        /* <DEDUP_REMOVED lines=22> */
.L_x_45005:
        /* <DEDUP_REMOVED lines=20> */
.L_x_45033:
[----:B------:R-:W-:-:S05]  /*5a10*/  SHF.R.S32.HI R3, RZ, 0x1f, R2 ;  /* 0x0000001fff037819 */ /* 0x000fca0000011402 */
[----:B------:R0:W-:Y:S01]  /*5a20*/  STG.E.64 [R16.64], R2 ;  /* 0x0000000210007986 */ /* 0x0001e2000c101b24 */
[----:B------:R-:W-:Y:S05]  /*5a30*/  BRA `(.L_x_45006) ;  /* 0x0000001000007947 */ /* 0x000fea0003800000 */
.L_x_45032:
[----:B------:R0:W-:Y:S02]  /*5a40*/  STG.E [R16.64], R2 ;  /* 0x0000000210007986 */ /* 0x0001e4000c101924 */
.L_x_45006:
        /* <DEDUP_REMOVED lines=231> */
.L_x_45034:
        /* <DEDUP_REMOVED lines=18> */
.L_x_45038:
[----:B------:R0:W5:Y:S01]  /*69e0*/  LDG.E.U8 R18, [R2.64] ;  /* 0x0000002402127981 */ /* 0x000162000c1e1100 */
[----:B------:R-:W-:Y:S05]  /*69f0*/  BRA `(.L_x_45040) ;  /* 0x00000d0000007947 */ /* 0x000fea0003800000 */
.L_x_45037:
        /* <DEDUP_REMOVED lines=8> */
.L_x_45042:
[----:B------:R0:W5:Y:S01]  /*6a80*/  LDG.E R18, [R2.64] ;  /* 0x0000002402127981 */ /* 0x000162000c1e1900 */
[----:B------:R-:W-:Y:S05]  /*6a90*/  BRA `(.L_x_45040) ;  /* 0x00000c6000007947 */ /* 0x000fea0003800000 */
.L_x_45041:
[----:B------:R0:W5:Y:S01]  /*6aa0*/  LDG.E.S16 R18, [R2.64] ;  /* 0x0000002402127981 */ /* 0x000162000c1e1700 */
[----:B------:R-:W-:Y:S05]  /*6ab0*/  BRA `(.L_x_45040) ;  /* 0x00000c4000007947 */ /* 0x000fea0003800000 */
.L_x_45036:
        /* <DEDUP_REMOVED lines=9> */
.L_x_45044:
[----:B------:R-:W2:Y:S02]  /*6b50*/  LDG.E.U16 R2, [R2.64] ;  /* 0x0000002402027981 */ /* 0x000ea4000c1e1500 */
[----:B--2---:R-:W-:-:S06]  /*6b60*/  HADD2.F32 R18, -RZ, R2.H0_H0 ;  /* 0x20000002ff127230 */ /* 0x004fcc0000004100 */
[----:B------:R-:W0:Y:S01]  /*6b70*/  F2I.FTZ.TRUNC.NTZ R18, R18 ;  /* 0x0000001200127305 */ /* 0x000e22000021f100 */
[----:B------:R-:W-:Y:S05]  /*6b80*/  BRA `(.L_x_45040) ;  /* 0x00000b7000007947 */ /* 0x000fea0003800000 */
.L_x_45043:
        /* <DEDUP_REMOVED lines=9> */
.L_x_45046:
[----:B------:R-:W2:Y:S02]  /*6c20*/  LDG.E.U16 R2, [R2.64] ;  /* 0x0000002402027981 */ /* 0x000ea4000c1e1500 */
[----:B--2---:R-:W-:-:S06]  /*6c30*/  HADD2.F32 R18, -RZ, R2.H0_H0 ;  /* 0x20000002ff127230 */ /* 0x004fcc0000004100 */
[----:B------:R-:W0:Y:S01]  /*6c40*/  F2I.FTZ.TRUNC.NTZ R18, R18 ;  /* 0x0000001200127305 */ /* 0x000e22000021f100 */
[----:B------:R-:W-:Y:S05]  /*6c50*/  BRA `(.L_x_45040) ;  /* 0x00000aa000007947 */ /* 0x000fea0003800000 */
.L_x_45045:
[----:B------:R-:W2:Y:S02]  /*6c60*/  LDG.E.64 R2, [R2.64] ;  /* 0x0000002402027981 */ /* 0x000ea4000c1e1b00 */
[----:B--2---:R0:W1:Y:S01]  /*6c70*/  F2I.F64.TRUNC R18, R2 ;  /* 0x0000000200127311 */ /* 0x004062000030d100 */
[----:B------:R-:W-:Y:S05]  /*6c80*/  BRA `(.L_x_45040) ;  /* 0x00000a7000007947 */ /* 0x000fea0003800000 */
.L_x_45035:
        /* <DEDUP_REMOVED lines=12> */
.L_x_45049:
[----:B------:R-:W2:Y:S02]  /*6d50*/  LDG.E.64 R2, [R2.64] ;  /* 0x0000002402027981 */ /* 0x000ea4000c1e1b00 */
[----:B--2---:R0:W1:Y:S01]  /*6d60*/  F2I.F64.TRUNC R18, R2 ;  /* 0x0000000200127311 */ /* 0x004062000030d100 */
[----:B------:R-:W-:Y:S05]  /*6d70*/  BRA `(.L_x_45040) ;  /* 0x0000098000007947 */ /* 0x000fea0003800000 */
.L_x_45048:
        /* <DEDUP_REMOVED lines=27> */
.L_x_45051:
        /* <DEDUP_REMOVED lines=14> */
.L_x_45050:
[----:B------:R-:W2:Y:S02]  /*7010*/  LDG.E.U16 R18, [R2.64] ;  /* 0x0000002402127981 */ /* 0x000ea4000c1e1500 */
[----:B--2---:R-:W-:-:S06]  /*7020*/  PRMT R18, RZ, 0x5410, R18 ;  /* 0x00005410ff127816 */ /* 0x004fcc0000000012 */
[----:B------:R-:W0:Y:S01]  /*7030*/  F2I.FTZ.TRUNC.NTZ R18, R18 ;  /* 0x0000001200127305 */ /* 0x000e22000021f100 */
[----:B------:R-:W-:Y:S05]  /*7040*/  BRA `(.L_x_45040) ;  /* 0x000006b000007947 */ /* 0x000fea0003800000 */
.L_x_45047:
        /* <DEDUP_REMOVED lines=10> */
.L_x_45054:
        /* <DEDUP_REMOVED lines=21> */
.L_x_45058:
[----:B------:R-:W-:Y:S05]  /*7240*/  BSYNC B1 ;  /* 0x0000000000017941 */ /* 0x000fea0003800000 */
.L_x_45057:
[----:B------:R-:W-:Y:S01]  /*7250*/  IMAD.SHL.U32 R2, R2, 0x100000, RZ ;  /* 0x0010000002027824 */ /* 0x000fe200078e00ff */
[----:B------:R-:W-:-:S04]  /*7260*/  LEA R3, R0, 0x3b800000, 0x17 ;  /* 0x3b80000000037811 */ /* 0x000fc800078eb8ff */
[----:B------:R-:W-:Y:S02]  /*7270*/  LOP3.LUT R18, R3, R2, R18, 0xfe, !PT ;  /* 0x0000000203127212 */ /* 0x000fe400078efe12 */
.L_x_45056:
[----:B------:R-:W-:Y:S05]  /*7280*/  BSYNC B0 ;  /* 0x0000000000007941 */ /* 0x000fea0003800000 */
.L_x_45055:
[----:B------:R-:W0:Y:S01]  /*7290*/  F2I.FTZ.TRUNC.NTZ R18, R18 ;  /* 0x0000001200127305 */ /* 0x000e22000021f100 */
[----:B------:R-:W-:Y:S05]  /*72a0*/  BRA `(.L_x_45040) ;  /* 0x0000045000007947 */ /* 0x000fea0003800000 */
.L_x_45053:
        /* <DEDUP_REMOVED lines=21> */
.L_x_45062:
[----:B------:R-:W-:Y:S05]  /*7400*/  BSYNC B1 ;  /* 0x0000000000017941 */ /* 0x000fea0003800000 */
.L_x_45061:
[----:B------:R-:W-:Y:S01]  /*7410*/  IMAD.SHL.U32 R2, R2, 0x200000, RZ ;  /* 0x0020000002027824 */ /* 0x000fe200078e00ff */
[----:B------:R-:W-:-:S04]  /*7420*/  LEA R3, R0, 0x37800000, 0x17 ;  /* 0x3780000000037811 */ /* 0x000fc800078eb8ff */
[----:B------:R-:W-:Y:S02]  /*7430*/  LOP3.LUT R18, R3, R2, R18, 0xfe, !PT ;  /* 0x0000000203127212 */ /* 0x000fe400078efe12 */
.L_x_45060:
[----:B------:R-:W-:Y:S05]  /*7440*/  BSYNC B0 ;  /* 0x0000000000007941 */ /* 0x000fea0003800000 */
.L_x_45059:
[----:B------:R-:W0:Y:S01]  /*7450*/  F2I.FTZ.TRUNC.NTZ R18, R18 ;  /* 0x0000001200127305 */ /* 0x000e22000021f100 */
[----:B------:R-:W-:Y:S05]  /*7460*/  BRA `(.L_x_45040) ;  /* 0x0000029000007947 */ /* 0x000fea0003800000 */
.L_x_45052:
        /* <DEDUP_REMOVED lines=14> */
.L_x_45066:
[----:B------:R-:W-:Y:S05]  /*7550*/  BSYNC B0 ;  /* 0x0000000000007941 */ /* 0x000fea0003800000 */
.L_x_45065:
[----:B------:R-:W0:Y:S01]  /*7560*/  F2I.FTZ.TRUNC.NTZ R18, R18 ;  /* 0x0000001200127305 */ /* 0x000e22000021f100 */
[----:B------:R-:W-:Y:S05]  /*7570*/  BRA `(.L_x_45040) ;  /* 0x0000018000007947 */ /* 0x000fea0003800000 */
.L_x_45039:
        /* <DEDUP_REMOVED lines=21> */
.L_x_45064:
[----:B------:R0:W5:Y:S01]  /*76d0*/  LDG.E R18, [R2.64] ;  /* 0x0000002402127981 */ /* 0x000162000c1e1900 */
[----:B------:R-:W-:Y:S05]  /*76e0*/  BRA `(.L_x_45040) ;  /* 0x0000001000007947 */ /* 0x000fea0003800000 */
.L_x_45063:
[----:B------:R0:W5:Y:S02]  /*76f0*/  LDG.E R18, [R2.64] ;  /* 0x0000002402127981 */ /* 0x000164000c1e1900 */
.L_x_45040:
        /* <DEDUP_REMOVED lines=41> */
.L_x_45070:
[----:B------:R0:W-:Y:S01]  /*7990*/  STG.E.U8 [R16.64], R2 ;  /* 0x0000000210007986 */ /* 0x0001e2000c101124 */
[----:B------:R-:W-:Y:S05]  /*79a0*/  BRA `(.L_x_45072) ;  /* 0x00000d7000007947 */ /* 0x000fea0003800000 */
.L_x_45069:
        /* <DEDUP_REMOVED lines=9> */
.L_x_45074:
[----:B------:R0:W-:Y:S01]  /*7a40*/  STG.E [R16.64], R2 ;  /* 0x0000000210007986 */ /* 0x0001e2000c101924 */
[----:B------:R-:W-:Y:S05]  /*7a50*/  BRA `(.L_x_45072) ;  /* 0x00000cc000007947 */ /* 0x000fea0003800000 */
.L_x_45073:
[----:B------:R0:W-:Y:S01]  /*7a60*/  STG.E.U16 [R16.64], R2 ;  /* 0x0000000210007986 */ /* 0x0001e2000c101524 */
[----:B------:R-:W-:Y:S05]  /*7a70*/  BRA `(.L_x_45072) ;  /* 0x00000ca000007947 */ /* 0x000fea0003800000 */
.L_x_45068:
        /* <DEDUP_REMOVED lines=9> */
.L_x_45076:
[----:B------:R-:W0:Y:S02]  /*7b10*/  I2F R0, R2 ;  /* 0x0000000200007306 */ /* 0x000e240000201400 */
[----:B0-----:R-:W-:-:S05]  /*7b20*/  F2FP.PACK_AB R0, RZ, R0 ;  /* 0x00000000ff00723e */ /* 0x001fca00000000ff */
[----:B------:R0:W-:Y:S01]  /*7b30*/  STG.E.U16 [R16.64], R0 ;  /* 0x0000000010007986 */ /* 0x0001e2000c101524 */
[----:B------:R-:W-:Y:S05]  /*7b40*/  BRA `(.L_x_45072) ;  /* 0x00000bd000007947 */ /* 0x000fea0003800000 */
.L_x_45075:
        /* <DEDUP_REMOVED lines=10> */
.L_x_45078:
[----:B------:R-:W0:Y:S02]  /*7bf0*/  I2F R2, R2 ;  /* 0x0000000200027306 */ /* 0x000e240000201400 */
[----:B0-----:R-:W-:-:S04]  /*7c00*/  F2FP.PACK_AB R3, RZ, R2 ;  /* 0x00000002ff03723e */ /* 0x001fc800000000ff */
[----:B------:R-:W-:-:S05]  /*7c10*/  PRMT R3, R3, 0x5410, RZ ;  /* 0x0000541003037816 */ /* 0x000fca00000000ff */
[----:B------:R0:W-:Y:S01]  /*7c20*/  STG.E [R16.64], R3 ;  /* 0x0000000310007986 */ /* 0x0001e2000c101924 */
[----:B------:R-:W-:Y:S05]  /*7c30*/  BRA `(.L_x_45072) ;  /* 0x00000ae000007947 */ /* 0x000fea0003800000 */
.L_x_45077:
[----:B------:R-:W0:Y:S02]  /*7c40*/  I2F.F64 R2, R2 ;  /* 0x0000000200027312 */ /* 0x000e240000201c00 */
[----:B0-----:R0:W-:Y:S01]  /*7c50*/  STG.E.64 [R16.64], R2 ;  /* 0x0000000210007986 */ /* 0x0011e2000c101b24 */
[----:B------:R-:W-:Y:S05]  /*7c60*/  BRA `(.L_x_45072) ;  /* 0x00000ab000007947 */ /* 0x000fea0003800000 */
.L_x_45067:
        /* <DEDUP_REMOVED lines=12> */
.L_x_45081:
[----:B------:R-:W0:Y:S01]  /*7d30*/  I2F.F64 R4, R2 ;  /* 0x0000000200047312 */ /* 0x000e220000201c00 */
[----:B------:R-:W-:-:S05]  /*7d40*/  CS2R R6, SRZ ;  /* 0x0000000000067805 */ /* 0x000fca000001ff00 */
[----:B0-----:R0:W-:Y:S01]  /*7d50*/  STG.E.128 [R16.64], R4 ;  /* 0x0000000410007986 */ /* 0x0011e2000c101d24 */
[----:B------:R-:W-:Y:S05]  /*7d60*/  BRA `(.L_x_45072) ;  /* 0x000009b000007947 */ /* 0x000fea0003800000 */
.L_x_45080:
        /* <DEDUP_REMOVED lines=21> */
.L_x_45085:
[----:B------:R-:W-:Y:S05]  /*7ec0*/  BSYNC B0 ;  /* 0x0000000000007941 */ /* 0x000fea0003800000 */
.L_x_45084:
[----:B------:R-:W-:-:S05]  /*7ed0*/  LOP3.LUT R3, R0, R3, RZ, 0xfc, !PT ;  /* 0x0000000300037212 */ /* 0x000fca00078efcff */
[----:B------:R0:W-:Y:S01]  /*7ee0*/  STG.E.U8 [R16.64], R3 ;  /* 0x0000000310007986 */ /* 0x0001e2000c101124 */
[----:B------:R-:W-:Y:S05]  /*7ef0*/  BRA `(.L_x_45072) ;  /* 0x0000082000007947 */ /* 0x000fea0003800000 */
.L_x_45083:
        /* <DEDUP_REMOVED lines=13> */
.L_x_45087:
[----:B------:R-:W-:Y:S01]  /*7fd0*/  IMAD.MOV.U32 R0, RZ, RZ, 0x7f ;  /* 0x0000007fff007424 */ /* 0x000fe200078e00ff */
[----:B------:R-:W-:-:S04]  /*7fe0*/  ISETP.GT.U32.AND P0, PT, R3, 0x7f800000, PT ;  /* 0x7f8000000300780c */ /* 0x000fc80003f04070 */
[----:B------:R-:W-:-:S04]  /*7ff0*/  SEL R0, R0, 0x7c, P0 ;  /* 0x0000007c00007807 */ /* 0x000fc80000000000 */
.L_x_45088:
[----:B------:R-:W-:Y:S05]  /*8000*/  BSYNC B0 ;  /* 0x0000000000007941 */ /* 0x000fea0003800000 */
.L_x_45086:
[----:B------:R-:W-:-:S04]  /*8010*/  LOP3.LUT R2, R5, 0x80000000, RZ, 0xc0, !PT ;  /* 0x8000000005027812 */ /* 0x000fc800078ec0ff */
[----:B------:R-:W-:-:S04]  /*8020*/  SHF.R.U32.HI R3, RZ, 0x18, R2 ;  /* 0x00000018ff037819 */ /* 0x000fc80000011602 */
[----:B------:R-:W-:-:S05]  /*8030*/  LOP3.LUT R3, R0, R3, RZ, 0xfc, !PT ;  /* 0x0000000300037212 */ /* 0x000fca00078efcff */
[----:B------:R0:W-:Y:S01]  /*8040*/  STG.E.U8 [R16.64], R3 ;  /* 0x0000000310007986 */ /* 0x0001e2000c101124 */
[----:B------:R-:W-:Y:S05]  /*8050*/  BRA `(.L_x_45072) ;  /* 0x000006c000007947 */ /* 0x000fea0003800000 */
.L_x_45082:
[----:B------:R-:W0:Y:S02]  /*8060*/  I2F R0, R2 ;  /* 0x0000000200007306 */ /* 0x000e240000201400 */
[----:B0-----:R-:W-:-:S05]  /*8070*/  F2FP.BF16.PACK_AB R0, RZ, R0 ;  /* 0x00000000ff00723e */ /* 0x001fca00000010ff */
[----:B------:R0:W-:Y:S01]  /*8080*/  STG.E.U16 [R16.64], R0 ;  /* 0x0000000010007986 */ /* 0x0001e2000c101524 */
[----:B------:R-:W-:Y:S05]  /*8090*/  BRA `(.L_x_45072) ;  /* 0x0000068000007947 */ /* 0x000fea0003800000 */
.L_x_45079:
        /* <DEDUP_REMOVED lines=10> */
.L_x_45091:
        /* <DEDUP_REMOVED lines=17> */
.L_x_45094:
[----:B------:R-:W-:-:S04]  /*8250*/  LOP3.LUT R2, R5, 0x80000000, RZ, 0xc0, !PT ;  /* 0x8000000005027812 */ /* 0x000fc800078ec0ff */
[----:B------:R-:W-:-:S04]  /*8260*/  SHF.R.U32.HI R3, RZ, 0x18, R2 ;  /* 0x00000018ff037819 */ /* 0x000fc80000011602 */
[----:B------:R-:W-:-:S04]  /*8270*/  LOP3.LUT R0, R0, R3, RZ, 0xfc, !PT ;  /* 0x0000000300007212 */ /* 0x000fc800078efcff */
[----:B------:R-:W-:Y:S02]  /*8280*/  PRMT R8, R0, 0x7610, R8 ;  /* 0x0000761000087816 */ /* 0x000fe40000000008 */
.L_x_45093:
[----:B------:R-:W-:Y:S05]  /*8290*/  BSYNC B0 ;  /* 0x0000000000007941 */ /* 0x000fea0003800000 */
.L_x_45092:
[----:B------:R0:W-:Y:S01]  /*82a0*/  STG.E.U8 [R16.64], R8 ;  /* 0x0000000810007986 */ /* 0x0001e2000c101124 */
[----:B------:R-:W-:Y:S05]  /*82b0*/  BRA `(.L_x_45072) ;  /* 0x0000046000007947 */ /* 0x000fea0003800000 */
.L_x_45090:
        /* <DEDUP_REMOVED lines=17> */
.L_x_45097:
[----:B------:R-:W-:-:S04]  /*83d0*/  LOP3.LUT R2, R5, 0x80000000, RZ, 0xc0, !PT ;  /* 0x8000000005027812 */ /* 0x000fc800078ec0ff */
[----:B------:R-:W-:-:S04]  /*83e0*/  SHF.R.U32.HI R3, RZ, 0x18, R2 ;  /* 0x00000018ff037819 */ /* 0x000fc80000011602 */
[----:B------:R-:W-:-:S04]  /*83f0*/  LOP3.LUT R0, R0, R3, RZ, 0xfc, !PT ;  /* 0x0000000300007212 */ /* 0x000fc800078efcff */
[----:B------:R-:W-:Y:S02]  /*8400*/  PRMT R8, R0, 0x7610, R8 ;  /* 0x0000761000087816 */ /* 0x000fe40000000008 */
.L_x_45096:
[----:B------:R-:W-:Y:S05]  /*8410*/  BSYNC B0 ;  /* 0x0000000000007941 */ /* 0x000fea0003800000 */
.L_x_45095:
[----:B------:R0:W-:Y:S01]  /*8420*/  STG.E.U8 [R16.64], R8 ;  /* 0x0000000810007986 */ /* 0x0001e2000c101124 */
[----:B------:R-:W-:Y:S05]  /*8430*/  BRA `(.L_x_45072) ;  /* 0x000002e000007947 */ /* 0x000fea0003800000 */
.L_x_45089:
        /* <DEDUP_REMOVED lines=22> */
.L_x_45071:
        /* <DEDUP_REMOVED lines=20> */
.L_x_45099:
[----:B------:R-:W-:-:S05]  /*86e0*/  SHF.R.S32.HI R3, RZ, 0x1f, R2 ;  /* 0x0000001fff037819 */ /* 0x000fca0000011402 */
[----:B------:R0:W-:Y:S01]  /*86f0*/  STG.E.64 [R16.64], R2 ;  /* 0x0000000210007986 */ /* 0x0001e2000c101b24 */
[----:B------:R-:W-:Y:S05]  /*8700*/  BRA `(.L_x_45072) ;  /* 0x0000001000007947 */ /* 0x000fea0003800000 */
.L_x_45098:
[----:B------:R0:W-:Y:S02]  /*8710*/  STG.E [R16.64], R2 ;  /* 0x0000000210007986 */ /* 0x0001e4000c101924 */
.L_x_45072:
[----:B------:R-:W-:Y:S02]  /*8720*/  IADD3 R19, R19, 0x80, RZ ;  /* 0x0000008013137810 */ /* 0x000fe40007ffe0ff */
.L_x_44967:
[----:B------:R-:W-:Y:S05]  /*8730*/  BSYNC B6 ;  /* 0x0000000000067941 */ /* 0x000fea0003800000 */
.L_x_44966:
        /* <DEDUP_REMOVED lines=230> */
.L_x_45100:
        /* <DEDUP_REMOVED lines=18> */
.L_x_45104:
[----:B------:R0:W5:Y:S01]  /*96c0*/  LDG.E.U8 R18, [R2.64] ;  /* 0x0000002402127981 */ /* 0x000162000c1e1100 */
[----:B------:R-:W-:Y:S05]  /*96d0*/  BRA `(.L_x_45106) ;  /* 0x00000d0000007947 */ /* 0x000fea0003800000 */
.L_x_45103:
        /* <DEDUP_REMOVED lines=8> */
.L_x_45108:
[----:B------:R0:W5:Y:S01]  /*9760*/  LDG.E R18, [R2.64] ;  /* 0x0000002402127981 */ /* 0x000162000c1e1900 */
[----:B------:R-:W-:Y:S05]  /*9770*/  BRA `(.L_x_45106) ;  /* 0x00000c6000007947 */ /* 0x000fea0003800000 */
.L_x_45107:
[----:B------:R0:W5:Y:S01]  /*9780*/  LDG.E.S16 R18, [R2.64] ;  /* 0x0000002402127981 */ /* 0x000162000c1e1700 */
[----:B------:R-:W-:Y:S05]  /*9790*/  BRA `(.L_x_45106) ;  /* 0x00000c4000007947 */ /* 0x000fea0003800000 */
.L_x_45102:
        /* <DEDUP_REMOVED lines=9> */
.L_x_45110:
[----:B------:R-:W2:Y:S02]  /*9830*/  LDG.E.U16 R2, [R2.64] ;  /* 0x0000002402027981 */ /* 0x000ea4000c1e1500 */
[----:B--2---:R-:W-:-:S06]  /*9840*/  HADD2.F32 R18, -RZ, R2.H0_H0 ;  /* 0x20000002ff127230 */ /* 0x004fcc0000004100 */
[----:B------:R-:W0:Y:S01]  /*9850*/  F2I.FTZ.TRUNC.NTZ R18, R18 ;  /* 0x0000001200127305 */ /* 0x000e22000021f100 */
[----:B------:R-:W-:Y:S05]  /*9860*/  BRA `(.L_x_45106) ;  /* 0x00000b7000007947 */ /* 0x000fea0003800000 */
.L_x_45109:
        /* <DEDUP_REMOVED lines=9> */
.L_x_45112:
[----:B------:R-:W2:Y:S02]  /*9900*/  LDG.E.U16 R2, [R2.64] ;  /* 0x0000002402027981 */ /* 0x000ea4000c1e1500 */
[----:B--2---:R-:W-:-:S06]  /*9910*/  HADD2.F32 R18, -RZ, R2.H0_H0 ;  /* 0x20000002ff127230 */ /* 0x004fcc0000004100 */
[----:B------:R-:W0:Y:S01]  /*9920*/  F2I.FTZ.TRUNC.NTZ R18, R18 ;  /* 0x0000001200127305 */ /* 0x000e22000021f100 */
[----:B------:R-:W-:Y:S05]  /*9930*/  BRA `(.L_x_45106) ;  /* 0x00000aa000007947 */ /* 0x000fea0003800000 */
.L_x_45111:
[----:B------:R-:W2:Y:S02]  /*9940*/  LDG.E.64 R18, [R2.64] ;  /* 0x0000002402127981 */ /* 0x000ea4000c1e1b00 */
[----:B--2---:R0:W1:Y:S01]  /*9950*/  F2I.F64.TRUNC R18, R18 ;  /* 0x0000001200127311 */ /* 0x004062000030d100 */
[----:B------:R-:W-:Y:S05]  /*9960*/  BRA `(.L_x_45106) ;  /* 0x00000a7000007947 */ /* 0x000fea0003800000 */
.L_x_45101:
        /* <DEDUP_REMOVED lines=12> */
.L_x_45115:
[----:B------:R-:W2:Y:S02]  /*9a30*/  LDG.E.64 R2, [R2.64] ;  /* 0x0000002402027981 */ /* 0x000ea4000c1e1b00 */
[----:B--2---:R0:W1:Y:S01]  /*9a40*/  F2I.F64.TRUNC R18, R2 ;  /* 0x0000000200127311 */ /* 0x004062000030d100 */
[----:B------:R-:W-:Y:S05]  /*9a50*/  BRA `(.L_x_45106) ;  /* 0x0000098000007947 */ /* 0x000fea0003800000 */
.L_x_45114:
        /* <DEDUP_REMOVED lines=27> */
.L_x_45117:
        /* <DEDUP_REMOVED lines=14> */
.L_x_45116:
[----:B------:R-:W2:Y:S02]  /*9cf0*/  LDG.E.U16 R18, [R2.64] ;  /* 0x0000002402127981 */ /* 0x000ea4000c1e1500 */
[----:B--2---:R-:W-:-:S06]  /*9d00*/  PRMT R18, RZ, 0x5410, R18 ;  /* 0x00005410ff127816 */ /* 0x004fcc0000000012 */
[----:B------:R-:W0:Y:S01]  /*9d10*/  F2I.FTZ.TRUNC.NTZ R18, R18 ;  /* 0x0000001200127305 */ /* 0x000e22000021f100 */
[----:B------:R-:W-:Y:S05]  /*9d20*/  BRA `(.L_x_45106) ;  /* 0x000006b000007947 */ /* 0x000fea0003800000 */
.L_x_45113:
        /* <DEDUP_REMOVED lines=10> */
.L_x_45120:
        /* <DEDUP_REMOVED lines=21> */
.L_x_45124:
[----:B------:R-:W-:Y:S05]  /*9f20*/  BSYNC B1 ;  /* 0x0000000000017941 */ /* 0x000fea0003800000 */
.L_x_45123:
[----:B------:R-:W-:Y:S01]  /*9f30*/  IMAD.SHL.U32 R2, R2, 0x100000, RZ ;  /* 0x0010000002027824 */ /* 0x000fe200078e00ff */
[----:B------:R-:W-:-:S04]  /*9f40*/  LEA R3, R0, 0x3b800000, 0x17 ;  /* 0x3b80000000037811 */ /* 0x000fc800078eb8ff */
[----:B------:R-:W-:Y:S02]  /*9f50*/  LOP3.LUT R18, R3, R2, R18, 0xfe, !PT ;  /* 0x0000000203127212 */ /* 0x000fe400078efe12 */
.L_x_45122:
[----:B------:R-:W-:Y:S05]  /*9f60*/  BSYNC B0 ;  /* 0x0000000000007941 */ /* 0x000fea0003800000 */
.L_x_45121:
[----:B------:R-:W0:Y:S01]  /*9f70*/  F2I.FTZ.TRUNC.NTZ R18, R18 ;  /* 0x0000001200127305 */ /* 0x000e22000021f100 */
[----:B------:R-:W-:Y:S05]  /*9f80*/  BRA `(.L_x_45106) ;  /* 0x0000045000007947 */ /* 0x000fea0003800000 */
.L_x_45119:
        /* <DEDUP_REMOVED lines=21> */
.L_x_45128:
[----:B------:R-:W-:Y:S05]  /*a0e0*/  BSYNC B1 ;  /* 0x0000000000017941 */ /* 0x000fea0003800000 */
.L_x_45127:
[----:B------:R-:W-:Y:S01]  /*a0f0*/  IMAD.SHL.U32 R2, R2, 0x200000, RZ ;  /* 0x0020000002027824 */ /* 0x000fe200078e00ff */
[----:B------:R-:W-:-:S04]  /*a100*/  LEA R3, R0, 0x37800000, 0x17 ;  /* 0x3780000000037811 */ /* 0x000fc800078eb8ff */
[----:B------:R-:W-:Y:S02]  /*a110*/  LOP3.LUT R18, R3, R2, R18, 0xfe, !PT ;  /* 0x0000000203127212 */ /* 0x000fe400078efe12 */
.L_x_45126:
[----:B------:R-:W-:Y:S05]  /*a120*/  BSYNC B0 ;  /* 0x0000000000007941 */ /* 0x000fea0003800000 */
.L_x_45125:
[----:B------:R-:W0:Y:S01]  /*a130*/  F2I.FTZ.TRUNC.NTZ R18, R18 ;  /* 0x0000001200127305 */ /* 0x000e22000021f100 */
[----:B------:R-:W-:Y:S05]  /*a140*/  BRA `(.L_x_45106) ;  /* 0x0000029000007947 */ /* 0x000fea0003800000 */
.L_x_45118:
        /* <DEDUP_REMOVED lines=14> */
.L_x_45132:
[----:B------:R-:W-:Y:S05]  /*a230*/  BSYNC B0 ;  /* 0x0000000000007941 */ /* 0x000fea0003800000 */
.L_x_45131:
[----:B------:R-:W0:Y:S01]  /*a240*/  F2I.FTZ.TRUNC.NTZ R18, R18 ;  /* 0x0000001200127305 */ /* 0x000e22000021f100 */
[----:B------:R-:W-:Y:S05]  /*a250*/  BRA `(.L_x_45106) ;  /* 0x0000018000007947 */ /* 0x000fea0003800000 */
.L_x_45105:
        /* <DEDUP_REMOVED lines=21> */
.L_x_45130:
[----:B------:R0:W5:Y:S01]  /*a3b0*/  LDG.E R18, [R2.64] ;  /* 0x0000002402127981 */ /* 0x000162000c1e1900 */
[----:B------:R-:W-:Y:S05]  /*a3c0*/  BRA `(.L_x_45106) ;  /* 0x0000001000007947 */ /* 0x000fea0003800000 */
.L_x_45129:
[----:B------:R0:W5:Y:S02]  /*a3d0*/  LDG.E R18, [R2.64] ;  /* 0x0000002402127981 */ /* 0x000164000c1e1900 */
.L_x_45106:
        /* <DEDUP_REMOVED lines=41> */
.L_x_45136:
[----:B------:R-:W-:Y:S01]  /*a670*/  STG.E.U8 [R16.64], R2 ;  /* 0x0000000210007986 */ /* 0x000fe2000c101124 */
[----:B------:R-:W-:Y:S05]  /*a680*/  EXIT ;  /* 0x000000000000794d */ /* 0x000fea0003800000 */
.L_x_45135:
        /* <DEDUP_REMOVED lines=9> */
.L_x_45139:
[----:B------:R-:W-:Y:S01]  /*a720*/  STG.E [R16.64], R2 ;  /* 0x0000000210007986 */ /* 0x000fe2000c101924 */
[----:B------:R-:W-:Y:S05]  /*a730*/  EXIT ;  /* 0x000000000000794d */ /* 0x000fea0003800000 */
.L_x_45138:
[----:B------:R-:W-:Y:S01]  /*a740*/  STG.E.U16 [R16.64], R2 ;  /* 0x0000000210007986 */ /* 0x000fe2000c101524 */
[----:B------:R-:W-:Y:S05]  /*a750*/  EXIT ;  /* 0x000000000000794d */ /* 0x000fea0003800000 */
.L_x_45134:
        /* <DEDUP_REMOVED lines=9> */
.L_x_45141:
[----:B------:R-:W0:Y:S02]  /*a7f0*/  I2F R0, R2 ;  /* 0x0000000200007306 */ /* 0x000e240000201400 */
[----:B0-----:R-:W-:-:S05]  /*a800*/  F2FP.PACK_AB R0, RZ, R0 ;  /* 0x00000000ff00723e */ /* 0x001fca00000000ff */
[----:B------:R-:W-:Y:S01]  /*a810*/  STG.E.U16 [R16.64], R0 ;  /* 0x0000000010007986 */ /* 0x000fe2000c101524 */
[----:B------:R-:W-:Y:S05]  /*a820*/  EXIT ;  /* 0x000000000000794d */ /* 0x000fea0003800000 */
.L_x_45140:
        /* <DEDUP_REMOVED lines=10> */
.L_x_45143:
[----:B------:R-:W0:Y:S02]  /*a8d0*/  I2F R2, R2 ;  /* 0x0000000200027306 */ /* 0x000e240000201400 */
[----:B0-----:R-:W-:-:S04]  /*a8e0*/  F2FP.PACK_AB R3, RZ, R2 ;  /* 0x00000002ff03723e */ /* 0x001fc800000000ff */
[----:B------:R-:W-:-:S05]  /*a8f0*/  PRMT R3, R3, 0x5410, RZ ;  /* 0x0000541003037816 */ /* 0x000fca00000000ff */
[----:B------:R-:W-:Y:S01]  /*a900*/  STG.E [R16.64], R3 ;  /* 0x0000000310007986 */ /* 0x000fe2000c101924 */
[----:B------:R-:W-:Y:S05]  /*a910*/  EXIT ;  /* 0x000000000000794d */ /* 0x000fea0003800000 */
.L_x_45142:
[----:B------:R-:W0:Y:S02]  /*a920*/  I2F.F64 R2, R2 ;  /* 0x0000000200027312 */ /* 0x000e240000201c00 */
[----:B0-----:R-:W-:Y:S01]  /*a930*/  STG.E.64 [R16.64], R2 ;  /* 0x0000000210007986 */ /* 0x001fe2000c101b24 */
[----:B------:R-:W-:Y:S05]  /*a940*/  EXIT ;  /* 0x000000000000794d */ /* 0x000fea0003800000 */
.L_x_45133:
        /* <DEDUP_REMOVED lines=12> */
.L_x_45146:
[----:B------:R-:W0:Y:S01]  /*aa10*/  I2F.F64 R4, R2 ;  /* 0x0000000200047312 */ /* 0x000e220000201c00 */
[----:B------:R-:W-:-:S05]  /*aa20*/  CS2R R6, SRZ ;  /* 0x0000000000067805 */ /* 0x000fca000001ff00 */
[----:B0-----:R-:W-:Y:S01]  /*aa30*/  STG.E.128 [R16.64], R4 ;  /* 0x0000000410007986 */ /* 0x001fe2000c101d24 */
[----:B------:R-:W-:Y:S05]  /*aa40*/  EXIT ;  /* 0x000000000000794d */ /* 0x000fea0003800000 */
.L_x_45145:
        /* <DEDUP_REMOVED lines=21> */
.L_x_45150:
[----:B------:R-:W-:Y:S05]  /*aba0*/  BSYNC B0 ;  /* 0x0000000000007941 */ /* 0x000fea0003800000 */
.L_x_45149:
[----:B------:R-:W-:-:S05]  /*abb0*/  LOP3.LUT R3, R0, R3, RZ, 0xfc, !PT ;  /* 0x0000000300037212 */ /* 0x000fca00078efcff */
[----:B------:R-:W-:Y:S01]  /*abc0*/  STG.E.U8 [R16.64], R3 ;  /* 0x0000000310007986 */ /* 0x000fe2000c101124 */
[----:B------:R-:W-:Y:S05]  /*abd0*/  EXIT ;  /* 0x000000000000794d */ /* 0x000fea0003800000 */
.L_x_45148:
        /* <DEDUP_REMOVED lines=13> */
.L_x_45152:
[----:B------:R-:W-:Y:S01]  /*acb0*/  IMAD.MOV.U32 R0, RZ, RZ, 0x7f ;  /* 0x0000007fff007424 */ /* 0x000fe200078e00ff */
[----:B------:R-:W-:-:S04]  /*acc0*/  ISETP.GT.U32.AND P0, PT, R3, 0x7f800000, PT ;  /* 0x7f8000000300780c */ /* 0x000fc80003f04070 */
[----:B------:R-:W-:-:S04]  /*acd0*/  SEL R0, R0, 0x7c, P0 ;  /* 0x0000007c00007807 */ /* 0x000fc80000000000 */
.L_x_45153:
[----:B------:R-:W-:Y:S05]  /*ace0*/  BSYNC B0 ;  /* 0x0000000000007941 */ /* 0x000fea0003800000 */
.L_x_45151:
[----:B------:R-:W-:-:S04]  /*acf0*/  LOP3.LUT R2, R5, 0x80000000, RZ, 0xc0, !PT ;  /* 0x8000000005027812 */ /* 0x000fc800078ec0ff */
[----:B------:R-:W-:-:S04]  /*ad00*/  SHF.R.U32.HI R3, RZ, 0x18, R2 ;  /* 0x00000018ff037819 */ /* 0x000fc80000011602 */
[----:B------:R-:W-:-:S05]  /*ad10*/  LOP3.LUT R3, R0, R3, RZ, 0xfc, !PT ;  /* 0x0000000300037212 */ /* 0x000fca00078efcff */
[----:B------:R-:W-:Y:S01]  /*ad20*/  STG.E.U8 [R16.64], R3 ;  /* 0x0000000310007986 */ /* 0x000fe2000c101124 */
[----:B------:R-:W-:Y:S05]  /*ad30*/  EXIT ;  /* 0x000000000000794d */ /* 0x000fea0003800000 */
.L_x_45147:
[----:B------:R-:W0:Y:S02]  /*ad40*/  I2F R0, R2 ;  /* 0x0000000200007306 */ /* 0x000e240000201400 */
[----:B0-----:R-:W-:-:S05]  /*ad50*/  F2FP.BF16.PACK_AB R0, RZ, R0 ;  /* 0x00000000ff00723e */ /* 0x001fca00000010ff */
[----:B------:R-:W-:Y:S01]  /*ad60*/  STG.E.U16 [R16.64], R0 ;  /* 0x0000000010007986 */ /* 0x000fe2000c101524 */
[----:B------:R-:W-:Y:S05]  /*ad70*/  EXIT ;  /* 0x000000000000794d */ /* 0x000fea0003800000 */
.L_x_45144:
        /* <DEDUP_REMOVED lines=10> */
.L_x_45156:
        /* <DEDUP_REMOVED lines=17> */
.L_x_45159:
[----:B------:R-:W-:-:S04]  /*af30*/  LOP3.LUT R2, R5, 0x80000000, RZ, 0xc0, !PT ;  /* 0x8000000005027812 */ /* 0x000fc800078ec0ff */
[----:B------:R-:W-:-:S04]  /*af40*/  SHF.R.U32.HI R3, RZ, 0x18, R2 ;  /* 0x00000018ff037819 */ /* 0x000fc80000011602 */
[----:B------:R-:W-:-:S04]  /*af50*/  LOP3.LUT R0, R0, R3, RZ, 0xfc, !PT ;  /* 0x0000000300007212 */ /* 0x000fc800078efcff */
[----:B------:R-:W-:Y:S02]  /*af60*/  PRMT R8, R0, 0x7610, R8 ;  /* 0x0000761000087816 */ /* 0x000fe40000000008 */
.L_x_45158:
[----:B------:R-:W-:Y:S05]  /*af70*/  BSYNC B0 ;  /* 0x0000000000007941 */ /* 0x000fea0003800000 */
.L_x_45157:
[----:B------:R-:W-:Y:S01]  /*af80*/  STG.E.U8 [R16.64], R8 ;  /* 0x0000000810007986 */ /* 0x000fe2000c101124 */
[----:B------:R-:W-:Y:S05]  /*af90*/  EXIT ;  /* 0x000000000000794d */ /* 0x000fea0003800000 */
.L_x_45155:
        /* <DEDUP_REMOVED lines=17> */
.L_x_45162:
[----:B------:R-:W-:-:S04]  /*b0b0*/  LOP3.LUT R2, R5, 0x80000000, RZ, 0xc0, !PT ;  /* 0x8000000005027812 */ /* 0x000fc800078ec0ff */
[----:B------:R-:W-:-:S04]  /*b0c0*/  SHF.R.U32.HI R3, RZ, 0x18, R2 ;  /* 0x00000018ff037819 */ /* 0x000fc80000011602 */
[----:B------:R-:W-:-:S04]  /*b0d0*/  LOP3.LUT R0, R0, R3, RZ, 0xfc, !PT ;  /* 0x0000000300007212 */ /* 0x000fc800078efcff */
[----:B------:R-:W-:Y:S02]  /*b0e0*/  PRMT R8, R0, 0x7610, R8 ;  /* 0x0000761000087816 */ /* 0x000fe40000000008 */
.L_x_45161:
[----:B------:R-:W-:Y:S05]  /*b0f0*/  BSYNC B0 ;  /* 0x0000000000007941 */ /* 0x000fea0003800000 */
.L_x_45160:
[----:B------:R-:W-:Y:S01]  /*b100*/  STG.E.U8 [R16.64], R8 ;  /* 0x0000000810007986 */ /* 0x000fe2000c101124 */
[----:B------:R-:W-:Y:S05]  /*b110*/  EXIT ;  /* 0x000000000000794d */ /* 0x000fea0003800000 */
.L_x_45154:
        /* <DEDUP_REMOVED lines=22> */
.L_x_45137:
        /* <DEDUP_REMOVED lines=20> */
.L_x_45164:
[----:B------:R-:W-:-:S05]  /*b3c0*/  SHF.R.S32.HI R3, RZ, 0x1f, R2 ;  /* 0x0000001fff037819 */ /* 0x000fca0000011402 */
[----:B------:R-:W-:Y:S01]  /*b3d0*/  STG.E.64 [R16.64], R2 ;  /* 0x0000000210007986 */ /* 0x000fe2000c101b24 */
[----:B------:R-:W-:Y:S05]  /*b3e0*/  EXIT ;  /* 0x000000000000794d */ /* 0x000fea0003800000 */
.L_x_45163:
[----:B------:R-:W-:Y:S01]  /*b3f0*/  STG.E [R16.64], R2 ;  /* 0x0000000210007986 */ /* 0x000fe2000c101924 */
[----:B------:R-:W-:Y:S05]  /*b400*/  EXIT ;  /* 0x000000000000794d */ /* 0x000fea0003800000 */
.L_x_45165:
        /* <DEDUP_REMOVED lines=15> */
.L_x_50839:


//--------------------- .text._ZN2at6native27unrolled_elementwise_kernelINS0_13BUnaryFunctorIiiiZZZNS0_21remainder_kernel_cudaERNS_18TensorIteratorBaseEENKUlvE_clEvENKUlvE1_clEvEUliiE_EESt5arrayIPcLm2EELi4E23TrivialOffsetCalculatorILi1EjESD_NS0_6memory12LoadWithCastILi1EEENSE_13StoreWithCastILi1EEEEEviT_T0_T2_T3_T4_T5_ --------------------------
	.section	.text._ZN2at6native27unrolled_elementwise_kernelINS0_13BUnaryFunctorIiiiZZZNS0_21remainder_kernel_cudaERNS_18TensorIteratorBaseEENKUlvE_clEvENKUlvE1_clEvEUliiE_EESt5arrayIPcLm2EELi4E23TrivialOffsetCalculatorILi1EjESD_NS0_6memory12LoadWithCastILi1EEENSE_13StoreWithCastILi1EEEEEviT_T0_T2_T3_T4_T5_,"ax",@progbits
	.sectioninfo	@"SHI_REGISTERS=28"
	.align	128
        .global         _ZN2at6native27unrolled_elementwise_kernelINS0_13BUnaryFunctorIiiiZZZNS0_21remainder_kernel_cudaERNS_18TensorIteratorBaseEENKUlvE_clEvENKUlvE1_clEvEUliiE_EESt5arrayIPcLm2EELi4E23TrivialOffsetCalculatorILi1EjESD_NS0_6memory12LoadWithCastILi1EEENSE_13StoreWithCastILi1EEEEEviT_T0_T2_T3_T4_T5_
        .type           _ZN2at6native27unrolled_elementwise_kernelINS0_13BUnaryFunctorIiiiZZZNS0_21remainder_kernel_cudaERNS_18TensorIteratorBaseEENKUlvE_clEvENKUlvE1_clEvEUliiE_EESt5arrayIPcLm2EELi4E23TrivialOffsetCalculatorILi1EjESD_NS0_6memory12LoadWithCastILi1EEENSE_13StoreWithCastILi1EEEEEviT_T0_T2_T3_T4_T5_,@function
        .size           _ZN2at6native27unrolled_elementwise_kernelINS0_13BUnaryFunctorIiiiZZZNS0_21remainder_kernel_cudaERNS_18TensorIteratorBaseEENKUlvE_clEvENKUlvE1_clEvEUliiE_EESt5arrayIPcLm2EELi4E23TrivialOffsetCalculatorILi1EjESD_NS0_6memory12LoadWithCastILi1EEENSE_13StoreWithCastILi1EEEEEviT_T0_T2_T3_T4_T5_,(.L_x_50840 - _ZN2at6native27unrolled_elementwise_kernelINS0_13BUnaryFunctorIiiiZZZNS0_21remainder_kernel_cudaERNS_18TensorIteratorBaseEENKUlvE_clEvENKUlvE1_clEvEUliiE_EESt5arrayIPcLm2EELi4E23TrivialOffsetCalculatorILi1EjESD_NS0_6memory12LoadWithCastILi1EEENSE_13StoreWithCastILi1EEEEEviT_T0_T2_T3_T4_T5_)
        .other          _ZN2at6native27unrolled_elementwise_kernelINS0_13BUnaryFunctorIiiiZZZNS0_21remainder_kernel_cudaERNS_18TensorIteratorBaseEENKUlvE_clEvENKUlvE1_clEvEUliiE_EESt5arrayIPcLm2EELi4E23TrivialOffsetCalculatorILi1EjESD_NS0_6memory12LoadWithCastILi1EEENSE_13StoreWithCastILi1EEEEEviT_T0_T2_T3_T4_T5_,@"STO_CUDA_ENTRY STV_DEFAULT"
_ZN2at6native27unrolled_elementwise_kernelINS0_13BUnaryFunctorIiiiZZZNS0_21remainder_kernel_cudaERNS_18TensorIteratorBaseEENKUlvE_clEvENKUlvE1_clEvEUliiE_EESt5arrayIPcLm2EELi4E23TrivialOffsetCalculatorILi1EjESD_NS0_6memory12LoadWithCastILi1EEENSE_13StoreWithCastILi1EEEEEviT_T0_T2_T3_T4_T5_:
.text._ZN2at6native27unrolled_elementwise_kernelINS0_13BUnaryFunctorIiiiZZZNS0_21remainder_kernel_cudaERNS_18TensorIteratorBaseEENKUlvE_clEvENKUlvE1_clEvEUliiE_EESt5arrayIPcLm2EELi4E23TrivialOffsetCalculatorILi1EjESD_NS0_6memory12LoadWithCastILi1EEENSE_13StoreWithCastILi1EEEEEviT_T0_T2_T3_T4_T5_:
        /* <DEDUP_REMOVED lines=28> */
.L_x_45171:
[----:B------:R0:W5:Y:S01]  /*01c0*/  LDG.E.U8 R25, [R2.64] ;  /* 0x0000002402197981 */ /* 0x000162000c1e1100 */
[----:B------:R-:W-:Y:S05]  /*01d0*/  BRA `(.L_x_45173) ;  /* 0x00000d1000007947 */ /* 0x000fea0003800000 */
.L_x_45170:
        /* <DEDUP_REMOVED lines=8> */
.L_x_45175:
[----:B------:R0:W5:Y:S01]  /*0260*/  LDG.E R25, [R2.64] ;  /* 0x0000002402197981 */ /* 0x000162000c1e1900 */
[----:B------:R-:W-:Y:S05]  /*0270*/  BRA `(.L_x_45173) ;  /* 0x00000c7000007947 */ /* 0x000fea0003800000 */
.L_x_45174:
[----:B------:R0:W5:Y:S01]  /*0280*/  LDG.E.S16 R25, [R2.64] ;  /* 0x0000002402197981 */ /* 0x000162000c1e1700 */
[----:B------:R-:W-:Y:S05]  /*0290*/  BRA `(.L_x_45173) ;  /* 0x00000c5000007947 */ /* 0x000fea0003800000 */
.L_x_45169:
        /* <DEDUP_REMOVED lines=9> */
.L_x_45177:
[----:B------:R-:W2:Y:S02]  /*0330*/  LDG.E.U16 R2, [R2.64] ;  /* 0x0000002402027981 */ /* 0x000ea4000c1e1500 */
[----:B--2---:R-:W-:-:S06]  /*0340*/  HADD2.F32 R25, -RZ, R2.H0_H0 ;  /* 0x20000002ff197230 */ /* 0x004fcc0000004100 */
[----:B------:R-:W0:Y:S01]  /*0350*/  F2I.FTZ.TRUNC.NTZ R25, R25 ;  /* 0x0000001900197305 */ /* 0x000e22000021f100 */
[----:B------:R-:W-:Y:S05]  /*0360*/  BRA `(.L_x_45173) ;  /* 0x00000b8000007947 */ /* 0x000fea0003800000 */
.L_x_45176:
        /* <DEDUP_REMOVED lines=9> */
.L_x_45179:
[----:B------:R-:W2:Y:S02]  /*0400*/  LDG.E.U16 R2, [R2.64] ;  /* 0x0000002402027981 */ /* 0x000ea4000c1e1500 */
[----:B--2---:R-:W-:-:S06]  /*0410*/  HADD2.F32 R25, -RZ, R2.H0_H0 ;  /* 0x20000002ff197230 */ /* 0x004fcc0000004100 */
[----:B------:R-:W0:Y:S01]  /*0420*/  F2I.FTZ.TRUNC.NTZ R25, R25 ;  /* 0x0000001900197305 */ /* 0x000e22000021f100 */
[----:B------:R-:W-:Y:S05]  /*0430*/  BRA `(.L_x_45173) ;  /* 0x00000ab000007947 */ /* 0x000fea0003800000 */
.L_x_45178:
[----:B------:R-:W2:Y:S02]  /*0440*/  LDG.E.64 R2, [R2.64] ;  /* 0x0000002402027981 */ /* 0x000ea4000c1e1b00 */
[----:B--2---:R0:W1:Y:S01]  /*0450*/  F2I.F64.TRUNC R25, R2 ;  /* 0x0000000200197311 */ /* 0x004062000030d100 */
[----:B------:R-:W-:Y:S05]  /*0460*/  BRA `(.L_x_45173) ;  /* 0x00000a8000007947 */ /* 0x000fea0003800000 */
.L_x_45168:
        /* <DEDUP_REMOVED lines=12> */
.L_x_45182:
[----:B------:R-:W2:Y:S02]  /*0530*/  LDG.E.64 R2, [R2.64] ;  /* 0x0000002402027981 */ /* 0x000ea4000c1e1b00 */
[----:B--2---:R0:W1:Y:S01]  /*0540*/  F2I.F64.TRUNC R25, R2 ;  /* 0x0000000200197311 */ /* 0x004062000030d100 */
[----:B------:R-:W-:Y:S05]  /*0550*/  BRA `(.L_x_45173) ;  /* 0x0000099000007947 */ /* 0x000fea0003800000 */
.L_x_45181:
        /* <DEDUP_REMOVED lines=27> */
.L_x_45184:
        /* <DEDUP_REMOVED lines=15> */
.L_x_45183:
[----:B------:R-:W2:Y:S02]  /*0800*/  LDG.E.U16 R25, [R2.64] ;  /* 0x0000002402197981 */ /* 0x000ea4000c1e1500 */
[----:B--2---:R-:W-:-:S06]  /*0810*/  PRMT R25, RZ, 0x5410, R25 ;  /* 0x00005410ff197816 */ /* 0x004fcc0000000019 */
[----:B------:R-:W0:Y:S01]  /*0820*/  F2I.FTZ.TRUNC.NTZ R25, R25 ;  /* 0x0000001900197305 */ /* 0x000e22000021f100 */
[----:B------:R-:W-:Y:S05]  /*0830*/  BRA `(.L_x_45173) ;  /* 0x000006b000007947 */ /* 0x000fea0003800000 */
.L_x_45180:
        /* <DEDUP_REMOVED lines=10> */
.L_x_45187:
        /* <DEDUP_REMOVED lines=21> */
.L_x_45191:
[----:B------:R-:W-:Y:S05]  /*0a30*/  BSYNC B1 ;  /* 0x0000000000017941 */ /* 0x000fea0003800000 */
.L_x_45190:
[----:B------:R-:W-:Y:S01]  /*0a40*/  IMAD.SHL.U32 R2, R2, 0x100000, RZ ;  /* 0x0010000002027824 */ /* 0x000fe200078e00ff */
[----:B------:R-:W-:-:S04]  /*0a50*/  LEA R0, R0, 0x3b800000, 0x17 ;  /* 0x3b80000000007811 */ /* 0x000fc800078eb8ff */
[----:B------:R-:W-:Y:S02]  /*0a60*/  LOP3.LUT R25, R0, R2, R25, 0xfe, !PT ;  /* 0x0000000200197212 */ /* 0x000fe400078efe19 */
.L_x_45189:
[----:B------:R-:W-:Y:S05]  /*0a70*/  BSYNC B0 ;  /* 0x0000000000007941 */ /* 0x000fea0003800000 */
.L_x_45188:
[----:B------:R-:W0:Y:S01]  /*0a80*/  F2I.FTZ.TRUNC.NTZ R25, R25 ;  /* 0x0000001900197305 */ /* 0x000e22000021f100 */
[----:B------:R-:W-:Y:S05]  /*0a90*/  BRA `(.L_x_45173) ;  /* 0x0000045000007947 */ /* 0x000fea0003800000 */
.L_x_45186:
        /* <DEDUP_REMOVED lines=21> */
.L_x_45195:
[----:B------:R-:W-:Y:S05]  /*0bf0*/  BSYNC B1 ;  /* 0x0000000000017941 */ /* 0x000fea0003800000 */
.L_x_45194:
[----:B------:R-:W-:Y:S01]  /*0c00*/  IMAD.SHL.U32 R2, R2, 0x200000, RZ ;  /* 0x0020000002027824 */ /* 0x000fe200078e00ff */
[----:B------:R-:W-:-:S04]  /*0c10*/  LEA R0, R0, 0x37800000, 0x17 ;  /* 0x3780000000007811 */ /* 0x000fc800078eb8ff */
[----:B------:R-:W-:Y:S02]  /*0c20*/  LOP3.LUT R25, R0, R2, R25, 0xfe, !PT ;  /* 0x0000000200197212 */ /* 0x000fe400078efe19 */
.L_x_45193:
[----:B------:R-:W-:Y:S05]  /*0c30*/  BSYNC B0 ;  /* 0x0000000000007941 */ /* 0x000fea0003800000 */
.L_x_45192:
[----:B------:R-:W0:Y:S01]  /*0c40*/  F2I.FTZ.TRUNC.NTZ R25, R25 ;  /* 0x0000001900197305 */ /* 0x000e22000021f100 */
[----:B------:R-:W-:Y:S05]  /*0c50*/  BRA `(.L_x_45173) ;  /* 0x0000029000007947 */ /* 0x000fea0003800000 */
.L_x_45185:
        /* <DEDUP_REMOVED lines=14> */
.L_x_45199:
[----:B------:R-:W-:Y:S05]  /*0d40*/  BSYNC B0 ;  /* 0x0000000000007941 */ /* 0x000fea0003800000 */
.L_x_45198:
[----:B------:R-:W0:Y:S01]  /*0d50*/  F2I.FTZ.TRUNC.NTZ R25, R25 ;  /* 0x0000001900197305 */ /* 0x000e22000021f100 */
[----:B------:R-:W-:Y:S05]  /*0d60*/  BRA `(.L_x_45173) ;  /* 0x0000018000007947 */ /* 0x000fea0003800000 */
.L_x_45172:
        /* <DEDUP_REMOVED lines=21> */
.L_x_45197:
[----:B------:R0:W5:Y:S01]  /*0ec0*/  LDG.E R25, [R2.64] ;  /* 0x0000002402197981 */ /* 0x000162000c1e1900 */
[----:B------:R-:W-:Y:S05]  /*0ed0*/  BRA `(.L_x_45173) ;  /* 0x0000001000007947 */ /* 0x000fea0003800000 */
.L_x_45196:
[----:B------:R0:W5:Y:S02]  /*0ee0*/  LDG.E R25, [R2.64] ;  /* 0x0000002402197981 */ /* 0x000164000c1e1900 */
.L_x_45173:
[----:B------:R-:W2:Y:S02]  /*0ef0*/  S2R R19, SR_TID.X ;  /* 0x0000000000137919 */ /* 0x000ea40000002100 */
[----:B--2---:R-:W-:Y:S02]  /*0f00*/  IADD3 R19, R19, 0x80, RZ ;  /* 0x0000008013137810 */ /* 0x004fe40007ffe0ff */
.L_x_45167:
[----:B-1----:R-:W-:Y:S05]  /*0f10*/  BSYNC B6 ;  /* 0x0000000000067941 */ /* 0x002fea0003800000 */
.L_x_45166:
        /* <DEDUP_REMOVED lines=21> */
.L_x_45205:
[----:B------:R0:W5:Y:S01]  /*1070*/  LDG.E.U8 R24, [R2.64] ;  /* 0x0000002402187981 */ /* 0x000162000c1e1100 */
[----:B------:R-:W-:Y:S05]  /*1080*/  BRA `(.L_x_45207) ;  /* 0x00000d0000007947 */ /* 0x000fea0003800000 */
.L_x_45204:
        /* <DEDUP_REMOVED lines=8> */
.L_x_45209:
[----:B------:R0:W5:Y:S01]  /*1110*/  LDG.E R24, [R2.64] ;  /* 0x0000002402187981 */ /* 0x000162000c1e1900 */
[----:B------:R-:W-:Y:S05]  /*1120*/  BRA `(.L_x_45207) ;  /* 0x00000c6000007947 */ /* 0x000fea0003800000 */
.L_x_45208:
[----:B------:R0:W5:Y:S01]  /*1130*/  LDG.E.S16 R24, [R2.64] ;  /* 0x0000002402187981 */ /* 0x000162000c1e1700 */
[----:B------:R-:W-:Y:S05]  /*1140*/  BRA `(.L_x_45207) ;  /* 0x00000c4000007947 */ /* 0x000fea0003800000 */
.L_x_45203:
        /* <DEDUP_REMOVED lines=9> */
.L_x_45211:
[----:B------:R-:W2:Y:S02]  /*11e0*/  LDG.E.U16 R2, [R2.64] ;  /* 0x0000002402027981 */ /* 0x000ea4000c1e1500 */
[----:B--2---:R-:W-:-:S06]  /*11f0*/  HADD2.F32 R24, -RZ, R2.H0_H0 ;  /* 0x20000002ff187230 */ /* 0x004fcc0000004100 */
[----:B------:R-:W0:Y:S01]  /*1200*/  F2I.FTZ.TRUNC.NTZ R24, R24 ;  /* 0x0000001800187305 */ /* 0x000e22000021f100 */
[----:B------:R-:W-:Y:S05]  /*1210*/  BRA `(.L_x_45207) ;  /* 0x00000b7000007947 */ /* 0x000fea0003800000 */
.L_x_45210:
        /* <DEDUP_REMOVED lines=9> */
.L_x_45213:
[----:B------:R-:W2:Y:S02]  /*12b0*/  LDG.E.U16 R2, [R2.64] ;  /* 0x0000002402027981 */ /* 0x000ea4000c1e1500 */
[----:B--2---:R-:W-:-:S06]  /*12c0*/  HADD2.F32 R24, -RZ, R2.H0_H0 ;  /* 0x20000002ff187230 */ /* 0x004fcc0000004100 */
[----:B------:R-:W0:Y:S01]  /*12d0*/  F2I.FTZ.TRUNC.NTZ R24, R24 ;  /* 0x0000001800187305 */ /* 0x000e22000021f100 */
[----:B------:R-:W-:Y:S05]  /*12e0*/  BRA `(.L_x_45207) ;  /* 0x00000aa000007947 */ /* 0x000fea0003800000 */
.L_x_45212:
[----:B------:R-:W2:Y:S02]  /*12f0*/  LDG.E.64 R2, [R2.64] ;  /* 0x0000002402027981 */ /* 0x000ea4000c1e1b00 */
[----:B--2---:R0:W1:Y:S01]  /*1300*/  F2I.F64.TRUNC R24, R2 ;  /* 0x0000000200187311 */ /* 0x004062000030d100 */
[----:B------:R-:W-:Y:S05]  /*1310*/  BRA `(.L_x_45207) ;  /* 0x00000a7000007947 */ /* 0x000fea0003800000 */
.L_x_45202:
        /* <DEDUP_REMOVED lines=12> */
.L_x_45216:
[----:B------:R-:W2:Y:S02]  /*13e0*/  LDG.E.64 R2, [R2.64] ;  /* 0x0000002402027981 */ /* 0x000ea4000c1e1b00 */
[----:B--2---:R0:W1:Y:S01]  /*13f0*/  F2I.F64.TRUNC R24, R2 ;  /* 0x0000000200187311 */ /* 0x004062000030d100 */
[----:B------:R-:W-:Y:S05]  /*1400*/  BRA `(.L_x_45207) ;  /* 0x0000098000007947 */ /* 0x000fea0003800000 */
.L_x_45215:
        /* <DEDUP_REMOVED lines=27> */
.L_x_45218:
        /* <DEDUP_REMOVED lines=14> */
.L_x_45217:
[----:B------:R-:W2:Y:S02]  /*16a0*/  LDG.E.U16 R24, [R2.64] ;  /* 0x0000002402187981 */ /* 0x000ea4000c1e1500 */
[----:B--2---:R-:W-:-:S06]  /*16b0*/  PRMT R24, RZ, 0x5410, R24 ;  /* 0x00005410ff187816 */ /* 0x004fcc0000000018 */
[----:B------:R-:W0:Y:S01]  /*16c0*/  F2I.FTZ.TRUNC.NTZ R24, R24 ;  /* 0x0000001800187305 */ /* 0x000e22000021f100 */
[----:B------:R-:W-:Y:S05]  /*16d0*/  BRA `(.L_x_45207) ;  /* 0x000006b000007947 */ /* 0x000fea0003800000 */
.L_x_45214:
        /* <DEDUP_REMOVED lines=10> */
.L_x_45221:
        /* <DEDUP_REMOVED lines=21> */
.L_x_45225:
[----:B------:R-:W-:Y:S05]  /*18d0*/  BSYNC B1 ;  /* 0x0000000000017941 */ /* 0x000fea0003800000 */
.L_x_45224:
[----:B------:R-:W-:Y:S01]  /*18e0*/  IMAD.SHL.U32 R2, R2, 0x100000, RZ ;  /* 0x0010000002027824 */ /* 0x000fe200078e00ff */
[----:B------:R-:W-:-:S04]  /*18f0*/  LEA R3, R0, 0x3b800000, 0x17 ;  /* 0x3b80000000037811 */ /* 0x000fc800078eb8ff */
[----:B------:R-:W-:Y:S02]  /*1900*/  LOP3.LUT R24, R3, R2, R24, 0xfe, !PT ;  /* 0x0000000203187212 */ /* 0x000fe400078efe18 */
.L_x_45223:
[----:B------:R-:W-:Y:S05]  /*1910*/  BSYNC B0 ;  /* 0x0000000000007941 */ /* 0x000fea0003800000 */
.L_x_45222:
[----:B------:R-:W0:Y:S01]  /*1920*/  F2I.FTZ.TRUNC.NTZ R24, R24 ;  /* 0x0000001800187305 */ /* 0x000e22000021f100 */
[----:B------:R-:W-:Y:S05]  /*1930*/  BRA `(.L_x_45207) ;  /* 0x0000045000007947 */ /* 0x000fea0003800000 */
.L_x_45220:
        /* <DEDUP_REMOVED lines=21> */
.L_x_45229:
[----:B------:R-:W-:Y:S05]  /*1a90*/  BSYNC B1 ;  /* 0x0000000000017941 */ /* 0x000fea0003800000 */
.L_x_45228:
[----:B------:R-:W-:Y:S01]  /*1aa0*/  IMAD.SHL.U32 R2, R2, 0x200000, RZ ;  /* 0x0020000002027824 */ /* 0x000fe200078e00ff */
[----:B------:R-:W-:-:S04]  /*1ab0*/  LEA R3, R0, 0x37800000, 0x17 ;  /* 0x3780000000037811 */ /* 0x000fc800078eb8ff */
[----:B------:R-:W-:Y:S02]  /*1ac0*/  LOP3.LUT R24, R3, R2, R24, 0xfe, !PT ;  /* 0x0000000203187212 */ /* 0x000fe400078efe18 */
.L_x_45227:
[----:B------:R-:W-:Y:S05]  /*1ad0*/  BSYNC B0 ;  /* 0x0000000000007941 */ /* 0x000fea0003800000 */
.L_x_45226:
[----:B------:R-:W0:Y:S01]  /*1ae0*/  F2I.FTZ.TRUNC.NTZ R24, R24 ;  /* 0x0000001800187305 */ /* 0x000e22000021f100 */
[----:B------:R-:W-:Y:S05]  /*1af0*/  BRA `(.L_x_45207) ;  /* 0x0000029000007947 */ /* 0x000fea0003800000 */
.L_x_45219:
        /* <DEDUP_REMOVED lines=14> */
.L_x_45233:
[----:B------:R-:W-:Y:S05]  /*1be0*/  BSYNC B0 ;  /* 0x0000000000007941 */ /* 0x000fea0003800000 */
.L_x_45232:
[----:B------:R-:W0:Y:S01]  /*1bf0*/  F2I.FTZ.TRUNC.NTZ R24, R24 ;  /* 0x0000001800187305 */ /* 0x000e22000021f100 */
[----:B------:R-:W-:Y:S05]  /*1c00*/  BRA `(.L_x_45207) ;  /* 0x0000018000007947 */ /* 0x000fea0003800000 */
.L_x_45206:
        /* <DEDUP_REMOVED lines=21> */
.L_x_45231:
[----:B------:R0:W5:Y:S01]  /*1d60*/  LDG.E R24, [R2.64] ;  /* 0x0000002402187981 */ /* 0x000162000c1e1900 */
[----:B------:R-:W-:Y:S05]  /*1d70*/  BRA `(.L_x_45207) ;  /* 0x0000001000007947 */ /* 0x000fea0003800000 */
.L_x_45230:
[----:B------:R0:W5:Y:S02]  /*1d80*/  LDG.E R24, [R2.64] ;  /* 0x0000002402187981 */ /* 0x000164000c1e1900 */
.L_x_45207:
[----:B------:R-:W-:-:S03]  /*1d90*/  IADD3 R19, R19, 0x80, RZ ;  /* 0x0000008013137810 */ /* 0x000fc60007ffe0ff */
.L_x_45201:
[----:B------:R-:W-:Y:S05]  /*1da0*/  BSYNC B6 ;  /* 0x0000000000067941 */ /* 0x000fea0003800000 */
.L_x_45200:
        /* <DEDUP_REMOVED lines=23> */
.L_x_45239:
[----:B------:R0:W5:Y:S01]  /*1f20*/  LDG.E.U8 R22, [R2.64] ;  /* 0x0000002402167981 */ /* 0x000162000c1e1100 */
[----:B------:R-:W-:Y:S05]  /*1f30*/  BRA `(.L_x_45241) ;  /* 0x00000d0000007947 */ /* 0x000fea0003800000 */
.L_x_45238:
        /* <DEDUP_REMOVED lines=8> */
.L_x_45243:
[----:B------:R0:W5:Y:S01]  /*1fc0*/  LDG.E R22, [R2.64] ;  /* 0x0000002402167981 */ /* 0x000162000c1e1900 */
[----:B------:R-:W-:Y:S05]  /*1fd0*/  BRA `(.L_x_45241) ;  /* 0x00000c6000007947 */ /* 0x000fea0003800000 */
.L_x_45242:
[----:B------:R0:W5:Y:S01]  /*1fe0*/  LDG.E.S16 R22, [R2.64] ;  /* 0x0000002402167981 */ /* 0x000162000c1e1700 */
[----:B------:R-:W-:Y:S05]  /*1ff0*/  BRA `(.L_x_45241) ;  /* 0x00000c4000007947 */ /* 0x000fea0003800000 */
.L_x_45237:
        /* <DEDUP_REMOVED lines=9> */
.L_x_45245:
[----:B------:R-:W2:Y:S02]  /*2090*/  LDG.E.U16 R2, [R2.64] ;  /* 0x0000002402027981 */ /* 0x000ea4000c1e1500 */
[----:B--2---:R-:W-:-:S06]  /*20a0*/  HADD2.F32 R22, -RZ, R2.H0_H0 ;  /* 0x20000002ff167230 */ /* 0x004fcc0000004100 */
[----:B------:R-:W0:Y:S01]  /*20b0*/  F2I.FTZ.TRUNC.NTZ R22, R22 ;  /* 0x0000001600167305 */ /* 0x000e22000021f100 */
[----:B------:R-:W-:Y:S05]  /*20c0*/  BRA `(.L_x_45241) ;  /* 0x00000b7000007947 */ /* 0x000fea0003800000 */
.L_x_45244:
        /* <DEDUP_REMOVED lines=9> */
.L_x_45247:
[----:B------:R-:W2:Y:S02]  /*2160*/  LDG.E.U16 R2, [R2.64] ;  /* 0x0000002402027981 */ /* 0x000ea4000c1e1500 */
[----:B--2---:R-:W-:-:S06]  /*2170*/  HADD2.F32 R22, -RZ, R2.H0_H0 ;  /* 0x20000002ff167230 */ /* 0x004fcc0000004100 */
[----:B------:R-:W0:Y:S01]  /*2180*/  F2I.FTZ.TRUNC.NTZ R22, R22 ;  /* 0x0000001600167305 */ /* 0x000e22000021f100 */
[----:B------:R-:W-:Y:S05]  /*2190*/  BRA `(.L_x_45241) ;  /* 0x00000aa000007947 */ /* 0x000fea0003800000 */
.L_x_45246:
[----:B------:R-:W2:Y:S02]  /*21a0*/  LDG.E.64 R2, [R2.64] ;  /* 0x0000002402027981 */ /* 0x000ea4000c1e1b00 */
[----:B--2---:R0:W2:Y:S01]  /*21b0*/  F2I.F64.TRUNC R22, R2 ;  /* 0x0000000200167311 */ /* 0x0040a2000030d100 */
[----:B------:R-:W-:Y:S05]  /*21c0*/  BRA `(.L_x_45241) ;  /* 0x00000a7000007947 */ /* 0x000fea0003800000 */
.L_x_45236:
        /* <DEDUP_REMOVED lines=12> */
.L_x_45250:
[----:B------:R-:W2:Y:S02]  /*2290*/  LDG.E.64 R2, [R2.64] ;  /* 0x0000002402027981 */ /* 0x000ea4000c1e1b00 */
[----:B--2---:R0:W2:Y:S01]  /*22a0*/  F2I.F64.TRUNC R22, R2 ;  /* 0x0000000200167311 */ /* 0x0040a2000030d100 */
[----:B------:R-:W-:Y:S05]  /*22b0*/  BRA `(.L_x_45241) ;  /* 0x0000098000007947 */ /* 0x000fea0003800000 */
.L_x_45249:
        /* <DEDUP_REMOVED lines=27> */
.L_x_45252:
        /* <DEDUP_REMOVED lines=14> */
.L_x_45251:
[----:B------:R-:W2:Y:S02]  /*2550*/  LDG.E.U16 R22, [R2.64] ;  /* 0x0000002402167981 */ /* 0x000ea4000c1e1500 */
[----:B--2---:R-:W-:-:S06]  /*2560*/  PRMT R22, RZ, 0x5410, R22 ;  /* 0x00005410ff167816 */ /* 0x004fcc0000000016 */
[----:B------:R-:W0:Y:S01]  /*2570*/  F2I.FTZ.TRUNC.NTZ R22, R22 ;  /* 0x0000001600167305 */ /* 0x000e22000021f100 */
[----:B------:R-:W-:Y:S05]  /*2580*/  BRA `(.L_x_45241) ;  /* 0x000006b000007947 */ /* 0x000fea0003800000 */
.L_x_45248:
        /* <DEDUP_REMOVED lines=10> */
.L_x_45255:
        /* <DEDUP_REMOVED lines=21> */
.L_x_45259:
[----:B------:R-:W-:Y:S05]  /*2780*/  BSYNC B1 ;  /* 0x0000000000017941 */ /* 0x000fea0003800000 */
.L_x_45258:
[----:B------:R-:W-:Y:S01]  /*2790*/  IMAD.SHL.U32 R2, R2, 0x100000, RZ ;  /* 0x0010000002027824 */ /* 0x000fe200078e00ff */
[----:B------:R-:W-:-:S04]  /*27a0*/  LEA R3, R0, 0x3b800000, 0x17 ;  /* 0x3b80000000037811 */ /* 0x000fc800078eb8ff */
[----:B------:R-:W-:Y:S02]  /*27b0*/  LOP3.LUT R22, R3, R2, R22, 0xfe, !PT ;  /* 0x0000000203167212 */ /* 0x000fe400078efe16 */
.L_x_45257:
[----:B------:R-:W-:Y:S05]  /*27c0*/  BSYNC B0 ;  /* 0x0000000000007941 */ /* 0x000fea0003800000 */
.L_x_45256:
[----:B------:R-:W0:Y:S01]  /*27d0*/  F2I.FTZ.TRUNC.NTZ R22, R22 ;  /* 0x0000001600167305 */ /* 0x000e22000021f100 */
[----:B------:R-:W-:Y:S05]  /*27e0*/  BRA `(.L_x_45241) ;  /* 0x0000045000007947 */ /* 0x000fea0003800000 */
.L_x_45254:
        /* <DEDUP_REMOVED lines=21> */
.L_x_45263:
[----:B------:R-:W-:Y:S05]  /*2940*/  BSYNC B1 ;  /* 0x0000000000017941 */ /* 0x000fea0003800000 */
.L_x_45262:
[----:B------:R-:W-:Y:S01]  /*2950*/  IMAD.SHL.U32 R2, R2, 0x200000, RZ ;  /* 0x0020000002027824 */ /* 0x000fe200078e00ff */
[----:B------:R-:W-:-:S04]  /*2960*/  LEA R3, R0, 0x37800000, 0x17 ;  /* 0x3780000000037811 */ /* 0x000fc800078eb8ff */
[----:B------:R-:W-:Y:S02]  /*2970*/  LOP3.LUT R22, R3, R2, R22, 0xfe, !PT ;  /* 0x0000000203167212 */ /* 0x000fe400078efe16 */
.L_x_45261:
[----:B------:R-:W-:Y:S05]  /*2980*/  BSYNC B0 ;  /* 0x0000000000007941 */ /* 0x000fea0003800000 */
.L_x_45260:
[----:B------:R-:W0:Y:S01]  /*2990*/  F2I.FTZ.TRUNC.NTZ R22, R22 ;  /* 0x0000001600167305 */ /* 0x000e22000021f100 */
[----:B------:R-:W-:Y:S05]  /*29a0*/  BRA `(.L_x_45241) ;  /* 0x0000029000007947 */ /* 0x000fea0003800000 */
.L_x_45253:
        /* <DEDUP_REMOVED lines=14> */
.L_x_45267:
[----:B------:R-:W-:Y:S05]  /*2a90*/  BSYNC B0 ;  /* 0x0000000000007941 */ /* 0x000fea0003800000 */
.L_x_45266:
[----:B------:R-:W0:Y:S01]  /*2aa0*/  F2I.FTZ.TRUNC.NTZ R22, R22 ;  /* 0x0000001600167305 */ /* 0x000e22000021f100 */
[----:B------:R-:W-:Y:S05]  /*2ab0*/  BRA `(.L_x_45241) ;  /* 0x0000018000007947 */ /* 0x000fea0003800000 */
.L_x_45240:
        /* <DEDUP_REMOVED lines=21> */
.L_x_45265:
[----:B------:R0:W5:Y:S01]  /*2c10*/  LDG.E R22, [R2.64] ;  /* 0x0000002402167981 */ /* 0x000162000c1e1900 */
[----:B------:R-:W-:Y:S05]  /*2c20*/  BRA `(.L_x_45241) ;  /* 0x0000001000007947 */ /* 0x000fea0003800000 */
.L_x_45264:
[----:B------:R0:W5:Y:S02]  /*2c30*/  LDG.E R22, [R2.64] ;  /* 0x0000002402167981 */ /* 0x000164000c1e1900 */
.L_x_45241:
[----:B------:R-:W-:-:S03]  /*2c40*/  IADD3 R19, R19, 0x80, RZ ;  /* 0x0000008013137810 */ /* 0x000fc60007ffe0ff */
.L_x_45235:
[----:B------:R-:W-:Y:S05]  /*2c50*/  BSYNC B6 ;  /* 0x0000000000067941 */ /* 0x000fea0003800000 */
.L_x_45234:
        /* <DEDUP_REMOVED lines=20> */
.L_x_45273:
[----:B------:R0:W5:Y:S01]  /*2da0*/  LDG.E.U8 R18, [R2.64] ;  /* 0x0000002402127981 */ /* 0x000162000c1e1100 */
[----:B------:R-:W-:Y:S05]  /*2db0*/  BRA `(.L_x_45269) ;  /* 0x00000cf000007947 */ /* 0x000fea0003800000 */
.L_x_45272:
        /* <DEDUP_REMOVED lines=8> */
.L_x_45276:
[----:B------:R0:W5:Y:S01]  /*2e40*/  LDG.E R18, [R2.64] ;  /* 0x0000002402127981 */ /* 0x000162000c1e1900 */
[----:B------:R-:W-:Y:S05]  /*2e50*/  BRA `(.L_x_45269) ;  /* 0x00000c5000007947 */ /* 0x000fea0003800000 */
.L_x_45275:
[----:B------:R0:W5:Y:S01]  /*2e60*/  LDG.E.S16 R18, [R2.64] ;  /* 0x0000002402127981 */ /* 0x000162000c1e1700 */
[----:B------:R-:W-:Y:S05]  /*2e70*/  BRA `(.L_x_45269) ;  /* 0x00000c3000007947 */ /* 0x000fea0003800000 */
.L_x_45271:
        /* <DEDUP_REMOVED lines=9> */
.L_x_45278:
[----:B------:R-:W3:Y:S02]  /*2f10*/  LDG.E.U16 R2, [R2.64] ;  /* 0x0000002402027981 */ /* 0x000ee4000c1e1500 */
[----:B---3--:R-:W-:-:S06]  /*2f20*/  HADD2.F32 R18, -RZ, R2.H0_H0 ;  /* 0x20000002ff127230 */ /* 0x008fcc0000004100 */
[----:B------:R-:W0:Y:S01]  /*2f30*/  F2I.FTZ.TRUNC.NTZ R18, R18 ;  /* 0x0000001200127305 */ /* 0x000e22000021f100 */
[----:B------:R-:W-:Y:S05]  /*2f40*/  BRA `(.L_x_45269) ;  /* 0x00000b6000007947 */ /* 0x000fea0003800000 */
.L_x_45277:
        /* <DEDUP_REMOVED lines=9> */
.L_x_45280:
[----:B------:R-:W3:Y:S02]  /*2fe0*/  LDG.E.U16 R2, [R2.64] ;  /* 0x0000002402027981 */ /* 0x000ee4000c1e1500 */
[----:B---3--:R-:W-:-:S06]  /*2ff0*/  HADD2.F32 R18, -RZ, R2.H0_H0 ;  /* 0x20000002ff127230 */ /* 0x008fcc0000004100 */
[----:B------:R-:W0:Y:S01]  /*3000*/  F2I.FTZ.TRUNC.NTZ R18, R18 ;  /* 0x0000001200127305 */ /* 0x000e22000021f100 */
[----:B------:R-:W-:Y:S05]  /*3010*/  BRA `(.L_x_45269) ;  /* 0x00000a9000007947 */ /* 0x000fea0003800000 */
.L_x_45279:
[----:B------:R-:W3:Y:S02]  /*3020*/  LDG.E.64 R18, [R2.64] ;  /* 0x0000002402127981 */ /* 0x000ee4000c1e1b00 */
[----:B---3--:R0:W3:Y:S01]  /*3030*/  F2I.F64.TRUNC R18, R18 ;  /* 0x0000001200127311 */ /* 0x0080e2000030d100 */
[----:B------:R-:W-:Y:S05]  /*3040*/  BRA `(.L_x_45269) ;  /* 0x00000a6000007947 */ /* 0x000fea0003800000 */
.L_x_45270:
        /* <DEDUP_REMOVED lines=12> */
.L_x_45283:
[----:B------:R-:W3:Y:S02]  /*3110*/  LDG.E.64 R2, [R2.64] ;  /* 0x0000002402027981 */ /* 0x000ee4000c1e1b00 */
[----:B---3--:R0:W3:Y:S01]  /*3120*/  F2I.F64.TRUNC R18, R2 ;  /* 0x0000000200127311 */ /* 0x0080e2000030d100 */
[----:B------:R-:W-:Y:S05]  /*3130*/  BRA `(.L_x_45269) ;  /* 0x0000097000007947 */ /* 0x000fea0003800000 */
.L_x_45282:
        /* <DEDUP_REMOVED lines=27> */
.L_x_45285:
        /* <DEDUP_REMOVED lines=14> */
.L_x_45284:
[----:B------:R-:W3:Y:S02]  /*33d0*/  LDG.E.U16 R18, [R2.64] ;  /* 0x0000002402127981 */ /* 0x000ee4000c1e1500 */
[----:B---3--:R-:W-:-:S06]  /*33e0*/  PRMT R18, RZ, 0x5410, R18 ;  /* 0x00005410ff127816 */ /* 0x008fcc0000000012 */
[----:B------:R-:W0:Y:S01]  /*33f0*/  F2I.FTZ.TRUNC.NTZ R18, R18 ;  /* 0x0000001200127305 */ /* 0x000e22000021f100 */
[----:B------:R-:W-:Y:S05]  /*3400*/  BRA `(.L_x_45269) ;  /* 0x000006a000007947 */ /* 0x000fea0003800000 */
.L_x_45281:
        /* <DEDUP_REMOVED lines=10> */
.L_x_45288:
        /* <DEDUP_REMOVED lines=21> */
.L_x_45292:
[----:B------:R-:W-:Y:S05]  /*3600*/  BSYNC B1 ;  /* 0x0000000000017941 */ /* 0x000fea0003800000 */
.L_x_45291:
[----:B------:R-:W-:Y:S01]  /*3610*/  IMAD.SHL.U32 R2, R2, 0x100000, RZ ;  /* 0x0010000002027824 */ /* 0x000fe200078e00ff */
[----:B------:R-:W-:-:S04]  /*3620*/  LEA R3, R0, 0x3b800000, 0x17 ;  /* 0x3b80000000037811 */ /* 0x000fc800078eb8ff */
[----:B------:R-:W-:Y:S02]  /*3630*/  LOP3.LUT R18, R3, R2, R18, 0xfe, !PT ;  /* 0x0000000203127212 */ /* 0x000fe400078efe12 */
.L_x_45290:
[----:B------:R-:W-:Y:S05]  /*3640*/  BSYNC B0 ;  /* 0x0000000000007941 */ /* 0x000fea0003800000 */
.L_x_45289:
[----:B------:R-:W0:Y:S01]  /*3650*/  F2I.FTZ.TRUNC.NTZ R18, R18 ;  /* 0x0000001200127305 */ /* 0x000e22000021f100 */
[----:B------:R-:W-:Y:S05]  /*3660*/  BRA `(.L_x_45269) ;  /* 0x0000044000007947 */ /* 0x000fea0003800000 */
.L_x_45287:
        /* <DEDUP_REMOVED lines=21> */
.L_x_45296:
[----:B------:R-:W-:Y:S05]  /*37c0*/  BSYNC B1 ;  /* 0x0000000000017941 */ /* 0x000fea0003800000 */
.L_x_45295:
[----:B------:R-:W-:Y:S01]  /*37d0*/  IMAD.SHL.U32 R2, R2, 0x200000, RZ ;  /* 0x0020000002027824 */ /* 0x000fe200078e00ff */
[----:B------:R-:W-:-:S04]  /*37e0*/  LEA R3, R0, 0x37800000, 0x17 ;  /* 0x3780000000037811 */ /* 0x000fc800078eb8ff */
[----:B------:R-:W-:Y:S02]  /*37f0*/  LOP3.LUT R18, R3, R2, R18, 0xfe, !PT ;  /* 0x0000000203127212 */ /* 0x000fe400078efe12 */
.L_x_45294:
[----:B------:R-:W-:Y:S05]  /*3800*/  BSYNC B0 ;  /* 0x0000000000007941 */ /* 0x000fea0003800000 */
.L_x_45293:
[----:B------:R-:W0:Y:S01]  /*3810*/  F2I.FTZ.TRUNC.NTZ R18, R18 ;  /* 0x0000001200127305 */ /* 0x000e22000021f100 */
[----:B------:R-:W-:Y:S05]  /*3820*/  BRA `(.L_x_45269) ;  /* 0x0000028000007947 */ /* 0x000fea0003800000 */
.L_x_45286:
        /* <DEDUP_REMOVED lines=14> */
.L_x_45300:
[----:B------:R-:W-:Y:S05]  /*3910*/  BSYNC B0 ;  /* 0x0000000000007941 */ /* 0x000fea0003800000 */
.L_x_45299:
[----:B------:R-:W0:Y:S01]  /*3920*/  F2I.FTZ.TRUNC.NTZ R18, R18 ;  /* 0x0000001200127305 */ /* 0x000e22000021f100 */
[----:B------:R-:W-:Y:S05]  /*3930*/  BRA `(.L_x_45269) ;  /* 0x0000017000007947 */ /* 0x000fea0003800000 */
.L_x_45274:
        /* <DEDUP_REMOVED lines=20> */
.L_x_45298:
[----:B------:R0:W5:Y:S01]  /*3a80*/  LDG.E R18, [R2.64] ;  /* 0x0000002402127981 */ /* 0x000162000c1e1900 */
[----:B------:R-:W-:Y:S05]  /*3a90*/  BRA `(.L_x_45269) ;  /* 0x0000001000007947 */ /* 0x000fea0003800000 */
.L_x_45297:
[----:B------:R0:W5:Y:S02]  /*3aa0*/  LDG.E R18, [R2.64] ;  /* 0x0000002402127981 */ /* 0x000164000c1e1900 */
.L_x_45269:
[----:B------:R-:W-:Y:S05]  /*3ab0*/  BSYNC B6 ;  /* 0x0000000000067941 */ /* 0x000fea0003800000 */
.L_x_45268:
        /* <DEDUP_REMOVED lines=30> */
[----:B------:R-:W-:Y:S01]  /*3ca0*/  @!P6 IMAD.MOV R3, RZ, RZ, -R3 ;  /* 0x000000ffff03e224 */ /* 0x000fe200078e0a03 */
[----:B------:R-:W-:-:S04]  /*3cb0*/  @!P0 LOP3.LUT R3, RZ, c[0x0][0x168], RZ, 0x33, !PT ;  /* 0x00005a00ff038a12 */ /* 0x000fc800078e33ff */
[----:B------:R-:W-:-:S04]  /*3cc0*/  LOP3.LUT R4, R3, c[0x0][0x168], RZ, 0x3c, !PT ;  /* 0x00005a0003047a12 */ /* 0x000fc800078e3cff */
[----:B------:R-:W-:-:S04]  /*3cd0*/  ISETP.GT.AND P0, PT, R4, -0x1, PT ;  /* 0xffffffff0400780c */ /* 0x000fc80003f04270 */
[----:B------:R-:W-:-:S04]  /*3ce0*/  ISETP.EQ.OR P0, PT, R3, RZ, P0 ;  /* 0x000000ff0300720c */ /* 0x000fc80000702670 */
[----:B------:R-:W-:-:S05]  /*3cf0*/  SEL R4, RZ, c[0x0][0x168], P0 ;  /* 0x00005a00ff047a07 */ /* 0x000fca0000000000 */
[----:B------:R-:W-:Y:S02]  /*3d00*/  IMAD.IADD R4, R3, 0x1, R4 ;  /* 0x0000000103047824 */ /* 0x000fe400078e0204 */
.L_x_45302:
[----:B----4-:R-:W-:Y:S05]  /*3d10*/  BSYNC B0 ;  /* 0x0000000000007941 */ /* 0x010fea0003800000 */
.L_x_45301:
        /* <DEDUP_REMOVED lines=27> */
.L_x_45304:
[----:B------:R-:W-:Y:S05]  /*3ed0*/  BSYNC B0 ;  /* 0x0000000000007941 */ /* 0x000fea0003800000 */
.L_x_45303:
        /* <DEDUP_REMOVED lines=27> */
.L_x_45306:
[----:B------:R-:W-:Y:S05]  /*4090*/  BSYNC B0 ;  /* 0x0000000000007941 */ /* 0x000fea0003800000 */
.L_x_45305:
        /* <DEDUP_REMOVED lines=27> */
.L_x_45308:
[----:B------:R-:W-:Y:S05]  /*4250*/  BSYNC B0 ;  /* 0x0000000000007941 */ /* 0x000fea0003800000 */
.L_x_45307:
        /* <DEDUP_REMOVED lines=20> */
.L_x_45314:
[----:B------:R0:W-:Y:S01]  /*43a0*/  STG.E.U8 [R8.64], R4 ;  /* 0x0000000408007986 */ /* 0x0001e2000c101124 */
[----:B------:R-:W-:Y:S01]  /*43b0*/  IMAD.MOV.U32 R19, RZ, RZ, R23 ;  /* 0x000000ffff137224 */ /* 0x000fe200078e0017 */
[----:B------:R-:W-:Y:S05]  /*43c0*/  BRA `(.L_x_45310) ;  /* 0x00000e9000007947 */ /* 0x000fea0003800000 */
.L_x_45313:
        /* <DEDUP_REMOVED lines=10> */
.L_x_45317:
[----:B------:R0:W-:Y:S01]  /*4470*/  STG.E [R8.64], R4 ;  /* 0x0000000408007986 */ /* 0x0001e2000c101924 */
[----:B------:R-:W-:Y:S01]  /*4480*/  IMAD.MOV.U32 R19, RZ, RZ, R23 ;  /* 0x000000ffff137224 */ /* 0x000fe200078e0017 */
[----:B------:R-:W-:Y:S05]  /*4490*/  BRA `(.L_x_45310) ;  /* 0x00000dc000007947 */ /* 0x000fea0003800000 */
.L_x_45316:
[----:B------:R0:W-:Y:S01]  /*44a0*/  STG.E.U16 [R8.64], R4 ;  /* 0x0000000408007986 */ /* 0x0001e2000c101524 */
[----:B------:R-:W-:Y:S01]  /*44b0*/  IMAD.MOV.U32 R19, RZ, RZ, R23 ;  /* 0x000000ffff137224 */ /* 0x000fe200078e0017 */
[----:B------:R-:W-:Y:S05]  /*44c0*/  BRA `(.L_x_45310) ;  /* 0x00000d9000007947 */ /* 0x000fea0003800000 */
.L_x_45312:
        /* <DEDUP_REMOVED lines=10> */
.L_x_45319:
[----:B------:R-:W0:Y:S01]  /*4570*/  I2F R0, R4 ;  /* 0x0000000400007306 */ /* 0x000e220000201400 */
[----:B------:R-:W-:Y:S01]  /*4580*/  IMAD.MOV.U32 R19, RZ, RZ, R23 ;  /* 0x000000ffff137224 */ /* 0x000fe200078e0017 */
[----:B0-----:R-:W-:-:S05]  /*4590*/  F2FP.PACK_AB R0, RZ, R0 ;  /* 0x00000000ff00723e */ /* 0x001fca00000000ff */
[----:B------:R0:W-:Y:S01]  /*45a0*/  STG.E.U16 [R8.64], R0 ;  /* 0x0000000008007986 */ /* 0x0001e2000c101524 */
[----:B------:R-:W-:Y:S05]  /*45b0*/  BRA `(.L_x_45310) ;  /* 0x00000ca000007947 */ /* 0x000fea0003800000 */
.L_x_45318:
        /* <DEDUP_REMOVED lines=11> */
.L_x_45321:
[----:B------:R-:W0:Y:S01]  /*4670*/  I2F R4, R4 ;  /* 0x0000000400047306 */ /* 0x000e220000201400 */
[----:B------:R-:W-:Y:S01]  /*4680*/  IMAD.MOV.U32 R19, RZ, RZ, R23 ;  /* 0x000000ffff137224 */ /* 0x000fe200078e0017 */
[----:B0-----:R-:W-:-:S04]  /*4690*/  F2FP.PACK_AB R3, RZ, R4 ;  /* 0x00000004ff03723e */ /* 0x001fc800000000ff */
[----:B------:R-:W-:-:S05]  /*46a0*/  PRMT R3, R3, 0x5410, RZ ;  /* 0x0000541003037816 */ /* 0x000fca00000000ff */
[----:B------:R0:W-:Y:S01]  /*46b0*/  STG.E [R8.64], R3 ;  /* 0x0000000308007986 */ /* 0x0001e2000c101924 */
[----:B------:R-:W-:Y:S05]  /*46c0*/  BRA `(.L_x_45310) ;  /* 0x00000b9000007947 */ /* 0x000fea0003800000 */
.L_x_45320:
[----:B------:R-:W0:Y:S01]  /*46d0*/  I2F.F64 R4, R4 ;  /* 0x0000000400047312 */ /* 0x000e220000201c00 */
[----:B------:R-:W-:Y:S01]  /*46e0*/  IMAD.MOV.U32 R19, RZ, RZ, R23 ;  /* 0x000000ffff137224 */ /* 0x000fe200078e0017 */
[----:B0-----:R0:W-:Y:S01]  /*46f0*/  STG.E.64 [R8.64], R4 ;  /* 0x0000000408007986 */ /* 0x0011e2000c101b24 */
[----:B------:R-:W-:Y:S05]  /*4700*/  BRA `(.L_x_45310) ;  /* 0x00000b5000007947 */ /* 0x000fea0003800000 */
.L_x_45311:
        /* <DEDUP_REMOVED lines=13> */
.L_x_45324:
[----:B------:R-:W0:Y:S01]  /*47e0*/  I2F.F64 R4, R4 ;  /* 0x0000000400047312 */ /* 0x000e220000201c00 */
[----:B------:R-:W-:Y:S01]  /*47f0*/  CS2R R6, SRZ ;  /* 0x0000000000067805 */ /* 0x000fe2000001ff00 */
[----:B------:R-:W-:-:S04]  /*4800*/  IMAD.MOV.U32 R19, RZ, RZ, R23 ;  /* 0x000000ffff137224 */ /* 0x000fc800078e0017 */
[----:B0-----:R0:W-:Y:S01]  /*4810*/  STG.E.128 [R8.64], R4 ;  /* 0x0000000408007986 */ /* 0x0011e2000c101d24 */
[----:B------:R-:W-:Y:S05]  /*4820*/  BRA `(.L_x_45310) ;  /* 0x00000a3000007947 */ /* 0x000fea0003800000 */
.L_x_45323:
        /* <DEDUP_REMOVED lines=21> */
.L_x_45328:
[----:B------:R-:W-:Y:S05]  /*4980*/  BSYNC B0 ;  /* 0x0000000000007941 */ /* 0x000fea0003800000 */
.L_x_45327:
[----:B------:R-:W-:Y:S01]  /*4990*/  LOP3.LUT R5, R0, R5, RZ, 0xfc, !PT ;  /* 0x0000000500057212 */ /* 0x000fe200078efcff */
[----:B------:R-:W-:-:S04]  /*49a0*/  IMAD.MOV.U32 R19, RZ, RZ, R23 ;  /* 0x000000ffff137224 */ /* 0x000fc800078e0017 */
[----:B------:R0:W-:Y:S01]  /*49b0*/  STG.E.U8 [R8.64], R5 ;  /* 0x0000000508007986 */ /* 0x0001e2000c101124 */
[----:B------:R-:W-:Y:S05]  /*49c0*/  BRA `(.L_x_45310) ;  /* 0x0000089000007947 */ /* 0x000fea0003800000 */
.L_x_45326:
        /* <DEDUP_REMOVED lines=13> */
.L_x_45330:
[----:B------:R-:W-:Y:S01]  /*4aa0*/  IMAD.MOV.U32 R0, RZ, RZ, 0x7f ;  /* 0x0000007fff007424 */ /* 0x000fe200078e00ff */
[----:B------:R-:W-:-:S04]  /*4ab0*/  ISETP.GT.U32.AND P0, PT, R3, 0x7f800000, PT ;  /* 0x7f8000000300780c */ /* 0x000fc80003f04070 */
[----:B------:R-:W-:-:S04]  /*4ac0*/  SEL R0, R0, 0x7c, P0 ;  /* 0x0000007c00007807 */ /* 0x000fc80000000000 */
.L_x_45331:
[----:B------:R-:W-:Y:S05]  /*4ad0*/  BSYNC B0 ;  /* 0x0000000000007941 */ /* 0x000fea0003800000 */
.L_x_45329:
[----:B------:R-:W-:Y:S01]  /*4ae0*/  LOP3.LUT R3, R5, 0x80000000, RZ, 0xc0, !PT ;  /* 0x8000000005037812 */ /* 0x000fe200078ec0ff */
[----:B------:R-:W-:-:S03]  /*4af0*/  IMAD.MOV.U32 R19, RZ, RZ, R23 ;  /* 0x000000ffff137224 */ /* 0x000fc600078e0017 */
[----:B------:R-:W-:-:S04]  /*4b00*/  SHF.R.U32.HI R3, RZ, 0x18, R3 ;  /* 0x00000018ff037819 */ /* 0x000fc80000011603 */
[----:B------:R-:W-:-:S05]  /*4b10*/  LOP3.LUT R3, R0, R3, RZ, 0xfc, !PT ;  /* 0x0000000300037212 */ /* 0x000fca00078efcff */
[----:B------:R0:W-:Y:S01]  /*4b20*/  STG.E.U8 [R8.64], R3 ;  /* 0x0000000308007986 */ /* 0x0001e2000c101124 */
[----:B------:R-:W-:Y:S05]  /*4b30*/  BRA `(.L_x_45310) ;  /* 0x0000072000007947 */ /* 0x000fea0003800000 */
.L_x_45325:
[----:B------:R-:W0:Y:S01]  /*4b40*/  I2F R0, R4 ;  /* 0x0000000400007306 */ /* 0x000e220000201400 */
[----:B------:R-:W-:Y:S01]  /*4b50*/  IMAD.MOV.U32 R19, RZ, RZ, R23 ;  /* 0x000000ffff137224 */ /* 0x000fe200078e0017 */
[----:B0-----:R-:W-:-:S05]  /*4b60*/  F2FP.BF16.PACK_AB R0, RZ, R0 ;  /* 0x00000000ff00723e */ /* 0x001fca00000010ff */
[----:B------:R0:W-:Y:S01]  /*4b70*/  STG.E.U16 [R8.64], R0 ;  /* 0x0000000008007986 */ /* 0x0001e2000c101524 */
[----:B------:R-:W-:Y:S05]  /*4b80*/  BRA `(.L_x_45310) ;  /* 0x000006d000007947 */ /* 0x000fea0003800000 */
.L_x_45322:
        /* <DEDUP_REMOVED lines=11> */
.L_x_45334:
        /* <DEDUP_REMOVED lines=17> */
.L_x_45337:
[----:B------:R-:W-:-:S04]  /*4d50*/  LOP3.LUT R0, R7, 0x80000000, RZ, 0xc0, !PT ;  /* 0x8000000007007812 */ /* 0x000fc800078ec0ff */
[----:B------:R-:W-:-:S04]  /*4d60*/  SHF.R.U32.HI R0, RZ, 0x18, R0 ;  /* 0x00000018ff007819 */ /* 0x000fc80000011600 */
[----:B------:R-:W-:Y:S02]  /*4d70*/  LOP3.LUT R0, R3, R0, RZ, 0xfc, !PT ;  /* 0x0000000003007212 */ /* 0x000fe400078efcff */
.L_x_45336:
[----:B------:R-:W-:Y:S05]  /*4d80*/  BSYNC B0 ;  /* 0x0000000000007941 */ /* 0x000fea0003800000 */
.L_x_45335:
[----:B------:R0:W-:Y:S01]  /*4d90*/  STG.E.U8 [R8.64], R0 ;  /* 0x0000000008007986 */ /* 0x0001e2000c101124 */
[----:B------:R-:W-:Y:S01]  /*4da0*/  IMAD.MOV.U32 R19, RZ, RZ, R23 ;  /* 0x000000ffff137224 */ /* 0x000fe200078e0017 */
[----:B------:R-:W-:Y:S05]  /*4db0*/  BRA `(.L_x_45310) ;  /* 0x000004a000007947 */ /* 0x000fea0003800000 */
.L_x_45333:
        /* <DEDUP_REMOVED lines=17> */
.L_x_45340:
[----:B------:R-:W-:-:S04]  /*4ed0*/  LOP3.LUT R0, R7, 0x80000000, RZ, 0xc0, !PT ;  /* 0x8000000007007812 */ /* 0x000fc800078ec0ff */
[----:B------:R-:W-:-:S04]  /*4ee0*/  SHF.R.U32.HI R0, RZ, 0x18, R0 ;  /* 0x00000018ff007819 */ /* 0x000fc80000011600 */
[----:B------:R-:W-:Y:S02]  /*4ef0*/  LOP3.LUT R0, R3, R0, RZ, 0xfc, !PT ;  /* 0x0000000003007212 */ /* 0x000fe400078efcff */
.L_x_45339:
[----:B------:R-:W-:Y:S05]  /*4f00*/  BSYNC B0 ;  /* 0x0000000000007941 */ /* 0x000fea0003800000 */
.L_x_45338:
[----:B------:R0:W-:Y:S01]  /*4f10*/  STG.E.U8 [R8.64], R0 ;  /* 0x0000000008007986 */ /* 0x0001e2000c101124 */
[----:B------:R-:W-:Y:S01]  /*4f20*/  IMAD.MOV.U32 R19, RZ, RZ, R23 ;  /* 0x000000ffff137224 */ /* 0x000fe200078e0017 */
[----:B------:R-:W-:Y:S05]  /*4f30*/  BRA `(.L_x_45310) ;  /* 0x0000032000007947 */ /* 0x000fea0003800000 */
.L_x_45332:
        /* <DEDUP_REMOVED lines=23> */
.L_x_45315:
        /* <DEDUP_REMOVED lines=21> */
.L_x_45342:
[----:B------:R-:W-:Y:S01]  /*5200*/  SHF.R.S32.HI R5, RZ, 0x1f, R4 ;  /* 0x0000001fff057819 */ /* 0x000fe20000011404 */
[----:B------:R-:W-:-:S04]  /*5210*/  IMAD.MOV.U32 R19, RZ, RZ, R23 ;  /* 0x000000ffff137224 */ /* 0x000fc800078e0017 */
[----:B------:R0:W-:Y:S01]  /*5220*/  STG.E.64 [R8.64], R4 ;  /* 0x0000000408007986 */ /* 0x0001e2000c101b24 */
[----:B------:R-:W-:Y:S05]  /*5230*/  BRA `(.L_x_45310) ;  /* 0x0000002000007947 */ /* 0x000fea0003800000 */
.L_x_45341:
[----:B------:R0:W-:Y:S01]  /*5240*/  STG.E [R8.64], R4 ;  /* 0x0000000408007986 */ /* 0x0001e2000c101924 */
[----:B------:R-:W-:-:S03]  /*5250*/  IMAD.MOV.U32 R19, RZ, RZ, R23 ;  /* 0x000000ffff137224 */ /* 0x000fc600078e0017 */
.L_x_45310:
[----:B------:R-:W-:Y:S05]  /*5260*/  BSYNC B6 ;  /* 0x0000000000067941 */ /* 0x000fea0003800000 */
.L_x_45309:
        /* <DEDUP_REMOVED lines=21> */
.L_x_45348:
[----:B-1---5:R0:W-:Y:S01]  /*53c0*/  STG.E.U8 [R8.64], R24 ;  /* 0x0000001808007986 */ /* 0x0221e2000c101124 */
[----:B------:R-:W-:Y:S05]  /*53d0*/  BRA `(.L_x_45350) ;  /* 0x00000d7000007947 */ /* 0x000fea0003800000 */
.L_x_45347:
        /* <DEDUP_REMOVED lines=9> */
.L_x_45352:
[----:B-1---5:R0:W-:Y:S01]  /*5470*/  STG.E [R8.64], R24 ;  /* 0x0000001808007986 */ /* 0x0221e2000c101924 */
[----:B------:R-:W-:Y:S05]  /*5480*/  BRA `(.L_x_45350) ;  /* 0x00000cc000007947 */ /* 0x000fea0003800000 */
.L_x_45351:
[----:B-1---5:R0:W-:Y:S01]  /*5490*/  STG.E.U16 [R8.64], R24 ;  /* 0x0000001808007986 */ /* 0x0221e2000c101524 */
[----:B------:R-:W-:Y:S05]  /*54a0*/  BRA `(.L_x_45350) ;  /* 0x00000ca000007947 */ /* 0x000fea0003800000 */
.L_x_45346:
        /* <DEDUP_REMOVED lines=9> */
.L_x_45354:
[----:B-1---5:R-:W0:Y:S02]  /*5540*/  I2F R0, R24 ;  /* 0x0000001800007306 */ /* 0x022e240000201400 */
[----:B0-----:R-:W-:-:S05]  /*5550*/  F2FP.PACK_AB R0, RZ, R0 ;  /* 0x00000000ff00723e */ /* 0x001fca00000000ff */
[----:B------:R0:W-:Y:S01]  /*5560*/  STG.E.U16 [R8.64], R0 ;  /* 0x0000000008007986 */ /* 0x0001e2000c101524 */
[----:B------:R-:W-:Y:S05]  /*5570*/  BRA `(.L_x_45350) ;  /* 0x00000bd000007947 */ /* 0x000fea0003800000 */
.L_x_45353:
        /* <DEDUP_REMOVED lines=10> */
.L_x_45356:
[----:B-1---5:R-:W0:Y:S02]  /*5620*/  I2F R24, R24 ;  /* 0x0000001800187306 */ /* 0x022e240000201400 */
[----:B0-----:R-:W-:-:S04]  /*5630*/  F2FP.PACK_AB R3, RZ, R24 ;  /* 0x00000018ff03723e */ /* 0x001fc800000000ff */
[----:B------:R-:W-:-:S05]  /*5640*/  PRMT R3, R3, 0x5410, RZ ;  /* 0x0000541003037816 */ /* 0x000fca00000000ff */
[----:B------:R0:W-:Y:S01]  /*5650*/  STG.E [R8.64], R3 ;  /* 0x0000000308007986 */ /* 0x0001e2000c101924 */
[----:B------:R-:W-:Y:S05]  /*5660*/  BRA `(.L_x_45350) ;  /* 0x00000ae000007947 */ /* 0x000fea0003800000 */
.L_x_45355:
[----:B-1---5:R-:W0:Y:S02]  /*5670*/  I2F.F64 R24, R24 ;  /* 0x0000001800187312 */ /* 0x022e240000201c00 */
[----:B0-----:R0:W-:Y:S01]  /*5680*/  STG.E.64 [R8.64], R24 ;  /* 0x0000001808007986 */ /* 0x0011e2000c101b24 */
[----:B------:R-:W-:Y:S05]  /*5690*/  BRA `(.L_x_45350) ;  /* 0x00000ab000007947 */ /* 0x000fea0003800000 */
.L_x_45345:
        /* <DEDUP_REMOVED lines=12> */
.L_x_45359:
[----:B-1---5:R-:W0:Y:S01]  /*5760*/  I2F.F64 R4, R24 ;  /* 0x0000001800047312 */ /* 0x022e220000201c00 */
[----:B------:R-:W-:-:S05]  /*5770*/  CS2R R6, SRZ ;  /* 0x0000000000067805 */ /* 0x000fca000001ff00 */
[----:B0-----:R0:W-:Y:S01]  /*5780*/  STG.E.128 [R8.64], R4 ;  /* 0x0000000408007986 */ /* 0x0011e2000c101d24 */
[----:B------:R-:W-:Y:S05]  /*5790*/  BRA `(.L_x_45350) ;  /* 0x000009b000007947 */ /* 0x000fea0003800000 */
.L_x_45358:
        /* <DEDUP_REMOVED lines=21> */
.L_x_45363:
[----:B------:R-:W-:Y:S05]  /*58f0*/  BSYNC B0 ;  /* 0x0000000000007941 */ /* 0x000fea0003800000 */
.L_x_45362:
[----:B------:R-:W-:-:S05]  /*5900*/  LOP3.LUT R5, R0, R5, RZ, 0xfc, !PT ;  /* 0x0000000500057212 */ /* 0x000fca00078efcff */
[----:B------:R0:W-:Y:S01]  /*5910*/  STG.E.U8 [R8.64], R5 ;  /* 0x0000000508007986 */ /* 0x0001e2000c101124 */
[----:B------:R-:W-:Y:S05]  /*5920*/  BRA `(.L_x_45350) ;  /* 0x0000082000007947 */ /* 0x000fea0003800000 */
.L_x_45361:
        /* <DEDUP_REMOVED lines=13> */
.L_x_45365:
[----:B------:R-:W-:Y:S01]  /*5a00*/  IMAD.MOV.U32 R0, RZ, RZ, 0x7f ;  /* 0x0000007fff007424 */ /* 0x000fe200078e00ff */
[----:B------:R-:W-:-:S04]  /*5a10*/  ISETP.GT.U32.AND P0, PT, R3, 0x7f800000, PT ;  /* 0x7f8000000300780c */ /* 0x000fc80003f04070 */
[----:B------:R-:W-:-:S04]  /*5a20*/  SEL R0, R0, 0x7c, P0 ;  /* 0x0000007c00007807 */ /* 0x000fc80000000000 */
.L_x_45366:
[----:B------:R-:W-:Y:S05]  /*5a30*/  BSYNC B0 ;  /* 0x0000000000007941 */ /* 0x000fea0003800000 */
.L_x_45364:
[----:B------:R-:W-:-:S04]  /*5a40*/  LOP3.LUT R3, R5, 0x80000000, RZ, 0xc0, !PT ;  /* 0x8000000005037812 */ /* 0x000fc800078ec0ff */
[----:B------:R-:W-:-:S04]  /*5a50*/  SHF.R.U32.HI R3, RZ, 0x18, R3 ;  /* 0x00000018ff037819 */ /* 0x000fc80000011603 */
[----:B------:R-:W-:-:S05]  /*5a60*/  LOP3.LUT R3, R0, R3, RZ, 0xfc, !PT ;  /* 0x0000000300037212 */ /* 0x000fca00078efcff */
[----:B------:R0:W-:Y:S01]  /*5a70*/  STG.E.U8 [R8.64], R3 ;  /* 0x0000000308007986 */ /* 0x0001e2000c101124 */
[----:B------:R-:W-:Y:S05]  /*5a80*/  BRA `(.L_x_45350) ;  /* 0x000006c000007947 */ /* 0x000fea0003800000 */
.L_x_45360:
[----:B-1---5:R-:W0:Y:S02]  /*5a90*/  I2F R0, R24 ;  /* 0x0000001800007306 */ /* 0x022e240000201400 */
[----:B0-----:R-:W-:-:S05]  /*5aa0*/  F2FP.BF16.PACK_AB R0, RZ, R0 ;  /* 0x00000000ff00723e */ /* 0x001fca00000010ff */
[----:B------:R0:W-:Y:S01]  /*5ab0*/  STG.E.U16 [R8.64], R0 ;  /* 0x0000000008007986 */ /* 0x0001e2000c101524 */
[----:B------:R-:W-:Y:S05]  /*5ac0*/  BRA `(.L_x_45350) ;  /* 0x0000068000007947 */ /* 0x000fea0003800000 */
.L_x_45357:
        /* <DEDUP_REMOVED lines=10> */
.L_x_45369:
        /* <DEDUP_REMOVED lines=17> */
.L_x_45372:
[----:B------:R-:W-:-:S04]  /*5c80*/  LOP3.LUT R3, R5, 0x80000000, RZ, 0xc0, !PT ;  /* 0x8000000005037812 */ /* 0x000fc800078ec0ff */
[----:B------:R-:W-:-:S04]  /*5c90*/  SHF.R.U32.HI R3, RZ, 0x18, R3 ;  /* 0x00000018ff037819 */ /* 0x000fc80000011603 */
[----:B------:R-:W-:-:S04]  /*5ca0*/  LOP3.LUT R0, R0, R3, RZ, 0xfc, !PT ;  /* 0x0000000300007212 */ /* 0x000fc800078efcff */
[----:B------:R-:W-:Y:S02]  /*5cb0*/  PRMT R4, R0, 0x7610, R4 ;  /* 0x0000761000047816 */ /* 0x000fe40000000004 */
.L_x_45371:
[----:B------:R-:W-:Y:S05]  /*5cc0*/  BSYNC B0 ;  /* 0x0000000000007941 */ /* 0x000fea0003800000 */
.L_x_45370:
[----:B------:R0:W-:Y:S01]  /*5cd0*/  STG.E.U8 [R8.64], R4 ;  /* 0x0000000408007986 */ /* 0x0001e2000c101124 */
[----:B------:R-:W-:Y:S05]  /*5ce0*/  BRA `(.L_x_45350) ;  /* 0x0000046000007947 */ /* 0x000fea0003800000 */
.L_x_45368:
        /* <DEDUP_REMOVED lines=17> */
.L_x_45375:
[----:B------:R-:W-:-:S04]  /*5e00*/  LOP3.LUT R3, R5, 0x80000000, RZ, 0xc0, !PT ;  /* 0x8000000005037812 */ /* 0x000fc800078ec0ff */
[----:B------:R-:W-:-:S04]  /*5e10*/  SHF.R.U32.HI R3, RZ, 0x18, R3 ;  /* 0x00000018ff037819 */ /* 0x000fc80000011603 */
[----:B------:R-:W-:-:S04]  /*5e20*/  LOP3.LUT R0, R0, R3, RZ, 0xfc, !PT ;  /* 0x0000000300007212 */ /* 0x000fc800078efcff */
[----:B------:R-:W-:Y:S02]  /*5e30*/  PRMT R4, R0, 0x7610, R4 ;  /* 0x0000761000047816 */ /* 0x000fe40000000004 */
.L_x_45374:
[----:B------:R-:W-:Y:S05]  /*5e40*/  BSYNC B0 ;  /* 0x0000000000007941 */ /* 0x000fea0003800000 */
.L_x_45373:
[----:B------:R0:W-:Y:S01]  /*5e50*/  STG.E.U8 [R8.64], R4 ;  /* 0x0000000408007986 */ /* 0x0001e2000c101124 */
[----:B------:R-:W-:Y:S05]  /*5e60*/  BRA `(.L_x_45350) ;  /* 0x000002e000007947 */ /* 0x000fea0003800000 */
.L_x_45367:
        /* <DEDUP_REMOVED lines=22> */
.L_x_45349:
        /* <DEDUP_REMOVED lines=20> */
.L_x_45377:
[----:B-1---5:R-:W-:-:S05]  /*6110*/  SHF.R.S32.HI R25, RZ, 0x1f, R24 ;  /* 0x0000001fff197819 */ /* 0x022fca0000011418 */
[----:B------:R0:W-:Y:S01]  /*6120*/  STG.E.64 [R8.64], R24 ;  /* 0x0000001808007986 */ /* 0x0001e2000c101b24 */
[----:B------:R-:W-:Y:S05]  /*6130*/  BRA `(.L_x_45350) ;  /* 0x0000001000007947 */ /* 0x000fea0003800000 */
.L_x_45376:
[----:B-1---5:R0:W-:Y:S02]  /*6140*/  STG.E [R8.64], R24 ;  /* 0x0000001808007986 */ /* 0x0221e4000c101924 */
.L_x_45350:
        /* <DEDUP_REMOVED lines=21> */
.L_x_45381:
[----:B--2---:R0:W-:Y:S01]  /*62a0*/  STG.E.U8 [R8.64], R22 ;  /* 0x0000001608007986 */ /* 0x0041e2000c101124 */
[----:B------:R-:W-:Y:S05]  /*62b0*/  BRA `(.L_x_45383) ;  /* 0x00000d7000007947 */ /* 0x000fea0003800000 */
.L_x_45380:
        /* <DEDUP_REMOVED lines=9> */
.L_x_45385:
[----:B--2---:R0:W-:Y:S01]  /*6350*/  STG.E [R8.64], R22 ;  /* 0x0000001608007986 */ /* 0x0041e2000c101924 */
[----:B------:R-:W-:Y:S05]  /*6360*/  BRA `(.L_x_45383) ;  /* 0x00000cc000007947 */ /* 0x000fea0003800000 */
.L_x_45384:
[----:B--2---:R0:W-:Y:S01]  /*6370*/  STG.E.U16 [R8.64], R22 ;  /* 0x0000001608007986 */ /* 0x0041e2000c101524 */
[----:B------:R-:W-:Y:S05]  /*6380*/  BRA `(.L_x_45383) ;  /* 0x00000ca000007947 */ /* 0x000fea0003800000 */
.L_x_45379:
        /* <DEDUP_REMOVED lines=9> */
.L_x_45387:
[----:B--2---:R-:W0:Y:S02]  /*6420*/  I2F R0, R22 ;  /* 0x0000001600007306 */ /* 0x004e240000201400 */
[----:B0-----:R-:W-:-:S05]  /*6430*/  F2FP.PACK_AB R0, RZ, R0 ;  /* 0x00000000ff00723e */ /* 0x001fca00000000ff */
[----:B------:R0:W-:Y:S01]  /*6440*/  STG.E.U16 [R8.64], R0 ;  /* 0x0000000008007986 */ /* 0x0001e2000c101524 */
[----:B------:R-:W-:Y:S05]  /*6450*/  BRA `(.L_x_45383) ;  /* 0x00000bd000007947 */ /* 0x000fea0003800000 */
.L_x_45386:
        /* <DEDUP_REMOVED lines=10> */
.L_x_45389:
[----:B--2---:R-:W0:Y:S02]  /*6500*/  I2F R22, R22 ;  /* 0x0000001600167306 */ /* 0x004e240000201400 */
[----:B0-----:R-:W-:-:S04]  /*6510*/  F2FP.PACK_AB R3, RZ, R22 ;  /* 0x00000016ff03723e */ /* 0x001fc800000000ff */
[----:B------:R-:W-:-:S05]  /*6520*/  PRMT R3, R3, 0x5410, RZ ;  /* 0x0000541003037816 */ /* 0x000fca00000000ff */
[----:B------:R0:W-:Y:S01]  /*6530*/  STG.E [R8.64], R3 ;  /* 0x0000000308007986 */ /* 0x0001e2000c101924 */
[----:B------:R-:W-:Y:S05]  /*6540*/  BRA `(.L_x_45383) ;  /* 0x00000ae000007947 */ /* 0x000fea0003800000 */
.L_x_45388:
[----:B--2---:R-:W0:Y:S02]  /*6550*/  I2F.F64 R22, R22 ;  /* 0x0000001600167312 */ /* 0x004e240000201c00 */
[----:B0-----:R0:W-:Y:S01]  /*6560*/  STG.E.64 [R8.64], R22 ;  /* 0x0000001608007986 */ /* 0x0011e2000c101b24 */
[----:B------:R-:W-:Y:S05]  /*6570*/  BRA `(.L_x_45383) ;  /* 0x00000ab000007947 */ /* 0x000fea0003800000 */
.L_x_45378:
        /* <DEDUP_REMOVED lines=12> */
.L_x_45392:
[----:B--2---:R-:W0:Y:S01]  /*6640*/  I2F.F64 R4, R22 ;  /* 0x0000001600047312 */ /* 0x004e220000201c00 */
[----:B------:R-:W-:-:S05]  /*6650*/  CS2R R6, SRZ ;  /* 0x0000000000067805 */ /* 0x000fca000001ff00 */
[----:B0-----:R0:W-:Y:S01]  /*6660*/  STG.E.128 [R8.64], R4 ;  /* 0x0000000408007986 */ /* 0x0011e2000c101d24 */
[----:B------:R-:W-:Y:S05]  /*6670*/  BRA `(.L_x_45383) ;  /* 0x000009b000007947 */ /* 0x000fea0003800000 */
.L_x_45391:
        /* <DEDUP_REMOVED lines=21> */
.L_x_45396:
[----:B------:R-:W-:Y:S05]  /*67d0*/  BSYNC B0 ;  /* 0x0000000000007941 */ /* 0x000fea0003800000 */
.L_x_45395:
[----:B------:R-:W-:-:S05]  /*67e0*/  LOP3.LUT R5, R0, R5, RZ, 0xfc, !PT ;  /* 0x0000000500057212 */ /* 0x000fca00078efcff */
[----:B------:R0:W-:Y:S01]  /*67f0*/  STG.E.U8 [R8.64], R5 ;  /* 0x0000000508007986 */ /* 0x0001e2000c101124 */
[----:B------:R-:W-:Y:S05]  /*6800*/  BRA `(.L_x_45383) ;  /* 0x0000082000007947 */ /* 0x000fea0003800000 */
.L_x_45394:
        /* <DEDUP_REMOVED lines=13> */
.L_x_45398:
[----:B------:R-:W-:Y:S01]  /*68e0*/  IMAD.MOV.U32 R0, RZ, RZ, 0x7f ;  /* 0x0000007fff007424 */ /* 0x000fe200078e00ff */
[----:B------:R-:W-:-:S04]  /*68f0*/  ISETP.GT.U32.AND P0, PT, R3, 0x7f800000, PT ;  /* 0x7f8000000300780c */ /* 0x000fc80003f04070 */
[----:B------:R-:W-:-:S04]  /*6900*/  SEL R0, R0, 0x7c, P0 ;  /* 0x0000007c00007807 */ /* 0x000fc80000000000 */
.L_x_45399:
[----:B------:R-:W-:Y:S05]  /*6910*/  BSYNC B0 ;  /* 0x0000000000007941 */ /* 0x000fea0003800000 */
.L_x_45397:
[----:B------:R-:W-:-:S04]  /*6920*/  LOP3.LUT R3, R5, 0x80000000, RZ, 0xc0, !PT ;  /* 0x8000000005037812 */ /* 0x000fc800078ec0ff */
[----:B------:R-:W-:-:S04]  /*6930*/  SHF.R.U32.HI R3, RZ, 0x18, R3 ;  /* 0x00000018ff037819 */ /* 0x000fc80000011603 */
[----:B------:R-:W-:-:S05]  /*6940*/  LOP3.LUT R3, R0, R3, RZ, 0xfc, !PT ;  /* 0x0000000300037212 */ /* 0x000fca00078efcff */
[----:B------:R0:W-:Y:S01]  /*6950*/  STG.E.U8 [R8.64], R3 ;  /* 0x0000000308007986 */ /* 0x0001e2000c101124 */
[----:B------:R-:W-:Y:S05]  /*6960*/  BRA `(.L_x_45383) ;  /* 0x000006c000007947 */ /* 0x000fea0003800000 */
.L_x_45393:
[----:B--2---:R-:W0:Y:S02]  /*6970*/  I2F R0, R22 ;  /* 0x0000001600007306 */ /* 0x004e240000201400 */
[----:B0-----:R-:W-:-:S05]  /*6980*/  F2FP.BF16.PACK_AB R0, RZ, R0 ;  /* 0x00000000ff00723e */ /* 0x001fca00000010ff */
[----:B------:R0:W-:Y:S01]  /*6990*/  STG.E.U16 [R8.64], R0 ;  /* 0x0000000008007986 */ /* 0x0001e2000c101524 */
[----:B------:R-:W-:Y:S05]  /*69a0*/  BRA `(.L_x_45383) ;  /* 0x0000068000007947 */ /* 0x000fea0003800000 */
.L_x_45390:
        /* <DEDUP_REMOVED lines=10> */
.L_x_45402:
        /* <DEDUP_REMOVED lines=17> */
.L_x_45405:
[----:B------:R-:W-:-:S04]  /*6b60*/  LOP3.LUT R3, R5, 0x80000000, RZ, 0xc0, !PT ;  /* 0x8000000005037812 */ /* 0x000fc800078ec0ff */
[----:B------:R-:W-:-:S04]  /*6b70*/  SHF.R.U32.HI R3, RZ, 0x18, R3 ;  /* 0x00000018ff037819 */ /* 0x000fc80000011603 */
[----:B------:R-:W-:-:S04]  /*6b80*/  LOP3.LUT R0, R0, R3, RZ, 0xfc, !PT ;  /* 0x0000000300007212 */ /* 0x000fc800078efcff */
[----:B------:R-:W-:Y:S02]  /*6b90*/  PRMT R4, R0, 0x7610, R4 ;  /* 0x0000761000047816 */ /* 0x000fe40000000004 */
.L_x_45404:
[----:B------:R-:W-:Y:S05]  /*6ba0*/  BSYNC B0 ;  /* 0x0000000000007941 */ /* 0x000fea0003800000 */
.L_x_45403:
[----:B------:R0:W-:Y:S01]  /*6bb0*/  STG.E.U8 [R8.64], R4 ;  /* 0x0000000408007986 */ /* 0x0001e2000c101124 */
[----:B------:R-:W-:Y:S05]  /*6bc0*/  BRA `(.L_x_45383) ;  /* 0x0000046000007947 */ /* 0x000fea0003800000 */
.L_x_45401:
        /* <DEDUP_REMOVED lines=17> */
.L_x_45408:
[----:B------:R-:W-:-:S04]  /*6ce0*/  LOP3.LUT R3, R5, 0x80000000, RZ, 0xc0, !PT ;  /* 0x8000000005037812 */ /* 0x000fc800078ec0ff */
[----:B------:R-:W-:-:S04]  /*6cf0*/  SHF.R.U32.HI R3, RZ, 0x18, R3 ;  /* 0x00000018ff037819 */ /* 0x000fc80000011603 */
[----:B------:R-:W-:-:S04]  /*6d00*/  LOP3.LUT R0, R0, R3, RZ, 0xfc, !PT ;  /* 0x0000000300007212 */ /* 0x000fc800078efcff */
[----:B------:R-:W-:Y:S02]  /*6d10*/  PRMT R4, R0, 0x7610, R4 ;  /* 0x0000761000047816 */ /* 0x000fe40000000004 */
.L_x_45407:
[----:B------:R-:W-:Y:S05]  /*6d20*/  BSYNC B0 ;  /* 0x0000000000007941 */ /* 0x000fea0003800000 */
.L_x_45406:
[----:B------:R0:W-:Y:S01]  /*6d30*/  STG.E.U8 [R8.64], R4 ;  /* 0x0000000408007986 */ /* 0x0001e2000c101124 */
[----:B------:R-:W-:Y:S05]  /*6d40*/  BRA `(.L_x_45383) ;  /* 0x000002e000007947 */ /* 0x000fea0003800000 */
.L_x_45400:
        /* <DEDUP_REMOVED lines=22> */
.L_x_45382:
        /* <DEDUP_REMOVED lines=20> */
.L_x_45410:
[----:B--2---:R-:W-:-:S05]  /*6ff0*/  SHF.R.S32.HI R23, RZ, 0x1f, R22 ;  /* 0x0000001fff177819 */ /* 0x004fca0000011416 */
[----:B------:R0:W-:Y:S01]  /*7000*/  STG.E.64 [R8.64], R22 ;  /* 0x0000001608007986 */ /* 0x0001e2000c101b24 */
[----:B------:R-:W-:Y:S05]  /*7010*/  BRA `(.L_x_45383) ;  /* 0x0000001000007947 */ /* 0x000fea0003800000 */
.L_x_45409:
[----:B--2---:R0:W-:Y:S02]  /*7020*/  STG.E [R8.64], R22 ;  /* 0x0000001608007986 */ /* 0x0041e4000c101924 */
.L_x_45383:
[----:B------:R-:W-:Y:S02]  /*7030*/  IADD3 R19, R19, 0x80, RZ ;  /* 0x0000008013137810 */ /* 0x000fe40007ffe0ff */
.L_x_45344:
[----:B------:R-:W-:Y:S05]  /*7040*/  BSYNC B6 ;  /* 0x0000000000067941 */ /* 0x000fea0003800000 */
.L_x_45343:
        /* <DEDUP_REMOVED lines=19> */
.L_x_45414:
[----:B---3-5:R-:W-:Y:S01]  /*7180*/  STG.E.U8 [R4.64], R18 ;  /* 0x0000001204007986 */ /* 0x028fe2000c101124 */
[----:B------:R-:W-:Y:S05]  /*7190*/  EXIT ;  /* 0x000000000000794d */ /* 0x000fea0003800000 */
.L_x_45413:
        /* <DEDUP_REMOVED lines=9> */
.L_x_45417:
[----:B---3-5:R-:W-:Y:S01]  /*7230*/  STG.E [R4.64], R18 ;  /* 0x0000001204007986 */ /* 0x028fe2000c101924 */
[----:B------:R-:W-:Y:S05]  /*7240*/  EXIT ;  /* 0x000000000000794d */ /* 0x000fea0003800000 */
.L_x_45416:
[----:B---3-5:R-:W-:Y:S01]  /*7250*/  STG.E.U16 [R4.64], R18 ;  /* 0x0000001204007986 */ /* 0x028fe2000c101524 */
[----:B------:R-:W-:Y:S05]  /*7260*/  EXIT ;  /* 0x000000000000794d */ /* 0x000fea0003800000 */
.L_x_45412:
        /* <DEDUP_REMOVED lines=9> */
.L_x_45419:
[----:B---3-5:R-:W0:Y:S02]  /*7300*/  I2F R0, R18 ;  /* 0x0000001200007306 */ /* 0x028e240000201400 */
[----:B0-----:R-:W-:-:S05]  /*7310*/  F2FP.PACK_AB R0, RZ, R0 ;  /* 0x00000000ff00723e */ /* 0x001fca00000000ff */
[----:B------:R-:W-:Y:S01]  /*7320*/  STG.E.U16 [R4.64], R0 ;  /* 0x0000000004007986 */ /* 0x000fe2000c101524 */
[----:B------:R-:W-:Y:S05]  /*7330*/  EXIT ;  /* 0x000000000000794d */ /* 0x000fea0003800000 */
.L_x_45418:
        /* <DEDUP_REMOVED lines=10> */
.L_x_45421:
[----:B---3-5:R-:W0:Y:S02]  /*73e0*/  I2F R18, R18 ;  /* 0x0000001200127306 */ /* 0x028e240000201400 */
[----:B0-----:R-:W-:-:S04]  /*73f0*/  F2FP.PACK_AB R3, RZ, R18 ;  /* 0x00000012ff03723e */ /* 0x001fc800000000ff */
[----:B------:R-:W-:-:S05]  /*7400*/  PRMT R3, R3, 0x5410, RZ ;  /* 0x0000541003037816 */ /* 0x000fca00000000ff */
[----:B------:R-:W-:Y:S01]  /*7410*/  STG.E [R4.64], R3 ;  /* 0x0000000304007986 */ /* 0x000fe2000c101924 */
[----:B------:R-:W-:Y:S05]  /*7420*/  EXIT ;  /* 0x000000000000794d */ /* 0x000fea0003800000 */
.L_x_45420:
[----:B---3-5:R-:W0:Y:S02]  /*7430*/  I2F.F64 R18, R18 ;  /* 0x0000001200127312 */ /* 0x028e240000201c00 */
[----:B0-----:R-:W-:Y:S01]  /*7440*/  STG.E.64 [R4.64], R18 ;  /* 0x0000001204007986 */ /* 0x001fe2000c101b24 */
[----:B------:R-:W-:Y:S05]  /*7450*/  EXIT ;  /* 0x000000000000794d */ /* 0x000fea0003800000 */
.L_x_45411:
        /* <DEDUP_REMOVED lines=12> */
.L_x_45424:
[----:B---3-5:R-:W0:Y:S01]  /*7520*/  I2F.F64 R8, R18 ;  /* 0x0000001200087312 */ /* 0x028e220000201c00 */
[----:B------:R-:W-:-:S05]  /*7530*/  CS2R R10, SRZ ;  /* 0x00000000000a7805 */ /* 0x000fca000001ff00 */
[----:B0-----:R-:W-:Y:S01]  /*7540*/  STG.E.128 [R4.64], R8 ;  /* 0x0000000804007986 */ /* 0x001fe2000c101d24 */
[----:B------:R-:W-:Y:S05]  /*7550*/  EXIT ;  /* 0x000000000000794d */ /* 0x000fea0003800000 */
.L_x_45423:
        /* <DEDUP_REMOVED lines=21> */
.L_x_45428:
[----:B------:R-:W-:Y:S05]  /*76b0*/  BSYNC B0 ;  /* 0x0000000000007941 */ /* 0x000fea0003800000 */
.L_x_45427:
[----:B------:R-:W-:-:S05]  /*76c0*/  LOP3.LUT R3, R0, R3, RZ, 0xfc, !PT ;  /* 0x0000000300037212 */ /* 0x000fca00078efcff */
[----:B------:R-:W-:Y:S01]  /*76d0*/  STG.E.U8 [R4.64], R3 ;  /* 0x0000000304007986 */ /* 0x000fe2000c101124 */
[----:B------:R-:W-:Y:S05]  /*76e0*/  EXIT ;  /* 0x000000000000794d */ /* 0x000fea0003800000 */
.L_x_45426:
        /* <DEDUP_REMOVED lines=13> */
.L_x_45430:
[----:B------:R-:W-:Y:S01]  /*77c0*/  IMAD.MOV.U32 R0, RZ, RZ, 0x7f ;  /* 0x0000007fff007424 */ /* 0x000fe200078e00ff */
[----:B------:R-:W-:-:S04]  /*77d0*/  ISETP.GT.U32.AND P0, PT, R2, 0x7f800000, PT ;  /* 0x7f8000000200780c */ /* 0x000fc80003f04070 */
[----:B------:R-:W-:-:S04]  /*77e0*/  SEL R0, R0, 0x7c, P0 ;  /* 0x0000007c00007807 */ /* 0x000fc80000000000 */
.L_x_45431:
[----:B------:R-:W-:Y:S05]  /*77f0*/  BSYNC B0 ;  /* 0x0000000000007941 */ /* 0x000fea0003800000 */
.L_x_45429:
[----:B------:R-:W-:-:S04]  /*7800*/  LOP3.LUT R2, R3, 0x80000000, RZ, 0xc0, !PT ;  /* 0x8000000003027812 */ /* 0x000fc800078ec0ff */
[----:B------:R-:W-:-:S04]  /*7810*/  SHF.R.U32.HI R3, RZ, 0x18, R2 ;  /* 0x00000018ff037819 */ /* 0x000fc80000011602 */
[----:B------:R-:W-:-:S05]  /*7820*/  LOP3.LUT R3, R0, R3, RZ, 0xfc, !PT ;  /* 0x0000000300037212 */ /* 0x000fca00078efcff */
[----:B------:R-:W-:Y:S01]  /*7830*/  STG.E.U8 [R4.64], R3 ;  /* 0x0000000304007986 */ /* 0x000fe2000c101124 */
[----:B------:R-:W-:Y:S05]  /*7840*/  EXIT ;  /* 0x000000000000794d */ /* 0x000fea0003800000 */
.L_x_45425:
[----:B---3-5:R-:W0:Y:S02]  /*7850*/  I2F R0, R18 ;  /* 0x0000001200007306 */ /* 0x028e240000201400 */
[----:B0-----:R-:W-:-:S05]  /*7860*/  F2FP.BF16.PACK_AB R0, RZ, R0 ;  /* 0x00000000ff00723e */ /* 0x001fca00000010ff */
[----:B------:R-:W-:Y:S01]  /*7870*/  STG.E.U16 [R4.64], R0 ;  /* 0x0000000004007986 */ /* 0x000fe2000c101524 */
[----:B------:R-:W-:Y:S05]  /*7880*/  EXIT ;  /* 0x000000000000794d */ /* 0x000fea0003800000 */
.L_x_45422:
        /* <DEDUP_REMOVED lines=10> */
.L_x_45434:
        /* <DEDUP_REMOVED lines=17> */
.L_x_45437:
[----:B------:R-:W-:-:S04]  /*7a40*/  LOP3.LUT R2, R7, 0x80000000, RZ, 0xc0, !PT ;  /* 0x8000000007027812 */ /* 0x000fc800078ec0ff */
[----:B------:R-:W-:-:S04]  /*7a50*/  SHF.R.U32.HI R3, RZ, 0x18, R2 ;  /* 0x00000018ff037819 */ /* 0x000fc80000011602 */
[----:B------:R-:W-:-:S04]  /*7a60*/  LOP3.LUT R0, R0, R3, RZ, 0xfc, !PT ;  /* 0x0000000300007212 */ /* 0x000fc800078efcff */
[----:B------:R-:W-:Y:S02]  /*7a70*/  PRMT R2, R0, 0x7610, R2 ;  /* 0x0000761000027816 */ /* 0x000fe40000000002 */
.L_x_45436:
[----:B------:R-:W-:Y:S05]  /*7a80*/  BSYNC B0 ;  /* 0x0000000000007941 */ /* 0x000fea0003800000 */
.L_x_45435:
[----:B------:R-:W-:Y:S01]  /*7a90*/  STG.E.U8 [R4.64], R2 ;  /* 0x0000000204007986 */ /* 0x000fe2000c101124 */
[----:B------:R-:W-:Y:S05]  /*7aa0*/  EXIT ;  /* 0x000000000000794d */ /* 0x000fea0003800000 */
.L_x_45433:
        /* <DEDUP_REMOVED lines=17> */
.L_x_45440:
[----:B------:R-:W-:-:S04]  /*7bc0*/  LOP3.LUT R2, R7, 0x80000000, RZ, 0xc0, !PT ;  /* 0x8000000007027812 */ /* 0x000fc800078ec0ff */
[----:B------:R-:W-:-:S04]  /*7bd0*/  SHF.R.U32.HI R3, RZ, 0x18, R2 ;  /* 0x00000018ff037819 */ /* 0x000fc80000011602 */
[----:B------:R-:W-:-:S04]  /*7be0*/  LOP3.LUT R0, R0, R3, RZ, 0xfc, !PT ;  /* 0x0000000300007212 */ /* 0x000fc800078efcff */
[----:B------:R-:W-:Y:S02]  /*7bf0*/  PRMT R2, R0, 0x7610, R2 ;  /* 0x0000761000027816 */ /* 0x000fe40000000002 */
.L_x_45439:
[----:B------:R-:W-:Y:S05]  /*7c00*/  BSYNC B0 ;  /* 0x0000000000007941 */ /* 0x000fea0003800000 */
.L_x_45438:
[----:B------:R-:W-:Y:S01]  /*7c10*/  STG.E.U8 [R4.64], R2 ;  /* 0x0000000204007986 */ /* 0x000fe2000c101124 */
[----:B------:R-:W-:Y:S05]  /*7c20*/  EXIT ;  /* 0x000000000000794d */ /* 0x000fea0003800000 */
.L_x_45432:
        /* <DEDUP_REMOVED lines=22> */
.L_x_45415:
        /* <DEDUP_REMOVED lines=20> */
.L_x_45442:
[----:B---3-5:R-:W-:-:S05]  /*7ed0*/  SHF.R.S32.HI R19, RZ, 0x1f, R18 ;  /* 0x0000001fff137819 */ /* 0x028fca0000011412 */
[----:B------:R-:W-:Y:S01]  /*7ee0*/  STG.E.64 [R4.64], R18 ;  /* 0x0000001204007986 */ /* 0x000fe2000c101b24 */
[----:B------:R-:W-:Y:S05]  /*7ef0*/  EXIT ;  /* 0x000000000000794d */ /* 0x000fea0003800000 */
.L_x_45441:
[----:B---3-5:R-:W-:Y:S01]  /*7f00*/  STG.E [R4.64], R18 ;  /* 0x0000001204007986 */ /* 0x028fe2000c101924 */
[----:B------:R-:W-:Y:S05]  /*7f10*/  EXIT ;  /* 0x000000000000794d */ /* 0x000fea0003800000 */
.L_x_45443:
        /* <DEDUP_REMOVED lines=14> */
.L_x_50840:


//--------------------- .text._ZN2at6native18elementwise_kernelILi128ELi2EZNS0_22gpu_kernel_impl_nocastINS0_13BUnaryFunctorIiiiZZZNS0_21remainder_kernel_cudaERNS_18TensorIteratorBaseEENKUlvE_clEvENKUlvE1_clEvEUliiE_EEEEvS5_RKT_EUliE_EEviT1_ --------------------------
	.section	.text._ZN2at6native18elementwise_kernelILi128ELi2EZNS0_22gpu_kernel_impl_nocastINS0_13BUnaryFunctorIiiiZZZNS0_21remainder_kernel_cudaERNS_18TensorIteratorBaseEENKUlvE_clEvENKUlvE1_clEvEUliiE_EEEEvS5_RKT_EUliE_EEviT1_,"ax",@progbits
	.sectioninfo	@"SHI_REGISTERS=12"
	.align	128
        .global         _ZN2at6native18elementwise_kernelILi128ELi2EZNS0_22gpu_kernel_impl_nocastINS0_13BUnaryFunctorIiiiZZZNS0_21remainder_kernel_cudaERNS_18TensorIteratorBaseEENKUlvE_clEvENKUlvE1_clEvEUliiE_EEEEvS5_RKT_EUliE_EEviT1_
        .type           _ZN2at6native18elementwise_kernelILi128ELi2EZNS0_22gpu_kernel_impl_nocastINS0_13BUnaryFunctorIiiiZZZNS0_21remainder_kernel_cudaERNS_18TensorIteratorBaseEENKUlvE_clEvENKUlvE1_clEvEUliiE_EEEEvS5_RKT_EUliE_EEviT1_,@function
        .size           _ZN2at6native18elementwise_kernelILi128ELi2EZNS0_22gpu_kernel_impl_nocastINS0_13BUnaryFunctorIiiiZZZNS0_21remainder_kernel_cudaERNS_18TensorIteratorBaseEENKUlvE_clEvENKUlvE1_clEvEUliiE_EEEEvS5_RKT_EUliE_EEviT1_,(.L_x_50841 - _ZN2at6native18elementwise_kernelILi128ELi2EZNS0_22gpu_kernel_impl_nocastINS0_13BUnaryFunctorIiiiZZZNS0_21remainder_kernel_cudaERNS_18TensorIteratorBaseEENKUlvE_clEvENKUlvE1_clEvEUliiE_EEEEvS5_RKT_EUliE_EEviT1_)
        .other          _ZN2at6native18elementwise_kernelILi128ELi2EZNS0_22gpu_kernel_impl_nocastINS0_13BUnaryFunctorIiiiZZZNS0_21remainder_kernel_cudaERNS_18TensorIteratorBaseEENKUlvE_clEvENKUlvE1_clEvEUliiE_EEEEvS5_RKT_EUliE_EEviT1_,@"STO_CUDA_ENTRY STV_DEFAULT"
_ZN2at6native18elementwise_kernelILi128ELi2EZNS0_22gpu_kernel_impl_nocastINS0_13BUnaryFunctorIiiiZZZNS0_21remainder_kernel_cudaERNS_18TensorIteratorBaseEENKUlvE_clEvENKUlvE1_clEvEUliiE_EEEEvS5_RKT_EUliE_EEviT1_:
.text._ZN2at6native18elementwise_kernelILi128ELi2EZNS0_22gpu_kernel_impl_nocastINS0_13BUnaryFunctorIiiiZZZNS0_21remainder_kernel_cudaERNS_18TensorIteratorBaseEENKUlvE_clEvENKUlvE1_clEvEUliiE_EEEEvS5_RKT_EUliE_EEviT1_:
        /* <DEDUP_REMOVED lines=236> */
.L_x_45446:
[----:B------:R-:W-:-:S05]  /*0ec0*/  IADD3 R4, P0, R3, c[0x0][0x368], RZ ;  /* 0x0000da0003047a10 */ /* 0x000fca0007f1e0ff */
[----:B------:R-:W-:-:S05]  /*0ed0*/  IMAD.X R5, RZ, RZ, c[0x0][0x36c], P0 ;  /* 0x0000db00ff057624 */ /* 0x000fca00000e06ff */
[----:B------:R-:W2:Y:S01]  /*0ee0*/  LDG.E R4, [R4.64] ;  /* 0x0000000404047981 */ /* 0x000ea2000c1e1900 */
[----:B------:R-:W-:-:S04]  /*0ef0*/  IABS R8, c[0x0][0x374] ;  /* 0x0000dd0000087a13 */ /* 0x000fc80000000000 */
[----:B------:R-:W0:Y:S08]  /*0f00*/  I2F.RP R3, R8 ;  /* 0x0000000800037306 */ /* 0x000e300000209400 */
        /* <DEDUP_REMOVED lines=17> */
[----:B------:R-:W-:Y:S01]  /*1020*/  @!P1 IMAD.IADD R3, R3, 0x1, -R8 ;  /* 0x0000000103039824 */ /* 0x000fe200078e0a08 */
[----:B------:R-:W-:-:S04]  /*1030*/  IADD3 R2, P1, R2, c[0x0][0x360], RZ ;  /* 0x0000d80002027a10 */ /* 0x000fc80007f3e0ff */
[----:B------:R-:W-:-:S04]  /*1040*/  MOV R4, R3 ;  /* 0x0000000300047202 */ /* 0x000fc80000000f00 */
[----:B------:R-:W-:Y:S02]  /*1050*/  @!P2 IADD3 R4, -R4, RZ, RZ ;  /* 0x000000ff0404a210 */ /* 0x000fe40007ffe1ff */
[----:B------:R-:W-:-:S04]  /*1060*/  @!P0 LOP3.LUT R4, RZ, c[0x0][0x374], RZ, 0x33, !PT ;  /* 0x0000dd00ff048a12 */ /* 0x000fc800078e33ff */
[----:B------:R-:W-:-:S04]  /*1070*/  LOP3.LUT R3, R4, c[0x0][0x374], RZ, 0x3c, !PT ;  /* 0x0000dd0004037a12 */ /* 0x000fc800078e3cff */
[----:B------:R-:W-:Y:S02]  /*1080*/  ISETP.GT.AND P0, PT, R3, -0x1, PT ;  /* 0xffffffff0300780c */ /* 0x000fe40003f04270 */
[----:B------:R-:W-:Y:S02]  /*1090*/  IADD3.X R3, RZ, c[0x0][0x364], RZ, P1, !PT ;  /* 0x0000d900ff037a10 */ /* 0x000fe40000ffe4ff */
[----:B------:R-:W-:-:S04]  /*10a0*/  ISETP.EQ.OR P0, PT, R4, RZ, P0 ;  /* 0x000000ff0400720c */ /* 0x000fc80000702670 */
[----:B------:R-:W-:-:S04]  /*10b0*/  SEL R5, RZ, c[0x0][0x374], P0 ;  /* 0x0000dd00ff057a07 */ /* 0x000fc80000000000 */
[----:B------:R-:W-:-:S05]  /*10c0*/  IADD3 R5, R4, R5, RZ ;  /* 0x0000000504057210 */ /* 0x000fca0007ffe0ff */
[----:B------:R0:W-:Y:S02]  /*10d0*/  STG.E [R2.64], R5 ;  /* 0x0000000502007986 */ /* 0x0001e4000c101904 */
.L_x_45445:
[----:B------:R-:W-:Y:S05]  /*10e0*/  BSYNC B0 ;  /* 0x0000000000007941 */ /* 0x000fea0003800000 */
.L_x_45444:
[----:B------:R-:W-:-:S13]  /*10f0*/  ISETP.GE.AND P0, PT, R7, c[0x0][0x160], PT ;  /* 0x0000580007007a0c */ /* 0x000fda0003f06270 */
[----:B------:R-:W-:Y:S05]  /*1100*/  @P0 EXIT ;  /* 0x000000000000094d */ /* 0x000fea0003800000 */
[----:B------:R-:W-:Y:S01]  /*1110*/  ISETP.NE.AND P0, PT, RZ, c[0x0][0x168], PT ;  /* 0x00005a00ff007a0c */ /* 0x000fe20003f05270 */
[----:B0-----:R-:W-:Y:S01]  /*1120*/  IMAD.MOV.U32 R2, RZ, RZ, RZ ;  /* 0x000000ffff027224 */ /* 0x001fe200078e00ff */
[----:B------:R-:W-:-:S11]  /*1130*/  MOV R0, RZ ;  /* 0x000000ff00007202 */ /* 0x000fd60000000f00 */
[----:B------:R-:W-:Y:S05]  /*1140*/  @!P0 BRA `(.L_x_45447) ;  /* 0x00000e0000008947 */ /* 0x000fea0003800000 */
[----:B------:R-:W-:Y:S01]  /*1150*/  HFMA2.MMA R2, -RZ, RZ, 0, 0 ;  /* 0x00000000ff027435 */ /* 0x000fe200000001ff */
[----:B------:R-:W-:-:S09]  /*1160*/  MOV R3, R7 ;  /* 0x0000000700037202 */ /* 0x000fd20000000f00 */
        /* <DEDUP_REMOVED lines=222> */
.L_x_45447:
[----:B------:R-:W-:-:S04]  /*1f50*/  IADD3 R2, P0, R2, c[0x0][0x368], RZ ;  /* 0x0000da0002027a10 */ /* 0x000fc80007f1e0ff */
[----:B------:R-:W-:-:S05]  /*1f60*/  IADD3.X R3, RZ, c[0x0][0x36c], RZ, P0, !PT ;  /* 0x0000db00ff037a10 */ /* 0x000fca00007fe4ff */
[----:B------:R0:W2:Y:S01]  /*1f70*/  LDG.E R2, [R2.64] ;  /* 0x0000000402027981 */ /* 0x0000a2000c1e1900 */
[----:B------:R-:W-:Y:S02]  /*1f80*/  IABS R6, c[0x0][0x374] ;  /* 0x0000dd0000067a13 */ /* 0x000fe40000000000 */
[----:B------:R-:W-:Y:S02]  /*1f90*/  MOV R4, RZ ;  /* 0x000000ff00047202 */ /* 0x000fe40000000f00 */
[----:B------:R-:W1:Y:S01]  /*1fa0*/  I2F.RP R7, R6 ;  /* 0x0000000600077306 */ /* 0x000e620000209400 */
[----:B------:R-:W-:-:S07]  /*1fb0*/  ISETP.NE.AND P2, PT, RZ, c[0x0][0x374], PT ;  /* 0x0000dd00ff007a0c */ /* 0x000fce0003f45270 */
[----:B-1----:R-:W1:Y:S02]  /*1fc0*/  MUFU.RCP R7, R7 ;  /* 0x0000000700077308 */ /* 0x002e640000001000 */
[----:B-1----:R-:W-:-:S06]  /*1fd0*/  IADD3 R5, R7, 0xffffffe, RZ ;  /* 0x0ffffffe07057810 */ /* 0x002fcc0007ffe0ff */
[----:B------:R-:W1:Y:S02]  /*1fe0*/  F2I.FTZ.U32.TRUNC.NTZ R5, R5 ;  /* 0x0000000500057305 */ /* 0x000e64000021f000 */
[----:B-1----:R-:W-:-:S04]  /*1ff0*/  IMAD.MOV R9, RZ, RZ, -R5 ;  /* 0x000000ffff097224 */ /* 0x002fc800078e0a05 */
[----:B------:R-:W-:-:S04]  /*2000*/  IMAD R9, R9, R6, RZ ;  /* 0x0000000609097224 */ /* 0x000fc800078e02ff */
[----:B0-----:R-:W-:Y:S01]  /*2010*/  IMAD.HI.U32 R3, R5, R9, R4 ;  /* 0x0000000905037227 */ /* 0x001fe200078e0004 */
[----:B--2---:R-:W-:Y:S02]  /*2020*/  IABS R8, R2 ;  /* 0x0000000200087213 */ /* 0x004fe40000000000 */
[----:B------:R-:W-:Y:S02]  /*2030*/  ISETP.GE.AND P1, PT, R2, RZ, PT ;  /* 0x000000ff0200720c */ /* 0x000fe40003f26270 */
[----:B------:R-:W-:-:S05]  /*2040*/  MOV R4, R8 ;  /* 0x0000000800047202 */ /* 0x000fca0000000f00 */
[----:B------:R-:W-:-:S05]  /*2050*/  IMAD.HI.U32 R3, R3, R4, RZ ;  /* 0x0000000403037227 */ /* 0x000fca00078e00ff */
[----:B------:R-:W-:-:S05]  /*2060*/  IADD3 R3, -R3, RZ, RZ ;  /* 0x000000ff03037210 */ /* 0x000fca0007ffe1ff */
[----:B------:R-:W-:-:S05]  /*2070*/  IMAD R3, R6, R3, R4 ;  /* 0x0000000306037224 */ /* 0x000fca00078e0204 */
[----:B------:R-:W-:-:S13]  /*2080*/  ISETP.GT.U32.AND P0, PT, R6, R3, PT ;  /* 0x000000030600720c */ /* 0x000fda0003f04070 */
[----:B------:R-:W-:-:S04]  /*2090*/  @!P0 IADD3 R3, R3, -R6, RZ ;  /* 0x8000000603038210 */ /* 0x000fc80007ffe0ff */
[----:B------:R-:W-:-:S13]  /*20a0*/  ISETP.GT.U32.AND P0, PT, R6, R3, PT ;  /* 0x000000030600720c */ /* 0x000fda0003f04070 */
[----:B------:R-:W-:-:S05]  /*20b0*/  @!P0 IMAD.IADD R3, R3, 0x1, -R6 ;  /* 0x0000000103038824 */ /* 0x000fca00078e0a06 */
[----:B------:R-:W-:-:S04]  /*20c0*/  MOV R4, R3 ;  /* 0x0000000300047202 */ /* 0x000fc80000000f00 */
[----:B------:R-:W-:Y:S02]  /*20d0*/  @!P1 IADD3 R4, -R4, RZ, RZ ;  /* 0x000000ff04049210 */ /* 0x000fe40007ffe1ff */
[----:B------:R-:W-:-:S04]  /*20e0*/  @!P2 LOP3.LUT R4, RZ, c[0x0][0x374], RZ, 0x33, !PT ;  /* 0x0000dd00ff04aa12 */ /* 0x000fc800078e33ff */
[----:B------:R-:W-:-:S04]  /*20f0*/  LOP3.LUT R2, R4, c[0x0][0x374], RZ, 0x3c, !PT ;  /* 0x0000dd0004027a12 */ /* 0x000fc800078e3cff */
[----:B------:R-:W-:Y:S02]  /*2100*/  ISETP.GT.AND P0, PT, R2, -0x1, PT ;  /* 0xffffffff0200780c */ /* 0x000fe40003f04270 */
[----:B------:R-:W-:Y:S02]  /*2110*/  IADD3 R2, P1, R0, c[0x0][0x360], RZ ;  /* 0x0000d80000027a10 */ /* 0x000fe40007f3e0ff */
[----:B------:R-:W-:Y:S02]  /*2120*/  ISETP.EQ.OR P0, PT, R4, RZ, P0 ;  /* 0x000000ff0400720c */ /* 0x000fe40000702670 */
[----:B------:R-:W-:Y:S02]  /*2130*/  IADD3.X R3, RZ, c[0x0][0x364], RZ, P1, !PT ;  /* 0x0000d900ff037a10 */ /* 0x000fe40000ffe4ff */
[----:B------:R-:W-:-:S04]  /*2140*/  SEL R5, RZ, c[0x0][0x374], P0 ;  /* 0x0000dd00ff057a07 */ /* 0x000fc80000000000 */
[----:B------:R-:W-:-:S05]  /*2150*/  IADD3 R5, R4, R5, RZ ;  /* 0x0000000504057210 */ /* 0x000fca0007ffe0ff */
[----:B------:R-:W-:Y:S01]  /*2160*/  STG.E [R2.64], R5 ;  /* 0x0000000502007986 */ /* 0x000fe2000c101904 */
[----:B------:R-:W-:Y:S05]  /*2170*/  EXIT ;  /* 0x000000000000794d */ /* 0x000fea0003800000 */
.L_x_45448:
        /* <DEDUP_REMOVED lines=16> */
.L_x_50841:


//--------------------- .text._ZN2at6native27unrolled_elementwise_kernelINS0_13BUnaryFunctorIiiiZZZNS0_21remainder_kernel_cudaERNS_18TensorIteratorBaseEENKUlvE_clEvENKUlvE1_clEvEUliiE_EESt5arrayIPcLm2EELi4E23TrivialOffsetCalculatorILi1EjESD_NS0_6memory15LoadWithoutCastENSE_16StoreWithoutCastEEEviT_T0_T2_T3_T4_T5_ --------------------------
	.section	.text._ZN2at6native27unrolled_elementwise_kernelINS0_13BUnaryFunctorIiiiZZZNS0_21remainder_kernel_cudaERNS_18TensorIteratorBaseEENKUlvE_clEvENKUlvE1_clEvEUliiE_EESt5arrayIPcLm2EELi4E23TrivialOffsetCalculatorILi1EjESD_NS0_6memory15LoadWithoutCastENSE_16StoreWithoutCastEEEviT_T0_T2_T3_T4_T5_,"ax",@progbits
	.sectioninfo	@"SHI_REGISTERS=24"
	.align	128
        .global         _ZN2at6native27unrolled_elementwise_kernelINS0_13BUnaryFunctorIiiiZZZNS0_21remainder_kernel_cudaERNS_18TensorIteratorBaseEENKUlvE_clEvENKUlvE1_clEvEUliiE_EESt5arrayIPcLm2EELi4E23TrivialOffsetCalculatorILi1EjESD_NS0_6memory15LoadWithoutCastENSE_16StoreWithoutCastEEEviT_T0_T2_T3_T4_T5_
        .type           _ZN2at6native27unrolled_elementwise_kernelINS0_13BUnaryFunctorIiiiZZZNS0_21remainder_kernel_cudaERNS_18TensorIteratorBaseEENKUlvE_clEvENKUlvE1_clEvEUliiE_EESt5arrayIPcLm2EELi4E23TrivialOffsetCalculatorILi1EjESD_NS0_6memory15LoadWithoutCastENSE_16StoreWithoutCastEEEviT_T0_T2_T3_T4_T5_,@function
        .size           _ZN2at6native27unrolled_elementwise_kernelINS0_13BUnaryFunctorIiiiZZZNS0_21remainder_kernel_cudaERNS_18TensorIteratorBaseEENKUlvE_clEvENKUlvE1_clEvEUliiE_EESt5arrayIPcLm2EELi4E23TrivialOffsetCalculatorILi1EjESD_NS0_6memory15LoadWithoutCastENSE_16StoreWithoutCastEEEviT_T0_T2_T3_T4_T5_,(.L_x_50842 - _ZN2at6native27unrolled_elementwise_kernelINS0_13BUnaryFunctorIiiiZZZNS0_21remainder_kernel_cudaERNS_18TensorIteratorBaseEENKUlvE_clEvENKUlvE1_clEvEUliiE_EESt5arrayIPcLm2EELi4E23TrivialOffsetCalculatorILi1EjESD_NS0_6memory15LoadWithoutCastENSE_16StoreWithoutCastEEEviT_T0_T2_T3_T4_T5_)
        .other          _ZN2at6native27unrolled_elementwise_kernelINS0_13BUnaryFunctorIiiiZZZNS0_21remainder_kernel_cudaERNS_18TensorIteratorBaseEENKUlvE_clEvENKUlvE1_clEvEUliiE_EESt5arrayIPcLm2EELi4E23TrivialOffsetCalculatorILi1EjESD_NS0_6memory15LoadWithoutCastENSE_16StoreWithoutCastEEEviT_T0_T2_T3_T4_T5_,@"STO_CUDA_ENTRY STV_DEFAULT"
_ZN2at6native27unrolled_elementwise_kernelINS0_13BUnaryFunctorIiiiZZZNS0_21remainder_kernel_cudaERNS_18TensorIteratorBaseEENKUlvE_clEvENKUlvE1_clEvEUliiE_EESt5arrayIPcLm2EELi4E23TrivialOffsetCalculatorILi1EjESD_NS0_6memory15LoadWithoutCastENSE_16StoreWithoutCastEEEviT_T0_T2_T3_T4_T5_:
.text._ZN2at6native27unrolled_elementwise_kernelINS0_13BUnaryFunctorIiiiZZZNS0_21remainder_kernel_cudaERNS_18TensorIteratorBaseEENKUlvE_clEvENKUlvE1_clEvEUliiE_EESt5arrayIPcLm2EELi4E23TrivialOffsetCalculatorILi1EjESD_NS0_6memory15LoadWithoutCastENSE_16StoreWithoutCastEEEviT_T0_T2_T3_T4_T5_:
[----:B------:R-:W-:Y:S02]  /*0000*/  IMAD.MOV.U32 R1, RZ, RZ, c[0x0][0x28] ;  /* 0x00000a00ff017624 */ /* 0x000fe400078e00ff */
[----:B------:R-:W0:Y:S01]  /*0010*/  S2R R0, SR_CTAID.X ;  /* 0x0000000000007919 */ /* 0x000e220000002500 */
[----:B------:R-:W-:-:S03]  /*0020*/  IMAD.MOV.U32 R3, RZ, RZ, -0x200 ;  /* 0xfffffe00ff037424 */ /* 0x000fc600078e00ff */
[----:B------:R-:W1:Y:S01]  /*0030*/  S2R R5, SR_TID.X ;  /* 0x0000000000057919 */ /* 0x000e620000002100 */
[----:B------:R-:W-:Y:S01]  /*0040*/  HFMA2.MMA R7, -RZ, RZ, 0, 0 ;  /* 0x00000000ff077435 */ /* 0x000fe200000001ff */
[----:B------:R-:W-:Y:S01]  /*0050*/  ULDC.64 UR4, c[0x0][0x118] ;  /* 0x0000460000047ab9 */ /* 0x000fe20000000a00 */
[----:B------:R-:W-:Y:S02]  /*0060*/  IMAD.MOV.U32 R16, RZ, RZ, RZ ;  /* 0x000000ffff107224 */ /* 0x000fe400078e00ff */
        /* <DEDUP_REMOVED lines=10> */
[----:B------:R-:W-:Y:S02]  /*0110*/  @!P0 IADD3 R5, R5, 0x80, RZ ;  /* 0x0000008005058810 */ /* 0x000fe40007ffe0ff */
[----:B------:R-:W-:-:S02]  /*0120*/  @!P0 MOV R9, 0x4 ;  /* 0x0000000400098802 */ /* 0x000fc40000000f00 */
[----:B------:R-:W-:-:S03]  /*0130*/  ISETP.GE.AND P3, PT, R5, R2, PT ;  /* 0x000000020500720c */ /* 0x000fc60003f66270 */
[----:B------:R-:W-:Y:S01]  /*0140*/  @!P0 IMAD.WIDE.U32 R8, R8, R9, c[0x0][0x178] ;  /* 0x00005e0008088625 */ /* 0x000fe200078e0009 */
[C---:B------:R-:W-:Y:S01]  /*0150*/  IADD3 R21, R3.reuse, 0x80, RZ ;  /* 0x0000008003157810 */ /* 0x040fe20007ffe0ff */
[----:B------:R-:W-:Y:S01]  /*0160*/  BSSY B0, `(.L_x_45449) ;  /* 0x000002f000007945 */ /* 0x000fe20003800000 */
[C---:B------:R-:W-:Y:S02]  /*0170*/  IADD3 R17, R3.reuse, 0x100, RZ ;  /* 0x0000010003117810 */ /* 0x040fe40007ffe0ff */
[----:B------:R-:W-:Y:S01]  /*0180*/  IADD3 R19, R3, 0x180, RZ ;  /* 0x0000018003137810 */ /* 0x000fe20007ffe0ff */
[----:B------:R1:W5:Y:S04]  /*0190*/  @!P0 LDG.E R16, [R8.64] ;  /* 0x0000000408108981 */ /* 0x000368000c1e1900 */
[----:B------:R-:W-:Y:S01]  /*01a0*/  @!P3 IMAD R14, R0, 0x200, R5 ;  /* 0x00000200000eb824 */ /* 0x000fe200078e0205 */
[----:B------:R-:W-:Y:S01]  /*01b0*/  @!P3 IADD3 R5, R5, 0x80, RZ ;  /* 0x000000800505b810 */ /* 0x000fe20007ffe0ff */
[----:B------:R-:W-:-:S03]  /*01c0*/  @!P3 IMAD.MOV.U32 R15, RZ, RZ, 0x4 ;  /* 0x00000004ff0fb424 */ /* 0x000fc600078e00ff */
[-C--:B------:R-:W-:Y:S01]  /*01d0*/  ISETP.GE.AND P2, PT, R5, R2.reuse, PT ;  /* 0x000000020500720c */ /* 0x080fe20003f46270 */
[----:B------:R-:W-:Y:S01]  /*01e0*/  @!P3 IMAD.WIDE.U32 R14, R14, R15, c[0x0][0x178] ;  /* 0x00005e000e0eb625 */ /* 0x000fe200078e000f */
[----:B------:R-:W-:-:S11]  /*01f0*/  ISETP.GE.AND P5, PT, R21, R2, PT ;  /* 0x000000021500720c */ /* 0x000fd60003fa6270 */
[----:B------:R-:W-:Y:S02]  /*0200*/  @!P2 IMAD R12, R0, 0x200, R5 ;  /* 0x00000200000ca824 */ /* 0x000fe400078e0205 */
[----:B------:R-:W-:Y:S01]  /*0210*/  @!P2 IMAD.MOV.U32 R13, RZ, RZ, 0x4 ;  /* 0x00000004ff0da424 */ /* 0x000fe200078e00ff */
[----:B------:R-:W-:-:S03]  /*0220*/  CS2R R4, SRZ ;  /* 0x0000000000047805 */ /* 0x000fc6000001ff00 */
[----:B------:R-:W-:Y:S01]  /*0230*/  @!P2 IMAD.WIDE.U32 R12, R12, R13, c[0x0][0x178] ;  /* 0x00005e000c0ca625 */ /* 0x000fe200078e000d */
[----:B------:R-:W-:Y:S02]  /*0240*/  IABS R6, c[0x0][0x168] ;  /* 0x00005a0000067a13 */ /* 0x000fe40000000000 */
[----:B------:R0:W5:Y:S01]  /*0250*/  @!P3 LDG.E R5, [R14.64] ;  /* 0x000000040e05b981 */ /* 0x000162000c1e1900 */
[----:B-1----:R-:W-:Y:S01]  /*0260*/  @!P1 IMAD R8, R0, 0x200, R3 ;  /* 0x0000020000089824 */ /* 0x002fe200078e0203 */
[-C--:B------:R-:W-:Y:S01]  /*0270*/  ISETP.GE.AND P3, PT, R17, R2.reuse, PT ;  /* 0x000000021100720c */ /* 0x080fe20003f66270 */
[----:B------:R-:W-:Y:S01]  /*0280*/  @!P1 IMAD.MOV.U32 R3, RZ, RZ, R21 ;  /* 0x000000ffff039224 */ /* 0x000fe200078e0015 */
[----:B------:R0:W5:Y:S01]  /*0290*/  @!P2 LDG.E R4, [R12.64] ;  /* 0x000000040c04a981 */ /* 0x000162000c1e1900 */
[----:B------:R-:W-:Y:S01]  /*02a0*/  ISETP.GE.AND P2, PT, R19, R2, PT ;  /* 0x000000021300720c */ /* 0x000fe20003f46270 */
[----:B------:R-:W-:Y:S07]  /*02b0*/  @P1 BRA `(.L_x_45450) ;  /* 0x0000019000001947 */ /* 0x000fee0003800000 */
[----:B------:R-:W1:Y:S01]  /*02c0*/  I2F.RP R9, R6 ;  /* 0x0000000600097306 */ /* 0x000e620000209400 */
[----:B0----5:R-:W-:-:S02]  /*02d0*/  IABS R12, R7 ;  /* 0x00000007000c7213 */ /* 0x021fc40000000000 */
[----:B------:R-:W-:-:S05]  /*02e0*/  ISETP.GE.AND P6, PT, R7, RZ, PT ;  /* 0x000000ff0700720c */ /* 0x000fca0003fc6270 */
[----:B-1----:R-:W0:Y:S02]  /*02f0*/  MUFU.RCP R9, R9 ;  /* 0x0000000900097308 */ /* 0x002e240000001000 */
        /* <DEDUP_REMOVED lines=21> */
.L_x_45450:
[----:B------:R-:W-:Y:S05]  /*0450*/  BSYNC B0 ;  /* 0x0000000000007941 */ /* 0x000fea0003800000 */
.L_x_45449:
[----:B------:R-:W-:Y:S01]  /*0460*/  @!P1 IMAD.MOV.U32 R9, RZ, RZ, 0x4 ;  /* 0x00000004ff099424 */ /* 0x000fe200078e00ff */
[----:B------:R-:W-:Y:S01]  /*0470*/  BSSY B0, `(.L_x_45451) ;  /* 0x000001e000007945 */ /* 0x000fe20003800000 */
[----:B------:R-:W-:Y:S02]  /*0480*/  ISETP.GE.AND P4, PT, R3, R2, PT ;  /* 0x000000020300720c */ /* 0x000fe40003f86270 */
[----:B------:R-:W-:Y:S01]  /*0490*/  @!P1 IMAD.WIDE.U32 R8, R8, R9, c[0x0][0x170] ;  /* 0x00005c0008089625 */ /* 0x000fe200078e0009 */
[----:B------:R-:W-:Y:S05]  /*04a0*/  @P5 BRA `(.L_x_45452) ;  /* 0x000001a000005947 */ /* 0x000fea0003800000 */
[----:B0-----:R-:W0:Y:S01]  /*04b0*/  I2F.RP R12, R6 ;  /* 0x00000006000c7306 */ /* 0x001e220000209400 */
[----:B------:R-:W-:Y:S02]  /*04c0*/  MOV R10, RZ ;  /* 0x000000ff000a7202 */ /* 0x000fe40000000f00 */
[----:B-----5:R-:W-:Y:S02]  /*04d0*/  IABS R14, R16 ;  /* 0x00000010000e7213 */ /* 0x020fe40000000000 */
[----:B------:R-:W-:-:S02]  /*04e0*/  ISETP.GE.AND P5, PT, R16, RZ, PT ;  /* 0x000000ff1000720c */ /* 0x000fc40003fa6270 */
        /* <DEDUP_REMOVED lines=20> */
[----:B------:R-:W-:-:S04]  /*0630*/  SEL R10, RZ, c[0x0][0x168], P0 ;  /* 0x00005a00ff0a7a07 */ /* 0x000fc80000000000 */
[----:B------:R-:W-:Y:S02]  /*0640*/  IADD3 R10, R11, R10, RZ ;  /* 0x0000000a0b0a7210 */ /* 0x000fe40007ffe0ff */
.L_x_45452:
[----:B------:R-:W-:Y:S05]  /*0650*/  BSYNC B0 ;  /* 0x0000000000007941 */ /* 0x000fea0003800000 */
.L_x_45451:
[----:B------:R-:W-:Y:S01]  /*0660*/  BSSY B0, `(.L_x_45453) ;  /* 0x000001c000007945 */ /* 0x000fe20003800000 */
[----:B------:R-:W-:Y:S05]  /*0670*/  @P3 BRA `(.L_x_45454) ;  /* 0x000001a000003947 */ /* 0x000fea0003800000 */
[----:B0-----:R-:W0:Y:S01]  /*0680*/  I2F.RP R14, R6 ;  /* 0x00000006000e7306 */ /* 0x001e220000209400 */
[----:B-----5:R-:W-:Y:S02]  /*0690*/  IABS R15, R5 ;  /* 0x00000005000f7213 */ /* 0x020fe40000000000 */
        /* <DEDUP_REMOVED lines=18> */
[----:B------:R-:W-:-:S04]  /*07c0*/  @!P5 LOP3.LUT R11, RZ, c[0x0][0x168], RZ, 0x33, !PT ;  /* 0x00005a00ff0bda12 */ /* 0x000fc800078e33ff */
[----:B------:R-:W-:-:S04]  /*07d0*/  LOP3.LUT R5, R11, c[0x0][0x168], RZ, 0x3c, !PT ;  /* 0x00005a000b057a12 */ /* 0x000fc800078e3cff */
[----:B------:R-:W-:-:S04]  /*07e0*/  ISETP.GT.AND P0, PT, R5, -0x1, PT ;  /* 0xffffffff0500780c */ /* 0x000fc80003f04270 */
[----:B------:R-:W-:-:S04]  /*07f0*/  ISETP.EQ.OR P0, PT, R11, RZ, P0 ;  /* 0x000000ff0b00720c */ /* 0x000fc80000702670 */
[----:B------:R-:W-:-:S05]  /*0800*/  SEL R12, RZ, c[0x0][0x168], P0 ;  /* 0x00005a00ff0c7a07 */ /* 0x000fca0000000000 */
[----:B------:R-:W-:Y:S02]  /*0810*/  IMAD.IADD R5, R11, 0x1, R12 ;  /* 0x000000010b057824 */ /* 0x000fe400078e020c */
.L_x_45454:
[----:B------:R-:W-:Y:S05]  /*0820*/  BSYNC B0 ;  /* 0x0000000000007941 */ /* 0x000fea0003800000 */
.L_x_45453:
        /* <DEDUP_REMOVED lines=28> */
.L_x_45456:
[----:B------:R-:W-:Y:S05]  /*09f0*/  BSYNC B0 ;  /* 0x0000000000007941 */ /* 0x000fea0003800000 */
.L_x_45455:
[----:B-----5:R1:W-:Y:S01]  /*0a00*/  @!P1 STG.E [R8.64], R7 ;  /* 0x0000000708009986 */ /* 0x0203e2000c101904 */
[----:B------:R-:W-:Y:S01]  /*0a10*/  BSSY B0, `(.L_x_45457) ;  /* 0x000000c000007945 */ /* 0x000fe20003800000 */
[----:B------:R-:W-:Y:S05]  /*0a20*/  @P4 BRA `(.L_x_45458) ;  /* 0x000000a000004947 */ /* 0x000fea0003800000 */
[----:B------:R-:W-:Y:S01]  /*0a30*/  IMAD R6, R0, 0x200, R3 ;  /* 0x0000020000067824 */ /* 0x000fe200078e0203 */
[----:B------:R-:W-:Y:S01]  /*0a40*/  IADD3 R3, R3, 0x80, RZ ;  /* 0x0000008003037810 */ /* 0x000fe20007ffe0ff */
[----:B-1----:R-:W-:-:S03]  /*0a50*/  HFMA2.MMA R9, -RZ, RZ, 0, 2.384185791015625e-07 ;  /* 0x00000004ff097435 */ /* 0x002fc600000001ff */
[----:B------:R-:W-:-:S07]  /*0a60*/  ISETP.GE.AND P0, PT, R3, R2, PT ;  /* 0x000000020300720c */ /* 0x000fce0003f06270 */
[----:B------:R-:W-:-:S05]  /*0a70*/  IMAD.WIDE.U32 R6, R6, R9, c[0x0][0x170] ;  /* 0x00005c0006067625 */ /* 0x000fca00078e0009 */
[----:B------:R1:W-:Y:S01]  /*0a80*/  STG.E [R6.64], R10 ;  /* 0x0000000a06007986 */ /* 0x0003e2000c101904 */
[----:B------:R-:W-:Y:S01]  /*0a90*/  @!P0 IMAD R8, R0, 0x200, R3 ;  /* 0x0000020000088824 */ /* 0x000fe200078e0203 */
[----:B------:R-:W-:-:S03]  /*0aa0*/  @!P0 IADD3 R3, R3, 0x80, RZ ;  /* 0x0000008003038810 */ /* 0x000fc60007ffe0ff */
[----:B------:R-:W-:-:S05]  /*0ab0*/  @!P0 IMAD.WIDE.U32 R8, R8, R9, c[0x0][0x170] ;  /* 0x00005c0008088625 */ /* 0x000fca00078e0009 */
[----:B------:R1:W-:Y:S02]  /*0ac0*/  @!P0 STG.E [R8.64], R5 ;  /* 0x0000000508008986 */ /* 0x0003e4000c101904 */
.L_x_45458:
[----:B------:R-:W-:Y:S05]  /*0ad0*/  BSYNC B0 ;  /* 0x0000000000007941 */ /* 0x000fea0003800000 */
.L_x_45457:
[----:B------:R-:W-:-:S13]  /*0ae0*/  ISETP.GE.AND P0, PT, R3, R2, PT ;  /* 0x000000020300720c */ /* 0x000fda0003f06270 */
[----:B------:R-:W-:Y:S05]  /*0af0*/  @P0 EXIT ;  /* 0x000000000000094d */ /* 0x000fea0003800000 */
[----:B------:R-:W-:Y:S02]  /*0b00*/  IMAD R3, R0, 0x200, R3 ;  /* 0x0000020000037824 */ /* 0x000fe400078e0203 */
[----:B------:R-:W-:-:S04]  /*0b10*/  IMAD.MOV.U32 R2, RZ, RZ, 0x4 ;  /* 0x00000004ff027424 */ /* 0x000fc800078e00ff */
[----:B------:R-:W-:-:S05]  /*0b20*/  IMAD.WIDE.U32 R2, R3, R2, c[0x0][0x170] ;  /* 0x00005c0003027625 */ /* 0x000fca00078e0002 */
[----:B------:R-:W-:Y:S01]  /*0b30*/  STG.E [R2.64], R11 ;  /* 0x0000000b02007986 */ /* 0x000fe2000c101904 */
[----:B------:R-:W-:Y:S05]  /*0b40*/  EXIT ;  /* 0x000000000000794d */ /* 0x000fea0003800000 */
.L_x_45459:
        /* <DEDUP_REMOVED lines=11> */
.L_x_50842:


//--------------------- .text._ZN2at6native29vectorized_elementwise_kernelILi2ENS0_13BUnaryFunctorIiiiZZZNS0_21remainder_kernel_cudaERNS_18TensorIteratorBaseEENKUlvE_clEvENKUlvE1_clEvEUliiE_EESt5arrayIPcLm2EEEEviT0_T1_ --------------------------
	.section	.text._ZN2at6native29vectorized_elementwise_kernelILi2ENS0_13BUnaryFunctorIiiiZZZNS0_21remainder_kernel_cudaERNS_18TensorIteratorBaseEENKUlvE_clEvENKUlvE1_clEvEUliiE_EESt5arrayIPcLm2EEEEviT0_T1_,"ax",@progbits
	.sectioninfo	@"SHI_REGISTERS=32"
	.align	128
        .global         _ZN2at6native29vectorized_elementwise_kernelILi2ENS0_13BUnaryFunctorIiiiZZZNS0_21remainder_kernel_cudaERNS_18TensorIteratorBaseEENKUlvE_clEvENKUlvE1_clEvEUliiE_EESt5arrayIPcLm2EEEEviT0_T1_
        .type           _ZN2at6native29vectorized_elementwise_kernelILi2ENS0_13BUnaryFunctorIiiiZZZNS0_21remainder_kernel_cudaERNS_18TensorIteratorBaseEENKUlvE_clEvENKUlvE1_clEvEUliiE_EESt5arrayIPcLm2EEEEviT0_T1_,@function
        .size           _ZN2at6native29vectorized_elementwise_kernelILi2ENS0_13BUnaryFunctorIiiiZZZNS0_21remainder_kernel_cudaERNS_18TensorIteratorBaseEENKUlvE_clEvENKUlvE1_clEvEUliiE_EESt5arrayIPcLm2EEEEviT0_T1_,(.L_x_50843 - _ZN2at6native29vectorized_elementwise_kernelILi2ENS0_13BUnaryFunctorIiiiZZZNS0_21remainder_kernel_cudaERNS_18TensorIteratorBaseEENKUlvE_clEvENKUlvE1_clEvEUliiE_EESt5arrayIPcLm2EEEEviT0_T1_)
        .other          _ZN2at6native29vectorized_elementwise_kernelILi2ENS0_13BUnaryFunctorIiiiZZZNS0_21remainder_kernel_cudaERNS_18TensorIteratorBaseEENKUlvE_clEvENKUlvE1_clEvEUliiE_EESt5arrayIPcLm2EEEEviT0_T1_,@"STO_CUDA_ENTRY STV_DEFAULT"
_ZN2at6native29vectorized_elementwise_kernelILi2ENS0_13BUnaryFunctorIiiiZZZNS0_21remainder_kernel_cudaERNS_18TensorIteratorBaseEENKUlvE_clEvENKUlvE1_clEvEUliiE_EESt5arrayIPcLm2EEEEviT0_T1_:
.text._ZN2at6native29vectorized_elementwise_kernelILi2ENS0_13BUnaryFunctorIiiiZZZNS0_21remainder_kernel_cudaERNS_18TensorIteratorBaseEENKUlvE_clEvENKUlvE1_clEvEUliiE_EESt5arrayIPcLm2EEEEviT0_T1_:
        /* <DEDUP_REMOVED lines=13> */
[----:B------:R0:W3:Y:S04]  /*00d0*/  LDG.E.64 R2, [R10.64+0x400] ;  /* 0x000400040a027981 */ /* 0x0000e8000c1e1b00 */
[----:B------:R0:W4:Y:S04]  /*00e0*/  LDG.E.64 R6, [R10.64+0x800] ;  /* 0x000800040a067981 */ /* 0x000128000c1e1b00 */
[----:B------:R0:W5:Y:S01]  /*00f0*/  LDG.E.64 R8, [R10.64+0xc00] ;  /* 0x000c00040a087981 */ /* 0x000162000c1e1b00 */
[----:B------:R-:W1:Y:S01]  /*0100*/  I2F.RP R14, R0 ;  /* 0x00000000000e7306 */ /* 0x000e620000209400 */
[----:B------:R-:W-:-:S06]  /*0110*/  IMAD.WIDE.U32 R4, R4, R5, c[0x0][0x170] ;  /* 0x00005c0004047625 */ /* 0x000fcc00078e0005 */
[----:B------:R-:W-:Y:S01]  /*0120*/  IMAD.WIDE R4, R25, 0x8, R4 ;  /* 0x0000000819047825 */ /* 0x000fe200078e0204 */
[----:B-1----:R-:W1:Y:S02]  /*0130*/  MUFU.RCP R14, R14 ;  /* 0x0000000e000e7308 */ /* 0x002e640000001000 */
[----:B-1----:R-:W-:-:S06]  /*0140*/  IADD3 R12, R14, 0xffffffe, RZ ;  /* 0x0ffffffe0e0c7810 */ /* 0x002fcc0007ffe0ff */
[----:B------:R1:W0:Y:S02]  /*0150*/  F2I.FTZ.U32.TRUNC.NTZ R13, R12 ;  /* 0x0000000c000d7305 */ /* 0x000224000021f000 */
[----:B-1----:R-:W-:Y:S02]  /*0160*/  IMAD.MOV.U32 R12, RZ, RZ, RZ ;  /* 0x000000ffff0c7224 */ /* 0x002fe400078e00ff */
[----:B0-----:R-:W-:-:S04]  /*0170*/  IMAD.MOV R15, RZ, RZ, -R13 ;  /* 0x000000ffff0f7224 */ /* 0x001fc800078e0a0d */
[----:B------:R-:W-:-:S04]  /*0180*/  IMAD R15, R15, R0, RZ ;  /* 0x000000000f0f7224 */ /* 0x000fc800078e02ff */
[----:B------:R-:W-:Y:S01]  /*0190*/  IMAD.HI.U32 R10, R13, R15, R12 ;  /* 0x0000000f0d0a7227 */ /* 0x000fe200078e000c */
[----:B--2---:R-:W-:Y:S02]  /*01a0*/  IABS R16, R23 ;  /* 0x0000001700107213 */ /* 0x004fe40000000000 */
[----:B------:R-:W-:Y:S02]  /*01b0*/  IABS R29, R22 ;  /* 0x00000016001d7213 */ /* 0x000fe40000000000 */
[----:B---3--:R-:W-:Y:S01]  /*01c0*/  IABS R14, R2 ;  /* 0x00000002000e7213 */ /* 0x008fe20000000000 */
[----:B------:R-:W-:Y:S01]  /*01d0*/  IMAD.MOV.U32 R15, RZ, RZ, R16 ;  /* 0x000000ffff0f7224 */ /* 0x000fe200078e0010 */
[----:B------:R-:W-:Y:S01]  /*01e0*/  IABS R27, R3 ;  /* 0x00000003001b7213 */ /* 0x000fe20000000000 */
[C---:B------:R-:W-:Y:S01]  /*01f0*/  IMAD.HI.U32 R11, R10.reuse, R29, RZ ;  /* 0x0000001d0a0b7227 */ /* 0x040fe200078e00ff */
[----:B----4-:R-:W-:Y:S02]  /*0200*/  IABS R17, R6 ;  /* 0x0000000600117213 */ /* 0x010fe40000000000 */
[----:B------:R-:W-:Y:S01]  /*0210*/  IABS R19, R7 ;  /* 0x0000000700137213 */ /* 0x000fe20000000000 */
[----:B------:R-:W-:Y:S01]  /*0220*/  IMAD.HI.U32 R12, R10, R15, RZ ;  /* 0x0000000f0a0c7227 */ /* 0x000fe200078e00ff */
[----:B-----5:R-:W-:-:S02]  /*0230*/  IABS R21, R8 ;  /* 0x0000000800157213 */ /* 0x020fc40000000000 */
[----:B------:R-:W-:Y:S01]  /*0240*/  ISETP.GE.AND P4, PT, R22, RZ, PT ;  /* 0x000000ff1600720c */ /* 0x000fe20003f86270 */
[----:B------:R-:W-:Y:S02]  /*0250*/  IMAD.MOV R13, RZ, RZ, -R11 ;  /* 0x000000ffff0d7224 */ /* 0x000fe400078e0a0b */
[----:B------:R-:W-:Y:S02]  /*0260*/  IMAD.MOV R12, RZ, RZ, -R12 ;  /* 0x000000ffff0c7224 */ /* 0x000fe400078e0a0c */
[----:B------:R-:W-:Y:S02]  /*0270*/  IMAD.MOV.U32 R11, RZ, RZ, R14 ;  /* 0x000000ffff0b7224 */ /* 0x000fe400078e000e */
[----:B------:R-:W-:Y:S02]  /*0280*/  IMAD R15, R0, R12, R15 ;  /* 0x0000000c000f7224 */ /* 0x000fe400078e020f */
[----:B------:R-:W-:-:S03]  /*0290*/  IMAD.HI.U32 R12, R10, R11, RZ ;  /* 0x0000000b0a0c7227 */ /* 0x000fc600078e00ff */
[C---:B------:R-:W-:Y:S01]  /*02a0*/  ISETP.GT.U32.AND P2, PT, R0.reuse, R15, PT ;  /* 0x0000000f0000720c */ /* 0x040fe20003f44070 */
[----:B------:R-:W-:Y:S02]  /*02b0*/  IMAD R29, R0, R13, R29 ;  /* 0x0000000d001d7224 */ /* 0x000fe400078e021d */
[----:B------:R-:W-:Y:S02]  /*02c0*/  IMAD.MOV R12, RZ, RZ, -R12 ;  /* 0x000000ffff0c7224 */ /* 0x000fe400078e0a0c */
[----:B------:R-:W-:Y:S01]  /*02d0*/  IMAD.HI.U32 R13, R10, R27, RZ ;  /* 0x0000001b0a0d7227 */ /* 0x000fe200078e00ff */
[----:B------:R-:W-:-:S03]  /*02e0*/  ISETP.GT.U32.AND P0, PT, R0, R29, PT ;  /* 0x0000001d0000720c */ /* 0x000fc60003f04070 */
[----:B------:R-:W-:Y:S02]  /*02f0*/  IMAD R11, R0, R12, R11 ;  /* 0x0000000c000b7224 */ /* 0x000fe400078e020b */
[----:B------:R-:W-:-:S03]  /*0300*/  IMAD.HI.U32 R12, R10, R17, RZ ;  /* 0x000000110a0c7227 */ /* 0x000fc600078e00ff */
[C---:B------:R-:W-:Y:S01]  /*0310*/  ISETP.GT.U32.AND P3, PT, R0.reuse, R11, PT ;  /* 0x0000000b0000720c */ /* 0x040fe20003f64070 */
[----:B------:R-:W-:Y:S02]  /*0320*/  IMAD.MOV R13, RZ, RZ, -R13 ;  /* 0x000000ffff0d7224 */ /* 0x000fe400078e0a0d */
[----:B------:R-:W-:Y:S02]  /*0330*/  IMAD.MOV R12, RZ, RZ, -R12 ;  /* 0x000000ffff0c7224 */ /* 0x000fe400078e0a0c */
[C---:B------:R-:W-:Y:S01]  /*0340*/  IMAD R13, R0.reuse, R13, R27 ;  /* 0x0000000d000d7224 */ /* 0x040fe200078e021b */
[----:B------:R-:W-:Y:S01]  /*0350*/  IABS R27, R9 ;  /* 0x00000009001b7213 */ /* 0x000fe20000000000 */
[C---:B------:R-:W-:Y:S02]  /*0360*/  IMAD R17, R0.reuse, R12, R17 ;  /* 0x0000000c00117224 */ /* 0x040fe400078e0211 */
[--C-:B------:R-:W-:Y:S01]  /*0370*/  @!P0 IMAD.IADD R29, R29, 0x1, -R0.reuse ;  /* 0x000000011d1d8824 */ /* 0x100fe200078e0a00 */
[C---:B------:R-:W-:Y:S01]  /*0380*/  ISETP.GT.U32.AND P5, PT, R0.reuse, R13, PT ;  /* 0x0000000d0000720c */ /* 0x040fe20003fa4070 */
[----:B------:R-:W-:Y:S01]  /*0390*/  @!P2 IMAD.IADD R15, R15, 0x1, -R0 ;  /* 0x000000010f0fa824 */ /* 0x000fe200078e0a00 */
[----:B------:R-:W-:Y:S01]  /*03a0*/  ISETP.GT.U32.AND P0, PT, R0, R17, PT ;  /* 0x000000110000720c */ /* 0x000fe20003f04070 */
[----:B------:R-:W-:Y:S01]  /*03b0*/  IMAD.HI.U32 R16, R10, R21, RZ ;  /* 0x000000150a107227 */ /* 0x000fe200078e00ff */
[----:B------:R-:W-:-:S02]  /*03c0*/  ISETP.GT.U32.AND P1, PT, R0, R29, PT ;  /* 0x0000001d0000720c */ /* 0x000fc40003f24070 */
[----:B------:R-:W-:Y:S01]  /*03d0*/  ISETP.GT.U32.AND P2, PT, R0, R15, PT ;  /* 0x0000000f0000720c */ /* 0x000fe20003f44070 */
[----:B------:R-:W-:Y:S02]  /*03e0*/  IMAD.MOV R16, RZ, RZ, -R16 ;  /* 0x000000ffff107224 */ /* 0x000fe400078e0a10 */
[----:B------:R-:W-:-:S04]  /*03f0*/  IMAD.HI.U32 R14, R10, R19, RZ ;  /* 0x000000130a0e7227 */ /* 0x000fc800078e00ff */
[----:B------:R-:W-:Y:S02]  /*0400*/  @!P3 IMAD.IADD R11, R11, 0x1, -R0 ;  /* 0x000000010b0bb824 */ /* 0x000fe400078e0a00 */
[----:B------:R-:W-:Y:S02]  /*0410*/  IMAD R21, R0, R16, R21 ;  /* 0x0000001000157224 */ /* 0x000fe400078e0215 */
[----:B------:R-:W-:Y:S01]  /*0420*/  IMAD.HI.U32 R10, R10, R27, RZ ;  /* 0x0000001b0a0a7227 */ /* 0x000fe200078e00ff */
[----:B------:R-:W-:-:S03]  /*0430*/  ISETP.GT.U32.AND P3, PT, R0, R11, PT ;  /* 0x0000000b0000720c */ /* 0x000fc60003f64070 */
[----:B------:R-:W-:Y:S02]  /*0440*/  IMAD.MOV R14, RZ, RZ, -R14 ;  /* 0x000000ffff0e7224 */ /* 0x000fe400078e0a0e */
[--C-:B------:R-:W-:Y:S02]  /*0450*/  @!P5 IMAD.IADD R13, R13, 0x1, -R0.reuse ;  /* 0x000000010d0dd824 */ /* 0x100fe400078e0a00 */
[----:B------:R-:W-:Y:S01]  /*0460*/  @!P0 IMAD.IADD R17, R17, 0x1, -R0 ;  /* 0x0000000111118824 */ /* 0x000fe200078e0a00 */
[C---:B------:R-:W-:Y:S01]  /*0470*/  ISETP.GT.U32.AND P0, PT, R0.reuse, R21, PT ;  /* 0x000000150000720c */ /* 0x040fe20003f04070 */
[----:B------:R-:W-:Y:S01]  /*0480*/  IMAD.MOV R10, RZ, RZ, -R10 ;  /* 0x000000ffff0a7224 */ /* 0x000fe200078e0a0a */
[C---:B------:R-:W-:Y:S01]  /*0490*/  ISETP.GT.U32.AND P6, PT, R0.reuse, R13, PT ;  /* 0x0000000d0000720c */ /* 0x040fe20003fc4070 */
[C---:B------:R-:W-:Y:S01]  /*04a0*/  IMAD R19, R0.reuse, R14, R19 ;  /* 0x0000000e00137224 */ /* 0x040fe200078e0213 */
[C---:B------:R-:W-:Y:S01]  /*04b0*/  ISETP.GT.U32.AND P5, PT, R0.reuse, R17, PT ;  /* 0x000000110000720c */ /* 0x040fe20003fa4070 */
[--C-:B------:R-:W-:Y:S01]  /*04c0*/  @!P2 IMAD.IADD R15, R15, 0x1, -R0.reuse ;  /* 0x000000010f0fa824 */ /* 0x100fe200078e0a00 */
[----:B------:R-:W-:Y:S01]  /*04d0*/  ISETP.GE.AND P2, PT, R23, RZ, PT ;  /* 0x000000ff1700720c */ /* 0x000fe20003f46270 */
[----:B------:R-:W-:Y:S01]  /*04e0*/  @!P1 IMAD.IADD R29, R29, 0x1, -R0 ;  /* 0x000000011d1d9824 */ /* 0x000fe200078e0a00 */
[C---:B------:R-:W-:Y:S01]  /*04f0*/  ISETP.GT.U32.AND P1, PT, R0.reuse, R19, PT ;  /* 0x000000130000720c */ /* 0x040fe20003f24070 */
[----:B------:R-:W-:-:S02]  /*0500*/  IMAD R27, R0, R10, R27 ;  /* 0x0000000a001b7224 */ /* 0x000fc400078e021b */
[----:B------:R-:W-:Y:S02]  /*0510*/  @!P4 IMAD.MOV R29, RZ, RZ, -R29 ;  /* 0x000000ffff1dc224 */ /* 0x000fe400078e0a1d */
[--C-:B------:R-:W-:Y:S01]  /*0520*/  @!P3 IMAD.IADD R11, R11, 0x1, -R0.reuse ;  /* 0x000000010b0bb824 */ /* 0x100fe200078e0a00 */
[----:B------:R-:W-:Y:S01]  /*0530*/  ISETP.GT.U32.AND P4, PT, R0, R27, PT ;  /* 0x0000001b0000720c */ /* 0x000fe20003f84070 */
[--C-:B------:R-:W-:Y:S01]  /*0540*/  @!P0 IMAD.IADD R21, R21, 0x1, -R0.reuse ;  /* 0x0000000115158824 */ /* 0x100fe200078e0a00 */
[----:B------:R-:W-:Y:S01]  /*0550*/  ISETP.GE.AND P3, PT, R2, RZ, PT ;  /* 0x000000ff0200720c */ /* 0x000fe20003f66270 */
[--C-:B------:R-:W-:Y:S01]  /*0560*/  @!P5 IMAD.IADD R17, R17, 0x1, -R0.reuse ;  /* 0x000000011111d824 */ /* 0x100fe200078e0a00 */
[----:B------:R-:W-:Y:S01]  /*0570*/  @!P6 IADD3 R13, R13, -R0, RZ ;  /* 0x800000000d0de210 */ /* 0x000fe20007ffe0ff */
[----:B------:R-:W-:Y:S01]  /*0580*/  @!P2 IMAD.MOV R15, RZ, RZ, -R15 ;  /* 0x000000ffff0fa224 */ /* 0x000fe200078e0a0f */
[----:B------:R-:W-:Y:S01]  /*0590*/  ISETP.GE.AND P6, PT, R3, RZ, PT ;  /* 0x000000ff0300720c */ /* 0x000fe20003fc6270 */
[----:B------:R-:W-:Y:S01]  /*05a0*/  @!P1 IMAD.IADD R19, R19, 0x1, -R0 ;  /* 0x0000000113139824 */ /* 0x000fe200078e0a00 */
[----:B------:R-:W-:-:S02]  /*05b0*/  ISETP.GT.U32.AND P2, PT, R0, R21, PT ;  /* 0x000000150000720c */ /* 0x000fc40003f44070 */
[----:B------:R-:W-:Y:S02]  /*05c0*/  ISETP.GE.AND P0, PT, R6, RZ, PT ;  /* 0x000000ff0600720c */ /* 0x000fe40003f06270 */
[----:B------:R-:W-:Y:S01]  /*05d0*/  ISETP.NE.AND P1, PT, RZ, c[0x0][0x168], PT ;  /* 0x00005a00ff007a0c */ /* 0x000fe20003f25270 */
[--C-:B------:R-:W-:Y:S01]  /*05e0*/  @!P4 IMAD.IADD R27, R27, 0x1, -R0.reuse ;  /* 0x000000011b1bc824 */ /* 0x100fe200078e0a00 */
[----:B------:R-:W-:Y:S01]  /*05f0*/  LOP3.LUT R2, RZ, c[0x0][0x168], RZ, 0x33, !PT ;  /* 0x00005a00ff027a12 */ /* 0x000fe200078e33ff */
[----:B------:R-:W-:Y:S01]  /*0600*/  @!P3 IMAD.MOV R11, RZ, RZ, -R11 ;  /* 0x000000ffff0bb224 */ /* 0x000fe200078e0a0b */
[----:B------:R-:W-:Y:S02]  /*0610*/  ISETP.GT.U32.AND P5, PT, R0, R19, PT ;  /* 0x000000130000720c */ /* 0x000fe40003fa4070 */
[----:B------:R-:W-:Y:S01]  /*0620*/  SEL R3, R2, R29, !P1 ;  /* 0x0000001d02037207 */ /* 0x000fe20004800000 */
[----:B------:R-:W-:Y:S01]  /*0630*/  @!P6 IMAD.MOV R13, RZ, RZ, -R13 ;  /* 0x000000ffff0de224 */ /* 0x000fe200078e0a0d */
[----:B------:R-:W-:Y:S01]  /*0640*/  ISETP.GT.U32.AND P3, PT, R0, R27, PT ;  /* 0x0000001b0000720c */ /* 0x000fe20003f64070 */
[----:B------:R-:W-:Y:S01]  /*0650*/  @!P2 IMAD.IADD R21, R21, 0x1, -R0 ;  /* 0x000000011515a824 */ /* 0x000fe200078e0a00 */
[----:B------:R-:W-:Y:S01]  /*0660*/  LOP3.LUT R6, R3, c[0x0][0x168], RZ, 0x3c, !PT ;  /* 0x00005a0003067a12 */ /* 0x000fe200078e3cff */
[----:B------:R-:W-:Y:S01]  /*0670*/  @!P0 IMAD.MOV R17, RZ, RZ, -R17 ;  /* 0x000000ffff118224 */ /* 0x000fe200078e0a11 */
[----:B------:R-:W-:-:S02]  /*0680*/  ISETP.GE.AND P6, PT, R7, RZ, PT ;  /* 0x000000ff0700720c */ /* 0x000fc40003fc6270 */
[----:B------:R-:W-:Y:S02]  /*0690*/  ISETP.GE.AND P2, PT, R9, RZ, PT ;  /* 0x000000ff0900720c */ /* 0x000fe40003f46270 */
[----:B------:R-:W-:Y:S01]  /*06a0*/  ISETP.GT.AND P4, PT, R6, -0x1, PT ;  /* 0xffffffff0600780c */ /* 0x000fe20003f84270 */
[--C-:B------:R-:W-:Y:S01]  /*06b0*/  @!P5 IMAD.IADD R19, R19, 0x1, -R0.reuse ;  /* 0x000000011313d824 */ /* 0x100fe200078e0a00 */
[----:B------:R-:W-:Y:S02]  /*06c0*/  SEL R6, R2, R15, !P1 ;  /* 0x0000000f02067207 */ /* 0x000fe40004800000 */
[----:B------:R-:W-:Y:S01]  /*06d0*/  ISETP.GE.AND P0, PT, R8, RZ, PT ;  /* 0x000000ff0800720c */ /* 0x000fe20003f06270 */
[----:B------:R-:W-:Y:S01]  /*06e0*/  @!P3 IMAD.IADD R27, R27, 0x1, -R0 ;  /* 0x000000011b1bb824 */ /* 0x000fe200078e0a00 */
[----:B------:R-:W-:Y:S02]  /*06f0*/  LOP3.LUT R7, R6, c[0x0][0x168], RZ, 0x3c, !PT ;  /* 0x00005a0006077a12 */ /* 0x000fe400078e3cff */
[C---:B------:R-:W-:Y:S01]  /*0700*/  SEL R0, R2.reuse, R13, !P1 ;  /* 0x0000000d02007207 */ /* 0x040fe20004800000 */
[----:B------:R-:W-:Y:S01]  /*0710*/  @!P6 IMAD.MOV R19, RZ, RZ, -R19 ;  /* 0x000000ffff13e224 */ /* 0x000fe200078e0a13 */
[----:B------:R-:W-:Y:S01]  /*0720*/  ISETP.GT.AND P5, PT, R7, -0x1, PT ;  /* 0xffffffff0700780c */ /* 0x000fe20003fa4270 */
[----:B------:R-:W-:Y:S01]  /*0730*/  @!P2 IMAD.MOV R27, RZ, RZ, -R27 ;  /* 0x000000ffff1ba224 */ /* 0x000fe200078e0a1b */
[----:B------:R-:W-:-:S02]  /*0740*/  SEL R7, R2, R11, !P1 ;  /* 0x0000000b02077207 */ /* 0x000fc40004800000 */
[----:B------:R-:W-:Y:S02]  /*0750*/  LOP3.LUT R9, R0, c[0x0][0x168], RZ, 0x3c, !PT ;  /* 0x00005a0000097a12 */ /* 0x000fe400078e3cff */
[----:B------:R-:W-:Y:S01]  /*0760*/  SEL R10, R2, R17, !P1 ;  /* 0x00000011020a7207 */ /* 0x000fe20004800000 */
[----:B------:R-:W-:Y:S01]  /*0770*/  @!P0 IMAD.MOV R21, RZ, RZ, -R21 ;  /* 0x000000ffff158224 */ /* 0x000fe200078e0a15 */
[----:B------:R-:W-:Y:S02]  /*0780*/  LOP3.LUT R8, R7, c[0x0][0x168], RZ, 0x3c, !PT ;  /* 0x00005a0007087a12 */ /* 0x000fe400078e3cff */
[----:B------:R-:W-:Y:S02]  /*0790*/  ISETP.GT.AND P0, PT, R9, -0x1, PT ;  /* 0xffffffff0900780c */ /* 0x000fe40003f04270 */
[----:B------:R-:W-:Y:S02]  /*07a0*/  LOP3.LUT R11, R10, c[0x0][0x168], RZ, 0x3c, !PT ;  /* 0x00005a000a0b7a12 */ /* 0x000fe400078e3cff */
[----:B------:R-:W-:-:S02]  /*07b0*/  SEL R9, R2, R19, !P1 ;  /* 0x0000001302097207 */ /* 0x000fc40004800000 */
[----:B------:R-:W-:Y:S02]  /*07c0*/  SEL R27, R2, R27, !P1 ;  /* 0x0000001b021b7207 */ /* 0x000fe40004800000 */
[----:B------:R-:W-:Y:S02]  /*07d0*/  ISETP.GT.AND P6, PT, R8, -0x1, PT ;  /* 0xffffffff0800780c */ /* 0x000fe40003fc4270 */
[----:B------:R-:W-:Y:S02]  /*07e0*/  SEL R8, R2, R21, !P1 ;  /* 0x0000001502087207 */ /* 0x000fe40004800000 */
[----:B------:R-:W-:Y:S02]  /*07f0*/  ISETP.GT.AND P1, PT, R11, -0x1, PT ;  /* 0xffffffff0b00780c */ /* 0x000fe40003f24270 */
[----:B------:R-:W-:Y:S02]  /*0800*/  ISETP.EQ.OR P4, PT, R3, RZ, P4 ;  /* 0x000000ff0300720c */ /* 0x000fe40002782670 */
[----:B------:R-:W-:-:S02]  /*0810*/  LOP3.LUT R12, R9, c[0x0][0x168], RZ, 0x3c, !PT ;  /* 0x00005a00090c7a12 */ /* 0x000fc400078e3cff */
[----:B------:R-:W-:Y:S02]  /*0820*/  LOP3.LUT R11, R27, c[0x0][0x168], RZ, 0x3c, !PT ;  /* 0x00005a001b0b7a12 */ /* 0x000fe400078e3cff */
[----:B------:R-:W-:Y:S02]  /*0830*/  ISETP.EQ.OR P5, PT, R6, RZ, P5 ;  /* 0x000000ff0600720c */ /* 0x000fe40002fa2670 */
[----:B------:R-:W-:Y:S02]  /*0840*/  LOP3.LUT R13, R8, c[0x0][0x168], RZ, 0x3c, !PT ;  /* 0x00005a00080d7a12 */ /* 0x000fe400078e3cff */
[----:B------:R-:W-:Y:S02]  /*0850*/  ISETP.EQ.OR P6, PT, R7, RZ, P6 ;  /* 0x000000ff0700720c */ /* 0x000fe400037c2670 */
[----:B------:R-:W-:Y:S02]  /*0860*/  ISETP.EQ.OR P0, PT, R0, RZ, P0 ;  /* 0x000000ff0000720c */ /* 0x000fe40000702670 */
[----:B------:R-:W-:-:S02]  /*0870*/  SEL R2, RZ, c[0x0][0x168], P4 ;  /* 0x00005a00ff027a07 */ /* 0x000fc40002000000 */
[----:B------:R-:W-:Y:S02]  /*0880*/  ISETP.GT.AND P2, PT, R12, -0x1, PT ;  /* 0xffffffff0c00780c */ /* 0x000fe40003f44270 */
[----:B------:R-:W-:Y:S01]  /*0890*/  ISETP.GT.AND P4, PT, R11, -0x1, PT ;  /* 0xffffffff0b00780c */ /* 0x000fe20003f84270 */
[----:B------:R-:W-:Y:S01]  /*08a0*/  IMAD.IADD R2, R3, 0x1, R2 ;  /* 0x0000000103027824 */ /* 0x000fe200078e0202 */
[----:B------:R-:W-:Y:S02]  /*08b0*/  SEL R11, RZ, c[0x0][0x168], P5 ;  /* 0x00005a00ff0b7a07 */ /* 0x000fe40002800000 */
[----:B------:R-:W-:Y:S02]  /*08c0*/  ISETP.GT.AND P3, PT, R13, -0x1, PT ;  /* 0xffffffff0d00780c */ /* 0x000fe40003f64270 */
[----:B------:R-:W-:Y:S01]  /*08d0*/  SEL R12, RZ, c[0x0][0x168], P6 ;  /* 0x00005a00ff0c7a07 */ /* 0x000fe20003000000 */
[----:B------:R-:W-:Y:S01]  /*08e0*/  IMAD.IADD R3, R6, 0x1, R11 ;  /* 0x0000000106037824 */ /* 0x000fe200078e020b */
[----:B------:R-:W-:-:S02]  /*08f0*/  SEL R13, RZ, c[0x0][0x168], P0 ;  /* 0x00005a00ff0d7a07 */ /* 0x000fc40000000000 */
[----:B------:R-:W-:Y:S01]  /*0900*/  ISETP.EQ.OR P1, PT, R10, RZ, P1 ;  /* 0x000000ff0a00720c */ /* 0x000fe20000f22670 */
[----:B------:R-:W-:Y:S01]  /*0910*/  IMAD.IADD R6, R7, 0x1, R12 ;  /* 0x0000000107067824 */ /* 0x000fe200078e020c */
[----:B------:R-:W-:Y:S01]  /*0920*/  ISETP.EQ.OR P2, PT, R9, RZ, P2 ;  /* 0x000000ff0900720c */ /* 0x000fe20001742670 */
[----:B------:R-:W-:Y:S01]  /*0930*/  IMAD.IADD R7, R0, 0x1, R13 ;  /* 0x0000000100077824 */ /* 0x000fe200078e020d */
[----:B------:R-:W-:Y:S01]  /*0940*/  ISETP.EQ.OR P4, PT, R27, RZ, P4 ;  /* 0x000000ff1b00720c */ /* 0x000fe20002782670 */
[----:B------:R-:W-:Y:S01]  /*0950*/  STG.E.64 [R4.64], R2 ;  /* 0x0000000204007986 */ /* 0x000fe2000c101b04 */
[----:B------:R-:W-:Y:S02]  /*0960*/  ISETP.EQ.OR P3, PT, R8, RZ, P3 ;  /* 0x000000ff0800720c */ /* 0x000fe40001f62670 */
[----:B------:R-:W-:Y:S01]  /*0970*/  SEL R11, RZ, c[0x0][0x168], P1 ;  /* 0x00005a00ff0b7a07 */ /* 0x000fe20000800000 */
[----:B------:R-:W-:Y:S01]  /*0980*/  STG.E.64 [R4.64+0x400], R6 ;  /* 0x0004000604007986 */ /* 0x000fe2000c101b04 */
[----:B------:R-:W-:-:S02]  /*0990*/  SEL R12, RZ, c[0x0][0x168], P2 ;  /* 0x00005a00ff0c7a07 */ /* 0x000fc40001000000 */
[----:B------:R-:W-:Y:S01]  /*09a0*/  SEL R0, RZ, c[0x0][0x168], P4 ;  /* 0x00005a00ff007a07 */ /* 0x000fe20002000000 */
[----:B------:R-:W-:Y:S01]  /*09b0*/  IMAD.IADD R10, R10, 0x1, R11 ;  /* 0x000000010a0a7824 */ /* 0x000fe200078e020b */
[----:B------:R-:W-:Y:S01]  /*09c0*/  SEL R13, RZ, c[0x0][0x168], P3 ;  /* 0x00005a00ff0d7a07 */ /* 0x000fe20001800000 */
[----:B------:R-:W-:Y:S02]  /*09d0*/  IMAD.IADD R11, R9, 0x1, R12 ;  /* 0x00000001090b7824 */ /* 0x000fe400078e020c */
[----:B------:R-:W-:Y:S01]  /*09e0*/  IMAD.IADD R9, R27, 0x1, R0 ;  /* 0x000000011b097824 */ /* 0x000fe200078e0200 */
[----:B------:R-:W-:Y:S02]  /*09f0*/  IADD3 R8, R8, R13, RZ ;  /* 0x0000000d08087210 */ /* 0x000fe40007ffe0ff */
[----:B------:R-:W-:Y:S04]  /*0a00*/  STG.E.64 [R4.64+0x800], R10 ;  /* 0x0008000a04007986 */ /* 0x000fe8000c101b04 */
[----:B------:R-:W-:Y:S01]  /*0a10*/  STG.E.64 [R4.64+0xc00], R8 ;  /* 0x000c000804007986 */ /* 0x000fe2000c101b04 */
[----:B------:R-:W-:Y:S05]  /*0a20*/  EXIT ;  /* 0x000000000000794d */ /* 0x000fea0003800000 */
.L_x_45460:
        /* <DEDUP_REMOVED lines=19> */
[----:B------:R-:W-:Y:S01]  /*0b60*/  @!P5 IMAD.WIDE.U32 R16, R16, R17, c[0x0][0x178] ;  /* 0x00005e001010d625 */ /* 0x000fe200078e0011 */
[----:B0-----:R-:W-:-:S04]  /*0b70*/  CS2R R8, SRZ ;  /* 0x0000000000087805 */ /* 0x001fc8000001ff00 */
        /* <DEDUP_REMOVED lines=14> */
[----:B------:R-:W-:-:S04]  /*0c60*/  @!P3 IMAD.WIDE.U32 R12, R12, R13, c[0x0][0x178] ;  /* 0x00005e000c0cb625 */ /* 0x000fc800078e000d */
[----:B------:R-:W-:Y:S01]  /*0c70*/  @!P4 IMAD.MOV.U32 R21, RZ, RZ, 0x4 ;  /* 0x00000004ff15c424 */ /* 0x000fe200078e00ff */
[----:B------:R1:W5:Y:S01]  /*0c80*/  @!P3 LDG.E R10, [R12.64] ;  /* 0x000000040c0ab981 */ /* 0x000362000c1e1900 */
[----:B------:R-:W-:Y:S02]  /*0c90*/  @!P0 IMAD.MOV.U32 R24, RZ, RZ, 0x4 ;  /* 0x00000004ff188424 */ /* 0x000fe400078e00ff */
[----:B------:R-:W-:-:S04]  /*0ca0*/  @!P4 IMAD.WIDE.U32 R20, R20, R21, c[0x0][0x178] ;  /* 0x00005e001414c625 */ /* 0x000fc800078e0015 */
[----:B------:R-:W-:Y:S01]  /*0cb0*/  @!P6 IMAD.IADD R22, R4, 0x1, R7 ;  /* 0x000000010416e824 */ /* 0x000fe200078e0207 */
[----:B------:R2:W5:Y:S01]  /*0cc0*/  @!P4 LDG.E R2, [R20.64] ;  /* 0x000000041402c981 */ /* 0x000562000c1e1900 */
[----:B------:R-:W-:Y:S01]  /*0cd0*/  @!P6 IMAD.MOV.U32 R23, RZ, RZ, 0x4 ;  /* 0x00000004ff17e424 */ /* 0x000fe200078e00ff */
[----:B-1----:R-:W-:Y:S01]  /*0ce0*/  @!P1 MOV R12, 0x4 ;  /* 0x00000004000c9802 */ /* 0x002fe20000000f00 */
[----:B0-----:R-:W-:-:S04]  /*0cf0*/  @!P0 IMAD.WIDE.U32 R16, R19, R24, c[0x0][0x178] ;  /* 0x00005e0013108625 */ /* 0x001fc800078e0018 */
[----:B------:R-:W-:Y:S01]  /*0d00*/  IMAD.MOV.U32 R7, RZ, RZ, RZ ;  /* 0x000000ffff077224 */ /* 0x000fe200078e00ff */
[----:B------:R0:W5:Y:S01]  /*0d10*/  @!P0 LDG.E R9, [R16.64] ;  /* 0x0000000410098981 */ /* 0x000162000c1e1900 */
[----:B------:R-:W-:Y:S02]  /*0d20*/  IMAD.MOV.U32 R19, RZ, RZ, RZ ;  /* 0x000000ffff137224 */ /* 0x000fe400078e00ff */
        /* <DEDUP_REMOVED lines=42> */
.L_x_45462:
[----:B0-----:R-:W-:Y:S05]  /*0fd0*/  BSYNC B0 ;  /* 0x0000000000007941 */ /* 0x001fea0003800000 */
.L_x_45461:
        /* <DEDUP_REMOVED lines=30> */
.L_x_45464:
[----:B------:R-:W-:Y:S05]  /*11c0*/  BSYNC B0 ;  /* 0x0000000000007941 */ /* 0x000fea0003800000 */
.L_x_45463:
        /* <DEDUP_REMOVED lines=30> */
.L_x_45466:
[----:B------:R-:W-:Y:S05]  /*13b0*/  BSYNC B0 ;  /* 0x0000000000007941 */ /* 0x000fea0003800000 */
.L_x_45465:
        /* <DEDUP_REMOVED lines=30> */
.L_x_45468:
[----:B------:R-:W-:Y:S05]  /*15a0*/  BSYNC B0 ;  /* 0x0000000000007941 */ /* 0x000fea0003800000 */
.L_x_45467:
[----:B------:R-:W-:Y:S01]  /*15b0*/  @!P1 IMAD.IADD R2, R4, 0x1, R6 ;  /* 0x0000000104029824 */ /* 0x000fe200078e0206 */
[----:B------:R-:W-:Y:S01]  /*15c0*/  BSSY B0, `(.L_x_45469) ;  /* 0x000001f000007945 */ /* 0x000fe20003800000 */
[----:B------:R-:W-:Y:S01]  /*15d0*/  @!P1 IMAD.MOV.U32 R3, RZ, RZ, 0x4 ;  /* 0x00000004ff039424 */ /* 0x000fe200078e00ff */
[----:B------:R-:W-:-:S03]  /*15e0*/  ISETP.GE.AND P2, PT, R18, R5, PT ;  /* 0x000000051200720c */ /* 0x000fc60003f46270 */
[----:B------:R-:W-:Y:S01]  /*15f0*/  @!P1 IMAD.WIDE.U32 R2, R2, R3, c[0x0][0x170] ;  /* 0x00005c0002029625 */ /* 0x000fe200078e0003 */
        /* <DEDUP_REMOVED lines=21> */
[----:B------:R-:W-:-:S04]  /*1750*/  @!P6 LOP3.LUT R13, RZ, c[0x0][0x168], RZ, 0x33, !PT ;  /* 0x00005a00ff0dea12 */ /* 0x000fc800078e33ff */
[----:B------:R-:W-:-:S04]  /*1760*/  LOP3.LUT R10, R13, c[0x0][0x168], RZ, 0x3c, !PT ;  /* 0x00005a000d0a7a12 */ /* 0x000fc800078e3cff */
[----:B------:R-:W-:-:S04]  /*1770*/  ISETP.GT.AND P0, PT, R10, -0x1, PT ;  /* 0xffffffff0a00780c */ /* 0x000fc80003f04270 */
[----:B------:R-:W-:-:S04]  /*1780*/  ISETP.EQ.OR P0, PT, R13, RZ, P0 ;  /* 0x000000ff0d00720c */ /* 0x000fc80000702670 */
[----:B------:R-:W-:-:S05]  /*1790*/  SEL R10, RZ, c[0x0][0x168], P0 ;  /* 0x00005a00ff0a7a07 */ /* 0x000fca0000000000 */
[----:B------:R-:W-:Y:S02]  /*17a0*/  IMAD.IADD R10, R13, 0x1, R10 ;  /* 0x000000010d0a7824 */ /* 0x000fe400078e020a */
.L_x_45470:
[----:B------:R-:W-:Y:S05]  /*17b0*/  BSYNC B0 ;  /* 0x0000000000007941 */ /* 0x000fea0003800000 */
.L_x_45469:
        /* <DEDUP_REMOVED lines=28> */
.L_x_45472:
[----:B------:R-:W-:Y:S05]  /*1980*/  BSYNC B0 ;  /* 0x0000000000007941 */ /* 0x000fea0003800000 */
.L_x_45471:
        /* <DEDUP_REMOVED lines=28> */
.L_x_45474:
[----:B------:R-:W-:Y:S05]  /*1b50*/  BSYNC B0 ;  /* 0x0000000000007941 */ /* 0x000fea0003800000 */
.L_x_45473:
        /* <DEDUP_REMOVED lines=28> */
.L_x_45476:
[----:B------:R-:W-:Y:S05]  /*1d20*/  BSYNC B0 ;  /* 0x0000000000007941 */ /* 0x000fea0003800000 */
.L_x_45475:
[----:B------:R0:W-:Y:S01]  /*1d30*/  @!P1 STG.E [R2.64], R11 ;  /* 0x0000000b02009986 */ /* 0x0001e2000c101904 */
        /* <DEDUP_REMOVED lines=17> */
.L_x_45479:
[----:B0-----:R-:W-:-:S13]  /*1e50*/  ISETP.GE.AND P0, PT, R6, R5, PT ;  /* 0x000000050600720c */ /* 0x001fda0003f06270 */
[----:B------:R-:W-:Y:S05]  /*1e60*/  @P0 BRA `(.L_x_45481) ;  /* 0x000000c000000947 */ /* 0x000fea0003800000 */
[----:B------:R-:W-:Y:S01]  /*1e70*/  IMAD.IADD R2, R4, 0x1, R6 ;  /* 0x0000000104027824 */ /* 0x000fe200078e0206 */
[----:B------:R-:W-:Y:S01]  /*1e80*/  IADD3 R6, R6, 0x80, RZ ;  /* 0x0000008006067810 */ /* 0x000fe20007ffe0ff */
[----:B------:R-:W-:-:S04]  /*1e90*/  IMAD.MOV.U32 R3, RZ, RZ, 0x4 ;  /* 0x00000004ff037424 */ /* 0x000fc800078e00ff */
[----:B------:R-:W-:-:S05]  /*1ea0*/  IMAD.WIDE.U32 R2, R2, R3, c[0x0][0x170] ;  /* 0x00005c0002027625 */ /* 0x000fca00078e0003 */
[----:B------:R0:W-:Y:S02]  /*1eb0*/  STG.E [R2.64], R16 ;  /* 0x0000001002007986 */ /* 0x0001e4000c101904 */
.L_x_45480:
[----:B------:R-:W-:-:S13]  /*1ec0*/  ISETP.GE.AND P0, PT, R6, R5, PT ;  /* 0x000000050600720c */ /* 0x000fda0003f06270 */
[----:B------:R-:W-:Y:S05]  /*1ed0*/  @P0 BRA `(.L_x_45482) ;  /* 0x000000d000000947 */ /* 0x000fea0003800000 */
[----:B0-----:R-:W-:Y:S01]  /*1ee0*/  IMAD.IADD R2, R4, 0x1, R6 ;  /* 0x0000000104027824 */ /* 0x001fe200078e0206 */
[----:B------:R-:W-:Y:S01]  /*1ef0*/  IADD3 R6, R6, 0x80, RZ ;  /* 0x0000008006067810 */ /* 0x000fe20007ffe0ff */
[----:B------:R-:W-:-:S04]  /*1f00*/  IMAD.MOV.U32 R3, RZ, RZ, 0x4 ;  /* 0x00000004ff037424 */ /* 0x000fc800078e00ff */
[----:B------:R-:W-:-:S05]  /*1f10*/  IMAD.WIDE.U32 R2, R2, R3, c[0x0][0x170] ;  /* 0x00005c0002027625 */ /* 0x000fca00078e0003 */
[----:B------:R0:W-:Y:S02]  /*1f20*/  STG.E [R2.64], R10 ;  /* 0x0000000a02007986 */ /* 0x0001e4000c101904 */
.L_x_45481:
        /* <DEDUP_REMOVED lines=8> */
.L_x_45482:
[----:B------:R-:W-:Y:S05]  /*1fb0*/  BSYNC B1 ;  /* 0x0000000000017941 */ /* 0x000fea0003800000 */
.L_x_45478:
[----:B------:R-:W-:-:S13]  /*1fc0*/  ISETP.GE.AND P0, PT, R6, R5, PT ;  /* 0x000000050600720c */ /* 0x000fda0003f06270 */
[----:B0-----:R-:W-:Y:S01]  /*1fd0*/  @!P0 IMAD.IADD R2, R4, 0x1, R6 ;  /* 0x0000000104028824 */ /* 0x001fe200078e0206 */
[----:B------:R-:W-:Y:S01]  /*1fe0*/  @!P0 IADD3 R6, R6, 0x80, RZ ;  /* 0x0000008006068810 */ /* 0x000fe20007ffe0ff */
[----:B------:R-:W-:-:S04]  /*1ff0*/  @!P0 IMAD.MOV.U32 R3, RZ, RZ, 0x4 ;  /* 0x00000004ff038424 */ /* 0x000fc800078e00ff */
[----:B------:R-:W-:-:S05]  /*2000*/  @!P0 IMAD.WIDE.U32 R2, R2, R3, c[0x0][0x170] ;  /* 0x00005c0002028625 */ /* 0x000fca00078e0003 */
[----:B------:R0:W-:Y:S02]  /*2010*/  @!P0 STG.E [R2.64], R12 ;  /* 0x0000000c02008986 */ /* 0x0001e4000c101904 */
.L_x_45483:
[----:B------:R-:W-:Y:S05]  /*2020*/  BSYNC B0 ;  /* 0x0000000000007941 */ /* 0x000fea0003800000 */
.L_x_45477:
        /* <DEDUP_REMOVED lines=8> */
.L_x_45484:
        /* <DEDUP_REMOVED lines=13> */
.L_x_50843:


//--------------------- .text._ZN2at6native29vectorized_elementwise_kernelILi4ENS0_13BUnaryFunctorIiiiZZZNS0_21remainder_kernel_cudaERNS_18TensorIteratorBaseEENKUlvE_clEvENKUlvE1_clEvEUliiE_EESt5arrayIPcLm2EEEEviT0_T1_ --------------------------
	.section	.text._ZN2at6native29vectorized_elementwise_kernelILi4ENS0_13BUnaryFunctorIiiiZZZNS0_21remainder_kernel_cudaERNS_18TensorIteratorBaseEENKUlvE_clEvENKUlvE1_clEvEUliiE_EESt5arrayIPcLm2EEEEviT0_T1_,"ax",@progbits
	.sectioninfo	@"SHI_REGISTERS=32"
	.align	128
        .global         _ZN2at6native29vectorized_elementwise_kernelILi4ENS0_13BUnaryFunctorIiiiZZZNS0_21remainder_kernel_cudaERNS_18TensorIteratorBaseEENKUlvE_clEvENKUlvE1_clEvEUliiE_EESt5arrayIPcLm2EEEEviT0_T1_
        .type           _ZN2at6native29vectorized_elementwise_kernelILi4ENS0_13BUnaryFunctorIiiiZZZNS0_21remainder_kernel_cudaERNS_18TensorIteratorBaseEENKUlvE_clEvENKUlvE1_clEvEUliiE_EESt5arrayIPcLm2EEEEviT0_T1_,@function
        .size           _ZN2at6native29vectorized_elementwise_kernelILi4ENS0_13BUnaryFunctorIiiiZZZNS0_21remainder_kernel_cudaERNS_18TensorIteratorBaseEENKUlvE_clEvENKUlvE1_clEvEUliiE_EESt5arrayIPcLm2EEEEviT0_T1_,(.L_x_50844 - _ZN2at6native29vectorized_elementwise_kernelILi4ENS0_13BUnaryFunctorIiiiZZZNS0_21remainder_kernel_cudaERNS_18TensorIteratorBaseEENKUlvE_clEvENKUlvE1_clEvEUliiE_EESt5arrayIPcLm2EEEEviT0_T1_)
        .other          _ZN2at6native29vectorized_elementwise_kernelILi4ENS0_13BUnaryFunctorIiiiZZZNS0_21remainder_kernel_cudaERNS_18TensorIteratorBaseEENKUlvE_clEvENKUlvE1_clEvEUliiE_EESt5arrayIPcLm2EEEEviT0_T1_,@"STO_CUDA_ENTRY STV_DEFAULT"
_ZN2at6native29vectorized_elementwise_kernelILi4ENS0_13BUnaryFunctorIiiiZZZNS0_21remainder_kernel_cudaERNS_18TensorIteratorBaseEENKUlvE_clEvENKUlvE1_clEvEUliiE_EESt5arrayIPcLm2EEEEviT0_T1_:
.text._ZN2at6native29vectorized_elementwise_kernelILi4ENS0_13BUnaryFunctorIiiiZZZNS0_21remainder_kernel_cudaERNS_18TensorIteratorBaseEENKUlvE_clEvENKUlvE1_clEvEUliiE_EESt5arrayIPcLm2EEEEviT0_T1_:
        /* <DEDUP_REMOVED lines=22> */
[----:B--2---:R-:W-:Y:S02]  /*0160*/  IABS R21, R12 ;  /* 0x0000000c00157213 */ /* 0x004fe40000000000 */
[----:B------:R-:W-:Y:S02]  /*0170*/  IABS R23, R13 ;  /* 0x0000000d00177213 */ /* 0x000fe40000000000 */
[----:B------:R-:W-:Y:S01]  /*0180*/  IABS R17, R14 ;  /* 0x0000000e00117213 */ /* 0x000fe20000000000 */
[C---:B------:R-:W-:Y:S01]  /*0190*/  IMAD.HI.U32 R5, R2.reuse, R21, RZ ;  /* 0x0000001502057227 */ /* 0x040fe200078e00ff */
[----:B---3--:R-:W-:Y:S02]  /*01a0*/  IABS R19, R11 ;  /* 0x0000000b00137213 */ /* 0x008fe40000000000 */
[----:B------:R-:W-:Y:S01]  /*01b0*/  IABS R25, R9 ;  /* 0x0000000900197213 */ /* 0x000fe20000000000 */
[----:B------:R-:W-:Y:S01]  /*01c0*/  IMAD.HI.U32 R6, R2, R23, RZ ;  /* 0x0000001702067227 */ /* 0x000fe200078e00ff */
[----:B------:R-:W-:-:S03]  /*01d0*/  IABS R29, R10 ;  /* 0x0000000a001d7213 */ /* 0x000fc60000000000 */
[----:B------:R-:W-:Y:S02]  /*01e0*/  IMAD.MOV R5, RZ, RZ, -R5 ;  /* 0x000000ffff057224 */ /* 0x000fe400078e0a05 */
[----:B------:R-:W-:-:S04]  /*01f0*/  IMAD.HI.U32 R7, R2, R17, RZ ;  /* 0x0000001102077227 */ /* 0x000fc800078e00ff */
[----:B------:R-:W-:Y:S02]  /*0200*/  IMAD.MOV R6, RZ, RZ, -R6 ;  /* 0x000000ffff067224 */ /* 0x000fe400078e0a06 */
[C---:B------:R-:W-:Y:S01]  /*0210*/  IMAD R21, R0.reuse, R5, R21 ;  /* 0x0000000500157224 */ /* 0x040fe200078e0215 */
[----:B------:R-:W-:Y:S01]  /*0220*/  IABS R5, R15 ;  /* 0x0000000f00057213 */ /* 0x000fe20000000000 */
[----:B------:R-:W-:Y:S02]  /*0230*/  IMAD.MOV R7, RZ, RZ, -R7 ;  /* 0x000000ffff077224 */ /* 0x000fe400078e0a07 */
[C---:B------:R-:W-:Y:S01]  /*0240*/  IMAD R23, R0.reuse, R6, R23 ;  /* 0x0000000600177224 */ /* 0x040fe200078e0217 */
[----:B------:R-:W-:Y:S01]  /*0250*/  IABS R6, R8 ;  /* 0x0000000800067213 */ /* 0x000fe20000000000 */
[C---:B------:R-:W-:Y:S01]  /*0260*/  IMAD R17, R0.reuse, R7, R17 ;  /* 0x0000000700117224 */ /* 0x040fe200078e0211 */
[C---:B------:R-:W-:Y:S01]  /*0270*/  ISETP.GT.U32.AND P0, PT, R0.reuse, R21, PT ;  /* 0x000000150000720c */ /* 0x040fe20003f04070 */
[----:B------:R-:W-:Y:S01]  /*0280*/  IMAD.MOV.U32 R7, RZ, RZ, R5 ;  /* 0x000000ffff077224 */ /* 0x000fe200078e0005 */
[C---:B------:R-:W-:Y:S01]  /*0290*/  ISETP.GT.U32.AND P1, PT, R0.reuse, R23, PT ;  /* 0x000000170000720c */ /* 0x040fe20003f24070 */
[----:B------:R-:W-:Y:S01]  /*02a0*/  IMAD.MOV.U32 R5, RZ, RZ, R6 ;  /* 0x000000ffff057224 */ /* 0x000fe200078e0006 */
[----:B------:R-:W-:Y:S01]  /*02b0*/  ISETP.GT.U32.AND P2, PT, R0, R17, PT ;  /* 0x000000110000720c */ /* 0x000fe20003f44070 */
[----:B------:R-:W-:-:S04]  /*02c0*/  IMAD.HI.U32 R6, R2, R7, RZ ;  /* 0x0000000702067227 */ /* 0x000fc800078e00ff */
[----:B------:R-:W-:Y:S02]  /*02d0*/  IMAD.MOV R6, RZ, RZ, -R6 ;  /* 0x000000ffff067224 */ /* 0x000fe400078e0a06 */
[----:B------:R-:W-:-:S04]  /*02e0*/  IMAD.HI.U32 R16, R2, R5, RZ ;  /* 0x0000000502107227 */ /* 0x000fc800078e00ff */
[----:B------:R-:W-:Y:S02]  /*02f0*/  IMAD R7, R0, R6, R7 ;  /* 0x0000000600077224 */ /* 0x000fe400078e0207 */
[--C-:B------:R-:W-:Y:S02]  /*0300*/  @!P0 IMAD.IADD R21, R21, 0x1, -R0.reuse ;  /* 0x0000000115158824 */ /* 0x100fe400078e0a00 */
[----:B------:R-:W-:Y:S01]  /*0310*/  IMAD.HI.U32 R18, R2, R19, RZ ;  /* 0x0000001302127227 */ /* 0x000fe200078e00ff */
[C---:B------:R-:W-:Y:S02]  /*0320*/  ISETP.GT.U32.AND P3, PT, R0.reuse, R7, PT ;  /* 0x000000070000720c */ /* 0x040fe40003f64070 */
[----:B------:R-:W-:Y:S01]  /*0330*/  ISETP.GT.U32.AND P6, PT, R0, R21, PT ;  /* 0x000000150000720c */ /* 0x000fe20003fc4070 */
[----:B------:R-:W-:Y:S02]  /*0340*/  @!P1 IMAD.IADD R23, R23, 0x1, -R0 ;  /* 0x0000000117179824 */ /* 0x000fe400078e0a00 */
[----:B------:R-:W-:-:S02]  /*0350*/  IMAD.MOV R16, RZ, RZ, -R16 ;  /* 0x000000ffff107224 */ /* 0x000fc400078e0a10 */
[----:B------:R-:W-:Y:S01]  /*0360*/  IMAD.HI.U32 R6, R2, R25, RZ ;  /* 0x0000001902067227 */ /* 0x000fe200078e00ff */
[----:B------:R-:W-:-:S03]  /*0370*/  ISETP.GT.U32.AND P0, PT, R0, R23, PT ;  /* 0x000000170000720c */ /* 0x000fc60003f04070 */
[----:B------:R-:W-:Y:S02]  /*0380*/  @!P2 IMAD.IADD R17, R17, 0x1, -R0 ;  /* 0x000000011111a824 */ /* 0x000fe400078e0a00 */
[----:B------:R-:W-:-:S03]  /*0390*/  IMAD.HI.U32 R2, R2, R29, RZ ;  /* 0x0000001d02027227 */ /* 0x000fc600078e00ff */
[C---:B------:R-:W-:Y:S01]  /*03a0*/  ISETP.GT.U32.AND P2, PT, R0.reuse, R17, PT ;  /* 0x000000110000720c */ /* 0x040fe20003f44070 */
[----:B------:R-:W-:Y:S02]  /*03b0*/  IMAD.MOV R18, RZ, RZ, -R18 ;  /* 0x000000ffff127224 */ /* 0x000fe400078e0a12 */
[C---:B------:R-:W-:Y:S02]  /*03c0*/  IMAD R5, R0.reuse, R16, R5 ;  /* 0x0000001000057224 */ /* 0x040fe400078e0205 */
[----:B------:R-:W-:Y:S02]  /*03d0*/  IMAD.MOV R16, RZ, RZ, -R2 ;  /* 0x000000ffff107224 */ /* 0x000fe400078e0a02 */
[C---:B------:R-:W-:Y:S01]  /*03e0*/  IMAD R19, R0.reuse, R18, R19 ;  /* 0x0000001200137224 */ /* 0x040fe200078e0213 */
[C---:B------:R-:W-:Y:S01]  /*03f0*/  ISETP.GT.U32.AND P5, PT, R0.reuse, R5, PT ;  /* 0x000000050000720c */ /* 0x040fe20003fa4070 */
[----:B------:R-:W-:Y:S02]  /*0400*/  IMAD.MOV R6, RZ, RZ, -R6 ;  /* 0x000000ffff067224 */ /* 0x000fe400078e0a06 */
[C---:B------:R-:W-:Y:S01]  /*0410*/  IMAD R29, R0.reuse, R16, R29 ;  /* 0x00000010001d7224 */ /* 0x040fe200078e021d */
[C---:B------:R-:W-:Y:S01]  /*0420*/  ISETP.GT.U32.AND P4, PT, R0.reuse, R19, PT ;  /* 0x000000130000720c */ /* 0x040fe20003f84070 */
[----:B------:R-:W-:-:S02]  /*0430*/  IMAD R25, R0, R6, R25 ;  /* 0x0000000600197224 */ /* 0x000fc400078e0219 */
[--C-:B------:R-:W-:Y:S01]  /*0440*/  @!P3 IMAD.IADD R7, R7, 0x1, -R0.reuse ;  /* 0x000000010707b824 */ /* 0x100fe200078e0a00 */
[C---:B------:R-:W-:Y:S01]  /*0450*/  ISETP.GT.U32.AND P3, PT, R0.reuse, R29, PT ;  /* 0x0000001d0000720c */ /* 0x040fe20003f64070 */
[--C-:B------:R-:W-:Y:S01]  /*0460*/  @!P6 IMAD.IADD R21, R21, 0x1, -R0.reuse ;  /* 0x000000011515e824 */ /* 0x100fe200078e0a00 */
[C---:B------:R-:W-:Y:S01]  /*0470*/  ISETP.GT.U32.AND P1, PT, R0.reuse, R25, PT ;  /* 0x000000190000720c */ /* 0x040fe20003f24070 */
[--C-:B------:R-:W-:Y:S01]  /*0480*/  @!P0 IMAD.IADD R23, R23, 0x1, -R0.reuse ;  /* 0x0000000117178824 */ /* 0x100fe200078e0a00 */
[----:B------:R-:W-:Y:S01]  /*0490*/  ISETP.GT.U32.AND P6, PT, R0, R7, PT ;  /* 0x000000070000720c */ /* 0x000fe20003fc4070 */
[--C-:B------:R-:W-:Y:S01]  /*04a0*/  @!P2 IMAD.IADD R17, R17, 0x1, -R0.reuse ;  /* 0x000000011111a824 */ /* 0x100fe200078e0a00 */
[----:B------:R-:W-:Y:S01]  /*04b0*/  ISETP.GE.AND P0, PT, R12, RZ, PT ;  /* 0x000000ff0c00720c */ /* 0x000fe20003f06270 */
[--C-:B------:R-:W-:Y:S01]  /*04c0*/  @!P5 IMAD.IADD R5, R5, 0x1, -R0.reuse ;  /* 0x000000010505d824 */ /* 0x100fe200078e0a00 */
[----:B------:R-:W-:Y:S01]  /*04d0*/  ISETP.GE.AND P2, PT, R13, RZ, PT ;  /* 0x000000ff0d00720c */ /* 0x000fe20003f46270 */
[----:B------:R-:W-:Y:S01]  /*04e0*/  @!P4 IMAD.IADD R19, R19, 0x1, -R0 ;  /* 0x000000011313c824 */ /* 0x000fe200078e0a00 */
[----:B------:R-:W-:Y:S01]  /*04f0*/  ISETP.GE.AND P4, PT, R14, RZ, PT ;  /* 0x000000ff0e00720c */ /* 0x000fe20003f86270 */
[----:B------:R-:W-:Y:S01]  /*0500*/  IMAD.WIDE.U32 R2, R4, R3, c[0x0][0x170] ;  /* 0x00005c0004027625 */ /* 0x000fe200078e0003 */
[----:B------:R-:W-:-:S02]  /*0510*/  ISETP.GE.AND P5, PT, R15, RZ, PT ;  /* 0x000000ff0f00720c */ /* 0x000fc40003fa6270 */
[----:B------:R-:W-:Y:S01]  /*0520*/  LOP3.LUT R4, RZ, c[0x0][0x168], RZ, 0x33, !PT ;  /* 0x00005a00ff047a12 */ /* 0x000fe200078e33ff */
[--C-:B------:R-:W-:Y:S01]  /*0530*/  @!P3 IMAD.IADD R29, R29, 0x1, -R0.reuse ;  /* 0x000000011d1db824 */ /* 0x100fe200078e0a00 */
[----:B------:R-:W-:Y:S01]  /*0540*/  @!P1 IADD3 R25, R25, -R0, RZ ;  /* 0x8000000019199210 */ /* 0x000fe20007ffe0ff */
[----:B------:R-:W-:Y:S01]  /*0550*/  @!P6 IMAD.IADD R7, R7, 0x1, -R0 ;  /* 0x000000010707e824 */ /* 0x000fe200078e0a00 */
[C---:B------:R-:W-:Y:S01]  /*0560*/  ISETP.GT.U32.AND P6, PT, R0.reuse, R19, PT ;  /* 0x000000130000720c */ /* 0x040fe20003fc4070 */
[----:B------:R-:W-:Y:S01]  /*0570*/  @!P0 IMAD.MOV R21, RZ, RZ, -R21 ;  /* 0x000000ffff158224 */ /* 0x000fe200078e0a15 */
[C---:B------:R-:W-:Y:S01]  /*0580*/  ISETP.GT.U32.AND P0, PT, R0.reuse, R5, PT ;  /* 0x000000050000720c */ /* 0x040fe20003f04070 */
[----:B------:R-:W-:Y:S01]  /*0590*/  @!P2 IMAD.MOV R23, RZ, RZ, -R23 ;  /* 0x000000ffff17a224 */ /* 0x000fe200078e0a17 */
[C---:B------:R-:W-:Y:S01]  /*05a0*/  ISETP.GT.U32.AND P3, PT, R0.reuse, R29, PT ;  /* 0x0000001d0000720c */ /* 0x040fe20003f64070 */
[----:B------:R-:W-:Y:S01]  /*05b0*/  @!P4 IMAD.MOV R17, RZ, RZ, -R17 ;  /* 0x000000ffff11c224 */ /* 0x000fe200078e0a11 */
[----:B------:R-:W-:Y:S01]  /*05c0*/  ISETP.GT.U32.AND P2, PT, R0, R25, PT ;  /* 0x000000190000720c */ /* 0x000fe20003f44070 */
[----:B------:R-:W-:Y:S01]  /*05d0*/  @!P5 IMAD.MOV R7, RZ, RZ, -R7 ;  /* 0x000000ffff07d224 */ /* 0x000fe200078e0a07 */
[----:B------:R-:W-:Y:S01]  /*05e0*/  ISETP.NE.AND P1, PT, RZ, c[0x0][0x168], PT ;  /* 0x00005a00ff007a0c */ /* 0x000fe20003f25270 */
[----:B------:R-:W-:-:S03]  /*05f0*/  IMAD.WIDE R2, R27, 0x10, R2 ;  /* 0x000000101b027825 */ /* 0x000fc600078e0202 */
[----:B------:R-:W-:Y:S01]  /*0600*/  SEL R12, R4, R21, !P1 ;  /* 0x00000015040c7207 */ /* 0x000fe20004800000 */
[--C-:B------:R-:W-:Y:S01]  /*0610*/  @!P6 IMAD.IADD R19, R19, 0x1, -R0.reuse ;  /* 0x000000011313e824 */ /* 0x100fe200078e0a00 */
[----:B------:R-:W-:Y:S01]  /*0620*/  ISETP.GE.AND P6, PT, R8, RZ, PT ;  /* 0x000000ff0800720c */ /* 0x000fe20003fc6270 */
[--C-:B------:R-:W-:Y:S01]  /*0630*/  @!P0 IMAD.IADD R5, R5, 0x1, -R0.reuse ;  /* 0x0000000105058824 */ /* 0x100fe200078e0a00 */
[----:B------:R-:W-:Y:S01]  /*0640*/  ISETP.GE.AND P0, PT, R9, RZ, PT ;  /* 0x000000ff0900720c */ /* 0x000fe20003f06270 */
[--C-:B------:R-:W-:Y:S01]  /*0650*/  @!P3 IMAD.IADD R29, R29, 0x1, -R0.reuse ;  /* 0x000000011d1db824 */ /* 0x100fe200078e0a00 */
[----:B------:R-:W-:Y:S01]  /*0660*/  ISETP.GE.AND P3, PT, R11, RZ, PT ;  /* 0x000000ff0b00720c */ /* 0x000fe20003f66270 */
[----:B------:R-:W-:Y:S01]  /*0670*/  @!P2 IMAD.IADD R25, R25, 0x1, -R0 ;  /* 0x000000011919a824 */ /* 0x000fe200078e0a00 */
[----:B------:R-:W-:Y:S02]  /*0680*/  ISETP.GE.AND P2, PT, R10, RZ, PT ;  /* 0x000000ff0a00720c */ /* 0x000fe40003f46270 */
[----:B------:R-:W-:-:S02]  /*0690*/  SEL R0, R4, R17, !P1 ;  /* 0x0000001104007207 */ /* 0x000fc40004800000 */
[C---:B------:R-:W-:Y:S02]  /*06a0*/  SEL R7, R4.reuse, R7, !P1 ;  /* 0x0000000704077207 */ /* 0x040fe40004800000 */
[----:B------:R-:W-:Y:S01]  /*06b0*/  SEL R6, R4, R23, !P1 ;  /* 0x0000001704067207 */ /* 0x000fe20004800000 */
[----:B------:R-:W-:Y:S01]  /*06c0*/  @!P6 IMAD.MOV R5, RZ, RZ, -R5 ;  /* 0x000000ffff05e224 */ /* 0x000fe200078e0a05 */
[----:B------:R-:W-:Y:S01]  /*06d0*/  LOP3.LUT R8, R0, c[0x0][0x168], RZ, 0x3c, !PT ;  /* 0x00005a0000087a12 */ /* 0x000fe200078e3cff */
[----:B------:R-:W-:Y:S01]  /*06e0*/  @!P0 IMAD.MOV R25, RZ, RZ, -R25 ;  /* 0x000000ffff198224 */ /* 0x000fe200078e0a19 */
[----:B------:R-:W-:Y:S01]  /*06f0*/  LOP3.LUT R13, R12, c[0x0][0x168], RZ, 0x3c, !PT ;  /* 0x00005a000c0d7a12 */ /* 0x000fe200078e3cff */
[----:B------:R-:W-:Y:S01]  /*0700*/  @!P3 IMAD.MOV R19, RZ, RZ, -R19 ;  /* 0x000000ffff13b224 */ /* 0x000fe200078e0a13 */
[----:B------:R-:W-:Y:S01]  /*0710*/  LOP3.LUT R9, R7, c[0x0][0x168], RZ, 0x3c, !PT ;  /* 0x00005a0007097a12 */ /* 0x000fe200078e3cff */
[----:B------:R-:W-:Y:S01]  /*0720*/  @!P2 IMAD.MOV R29, RZ, RZ, -R29 ;  /* 0x000000ffff1da224 */ /* 0x000fe200078e0a1d */
[----:B------:R-:W-:-:S02]  /*0730*/  LOP3.LUT R14, R6, c[0x0][0x168], RZ, 0x3c, !PT ;  /* 0x00005a00060e7a12 */ /* 0x000fc400078e3cff */
[----:B------:R-:W-:Y:S02]  /*0740*/  ISETP.GT.AND P6, PT, R8, -0x1, PT ;  /* 0xffffffff0800780c */ /* 0x000fe40003fc4270 */
[C---:B------:R-:W-:Y:S02]  /*0750*/  SEL R8, R4.reuse, R5, !P1 ;  /* 0x0000000504087207 */ /* 0x040fe40004800000 */
[----:B------:R-:W-:Y:S02]  /*0760*/  ISETP.GT.AND P4, PT, R13, -0x1, PT ;  /* 0xffffffff0d00780c */ /* 0x000fe40003f84270 */
[----:B------:R-:W-:Y:S02]  /*0770*/  ISETP.GT.AND P0, PT, R9, -0x1, PT ;  /* 0xffffffff0900780c */ /* 0x000fe40003f04270 */
[C---:B------:R-:W-:Y:S02]  /*0780*/  SEL R9, R4.reuse, R25, !P1 ;  /* 0x0000001904097207 */ /* 0x040fe40004800000 */
[----:B------:R-:W-:-:S02]  /*0790*/  SEL R11, R4, R19, !P1 ;  /* 0x00000013040b7207 */ /* 0x000fc40004800000 */
[----:B------:R-:W-:Y:S02]  /*07a0*/  ISETP.GT.AND P5, PT, R14, -0x1, PT ;  /* 0xffffffff0e00780c */ /* 0x000fe40003fa4270 */
[----:B------:R-:W-:Y:S02]  /*07b0*/  SEL R10, R4, R29, !P1 ;  /* 0x0000001d040a7207 */ /* 0x000fe40004800000 */
[----:B------:R-:W-:Y:S02]  /*07c0*/  LOP3.LUT R5, R8, c[0x0][0x168], RZ, 0x3c, !PT ;  /* 0x00005a0008057a12 */ /* 0x000fe400078e3cff */
[----:B------:R-:W-:Y:S02]  /*07d0*/  ISETP.EQ.OR P4, PT, R12, RZ, P4 ;  /* 0x000000ff0c00720c */ /* 0x000fe40002782670 */
[----:B------:R-:W-:Y:S02]  /*07e0*/  LOP3.LUT R13, R9, c[0x0][0x168], RZ, 0x3c, !PT ;  /* 0x00005a00090d7a12 */ /* 0x000fe400078e3cff */
[----:B------:R-:W-:-:S02]  /*07f0*/  LOP3.LUT R4, R11, c[0x0][0x168], RZ, 0x3c, !PT ;  /* 0x00005a000b047a12 */ /* 0x000fc400078e3cff */
[----:B------:R-:W-:Y:S02]  /*0800*/  LOP3.LUT R14, R10, c[0x0][0x168], RZ, 0x3c, !PT ;  /* 0x00005a000a0e7a12 */ /* 0x000fe400078e3cff */
[----:B------:R-:W-:Y:S02]  /*0810*/  ISETP.EQ.OR P5, PT, R6, RZ, P5 ;  /* 0x000000ff0600720c */ /* 0x000fe40002fa2670 */
[----:B------:R-:W-:Y:S02]  /*0820*/  ISETP.GT.AND P1, PT, R5, -0x1, PT ;  /* 0xffffffff0500780c */ /* 0x000fe40003f24270 */
[----:B------:R-:W-:Y:S02]  /*0830*/  ISETP.EQ.OR P6, PT, R0, RZ, P6 ;  /* 0x000000ff0000720c */ /* 0x000fe400037c2670 */
[----:B------:R-:W-:Y:S02]  /*0840*/  SEL R5, RZ, c[0x0][0x168], P4 ;  /* 0x00005a00ff057a07 */ /* 0x000fe40002000000 */
[----:B------:R-:W-:-:S02]  /*0850*/  ISETP.GT.AND P2, PT, R13, -0x1, PT ;  /* 0xffffffff0d00780c */ /* 0x000fc40003f44270 */
[----:B------:R-:W-:Y:S01]  /*0860*/  ISETP.GT.AND P4, PT, R4, -0x1, PT ;  /* 0xffffffff0400780c */ /* 0x000fe20003f84270 */
[----:B------:R-:W-:Y:S01]  /*0870*/  IMAD.IADD R4, R12, 0x1, R5 ;  /* 0x000000010c047824 */ /* 0x000fe200078e0205 */
[----:B------:R-:W-:Y:S02]  /*0880*/  ISETP.GT.AND P3, PT, R14, -0x1, PT ;  /* 0xffffffff0e00780c */ /* 0x000fe40003f64270 */
[----:B------:R-:W-:Y:S02]  /*0890*/  SEL R13, RZ, c[0x0][0x168], P5 ;  /* 0x00005a00ff0d7a07 */ /* 0x000fe40002800000 */
[----:B------:R-:W-:Y:S02]  /*08a0*/  SEL R15, RZ, c[0x0][0x168], P6 ;  /* 0x00005a00ff0f7a07 */ /* 0x000fe40003000000 */
[----:B------:R-:W-:Y:S01]  /*08b0*/  ISETP.EQ.OR P0, PT, R7, RZ, P0 ;  /* 0x000000ff0700720c */ /* 0x000fe20000702670 */
[----:B------:R-:W-:Y:S01]  /*08c0*/  IMAD.IADD R5, R6, 0x1, R13 ;  /* 0x0000000106057824 */ /* 0x000fe200078e020d */
[----:B------:R-:W-:Y:S01]  /*08d0*/  ISETP.EQ.OR P1, PT, R8, RZ, P1 ;  /* 0x000000ff0800720c */ /* 0x000fe20000f22670 */
[----:B------:R-:W-:Y:S01]  /*08e0*/  IMAD.IADD R6, R0, 0x1, R15 ;  /* 0x0000000100067824 */ /* 0x000fe200078e020f */
[----:B------:R-:W-:-:S02]  /*08f0*/  ISETP.EQ.OR P2, PT, R9, RZ, P2 ;  /* 0x000000ff0900720c */ /* 0x000fc40001742670 */
[----:B------:R-:W-:Y:S02]  /*0900*/  ISETP.EQ.OR P4, PT, R11, RZ, P4 ;  /* 0x000000ff0b00720c */ /* 0x000fe40002782670 */
[----:B------:R-:W-:Y:S02]  /*0910*/  ISETP.EQ.OR P3, PT, R10, RZ, P3 ;  /* 0x000000ff0a00720c */ /* 0x000fe40001f62670 */
[----:B------:R-:W-:Y:S02]  /*0920*/  SEL R14, RZ, c[0x0][0x168], P0 ;  /* 0x00005a00ff0e7a07 */ /* 0x000fe40000000000 */
[----:B------:R-:W-:Y:S02]  /*0930*/  SEL R13, RZ, c[0x0][0x168], P1 ;  /* 0x00005a00ff0d7a07 */ /* 0x000fe40000800000 */
[----:B------:R-:W-:Y:S01]  /*0940*/  SEL R12, RZ, c[0x0][0x168], P2 ;  /* 0x00005a00ff0c7a07 */ /* 0x000fe20001000000 */
[----:B------:R-:W-:Y:S01]  /*0950*/  IMAD.IADD R7, R7, 0x1, R14 ;  /* 0x0000000107077824 */ /* 0x000fe200078e020e */
[----:B------:R-:W-:Y:S01]  /*0960*/  SEL R0, RZ, c[0x0][0x168], P4 ;  /* 0x00005a00ff007a07 */ /* 0x000fe20002000000 */
[----:B------:R-:W-:Y:S01]  /*0970*/  IMAD.IADD R8, R8, 0x1, R13 ;  /* 0x0000000108087824 */ /* 0x000fe200078e020d */
[----:B------:R-:W-:Y:S01]  /*0980*/  SEL R15, RZ, c[0x0][0x168], P3 ;  /* 0x00005a00ff0f7a07 */ /* 0x000fe20001800000 */
[----:B------:R-:W-:Y:S01]  /*0990*/  IMAD.IADD R9, R9, 0x1, R12 ;  /* 0x0000000109097824 */ /* 0x000fe200078e020c */
[----:B------:R-:W-:Y:S01]  /*09a0*/  STG.E.128 [R2.64], R4 ;  /* 0x0000000402007986 */ /* 0x000fe2000c101d04 */
[----:B------:R-:W-:Y:S01]  /*09b0*/  IMAD.IADD R11, R11, 0x1, R0 ;  /* 0x000000010b0b7824 */ /* 0x000fe200078e0200 */
[----:B------:R-:W-:-:S05]  /*09c0*/  IADD3 R10, R10, R15, RZ ;  /* 0x0000000f0a0a7210 */ /* 0x000fca0007ffe0ff */
[----:B------:R-:W-:Y:S01]  /*09d0*/  STG.E.128 [R2.64+0x800], R8 ;  /* 0x0008000802007986 */ /* 0x000fe2000c101d04 */
[----:B------:R-:W-:Y:S05]  /*09e0*/  EXIT ;  /* 0x000000000000794d */ /* 0x000fea0003800000 */
.L_x_45485:
        /* <DEDUP_REMOVED lines=90> */
.L_x_45487:
[----:B0-----:R-:W-:Y:S05]  /*0f90*/  BSYNC B0 ;  /* 0x0000000000007941 */ /* 0x001fea0003800000 */
.L_x_45486:
        /* <DEDUP_REMOVED lines=30> */
.L_x_45489:
[----:B------:R-:W-:Y:S05]  /*1180*/  BSYNC B0 ;  /* 0x0000000000007941 */ /* 0x000fea0003800000 */
.L_x_45488:
        /* <DEDUP_REMOVED lines=30> */
.L_x_45491:
[----:B------:R-:W-:Y:S05]  /*1370*/  BSYNC B0 ;  /* 0x0000000000007941 */ /* 0x000fea0003800000 */
.L_x_45490:
        /* <DEDUP_REMOVED lines=30> */
.L_x_45493:
[----:B------:R-:W-:Y:S05]  /*1560*/  BSYNC B0 ;  /* 0x0000000000007941 */ /* 0x000fea0003800000 */
.L_x_45492:
        /* <DEDUP_REMOVED lines=32> */
.L_x_45495:
[----:B------:R-:W-:Y:S05]  /*1770*/  BSYNC B0 ;  /* 0x0000000000007941 */ /* 0x000fea0003800000 */
.L_x_45494:
        /* <DEDUP_REMOVED lines=28> */
.L_x_45497:
[----:B------:R-:W-:Y:S05]  /*1940*/  BSYNC B0 ;  /* 0x0000000000007941 */ /* 0x000fea0003800000 */
.L_x_45496:
        /* <DEDUP_REMOVED lines=28> */
.L_x_45499:
[----:B------:R-:W-:Y:S05]  /*1b10*/  BSYNC B0 ;  /* 0x0000000000007941 */ /* 0x000fea0003800000 */
.L_x_45498:
        /* <DEDUP_REMOVED lines=28> */
.L_x_45501:
[----:B------:R-:W-:Y:S05]  /*1ce0*/  BSYNC B0 ;  /* 0x0000000000007941 */ /* 0x000fea0003800000 */
.L_x_45500:
        /* <DEDUP_REMOVED lines=18> */
.L_x_45504:
[----:B0-----:R-:W-:-:S13]  /*1e10*/  ISETP.GE.AND P0, PT, R6, R5, PT ;  /* 0x000000050600720c */ /* 0x001fda0003f06270 */
[----:B------:R-:W-:Y:S05]  /*1e20*/  @P0 BRA `(.L_x_45506) ;  /* 0x000000c000000947 */ /* 0x000fea0003800000 */
[----:B------:R-:W-:Y:S01]  /*1e30*/  IMAD.IADD R2, R4, 0x1, R6 ;  /* 0x0000000104027824 */ /* 0x000fe200078e0206 */
[----:B------:R-:W-:Y:S01]  /*1e40*/  IADD3 R6, R6, 0x80, RZ ;  /* 0x0000008006067810 */ /* 0x000fe20007ffe0ff */
[----:B------:R-:W-:-:S04]  /*1e50*/  IMAD.MOV.U32 R3, RZ, RZ, 0x4 ;  /* 0x00000004ff037424 */ /* 0x000fc800078e00ff */
[----:B------:R-:W-:-:S05]  /*1e60*/  IMAD.WIDE.U32 R2, R2, R3, c[0x0][0x170] ;  /* 0x00005c0002027625 */ /* 0x000fca00078e0003 */
[----:B------:R0:W-:Y:S02]  /*1e70*/  STG.E [R2.64], R16 ;  /* 0x0000001002007986 */ /* 0x0001e4000c101904 */
.L_x_45505:
[----:B------:R-:W-:-:S13]  /*1e80*/  ISETP.GE.AND P0, PT, R6, R5, PT ;  /* 0x000000050600720c */ /* 0x000fda0003f06270 */
[----:B------:R-:W-:Y:S05]  /*1e90*/  @P0 BRA `(.L_x_45507) ;  /* 0x000000d000000947 */ /* 0x000fea0003800000 */
[----:B0-----:R-:W-:Y:S01]  /*1ea0*/  IMAD.IADD R2, R4, 0x1, R6 ;  /* 0x0000000104027824 */ /* 0x001fe200078e0206 */
[----:B------:R-:W-:Y:S01]  /*1eb0*/  IADD3 R6, R6, 0x80, RZ ;  /* 0x0000008006067810 */ /* 0x000fe20007ffe0ff */
[----:B------:R-:W-:-:S04]  /*1ec0*/  IMAD.MOV.U32 R3, RZ, RZ, 0x4 ;  /* 0x00000004ff037424 */ /* 0x000fc800078e00ff */
[----:B------:R-:W-:-:S05]  /*1ed0*/  IMAD.WIDE.U32 R2, R2, R3, c[0x0][0x170] ;  /* 0x00005c0002027625 */ /* 0x000fca00078e0003 */
[----:B------:R0:W-:Y:S02]  /*1ee0*/  STG.E [R2.64], R10 ;  /* 0x0000000a02007986 */ /* 0x0001e4000c101904 */
.L_x_45506:
        /* <DEDUP_REMOVED lines=8> */
.L_x_45507:
[----:B------:R-:W-:Y:S05]  /*1f70*/  BSYNC B1 ;  /* 0x0000000000017941 */ /* 0x000fea0003800000 */
.L_x_45503:
[----:B------:R-:W-:-:S13]  /*1f80*/  ISETP.GE.AND P0, PT, R6, R5, PT ;  /* 0x000000050600720c */ /* 0x000fda0003f06270 */
[----:B0-----:R-:W-:Y:S01]  /*1f90*/  @!P0 IMAD.IADD R2, R4, 0x1, R6 ;  /* 0x0000000104028824 */ /* 0x001fe200078e0206 */
[----:B------:R-:W-:Y:S01]  /*1fa0*/  @!P0 IADD3 R6, R6, 0x80, RZ ;  /* 0x0000008006068810 */ /* 0x000fe20007ffe0ff */
[----:B------:R-:W-:-:S04]  /*1fb0*/  @!P0 IMAD.MOV.U32 R3, RZ, RZ, 0x4 ;  /* 0x00000004ff038424 */ /* 0x000fc800078e00ff */
[----:B------:R-:W-:-:S05]  /*1fc0*/  @!P0 IMAD.WIDE.U32 R2, R2, R3, c[0x0][0x170] ;  /* 0x00005c0002028625 */ /* 0x000fca00078e0003 */
[----:B------:R0:W-:Y:S02]  /*1fd0*/  @!P0 STG.E [R2.64], R12 ;  /* 0x0000000c02008986 */ /* 0x0001e4000c101904 */
.L_x_45508:
[----:B------:R-:W-:Y:S05]  /*1fe0*/  BSYNC B0 ;  /* 0x0000000000007941 */ /* 0x000fea0003800000 */
.L_x_45502:
        /* <DEDUP_REMOVED lines=8> */
.L_x_45509:
        /* <DEDUP_REMOVED lines=9> */
.L_x_50844:


//--------------------- .text._ZN2at6native29vectorized_elementwise_kernelILi8ENS0_13BUnaryFunctorIiiiZZZNS0_21remainder_kernel_cudaERNS_18TensorIteratorBaseEENKUlvE_clEvENKUlvE1_clEvEUliiE_EESt5arrayIPcLm2EEEEviT0_T1_ --------------------------
	.section	.text._ZN2at6native29vectorized_elementwise_kernelILi8ENS0_13BUnaryFunctorIiiiZZZNS0_21remainder_kernel_cudaERNS_18TensorIteratorBaseEENKUlvE_clEvENKUlvE1_clEvEUliiE_EESt5arrayIPcLm2EEEEviT0_T1_,"ax",@progbits
	.sectioninfo	@"SHI_REGISTERS=4"
	.align	128
        .global         _ZN2at6native29vectorized_elementwise_kernelILi8ENS0_13BUnaryFunctorIiiiZZZNS0_21remainder_kernel_cudaERNS_18TensorIteratorBaseEENKUlvE_clEvENKUlvE1_clEvEUliiE_EESt5arrayIPcLm2EEEEviT0_T1_
        .type           _ZN2at6native29vectorized_elementwise_kernelILi8ENS0_13BUnaryFunctorIiiiZZZNS0_21remainder_kernel_cudaERNS_18TensorIteratorBaseEENKUlvE_clEvENKUlvE1_clEvEUliiE_EESt5arrayIPcLm2EEEEviT0_T1_,@function
        .size           _ZN2at6native29vectorized_elementwise_kernelILi8ENS0_13BUnaryFunctorIiiiZZZNS0_21remainder_kernel_cudaERNS_18TensorIteratorBaseEENKUlvE_clEvENKUlvE1_clEvEUliiE_EESt5arrayIPcLm2EEEEviT0_T1_,(.L_x_50845 - _ZN2at6native29vectorized_elementwise_kernelILi8ENS0_13BUnaryFunctorIiiiZZZNS0_21remainder_kernel_cudaERNS_18TensorIteratorBaseEENKUlvE_clEvENKUlvE1_clEvEUliiE_EESt5arrayIPcLm2EEEEviT0_T1_)
        .other          _ZN2at6native29vectorized_elementwise_kernelILi8ENS0_13BUnaryFunctorIiiiZZZNS0_21remainder_kernel_cudaERNS_18TensorIteratorBaseEENKUlvE_clEvENKUlvE1_clEvEUliiE_EESt5arrayIPcLm2EEEEviT0_T1_,@"STO_CUDA_ENTRY STV_DEFAULT"
_ZN2at6native29vectorized_elementwise_kernelILi8ENS0_13BUnaryFunctorIiiiZZZNS0_21remainder_kernel_cudaERNS_18TensorIteratorBaseEENKUlvE_clEvENKUlvE1_clEvEUliiE_EESt5arrayIPcLm2EEEEviT0_T1_:
.text._ZN2at6native29vectorized_elementwise_kernelILi8ENS0_13BUnaryFunctorIiiiZZZNS0_21remainder_kernel_cudaERNS_18TensorIteratorBaseEENKUlvE_clEvENKUlvE1_clEvEUliiE_EESt5arrayIPcLm2EEEEviT0_T1_:
[----:B------:R-:W-:Y:S02]  /*0000*/  MOV R1, c[0x0][0x28] ;  /* 0x00000a0000017a02 */ /* 0x000fe40000000f00 */
[----:B------:R-:W-:Y:S05]  /*0010*/  EXIT ;  /* 0x000000000000794d */ /* 0x000fea0003800000 */
.L_x_45510:
        /* <DEDUP_REMOVED lines=14> */
.L_x_50845:


//--------------------- .text._ZN2at6native18elementwise_kernelILi128ELi4EZNS0_15gpu_kernel_implINS0_13AUnaryFunctorIiiiZZZNS0_21remainder_kernel_cudaERNS_18TensorIteratorBaseEENKUlvE_clEvENKUlvE1_clEvEUliiE_EEEEvS5_RKT_EUliE_EEviT1_ --------------------------
	.section	.text._ZN2at6native18elementwise_kernelILi128ELi4EZNS0_15gpu_kernel_implINS0_13AUnaryFunctorIiiiZZZNS0_21remainder_kernel_cudaERNS_18TensorIteratorBaseEENKUlvE_clEvENKUlvE1_clEvEUliiE_EEEEvS5_RKT_EUliE_EEviT1_,"ax",@progbits
	.sectioninfo	@"SHI_REGISTERS=26"
	.align	128
        .global         _ZN2at6native18elementwise_kernelILi128ELi4EZNS0_15gpu_kernel_implINS0_13AUnaryFunctorIiiiZZZNS0_21remainder_kernel_cudaERNS_18TensorIteratorBaseEENKUlvE_clEvENKUlvE1_clEvEUliiE_EEEEvS5_RKT_EUliE_EEviT1_
        .type           _ZN2at6native18elementwise_kernelILi128ELi4EZNS0_15gpu_kernel_implINS0_13AUnaryFunctorIiiiZZZNS0_21remainder_kernel_cudaERNS_18TensorIteratorBaseEENKUlvE_clEvENKUlvE1_clEvEUliiE_EEEEvS5_RKT_EUliE_EEviT1_,@function
        .size           _ZN2at6native18elementwise_kernelILi128ELi4EZNS0_15gpu_kernel_implINS0_13AUnaryFunctorIiiiZZZNS0_21remainder_kernel_cudaERNS_18TensorIteratorBaseEENKUlvE_clEvENKUlvE1_clEvEUliiE_EEEEvS5_RKT_EUliE_EEviT1_,(.L_x_50846 - _ZN2at6native18elementwise_kernelILi128ELi4EZNS0_15gpu_kernel_implINS0_13AUnaryFunctorIiiiZZZNS0_21remainder_kernel_cudaERNS_18TensorIteratorBaseEENKUlvE_clEvENKUlvE1_clEvEUliiE_EEEEvS5_RKT_EUliE_EEviT1_)
        .other          _ZN2at6native18elementwise_kernelILi128ELi4EZNS0_15gpu_kernel_implINS0_13AUnaryFunctorIiiiZZZNS0_21remainder_kernel_cudaERNS_18TensorIteratorBaseEENKUlvE_clEvENKUlvE1_clEvEUliiE_EEEEvS5_RKT_EUliE_EEviT1_,@"STO_CUDA_ENTRY STV_DEFAULT"
_ZN2at6native18elementwise_kernelILi128ELi4EZNS0_15gpu_kernel_implINS0_13AUnaryFunctorIiiiZZZNS0_21remainder_kernel_cudaERNS_18TensorIteratorBaseEENKUlvE_clEvENKUlvE1_clEvEUliiE_EEEEvS5_RKT_EUliE_EEviT1_:
.text._ZN2at6native18elementwise_kernelILi128ELi4EZNS0_15gpu_kernel_implINS0_13AUnaryFunctorIiiiZZZNS0_21remainder_kernel_cudaERNS_18TensorIteratorBaseEENKUlvE_clEvENKUlvE1_clEvEUliiE_EEEEvS5_RKT_EUliE_EEviT1_:
        /* <DEDUP_REMOVED lines=237> */
.L_x_45513:
        /* <DEDUP_REMOVED lines=18> */
.L_x_45517:
[----:B------:R0:W5:Y:S01]  /*0ff0*/  LDG.E.U8 R19, [R2.64] ;  /* 0x0000002402137981 */ /* 0x000162000c1e1100 */
[----:B------:R-:W-:Y:S05]  /*1000*/  BRA `(.L_x_45519) ;  /* 0x00000d0000007947 */ /* 0x000fea0003800000 */
.L_x_45516:
        /* <DEDUP_REMOVED lines=8> */
.L_x_45521:
[----:B------:R0:W5:Y:S01]  /*1090*/  LDG.E R19, [R2.64] ;  /* 0x0000002402137981 */ /* 0x000162000c1e1900 */
[----:B------:R-:W-:Y:S05]  /*10a0*/  BRA `(.L_x_45519) ;  /* 0x00000c6000007947 */ /* 0x000fea0003800000 */
.L_x_45520:
[----:B------:R0:W5:Y:S01]  /*10b0*/  LDG.E.S16 R19, [R2.64] ;  /* 0x0000002402137981 */ /* 0x000162000c1e1700 */
[----:B------:R-:W-:Y:S05]  /*10c0*/  BRA `(.L_x_45519) ;  /* 0x00000c4000007947 */ /* 0x000fea0003800000 */
.L_x_45515:
        /* <DEDUP_REMOVED lines=9> */
.L_x_45523:
[----:B------:R-:W2:Y:S02]  /*1160*/  LDG.E.U16 R2, [R2.64] ;  /* 0x0000002402027981 */ /* 0x000ea4000c1e1500 */
[----:B--2---:R-:W-:-:S06]  /*1170*/  HADD2.F32 R19, -RZ, R2.H0_H0 ;  /* 0x20000002ff137230 */ /* 0x004fcc0000004100 */
[----:B------:R-:W0:Y:S01]  /*1180*/  F2I.FTZ.TRUNC.NTZ R19, R19 ;  /* 0x0000001300137305 */ /* 0x000e22000021f100 */
[----:B------:R-:W-:Y:S05]  /*1190*/  BRA `(.L_x_45519) ;  /* 0x00000b7000007947 */ /* 0x000fea0003800000 */
.L_x_45522:
        /* <DEDUP_REMOVED lines=9> */
.L_x_45525:
[----:B------:R-:W2:Y:S02]  /*1230*/  LDG.E.U16 R2, [R2.64] ;  /* 0x0000002402027981 */ /* 0x000ea4000c1e1500 */
[----:B--2---:R-:W-:-:S06]  /*1240*/  HADD2.F32 R19, -RZ, R2.H0_H0 ;  /* 0x20000002ff137230 */ /* 0x004fcc0000004100 */
[----:B------:R-:W0:Y:S01]  /*1250*/  F2I.FTZ.TRUNC.NTZ R19, R19 ;  /* 0x0000001300137305 */ /* 0x000e22000021f100 */
[----:B------:R-:W-:Y:S05]  /*1260*/  BRA `(.L_x_45519) ;  /* 0x00000aa000007947 */ /* 0x000fea0003800000 */
.L_x_45524:
[----:B------:R-:W2:Y:S02]  /*1270*/  LDG.E.64 R2, [R2.64] ;  /* 0x0000002402027981 */ /* 0x000ea4000c1e1b00 */
[----:B--2---:R0:W1:Y:S01]  /*1280*/  F2I.F64.TRUNC R19, R2 ;  /* 0x0000000200137311 */ /* 0x004062000030d100 */
[----:B------:R-:W-:Y:S05]  /*1290*/  BRA `(.L_x_45519) ;  /* 0x00000a7000007947 */ /* 0x000fea0003800000 */
.L_x_45514:
        /* <DEDUP_REMOVED lines=12> */
.L_x_45528:
[----:B------:R-:W2:Y:S02]  /*1360*/  LDG.E.64 R2, [R2.64] ;  /* 0x0000002402027981 */ /* 0x000ea4000c1e1b00 */
[----:B--2---:R0:W1:Y:S01]  /*1370*/  F2I.F64.TRUNC R19, R2 ;  /* 0x0000000200137311 */ /* 0x004062000030d100 */
[----:B------:R-:W-:Y:S05]  /*1380*/  BRA `(.L_x_45519) ;  /* 0x0000098000007947 */ /* 0x000fea0003800000 */
.L_x_45527:
        /* <DEDUP_REMOVED lines=27> */
.L_x_45530:
        /* <DEDUP_REMOVED lines=14> */
.L_x_45529:
[----:B------:R-:W2:Y:S02]  /*1620*/  LDG.E.U16 R19, [R2.64] ;  /* 0x0000002402137981 */ /* 0x000ea4000c1e1500 */
[----:B--2---:R-:W-:-:S06]  /*1630*/  PRMT R19, RZ, 0x5410, R19 ;  /* 0x00005410ff137816 */ /* 0x004fcc0000000013 */
[----:B------:R-:W0:Y:S01]  /*1640*/  F2I.FTZ.TRUNC.NTZ R19, R19 ;  /* 0x0000001300137305 */ /* 0x000e22000021f100 */
[----:B------:R-:W-:Y:S05]  /*1650*/  BRA `(.L_x_45519) ;  /* 0x000006b000007947 */ /* 0x000fea0003800000 */
.L_x_45526:
        /* <DEDUP_REMOVED lines=10> */
.L_x_45533:
        /* <DEDUP_REMOVED lines=21> */
.L_x_45537:
[----:B------:R-:W-:Y:S05]  /*1850*/  BSYNC B1 ;  /* 0x0000000000017941 */ /* 0x000fea0003800000 */
.L_x_45536:
[----:B------:R-:W-:Y:S01]  /*1860*/  IMAD.SHL.U32 R2, R2, 0x100000, RZ ;  /* 0x0010000002027824 */ /* 0x000fe200078e00ff */
[----:B------:R-:W-:-:S04]  /*1870*/  LEA R0, R0, 0x3b800000, 0x17 ;  /* 0x3b80000000007811 */ /* 0x000fc800078eb8ff */
[----:B------:R-:W-:Y:S02]  /*1880*/  LOP3.LUT R19, R0, R2, R19, 0xfe, !PT ;  /* 0x0000000200137212 */ /* 0x000fe400078efe13 */
.L_x_45535:
[----:B------:R-:W-:Y:S05]  /*1890*/  BSYNC B0 ;  /* 0x0000000000007941 */ /* 0x000fea0003800000 */
.L_x_45534:
[----:B------:R-:W0:Y:S01]  /*18a0*/  F2I.FTZ.TRUNC.NTZ R19, R19 ;  /* 0x0000001300137305 */ /* 0x000e22000021f100 */
[----:B------:R-:W-:Y:S05]  /*18b0*/  BRA `(.L_x_45519) ;  /* 0x0000045000007947 */ /* 0x000fea0003800000 */
.L_x_45532:
        /* <DEDUP_REMOVED lines=21> */
.L_x_45541:
[----:B------:R-:W-:Y:S05]  /*1a10*/  BSYNC B1 ;  /* 0x0000000000017941 */ /* 0x000fea0003800000 */
.L_x_45540:
[----:B------:R-:W-:Y:S01]  /*1a20*/  IMAD.SHL.U32 R2, R2, 0x200000, RZ ;  /* 0x0020000002027824 */ /* 0x000fe200078e00ff */
[----:B------:R-:W-:-:S04]  /*1a30*/  LEA R0, R0, 0x37800000, 0x17 ;  /* 0x3780000000007811 */ /* 0x000fc800078eb8ff */
[----:B------:R-:W-:Y:S02]  /*1a40*/  LOP3.LUT R19, R0, R2, R19, 0xfe, !PT ;  /* 0x0000000200137212 */ /* 0x000fe400078efe13 */
.L_x_45539:
[----:B------:R-:W-:Y:S05]  /*1a50*/  BSYNC B0 ;  /* 0x0000000000007941 */ /* 0x000fea0003800000 */
.L_x_45538:
[----:B------:R-:W0:Y:S01]  /*1a60*/  F2I.FTZ.TRUNC.NTZ R19, R19 ;  /* 0x0000001300137305 */ /* 0x000e22000021f100 */
[----:B------:R-:W-:Y:S05]  /*1a70*/  BRA `(.L_x_45519) ;  /* 0x0000029000007947 */ /* 0x000fea0003800000 */
.L_x_45531:
        /* <DEDUP_REMOVED lines=14> */
.L_x_45545:
[----:B------:R-:W-:Y:S05]  /*1b60*/  BSYNC B0 ;  /* 0x0000000000007941 */ /* 0x000fea0003800000 */
.L_x_45544:
[----:B------:R-:W0:Y:S01]  /*1b70*/  F2I.FTZ.TRUNC.NTZ R19, R19 ;  /* 0x0000001300137305 */ /* 0x000e22000021f100 */
[----:B------:R-:W-:Y:S05]  /*1b80*/  BRA `(.L_x_45519) ;  /* 0x0000018000007947 */ /* 0x000fea0003800000 */
.L_x_45518:
        /* <DEDUP_REMOVED lines=21> */
.L_x_45543:
[----:B------:R0:W5:Y:S01]  /*1ce0*/  LDG.E R19, [R2.64] ;  /* 0x0000002402137981 */ /* 0x000162000c1e1900 */
[----:B------:R-:W-:Y:S05]  /*1cf0*/  BRA `(.L_x_45519) ;  /* 0x0000001000007947 */ /* 0x000fea0003800000 */
.L_x_45542:
[----:B------:R0:W5:Y:S02]  /*1d00*/  LDG.E R19, [R2.64] ;  /* 0x0000002402137981 */ /* 0x000164000c1e1900 */
.L_x_45519:
        /* <DEDUP_REMOVED lines=42> */
.L_x_45549:
[----:B------:R0:W-:Y:S01]  /*1fb0*/  STG.E.U8 [R16.64], R5 ;  /* 0x0000000510007986 */ /* 0x0001e2000c101124 */
[----:B------:R-:W-:Y:S05]  /*1fc0*/  BRA `(.L_x_45551) ;  /* 0x00000d9000007947 */ /* 0x000fea0003800000 */
.L_x_45548:
        /* <DEDUP_REMOVED lines=10> */
.L_x_45553:
[----:B------:R0:W-:Y:S01]  /*2070*/  STG.E [R16.64], R5 ;  /* 0x0000000510007986 */ /* 0x0001e2000c101924 */
[----:B------:R-:W-:Y:S05]  /*2080*/  BRA `(.L_x_45551) ;  /* 0x00000cd000007947 */ /* 0x000fea0003800000 */
.L_x_45552:
[----:B------:R0:W-:Y:S01]  /*2090*/  STG.E.U16 [R16.64], R5 ;  /* 0x0000000510007986 */ /* 0x0001e2000c101524 */
[----:B------:R-:W-:Y:S05]  /*20a0*/  BRA `(.L_x_45551) ;  /* 0x00000cb000007947 */ /* 0x000fea0003800000 */
.L_x_45547:
        /* <DEDUP_REMOVED lines=9> */
.L_x_45555:
[----:B------:R-:W0:Y:S02]  /*2140*/  I2F R0, R5 ;  /* 0x0000000500007306 */ /* 0x000e240000201400 */
[----:B0-----:R-:W-:-:S05]  /*2150*/  F2FP.PACK_AB R0, RZ, R0 ;  /* 0x00000000ff00723e */ /* 0x001fca00000000ff */
[----:B------:R0:W-:Y:S01]  /*2160*/  STG.E.U16 [R16.64], R0 ;  /* 0x0000000010007986 */ /* 0x0001e2000c101524 */
[----:B------:R-:W-:Y:S05]  /*2170*/  BRA `(.L_x_45551) ;  /* 0x00000be000007947 */ /* 0x000fea0003800000 */
.L_x_45554:
        /* <DEDUP_REMOVED lines=10> */
.L_x_45557:
[----:B------:R-:W0:Y:S02]  /*2220*/  I2F R5, R5 ;  /* 0x0000000500057306 */ /* 0x000e240000201400 */
[----:B0-----:R-:W-:-:S04]  /*2230*/  F2FP.PACK_AB R3, RZ, R5 ;  /* 0x00000005ff03723e */ /* 0x001fc800000000ff */
[----:B------:R-:W-:-:S05]  /*2240*/  PRMT R3, R3, 0x5410, RZ ;  /* 0x0000541003037816 */ /* 0x000fca00000000ff */
[----:B------:R0:W-:Y:S01]  /*2250*/  STG.E [R16.64], R3 ;  /* 0x0000000310007986 */ /* 0x0001e2000c101924 */
[----:B------:R-:W-:Y:S05]  /*2260*/  BRA `(.L_x_45551) ;  /* 0x00000af000007947 */ /* 0x000fea0003800000 */
.L_x_45556:
[----:B------:R-:W0:Y:S02]  /*2270*/  I2F.F64 R2, R5 ;  /* 0x0000000500027312 */ /* 0x000e240000201c00 */
[----:B0-----:R0:W-:Y:S01]  /*2280*/  STG.E.64 [R16.64], R2 ;  /* 0x0000000210007986 */ /* 0x0011e2000c101b24 */
[----:B------:R-:W-:Y:S05]  /*2290*/  BRA `(.L_x_45551) ;  /* 0x00000ac000007947 */ /* 0x000fea0003800000 */
.L_x_45546:
        /* <DEDUP_REMOVED lines=12> */
.L_x_45560:
[----:B------:R-:W0:Y:S01]  /*2360*/  I2F.F64 R4, R5 ;  /* 0x0000000500047312 */ /* 0x000e220000201c00 */
[----:B------:R-:W-:-:S05]  /*2370*/  CS2R R6, SRZ ;  /* 0x0000000000067805 */ /* 0x000fca000001ff00 */
[----:B0-----:R0:W-:Y:S01]  /*2380*/  STG.E.128 [R16.64], R4 ;  /* 0x0000000410007986 */ /* 0x0011e2000c101d24 */
[----:B------:R-:W-:Y:S05]  /*2390*/  BRA `(.L_x_45551) ;  /* 0x000009c000007947 */ /* 0x000fea0003800000 */
.L_x_45559:
        /* <DEDUP_REMOVED lines=21> */
.L_x_45564:
[----:B------:R-:W-:Y:S05]  /*24f0*/  BSYNC B0 ;  /* 0x0000000000007941 */ /* 0x000fea0003800000 */
.L_x_45563:
[----:B------:R-:W-:-:S05]  /*2500*/  LOP3.LUT R3, R0, R3, RZ, 0xfc, !PT ;  /* 0x0000000300037212 */ /* 0x000fca00078efcff */
[----:B------:R0:W-:Y:S01]  /*2510*/  STG.E.U8 [R16.64], R3 ;  /* 0x0000000310007986 */ /* 0x0001e2000c101124 */
[----:B------:R-:W-:Y:S05]  /*2520*/  BRA `(.L_x_45551) ;  /* 0x0000083000007947 */ /* 0x000fea0003800000 */
.L_x_45562:
        /* <DEDUP_REMOVED lines=13> */
.L_x_45566:
[----:B------:R-:W-:Y:S01]  /*2600*/  IMAD.MOV.U32 R0, RZ, RZ, 0x7f ;  /* 0x0000007fff007424 */ /* 0x000fe200078e00ff */
[----:B------:R-:W-:-:S04]  /*2610*/  ISETP.GT.U32.AND P0, PT, R2, 0x7f800000, PT ;  /* 0x7f8000000200780c */ /* 0x000fc80003f04070 */
[----:B------:R-:W-:-:S04]  /*2620*/  SEL R0, R0, 0x7c, P0 ;  /* 0x0000007c00007807 */ /* 0x000fc80000000000 */
.L_x_45567:
[----:B------:R-:W-:Y:S05]  /*2630*/  BSYNC B0 ;  /* 0x0000000000007941 */ /* 0x000fea0003800000 */
.L_x_45565:
[----:B------:R-:W-:-:S04]  /*2640*/  LOP3.LUT R2, R5, 0x80000000, RZ, 0xc0, !PT ;  /* 0x8000000005027812 */ /* 0x000fc800078ec0ff */
[----:B------:R-:W-:-:S04]  /*2650*/  SHF.R.U32.HI R3, RZ, 0x18, R2 ;  /* 0x00000018ff037819 */ /* 0x000fc80000011602 */
[----:B------:R-:W-:-:S05]  /*2660*/  LOP3.LUT R3, R0, R3, RZ, 0xfc, !PT ;  /* 0x0000000300037212 */ /* 0x000fca00078efcff */
[----:B------:R0:W-:Y:S01]  /*2670*/  STG.E.U8 [R16.64], R3 ;  /* 0x0000000310007986 */ /* 0x0001e2000c101124 */
[----:B------:R-:W-:Y:S05]  /*2680*/  BRA `(.L_x_45551) ;  /* 0x000006d000007947 */ /* 0x000fea0003800000 */
.L_x_45561:
[----:B------:R-:W0:Y:S02]  /*2690*/  I2F R0, R5 ;  /* 0x0000000500007306 */ /* 0x000e240000201400 */
[----:B0-----:R-:W-:-:S05]  /*26a0*/  F2FP.BF16.PACK_AB R0, RZ, R0 ;  /* 0x00000000ff00723e */ /* 0x001fca00000010ff */
[----:B------:R0:W-:Y:S01]  /*26b0*/  STG.E.U16 [R16.64], R0 ;  /* 0x0000000010007986 */ /* 0x0001e2000c101524 */
[----:B------:R-:W-:Y:S05]  /*26c0*/  BRA `(.L_x_45551) ;  /* 0x0000069000007947 */ /* 0x000fea0003800000 */
.L_x_45558:
        /* <DEDUP_REMOVED lines=10> */
.L_x_45570:
        /* <DEDUP_REMOVED lines=17> */
.L_x_45573:
[----:B------:R-:W-:-:S04]  /*2880*/  LOP3.LUT R2, R5, 0x80000000, RZ, 0xc0, !PT ;  /* 0x8000000005027812 */ /* 0x000fc800078ec0ff */
[----:B------:R-:W-:-:S04]  /*2890*/  SHF.R.U32.HI R3, RZ, 0x18, R2 ;  /* 0x00000018ff037819 */ /* 0x000fc80000011602 */
[----:B------:R-:W-:-:S04]  /*28a0*/  LOP3.LUT R0, R0, R3, RZ, 0xfc, !PT ;  /* 0x0000000300007212 */ /* 0x000fc800078efcff */
[----:B------:R-:W-:Y:S02]  /*28b0*/  PRMT R8, R0, 0x7610, R8 ;  /* 0x0000761000087816 */ /* 0x000fe40000000008 */
.L_x_45572:
[----:B------:R-:W-:Y:S05]  /*28c0*/  BSYNC B0 ;  /* 0x0000000000007941 */ /* 0x000fea0003800000 */
.L_x_45571:
[----:B------:R0:W-:Y:S01]  /*28d0*/  STG.E.U8 [R16.64], R8 ;  /* 0x0000000810007986 */ /* 0x0001e2000c101124 */
[----:B------:R-:W-:Y:S05]  /*28e0*/  BRA `(.L_x_45551) ;  /* 0x0000047000007947 */ /* 0x000fea0003800000 */
.L_x_45569:
        /* <DEDUP_REMOVED lines=17> */
.L_x_45576:
[----:B------:R-:W-:-:S04]  /*2a00*/  LOP3.LUT R2, R5, 0x80000000, RZ, 0xc0, !PT ;  /* 0x8000000005027812 */ /* 0x000fc800078ec0ff */
[----:B------:R-:W-:-:S04]  /*2a10*/  SHF.R.U32.HI R3, RZ, 0x18, R2 ;  /* 0x00000018ff037819 */ /* 0x000fc80000011602 */
[----:B------:R-:W-:-:S04]  /*2a20*/  LOP3.LUT R0, R0, R3, RZ, 0xfc, !PT ;  /* 0x0000000300007212 */ /* 0x000fc800078efcff */
[----:B------:R-:W-:Y:S02]  /*2a30*/  PRMT R8, R0, 0x7610, R8 ;  /* 0x0000761000087816 */ /* 0x000fe40000000008 */
.L_x_45575:
[----:B------:R-:W-:Y:S05]  /*2a40*/  BSYNC B0 ;  /* 0x0000000000007941 */ /* 0x000fea0003800000 */
.L_x_45574:
[----:B------:R0:W-:Y:S01]  /*2a50*/  STG.E.U8 [R16.64], R8 ;  /* 0x0000000810007986 */ /* 0x0001e2000c101124 */
[----:B------:R-:W-:Y:S05]  /*2a60*/  BRA `(.L_x_45551) ;  /* 0x000002f000007947 */ /* 0x000fea0003800000 */
.L_x_45568:
        /* <DEDUP_REMOVED lines=22> */
.L_x_45550:
        /* <DEDUP_REMOVED lines=20> */
.L_x_45578:
[--C-:B------:R-:W-:Y:S01]  /*2d10*/  SHF.R.S32.HI R3, RZ, 0x1f, R5.reuse ;  /* 0x0000001fff037819 */ /* 0x100fe20000011405 */
[----:B------:R-:W-:-:S05]  /*2d20*/  IMAD.MOV.U32 R2, RZ, RZ, R5 ;  /* 0x000000ffff027224 */ /* 0x000fca00078e0005 */
[----:B------:R0:W-:Y:S01]  /*2d30*/  STG.E.64 [R16.64], R2 ;  /* 0x0000000210007986 */ /* 0x0001e2000c101b24 */
[----:B------:R-:W-:Y:S05]  /*2d40*/  BRA `(.L_x_45551) ;  /* 0x0000001000007947 */ /* 0x000fea0003800000 */
.L_x_45577:
[----:B------:R0:W-:Y:S02]  /*2d50*/  STG.E [R16.64], R5 ;  /* 0x0000000510007986 */ /* 0x0001e4000c101924 */
.L_x_45551:
[----:B------:R-:W-:-:S05]  /*2d60*/  IMAD R18, R18, 0x200, R23 ;  /* 0x0000020012127824 */ /* 0x000fca00078e0217 */
[----:B------:R-:W-:Y:S02]  /*2d70*/  IADD3 R19, R18, 0x80, RZ ;  /* 0x0000008012137810 */ /* 0x000fe40007ffe0ff */
.L_x_45512:
[----:B------:R-:W-:Y:S05]  /*2d80*/  BSYNC B6 ;  /* 0x0000000000067941 */ /* 0x000fea0003800000 */
.L_x_45511:
        /* <DEDUP_REMOVED lines=231> */
.L_x_45581:
        /* <DEDUP_REMOVED lines=18> */
.L_x_45585:
[----:B------:R0:W5:Y:S01]  /*3d20*/  LDG.E.U8 R18, [R2.64] ;  /* 0x0000002402127981 */ /* 0x000162000c1e1100 */
[----:B------:R-:W-:Y:S05]  /*3d30*/  BRA `(.L_x_45587) ;  /* 0x00000d0000007947 */ /* 0x000fea0003800000 */
.L_x_45584:
        /* <DEDUP_REMOVED lines=8> */
.L_x_45589:
[----:B------:R0:W5:Y:S01]  /*3dc0*/  LDG.E R18, [R2.64] ;  /* 0x0000002402127981 */ /* 0x000162000c1e1900 */
[----:B------:R-:W-:Y:S05]  /*3dd0*/  BRA `(.L_x_45587) ;  /* 0x00000c6000007947 */ /* 0x000fea0003800000 */
.L_x_45588:
[----:B------:R0:W5:Y:S01]  /*3de0*/  LDG.E.S16 R18, [R2.64] ;  /* 0x0000002402127981 */ /* 0x000162000c1e1700 */
[----:B------:R-:W-:Y:S05]  /*3df0*/  BRA `(.L_x_45587) ;  /* 0x00000c4000007947 */ /* 0x000fea0003800000 */
.L_x_45583:
        /* <DEDUP_REMOVED lines=9> */
.L_x_45591:
[----:B------:R-:W2:Y:S02]  /*3e90*/  LDG.E.U16 R2, [R2.64] ;  /* 0x0000002402027981 */ /* 0x000ea4000c1e1500 */
[----:B--2---:R-:W-:-:S06]  /*3ea0*/  HADD2.F32 R18, -RZ, R2.H0_H0 ;  /* 0x20000002ff127230 */ /* 0x004fcc0000004100 */
[----:B------:R-:W0:Y:S01]  /*3eb0*/  F2I.FTZ.TRUNC.NTZ R18, R18 ;  /* 0x0000001200127305 */ /* 0x000e22000021f100 */
[----:B------:R-:W-:Y:S05]  /*3ec0*/  BRA `(.L_x_45587) ;  /* 0x00000b7000007947 */ /* 0x000fea0003800000 */
.L_x_45590:
        /* <DEDUP_REMOVED lines=9> */
.L_x_45593:
[----:B------:R-:W2:Y:S02]  /*3f60*/  LDG.E.U16 R2, [R2.64] ;  /* 0x0000002402027981 */ /* 0x000ea4000c1e1500 */
[----:B--2---:R-:W-:-:S06]  /*3f70*/  HADD2.F32 R18, -RZ, R2.H0_H0 ;  /* 0x20000002ff127230 */ /* 0x004fcc0000004100 */
[----:B------:R-:W0:Y:S01]  /*3f80*/  F2I.FTZ.TRUNC.NTZ R18, R18 ;  /* 0x0000001200127305 */ /* 0x000e22000021f100 */
[----:B------:R-:W-:Y:S05]  /*3f90*/  BRA `(.L_x_45587) ;  /* 0x00000aa000007947 */ /* 0x000fea0003800000 */
.L_x_45592:
[----:B------:R-:W2:Y:S02]  /*3fa0*/  LDG.E.64 R2, [R2.64] ;  /* 0x0000002402027981 */ /* 0x000ea4000c1e1b00 */
[----:B--2---:R0:W1:Y:S01]  /*3fb0*/  F2I.F64.TRUNC R18, R2 ;  /* 0x0000000200127311 */ /* 0x004062000030d100 */
[----:B------:R-:W-:Y:S05]  /*3fc0*/  BRA `(.L_x_45587) ;  /* 0x00000a7000007947 */ /* 0x000fea0003800000 */
.L_x_45582:
        /* <DEDUP_REMOVED lines=12> */
.L_x_45596:
[----:B------:R-:W2:Y:S02]  /*4090*/  LDG.E.64 R2, [R2.64] ;  /* 0x0000002402027981 */ /* 0x000ea4000c1e1b00 */
[----:B--2---:R0:W1:Y:S01]  /*40a0*/  F2I.F64.TRUNC R18, R2 ;  /* 0x0000000200127311 */ /* 0x004062000030d100 */
[----:B------:R-:W-:Y:S05]  /*40b0*/  BRA `(.L_x_45587) ;  /* 0x0000098000007947 */ /* 0x000fea0003800000 */
.L_x_45595:
        /* <DEDUP_REMOVED lines=27> */
.L_x_45598:
        /* <DEDUP_REMOVED lines=14> */
.L_x_45597:
[----:B------:R-:W2:Y:S02]  /*4350*/  LDG.E.U16 R18, [R2.64] ;  /* 0x0000002402127981 */ /* 0x000ea4000c1e1500 */
[----:B--2---:R-:W-:-:S06]  /*4360*/  PRMT R18, RZ, 0x5410, R18 ;  /* 0x00005410ff127816 */ /* 0x004fcc0000000012 */
[----:B------:R-:W0:Y:S01]  /*4370*/  F2I.FTZ.TRUNC.NTZ R18, R18 ;  /* 0x0000001200127305 */ /* 0x000e22000021f100 */
[----:B------:R-:W-:Y:S05]  /*4380*/  BRA `(.L_x_45587) ;  /* 0x000006b000007947 */ /* 0x000fea0003800000 */
.L_x_45594:
        /* <DEDUP_REMOVED lines=10> */
.L_x_45601:
        /* <DEDUP_REMOVED lines=21> */
.L_x_45605:
[----:B------:R-:W-:Y:S05]  /*4580*/  BSYNC B1 ;  /* 0x0000000000017941 */ /* 0x000fea0003800000 */
.L_x_45604:
[----:B------:R-:W-:Y:S01]  /*4590*/  IMAD.SHL.U32 R2, R2, 0x100000, RZ ;  /* 0x0010000002027824 */ /* 0x000fe200078e00ff */
[----:B------:R-:W-:-:S04]  /*45a0*/  LEA R3, R0, 0x3b800000, 0x17 ;  /* 0x3b80000000037811 */ /* 0x000fc800078eb8ff */
[----:B------:R-:W-:Y:S02]  /*45b0*/  LOP3.LUT R18, R3, R2, R18, 0xfe, !PT ;  /* 0x0000000203127212 */ /* 0x000fe400078efe12 */
.L_x_45603:
[----:B------:R-:W-:Y:S05]  /*45c0*/  BSYNC B0 ;  /* 0x0000000000007941 */ /* 0x000fea0003800000 */
.L_x_45602:
[----:B------:R-:W0:Y:S01]  /*45d0*/  F2I.FTZ.TRUNC.NTZ R18, R18 ;  /* 0x0000001200127305 */ /* 0x000e22000021f100 */
[----:B------:R-:W-:Y:S05]  /*45e0*/  BRA `(.L_x_45587) ;  /* 0x0000045000007947 */ /* 0x000fea0003800000 */
.L_x_45600:
        /* <DEDUP_REMOVED lines=21> */
.L_x_45609:
[----:B------:R-:W-:Y:S05]  /*4740*/  BSYNC B1 ;  /* 0x0000000000017941 */ /* 0x000fea0003800000 */
.L_x_45608:
[----:B------:R-:W-:Y:S01]  /*4750*/  IMAD.SHL.U32 R2, R2, 0x200000, RZ ;  /* 0x0020000002027824 */ /* 0x000fe200078e00ff */
[----:B------:R-:W-:-:S04]  /*4760*/  LEA R3, R0, 0x37800000, 0x17 ;  /* 0x3780000000037811 */ /* 0x000fc800078eb8ff */
[----:B------:R-:W-:Y:S02]  /*4770*/  LOP3.LUT R18, R3, R2, R18, 0xfe, !PT ;  /* 0x0000000203127212 */ /* 0x000fe400078efe12 */
.L_x_45607:
[----:B------:R-:W-:Y:S05]  /*4780*/  BSYNC B0 ;  /* 0x0000000000007941 */ /* 0x000fea0003800000 */
.L_x_45606:
[----:B------:R-:W0:Y:S01]  /*4790*/  F2I.FTZ.TRUNC.NTZ R18, R18 ;  /* 0x0000001200127305 */ /* 0x000e22000021f100 */
[----:B------:R-:W-:Y:S05]  /*47a0*/  BRA `(.L_x_45587) ;  /* 0x0000029000007947 */ /* 0x000fea0003800000 */
.L_x_45599:
        /* <DEDUP_REMOVED lines=14> */
.L_x_45613:
[----:B------:R-:W-:Y:S05]  /*4890*/  BSYNC B0 ;  /* 0x0000000000007941 */ /* 0x000fea0003800000 */
.L_x_45612:
[----:B------:R-:W0:Y:S01]  /*48a0*/  F2I.FTZ.TRUNC.NTZ R18, R18 ;  /* 0x0000001200127305 */ /* 0x000e22000021f100 */
[----:B------:R-:W-:Y:S05]  /*48b0*/  BRA `(.L_x_45587) ;  /* 0x0000018000007947 */ /* 0x000fea0003800000 */
.L_x_45586:
        /* <DEDUP_REMOVED lines=21> */
.L_x_45611:
[----:B------:R0:W5:Y:S01]  /*4a10*/  LDG.E R18, [R2.64] ;  /* 0x0000002402127981 */ /* 0x000162000c1e1900 */
[----:B------:R-:W-:Y:S05]  /*4a20*/  BRA `(.L_x_45587) ;  /* 0x0000001000007947 */ /* 0x000fea0003800000 */
.L_x_45610:
[----:B------:R0:W5:Y:S02]  /*4a30*/  LDG.E R18, [R2.64] ;  /* 0x0000002402127981 */ /* 0x000164000c1e1900 */
.L_x_45587:
        /* <DEDUP_REMOVED lines=41> */
.L_x_45617:
[----:B------:R0:W-:Y:S01]  /*4cd0*/  STG.E.U8 [R16.64], R2 ;  /* 0x0000000210007986 */ /* 0x0001e2000c101124 */
[----:B------:R-:W-:Y:S05]  /*4ce0*/  BRA `(.L_x_45619) ;  /* 0x00000d7000007947 */ /* 0x000fea0003800000 */
.L_x_45616:
        /* <DEDUP_REMOVED lines=9> */
.L_x_45621:
[----:B------:R0:W-:Y:S01]  /*4d80*/  STG.E [R16.64], R2 ;  /* 0x0000000210007986 */ /* 0x0001e2000c101924 */
[----:B------:R-:W-:Y:S05]  /*4d90*/  BRA `(.L_x_45619) ;  /* 0x00000cc000007947 */ /* 0x000fea0003800000 */
.L_x_45620:
[----:B------:R0:W-:Y:S01]  /*4da0*/  STG.E.U16 [R16.64], R2 ;  /* 0x0000000210007986 */ /* 0x0001e2000c101524 */
[----:B------:R-:W-:Y:S05]  /*4db0*/  BRA `(.L_x_45619) ;  /* 0x00000ca000007947 */ /* 0x000fea0003800000 */
.L_x_45615:
        /* <DEDUP_REMOVED lines=9> */
.L_x_45623:
[----:B------:R-:W0:Y:S02]  /*4e50*/  I2F R0, R2 ;  /* 0x0000000200007306 */ /* 0x000e240000201400 */
[----:B0-----:R-:W-:-:S05]  /*4e60*/  F2FP.PACK_AB R0, RZ, R0 ;  /* 0x00000000ff00723e */ /* 0x001fca00000000ff */
[----:B------:R0:W-:Y:S01]  /*4e70*/  STG.E.U16 [R16.64], R0 ;  /* 0x0000000010007986 */ /* 0x0001e2000c101524 */
[----:B------:R-:W-:Y:S05]  /*4e80*/  BRA `(.L_x_45619) ;  /* 0x00000bd000007947 */ /* 0x000fea0003800000 */
.L_x_45622:
        /* <DEDUP_REMOVED lines=10> */
.L_x_45625:
[----:B------:R-:W0:Y:S02]  /*4f30*/  I2F R2, R2 ;  /* 0x0000000200027306 */ /* 0x000e240000201400 */
[----:B0-----:R-:W-:-:S04]  /*4f40*/  F2FP.PACK_AB R3, RZ, R2 ;  /* 0x00000002ff03723e */ /* 0x001fc800000000ff */
[----:B------:R-:W-:-:S05]  /*4f50*/  PRMT R3, R3, 0x5410, RZ ;  /* 0x0000541003037816 */ /* 0x000fca00000000ff */
[----:B------:R0:W-:Y:S01]  /*4f60*/  STG.E [R16.64], R3 ;  /* 0x0000000310007986 */ /* 0x0001e2000c101924 */
[----:B------:R-:W-:Y:S05]  /*4f70*/  BRA `(.L_x_45619) ;  /* 0x00000ae000007947 */ /* 0x000fea0003800000 */
.L_x_45624:
[----:B------:R-:W0:Y:S02]  /*4f80*/  I2F.F64 R2, R2 ;  /* 0x0000000200027312 */ /* 0x000e240000201c00 */
[----:B0-----:R0:W-:Y:S01]  /*4f90*/  STG.E.64 [R16.64], R2 ;  /* 0x0000000210007986 */ /* 0x0011e2000c101b24 */
[----:B------:R-:W-:Y:S05]  /*4fa0*/  BRA `(.L_x_45619) ;  /* 0x00000ab000007947 */ /* 0x000fea0003800000 */
.L_x_45614:
        /* <DEDUP_REMOVED lines=12> */
.L_x_45628:
[----:B------:R-:W0:Y:S01]  /*5070*/  I2F.F64 R4, R2 ;  /* 0x0000000200047312 */ /* 0x000e220000201c00 */
[----:B------:R-:W-:-:S05]  /*5080*/  CS2R R6, SRZ ;  /* 0x0000000000067805 */ /* 0x000fca000001ff00 */
[----:B0-----:R0:W-:Y:S01]  /*5090*/  STG.E.128 [R16.64], R4 ;  /* 0x0000000410007986 */ /* 0x0011e2000c101d24 */
[----:B------:R-:W-:Y:S05]  /*50a0*/  BRA `(.L_x_45619) ;  /* 0x000009b000007947 */ /* 0x000fea0003800000 */
.L_x_45627:
        /* <DEDUP_REMOVED lines=21> */
.L_x_45632:
[----:B------:R-:W-:Y:S05]  /*5200*/  BSYNC B0 ;  /* 0x0000000000007941 */ /* 0x000fea0003800000 */
.L_x_45631:
[----:B------:R-:W-:-:S05]  /*5210*/  LOP3.LUT R3, R0, R3, RZ, 0xfc, !PT ;  /* 0x0000000300037212 */ /* 0x000fca00078efcff */
[----:B------:R0:W-:Y:S01]  /*5220*/  STG.E.U8 [R16.64], R3 ;  /* 0x0000000310007986 */ /* 0x0001e2000c101124 */
[----:B------:R-:W-:Y:S05]  /*5230*/  BRA `(.L_x_45619) ;  /* 0x0000082000007947 */ /* 0x000fea0003800000 */
.L_x_45630:
        /* <DEDUP_REMOVED lines=13> */
.L_x_45634:
[----:B------:R-:W-:Y:S01]  /*5310*/  IMAD.MOV.U32 R0, RZ, RZ, 0x7f ;  /* 0x0000007fff007424 */ /* 0x000fe200078e00ff */
[----:B------:R-:W-:-:S04]  /*5320*/  ISETP.GT.U32.AND P0, PT, R3, 0x7f800000, PT ;  /* 0x7f8000000300780c */ /* 0x000fc80003f04070 */
[----:B------:R-:W-:-:S04]  /*5330*/  SEL R0, R0, 0x7c, P0 ;  /* 0x0000007c00007807 */ /* 0x000fc80000000000 */
.L_x_45635:
[----:B------:R-:W-:Y:S05]  /*5340*/  BSYNC B0 ;  /* 0x0000000000007941 */ /* 0x000fea0003800000 */
.L_x_45633:
[----:B------:R-:W-:-:S04]  /*5350*/  LOP3.LUT R2, R5, 0x80000000, RZ, 0xc0, !PT ;  /* 0x8000000005027812 */ /* 0x000fc800078ec0ff */
[----:B------:R-:W-:-:S04]  /*5360*/  SHF.R.U32.HI R3, RZ, 0x18, R2 ;  /* 0x00000018ff037819 */ /* 0x000fc80000011602 */
[----:B------:R-:W-:-:S05]  /*5370*/  LOP3.LUT R3, R0, R3, RZ, 0xfc, !PT ;  /* 0x0000000300037212 */ /* 0x000fca00078efcff */
[----:B------:R0:W-:Y:S01]  /*5380*/  STG.E.U8 [R16.64], R3 ;  /* 0x0000000310007986 */ /* 0x0001e2000c101124 */
[----:B------:R-:W-:Y:S05]  /*5390*/  BRA `(.L_x_45619) ;  /* 0x000006c000007947 */ /* 0x000fea0003800000 */
.L_x_45629:
[----:B------:R-:W0:Y:S02]  /*53a0*/  I2F R0, R2 ;  /* 0x0000000200007306 */ /* 0x000e240000201400 */
[----:B0-----:R-:W-:-:S05]  /*53b0*/  F2FP.BF16.PACK_AB R0, RZ, R0 ;  /* 0x00000000ff00723e */ /* 0x001fca00000010ff */
[----:B------:R0:W-:Y:S01]  /*53c0*/  STG.E.U16 [R16.64], R0 ;  /* 0x0000000010007986 */ /* 0x0001e2000c101524 */
[----:B------:R-:W-:Y:S05]  /*53d0*/  BRA `(.L_x_45619) ;  /* 0x0000068000007947 */ /* 0x000fea0003800000 */
.L_x_45626:
        /* <DEDUP_REMOVED lines=10> */
.L_x_45638:
        /* <DEDUP_REMOVED lines=17> */
.L_x_45641:
[----:B------:R-:W-:-:S04]  /*5590*/  LOP3.LUT R2, R5, 0x80000000, RZ, 0xc0, !PT ;  /* 0x8000000005027812 */ /* 0x000fc800078ec0ff */
[----:B------:R-:W-:-:S04]  /*55a0*/  SHF.R.U32.HI R3, RZ, 0x18, R2 ;  /* 0x00000018ff037819 */ /* 0x000fc80000011602 */
[----:B------:R-:W-:-:S04]  /*55b0*/  LOP3.LUT R0, R0, R3, RZ, 0xfc, !PT ;  /* 0x0000000300007212 */ /* 0x000fc800078efcff */
[----:B------:R-:W-:Y:S02]  /*55c0*/  PRMT R8, R0, 0x7610, R8 ;  /* 0x0000761000087816 */ /* 0x000fe40000000008 */
.L_x_45640:
[----:B------:R-:W-:Y:S05]  /*55d0*/  BSYNC B0 ;  /* 0x0000000000007941 */ /* 0x000fea0003800000 */
.L_x_45639:
[----:B------:R0:W-:Y:S01]  /*55e0*/  STG.E.U8 [R16.64], R8 ;  /* 0x0000000810007986 */ /* 0x0001e2000c101124 */
[----:B------:R-:W-:Y:S05]  /*55f0*/  BRA `(.L_x_45619) ;  /* 0x0000046000007947 */ /* 0x000fea0003800000 */
.L_x_45637:
        /* <DEDUP_REMOVED lines=17> */
.L_x_45644:
[----:B------:R-:W-:-:S04]  /*5710*/  LOP3.LUT R2, R5, 0x80000000, RZ, 0xc0, !PT ;  /* 0x8000000005027812 */ /* 0x000fc800078ec0ff */
[----:B------:R-:W-:-:S04]  /*5720*/  SHF.R.U32.HI R3, RZ, 0x18, R2 ;  /* 0x00000018ff037819 */ /* 0x000fc80000011602 */
[----:B------:R-:W-:-:S04]  /*5730*/  LOP3.LUT R0, R0, R3, RZ, 0xfc, !PT ;  /* 0x0000000300007212 */ /* 0x000fc800078efcff */
[----:B------:R-:W-:Y:S02]  /*5740*/  PRMT R8, R0, 0x7610, R8 ;  /* 0x0000761000087816 */ /* 0x000fe40000000008 */
.L_x_45643:
[----:B------:R-:W-:Y:S05]  /*5750*/  BSYNC B0 ;  /* 0x0000000000007941 */ /* 0x000fea0003800000 */
.L_x_45642:
[----:B------:R0:W-:Y:S01]  /*5760*/  STG.E.U8 [R16.64], R8 ;  /* 0x0000000810007986 */ /* 0x0001e2000c101124 */
[----:B------:R-:W-:Y:S05]  /*5770*/  BRA `(.L_x_45619) ;  /* 0x000002e000007947 */ /* 0x000fea0003800000 */
.L_x_45636:
        /* <DEDUP_REMOVED lines=22> */
.L_x_45618:
        /* <DEDUP_REMOVED lines=20> */
.L_x_45646:
[----:B------:R-:W-:-:S05]  /*5a20*/  SHF.R.S32.HI R3, RZ, 0x1f, R2 ;  /* 0x0000001fff037819 */ /* 0x000fca0000011402 */
[----:B------:R0:W-:Y:S01]  /*5a30*/  STG.E.64 [R16.64], R2 ;  /* 0x0000000210007986 */ /* 0x0001e2000c101b24 */
[----:B------:R-:W-:Y:S05]  /*5a40*/  BRA `(.L_x_45619) ;  /* 0x0000001000007947 */ /* 0x000fea0003800000 */
.L_x_45645:
[----:B------:R0:W-:Y:S02]  /*5a50*/  STG.E [R16.64], R2 ;  /* 0x0000000210007986 */ /* 0x0001e4000c101924 */
.L_x_45619:
        /* <DEDUP_REMOVED lines=231> */
.L_x_45647:
        /* <DEDUP_REMOVED lines=18> */
.L_x_45651:
[----:B------:R0:W5:Y:S01]  /*69f0*/  LDG.E.U8 R18, [R2.64] ;  /* 0x0000002402127981 */ /* 0x000162000c1e1100 */
[----:B------:R-:W-:Y:S05]  /*6a00*/  BRA `(.L_x_45653) ;  /* 0x00000d0000007947 */ /* 0x000fea0003800000 */
.L_x_45650:
        /* <DEDUP_REMOVED lines=8> */
.L_x_45655:
[----:B------:R0:W5:Y:S01]  /*6a90*/  LDG.E R18, [R2.64] ;  /* 0x0000002402127981 */ /* 0x000162000c1e1900 */
[----:B------:R-:W-:Y:S05]  /*6aa0*/  BRA `(.L_x_45653) ;  /* 0x00000c6000007947 */ /* 0x000fea0003800000 */
.L_x_45654:
[----:B------:R0:W5:Y:S01]  /*6ab0*/  LDG.E.S16 R18, [R2.64] ;  /* 0x0000002402127981 */ /* 0x000162000c1e1700 */
[----:B------:R-:W-:Y:S05]  /*6ac0*/  BRA `(.L_x_45653) ;  /* 0x00000c4000007947 */ /* 0x000fea0003800000 */
.L_x_45649:
        /* <DEDUP_REMOVED lines=9> */
.L_x_45657:
[----:B------:R-:W2:Y:S02]  /*6b60*/  LDG.E.U16 R2, [R2.64] ;  /* 0x0000002402027981 */ /* 0x000ea4000c1e1500 */
[----:B--2---:R-:W-:-:S06]  /*6b70*/  HADD2.F32 R18, -RZ, R2.H0_H0 ;  /* 0x20000002ff127230 */ /* 0x004fcc0000004100 */
[----:B------:R-:W0:Y:S01]  /*6b80*/  F2I.FTZ.TRUNC.NTZ R18, R18 ;  /* 0x0000001200127305 */ /* 0x000e22000021f100 */
[----:B------:R-:W-:Y:S05]  /*6b90*/  BRA `(.L_x_45653) ;  /* 0x00000b7000007947 */ /* 0x000fea0003800000 */
.L_x_45656:
        /* <DEDUP_REMOVED lines=9> */
.L_x_45659:
[----:B------:R-:W2:Y:S02]  /*6c30*/  LDG.E.U16 R2, [R2.64] ;  /* 0x0000002402027981 */ /* 0x000ea4000c1e1500 */
[----:B--2---:R-:W-:-:S06]  /*6c40*/  HADD2.F32 R18, -RZ, R2.H0_H0 ;  /* 0x20000002ff127230 */ /* 0x004fcc0000004100 */
[----:B------:R-:W0:Y:S01]  /*6c50*/  F2I.FTZ.TRUNC.NTZ R18, R18 ;  /* 0x0000001200127305 */ /* 0x000e22000021f100 */
[----:B------:R-:W-:Y:S05]  /*6c60*/  BRA `(.L_x_45653) ;  /* 0x00000aa000007947 */ /* 0x000fea0003800000 */
.L_x_45658:
[----:B------:R-:W2:Y:S02]  /*6c70*/  LDG.E.64 R2, [R2.64] ;  /* 0x0000002402027981 */ /* 0x000ea4000c1e1b00 */
[----:B--2---:R0:W1:Y:S01]  /*6c80*/  F2I.F64.TRUNC R18, R2 ;  /* 0x0000000200127311 */ /* 0x004062000030d100 */
[----:B------:R-:W-:Y:S05]  /*6c90*/  BRA `(.L_x_45653) ;  /* 0x00000a7000007947 */ /* 0x000fea0003800000 */
.L_x_45648:
        /* <DEDUP_REMOVED lines=12> */
.L_x_45662:
[----:B------:R-:W2:Y:S02]  /*6d60*/  LDG.E.64 R2, [R2.64] ;  /* 0x0000002402027981 */ /* 0x000ea4000c1e1b00 */
[----:B--2---:R0:W1:Y:S01]  /*6d70*/  F2I.F64.TRUNC R18, R2 ;  /* 0x0000000200127311 */ /* 0x004062000030d100 */
[----:B------:R-:W-:Y:S05]  /*6d80*/  BRA `(.L_x_45653) ;  /* 0x0000098000007947 */ /* 0x000fea0003800000 */
.L_x_45661:
        /* <DEDUP_REMOVED lines=27> */
.L_x_45664:
        /* <DEDUP_REMOVED lines=14> */
.L_x_45663:
[----:B------:R-:W2:Y:S02]  /*7020*/  LDG.E.U16 R18, [R2.64] ;  /* 0x0000002402127981 */ /* 0x000ea4000c1e1500 */
[----:B--2---:R-:W-:-:S06]  /*7030*/  PRMT R18, RZ, 0x5410, R18 ;  /* 0x00005410ff127816 */ /* 0x004fcc0000000012 */
[----:B------:R-:W0:Y:S01]  /*7040*/  F2I.FTZ.TRUNC.NTZ R18, R18 ;  /* 0x0000001200127305 */ /* 0x000e22000021f100 */
[----:B------:R-:W-:Y:S05]  /*7050*/  BRA `(.L_x_45653) ;  /* 0x000006b000007947 */ /* 0x000fea0003800000 */
.L_x_45660:
        /* <DEDUP_REMOVED lines=10> */
.L_x_45667:
        /* <DEDUP_REMOVED lines=21> */
.L_x_45671:
[----:B------:R-:W-:Y:S05]  /*7250*/  BSYNC B1 ;  /* 0x0000000000017941 */ /* 0x000fea0003800000 */
.L_x_45670:
[----:B------:R-:W-:Y:S01]  /*7260*/  IMAD.SHL.U32 R2, R2, 0x100000, RZ ;  /* 0x0010000002027824 */ /* 0x000fe200078e00ff */
[----:B------:R-:W-:-:S04]  /*7270*/  LEA R3, R0, 0x3b800000, 0x17 ;  /* 0x3b80000000037811 */ /* 0x000fc800078eb8ff */
[----:B------:R-:W-:Y:S02]  /*7280*/  LOP3.LUT R18, R3, R2, R18, 0xfe, !PT ;  /* 0x0000000203127212 */ /* 0x000fe400078efe12 */
.L_x_45669:
[----:B------:R-:W-:Y:S05]  /*7290*/  BSYNC B0 ;  /* 0x0000000000007941 */ /* 0x000fea0003800000 */
.L_x_45668:
[----:B------:R-:W0:Y:S01]  /*72a0*/  F2I.FTZ.TRUNC.NTZ R18, R18 ;  /* 0x0000001200127305 */ /* 0x000e22000021f100 */
[----:B------:R-:W-:Y:S05]  /*72b0*/  BRA `(.L_x_45653) ;  /* 0x0000045000007947 */ /* 0x000fea0003800000 */
.L_x_45666:
        /* <DEDUP_REMOVED lines=21> */
.L_x_45675:
[----:B------:R-:W-:Y:S05]  /*7410*/  BSYNC B1 ;  /* 0x0000000000017941 */ /* 0x000fea0003800000 */
.L_x_45674:
[----:B------:R-:W-:Y:S01]  /*7420*/  IMAD.SHL.U32 R2, R2, 0x200000, RZ ;  /* 0x0020000002027824 */ /* 0x000fe200078e00ff */
[----:B------:R-:W-:-:S04]  /*7430*/  LEA R3, R0, 0x37800000, 0x17 ;  /* 0x3780000000037811 */ /* 0x000fc800078eb8ff */
[----:B------:R-:W-:Y:S02]  /*7440*/  LOP3.LUT R18, R3, R2, R18, 0xfe, !PT ;  /* 0x0000000203127212 */ /* 0x000fe400078efe12 */
.L_x_45673:
[----:B------:R-:W-:Y:S05]  /*7450*/  BSYNC B0 ;  /* 0x0000000000007941 */ /* 0x000fea0003800000 */
.L_x_45672:
[----:B------:R-:W0:Y:S01]  /*7460*/  F2I.FTZ.TRUNC.NTZ R18, R18 ;  /* 0x0000001200127305 */ /* 0x000e22000021f100 */
[----:B------:R-:W-:Y:S05]  /*7470*/  BRA `(.L_x_45653) ;  /* 0x0000029000007947 */ /* 0x000fea0003800000 */
.L_x_45665:
        /* <DEDUP_REMOVED lines=14> */
.L_x_45679:
[----:B------:R-:W-:Y:S05]  /*7560*/  BSYNC B0 ;  /* 0x0000000000007941 */ /* 0x000fea0003800000 */
.L_x_45678:
[----:B------:R-:W0:Y:S01]  /*7570*/  F2I.FTZ.TRUNC.NTZ R18, R18 ;  /* 0x0000001200127305 */ /* 0x000e22000021f100 */
[----:B------:R-:W-:Y:S05]  /*7580*/  BRA `(.L_x_45653) ;  /* 0x0000018000007947 */ /* 0x000fea0003800000 */
.L_x_45652:
        /* <DEDUP_REMOVED lines=21> */
.L_x_45677:
[----:B------:R0:W5:Y:S01]  /*76e0*/  LDG.E R18, [R2.64] ;  /* 0x0000002402127981 */ /* 0x000162000c1e1900 */
[----:B------:R-:W-:Y:S05]  /*76f0*/  BRA `(.L_x_45653) ;  /* 0x0000001000007947 */ /* 0x000fea0003800000 */
.L_x_45676:
[----:B------:R0:W5:Y:S02]  /*7700*/  LDG.E R18, [R2.64] ;  /* 0x0000002402127981 */ /* 0x000164000c1e1900 */
.L_x_45653:
        /* <DEDUP_REMOVED lines=41> */
.L_x_45683:
[----:B------:R0:W-:Y:S01]  /*79a0*/  STG.E.U8 [R16.64], R2 ;  /* 0x0000000210007986 */ /* 0x0001e2000c101124 */
[----:B------:R-:W-:Y:S05]  /*79b0*/  BRA `(.L_x_45685) ;  /* 0x00000d7000007947 */ /* 0x000fea0003800000 */
.L_x_45682:
        /* <DEDUP_REMOVED lines=9> */
.L_x_45687:
[----:B------:R0:W-:Y:S01]  /*7a50*/  STG.E [R16.64], R2 ;  /* 0x0000000210007986 */ /* 0x0001e2000c101924 */
[----:B------:R-:W-:Y:S05]  /*7a60*/  BRA `(.L_x_45685) ;  /* 0x00000cc000007947 */ /* 0x000fea0003800000 */
.L_x_45686:
[----:B------:R0:W-:Y:S01]  /*7a70*/  STG.E.U16 [R16.64], R2 ;  /* 0x0000000210007986 */ /* 0x0001e2000c101524 */
[----:B------:R-:W-:Y:S05]  /*7a80*/  BRA `(.L_x_45685) ;  /* 0x00000ca000007947 */ /* 0x000fea0003800000 */
.L_x_45681:
        /* <DEDUP_REMOVED lines=9> */
.L_x_45689:
[----:B------:R-:W0:Y:S02]  /*7b20*/  I2F R0, R2 ;  /* 0x0000000200007306 */ /* 0x000e240000201400 */
[----:B0-----:R-:W-:-:S05]  /*7b30*/  F2FP.PACK_AB R0, RZ, R0 ;  /* 0x00000000ff00723e */ /* 0x001fca00000000ff */
[----:B------:R0:W-:Y:S01]  /*7b40*/  STG.E.U16 [R16.64], R0 ;  /* 0x0000000010007986 */ /* 0x0001e2000c101524 */
[----:B------:R-:W-:Y:S05]  /*7b50*/  BRA `(.L_x_45685) ;  /* 0x00000bd000007947 */ /* 0x000fea0003800000 */
.L_x_45688:
        /* <DEDUP_REMOVED lines=10> */
.L_x_45691:
[----:B------:R-:W0:Y:S02]  /*7c00*/  I2F R2, R2 ;  /* 0x0000000200027306 */ /* 0x000e240000201400 */
[----:B0-----:R-:W-:-:S04]  /*7c10*/  F2FP.PACK_AB R3, RZ, R2 ;  /* 0x00000002ff03723e */ /* 0x001fc800000000ff */
[----:B------:R-:W-:-:S05]  /*7c20*/  PRMT R3, R3, 0x5410, RZ ;  /* 0x0000541003037816 */ /* 0x000fca00000000ff */
[----:B------:R0:W-:Y:S01]  /*7c30*/  STG.E [R16.64], R3 ;  /* 0x0000000310007986 */ /* 0x0001e2000c101924 */
[----:B------:R-:W-:Y:S05]  /*7c40*/  BRA `(.L_x_45685) ;  /* 0x00000ae000007947 */ /* 0x000fea0003800000 */
.L_x_45690:
[----:B------:R-:W0:Y:S02]  /*7c50*/  I2F.F64 R2, R2 ;  /* 0x0000000200027312 */ /* 0x000e240000201c00 */
[----:B0-----:R0:W-:Y:S01]  /*7c60*/  STG.E.64 [R16.64], R2 ;  /* 0x0000000210007986 */ /* 0x0011e2000c101b24 */
[----:B------:R-:W-:Y:S05]  /*7c70*/  BRA `(.L_x_45685) ;  /* 0x00000ab000007947 */ /* 0x000fea0003800000 */
.L_x_45680:
        /* <DEDUP_REMOVED lines=12> */
.L_x_45694:
[----:B------:R-:W0:Y:S01]  /*7d40*/  I2F.F64 R4, R2 ;  /* 0x0000000200047312 */ /* 0x000e220000201c00 */
[----:B------:R-:W-:-:S05]  /*7d50*/  CS2R R6, SRZ ;  /* 0x0000000000067805 */ /* 0x000fca000001ff00 */
[----:B0-----:R0:W-:Y:S01]  /*7d60*/  STG.E.128 [R16.64], R4 ;  /* 0x0000000410007986 */ /* 0x0011e2000c101d24 */
[----:B------:R-:W-:Y:S05]  /*7d70*/  BRA `(.L_x_45685) ;  /* 0x000009b000007947 */ /* 0x000fea0003800000 */
.L_x_45693:
        /* <DEDUP_REMOVED lines=21> */
.L_x_45698:
[----:B------:R-:W-:Y:S05]  /*7ed0*/  BSYNC B0 ;  /* 0x0000000000007941 */ /* 0x000fea0003800000 */
.L_x_45697:
[----:B------:R-:W-:-:S05]  /*7ee0*/  LOP3.LUT R3, R0, R3, RZ, 0xfc, !PT ;  /* 0x0000000300037212 */ /* 0x000fca00078efcff */
[----:B------:R0:W-:Y:S01]  /*7ef0*/  STG.E.U8 [R16.64], R3 ;  /* 0x0000000310007986 */ /* 0x0001e2000c101124 */
[----:B------:R-:W-:Y:S05]  /*7f00*/  BRA `(.L_x_45685) ;  /* 0x0000082000007947 */ /* 0x000fea0003800000 */
.L_x_45696:
        /* <DEDUP_REMOVED lines=13> */
.L_x_45700:
[----:B------:R-:W-:Y:S01]  /*7fe0*/  IMAD.MOV.U32 R0, RZ, RZ, 0x7f ;  /* 0x0000007fff007424 */ /* 0x000fe200078e00ff */
[----:B------:R-:W-:-:S04]  /*7ff0*/  ISETP.GT.U32.AND P0, PT, R3, 0x7f800000, PT ;  /* 0x7f8000000300780c */ /* 0x000fc80003f04070 */
[----:B------:R-:W-:-:S04]  /*8000*/  SEL R0, R0, 0x7c, P0 ;  /* 0x0000007c00007807 */ /* 0x000fc80000000000 */
.L_x_45701:
[----:B------:R-:W-:Y:S05]  /*8010*/  BSYNC B0 ;  /* 0x0000000000007941 */ /* 0x000fea0003800000 */
.L_x_45699:
[----:B------:R-:W-:-:S04]  /*8020*/  LOP3.LUT R2, R5, 0x80000000, RZ, 0xc0, !PT ;  /* 0x8000000005027812 */ /* 0x000fc800078ec0ff */
[----:B------:R-:W-:-:S04]  /*8030*/  SHF.R.U32.HI R3, RZ, 0x18, R2 ;  /* 0x00000018ff037819 */ /* 0x000fc80000011602 */
[----:B------:R-:W-:-:S05]  /*8040*/  LOP3.LUT R3, R0, R3, RZ, 0xfc, !PT ;  /* 0x0000000300037212 */ /* 0x000fca00078efcff */
[----:B------:R0:W-:Y:S01]  /*8050*/  STG.E.U8 [R16.64], R3 ;  /* 0x0000000310007986 */ /* 0x0001e2000c101124 */
[----:B------:R-:W-:Y:S05]  /*8060*/  BRA `(.L_x_45685) ;  /* 0x000006c000007947 */ /* 0x000fea0003800000 */
.L_x_45695:
[----:B------:R-:W0:Y:S02]  /*8070*/  I2F R0, R2 ;  /* 0x0000000200007306 */ /* 0x000e240000201400 */
[----:B0-----:R-:W-:-:S05]  /*8080*/  F2FP.BF16.PACK_AB R0, RZ, R0 ;  /* 0x00000000ff00723e */ /* 0x001fca00000010ff */
[----:B------:R0:W-:Y:S01]  /*8090*/  STG.E.U16 [R16.64], R0 ;  /* 0x0000000010007986 */ /* 0x0001e2000c101524 */
[----:B------:R-:W-:Y:S05]  /*80a0*/  BRA `(.L_x_45685) ;  /* 0x0000068000007947 */ /* 0x000fea0003800000 */
.L_x_45692:
        /* <DEDUP_REMOVED lines=10> */
.L_x_45704:
        /* <DEDUP_REMOVED lines=17> */
.L_x_45707:
[----:B------:R-:W-:-:S04]  /*8260*/  LOP3.LUT R2, R5, 0x80000000, RZ, 0xc0, !PT ;  /* 0x8000000005027812 */ /* 0x000fc800078ec0ff */
[----:B------:R-:W-:-:S04]  /*8270*/  SHF.R.U32.HI R3, RZ, 0x18, R2 ;  /* 0x00000018ff037819 */ /* 0x000fc80000011602 */
[----:B------:R-:W-:-:S04]  /*8280*/  LOP3.LUT R0, R0, R3, RZ, 0xfc, !PT ;  /* 0x0000000300007212 */ /* 0x000fc800078efcff */
[----:B------:R-:W-:Y:S02]  /*8290*/  PRMT R8, R0, 0x7610, R8 ;  /* 0x0000761000087816 */ /* 0x000fe40000000008 */
.L_x_45706:
[----:B------:R-:W-:Y:S05]  /*82a0*/  BSYNC B0 ;  /* 0x0000000000007941 */ /* 0x000fea0003800000 */
.L_x_45705:
[----:B------:R0:W-:Y:S01]  /*82b0*/  STG.E.U8 [R16.64], R8 ;  /* 0x0000000810007986 */ /* 0x0001e2000c101124 */
[----:B------:R-:W-:Y:S05]  /*82c0*/  BRA `(.L_x_45685) ;  /* 0x0000046000007947 */ /* 0x000fea0003800000 */
.L_x_45703:
        /* <DEDUP_REMOVED lines=17> */
.L_x_45710:
[----:B------:R-:W-:-:S04]  /*83e0*/  LOP3.LUT R2, R5, 0x80000000, RZ, 0xc0, !PT ;  /* 0x8000000005027812 */ /* 0x000fc800078ec0ff */
[----:B------:R-:W-:-:S04]  /*83f0*/  SHF.R.U32.HI R3, RZ, 0x18, R2 ;  /* 0x00000018ff037819 */ /* 0x000fc80000011602 */
[----:B------:R-:W-:-:S04]  /*8400*/  LOP3.LUT R0, R0, R3, RZ, 0xfc, !PT ;  /* 0x0000000300007212 */ /* 0x000fc800078efcff */
[----:B------:R-:W-:Y:S02]  /*8410*/  PRMT R8, R0, 0x7610, R8 ;  /* 0x0000761000087816 */ /* 0x000fe40000000008 */
.L_x_45709:
[----:B------:R-:W-:Y:S05]  /*8420*/  BSYNC B0 ;  /* 0x0000000000007941 */ /* 0x000fea0003800000 */
.L_x_45708:
[----:B------:R0:W-:Y:S01]  /*8430*/  STG.E.U8 [R16.64], R8 ;  /* 0x0000000810007986 */ /* 0x0001e2000c101124 */
[----:B------:R-:W-:Y:S05]  /*8440*/  BRA `(.L_x_45685) ;  /* 0x000002e000007947 */ /* 0x000fea0003800000 */
.L_x_45702:
        /* <DEDUP_REMOVED lines=22> */
.L_x_45684:
        /* <DEDUP_REMOVED lines=20> */
.L_x_45712:
[----:B------:R-:W-:-:S05]  /*86f0*/  SHF.R.S32.HI R3, RZ, 0x1f, R2 ;  /* 0x0000001fff037819 */ /* 0x000fca0000011402 */
[----:B------:R0:W-:Y:S01]  /*8700*/  STG.E.64 [R16.64], R2 ;  /* 0x0000000210007986 */ /* 0x0001e2000c101b24 */
[----:B------:R-:W-:Y:S05]  /*8710*/  BRA `(.L_x_45685) ;  /* 0x0000001000007947 */ /* 0x000fea0003800000 */
.L_x_45711:
[----:B------:R0:W-:Y:S02]  /*8720*/  STG.E [R16.64], R2 ;  /* 0x0000000210007986 */ /* 0x0001e4000c101924 */
.L_x_45685:
[----:B------:R-:W-:Y:S02]  /*8730*/  IADD3 R19, R19, 0x80, RZ ;  /* 0x0000008013137810 */ /* 0x000fe40007ffe0ff */
.L_x_45580:
[----:B------:R-:W-:Y:S05]  /*8740*/  BSYNC B6 ;  /* 0x0000000000067941 */ /* 0x000fea0003800000 */
.L_x_45579:
        /* <DEDUP_REMOVED lines=230> */
.L_x_45713:
        /* <DEDUP_REMOVED lines=18> */
.L_x_45717:
[----:B------:R0:W5:Y:S01]  /*96d0*/  LDG.E.U8 R18, [R2.64] ;  /* 0x0000002402127981 */ /* 0x000162000c1e1100 */
[----:B------:R-:W-:Y:S05]  /*96e0*/  BRA `(.L_x_45719) ;  /* 0x00000d0000007947 */ /* 0x000fea0003800000 */
.L_x_45716:
        /* <DEDUP_REMOVED lines=8> */
.L_x_45721:
[----:B------:R0:W5:Y:S01]  /*9770*/  LDG.E R18, [R2.64] ;  /* 0x0000002402127981 */ /* 0x000162000c1e1900 */
[----:B------:R-:W-:Y:S05]  /*9780*/  BRA `(.L_x_45719) ;  /* 0x00000c6000007947 */ /* 0x000fea0003800000 */
.L_x_45720:
[----:B------:R0:W5:Y:S01]  /*9790*/  LDG.E.S16 R18, [R2.64] ;  /* 0x0000002402127981 */ /* 0x000162000c1e1700 */
[----:B------:R-:W-:Y:S05]  /*97a0*/  BRA `(.L_x_45719) ;  /* 0x00000c4000007947 */ /* 0x000fea0003800000 */
.L_x_45715:
        /* <DEDUP_REMOVED lines=9> */
.L_x_45723:
[----:B------:R-:W2:Y:S02]  /*9840*/  LDG.E.U16 R2, [R2.64] ;  /* 0x0000002402027981 */ /* 0x000ea4000c1e1500 */
[----:B--2---:R-:W-:-:S06]  /*9850*/  HADD2.F32 R18, -RZ, R2.H0_H0 ;  /* 0x20000002ff127230 */ /* 0x004fcc0000004100 */
[----:B------:R-:W0:Y:S01]  /*9860*/  F2I.FTZ.TRUNC.NTZ R18, R18 ;  /* 0x0000001200127305 */ /* 0x000e22000021f100 */
[----:B------:R-:W-:Y:S05]  /*9870*/  BRA `(.L_x_45719) ;  /* 0x00000b7000007947 */ /* 0x000fea0003800000 */
.L_x_45722:
        /* <DEDUP_REMOVED lines=9> */
.L_x_45725:
[----:B------:R-:W2:Y:S02]  /*9910*/  LDG.E.U16 R2, [R2.64] ;  /* 0x0000002402027981 */ /* 0x000ea4000c1e1500 */
[----:B--2---:R-:W-:-:S06]  /*9920*/  HADD2.F32 R18, -RZ, R2.H0_H0 ;  /* 0x20000002ff127230 */ /* 0x004fcc0000004100 */
[----:B------:R-:W0:Y:S01]  /*9930*/  F2I.FTZ.TRUNC.NTZ R18, R18 ;  /* 0x0000001200127305 */ /* 0x000e22000021f100 */
[----:B------:R-:W-:Y:S05]  /*9940*/  BRA `(.L_x_45719) ;  /* 0x00000aa000007947 */ /* 0x000fea0003800000 */
.L_x_45724:
[----:B------:R-:W2:Y:S02]  /*9950*/  LDG.E.64 R18, [R2.64] ;  /* 0x0000002402127981 */ /* 0x000ea4000c1e1b00 */
[----:B--2---:R0:W1:Y:S01]  /*9960*/  F2I.F64.TRUNC R18, R18 ;  /* 0x0000001200127311 */ /* 0x004062000030d100 */
[----:B------:R-:W-:Y:S05]  /*9970*/  BRA `(.L_x_45719) ;  /* 0x00000a7000007947 */ /* 0x000fea0003800000 */
.L_x_45714:
        /* <DEDUP_REMOVED lines=12> */
.L_x_45728:
[----:B------:R-:W2:Y:S02]  /*9a40*/  LDG.E.64 R2, [R2.64] ;  /* 0x0000002402027981 */ /* 0x000ea4000c1e1b00 */
[----:B--2---:R0:W1:Y:S01]  /*9a50*/  F2I.F64.TRUNC R18, R2 ;  /* 0x0000000200127311 */ /* 0x004062000030d100 */
[----:B------:R-:W-:Y:S05]  /*9a60*/  BRA `(.L_x_45719) ;  /* 0x0000098000007947 */ /* 0x000fea0003800000 */
.L_x_45727:
        /* <DEDUP_REMOVED lines=27> */
.L_x_45730:
        /* <DEDUP_REMOVED lines=14> */
.L_x_45729:
[----:B------:R-:W2:Y:S02]  /*9d00*/  LDG.E.U16 R18, [R2.64] ;  /* 0x0000002402127981 */ /* 0x000ea4000c1e1500 */
[----:B--2---:R-:W-:-:S06]  /*9d10*/  PRMT R18, RZ, 0x5410, R18 ;  /* 0x00005410ff127816 */ /* 0x004fcc0000000012 */
[----:B------:R-:W0:Y:S01]  /*9d20*/  F2I.FTZ.TRUNC.NTZ R18, R18 ;  /* 0x0000001200127305 */ /* 0x000e22000021f100 */
[----:B------:R-:W-:Y:S05]  /*9d30*/  BRA `(.L_x_45719) ;  /* 0x000006b000007947 */ /* 0x000fea0003800000 */
.L_x_45726:
        /* <DEDUP_REMOVED lines=10> */
.L_x_45733:
        /* <DEDUP_REMOVED lines=21> */
.L_x_45737:
[----:B------:R-:W-:Y:S05]  /*9f30*/  BSYNC B1 ;  /* 0x0000000000017941 */ /* 0x000fea0003800000 */
.L_x_45736:
[----:B------:R-:W-:Y:S01]  /*9f40*/  IMAD.SHL.U32 R2, R2, 0x100000, RZ ;  /* 0x0010000002027824 */ /* 0x000fe200078e00ff */
[----:B------:R-:W-:-:S04]  /*9f50*/  LEA R3, R0, 0x3b800000, 0x17 ;  /* 0x3b80000000037811 */ /* 0x000fc800078eb8ff */
[----:B------:R-:W-:Y:S02]  /*9f60*/  LOP3.LUT R18, R3, R2, R18, 0xfe, !PT ;  /* 0x0000000203127212 */ /* 0x000fe400078efe12 */
.L_x_45735:
[----:B------:R-:W-:Y:S05]  /*9f70*/  BSYNC B0 ;  /* 0x0000000000007941 */ /* 0x000fea0003800000 */
.L_x_45734:
[----:B------:R-:W0:Y:S01]  /*9f80*/  F2I.FTZ.TRUNC.NTZ R18, R18 ;  /* 0x0000001200127305 */ /* 0x000e22000021f100 */
[----:B------:R-:W-:Y:S05]  /*9f90*/  BRA `(.L_x_45719) ;  /* 0x0000045000007947 */ /* 0x000fea0003800000 */
.L_x_45732:
        /* <DEDUP_REMOVED lines=21> */
.L_x_45741:
[----:B------:R-:W-:Y:S05]  /*a0f0*/  BSYNC B1 ;  /* 0x0000000000017941 */ /* 0x000fea0003800000 */
.L_x_45740:
[----:B------:R-:W-:Y:S01]  /*a100*/  IMAD.SHL.U32 R2, R2, 0x200000, RZ ;  /* 0x0020000002027824 */ /* 0x000fe200078e00ff */
[----:B------:R-:W-:-:S04]  /*a110*/  LEA R3, R0, 0x37800000, 0x17 ;  /* 0x3780000000037811 */ /* 0x000fc800078eb8ff */
[----:B------:R-:W-:Y:S02]  /*a120*/  LOP3.LUT R18, R3, R2, R18, 0xfe, !PT ;  /* 0x0000000203127212 */ /* 0x000fe400078efe12 */
.L_x_45739:
[----:B------:R-:W-:Y:S05]  /*a130*/  BSYNC B0 ;  /* 0x0000000000007941 */ /* 0x000fea0003800000 */
.L_x_45738:
[----:B------:R-:W0:Y:S01]  /*a140*/  F2I.FTZ.TRUNC.NTZ R18, R18 ;  /* 0x0000001200127305 */ /* 0x000e22000021f100 */
[----:B------:R-:W-:Y:S05]  /*a150*/  BRA `(.L_x_45719) ;  /* 0x0000029000007947 */ /* 0x000fea0003800000 */
.L_x_45731:
        /* <DEDUP_REMOVED lines=14> */
.L_x_45745:
[----:B------:R-:W-:Y:S05]  /*a240*/  BSYNC B0 ;  /* 0x0000000000007941 */ /* 0x000fea0003800000 */
.L_x_45744:
[----:B------:R-:W0:Y:S01]  /*a250*/  F2I.FTZ.TRUNC.NTZ R18, R18 ;  /* 0x0000001200127305 */ /* 0x000e22000021f100 */
[----:B------:R-:W-:Y:S05]  /*a260*/  BRA `(.L_x_45719) ;  /* 0x0000018000007947 */ /* 0x000fea0003800000 */
.L_x_45718:
        /* <DEDUP_REMOVED lines=21> */
.L_x_45743:
[----:B------:R0:W5:Y:S01]  /*a3c0*/  LDG.E R18, [R2.64] ;  /* 0x0000002402127981 */ /* 0x000162000c1e1900 */
[----:B------:R-:W-:Y:S05]  /*a3d0*/  BRA `(.L_x_45719) ;  /* 0x0000001000007947 */ /* 0x000fea0003800000 */
.L_x_45742:
[----:B------:R0:W5:Y:S02]  /*a3e0*/  LDG.E R18, [R2.64] ;  /* 0x0000002402127981 */ /* 0x000164000c1e1900 */
.L_x_45719:
        /* <DEDUP_REMOVED lines=41> */
.L_x_45749:
[----:B------:R-:W-:Y:S01]  /*a680*/  STG.E.U8 [R16.64], R2 ;  /* 0x0000000210007986 */ /* 0x000fe2000c101124 */
[----:B------:R-:W-:Y:S05]  /*a690*/  EXIT ;  /* 0x000000000000794d */ /* 0x000fea0003800000 */
.L_x_45748:
        /* <DEDUP_REMOVED lines=9> */
.L_x_45752:
[----:B------:R-:W-:Y:S01]  /*a730*/  STG.E [R16.64], R2 ;  /* 0x0000000210007986 */ /* 0x000fe2000c101924 */
[----:B------:R-:W-:Y:S05]  /*a740*/  EXIT ;  /* 0x000000000000794d */ /* 0x000fea0003800000 */
.L_x_45751:
[----:B------:R-:W-:Y:S01]  /*a750*/  STG.E.U16 [R16.64], R2 ;  /* 0x0000000210007986 */ /* 0x000fe2000c101524 */
[----:B------:R-:W-:Y:S05]  /*a760*/  EXIT ;  /* 0x000000000000794d */ /* 0x000fea0003800000 */
.L_x_45747:
        /* <DEDUP_REMOVED lines=9> */
.L_x_45754:
[----:B------:R-:W0:Y:S02]  /*a800*/  I2F R0, R2 ;  /* 0x0000000200007306 */ /* 0x000e240000201400 */
[----:B0-----:R-:W-:-:S05]  /*a810*/  F2FP.PACK_AB R0, RZ, R0 ;  /* 0x00000000ff00723e */ /* 0x001fca00000000ff */
[----:B------:R-:W-:Y:S01]  /*a820*/  STG.E.U16 [R16.64], R0 ;  /* 0x0000000010007986 */ /* 0x000fe2000c101524 */
[----:B------:R-:W-:Y:S05]  /*a830*/  EXIT ;  /* 0x000000000000794d */ /* 0x000fea0003800000 */
.L_x_45753:
        /* <DEDUP_REMOVED lines=10> */
.L_x_45756:
[----:B------:R-:W0:Y:S02]  /*a8e0*/  I2F R2, R2 ;  /* 0x0000000200027306 */ /* 0x000e240000201400 */
[----:B0-----:R-:W-:-:S04]  /*a8f0*/  F2FP.PACK_AB R3, RZ, R2 ;  /* 0x00000002ff03723e */ /* 0x001fc800000000ff */
[----:B------:R-:W-:-:S05]  /*a900*/  PRMT R3, R3, 0x5410, RZ ;  /* 0x0000541003037816 */ /* 0x000fca00000000ff */
[----:B------:R-:W-:Y:S01]  /*a910*/  STG.E [R16.64], R3 ;  /* 0x0000000310007986 */ /* 0x000fe2000c101924 */
[----:B------:R-:W-:Y:S05]  /*a920*/  EXIT ;  /* 0x000000000000794d */ /* 0x000fea0003800000 */
.L_x_45755:
[----:B------:R-:W0:Y:S02]  /*a930*/  I2F.F64 R2, R2 ;  /* 0x0000000200027312 */ /* 0x000e240000201c00 */
[----:B0-----:R-:W-:Y:S01]  /*a940*/  STG.E.64 [R16.64], R2 ;  /* 0x0000000210007986 */ /* 0x001fe2000c101b24 */
[----:B------:R-:W-:Y:S05]  /*a950*/  EXIT ;  /* 0x000000000000794d */ /* 0x000fea0003800000 */
.L_x_45746:
        /* <DEDUP_REMOVED lines=12> */
.L_x_45759:
[----:B------:R-:W0:Y:S01]  /*aa20*/  I2F.F64 R4, R2 ;  /* 0x0000000200047312 */ /* 0x000e220000201c00 */
[----:B------:R-:W-:-:S05]  /*aa30*/  CS2R R6, SRZ ;  /* 0x0000000000067805 */ /* 0x000fca000001ff00 */
[----:B0-----:R-:W-:Y:S01]  /*aa40*/  STG.E.128 [R16.64], R4 ;  /* 0x0000000410007986 */ /* 0x001fe2000c101d24 */
[----:B------:R-:W-:Y:S05]  /*aa50*/  EXIT ;  /* 0x000000000000794d */ /* 0x000fea0003800000 */
.L_x_45758:
        /* <DEDUP_REMOVED lines=21> */
.L_x_45763:
[----:B------:R-:W-:Y:S05]  /*abb0*/  BSYNC B0 ;  /* 0x0000000000007941 */ /* 0x000fea0003800000 */
.L_x_45762:
[----:B------:R-:W-:-:S05]  /*abc0*/  LOP3.LUT R3, R0, R3, RZ, 0xfc, !PT ;  /* 0x0000000300037212 */ /* 0x000fca00078efcff */
[----:B------:R-:W-:Y:S01]  /*abd0*/  STG.E.U8 [R16.64], R3 ;  /* 0x0000000310007986 */ /* 0x000fe2000c101124 */
[----:B------:R-:W-:Y:S05]  /*abe0*/  EXIT ;  /* 0x000000000000794d */ /* 0x000fea0003800000 */
.L_x_45761:
        /* <DEDUP_REMOVED lines=13> */
.L_x_45765:
[----:B------:R-:W-:Y:S01]  /*acc0*/  IMAD.MOV.U32 R0, RZ, RZ, 0x7f ;  /* 0x0000007fff007424 */ /* 0x000fe200078e00ff */
[----:B------:R-:W-:-:S04]  /*acd0*/  ISETP.GT.U32.AND P0, PT, R3, 0x7f800000, PT ;  /* 0x7f8000000300780c */ /* 0x000fc80003f04070 */
[----:B------:R-:W-:-:S04]  /*ace0*/  SEL R0, R0, 0x7c, P0 ;  /* 0x0000007c00007807 */ /* 0x000fc80000000000 */
.L_x_45766:
[----:B------:R-:W-:Y:S05]  /*acf0*/  BSYNC B0 ;  /* 0x0000000000007941 */ /* 0x000fea0003800000 */
.L_x_45764:
[----:B------:R-:W-:-:S04]  /*ad00*/  LOP3.LUT R2, R5, 0x80000000, RZ, 0xc0, !PT ;  /* 0x8000000005027812 */ /* 0x000fc800078ec0ff */
[----:B------:R-:W-:-:S04]  /*ad10*/  SHF.R.U32.HI R3, RZ, 0x18, R2 ;  /* 0x00000018ff037819 */ /* 0x000fc80000011602 */
[----:B------:R-:W-:-:S05]  /*ad20*/  LOP3.LUT R3, R0, R3, RZ, 0xfc, !PT ;  /* 0x0000000300037212 */ /* 0x000fca00078efcff */
[----:B------:R-:W-:Y:S01]  /*ad30*/  STG.E.U8 [R16.64], R3 ;  /* 0x0000000310007986 */ /* 0x000fe2000c101124 */
[----:B------:R-:W-:Y:S05]  /*ad40*/  EXIT ;  /* 0x000000000000794d */ /* 0x000fea0003800000 */
.L_x_45760:
[----:B------:R-:W0:Y:S02]  /*ad50*/  I2F R0, R2 ;  /* 0x0000000200007306 */ /* 0x000e240000201400 */
[----:B0-----:R-:W-:-:S05]  /*ad60*/  F2FP.BF16.PACK_AB R0, RZ, R0 ;  /* 0x00000000ff00723e */ /* 0x001fca00000010ff */
[----:B------:R-:W-:Y:S01]  /*ad70*/  STG.E.U16 [R16.64], R0 ;  /* 0x0000000010007986 */ /* 0x000fe2000c101524 */
[----:B------:R-:W-:Y:S05]  /*ad80*/  EXIT ;  /* 0x000000000000794d */ /* 0x000fea0003800000 */
.L_x_45757:
        /* <DEDUP_REMOVED lines=10> */
.L_x_45769:
        /* <DEDUP_REMOVED lines=17> */
.L_x_45772:
[----:B------:R-:W-:-:S04]  /*af40*/  LOP3.LUT R2, R5, 0x80000000, RZ, 0xc0, !PT ;  /* 0x8000000005027812 */ /* 0x000fc800078ec0ff */
[----:B------:R-:W-:-:S04]  /*af50*/  SHF.R.U32.HI R3, RZ, 0x18, R2 ;  /* 0x00000018ff037819 */ /* 0x000fc80000011602 */
[----:B------:R-:W-:-:S04]  /*af60*/  LOP3.LUT R0, R0, R3, RZ, 0xfc, !PT ;  /* 0x0000000300007212 */ /* 0x000fc800078efcff */
[----:B------:R-:W-:Y:S02]  /*af70*/  PRMT R8, R0, 0x7610, R8 ;  /* 0x0000761000087816 */ /* 0x000fe40000000008 */
.L_x_45771:
[----:B------:R-:W-:Y:S05]  /*af80*/  BSYNC B0 ;  /* 0x0000000000007941 */ /* 0x000fea0003800000 */
.L_x_45770:
[----:B------:R-:W-:Y:S01]  /*af90*/  STG.E.U8 [R16.64], R8 ;  /* 0x0000000810007986 */ /* 0x000fe2000c101124 */
[----:B------:R-:W-:Y:S05]  /*afa0*/  EXIT ;  /* 0x000000000000794d */ /* 0x000fea0003800000 */
.L_x_45768:
        /* <DEDUP_REMOVED lines=17> */
.L_x_45775:
[----:B------:R-:W-:-:S04]  /*b0c0*/  LOP3.LUT R2, R5, 0x80000000, RZ, 0xc0, !PT ;  /* 0x8000000005027812 */ /* 0x000fc800078ec0ff */
[----:B------:R-:W-:-:S04]  /*b0d0*/  SHF.R.U32.HI R3, RZ, 0x18, R2 ;  /* 0x00000018ff037819 */ /* 0x000fc80000011602 */
[----:B------:R-:W-:-:S04]  /*b0e0*/  LOP3.LUT R0, R0, R3, RZ, 0xfc, !PT ;  /* 0x0000000300007212 */ /* 0x000fc800078efcff */
[----:B------:R-:W-:Y:S02]  /*b0f0*/  PRMT R8, R0, 0x7610, R8 ;  /* 0x0000761000087816 */ /* 0x000fe40000000008 */
.L_x_45774:
[----:B------:R-:W-:Y:S05]  /*b100*/  BSYNC B0 ;  /* 0x0000000000007941 */ /* 0x000fea0003800000 */
.L_x_45773:
[----:B------:R-:W-:Y:S01]  /*b110*/  STG.E.U8 [R16.64], R8 ;  /* 0x0000000810007986 */ /* 0x000fe2000c101124 */
[----:B------:R-:W-:Y:S05]  /*b120*/  EXIT ;  /* 0x000000000000794d */ /* 0x000fea0003800000 */
.L_x_45767:
        /* <DEDUP_REMOVED lines=22> */
.L_x_45750:
        /* <DEDUP_REMOVED lines=20> */
.L_x_45777:
[----:B------:R-:W-:-:S05]  /*b3d0*/  SHF.R.S32.HI R3, RZ, 0x1f, R2 ;  /* 0x0000001fff037819 */ /* 0x000fca0000011402 */
[----:B------:R-:W-:Y:S01]  /*b3e0*/  STG.E.64 [R16.64], R2 ;  /* 0x0000000210007986 */ /* 0x000fe2000c101b24 */
[----:B------:R-:W-:Y:S05]  /*b3f0*/  EXIT ;  /* 0x000000000000794d */ /* 0x000fea0003800000 */
.L_x_45776:
[----:B------:R-:W-:Y:S01]  /*b400*/  STG.E [R16.64], R2 ;  /* 0x0000000210007986 */ /* 0x000fe2000c101924 */
[----:B------:R-:W-:Y:S05]  /*b410*/  EXIT ;  /* 0x000000000000794d */ /* 0x000fea0003800000 */
.L_x_45778:
        /* <DEDUP_REMOVED lines=14> */
.L_x_50846:


//--------------------- .text._ZN2at6native27unrolled_elementwise_kernelINS0_13AUnaryFunctorIiiiZZZNS0_21remainder_kernel_cudaERNS_18TensorIteratorBaseEENKUlvE_clEvENKUlvE1_clEvEUliiE_EESt5arrayIPcLm2EELi4E23TrivialOffsetCalculatorILi1EjESD_NS0_6memory12LoadWithCastILi1EEENSE_13StoreWithCastILi1EEEEEviT_T0_T2_T3_T4_T5_ --------------------------
	.section	.text._ZN2at6native27unrolled_elementwise_kernelINS0_13AUnaryFunctorIiiiZZZNS0_21remainder_kernel_cudaERNS_18TensorIteratorBaseEENKUlvE_clEvENKUlvE1_clEvEUliiE_EESt5arrayIPcLm2EELi4E23TrivialOffsetCalculatorILi1EjESD_NS0_6memory12LoadWithCastILi1EEENSE_13StoreWithCastILi1EEEEEviT_T0_T2_T3_T4_T5_,"ax",@progbits
	.sectioninfo	@"SHI_REGISTERS=28"
	.align	128
        .global         _ZN2at6native27unrolled_elementwise_kernelINS0_13AUnaryFunctorIiiiZZZNS0_21remainder_kernel_cudaERNS_18TensorIteratorBaseEENKUlvE_clEvENKUlvE1_clEvEUliiE_EESt5arrayIPcLm2EELi4E23TrivialOffsetCalculatorILi1EjESD_NS0_6memory12LoadWithCastILi1EEENSE_13StoreWithCastILi1EEEEEviT_T0_T2_T3_T4_T5_
        .type           _ZN2at6native27unrolled_elementwise_kernelINS0_13AUnaryFunctorIiiiZZZNS0_21remainder_kernel_cudaERNS_18TensorIteratorBaseEENKUlvE_clEvENKUlvE1_clEvEUliiE_EESt5arrayIPcLm2EELi4E23TrivialOffsetCalculatorILi1EjESD_NS0_6memory12LoadWithCastILi1EEENSE_13StoreWithCastILi1EEEEEviT_T0_T2_T3_T4_T5_,@function
        .size           _ZN2at6native27unrolled_elementwise_kernelINS0_13AUnaryFunctorIiiiZZZNS0_21remainder_kernel_cudaERNS_18TensorIteratorBaseEENKUlvE_clEvENKUlvE1_clEvEUliiE_EESt5arrayIPcLm2EELi4E23TrivialOffsetCalculatorILi1EjESD_NS0_6memory12LoadWithCastILi1EEENSE_13StoreWithCastILi1EEEEEviT_T0_T2_T3_T4_T5_,(.L_x_50847 - _ZN2at6native27unrolled_elementwise_kernelINS0_13AUnaryFunctorIiiiZZZNS0_21remainder_kernel_cudaERNS_18TensorIteratorBaseEENKUlvE_clEvENKUlvE1_clEvEUliiE_EESt5arrayIPcLm2EELi4E23TrivialOffsetCalculatorILi1EjESD_NS0_6memory12LoadWithCastILi1EEENSE_13StoreWithCastILi1EEEEEviT_T0_T2_T3_T4_T5_)
        .other          _ZN2at6native27unrolled_elementwise_kernelINS0_13AUnaryFunctorIiiiZZZNS0_21remainder_kernel_cudaERNS_18TensorIteratorBaseEENKUlvE_clEvENKUlvE1_clEvEUliiE_EESt5arrayIPcLm2EELi4E23TrivialOffsetCalculatorILi1EjESD_NS0_6memory12LoadWithCastILi1EEENSE_13StoreWithCastILi1EEEEEviT_T0_T2_T3_T4_T5_,@"STO_CUDA_ENTRY STV_DEFAULT"
_ZN2at6native27unrolled_elementwise_kernelINS0_13AUnaryFunctorIiiiZZZNS0_21remainder_kernel_cudaERNS_18TensorIteratorBaseEENKUlvE_clEvENKUlvE1_clEvEUliiE_EESt5arrayIPcLm2EELi4E23TrivialOffsetCalculatorILi1EjESD_NS0_6memory12LoadWithCastILi1EEENSE_13StoreWithCastILi1EEEEEviT_T0_T2_T3_T4_T5_:
.text._ZN2at6native27unrolled_elementwise_kernelINS0_13AUnaryFunctorIiiiZZZNS0_21remainder_kernel_cudaERNS_18TensorIteratorBaseEENKUlvE_clEvENKUlvE1_clEvEUliiE_EESt5arrayIPcLm2EELi4E23TrivialOffsetCalculatorILi1EjESD_NS0_6memory12LoadWithCastILi1EEENSE_13StoreWithCastILi1EEEEEviT_T0_T2_T3_T4_T5_:
        /* <DEDUP_REMOVED lines=28> */
.L_x_45784:
[----:B------:R0:W5:Y:S01]  /*01c0*/  LDG.E.U8 R25, [R2.64] ;  /* 0x0000002402197981 */ /* 0x000162000c1e1100 */
[----:B------:R-:W-:Y:S05]  /*01d0*/  BRA `(.L_x_45786) ;  /* 0x00000d1000007947 */ /* 0x000fea0003800000 */
.L_x_45783:
        /* <DEDUP_REMOVED lines=8> */
.L_x_45788:
[----:B------:R0:W5:Y:S01]  /*0260*/  LDG.E R25, [R2.64] ;  /* 0x0000002402197981 */ /* 0x000162000c1e1900 */
[----:B------:R-:W-:Y:S05]  /*0270*/  BRA `(.L_x_45786) ;  /* 0x00000c7000007947 */ /* 0x000fea0003800000 */
.L_x_45787:
[----:B------:R0:W5:Y:S01]  /*0280*/  LDG.E.S16 R25, [R2.64] ;  /* 0x0000002402197981 */ /* 0x000162000c1e1700 */
[----:B------:R-:W-:Y:S05]  /*0290*/  BRA `(.L_x_45786) ;  /* 0x00000c5000007947 */ /* 0x000fea0003800000 */
.L_x_45782:
        /* <DEDUP_REMOVED lines=9> */
.L_x_45790:
[----:B------:R-:W2:Y:S02]  /*0330*/  LDG.E.U16 R2, [R2.64] ;  /* 0x0000002402027981 */ /* 0x000ea4000c1e1500 */
[----:B--2---:R-:W-:-:S06]  /*0340*/  HADD2.F32 R25, -RZ, R2.H0_H0 ;  /* 0x20000002ff197230 */ /* 0x004fcc0000004100 */
[----:B------:R-:W0:Y:S01]  /*0350*/  F2I.FTZ.TRUNC.NTZ R25, R25 ;  /* 0x0000001900197305 */ /* 0x000e22000021f100 */
[----:B------:R-:W-:Y:S05]  /*0360*/  BRA `(.L_x_45786) ;  /* 0x00000b8000007947 */ /* 0x000fea0003800000 */
.L_x_45789:
        /* <DEDUP_REMOVED lines=9> */
.L_x_45792:
[----:B------:R-:W2:Y:S02]  /*0400*/  LDG.E.U16 R2, [R2.64] ;  /* 0x0000002402027981 */ /* 0x000ea4000c1e1500 */
[----:B--2---:R-:W-:-:S06]  /*0410*/  HADD2.F32 R25, -RZ, R2.H0_H0 ;  /* 0x20000002ff197230 */ /* 0x004fcc0000004100 */
[----:B------:R-:W0:Y:S01]  /*0420*/  F2I.FTZ.TRUNC.NTZ R25, R25 ;  /* 0x0000001900197305 */ /* 0x000e22000021f100 */
[----:B------:R-:W-:Y:S05]  /*0430*/  BRA `(.L_x_45786) ;  /* 0x00000ab000007947 */ /* 0x000fea0003800000 */
.L_x_45791:
[----:B------:R-:W2:Y:S02]  /*0440*/  LDG.E.64 R2, [R2.64] ;  /* 0x0000002402027981 */ /* 0x000ea4000c1e1b00 */
[----:B--2---:R0:W1:Y:S01]  /*0450*/  F2I.F64.TRUNC R25, R2 ;  /* 0x0000000200197311 */ /* 0x004062000030d100 */
[----:B------:R-:W-:Y:S05]  /*0460*/  BRA `(.L_x_45786) ;  /* 0x00000a8000007947 */ /* 0x000fea0003800000 */
.L_x_45781:
        /* <DEDUP_REMOVED lines=12> */
.L_x_45795:
[----:B------:R-:W2:Y:S02]  /*0530*/  LDG.E.64 R2, [R2.64] ;  /* 0x0000002402027981 */ /* 0x000ea4000c1e1b00 */
[----:B--2---:R0:W1:Y:S01]  /*0540*/  F2I.F64.TRUNC R25, R2 ;  /* 0x0000000200197311 */ /* 0x004062000030d100 */
[----:B------:R-:W-:Y:S05]  /*0550*/  BRA `(.L_x_45786) ;  /* 0x0000099000007947 */ /* 0x000fea0003800000 */
.L_x_45794:
        /* <DEDUP_REMOVED lines=27> */
.L_x_45797:
        /* <DEDUP_REMOVED lines=15> */
.L_x_45796:
[----:B------:R-:W2:Y:S02]  /*0800*/  LDG.E.U16 R25, [R2.64] ;  /* 0x0000002402197981 */ /* 0x000ea4000c1e1500 */
[----:B--2---:R-:W-:-:S06]  /*0810*/  PRMT R25, RZ, 0x5410, R25 ;  /* 0x00005410ff197816 */ /* 0x004fcc0000000019 */
[----:B------:R-:W0:Y:S01]  /*0820*/  F2I.FTZ.TRUNC.NTZ R25, R25 ;  /* 0x0000001900197305 */ /* 0x000e22000021f100 */
[----:B------:R-:W-:Y:S05]  /*0830*/  BRA `(.L_x_45786) ;  /* 0x000006b000007947 */ /* 0x000fea0003800000 */
.L_x_45793:
        /* <DEDUP_REMOVED lines=10> */
.L_x_45800:
        /* <DEDUP_REMOVED lines=21> */
.L_x_45804:
[----:B------:R-:W-:Y:S05]  /*0a30*/  BSYNC B1 ;  /* 0x0000000000017941 */ /* 0x000fea0003800000 */
.L_x_45803:
[----:B------:R-:W-:Y:S01]  /*0a40*/  IMAD.SHL.U32 R2, R2, 0x100000, RZ ;  /* 0x0010000002027824 */ /* 0x000fe200078e00ff */
[----:B------:R-:W-:-:S04]  /*0a50*/  LEA R0, R0, 0x3b800000, 0x17 ;  /* 0x3b80000000007811 */ /* 0x000fc800078eb8ff */
[----:B------:R-:W-:Y:S02]  /*0a60*/  LOP3.LUT R25, R0, R2, R25, 0xfe, !PT ;  /* 0x0000000200197212 */ /* 0x000fe400078efe19 */
.L_x_45802:
[----:B------:R-:W-:Y:S05]  /*0a70*/  BSYNC B0 ;  /* 0x0000000000007941 */ /* 0x000fea0003800000 */
.L_x_45801:
[----:B------:R-:W0:Y:S01]  /*0a80*/  F2I.FTZ.TRUNC.NTZ R25, R25 ;  /* 0x0000001900197305 */ /* 0x000e22000021f100 */
[----:B------:R-:W-:Y:S05]  /*0a90*/  BRA `(.L_x_45786) ;  /* 0x0000045000007947 */ /* 0x000fea0003800000 */
.L_x_45799:
        /* <DEDUP_REMOVED lines=21> */
.L_x_45808:
[----:B------:R-:W-:Y:S05]  /*0bf0*/  BSYNC B1 ;  /* 0x0000000000017941 */ /* 0x000fea0003800000 */
.L_x_45807:
[----:B------:R-:W-:Y:S01]  /*0c00*/  IMAD.SHL.U32 R2, R2, 0x200000, RZ ;  /* 0x0020000002027824 */ /* 0x000fe200078e00ff */
[----:B------:R-:W-:-:S04]  /*0c10*/  LEA R0, R0, 0x37800000, 0x17 ;  /* 0x3780000000007811 */ /* 0x000fc800078eb8ff */
[----:B------:R-:W-:Y:S02]  /*0c20*/  LOP3.LUT R25, R0, R2, R25, 0xfe, !PT ;  /* 0x0000000200197212 */ /* 0x000fe400078efe19 */
.L_x_45806:
[----:B------:R-:W-:Y:S05]  /*0c30*/  BSYNC B0 ;  /* 0x0000000000007941 */ /* 0x000fea0003800000 */
.L_x_45805:
[----:B------:R-:W0:Y:S01]  /*0c40*/  F2I.FTZ.TRUNC.NTZ R25, R25 ;  /* 0x0000001900197305 */ /* 0x000e22000021f100 */
[----:B------:R-:W-:Y:S05]  /*0c50*/  BRA `(.L_x_45786) ;  /* 0x0000029000007947 */ /* 0x000fea0003800000 */
.L_x_45798:
        /* <DEDUP_REMOVED lines=14> */
.L_x_45812:
[----:B------:R-:W-:Y:S05]  /*0d40*/  BSYNC B0 ;  /* 0x0000000000007941 */ /* 0x000fea0003800000 */
.L_x_45811:
[----:B------:R-:W0:Y:S01]  /*0d50*/  F2I.FTZ.TRUNC.NTZ R25, R25 ;  /* 0x0000001900197305 */ /* 0x000e22000021f100 */
[----:B------:R-:W-:Y:S05]  /*0d60*/  BRA `(.L_x_45786) ;  /* 0x0000018000007947 */ /* 0x000fea0003800000 */
.L_x_45785:
        /* <DEDUP_REMOVED lines=21> */
.L_x_45810:
[----:B------:R0:W5:Y:S01]  /*0ec0*/  LDG.E R25, [R2.64] ;  /* 0x0000002402197981 */ /* 0x000162000c1e1900 */
[----:B------:R-:W-:Y:S05]  /*0ed0*/  BRA `(.L_x_45786) ;  /* 0x0000001000007947 */ /* 0x000fea0003800000 */
.L_x_45809:
[----:B------:R0:W5:Y:S02]  /*0ee0*/  LDG.E R25, [R2.64] ;  /* 0x0000002402197981 */ /* 0x000164000c1e1900 */
.L_x_45786:
[----:B------:R-:W2:Y:S02]  /*0ef0*/  S2R R19, SR_TID.X ;  /* 0x0000000000137919 */ /* 0x000ea40000002100 */
[----:B--2---:R-:W-:Y:S02]  /*0f00*/  IADD3 R19, R19, 0x80, RZ ;  /* 0x0000008013137810 */ /* 0x004fe40007ffe0ff */
.L_x_45780:
[----:B-1----:R-:W-:Y:S05]  /*0f10*/  BSYNC B6 ;  /* 0x0000000000067941 */ /* 0x002fea0003800000 */
.L_x_45779:
        /* <DEDUP_REMOVED lines=21> */
.L_x_45818:
[----:B------:R0:W5:Y:S01]  /*1070*/  LDG.E.U8 R24, [R2.64] ;  /* 0x0000002402187981 */ /* 0x000162000c1e1100 */
[----:B------:R-:W-:Y:S05]  /*1080*/  BRA `(.L_x_45820) ;  /* 0x00000d0000007947 */ /* 0x000fea0003800000 */
.L_x_45817:
        /* <DEDUP_REMOVED lines=8> */
.L_x_45822:
[----:B------:R0:W5:Y:S01]  /*1110*/  LDG.E R24, [R2.64] ;  /* 0x0000002402187981 */ /* 0x000162000c1e1900 */
[----:B------:R-:W-:Y:S05]  /*1120*/  BRA `(.L_x_45820) ;  /* 0x00000c6000007947 */ /* 0x000fea0003800000 */
.L_x_45821:
[----:B------:R0:W5:Y:S01]  /*1130*/  LDG.E.S16 R24, [R2.64] ;  /* 0x0000002402187981 */ /* 0x000162000c1e1700 */
[----:B------:R-:W-:Y:S05]  /*1140*/  BRA `(.L_x_45820) ;  /* 0x00000c4000007947 */ /* 0x000fea0003800000 */
.L_x_45816:
        /* <DEDUP_REMOVED lines=9> */
.L_x_45824:
[----:B------:R-:W2:Y:S02]  /*11e0*/  LDG.E.U16 R2, [R2.64] ;  /* 0x0000002402027981 */ /* 0x000ea4000c1e1500 */
[----:B--2---:R-:W-:-:S06]  /*11f0*/  HADD2.F32 R24, -RZ, R2.H0_H0 ;  /* 0x20000002ff187230 */ /* 0x004fcc0000004100 */
[----:B------:R-:W0:Y:S01]  /*1200*/  F2I.FTZ.TRUNC.NTZ R24, R24 ;  /* 0x0000001800187305 */ /* 0x000e22000021f100 */
[----:B------:R-:W-:Y:S05]  /*1210*/  BRA `(.L_x_45820) ;  /* 0x00000b7000007947 */ /* 0x000fea0003800000 */
.L_x_45823:
        /* <DEDUP_REMOVED lines=9> */
.L_x_45826:
[----:B------:R-:W2:Y:S02]  /*12b0*/  LDG.E.U16 R2, [R2.64] ;  /* 0x0000002402027981 */ /* 0x000ea4000c1e1500 */
[----:B--2---:R-:W-:-:S06]  /*12c0*/  HADD2.F32 R24, -RZ, R2.H0_H0 ;  /* 0x20000002ff187230 */ /* 0x004fcc0000004100 */
[----:B------:R-:W0:Y:S01]  /*12d0*/  F2I.FTZ.TRUNC.NTZ R24, R24 ;  /* 0x0000001800187305 */ /* 0x000e22000021f100 */
[----:B------:R-:W-:Y:S05]  /*12e0*/  BRA `(.L_x_45820) ;  /* 0x00000aa000007947 */ /* 0x000fea0003800000 */
.L_x_45825:
[----:B------:R-:W2:Y:S02]  /*12f0*/  LDG.E.64 R2, [R2.64] ;  /* 0x0000002402027981 */ /* 0x000ea4000c1e1b00 */
[----:B--2---:R0:W1:Y:S01]  /*1300*/  F2I.F64.TRUNC R24, R2 ;  /* 0x0000000200187311 */ /* 0x004062000030d100 */
[----:B------:R-:W-:Y:S05]  /*1310*/  BRA `(.L_x_45820) ;  /* 0x00000a7000007947 */ /* 0x000fea0003800000 */
.L_x_45815:
        /* <DEDUP_REMOVED lines=12> */
.L_x_45829:
[----:B------:R-:W2:Y:S02]  /*13e0*/  LDG.E.64 R2, [R2.64] ;  /* 0x0000002402027981 */ /* 0x000ea4000c1e1b00 */
[----:B--2---:R0:W1:Y:S01]  /*13f0*/  F2I.F64.TRUNC R24, R2 ;  /* 0x0000000200187311 */ /* 0x004062000030d100 */
[----:B------:R-:W-:Y:S05]  /*1400*/  BRA `(.L_x_45820) ;  /* 0x0000098000007947 */ /* 0x000fea0003800000 */
.L_x_45828:
        /* <DEDUP_REMOVED lines=27> */
.L_x_45831:
        /* <DEDUP_REMOVED lines=14> */
.L_x_45830:
[----:B------:R-:W2:Y:S02]  /*16a0*/  LDG.E.U16 R24, [R2.64] ;  /* 0x0000002402187981 */ /* 0x000ea4000c1e1500 */
[----:B--2---:R-:W-:-:S06]  /*16b0*/  PRMT R24, RZ, 0x5410, R24 ;  /* 0x00005410ff187816 */ /* 0x004fcc0000000018 */
[----:B------:R-:W0:Y:S01]  /*16c0*/  F2I.FTZ.TRUNC.NTZ R24, R24 ;  /* 0x0000001800187305 */ /* 0x000e22000021f100 */
[----:B------:R-:W-:Y:S05]  /*16d0*/  BRA `(.L_x_45820) ;  /* 0x000006b000007947 */ /* 0x000fea0003800000 */
.L_x_45827:
        /* <DEDUP_REMOVED lines=10> */
.L_x_45834:
        /* <DEDUP_REMOVED lines=21> */
.L_x_45838:
[----:B------:R-:W-:Y:S05]  /*18d0*/  BSYNC B1 ;  /* 0x0000000000017941 */ /* 0x000fea0003800000 */
.L_x_45837:
[----:B------:R-:W-:Y:S01]  /*18e0*/  IMAD.SHL.U32 R2, R2, 0x100000, RZ ;  /* 0x0010000002027824 */ /* 0x000fe200078e00ff */
[----:B------:R-:W-:-:S04]  /*18f0*/  LEA R3, R0, 0x3b800000, 0x17 ;  /* 0x3b80000000037811 */ /* 0x000fc800078eb8ff */
[----:B------:R-:W-:Y:S02]  /*1900*/  LOP3.LUT R24, R3, R2, R24, 0xfe, !PT ;  /* 0x0000000203187212 */ /* 0x000fe400078efe18 */
.L_x_45836:
[----:B------:R-:W-:Y:S05]  /*1910*/  BSYNC B0 ;  /* 0x0000000000007941 */ /* 0x000fea0003800000 */
.L_x_45835:
[----:B------:R-:W0:Y:S01]  /*1920*/  F2I.FTZ.TRUNC.NTZ R24, R24 ;  /* 0x0000001800187305 */ /* 0x000e22000021f100 */
[----:B------:R-:W-:Y:S05]  /*1930*/  BRA `(.L_x_45820) ;  /* 0x0000045000007947 */ /* 0x000fea0003800000 */
.L_x_45833:
        /* <DEDUP_REMOVED lines=21> */
.L_x_45842:
[----:B------:R-:W-:Y:S05]  /*1a90*/  BSYNC B1 ;  /* 0x0000000000017941 */ /* 0x000fea0003800000 */
.L_x_45841:
[----:B------:R-:W-:Y:S01]  /*1aa0*/  IMAD.SHL.U32 R2, R2, 0x200000, RZ ;  /* 0x0020000002027824 */ /* 0x000fe200078e00ff */
[----:B------:R-:W-:-:S04]  /*1ab0*/  LEA R3, R0, 0x37800000, 0x17 ;  /* 0x3780000000037811 */ /* 0x000fc800078eb8ff */
[----:B------:R-:W-:Y:S02]  /*1ac0*/  LOP3.LUT R24, R3, R2, R24, 0xfe, !PT ;  /* 0x0000000203187212 */ /* 0x000fe400078efe18 */
.L_x_45840:
[----:B------:R-:W-:Y:S05]  /*1ad0*/  BSYNC B0 ;  /* 0x0000000000007941 */ /* 0x000fea0003800000 */
.L_x_45839:
[----:B------:R-:W0:Y:S01]  /*1ae0*/  F2I.FTZ.TRUNC.NTZ R24, R24 ;  /* 0x0000001800187305 */ /* 0x000e22000021f100 */
[----:B------:R-:W-:Y:S05]  /*1af0*/  BRA `(.L_x_45820) ;  /* 0x0000029000007947 */ /* 0x000fea0003800000 */
.L_x_45832:
        /* <DEDUP_REMOVED lines=14> */
.L_x_45846:
[----:B------:R-:W-:Y:S05]  /*1be0*/  BSYNC B0 ;  /* 0x0000000000007941 */ /* 0x000fea0003800000 */
.L_x_45845:
[----:B------:R-:W0:Y:S01]  /*1bf0*/  F2I.FTZ.TRUNC.NTZ R24, R24 ;  /* 0x0000001800187305 */ /* 0x000e22000021f100 */
[----:B------:R-:W-:Y:S05]  /*1c00*/  BRA `(.L_x_45820) ;  /* 0x0000018000007947 */ /* 0x000fea0003800000 */
.L_x_45819:
        /* <DEDUP_REMOVED lines=21> */
.L_x_45844:
[----:B------:R0:W5:Y:S01]  /*1d60*/  LDG.E R24, [R2.64] ;  /* 0x0000002402187981 */ /* 0x000162000c1e1900 */
[----:B------:R-:W-:Y:S05]  /*1d70*/  BRA `(.L_x_45820) ;  /* 0x0000001000007947 */ /* 0x000fea0003800000 */
.L_x_45843:
[----:B------:R0:W5:Y:S02]  /*1d80*/  LDG.E R24, [R2.64] ;  /* 0x0000002402187981 */ /* 0x000164000c1e1900 */
.L_x_45820:
[----:B------:R-:W-:-:S03]  /*1d90*/  IADD3 R19, R19, 0x80, RZ ;  /* 0x0000008013137810 */ /* 0x000fc60007ffe0ff */
.L_x_45814:
[----:B------:R-:W-:Y:S05]  /*1da0*/  BSYNC B6 ;  /* 0x0000000000067941 */ /* 0x000fea0003800000 */
.L_x_45813:
        /* <DEDUP_REMOVED lines=23> */
.L_x_45852:
[----:B------:R0:W5:Y:S01]  /*1f20*/  LDG.E.U8 R22, [R2.64] ;  /* 0x0000002402167981 */ /* 0x000162000c1e1100 */
[----:B------:R-:W-:Y:S05]  /*1f30*/  BRA `(.L_x_45854) ;  /* 0x00000d0000007947 */ /* 0x000fea0003800000 */
.L_x_45851:
        /* <DEDUP_REMOVED lines=8> */
.L_x_45856:
[----:B------:R0:W5:Y:S01]  /*1fc0*/  LDG.E R22, [R2.64] ;  /* 0x0000002402167981 */ /* 0x000162000c1e1900 */
[----:B------:R-:W-:Y:S05]  /*1fd0*/  BRA `(.L_x_45854) ;  /* 0x00000c6000007947 */ /* 0x000fea0003800000 */
.L_x_45855:
[----:B------:R0:W5:Y:S01]  /*1fe0*/  LDG.E.S16 R22, [R2.64] ;  /* 0x0000002402167981 */ /* 0x000162000c1e1700 */
[----:B------:R-:W-:Y:S05]  /*1ff0*/  BRA `(.L_x_45854) ;  /* 0x00000c4000007947 */ /* 0x000fea0003800000 */
.L_x_45850:
        /* <DEDUP_REMOVED lines=9> */
.L_x_45858:
[----:B------:R-:W2:Y:S02]  /*2090*/  LDG.E.U16 R2, [R2.64] ;  /* 0x0000002402027981 */ /* 0x000ea4000c1e1500 */
[----:B--2---:R-:W-:-:S06]  /*20a0*/  HADD2.F32 R22, -RZ, R2.H0_H0 ;  /* 0x20000002ff167230 */ /* 0x004fcc0000004100 */
[----:B------:R-:W0:Y:S01]  /*20b0*/  F2I.FTZ.TRUNC.NTZ R22, R22 ;  /* 0x0000001600167305 */ /* 0x000e22000021f100 */
[----:B------:R-:W-:Y:S05]  /*20c0*/  BRA `(.L_x_45854) ;  /* 0x00000b7000007947 */ /* 0x000fea0003800000 */
.L_x_45857:
        /* <DEDUP_REMOVED lines=9> */
.L_x_45860:
[----:B------:R-:W2:Y:S02]  /*2160*/  LDG.E.U16 R2, [R2.64] ;  /* 0x0000002402027981 */ /* 0x000ea4000c1e1500 */
[----:B--2---:R-:W-:-:S06]  /*2170*/  HADD2.F32 R22, -RZ, R2.H0_H0 ;  /* 0x20000002ff167230 */ /* 0x004fcc0000004100 */
[----:B------:R-:W0:Y:S01]  /*2180*/  F2I.FTZ.TRUNC.NTZ R22, R22 ;  /* 0x0000001600167305 */ /* 0x000e22000021f100 */
[----:B------:R-:W-:Y:S05]  /*2190*/  BRA `(.L_x_45854) ;  /* 0x00000aa000007947 */ /* 0x000fea0003800000 */
.L_x_45859:
[----:B------:R-:W2:Y:S02]  /*21a0*/  LDG.E.64 R2, [R2.64] ;  /* 0x0000002402027981 */ /* 0x000ea4000c1e1b00 */
[----:B--2---:R0:W2:Y:S01]  /*21b0*/  F2I.F64.TRUNC R22, R2 ;  /* 0x0000000200167311 */ /* 0x0040a2000030d100 */
[----:B------:R-:W-:Y:S05]  /*21c0*/  BRA `(.L_x_45854) ;  /* 0x00000a7000007947 */ /* 0x000fea0003800000 */
.L_x_45849:
        /* <DEDUP_REMOVED lines=12> */
.L_x_45863:
[----:B------:R-:W2:Y:S02]  /*2290*/  LDG.E.64 R2, [R2.64] ;  /* 0x0000002402027981 */ /* 0x000ea4000c1e1b00 */
[----:B--2---:R0:W2:Y:S01]  /*22a0*/  F2I.F64.TRUNC R22, R2 ;  /* 0x0000000200167311 */ /* 0x0040a2000030d100 */
[----:B------:R-:W-:Y:S05]  /*22b0*/  BRA `(.L_x_45854) ;  /* 0x0000098000007947 */ /* 0x000fea0003800000 */
.L_x_45862:
        /* <DEDUP_REMOVED lines=27> */
.L_x_45865:
        /* <DEDUP_REMOVED lines=14> */
.L_x_45864:
[----:B------:R-:W2:Y:S02]  /*2550*/  LDG.E.U16 R22, [R2.64] ;  /* 0x0000002402167981 */ /* 0x000ea4000c1e1500 */
[----:B--2---:R-:W-:-:S06]  /*2560*/  PRMT R22, RZ, 0x5410, R22 ;  /* 0x00005410ff167816 */ /* 0x004fcc0000000016 */
[----:B------:R-:W0:Y:S01]  /*2570*/  F2I.FTZ.TRUNC.NTZ R22, R22 ;  /* 0x0000001600167305 */ /* 0x000e22000021f100 */
[----:B------:R-:W-:Y:S05]  /*2580*/  BRA `(.L_x_45854) ;  /* 0x000006b000007947 */ /* 0x000fea0003800000 */
.L_x_45861:
        /* <DEDUP_REMOVED lines=10> */
.L_x_45868:
        /* <DEDUP_REMOVED lines=21> */
.L_x_45872:
[----:B------:R-:W-:Y:S05]  /*2780*/  BSYNC B1 ;  /* 0x0000000000017941 */ /* 0x000fea0003800000 */
.L_x_45871:
[----:B------:R-:W-:Y:S01]  /*2790*/  IMAD.SHL.U32 R2, R2, 0x100000, RZ ;  /* 0x0010000002027824 */ /* 0x000fe200078e00ff */
[----:B------:R-:W-:-:S04]  /*27a0*/  LEA R3, R0, 0x3b800000, 0x17 ;  /* 0x3b80000000037811 */ /* 0x000fc800078eb8ff */
[----:B------:R-:W-:Y:S02]  /*27b0*/  LOP3.LUT R22, R3, R2, R22, 0xfe, !PT ;  /* 0x0000000203167212 */ /* 0x000fe400078efe16 */
.L_x_45870:
[----:B------:R-:W-:Y:S05]  /*27c0*/  BSYNC B0 ;  /* 0x0000000000007941 */ /* 0x000fea0003800000 */
.L_x_45869:
[----:B------:R-:W0:Y:S01]  /*27d0*/  F2I.FTZ.TRUNC.NTZ R22, R22 ;  /* 0x0000001600167305 */ /* 0x000e22000021f100 */
[----:B------:R-:W-:Y:S05]  /*27e0*/  BRA `(.L_x_45854) ;  /* 0x0000045000007947 */ /* 0x000fea0003800000 */
.L_x_45867:
        /* <DEDUP_REMOVED lines=21> */
.L_x_45876:
[----:B------:R-:W-:Y:S05]  /*2940*/  BSYNC B1 ;  /* 0x0000000000017941 */ /* 0x000fea0003800000 */
.L_x_45875:
[----:B------:R-:W-:Y:S01]  /*2950*/  IMAD.SHL.U32 R2, R2, 0x200000, RZ ;  /* 0x0020000002027824 */ /* 0x000fe200078e00ff */
[----:B------:R-:W-:-:S04]  /*2960*/  LEA R3, R0, 0x37800000, 0x17 ;  /* 0x3780000000037811 */ /* 0x000fc800078eb8ff */
[----:B------:R-:W-:Y:S02]  /*2970*/  LOP3.LUT R22, R3, R2, R22, 0xfe, !PT ;  /* 0x0000000203167212 */ /* 0x000fe400078efe16 */
.L_x_45874:
[----:B------:R-:W-:Y:S05]  /*2980*/  BSYNC B0 ;  /* 0x0000000000007941 */ /* 0x000fea0003800000 */
.L_x_45873:
[----:B------:R-:W0:Y:S01]  /*2990*/  F2I.FTZ.TRUNC.NTZ R22, R22 ;  /* 0x0000001600167305 */ /* 0x000e22000021f100 */
[----:B------:R-:W-:Y:S05]  /*29a0*/  BRA `(.L_x_45854) ;  /* 0x0000029000007947 */ /* 0x000fea0003800000 */
.L_x_45866:
        /* <DEDUP_REMOVED lines=14> */
.L_x_45880:
[----:B------:R-:W-:Y:S05]  /*2a90*/  BSYNC B0 ;  /* 0x0000000000007941 */ /* 0x000fea0003800000 */
.L_x_45879:
[----:B------:R-:W0:Y:S01]  /*2aa0*/  F2I.FTZ.TRUNC.NTZ R22, R22 ;  /* 0x0000001600167305 */ /* 0x000e22000021f100 */
[----:B------:R-:W-:Y:S05]  /*2ab0*/  BRA `(.L_x_45854) ;  /* 0x0000018000007947 */ /* 0x000fea0003800000 */
.L_x_45853:
        /* <DEDUP_REMOVED lines=21> */
.L_x_45878:
[----:B------:R0:W5:Y:S01]  /*2c10*/  LDG.E R22, [R2.64] ;  /* 0x0000002402167981 */ /* 0x000162000c1e1900 */
[----:B------:R-:W-:Y:S05]  /*2c20*/  BRA `(.L_x_45854) ;  /* 0x0000001000007947 */ /* 0x000fea0003800000 */
.L_x_45877:
[----:B------:R0:W5:Y:S02]  /*2c30*/  LDG.E R22, [R2.64] ;  /* 0x0000002402167981 */ /* 0x000164000c1e1900 */
.L_x_45854:
[----:B------:R-:W-:-:S03]  /*2c40*/  IADD3 R19, R19, 0x80, RZ ;  /* 0x0000008013137810 */ /* 0x000fc60007ffe0ff */
.L_x_45848:
[----:B------:R-:W-:Y:S05]  /*2c50*/  BSYNC B6 ;  /* 0x0000000000067941 */ /* 0x000fea0003800000 */
.L_x_45847:
        /* <DEDUP_REMOVED lines=20> */
.L_x_45886:
[----:B------:R0:W5:Y:S01]  /*2da0*/  LDG.E.U8 R18, [R2.64] ;  /* 0x0000002402127981 */ /* 0x000162000c1e1100 */
[----:B------:R-:W-:Y:S05]  /*2db0*/  BRA `(.L_x_45882) ;  /* 0x00000cf000007947 */ /* 0x000fea0003800000 */
.L_x_45885:
        /* <DEDUP_REMOVED lines=8> */
.L_x_45889:
[----:B------:R0:W5:Y:S01]  /*2e40*/  LDG.E R18, [R2.64] ;  /* 0x0000002402127981 */ /* 0x000162000c1e1900 */
[----:B------:R-:W-:Y:S05]  /*2e50*/  BRA `(.L_x_45882) ;  /* 0x00000c5000007947 */ /* 0x000fea0003800000 */
.L_x_45888:
[----:B------:R0:W5:Y:S01]  /*2e60*/  LDG.E.S16 R18, [R2.64] ;  /* 0x0000002402127981 */ /* 0x000162000c1e1700 */
[----:B------:R-:W-:Y:S05]  /*2e70*/  BRA `(.L_x_45882) ;  /* 0x00000c3000007947 */ /* 0x000fea0003800000 */
.L_x_45884:
        /* <DEDUP_REMOVED lines=9> */
.L_x_45891:
[----:B------:R-:W3:Y:S02]  /*2f10*/  LDG.E.U16 R2, [R2.64] ;  /* 0x0000002402027981 */ /* 0x000ee4000c1e1500 */
[----:B---3--:R-:W-:-:S06]  /*2f20*/  HADD2.F32 R18, -RZ, R2.H0_H0 ;  /* 0x20000002ff127230 */ /* 0x008fcc0000004100 */
[----:B------:R-:W0:Y:S01]  /*2f30*/  F2I.FTZ.TRUNC.NTZ R18, R18 ;  /* 0x0000001200127305 */ /* 0x000e22000021f100 */
[----:B------:R-:W-:Y:S05]  /*2f40*/  BRA `(.L_x_45882) ;  /* 0x00000b6000007947 */ /* 0x000fea0003800000 */
.L_x_45890:
        /* <DEDUP_REMOVED lines=9> */
.L_x_45893:
[----:B------:R-:W3:Y:S02]  /*2fe0*/  LDG.E.U16 R2, [R2.64] ;  /* 0x0000002402027981 */ /* 0x000ee4000c1e1500 */
[----:B---3--:R-:W-:-:S06]  /*2ff0*/  HADD2.F32 R18, -RZ, R2.H0_H0 ;  /* 0x20000002ff127230 */ /* 0x008fcc0000004100 */
[----:B------:R-:W0:Y:S01]  /*3000*/  F2I.FTZ.TRUNC.NTZ R18, R18 ;  /* 0x0000001200127305 */ /* 0x000e22000021f100 */
[----:B------:R-:W-:Y:S05]  /*3010*/  BRA `(.L_x_45882) ;  /* 0x00000a9000007947 */ /* 0x000fea0003800000 */
.L_x_45892:
[----:B------:R-:W3:Y:S02]  /*3020*/  LDG.E.64 R18, [R2.64] ;  /* 0x0000002402127981 */ /* 0x000ee4000c1e1b00 */
[----:B---3--:R0:W3:Y:S01]  /*3030*/  F2I.F64.TRUNC R18, R18 ;  /* 0x0000001200127311 */ /* 0x0080e2000030d100 */
[----:B------:R-:W-:Y:S05]  /*3040*/  BRA `(.L_x_45882) ;  /* 0x00000a6000007947 */ /* 0x000fea0003800000 */
.L_x_45883:
        /* <DEDUP_REMOVED lines=12> */
.L_x_45896:
[----:B------:R-:W3:Y:S02]  /*3110*/  LDG.E.64 R2, [R2.64] ;  /* 0x0000002402027981 */ /* 0x000ee4000c1e1b00 */
[----:B---3--:R0:W3:Y:S01]  /*3120*/  F2I.F64.TRUNC R18, R2 ;  /* 0x0000000200127311 */ /* 0x0080e2000030d100 */
[----:B------:R-:W-:Y:S05]  /*3130*/  BRA `(.L_x_45882) ;  /* 0x0000097000007947 */ /* 0x000fea0003800000 */
.L_x_45895:
        /* <DEDUP_REMOVED lines=27> */
.L_x_45898:
        /* <DEDUP_REMOVED lines=14> */
.L_x_45897:
[----:B------:R-:W3:Y:S02]  /*33d0*/  LDG.E.U16 R18, [R2.64] ;  /* 0x0000002402127981 */ /* 0x000ee4000c1e1500 */
[----:B---3--:R-:W-:-:S06]  /*33e0*/  PRMT R18, RZ, 0x5410, R18 ;  /* 0x00005410ff127816 */ /* 0x008fcc0000000012 */
[----:B------:R-:W0:Y:S01]  /*33f0*/  F2I.FTZ.TRUNC.NTZ R18, R18 ;  /* 0x0000001200127305 */ /* 0x000e22000021f100 */
[----:B------:R-:W-:Y:S05]  /*3400*/  BRA `(.L_x_45882) ;  /* 0x000006a000007947 */ /* 0x000fea0003800000 */
.L_x_45894:
        /* <DEDUP_REMOVED lines=10> */
.L_x_45901:
        /* <DEDUP_REMOVED lines=21> */
.L_x_45905:
[----:B------:R-:W-:Y:S05]  /*3600*/  BSYNC B1 ;  /* 0x0000000000017941 */ /* 0x000fea0003800000 */
.L_x_45904:
[----:B------:R-:W-:Y:S01]  /*3610*/  IMAD.SHL.U32 R2, R2, 0x100000, RZ ;  /* 0x0010000002027824 */ /* 0x000fe200078e00ff */
[----:B------:R-:W-:-:S04]  /*3620*/  LEA R3, R0, 0x3b800000, 0x17 ;  /* 0x3b80000000037811 */ /* 0x000fc800078eb8ff */
[----:B------:R-:W-:Y:S02]  /*3630*/  LOP3.LUT R18, R3, R2, R18, 0xfe, !PT ;  /* 0x0000000203127212 */ /* 0x000fe400078efe12 */
.L_x_45903:
[----:B------:R-:W-:Y:S05]  /*3640*/  BSYNC B0 ;  /* 0x0000000000007941 */ /* 0x000fea0003800000 */
.L_x_45902:
[----:B------:R-:W0:Y:S01]  /*3650*/  F2I.FTZ.TRUNC.NTZ R18, R18 ;  /* 0x0000001200127305 */ /* 0x000e22000021f100 */
[----:B------:R-:W-:Y:S05]  /*3660*/  BRA `(.L_x_45882) ;  /* 0x0000044000007947 */ /* 0x000fea0003800000 */
.L_x_45900:
        /* <DEDUP_REMOVED lines=21> */
.L_x_45909:
[----:B------:R-:W-:Y:S05]  /*37c0*/  BSYNC B1 ;  /* 0x0000000000017941 */ /* 0x000fea0003800000 */
.L_x_45908:
[----:B------:R-:W-:Y:S01]  /*37d0*/  IMAD.SHL.U32 R2, R2, 0x200000, RZ ;  /* 0x0020000002027824 */ /* 0x000fe200078e00ff */
[----:B------:R-:W-:-:S04]  /*37e0*/  LEA R3, R0, 0x37800000, 0x17 ;  /* 0x3780000000037811 */ /* 0x000fc800078eb8ff */
[----:B------:R-:W-:Y:S02]  /*37f0*/  LOP3.LUT R18, R3, R2, R18, 0xfe, !PT ;  /* 0x0000000203127212 */ /* 0x000fe400078efe12 */
.L_x_45907:
[----:B------:R-:W-:Y:S05]  /*3800*/  BSYNC B0 ;  /* 0x0000000000007941 */ /* 0x000fea0003800000 */
.L_x_45906:
[----:B------:R-:W0:Y:S01]  /*3810*/  F2I.FTZ.TRUNC.NTZ R18, R18 ;  /* 0x0000001200127305 */ /* 0x000e22000021f100 */
[----:B------:R-:W-:Y:S05]  /*3820*/  BRA `(.L_x_45882) ;  /* 0x0000028000007947 */ /* 0x000fea0003800000 */
.L_x_45899:
        /* <DEDUP_REMOVED lines=14> */
.L_x_45913:
[----:B------:R-:W-:Y:S05]  /*3910*/  BSYNC B0 ;  /* 0x0000000000007941 */ /* 0x000fea0003800000 */
.L_x_45912:
[----:B------:R-:W0:Y:S01]  /*3920*/  F2I.FTZ.TRUNC.NTZ R18, R18 ;  /* 0x0000001200127305 */ /* 0x000e22000021f100 */
[----:B------:R-:W-:Y:S05]  /*3930*/  BRA `(.L_x_45882) ;  /* 0x0000017000007947 */ /* 0x000fea0003800000 */
.L_x_45887:
        /* <DEDUP_REMOVED lines=20> */
.L_x_45911:
[----:B------:R0:W5:Y:S01]  /*3a80*/  LDG.E R18, [R2.64] ;  /* 0x0000002402127981 */ /* 0x000162000c1e1900 */
[----:B------:R-:W-:Y:S05]  /*3a90*/  BRA `(.L_x_45882) ;  /* 0x0000001000007947 */ /* 0x000fea0003800000 */
.L_x_45910:
[----:B------:R0:W5:Y:S02]  /*3aa0*/  LDG.E R18, [R2.64] ;  /* 0x0000002402127981 */ /* 0x000164000c1e1900 */
.L_x_45882:
[----:B------:R-:W-:Y:S05]  /*3ab0*/  BSYNC B6 ;  /* 0x0000000000067941 */ /* 0x000fea0003800000 */
.L_x_45881:
        /* <DEDUP_REMOVED lines=12> */
[-C--:B----45:R-:W-:Y:S02]  /*3b80*/  IABS R6, R25.reuse ;  /* 0x0000001900067213 */ /* 0x0b0fe40000000000 */
[----:B------:R-:W-:Y:S02]  /*3b90*/  IABS R8, R25 ;  /* 0x0000001900087213 */ /* 0x000fe40000000000 */
[----:B------:R-:W0:Y:S01]  /*3ba0*/  I2F.RP R3, R6 ;  /* 0x0000000600037306 */ /* 0x000e220000209400 */
[----:B------:R-:W-:-:S07]  /*3bb0*/  ISETP.LE.AND P6, PT, RZ, c[0x0][0x168], PT ;  /* 0x00005a00ff007a0c */ /* 0x000fce0003fc3270 */
        /* <DEDUP_REMOVED lines=22> */
.L_x_45915:
[----:B----4-:R-:W-:Y:S05]  /*3d20*/  BSYNC B0 ;  /* 0x0000000000007941 */ /* 0x010fea0003800000 */
.L_x_45914:
[----:B------:R-:W-:Y:S01]  /*3d30*/  BSSY B0, `(.L_x_45916) ;  /* 0x000001c000007945 */ /* 0x000fe20003800000 */
[----:B------:R-:W-:Y:S05]  /*3d40*/  @P4 BRA `(.L_x_45917) ;  /* 0x000001a000004947 */ /* 0x000fea0003800000 */
[-C--:B-1---5:R-:W-:Y:S02]  /*3d50*/  IABS R8, R24.reuse ;  /* 0x0000001800087213 */ /* 0x0a2fe40000000000 */
        /* <DEDUP_REMOVED lines=25> */
.L_x_45917:
[----:B------:R-:W-:Y:S05]  /*3ef0*/  BSYNC B0 ;  /* 0x0000000000007941 */ /* 0x000fea0003800000 */
.L_x_45916:
[----:B------:R-:W-:Y:S01]  /*3f00*/  BSSY B0, `(.L_x_45918) ;  /* 0x000001c000007945 */ /* 0x000fe20003800000 */
[----:B------:R-:W-:Y:S05]  /*3f10*/  @P3 BRA `(.L_x_45919) ;  /* 0x000001a000003947 */ /* 0x000fea0003800000 */
[-C--:B--2--5:R-:W-:Y:S02]  /*3f20*/  IABS R8, R22.reuse ;  /* 0x0000001600087213 */ /* 0x0a4fe40000000000 */
[----:B------:R-:W-:Y:S02]  /*3f30*/  IABS R9, R22 ;  /* 0x0000001600097213 */ /* 0x000fe40000000000 */
[----:B------:R-:W0:Y:S01]  /*3f40*/  I2F.RP R3, R8 ;  /* 0x0000000800037306 */ /* 0x000e220000209400 */
[----:B------:R-:W-:-:S07]  /*3f50*/  ISETP.LE.AND P4, PT, RZ, c[0x0][0x168], PT ;  /* 0x00005a00ff007a0c */ /* 0x000fce0003f83270 */
[----:B0-----:R-:W0:Y:S02]  /*3f60*/  MUFU.RCP R3, R3 ;  /* 0x0000000300037308 */ /* 0x001e240000001000 */
[----:B0-----:R-:W-:-:S06]  /*3f70*/  IADD3 R6, R3, 0xffffffe, RZ ;  /* 0x0ffffffe03067810 */ /* 0x001fcc0007ffe0ff */
[----:B------:R0:W2:Y:S02]  /*3f80*/  F2I.FTZ.U32.TRUNC.NTZ R7, R6 ;  /* 0x0000000600077305 */ /* 0x0000a4000021f000 */
[----:B0-----:R-:W-:Y:S02]  /*3f90*/  IMAD.MOV.U32 R6, RZ, RZ, RZ ;  /* 0x000000ffff067224 */ /* 0x001fe400078e00ff */
        /* <DEDUP_REMOVED lines=18> */
.L_x_45919:
[----:B------:R-:W-:Y:S05]  /*40c0*/  BSYNC B0 ;  /* 0x0000000000007941 */ /* 0x000fea0003800000 */
.L_x_45918:
        /* <DEDUP_REMOVED lines=28> */
.L_x_45921:
[----:B------:R-:W-:Y:S05]  /*4290*/  BSYNC B0 ;  /* 0x0000000000007941 */ /* 0x000fea0003800000 */
.L_x_45920:
        /* <DEDUP_REMOVED lines=20> */
.L_x_45927:
[----:B------:R0:W-:Y:S01]  /*43e0*/  STG.E.U8 [R8.64], R4 ;  /* 0x0000000408007986 */ /* 0x0001e2000c101124 */
[----:B------:R-:W-:Y:S01]  /*43f0*/  IMAD.MOV.U32 R19, RZ, RZ, R23 ;  /* 0x000000ffff137224 */ /* 0x000fe200078e0017 */
[----:B------:R-:W-:Y:S05]  /*4400*/  BRA `(.L_x_45923) ;  /* 0x00000e9000007947 */ /* 0x000fea0003800000 */
.L_x_45926:
        /* <DEDUP_REMOVED lines=10> */
.L_x_45930:
[----:B------:R0:W-:Y:S01]  /*44b0*/  STG.E [R8.64], R4 ;  /* 0x0000000408007986 */ /* 0x0001e2000c101924 */
[----:B------:R-:W-:Y:S01]  /*44c0*/  IMAD.MOV.U32 R19, RZ, RZ, R23 ;  /* 0x000000ffff137224 */ /* 0x000fe200078e0017 */
[----:B------:R-:W-:Y:S05]  /*44d0*/  BRA `(.L_x_45923) ;  /* 0x00000dc000007947 */ /* 0x000fea0003800000 */
.L_x_45929:
[----:B------:R0:W-:Y:S01]  /*44e0*/  STG.E.U16 [R8.64], R4 ;  /* 0x0000000408007986 */ /* 0x0001e2000c101524 */
[----:B------:R-:W-:Y:S01]  /*44f0*/  IMAD.MOV.U32 R19, RZ, RZ, R23 ;  /* 0x000000ffff137224 */ /* 0x000fe200078e0017 */
[----:B------:R-:W-:Y:S05]  /*4500*/  BRA `(.L_x_45923) ;  /* 0x00000d9000007947 */ /* 0x000fea0003800000 */
.L_x_45925:
        /* <DEDUP_REMOVED lines=10> */
.L_x_45932:
[----:B------:R-:W0:Y:S01]  /*45b0*/  I2F R0, R4 ;  /* 0x0000000400007306 */ /* 0x000e220000201400 */
[----:B------:R-:W-:Y:S01]  /*45c0*/  IMAD.MOV.U32 R19, RZ, RZ, R23 ;  /* 0x000000ffff137224 */ /* 0x000fe200078e0017 */
[----:B0-----:R-:W-:-:S05]  /*45d0*/  F2FP.PACK_AB R0, RZ, R0 ;  /* 0x00000000ff00723e */ /* 0x001fca00000000ff */
[----:B------:R0:W-:Y:S01]  /*45e0*/  STG.E.U16 [R8.64], R0 ;  /* 0x0000000008007986 */ /* 0x0001e2000c101524 */
[----:B------:R-:W-:Y:S05]  /*45f0*/  BRA `(.L_x_45923) ;  /* 0x00000ca000007947 */ /* 0x000fea0003800000 */
.L_x_45931:
        /* <DEDUP_REMOVED lines=11> */
.L_x_45934:
[----:B------:R-:W0:Y:S01]  /*46b0*/  I2F R4, R4 ;  /* 0x0000000400047306 */ /* 0x000e220000201400 */
[----:B------:R-:W-:Y:S01]  /*46c0*/  IMAD.MOV.U32 R19, RZ, RZ, R23 ;  /* 0x000000ffff137224 */ /* 0x000fe200078e0017 */
[----:B0-----:R-:W-:-:S04]  /*46d0*/  F2FP.PACK_AB R3, RZ, R4 ;  /* 0x00000004ff03723e */ /* 0x001fc800000000ff */
[----:B------:R-:W-:-:S05]  /*46e0*/  PRMT R3, R3, 0x5410, RZ ;  /* 0x0000541003037816 */ /* 0x000fca00000000ff */
[----:B------:R0:W-:Y:S01]  /*46f0*/  STG.E [R8.64], R3 ;  /* 0x0000000308007986 */ /* 0x0001e2000c101924 */
[----:B------:R-:W-:Y:S05]  /*4700*/  BRA `(.L_x_45923) ;  /* 0x00000b9000007947 */ /* 0x000fea0003800000 */
.L_x_45933:
[----:B------:R-:W0:Y:S01]  /*4710*/  I2F.F64 R4, R4 ;  /* 0x0000000400047312 */ /* 0x000e220000201c00 */
[----:B------:R-:W-:Y:S01]  /*4720*/  IMAD.MOV.U32 R19, RZ, RZ, R23 ;  /* 0x000000ffff137224 */ /* 0x000fe200078e0017 */
[----:B0-----:R0:W-:Y:S01]  /*4730*/  STG.E.64 [R8.64], R4 ;  /* 0x0000000408007986 */ /* 0x0011e2000c101b24 */
[----:B------:R-:W-:Y:S05]  /*4740*/  BRA `(.L_x_45923) ;  /* 0x00000b5000007947 */ /* 0x000fea0003800000 */
.L_x_45924:
        /* <DEDUP_REMOVED lines=13> */
.L_x_45937:
[----:B------:R-:W0:Y:S01]  /*4820*/  I2F.F64 R4, R4 ;  /* 0x0000000400047312 */ /* 0x000e220000201c00 */
[----:B------:R-:W-:Y:S01]  /*4830*/  CS2R R6, SRZ ;  /* 0x0000000000067805 */ /* 0x000fe2000001ff00 */
[----:B------:R-:W-:-:S04]  /*4840*/  IMAD.MOV.U32 R19, RZ, RZ, R23 ;  /* 0x000000ffff137224 */ /* 0x000fc800078e0017 */
[----:B0-----:R0:W-:Y:S01]  /*4850*/  STG.E.128 [R8.64], R4 ;  /* 0x0000000408007986 */ /* 0x0011e2000c101d24 */
[----:B------:R-:W-:Y:S05]  /*4860*/  BRA `(.L_x_45923) ;  /* 0x00000a3000007947 */ /* 0x000fea0003800000 */
.L_x_45936:
        /* <DEDUP_REMOVED lines=21> */
.L_x_45941:
[----:B------:R-:W-:Y:S05]  /*49c0*/  BSYNC B0 ;  /* 0x0000000000007941 */ /* 0x000fea0003800000 */
.L_x_45940:
[----:B------:R-:W-:Y:S01]  /*49d0*/  LOP3.LUT R5, R0, R5, RZ, 0xfc, !PT ;  /* 0x0000000500057212 */ /* 0x000fe200078efcff */
[----:B------:R-:W-:-:S04]  /*49e0*/  IMAD.MOV.U32 R19, RZ, RZ, R23 ;  /* 0x000000ffff137224 */ /* 0x000fc800078e0017 */
[----:B------:R0:W-:Y:S01]  /*49f0*/  STG.E.U8 [R8.64], R5 ;  /* 0x0000000508007986 */ /* 0x0001e2000c101124 */
[----:B------:R-:W-:Y:S05]  /*4a00*/  BRA `(.L_x_45923) ;  /* 0x0000089000007947 */ /* 0x000fea0003800000 */
.L_x_45939:
        /* <DEDUP_REMOVED lines=13> */
.L_x_45943:
[----:B------:R-:W-:Y:S01]  /*4ae0*/  IMAD.MOV.U32 R0, RZ, RZ, 0x7f ;  /* 0x0000007fff007424 */ /* 0x000fe200078e00ff */
[----:B------:R-:W-:-:S04]  /*4af0*/  ISETP.GT.U32.AND P0, PT, R3, 0x7f800000, PT ;  /* 0x7f8000000300780c */ /* 0x000fc80003f04070 */
[----:B------:R-:W-:-:S04]  /*4b00*/  SEL R0, R0, 0x7c, P0 ;  /* 0x0000007c00007807 */ /* 0x000fc80000000000 */
.L_x_45944:
[----:B------:R-:W-:Y:S05]  /*4b10*/  BSYNC B0 ;  /* 0x0000000000007941 */ /* 0x000fea0003800000 */
.L_x_45942:
[----:B------:R-:W-:Y:S01]  /*4b20*/  LOP3.LUT R3, R5, 0x80000000, RZ, 0xc0, !PT ;  /* 0x8000000005037812 */ /* 0x000fe200078ec0ff */
[----:B------:R-:W-:-:S03]  /*4b30*/  IMAD.MOV.U32 R19, RZ, RZ, R23 ;  /* 0x000000ffff137224 */ /* 0x000fc600078e0017 */
[----:B------:R-:W-:-:S04]  /*4b40*/  SHF.R.U32.HI R3, RZ, 0x18, R3 ;  /* 0x00000018ff037819 */ /* 0x000fc80000011603 */
[----:B------:R-:W-:-:S05]  /*4b50*/  LOP3.LUT R3, R0, R3, RZ, 0xfc, !PT ;  /* 0x0000000300037212 */ /* 0x000fca00078efcff */
[----:B------:R0:W-:Y:S01]  /*4b60*/  STG.E.U8 [R8.64], R3 ;  /* 0x0000000308007986 */ /* 0x0001e2000c101124 */
[----:B------:R-:W-:Y:S05]  /*4b70*/  BRA `(.L_x_45923) ;  /* 0x0000072000007947 */ /* 0x000fea0003800000 */
.L_x_45938:
[----:B------:R-:W0:Y:S01]  /*4b80*/  I2F R0, R4 ;  /* 0x0000000400007306 */ /* 0x000e220000201400 */
[----:B------:R-:W-:Y:S01]  /*4b90*/  IMAD.MOV.U32 R19, RZ, RZ, R23 ;  /* 0x000000ffff137224 */ /* 0x000fe200078e0017 */
[----:B0-----:R-:W-:-:S05]  /*4ba0*/  F2FP.BF16.PACK_AB R0, RZ, R0 ;  /* 0x00000000ff00723e */ /* 0x001fca00000010ff */
[----:B------:R0:W-:Y:S01]  /*4bb0*/  STG.E.U16 [R8.64], R0 ;  /* 0x0000000008007986 */ /* 0x0001e2000c101524 */
[----:B------:R-:W-:Y:S05]  /*4bc0*/  BRA `(.L_x_45923) ;  /* 0x000006d000007947 */ /* 0x000fea0003800000 */
.L_x_45935:
        /* <DEDUP_REMOVED lines=11> */
.L_x_45947:
        /* <DEDUP_REMOVED lines=17> */
.L_x_45950:
[----:B------:R-:W-:-:S04]  /*4d90*/  LOP3.LUT R0, R7, 0x80000000, RZ, 0xc0, !PT ;  /* 0x8000000007007812 */ /* 0x000fc800078ec0ff */
[----:B------:R-:W-:-:S04]  /*4da0*/  SHF.R.U32.HI R0, RZ, 0x18, R0 ;  /* 0x00000018ff007819 */ /* 0x000fc80000011600 */
[----:B------:R-:W-:Y:S02]  /*4db0*/  LOP3.LUT R0, R3, R0, RZ, 0xfc, !PT ;  /* 0x0000000003007212 */ /* 0x000fe400078efcff */
.L_x_45949:
[----:B------:R-:W-:Y:S05]  /*4dc0*/  BSYNC B0 ;  /* 0x0000000000007941 */ /* 0x000fea0003800000 */
.L_x_45948:
[----:B------:R0:W-:Y:S01]  /*4dd0*/  STG.E.U8 [R8.64], R0 ;  /* 0x0000000008007986 */ /* 0x0001e2000c101124 */
[----:B------:R-:W-:Y:S01]  /*4de0*/  IMAD.MOV.U32 R19, RZ, RZ, R23 ;  /* 0x000000ffff137224 */ /* 0x000fe200078e0017 */
[----:B------:R-:W-:Y:S05]  /*4df0*/  BRA `(.L_x_45923) ;  /* 0x000004a000007947 */ /* 0x000fea0003800000 */
.L_x_45946:
        /* <DEDUP_REMOVED lines=17> */
.L_x_45953:
[----:B------:R-:W-:-:S04]  /*4f10*/  LOP3.LUT R0, R7, 0x80000000, RZ, 0xc0, !PT ;  /* 0x8000000007007812 */ /* 0x000fc800078ec0ff */
[----:B------:R-:W-:-:S04]  /*4f20*/  SHF.R.U32.HI R0, RZ, 0x18, R0 ;  /* 0x00000018ff007819 */ /* 0x000fc80000011600 */
[----:B------:R-:W-:Y:S02]  /*4f30*/  LOP3.LUT R0, R3, R0, RZ, 0xfc, !PT ;  /* 0x0000000003007212 */ /* 0x000fe400078efcff */
.L_x_45952:
[----:B------:R-:W-:Y:S05]  /*4f40*/  BSYNC B0 ;  /* 0x0000000000007941 */ /* 0x000fea0003800000 */
.L_x_45951:
[----:B------:R0:W-:Y:S01]  /*4f50*/  STG.E.U8 [R8.64], R0 ;  /* 0x0000000008007986 */ /* 0x0001e2000c101124 */
[----:B------:R-:W-:Y:S01]  /*4f60*/  IMAD.MOV.U32 R19, RZ, RZ, R23 ;  /* 0x000000ffff137224 */ /* 0x000fe200078e0017 */
[----:B------:R-:W-:Y:S05]  /*4f70*/  BRA `(.L_x_45923) ;  /* 0x0000032000007947 */ /* 0x000fea0003800000 */
.L_x_45945:
        /* <DEDUP_REMOVED lines=23> */
.L_x_45928:
        /* <DEDUP_REMOVED lines=21> */
.L_x_45955:
[----:B------:R-:W-:Y:S01]  /*5240*/  SHF.R.S32.HI R5, RZ, 0x1f, R4 ;  /* 0x0000001fff057819 */ /* 0x000fe20000011404 */
[----:B------:R-:W-:-:S04]  /*5250*/  IMAD.MOV.U32 R19, RZ, RZ, R23 ;  /* 0x000000ffff137224 */ /* 0x000fc800078e0017 */
[----:B------:R0:W-:Y:S01]  /*5260*/  STG.E.64 [R8.64], R4 ;  /* 0x0000000408007986 */ /* 0x0001e2000c101b24 */
[----:B------:R-:W-:Y:S05]  /*5270*/  BRA `(.L_x_45923) ;  /* 0x0000002000007947 */ /* 0x000fea0003800000 */
.L_x_45954:
[----:B------:R0:W-:Y:S01]  /*5280*/  STG.E [R8.64], R4 ;  /* 0x0000000408007986 */ /* 0x0001e2000c101924 */
[----:B------:R-:W-:-:S03]  /*5290*/  IMAD.MOV.U32 R19, RZ, RZ, R23 ;  /* 0x000000ffff137224 */ /* 0x000fc600078e0017 */
.L_x_45923:
[----:B------:R-:W-:Y:S05]  /*52a0*/  BSYNC B6 ;  /* 0x0000000000067941 */ /* 0x000fea0003800000 */
.L_x_45922:
        /* <DEDUP_REMOVED lines=21> */
.L_x_45961:
[----:B-1---5:R0:W-:Y:S01]  /*5400*/  STG.E.U8 [R8.64], R24 ;  /* 0x0000001808007986 */ /* 0x0221e2000c101124 */
[----:B------:R-:W-:Y:S05]  /*5410*/  BRA `(.L_x_45963) ;  /* 0x00000d7000007947 */ /* 0x000fea0003800000 */
.L_x_45960:
        /* <DEDUP_REMOVED lines=9> */
.L_x_45965:
[----:B-1---5:R0:W-:Y:S01]  /*54b0*/  STG.E [R8.64], R24 ;  /* 0x0000001808007986 */ /* 0x0221e2000c101924 */
[----:B------:R-:W-:Y:S05]  /*54c0*/  BRA `(.L_x_45963) ;  /* 0x00000cc000007947 */ /* 0x000fea0003800000 */
.L_x_45964:
[----:B-1---5:R0:W-:Y:S01]  /*54d0*/  STG.E.U16 [R8.64], R24 ;  /* 0x0000001808007986 */ /* 0x0221e2000c101524 */
[----:B------:R-:W-:Y:S05]  /*54e0*/  BRA `(.L_x_45963) ;  /* 0x00000ca000007947 */ /* 0x000fea0003800000 */
.L_x_45959:
        /* <DEDUP_REMOVED lines=9> */
.L_x_45967:
[----:B-1---5:R-:W0:Y:S02]  /*5580*/  I2F R0, R24 ;  /* 0x0000001800007306 */ /* 0x022e240000201400 */
[----:B0-----:R-:W-:-:S05]  /*5590*/  F2FP.PACK_AB R0, RZ, R0 ;  /* 0x00000000ff00723e */ /* 0x001fca00000000ff */
[----:B------:R0:W-:Y:S01]  /*55a0*/  STG.E.U16 [R8.64], R0 ;  /* 0x0000000008007986 */ /* 0x0001e2000c101524 */
[----:B------:R-:W-:Y:S05]  /*55b0*/  BRA `(.L_x_45963) ;  /* 0x00000bd000007947 */ /* 0x000fea0003800000 */
.L_x_45966:
        /* <DEDUP_REMOVED lines=10> */
.L_x_45969:
[----:B-1---5:R-:W0:Y:S02]  /*5660*/  I2F R24, R24 ;  /* 0x0000001800187306 */ /* 0x022e240000201400 */
[----:B0-----:R-:W-:-:S04]  /*5670*/  F2FP.PACK_AB R3, RZ, R24 ;  /* 0x00000018ff03723e */ /* 0x001fc800000000ff */
[----:B------:R-:W-:-:S05]  /*5680*/  PRMT R3, R3, 0x5410, RZ ;  /* 0x0000541003037816 */ /* 0x000fca00000000ff */
[----:B------:R0:W-:Y:S01]  /*5690*/  STG.E [R8.64], R3 ;  /* 0x0000000308007986 */ /* 0x0001e2000c101924 */
[----:B------:R-:W-:Y:S05]  /*56a0*/  BRA `(.L_x_45963) ;  /* 0x00000ae000007947 */ /* 0x000fea0003800000 */
.L_x_45968:
[----:B-1---5:R-:W0:Y:S02]  /*56b0*/  I2F.F64 R24, R24 ;  /* 0x0000001800187312 */ /* 0x022e240000201c00 */
[----:B0-----:R0:W-:Y:S01]  /*56c0*/  STG.E.64 [R8.64], R24 ;  /* 0x0000001808007986 */ /* 0x0011e2000c101b24 */
[----:B------:R-:W-:Y:S05]  /*56d0*/  BRA `(.L_x_45963) ;  /* 0x00000ab000007947 */ /* 0x000fea0003800000 */
.L_x_45958:
        /* <DEDUP_REMOVED lines=12> */
.L_x_45972:
[----:B-1---5:R-:W0:Y:S01]  /*57a0*/  I2F.F64 R4, R24 ;  /* 0x0000001800047312 */ /* 0x022e220000201c00 */
[----:B------:R-:W-:-:S05]  /*57b0*/  CS2R R6, SRZ ;  /* 0x0000000000067805 */ /* 0x000fca000001ff00 */
[----:B0-----:R0:W-:Y:S01]  /*57c0*/  STG.E.128 [R8.64], R4 ;  /* 0x0000000408007986 */ /* 0x0011e2000c101d24 */
[----:B------:R-:W-:Y:S05]  /*57d0*/  BRA `(.L_x_45963) ;  /* 0x000009b000007947 */ /* 0x000fea0003800000 */
.L_x_45971:
        /* <DEDUP_REMOVED lines=21> */
.L_x_45976:
[----:B------:R-:W-:Y:S05]  /*5930*/  BSYNC B0 ;  /* 0x0000000000007941 */ /* 0x000fea0003800000 */
.L_x_45975:
[----:B------:R-:W-:-:S05]  /*5940*/  LOP3.LUT R5, R0, R5, RZ, 0xfc, !PT ;  /* 0x0000000500057212 */ /* 0x000fca00078efcff */
[----:B------:R0:W-:Y:S01]  /*5950*/  STG.E.U8 [R8.64], R5 ;  /* 0x0000000508007986 */ /* 0x0001e2000c101124 */
[----:B------:R-:W-:Y:S05]  /*5960*/  BRA `(.L_x_45963) ;  /* 0x0000082000007947 */ /* 0x000fea0003800000 */
.L_x_45974:
        /* <DEDUP_REMOVED lines=13> */
.L_x_45978:
[----:B------:R-:W-:Y:S01]  /*5a40*/  IMAD.MOV.U32 R0, RZ, RZ, 0x7f ;  /* 0x0000007fff007424 */ /* 0x000fe200078e00ff */
[----:B------:R-:W-:-:S04]  /*5a50*/  ISETP.GT.U32.AND P0, PT, R3, 0x7f800000, PT ;  /* 0x7f8000000300780c */ /* 0x000fc80003f04070 */
[----:B------:R-:W-:-:S04]  /*5a60*/  SEL R0, R0, 0x7c, P0 ;  /* 0x0000007c00007807 */ /* 0x000fc80000000000 */
.L_x_45979:
[----:B------:R-:W-:Y:S05]  /*5a70*/  BSYNC B0 ;  /* 0x0000000000007941 */ /* 0x000fea0003800000 */
.L_x_45977:
[----:B------:R-:W-:-:S04]  /*5a80*/  LOP3.LUT R3, R5, 0x80000000, RZ, 0xc0, !PT ;  /* 0x8000000005037812 */ /* 0x000fc800078ec0ff */
[----:B------:R-:W-:-:S04]  /*5a90*/  SHF.R.U32.HI R3, RZ, 0x18, R3 ;  /* 0x00000018ff037819 */ /* 0x000fc80000011603 */
[----:B------:R-:W-:-:S05]  /*5aa0*/  LOP3.LUT R3, R0, R3, RZ, 0xfc, !PT ;  /* 0x0000000300037212 */ /* 0x000fca00078efcff */
[----:B------:R0:W-:Y:S01]  /*5ab0*/  STG.E.U8 [R8.64], R3 ;  /* 0x0000000308007986 */ /* 0x0001e2000c101124 */
[----:B------:R-:W-:Y:S05]  /*5ac0*/  BRA `(.L_x_45963) ;  /* 0x000006c000007947 */ /* 0x000fea0003800000 */
.L_x_45973:
[----:B-1---5:R-:W0:Y:S02]  /*5ad0*/  I2F R0, R24 ;  /* 0x0000001800007306 */ /* 0x022e240000201400 */
[----:B0-----:R-:W-:-:S05]  /*5ae0*/  F2FP.BF16.PACK_AB R0, RZ, R0 ;  /* 0x00000000ff00723e */ /* 0x001fca00000010ff */
[----:B------:R0:W-:Y:S01]  /*5af0*/  STG.E.U16 [R8.64], R0 ;  /* 0x0000000008007986 */ /* 0x0001e2000c101524 */
[----:B------:R-:W-:Y:S05]  /*5b00*/  BRA `(.L_x_45963) ;  /* 0x0000068000007947 */ /* 0x000fea0003800000 */
.L_x_45970:
        /* <DEDUP_REMOVED lines=10> */
.L_x_45982:
        /* <DEDUP_REMOVED lines=17> */
.L_x_45985:
[----:B------:R-:W-:-:S04]  /*5cc0*/  LOP3.LUT R3, R5, 0x80000000, RZ, 0xc0, !PT ;  /* 0x8000000005037812 */ /* 0x000fc800078ec0ff */
[----:B------:R-:W-:-:S04]  /*5cd0*/  SHF.R.U32.HI R3, RZ, 0x18, R3 ;  /* 0x00000018ff037819 */ /* 0x000fc80000011603 */
[----:B------:R-:W-:-:S04]  /*5ce0*/  LOP3.LUT R0, R0, R3, RZ, 0xfc, !PT ;  /* 0x0000000300007212 */ /* 0x000fc800078efcff */
[----:B------:R-:W-:Y:S02]  /*5cf0*/  PRMT R4, R0, 0x7610, R4 ;  /* 0x0000761000047816 */ /* 0x000fe40000000004 */
.L_x_45984:
[----:B------:R-:W-:Y:S05]  /*5d00*/  BSYNC B0 ;  /* 0x0000000000007941 */ /* 0x000fea0003800000 */
.L_x_45983:
[----:B------:R0:W-:Y:S01]  /*5d10*/  STG.E.U8 [R8.64], R4 ;  /* 0x0000000408007986 */ /* 0x0001e2000c101124 */
[----:B------:R-:W-:Y:S05]  /*5d20*/  BRA `(.L_x_45963) ;  /* 0x0000046000007947 */ /* 0x000fea0003800000 */
.L_x_45981:
        /* <DEDUP_REMOVED lines=17> */
.L_x_45988:
[----:B------:R-:W-:-:S04]  /*5e40*/  LOP3.LUT R3, R5, 0x80000000, RZ, 0xc0, !PT ;  /* 0x8000000005037812 */ /* 0x000fc800078ec0ff */
[----:B------:R-:W-:-:S04]  /*5e50*/  SHF.R.U32.HI R3, RZ, 0x18, R3 ;  /* 0x00000018ff037819 */ /* 0x000fc80000011603 */
[----:B------:R-:W-:-:S04]  /*5e60*/  LOP3.LUT R0, R0, R3, RZ, 0xfc, !PT ;  /* 0x0000000300007212 */ /* 0x000fc800078efcff */
[----:B------:R-:W-:Y:S02]  /*5e70*/  PRMT R4, R0, 0x7610, R4 ;  /* 0x0000761000047816 */ /* 0x000fe40000000004 */
.L_x_45987:
[----:B------:R-:W-:Y:S05]  /*5e80*/  BSYNC B0 ;  /* 0x0000000000007941 */ /* 0x000fea0003800000 */
.L_x_45986:
[----:B------:R0:W-:Y:S01]  /*5e90*/  STG.E.U8 [R8.64], R4 ;  /* 0x0000000408007986 */ /* 0x0001e2000c101124 */
[----:B------:R-:W-:Y:S05]  /*5ea0*/  BRA `(.L_x_45963) ;  /* 0x000002e000007947 */ /* 0x000fea0003800000 */
.L_x_45980:
        /* <DEDUP_REMOVED lines=22> */
.L_x_45962:
        /* <DEDUP_REMOVED lines=20> */
.L_x_45990:
[----:B-1---5:R-:W-:-:S05]  /*6150*/  SHF.R.S32.HI R25, RZ, 0x1f, R24 ;  /* 0x0000001fff197819 */ /* 0x022fca0000011418 */
[----:B------:R0:W-:Y:S01]  /*6160*/  STG.E.64 [R8.64], R24 ;  /* 0x0000001808007986 */ /* 0x0001e2000c101b24 */
[----:B------:R-:W-:Y:S05]  /*6170*/  BRA `(.L_x_45963) ;  /* 0x0000001000007947 */ /* 0x000fea0003800000 */
.L_x_45989:
[----:B-1---5:R0:W-:Y:S02]  /*6180*/  STG.E [R8.64], R24 ;  /* 0x0000001808007986 */ /* 0x0221e4000c101924 */
.L_x_45963:
        /* <DEDUP_REMOVED lines=21> */
.L_x_45994:
[----:B--2---:R0:W-:Y:S01]  /*62e0*/  STG.E.U8 [R8.64], R22 ;  /* 0x0000001608007986 */ /* 0x0041e2000c101124 */
[----:B------:R-:W-:Y:S05]  /*62f0*/  BRA `(.L_x_45996) ;  /* 0x00000d7000007947 */ /* 0x000fea0003800000 */
.L_x_45993:
        /* <DEDUP_REMOVED lines=9> */
.L_x_45998:
[----:B--2---:R0:W-:Y:S01]  /*6390*/  STG.E [R8.64], R22 ;  /* 0x0000001608007986 */ /* 0x0041e2000c101924 */
[----:B------:R-:W-:Y:S05]  /*63a0*/  BRA `(.L_x_45996) ;  /* 0x00000cc000007947 */ /* 0x000fea0003800000 */
.L_x_45997:
[----:B--2---:R0:W-:Y:S01]  /*63b0*/  STG.E.U16 [R8.64], R22 ;  /* 0x0000001608007986 */ /* 0x0041e2000c101524 */
[----:B------:R-:W-:Y:S05]  /*63c0*/  BRA `(.L_x_45996) ;  /* 0x00000ca000007947 */ /* 0x000fea0003800000 */
.L_x_45992:
        /* <DEDUP_REMOVED lines=9> */
.L_x_46000:
[----:B--2---:R-:W0:Y:S02]  /*6460*/  I2F R0, R22 ;  /* 0x0000001600007306 */ /* 0x004e240000201400 */
[----:B0-----:R-:W-:-:S05]  /*6470*/  F2FP.PACK_AB R0, RZ, R0 ;  /* 0x00000000ff00723e */ /* 0x001fca00000000ff */
[----:B------:R0:W-:Y:S01]  /*6480*/  STG.E.U16 [R8.64], R0 ;  /* 0x0000000008007986 */ /* 0x0001e2000c101524 */
[----:B------:R-:W-:Y:S05]  /*6490*/  BRA `(.L_x_45996) ;  /* 0x00000bd000007947 */ /* 0x000fea0003800000 */
.L_x_45999:
        /* <DEDUP_REMOVED lines=10> */
.L_x_46002:
[----:B--2---:R-:W0:Y:S02]  /*6540*/  I2F R22, R22 ;  /* 0x0000001600167306 */ /* 0x004e240000201400 */
[----:B0-----:R-:W-:-:S04]  /*6550*/  F2FP.PACK_AB R3, RZ, R22 ;  /* 0x00000016ff03723e */ /* 0x001fc800000000ff */
[----:B------:R-:W-:-:S05]  /*6560*/  PRMT R3, R3, 0x5410, RZ ;  /* 0x0000541003037816 */ /* 0x000fca00000000ff */
[----:B------:R0:W-:Y:S01]  /*6570*/  STG.E [R8.64], R3 ;  /* 0x0000000308007986 */ /* 0x0001e2000c101924 */
[----:B------:R-:W-:Y:S05]  /*6580*/  BRA `(.L_x_45996) ;  /* 0x00000ae000007947 */ /* 0x000fea0003800000 */
.L_x_46001:
[----:B--2---:R-:W0:Y:S02]  /*6590*/  I2F.F64 R22, R22 ;  /* 0x0000001600167312 */ /* 0x004e240000201c00 */
[----:B0-----:R0:W-:Y:S01]  /*65a0*/  STG.E.64 [R8.64], R22 ;  /* 0x0000001608007986 */ /* 0x0011e2000c101b24 */
[----:B------:R-:W-:Y:S05]  /*65b0*/  BRA `(.L_x_45996) ;  /* 0x00000ab000007947 */ /* 0x000fea0003800000 */
.L_x_45991:
        /* <DEDUP_REMOVED lines=12> */
.L_x_46005:
[----:B--2---:R-:W0:Y:S01]  /*6680*/  I2F.F64 R4, R22 ;  /* 0x0000001600047312 */ /* 0x004e220000201c00 */
[----:B------:R-:W-:-:S05]  /*6690*/  CS2R R6, SRZ ;  /* 0x0000000000067805 */ /* 0x000fca000001ff00 */
[----:B0-----:R0:W-:Y:S01]  /*66a0*/  STG.E.128 [R8.64], R4 ;  /* 0x0000000408007986 */ /* 0x0011e2000c101d24 */
[----:B------:R-:W-:Y:S05]  /*66b0*/  BRA `(.L_x_45996) ;  /* 0x000009b000007947 */ /* 0x000fea0003800000 */
.L_x_46004:
        /* <DEDUP_REMOVED lines=21> */
.L_x_46009:
[----:B------:R-:W-:Y:S05]  /*6810*/  BSYNC B0 ;  /* 0x0000000000007941 */ /* 0x000fea0003800000 */
.L_x_46008:
[----:B------:R-:W-:-:S05]  /*6820*/  LOP3.LUT R5, R0, R5, RZ, 0xfc, !PT ;  /* 0x0000000500057212 */ /* 0x000fca00078efcff */
[----:B------:R0:W-:Y:S01]  /*6830*/  STG.E.U8 [R8.64], R5 ;  /* 0x0000000508007986 */ /* 0x0001e2000c101124 */
[----:B------:R-:W-:Y:S05]  /*6840*/  BRA `(.L_x_45996) ;  /* 0x0000082000007947 */ /* 0x000fea0003800000 */
.L_x_46007:
        /* <DEDUP_REMOVED lines=13> */
.L_x_46011:
[----:B------:R-:W-:Y:S01]  /*6920*/  IMAD.MOV.U32 R0, RZ, RZ, 0x7f ;  /* 0x0000007fff007424 */ /* 0x000fe200078e00ff */
[----:B------:R-:W-:-:S04]  /*6930*/  ISETP.GT.U32.AND P0, PT, R3, 0x7f800000, PT ;  /* 0x7f8000000300780c */ /* 0x000fc80003f04070 */
[----:B------:R-:W-:-:S04]  /*6940*/  SEL R0, R0, 0x7c, P0 ;  /* 0x0000007c00007807 */ /* 0x000fc80000000000 */
.L_x_46012:
[----:B------:R-:W-:Y:S05]  /*6950*/  BSYNC B0 ;  /* 0x0000000000007941 */ /* 0x000fea0003800000 */
.L_x_46010:
[----:B------:R-:W-:-:S04]  /*6960*/  LOP3.LUT R3, R5, 0x80000000, RZ, 0xc0, !PT ;  /* 0x8000000005037812 */ /* 0x000fc800078ec0ff */
[----:B------:R-:W-:-:S04]  /*6970*/  SHF.R.U32.HI R3, RZ, 0x18, R3 ;  /* 0x00000018ff037819 */ /* 0x000fc80000011603 */
[----:B------:R-:W-:-:S05]  /*6980*/  LOP3.LUT R3, R0, R3, RZ, 0xfc, !PT ;  /* 0x0000000300037212 */ /* 0x000fca00078efcff */
[----:B------:R0:W-:Y:S01]  /*6990*/  STG.E.U8 [R8.64], R3 ;  /* 0x0000000308007986 */ /* 0x0001e2000c101124 */
[----:B------:R-:W-:Y:S05]  /*69a0*/  BRA `(.L_x_45996) ;  /* 0x000006c000007947 */ /* 0x000fea0003800000 */
.L_x_46006:
[----:B--2---:R-:W0:Y:S02]  /*69b0*/  I2F R0, R22 ;  /* 0x0000001600007306 */ /* 0x004e240000201400 */
[----:B0-----:R-:W-:-:S05]  /*69c0*/  F2FP.BF16.PACK_AB R0, RZ, R0 ;  /* 0x00000000ff00723e */ /* 0x001fca00000010ff */
[----:B------:R0:W-:Y:S01]  /*69d0*/  STG.E.U16 [R8.64], R0 ;  /* 0x0000000008007986 */ /* 0x0001e2000c101524 */
[----:B------:R-:W-:Y:S05]  /*69e0*/  BRA `(.L_x_45996) ;  /* 0x0000068000007947 */ /* 0x000fea0003800000 */
.L_x_46003:
        /* <DEDUP_REMOVED lines=10> */
.L_x_46015:
        /* <DEDUP_REMOVED lines=17> */
.L_x_46018:
[----:B------:R-:W-:-:S04]  /*6ba0*/  LOP3.LUT R3, R5, 0x80000000, RZ, 0xc0, !PT ;  /* 0x8000000005037812 */ /* 0x000fc800078ec0ff */
[----:B------:R-:W-:-:S04]  /*6bb0*/  SHF.R.U32.HI R3, RZ, 0x18, R3 ;  /* 0x00000018ff037819 */ /* 0x000fc80000011603 */
[----:B------:R-:W-:-:S04]  /*6bc0*/  LOP3.LUT R0, R0, R3, RZ, 0xfc, !PT ;  /* 0x0000000300007212 */ /* 0x000fc800078efcff */
[----:B------:R-:W-:Y:S02]  /*6bd0*/  PRMT R4, R0, 0x7610, R4 ;  /* 0x0000761000047816 */ /* 0x000fe40000000004 */
.L_x_46017:
[----:B------:R-:W-:Y:S05]  /*6be0*/  BSYNC B0 ;  /* 0x0000000000007941 */ /* 0x000fea0003800000 */
.L_x_46016:
[----:B------:R0:W-:Y:S01]  /*6bf0*/  STG.E.U8 [R8.64], R4 ;  /* 0x0000000408007986 */ /* 0x0001e2000c101124 */
[----:B------:R-:W-:Y:S05]  /*6c00*/  BRA `(.L_x_45996) ;  /* 0x0000046000007947 */ /* 0x000fea0003800000 */
.L_x_46014:
        /* <DEDUP_REMOVED lines=17> */
.L_x_46021:
[----:B------:R-:W-:-:S04]  /*6d20*/  LOP3.LUT R3, R5, 0x80000000, RZ, 0xc0, !PT ;  /* 0x8000000005037812 */ /* 0x000fc800078ec0ff */
[----:B------:R-:W-:-:S04]  /*6d30*/  SHF.R.U32.HI R3, RZ, 0x18, R3 ;  /* 0x00000018ff037819 */ /* 0x000fc80000011603 */
[----:B------:R-:W-:-:S04]  /*6d40*/  LOP3.LUT R0, R0, R3, RZ, 0xfc, !PT ;  /* 0x0000000300007212 */ /* 0x000fc800078efcff */
[----:B------:R-:W-:Y:S02]  /*6d50*/  PRMT R4, R0, 0x7610, R4 ;  /* 0x0000761000047816 */ /* 0x000fe40000000004 */
.L_x_46020:
[----:B------:R-:W-:Y:S05]  /*6d60*/  BSYNC B0 ;  /* 0x0000000000007941 */ /* 0x000fea0003800000 */
.L_x_46019:
[----:B------:R0:W-:Y:S01]  /*6d70*/  STG.E.U8 [R8.64], R4 ;  /* 0x0000000408007986 */ /* 0x0001e2000c101124 */
[----:B------:R-:W-:Y:S05]  /*6d80*/  BRA `(.L_x_45996) ;  /* 0x000002e000007947 */ /* 0x000fea0003800000 */
.L_x_46013:
        /* <DEDUP_REMOVED lines=22> */
.L_x_45995:
        /* <DEDUP_REMOVED lines=20> */
.L_x_46023:
[----:B--2---:R-:W-:-:S05]  /*7030*/  SHF.R.S32.HI R23, RZ, 0x1f, R22 ;  /* 0x0000001fff177819 */ /* 0x004fca0000011416 */
[----:B------:R0:W-:Y:S01]  /*7040*/  STG.E.64 [R8.64], R22 ;  /* 0x0000001608007986 */ /* 0x0001e2000c101b24 */
[----:B------:R-:W-:Y:S05]  /*7050*/  BRA `(.L_x_45996) ;  /* 0x0000001000007947 */ /* 0x000fea0003800000 */
.L_x_46022:
[----:B--2---:R0:W-:Y:S02]  /*7060*/  STG.E [R8.64], R22 ;  /* 0x0000001608007986 */ /* 0x0041e4000c101924 */
.L_x_45996:
[----:B------:R-:W-:Y:S02]  /*7070*/  IADD3 R19, R19, 0x80, RZ ;  /* 0x0000008013137810 */ /* 0x000fe40007ffe0ff */
.L_x_45957:
[----:B------:R-:W-:Y:S05]  /*7080*/  BSYNC B6 ;  /* 0x0000000000067941 */ /* 0x000fea0003800000 */
.L_x_45956:
        /* <DEDUP_REMOVED lines=19> */
.L_x_46027:
[----:B---3-5:R-:W-:Y:S01]  /*71c0*/  STG.E.U8 [R4.64], R18 ;  /* 0x0000001204007986 */ /* 0x028fe2000c101124 */
[----:B------:R-:W-:Y:S05]  /*71d0*/  EXIT ;  /* 0x000000000000794d */ /* 0x000fea0003800000 */
.L_x_46026:
        /* <DEDUP_REMOVED lines=9> */
.L_x_46030:
[----:B---3-5:R-:W-:Y:S01]  /*7270*/  STG.E [R4.64], R18 ;  /* 0x0000001204007986 */ /* 0x028fe2000c101924 */
[----:B------:R-:W-:Y:S05]  /*7280*/  EXIT ;  /* 0x000000000000794d */ /* 0x000fea0003800000 */
.L_x_46029:
[----:B---3-5:R-:W-:Y:S01]  /*7290*/  STG.E.U16 [R4.64], R18 ;  /* 0x0000001204007986 */ /* 0x028fe2000c101524 */
[----:B------:R-:W-:Y:S05]  /*72a0*/  EXIT ;  /* 0x000000000000794d */ /* 0x000fea0003800000 */
.L_x_46025:
        /* <DEDUP_REMOVED lines=9> */
.L_x_46032:
[----:B---3-5:R-:W0:Y:S02]  /*7340*/  I2F R0, R18 ;  /* 0x0000001200007306 */ /* 0x028e240000201400 */
[----:B0-----:R-:W-:-:S05]  /*7350*/  F2FP.PACK_AB R0, RZ, R0 ;  /* 0x00000000ff00723e */ /* 0x001fca00000000ff */
[----:B------:R-:W-:Y:S01]  /*7360*/  STG.E.U16 [R4.64], R0 ;  /* 0x0000000004007986 */ /* 0x000fe2000c101524 */
[----:B------:R-:W-:Y:S05]  /*7370*/  EXIT ;  /* 0x000000000000794d */ /* 0x000fea0003800000 */
.L_x_46031:
        /* <DEDUP_REMOVED lines=10> */
.L_x_46034:
[----:B---3-5:R-:W0:Y:S02]  /*7420*/  I2F R18, R18 ;  /* 0x0000001200127306 */ /* 0x028e240000201400 */
[----:B0-----:R-:W-:-:S04]  /*7430*/  F2FP.PACK_AB R3, RZ, R18 ;  /* 0x00000012ff03723e */ /* 0x001fc800000000ff */
[----:B------:R-:W-:-:S05]  /*7440*/  PRMT R3, R3, 0x5410, RZ ;  /* 0x0000541003037816 */ /* 0x000fca00000000ff */
[----:B------:R-:W-:Y:S01]  /*7450*/  STG.E [R4.64], R3 ;  /* 0x0000000304007986 */ /* 0x000fe2000c101924 */
[----:B------:R-:W-:Y:S05]  /*7460*/  EXIT ;  /* 0x000000000000794d */ /* 0x000fea0003800000 */
.L_x_46033:
[----:B---3-5:R-:W0:Y:S02]  /*7470*/  I2F.F64 R18, R18 ;  /* 0x0000001200127312 */ /* 0x028e240000201c00 */
[----:B0-----:R-:W-:Y:S01]  /*7480*/  STG.E.64 [R4.64], R18 ;  /* 0x0000001204007986 */ /* 0x001fe2000c101b24 */
[----:B------:R-:W-:Y:S05]  /*7490*/  EXIT ;  /* 0x000000000000794d */ /* 0x000fea0003800000 */
.L_x_46024:
        /* <DEDUP_REMOVED lines=12> */
.L_x_46037:
[----:B---3-5:R-:W0:Y:S01]  /*7560*/  I2F.F64 R8, R18 ;  /* 0x0000001200087312 */ /* 0x028e220000201c00 */
[----:B------:R-:W-:-:S05]  /*7570*/  CS2R R10, SRZ ;  /* 0x00000000000a7805 */ /* 0x000fca000001ff00 */
[----:B0-----:R-:W-:Y:S01]  /*7580*/  STG.E.128 [R4.64], R8 ;  /* 0x0000000804007986 */ /* 0x001fe2000c101d24 */
[----:B------:R-:W-:Y:S05]  /*7590*/  EXIT ;  /* 0x000000000000794d */ /* 0x000fea0003800000 */
.L_x_46036:
        /* <DEDUP_REMOVED lines=21> */
.L_x_46041:
[----:B------:R-:W-:Y:S05]  /*76f0*/  BSYNC B0 ;  /* 0x0000000000007941 */ /* 0x000fea0003800000 */
.L_x_46040:
[----:B------:R-:W-:-:S05]  /*7700*/  LOP3.LUT R3, R0, R3, RZ, 0xfc, !PT ;  /* 0x0000000300037212 */ /* 0x000fca00078efcff */
[----:B------:R-:W-:Y:S01]  /*7710*/  STG.E.U8 [R4.64], R3 ;  /* 0x0000000304007986 */ /* 0x000fe2000c101124 */
[----:B------:R-:W-:Y:S05]  /*7720*/  EXIT ;  /* 0x000000000000794d */ /* 0x000fea0003800000 */
.L_x_46039:
        /* <DEDUP_REMOVED lines=13> */
.L_x_46043:
[----:B------:R-:W-:Y:S01]  /*7800*/  IMAD.MOV.U32 R0, RZ, RZ, 0x7f ;  /* 0x0000007fff007424 */ /* 0x000fe200078e00ff */
[----:B------:R-:W-:-:S04]  /*7810*/  ISETP.GT.U32.AND P0, PT, R2, 0x7f800000, PT ;  /* 0x7f8000000200780c */ /* 0x000fc80003f04070 */
[----:B------:R-:W-:-:S04]  /*7820*/  SEL R0, R0, 0x7c, P0 ;  /* 0x0000007c00007807 */ /* 0x000fc80000000000 */
.L_x_46044:
[----:B------:R-:W-:Y:S05]  /*7830*/  BSYNC B0 ;  /* 0x0000000000007941 */ /* 0x000fea0003800000 */
.L_x_46042:
[----:B------:R-:W-:-:S04]  /*7840*/  LOP3.LUT R2, R3, 0x80000000, RZ, 0xc0, !PT ;  /* 0x8000000003027812 */ /* 0x000fc800078ec0ff */
[----:B------:R-:W-:-:S04]  /*7850*/  SHF.R.U32.HI R3, RZ, 0x18, R2 ;  /* 0x00000018ff037819 */ /* 0x000fc80000011602 */
[----:B------:R-:W-:-:S05]  /*7860*/  LOP3.LUT R3, R0, R3, RZ, 0xfc, !PT ;  /* 0x0000000300037212 */ /* 0x000fca00078efcff */
[----:B------:R-:W-:Y:S01]  /*7870*/  STG.E.U8 [R4.64], R3 ;  /* 0x0000000304007986 */ /* 0x000fe2000c101124 */
[----:B------:R-:W-:Y:S05]  /*7880*/  EXIT ;  /* 0x000000000000794d */ /* 0x000fea0003800000 */
.L_x_46038:
[----:B---3-5:R-:W0:Y:S02]  /*7890*/  I2F R0, R18 ;  /* 0x0000001200007306 */ /* 0x028e240000201400 */
[----:B0-----:R-:W-:-:S05]  /*78a0*/  F2FP.BF16.PACK_AB R0, RZ, R0 ;  /* 0x00000000ff00723e */ /* 0x001fca00000010ff */
[----:B------:R-:W-:Y:S01]  /*78b0*/  STG.E.U16 [R4.64], R0 ;  /* 0x0000000004007986 */ /* 0x000fe2000c101524 */
[----:B------:R-:W-:Y:S05]  /*78c0*/  EXIT ;  /* 0x000000000000794d */ /* 0x000fea0003800000 */
.L_x_46035:
        /* <DEDUP_REMOVED lines=10> */
.L_x_46047:
        /* <DEDUP_REMOVED lines=17> */
.L_x_46050:
[----:B------:R-:W-:-:S04]  /*7a80*/  LOP3.LUT R2, R7, 0x80000000, RZ, 0xc0, !PT ;  /* 0x8000000007027812 */ /* 0x000fc800078ec0ff */
[----:B------:R-:W-:-:S04]  /*7a90*/  SHF.R.U32.HI R3, RZ, 0x18, R2 ;  /* 0x00000018ff037819 */ /* 0x000fc80000011602 */
[----:B------:R-:W-:-:S04]  /*7aa0*/  LOP3.LUT R0, R0, R3, RZ, 0xfc, !PT ;  /* 0x0000000300007212 */ /* 0x000fc800078efcff */
[----:B------:R-:W-:Y:S02]  /*7ab0*/  PRMT R2, R0, 0x7610, R2 ;  /* 0x0000761000027816 */ /* 0x000fe40000000002 */
.L_x_46049:
[----:B------:R-:W-:Y:S05]  /*7ac0*/  BSYNC B0 ;  /* 0x0000000000007941 */ /* 0x000fea0003800000 */
.L_x_46048:
[----:B------:R-:W-:Y:S01]  /*7ad0*/  STG.E.U8 [R4.64], R2 ;  /* 0x0000000204007986 */ /* 0x000fe2000c101124 */
[----:B------:R-:W-:Y:S05]  /*7ae0*/  EXIT ;  /* 0x000000000000794d */ /* 0x000fea0003800000 */
.L_x_46046:
        /* <DEDUP_REMOVED lines=17> */
.L_x_46053:
[----:B------:R-:W-:-:S04]  /*7c00*/  LOP3.LUT R2, R7, 0x80000000, RZ, 0xc0, !PT ;  /* 0x8000000007027812 */ /* 0x000fc800078ec0ff */
[----:B------:R-:W-:-:S04]  /*7c10*/  SHF.R.U32.HI R3, RZ, 0x18, R2 ;  /* 0x00000018ff037819 */ /* 0x000fc80000011602 */
[----:B------:R-:W-:-:S04]  /*7c20*/  LOP3.LUT R0, R0, R3, RZ, 0xfc, !PT ;  /* 0x0000000300007212 */ /* 0x000fc800078efcff */
[----:B------:R-:W-:Y:S02]  /*7c30*/  PRMT R2, R0, 0x7610, R2 ;  /* 0x0000761000027816 */ /* 0x000fe40000000002 */
.L_x_46052:
[----:B------:R-:W-:Y:S05]  /*7c40*/  BSYNC B0 ;  /* 0x0000000000007941 */ /* 0x000fea0003800000 */
.L_x_46051:
[----:B------:R-:W-:Y:S01]  /*7c50*/  STG.E.U8 [R4.64], R2 ;  /* 0x0000000204007986 */ /* 0x000fe2000c101124 */
[----:B------:R-:W-:Y:S05]  /*7c60*/  EXIT ;  /* 0x000000000000794d */ /* 0x000fea0003800000 */
.L_x_46045:
        /* <DEDUP_REMOVED lines=22> */
.L_x_46028:
        /* <DEDUP_REMOVED lines=20> */
.L_x_46055:
[----:B---3-5:R-:W-:-:S05]  /*7f10*/  SHF.R.S32.HI R19, RZ, 0x1f, R18 ;  /* 0x0000001fff137819 */ /* 0x028fca0000011412 */
[----:B------:R-:W-:Y:S01]  /*7f20*/  STG.E.64 [R4.64], R18 ;  /* 0x0000001204007986 */ /* 0x000fe2000c101b24 */
[----:B------:R-:W-:Y:S05]  /*7f30*/  EXIT ;  /* 0x000000000000794d */ /* 0x000fea0003800000 */
.L_x_46054:
[----:B---3-5:R-:W-:Y:S01]  /*7f40*/  STG.E [R4.64], R18 ;  /* 0x0000001204007986 */ /* 0x028fe2000c101924 */
[----:B------:R-:W-:Y:S05]  /*7f50*/  EXIT ;  /* 0x000000000000794d */ /* 0x000fea0003800000 */
.L_x_46056:
        /* <DEDUP_REMOVED lines=10> */
.L_x_50847:


//--------------------- .text._ZN2at6native18elementwise_kernelILi128ELi2EZNS0_22gpu_kernel_impl_nocastINS0_13AUnaryFunctorIiiiZZZNS0_21remainder_kernel_cudaERNS_18TensorIteratorBaseEENKUlvE_clEvENKUlvE1_clEvEUliiE_EEEEvS5_RKT_EUliE_EEviT1_ --------------------------
	.section	.text._ZN2at6native18elementwise_kernelILi128ELi2EZNS0_22gpu_kernel_impl_nocastINS0_13AUnaryFunctorIiiiZZZNS0_21remainder_kernel_cudaERNS_18TensorIteratorBaseEENKUlvE_clEvENKUlvE1_clEvEUliiE_EEEEvS5_RKT_EUliE_EEviT1_,"ax",@progbits
	.sectioninfo	@"SHI_REGISTERS=15"
	.align	128
        .global         _ZN2at6native18elementwise_kernelILi128ELi2EZNS0_22gpu_kernel_impl_nocastINS0_13AUnaryFunctorIiiiZZZNS0_21remainder_kernel_cudaERNS_18TensorIteratorBaseEENKUlvE_clEvENKUlvE1_clEvEUliiE_EEEEvS5_RKT_EUliE_EEviT1_
        .type           _ZN2at6native18elementwise_kernelILi128ELi2EZNS0_22gpu_kernel_impl_nocastINS0_13AUnaryFunctorIiiiZZZNS0_21remainder_kernel_cudaERNS_18TensorIteratorBaseEENKUlvE_clEvENKUlvE1_clEvEUliiE_EEEEvS5_RKT_EUliE_EEviT1_,@function
        .size           _ZN2at6native18elementwise_kernelILi128ELi2EZNS0_22gpu_kernel_impl_nocastINS0_13AUnaryFunctorIiiiZZZNS0_21remainder_kernel_cudaERNS_18TensorIteratorBaseEENKUlvE_clEvENKUlvE1_clEvEUliiE_EEEEvS5_RKT_EUliE_EEviT1_,(.L_x_50848 - _ZN2at6native18elementwise_kernelILi128ELi2EZNS0_22gpu_kernel_impl_nocastINS0_13AUnaryFunctorIiiiZZZNS0_21remainder_kernel_cudaERNS_18TensorIteratorBaseEENKUlvE_clEvENKUlvE1_clEvEUliiE_EEEEvS5_RKT_EUliE_EEviT1_)
        .other          _ZN2at6native18elementwise_kernelILi128ELi2EZNS0_22gpu_kernel_impl_nocastINS0_13AUnaryFunctorIiiiZZZNS0_21remainder_kernel_cudaERNS_18TensorIteratorBaseEENKUlvE_clEvENKUlvE1_clEvEUliiE_EEEEvS5_RKT_EUliE_EEviT1_,@"STO_CUDA_ENTRY STV_DEFAULT"
_ZN2at6native18elementwise_kernelILi128ELi2EZNS0_22gpu_kernel_impl_nocastINS0_13AUnaryFunctorIiiiZZZNS0_21remainder_kernel_cudaERNS_18TensorIteratorBaseEENKUlvE_clEvENKUlvE1_clEvEUliiE_EEEEvS5_RKT_EUliE_EEviT1_:
.text._ZN2at6native18elementwise_kernelILi128ELi2EZNS0_22gpu_kernel_impl_nocastINS0_13AUnaryFunctorIiiiZZZNS0_21remainder_kernel_cudaERNS_18TensorIteratorBaseEENKUlvE_clEvENKUlvE1_clEvEUliiE_EEEEvS5_RKT_EUliE_EEviT1_:
        /* <DEDUP_REMOVED lines=236> */
.L_x_46059:
        /* <DEDUP_REMOVED lines=27> */
[----:B------:R-:W-:Y:S01]  /*1070*/  ISETP.GT.AND P0, PT, R3, -0x1, PT ;  /* 0xffffffff0300780c */ /* 0x000fe20003f04270 */
[----:B------:R-:W-:-:S03]  /*1080*/  IMAD.X R3, RZ, RZ, c[0x0][0x364], P1 ;  /* 0x0000d900ff037624 */ /* 0x000fc600008e06ff */
[----:B------:R-:W-:-:S04]  /*1090*/  ISETP.EQ.OR P0, PT, R7, RZ, P0 ;  /* 0x000000ff0700720c */ /* 0x000fc80000702670 */
[----:B------:R-:W-:-:S04]  /*10a0*/  SEL R4, R10, RZ, !P0 ;  /* 0x000000ff0a047207 */ /* 0x000fc80004000000 */
[----:B------:R-:W-:Y:S02]  /*10b0*/  IADD3 R5, R7, R4, RZ ;  /* 0x0000000407057210 */ /* 0x000fe40007ffe0ff */
[----:B------:R-:W-:-:S03]  /*10c0*/  IADD3 R7, R0, 0x80, RZ ;  /* 0x0000008000077810 */ /* 0x000fc60007ffe0ff */
[----:B------:R0:W-:Y:S04]  /*10d0*/  STG.E [R2.64], R5 ;  /* 0x0000000502007986 */ /* 0x0001e8000c101904 */
.L_x_46058:
[----:B------:R-:W-:Y:S05]  /*10e0*/  BSYNC B0 ;  /* 0x0000000000007941 */ /* 0x000fea0003800000 */
.L_x_46057:
[----:B------:R-:W-:-:S13]  /*10f0*/  ISETP.GE.AND P0, PT, R7, c[0x0][0x160], PT ;  /* 0x0000580007007a0c */ /* 0x000fda0003f06270 */
[----:B------:R-:W-:Y:S05]  /*1100*/  @P0 EXIT ;  /* 0x000000000000094d */ /* 0x000fea0003800000 */
[----:B------:R-:W-:Y:S01]  /*1110*/  ISETP.NE.AND P0, PT, RZ, c[0x0][0x168], PT ;  /* 0x00005a00ff007a0c */ /* 0x000fe20003f05270 */
[----:B------:R-:W-:Y:S01]  /*1120*/  HFMA2.MMA R0, -RZ, RZ, 0, 0 ;  /* 0x00000000ff007435 */ /* 0x000fe200000001ff */
[----:B0-----:R-:W-:-:S11]  /*1130*/  MOV R2, RZ ;  /* 0x000000ff00027202 */ /* 0x001fd60000000f00 */
        /* <DEDUP_REMOVED lines=225> */
.L_x_46060:
        /* <DEDUP_REMOVED lines=34> */
.L_x_46061:
        /* <DEDUP_REMOVED lines=9> */
.L_x_50848:


//--------------------- .text._ZN2at6native27unrolled_elementwise_kernelINS0_13AUnaryFunctorIiiiZZZNS0_21remainder_kernel_cudaERNS_18TensorIteratorBaseEENKUlvE_clEvENKUlvE1_clEvEUliiE_EESt5arrayIPcLm2EELi4E23TrivialOffsetCalculatorILi1EjESD_NS0_6memory15LoadWithoutCastENSE_16StoreWithoutCastEEEviT_T0_T2_T3_T4_T5_ --------------------------
	.section	.text._ZN2at6native27unrolled_elementwise_kernelINS0_13AUnaryFunctorIiiiZZZNS0_21remainder_kernel_cudaERNS_18TensorIteratorBaseEENKUlvE_clEvENKUlvE1_clEvEUliiE_EESt5arrayIPcLm2EELi4E23TrivialOffsetCalculatorILi1EjESD_NS0_6memory15LoadWithoutCastENSE_16StoreWithoutCastEEEviT_T0_T2_T3_T4_T5_,"ax",@progbits
	.sectioninfo	@"SHI_REGISTERS=22"
	.align	128
        .global         _ZN2at6native27unrolled_elementwise_kernelINS0_13AUnaryFunctorIiiiZZZNS0_21remainder_kernel_cudaERNS_18TensorIteratorBaseEENKUlvE_clEvENKUlvE1_clEvEUliiE_EESt5arrayIPcLm2EELi4E23TrivialOffsetCalculatorILi1EjESD_NS0_6memory15LoadWithoutCastENSE_16StoreWithoutCastEEEviT_T0_T2_T3_T4_T5_
        .type           _ZN2at6native27unrolled_elementwise_kernelINS0_13AUnaryFunctorIiiiZZZNS0_21remainder_kernel_cudaERNS_18TensorIteratorBaseEENKUlvE_clEvENKUlvE1_clEvEUliiE_EESt5arrayIPcLm2EELi4E23TrivialOffsetCalculatorILi1EjESD_NS0_6memory15LoadWithoutCastENSE_16StoreWithoutCastEEEviT_T0_T2_T3_T4_T5_,@function
        .size           _ZN2at6native27unrolled_elementwise_kernelINS0_13AUnaryFunctorIiiiZZZNS0_21remainder_kernel_cudaERNS_18TensorIteratorBaseEENKUlvE_clEvENKUlvE1_clEvEUliiE_EESt5arrayIPcLm2EELi4E23TrivialOffsetCalculatorILi1EjESD_NS0_6memory15LoadWithoutCastENSE_16StoreWithoutCastEEEviT_T0_T2_T3_T4_T5_,(.L_x_50849 - _ZN2at6native27unrolled_elementwise_kernelINS0_13AUnaryFunctorIiiiZZZNS0_21remainder_kernel_cudaERNS_18TensorIteratorBaseEENKUlvE_clEvENKUlvE1_clEvEUliiE_EESt5arrayIPcLm2EELi4E23TrivialOffsetCalculatorILi1EjESD_NS0_6memory15LoadWithoutCastENSE_16StoreWithoutCastEEEviT_T0_T2_T3_T4_T5_)
        .other          _ZN2at6native27unrolled_elementwise_kernelINS0_13AUnaryFunctorIiiiZZZNS0_21remainder_kernel_cudaERNS_18TensorIteratorBaseEENKUlvE_clEvENKUlvE1_clEvEUliiE_EESt5arrayIPcLm2EELi4E23TrivialOffsetCalculatorILi1EjESD_NS0_6memory15LoadWithoutCastENSE_16StoreWithoutCastEEEviT_T0_T2_T3_T4_T5_,@"STO_CUDA_ENTRY STV_DEFAULT"
_ZN2at6native27unrolled_elementwise_kernelINS0_13AUnaryFunctorIiiiZZZNS0_21remainder_kernel_cudaERNS_18TensorIteratorBaseEENKUlvE_clEvENKUlvE1_clEvEUliiE_EESt5arrayIPcLm2EELi4E23TrivialOffsetCalculatorILi1EjESD_NS0_6memory15LoadWithoutCastENSE_16StoreWithoutCastEEEviT_T0_T2_T3_T4_T5_:
.text._ZN2at6native27unrolled_elementwise_kernelINS0_13AUnaryFunctorIiiiZZZNS0_21remainder_kernel_cudaERNS_18TensorIteratorBaseEENKUlvE_clEvENKUlvE1_clEvEUliiE_EESt5arrayIPcLm2EELi4E23TrivialOffsetCalculatorILi1EjESD_NS0_6memory15LoadWithoutCastENSE_16StoreWithoutCastEEEviT_T0_T2_T3_T4_T5_:
        /* <DEDUP_REMOVED lines=8> */
[----:B------:R-:W-:-:S13]  /*0080*/  ISETP.GE.AND P1, PT, R5, R2, PT ;  /* 0x000000020500720c */ /* 0x000fda0003f26270 */
[----:B------:R-:W-:-:S04]  /*0090*/  @!P1 IADD3 R5, R3, 0x80, RZ ;  /* 0x0000008003059810 */ /* 0x000fc80007ffe0ff */
[----:B------:R-:W-:Y:S01]  /*00a0*/  ISETP.GE.AND P0, PT, R5, R2, PT ;  /* 0x000000020500720c */ /* 0x000fe20003f06270 */
[----:B------:R-:W-:Y:S02]  /*00b0*/  @!P1 IMAD R10, R0, 0x200, R3 ;  /* 0x00000200000a9824 */ /* 0x000fe400078e0203 */
[----:B------:R-:W-:Y:S02]  /*00c0*/  @!P1 IMAD.MOV.U32 R11, RZ, RZ, 0x4 ;  /* 0x00000004ff0b9424 */ /* 0x000fe400078e00ff */
[----:B------:R-:W-:Y:S02]  /*00d0*/  IMAD.MOV.U32 R8, RZ, RZ, RZ ;  /* 0x000000ffff087224 */ /* 0x000fe400078e00ff */
[----:B------:R-:W-:-:S05]  /*00e0*/  @!P1 IMAD.WIDE.U32 R10, R10, R11, c[0x0][0x178] ;  /* 0x00005e000a0a9625 */ /* 0x000fca00078e000b */
[----:B------:R0:W5:Y:S01]  /*00f0*/  @!P1 LDG.E R8, [R10.64] ;  /* 0x000000040a089981 */ /* 0x000162000c1e1900 */
        /* <DEDUP_REMOVED lines=10> */
[----:B------:R-:W-:Y:S01]  /*01a0*/  @!P3 IMAD.WIDE.U32 R16, R16, R17, c[0x0][0x178] ;  /* 0x00005e001010b625 */ /* 0x000fe200078e0011 */
[C---:B------:R-:W-:Y:S02]  /*01b0*/  IADD3 R9, R3.reuse, 0x180, RZ ;  /* 0x0000018003097810 */ /* 0x040fe40007ffe0ff */
[----:B------:R-:W-:-:S09]  /*01c0*/  IADD3 R7, R3, 0x100, RZ ;  /* 0x0000010003077810 */ /* 0x000fd20007ffe0ff */
[----:B------:R-:W-:Y:S01]  /*01d0*/  @!P2 MOV R15, 0x4 ;  /* 0x00000004000fa802 */ /* 0x000fe20000000f00 */
[----:B------:R-:W-:Y:S02]  /*01e0*/  @!P2 IMAD R14, R0, 0x200, R5 ;  /* 0x00000200000ea824 */ /* 0x000fe400078e0205 */
[----:B------:R-:W-:Y:S02]  /*01f0*/  CS2R R4, SRZ ;  /* 0x0000000000047805 */ /* 0x000fe4000001ff00 */
[----:B------:R-:W-:Y:S01]  /*0200*/  @!P2 IMAD.WIDE.U32 R14, R14, R15, c[0x0][0x178] ;  /* 0x00005e000e0ea625 */ /* 0x000fe200078e000f */
[----:B------:R-:W-:Y:S01]  /*0210*/  IADD3 R19, R3, 0x80, RZ ;  /* 0x0000008003137810 */ /* 0x000fe20007ffe0ff */
[----:B------:R-:W-:Y:S02]  /*0220*/  BSSY B0, `(.L_x_46062) ;  /* 0x0000024000007945 */ /* 0x000fe40003800000 */
[----:B------:R0:W5:Y:S01]  /*0230*/  @!P3 LDG.E R5, [R16.64] ;  /* 0x000000041005b981 */ /* 0x000162000c1e1900 */
[----:B------:R-:W-:-:S03]  /*0240*/  ISETP.GE.AND P3, PT, R7, R2, PT ;  /* 0x000000020700720c */ /* 0x000fc60003f66270 */
[----:B------:R0:W5:Y:S01]  /*0250*/  @!P2 LDG.E R4, [R14.64] ;  /* 0x000000040e04a981 */ /* 0x000162000c1e1900 */
[-C--:B------:R-:W-:Y:S01]  /*0260*/  ISETP.GE.AND P2, PT, R9, R2.reuse, PT ;  /* 0x000000020900720c */ /* 0x080fe20003f46270 */
[----:B------:R-:W-:Y:S01]  /*0270*/  @!P1 IMAD R9, R0, 0x200, R3 ;  /* 0x0000020000099824 */ /* 0x000fe200078e0203 */
[----:B------:R-:W-:Y:S01]  /*0280*/  ISETP.GE.AND P5, PT, R19, R2, PT ;  /* 0x000000021300720c */ /* 0x000fe20003fa6270 */
[----:B------:R-:W-:Y:S01]  /*0290*/  @!P1 IMAD.MOV.U32 R3, RZ, RZ, R19 ;  /* 0x000000ffff039224 */ /* 0x000fe200078e0013 */
[----:B------:R-:W-:Y:S01]  /*02a0*/  IABS R7, c[0x0][0x168] ;  /* 0x00005a0000077a13 */ /* 0x000fe20000000000 */
        /* <DEDUP_REMOVED lines=27> */
.L_x_46063:
[----:B------:R-:W-:Y:S05]  /*0460*/  BSYNC B0 ;  /* 0x0000000000007941 */ /* 0x000fea0003800000 */
.L_x_46062:
[----:B-----5:R-:W-:Y:S01]  /*0470*/  @!P1 IMAD.MOV.U32 R8, RZ, RZ, 0x4 ;  /* 0x00000004ff089424 */ /* 0x020fe200078e00ff */
[----:B------:R-:W-:Y:S01]  /*0480*/  BSSY B0, `(.L_x_46064) ;  /* 0x000001e000007945 */ /* 0x000fe20003800000 */
[----:B------:R-:W-:Y:S02]  /*0490*/  ISETP.GE.AND P4, PT, R3, R2, PT ;  /* 0x000000020300720c */ /* 0x000fe40003f86270 */
[----:B------:R-:W-:Y:S01]  /*04a0*/  @!P1 IMAD.WIDE.U32 R8, R9, R8, c[0x0][0x170] ;  /* 0x00005c0009089625 */ /* 0x000fe200078e0008 */
[----:B------:R-:W-:Y:S05]  /*04b0*/  @P5 BRA `(.L_x_46065) ;  /* 0x000001a000005947 */ /* 0x000fea0003800000 */
[-C--:B0-----:R-:W-:Y:S02]  /*04c0*/  IABS R15, R6.reuse ;  /* 0x00000006000f7213 */ /* 0x081fe40000000000 */
        /* <DEDUP_REMOVED lines=25> */
.L_x_46065:
[----:B------:R-:W-:Y:S05]  /*0660*/  BSYNC B0 ;  /* 0x0000000000007941 */ /* 0x000fea0003800000 */
.L_x_46064:
[----:B------:R-:W-:Y:S01]  /*0670*/  BSSY B0, `(.L_x_46066) ;  /* 0x000001c000007945 */ /* 0x000fe20003800000 */
        /* <DEDUP_REMOVED lines=21> */
[----:B------:R-:W-:-:S04]  /*07d0*/  @!P0 LOP3.LUT R14, RZ, R5, RZ, 0x33, !PT ;  /* 0x00000005ff0e8212 */ /* 0x000fc800078e33ff */
[----:B------:R-:W-:-:S04]  /*07e0*/  LOP3.LUT R10, R14, R5, RZ, 0x3c, !PT ;  /* 0x000000050e0a7212 */ /* 0x000fc800078e3cff */
[----:B------:R-:W-:-:S04]  /*07f0*/  ISETP.GT.AND P0, PT, R10, -0x1, PT ;  /* 0xffffffff0a00780c */ /* 0x000fc80003f04270 */
[----:B------:R-:W-:-:S04]  /*0800*/  ISETP.EQ.OR P0, PT, R14, RZ, P0 ;  /* 0x000000ff0e00720c */ /* 0x000fc80000702670 */
[----:B------:R-:W-:-:S05]  /*0810*/  SEL R5, R5, RZ, !P0 ;  /* 0x000000ff05057207 */ /* 0x000fca0004000000 */
[----:B------:R-:W-:Y:S02]  /*0820*/  IMAD.IADD R5, R14, 0x1, R5 ;  /* 0x000000010e057824 */ /* 0x000fe400078e0205 */
.L_x_46067:
[----:B------:R-:W-:Y:S05]  /*0830*/  BSYNC B0 ;  /* 0x0000000000007941 */ /* 0x000fea0003800000 */
.L_x_46066:
        /* <DEDUP_REMOVED lines=22> */
[----:B------:R-:W-:-:S04]  /*09a0*/  @!P0 LOP3.LUT R7, RZ, R4, RZ, 0x33, !PT ;  /* 0x00000004ff078212 */ /* 0x000fc800078e33ff */
[----:B------:R-:W-:-:S04]  /*09b0*/  LOP3.LUT R10, R7, R4, RZ, 0x3c, !PT ;  /* 0x00000004070a7212 */ /* 0x000fc800078e3cff */
[----:B------:R-:W-:-:S04]  /*09c0*/  ISETP.GT.AND P0, PT, R10, -0x1, PT ;  /* 0xffffffff0a00780c */ /* 0x000fc80003f04270 */
[----:B------:R-:W-:-:S04]  /*09d0*/  ISETP.EQ.OR P0, PT, R7, RZ, P0 ;  /* 0x000000ff0700720c */ /* 0x000fc80000702670 */
[----:B------:R-:W-:-:S05]  /*09e0*/  SEL R4, R4, RZ, !P0 ;  /* 0x000000ff04047207 */ /* 0x000fca0004000000 */
[----:B------:R-:W-:Y:S02]  /*09f0*/  IMAD.IADD R7, R7, 0x1, R4 ;  /* 0x0000000107077824 */ /* 0x000fe400078e0204 */
.L_x_46069:
[----:B------:R-:W-:Y:S05]  /*0a00*/  BSYNC B0 ;  /* 0x0000000000007941 */ /* 0x000fea0003800000 */
.L_x_46068:
[----:B------:R1:W-:Y:S01]  /*0a10*/  @!P1 STG.E [R8.64], R11 ;  /* 0x0000000b08009986 */ /* 0x0003e2000c101904 */
[----:B------:R-:W-:Y:S01]  /*0a20*/  BSSY B0, `(.L_x_46070) ;  /* 0x000000c000007945 */ /* 0x000fe20003800000 */
[----:B------:R-:W-:Y:S05]  /*0a30*/  @P4 BRA `(.L_x_46071) ;  /* 0x000000a000004947 */ /* 0x000fea0003800000 */
[----:B-1----:R-:W-:Y:S01]  /*0a40*/  IMAD R8, R0, 0x200, R3 ;  /* 0x0000020000087824 */ /* 0x002fe200078e0203 */
[----:B------:R-:W-:Y:S01]  /*0a50*/  IADD3 R3, R3, 0x80, RZ ;  /* 0x0000008003037810 */ /* 0x000fe20007ffe0ff */
[----:B0-----:R-:W-:-:S03]  /*0a60*/  IMAD.MOV.U32 R11, RZ, RZ, 0x4 ;  /* 0x00000004ff0b7424 */ /* 0x001fc600078e00ff */
[----:B------:R-:W-:Y:S01]  /*0a70*/  ISETP.GE.AND P0, PT, R3, R2, PT ;  /* 0x000000020300720c */ /* 0x000fe20003f06270 */
[----:B------:R-:W-:-:S05]  /*0a80*/  IMAD.WIDE.U32 R8, R8, R11, c[0x0][0x170] ;  /* 0x00005c0008087625 */ /* 0x000fca00078e000b */
[----:B------:R0:W-:Y:S07]  /*0a90*/  STG.E [R8.64], R6 ;  /* 0x0000000608007986 */ /* 0x0001ee000c101904 */
[----:B------:R-:W-:Y:S01]  /*0aa0*/  @!P0 IMAD R10, R0, 0x200, R3 ;  /* 0x00000200000a8824 */ /* 0x000fe200078e0203 */
[----:B------:R-:W-:-:S03]  /*0ab0*/  @!P0 IADD3 R3, R3, 0x80, RZ ;  /* 0x0000008003038810 */ /* 0x000fc60007ffe0ff */
[----:B------:R-:W-:-:S05]  /*0ac0*/  @!P0 IMAD.WIDE.U32 R10, R10, R11, c[0x0][0x170] ;  /* 0x00005c000a0a8625 */ /* 0x000fca00078e000b */
[----:B------:R0:W-:Y:S02]  /*0ad0*/  @!P0 STG.E [R10.64], R5 ;  /* 0x000000050a008986 */ /* 0x0001e4000c101904 */
.L_x_46071:
[----:B------:R-:W-:Y:S05]  /*0ae0*/  BSYNC B0 ;  /* 0x0000000000007941 */ /* 0x000fea0003800000 */
.L_x_46070:
[----:B------:R-:W-:-:S13]  /*0af0*/  ISETP.GE.AND P0, PT, R3, R2, PT ;  /* 0x000000020300720c */ /* 0x000fda0003f06270 */
[----:B------:R-:W-:Y:S05]  /*0b00*/  @P0 EXIT ;  /* 0x000000000000094d */ /* 0x000fea0003800000 */
[----:B------:R-:W-:Y:S02]  /*0b10*/  IMAD R3, R0, 0x200, R3 ;  /* 0x0000020000037824 */ /* 0x000fe400078e0203 */
[----:B------:R-:W-:-:S04]  /*0b20*/  IMAD.MOV.U32 R2, RZ, RZ, 0x4 ;  /* 0x00000004ff027424 */ /* 0x000fc800078e00ff */
[----:B------:R-:W-:-:S05]  /*0b30*/  IMAD.WIDE.U32 R2, R3, R2, c[0x0][0x170] ;  /* 0x00005c0003027625 */ /* 0x000fca00078e0002 */
[----:B------:R-:W-:Y:S01]  /*0b40*/  STG.E [R2.64], R7 ;  /* 0x0000000702007986 */ /* 0x000fe2000c101904 */
[----:B------:R-:W-:Y:S05]  /*0b50*/  EXIT ;  /* 0x000000000000794d */ /* 0x000fea0003800000 */
.L_x_46072:
        /* <DEDUP_REMOVED lines=10> */
.L_x_50849:


//--------------------- .text._ZN2at6native29vectorized_elementwise_kernelILi2ENS0_13AUnaryFunctorIiiiZZZNS0_21remainder_kernel_cudaERNS_18TensorIteratorBaseEENKUlvE_clEvENKUlvE1_clEvEUliiE_EESt5arrayIPcLm2EEEEviT0_T1_ --------------------------
	.section	.text._ZN2at6native29vectorized_elementwise_kernelILi2ENS0_13AUnaryFunctorIiiiZZZNS0_21remainder_kernel_cudaERNS_18TensorIteratorBaseEENKUlvE_clEvENKUlvE1_clEvEUliiE_EESt5arrayIPcLm2EEEEviT0_T1_,"ax",@progbits
	.sectioninfo	@"SHI_REGISTERS=32"
	.align	128
        .global         _ZN2at6native29vectorized_elementwise_kernelILi2ENS0_13AUnaryFunctorIiiiZZZNS0_21remainder_kernel_cudaERNS_18TensorIteratorBaseEENKUlvE_clEvENKUlvE1_clEvEUliiE_EESt5arrayIPcLm2EEEEviT0_T1_
        .type           _ZN2at6native29vectorized_elementwise_kernelILi2ENS0_13AUnaryFunctorIiiiZZZNS0_21remainder_kernel_cudaERNS_18TensorIteratorBaseEENKUlvE_clEvENKUlvE1_clEvEUliiE_EESt5arrayIPcLm2EEEEviT0_T1_,@function
        .size           _ZN2at6native29vectorized_elementwise_kernelILi2ENS0_13AUnaryFunctorIiiiZZZNS0_21remainder_kernel_cudaERNS_18TensorIteratorBaseEENKUlvE_clEvENKUlvE1_clEvEUliiE_EESt5arrayIPcLm2EEEEviT0_T1_,(.L_x_50850 - _ZN2at6native29vectorized_elementwise_kernelILi2ENS0_13AUnaryFunctorIiiiZZZNS0_21remainder_kernel_cudaERNS_18TensorIteratorBaseEENKUlvE_clEvENKUlvE1_clEvEUliiE_EESt5arrayIPcLm2EEEEviT0_T1_)
        .other          _ZN2at6native29vectorized_elementwise_kernelILi2ENS0_13AUnaryFunctorIiiiZZZNS0_21remainder_kernel_cudaERNS_18TensorIteratorBaseEENKUlvE_clEvENKUlvE1_clEvEUliiE_EESt5arrayIPcLm2EEEEviT0_T1_,@"STO_CUDA_ENTRY STV_DEFAULT"
_ZN2at6native29vectorized_elementwise_kernelILi2ENS0_13AUnaryFunctorIiiiZZZNS0_21remainder_kernel_cudaERNS_18TensorIteratorBaseEENKUlvE_clEvENKUlvE1_clEvEUliiE_EESt5arrayIPcLm2EEEEviT0_T1_:
.text._ZN2at6native29vectorized_elementwise_kernelILi2ENS0_13AUnaryFunctorIiiiZZZNS0_21remainder_kernel_cudaERNS_18TensorIteratorBaseEENKUlvE_clEvENKUlvE1_clEvEUliiE_EESt5arrayIPcLm2EEEEviT0_T1_:
        /* <DEDUP_REMOVED lines=23> */
[----:B------:R-:W2:Y:S08]  /*0170*/  I2F.RP R17, R25 ;  /* 0x0000001900117306 */ /* 0x000eb00000209400 */
[----:B-1----:R-:W1:Y:S08]  /*0180*/  MUFU.RCP R16, R16 ;  /* 0x0000001000107308 */ /* 0x002e700000001000 */
[----:B------:R-:W-:Y:S08]  /*0190*/  I2F.RP R26, R19 ;  /* 0x00000013001a7306 */ /* 0x000ff00000209400 */
[----:B--2---:R-:W0:Y:S01]  /*01a0*/  MUFU.RCP R17, R17 ;  /* 0x0000001100117308 */ /* 0x004e220000001000 */
[----:B-1----:R-:W-:-:S07]  /*01b0*/  IADD3 R14, R16, 0xffffffe, RZ ;  /* 0x0ffffffe100e7810 */ /* 0x002fce0007ffe0ff */
[----:B------:R-:W1:Y:S08]  /*01c0*/  I2F.RP R27, R20 ;  /* 0x00000014001b7306 */ /* 0x000e700000209400 */
[----:B------:R-:W-:Y:S01]  /*01d0*/  I2F.RP R28, R18 ;  /* 0x00000012001c7306 */ /* 0x000fe20000209400 */
[----:B0-----:R-:W-:-:S07]  /*01e0*/  IADD3 R11, R17, 0xffffffe, RZ ;  /* 0x0ffffffe110b7810 */ /* 0x001fce0007ffe0ff */
[----:B------:R-:W0:Y:S08]  /*01f0*/  MUFU.RCP R13, R26 ;  /* 0x0000001a000d7308 */ /* 0x000e300000001000 */
[----:B------:R2:W3:Y:S08]  /*0200*/  F2I.FTZ.U32.TRUNC.NTZ R15, R14 ;  /* 0x0000000e000f7305 */ /* 0x0004f0000021f000 */
[----:B-1----:R1:W4:Y:S01]  /*0210*/  MUFU.RCP R12, R27 ;  /* 0x0000001b000c7308 */ /* 0x0023220000001000 */
[----:B0-----:R-:W-:Y:S01]  /*0220*/  IADD3 R13, R13, 0xffffffe, RZ ;  /* 0x0ffffffe0d0d7810 */ /* 0x001fe20007ffe0ff */
[----:B--2---:R-:W-:-:S06]  /*0230*/  IMAD.MOV.U32 R14, RZ, RZ, RZ ;  /* 0x000000ffff0e7224 */ /* 0x004fcc00078e00ff */
[----:B------:R-:W0:Y:S01]  /*0240*/  F2I.FTZ.U32.TRUNC.NTZ R11, R11 ;  /* 0x0000000b000b7305 */ /* 0x000e22000021f000 */
[----:B---3--:R-:W-:-:S04]  /*0250*/  IMAD.MOV R16, RZ, RZ, -R15 ;  /* 0x000000ffff107224 */ /* 0x008fc800078e0a0f */
[----:B------:R-:W-:-:S03]  /*0260*/  IMAD R17, R16, R21, RZ ;  /* 0x0000001510117224 */ /* 0x000fc600078e02ff */
[----:B------:R-:W2:Y:S01]  /*0270*/  MUFU.RCP R10, R28 ;  /* 0x0000001c000a7308 */ /* 0x000ea20000001000 */
[----:B-1----:R-:W-:Y:S01]  /*0280*/  IMAD.HI.U32 R27, R15, R17, R14 ;  /* 0x000000110f1b7227 */ /* 0x002fe200078e000e */
[----:B----4-:R-:W-:-:S05]  /*0290*/  IADD3 R26, R12, 0xffffffe, RZ ;  /* 0x0ffffffe0c1a7810 */ /* 0x010fca0007ffe0ff */
[----:B------:R-:W-:Y:S01]  /*02a0*/  IMAD.HI.U32 R27, R27, R24, RZ ;  /* 0x000000181b1b7227 */ /* 0x000fe200078e00ff */
[----:B------:R-:W1:Y:S03]  /*02b0*/  F2I.FTZ.U32.TRUNC.NTZ R13, R13 ;  /* 0x0000000d000d7305 */ /* 0x000e66000021f000 */
[----:B0-----:R-:W-:Y:S01]  /*02c0*/  IMAD.MOV R14, RZ, RZ, -R11 ;  /* 0x000000ffff0e7224 */ /* 0x001fe200078e0a0b */
[----:B--2---:R-:W-:-:S04]  /*02d0*/  IADD3 R16, R10, 0xffffffe, RZ ;  /* 0x0ffffffe0a107810 */ /* 0x004fc80007ffe0ff */
[----:B------:R-:W0:Y:S01]  /*02e0*/  F2I.FTZ.U32.TRUNC.NTZ R15, R26 ;  /* 0x0000001a000f7305 */ /* 0x000e22000021f000 */
[----:B------:R-:W-:Y:S02]  /*02f0*/  IMAD.MOV.U32 R10, RZ, RZ, R14 ;  /* 0x000000ffff0a7224 */ /* 0x000fe400078e000e */
[----:B------:R-:W-:Y:S02]  /*0300*/  IMAD.MOV.U32 R14, RZ, RZ, RZ ;  /* 0x000000ffff0e7224 */ /* 0x000fe400078e00ff */
[----:B------:R-:W-:Y:S02]  /*0310*/  IMAD R29, R10, R25, RZ ;  /* 0x000000190a1d7224 */ /* 0x000fe400078e02ff */
[----:B------:R-:W-:Y:S01]  /*0320*/  IMAD.MOV.U32 R10, RZ, RZ, RZ ;  /* 0x000000ffff0a7224 */ /* 0x000fe200078e00ff */
[----:B------:R2:W3:Y:S01]  /*0330*/  F2I.FTZ.U32.TRUNC.NTZ R17, R16 ;  /* 0x0000001000117305 */ /* 0x0004e2000021f000 */
[----:B-1----:R-:W-:Y:S02]  /*0340*/  IMAD.MOV R12, RZ, RZ, -R13 ;  /* 0x000000ffff0c7224 */ /* 0x002fe400078e0a0d */
[----:B------:R-:W-:-:S04]  /*0350*/  IMAD.HI.U32 R29, R11, R29, R10 ;  /* 0x0000001d0b1d7227 */ /* 0x000fc800078e000a */
[----:B------:R-:W-:Y:S02]  /*0360*/  IMAD R11, R12, R19, RZ ;  /* 0x000000130c0b7224 */ /* 0x000fe400078e02ff */
[----:B------:R-:W-:Y:S02]  /*0370*/  IMAD.MOV.U32 R12, RZ, RZ, RZ ;  /* 0x000000ffff0c7224 */ /* 0x000fe400078e00ff */
[----:B--2---:R-:W-:Y:S02]  /*0380*/  IMAD.MOV.U32 R16, RZ, RZ, RZ ;  /* 0x000000ffff107224 */ /* 0x004fe400078e00ff */
[----:B------:R-:W-:Y:S01]  /*0390*/  IMAD.HI.U32 R26, R13, R11, R12 ;  /* 0x0000000b0d1a7227 */ /* 0x000fe200078e000c */
[----:B------:R-:W-:-:S03]  /*03a0*/  IABS R12, R2 ;  /* 0x00000002000c7213 */ /* 0x000fc60000000000 */
[----:B0-----:R-:W-:Y:S02]  /*03b0*/  IMAD.MOV R11, RZ, RZ, -R15 ;  /* 0x000000ffff0b7224 */ /* 0x001fe400078e0a0f */
[----:B---3--:R-:W-:Y:S02]  /*03c0*/  IMAD.MOV R13, RZ, RZ, -R17 ;  /* 0x000000ffff0d7224 */ /* 0x008fe400078e0a11 */
[----:B------:R-:W-:Y:S02]  /*03d0*/  IMAD R11, R11, R20, RZ ;  /* 0x000000140b0b7224 */ /* 0x000fe400078e02ff */
[----:B------:R-:W-:Y:S02]  /*03e0*/  IMAD.MOV R28, RZ, RZ, -R12 ;  /* 0x000000ffff1c7224 */ /* 0x000fe400078e0a0c */
[----:B------:R-:W-:Y:S01]  /*03f0*/  IMAD.HI.U32 R15, R15, R11, R14 ;  /* 0x0000000b0f0f7227 */ /* 0x000fe200078e000e */
[----:B------:R-:W-:-:S03]  /*0400*/  IABS R14, R7 ;  /* 0x00000007000e7213 */ /* 0x000fc60000000000 */
[----:B------:R-:W-:Y:S02]  /*0410*/  IMAD R11, R13, R18, RZ ;  /* 0x000000120d0b7224 */ /* 0x000fe400078e02ff */
[----:B------:R-:W-:-:S04]  /*0420*/  IMAD.WIDE.U32 R12, R0, R23, c[0x0][0x170] ;  /* 0x00005c00000c7625 */ /* 0x000fc800078e0017 */
[----:B------:R-:W-:Y:S02]  /*0430*/  IMAD.HI.U32 R17, R17, R11, R16 ;  /* 0x0000000b11117227 */ /* 0x000fe400078e0010 */
[----:B------:R-:W0:Y:S02]  /*0440*/  I2F.RP R16, R14 ;  /* 0x0000000e00107306 */ /* 0x000e240000209400 */
[----:B------:R-:W-:Y:S01]  /*0450*/  IMAD.WIDE R12, R22, 0x8, R12 ;  /* 0x00000008160c7825 */ /* 0x000fe200078e020c */
[----:B------:R-:W-:-:S03]  /*0460*/  IABS R22, R3 ;  /* 0x0000000300167213 */ /* 0x000fc60000000000 */
[----:B------:R-:W-:Y:S01]  /*0470*/  IMAD.MOV.U32 R0, RZ, RZ, R28 ;  /* 0x000000ffff007224 */ /* 0x000fe200078e001c */
[----:B------:R-:W-:Y:S01]  /*0480*/  IABS R28, R5 ;  /* 0x00000005001c7213 */ /* 0x000fe20000000000 */
[----:B------:R-:W-:-:S04]  /*0490*/  IMAD.HI.U32 R29, R29, R24, RZ ;  /* 0x000000181d1d7227 */ /* 0x000fc800078e00ff */
[----:B------:R-:W-:Y:S02]  /*04a0*/  IMAD R0, R27, R0, R24 ;  /* 0x000000001b007224 */ /* 0x000fe400078e0218 */
[----:B------:R-:W-:Y:S01]  /*04b0*/  IMAD.HI.U32 R15, R15, R24, RZ ;  /* 0x000000180f0f7227 */ /* 0x000fe200078e00ff */
[----:B0-----:R-:W0:Y:S02]  /*04c0*/  MUFU.RCP R16, R16 ;  /* 0x0000001000107308 */ /* 0x001e240000001000 */
[----:B------:R-:W-:Y:S01]  /*04d0*/  ISETP.GT.U32.AND P0, PT, R21, R0, PT ;  /* 0x000000001500720c */ /* 0x000fe20003f04070 */
[----:B------:R-:W-:-:S12]  /*04e0*/  IMAD.HI.U32 R17, R17, R24, RZ ;  /* 0x0000001811117227 */ /* 0x000fd800078e00ff */
[----:B------:R-:W-:Y:S01]  /*04f0*/  @!P0 IMAD.IADD R0, R0, 0x1, -R21 ;  /* 0x0000000100008824 */ /* 0x000fe200078e0a15 */
[----:B0-----:R-:W-:Y:S01]  /*0500*/  IADD3 R10, R16, 0xffffffe, RZ ;  /* 0x0ffffffe100a7810 */ /* 0x001fe20007ffe0ff */
[----:B------:R-:W-:Y:S01]  /*0510*/  IMAD.MOV R16, RZ, RZ, -R22 ;  /* 0x000000ffff107224 */ /* 0x000fe200078e0a16 */
[----:B-----5:R-:W-:Y:S02]  /*0520*/  IABS R22, R8 ;  /* 0x0000000800167213 */ /* 0x020fe40000000000 */
[----:B------:R0:W1:Y:S01]  /*0530*/  F2I.FTZ.U32.TRUNC.NTZ R11, R10 ;  /* 0x0000000a000b7305 */ /* 0x000062000021f000 */
[----:B------:R-:W-:Y:S01]  /*0540*/  IMAD R16, R29, R16, R24 ;  /* 0x000000101d107224 */ /* 0x000fe200078e0218 */
[----:B------:R-:W-:-:S04]  /*0550*/  ISETP.GT.U32.AND P0, PT, R21, R0, PT ;  /* 0x000000001500720c */ /* 0x000fc80003f04070 */
[----:B------:R-:W-:Y:S02]  /*0560*/  ISETP.GT.U32.AND P1, PT, R25, R16, PT ;  /* 0x000000101900720c */ /* 0x000fe40003f24070 */
[----:B------:R-:W2:Y:S01]  /*0570*/  I2F.RP R27, R22 ;  /* 0x00000016001b7306 */ /* 0x000ea20000209400 */
[----:B0-----:R-:W-:-:S06]  /*0580*/  IMAD.MOV.U32 R10, RZ, RZ, RZ ;  /* 0x000000ffff0a7224 */ /* 0x001fcc00078e00ff */
[----:B------:R-:W-:Y:S01]  /*0590*/  @!P0 IMAD.IADD R0, R0, 0x1, -R21 ;  /* 0x0000000100008824 */ /* 0x000fe200078e0a15 */
[----:B------:R-:W-:Y:S01]  /*05a0*/  IABS R21, R4 ;  /* 0x0000000400157213 */ /* 0x000fe20000000000 */
[----:B-1----:R-:W-:Y:S02]  /*05b0*/  IMAD.MOV R23, RZ, RZ, -R11 ;  /* 0x000000ffff177224 */ /* 0x002fe400078e0a0b */
[----:B------:R-:W-:Y:S02]  /*05c0*/  @!P1 IMAD.IADD R16, R16, 0x1, -R25 ;  /* 0x0000000110109824 */ /* 0x000fe400078e0a19 */
[----:B------:R-:W-:-:S03]  /*05d0*/  IMAD R23, R23, R14, RZ ;  /* 0x0000000e17177224 */ /* 0x000fc600078e02ff */
[----:B------:R-:W-:Y:S01]  /*05e0*/  ISETP.GT.U32.AND P1, PT, R25, R16, PT ;  /* 0x000000101900720c */ /* 0x000fe20003f24070 */
[----:B--2---:R-:W0:Y:S01]  /*05f0*/  MUFU.RCP R27, R27 ;  /* 0x0000001b001b7308 */ /* 0x004e220000001000 */
[----:B------:R-:W-:-:S06]  /*0600*/  IMAD.HI.U32 R23, R11, R23, R10 ;  /* 0x000000170b177227 */ /* 0x000fcc00078e000a */
[----:B------:R-:W-:-:S05]  /*0610*/  IMAD.HI.U32 R23, R23, R24, RZ ;  /* 0x0000001817177227 */ /* 0x000fca00078e00ff */
[----:B------:R-:W-:Y:S02]  /*0620*/  @!P1 IMAD.IADD R16, R16, 0x1, -R25 ;  /* 0x0000000110109824 */ /* 0x000fe400078e0a19 */
[----:B------:R-:W-:Y:S02]  /*0630*/  IMAD.MOV R25, RZ, RZ, -R21 ;  /* 0x000000ffff197224 */ /* 0x000fe400078e0a15 */
[----:B------:R-:W-:Y:S01]  /*0640*/  IMAD.HI.U32 R21, R26, R24, RZ ;  /* 0x000000181a157227 */ /* 0x000fe200078e00ff */
[----:B0-----:R-:W-:-:S03]  /*0650*/  IADD3 R10, R27, 0xffffffe, RZ ;  /* 0x0ffffffe1b0a7810 */ /* 0x001fc60007ffe0ff */
[----:B------:R-:W-:Y:S01]  /*0660*/  IMAD R26, R21, R25, R24 ;  /* 0x00000019151a7224 */ /* 0x000fe200078e0218 */
[----:B------:R-:W-:Y:S01]  /*0670*/  IABS R21, R6 ;  /* 0x0000000600157213 */ /* 0x000fe20000000000 */
[----:B------:R0:W1:Y:S01]  /*0680*/  F2I.FTZ.U32.TRUNC.NTZ R11, R10 ;  /* 0x0000000a000b7305 */ /* 0x000062000021f000 */
[----:B------:R-:W-:Y:S02]  /*0690*/  IMAD.MOV R27, RZ, RZ, -R28 ;  /* 0x000000ffff1b7224 */ /* 0x000fe400078e0a1c */
[----:B------:R-:W-:Y:S02]  /*06a0*/  ISETP.GT.U32.AND P0, PT, R19, R26, PT ;  /* 0x0000001a1300720c */ /* 0x000fe40003f04070 */
[----:B------:R-:W-:Y:S02]  /*06b0*/  IMAD R15, R15, R27, R24 ;  /* 0x0000001b0f0f7224 */ /* 0x000fe400078e0218 */
[----:B0-----:R-:W-:Y:S01]  /*06c0*/  IMAD.MOV R10, RZ, RZ, -R21 ;  /* 0x000000ffff0a7224 */ /* 0x001fe200078e0a15 */
[----:B------:R-:W-:-:S02]  /*06d0*/  IABS R21, R9 ;  /* 0x0000000900157213 */ /* 0x000fc40000000000 */
[----:B------:R-:W-:Y:S01]  /*06e0*/  ISETP.GT.U32.AND P1, PT, R20, R15, PT ;  /* 0x0000000f1400720c */ /* 0x000fe20003f24070 */
[----:B------:R-:W-:Y:S01]  /*06f0*/  IMAD R17, R17, R10, R24 ;  /* 0x0000000a11117224 */ /* 0x000fe200078e0218 */
[----:B------:R-:W0:Y:S01]  /*0700*/  I2F.RP R27, R21 ;  /* 0x00000015001b7306 */ /* 0x000e220000209400 */
[----:B------:R-:W-:Y:S02]  /*0710*/  IMAD.MOV.U32 R10, RZ, RZ, RZ ;  /* 0x000000ffff0a7224 */ /* 0x000fe400078e00ff */
[----:B-1----:R-:W-:Y:S01]  /*0720*/  IMAD.MOV R25, RZ, RZ, -R11 ;  /* 0x000000ffff197224 */ /* 0x002fe200078e0a0b */
[----:B------:R-:W-:Y:S01]  /*0730*/  ISETP.GT.U32.AND P3, PT, R18, R17, PT ;  /* 0x000000111200720c */ /* 0x000fe20003f64070 */
[----:B------:R-:W-:Y:S02]  /*0740*/  @!P0 IMAD.IADD R26, R26, 0x1, -R19 ;  /* 0x000000011a1a8824 */ /* 0x000fe400078e0a13 */
[----:B------:R-:W-:-:S03]  /*0750*/  IMAD R25, R25, R22, RZ ;  /* 0x0000001619197224 */ /* 0x000fc600078e02ff */
[----:B------:R-:W-:Y:S01]  /*0760*/  ISETP.GT.U32.AND P0, PT, R19, R26, PT ;  /* 0x0000001a1300720c */ /* 0x000fe20003f04070 */
[----:B------:R-:W-:-:S04]  /*0770*/  IMAD.HI.U32 R25, R11, R25, R10 ;  /* 0x000000190b197227 */ /* 0x000fc800078e000a */
[----:B------:R-:W-:Y:S01]  /*0780*/  @!P1 IMAD.IADD R15, R15, 0x1, -R20 ;  /* 0x000000010f0f9824 */ /* 0x000fe200078e0a14 */
[----:B0-----:R-:W0:Y:S01]  /*0790*/  MUFU.RCP R27, R27 ;  /* 0x0000001b001b7308 */ /* 0x001e220000001000 */
[----:B------:R-:W-:Y:S01]  /*07a0*/  ISETP.LE.AND P1, PT, RZ, c[0x0][0x168], PT ;  /* 0x00005a00ff007a0c */ /* 0x000fe20003f23270 */
[----:B------:R-:W-:Y:S02]  /*07b0*/  IMAD.HI.U32 R25, R25, R24, RZ ;  /* 0x0000001819197227 */ /* 0x000fe400078e00ff */
[----:B------:R-:W-:Y:S02]  /*07c0*/  ISETP.GT.U32.AND P2, PT, R20, R15, PT ;  /* 0x0000000f1400720c */ /* 0x000fe40003f44070 */
[----:B------:R-:W-:Y:S01]  /*07d0*/  @!P3 IMAD.IADD R17, R17, 0x1, -R18 ;  /* 0x000000011111b824 */ /* 0x000fe200078e0a12 */
[----:B------:R-:W-:Y:S02]  /*07e0*/  @!P0 IADD3 R26, R26, -R19, RZ ;  /* 0x800000131a1a8210 */ /* 0x000fe40007ffe0ff */
[----:B------:R-:W-:-:S02]  /*07f0*/  IABS R19, R7 ;  /* 0x0000000700137213 */ /* 0x000fc40000000000 */
[----:B------:R-:W-:-:S03]  /*0800*/  ISETP.NE.AND P0, PT, R2, RZ, PT ;  /* 0x000000ff0200720c */ /* 0x000fc60003f05270 */
[----:B------:R-:W-:Y:S01]  /*0810*/  IMAD.MOV R19, RZ, RZ, -R19 ;  /* 0x000000ffff137224 */ /* 0x000fe200078e0a13 */
[----:B0-----:R-:W-:Y:S01]  /*0820*/  IADD3 R10, R27, 0xffffffe, RZ ;  /* 0x0ffffffe1b0a7810 */ /* 0x001fe20007ffe0ff */
[----:B------:R-:W-:Y:S02]  /*0830*/  @!P1 IMAD.MOV R0, RZ, RZ, -R0 ;  /* 0x000000ffff009224 */ /* 0x000fe400078e0a00 */
[----:B------:R-:W-:Y:S01]  /*0840*/  IMAD R19, R23, R19, R24 ;  /* 0x0000001317137224 */ /* 0x000fe200078e0218 */
[----:B------:R-:W0:Y:S01]  /*0850*/  F2I.FTZ.U32.TRUNC.NTZ R11, R10 ;  /* 0x0000000a000b7305 */ /* 0x000e22000021f000 */
[----:B------:R-:W-:Y:S01]  /*0860*/  @!P2 IMAD.IADD R15, R15, 0x1, -R20 ;  /* 0x000000010f0fa824 */ /* 0x000fe200078e0a14 */
[----:B------:R-:W-:Y:S01]  /*0870*/  ISETP.GT.U32.AND P2, PT, R18, R17, PT ;  /* 0x000000111200720c */ /* 0x000fe20003f44070 */
[----:B------:R-:W-:Y:S02]  /*0880*/  @!P1 IMAD.MOV R16, RZ, RZ, -R16 ;  /* 0x000000ffff109224 */ /* 0x000fe400078e0a10 */
[----:B------:R-:W-:Y:S01]  /*0890*/  @!P0 LOP3.LUT R0, RZ, R2, RZ, 0x33, !PT ;  /* 0x00000002ff008212 */ /* 0x000fe200078e33ff */
[----:B------:R-:W-:Y:S01]  /*08a0*/  @!P1 IMAD.MOV R26, RZ, RZ, -R26 ;  /* 0x000000ffff1a9224 */ /* 0x000fe200078e0a1a */
[----:B------:R-:W-:Y:S01]  /*08b0*/  ISETP.GT.U32.AND P0, PT, R14, R19, PT ;  /* 0x000000130e00720c */ /* 0x000fe20003f04070 */
[----:B------:R-:W-:Y:S01]  /*08c0*/  @!P1 IMAD.MOV R15, RZ, RZ, -R15 ;  /* 0x000000ffff0f9224 */ /* 0x000fe200078e0a0f */
[----:B------:R-:W-:-:S02]  /*08d0*/  @!P6 LOP3.LUT R26, RZ, R4, RZ, 0x33, !PT ;  /* 0x00000004ff1ae212 */ /* 0x000fc400078e33ff */
[----:B------:R-:W-:-:S04]  /*08e0*/  LOP3.LUT R20, R0, R2, RZ, 0x3c, !PT ;  /* 0x0000000200147212 */ /* 0x000fc800078e3cff */
[----:B------:R-:W-:Y:S01]  /*08f0*/  ISETP.GT.AND P4, PT, R20, -0x1, PT ;  /* 0xffffffff1400780c */ /* 0x000fe20003f84270 */
[----:B------:R-:W-:Y:S02]  /*0900*/  @!P2 IMAD.IADD R17, R17, 0x1, -R18 ;  /* 0x000000011111a824 */ /* 0x000fe400078e0a12 */
[----:B0-----:R-:W-:Y:S01]  /*0910*/  IMAD.MOV R10, RZ, RZ, -R11 ;  /* 0x000000ffff0a7224 */ /* 0x001fe200078e0a0b */
[----:B------:R-:W-:Y:S01]  /*0920*/  ISETP.EQ.OR P4, PT, R0, RZ, P4 ;  /* 0x000000ff0000720c */ /* 0x000fe20002782670 */
[----:B------:R-:W-:Y:S01]  /*0930*/  @!P0 IMAD.IADD R19, R19, 0x1, -R14 ;  /* 0x0000000113138824 */ /* 0x000fe200078e0a0e */
[----:B------:R-:W-:Y:S01]  /*0940*/  ISETP.NE.AND P0, PT, R3, RZ, PT ;  /* 0x000000ff0300720c */ /* 0x000fe20003f05270 */
[----:B------:R-:W-:Y:S02]  /*0950*/  IMAD R23, R10, R21, RZ ;  /* 0x000000150a177224 */ /* 0x000fe400078e02ff */
[----:B------:R-:W-:Y:S01]  /*0960*/  IMAD.MOV.U32 R10, RZ, RZ, RZ ;  /* 0x000000ffff0a7224 */ /* 0x000fe200078e00ff */
[----:B------:R-:W-:Y:S01]  /*0970*/  ISETP.GT.U32.AND P2, PT, R14, R19, PT ;  /* 0x000000130e00720c */ /* 0x000fe20003f44070 */
[----:B------:R-:W-:-:S02]  /*0980*/  @!P1 IMAD.MOV R17, RZ, RZ, -R17 ;  /* 0x000000ffff119224 */ /* 0x000fc400078e0a11 */
[----:B------:R-:W-:Y:S01]  /*0990*/  IMAD.HI.U32 R23, R11, R23, R10 ;  /* 0x000000170b177227 */ /* 0x000fe200078e000a */
[----:B------:R-:W-:-:S05]  /*09a0*/  IABS R10, R8 ;  /* 0x00000008000a7213 */ /* 0x000fca0000000000 */
[----:B------:R-:W-:Y:S01]  /*09b0*/  IMAD.MOV R11, RZ, RZ, -R10 ;  /* 0x000000ffff0b7224 */ /* 0x000fe200078e0a0a */
[----:B------:R-:W-:Y:S01]  /*09c0*/  IABS R10, R9 ;  /* 0x00000009000a7213 */ /* 0x000fe20000000000 */
[----:B------:R-:W-:Y:S01]  /*09d0*/  IMAD.HI.U32 R23, R23, R24, RZ ;  /* 0x0000001817177227 */ /* 0x000fe200078e00ff */
[----:B------:R-:W-:-:S03]  /*09e0*/  @!P0 LOP3.LUT R16, RZ, R3, RZ, 0x33, !PT ;  /* 0x00000003ff108212 */ /* 0x000fc600078e33ff */
[----:B------:R-:W-:Y:S02]  /*09f0*/  IMAD R11, R25, R11, R24 ;  /* 0x0000000b190b7224 */ /* 0x000fe400078e0218 */
[----:B------:R-:W-:Y:S02]  /*0a00*/  IMAD.MOV R10, RZ, RZ, -R10 ;  /* 0x000000ffff0a7224 */ /* 0x000fe400078e0a0a */
[----:B------:R-:W-:Y:S01]  /*0a10*/  @!P2 IMAD.IADD R19, R19, 0x1, -R14 ;  /* 0x000000011313a824 */ /* 0x000fe200078e0a0e */
[----:B------:R-:W-:Y:S01]  /*0a20*/  ISETP.GT.U32.AND P3, PT, R22, R11, PT ;  /* 0x0000000b1600720c */ /* 0x000fe20003f64070 */
[----:B------:R-:W-:Y:S01]  /*0a30*/  IMAD R10, R23, R10, R24 ;  /* 0x0000000a170a7224 */ /* 0x000fe200078e0218 */
[----:B------:R-:W-:Y:S01]  /*0a40*/  ISETP.NE.AND P2, PT, R5, RZ, PT ;  /* 0x000000ff0500720c */ /* 0x000fe20003f45270 */
[----:B------:R-:W-:Y:S01]  /*0a50*/  @!P1 IMAD.MOV R19, RZ, RZ, -R19 ;  /* 0x000000ffff139224 */ /* 0x000fe200078e0a13 */
[----:B------:R-:W-:Y:S02]  /*0a60*/  LOP3.LUT R14, R16, R3, RZ, 0x3c, !PT ;  /* 0x00000003100e7212 */ /* 0x000fe400078e3cff */
[----:B------:R-:W-:-:S07]  /*0a70*/  ISETP.GT.U32.AND P5, PT, R21, R10, PT ;  /* 0x0000000a1500720c */ /* 0x000fce0003fa4070 */
[----:B------:R-:W-:Y:S02]  /*0a80*/  @!P3 IMAD.IADD R11, R11, 0x1, -R22 ;  /* 0x000000010b0bb824 */ /* 0x000fe400078e0a16 */
[----:B------:R-:W-:Y:S02]  /*0a90*/  @!P2 LOP3.LUT R15, RZ, R5, RZ, 0x33, !PT ;  /* 0x00000005ff0fa212 */ /* 0x000fe400078e33ff */
[----:B------:R-:W-:Y:S02]  /*0aa0*/  ISETP.NE.AND P2, PT, R8, RZ, PT ;  /* 0x000000ff0800720c */ /* 0x000fe40003f45270 */
[----:B------:R-:W-:Y:S01]  /*0ab0*/  ISETP.GT.U32.AND P3, PT, R22, R11, PT ;  /* 0x0000000b1600720c */ /* 0x000fe20003f64070 */
[----:B------:R-:W-:Y:S01]  /*0ac0*/  @!P5 IMAD.IADD R10, R10, 0x1, -R21 ;  /* 0x000000010a0ad824 */ /* 0x000fe200078e0a15 */
[----:B------:R-:W-:Y:S02]  /*0ad0*/  ISETP.GT.AND P5, PT, R14, -0x1, PT ;  /* 0xffffffff0e00780c */ /* 0x000fe40003fa4270 */
[----:B------:R-:W-:-:S02]  /*0ae0*/  LOP3.LUT R14, R26, R4, RZ, 0x3c, !PT ;  /* 0x000000041a0e7212 */ /* 0x000fc400078e3cff */
[----:B------:R-:W-:Y:S02]  /*0af0*/  ISETP.GT.U32.AND P0, PT, R21, R10, PT ;  /* 0x0000000a1500720c */ /* 0x000fe40003f04070 */
[----:B------:R-:W-:Y:S02]  /*0b00*/  ISETP.GT.AND P6, PT, R14, -0x1, PT ;  /* 0xffffffff0e00780c */ /* 0x000fe40003fc4270 */
[----:B------:R-:W-:Y:S02]  /*0b10*/  LOP3.LUT R14, R15, R5, RZ, 0x3c, !PT ;  /* 0x000000050f0e7212 */ /* 0x000fe400078e3cff */
[----:B------:R-:W-:Y:S01]  /*0b20*/  ISETP.EQ.OR P6, PT, R26, RZ, P6 ;  /* 0x000000ff1a00720c */ /* 0x000fe200037c2670 */
[----:B------:R-:W-:Y:S01]  /*0b30*/  @!P3 IMAD.IADD R11, R11, 0x1, -R22 ;  /* 0x000000010b0bb824 */ /* 0x000fe200078e0a16 */
[----:B------:R-:W-:Y:S02]  /*0b40*/  ISETP.NE.AND P3, PT, R6, RZ, PT ;  /* 0x000000ff0600720c */ /* 0x000fe40003f65270 */
[----:B------:R-:W-:Y:S01]  /*0b50*/  ISETP.EQ.OR P5, PT, R16, RZ, P5 ;  /* 0x000000ff1000720c */ /* 0x000fe20002fa2670 */
[----:B------:R-:W-:Y:S01]  /*0b60*/  @!P1 IMAD.MOV R11, RZ, RZ, -R11 ;  /* 0x000000ffff0b9224 */ /* 0x000fe200078e0a0b */
[----:B------:R-:W-:Y:S01]  /*0b70*/  @!P2 LOP3.LUT R11, RZ, R8, RZ, 0x33, !PT ;  /* 0x00000008ff0ba212 */ /* 0x000fe200078e33ff */
[----:B------:R-:W-:Y:S01]  /*0b80*/  @!P0 IMAD.IADD R10, R10, 0x1, -R21 ;  /* 0x000000010a0a8824 */ /* 0x000fe200078e0a15 */
[----:B------:R-:W-:-:S02]  /*0b90*/  ISETP.NE.AND P0, PT, R7, RZ, PT ;  /* 0x000000ff0700720c */ /* 0x000fc40003f05270 */
[----:B------:R-:W-:Y:S01]  /*0ba0*/  LOP3.LUT R20, R11, R8, RZ, 0x3c, !PT ;  /* 0x000000080b147212 */ /* 0x000fe200078e3cff */
[----:B------:R-:W-:Y:S01]  /*0bb0*/  @!P1 IMAD.MOV R10, RZ, RZ, -R10 ;  /* 0x000000ffff0a9224 */ /* 0x000fe200078e0a0a */
[----:B------:R-:W-:Y:S02]  /*0bc0*/  SEL R21, R2, RZ, !P4 ;  /* 0x000000ff02157207 */ /* 0x000fe40006000000 */
[----:B------:R-:W-:Y:S02]  /*0bd0*/  SEL R23, R4, RZ, !P6 ;  /* 0x000000ff04177207 */ /* 0x000fe40007000000 */
[----:B------:R-:W-:Y:S01]  /*0be0*/  @!P3 LOP3.LUT R17, RZ, R6, RZ, 0x33, !PT ;  /* 0x00000006ff11b212 */ /* 0x000fe200078e33ff */
[----:B------:R-:W-:Y:S01]  /*0bf0*/  IMAD.IADD R2, R0, 0x1, R21 ;  /* 0x0000000100027824 */ /* 0x000fe200078e0215 */
[----:B------:R-:W-:Y:S02]  /*0c00*/  ISETP.NE.AND P3, PT, R9, RZ, PT ;  /* 0x000000ff0900720c */ /* 0x000fe40003f65270 */
[----:B------:R-:W-:-:S02]  /*0c10*/  SEL R3, R3, RZ, !P5 ;  /* 0x000000ff03037207 */ /* 0x000fc40006800000 */
[-C--:B------:R-:W-:Y:S02]  /*0c20*/  @!P0 LOP3.LUT R19, RZ, R7.reuse, RZ, 0x33, !PT ;  /* 0x00000007ff138212 */ /* 0x080fe400078e33ff */
[----:B------:R-:W-:Y:S01]  /*0c30*/  ISETP.GT.AND P0, PT, R14, -0x1, PT ;  /* 0xffffffff0e00780c */ /* 0x000fe20003f04270 */
[----:B------:R-:W-:Y:S01]  /*0c40*/  IMAD.IADD R3, R16, 0x1, R3 ;  /* 0x0000000110037824 */ /* 0x000fe200078e0203 */
[----:B------:R-:W-:Y:S02]  /*0c50*/  LOP3.LUT R14, R17, R6, RZ, 0x3c, !PT ;  /* 0x00000006110e7212 */ /* 0x000fe400078e3cff */
[----:B------:R-:W-:Y:S02]  /*0c60*/  LOP3.LUT R18, R19, R7, RZ, 0x3c, !PT ;  /* 0x0000000713127212 */ /* 0x000fe400078e3cff */
[----:B------:R-:W-:Y:S01]  /*0c70*/  ISETP.GT.AND P1, PT, R14, -0x1, PT ;  /* 0xffffffff0e00780c */ /* 0x000fe20003f24270 */
[----:B------:R-:W-:Y:S01]  /*0c80*/  STG.E.64 [R12.64], R2 ;  /* 0x000000020c007986 */ /* 0x000fe2000c101b04 */
[----:B------:R-:W-:-:S02]  /*0c90*/  @!P3 LOP3.LUT R10, RZ, R9, RZ, 0x33, !PT ;  /* 0x00000009ff0ab212 */ /* 0x000fc400078e33ff */
[----:B------:R-:W-:Y:S02]  /*0ca0*/  ISETP.GT.AND P2, PT, R18, -0x1, PT ;  /* 0xffffffff1200780c */ /* 0x000fe40003f44270 */
[----:B------:R-:W-:Y:S02]  /*0cb0*/  LOP3.LUT R14, R10, R9, RZ, 0x3c, !PT ;  /* 0x000000090a0e7212 */ /* 0x000fe400078e3cff */
[----:B------:R-:W-:Y:S02]  /*0cc0*/  ISETP.GT.AND P3, PT, R20, -0x1, PT ;  /* 0xffffffff1400780c */ /* 0x000fe40003f64270 */
[----:B------:R-:W-:Y:S02]  /*0cd0*/  ISETP.GT.AND P4, PT, R14, -0x1, PT ;  /* 0xffffffff0e00780c */ /* 0x000fe40003f84270 */
[----:B------:R-:W-:Y:S02]  /*0ce0*/  ISETP.EQ.OR P1, PT, R17, RZ, P1 ;  /* 0x000000ff1100720c */ /* 0x000fe40000f22670 */
[----:B------:R-:W-:-:S02]  /*0cf0*/  ISETP.EQ.OR P0, PT, R15, RZ, P0 ;  /* 0x000000ff0f00720c */ /* 0x000fc40000702670 */
[----:B------:R-:W-:Y:S02]  /*0d00*/  ISETP.EQ.OR P2, PT, R19, RZ, P2 ;  /* 0x000000ff1300720c */ /* 0x000fe40001742670 */
[----:B------:R-:W-:Y:S02]  /*0d10*/  ISETP.EQ.OR P3, PT, R11, RZ, P3 ;  /* 0x000000ff0b00720c */ /* 0x000fe40001f62670 */
[----:B------:R-:W-:Y:S02]  /*0d20*/  ISETP.EQ.OR P4, PT, R10, RZ, P4 ;  /* 0x000000ff0a00720c */ /* 0x000fe40002782670 */
[----:B------:R-:W-:Y:S02]  /*0d30*/  SEL R18, R6, RZ, !P1 ;  /* 0x000000ff06127207 */ /* 0x000fe40004800000 */
[----:B------:R-:W-:Y:S02]  /*0d40*/  SEL R4, R5, RZ, !P0 ;  /* 0x000000ff05047207 */ /* 0x000fe40004000000 */
[----:B------:R-:W-:Y:S01]  /*0d50*/  SEL R6, R7, RZ, !P2 ;  /* 0x000000ff07067207 */ /* 0x000fe20005000000 */
[----:B------:R-:W-:Y:S01]  /*0d60*/  IMAD.IADD R18, R17, 0x1, R18 ;  /* 0x0000000111127824 */ /* 0x000fe200078e0212 */
[----:B------:R-:W-:Y:S01]  /*0d70*/  SEL R8, R8, RZ, !P3 ;  /* 0x000000ff08087207 */ /* 0x000fe20005800000 */
[----:B------:R-:W-:Y:S01]  /*0d80*/  IMAD.IADD R15, R15, 0x1, R4 ;  /* 0x000000010f0f7824 */ /* 0x000fe200078e0204 */
[----:B------:R-:W-:Y:S01]  /*0d90*/  SEL R9, R9, RZ, !P4 ;  /* 0x000000ff09097207 */ /* 0x000fe20006000000 */
[----:B------:R-:W-:Y:S01]  /*0da0*/  IMAD.IADD R19, R19, 0x1, R6 ;  /* 0x0000000113137824 */ /* 0x000fe200078e0206 */
[----:B------:R-:W-:Y:S01]  /*0db0*/  IADD3 R14, R26, R23, RZ ;  /* 0x000000171a0e7210 */ /* 0x000fe20007ffe0ff */
[----:B------:R-:W-:-:S02]  /*0dc0*/  IMAD.IADD R8, R11, 0x1, R8 ;  /* 0x000000010b087824 */ /* 0x000fc400078e0208 */
[----:B------:R-:W-:Y:S01]  /*0dd0*/  IMAD.IADD R9, R10, 0x1, R9 ;  /* 0x000000010a097824 */ /* 0x000fe200078e0209 */
[----:B------:R-:W-:Y:S04]  /*0de0*/  STG.E.64 [R12.64+0x800], R18 ;  /* 0x000800120c007986 */ /* 0x000fe8000c101b04 */
[----:B------:R-:W-:Y:S04]  /*0df0*/  STG.E.64 [R12.64+0x400], R14 ;  /* 0x0004000e0c007986 */ /* 0x000fe8000c101b04 */
[----:B------:R-:W-:Y:S01]  /*0e00*/  STG.E.64 [R12.64+0xc00], R8 ;  /* 0x000c00080c007986 */ /* 0x000fe2000c101b04 */
[----:B------:R-:W-:Y:S05]  /*0e10*/  EXIT ;  /* 0x000000000000794d */ /* 0x000fea0003800000 */
.L_x_46073:
        /* <DEDUP_REMOVED lines=16> */
[----:B------:R-:W-:Y:S02]  /*0f20*/  IMAD.MOV.U32 R13, RZ, RZ, RZ ;  /* 0x000000ffff0d7224 */ /* 0x000fe400078e00ff */
[----:B------:R-:W-:Y:S01]  /*0f30*/  @!P5 IMAD.MOV.U32 R19, RZ, RZ, 0x4 ;  /* 0x00000004ff13d424 */ /* 0x000fe200078e00ff */
[----:B------:R-:W-:-:S03]  /*0f40*/  ISETP.GE.AND P4, PT, R11, R4, PT ;  /* 0x000000040b00720c */ /* 0x000fc60003f86270 */
[----:B------:R-:W-:Y:S01]  /*0f50*/  @!P5 IMAD.WIDE.U32 R18, R18, R19, c[0x0][0x178] ;  /* 0x00005e001212d625 */ /* 0x000fe200078e0013 */
[----:B0-----:R-:W-:-:S03]  /*0f60*/  CS2R R8, SRZ ;  /* 0x0000000000087805 */ /* 0x001fc6000001ff00 */
[----:B------:R-:W-:Y:S01]  /*0f70*/  IMAD.MOV.U32 R6, RZ, RZ, RZ ;  /* 0x000000ffff067224 */ /* 0x000fe200078e00ff */
        /* <DEDUP_REMOVED lines=22> */
[----:B------:R-:W-:Y:S01]  /*10e0*/  @!P0 IMAD.MOV.U32 R23, RZ, RZ, 0x4 ;  /* 0x00000004ff178424 */ /* 0x000fe200078e00ff */
[----:B-1----:R-:W-:Y:S01]  /*10f0*/  @!P1 MOV R14, 0x4 ;  /* 0x00000004000e9802 */ /* 0x002fe20000000f00 */
[----:B------:R-:W-:-:S04]  /*1100*/  @!P2 IMAD.WIDE.U32 R16, R16, R17, c[0x0][0x178] ;  /* 0x00005e001010a625 */ /* 0x000fc800078e0011 */
[----:B--2---:R-:W-:Y:S01]  /*1110*/  @!P6 IMAD.WIDE.U32 R20, R11, R22, c[0x0][0x178] ;  /* 0x00005e000b14e625 */ /* 0x004fe200078e0016 */
[----:B------:R1:W5:Y:S03]  /*1120*/  @!P2 LDG.E R9, [R16.64] ;  /* 0x000000041009a981 */ /* 0x000366000c1e1900 */
[----:B------:R-:W-:Y:S01]  /*1130*/  IMAD.MOV.U32 R11, RZ, RZ, RZ ;  /* 0x000000ffff0b7224 */ /* 0x000fe200078e00ff */
[----:B------:R1:W5:Y:S01]  /*1140*/  @!P6 LDG.E R6, [R20.64] ;  /* 0x000000041406e981 */ /* 0x000362000c1e1900 */
[----:B0-----:R-:W-:-:S04]  /*1150*/  @!P0 IMAD.WIDE.U32 R18, R12, R23, c[0x0][0x178] ;  /* 0x00005e000c128625 */ /* 0x001fc800078e0017 */
[----:B------:R-:W-:Y:S01]  /*1160*/  @!P1 IMAD.WIDE.U32 R14, R7, R14, c[0x0][0x178] ;  /* 0x00005e00070e9625 */ /* 0x000fe200078e000e */
[----:B------:R1:W5:Y:S04]  /*1170*/  @!P0 LDG.E R8, [R18.64] ;  /* 0x0000000412088981 */ /* 0x000368000c1e1900 */
[----:B------:R1:W5:Y:S01]  /*1180*/  @!P1 LDG.E R11, [R14.64] ;  /* 0x000000040e0b9981 */ /* 0x000362000c1e1900 */
[----:B------:R-:W-:Y:S01]  /*1190*/  BSSY B0, `(.L_x_46074) ;  /* 0x000001c000007945 */ /* 0x000fe20003800000 */
[----:B------:R-:W-:Y:S05]  /*11a0*/  @P1 BRA `(.L_x_46075) ;  /* 0x000001a000001947 */ /* 0x000fea0003800000 */
[-C--:B-----5:R-:W-:Y:S02]  /*11b0*/  IABS R12, R11.reuse ;  /* 0x0000000b000c7213 */ /* 0x0a0fe40000000000 */
[----:B-1----:R-:W-:Y:S02]  /*11c0*/  IABS R16, R11 ;  /* 0x0000000b00107213 */ /* 0x002fe40000000000 */
[----:B------:R-:W0:Y:S01]  /*11d0*/  I2F.RP R7, R12 ;  /* 0x0000000c00077306 */ /* 0x000e220000209400 */
[----:B------:R-:W-:-:S02]  /*11e0*/  ISETP.LE.AND P3, PT, RZ, c[0x0][0x168], PT ;  /* 0x00005a00ff007a0c */ /* 0x000fc40003f63270 */
        /* <DEDUP_REMOVED lines=22> */
.L_x_46075:
[----:B------:R-:W-:Y:S05]  /*1350*/  BSYNC B0 ;  /* 0x0000000000007941 */ /* 0x000fea0003800000 */
.L_x_46074:
[C---:B-----5:R-:W-:Y:S01]  /*1360*/  IADD3 R11, R5.reuse, 0x80, RZ ;  /* 0x00000080050b7810 */ /* 0x060fe20007ffe0ff */
[----:B------:R-:W-:Y:S01]  /*1370*/  BSSY B0, `(.L_x_46076) ;  /* 0x0000024000007945 */ /* 0x000fe20003800000 */
[----:B-1----:R-:W-:Y:S02]  /*1380*/  IADD3 R15, R5, 0x100, RZ ;  /* 0x00000100050f7810 */ /* 0x002fe40007ffe0ff */
        /* <DEDUP_REMOVED lines=34> */
.L_x_46077:
[----:B------:R-:W-:Y:S05]  /*15b0*/  BSYNC B0 ;  /* 0x0000000000007941 */ /* 0x000fea0003800000 */
.L_x_46076:
        /* <DEDUP_REMOVED lines=30> */
.L_x_46079:
[----:B------:R-:W-:Y:S05]  /*17a0*/  BSYNC B0 ;  /* 0x0000000000007941 */ /* 0x000fea0003800000 */
.L_x_46078:
        /* <DEDUP_REMOVED lines=30> */
.L_x_46081:
[----:B------:R-:W-:Y:S05]  /*1990*/  BSYNC B0 ;  /* 0x0000000000007941 */ /* 0x000fea0003800000 */
.L_x_46080:
[----:B------:R-:W-:Y:S01]  /*19a0*/  ISETP.GE.AND P3, PT, R3, R4, PT ;  /* 0x000000040300720c */ /* 0x000fe20003f66270 */
[----:B------:R-:W-:Y:S01]  /*19b0*/  @!P1 IMAD.IADD R2, R0, 0x1, R5 ;  /* 0x0000000100029824 */ /* 0x000fe200078e0205 */
[----:B------:R-:W-:Y:S01]  /*19c0*/  BSSY B0, `(.L_x_46082) ;  /* 0x000001e000007945 */ /* 0x000fe20003800000 */
[----:B------:R-:W-:-:S04]  /*19d0*/  @!P1 IMAD.MOV.U32 R3, RZ, RZ, 0x4 ;  /* 0x00000004ff039424 */ /* 0x000fc800078e00ff */
[----:B------:R-:W-:Y:S01]  /*19e0*/  @!P1 IMAD.WIDE.U32 R2, R2, R3, c[0x0][0x170] ;  /* 0x00005c0002029625 */ /* 0x000fe200078e0003 */
[----:B------:R-:W-:Y:S05]  /*19f0*/  @P2 BRA `(.L_x_46083) ;  /* 0x000001a000002947 */ /* 0x000fea0003800000 */
[-C--:B------:R-:W-:Y:S02]  /*1a00*/  IABS R16, R13.reuse ;  /* 0x0000000d00107213 */ /* 0x080fe40000000000 */
[----:B------:R-:W-:Y:S02]  /*1a10*/  IABS R18, R13 ;  /* 0x0000000d00127213 */ /* 0x000fe40000000000 */
[----:B------:R-:W0:Y:S01]  /*1a20*/  I2F.RP R17, R16 ;  /* 0x0000001000117306 */ /* 0x000e220000209400 */
[----:B------:R-:W-:Y:S02]  /*1a30*/  ISETP.LE.AND P6, PT, RZ, c[0x0][0x168], PT ;  /* 0x00005a00ff007a0c */ /* 0x000fe40003fc3270 */
        /* <DEDUP_REMOVED lines=22> */
.L_x_46083:
[----:B------:R-:W-:Y:S05]  /*1ba0*/  BSYNC B0 ;  /* 0x0000000000007941 */ /* 0x000fea0003800000 */
.L_x_46082:
[----:B------:R-:W-:Y:S01]  /*1bb0*/  BSSY B0, `(.L_x_46084) ;  /* 0x000001c000007945 */ /* 0x000fe20003800000 */
        /* <DEDUP_REMOVED lines=27> */
.L_x_46085:
[----:B------:R-:W-:Y:S05]  /*1d70*/  BSYNC B0 ;  /* 0x0000000000007941 */ /* 0x000fea0003800000 */
.L_x_46084:
        /* <DEDUP_REMOVED lines=28> */
.L_x_46087:
[----:B------:R-:W-:Y:S05]  /*1f40*/  BSYNC B0 ;  /* 0x0000000000007941 */ /* 0x000fea0003800000 */
.L_x_46086:
        /* <DEDUP_REMOVED lines=28> */
.L_x_46089:
[----:B------:R-:W-:Y:S05]  /*2110*/  BSYNC B0 ;  /* 0x0000000000007941 */ /* 0x000fea0003800000 */
.L_x_46088:
        /* <DEDUP_REMOVED lines=18> */
.L_x_46092:
[----:B0-----:R-:W-:-:S13]  /*2240*/  ISETP.GE.AND P0, PT, R5, R4, PT ;  /* 0x000000040500720c */ /* 0x001fda0003f06270 */
[----:B------:R-:W-:Y:S05]  /*2250*/  @P0 BRA `(.L_x_46094) ;  /* 0x000000c000000947 */ /* 0x000fea0003800000 */
[----:B------:R-:W-:Y:S01]  /*2260*/  IMAD.IADD R2, R0, 0x1, R5 ;  /* 0x0000000100027824 */ /* 0x000fe200078e0205 */
[----:B------:R-:W-:Y:S01]  /*2270*/  IADD3 R5, R5, 0x80, RZ ;  /* 0x0000008005057810 */ /* 0x000fe20007ffe0ff */
[----:B------:R-:W-:-:S04]  /*2280*/  IMAD.MOV.U32 R3, RZ, RZ, 0x4 ;  /* 0x00000004ff037424 */ /* 0x000fc800078e00ff */
[----:B------:R-:W-:-:S05]  /*2290*/  IMAD.WIDE.U32 R2, R2, R3, c[0x0][0x170] ;  /* 0x00005c0002027625 */ /* 0x000fca00078e0003 */
[----:B------:R0:W-:Y:S02]  /*22a0*/  STG.E [R2.64], R15 ;  /* 0x0000000f02007986 */ /* 0x0001e4000c101904 */
.L_x_46093:
[----:B------:R-:W-:-:S13]  /*22b0*/  ISETP.GE.AND P0, PT, R5, R4, PT ;  /* 0x000000040500720c */ /* 0x000fda0003f06270 */
[----:B------:R-:W-:Y:S05]  /*22c0*/  @P0 BRA `(.L_x_46095) ;  /* 0x000000d000000947 */ /* 0x000fea0003800000 */
[----:B0-----:R-:W-:Y:S01]  /*22d0*/  IMAD.IADD R2, R0, 0x1, R5 ;  /* 0x0000000100027824 */ /* 0x001fe200078e0205 */
[----:B------:R-:W-:Y:S01]  /*22e0*/  IADD3 R5, R5, 0x80, RZ ;  /* 0x0000008005057810 */ /* 0x000fe20007ffe0ff */
[----:B------:R-:W-:-:S04]  /*22f0*/  IMAD.MOV.U32 R3, RZ, RZ, 0x4 ;  /* 0x00000004ff037424 */ /* 0x000fc800078e00ff */
[----:B------:R-:W-:-:S05]  /*2300*/  IMAD.WIDE.U32 R2, R2, R3, c[0x0][0x170] ;  /* 0x00005c0002027625 */ /* 0x000fca00078e0003 */
[----:B------:R0:W-:Y:S02]  /*2310*/  STG.E [R2.64], R13 ;  /* 0x0000000d02007986 */ /* 0x0001e4000c101904 */
.L_x_46094:
        /* <DEDUP_REMOVED lines=8> */
.L_x_46095:
[----:B------:R-:W-:Y:S05]  /*23a0*/  BSYNC B1 ;  /* 0x0000000000017941 */ /* 0x000fea0003800000 */
.L_x_46091:
[----:B------:R-:W-:-:S13]  /*23b0*/  ISETP.GE.AND P0, PT, R5, R4, PT ;  /* 0x000000040500720c */ /* 0x000fda0003f06270 */
[----:B0-----:R-:W-:Y:S01]  /*23c0*/  @!P0 IMAD.IADD R2, R0, 0x1, R5 ;  /* 0x0000000100028824 */ /* 0x001fe200078e0205 */
[----:B------:R-:W-:Y:S01]  /*23d0*/  @!P0 IADD3 R5, R5, 0x80, RZ ;  /* 0x0000008005058810 */ /* 0x000fe20007ffe0ff */
[----:B------:R-:W-:-:S04]  /*23e0*/  @!P0 IMAD.MOV.U32 R3, RZ, RZ, 0x4 ;  /* 0x00000004ff038424 */ /* 0x000fc800078e00ff */
[----:B------:R-:W-:-:S05]  /*23f0*/  @!P0 IMAD.WIDE.U32 R2, R2, R3, c[0x0][0x170] ;  /* 0x00005c0002028625 */ /* 0x000fca00078e0003 */
[----:B------:R0:W-:Y:S02]  /*2400*/  @!P0 STG.E [R2.64], R10 ;  /* 0x0000000a02008986 */ /* 0x0001e4000c101904 */
.L_x_46096:
[----:B------:R-:W-:Y:S05]  /*2410*/  BSYNC B0 ;  /* 0x0000000000007941 */ /* 0x000fea0003800000 */
.L_x_46090:
        /* <DEDUP_REMOVED lines=8> */
.L_x_46097:
        /* <DEDUP_REMOVED lines=14> */
.L_x_50850:


//--------------------- .text._ZN2at6native29vectorized_elementwise_kernelILi4ENS0_13AUnaryFunctorIiiiZZZNS0_21remainder_kernel_cudaERNS_18TensorIteratorBaseEENKUlvE_clEvENKUlvE1_clEvEUliiE_EESt5arrayIPcLm2EEEEviT0_T1_ --------------------------
	.section	.text._ZN2at6native29vectorized_elementwise_kernelILi4ENS0_13AUnaryFunctorIiiiZZZNS0_21remainder_kernel_cudaERNS_18TensorIteratorBaseEENKUlvE_clEvENKUlvE1_clEvEUliiE_EESt5arrayIPcLm2EEEEviT0_T1_,"ax",@progbits
	.sectioninfo	@"SHI_REGISTERS=32"
	.align	128
        .global         _ZN2at6native29vectorized_elementwise_kernelILi4ENS0_13AUnaryFunctorIiiiZZZNS0_21remainder_kernel_cudaERNS_18TensorIteratorBaseEENKUlvE_clEvENKUlvE1_clEvEUliiE_EESt5arrayIPcLm2EEEEviT0_T1_
        .type           _ZN2at6native29vectorized_elementwise_kernelILi4ENS0_13AUnaryFunctorIiiiZZZNS0_21remainder_kernel_cudaERNS_18TensorIteratorBaseEENKUlvE_clEvENKUlvE1_clEvEUliiE_EESt5arrayIPcLm2EEEEviT0_T1_,@function
        .size           _ZN2at6native29vectorized_elementwise_kernelILi4ENS0_13AUnaryFunctorIiiiZZZNS0_21remainder_kernel_cudaERNS_18TensorIteratorBaseEENKUlvE_clEvENKUlvE1_clEvEUliiE_EESt5arrayIPcLm2EEEEviT0_T1_,(.L_x_50851 - _ZN2at6native29vectorized_elementwise_kernelILi4ENS0_13AUnaryFunctorIiiiZZZNS0_21remainder_kernel_cudaERNS_18TensorIteratorBaseEENKUlvE_clEvENKUlvE1_clEvEUliiE_EESt5arrayIPcLm2EEEEviT0_T1_)
        .other          _ZN2at6native29vectorized_elementwise_kernelILi4ENS0_13AUnaryFunctorIiiiZZZNS0_21remainder_kernel_cudaERNS_18TensorIteratorBaseEENKUlvE_clEvENKUlvE1_clEvEUliiE_EESt5arrayIPcLm2EEEEviT0_T1_,@"STO_CUDA_ENTRY STV_DEFAULT"
_ZN2at6native29vectorized_elementwise_kernelILi4ENS0_13AUnaryFunctorIiiiZZZNS0_21remainder_kernel_cudaERNS_18TensorIteratorBaseEENKUlvE_clEvENKUlvE1_clEvEUliiE_EESt5arrayIPcLm2EEEEviT0_T1_:
.text._ZN2at6native29vectorized_elementwise_kernelILi4ENS0_13AUnaryFunctorIiiiZZZNS0_21remainder_kernel_cudaERNS_18TensorIteratorBaseEENKUlvE_clEvENKUlvE1_clEvEUliiE_EESt5arrayIPcLm2EEEEviT0_T1_:
        /* <DEDUP_REMOVED lines=14> */
[----:B------:R-:W-:Y:S01]  /*00e0*/  IMAD.WIDE.U32 R24, R24, R25, c[0x0][0x170] ;  /* 0x00005c0018187625 */ /* 0x000fe200078e0019 */
[----:B------:R-:W-:-:S05]  /*00f0*/  ISETP.LE.AND P4, PT, RZ, c[0x0][0x168], PT ;  /* 0x00005a00ff007a0c */ /* 0x000fca0003f83270 */
[----:B------:R-:W-:Y:S01]  /*0100*/  IMAD.WIDE R24, R23, 0x10, R24 ;  /* 0x0000001017187825 */ /* 0x000fe200078e0218 */
[----:B--2---:R-:W-:Y:S02]  /*0110*/  IABS R20, R8 ;  /* 0x0000000800147213 */ /* 0x004fe40000000000 */
[----:B------:R-:W-:Y:S02]  /*0120*/  IABS R18, R9 ;  /* 0x0000000900127213 */ /* 0x000fe40000000000 */
[----:B------:R-:W0:Y:S01]  /*0130*/  I2F.RP R16, R20 ;  /* 0x0000001400107306 */ /* 0x000e220000209400 */
[----:B------:R-:W-:Y:S02]  /*0140*/  IABS R0, R10 ;  /* 0x0000000a00007213 */ /* 0x000fe40000000000 */
[----:B------:R-:W-:Y:S02]  /*0150*/  IABS R19, R11 ;  /* 0x0000000b00137213 */ /* 0x000fe40000000000 */
[----:B---3--:R-:W-:-:S03]  /*0160*/  IABS R22, R4 ;  /* 0x0000000400167213 */ /* 0x008fc60000000000 */
[----:B------:R-:W-:Y:S08]  /*0170*/  I2F.RP R17, R18 ;  /* 0x0000001200117306 */ /* 0x000ff00000209400 */
[----:B0-----:R-:W0:Y:S08]  /*0180*/  MUFU.RCP R16, R16 ;  /* 0x0000001000107308 */ /* 0x001e300000001000 */
[----:B------:R-:W1:Y:S08]  /*0190*/  I2F.RP R26, R0 ;  /* 0x00000000001a7306 */ /* 0x000e700000209400 */
[----:B------:R-:W-:Y:S01]  /*01a0*/  I2F.RP R27, R19 ;  /* 0x00000013001b7306 */ /* 0x000fe20000209400 */
[----:B0-----:R-:W-:-:S07]  /*01b0*/  IADD3 R14, R16, 0xffffffe, RZ ;  /* 0x0ffffffe100e7810 */ /* 0x001fce0007ffe0ff */
[----:B------:R-:W-:Y:S08]  /*01c0*/  I2F.RP R28, R22 ;  /* 0x00000016001c7306 */ /* 0x000ff00000209400 */
[----:B------:R-:W0:Y:S08]  /*01d0*/  MUFU.RCP R17, R17 ;  /* 0x0000001100117308 */ /* 0x000e300000001000 */
[----:B-1----:R-:W1:Y:S08]  /*01e0*/  MUFU.RCP R13, R26 ;  /* 0x0000001a000d7308 */ /* 0x002e700000001000 */
[----:B------:R2:W3:Y:S01]  /*01f0*/  F2I.FTZ.U32.TRUNC.NTZ R15, R14 ;  /* 0x0000000e000f7305 */ /* 0x0004e2000021f000 */
[----:B0-----:R-:W-:-:S07]  /*0200*/  IADD3 R3, R17, 0xffffffe, RZ ;  /* 0x0ffffffe11037810 */ /* 0x001fce0007ffe0ff */
[----:B------:R-:W0:Y:S01]  /*0210*/  MUFU.RCP R12, R27 ;  /* 0x0000001b000c7308 */ /* 0x000e220000001000 */
[----:B-1----:R-:W-:Y:S01]  /*0220*/  IADD3 R13, R13, 0xffffffe, RZ ;  /* 0x0ffffffe0d0d7810 */ /* 0x002fe20007ffe0ff */
[----:B--2---:R-:W-:-:S06]  /*0230*/  IMAD.MOV.U32 R14, RZ, RZ, RZ ;  /* 0x000000ffff0e7224 */ /* 0x004fcc00078e00ff */
[----:B------:R-:W1:Y:S01]  /*0240*/  MUFU.RCP R2, R28 ;  /* 0x0000001c00027308 */ /* 0x000e620000001000 */
[----:B---3--:R-:W-:-:S04]  /*0250*/  IMAD.MOV R17, RZ, RZ, -R15 ;  /* 0x000000ffff117224 */ /* 0x008fc800078e0a0f */
[----:B------:R-:W-:-:S03]  /*0260*/  IMAD R17, R17, R20, RZ ;  /* 0x0000001411117224 */ /* 0x000fc600078e02ff */
[----:B------:R-:W2:Y:S01]  /*0270*/  F2I.FTZ.U32.TRUNC.NTZ R3, R3 ;  /* 0x0000000300037305 */ /* 0x000ea2000021f000 */
[----:B0-----:R-:W-:Y:S01]  /*0280*/  IADD3 R12, R12, 0xffffffe, RZ ;  /* 0x0ffffffe0c0c7810 */ /* 0x001fe20007ffe0ff */
[----:B------:R-:W-:-:S06]  /*0290*/  IMAD.HI.U32 R26, R15, R17, R14 ;  /* 0x000000110f1a7227 */ /* 0x000fcc00078e000e */
[----:B------:R-:W0:Y:S01]  /*02a0*/  F2I.FTZ.U32.TRUNC.NTZ R13, R13 ;  /* 0x0000000d000d7305 */ /* 0x000e22000021f000 */
[----:B-1----:R-:W-:Y:S01]  /*02b0*/  IADD3 R16, R2, 0xffffffe, RZ ;  /* 0x0ffffffe02107810 */ /* 0x002fe20007ffe0ff */
[----:B------:R-:W-:Y:S02]  /*02c0*/  IMAD.MOV.U32 R2, RZ, RZ, RZ ;  /* 0x000000ffff027224 */ /* 0x000fe400078e00ff */
[----:B------:R-:W-:-:S04]  /*02d0*/  IMAD.HI.U32 R26, R26, R21, RZ ;  /* 0x000000151a1a7227 */ /* 0x000fc800078e00ff */
[----:B------:R1:W3:Y:S01]  /*02e0*/  F2I.FTZ.U32.TRUNC.NTZ R15, R12 ;  /* 0x0000000c000f7305 */ /* 0x0002e2000021f000 */
[----:B--2---:R-:W-:-:S04]  /*02f0*/  IMAD.MOV R27, RZ, RZ, -R3 ;  /* 0x000000ffff1b7224 */ /* 0x004fc800078e0a03 */
[----:B------:R-:W-:-:S03]  /*0300*/  IMAD R27, R27, R18, RZ ;  /* 0x000000121b1b7224 */ /* 0x000fc600078e02ff */
[----:B------:R-:W2:Y:S01]  /*0310*/  F2I.FTZ.U32.TRUNC.NTZ R17, R16 ;  /* 0x0000001000117305 */ /* 0x000ea2000021f000 */
[----:B0-----:R-:W-:Y:S02]  /*0320*/  IMAD.MOV R29, RZ, RZ, -R13 ;  /* 0x000000ffff1d7224 */ /* 0x001fe400078e0a0d */
[----:B-1----:R-:W-:Y:S02]  /*0330*/  IMAD.MOV.U32 R12, RZ, RZ, RZ ;  /* 0x000000ffff0c7224 */ /* 0x002fe400078e00ff */
[----:B------:R-:W-:Y:S02]  /*0340*/  IMAD R29, R29, R0, RZ ;  /* 0x000000001d1d7224 */ /* 0x000fe400078e02ff */
[----:B------:R-:W-:-:S04]  /*0350*/  IMAD.HI.U32 R2, R3, R27, R2 ;  /* 0x0000001b03027227 */ /* 0x000fc800078e0002 */
[----:B---3--:R-:W-:Y:S02]  /*0360*/  IMAD.MOV R14, RZ, RZ, -R15 ;  /* 0x000000ffff0e7224 */ /* 0x008fe400078e0a0f */
[----:B------:R-:W-:-:S04]  /*0370*/  IMAD.HI.U32 R12, R13, R29, R12 ;  /* 0x0000001d0d0c7227 */ /* 0x000fc800078e000c */
[----:B------:R-:W-:Y:S02]  /*0380*/  IMAD R3, R14, R19, RZ ;  /* 0x000000130e037224 */ /* 0x000fe400078e02ff */
[----:B------:R-:W-:Y:S02]  /*0390*/  IMAD.MOV.U32 R14, RZ, RZ, RZ ;  /* 0x000000ffff0e7224 */ /* 0x000fe400078e00ff */
[----:B--2---:R-:W-:Y:S02]  /*03a0*/  IMAD.MOV R13, RZ, RZ, -R17 ;  /* 0x000000ffff0d7224 */ /* 0x004fe400078e0a11 */
[----:B------:R-:W-:Y:S01]  /*03b0*/  IMAD.HI.U32 R14, R15, R3, R14 ;  /* 0x000000030f0e7227 */ /* 0x000fe200078e000e */
[----:B------:R-:W-:-:S03]  /*03c0*/  IABS R15, R8 ;  /* 0x00000008000f7213 */ /* 0x000fc60000000000 */
[----:B------:R-:W-:Y:S01]  /*03d0*/  IMAD R3, R13, R22, RZ ;  /* 0x000000160d037224 */ /* 0x000fe200078e02ff */
[----:B------:R-:W-:Y:S01]  /*03e0*/  IABS R13, R5 ;  /* 0x00000005000d7213 */ /* 0x000fe20000000000 */
[----:B------:R-:W-:Y:S02]  /*03f0*/  IMAD.MOV.U32 R16, RZ, RZ, RZ ;  /* 0x000000ffff107224 */ /* 0x000fe400078e00ff */
[----:B------:R-:W-:Y:S02]  /*0400*/  IMAD.MOV R15, RZ, RZ, -R15 ;  /* 0x000000ffff0f7224 */ /* 0x000fe400078e0a0f */
[----:B------:R-:W-:Y:S01]  /*0410*/  IMAD.HI.U32 R16, R17, R3, R16 ;  /* 0x0000000311107227 */ /* 0x000fe200078e0010 */
[----:B------:R-:W-:Y:S01]  /*0420*/  IABS R17, R9 ;  /* 0x0000000900117213 */ /* 0x000fe20000000000 */
[----:B------:R-:W0:Y:S02]  /*0430*/  I2F.RP R3, R13 ;  /* 0x0000000d00037306 */ /* 0x000e240000209400 */
[----:B------:R-:W-:Y:S01]  /*0440*/  IMAD R15, R26, R15, R21 ;  /* 0x0000000f1a0f7224 */ /* 0x000fe200078e0215 */
[----:B------:R-:W-:Y:S01]  /*0450*/  IABS R26, R10 ;  /* 0x0000000a001a7213 */ /* 0x000fe20000000000 */
[----:B------:R-:W-:-:S02]  /*0460*/  IMAD.MOV R23, RZ, RZ, -R17 ;  /* 0x000000ffff177224 */ /* 0x000fc400078e0a11 */
[----:B------:R-:W-:Y:S01]  /*0470*/  IMAD.HI.U32 R2, R2, R21, RZ ;  /* 0x0000001502027227 */ /* 0x000fe200078e00ff */
[----:B------:R-:W-:-:S03]  /*0480*/  ISETP.GT.U32.AND P0, PT, R20, R15, PT ;  /* 0x0000000f1400720c */ /* 0x000fc60003f04070 */
[--C-:B------:R-:W-:Y:S01]  /*0490*/  IMAD R23, R2, R23, R21.reuse ;  /* 0x0000001702177224 */ /* 0x100fe200078e0215 */
[----:B------:R-:W-:Y:S01]  /*04a0*/  IABS R2, R11 ;  /* 0x0000000b00027213 */ /* 0x000fe20000000000 */
[----:B------:R-:W-:Y:S02]  /*04b0*/  IMAD.MOV R17, RZ, RZ, -R26 ;  /* 0x000000ffff117224 */ /* 0x000fe400078e0a1a */
[----:B------:R-:W-:Y:S01]  /*04c0*/  IMAD.HI.U32 R12, R12, R21, RZ ;  /* 0x000000150c0c7227 */ /* 0x000fe200078e00ff */
[----:B------:R-:W-:Y:S01]  /*04d0*/  ISETP.GT.U32.AND P1, PT, R18, R23, PT ;  /* 0x000000171200720c */ /* 0x000fe20003f24070 */
[----:B0-----:R-:W0:Y:S02]  /*04e0*/  MUFU.RCP R3, R3 ;  /* 0x0000000300037308 */ /* 0x001e240000001000 */
[----:B------:R-:W-:Y:S02]  /*04f0*/  IMAD R17, R12, R17, R21 ;  /* 0x000000110c117224 */ /* 0x000fe400078e0215 */
[----:B------:R-:W-:-:S02]  /*0500*/  IMAD.MOV R12, RZ, RZ, -R2 ;  /* 0x000000ffff0c7224 */ /* 0x000fc400078e0a02 */
[----:B------:R-:W-:Y:S01]  /*0510*/  IMAD.HI.U32 R14, R14, R21, RZ ;  /* 0x000000150e0e7227 */ /* 0x000fe200078e00ff */
[----:B------:R-:W-:-:S03]  /*0520*/  ISETP.GT.U32.AND P2, PT, R0, R17, PT ;  /* 0x000000110000720c */ /* 0x000fc60003f44070 */
[----:B------:R-:W-:Y:S01]  /*0530*/  IMAD R12, R14, R12, R21 ;  /* 0x0000000c0e0c7224 */ /* 0x000fe200078e0215 */
[----:B------:R-:W-:Y:S01]  /*0540*/  IABS R14, R6 ;  /* 0x00000006000e7213 */ /* 0x000fe20000000000 */
[----:B------:R-:W-:Y:S02]  /*0550*/  @!P1 IMAD.IADD R23, R23, 0x1, -R18 ;  /* 0x0000000117179824 */ /* 0x000fe400078e0a12 */
[----:B------:R-:W-:Y:S01]  /*0560*/  @!P0 IMAD.IADD R15, R15, 0x1, -R20 ;  /* 0x000000010f0f8824 */ /* 0x000fe200078e0a14 */
[----:B------:R-:W-:Y:S01]  /*0570*/  ISETP.GT.U32.AND P3, PT, R19, R12, PT ;  /* 0x0000000c1300720c */ /* 0x000fe20003f64070 */
[----:B------:R-:W-:Y:S01]  /*0580*/  IMAD.HI.U32 R16, R16, R21, RZ ;  /* 0x0000001510107227 */ /* 0x000fe200078e00ff */
[----:B0-----:R-:W-:Y:S02]  /*0590*/  IADD3 R27, R3, 0xffffffe, RZ ;  /* 0x0ffffffe031b7810 */ /* 0x001fe40007ffe0ff */
[----:B------:R-:W-:Y:S01]  /*05a0*/  ISETP.GT.U32.AND P1, PT, R18, R23, PT ;  /* 0x000000171200720c */ /* 0x000fe20003f24070 */
[----:B------:R-:W-:Y:S01]  /*05b0*/  @!P2 IMAD.IADD R17, R17, 0x1, -R0 ;  /* 0x000000011111a824 */ /* 0x000fe200078e0a00 */
[----:B------:R-:W0:Y:S01]  /*05c0*/  F2I.FTZ.U32.TRUNC.NTZ R3, R27 ;  /* 0x0000001b00037305 */ /* 0x000e22000021f000 */
[----:B------:R-:W-:-:S02]  /*05d0*/  ISETP.GT.U32.AND P0, PT, R20, R15, PT ;  /* 0x0000000f1400720c */ /* 0x000fc40003f04070 */
[----:B------:R-:W-:-:S04]  /*05e0*/  ISETP.NE.AND P2, PT, R11, RZ, PT ;  /* 0x000000ff0b00720c */ /* 0x000fc80003f45270 */
[----:B------:R-:W-:-:S04]  /*05f0*/  @!P3 IMAD.IADD R12, R12, 0x1, -R19 ;  /* 0x000000010c0cb824 */ /* 0x000fc800078e0a13 */
[----:B------:R-:W-:Y:S01]  /*0600*/  @!P1 IMAD.IADD R23, R23, 0x1, -R18 ;  /* 0x0000000117179824 */ /* 0x000fe200078e0a12 */
[----:B------:R-:W-:Y:S02]  /*0610*/  IABS R18, R7 ;  /* 0x0000000700127213 */ /* 0x000fe40000000000 */
[----:B------:R-:W-:Y:S01]  /*0620*/  @!P0 IMAD.IADD R15, R15, 0x1, -R20 ;  /* 0x000000010f0f8824 */ /* 0x000fe200078e0a14 */
[----:B------:R-:W-:Y:S01]  /*0630*/  ISETP.GT.U32.AND P0, PT, R0, R17, PT ;  /* 0x000000110000720c */ /* 0x000fe20003f04070 */
[----:B0-----:R-:W-:Y:S01]  /*0640*/  IMAD.MOV R26, RZ, RZ, -R3 ;  /* 0x000000ffff1a7224 */ /* 0x001fe200078e0a03 */
[----:B------:R-:W-:Y:S01]  /*0650*/  ISETP.GT.U32.AND P1, PT, R19, R12, PT ;  /* 0x0000000c1300720c */ /* 0x000fe20003f24070 */
[----:B------:R-:W-:Y:S01]  /*0660*/  @!P4 IMAD.MOV R15, RZ, RZ, -R15 ;  /* 0x000000ffff0fc224 */ /* 0x000fe200078e0a0f */
[----:B------:R-:W-:Y:S01]  /*0670*/  IABS R20, R6 ;  /* 0x0000000600147213 */ /* 0x000fe20000000000 */
[----:B------:R-:W-:Y:S02]  /*0680*/  IMAD.MOV.U32 R2, RZ, RZ, R26 ;  /* 0x000000ffff027224 */ /* 0x000fe400078e001a */
[----:B------:R-:W-:-:S02]  /*0690*/  @!P4 IMAD.MOV R23, RZ, RZ, -R23 ;  /* 0x000000ffff17c224 */ /* 0x000fc400078e0a17 */
[----:B------:R-:W-:Y:S02]  /*06a0*/  IMAD R27, R2, R13, RZ ;  /* 0x0000000d021b7224 */ /* 0x000fe400078e02ff */
[----:B------:R-:W-:Y:S02]  /*06b0*/  IMAD.MOV.U32 R2, RZ, RZ, RZ ;  /* 0x000000ffff027224 */ /* 0x000fe400078e00ff */
[----:B------:R-:W-:Y:S01]  /*06c0*/  @!P0 IMAD.IADD R17, R17, 0x1, -R0 ;  /* 0x0000000111118824 */ /* 0x000fe200078e0a00 */
[----:B------:R-:W-:Y:S01]  /*06d0*/  IABS R0, R4 ;  /* 0x0000000400007213 */ /* 0x000fe20000000000 */
[----:B------:R-:W-:Y:S01]  /*06e0*/  IMAD.HI.U32 R26, R3, R27, R2 ;  /* 0x0000001b031a7227 */ /* 0x000fe200078e0002 */
[----:B------:R-:W-:Y:S01]  /*06f0*/  ISETP.NE.AND P0, PT, R8, RZ, PT ;  /* 0x000000ff0800720c */ /* 0x000fe20003f05270 */
[----:B------:R-:W0:Y:S02]  /*0700*/  I2F.RP R27, R14 ;  /* 0x0000000e001b7306 */ /* 0x000e240000209400 */
[----:B------:R-:W-:Y:S01]  /*0710*/  @!P1 IMAD.IADD R12, R12, 0x1, -R19 ;  /* 0x000000010c0c9824 */ /* 0x000fe200078e0a13 */
[----:B------:R-:W-:Y:S01]  /*0720*/  ISETP.NE.AND P1, PT, R9, RZ, PT ;  /* 0x000000ff0900720c */ /* 0x000fe20003f25270 */
[----:B------:R-:W-:Y:S01]  /*0730*/  IMAD.MOV R19, RZ, RZ, -R0 ;  /* 0x000000ffff137224 */ /* 0x000fe200078e0a00 */
[----:B------:R-:W-:Y:S01]  /*0740*/  IABS R0, R5 ;  /* 0x0000000500007213 */ /* 0x000fe20000000000 */
[----:B------:R-:W-:-:S02]  /*0750*/  @!P4 IMAD.MOV R17, RZ, RZ, -R17 ;  /* 0x000000ffff11c224 */ /* 0x000fc400078e0a11 */
[--C-:B------:R-:W-:Y:S01]  /*0760*/  IMAD R19, R16, R19, R21.reuse ;  /* 0x0000001310137224 */ /* 0x100fe200078e0215 */
[----:B------:R-:W-:Y:S01]  /*0770*/  IADD3 R0, RZ, -R0, RZ ;  /* 0x80000000ff007210 */ /* 0x000fe20007ffe0ff */
[----:B------:R-:W-:Y:S01]  /*0780*/  @!P4 IMAD.MOV R12, RZ, RZ, -R12 ;  /* 0x000000ffff0cc224 */ /* 0x000fe200078e0a0c */
[----:B------:R-:W-:Y:S01]  /*0790*/  @!P2 LOP3.LUT R12, RZ, R11, RZ, 0x33, !PT ;  /* 0x0000000bff0ca212 */ /* 0x000fe200078e33ff */
[----:B------:R-:W-:Y:S01]  /*07a0*/  IMAD.HI.U32 R26, R26, R21, RZ ;  /* 0x000000151a1a7227 */ /* 0x000fe200078e00ff */
[----:B------:R-:W-:Y:S02]  /*07b0*/  @!P0 LOP3.LUT R15, RZ, R8, RZ, 0x33, !PT ;  /* 0x00000008ff0f8212 */ /* 0x000fe400078e33ff */
[----:B------:R-:W-:Y:S01]  /*07c0*/  ISETP.NE.AND P0, PT, R10, RZ, PT ;  /* 0x000000ff0a00720c */ /* 0x000fe20003f05270 */
[----:B0-----:R-:W0:Y:S01]  /*07d0*/  MUFU.RCP R27, R27 ;  /* 0x0000001b001b7308 */ /* 0x001e220000001000 */
[----:B------:R-:W-:Y:S01]  /*07e0*/  ISETP.GT.U32.AND P5, PT, R22, R19, PT ;  /* 0x000000131600720c */ /* 0x000fe20003fa4070 */
[----:B------:R-:W-:Y:S01]  /*07f0*/  IMAD R0, R26, R0, R21 ;  /* 0x000000001a007224 */ /* 0x000fe200078e0215 */
[----:B------:R-:W-:-:S02]  /*0800*/  LOP3.LUT R16, R15, R8, RZ, 0x3c, !PT ;  /* 0x000000080f107212 */ /* 0x000fc400078e3cff */
[-C--:B------:R-:W-:Y:S02]  /*0810*/  @!P1 LOP3.LUT R23, RZ, R9.reuse, RZ, 0x33, !PT ;  /* 0x00000009ff179212 */ /* 0x080fe400078e33ff */
[----:B------:R-:W-:Y:S02]  /*0820*/  ISETP.GT.AND P3, PT, R16, -0x1, PT ;  /* 0xffffffff1000780c */ /* 0x000fe40003f64270 */
[----:B------:R-:W-:Y:S02]  /*0830*/  LOP3.LUT R16, R23, R9, RZ, 0x3c, !PT ;  /* 0x0000000917107212 */ /* 0x000fe400078e3cff */
[----:B------:R-:W-:Y:S02]  /*0840*/  ISETP.EQ.OR P3, PT, R15, RZ, P3 ;  /* 0x000000ff0f00720c */ /* 0x000fe40001f62670 */
[----:B------:R-:W-:Y:S01]  /*0850*/  @!P0 LOP3.LUT R17, RZ, R10, RZ, 0x33, !PT ;  /* 0x0000000aff118212 */ /* 0x000fe200078e33ff */
[----:B------:R-:W-:Y:S01]  /*0860*/  @!P5 IMAD.IADD R19, R19, 0x1, -R22 ;  /* 0x000000011313d824 */ /* 0x000fe200078e0a16 */
[----:B------:R-:W-:-:S02]  /*0870*/  ISETP.GT.AND P1, PT, R16, -0x1, PT ;  /* 0xffffffff1000780c */ /* 0x000fc40003f24270 */
[----:B0-----:R-:W-:Y:S02]  /*0880*/  IADD3 R2, R27, 0xffffffe, RZ ;  /* 0x0ffffffe1b027810 */ /* 0x001fe40007ffe0ff */
[----:B------:R-:W-:Y:S02]  /*0890*/  ISETP.GT.U32.AND P5, PT, R22, R19, PT ;  /* 0x000000131600720c */ /* 0x000fe40003fa4070 */
[----:B------:R0:W1:Y:S01]  /*08a0*/  F2I.FTZ.U32.TRUNC.NTZ R3, R2 ;  /* 0x0000000200037305 */ /* 0x000062000021f000 */
[----:B------:R-:W-:Y:S02]  /*08b0*/  SEL R8, R8, RZ, !P3 ;  /* 0x000000ff08087207 */ /* 0x000fe40005800000 */
[----:B------:R-:W-:Y:S01]  /*08c0*/  ISETP.EQ.OR P1, PT, R23, RZ, P1 ;  /* 0x000000ff1700720c */ /* 0x000fe20000f22670 */
[----:B0-----:R-:W-:-:S07]  /*08d0*/  IMAD.MOV.U32 R2, RZ, RZ, RZ ;  /* 0x000000ffff027224 */ /* 0x001fce00078e00ff */
[----:B------:R-:W-:Y:S01]  /*08e0*/  @!P5 IMAD.IADD R19, R19, 0x1, -R22 ;  /* 0x000000011313d824 */ /* 0x000fe200078e0a16 */
[----:B------:R-:W-:-:S03]  /*08f0*/  ISETP.GT.U32.AND P5, PT, R13, R0, PT ;  /* 0x000000000d00720c */ /* 0x000fc60003fa4070 */
[----:B------:R-:W-:Y:S02]  /*0900*/  @!P4 IMAD.MOV R19, RZ, RZ, -R19 ;  /* 0x000000ffff13c224 */ /* 0x000fe400078e0a13 */
[----:B-1----:R-:W-:-:S04]  /*0910*/  IMAD.MOV R27, RZ, RZ, -R3 ;  /* 0x000000ffff1b7224 */ /* 0x002fc800078e0a03 */
[----:B------:R-:W-:-:S04]  /*0920*/  IMAD R27, R27, R14, RZ ;  /* 0x0000000e1b1b7224 */ /* 0x000fc800078e02ff */
[----:B------:R-:W-:Y:S02]  /*0930*/  IMAD.HI.U32 R2, R3, R27, R2 ;  /* 0x0000001b03027227 */ /* 0x000fe400078e0002 */
[----:B------:R-:W0:Y:S02]  /*0940*/  I2F.RP R3, R18 ;  /* 0x0000001200037306 */ /* 0x000e240000209400 */
[----:B------:R-:W-:Y:S02]  /*0950*/  IMAD.MOV R27, RZ, RZ, -R20 ;  /* 0x000000ffff1b7224 */ /* 0x000fe400078e0a14 */
[----:B------:R-:W-:-:S04]  /*0960*/  IMAD.HI.U32 R2, R2, R21, RZ ;  /* 0x0000001502027227 */ /* 0x000fc800078e00ff */
[----:B------:R-:W-:Y:S01]  /*0970*/  IMAD R27, R2, R27, R21 ;  /* 0x0000001b021b7224 */ /* 0x000fe200078e0215 */
[----:B------:R-:W-:Y:S01]  /*0980*/  LOP3.LUT R2, R17, R10, RZ, 0x3c, !PT ;  /* 0x0000000a11027212 */ /* 0x000fe200078e3cff */
[----:B------:R-:W-:-:S03]  /*0990*/  @!P5 IMAD.IADD R0, R0, 0x1, -R13 ;  /* 0x000000010000d824 */ /* 0x000fc600078e0a0d */
[----:B------:R-:W-:Y:S02]  /*09a0*/  ISETP.GT.AND P0, PT, R2, -0x1, PT ;  /* 0xffffffff0200780c */ /* 0x000fe40003f04270 */
[----:B------:R-:W-:Y:S01]  /*09b0*/  LOP3.LUT R2, R12, R11, RZ, 0x3c, !PT ;  /* 0x0000000b0c027212 */ /* 0x000fe200078e3cff */
[----:B0-----:R-:W0:Y:S01]  /*09c0*/  MUFU.RCP R3, R3 ;  /* 0x0000000300037308 */ /* 0x001e220000001000 */
[----:B------:R-:W-:Y:S02]  /*09d0*/  ISETP.GT.U32.AND P6, PT, R14, R27, PT ;  /* 0x0000001b0e00720c */ /* 0x000fe40003fc4070 */
[----:B------:R-:W-:Y:S01]  /*09e0*/  ISETP.GT.AND P2, PT, R2, -0x1, PT ;  /* 0xffffffff0200780c */ /* 0x000fe20003f44270 */
[----:B------:R-:W-:Y:S01]  /*09f0*/  IMAD.MOV.U32 R2, RZ, RZ, RZ ;  /* 0x000000ffff027224 */ /* 0x000fe200078e00ff */
[----:B------:R-:W-:Y:S02]  /*0a00*/  ISETP.EQ.OR P0, PT, R17, RZ, P0 ;  /* 0x000000ff1100720c */ /* 0x000fe40000702670 */
[----:B------:R-:W-:-:S02]  /*0a10*/  ISETP.EQ.OR P2, PT, R12, RZ, P2 ;  /* 0x000000ff0c00720c */ /* 0x000fc40001742670 */
[----:B------:R-:W-:Y:S02]  /*0a20*/  SEL R10, R10, RZ, !P0 ;  /* 0x000000ff0a0a7207 */ /* 0x000fe40004000000 */
[----:B------:R-:W-:Y:S02]  /*0a30*/  SEL R11, R11, RZ, !P2 ;  /* 0x000000ff0b0b7207 */ /* 0x000fe40005000000 */
[----:B------:R-:W-:Y:S01]  /*0a40*/  ISETP.NE.AND P0, PT, R4, RZ, PT ;  /* 0x000000ff0400720c */ /* 0x000fe20003f05270 */
[----:B------:R-:W-:Y:S01]  /*0a50*/  @!P6 IMAD.IADD R27, R27, 0x1, -R14 ;  /* 0x000000011b1be824 */ /* 0x000fe200078e0a0e */
[----:B------:R-:W-:Y:S02]  /*0a60*/  ISETP.GT.U32.AND P6, PT, R13, R0, PT ;  /* 0x000000000d00720c */ /* 0x000fe40003fc4070 */
[----:B0-----:R-:W-:Y:S02]  /*0a70*/  IADD3 R3, R3, 0xffffffe, RZ ;  /* 0x0ffffffe03037810 */ /* 0x001fe40007ffe0ff */
[----:B------:R-:W-:-:S02]  /*0a80*/  ISETP.GT.U32.AND P3, PT, R14, R27, PT ;  /* 0x0000001b0e00720c */ /* 0x000fc40003f64070 */
[----:B------:R-:W-:Y:S02]  /*0a90*/  ISETP.NE.AND P2, PT, R5, RZ, PT ;  /* 0x000000ff0500720c */ /* 0x000fe40003f45270 */
[----:B------:R-:W0:Y:S03]  /*0aa0*/  F2I.FTZ.U32.TRUNC.NTZ R3, R3 ;  /* 0x0000000300037305 */ /* 0x000e26000021f000 */
[----:B------:R-:W-:Y:S02]  /*0ab0*/  @!P0 LOP3.LUT R19, RZ, R4, RZ, 0x33, !PT ;  /* 0x00000004ff138212 */ /* 0x000fe400078e33ff */
[----:B------:R-:W-:-:S04]  /*0ac0*/  @!P6 IMAD.IADD R0, R0, 0x1, -R13 ;  /* 0x000000010000e824 */ /* 0x000fc800078e0a0d */
[----:B------:R-:W-:Y:S01]  /*0ad0*/  @!P3 IMAD.IADD R27, R27, 0x1, -R14 ;  /* 0x000000011b1bb824 */ /* 0x000fe200078e0a0e */
[----:B------:R-:W-:Y:S01]  /*0ae0*/  ISETP.NE.AND P3, PT, R6, RZ, PT ;  /* 0x000000ff0600720c */ /* 0x000fe20003f65270 */
[----:B------:R-:W-:Y:S02]  /*0af0*/  IMAD.MOV.U32 R14, RZ, RZ, R0 ;  /* 0x000000ffff0e7224 */ /* 0x000fe400078e0000 */
[----:B------:R-:W-:Y:S02]  /*0b00*/  @!P4 IMAD.MOV R27, RZ, RZ, -R27 ;  /* 0x000000ffff1bc224 */ /* 0x000fe400078e0a1b */
[----:B------:R-:W-:Y:S01]  /*0b10*/  @!P4 IMAD.MOV R14, RZ, RZ, -R14 ;  /* 0x000000ffff0ec224 */ /* 0x000fe200078e0a0e */
[----:B------:R-:W-:Y:S01]  /*0b20*/  @!P2 LOP3.LUT R14, RZ, R5, RZ, 0x33, !PT ;  /* 0x00000005ff0ea212 */ /* 0x000fe200078e33ff */
[----:B0-----:R-:W-:-:S04]  /*0b30*/  IMAD.MOV R29, RZ, RZ, -R3 ;  /* 0x000000ffff1d7224 */ /* 0x001fc800078e0a03 */
[----:B------:R-:W-:Y:S02]  /*0b40*/  IMAD R29, R29, R18, RZ ;  /* 0x000000121d1d7224 */ /* 0x000fe400078e02ff */
[-C--:B------:R-:W-:Y:S02]  /*0b50*/  @!P3 LOP3.LUT R27, RZ, R6.reuse, RZ, 0x33, !PT ;  /* 0x00000006ff1bb212 */ /* 0x080fe400078e33ff */
[----:B------:R-:W-:Y:S01]  /*0b60*/  IMAD.HI.U32 R2, R3, R29, R2 ;  /* 0x0000001d03027227 */ /* 0x000fe200078e0002 */
[----:B------:R-:W-:Y:S02]  /*0b70*/  IABS R3, R7 ;  /* 0x0000000700037213 */ /* 0x000fe40000000000 */
[----:B------:R-:W-:-:S03]  /*0b80*/  LOP3.LUT R13, R27, R6, RZ, 0x3c, !PT ;  /* 0x000000061b0d7212 */ /* 0x000fc600078e3cff */
[----:B------:R-:W-:Y:S01]  /*0b90*/  IMAD.MOV R3, RZ, RZ, -R3 ;  /* 0x000000ffff037224 */ /* 0x000fe200078e0a03 */
[----:B------:R-:W-:Y:S01]  /*0ba0*/  ISETP.GT.AND P2, PT, R13, -0x1, PT ;  /* 0xffffffff0d00780c */ /* 0x000fe20003f44270 */
[----:B------:R-:W-:-:S03]  /*0bb0*/  IMAD.HI.U32 R2, R2, R21, RZ ;  /* 0x0000001502027227 */ /* 0x000fc600078e00ff */
[----:B------:R-:W-:Y:S01]  /*0bc0*/  ISETP.EQ.OR P2, PT, R27, RZ, P2 ;  /* 0x000000ff1b00720c */ /* 0x000fe20001742670 */
[----:B------:R-:W-:Y:S01]  /*0bd0*/  IMAD R21, R2, R3, R21 ;  /* 0x0000000302157224 */ /* 0x000fe200078e0215 */
[----:B------:R-:W-:Y:S02]  /*0be0*/  SEL R2, R9, RZ, !P1 ;  /* 0x000000ff09027207 */ /* 0x000fe40004800000 */
[----:B------:R-:W-:Y:S02]  /*0bf0*/  LOP3.LUT R3, R19, R4, RZ, 0x3c, !PT ;  /* 0x0000000413037212 */ /* 0x000fe400078e3cff */
[----:B------:R-:W-:Y:S02]  /*0c00*/  ISETP.GT.U32.AND P5, PT, R18, R21, PT ;  /* 0x000000151200720c */ /* 0x000fe40003fa4070 */
[----:B------:R-:W-:Y:S02]  /*0c10*/  LOP3.LUT R9, R14, R5, RZ, 0x3c, !PT ;  /* 0x000000050e097212 */ /* 0x000fe400078e3cff */
[----:B------:R-:W-:-:S04]  /*0c20*/  ISETP.GT.AND P0, PT, R3, -0x1, PT ;  /* 0xffffffff0300780c */ /* 0x000fc80003f04270 */
[----:B------:R-:W-:-:S05]  /*0c30*/  ISETP.EQ.OR P0, PT, R19, RZ, P0 ;  /* 0x000000ff1300720c */ /* 0x000fca0000702670 */
[----:B------:R-:W-:Y:S01]  /*0c40*/  @!P5 IMAD.IADD R21, R21, 0x1, -R18 ;  /* 0x000000011515d824 */ /* 0x000fe200078e0a12 */
[----:B------:R-:W-:-:S04]  /*0c50*/  ISETP.NE.AND P5, PT, R7, RZ, PT ;  /* 0x000000ff0700720c */ /* 0x000fc80003fa5270 */
[----:B------:R-:W-:-:S13]  /*0c60*/  ISETP.GT.U32.AND P1, PT, R18, R21, PT ;  /* 0x000000151200720c */ /* 0x000fda0003f24070 */
[----:B------:R-:W-:Y:S01]  /*0c70*/  @!P1 IMAD.IADD R21, R21, 0x1, -R18 ;  /* 0x0000000115159824 */ /* 0x000fe200078e0a12 */
[----:B------:R-:W-:Y:S02]  /*0c80*/  ISETP.GT.AND P1, PT, R9, -0x1, PT ;  /* 0xffffffff0900780c */ /* 0x000fe40003f24270 */
[----:B------:R-:W-:Y:S01]  /*0c90*/  SEL R18, R6, RZ, !P2 ;  /* 0x000000ff06127207 */ /* 0x000fe20005000000 */
[----:B------:R-:W-:Y:S01]  /*0ca0*/  IMAD.MOV.U32 R0, RZ, RZ, R21 ;  /* 0x000000ffff007224 */ /* 0x000fe200078e0015 */
[----:B------:R-:W-:Y:S02]  /*0cb0*/  ISETP.EQ.OR P1, PT, R14, RZ, P1 ;  /* 0x000000ff0e00720c */ /* 0x000fe40000f22670 */
[----:B------:R-:W-:Y:S01]  /*0cc0*/  IADD3 R6, R17, R10, RZ ;  /* 0x0000000a11067210 */ /* 0x000fe20007ffe0ff */
[----:B------:R-:W-:Y:S01]  /*0cd0*/  @!P4 IMAD.MOV R0, RZ, RZ, -R0 ;  /* 0x000000ffff00c224 */ /* 0x000fe200078e0a00 */
[-C--:B------:R-:W-:Y:S01]  /*0ce0*/  @!P5 LOP3.LUT R0, RZ, R7.reuse, RZ, 0x33, !PT ;  /* 0x00000007ff00d212 */ /* 0x080fe200078e33ff */
[----:B------:R-:W-:Y:S01]  /*0cf0*/  IMAD.IADD R10, R27, 0x1, R18 ;  /* 0x000000011b0a7824 */ /* 0x000fe200078e0212 */
[----:B------:R-:W-:Y:S01]  /*0d00*/  SEL R9, R5, RZ, !P1 ;  /* 0x000000ff05097207 */ /* 0x000fe20004800000 */
[----:B------:R-:W-:Y:S01]  /*0d10*/  IMAD.IADD R5, R23, 0x1, R2 ;  /* 0x0000000117057824 */ /* 0x000fe200078e0202 */
[----:B------:R-:W-:-:S03]  /*0d20*/  LOP3.LUT R16, R0, R7, RZ, 0x3c, !PT ;  /* 0x0000000700107212 */ /* 0x000fc600078e3cff */
[----:B------:R-:W-:Y:S01]  /*0d30*/  IMAD.IADD R9, R14, 0x1, R9 ;  /* 0x000000010e097824 */ /* 0x000fe200078e0209 */
[----:B------:R-:W-:Y:S02]  /*0d40*/  ISETP.GT.AND P3, PT, R16, -0x1, PT ;  /* 0xffffffff1000780c */ /* 0x000fe40003f64270 */
[----:B------:R-:W-:Y:S01]  /*0d50*/  SEL R16, R4, RZ, !P0 ;  /* 0x000000ff04107207 */ /* 0x000fe20004000000 */
[----:B------:R-:W-:Y:S01]  /*0d60*/  IMAD.IADD R4, R15, 0x1, R8 ;  /* 0x000000010f047824 */ /* 0x000fe200078e0208 */
[----:B------:R-:W-:-:S03]  /*0d70*/  ISETP.EQ.OR P3, PT, R0, RZ, P3 ;  /* 0x000000ff0000720c */ /* 0x000fc60001f62670 */
[----:B------:R-:W-:Y:S01]  /*0d80*/  IMAD.IADD R8, R19, 0x1, R16 ;  /* 0x0000000113087824 */ /* 0x000fe200078e0210 */
[----:B------:R-:W-:Y:S01]  /*0d90*/  SEL R3, R7, RZ, !P3 ;  /* 0x000000ff07037207 */ /* 0x000fe20005800000 */
[----:B------:R-:W-:-:S04]  /*0da0*/  IMAD.IADD R7, R12, 0x1, R11 ;  /* 0x000000010c077824 */ /* 0x000fc800078e020b */
[----:B------:R-:W-:Y:S01]  /*0db0*/  IMAD.IADD R11, R0, 0x1, R3 ;  /* 0x00000001000b7824 */ /* 0x000fe200078e0203 */
[----:B------:R-:W-:Y:S04]  /*0dc0*/  STG.E.128 [R24.64], R4 ;  /* 0x0000000418007986 */ /* 0x000fe8000c101d04 */
[----:B------:R-:W-:Y:S01]  /*0dd0*/  STG.E.128 [R24.64+0x800], R8 ;  /* 0x0008000818007986 */ /* 0x000fe2000c101d04 */
[----:B------:R-:W-:Y:S05]  /*0de0*/  EXIT ;  /* 0x000000000000794d */ /* 0x000fea0003800000 */
.L_x_46098:
        /* <DEDUP_REMOVED lines=19> */
[----:B------:R-:W-:-:S04]  /*0f20*/  @!P5 IMAD.WIDE.U32 R16, R16, R17, c[0x0][0x178] ;  /* 0x00005e001010d625 */ /* 0x000fc800078e0011 */
        /* <DEDUP_REMOVED lines=18> */
[----:B------:R2:W5:Y:S01]  /*1050*/  @!P3 LDG.E R12, [R10.64] ;  /* 0x000000040a0cb981 */ /* 0x000562000c1e1900 */
[----:B------:R-:W-:-:S04]  /*1060*/  @!P4 IMAD.WIDE.U32 R18, R18, R19, c[0x0][0x178] ;  /* 0x00005e001212c625 */ /* 0x000fc800078e0013 */
[----:B------:R-:W-:Y:S01]  /*1070*/  @!P6 IMAD.IADD R13, R24, 0x1, R13 ;  /* 0x00000001180de824 */ /* 0x000fe200078e020d */
[----:B------:R3:W5:Y:S01]  /*1080*/  @!P4 LDG.E R2, [R18.64] ;  /* 0x000000041202c981 */ /* 0x000762000c1e1900 */
[----:B------:R-:W-:Y:S02]  /*1090*/  @!P6 IMAD.MOV.U32 R22, RZ, RZ, 0x4 ;  /* 0x00000004ff16e424 */ /* 0x000fe400078e00ff */
[----:B0-----:R-:W-:Y:S01]  /*10a0*/  @!P2 IMAD.WIDE.U32 R14, R4, R23, c[0x0][0x178] ;  /* 0x00005e00040ea625 */ /* 0x001fe200078e0017 */
[----:B--2---:R-:W-:-:S03]  /*10b0*/  @!P1 MOV R10, 0x4 ;  /* 0x00000004000a9802 */ /* 0x004fc60000000f00 */
[----:B------:R-:W-:Y:S01]  /*10c0*/  @!P0 IMAD.MOV.U32 R23, RZ, RZ, 0x4 ;  /* 0x00000004ff178424 */ /* 0x000fe200078e00ff */
[----:B------:R0:W5:Y:S01]  /*10d0*/  @!P2 LDG.E R8, [R14.64] ;  /* 0x000000040e08a981 */ /* 0x000162000c1e1900 */
[----:B------:R-:W-:Y:S02]  /*10e0*/  IMAD.MOV.U32 R4, RZ, RZ, RZ ;  /* 0x000000ffff047224 */ /* 0x000fe400078e00ff */
[----:B---3--:R-:W-:-:S04]  /*10f0*/  @!P6 IMAD.WIDE.U32 R18, R13, R22, c[0x0][0x178] ;  /* 0x00005e000d12e625 */ /* 0x008fc800078e0016 */
[----:B------:R-:W-:Y:S01]  /*1100*/  IMAD.MOV.U32 R13, RZ, RZ, RZ ;  /* 0x000000ffff0d7224 */ /* 0x000fe200078e00ff */
[----:B------:R0:W5:Y:S01]  /*1110*/  @!P6 LDG.E R4, [R18.64] ;  /* 0x000000041204e981 */ /* 0x000162000c1e1900 */
[----:B-1----:R-:W-:-:S04]  /*1120*/  @!P0 IMAD.WIDE.U32 R16, R20, R23, c[0x0][0x178] ;  /* 0x00005e0014108625 */ /* 0x002fc800078e0017 */
[----:B------:R-:W-:Y:S01]  /*1130*/  @!P1 IMAD.WIDE.U32 R10, R7, R10, c[0x0][0x178] ;  /* 0x00005e00070a9625 */ /* 0x000fe200078e000a */
[----:B------:R0:W5:Y:S04]  /*1140*/  @!P0 LDG.E R6, [R16.64] ;  /* 0x0000000410068981 */ /* 0x000168000c1e1900 */
[----:B------:R0:W5:Y:S01]  /*1150*/  @!P1 LDG.E R13, [R10.64] ;  /* 0x000000040a0d9981 */ /* 0x000162000c1e1900 */
[----:B------:R-:W-:Y:S01]  /*1160*/  BSSY B0, `(.L_x_46099) ;  /* 0x000001c000007945 */ /* 0x000fe20003800000 */
        /* <DEDUP_REMOVED lines=27> */
.L_x_46100:
[----:B------:R-:W-:Y:S05]  /*1320*/  BSYNC B0 ;  /* 0x0000000000007941 */ /* 0x000fea0003800000 */
.L_x_46099:
[C---:B0-----:R-:W-:Y:S01]  /*1330*/  IADD3 R11, R5.reuse, 0x80, RZ ;  /* 0x00000080050b7810 */ /* 0x041fe20007ffe0ff */
[----:B------:R-:W-:Y:S01]  /*1340*/  BSSY B0, `(.L_x_46101) ;  /* 0x0000024000007945 */ /* 0x000fe20003800000 */
[----:B-----5:R-:W-:Y:S02]  /*1350*/  IADD3 R13, R5, 0x100, RZ ;  /* 0x00000100050d7810 */ /* 0x020fe40007ffe0ff */
        /* <DEDUP_REMOVED lines=34> */
.L_x_46102:
[----:B------:R-:W-:Y:S05]  /*1580*/  BSYNC B0 ;  /* 0x0000000000007941 */ /* 0x000fea0003800000 */
.L_x_46101:
        /* <DEDUP_REMOVED lines=30> */
.L_x_46104:
[----:B------:R-:W-:Y:S05]  /*1770*/  BSYNC B0 ;  /* 0x0000000000007941 */ /* 0x000fea0003800000 */
.L_x_46103:
        /* <DEDUP_REMOVED lines=30> */
.L_x_46106:
[----:B------:R-:W-:Y:S05]  /*1960*/  BSYNC B0 ;  /* 0x0000000000007941 */ /* 0x000fea0003800000 */
.L_x_46105:
        /* <DEDUP_REMOVED lines=32> */
.L_x_46108:
[----:B------:R-:W-:Y:S05]  /*1b70*/  BSYNC B0 ;  /* 0x0000000000007941 */ /* 0x000fea0003800000 */
.L_x_46107:
        /* <DEDUP_REMOVED lines=28> */
.L_x_46110:
[----:B------:R-:W-:Y:S05]  /*1d40*/  BSYNC B0 ;  /* 0x0000000000007941 */ /* 0x000fea0003800000 */
.L_x_46109:
        /* <DEDUP_REMOVED lines=28> */
.L_x_46112:
[----:B------:R-:W-:Y:S05]  /*1f10*/  BSYNC B0 ;  /* 0x0000000000007941 */ /* 0x000fea0003800000 */
.L_x_46111:
        /* <DEDUP_REMOVED lines=28> */
.L_x_46114:
[----:B------:R-:W-:Y:S05]  /*20e0*/  BSYNC B0 ;  /* 0x0000000000007941 */ /* 0x000fea0003800000 */
.L_x_46113:
        /* <DEDUP_REMOVED lines=18> */
.L_x_46117:
[----:B0-----:R-:W-:-:S13]  /*2210*/  ISETP.GE.AND P0, PT, R5, R0, PT ;  /* 0x000000000500720c */ /* 0x001fda0003f06270 */
[----:B------:R-:W-:Y:S05]  /*2220*/  @P0 BRA `(.L_x_46119) ;  /* 0x000000c000000947 */ /* 0x000fea0003800000 */
[----:B------:R-:W-:Y:S01]  /*2230*/  IMAD.IADD R2, R24, 0x1, R5 ;  /* 0x0000000118027824 */ /* 0x000fe200078e0205 */
[----:B------:R-:W-:Y:S01]  /*2240*/  IADD3 R5, R5, 0x80, RZ ;  /* 0x0000008005057810 */ /* 0x000fe20007ffe0ff */
[----:B------:R-:W-:-:S04]  /*2250*/  IMAD.MOV.U32 R3, RZ, RZ, 0x4 ;  /* 0x00000004ff037424 */ /* 0x000fc800078e00ff */
[----:B------:R-:W-:-:S05]  /*2260*/  IMAD.WIDE.U32 R2, R2, R3, c[0x0][0x170] ;  /* 0x00005c0002027625 */ /* 0x000fca00078e0003 */
[----:B------:R0:W-:Y:S02]  /*2270*/  STG.E [R2.64], R14 ;  /* 0x0000000e02007986 */ /* 0x0001e4000c101904 */
.L_x_46118:
[----:B------:R-:W-:-:S13]  /*2280*/  ISETP.GE.AND P0, PT, R5, R0, PT ;  /* 0x000000000500720c */ /* 0x000fda0003f06270 */
[----:B------:R-:W-:Y:S05]  /*2290*/  @P0 BRA `(.L_x_46120) ;  /* 0x000000d000000947 */ /* 0x000fea0003800000 */
[----:B0-----:R-:W-:Y:S01]  /*22a0*/  IMAD.IADD R2, R24, 0x1, R5 ;  /* 0x0000000118027824 */ /* 0x001fe200078e0205 */
[----:B------:R-:W-:Y:S01]  /*22b0*/  IADD3 R5, R5, 0x80, RZ ;  /* 0x0000008005057810 */ /* 0x000fe20007ffe0ff */
[----:B------:R-:W-:-:S04]  /*22c0*/  IMAD.MOV.U32 R3, RZ, RZ, 0x4 ;  /* 0x00000004ff037424 */ /* 0x000fc800078e00ff */
[----:B------:R-:W-:-:S05]  /*22d0*/  IMAD.WIDE.U32 R2, R2, R3, c[0x0][0x170] ;  /* 0x00005c0002027625 */ /* 0x000fca00078e0003 */
[----:B------:R0:W-:Y:S02]  /*22e0*/  STG.E [R2.64], R12 ;  /* 0x0000000c02007986 */ /* 0x0001e4000c101904 */
.L_x_46119:
        /* <DEDUP_REMOVED lines=8> */
.L_x_46120:
[----:B------:R-:W-:Y:S05]  /*2370*/  BSYNC B1 ;  /* 0x0000000000017941 */ /* 0x000fea0003800000 */
.L_x_46116:
[----:B------:R-:W-:-:S13]  /*2380*/  ISETP.GE.AND P0, PT, R5, R0, PT ;  /* 0x000000000500720c */ /* 0x000fda0003f06270 */
[----:B0-----:R-:W-:Y:S01]  /*2390*/  @!P0 IMAD.IADD R2, R24, 0x1, R5 ;  /* 0x0000000118028824 */ /* 0x001fe200078e0205 */
[----:B------:R-:W-:Y:S01]  /*23a0*/  @!P0 IADD3 R5, R5, 0x80, RZ ;  /* 0x0000008005058810 */ /* 0x000fe20007ffe0ff */
[----:B------:R-:W-:-:S04]  /*23b0*/  @!P0 IMAD.MOV.U32 R3, RZ, RZ, 0x4 ;  /* 0x00000004ff038424 */ /* 0x000fc800078e00ff */
[----:B------:R-:W-:-:S05]  /*23c0*/  @!P0 IMAD.WIDE.U32 R2, R2, R3, c[0x0][0x170] ;  /* 0x00005c0002028625 */ /* 0x000fca00078e0003 */
[----:B------:R0:W-:Y:S02]  /*23d0*/  @!P0 STG.E [R2.64], R6 ;  /* 0x0000000602008986 */ /* 0x0001e4000c101904 */
.L_x_46121:
[----:B------:R-:W-:Y:S05]  /*23e0*/  BSYNC B0 ;  /* 0x0000000000007941 */ /* 0x000fea0003800000 */
.L_x_46115:
        /* <DEDUP_REMOVED lines=8> */
.L_x_46122:
        /* <DEDUP_REMOVED lines=9> */
.L_x_50851:


//--------------------- .text._ZN2at6native29vectorized_elementwise_kernelILi8ENS0_13AUnaryFunctorIiiiZZZNS0_21remainder_kernel_cudaERNS_18TensorIteratorBaseEENKUlvE_clEvENKUlvE1_clEvEUliiE_EESt5arrayIPcLm2EEEEviT0_T1_ --------------------------
	.section	.text._ZN2at6native29vectorized_elementwise_kernelILi8ENS0_13AUnaryFunctorIiiiZZZNS0_21remainder_kernel_cudaERNS_18TensorIteratorBaseEENKUlvE_clEvENKUlvE1_clEvEUliiE_EESt5arrayIPcLm2EEEEviT0_T1_,"ax",@progbits
	.sectioninfo	@"SHI_REGISTERS=4"
	.align	128
        .global         _ZN2at6native29vectorized_elementwise_kernelILi8ENS0_13AUnaryFunctorIiiiZZZNS0_21remainder_kernel_cudaERNS_18TensorIteratorBaseEENKUlvE_clEvENKUlvE1_clEvEUliiE_EESt5arrayIPcLm2EEEEviT0_T1_
        .type           _ZN2at6native29vectorized_elementwise_kernelILi8ENS0_13AUnaryFunctorIiiiZZZNS0_21remainder_kernel_cudaERNS_18TensorIteratorBaseEENKUlvE_clEvENKUlvE1_clEvEUliiE_EESt5arrayIPcLm2EEEEviT0_T1_,@function
        .size           _ZN2at6native29vectorized_elementwise_kernelILi8ENS0_13AUnaryFunctorIiiiZZZNS0_21remainder_kernel_cudaERNS_18TensorIteratorBaseEENKUlvE_clEvENKUlvE1_clEvEUliiE_EESt5arrayIPcLm2EEEEviT0_T1_,(.L_x_50852 - _ZN2at6native29vectorized_elementwise_kernelILi8ENS0_13AUnaryFunctorIiiiZZZNS0_21remainder_kernel_cudaERNS_18TensorIteratorBaseEENKUlvE_clEvENKUlvE1_clEvEUliiE_EESt5arrayIPcLm2EEEEviT0_T1_)
        .other          _ZN2at6native29vectorized_elementwise_kernelILi8ENS0_13AUnaryFunctorIiiiZZZNS0_21remainder_kernel_cudaERNS_18TensorIteratorBaseEENKUlvE_clEvENKUlvE1_clEvEUliiE_EESt5arrayIPcLm2EEEEviT0_T1_,@"STO_CUDA_ENTRY STV_DEFAULT"
_ZN2at6native29vectorized_elementwise_kernelILi8ENS0_13AUnaryFunctorIiiiZZZNS0_21remainder_kernel_cudaERNS_18TensorIteratorBaseEENKUlvE_clEvENKUlvE1_clEvEUliiE_EESt5arrayIPcLm2EEEEviT0_T1_:
.text._ZN2at6native29vectorized_elementwise_kernelILi8ENS0_13AUnaryFunctorIiiiZZZNS0_21remainder_kernel_cudaERNS_18TensorIteratorBaseEENKUlvE_clEvENKUlvE1_clEvEUliiE_EESt5arrayIPcLm2EEEEviT0_T1_:
[----:B------:R-:W-:Y:S02]  /*0000*/  MOV R1, c[0x0][0x28] ;  /* 0x00000a0000017a02 */ /* 0x000fe40000000f00 */
[----:B------:R-:W-:Y:S05]  /*0010*/  EXIT ;  /* 0x000000000000794d */ /* 0x000fea0003800000 */
.L_x_46123:
        /* <DEDUP_REMOVED lines=14> */
.L_x_50852:


//--------------------- .text._ZN2at6native18elementwise_kernelILi128ELi4EZNS0_15gpu_kernel_implINS0_13BinaryFunctorIaaaZZZNS0_21remainder_kernel_cudaERNS_18TensorIteratorBaseEENKUlvE_clEvENKUlvE0_clEvEUlaaE_EEEEvS5_RKT_EUliE_EEviT1_ --------------------------
	.section	.text._ZN2at6native18elementwise_kernelILi128ELi4EZNS0_15gpu_kernel_implINS0_13BinaryFunctorIaaaZZZNS0_21remainder_kernel_cudaERNS_18TensorIteratorBaseEENKUlvE_clEvENKUlvE0_clEvEUlaaE_EEEEvS5_RKT_EUliE_EEviT1_,"ax",@progbits
	.sectioninfo	@"SHI_REGISTERS=26"
	.align	128
        .global         _ZN2at6native18elementwise_kernelILi128ELi4EZNS0_15gpu_kernel_implINS0_13BinaryFunctorIaaaZZZNS0_21remainder_kernel_cudaERNS_18TensorIteratorBaseEENKUlvE_clEvENKUlvE0_clEvEUlaaE_EEEEvS5_RKT_EUliE_EEviT1_
        .type           _ZN2at6native18elementwise_kernelILi128ELi4EZNS0_15gpu_kernel_implINS0_13BinaryFunctorIaaaZZZNS0_21remainder_kernel_cudaERNS_18TensorIteratorBaseEENKUlvE_clEvENKUlvE0_clEvEUlaaE_EEEEvS5_RKT_EUliE_EEviT1_,@function
        .size           _ZN2at6native18elementwise_kernelILi128ELi4EZNS0_15gpu_kernel_implINS0_13BinaryFunctorIaaaZZZNS0_21remainder_kernel_cudaERNS_18TensorIteratorBaseEENKUlvE_clEvENKUlvE0_clEvEUlaaE_EEEEvS5_RKT_EUliE_EEviT1_,(.L_x_50853 - _ZN2at6native18elementwise_kernelILi128ELi4EZNS0_15gpu_kernel_implINS0_13BinaryFunctorIaaaZZZNS0_21remainder_kernel_cudaERNS_18TensorIteratorBaseEENKUlvE_clEvENKUlvE0_clEvEUlaaE_EEEEvS5_RKT_EUliE_EEviT1_)
        .other          _ZN2at6native18elementwise_kernelILi128ELi4EZNS0_15gpu_kernel_implINS0_13BinaryFunctorIaaaZZZNS0_21remainder_kernel_cudaERNS_18TensorIteratorBaseEENKUlvE_clEvENKUlvE0_clEvEUlaaE_EEEEvS5_RKT_EUliE_EEviT1_,@"STO_CUDA_ENTRY STV_DEFAULT"
_ZN2at6native18elementwise_kernelILi128ELi4EZNS0_15gpu_kernel_implINS0_13BinaryFunctorIaaaZZZNS0_21remainder_kernel_cudaERNS_18TensorIteratorBaseEENKUlvE_clEvENKUlvE0_clEvEUlaaE_EEEEvS5_RKT_EUliE_EEviT1_:
.text._ZN2at6native18elementwise_kernelILi128ELi4EZNS0_15gpu_kernel_implINS0_13BinaryFunctorIaaaZZZNS0_21remainder_kernel_cudaERNS_18TensorIteratorBaseEENKUlvE_clEvENKUlvE0_clEvEUlaaE_EEEEvS5_RKT_EUliE_EEviT1_:
        /* <DEDUP_REMOVED lines=263> */
.L_x_46126:
        /* <DEDUP_REMOVED lines=18> */
.L_x_46130:
[----:B------:R0:W5:Y:S01]  /*1190*/  LDG.E.U8 R23, [R2.64] ;  /* 0x0000002402177981 */ /* 0x000162000c1e1100 */
[----:B------:R-:W-:Y:S05]  /*11a0*/  BRA `(.L_x_46132) ;  /* 0x00000d8000007947 */ /* 0x000fea0003800000 */
.L_x_46129:
        /* <DEDUP_REMOVED lines=8> */
.L_x_46134:
[----:B------:R0:W5:Y:S01]  /*1230*/  LDG.E.U8 R23, [R2.64] ;  /* 0x0000002402177981 */ /* 0x000162000c1e1100 */
[----:B------:R-:W-:Y:S05]  /*1240*/  BRA `(.L_x_46132) ;  /* 0x00000ce000007947 */ /* 0x000fea0003800000 */
.L_x_46133:
[----:B------:R0:W5:Y:S01]  /*1250*/  LDG.E.U16 R23, [R2.64] ;  /* 0x0000002402177981 */ /* 0x000162000c1e1500 */
[----:B------:R-:W-:Y:S05]  /*1260*/  BRA `(.L_x_46132) ;  /* 0x00000cc000007947 */ /* 0x000fea0003800000 */
.L_x_46128:
        /* <DEDUP_REMOVED lines=9> */
.L_x_46136:
[----:B------:R-:W2:Y:S02]  /*1300*/  LDG.E.U16 R0, [R2.64] ;  /* 0x0000002402007981 */ /* 0x000ea4000c1e1500 */
[----:B--2---:R-:W-:-:S06]  /*1310*/  HADD2.F32 R0, -RZ, R0.H0_H0 ;  /* 0x20000000ff007230 */ /* 0x004fcc0000004100 */
[----:B------:R-:W0:Y:S02]  /*1320*/  F2I.FTZ.TRUNC.NTZ R0, R0 ;  /* 0x0000000000007305 */ /* 0x000e24000021f100 */
[----:B0-----:R-:W-:Y:S01]  /*1330*/  PRMT R23, R0, 0x7610, R23 ;  /* 0x0000761000177816 */ /* 0x001fe20000000017 */
[----:B------:R-:W-:Y:S05]  /*1340*/  BRA `(.L_x_46132) ;  /* 0x00000be000007947 */ /* 0x000fea0003800000 */
.L_x_46135:
        /* <DEDUP_REMOVED lines=9> */
.L_x_46138:
[----:B------:R-:W2:Y:S02]  /*13e0*/  LDG.E.U16 R2, [R2.64] ;  /* 0x0000002402027981 */ /* 0x000ea4000c1e1500 */
[----:B--2---:R-:W-:-:S06]  /*13f0*/  HADD2.F32 R0, -RZ, R2.H0_H0 ;  /* 0x20000002ff007230 */ /* 0x004fcc0000004100 */
[----:B------:R-:W0:Y:S02]  /*1400*/  F2I.FTZ.TRUNC.NTZ R0, R0 ;  /* 0x0000000000007305 */ /* 0x000e24000021f100 */
[----:B0-----:R-:W-:Y:S01]  /*1410*/  PRMT R23, R0, 0x7610, R23 ;  /* 0x0000761000177816 */ /* 0x001fe20000000017 */
[----:B------:R-:W-:Y:S05]  /*1420*/  BRA `(.L_x_46132) ;  /* 0x00000b0000007947 */ /* 0x000fea0003800000 */
.L_x_46137:
[----:B------:R-:W2:Y:S02]  /*1430*/  LDG.E.64 R2, [R2.64] ;  /* 0x0000002402027981 */ /* 0x000ea4000c1e1b00 */
[----:B--2---:R0:W1:Y:S01]  /*1440*/  F2I.F64.TRUNC R23, R2 ;  /* 0x0000000200177311 */ /* 0x004062000030d100 */
[----:B------:R-:W-:Y:S05]  /*1450*/  BRA `(.L_x_46132) ;  /* 0x00000ad000007947 */ /* 0x000fea0003800000 */
.L_x_46127:
        /* <DEDUP_REMOVED lines=12> */
.L_x_46141:
[----:B------:R-:W2:Y:S02]  /*1520*/  LDG.E.64 R2, [R2.64] ;  /* 0x0000002402027981 */ /* 0x000ea4000c1e1b00 */
[----:B--2---:R0:W1:Y:S01]  /*1530*/  F2I.F64.TRUNC R23, R2 ;  /* 0x0000000200177311 */ /* 0x004062000030d100 */
[----:B------:R-:W-:Y:S05]  /*1540*/  BRA `(.L_x_46132) ;  /* 0x000009e000007947 */ /* 0x000fea0003800000 */
.L_x_46140:
        /* <DEDUP_REMOVED lines=28> */
.L_x_46143:
        /* <DEDUP_REMOVED lines=15> */
.L_x_46142:
[----:B------:R-:W2:Y:S02]  /*1800*/  LDG.E.U16 R0, [R2.64] ;  /* 0x0000002402007981 */ /* 0x000ea4000c1e1500 */
[----:B--2---:R-:W-:-:S06]  /*1810*/  PRMT R0, RZ, 0x5410, R0 ;  /* 0x00005410ff007816 */ /* 0x004fcc0000000000 */
[----:B------:R-:W0:Y:S02]  /*1820*/  F2I.FTZ.TRUNC.NTZ R0, R0 ;  /* 0x0000000000007305 */ /* 0x000e24000021f100 */
[----:B0-----:R-:W-:Y:S01]  /*1830*/  PRMT R23, R0, 0x7610, R23 ;  /* 0x0000761000177816 */ /* 0x001fe20000000017 */
[----:B------:R-:W-:Y:S05]  /*1840*/  BRA `(.L_x_46132) ;  /* 0x000006e000007947 */ /* 0x000fea0003800000 */
.L_x_46139:
        /* <DEDUP_REMOVED lines=10> */
.L_x_46146:
        /* <DEDUP_REMOVED lines=21> */
.L_x_46150:
[----:B------:R-:W-:Y:S05]  /*1a40*/  BSYNC B1 ;  /* 0x0000000000017941 */ /* 0x000fea0003800000 */
.L_x_46149:
[----:B------:R-:W-:Y:S01]  /*1a50*/  LEA R3, R0, 0x3b800000, 0x17 ;  /* 0x3b80000000037811 */ /* 0x000fe200078eb8ff */
[----:B------:R-:W-:-:S05]  /*1a60*/  IMAD.SHL.U32 R0, R2, 0x100000, RZ ;  /* 0x0010000002007824 */ /* 0x000fca00078e00ff */
[----:B------:R-:W-:Y:S02]  /*1a70*/  LOP3.LUT R0, R3, R0, R4, 0xfe, !PT ;  /* 0x0000000003007212 */ /* 0x000fe400078efe04 */
.L_x_46148:
[----:B------:R-:W-:Y:S05]  /*1a80*/  BSYNC B0 ;  /* 0x0000000000007941 */ /* 0x000fea0003800000 */
.L_x_46147:
[----:B------:R-:W0:Y:S02]  /*1a90*/  F2I.FTZ.TRUNC.NTZ R0, R0 ;  /* 0x0000000000007305 */ /* 0x000e24000021f100 */
[----:B0-----:R-:W-:Y:S01]  /*1aa0*/  PRMT R23, R0, 0x7610, R23 ;  /* 0x0000761000177816 */ /* 0x001fe20000000017 */
[----:B------:R-:W-:Y:S05]  /*1ab0*/  BRA `(.L_x_46132) ;  /* 0x0000047000007947 */ /* 0x000fea0003800000 */
.L_x_46145:
        /* <DEDUP_REMOVED lines=21> */
.L_x_46154:
[----:B------:R-:W-:Y:S05]  /*1c10*/  BSYNC B1 ;  /* 0x0000000000017941 */ /* 0x000fea0003800000 */
.L_x_46153:
[----:B------:R-:W-:Y:S01]  /*1c20*/  LEA R3, R0, 0x37800000, 0x17 ;  /* 0x3780000000037811 */ /* 0x000fe200078eb8ff */
[----:B------:R-:W-:-:S05]  /*1c30*/  IMAD.SHL.U32 R0, R2, 0x200000, RZ ;  /* 0x0020000002007824 */ /* 0x000fca00078e00ff */
[----:B------:R-:W-:Y:S02]  /*1c40*/  LOP3.LUT R0, R3, R0, R4, 0xfe, !PT ;  /* 0x0000000003007212 */ /* 0x000fe400078efe04 */
.L_x_46152:
[----:B------:R-:W-:Y:S05]  /*1c50*/  BSYNC B0 ;  /* 0x0000000000007941 */ /* 0x000fea0003800000 */
.L_x_46151:
[----:B------:R-:W0:Y:S02]  /*1c60*/  F2I.FTZ.TRUNC.NTZ R0, R0 ;  /* 0x0000000000007305 */ /* 0x000e24000021f100 */
[----:B0-----:R-:W-:Y:S01]  /*1c70*/  PRMT R23, R0, 0x7610, R23 ;  /* 0x0000761000177816 */ /* 0x001fe20000000017 */
[----:B------:R-:W-:Y:S05]  /*1c80*/  BRA `(.L_x_46132) ;  /* 0x000002a000007947 */ /* 0x000fea0003800000 */
.L_x_46144:
        /* <DEDUP_REMOVED lines=14> */
.L_x_46158:
[----:B------:R-:W-:Y:S05]  /*1d70*/  BSYNC B0 ;  /* 0x0000000000007941 */ /* 0x000fea0003800000 */
.L_x_46157:
[----:B------:R-:W0:Y:S02]  /*1d80*/  F2I.FTZ.TRUNC.NTZ R0, R0 ;  /* 0x0000000000007305 */ /* 0x000e24000021f100 */
[----:B0-----:R-:W-:Y:S01]  /*1d90*/  PRMT R23, R0, 0x7610, R23 ;  /* 0x0000761000177816 */ /* 0x001fe20000000017 */
[----:B------:R-:W-:Y:S05]  /*1da0*/  BRA `(.L_x_46132) ;  /* 0x0000018000007947 */ /* 0x000fea0003800000 */
.L_x_46131:
        /* <DEDUP_REMOVED lines=21> */
.L_x_46156:
[----:B------:R0:W5:Y:S01]  /*1f00*/  LDG.E.U8 R23, [R2.64] ;  /* 0x0000002402177981 */ /* 0x000162000c1e1100 */
[----:B------:R-:W-:Y:S05]  /*1f10*/  BRA `(.L_x_46132) ;  /* 0x0000001000007947 */ /* 0x000fea0003800000 */
.L_x_46155:
[----:B------:R0:W5:Y:S02]  /*1f20*/  LDG.E.U8 R23, [R2.64] ;  /* 0x0000002402177981 */ /* 0x000164000c1e1100 */
.L_x_46132:
        /* <DEDUP_REMOVED lines=16> */
.L_x_46162:
[----:B------:R0:W5:Y:S01]  /*2030*/  LDG.E.U8 R0, [R2.64] ;  /* 0x0000002402007981 */ /* 0x000162000c1e1100 */
[----:B------:R-:W-:Y:S05]  /*2040*/  BRA `(.L_x_46164) ;  /* 0x00000d7000007947 */ /* 0x000fea0003800000 */
.L_x_46161:
        /* <DEDUP_REMOVED lines=8> */
.L_x_46166:
[----:B------:R0:W5:Y:S01]  /*20d0*/  LDG.E.U8 R0, [R2.64] ;  /* 0x0000002402007981 */ /* 0x000162000c1e1100 */
[----:B------:R-:W-:Y:S05]  /*20e0*/  BRA `(.L_x_46164) ;  /* 0x00000cd000007947 */ /* 0x000fea0003800000 */
.L_x_46165:
[----:B------:R0:W5:Y:S01]  /*20f0*/  LDG.E.U16 R0, [R2.64] ;  /* 0x0000002402007981 */ /* 0x000162000c1e1500 */
[----:B------:R-:W-:Y:S05]  /*2100*/  BRA `(.L_x_46164) ;  /* 0x00000cb000007947 */ /* 0x000fea0003800000 */
.L_x_46160:
        /* <DEDUP_REMOVED lines=9> */
.L_x_46168:
[----:B------:R-:W2:Y:S02]  /*21a0*/  LDG.E.U16 R4, [R2.64] ;  /* 0x0000002402047981 */ /* 0x000ea4000c1e1500 */
[----:B--2---:R-:W-:-:S06]  /*21b0*/  HADD2.F32 R4, -RZ, R4.H0_H0 ;  /* 0x20000004ff047230 */ /* 0x004fcc0000004100 */
[----:B------:R-:W0:Y:S02]  /*21c0*/  F2I.FTZ.TRUNC.NTZ R4, R4 ;  /* 0x0000000400047305 */ /* 0x000e24000021f100 */
[----:B0-----:R-:W-:Y:S01]  /*21d0*/  PRMT R0, R4, 0x7610, R0 ;  /* 0x0000761004007816 */ /* 0x001fe20000000000 */
[----:B------:R-:W-:Y:S05]  /*21e0*/  BRA `(.L_x_46164) ;  /* 0x00000bd000007947 */ /* 0x000fea0003800000 */
.L_x_46167:
        /* <DEDUP_REMOVED lines=9> */
.L_x_46170:
[----:B------:R-:W2:Y:S02]  /*2280*/  LDG.E.U16 R2, [R2.64] ;  /* 0x0000002402027981 */ /* 0x000ea4000c1e1500 */
[----:B--2---:R-:W-:-:S06]  /*2290*/  HADD2.F32 R4, -RZ, R2.H0_H0 ;  /* 0x20000002ff047230 */ /* 0x004fcc0000004100 */
[----:B------:R-:W0:Y:S02]  /*22a0*/  F2I.FTZ.TRUNC.NTZ R4, R4 ;  /* 0x0000000400047305 */ /* 0x000e24000021f100 */
[----:B0-----:R-:W-:Y:S01]  /*22b0*/  PRMT R0, R4, 0x7610, R0 ;  /* 0x0000761004007816 */ /* 0x001fe20000000000 */
[----:B------:R-:W-:Y:S05]  /*22c0*/  BRA `(.L_x_46164) ;  /* 0x00000af000007947 */ /* 0x000fea0003800000 */
.L_x_46169:
[----:B------:R-:W2:Y:S02]  /*22d0*/  LDG.E.64 R2, [R2.64] ;  /* 0x0000002402027981 */ /* 0x000ea4000c1e1b00 */
[----:B--2---:R0:W2:Y:S01]  /*22e0*/  F2I.F64.TRUNC R0, R2 ;  /* 0x0000000200007311 */ /* 0x0040a2000030d100 */
[----:B------:R-:W-:Y:S05]  /*22f0*/  BRA `(.L_x_46164) ;  /* 0x00000ac000007947 */ /* 0x000fea0003800000 */
.L_x_46159:
        /* <DEDUP_REMOVED lines=12> */
.L_x_46173:
[----:B------:R-:W2:Y:S02]  /*23c0*/  LDG.E.64 R2, [R2.64] ;  /* 0x0000002402027981 */ /* 0x000ea4000c1e1b00 */
[----:B--2---:R0:W2:Y:S01]  /*23d0*/  F2I.F64.TRUNC R0, R2 ;  /* 0x0000000200007311 */ /* 0x0040a2000030d100 */
[----:B------:R-:W-:Y:S05]  /*23e0*/  BRA `(.L_x_46164) ;  /* 0x000009d000007947 */ /* 0x000fea0003800000 */
.L_x_46172:
        /* <DEDUP_REMOVED lines=28> */
.L_x_46175:
        /* <DEDUP_REMOVED lines=15> */
.L_x_46174:
[----:B------:R-:W2:Y:S02]  /*26a0*/  LDG.E.U16 R2, [R2.64] ;  /* 0x0000002402027981 */ /* 0x000ea4000c1e1500 */
[----:B--2---:R-:W-:-:S04]  /*26b0*/  PRMT R2, RZ, 0x5410, R2 ;  /* 0x00005410ff027816 */ /* 0x004fc80000000002 */
[----:B------:R0:W2:Y:S01]  /*26c0*/  F2I.FTZ.TRUNC.NTZ R0, R2 ;  /* 0x0000000200007305 */ /* 0x0000a2000021f100 */
[----:B------:R-:W-:Y:S05]  /*26d0*/  BRA `(.L_x_46164) ;  /* 0x000006e000007947 */ /* 0x000fea0003800000 */
.L_x_46171:
        /* <DEDUP_REMOVED lines=10> */
.L_x_46178:
        /* <DEDUP_REMOVED lines=21> */
.L_x_46182:
[----:B------:R-:W-:Y:S05]  /*28d0*/  BSYNC B1 ;  /* 0x0000000000017941 */ /* 0x000fea0003800000 */
.L_x_46181:
[----:B------:R-:W-:Y:S01]  /*28e0*/  IMAD.SHL.U32 R2, R2, 0x100000, RZ ;  /* 0x0010000002027824 */ /* 0x000fe200078e00ff */
[----:B------:R-:W-:-:S04]  /*28f0*/  LEA R3, R0, 0x3b800000, 0x17 ;  /* 0x3b80000000037811 */ /* 0x000fc800078eb8ff */
[----:B------:R-:W-:Y:S02]  /*2900*/  LOP3.LUT R4, R3, R2, R4, 0xfe, !PT ;  /* 0x0000000203047212 */ /* 0x000fe400078efe04 */
.L_x_46180:
[----:B------:R-:W-:Y:S05]  /*2910*/  BSYNC B0 ;  /* 0x0000000000007941 */ /* 0x000fea0003800000 */
.L_x_46179:
[----:B------:R-:W0:Y:S02]  /*2920*/  F2I.FTZ.TRUNC.NTZ R4, R4 ;  /* 0x0000000400047305 */ /* 0x000e24000021f100 */
[----:B0-----:R-:W-:Y:S01]  /*2930*/  PRMT R0, R4, 0x7610, R0 ;  /* 0x0000761004007816 */ /* 0x001fe20000000000 */
[----:B------:R-:W-:Y:S05]  /*2940*/  BRA `(.L_x_46164) ;  /* 0x0000047000007947 */ /* 0x000fea0003800000 */
.L_x_46177:
        /* <DEDUP_REMOVED lines=21> */
.L_x_46186:
[----:B------:R-:W-:Y:S05]  /*2aa0*/  BSYNC B1 ;  /* 0x0000000000017941 */ /* 0x000fea0003800000 */
.L_x_46185:
[----:B------:R-:W-:Y:S01]  /*2ab0*/  IMAD.SHL.U32 R2, R2, 0x200000, RZ ;  /* 0x0020000002027824 */ /* 0x000fe200078e00ff */
[----:B------:R-:W-:-:S04]  /*2ac0*/  LEA R3, R0, 0x37800000, 0x17 ;  /* 0x3780000000037811 */ /* 0x000fc800078eb8ff */
[----:B------:R-:W-:Y:S02]  /*2ad0*/  LOP3.LUT R4, R3, R2, R4, 0xfe, !PT ;  /* 0x0000000203047212 */ /* 0x000fe400078efe04 */
.L_x_46184:
[----:B------:R-:W-:Y:S05]  /*2ae0*/  BSYNC B0 ;  /* 0x0000000000007941 */ /* 0x000fea0003800000 */
.L_x_46183:
[----:B------:R-:W0:Y:S02]  /*2af0*/  F2I.FTZ.TRUNC.NTZ R4, R4 ;  /* 0x0000000400047305 */ /* 0x000e24000021f100 */
[----:B0-----:R-:W-:Y:S01]  /*2b00*/  PRMT R0, R4, 0x7610, R0 ;  /* 0x0000761004007816 */ /* 0x001fe20000000000 */
[----:B------:R-:W-:Y:S05]  /*2b10*/  BRA `(.L_x_46164) ;  /* 0x000002a000007947 */ /* 0x000fea0003800000 */
.L_x_46176:
        /* <DEDUP_REMOVED lines=14> */
.L_x_46190:
[----:B------:R-:W-:Y:S05]  /*2c00*/  BSYNC B0 ;  /* 0x0000000000007941 */ /* 0x000fea0003800000 */
.L_x_46189:
[----:B------:R-:W0:Y:S02]  /*2c10*/  F2I.FTZ.TRUNC.NTZ R4, R4 ;  /* 0x0000000400047305 */ /* 0x000e24000021f100 */
[----:B0-----:R-:W-:Y:S01]  /*2c20*/  PRMT R0, R4, 0x7610, R0 ;  /* 0x0000761004007816 */ /* 0x001fe20000000000 */
[----:B------:R-:W-:Y:S05]  /*2c30*/  BRA `(.L_x_46164) ;  /* 0x0000018000007947 */ /* 0x000fea0003800000 */
.L_x_46163:
        /* <DEDUP_REMOVED lines=21> */
.L_x_46188:
[----:B------:R0:W5:Y:S01]  /*2d90*/  LDG.E.U8 R0, [R2.64] ;  /* 0x0000002402007981 */ /* 0x000162000c1e1100 */
[----:B------:R-:W-:Y:S05]  /*2da0*/  BRA `(.L_x_46164) ;  /* 0x0000001000007947 */ /* 0x000fea0003800000 */
.L_x_46187:
[----:B------:R0:W5:Y:S02]  /*2db0*/  LDG.E.U8 R0, [R2.64] ;  /* 0x0000002402007981 */ /* 0x000164000c1e1100 */
.L_x_46164:
[----:B0-2--5:R-:W-:Y:S02]  /*2dc0*/  LOP3.LUT R2, R0, 0xffff, RZ, 0xc0, !PT ;  /* 0x0000ffff00027812 */ /* 0x025fe400078ec0ff */
[----:B-1----:R-:W-:Y:S02]  /*2dd0*/  LOP3.LUT R23, R23, 0xffff, RZ, 0xc0, !PT ;  /* 0x0000ffff17177812 */ /* 0x002fe400078ec0ff */
[----:B------:R-:W-:Y:S02]  /*2de0*/  PRMT R4, R2, 0x8880, RZ ;  /* 0x0000888002047816 */ /* 0x000fe400000000ff */
[----:B------:R-:W-:Y:S02]  /*2df0*/  PRMT R5, R23, 0x8880, RZ ;  /* 0x0000888017057816 */ /* 0x000fe400000000ff */
[----:B------:R-:W-:-:S02]  /*2e00*/  IABS R7, R4 ;  /* 0x0000000400077213 */ /* 0x000fc40000000000 */
[----:B------:R-:W-:Y:S02]  /*2e10*/  IABS R11, R5 ;  /* 0x00000005000b7213 */ /* 0x000fe40000000000 */
[----:B------:R-:W0:Y:S01]  /*2e20*/  I2F.RP R6, R7 ;  /* 0x0000000700067306 */ /* 0x000e220000209400 */
[----:B------:R-:W-:-:S07]  /*2e30*/  ISETP.GE.AND P2, PT, R5, RZ, PT ;  /* 0x000000ff0500720c */ /* 0x000fce0003f46270 */
[----:B0-----:R-:W0:Y:S02]  /*2e40*/  MUFU.RCP R6, R6 ;  /* 0x0000000600067308 */ /* 0x001e240000001000 */
[----:B0-----:R-:W-:Y:S02]  /*2e50*/  IADD3 R2, R6, 0xffffffe, RZ ;  /* 0x0ffffffe06027810 */ /* 0x001fe40007ffe0ff */
[----:B------:R-:W0:Y:S04]  /*2e60*/  LDC.U8 R6, c[0x0][0x3e1] ;  /* 0x0000f840ff067b82 */ /* 0x000e280000000000 */
[----:B------:R1:W2:Y:S02]  /*2e70*/  F2I.FTZ.U32.TRUNC.NTZ R3, R2 ;  /* 0x0000000200037305 */ /* 0x0002a4000021f000 */
[----:B-1----:R-:W-:-:S02]  /*2e80*/  IMAD.MOV.U32 R2, RZ, RZ, RZ ;  /* 0x000000ffff027224 */ /* 0x002fc400078e00ff */
        /* <DEDUP_REMOVED lines=15> */
[----:B------:R-:W-:Y:S02]  /*2f80*/  LOP3.LUT R3, R0, R2, RZ, 0x3c, !PT ;  /* 0x0000000200037212 */ /* 0x000fe400078e3cff */
[----:B------:R-:W-:Y:S02]  /*2f90*/  ISETP.GT.AND P1, PT, R4, 0x9, PT ;  /* 0x000000090400780c */ /* 0x000fe40003f24270 */
[----:B------:R-:W-:Y:S02]  /*2fa0*/  PRMT R3, R3, 0x8880, RZ ;  /* 0x0000888003037816 */ /* 0x000fe400000000ff */
[----:B------:R-:W-:-:S04]  /*2fb0*/  LOP3.LUT P0, RZ, R2, 0xff, RZ, 0xc0, !PT ;  /* 0x000000ff02ff7812 */ /* 0x000fc8000780c0ff */
[----:B------:R-:W-:-:S04]  /*2fc0*/  ISETP.GT.OR P0, PT, R3, -0x1, !P0 ;  /* 0xffffffff0300780c */ /* 0x000fc80004704670 */
        /* <DEDUP_REMOVED lines=13> */
.L_x_46194:
[----:B------:R0:W-:Y:S01]  /*30a0*/  STG.E.U8 [R16.64], R5 ;  /* 0x0000000510007986 */ /* 0x0001e2000c101124 */
[----:B------:R-:W-:Y:S05]  /*30b0*/  BRA `(.L_x_46196) ;  /* 0x00000e9000007947 */ /* 0x000fea0003800000 */
.L_x_46193:
        /* <DEDUP_REMOVED lines=12> */
.L_x_46198:
[----:B------:R-:W-:-:S04]  /*3180*/  LOP3.LUT R5, R5, 0xffff, RZ, 0xc0, !PT ;  /* 0x0000ffff05057812 */ /* 0x000fc800078ec0ff */
[----:B------:R-:W-:-:S05]  /*3190*/  PRMT R3, R5, 0x8880, RZ ;  /* 0x0000888005037816 */ /* 0x000fca00000000ff */
[----:B------:R0:W-:Y:S01]  /*31a0*/  STG.E [R16.64], R3 ;  /* 0x0000000310007986 */ /* 0x0001e2000c101924 */
[----:B------:R-:W-:Y:S05]  /*31b0*/  BRA `(.L_x_46196) ;  /* 0x00000d9000007947 */ /* 0x000fea0003800000 */
.L_x_46197:
[----:B------:R-:W-:-:S04]  /*31c0*/  PRMT R3, R5, 0x8880, RZ ;  /* 0x0000888005037816 */ /* 0x000fc800000000ff */
[----:B------:R-:W-:-:S05]  /*31d0*/  PRMT R3, R3, 0x7710, RZ ;  /* 0x0000771003037816 */ /* 0x000fca00000000ff */
[----:B------:R0:W-:Y:S01]  /*31e0*/  STG.E.U16 [R16.64], R3 ;  /* 0x0000000310007986 */ /* 0x0001e2000c101524 */
[----:B------:R-:W-:Y:S05]  /*31f0*/  BRA `(.L_x_46196) ;  /* 0x00000d5000007947 */ /* 0x000fea0003800000 */
.L_x_46192:
        /* <DEDUP_REMOVED lines=9> */
.L_x_46200:
[----:B------:R-:W0:Y:S02]  /*3290*/  I2F.S8 R0, R5 ;  /* 0x0000000500007306 */ /* 0x000e240000001400 */
[----:B0-----:R-:W-:-:S05]  /*32a0*/  F2FP.PACK_AB R0, RZ, R0 ;  /* 0x00000000ff00723e */ /* 0x001fca00000000ff */
[----:B------:R0:W-:Y:S01]  /*32b0*/  STG.E.U16 [R16.64], R0 ;  /* 0x0000000010007986 */ /* 0x0001e2000c101524 */
[----:B------:R-:W-:Y:S05]  /*32c0*/  BRA `(.L_x_46196) ;  /* 0x00000c8000007947 */ /* 0x000fea0003800000 */
.L_x_46199:
        /* <DEDUP_REMOVED lines=10> */
.L_x_46202:
[----:B------:R-:W0:Y:S02]  /*3370*/  I2F.S8 R5, R5 ;  /* 0x0000000500057306 */ /* 0x000e240000001400 */
[----:B0-----:R-:W-:-:S04]  /*3380*/  F2FP.PACK_AB R3, RZ, R5 ;  /* 0x00000005ff03723e */ /* 0x001fc800000000ff */
[----:B------:R-:W-:-:S05]  /*3390*/  PRMT R3, R3, 0x5410, RZ ;  /* 0x0000541003037816 */ /* 0x000fca00000000ff */
[----:B------:R0:W-:Y:S01]  /*33a0*/  STG.E [R16.64], R3 ;  /* 0x0000000310007986 */ /* 0x0001e2000c101924 */
[----:B------:R-:W-:Y:S05]  /*33b0*/  BRA `(.L_x_46196) ;  /* 0x00000b9000007947 */ /* 0x000fea0003800000 */
.L_x_46201:
[----:B------:R-:W-:-:S04]  /*33c0*/  PRMT R2, R5, 0x8880, RZ ;  /* 0x0000888005027816 */ /* 0x000fc800000000ff */
[----:B------:R-:W-:-:S06]  /*33d0*/  PRMT R2, R2, 0x7710, RZ ;  /* 0x0000771002027816 */ /* 0x000fcc00000000ff */
[----:B------:R-:W0:Y:S02]  /*33e0*/  I2F.F64.S16 R2, R2 ;  /* 0x0000000200027312 */ /* 0x000e240000101c00 */
[----:B0-----:R0:W-:Y:S01]  /*33f0*/  STG.E.64 [R16.64], R2 ;  /* 0x0000000210007986 */ /* 0x0011e2000c101b24 */
[----:B------:R-:W-:Y:S05]  /*3400*/  BRA `(.L_x_46196) ;  /* 0x00000b4000007947 */ /* 0x000fea0003800000 */
.L_x_46191:
        /* <DEDUP_REMOVED lines=12> */
.L_x_46205:
[----:B------:R-:W-:Y:S01]  /*34d0*/  PRMT R4, R5, 0x8880, RZ ;  /* 0x0000888005047816 */ /* 0x000fe200000000ff */
[----:B------:R-:W-:-:S03]  /*34e0*/  CS2R R6, SRZ ;  /* 0x0000000000067805 */ /* 0x000fc6000001ff00 */
[----:B------:R-:W-:-:S06]  /*34f0*/  PRMT R4, R4, 0x7710, RZ ;  /* 0x0000771004047816 */ /* 0x000fcc00000000ff */
[----:B------:R-:W0:Y:S02]  /*3500*/  I2F.F64.S16 R4, R4 ;  /* 0x0000000400047312 */ /* 0x000e240000101c00 */
[----:B0-----:R0:W-:Y:S01]  /*3510*/  STG.E.128 [R16.64], R4 ;  /* 0x0000000410007986 */ /* 0x0011e2000c101d24 */
[----:B------:R-:W-:Y:S05]  /*3520*/  BRA `(.L_x_46196) ;  /* 0x00000a2000007947 */ /* 0x000fea0003800000 */
.L_x_46204:
        /* <DEDUP_REMOVED lines=21> */
.L_x_46209:
[----:B------:R-:W-:Y:S05]  /*3680*/  BSYNC B0 ;  /* 0x0000000000007941 */ /* 0x000fea0003800000 */
.L_x_46208:
[----:B------:R-:W-:-:S05]  /*3690*/  LOP3.LUT R3, R0, R3, RZ, 0xfc, !PT ;  /* 0x0000000300037212 */ /* 0x000fca00078efcff */
[----:B------:R0:W-:Y:S01]  /*36a0*/  STG.E.U8 [R16.64], R3 ;  /* 0x0000000310007986 */ /* 0x0001e2000c101124 */
[----:B------:R-:W-:Y:S05]  /*36b0*/  BRA `(.L_x_46196) ;  /* 0x0000089000007947 */ /* 0x000fea0003800000 */
.L_x_46207:
        /* <DEDUP_REMOVED lines=13> */
.L_x_46211:
[----:B------:R-:W-:Y:S01]  /*3790*/  IMAD.MOV.U32 R0, RZ, RZ, 0x7f ;  /* 0x0000007fff007424 */ /* 0x000fe200078e00ff */
[----:B------:R-:W-:-:S04]  /*37a0*/  ISETP.GT.U32.AND P0, PT, R2, 0x7f800000, PT ;  /* 0x7f8000000200780c */ /* 0x000fc80003f04070 */
[----:B------:R-:W-:-:S04]  /*37b0*/  SEL R0, R0, 0x7c, P0 ;  /* 0x0000007c00007807 */ /* 0x000fc80000000000 */
.L_x_46212:
[----:B------:R-:W-:Y:S05]  /*37c0*/  BSYNC B0 ;  /* 0x0000000000007941 */ /* 0x000fea0003800000 */
.L_x_46210:
[----:B------:R-:W-:-:S04]  /*37d0*/  LOP3.LUT R2, R5, 0x80000000, RZ, 0xc0, !PT ;  /* 0x8000000005027812 */ /* 0x000fc800078ec0ff */
[----:B------:R-:W-:-:S04]  /*37e0*/  SHF.R.U32.HI R3, RZ, 0x18, R2 ;  /* 0x00000018ff037819 */ /* 0x000fc80000011602 */
[----:B------:R-:W-:-:S05]  /*37f0*/  LOP3.LUT R3, R0, R3, RZ, 0xfc, !PT ;  /* 0x0000000300037212 */ /* 0x000fca00078efcff */
[----:B------:R0:W-:Y:S01]  /*3800*/  STG.E.U8 [R16.64], R3 ;  /* 0x0000000310007986 */ /* 0x0001e2000c101124 */
[----:B------:R-:W-:Y:S05]  /*3810*/  BRA `(.L_x_46196) ;  /* 0x0000073000007947 */ /* 0x000fea0003800000 */
.L_x_46206:
[----:B------:R-:W0:Y:S02]  /*3820*/  I2F.S8 R0, R5 ;  /* 0x0000000500007306 */ /* 0x000e240000001400 */
[----:B0-----:R-:W-:-:S05]  /*3830*/  F2FP.BF16.PACK_AB R0, RZ, R0 ;  /* 0x00000000ff00723e */ /* 0x001fca00000010ff */
[----:B------:R0:W-:Y:S01]  /*3840*/  STG.E.U16 [R16.64], R0 ;  /* 0x0000000010007986 */ /* 0x0001e2000c101524 */
[----:B------:R-:W-:Y:S05]  /*3850*/  BRA `(.L_x_46196) ;  /* 0x000006f000007947 */ /* 0x000fea0003800000 */
.L_x_46203:
        /* <DEDUP_REMOVED lines=12> */
.L_x_46215:
        /* <DEDUP_REMOVED lines=17> */
.L_x_46218:
[----:B------:R-:W-:-:S04]  /*3a30*/  LOP3.LUT R2, R5, 0x80000000, RZ, 0xc0, !PT ;  /* 0x8000000005027812 */ /* 0x000fc800078ec0ff */
[----:B------:R-:W-:-:S04]  /*3a40*/  SHF.R.U32.HI R3, RZ, 0x18, R2 ;  /* 0x00000018ff037819 */ /* 0x000fc80000011602 */
[----:B------:R-:W-:-:S04]  /*3a50*/  LOP3.LUT R0, R0, R3, RZ, 0xfc, !PT ;  /* 0x0000000300007212 */ /* 0x000fc800078efcff */
[----:B------:R-:W-:Y:S02]  /*3a60*/  PRMT R8, R0, 0x7610, R8 ;  /* 0x0000761000087816 */ /* 0x000fe40000000008 */
.L_x_46217:
[----:B------:R-:W-:Y:S05]  /*3a70*/  BSYNC B0 ;  /* 0x0000000000007941 */ /* 0x000fea0003800000 */
.L_x_46216:
[----:B------:R0:W-:Y:S01]  /*3a80*/  STG.E.U8 [R16.64], R8 ;  /* 0x0000000810007986 */ /* 0x0001e2000c101124 */
[----:B------:R-:W-:Y:S05]  /*3a90*/  BRA `(.L_x_46196) ;  /* 0x000004b000007947 */ /* 0x000fea0003800000 */
.L_x_46214:
        /* <DEDUP_REMOVED lines=17> */
.L_x_46221:
[----:B------:R-:W-:-:S04]  /*3bb0*/  LOP3.LUT R2, R5, 0x80000000, RZ, 0xc0, !PT ;  /* 0x8000000005027812 */ /* 0x000fc800078ec0ff */
[----:B------:R-:W-:-:S04]  /*3bc0*/  SHF.R.U32.HI R3, RZ, 0x18, R2 ;  /* 0x00000018ff037819 */ /* 0x000fc80000011602 */
[----:B------:R-:W-:-:S04]  /*3bd0*/  LOP3.LUT R0, R0, R3, RZ, 0xfc, !PT ;  /* 0x0000000300007212 */ /* 0x000fc800078efcff */
[----:B------:R-:W-:Y:S02]  /*3be0*/  PRMT R8, R0, 0x7610, R8 ;  /* 0x0000761000087816 */ /* 0x000fe40000000008 */
.L_x_46220:
[----:B------:R-:W-:Y:S05]  /*3bf0*/  BSYNC B0 ;  /* 0x0000000000007941 */ /* 0x000fea0003800000 */
.L_x_46219:
[----:B------:R0:W-:Y:S01]  /*3c00*/  STG.E.U8 [R16.64], R8 ;  /* 0x0000000810007986 */ /* 0x0001e2000c101124 */
[----:B------:R-:W-:Y:S05]  /*3c10*/  BRA `(.L_x_46196) ;  /* 0x0000033000007947 */ /* 0x000fea0003800000 */
.L_x_46213:
        /* <DEDUP_REMOVED lines=22> */
.L_x_46195:
        /* <DEDUP_REMOVED lines=20> */
.L_x_46223:
[----:B------:R-:W-:-:S04]  /*3ec0*/  LOP3.LUT R5, R5, 0xffff, RZ, 0xc0, !PT ;  /* 0x0000ffff05057812 */ /* 0x000fc800078ec0ff */
[----:B------:R-:W-:-:S05]  /*3ed0*/  PRMT R5, R5, 0x8880, RZ ;  /* 0x0000888005057816 */ /* 0x000fca00000000ff */
[----:B------:R-:W-:-:S05]  /*3ee0*/  IMAD.MOV.U32 R2, RZ, RZ, R5 ;  /* 0x000000ffff027224 */ /* 0x000fca00078e0005 */
[----:B------:R-:W-:-:S05]  /*3ef0*/  SHF.R.S32.HI R3, RZ, 0x1f, R2 ;  /* 0x0000001fff037819 */ /* 0x000fca0000011402 */
[----:B------:R0:W-:Y:S01]  /*3f00*/  STG.E.64 [R16.64], R2 ;  /* 0x0000000210007986 */ /* 0x0001e2000c101b24 */
[----:B------:R-:W-:Y:S05]  /*3f10*/  BRA `(.L_x_46196) ;  /* 0x0000003000007947 */ /* 0x000fea0003800000 */
.L_x_46222:
[----:B------:R-:W-:-:S04]  /*3f20*/  LOP3.LUT R5, R5, 0xffff, RZ, 0xc0, !PT ;  /* 0x0000ffff05057812 */ /* 0x000fc800078ec0ff */
[----:B------:R-:W-:-:S05]  /*3f30*/  PRMT R3, R5, 0x8880, RZ ;  /* 0x0000888005037816 */ /* 0x000fca00000000ff */
[----:B------:R0:W-:Y:S02]  /*3f40*/  STG.E [R16.64], R3 ;  /* 0x0000000310007986 */ /* 0x0001e4000c101924 */
.L_x_46196:
[----:B------:R-:W-:-:S05]  /*3f50*/  IMAD R18, R19, 0x200, R18 ;  /* 0x0000020013127824 */ /* 0x000fca00078e0212 */
[----:B------:R-:W-:Y:S02]  /*3f60*/  IADD3 R23, R18, 0x80, RZ ;  /* 0x0000008012177810 */ /* 0x000fe40007ffe0ff */
.L_x_46125:
[----:B------:R-:W-:Y:S05]  /*3f70*/  BSYNC B6 ;  /* 0x0000000000067941 */ /* 0x000fea0003800000 */
.L_x_46124:
        /* <DEDUP_REMOVED lines=258> */
.L_x_46226:
        /* <DEDUP_REMOVED lines=18> */
.L_x_46230:
[----:B------:R0:W5:Y:S01]  /*50c0*/  LDG.E.U8 R19, [R2.64] ;  /* 0x0000002402137981 */ /* 0x000162000c1e1100 */
[----:B------:R-:W-:Y:S05]  /*50d0*/  BRA `(.L_x_46232) ;  /* 0x00000d8000007947 */ /* 0x000fea0003800000 */
.L_x_46229:
        /* <DEDUP_REMOVED lines=8> */
.L_x_46234:
[----:B------:R0:W5:Y:S01]  /*5160*/  LDG.E.U8 R19, [R2.64] ;  /* 0x0000002402137981 */ /* 0x000162000c1e1100 */
[----:B------:R-:W-:Y:S05]  /*5170*/  BRA `(.L_x_46232) ;  /* 0x00000ce000007947 */ /* 0x000fea0003800000 */
.L_x_46233:
[----:B------:R0:W5:Y:S01]  /*5180*/  LDG.E.U16 R19, [R2.64] ;  /* 0x0000002402137981 */ /* 0x000162000c1e1500 */
[----:B------:R-:W-:Y:S05]  /*5190*/  BRA `(.L_x_46232) ;  /* 0x00000cc000007947 */ /* 0x000fea0003800000 */
.L_x_46228:
        /* <DEDUP_REMOVED lines=9> */
.L_x_46236:
[----:B------:R-:W2:Y:S02]  /*5230*/  LDG.E.U16 R0, [R2.64] ;  /* 0x0000002402007981 */ /* 0x000ea4000c1e1500 */
[----:B--2---:R-:W-:-:S06]  /*5240*/  HADD2.F32 R0, -RZ, R0.H0_H0 ;  /* 0x20000000ff007230 */ /* 0x004fcc0000004100 */
[----:B------:R-:W0:Y:S02]  /*5250*/  F2I.FTZ.TRUNC.NTZ R0, R0 ;  /* 0x0000000000007305 */ /* 0x000e24000021f100 */
[----:B0-----:R-:W-:Y:S01]  /*5260*/  PRMT R19, R0, 0x7610, R19 ;  /* 0x0000761000137816 */ /* 0x001fe20000000013 */
[----:B------:R-:W-:Y:S05]  /*5270*/  BRA `(.L_x_46232) ;  /* 0x00000be000007947 */ /* 0x000fea0003800000 */
.L_x_46235:
        /* <DEDUP_REMOVED lines=9> */
.L_x_46238:
[----:B------:R-:W2:Y:S02]  /*5310*/  LDG.E.U16 R2, [R2.64] ;  /* 0x0000002402027981 */ /* 0x000ea4000c1e1500 */
[----:B--2---:R-:W-:-:S06]  /*5320*/  HADD2.F32 R0, -RZ, R2.H0_H0 ;  /* 0x20000002ff007230 */ /* 0x004fcc0000004100 */
[----:B------:R-:W0:Y:S02]  /*5330*/  F2I.FTZ.TRUNC.NTZ R0, R0 ;  /* 0x0000000000007305 */ /* 0x000e24000021f100 */
[----:B0-----:R-:W-:Y:S01]  /*5340*/  PRMT R19, R0, 0x7610, R19 ;  /* 0x0000761000137816 */ /* 0x001fe20000000013 */
[----:B------:R-:W-:Y:S05]  /*5350*/  BRA `(.L_x_46232) ;  /* 0x00000b0000007947 */ /* 0x000fea0003800000 */
.L_x_46237:
[----:B------:R-:W2:Y:S02]  /*5360*/  LDG.E.64 R2, [R2.64] ;  /* 0x0000002402027981 */ /* 0x000ea4000c1e1b00 */
[----:B--2---:R0:W1:Y:S01]  /*5370*/  F2I.F64.TRUNC R19, R2 ;  /* 0x0000000200137311 */ /* 0x004062000030d100 */
[----:B------:R-:W-:Y:S05]  /*5380*/  BRA `(.L_x_46232) ;  /* 0x00000ad000007947 */ /* 0x000fea0003800000 */
.L_x_46227:
        /* <DEDUP_REMOVED lines=12> */
.L_x_46241:
[----:B------:R-:W2:Y:S02]  /*5450*/  LDG.E.64 R2, [R2.64] ;  /* 0x0000002402027981 */ /* 0x000ea4000c1e1b00 */
[----:B--2---:R0:W1:Y:S01]  /*5460*/  F2I.F64.TRUNC R19, R2 ;  /* 0x0000000200137311 */ /* 0x004062000030d100 */
[----:B------:R-:W-:Y:S05]  /*5470*/  BRA `(.L_x_46232) ;  /* 0x000009e000007947 */ /* 0x000fea0003800000 */
.L_x_46240:
        /* <DEDUP_REMOVED lines=28> */
.L_x_46243:
        /* <DEDUP_REMOVED lines=15> */
.L_x_46242:
[----:B------:R-:W2:Y:S02]  /*5730*/  LDG.E.U16 R0, [R2.64] ;  /* 0x0000002402007981 */ /* 0x000ea4000c1e1500 */
[----:B--2---:R-:W-:-:S06]  /*5740*/  PRMT R0, RZ, 0x5410, R0 ;  /* 0x00005410ff007816 */ /* 0x004fcc0000000000 */
[----:B------:R-:W0:Y:S02]  /*5750*/  F2I.FTZ.TRUNC.NTZ R0, R0 ;  /* 0x0000000000007305 */ /* 0x000e24000021f100 */
[----:B0-----:R-:W-:Y:S01]  /*5760*/  PRMT R19, R0, 0x7610, R19 ;  /* 0x0000761000137816 */ /* 0x001fe20000000013 */
[----:B------:R-:W-:Y:S05]  /*5770*/  BRA `(.L_x_46232) ;  /* 0x000006e000007947 */ /* 0x000fea0003800000 */
.L_x_46239:
        /* <DEDUP_REMOVED lines=10> */
.L_x_46246:
        /* <DEDUP_REMOVED lines=21> */
.L_x_46250:
[----:B------:R-:W-:Y:S05]  /*5970*/  BSYNC B1 ;  /* 0x0000000000017941 */ /* 0x000fea0003800000 */
.L_x_46249:
[----:B------:R-:W-:Y:S01]  /*5980*/  LEA R3, R0, 0x3b800000, 0x17 ;  /* 0x3b80000000037811 */ /* 0x000fe200078eb8ff */
[----:B------:R-:W-:-:S05]  /*5990*/  IMAD.SHL.U32 R0, R2, 0x100000, RZ ;  /* 0x0010000002007824 */ /* 0x000fca00078e00ff */
[----:B------:R-:W-:Y:S02]  /*59a0*/  LOP3.LUT R0, R3, R0, R4, 0xfe, !PT ;  /* 0x0000000003007212 */ /* 0x000fe400078efe04 */
.L_x_46248:
[----:B------:R-:W-:Y:S05]  /*59b0*/  BSYNC B0 ;  /* 0x0000000000007941 */ /* 0x000fea0003800000 */
.L_x_46247:
[----:B------:R-:W0:Y:S02]  /*59c0*/  F2I.FTZ.TRUNC.NTZ R0, R0 ;  /* 0x0000000000007305 */ /* 0x000e24000021f100 */
[----:B0-----:R-:W-:Y:S01]  /*59d0*/  PRMT R19, R0, 0x7610, R19 ;  /* 0x0000761000137816 */ /* 0x001fe20000000013 */
[----:B------:R-:W-:Y:S05]  /*59e0*/  BRA `(.L_x_46232) ;  /* 0x0000047000007947 */ /* 0x000fea0003800000 */
.L_x_46245:
        /* <DEDUP_REMOVED lines=21> */
.L_x_46254:
[----:B------:R-:W-:Y:S05]  /*5b40*/  BSYNC B1 ;  /* 0x0000000000017941 */ /* 0x000fea0003800000 */
.L_x_46253:
[----:B------:R-:W-:Y:S01]  /*5b50*/  LEA R3, R0, 0x37800000, 0x17 ;  /* 0x3780000000037811 */ /* 0x000fe200078eb8ff */
[----:B------:R-:W-:-:S05]  /*5b60*/  IMAD.SHL.U32 R0, R2, 0x200000, RZ ;  /* 0x0020000002007824 */ /* 0x000fca00078e00ff */
[----:B------:R-:W-:Y:S02]  /*5b70*/  LOP3.LUT R0, R3, R0, R4, 0xfe, !PT ;  /* 0x0000000003007212 */ /* 0x000fe400078efe04 */
.L_x_46252:
[----:B------:R-:W-:Y:S05]  /*5b80*/  BSYNC B0 ;  /* 0x0000000000007941 */ /* 0x000fea0003800000 */
.L_x_46251:
[----:B------:R-:W0:Y:S02]  /*5b90*/  F2I.FTZ.TRUNC.NTZ R0, R0 ;  /* 0x0000000000007305 */ /* 0x000e24000021f100 */
[----:B0-----:R-:W-:Y:S01]  /*5ba0*/  PRMT R19, R0, 0x7610, R19 ;  /* 0x0000761000137816 */ /* 0x001fe20000000013 */
[----:B------:R-:W-:Y:S05]  /*5bb0*/  BRA `(.L_x_46232) ;  /* 0x000002a000007947 */ /* 0x000fea0003800000 */
.L_x_46244:
        /* <DEDUP_REMOVED lines=14> */
.L_x_46258:
[----:B------:R-:W-:Y:S05]  /*5ca0*/  BSYNC B0 ;  /* 0x0000000000007941 */ /* 0x000fea0003800000 */
.L_x_46257:
[----:B------:R-:W0:Y:S02]  /*5cb0*/  F2I.FTZ.TRUNC.NTZ R0, R0 ;  /* 0x0000000000007305 */ /* 0x000e24000021f100 */
[----:B0-----:R-:W-:Y:S01]  /*5cc0*/  PRMT R19, R0, 0x7610, R19 ;  /* 0x0000761000137816 */ /* 0x001fe20000000013 */
[----:B------:R-:W-:Y:S05]  /*5cd0*/  BRA `(.L_x_46232) ;  /* 0x0000018000007947 */ /* 0x000fea0003800000 */
.L_x_46231:
        /* <DEDUP_REMOVED lines=21> */
.L_x_46256:
[----:B------:R0:W5:Y:S01]  /*5e30*/  LDG.E.U8 R19, [R2.64] ;  /* 0x0000002402137981 */ /* 0x000162000c1e1100 */
[----:B------:R-:W-:Y:S05]  /*5e40*/  BRA `(.L_x_46232) ;  /* 0x0000001000007947 */ /* 0x000fea0003800000 */
.L_x_46255:
[----:B------:R0:W5:Y:S02]  /*5e50*/  LDG.E.U8 R19, [R2.64] ;  /* 0x0000002402137981 */ /* 0x000164000c1e1100 */
.L_x_46232:
        /* <DEDUP_REMOVED lines=16> */
.L_x_46262:
[----:B------:R0:W5:Y:S01]  /*5f60*/  LDG.E.U8 R0, [R2.64] ;  /* 0x0000002402007981 */ /* 0x000162000c1e1100 */
[----:B------:R-:W-:Y:S05]  /*5f70*/  BRA `(.L_x_46264) ;  /* 0x00000d7000007947 */ /* 0x000fea0003800000 */
.L_x_46261:
        /* <DEDUP_REMOVED lines=8> */
.L_x_46266:
[----:B------:R0:W5:Y:S01]  /*6000*/  LDG.E.U8 R0, [R2.64] ;  /* 0x0000002402007981 */ /* 0x000162000c1e1100 */
[----:B------:R-:W-:Y:S05]  /*6010*/  BRA `(.L_x_46264) ;  /* 0x00000cd000007947 */ /* 0x000fea0003800000 */
.L_x_46265:
[----:B------:R0:W5:Y:S01]  /*6020*/  LDG.E.U16 R0, [R2.64] ;  /* 0x0000002402007981 */ /* 0x000162000c1e1500 */
[----:B------:R-:W-:Y:S05]  /*6030*/  BRA `(.L_x_46264) ;  /* 0x00000cb000007947 */ /* 0x000fea0003800000 */
.L_x_46260:
        /* <DEDUP_REMOVED lines=9> */
.L_x_46268:
[----:B------:R-:W2:Y:S02]  /*60d0*/  LDG.E.U16 R4, [R2.64] ;  /* 0x0000002402047981 */ /* 0x000ea4000c1e1500 */
[----:B--2---:R-:W-:-:S06]  /*60e0*/  HADD2.F32 R4, -RZ, R4.H0_H0 ;  /* 0x20000004ff047230 */ /* 0x004fcc0000004100 */
[----:B------:R-:W0:Y:S02]  /*60f0*/  F2I.FTZ.TRUNC.NTZ R4, R4 ;  /* 0x0000000400047305 */ /* 0x000e24000021f100 */
[----:B0-----:R-:W-:Y:S01]  /*6100*/  PRMT R0, R4, 0x7610, R0 ;  /* 0x0000761004007816 */ /* 0x001fe20000000000 */
[----:B------:R-:W-:Y:S05]  /*6110*/  BRA `(.L_x_46264) ;  /* 0x00000bd000007947 */ /* 0x000fea0003800000 */
.L_x_46267:
        /* <DEDUP_REMOVED lines=9> */
.L_x_46270:
[----:B------:R-:W2:Y:S02]  /*61b0*/  LDG.E.U16 R2, [R2.64] ;  /* 0x0000002402027981 */ /* 0x000ea4000c1e1500 */
[----:B--2---:R-:W-:-:S06]  /*61c0*/  HADD2.F32 R4, -RZ, R2.H0_H0 ;  /* 0x20000002ff047230 */ /* 0x004fcc0000004100 */
[----:B------:R-:W0:Y:S02]  /*61d0*/  F2I.FTZ.TRUNC.NTZ R4, R4 ;  /* 0x0000000400047305 */ /* 0x000e24000021f100 */
[----:B0-----:R-:W-:Y:S01]  /*61e0*/  PRMT R0, R4, 0x7610, R0 ;  /* 0x0000761004007816 */ /* 0x001fe20000000000 */
[----:B------:R-:W-:Y:S05]  /*61f0*/  BRA `(.L_x_46264) ;  /* 0x00000af000007947 */ /* 0x000fea0003800000 */
.L_x_46269:
[----:B------:R-:W2:Y:S02]  /*6200*/  LDG.E.64 R2, [R2.64] ;  /* 0x0000002402027981 */ /* 0x000ea4000c1e1b00 */
[----:B--2---:R0:W2:Y:S01]  /*6210*/  F2I.F64.TRUNC R0, R2 ;  /* 0x0000000200007311 */ /* 0x0040a2000030d100 */
[----:B------:R-:W-:Y:S05]  /*6220*/  BRA `(.L_x_46264) ;  /* 0x00000ac000007947 */ /* 0x000fea0003800000 */
.L_x_46259:
        /* <DEDUP_REMOVED lines=12> */
.L_x_46273:
[----:B------:R-:W2:Y:S02]  /*62f0*/  LDG.E.64 R2, [R2.64] ;  /* 0x0000002402027981 */ /* 0x000ea4000c1e1b00 */
[----:B--2---:R0:W2:Y:S01]  /*6300*/  F2I.F64.TRUNC R0, R2 ;  /* 0x0000000200007311 */ /* 0x0040a2000030d100 */
[----:B------:R-:W-:Y:S05]  /*6310*/  BRA `(.L_x_46264) ;  /* 0x000009d000007947 */ /* 0x000fea0003800000 */
.L_x_46272:
        /* <DEDUP_REMOVED lines=28> */
.L_x_46275:
        /* <DEDUP_REMOVED lines=15> */
.L_x_46274:
[----:B------:R-:W2:Y:S02]  /*65d0*/  LDG.E.U16 R2, [R2.64] ;  /* 0x0000002402027981 */ /* 0x000ea4000c1e1500 */
[----:B--2---:R-:W-:-:S04]  /*65e0*/  PRMT R2, RZ, 0x5410, R2 ;  /* 0x00005410ff027816 */ /* 0x004fc80000000002 */
[----:B------:R0:W2:Y:S01]  /*65f0*/  F2I.FTZ.TRUNC.NTZ R0, R2 ;  /* 0x0000000200007305 */ /* 0x0000a2000021f100 */
[----:B------:R-:W-:Y:S05]  /*6600*/  BRA `(.L_x_46264) ;  /* 0x000006e000007947 */ /* 0x000fea0003800000 */
.L_x_46271:
        /* <DEDUP_REMOVED lines=10> */
.L_x_46278:
        /* <DEDUP_REMOVED lines=21> */
.L_x_46282:
[----:B------:R-:W-:Y:S05]  /*6800*/  BSYNC B1 ;  /* 0x0000000000017941 */ /* 0x000fea0003800000 */
.L_x_46281:
[----:B------:R-:W-:Y:S01]  /*6810*/  IMAD.SHL.U32 R2, R2, 0x100000, RZ ;  /* 0x0010000002027824 */ /* 0x000fe200078e00ff */
[----:B------:R-:W-:-:S04]  /*6820*/  LEA R3, R0, 0x3b800000, 0x17 ;  /* 0x3b80000000037811 */ /* 0x000fc800078eb8ff */
[----:B------:R-:W-:Y:S02]  /*6830*/  LOP3.LUT R4, R3, R2, R4, 0xfe, !PT ;  /* 0x0000000203047212 */ /* 0x000fe400078efe04 */
.L_x_46280:
[----:B------:R-:W-:Y:S05]  /*6840*/  BSYNC B0 ;  /* 0x0000000000007941 */ /* 0x000fea0003800000 */
.L_x_46279:
[----:B------:R-:W0:Y:S02]  /*6850*/  F2I.FTZ.TRUNC.NTZ R4, R4 ;  /* 0x0000000400047305 */ /* 0x000e24000021f100 */
[----:B0-----:R-:W-:Y:S01]  /*6860*/  PRMT R0, R4, 0x7610, R0 ;  /* 0x0000761004007816 */ /* 0x001fe20000000000 */
[----:B------:R-:W-:Y:S05]  /*6870*/  BRA `(.L_x_46264) ;  /* 0x0000047000007947 */ /* 0x000fea0003800000 */
.L_x_46277:
        /* <DEDUP_REMOVED lines=21> */
.L_x_46286:
[----:B------:R-:W-:Y:S05]  /*69d0*/  BSYNC B1 ;  /* 0x0000000000017941 */ /* 0x000fea0003800000 */
.L_x_46285:
[----:B------:R-:W-:Y:S01]  /*69e0*/  IMAD.SHL.U32 R2, R2, 0x200000, RZ ;  /* 0x0020000002027824 */ /* 0x000fe200078e00ff */
[----:B------:R-:W-:-:S04]  /*69f0*/  LEA R3, R0, 0x37800000, 0x17 ;  /* 0x3780000000037811 */ /* 0x000fc800078eb8ff */
[----:B------:R-:W-:Y:S02]  /*6a00*/  LOP3.LUT R4, R3, R2, R4, 0xfe, !PT ;  /* 0x0000000203047212 */ /* 0x000fe400078efe04 */
.L_x_46284:
[----:B------:R-:W-:Y:S05]  /*6a10*/  BSYNC B0 ;  /* 0x0000000000007941 */ /* 0x000fea0003800000 */
.L_x_46283:
[----:B------:R-:W0:Y:S02]  /*6a20*/  F2I.FTZ.TRUNC.NTZ R4, R4 ;  /* 0x0000000400047305 */ /* 0x000e24000021f100 */
[----:B0-----:R-:W-:Y:S01]  /*6a30*/  PRMT R0, R4, 0x7610, R0 ;  /* 0x0000761004007816 */ /* 0x001fe20000000000 */
[----:B------:R-:W-:Y:S05]  /*6a40*/  BRA `(.L_x_46264) ;  /* 0x000002a000007947 */ /* 0x000fea0003800000 */
.L_x_46276:
        /* <DEDUP_REMOVED lines=14> */
.L_x_46290:
[----:B------:R-:W-:Y:S05]  /*6b30*/  BSYNC B0 ;  /* 0x0000000000007941 */ /* 0x000fea0003800000 */
.L_x_46289:
[----:B------:R-:W0:Y:S02]  /*6b40*/  F2I.FTZ.TRUNC.NTZ R4, R4 ;  /* 0x0000000400047305 */ /* 0x000e24000021f100 */
[----:B0-----:R-:W-:Y:S01]  /*6b50*/  PRMT R0, R4, 0x7610, R0 ;  /* 0x0000761004007816 */ /* 0x001fe20000000000 */
[----:B------:R-:W-:Y:S05]  /*6b60*/  BRA `(.L_x_46264) ;  /* 0x0000018000007947 */ /* 0x000fea0003800000 */
.L_x_46263:
        /* <DEDUP_REMOVED lines=21> */
.L_x_46288:
[----:B------:R0:W5:Y:S01]  /*6cc0*/  LDG.E.U8 R0, [R2.64] ;  /* 0x0000002402007981 */ /* 0x000162000c1e1100 */
[----:B------:R-:W-:Y:S05]  /*6cd0*/  BRA `(.L_x_46264) ;  /* 0x0000001000007947 */ /* 0x000fea0003800000 */
.L_x_46287:
[----:B------:R0:W5:Y:S02]  /*6ce0*/  LDG.E.U8 R0, [R2.64] ;  /* 0x0000002402007981 */ /* 0x000164000c1e1100 */
.L_x_46264:
[----:B0-2--5:R-:W-:Y:S02]  /*6cf0*/  LOP3.LUT R2, R0, 0xffff, RZ, 0xc0, !PT ;  /* 0x0000ffff00027812 */ /* 0x025fe400078ec0ff */
[----:B-1----:R-:W-:Y:S02]  /*6d00*/  LOP3.LUT R19, R19, 0xffff, RZ, 0xc0, !PT ;  /* 0x0000ffff13137812 */ /* 0x002fe400078ec0ff */
[----:B------:R-:W-:Y:S02]  /*6d10*/  PRMT R6, R2, 0x8880, RZ ;  /* 0x0000888002067816 */ /* 0x000fe400000000ff */
[----:B------:R-:W-:Y:S02]  /*6d20*/  PRMT R4, R19, 0x8880, RZ ;  /* 0x0000888013047816 */ /* 0x000fe400000000ff */
[----:B------:R-:W-:-:S02]  /*6d30*/  IABS R7, R6 ;  /* 0x0000000600077213 */ /* 0x000fc40000000000 */
        /* <DEDUP_REMOVED lines=8> */
[----:B------:R-:W-:Y:S01]  /*6dc0*/  IMAD R9, R8, R7, RZ ;  /* 0x0000000708097224 */ /* 0x000fe200078e02ff */
[----:B------:R-:W-:-:S03]  /*6dd0*/  IABS R8, R6 ;  /* 0x0000000600087213 */ /* 0x000fc60000000000 */
[----:B------:R-:W-:-:S04]  /*6de0*/  IMAD.HI.U32 R2, R3, R9, R2 ;  /* 0x0000000903027227 */ /* 0x000fc800078e0002 */
[----:B------:R-:W-:Y:S02]  /*6df0*/  IMAD.MOV R3, RZ, RZ, -R8 ;  /* 0x000000ffff037224 */ /* 0x000fe400078e0a08 */
        /* <DEDUP_REMOVED lines=12> */
[----:B------:R-:W-:Y:S02]  /*6ec0*/  LOP3.LUT R3, R0, R2, RZ, 0x3c, !PT ;  /* 0x0000000200037212 */ /* 0x000fe400078e3cff */
[----:B------:R-:W-:Y:S02]  /*6ed0*/  LOP3.LUT P0, RZ, R2, 0xff, RZ, 0xc0, !PT ;  /* 0x000000ff02ff7812 */ /* 0x000fe4000780c0ff */
[----:B------:R-:W-:-:S04]  /*6ee0*/  PRMT R3, R3, 0x8880, RZ ;  /* 0x0000888003037816 */ /* 0x000fc800000000ff */
        /* <DEDUP_REMOVED lines=14> */
.L_x_46294:
[----:B------:R0:W-:Y:S01]  /*6fd0*/  STG.E.U8 [R16.64], R5 ;  /* 0x0000000510007986 */ /* 0x0001e2000c101124 */
[----:B------:R-:W-:Y:S05]  /*6fe0*/  BRA `(.L_x_46296) ;  /* 0x00000e9000007947 */ /* 0x000fea0003800000 */
.L_x_46293:
        /* <DEDUP_REMOVED lines=12> */
.L_x_46298:
[----:B------:R-:W-:-:S04]  /*70b0*/  LOP3.LUT R5, R5, 0xffff, RZ, 0xc0, !PT ;  /* 0x0000ffff05057812 */ /* 0x000fc800078ec0ff */
[----:B------:R-:W-:-:S05]  /*70c0*/  PRMT R3, R5, 0x8880, RZ ;  /* 0x0000888005037816 */ /* 0x000fca00000000ff */
[----:B------:R0:W-:Y:S01]  /*70d0*/  STG.E [R16.64], R3 ;  /* 0x0000000310007986 */ /* 0x0001e2000c101924 */
[----:B------:R-:W-:Y:S05]  /*70e0*/  BRA `(.L_x_46296) ;  /* 0x00000d9000007947 */ /* 0x000fea0003800000 */
.L_x_46297:
[----:B------:R-:W-:-:S04]  /*70f0*/  PRMT R3, R5, 0x8880, RZ ;  /* 0x0000888005037816 */ /* 0x000fc800000000ff */
[----:B------:R-:W-:-:S05]  /*7100*/  PRMT R3, R3, 0x7710, RZ ;  /* 0x0000771003037816 */ /* 0x000fca00000000ff */
[----:B------:R0:W-:Y:S01]  /*7110*/  STG.E.U16 [R16.64], R3 ;  /* 0x0000000310007986 */ /* 0x0001e2000c101524 */
[----:B------:R-:W-:Y:S05]  /*7120*/  BRA `(.L_x_46296) ;  /* 0x00000d5000007947 */ /* 0x000fea0003800000 */
.L_x_46292:
        /* <DEDUP_REMOVED lines=9> */
.L_x_46300:
[----:B------:R-:W0:Y:S02]  /*71c0*/  I2F.S8 R0, R5 ;  /* 0x0000000500007306 */ /* 0x000e240000001400 */
[----:B0-----:R-:W-:-:S05]  /*71d0*/  F2FP.PACK_AB R0, RZ, R0 ;  /* 0x00000000ff00723e */ /* 0x001fca00000000ff */
[----:B------:R0:W-:Y:S01]  /*71e0*/  STG.E.U16 [R16.64], R0 ;  /* 0x0000000010007986 */ /* 0x0001e2000c101524 */
[----:B------:R-:W-:Y:S05]  /*71f0*/  BRA `(.L_x_46296) ;  /* 0x00000c8000007947 */ /* 0x000fea0003800000 */
.L_x_46299:
        /* <DEDUP_REMOVED lines=10> */
.L_x_46302:
[----:B------:R-:W0:Y:S02]  /*72a0*/  I2F.S8 R5, R5 ;  /* 0x0000000500057306 */ /* 0x000e240000001400 */
[----:B0-----:R-:W-:-:S04]  /*72b0*/  F2FP.PACK_AB R3, RZ, R5 ;  /* 0x00000005ff03723e */ /* 0x001fc800000000ff */
[----:B------:R-:W-:-:S05]  /*72c0*/  PRMT R3, R3, 0x5410, RZ ;  /* 0x0000541003037816 */ /* 0x000fca00000000ff */
[----:B------:R0:W-:Y:S01]  /*72d0*/  STG.E [R16.64], R3 ;  /* 0x0000000310007986 */ /* 0x0001e2000c101924 */
[----:B------:R-:W-:Y:S05]  /*72e0*/  BRA `(.L_x_46296) ;  /* 0x00000b9000007947 */ /* 0x000fea0003800000 */
.L_x_46301:
[----:B------:R-:W-:-:S04]  /*72f0*/  PRMT R2, R5, 0x8880, RZ ;  /* 0x0000888005027816 */ /* 0x000fc800000000ff */
[----:B------:R-:W-:-:S06]  /*7300*/  PRMT R2, R2, 0x7710, RZ ;  /* 0x0000771002027816 */ /* 0x000fcc00000000ff */
[----:B------:R-:W0:Y:S02]  /*7310*/  I2F.F64.S16 R2, R2 ;  /* 0x0000000200027312 */ /* 0x000e240000101c00 */
[----:B0-----:R0:W-:Y:S01]  /*7320*/  STG.E.64 [R16.64], R2 ;  /* 0x0000000210007986 */ /* 0x0011e2000c101b24 */
[----:B------:R-:W-:Y:S05]  /*7330*/  BRA `(.L_x_46296) ;  /* 0x00000b4000007947 */ /* 0x000fea0003800000 */
.L_x_46291:
        /* <DEDUP_REMOVED lines=12> */
.L_x_46305:
[----:B------:R-:W-:Y:S01]  /*7400*/  PRMT R4, R5, 0x8880, RZ ;  /* 0x0000888005047816 */ /* 0x000fe200000000ff */
[----:B------:R-:W-:-:S03]  /*7410*/  CS2R R6, SRZ ;  /* 0x0000000000067805 */ /* 0x000fc6000001ff00 */
[----:B------:R-:W-:-:S06]  /*7420*/  PRMT R4, R4, 0x7710, RZ ;  /* 0x0000771004047816 */ /* 0x000fcc00000000ff */
[----:B------:R-:W0:Y:S02]  /*7430*/  I2F.F64.S16 R4, R4 ;  /* 0x0000000400047312 */ /* 0x000e240000101c00 */
[----:B0-----:R0:W-:Y:S01]  /*7440*/  STG.E.128 [R16.64], R4 ;  /* 0x0000000410007986 */ /* 0x0011e2000c101d24 */
[----:B------:R-:W-:Y:S05]  /*7450*/  BRA `(.L_x_46296) ;  /* 0x00000a2000007947 */ /* 0x000fea0003800000 */
.L_x_46304:
        /* <DEDUP_REMOVED lines=21> */
.L_x_46309:
[----:B------:R-:W-:Y:S05]  /*75b0*/  BSYNC B0 ;  /* 0x0000000000007941 */ /* 0x000fea0003800000 */
.L_x_46308:
[----:B------:R-:W-:-:S05]  /*75c0*/  LOP3.LUT R3, R0, R3, RZ, 0xfc, !PT ;  /* 0x0000000300037212 */ /* 0x000fca00078efcff */
[----:B------:R0:W-:Y:S01]  /*75d0*/  STG.E.U8 [R16.64], R3 ;  /* 0x0000000310007986 */ /* 0x0001e2000c101124 */
[----:B------:R-:W-:Y:S05]  /*75e0*/  BRA `(.L_x_46296) ;  /* 0x0000089000007947 */ /* 0x000fea0003800000 */
.L_x_46307:
        /* <DEDUP_REMOVED lines=13> */
.L_x_46311:
[----:B------:R-:W-:Y:S01]  /*76c0*/  IMAD.MOV.U32 R0, RZ, RZ, 0x7f ;  /* 0x0000007fff007424 */ /* 0x000fe200078e00ff */
[----:B------:R-:W-:-:S04]  /*76d0*/  ISETP.GT.U32.AND P0, PT, R2, 0x7f800000, PT ;  /* 0x7f8000000200780c */ /* 0x000fc80003f04070 */
[----:B------:R-:W-:-:S04]  /*76e0*/  SEL R0, R0, 0x7c, P0 ;  /* 0x0000007c00007807 */ /* 0x000fc80000000000 */
.L_x_46312:
[----:B------:R-:W-:Y:S05]  /*76f0*/  BSYNC B0 ;  /* 0x0000000000007941 */ /* 0x000fea0003800000 */
.L_x_46310:
[----:B------:R-:W-:-:S04]  /*7700*/  LOP3.LUT R2, R5, 0x80000000, RZ, 0xc0, !PT ;  /* 0x8000000005027812 */ /* 0x000fc800078ec0ff */
[----:B------:R-:W-:-:S04]  /*7710*/  SHF.R.U32.HI R3, RZ, 0x18, R2 ;  /* 0x00000018ff037819 */ /* 0x000fc80000011602 */
[----:B------:R-:W-:-:S05]  /*7720*/  LOP3.LUT R3, R0, R3, RZ, 0xfc, !PT ;  /* 0x0000000300037212 */ /* 0x000fca00078efcff */
[----:B------:R0:W-:Y:S01]  /*7730*/  STG.E.U8 [R16.64], R3 ;  /* 0x0000000310007986 */ /* 0x0001e2000c101124 */
[----:B------:R-:W-:Y:S05]  /*7740*/  BRA `(.L_x_46296) ;  /* 0x0000073000007947 */ /* 0x000fea0003800000 */
.L_x_46306:
[----:B------:R-:W0:Y:S02]  /*7750*/  I2F.S8 R0, R5 ;  /* 0x0000000500007306 */ /* 0x000e240000001400 */
[----:B0-----:R-:W-:-:S05]  /*7760*/  F2FP.BF16.PACK_AB R0, RZ, R0 ;  /* 0x00000000ff00723e */ /* 0x001fca00000010ff */
[----:B------:R0:W-:Y:S01]  /*7770*/  STG.E.U16 [R16.64], R0 ;  /* 0x0000000010007986 */ /* 0x0001e2000c101524 */
[----:B------:R-:W-:Y:S05]  /*7780*/  BRA `(.L_x_46296) ;  /* 0x000006f000007947 */ /* 0x000fea0003800000 */
.L_x_46303:
        /* <DEDUP_REMOVED lines=12> */
.L_x_46315:
        /* <DEDUP_REMOVED lines=17> */
.L_x_46318:
[----:B------:R-:W-:-:S04]  /*7960*/  LOP3.LUT R2, R5, 0x80000000, RZ, 0xc0, !PT ;  /* 0x8000000005027812 */ /* 0x000fc800078ec0ff */
[----:B------:R-:W-:-:S04]  /*7970*/  SHF.R.U32.HI R3, RZ, 0x18, R2 ;  /* 0x00000018ff037819 */ /* 0x000fc80000011602 */
[----:B------:R-:W-:-:S04]  /*7980*/  LOP3.LUT R0, R0, R3, RZ, 0xfc, !PT ;  /* 0x0000000300007212 */ /* 0x000fc800078efcff */
[----:B------:R-:W-:Y:S02]  /*7990*/  PRMT R8, R0, 0x7610, R8 ;  /* 0x0000761000087816 */ /* 0x000fe40000000008 */
.L_x_46317:
[----:B------:R-:W-:Y:S05]  /*79a0*/  BSYNC B0 ;  /* 0x0000000000007941 */ /* 0x000fea0003800000 */
.L_x_46316:
[----:B------:R0:W-:Y:S01]  /*79b0*/  STG.E.U8 [R16.64], R8 ;  /* 0x0000000810007986 */ /* 0x0001e2000c101124 */
[----:B------:R-:W-:Y:S05]  /*79c0*/  BRA `(.L_x_46296) ;  /* 0x000004b000007947 */ /* 0x000fea0003800000 */
.L_x_46314:
        /* <DEDUP_REMOVED lines=17> */
.L_x_46321:
[----:B------:R-:W-:-:S04]  /*7ae0*/  LOP3.LUT R2, R5, 0x80000000, RZ, 0xc0, !PT ;  /* 0x8000000005027812 */ /* 0x000fc800078ec0ff */
[----:B------:R-:W-:-:S04]  /*7af0*/  SHF.R.U32.HI R3, RZ, 0x18, R2 ;  /* 0x00000018ff037819 */ /* 0x000fc80000011602 */
[----:B------:R-:W-:-:S04]  /*7b00*/  LOP3.LUT R0, R0, R3, RZ, 0xfc, !PT ;  /* 0x0000000300007212 */ /* 0x000fc800078efcff */
[----:B------:R-:W-:Y:S02]  /*7b10*/  PRMT R8, R0, 0x7610, R8 ;  /* 0x0000761000087816 */ /* 0x000fe40000000008 */
.L_x_46320:
[----:B------:R-:W-:Y:S05]  /*7b20*/  BSYNC B0 ;  /* 0x0000000000007941 */ /* 0x000fea0003800000 */
.L_x_46319:
[----:B------:R0:W-:Y:S01]  /*7b30*/  STG.E.U8 [R16.64], R8 ;  /* 0x0000000810007986 */ /* 0x0001e2000c101124 */
[----:B------:R-:W-:Y:S05]  /*7b40*/  BRA `(.L_x_46296) ;  /* 0x0000033000007947 */ /* 0x000fea0003800000 */
.L_x_46313:
        /* <DEDUP_REMOVED lines=22> */
.L_x_46295:
        /* <DEDUP_REMOVED lines=20> */
.L_x_46323:
[----:B------:R-:W-:-:S04]  /*7df0*/  LOP3.LUT R5, R5, 0xffff, RZ, 0xc0, !PT ;  /* 0x0000ffff05057812 */ /* 0x000fc800078ec0ff */
[----:B------:R-:W-:-:S05]  /*7e00*/  PRMT R5, R5, 0x8880, RZ ;  /* 0x0000888005057816 */ /* 0x000fca00000000ff */
[----:B------:R-:W-:-:S05]  /*7e10*/  IMAD.MOV.U32 R2, RZ, RZ, R5 ;  /* 0x000000ffff027224 */ /* 0x000fca00078e0005 */
[----:B------:R-:W-:-:S05]  /*7e20*/  SHF.R.S32.HI R3, RZ, 0x1f, R2 ;  /* 0x0000001fff037819 */ /* 0x000fca0000011402 */
[----:B------:R0:W-:Y:S01]  /*7e30*/  STG.E.64 [R16.64], R2 ;  /* 0x0000000210007986 */ /* 0x0001e2000c101b24 */
[----:B------:R-:W-:Y:S05]  /*7e40*/  BRA `(.L_x_46296) ;  /* 0x0000003000007947 */ /* 0x000fea0003800000 */
.L_x_46322:
[----:B------:R-:W-:-:S04]  /*7e50*/  LOP3.LUT R5, R5, 0xffff, RZ, 0xc0, !PT ;  /* 0x0000ffff05057812 */ /* 0x000fc800078ec0ff */
[----:B------:R-:W-:-:S05]  /*7e60*/  PRMT R3, R5, 0x8880, RZ ;  /* 0x0000888005037816 */ /* 0x000fca00000000ff */
[----:B------:R0:W-:Y:S02]  /*7e70*/  STG.E [R16.64], R3 ;  /* 0x0000000310007986 */ /* 0x0001e4000c101924 */
.L_x_46296:
        /* <DEDUP_REMOVED lines=258> */
.L_x_46324:
        /* <DEDUP_REMOVED lines=18> */
.L_x_46328:
[----:B------:R0:W5:Y:S01]  /*8fc0*/  LDG.E.U8 R19, [R2.64] ;  /* 0x0000002402137981 */ /* 0x000162000c1e1100 */
[----:B------:R-:W-:Y:S05]  /*8fd0*/  BRA `(.L_x_46330) ;  /* 0x00000d8000007947 */ /* 0x000fea0003800000 */
.L_x_46327:
        /* <DEDUP_REMOVED lines=8> */
.L_x_46332:
[----:B------:R0:W5:Y:S01]  /*9060*/  LDG.E.U8 R19, [R2.64] ;  /* 0x0000002402137981 */ /* 0x000162000c1e1100 */
[----:B------:R-:W-:Y:S05]  /*9070*/  BRA `(.L_x_46330) ;  /* 0x00000ce000007947 */ /* 0x000fea0003800000 */
.L_x_46331:
[----:B------:R0:W5:Y:S01]  /*9080*/  LDG.E.U16 R19, [R2.64] ;  /* 0x0000002402137981 */ /* 0x000162000c1e1500 */
[----:B------:R-:W-:Y:S05]  /*9090*/  BRA `(.L_x_46330) ;  /* 0x00000cc000007947 */ /* 0x000fea0003800000 */
.L_x_46326:
        /* <DEDUP_REMOVED lines=9> */
.L_x_46334:
[----:B------:R-:W2:Y:S02]  /*9130*/  LDG.E.U16 R0, [R2.64] ;  /* 0x0000002402007981 */ /* 0x000ea4000c1e1500 */
[----:B--2---:R-:W-:-:S06]  /*9140*/  HADD2.F32 R0, -RZ, R0.H0_H0 ;  /* 0x20000000ff007230 */ /* 0x004fcc0000004100 */
[----:B------:R-:W0:Y:S02]  /*9150*/  F2I.FTZ.TRUNC.NTZ R0, R0 ;  /* 0x0000000000007305 */ /* 0x000e24000021f100 */
[----:B0-----:R-:W-:Y:S01]  /*9160*/  PRMT R19, R0, 0x7610, R19 ;  /* 0x0000761000137816 */ /* 0x001fe20000000013 */
[----:B------:R-:W-:Y:S05]  /*9170*/  BRA `(.L_x_46330) ;  /* 0x00000be000007947 */ /* 0x000fea0003800000 */
.L_x_46333:
        /* <DEDUP_REMOVED lines=9> */
.L_x_46336:
[----:B------:R-:W2:Y:S02]  /*9210*/  LDG.E.U16 R2, [R2.64] ;  /* 0x0000002402027981 */ /* 0x000ea4000c1e1500 */
[----:B--2---:R-:W-:-:S06]  /*9220*/  HADD2.F32 R0, -RZ, R2.H0_H0 ;  /* 0x20000002ff007230 */ /* 0x004fcc0000004100 */
[----:B------:R-:W0:Y:S02]  /*9230*/  F2I.FTZ.TRUNC.NTZ R0, R0 ;  /* 0x0000000000007305 */ /* 0x000e24000021f100 */
[----:B0-----:R-:W-:Y:S01]  /*9240*/  PRMT R19, R0, 0x7610, R19 ;  /* 0x0000761000137816 */ /* 0x001fe20000000013 */
[----:B------:R-:W-:Y:S05]  /*9250*/  BRA `(.L_x_46330) ;  /* 0x00000b0000007947 */ /* 0x000fea0003800000 */
.L_x_46335:
[----:B------:R-:W2:Y:S02]  /*9260*/  LDG.E.64 R2, [R2.64] ;  /* 0x0000002402027981 */ /* 0x000ea4000c1e1b00 */
[----:B--2---:R0:W1:Y:S01]  /*9270*/  F2I.F64.TRUNC R19, R2 ;  /* 0x0000000200137311 */ /* 0x004062000030d100 */
[----:B------:R-:W-:Y:S05]  /*9280*/  BRA `(.L_x_46330) ;  /* 0x00000ad000007947 */ /* 0x000fea0003800000 */
.L_x_46325:
        /* <DEDUP_REMOVED lines=12> */
.L_x_46339:
[----:B------:R-:W2:Y:S02]  /*9350*/  LDG.E.64 R2, [R2.64] ;  /* 0x0000002402027981 */ /* 0x000ea4000c1e1b00 */
[----:B--2---:R0:W1:Y:S01]  /*9360*/  F2I.F64.TRUNC R19, R2 ;  /* 0x0000000200137311 */ /* 0x004062000030d100 */
[----:B------:R-:W-:Y:S05]  /*9370*/  BRA `(.L_x_46330) ;  /* 0x000009e000007947 */ /* 0x000fea0003800000 */
.L_x_46338:
        /* <DEDUP_REMOVED lines=28> */
.L_x_46341:
        /* <DEDUP_REMOVED lines=15> */
.L_x_46340:
[----:B------:R-:W2:Y:S02]  /*9630*/  LDG.E.U16 R0, [R2.64] ;  /* 0x0000002402007981 */ /* 0x000ea4000c1e1500 */
[----:B--2---:R-:W-:-:S06]  /*9640*/  PRMT R0, RZ, 0x5410, R0 ;  /* 0x00005410ff007816 */ /* 0x004fcc0000000000 */
[----:B------:R-:W0:Y:S02]  /*9650*/  F2I.FTZ.TRUNC.NTZ R0, R0 ;  /* 0x0000000000007305 */ /* 0x000e24000021f100 */
[----:B0-----:R-:W-:Y:S01]  /*9660*/  PRMT R19, R0, 0x7610, R19 ;  /* 0x0000761000137816 */ /* 0x001fe20000000013 */
[----:B------:R-:W-:Y:S05]  /*9670*/  BRA `(.L_x_46330) ;  /* 0x000006e000007947 */ /* 0x000fea0003800000 */
.L_x_46337:
        /* <DEDUP_REMOVED lines=10> */
.L_x_46344:
        /* <DEDUP_REMOVED lines=21> */
.L_x_46348:
[----:B------:R-:W-:Y:S05]  /*9870*/  BSYNC B1 ;  /* 0x0000000000017941 */ /* 0x000fea0003800000 */
.L_x_46347:
[----:B------:R-:W-:Y:S01]  /*9880*/  LEA R3, R0, 0x3b800000, 0x17 ;  /* 0x3b80000000037811 */ /* 0x000fe200078eb8ff */
[----:B------:R-:W-:-:S05]  /*9890*/  IMAD.SHL.U32 R0, R2, 0x100000, RZ ;  /* 0x0010000002007824 */ /* 0x000fca00078e00ff */
[----:B------:R-:W-:Y:S02]  /*98a0*/  LOP3.LUT R0, R3, R0, R4, 0xfe, !PT ;  /* 0x0000000003007212 */ /* 0x000fe400078efe04 */
.L_x_46346:
[----:B------:R-:W-:Y:S05]  /*98b0*/  BSYNC B0 ;  /* 0x0000000000007941 */ /* 0x000fea0003800000 */
.L_x_46345:
[----:B------:R-:W0:Y:S02]  /*98c0*/  F2I.FTZ.TRUNC.NTZ R0, R0 ;  /* 0x0000000000007305 */ /* 0x000e24000021f100 */
[----:B0-----:R-:W-:Y:S01]  /*98d0*/  PRMT R19, R0, 0x7610, R19 ;  /* 0x0000761000137816 */ /* 0x001fe20000000013 */
[----:B------:R-:W-:Y:S05]  /*98e0*/  BRA `(.L_x_46330) ;  /* 0x0000047000007947 */ /* 0x000fea0003800000 */
.L_x_46343:
        /* <DEDUP_REMOVED lines=21> */
.L_x_46352:
[----:B------:R-:W-:Y:S05]  /*9a40*/  BSYNC B1 ;  /* 0x0000000000017941 */ /* 0x000fea0003800000 */
.L_x_46351:
[----:B------:R-:W-:Y:S01]  /*9a50*/  LEA R3, R0, 0x37800000, 0x17 ;  /* 0x3780000000037811 */ /* 0x000fe200078eb8ff */
[----:B------:R-:W-:-:S05]  /*9a60*/  IMAD.SHL.U32 R0, R2, 0x200000, RZ ;  /* 0x0020000002007824 */ /* 0x000fca00078e00ff */
[----:B------:R-:W-:Y:S02]  /*9a70*/  LOP3.LUT R0, R3, R0, R4, 0xfe, !PT ;  /* 0x0000000003007212 */ /* 0x000fe400078efe04 */
.L_x_46350:
[----:B------:R-:W-:Y:S05]  /*9a80*/  BSYNC B0 ;  /* 0x0000000000007941 */ /* 0x000fea0003800000 */
.L_x_46349:
[----:B------:R-:W0:Y:S02]  /*9a90*/  F2I.FTZ.TRUNC.NTZ R0, R0 ;  /* 0x0000000000007305 */ /* 0x000e24000021f100 */
[----:B0-----:R-:W-:Y:S01]  /*9aa0*/  PRMT R19, R0, 0x7610, R19 ;  /* 0x0000761000137816 */ /* 0x001fe20000000013 */
[----:B------:R-:W-:Y:S05]  /*9ab0*/  BRA `(.L_x_46330) ;  /* 0x000002a000007947 */ /* 0x000fea0003800000 */
.L_x_46342:
        /* <DEDUP_REMOVED lines=14> */
.L_x_46356:
[----:B------:R-:W-:Y:S05]  /*9ba0*/  BSYNC B0 ;  /* 0x0000000000007941 */ /* 0x000fea0003800000 */
.L_x_46355:
[----:B------:R-:W0:Y:S02]  /*9bb0*/  F2I.FTZ.TRUNC.NTZ R0, R0 ;  /* 0x0000000000007305 */ /* 0x000e24000021f100 */
[----:B0-----:R-:W-:Y:S01]  /*9bc0*/  PRMT R19, R0, 0x7610, R19 ;  /* 0x0000761000137816 */ /* 0x001fe20000000013 */
[----:B------:R-:W-:Y:S05]  /*9bd0*/  BRA `(.L_x_46330) ;  /* 0x0000018000007947 */ /* 0x000fea0003800000 */
.L_x_46329:
        /* <DEDUP_REMOVED lines=21> */
.L_x_46354:
[----:B------:R0:W5:Y:S01]  /*9d30*/  LDG.E.U8 R19, [R2.64] ;  /* 0x0000002402137981 */ /* 0x000162000c1e1100 */
[----:B------:R-:W-:Y:S05]  /*9d40*/  BRA `(.L_x_46330) ;  /* 0x0000001000007947 */ /* 0x000fea0003800000 */
.L_x_46353:
[----:B------:R0:W5:Y:S02]  /*9d50*/  LDG.E.U8 R19, [R2.64] ;  /* 0x0000002402137981 */ /* 0x000164000c1e1100 */
.L_x_46330:
        /* <DEDUP_REMOVED lines=16> */
.L_x_46360:
[----:B------:R0:W5:Y:S01]  /*9e60*/  LDG.E.U8 R0, [R2.64] ;  /* 0x0000002402007981 */ /* 0x000162000c1e1100 */
[----:B------:R-:W-:Y:S05]  /*9e70*/  BRA `(.L_x_46362) ;  /* 0x00000d7000007947 */ /* 0x000fea0003800000 */
.L_x_46359:
        /* <DEDUP_REMOVED lines=8> */
.L_x_46364:
[----:B------:R0:W5:Y:S01]  /*9f00*/  LDG.E.U8 R0, [R2.64] ;  /* 0x0000002402007981 */ /* 0x000162000c1e1100 */
[----:B------:R-:W-:Y:S05]  /*9f10*/  BRA `(.L_x_46362) ;  /* 0x00000cd000007947 */ /* 0x000fea0003800000 */
.L_x_46363:
[----:B------:R0:W5:Y:S01]  /*9f20*/  LDG.E.U16 R0, [R2.64] ;  /* 0x0000002402007981 */ /* 0x000162000c1e1500 */
[----:B------:R-:W-:Y:S05]  /*9f30*/  BRA `(.L_x_46362) ;  /* 0x00000cb000007947 */ /* 0x000fea0003800000 */
.L_x_46358:
        /* <DEDUP_REMOVED lines=9> */
.L_x_46366:
[----:B------:R-:W2:Y:S02]  /*9fd0*/  LDG.E.U16 R4, [R2.64] ;  /* 0x0000002402047981 */ /* 0x000ea4000c1e1500 */
[----:B--2---:R-:W-:-:S06]  /*9fe0*/  HADD2.F32 R4, -RZ, R4.H0_H0 ;  /* 0x20000004ff047230 */ /* 0x004fcc0000004100 */
[----:B------:R-:W0:Y:S02]  /*9ff0*/  F2I.FTZ.TRUNC.NTZ R4, R4 ;  /* 0x0000000400047305 */ /* 0x000e24000021f100 */
[----:B0-----:R-:W-:Y:S01]  /*a000*/  PRMT R0, R4, 0x7610, R0 ;  /* 0x0000761004007816 */ /* 0x001fe20000000000 */
[----:B------:R-:W-:Y:S05]  /*a010*/  BRA `(.L_x_46362) ;  /* 0x00000bd000007947 */ /* 0x000fea0003800000 */
.L_x_46365:
        /* <DEDUP_REMOVED lines=9> */
.L_x_46368:
[----:B------:R-:W2:Y:S02]  /*a0b0*/  LDG.E.U16 R2, [R2.64] ;  /* 0x0000002402027981 */ /* 0x000ea4000c1e1500 */
[----:B--2---:R-:W-:-:S06]  /*a0c0*/  HADD2.F32 R4, -RZ, R2.H0_H0 ;  /* 0x20000002ff047230 */ /* 0x004fcc0000004100 */
[----:B------:R-:W0:Y:S02]  /*a0d0*/  F2I.FTZ.TRUNC.NTZ R4, R4 ;  /* 0x0000000400047305 */ /* 0x000e24000021f100 */
[----:B0-----:R-:W-:Y:S01]  /*a0e0*/  PRMT R0, R4, 0x7610, R0 ;  /* 0x0000761004007816 */ /* 0x001fe20000000000 */
[----:B------:R-:W-:Y:S05]  /*a0f0*/  BRA `(.L_x_46362) ;  /* 0x00000af000007947 */ /* 0x000fea0003800000 */
.L_x_46367:
[----:B------:R-:W2:Y:S02]  /*a100*/  LDG.E.64 R2, [R2.64] ;  /* 0x0000002402027981 */ /* 0x000ea4000c1e1b00 */
[----:B--2---:R0:W2:Y:S01]  /*a110*/  F2I.F64.TRUNC R0, R2 ;  /* 0x0000000200007311 */ /* 0x0040a2000030d100 */
[----:B------:R-:W-:Y:S05]  /*a120*/  BRA `(.L_x_46362) ;  /* 0x00000ac000007947 */ /* 0x000fea0003800000 */
.L_x_46357:
        /* <DEDUP_REMOVED lines=12> */
.L_x_46371:
[----:B------:R-:W2:Y:S02]  /*a1f0*/  LDG.E.64 R2, [R2.64] ;  /* 0x0000002402027981 */ /* 0x000ea4000c1e1b00 */
[----:B--2---:R0:W2:Y:S01]  /*a200*/  F2I.F64.TRUNC R0, R2 ;  /* 0x0000000200007311 */ /* 0x0040a2000030d100 */
[----:B------:R-:W-:Y:S05]  /*a210*/  BRA `(.L_x_46362) ;  /* 0x000009d000007947 */ /* 0x000fea0003800000 */
.L_x_46370:
        /* <DEDUP_REMOVED lines=28> */
.L_x_46373:
        /* <DEDUP_REMOVED lines=15> */
.L_x_46372:
[----:B------:R-:W2:Y:S02]  /*a4d0*/  LDG.E.U16 R2, [R2.64] ;  /* 0x0000002402027981 */ /* 0x000ea4000c1e1500 */
[----:B--2---:R-:W-:-:S04]  /*a4e0*/  PRMT R2, RZ, 0x5410, R2 ;  /* 0x00005410ff027816 */ /* 0x004fc80000000002 */
[----:B------:R0:W2:Y:S01]  /*a4f0*/  F2I.FTZ.TRUNC.NTZ R0, R2 ;  /* 0x0000000200007305 */ /* 0x0000a2000021f100 */
[----:B------:R-:W-:Y:S05]  /*a500*/  BRA `(.L_x_46362) ;  /* 0x000006e000007947 */ /* 0x000fea0003800000 */
.L_x_46369:
        /* <DEDUP_REMOVED lines=10> */
.L_x_46376:
        /* <DEDUP_REMOVED lines=21> */
.L_x_46380:
[----:B------:R-:W-:Y:S05]  /*a700*/  BSYNC B1 ;  /* 0x0000000000017941 */ /* 0x000fea0003800000 */
.L_x_46379:
[----:B------:R-:W-:Y:S01]  /*a710*/  IMAD.SHL.U32 R2, R2, 0x100000, RZ ;  /* 0x0010000002027824 */ /* 0x000fe200078e00ff */
[----:B------:R-:W-:-:S04]  /*a720*/  LEA R3, R0, 0x3b800000, 0x17 ;  /* 0x3b80000000037811 */ /* 0x000fc800078eb8ff */
[----:B------:R-:W-:Y:S02]  /*a730*/  LOP3.LUT R4, R3, R2, R4, 0xfe, !PT ;  /* 0x0000000203047212 */ /* 0x000fe400078efe04 */
.L_x_46378:
[----:B------:R-:W-:Y:S05]  /*a740*/  BSYNC B0 ;  /* 0x0000000000007941 */ /* 0x000fea0003800000 */
.L_x_46377:
[----:B------:R-:W0:Y:S02]  /*a750*/  F2I.FTZ.TRUNC.NTZ R4, R4 ;  /* 0x0000000400047305 */ /* 0x000e24000021f100 */
[----:B0-----:R-:W-:Y:S01]  /*a760*/  PRMT R0, R4, 0x7610, R0 ;  /* 0x0000761004007816 */ /* 0x001fe20000000000 */
[----:B------:R-:W-:Y:S05]  /*a770*/  BRA `(.L_x_46362) ;  /* 0x0000047000007947 */ /* 0x000fea0003800000 */
.L_x_46375:
        /* <DEDUP_REMOVED lines=21> */
.L_x_46384:
[----:B------:R-:W-:Y:S05]  /*a8d0*/  BSYNC B1 ;  /* 0x0000000000017941 */ /* 0x000fea0003800000 */
.L_x_46383:
[----:B------:R-:W-:Y:S01]  /*a8e0*/  IMAD.SHL.U32 R2, R2, 0x200000, RZ ;  /* 0x0020000002027824 */ /* 0x000fe200078e00ff */
[----:B------:R-:W-:-:S04]  /*a8f0*/  LEA R3, R0, 0x37800000, 0x17 ;  /* 0x3780000000037811 */ /* 0x000fc800078eb8ff */
[----:B------:R-:W-:Y:S02]  /*a900*/  LOP3.LUT R4, R3, R2, R4, 0xfe, !PT ;  /* 0x0000000203047212 */ /* 0x000fe400078efe04 */
.L_x_46382:
[----:B------:R-:W-:Y:S05]  /*a910*/  BSYNC B0 ;  /* 0x0000000000007941 */ /* 0x000fea0003800000 */
.L_x_46381:
[----:B------:R-:W0:Y:S02]  /*a920*/  F2I.FTZ.TRUNC.NTZ R4, R4 ;  /* 0x0000000400047305 */ /* 0x000e24000021f100 */
[----:B0-----:R-:W-:Y:S01]  /*a930*/  PRMT R0, R4, 0x7610, R0 ;  /* 0x0000761004007816 */ /* 0x001fe20000000000 */
[----:B------:R-:W-:Y:S05]  /*a940*/  BRA `(.L_x_46362) ;  /* 0x000002a000007947 */ /* 0x000fea0003800000 */
.L_x_46374:
        /* <DEDUP_REMOVED lines=14> */
.L_x_46388:
[----:B------:R-:W-:Y:S05]  /*aa30*/  BSYNC B0 ;  /* 0x0000000000007941 */ /* 0x000fea0003800000 */
.L_x_46387:
[----:B------:R-:W0:Y:S02]  /*aa40*/  F2I.FTZ.TRUNC.NTZ R4, R4 ;  /* 0x0000000400047305 */ /* 0x000e24000021f100 */
[----:B0-----:R-:W-:Y:S01]  /*aa50*/  PRMT R0, R4, 0x7610, R0 ;  /* 0x0000761004007816 */ /* 0x001fe20000000000 */
[----:B------:R-:W-:Y:S05]  /*aa60*/  BRA `(.L_x_46362) ;  /* 0x0000018000007947 */ /* 0x000fea0003800000 */
.L_x_46361:
        /* <DEDUP_REMOVED lines=21> */
.L_x_46386:
[----:B------:R0:W5:Y:S01]  /*abc0*/  LDG.E.U8 R0, [R2.64] ;  /* 0x0000002402007981 */ /* 0x000162000c1e1100 */
[----:B------:R-:W-:Y:S05]  /*abd0*/  BRA `(.L_x_46362) ;  /* 0x0000001000007947 */ /* 0x000fea0003800000 */
.L_x_46385:
[----:B------:R0:W5:Y:S02]  /*abe0*/  LDG.E.U8 R0, [R2.64] ;  /* 0x0000002402007981 */ /* 0x000164000c1e1100 */
.L_x_46362:
        /* <DEDUP_REMOVED lines=46> */
.L_x_46392:
[----:B------:R0:W-:Y:S01]  /*aed0*/  STG.E.U8 [R16.64], R5 ;  /* 0x0000000510007986 */ /* 0x0001e2000c101124 */
[----:B------:R-:W-:Y:S05]  /*aee0*/  BRA `(.L_x_46394) ;  /* 0x00000e9000007947 */ /* 0x000fea0003800000 */
.L_x_46391:
        /* <DEDUP_REMOVED lines=12> */
.L_x_46396:
[----:B------:R-:W-:-:S04]  /*afb0*/  LOP3.LUT R5, R5, 0xffff, RZ, 0xc0, !PT ;  /* 0x0000ffff05057812 */ /* 0x000fc800078ec0ff */
[----:B------:R-:W-:-:S05]  /*afc0*/  PRMT R3, R5, 0x8880, RZ ;  /* 0x0000888005037816 */ /* 0x000fca00000000ff */
[----:B------:R0:W-:Y:S01]  /*afd0*/  STG.E [R16.64], R3 ;  /* 0x0000000310007986 */ /* 0x0001e2000c101924 */
[----:B------:R-:W-:Y:S05]  /*afe0*/  BRA `(.L_x_46394) ;  /* 0x00000d9000007947 */ /* 0x000fea0003800000 */
.L_x_46395:
[----:B------:R-:W-:-:S04]  /*aff0*/  PRMT R3, R5, 0x8880, RZ ;  /* 0x0000888005037816 */ /* 0x000fc800000000ff */
[----:B------:R-:W-:-:S05]  /*b000*/  PRMT R3, R3, 0x7710, RZ ;  /* 0x0000771003037816 */ /* 0x000fca00000000ff */
[----:B------:R0:W-:Y:S01]  /*b010*/  STG.E.U16 [R16.64], R3 ;  /* 0x0000000310007986 */ /* 0x0001e2000c101524 */
[----:B------:R-:W-:Y:S05]  /*b020*/  BRA `(.L_x_46394) ;  /* 0x00000d5000007947 */ /* 0x000fea0003800000 */
.L_x_46390:
        /* <DEDUP_REMOVED lines=9> */
.L_x_46398:
[----:B------:R-:W0:Y:S02]  /*b0c0*/  I2F.S8 R0, R5 ;  /* 0x0000000500007306 */ /* 0x000e240000001400 */
[----:B0-----:R-:W-:-:S05]  /*b0d0*/  F2FP.PACK_AB R0, RZ, R0 ;  /* 0x00000000ff00723e */ /* 0x001fca00000000ff */
[----:B------:R0:W-:Y:S01]  /*b0e0*/  STG.E.U16 [R16.64], R0 ;  /* 0x0000000010007986 */ /* 0x0001e2000c101524 */
[----:B------:R-:W-:Y:S05]  /*b0f0*/  BRA `(.L_x_46394) ;  /* 0x00000c8000007947 */ /* 0x000fea0003800000 */
.L_x_46397:
        /* <DEDUP_REMOVED lines=10> */
.L_x_46400:
[----:B------:R-:W0:Y:S02]  /*b1a0*/  I2F.S8 R5, R5 ;  /* 0x0000000500057306 */ /* 0x000e240000001400 */
[----:B0-----:R-:W-:-:S04]  /*b1b0*/  F2FP.PACK_AB R3, RZ, R5 ;  /* 0x00000005ff03723e */ /* 0x001fc800000000ff */
[----:B------:R-:W-:-:S05]  /*b1c0*/  PRMT R3, R3, 0x5410, RZ ;  /* 0x0000541003037816 */ /* 0x000fca00000000ff */
[----:B------:R0:W-:Y:S01]  /*b1d0*/  STG.E [R16.64], R3 ;  /* 0x0000000310007986 */ /* 0x0001e2000c101924 */
[----:B------:R-:W-:Y:S05]  /*b1e0*/  BRA `(.L_x_46394) ;  /* 0x00000b9000007947 */ /* 0x000fea0003800000 */
.L_x_46399:
[----:B------:R-:W-:-:S04]  /*b1f0*/  PRMT R2, R5, 0x8880, RZ ;  /* 0x0000888005027816 */ /* 0x000fc800000000ff */
[----:B------:R-:W-:-:S06]  /*b200*/  PRMT R2, R2, 0x7710, RZ ;  /* 0x0000771002027816 */ /* 0x000fcc00000000ff */
[----:B------:R-:W0:Y:S02]  /*b210*/  I2F.F64.S16 R2, R2 ;  /* 0x0000000200027312 */ /* 0x000e240000101c00 */
[----:B0-----:R0:W-:Y:S01]  /*b220*/  STG.E.64 [R16.64], R2 ;  /* 0x0000000210007986 */ /* 0x0011e2000c101b24 */
[----:B------:R-:W-:Y:S05]  /*b230*/  BRA `(.L_x_46394) ;  /* 0x00000b4000007947 */ /* 0x000fea0003800000 */
.L_x_46389:
        /* <DEDUP_REMOVED lines=12> */
.L_x_46403:
[----:B------:R-:W-:Y:S01]  /*b300*/  PRMT R4, R5, 0x8880, RZ ;  /* 0x0000888005047816 */ /* 0x000fe200000000ff */
[----:B------:R-:W-:-:S03]  /*b310*/  CS2R R6, SRZ ;  /* 0x0000000000067805 */ /* 0x000fc6000001ff00 */
[----:B------:R-:W-:-:S06]  /*b320*/  PRMT R4, R4, 0x7710, RZ ;  /* 0x0000771004047816 */ /* 0x000fcc00000000ff */
[----:B------:R-:W0:Y:S02]  /*b330*/  I2F.F64.S16 R4, R4 ;  /* 0x0000000400047312 */ /* 0x000e240000101c00 */
[----:B0-----:R0:W-:Y:S01]  /*b340*/  STG.E.128 [R16.64], R4 ;  /* 0x0000000410007986 */ /* 0x0011e2000c101d24 */
[----:B------:R-:W-:Y:S05]  /*b350*/  BRA `(.L_x_46394) ;  /* 0x00000a2000007947 */ /* 0x000fea0003800000 */
.L_x_46402:
        /* <DEDUP_REMOVED lines=21> */
.L_x_46407:
[----:B------:R-:W-:Y:S05]  /*b4b0*/  BSYNC B0 ;  /* 0x0000000000007941 */ /* 0x000fea0003800000 */
.L_x_46406:
[----:B------:R-:W-:-:S05]  /*b4c0*/  LOP3.LUT R3, R0, R3, RZ, 0xfc, !PT ;  /* 0x0000000300037212 */ /* 0x000fca00078efcff */
[----:B------:R0:W-:Y:S01]  /*b4d0*/  STG.E.U8 [R16.64], R3 ;  /* 0x0000000310007986 */ /* 0x0001e2000c101124 */
[----:B------:R-:W-:Y:S05]  /*b4e0*/  BRA `(.L_x_46394) ;  /* 0x0000089000007947 */ /* 0x000fea0003800000 */
.L_x_46405:
        /* <DEDUP_REMOVED lines=13> */
.L_x_46409:
[----:B------:R-:W-:Y:S01]  /*b5c0*/  IMAD.MOV.U32 R0, RZ, RZ, 0x7f ;  /* 0x0000007fff007424 */ /* 0x000fe200078e00ff */
[----:B------:R-:W-:-:S04]  /*b5d0*/  ISETP.GT.U32.AND P0, PT, R2, 0x7f800000, PT ;  /* 0x7f8000000200780c */ /* 0x000fc80003f04070 */
[----:B------:R-:W-:-:S04]  /*b5e0*/  SEL R0, R0, 0x7c, P0 ;  /* 0x0000007c00007807 */ /* 0x000fc80000000000 */
.L_x_46410:
[----:B------:R-:W-:Y:S05]  /*b5f0*/  BSYNC B0 ;  /* 0x0000000000007941 */ /* 0x000fea0003800000 */
.L_x_46408:
[----:B------:R-:W-:-:S04]  /*b600*/  LOP3.LUT R2, R5, 0x80000000, RZ, 0xc0, !PT ;  /* 0x8000000005027812 */ /* 0x000fc800078ec0ff */
[----:B------:R-:W-:-:S04]  /*b610*/  SHF.R.U32.HI R3, RZ, 0x18, R2 ;  /* 0x00000018ff037819 */ /* 0x000fc80000011602 */
[----:B------:R-:W-:-:S05]  /*b620*/  LOP3.LUT R3, R0, R3, RZ, 0xfc, !PT ;  /* 0x0000000300037212 */ /* 0x000fca00078efcff */
[----:B------:R0:W-:Y:S01]  /*b630*/  STG.E.U8 [R16.64], R3 ;  /* 0x0000000310007986 */ /* 0x0001e2000c101124 */
[----:B------:R-:W-:Y:S05]  /*b640*/  BRA `(.L_x_46394) ;  /* 0x0000073000007947 */ /* 0x000fea0003800000 */
.L_x_46404:
[----:B------:R-:W0:Y:S02]  /*b650*/  I2F.S8 R0, R5 ;  /* 0x0000000500007306 */ /* 0x000e240000001400 */
[----:B0-----:R-:W-:-:S05]  /*b660*/  F2FP.BF16.PACK_AB R0, RZ, R0 ;  /* 0x00000000ff00723e */ /* 0x001fca00000010ff */
[----:B------:R0:W-:Y:S01]  /*b670*/  STG.E.U16 [R16.64], R0 ;  /* 0x0000000010007986 */ /* 0x0001e2000c101524 */
[----:B------:R-:W-:Y:S05]  /*b680*/  BRA `(.L_x_46394) ;  /* 0x000006f000007947 */ /* 0x000fea0003800000 */
.L_x_46401:
        /* <DEDUP_REMOVED lines=12> */
.L_x_46413:
        /* <DEDUP_REMOVED lines=17> */
.L_x_46416:
[----:B------:R-:W-:-:S04]  /*b860*/  LOP3.LUT R2, R5, 0x80000000, RZ, 0xc0, !PT ;  /* 0x8000000005027812 */ /* 0x000fc800078ec0ff */
[----:B------:R-:W-:-:S04]  /*b870*/  SHF.R.U32.HI R3, RZ, 0x18, R2 ;  /* 0x00000018ff037819 */ /* 0x000fc80000011602 */
[----:B------:R-:W-:-:S04]  /*b880*/  LOP3.LUT R0, R0, R3, RZ, 0xfc, !PT ;  /* 0x0000000300007212 */ /* 0x000fc800078efcff */
[----:B------:R-:W-:Y:S02]  /*b890*/  PRMT R8, R0, 0x7610, R8 ;  /* 0x0000761000087816 */ /* 0x000fe40000000008 */
.L_x_46415:
[----:B------:R-:W-:Y:S05]  /*b8a0*/  BSYNC B0 ;  /* 0x0000000000007941 */ /* 0x000fea0003800000 */
.L_x_46414:
[----:B------:R0:W-:Y:S01]  /*b8b0*/  STG.E.U8 [R16.64], R8 ;  /* 0x0000000810007986 */ /* 0x0001e2000c101124 */
[----:B------:R-:W-:Y:S05]  /*b8c0*/  BRA `(.L_x_46394) ;  /* 0x000004b000007947 */ /* 0x000fea0003800000 */
.L_x_46412:
        /* <DEDUP_REMOVED lines=17> */
.L_x_46419:
[----:B------:R-:W-:-:S04]  /*b9e0*/  LOP3.LUT R2, R5, 0x80000000, RZ, 0xc0, !PT ;  /* 0x8000000005027812 */ /* 0x000fc800078ec0ff */
[----:B------:R-:W-:-:S04]  /*b9f0*/  SHF.R.U32.HI R3, RZ, 0x18, R2 ;  /* 0x00000018ff037819 */ /* 0x000fc80000011602 */
[----:B------:R-:W-:-:S04]  /*ba00*/  LOP3.LUT R0, R0, R3, RZ, 0xfc, !PT ;  /* 0x0000000300007212 */ /* 0x000fc800078efcff */
[----:B------:R-:W-:Y:S02]  /*ba10*/  PRMT R8, R0, 0x7610, R8 ;  /* 0x0000761000087816 */ /* 0x000fe40000000008 */
.L_x_46418:
[----:B------:R-:W-:Y:S05]  /*ba20*/  BSYNC B0 ;  /* 0x0000000000007941 */ /* 0x000fea0003800000 */
.L_x_46417:
[----:B------:R0:W-:Y:S01]  /*ba30*/  STG.E.U8 [R16.64], R8 ;  /* 0x0000000810007986 */ /* 0x0001e2000c101124 */
[----:B------:R-:W-:Y:S05]  /*ba40*/  BRA `(.L_x_46394) ;  /* 0x0000033000007947 */ /* 0x000fea0003800000 */
.L_x_46411:
        /* <DEDUP_REMOVED lines=22> */
.L_x_46393:
        /* <DEDUP_REMOVED lines=20> */
.L_x_46421:
[----:B------:R-:W-:-:S04]  /*bcf0*/  LOP3.LUT R5, R5, 0xffff, RZ, 0xc0, !PT ;  /* 0x0000ffff05057812 */ /* 0x000fc800078ec0ff */
[----:B------:R-:W-:-:S05]  /*bd00*/  PRMT R5, R5, 0x8880, RZ ;  /* 0x0000888005057816 */ /* 0x000fca00000000ff */
[----:B------:R-:W-:-:S05]  /*bd10*/  IMAD.MOV.U32 R2, RZ, RZ, R5 ;  /* 0x000000ffff027224 */ /* 0x000fca00078e0005 */
[----:B------:R-:W-:-:S05]  /*bd20*/  SHF.R.S32.HI R3, RZ, 0x1f, R2 ;  /* 0x0000001fff037819 */ /* 0x000fca0000011402 */
[----:B------:R0:W-:Y:S01]  /*bd30*/  STG.E.64 [R16.64], R2 ;  /* 0x0000000210007986 */ /* 0x0001e2000c101b24 */
[----:B------:R-:W-:Y:S05]  /*bd40*/  BRA `(.L_x_46394) ;  /* 0x0000003000007947 */ /* 0x000fea0003800000 */
.L_x_46420:
[----:B------:R-:W-:-:S04]  /*bd50*/  LOP3.LUT R5, R5, 0xffff, RZ, 0xc0, !PT ;  /* 0x0000ffff05057812 */ /* 0x000fc800078ec0ff */
[----:B------:R-:W-:-:S05]  /*bd60*/  PRMT R3, R5, 0x8880, RZ ;  /* 0x0000888005037816 */ /* 0x000fca00000000ff */
[----:B------:R0:W-:Y:S02]  /*bd70*/  STG.E [R16.64], R3 ;  /* 0x0000000310007986 */ /* 0x0001e4000c101924 */
.L_x_46394:
[----:B------:R-:W-:Y:S02]  /*bd80*/  IADD3 R23, R23, 0x80, RZ ;  /* 0x0000008017177810 */ /* 0x000fe40007ffe0ff */
.L_x_46225:
[----:B------:R-:W-:Y:S05]  /*bd90*/  BSYNC B6 ;  /* 0x0000000000067941 */ /* 0x000fea0003800000 */
.L_x_46224:
        /* <DEDUP_REMOVED lines=257> */
.L_x_46422:
        /* <DEDUP_REMOVED lines=18> */
.L_x_46426:
[----:B------:R0:W5:Y:S01]  /*ced0*/  LDG.E.U8 R19, [R2.64] ;  /* 0x0000002402137981 */ /* 0x000162000c1e1100 */
[----:B------:R-:W-:Y:S05]  /*cee0*/  BRA `(.L_x_46428) ;  /* 0x00000d8000007947 */ /* 0x000fea0003800000 */
.L_x_46425:
        /* <DEDUP_REMOVED lines=8> */
.L_x_46430:
[----:B------:R0:W5:Y:S01]  /*cf70*/  LDG.E.U8 R19, [R2.64] ;  /* 0x0000002402137981 */ /* 0x000162000c1e1100 */
[----:B------:R-:W-:Y:S05]  /*cf80*/  BRA `(.L_x_46428) ;  /* 0x00000ce000007947 */ /* 0x000fea0003800000 */
.L_x_46429:
[----:B------:R0:W5:Y:S01]  /*cf90*/  LDG.E.U16 R19, [R2.64] ;  /* 0x0000002402137981 */ /* 0x000162000c1e1500 */
[----:B------:R-:W-:Y:S05]  /*cfa0*/  BRA `(.L_x_46428) ;  /* 0x00000cc000007947 */ /* 0x000fea0003800000 */
.L_x_46424:
        /* <DEDUP_REMOVED lines=9> */
.L_x_46432:
[----:B------:R-:W2:Y:S02]  /*d040*/  LDG.E.U16 R0, [R2.64] ;  /* 0x0000002402007981 */ /* 0x000ea4000c1e1500 */
[----:B--2---:R-:W-:-:S06]  /*d050*/  HADD2.F32 R0, -RZ, R0.H0_H0 ;  /* 0x20000000ff007230 */ /* 0x004fcc0000004100 */
[----:B------:R-:W0:Y:S02]  /*d060*/  F2I.FTZ.TRUNC.NTZ R0, R0 ;  /* 0x0000000000007305 */ /* 0x000e24000021f100 */
[----:B0-----:R-:W-:Y:S01]  /*d070*/  PRMT R19, R0, 0x7610, R19 ;  /* 0x0000761000137816 */ /* 0x001fe20000000013 */
[----:B------:R-:W-:Y:S05]  /*d080*/  BRA `(.L_x_46428) ;  /* 0x00000be000007947 */ /* 0x000fea0003800000 */
.L_x_46431:
        /* <DEDUP_REMOVED lines=9> */
.L_x_46434:
[----:B------:R-:W2:Y:S02]  /*d120*/  LDG.E.U16 R2, [R2.64] ;  /* 0x0000002402027981 */ /* 0x000ea4000c1e1500 */
[----:B--2---:R-:W-:-:S06]  /*d130*/  HADD2.F32 R0, -RZ, R2.H0_H0 ;  /* 0x20000002ff007230 */ /* 0x004fcc0000004100 */
[----:B------:R-:W0:Y:S02]  /*d140*/  F2I.FTZ.TRUNC.NTZ R0, R0 ;  /* 0x0000000000007305 */ /* 0x000e24000021f100 */
[----:B0-----:R-:W-:Y:S01]  /*d150*/  PRMT R19, R0, 0x7610, R19 ;  /* 0x0000761000137816 */ /* 0x001fe20000000013 */
[----:B------:R-:W-:Y:S05]  /*d160*/  BRA `(.L_x_46428) ;  /* 0x00000b0000007947 */ /* 0x000fea0003800000 */
.L_x_46433:
[----:B------:R-:W2:Y:S02]  /*d170*/  LDG.E.64 R2, [R2.64] ;  /* 0x0000002402027981 */ /* 0x000ea4000c1e1b00 */
[----:B--2---:R0:W1:Y:S01]  /*d180*/  F2I.F64.TRUNC R19, R2 ;  /* 0x0000000200137311 */ /* 0x004062000030d100 */
[----:B------:R-:W-:Y:S05]  /*d190*/  BRA `(.L_x_46428) ;  /* 0x00000ad000007947 */ /* 0x000fea0003800000 */
.L_x_46423:
        /* <DEDUP_REMOVED lines=12> */
.L_x_46437:
[----:B------:R-:W2:Y:S02]  /*d260*/  LDG.E.64 R2, [R2.64] ;  /* 0x0000002402027981 */ /* 0x000ea4000c1e1b00 */
[----:B--2---:R0:W1:Y:S01]  /*d270*/  F2I.F64.TRUNC R19, R2 ;  /* 0x0000000200137311 */ /* 0x004062000030d100 */
[----:B------:R-:W-:Y:S05]  /*d280*/  BRA `(.L_x_46428) ;  /* 0x000009e000007947 */ /* 0x000fea0003800000 */
.L_x_46436:
        /* <DEDUP_REMOVED lines=28> */
.L_x_46439:
        /* <DEDUP_REMOVED lines=15> */
.L_x_46438:
[----:B------:R-:W2:Y:S02]  /*d540*/  LDG.E.U16 R0, [R2.64] ;  /* 0x0000002402007981 */ /* 0x000ea4000c1e1500 */
[----:B--2---:R-:W-:-:S06]  /*d550*/  PRMT R0, RZ, 0x5410, R0 ;  /* 0x00005410ff007816 */ /* 0x004fcc0000000000 */
[----:B------:R-:W0:Y:S02]  /*d560*/  F2I.FTZ.TRUNC.NTZ R0, R0 ;  /* 0x0000000000007305 */ /* 0x000e24000021f100 */
[----:B0-----:R-:W-:Y:S01]  /*d570*/  PRMT R19, R0, 0x7610, R19 ;  /* 0x0000761000137816 */ /* 0x001fe20000000013 */
[----:B------:R-:W-:Y:S05]  /*d580*/  BRA `(.L_x_46428) ;  /* 0x000006e000007947 */ /* 0x000fea0003800000 */
.L_x_46435:
        /* <DEDUP_REMOVED lines=10> */
.L_x_46442:
        /* <DEDUP_REMOVED lines=21> */
.L_x_46446:
[----:B------:R-:W-:Y:S05]  /*d780*/  BSYNC B1 ;  /* 0x0000000000017941 */ /* 0x000fea0003800000 */
.L_x_46445:
[----:B------:R-:W-:Y:S01]  /*d790*/  LEA R3, R0, 0x3b800000, 0x17 ;  /* 0x3b80000000037811 */ /* 0x000fe200078eb8ff */
[----:B------:R-:W-:-:S05]  /*d7a0*/  IMAD.SHL.U32 R0, R2, 0x100000, RZ ;  /* 0x0010000002007824 */ /* 0x000fca00078e00ff */
[----:B------:R-:W-:Y:S02]  /*d7b0*/  LOP3.LUT R0, R3, R0, R4, 0xfe, !PT ;  /* 0x0000000003007212 */ /* 0x000fe400078efe04 */
.L_x_46444:
[----:B------:R-:W-:Y:S05]  /*d7c0*/  BSYNC B0 ;  /* 0x0000000000007941 */ /* 0x000fea0003800000 */
.L_x_46443:
[----:B------:R-:W0:Y:S02]  /*d7d0*/  F2I.FTZ.TRUNC.NTZ R0, R0 ;  /* 0x0000000000007305 */ /* 0x000e24000021f100 */
[----:B0-----:R-:W-:Y:S01]  /*d7e0*/  PRMT R19, R0, 0x7610, R19 ;  /* 0x0000761000137816 */ /* 0x001fe20000000013 */
[----:B------:R-:W-:Y:S05]  /*d7f0*/  BRA `(.L_x_46428) ;  /* 0x0000047000007947 */ /* 0x000fea0003800000 */
.L_x_46441:
        /* <DEDUP_REMOVED lines=21> */
.L_x_46450:
[----:B------:R-:W-:Y:S05]  /*d950*/  BSYNC B1 ;  /* 0x0000000000017941 */ /* 0x000fea0003800000 */
.L_x_46449:
[----:B------:R-:W-:Y:S01]  /*d960*/  LEA R3, R0, 0x37800000, 0x17 ;  /* 0x3780000000037811 */ /* 0x000fe200078eb8ff */
[----:B------:R-:W-:-:S05]  /*d970*/  IMAD.SHL.U32 R0, R2, 0x200000, RZ ;  /* 0x0020000002007824 */ /* 0x000fca00078e00ff */
[----:B------:R-:W-:Y:S02]  /*d980*/  LOP3.LUT R0, R3, R0, R4, 0xfe, !PT ;  /* 0x0000000003007212 */ /* 0x000fe400078efe04 */
.L_x_46448:
[----:B------:R-:W-:Y:S05]  /*d990*/  BSYNC B0 ;  /* 0x0000000000007941 */ /* 0x000fea0003800000 */
.L_x_46447:
[----:B------:R-:W0:Y:S02]  /*d9a0*/  F2I.FTZ.TRUNC.NTZ R0, R0 ;  /* 0x0000000000007305 */ /* 0x000e24000021f100 */
[----:B0-----:R-:W-:Y:S01]  /*d9b0*/  PRMT R19, R0, 0x7610, R19 ;  /* 0x0000761000137816 */ /* 0x001fe20000000013 */
[----:B------:R-:W-:Y:S05]  /*d9c0*/  BRA `(.L_x_46428) ;  /* 0x000002a000007947 */ /* 0x000fea0003800000 */
.L_x_46440:
        /* <DEDUP_REMOVED lines=14> */
.L_x_46454:
[----:B------:R-:W-:Y:S05]  /*dab0*/  BSYNC B0 ;  /* 0x0000000000007941 */ /* 0x000fea0003800000 */
.L_x_46453:
[----:B------:R-:W0:Y:S02]  /*dac0*/  F2I.FTZ.TRUNC.NTZ R0, R0 ;  /* 0x0000000000007305 */ /* 0x000e24000021f100 */
[----:B0-----:R-:W-:Y:S01]  /*dad0*/  PRMT R19, R0, 0x7610, R19 ;  /* 0x0000761000137816 */ /* 0x001fe20000000013 */
[----:B------:R-:W-:Y:S05]  /*dae0*/  BRA `(.L_x_46428) ;  /* 0x0000018000007947 */ /* 0x000fea0003800000 */
.L_x_46427:
        /* <DEDUP_REMOVED lines=21> */
.L_x_46452:
[----:B------:R0:W5:Y:S01]  /*dc40*/  LDG.E.U8 R19, [R2.64] ;  /* 0x0000002402137981 */ /* 0x000162000c1e1100 */
[----:B------:R-:W-:Y:S05]  /*dc50*/  BRA `(.L_x_46428) ;  /* 0x0000001000007947 */ /* 0x000fea0003800000 */
.L_x_46451:
[----:B------:R0:W5:Y:S02]  /*dc60*/  LDG.E.U8 R19, [R2.64] ;  /* 0x0000002402137981 */ /* 0x000164000c1e1100 */
.L_x_46428:
        /* <DEDUP_REMOVED lines=16> */
.L_x_46458:
[----:B------:R0:W5:Y:S01]  /*dd70*/  LDG.E.U8 R0, [R2.64] ;  /* 0x0000002402007981 */ /* 0x000162000c1e1100 */
[----:B------:R-:W-:Y:S05]  /*dd80*/  BRA `(.L_x_46460) ;  /* 0x00000d7000007947 */ /* 0x000fea0003800000 */
.L_x_46457:
        /* <DEDUP_REMOVED lines=8> */
.L_x_46462:
[----:B------:R0:W5:Y:S01]  /*de10*/  LDG.E.U8 R0, [R2.64] ;  /* 0x0000002402007981 */ /* 0x000162000c1e1100 */
[----:B------:R-:W-:Y:S05]  /*de20*/  BRA `(.L_x_46460) ;  /* 0x00000cd000007947 */ /* 0x000fea0003800000 */
.L_x_46461:
[----:B------:R0:W5:Y:S01]  /*de30*/  LDG.E.U16 R0, [R2.64] ;  /* 0x0000002402007981 */ /* 0x000162000c1e1500 */
[----:B------:R-:W-:Y:S05]  /*de40*/  BRA `(.L_x_46460) ;  /* 0x00000cb000007947 */ /* 0x000fea0003800000 */
.L_x_46456:
        /* <DEDUP_REMOVED lines=9> */
.L_x_46464:
[----:B------:R-:W2:Y:S02]  /*dee0*/  LDG.E.U16 R4, [R2.64] ;  /* 0x0000002402047981 */ /* 0x000ea4000c1e1500 */
[----:B--2---:R-:W-:-:S06]  /*def0*/  HADD2.F32 R4, -RZ, R4.H0_H0 ;  /* 0x20000004ff047230 */ /* 0x004fcc0000004100 */
[----:B------:R-:W0:Y:S02]  /*df00*/  F2I.FTZ.TRUNC.NTZ R4, R4 ;  /* 0x0000000400047305 */ /* 0x000e24000021f100 */
[----:B0-----:R-:W-:Y:S01]  /*df10*/  PRMT R0, R4, 0x7610, R0 ;  /* 0x0000761004007816 */ /* 0x001fe20000000000 */
[----:B------:R-:W-:Y:S05]  /*df20*/  BRA `(.L_x_46460) ;  /* 0x00000bd000007947 */ /* 0x000fea0003800000 */
.L_x_46463:
        /* <DEDUP_REMOVED lines=9> */
.L_x_46466:
[----:B------:R-:W2:Y:S02]  /*dfc0*/  LDG.E.U16 R2, [R2.64] ;  /* 0x0000002402027981 */ /* 0x000ea4000c1e1500 */
[----:B--2---:R-:W-:-:S06]  /*dfd0*/  HADD2.F32 R4, -RZ, R2.H0_H0 ;  /* 0x20000002ff047230 */ /* 0x004fcc0000004100 */
[----:B------:R-:W0:Y:S02]  /*dfe0*/  F2I.FTZ.TRUNC.NTZ R4, R4 ;  /* 0x0000000400047305 */ /* 0x000e24000021f100 */
[----:B0-----:R-:W-:Y:S01]  /*dff0*/  PRMT R0, R4, 0x7610, R0 ;  /* 0x0000761004007816 */ /* 0x001fe20000000000 */
[----:B------:R-:W-:Y:S05]  /*e000*/  BRA `(.L_x_46460) ;  /* 0x00000af000007947 */ /* 0x000fea0003800000 */
.L_x_46465:
[----:B------:R-:W2:Y:S02]  /*e010*/  LDG.E.64 R2, [R2.64] ;  /* 0x0000002402027981 */ /* 0x000ea4000c1e1b00 */
[----:B--2---:R0:W2:Y:S01]  /*e020*/  F2I.F64.TRUNC R0, R2 ;  /* 0x0000000200007311 */ /* 0x0040a2000030d100 */
[----:B------:R-:W-:Y:S05]  /*e030*/  BRA `(.L_x_46460) ;  /* 0x00000ac000007947 */ /* 0x000fea0003800000 */
.L_x_46455:
        /* <DEDUP_REMOVED lines=12> */
.L_x_46469:
[----:B------:R-:W2:Y:S02]  /*e100*/  LDG.E.64 R2, [R2.64] ;  /* 0x0000002402027981 */ /* 0x000ea4000c1e1b00 */
[----:B--2---:R0:W2:Y:S01]  /*e110*/  F2I.F64.TRUNC R0, R2 ;  /* 0x0000000200007311 */ /* 0x0040a2000030d100 */
[----:B------:R-:W-:Y:S05]  /*e120*/  BRA `(.L_x_46460) ;  /* 0x000009d000007947 */ /* 0x000fea0003800000 */
.L_x_46468:
        /* <DEDUP_REMOVED lines=28> */
.L_x_46471:
        /* <DEDUP_REMOVED lines=15> */
.L_x_46470:
[----:B------:R-:W2:Y:S02]  /*e3e0*/  LDG.E.U16 R2, [R2.64] ;  /* 0x0000002402027981 */ /* 0x000ea4000c1e1500 */
[----:B--2---:R-:W-:-:S04]  /*e3f0*/  PRMT R2, RZ, 0x5410, R2 ;  /* 0x00005410ff027816 */ /* 0x004fc80000000002 */
[----:B------:R0:W2:Y:S01]  /*e400*/  F2I.FTZ.TRUNC.NTZ R0, R2 ;  /* 0x0000000200007305 */ /* 0x0000a2000021f100 */
[----:B------:R-:W-:Y:S05]  /*e410*/  BRA `(.L_x_46460) ;  /* 0x000006e000007947 */ /* 0x000fea0003800000 */
.L_x_46467:
        /* <DEDUP_REMOVED lines=10> */
.L_x_46474:
        /* <DEDUP_REMOVED lines=21> */
.L_x_46478:
[----:B------:R-:W-:Y:S05]  /*e610*/  BSYNC B1 ;  /* 0x0000000000017941 */ /* 0x000fea0003800000 */
.L_x_46477:
[----:B------:R-:W-:Y:S01]  /*e620*/  IMAD.SHL.U32 R2, R2, 0x100000, RZ ;  /* 0x0010000002027824 */ /* 0x000fe200078e00ff */
[----:B------:R-:W-:-:S04]  /*e630*/  LEA R3, R0, 0x3b800000, 0x17 ;  /* 0x3b80000000037811 */ /* 0x000fc800078eb8ff */
[----:B------:R-:W-:Y:S02]  /*e640*/  LOP3.LUT R4, R3, R2, R4, 0xfe, !PT ;  /* 0x0000000203047212 */ /* 0x000fe400078efe04 */
.L_x_46476:
[----:B------:R-:W-:Y:S05]  /*e650*/  BSYNC B0 ;  /* 0x0000000000007941 */ /* 0x000fea0003800000 */
.L_x_46475:
[----:B------:R-:W0:Y:S02]  /*e660*/  F2I.FTZ.TRUNC.NTZ R4, R4 ;  /* 0x0000000400047305 */ /* 0x000e24000021f100 */
[----:B0-----:R-:W-:Y:S01]  /*e670*/  PRMT R0, R4, 0x7610, R0 ;  /* 0x0000761004007816 */ /* 0x001fe20000000000 */
[----:B------:R-:W-:Y:S05]  /*e680*/  BRA `(.L_x_46460) ;  /* 0x0000047000007947 */ /* 0x000fea0003800000 */
.L_x_46473:
        /* <DEDUP_REMOVED lines=21> */
.L_x_46482:
[----:B------:R-:W-:Y:S05]  /*e7e0*/  BSYNC B1 ;  /* 0x0000000000017941 */ /* 0x000fea0003800000 */
.L_x_46481:
[----:B------:R-:W-:Y:S01]  /*e7f0*/  IMAD.SHL.U32 R2, R2, 0x200000, RZ ;  /* 0x0020000002027824 */ /* 0x000fe200078e00ff */
[----:B------:R-:W-:-:S04]  /*e800*/  LEA R3, R0, 0x37800000, 0x17 ;  /* 0x3780000000037811 */ /* 0x000fc800078eb8ff */
[----:B------:R-:W-:Y:S02]  /*e810*/  LOP3.LUT R4, R3, R2, R4, 0xfe, !PT ;  /* 0x0000000203047212 */ /* 0x000fe400078efe04 */
.L_x_46480:
[----:B------:R-:W-:Y:S05]  /*e820*/  BSYNC B0 ;  /* 0x0000000000007941 */ /* 0x000fea0003800000 */
.L_x_46479:
[----:B------:R-:W0:Y:S02]  /*e830*/  F2I.FTZ.TRUNC.NTZ R4, R4 ;  /* 0x0000000400047305 */ /* 0x000e24000021f100 */
[----:B0-----:R-:W-:Y:S01]  /*e840*/  PRMT R0, R4, 0x7610, R0 ;  /* 0x0000761004007816 */ /* 0x001fe20000000000 */
[----:B------:R-:W-:Y:S05]  /*e850*/  BRA `(.L_x_46460) ;  /* 0x000002a000007947 */ /* 0x000fea0003800000 */
.L_x_46472:
        /* <DEDUP_REMOVED lines=14> */
.L_x_46486:
[----:B------:R-:W-:Y:S05]  /*e940*/  BSYNC B0 ;  /* 0x0000000000007941 */ /* 0x000fea0003800000 */
.L_x_46485:
[----:B------:R-:W0:Y:S02]  /*e950*/  F2I.FTZ.TRUNC.NTZ R4, R4 ;  /* 0x0000000400047305 */ /* 0x000e24000021f100 */
[----:B0-----:R-:W-:Y:S01]  /*e960*/  PRMT R0, R4, 0x7610, R0 ;  /* 0x0000761004007816 */ /* 0x001fe20000000000 */
[----:B------:R-:W-:Y:S05]  /*e970*/  BRA `(.L_x_46460) ;  /* 0x0000018000007947 */ /* 0x000fea0003800000 */
.L_x_46459:
        /* <DEDUP_REMOVED lines=21> */
.L_x_46484:
[----:B------:R0:W5:Y:S01]  /*ead0*/  LDG.E.U8 R0, [R2.64] ;  /* 0x0000002402007981 */ /* 0x000162000c1e1100 */
[----:B------:R-:W-:Y:S05]  /*eae0*/  BRA `(.L_x_46460) ;  /* 0x0000001000007947 */ /* 0x000fea0003800000 */
.L_x_46483:
[----:B------:R0:W5:Y:S02]  /*eaf0*/  LDG.E.U8 R0, [R2.64] ;  /* 0x0000002402007981 */ /* 0x000164000c1e1100 */
.L_x_46460:
        /* <DEDUP_REMOVED lines=46> */
.L_x_46490:
[----:B------:R-:W-:Y:S01]  /*ede0*/  STG.E.U8 [R16.64], R5 ;  /* 0x0000000510007986 */ /* 0x000fe2000c101124 */
[----:B------:R-:W-:Y:S05]  /*edf0*/  EXIT ;  /* 0x000000000000794d */ /* 0x000fea0003800000 */
.L_x_46489:
        /* <DEDUP_REMOVED lines=12> */
.L_x_46493:
[----:B------:R-:W-:-:S04]  /*eec0*/  LOP3.LUT R5, R5, 0xffff, RZ, 0xc0, !PT ;  /* 0x0000ffff05057812 */ /* 0x000fc800078ec0ff */
[----:B------:R-:W-:-:S05]  /*eed0*/  PRMT R3, R5, 0x8880, RZ ;  /* 0x0000888005037816 */ /* 0x000fca00000000ff */
[----:B------:R-:W-:Y:S01]  /*eee0*/  STG.E [R16.64], R3 ;  /* 0x0000000310007986 */ /* 0x000fe2000c101924 */
[----:B------:R-:W-:Y:S05]  /*eef0*/  EXIT ;  /* 0x000000000000794d */ /* 0x000fea0003800000 */
.L_x_46492:
[----:B------:R-:W-:-:S04]  /*ef00*/  PRMT R3, R5, 0x8880, RZ ;  /* 0x0000888005037816 */ /* 0x000fc800000000ff */
[----:B------:R-:W-:-:S05]  /*ef10*/  PRMT R3, R3, 0x7710, RZ ;  /* 0x0000771003037816 */ /* 0x000fca00000000ff */
[----:B------:R-:W-:Y:S01]  /*ef20*/  STG.E.U16 [R16.64], R3 ;  /* 0x0000000310007986 */ /* 0x000fe2000c101524 */
[----:B------:R-:W-:Y:S05]  /*ef30*/  EXIT ;  /* 0x000000000000794d */ /* 0x000fea0003800000 */
.L_x_46488:
        /* <DEDUP_REMOVED lines=9> */
.L_x_46495:
[----:B------:R-:W0:Y:S02]  /*efd0*/  I2F.S8 R0, R5 ;  /* 0x0000000500007306 */ /* 0x000e240000001400 */
[----:B0-----:R-:W-:-:S05]  /*efe0*/  F2FP.PACK_AB R0, RZ, R0 ;  /* 0x00000000ff00723e */ /* 0x001fca00000000ff */
[----:B------:R-:W-:Y:S01]  /*eff0*/  STG.E.U16 [R16.64], R0 ;  /* 0x0000000010007986 */ /* 0x000fe2000c101524 */
[----:B------:R-:W-:Y:S05]  /*f000*/  EXIT ;  /* 0x000000000000794d */ /* 0x000fea0003800000 */
.L_x_46494:
        /* <DEDUP_REMOVED lines=10> */
.L_x_46497:
[----:B------:R-:W0:Y:S02]  /*f0b0*/  I2F.S8 R5, R5 ;  /* 0x0000000500057306 */ /* 0x000e240000001400 */
[----:B0-----:R-:W-:-:S04]  /*f0c0*/  F2FP.PACK_AB R3, RZ, R5 ;  /* 0x00000005ff03723e */ /* 0x001fc800000000ff */
[----:B------:R-:W-:-:S05]  /*f0d0*/  PRMT R3, R3, 0x5410, RZ ;  /* 0x0000541003037816 */ /* 0x000fca00000000ff */
[----:B------:R-:W-:Y:S01]  /*f0e0*/  STG.E [R16.64], R3 ;  /* 0x0000000310007986 */ /* 0x000fe2000c101924 */
[----:B------:R-:W-:Y:S05]  /*f0f0*/  EXIT ;  /* 0x000000000000794d */ /* 0x000fea0003800000 */
.L_x_46496:
[----:B------:R-:W-:-:S04]  /*f100*/  PRMT R2, R5, 0x8880, RZ ;  /* 0x0000888005027816 */ /* 0x000fc800000000ff */
[----:B------:R-:W-:-:S06]  /*f110*/  PRMT R2, R2, 0x7710, RZ ;  /* 0x0000771002027816 */ /* 0x000fcc00000000ff */
[----:B------:R-:W0:Y:S02]  /*f120*/  I2F.F64.S16 R2, R2 ;  /* 0x0000000200027312 */ /* 0x000e240000101c00 */
[----:B0-----:R-:W-:Y:S01]  /*f130*/  STG.E.64 [R16.64], R2 ;  /* 0x0000000210007986 */ /* 0x001fe2000c101b24 */
[----:B------:R-:W-:Y:S05]  /*f140*/  EXIT ;  /* 0x000000000000794d */ /* 0x000fea0003800000 */
.L_x_46487:
        /* <DEDUP_REMOVED lines=12> */
.L_x_46500:
[----:B------:R-:W-:Y:S01]  /*f210*/  PRMT R4, R5, 0x8880, RZ ;  /* 0x0000888005047816 */ /* 0x000fe200000000ff */
[----:B------:R-:W-:-:S03]  /*f220*/  CS2R R6, SRZ ;  /* 0x0000000000067805 */ /* 0x000fc6000001ff00 */
[----:B------:R-:W-:-:S06]  /*f230*/  PRMT R4, R4, 0x7710, RZ ;  /* 0x0000771004047816 */ /* 0x000fcc00000000ff */
[----:B------:R-:W0:Y:S02]  /*f240*/  I2F.F64.S16 R4, R4 ;  /* 0x0000000400047312 */ /* 0x000e240000101c00 */
[----:B0-----:R-:W-:Y:S01]  /*f250*/  STG.E.128 [R16.64], R4 ;  /* 0x0000000410007986 */ /* 0x001fe2000c101d24 */
[----:B------:R-:W-:Y:S05]  /*f260*/  EXIT ;  /* 0x000000000000794d */ /* 0x000fea0003800000 */
.L_x_46499:
        /* <DEDUP_REMOVED lines=21> */
.L_x_46504:
[----:B------:R-:W-:Y:S05]  /*f3c0*/  BSYNC B0 ;  /* 0x0000000000007941 */ /* 0x000fea0003800000 */
.L_x_46503:
[----:B------:R-:W-:-:S05]  /*f3d0*/  LOP3.LUT R3, R0, R3, RZ, 0xfc, !PT ;  /* 0x0000000300037212 */ /* 0x000fca00078efcff */
[----:B------:R-:W-:Y:S01]  /*f3e0*/  STG.E.U8 [R16.64], R3 ;  /* 0x0000000310007986 */ /* 0x000fe2000c101124 */
[----:B------:R-:W-:Y:S05]  /*f3f0*/  EXIT ;  /* 0x000000000000794d */ /* 0x000fea0003800000 */
.L_x_46502:
        /* <DEDUP_REMOVED lines=13> */
.L_x_46506:
[----:B------:R-:W-:Y:S01]  /*f4d0*/  IMAD.MOV.U32 R0, RZ, RZ, 0x7f ;  /* 0x0000007fff007424 */ /* 0x000fe200078e00ff */
[----:B------:R-:W-:-:S04]  /*f4e0*/  ISETP.GT.U32.AND P0, PT, R2, 0x7f800000, PT ;  /* 0x7f8000000200780c */ /* 0x000fc80003f04070 */
[----:B------:R-:W-:-:S04]  /*f4f0*/  SEL R0, R0, 0x7c, P0 ;  /* 0x0000007c00007807 */ /* 0x000fc80000000000 */
.L_x_46507:
[----:B------:R-:W-:Y:S05]  /*f500*/  BSYNC B0 ;  /* 0x0000000000007941 */ /* 0x000fea0003800000 */
.L_x_46505:
[----:B------:R-:W-:-:S04]  /*f510*/  LOP3.LUT R2, R5, 0x80000000, RZ, 0xc0, !PT ;  /* 0x8000000005027812 */ /* 0x000fc800078ec0ff */
[----:B------:R-:W-:-:S04]  /*f520*/  SHF.R.U32.HI R3, RZ, 0x18, R2 ;  /* 0x00000018ff037819 */ /* 0x000fc80000011602 */
[----:B------:R-:W-:-:S05]  /*f530*/  LOP3.LUT R3, R0, R3, RZ, 0xfc, !PT ;  /* 0x0000000300037212 */ /* 0x000fca00078efcff */
[----:B------:R-:W-:Y:S01]  /*f540*/  STG.E.U8 [R16.64], R3 ;  /* 0x0000000310007986 */ /* 0x000fe2000c101124 */
[----:B------:R-:W-:Y:S05]  /*f550*/  EXIT ;  /* 0x000000000000794d */ /* 0x000fea0003800000 */
.L_x_46501:
[----:B------:R-:W0:Y:S02]  /*f560*/  I2F.S8 R0, R5 ;  /* 0x0000000500007306 */ /* 0x000e240000001400 */
[----:B0-----:R-:W-:-:S05]  /*f570*/  F2FP.BF16.PACK_AB R0, RZ, R0 ;  /* 0x00000000ff00723e */ /* 0x001fca00000010ff */
[----:B------:R-:W-:Y:S01]  /*f580*/  STG.E.U16 [R16.64], R0 ;  /* 0x0000000010007986 */ /* 0x000fe2000c101524 */
[----:B------:R-:W-:Y:S05]  /*f590*/  EXIT ;  /* 0x000000000000794d */ /* 0x000fea0003800000 */
.L_x_46498:
        /* <DEDUP_REMOVED lines=12> */
.L_x_46510:
        /* <DEDUP_REMOVED lines=17> */
.L_x_46513:
[----:B------:R-:W-:-:S04]  /*f770*/  LOP3.LUT R2, R5, 0x80000000, RZ, 0xc0, !PT ;  /* 0x8000000005027812 */ /* 0x000fc800078ec0ff */
[----:B------:R-:W-:-:S04]  /*f780*/  SHF.R.U32.HI R3, RZ, 0x18, R2 ;  /* 0x00000018ff037819 */ /* 0x000fc80000011602 */
[----:B------:R-:W-:-:S04]  /*f790*/  LOP3.LUT R0, R0, R3, RZ, 0xfc, !PT ;  /* 0x0000000300007212 */ /* 0x000fc800078efcff */
[----:B------:R-:W-:Y:S02]  /*f7a0*/  PRMT R8, R0, 0x7610, R8 ;  /* 0x0000761000087816 */ /* 0x000fe40000000008 */
.L_x_46512:
[----:B------:R-:W-:Y:S05]  /*f7b0*/  BSYNC B0 ;  /* 0x0000000000007941 */ /* 0x000fea0003800000 */
.L_x_46511:
[----:B------:R-:W-:Y:S01]  /*f7c0*/  STG.E.U8 [R16.64], R8 ;  /* 0x0000000810007986 */ /* 0x000fe2000c101124 */
[----:B------:R-:W-:Y:S05]  /*f7d0*/  EXIT ;  /* 0x000000000000794d */ /* 0x000fea0003800000 */
.L_x_46509:
        /* <DEDUP_REMOVED lines=17> */
.L_x_46516:
[----:B------:R-:W-:-:S04]  /*f8f0*/  LOP3.LUT R2, R5, 0x80000000, RZ, 0xc0, !PT ;  /* 0x8000000005027812 */ /* 0x000fc800078ec0ff */
[----:B------:R-:W-:-:S04]  /*f900*/  SHF.R.U32.HI R3, RZ, 0x18, R2 ;  /* 0x00000018ff037819 */ /* 0x000fc80000011602 */
[----:B------:R-:W-:-:S04]  /*f910*/  LOP3.LUT R0, R0, R3, RZ, 0xfc, !PT ;  /* 0x0000000300007212 */ /* 0x000fc800078efcff */
[----:B------:R-:W-:Y:S02]  /*f920*/  PRMT R8, R0, 0x7610, R8 ;  /* 0x0000761000087816 */ /* 0x000fe40000000008 */
.L_x_46515:
[----:B------:R-:W-:Y:S05]  /*f930*/  BSYNC B0 ;  /* 0x0000000000007941 */ /* 0x000fea0003800000 */
.L_x_46514:
[----:B------:R-:W-:Y:S01]  /*f940*/  STG.E.U8 [R16.64], R8 ;  /* 0x0000000810007986 */ /* 0x000fe2000c101124 */
[----:B------:R-:W-:Y:S05]  /*f950*/  EXIT ;  /* 0x000000000000794d */ /* 0x000fea0003800000 */
.L_x_46508:
        /* <DEDUP_REMOVED lines=22> */
.L_x_46491:
        /* <DEDUP_REMOVED lines=20> */
.L_x_46518:
[----:B------:R-:W-:-:S04]  /*fc00*/  LOP3.LUT R5, R5, 0xffff, RZ, 0xc0, !PT ;  /* 0x0000ffff05057812 */ /* 0x000fc800078ec0ff */
[----:B------:R-:W-:-:S05]  /*fc10*/  PRMT R5, R5, 0x8880, RZ ;  /* 0x0000888005057816 */ /* 0x000fca00000000ff */
[----:B------:R-:W-:-:S05]  /*fc20*/  IMAD.MOV.U32 R2, RZ, RZ, R5 ;  /* 0x000000ffff027224 */ /* 0x000fca00078e0005 */
[----:B------:R-:W-:-:S05]  /*fc30*/  SHF.R.S32.HI R3, RZ, 0x1f, R2 ;  /* 0x0000001fff037819 */ /* 0x000fca0000011402 */
[----:B------:R-:W-:Y:S01]  /*fc40*/  STG.E.64 [R16.64], R2 ;  /* 0x0000000210007986 */ /* 0x000fe2000c101b24 */
[----:B------:R-:W-:Y:S05]  /*fc50*/  EXIT ;  /* 0x000000000000794d */ /* 0x000fea0003800000 */
.L_x_46517:
[----:B------:R-:W-:-:S04]  /*fc60*/  LOP3.LUT R5, R5, 0xffff, RZ, 0xc0, !PT ;  /* 0x0000ffff05057812 */ /* 0x000fc800078ec0ff */
[----:B------:R-:W-:-:S05]  /*fc70*/  PRMT R3, R5, 0x8880, RZ ;  /* 0x0000888005037816 */ /* 0x000fca00000000ff */
[----:B------:R-:W-:Y:S01]  /*fc80*/  STG.E [R16.64], R3 ;  /* 0x0000000310007986 */ /* 0x000fe2000c101924 */
[----:B------:R-:W-:Y:S05]  /*fc90*/  EXIT ;  /* 0x000000000000794d */ /* 0x000fea0003800000 */
.L_x_46519:
        /* <DEDUP_REMOVED lines=14> */
.L_x_50853:


//--------------------- .text._ZN2at6native27unrolled_elementwise_kernelINS0_13BinaryFunctorIaaaZZZNS0_21remainder_kernel_cudaERNS_18TensorIteratorBaseEENKUlvE_clEvENKUlvE0_clEvEUlaaE_EESt5arrayIPcLm3EELi4E23TrivialOffsetCalculatorILi2EjESC_ILi1EjENS0_6memory12LoadWithCastILi2EEENSF_13StoreWithCastILi1EEEEEviT_T0_T2_T3_T4_T5_ --------------------------
	.section	.text._ZN2at6native27unrolled_elementwise_kernelINS0_13BinaryFunctorIaaaZZZNS0_21remainder_kernel_cudaERNS_18TensorIteratorBaseEENKUlvE_clEvENKUlvE0_clEvEUlaaE_EESt5arrayIPcLm3EELi4E23TrivialOffsetCalculatorILi2EjESC_ILi1EjENS0_6memory12LoadWithCastILi2EEENSF_13StoreWithCastILi1EEEEEviT_T0_T2_T3_T4_T5_,"ax",@progbits
	.sectioninfo	@"SHI_REGISTERS=32"
	.align	128
        .global         _ZN2at6native27unrolled_elementwise_kernelINS0_13BinaryFunctorIaaaZZZNS0_21remainder_kernel_cudaERNS_18TensorIteratorBaseEENKUlvE_clEvENKUlvE0_clEvEUlaaE_EESt5arrayIPcLm3EELi4E23TrivialOffsetCalculatorILi2EjESC_ILi1EjENS0_6memory12LoadWithCastILi2EEENSF_13StoreWithCastILi1EEEEEviT_T0_T2_T3_T4_T5_
        .type           _ZN2at6native27unrolled_elementwise_kernelINS0_13BinaryFunctorIaaaZZZNS0_21remainder_kernel_cudaERNS_18TensorIteratorBaseEENKUlvE_clEvENKUlvE0_clEvEUlaaE_EESt5arrayIPcLm3EELi4E23TrivialOffsetCalculatorILi2EjESC_ILi1EjENS0_6memory12LoadWithCastILi2EEENSF_13StoreWithCastILi1EEEEEviT_T0_T2_T3_T4_T5_,@function
        .size           _ZN2at6native27unrolled_elementwise_kernelINS0_13BinaryFunctorIaaaZZZNS0_21remainder_kernel_cudaERNS_18TensorIteratorBaseEENKUlvE_clEvENKUlvE0_clEvEUlaaE_EESt5arrayIPcLm3EELi4E23TrivialOffsetCalculatorILi2EjESC_ILi1EjENS0_6memory12LoadWithCastILi2EEENSF_13StoreWithCastILi1EEEEEviT_T0_T2_T3_T4_T5_,(.L_x_50854 - _ZN2at6native27unrolled_elementwise_kernelINS0_13BinaryFunctorIaaaZZZNS0_21remainder_kernel_cudaERNS_18TensorIteratorBaseEENKUlvE_clEvENKUlvE0_clEvEUlaaE_EESt5arrayIPcLm3EELi4E23TrivialOffsetCalculatorILi2EjESC_ILi1EjENS0_6memory12LoadWithCastILi2EEENSF_13StoreWithCastILi1EEEEEviT_T0_T2_T3_T4_T5_)
        .other          _ZN2at6native27unrolled_elementwise_kernelINS0_13BinaryFunctorIaaaZZZNS0_21remainder_kernel_cudaERNS_18TensorIteratorBaseEENKUlvE_clEvENKUlvE0_clEvEUlaaE_EESt5arrayIPcLm3EELi4E23TrivialOffsetCalculatorILi2EjESC_ILi1EjENS0_6memory12LoadWithCastILi2EEENSF_13StoreWithCastILi1EEEEEviT_T0_T2_T3_T4_T5_,@"STO_CUDA_ENTRY STV_DEFAULT"
_ZN2at6native27unrolled_elementwise_kernelINS0_13BinaryFunctorIaaaZZZNS0_21remainder_kernel_cudaERNS_18TensorIteratorBaseEENKUlvE_clEvENKUlvE0_clEvEUlaaE_EESt5arrayIPcLm3EELi4E23TrivialOffsetCalculatorILi2EjESC_ILi1EjENS0_6memory12LoadWithCastILi2EEENSF_13StoreWithCastILi1EEEEEviT_T0_T2_T3_T4_T5_:
.text._ZN2at6native27unrolled_elementwise_kernelINS0_13BinaryFunctorIaaaZZZNS0_21remainder_kernel_cudaERNS_18TensorIteratorBaseEENKUlvE_clEvENKUlvE0_clEvEUlaaE_EESt5arrayIPcLm3EELi4E23TrivialOffsetCalculatorILi2EjESC_ILi1EjENS0_6memory12LoadWithCastILi2EEENSF_13StoreWithCastILi1EEEEEviT_T0_T2_T3_T4_T5_:
        /* <DEDUP_REMOVED lines=31> */
.L_x_46525:
[----:B------:R0:W5:Y:S01]  /*01f0*/  LDG.E.U8 R28, [R4.64] ;  /* 0x00000024041c7981 */ /* 0x000162000c1e1100 */
[----:B------:R-:W-:Y:S05]  /*0200*/  BRA `(.L_x_46527) ;  /* 0x00000d9000007947 */ /* 0x000fea0003800000 */
.L_x_46524:
        /* <DEDUP_REMOVED lines=8> */
.L_x_46529:
[----:B------:R0:W5:Y:S01]  /*0290*/  LDG.E.U8 R28, [R4.64] ;  /* 0x00000024041c7981 */ /* 0x000162000c1e1100 */
[----:B------:R-:W-:Y:S05]  /*02a0*/  BRA `(.L_x_46527) ;  /* 0x00000cf000007947 */ /* 0x000fea0003800000 */
.L_x_46528:
[----:B------:R0:W5:Y:S01]  /*02b0*/  LDG.E.U16 R28, [R4.64] ;  /* 0x00000024041c7981 */ /* 0x000162000c1e1500 */
[----:B------:R-:W-:Y:S05]  /*02c0*/  BRA `(.L_x_46527) ;  /* 0x00000cd000007947 */ /* 0x000fea0003800000 */
.L_x_46523:
        /* <DEDUP_REMOVED lines=9> */
.L_x_46531:
[----:B------:R-:W2:Y:S02]  /*0360*/  LDG.E.U16 R0, [R4.64] ;  /* 0x0000002404007981 */ /* 0x000ea4000c1e1500 */
[----:B--2---:R-:W-:-:S06]  /*0370*/  HADD2.F32 R0, -RZ, R0.H0_H0 ;  /* 0x20000000ff007230 */ /* 0x004fcc0000004100 */
[----:B------:R-:W0:Y:S02]  /*0380*/  F2I.FTZ.TRUNC.NTZ R0, R0 ;  /* 0x0000000000007305 */ /* 0x000e24000021f100 */
[----:B0-----:R-:W-:Y:S01]  /*0390*/  PRMT R28, R0, 0x7610, R28 ;  /* 0x00007610001c7816 */ /* 0x001fe2000000001c */
[----:B------:R-:W-:Y:S05]  /*03a0*/  BRA `(.L_x_46527) ;  /* 0x00000bf000007947 */ /* 0x000fea0003800000 */
.L_x_46530:
        /* <DEDUP_REMOVED lines=9> */
.L_x_46533:
[----:B------:R-:W2:Y:S02]  /*0440*/  LDG.E.U16 R4, [R4.64] ;  /* 0x0000002404047981 */ /* 0x000ea4000c1e1500 */
[----:B--2---:R-:W-:-:S06]  /*0450*/  HADD2.F32 R0, -RZ, R4.H0_H0 ;  /* 0x20000004ff007230 */ /* 0x004fcc0000004100 */
[----:B------:R-:W0:Y:S02]  /*0460*/  F2I.FTZ.TRUNC.NTZ R0, R0 ;  /* 0x0000000000007305 */ /* 0x000e24000021f100 */
[----:B0-----:R-:W-:Y:S01]  /*0470*/  PRMT R28, R0, 0x7610, R28 ;  /* 0x00007610001c7816 */ /* 0x001fe2000000001c */
[----:B------:R-:W-:Y:S05]  /*0480*/  BRA `(.L_x_46527) ;  /* 0x00000b1000007947 */ /* 0x000fea0003800000 */
.L_x_46532:
[----:B------:R-:W2:Y:S02]  /*0490*/  LDG.E.64 R4, [R4.64] ;  /* 0x0000002404047981 */ /* 0x000ea4000c1e1b00 */
[----:B--2---:R0:W1:Y:S01]  /*04a0*/  F2I.F64.TRUNC R28, R4 ;  /* 0x00000004001c7311 */ /* 0x004062000030d100 */
[----:B------:R-:W-:Y:S05]  /*04b0*/  BRA `(.L_x_46527) ;  /* 0x00000ae000007947 */ /* 0x000fea0003800000 */
.L_x_46522:
        /* <DEDUP_REMOVED lines=12> */
.L_x_46536:
[----:B------:R-:W2:Y:S02]  /*0580*/  LDG.E.64 R4, [R4.64] ;  /* 0x0000002404047981 */ /* 0x000ea4000c1e1b00 */
[----:B--2---:R0:W1:Y:S01]  /*0590*/  F2I.F64.TRUNC R28, R4 ;  /* 0x00000004001c7311 */ /* 0x004062000030d100 */
[----:B------:R-:W-:Y:S05]  /*05a0*/  BRA `(.L_x_46527) ;  /* 0x000009f000007947 */ /* 0x000fea0003800000 */
.L_x_46535:
        /* <DEDUP_REMOVED lines=28> */
.L_x_46538:
        /* <DEDUP_REMOVED lines=16> */
.L_x_46537:
[----:B------:R-:W2:Y:S02]  /*0870*/  LDG.E.U16 R0, [R4.64] ;  /* 0x0000002404007981 */ /* 0x000ea4000c1e1500 */
[----:B--2---:R-:W-:-:S06]  /*0880*/  PRMT R0, RZ, 0x5410, R0 ;  /* 0x00005410ff007816 */ /* 0x004fcc0000000000 */
[----:B------:R-:W0:Y:S02]  /*0890*/  F2I.FTZ.TRUNC.NTZ R0, R0 ;  /* 0x0000000000007305 */ /* 0x000e24000021f100 */
[----:B0-----:R-:W-:Y:S01]  /*08a0*/  PRMT R28, R0, 0x7610, R28 ;  /* 0x00007610001c7816 */ /* 0x001fe2000000001c */
[----:B------:R-:W-:Y:S05]  /*08b0*/  BRA `(.L_x_46527) ;  /* 0x000006e000007947 */ /* 0x000fea0003800000 */
.L_x_46534:
        /* <DEDUP_REMOVED lines=10> */
.L_x_46541:
        /* <DEDUP_REMOVED lines=21> */
.L_x_46545:
[----:B------:R-:W-:Y:S05]  /*0ab0*/  BSYNC B1 ;  /* 0x0000000000017941 */ /* 0x000fea0003800000 */
.L_x_46544:
[----:B------:R-:W-:Y:S01]  /*0ac0*/  LEA R5, R0, 0x3b800000, 0x17 ;  /* 0x3b80000000057811 */ /* 0x000fe200078eb8ff */
[----:B------:R-:W-:-:S05]  /*0ad0*/  IMAD.SHL.U32 R0, R3, 0x100000, RZ ;  /* 0x0010000003007824 */ /* 0x000fca00078e00ff */
[----:B------:R-:W-:Y:S02]  /*0ae0*/  LOP3.LUT R0, R5, R0, R6, 0xfe, !PT ;  /* 0x0000000005007212 */ /* 0x000fe400078efe06 */
.L_x_46543:
[----:B------:R-:W-:Y:S05]  /*0af0*/  BSYNC B0 ;  /* 0x0000000000007941 */ /* 0x000fea0003800000 */
.L_x_46542:
[----:B------:R-:W0:Y:S02]  /*0b00*/  F2I.FTZ.TRUNC.NTZ R0, R0 ;  /* 0x0000000000007305 */ /* 0x000e24000021f100 */
[----:B0-----:R-:W-:Y:S01]  /*0b10*/  PRMT R28, R0, 0x7610, R28 ;  /* 0x00007610001c7816 */ /* 0x001fe2000000001c */
[----:B------:R-:W-:Y:S05]  /*0b20*/  BRA `(.L_x_46527) ;  /* 0x0000047000007947 */ /* 0x000fea0003800000 */
.L_x_46540:
        /* <DEDUP_REMOVED lines=21> */
.L_x_46549:
[----:B------:R-:W-:Y:S05]  /*0c80*/  BSYNC B1 ;  /* 0x0000000000017941 */ /* 0x000fea0003800000 */
.L_x_46548:
[----:B------:R-:W-:Y:S01]  /*0c90*/  LEA R5, R0, 0x37800000, 0x17 ;  /* 0x3780000000057811 */ /* 0x000fe200078eb8ff */
[----:B------:R-:W-:-:S05]  /*0ca0*/  IMAD.SHL.U32 R0, R3, 0x200000, RZ ;  /* 0x0020000003007824 */ /* 0x000fca00078e00ff */
[----:B------:R-:W-:Y:S02]  /*0cb0*/  LOP3.LUT R0, R5, R0, R6, 0xfe, !PT ;  /* 0x0000000005007212 */ /* 0x000fe400078efe06 */
.L_x_46547:
[----:B------:R-:W-:Y:S05]  /*0cc0*/  BSYNC B0 ;  /* 0x0000000000007941 */ /* 0x000fea0003800000 */
.L_x_46546:
[----:B------:R-:W0:Y:S02]  /*0cd0*/  F2I.FTZ.TRUNC.NTZ R0, R0 ;  /* 0x0000000000007305 */ /* 0x000e24000021f100 */
[----:B0-----:R-:W-:Y:S01]  /*0ce0*/  PRMT R28, R0, 0x7610, R28 ;  /* 0x00007610001c7816 */ /* 0x001fe2000000001c */
[----:B------:R-:W-:Y:S05]  /*0cf0*/  BRA `(.L_x_46527) ;  /* 0x000002a000007947 */ /* 0x000fea0003800000 */
.L_x_46539:
        /* <DEDUP_REMOVED lines=14> */
.L_x_46553:
[----:B------:R-:W-:Y:S05]  /*0de0*/  BSYNC B0 ;  /* 0x0000000000007941 */ /* 0x000fea0003800000 */
.L_x_46552:
[----:B------:R-:W0:Y:S02]  /*0df0*/  F2I.FTZ.TRUNC.NTZ R0, R0 ;  /* 0x0000000000007305 */ /* 0x000e24000021f100 */
[----:B0-----:R-:W-:Y:S01]  /*0e00*/  PRMT R28, R0, 0x7610, R28 ;  /* 0x00007610001c7816 */ /* 0x001fe2000000001c */
[----:B------:R-:W-:Y:S05]  /*0e10*/  BRA `(.L_x_46527) ;  /* 0x0000018000007947 */ /* 0x000fea0003800000 */
.L_x_46526:
        /* <DEDUP_REMOVED lines=21> */
.L_x_46551:
[----:B------:R0:W5:Y:S01]  /*0f70*/  LDG.E.U8 R28, [R4.64] ;  /* 0x00000024041c7981 */ /* 0x000162000c1e1100 */
[----:B------:R-:W-:Y:S05]  /*0f80*/  BRA `(.L_x_46527) ;  /* 0x0000001000007947 */ /* 0x000fea0003800000 */
.L_x_46550:
[----:B------:R0:W5:Y:S02]  /*0f90*/  LDG.E.U8 R28, [R4.64] ;  /* 0x00000024041c7981 */ /* 0x000164000c1e1100 */
.L_x_46527:
        /* <DEDUP_REMOVED lines=16> */
.L_x_46557:
[----:B------:R0:W5:Y:S01]  /*10a0*/  LDG.E.U8 R27, [R4.64] ;  /* 0x00000024041b7981 */ /* 0x000162000c1e1100 */
[----:B------:R-:W-:Y:S05]  /*10b0*/  BRA `(.L_x_46559) ;  /* 0x00000d8000007947 */ /* 0x000fea0003800000 */
.L_x_46556:
        /* <DEDUP_REMOVED lines=8> */
.L_x_46561:
[----:B------:R0:W5:Y:S01]  /*1140*/  LDG.E.U8 R27, [R4.64] ;  /* 0x00000024041b7981 */ /* 0x000162000c1e1100 */
[----:B------:R-:W-:Y:S05]  /*1150*/  BRA `(.L_x_46559) ;  /* 0x00000ce000007947 */ /* 0x000fea0003800000 */
.L_x_46560:
[----:B------:R0:W5:Y:S01]  /*1160*/  LDG.E.U16 R27, [R4.64] ;  /* 0x00000024041b7981 */ /* 0x000162000c1e1500 */
[----:B------:R-:W-:Y:S05]  /*1170*/  BRA `(.L_x_46559) ;  /* 0x00000cc000007947 */ /* 0x000fea0003800000 */
.L_x_46555:
        /* <DEDUP_REMOVED lines=9> */
.L_x_46563:
[----:B------:R-:W2:Y:S02]  /*1210*/  LDG.E.U16 R0, [R4.64] ;  /* 0x0000002404007981 */ /* 0x000ea4000c1e1500 */
[----:B--2---:R-:W-:-:S06]  /*1220*/  HADD2.F32 R0, -RZ, R0.H0_H0 ;  /* 0x20000000ff007230 */ /* 0x004fcc0000004100 */
[----:B------:R-:W0:Y:S02]  /*1230*/  F2I.FTZ.TRUNC.NTZ R0, R0 ;  /* 0x0000000000007305 */ /* 0x000e24000021f100 */
[----:B0-----:R-:W-:Y:S01]  /*1240*/  PRMT R27, R0, 0x7610, R27 ;  /* 0x00007610001b7816 */ /* 0x001fe2000000001b */
[----:B------:R-:W-:Y:S05]  /*1250*/  BRA `(.L_x_46559) ;  /* 0x00000be000007947 */ /* 0x000fea0003800000 */
.L_x_46562:
        /* <DEDUP_REMOVED lines=9> */
.L_x_46565:
[----:B------:R-:W2:Y:S02]  /*12f0*/  LDG.E.U16 R4, [R4.64] ;  /* 0x0000002404047981 */ /* 0x000ea4000c1e1500 */
[----:B--2---:R-:W-:-:S06]  /*1300*/  HADD2.F32 R0, -RZ, R4.H0_H0 ;  /* 0x20000004ff007230 */ /* 0x004fcc0000004100 */
[----:B------:R-:W0:Y:S02]  /*1310*/  F2I.FTZ.TRUNC.NTZ R0, R0 ;  /* 0x0000000000007305 */ /* 0x000e24000021f100 */
[----:B0-----:R-:W-:Y:S01]  /*1320*/  PRMT R27, R0, 0x7610, R27 ;  /* 0x00007610001b7816 */ /* 0x001fe2000000001b */
[----:B------:R-:W-:Y:S05]  /*1330*/  BRA `(.L_x_46559) ;  /* 0x00000b0000007947 */ /* 0x000fea0003800000 */
.L_x_46564:
[----:B------:R-:W2:Y:S02]  /*1340*/  LDG.E.64 R4, [R4.64] ;  /* 0x0000002404047981 */ /* 0x000ea4000c1e1b00 */
[----:B--2---:R0:W2:Y:S01]  /*1350*/  F2I.F64.TRUNC R27, R4 ;  /* 0x00000004001b7311 */ /* 0x0040a2000030d100 */
[----:B------:R-:W-:Y:S05]  /*1360*/  BRA `(.L_x_46559) ;  /* 0x00000ad000007947 */ /* 0x000fea0003800000 */
.L_x_46554:
        /* <DEDUP_REMOVED lines=12> */
.L_x_46568:
[----:B------:R-:W2:Y:S02]  /*1430*/  LDG.E.64 R4, [R4.64] ;  /* 0x0000002404047981 */ /* 0x000ea4000c1e1b00 */
[----:B--2---:R0:W2:Y:S01]  /*1440*/  F2I.F64.TRUNC R27, R4 ;  /* 0x00000004001b7311 */ /* 0x0040a2000030d100 */
[----:B------:R-:W-:Y:S05]  /*1450*/  BRA `(.L_x_46559) ;  /* 0x000009e000007947 */ /* 0x000fea0003800000 */
.L_x_46567:
        /* <DEDUP_REMOVED lines=28> */
.L_x_46570:
        /* <DEDUP_REMOVED lines=15> */
.L_x_46569:
[----:B------:R-:W2:Y:S02]  /*1710*/  LDG.E.U16 R0, [R4.64] ;  /* 0x0000002404007981 */ /* 0x000ea4000c1e1500 */
[----:B--2---:R-:W-:-:S06]  /*1720*/  PRMT R0, RZ, 0x5410, R0 ;  /* 0x00005410ff007816 */ /* 0x004fcc0000000000 */
[----:B------:R-:W0:Y:S02]  /*1730*/  F2I.FTZ.TRUNC.NTZ R0, R0 ;  /* 0x0000000000007305 */ /* 0x000e24000021f100 */
[----:B0-----:R-:W-:Y:S01]  /*1740*/  PRMT R27, R0, 0x7610, R27 ;  /* 0x00007610001b7816 */ /* 0x001fe2000000001b */
[----:B------:R-:W-:Y:S05]  /*1750*/  BRA `(.L_x_46559) ;  /* 0x000006e000007947 */ /* 0x000fea0003800000 */
.L_x_46566:
        /* <DEDUP_REMOVED lines=10> */
.L_x_46573:
        /* <DEDUP_REMOVED lines=21> */
.L_x_46577:
[----:B------:R-:W-:Y:S05]  /*1950*/  BSYNC B1 ;  /* 0x0000000000017941 */ /* 0x000fea0003800000 */
.L_x_46576:
[----:B------:R-:W-:Y:S01]  /*1960*/  LEA R5, R0, 0x3b800000, 0x17 ;  /* 0x3b80000000057811 */ /* 0x000fe200078eb8ff */
[----:B------:R-:W-:-:S05]  /*1970*/  IMAD.SHL.U32 R0, R3, 0x100000, RZ ;  /* 0x0010000003007824 */ /* 0x000fca00078e00ff */
[----:B------:R-:W-:Y:S02]  /*1980*/  LOP3.LUT R0, R5, R0, R6, 0xfe, !PT ;  /* 0x0000000005007212 */ /* 0x000fe400078efe06 */
.L_x_46575:
[----:B------:R-:W-:Y:S05]  /*1990*/  BSYNC B0 ;  /* 0x0000000000007941 */ /* 0x000fea0003800000 */
.L_x_46574:
[----:B------:R-:W0:Y:S02]  /*19a0*/  F2I.FTZ.TRUNC.NTZ R0, R0 ;  /* 0x0000000000007305 */ /* 0x000e24000021f100 */
[----:B0-----:R-:W-:Y:S01]  /*19b0*/  PRMT R27, R0, 0x7610, R27 ;  /* 0x00007610001b7816 */ /* 0x001fe2000000001b */
[----:B------:R-:W-:Y:S05]  /*19c0*/  BRA `(.L_x_46559) ;  /* 0x0000047000007947 */ /* 0x000fea0003800000 */
.L_x_46572:
        /* <DEDUP_REMOVED lines=21> */
.L_x_46581:
[----:B------:R-:W-:Y:S05]  /*1b20*/  BSYNC B1 ;  /* 0x0000000000017941 */ /* 0x000fea0003800000 */
.L_x_46580:
[----:B------:R-:W-:Y:S01]  /*1b30*/  LEA R5, R0, 0x37800000, 0x17 ;  /* 0x3780000000057811 */ /* 0x000fe200078eb8ff */
[----:B------:R-:W-:-:S05]  /*1b40*/  IMAD.SHL.U32 R0, R3, 0x200000, RZ ;  /* 0x0020000003007824 */ /* 0x000fca00078e00ff */
[----:B------:R-:W-:Y:S02]  /*1b50*/  LOP3.LUT R0, R5, R0, R6, 0xfe, !PT ;  /* 0x0000000005007212 */ /* 0x000fe400078efe06 */
.L_x_46579:
[----:B------:R-:W-:Y:S05]  /*1b60*/  BSYNC B0 ;  /* 0x0000000000007941 */ /* 0x000fea0003800000 */
.L_x_46578:
[----:B------:R-:W0:Y:S02]  /*1b70*/  F2I.FTZ.TRUNC.NTZ R0, R0 ;  /* 0x0000000000007305 */ /* 0x000e24000021f100 */
[----:B0-----:R-:W-:Y:S01]  /*1b80*/  PRMT R27, R0, 0x7610, R27 ;  /* 0x00007610001b7816 */ /* 0x001fe2000000001b */
[----:B------:R-:W-:Y:S05]  /*1b90*/  BRA `(.L_x_46559) ;  /* 0x000002a000007947 */ /* 0x000fea0003800000 */
.L_x_46571:
        /* <DEDUP_REMOVED lines=14> */
.L_x_46585:
[----:B------:R-:W-:Y:S05]  /*1c80*/  BSYNC B0 ;  /* 0x0000000000007941 */ /* 0x000fea0003800000 */
.L_x_46584:
[----:B------:R-:W0:Y:S02]  /*1c90*/  F2I.FTZ.TRUNC.NTZ R0, R0 ;  /* 0x0000000000007305 */ /* 0x000e24000021f100 */
[----:B0-----:R-:W-:Y:S01]  /*1ca0*/  PRMT R27, R0, 0x7610, R27 ;  /* 0x00007610001b7816 */ /* 0x001fe2000000001b */
[----:B------:R-:W-:Y:S05]  /*1cb0*/  BRA `(.L_x_46559) ;  /* 0x0000018000007947 */ /* 0x000fea0003800000 */
.L_x_46558:
        /* <DEDUP_REMOVED lines=21> */
.L_x_46583:
[----:B------:R0:W5:Y:S01]  /*1e10*/  LDG.E.U8 R27, [R4.64] ;  /* 0x00000024041b7981 */ /* 0x000162000c1e1100 */
[----:B------:R-:W-:Y:S05]  /*1e20*/  BRA `(.L_x_46559) ;  /* 0x0000001000007947 */ /* 0x000fea0003800000 */
.L_x_46582:
[----:B------:R0:W5:Y:S02]  /*1e30*/  LDG.E.U8 R27, [R4.64] ;  /* 0x00000024041b7981 */ /* 0x000164000c1e1100 */
.L_x_46559:
[----:B------:R-:W3:Y:S02]  /*1e40*/  S2R R17, SR_TID.X ;  /* 0x0000000000117919 */ /* 0x000ee40000002100 */
[----:B---3--:R-:W-:Y:S02]  /*1e50*/  IADD3 R17, R17, 0x80, RZ ;  /* 0x0000008011117810 */ /* 0x008fe40007ffe0ff */
.L_x_46521:
[----:B-1-3--:R-:W-:Y:S05]  /*1e60*/  BSYNC B6 ;  /* 0x0000000000067941 */ /* 0x00afea0003800000 */
.L_x_46520:
        /* <DEDUP_REMOVED lines=21> */
.L_x_46591:
[----:B------:R0:W5:Y:S01]  /*1fc0*/  LDG.E.U8 R29, [R4.64] ;  /* 0x00000024041d7981 */ /* 0x000162000c1e1100 */
[----:B------:R-:W-:Y:S05]  /*1fd0*/  BRA `(.L_x_46593) ;  /* 0x00000d8000007947 */ /* 0x000fea0003800000 */
.L_x_46590:
        /* <DEDUP_REMOVED lines=8> */
.L_x_46595:
[----:B------:R0:W5:Y:S01]  /*2060*/  LDG.E.U8 R29, [R4.64] ;  /* 0x00000024041d7981 */ /* 0x000162000c1e1100 */
[----:B------:R-:W-:Y:S05]  /*2070*/  BRA `(.L_x_46593) ;  /* 0x00000ce000007947 */ /* 0x000fea0003800000 */
.L_x_46594:
[----:B------:R0:W5:Y:S01]  /*2080*/  LDG.E.U16 R29, [R4.64] ;  /* 0x00000024041d7981 */ /* 0x000162000c1e1500 */
[----:B------:R-:W-:Y:S05]  /*2090*/  BRA `(.L_x_46593) ;  /* 0x00000cc000007947 */ /* 0x000fea0003800000 */
.L_x_46589:
        /* <DEDUP_REMOVED lines=9> */
.L_x_46597:
[----:B------:R-:W3:Y:S02]  /*2130*/  LDG.E.U16 R0, [R4.64] ;  /* 0x0000002404007981 */ /* 0x000ee4000c1e1500 */
[----:B---3--:R-:W-:-:S06]  /*2140*/  HADD2.F32 R0, -RZ, R0.H0_H0 ;  /* 0x20000000ff007230 */ /* 0x008fcc0000004100 */
[----:B------:R-:W0:Y:S02]  /*2150*/  F2I.FTZ.TRUNC.NTZ R0, R0 ;  /* 0x0000000000007305 */ /* 0x000e24000021f100 */
[----:B0-----:R-:W-:Y:S01]  /*2160*/  PRMT R29, R0, 0x7610, R29 ;  /* 0x00007610001d7816 */ /* 0x001fe2000000001d */
[----:B------:R-:W-:Y:S05]  /*2170*/  BRA `(.L_x_46593) ;  /* 0x00000be000007947 */ /* 0x000fea0003800000 */
.L_x_46596:
        /* <DEDUP_REMOVED lines=9> */
.L_x_46599:
[----:B------:R-:W3:Y:S02]  /*2210*/  LDG.E.U16 R4, [R4.64] ;  /* 0x0000002404047981 */ /* 0x000ee4000c1e1500 */
[----:B---3--:R-:W-:-:S06]  /*2220*/  HADD2.F32 R0, -RZ, R4.H0_H0 ;  /* 0x20000004ff007230 */ /* 0x008fcc0000004100 */
[----:B------:R-:W0:Y:S02]  /*2230*/  F2I.FTZ.TRUNC.NTZ R0, R0 ;  /* 0x0000000000007305 */ /* 0x000e24000021f100 */
[----:B0-----:R-:W-:Y:S01]  /*2240*/  PRMT R29, R0, 0x7610, R29 ;  /* 0x00007610001d7816 */ /* 0x001fe2000000001d */
[----:B------:R-:W-:Y:S05]  /*2250*/  BRA `(.L_x_46593) ;  /* 0x00000b0000007947 */ /* 0x000fea0003800000 */
.L_x_46598:
[----:B------:R-:W3:Y:S02]  /*2260*/  LDG.E.64 R4, [R4.64] ;  /* 0x0000002404047981 */ /* 0x000ee4000c1e1b00 */
[----:B---3--:R0:W1:Y:S01]  /*2270*/  F2I.F64.TRUNC R29, R4 ;  /* 0x00000004001d7311 */ /* 0x008062000030d100 */
[----:B------:R-:W-:Y:S05]  /*2280*/  BRA `(.L_x_46593) ;  /* 0x00000ad000007947 */ /* 0x000fea0003800000 */
.L_x_46588:
        /* <DEDUP_REMOVED lines=12> */
.L_x_46602:
[----:B------:R-:W3:Y:S02]  /*2350*/  LDG.E.64 R4, [R4.64] ;  /* 0x0000002404047981 */ /* 0x000ee4000c1e1b00 */
[----:B---3--:R0:W1:Y:S01]  /*2360*/  F2I.F64.TRUNC R29, R4 ;  /* 0x00000004001d7311 */ /* 0x008062000030d100 */
[----:B------:R-:W-:Y:S05]  /*2370*/  BRA `(.L_x_46593) ;  /* 0x000009e000007947 */ /* 0x000fea0003800000 */
.L_x_46601:
        /* <DEDUP_REMOVED lines=28> */
.L_x_46604:
        /* <DEDUP_REMOVED lines=15> */
.L_x_46603:
[----:B------:R-:W3:Y:S02]  /*2630*/  LDG.E.U16 R0, [R4.64] ;  /* 0x0000002404007981 */ /* 0x000ee4000c1e1500 */
[----:B---3--:R-:W-:-:S06]  /*2640*/  PRMT R0, RZ, 0x5410, R0 ;  /* 0x00005410ff007816 */ /* 0x008fcc0000000000 */
[----:B------:R-:W0:Y:S02]  /*2650*/  F2I.FTZ.TRUNC.NTZ R0, R0 ;  /* 0x0000000000007305 */ /* 0x000e24000021f100 */
[----:B0-----:R-:W-:Y:S01]  /*2660*/  PRMT R29, R0, 0x7610, R29 ;  /* 0x00007610001d7816 */ /* 0x001fe2000000001d */
[----:B------:R-:W-:Y:S05]  /*2670*/  BRA `(.L_x_46593) ;  /* 0x000006e000007947 */ /* 0x000fea0003800000 */
.L_x_46600:
        /* <DEDUP_REMOVED lines=10> */
.L_x_46607:
        /* <DEDUP_REMOVED lines=21> */
.L_x_46611:
[----:B------:R-:W-:Y:S05]  /*2870*/  BSYNC B1 ;  /* 0x0000000000017941 */ /* 0x000fea0003800000 */
.L_x_46610:
[----:B------:R-:W-:Y:S01]  /*2880*/  LEA R5, R0, 0x3b800000, 0x17 ;  /* 0x3b80000000057811 */ /* 0x000fe200078eb8ff */
[----:B------:R-:W-:-:S05]  /*2890*/  IMAD.SHL.U32 R0, R3, 0x100000, RZ ;  /* 0x0010000003007824 */ /* 0x000fca00078e00ff */
[----:B------:R-:W-:Y:S02]  /*28a0*/  LOP3.LUT R0, R5, R0, R6, 0xfe, !PT ;  /* 0x0000000005007212 */ /* 0x000fe400078efe06 */
.L_x_46609:
[----:B------:R-:W-:Y:S05]  /*28b0*/  BSYNC B0 ;  /* 0x0000000000007941 */ /* 0x000fea0003800000 */
.L_x_46608:
[----:B------:R-:W0:Y:S02]  /*28c0*/  F2I.FTZ.TRUNC.NTZ R0, R0 ;  /* 0x0000000000007305 */ /* 0x000e24000021f100 */
[----:B0-----:R-:W-:Y:S01]  /*28d0*/  PRMT R29, R0, 0x7610, R29 ;  /* 0x00007610001d7816 */ /* 0x001fe2000000001d */
[----:B------:R-:W-:Y:S05]  /*28e0*/  BRA `(.L_x_46593) ;  /* 0x0000047000007947 */ /* 0x000fea0003800000 */
.L_x_46606:
        /* <DEDUP_REMOVED lines=21> */
.L_x_46615:
[----:B------:R-:W-:Y:S05]  /*2a40*/  BSYNC B1 ;  /* 0x0000000000017941 */ /* 0x000fea0003800000 */
.L_x_46614:
[----:B------:R-:W-:Y:S01]  /*2a50*/  LEA R5, R0, 0x37800000, 0x17 ;  /* 0x3780000000057811 */ /* 0x000fe200078eb8ff */
[----:B------:R-:W-:-:S05]  /*2a60*/  IMAD.SHL.U32 R0, R3, 0x200000, RZ ;  /* 0x0020000003007824 */ /* 0x000fca00078e00ff */
[----:B------:R-:W-:Y:S02]  /*2a70*/  LOP3.LUT R0, R5, R0, R6, 0xfe, !PT ;  /* 0x0000000005007212 */ /* 0x000fe400078efe06 */
.L_x_46613:
[----:B------:R-:W-:Y:S05]  /*2a80*/  BSYNC B0 ;  /* 0x0000000000007941 */ /* 0x000fea0003800000 */
.L_x_46612:
[----:B------:R-:W0:Y:S02]  /*2a90*/  F2I.FTZ.TRUNC.NTZ R0, R0 ;  /* 0x0000000000007305 */ /* 0x000e24000021f100 */
[----:B0-----:R-:W-:Y:S01]  /*2aa0*/  PRMT R29, R0, 0x7610, R29 ;  /* 0x00007610001d7816 */ /* 0x001fe2000000001d */
[----:B------:R-:W-:Y:S05]  /*2ab0*/  BRA `(.L_x_46593) ;  /* 0x000002a000007947 */ /* 0x000fea0003800000 */
.L_x_46605:
        /* <DEDUP_REMOVED lines=14> */
.L_x_46619:
[----:B------:R-:W-:Y:S05]  /*2ba0*/  BSYNC B0 ;  /* 0x0000000000007941 */ /* 0x000fea0003800000 */
.L_x_46618:
[----:B------:R-:W0:Y:S02]  /*2bb0*/  F2I.FTZ.TRUNC.NTZ R0, R0 ;  /* 0x0000000000007305 */ /* 0x000e24000021f100 */
[----:B0-----:R-:W-:Y:S01]  /*2bc0*/  PRMT R29, R0, 0x7610, R29 ;  /* 0x00007610001d7816 */ /* 0x001fe2000000001d */
[----:B------:R-:W-:Y:S05]  /*2bd0*/  BRA `(.L_x_46593) ;  /* 0x0000018000007947 */ /* 0x000fea0003800000 */
.L_x_46592:
        /* <DEDUP_REMOVED lines=21> */
.L_x_46617:
[----:B------:R0:W5:Y:S01]  /*2d30*/  LDG.E.U8 R29, [R4.64] ;  /* 0x00000024041d7981 */ /* 0x000162000c1e1100 */
[----:B------:R-:W-:Y:S05]  /*2d40*/  BRA `(.L_x_46593) ;  /* 0x0000001000007947 */ /* 0x000fea0003800000 */
.L_x_46616:
[----:B------:R0:W5:Y:S02]  /*2d50*/  LDG.E.U8 R29, [R4.64] ;  /* 0x00000024041d7981 */ /* 0x000164000c1e1100 */
.L_x_46593:
        /* <DEDUP_REMOVED lines=16> */
.L_x_46623:
[----:B------:R0:W5:Y:S01]  /*2e60*/  LDG.E.U8 R22, [R4.64] ;  /* 0x0000002404167981 */ /* 0x000162000c1e1100 */
[----:B------:R-:W-:Y:S05]  /*2e70*/  BRA `(.L_x_46625) ;  /* 0x00000d8000007947 */ /* 0x000fea0003800000 */
.L_x_46622:
        /* <DEDUP_REMOVED lines=8> */
.L_x_46627:
[----:B------:R0:W5:Y:S01]  /*2f00*/  LDG.E.U8 R22, [R4.64] ;  /* 0x0000002404167981 */ /* 0x000162000c1e1100 */
[----:B------:R-:W-:Y:S05]  /*2f10*/  BRA `(.L_x_46625) ;  /* 0x00000ce000007947 */ /* 0x000fea0003800000 */
.L_x_46626:
[----:B------:R0:W5:Y:S01]  /*2f20*/  LDG.E.U16 R22, [R4.64] ;  /* 0x0000002404167981 */ /* 0x000162000c1e1500 */
[----:B------:R-:W-:Y:S05]  /*2f30*/  BRA `(.L_x_46625) ;  /* 0x00000cc000007947 */ /* 0x000fea0003800000 */
.L_x_46621:
        /* <DEDUP_REMOVED lines=9> */
.L_x_46629:
[----:B------:R-:W3:Y:S02]  /*2fd0*/  LDG.E.U16 R0, [R4.64] ;  /* 0x0000002404007981 */ /* 0x000ee4000c1e1500 */
[----:B---3--:R-:W-:-:S06]  /*2fe0*/  HADD2.F32 R0, -RZ, R0.H0_H0 ;  /* 0x20000000ff007230 */ /* 0x008fcc0000004100 */
[----:B------:R-:W0:Y:S02]  /*2ff0*/  F2I.FTZ.TRUNC.NTZ R0, R0 ;  /* 0x0000000000007305 */ /* 0x000e24000021f100 */
[----:B0-----:R-:W-:Y:S01]  /*3000*/  PRMT R22, R0, 0x7610, R22 ;  /* 0x0000761000167816 */ /* 0x001fe20000000016 */
[----:B------:R-:W-:Y:S05]  /*3010*/  BRA `(.L_x_46625) ;  /* 0x00000be000007947 */ /* 0x000fea0003800000 */
.L_x_46628:
        /* <DEDUP_REMOVED lines=9> */
.L_x_46631:
[----:B------:R-:W3:Y:S02]  /*30b0*/  LDG.E.U16 R4, [R4.64] ;  /* 0x0000002404047981 */ /* 0x000ee4000c1e1500 */
[----:B---3--:R-:W-:-:S06]  /*30c0*/  HADD2.F32 R0, -RZ, R4.H0_H0 ;  /* 0x20000004ff007230 */ /* 0x008fcc0000004100 */
[----:B------:R-:W0:Y:S02]  /*30d0*/  F2I.FTZ.TRUNC.NTZ R0, R0 ;  /* 0x0000000000007305 */ /* 0x000e24000021f100 */
[----:B0-----:R-:W-:Y:S01]  /*30e0*/  PRMT R22, R0, 0x7610, R22 ;  /* 0x0000761000167816 */ /* 0x001fe20000000016 */
[----:B------:R-:W-:Y:S05]  /*30f0*/  BRA `(.L_x_46625) ;  /* 0x00000b0000007947 */ /* 0x000fea0003800000 */
.L_x_46630:
[----:B------:R-:W3:Y:S02]  /*3100*/  LDG.E.64 R4, [R4.64] ;  /* 0x0000002404047981 */ /* 0x000ee4000c1e1b00 */
[----:B---3--:R0:W3:Y:S01]  /*3110*/  F2I.F64.TRUNC R22, R4 ;  /* 0x0000000400167311 */ /* 0x0080e2000030d100 */
[----:B------:R-:W-:Y:S05]  /*3120*/  BRA `(.L_x_46625) ;  /* 0x00000ad000007947 */ /* 0x000fea0003800000 */
.L_x_46620:
        /* <DEDUP_REMOVED lines=12> */
.L_x_46634:
[----:B------:R-:W3:Y:S02]  /*31f0*/  LDG.E.64 R4, [R4.64] ;  /* 0x0000002404047981 */ /* 0x000ee4000c1e1b00 */
[----:B---3--:R0:W3:Y:S01]  /*3200*/  F2I.F64.TRUNC R22, R4 ;  /* 0x0000000400167311 */ /* 0x0080e2000030d100 */
[----:B------:R-:W-:Y:S05]  /*3210*/  BRA `(.L_x_46625) ;  /* 0x000009e000007947 */ /* 0x000fea0003800000 */
.L_x_46633:
        /* <DEDUP_REMOVED lines=28> */
.L_x_46636:
        /* <DEDUP_REMOVED lines=15> */
.L_x_46635:
[----:B------:R-:W3:Y:S02]  /*34d0*/  LDG.E.U16 R0, [R4.64] ;  /* 0x0000002404007981 */ /* 0x000ee4000c1e1500 */
[----:B---3--:R-:W-:-:S06]  /*34e0*/  PRMT R0, RZ, 0x5410, R0 ;  /* 0x00005410ff007816 */ /* 0x008fcc0000000000 */
[----:B------:R-:W0:Y:S02]  /*34f0*/  F2I.FTZ.TRUNC.NTZ R0, R0 ;  /* 0x0000000000007305 */ /* 0x000e24000021f100 */
[----:B0-----:R-:W-:Y:S01]  /*3500*/  PRMT R22, R0, 0x7610, R22 ;  /* 0x0000761000167816 */ /* 0x001fe20000000016 */
[----:B------:R-:W-:Y:S05]  /*3510*/  BRA `(.L_x_46625) ;  /* 0x000006e000007947 */ /* 0x000fea0003800000 */
.L_x_46632:
        /* <DEDUP_REMOVED lines=10> */
.L_x_46639:
        /* <DEDUP_REMOVED lines=21> */
.L_x_46643:
[----:B------:R-:W-:Y:S05]  /*3710*/  BSYNC B1 ;  /* 0x0000000000017941 */ /* 0x000fea0003800000 */
.L_x_46642:
[----:B------:R-:W-:Y:S01]  /*3720*/  LEA R5, R0, 0x3b800000, 0x17 ;  /* 0x3b80000000057811 */ /* 0x000fe200078eb8ff */
[----:B------:R-:W-:-:S05]  /*3730*/  IMAD.SHL.U32 R0, R3, 0x100000, RZ ;  /* 0x0010000003007824 */ /* 0x000fca00078e00ff */
[----:B------:R-:W-:Y:S02]  /*3740*/  LOP3.LUT R0, R5, R0, R6, 0xfe, !PT ;  /* 0x0000000005007212 */ /* 0x000fe400078efe06 */
.L_x_46641:
[----:B------:R-:W-:Y:S05]  /*3750*/  BSYNC B0 ;  /* 0x0000000000007941 */ /* 0x000fea0003800000 */
.L_x_46640:
[----:B------:R-:W0:Y:S02]  /*3760*/  F2I.FTZ.TRUNC.NTZ R0, R0 ;  /* 0x0000000000007305 */ /* 0x000e24000021f100 */
[----:B0-----:R-:W-:Y:S01]  /*3770*/  PRMT R22, R0, 0x7610, R22 ;  /* 0x0000761000167816 */ /* 0x001fe20000000016 */
[----:B------:R-:W-:Y:S05]  /*3780*/  BRA `(.L_x_46625) ;  /* 0x0000047000007947 */ /* 0x000fea0003800000 */
.L_x_46638:
        /* <DEDUP_REMOVED lines=21> */
.L_x_46647:
[----:B------:R-:W-:Y:S05]  /*38e0*/  BSYNC B1 ;  /* 0x0000000000017941 */ /* 0x000fea0003800000 */
.L_x_46646:
[----:B------:R-:W-:Y:S01]  /*38f0*/  LEA R5, R0, 0x37800000, 0x17 ;  /* 0x3780000000057811 */ /* 0x000fe200078eb8ff */
[----:B------:R-:W-:-:S05]  /*3900*/  IMAD.SHL.U32 R0, R3, 0x200000, RZ ;  /* 0x0020000003007824 */ /* 0x000fca00078e00ff */
[----:B------:R-:W-:Y:S02]  /*3910*/  LOP3.LUT R0, R5, R0, R6, 0xfe, !PT ;  /* 0x0000000005007212 */ /* 0x000fe400078efe06 */
.L_x_46645:
[----:B------:R-:W-:Y:S05]  /*3920*/  BSYNC B0 ;  /* 0x0000000000007941 */ /* 0x000fea0003800000 */
.L_x_46644:
[----:B------:R-:W0:Y:S02]  /*3930*/  F2I.FTZ.TRUNC.NTZ R0, R0 ;  /* 0x0000000000007305 */ /* 0x000e24000021f100 */
[----:B0-----:R-:W-:Y:S01]  /*3940*/  PRMT R22, R0, 0x7610, R22 ;  /* 0x0000761000167816 */ /* 0x001fe20000000016 */
[----:B------:R-:W-:Y:S05]  /*3950*/  BRA `(.L_x_46625) ;  /* 0x000002a000007947 */ /* 0x000fea0003800000 */
.L_x_46637:
        /* <DEDUP_REMOVED lines=14> */
.L_x_46651:
[----:B------:R-:W-:Y:S05]  /*3a40*/  BSYNC B0 ;  /* 0x0000000000007941 */ /* 0x000fea0003800000 */
.L_x_46650:
[----:B------:R-:W0:Y:S02]  /*3a50*/  F2I.FTZ.TRUNC.NTZ R0, R0 ;  /* 0x0000000000007305 */ /* 0x000e24000021f100 */
[----:B0-----:R-:W-:Y:S01]  /*3a60*/  PRMT R22, R0, 0x7610, R22 ;  /* 0x0000761000167816 */ /* 0x001fe20000000016 */
[----:B------:R-:W-:Y:S05]  /*3a70*/  BRA `(.L_x_46625) ;  /* 0x0000018000007947 */ /* 0x000fea0003800000 */
.L_x_46624:
        /* <DEDUP_REMOVED lines=21> */
.L_x_46649:
[----:B------:R0:W5:Y:S01]  /*3bd0*/  LDG.E.U8 R22, [R4.64] ;  /* 0x0000002404167981 */ /* 0x000162000c1e1100 */
[----:B------:R-:W-:Y:S05]  /*3be0*/  BRA `(.L_x_46625) ;  /* 0x0000001000007947 */ /* 0x000fea0003800000 */
.L_x_46648:
[----:B------:R0:W5:Y:S02]  /*3bf0*/  LDG.E.U8 R22, [R4.64] ;  /* 0x0000002404167981 */ /* 0x000164000c1e1100 */
.L_x_46625:
[----:B------:R-:W-:-:S03]  /*3c00*/  IADD3 R17, R17, 0x80, RZ ;  /* 0x0000008011117810 */ /* 0x000fc60007ffe0ff */
.L_x_46587:
[----:B------:R-:W-:Y:S05]  /*3c10*/  BSYNC B6 ;  /* 0x0000000000067941 */ /* 0x000fea0003800000 */
.L_x_46586:
        /* <DEDUP_REMOVED lines=23> */
.L_x_46657:
[----:B------:R0:W5:Y:S01]  /*3d90*/  LDG.E.U8 R19, [R4.64] ;  /* 0x0000002404137981 */ /* 0x000162000c1e1100 */
[----:B------:R-:W-:Y:S05]  /*3da0*/  BRA `(.L_x_46659) ;  /* 0x00000d8000007947 */ /* 0x000fea0003800000 */
.L_x_46656:
        /* <DEDUP_REMOVED lines=8> */
.L_x_46661:
[----:B------:R0:W5:Y:S01]  /*3e30*/  LDG.E.U8 R19, [R4.64] ;  /* 0x0000002404137981 */ /* 0x000162000c1e1100 */
[----:B------:R-:W-:Y:S05]  /*3e40*/  BRA `(.L_x_46659) ;  /* 0x00000ce000007947 */ /* 0x000fea0003800000 */
.L_x_46660:
[----:B------:R0:W5:Y:S01]  /*3e50*/  LDG.E.U16 R19, [R4.64] ;  /* 0x0000002404137981 */ /* 0x000162000c1e1500 */
[----:B------:R-:W-:Y:S05]  /*3e60*/  BRA `(.L_x_46659) ;  /* 0x00000cc000007947 */ /* 0x000fea0003800000 */
.L_x_46655:
        /* <DEDUP_REMOVED lines=9> */
.L_x_46663:
[----:B------:R-:W4:Y:S02]  /*3f00*/  LDG.E.U16 R0, [R4.64] ;  /* 0x0000002404007981 */ /* 0x000f24000c1e1500 */
[----:B----4-:R-:W-:-:S06]  /*3f10*/  HADD2.F32 R0, -RZ, R0.H0_H0 ;  /* 0x20000000ff007230 */ /* 0x010fcc0000004100 */
[----:B------:R-:W0:Y:S02]  /*3f20*/  F2I.FTZ.TRUNC.NTZ R0, R0 ;  /* 0x0000000000007305 */ /* 0x000e24000021f100 */
[----:B0-----:R-:W-:Y:S01]  /*3f30*/  PRMT R19, R0, 0x7610, R19 ;  /* 0x0000761000137816 */ /* 0x001fe20000000013 */
[----:B------:R-:W-:Y:S05]  /*3f40*/  BRA `(.L_x_46659) ;  /* 0x00000be000007947 */ /* 0x000fea0003800000 */
.L_x_46662:
        /* <DEDUP_REMOVED lines=9> */
.L_x_46665:
[----:B------:R-:W4:Y:S02]  /*3fe0*/  LDG.E.U16 R4, [R4.64] ;  /* 0x0000002404047981 */ /* 0x000f24000c1e1500 */
[----:B----4-:R-:W-:-:S06]  /*3ff0*/  HADD2.F32 R0, -RZ, R4.H0_H0 ;  /* 0x20000004ff007230 */ /* 0x010fcc0000004100 */
[----:B------:R-:W0:Y:S02]  /*4000*/  F2I.FTZ.TRUNC.NTZ R0, R0 ;  /* 0x0000000000007305 */ /* 0x000e24000021f100 */
[----:B0-----:R-:W-:Y:S01]  /*4010*/  PRMT R19, R0, 0x7610, R19 ;  /* 0x0000761000137816 */ /* 0x001fe20000000013 */
[----:B------:R-:W-:Y:S05]  /*4020*/  BRA `(.L_x_46659) ;  /* 0x00000b0000007947 */ /* 0x000fea0003800000 */
.L_x_46664:
[----:B------:R-:W4:Y:S02]  /*4030*/  LDG.E.64 R4, [R4.64] ;  /* 0x0000002404047981 */ /* 0x000f24000c1e1b00 */
[----:B----4-:R0:W4:Y:S01]  /*4040*/  F2I.F64.TRUNC R19, R4 ;  /* 0x0000000400137311 */ /* 0x010122000030d100 */
[----:B------:R-:W-:Y:S05]  /*4050*/  BRA `(.L_x_46659) ;  /* 0x00000ad000007947 */ /* 0x000fea0003800000 */
.L_x_46654:
        /* <DEDUP_REMOVED lines=12> */
.L_x_46668:
[----:B------:R-:W4:Y:S02]  /*4120*/  LDG.E.64 R4, [R4.64] ;  /* 0x0000002404047981 */ /* 0x000f24000c1e1b00 */
[----:B----4-:R0:W4:Y:S01]  /*4130*/  F2I.F64.TRUNC R19, R4 ;  /* 0x0000000400137311 */ /* 0x010122000030d100 */
[----:B------:R-:W-:Y:S05]  /*4140*/  BRA `(.L_x_46659) ;  /* 0x000009e000007947 */ /* 0x000fea0003800000 */
.L_x_46667:
        /* <DEDUP_REMOVED lines=28> */
.L_x_46670:
        /* <DEDUP_REMOVED lines=15> */
.L_x_46669:
[----:B------:R-:W4:Y:S02]  /*4400*/  LDG.E.U16 R0, [R4.64] ;  /* 0x0000002404007981 */ /* 0x000f24000c1e1500 */
[----:B----4-:R-:W-:-:S06]  /*4410*/  PRMT R0, RZ, 0x5410, R0 ;  /* 0x00005410ff007816 */ /* 0x010fcc0000000000 */
[----:B------:R-:W0:Y:S02]  /*4420*/  F2I.FTZ.TRUNC.NTZ R0, R0 ;  /* 0x0000000000007305 */ /* 0x000e24000021f100 */
[----:B0-----:R-:W-:Y:S01]  /*4430*/  PRMT R19, R0, 0x7610, R19 ;  /* 0x0000761000137816 */ /* 0x001fe20000000013 */
[----:B------:R-:W-:Y:S05]  /*4440*/  BRA `(.L_x_46659) ;  /* 0x000006e000007947 */ /* 0x000fea0003800000 */
.L_x_46666:
        /* <DEDUP_REMOVED lines=10> */
.L_x_46673:
        /* <DEDUP_REMOVED lines=21> */
.L_x_46677:
[----:B------:R-:W-:Y:S05]  /*4640*/  BSYNC B1 ;  /* 0x0000000000017941 */ /* 0x000fea0003800000 */
.L_x_46676:
[----:B------:R-:W-:Y:S01]  /*4650*/  LEA R5, R0, 0x3b800000, 0x17 ;  /* 0x3b80000000057811 */ /* 0x000fe200078eb8ff */
[----:B------:R-:W-:-:S05]  /*4660*/  IMAD.SHL.U32 R0, R3, 0x100000, RZ ;  /* 0x0010000003007824 */ /* 0x000fca00078e00ff */
[----:B------:R-:W-:Y:S02]  /*4670*/  LOP3.LUT R0, R5, R0, R6, 0xfe, !PT ;  /* 0x0000000005007212 */ /* 0x000fe400078efe06 */
.L_x_46675:
[----:B------:R-:W-:Y:S05]  /*4680*/  BSYNC B0 ;  /* 0x0000000000007941 */ /* 0x000fea0003800000 */
.L_x_46674:
[----:B------:R-:W0:Y:S02]  /*4690*/  F2I.FTZ.TRUNC.NTZ R0, R0 ;  /* 0x0000000000007305 */ /* 0x000e24000021f100 */
[----:B0-----:R-:W-:Y:S01]  /*46a0*/  PRMT R19, R0, 0x7610, R19 ;  /* 0x0000761000137816 */ /* 0x001fe20000000013 */
[----:B------:R-:W-:Y:S05]  /*46b0*/  BRA `(.L_x_46659) ;  /* 0x0000047000007947 */ /* 0x000fea0003800000 */
.L_x_46672:
        /* <DEDUP_REMOVED lines=21> */
.L_x_46681:
[----:B------:R-:W-:Y:S05]  /*4810*/  BSYNC B1 ;  /* 0x0000000000017941 */ /* 0x000fea0003800000 */
.L_x_46680:
[----:B------:R-:W-:Y:S01]  /*4820*/  LEA R5, R0, 0x37800000, 0x17 ;  /* 0x3780000000057811 */ /* 0x000fe200078eb8ff */
[----:B------:R-:W-:-:S05]  /*4830*/  IMAD.SHL.U32 R0, R3, 0x200000, RZ ;  /* 0x0020000003007824 */ /* 0x000fca00078e00ff */
[----:B------:R-:W-:Y:S02]  /*4840*/  LOP3.LUT R0, R5, R0, R6, 0xfe, !PT ;  /* 0x0000000005007212 */ /* 0x000fe400078efe06 */
.L_x_46679:
[----:B------:R-:W-:Y:S05]  /*4850*/  BSYNC B0 ;  /* 0x0000000000007941 */ /* 0x000fea0003800000 */
.L_x_46678:
[----:B------:R-:W0:Y:S02]  /*4860*/  F2I.FTZ.TRUNC.NTZ R0, R0 ;  /* 0x0000000000007305 */ /* 0x000e24000021f100 */
[----:B0-----:R-:W-:Y:S01]  /*4870*/  PRMT R19, R0, 0x7610, R19 ;  /* 0x0000761000137816 */ /* 0x001fe20000000013 */
[----:B------:R-:W-:Y:S05]  /*4880*/  BRA `(.L_x_46659) ;  /* 0x000002a000007947 */ /* 0x000fea0003800000 */
.L_x_46671:
        /* <DEDUP_REMOVED lines=14> */
.L_x_46685:
[----:B------:R-:W-:Y:S05]  /*4970*/  BSYNC B0 ;  /* 0x0000000000007941 */ /* 0x000fea0003800000 */
.L_x_46684:
[----:B------:R-:W0:Y:S02]  /*4980*/  F2I.FTZ.TRUNC.NTZ R0, R0 ;  /* 0x0000000000007305 */ /* 0x000e24000021f100 */
[----:B0-----:R-:W-:Y:S01]  /*4990*/  PRMT R19, R0, 0x7610, R19 ;  /* 0x0000761000137816 */ /* 0x001fe20000000013 */
[----:B------:R-:W-:Y:S05]  /*49a0*/  BRA `(.L_x_46659) ;  /* 0x0000018000007947 */ /* 0x000fea0003800000 */
.L_x_46658:
        /* <DEDUP_REMOVED lines=21> */
.L_x_46683:
[----:B------:R0:W5:Y:S01]  /*4b00*/  LDG.E.U8 R19, [R4.64] ;  /* 0x0000002404137981 */ /* 0x000162000c1e1100 */
[----:B------:R-:W-:Y:S05]  /*4b10*/  BRA `(.L_x_46659) ;  /* 0x0000001000007947 */ /* 0x000fea0003800000 */
.L_x_46682:
[----:B------:R0:W5:Y:S02]  /*4b20*/  LDG.E.U8 R19, [R4.64] ;  /* 0x0000002404137981 */ /* 0x000164000c1e1100 */
.L_x_46659:
        /* <DEDUP_REMOVED lines=16> */
.L_x_46689:
[----:B------:R0:W5:Y:S01]  /*4c30*/  LDG.E.U8 R26, [R4.64] ;  /* 0x00000024041a7981 */ /* 0x000162000c1e1100 */
[----:B------:R-:W-:Y:S05]  /*4c40*/  BRA `(.L_x_46691) ;  /* 0x00000d8000007947 */ /* 0x000fea0003800000 */
.L_x_46688:
        /* <DEDUP_REMOVED lines=8> */
.L_x_46693:
[----:B------:R0:W5:Y:S01]  /*4cd0*/  LDG.E.U8 R26, [R4.64] ;  /* 0x00000024041a7981 */ /* 0x000162000c1e1100 */
[----:B------:R-:W-:Y:S05]  /*4ce0*/  BRA `(.L_x_46691) ;  /* 0x00000ce000007947 */ /* 0x000fea0003800000 */
.L_x_46692:
[----:B------:R0:W5:Y:S01]  /*4cf0*/  LDG.E.U16 R26, [R4.64] ;  /* 0x00000024041a7981 */ /* 0x000162000c1e1500 */
[----:B------:R-:W-:Y:S05]  /*4d00*/  BRA `(.L_x_46691) ;  /* 0x00000cc000007947 */ /* 0x000fea0003800000 */
.L_x_46687:
        /* <DEDUP_REMOVED lines=9> */
.L_x_46695:
[----:B----4-:R-:W4:Y:S02]  /*4da0*/  LDG.E.U16 R0, [R4.64] ;  /* 0x0000002404007981 */ /* 0x010f24000c1e1500 */
[----:B----4-:R-:W-:-:S06]  /*4db0*/  HADD2.F32 R0, -RZ, R0.H0_H0 ;  /* 0x20000000ff007230 */ /* 0x010fcc0000004100 */
[----:B------:R-:W0:Y:S02]  /*4dc0*/  F2I.FTZ.TRUNC.NTZ R0, R0 ;  /* 0x0000000000007305 */ /* 0x000e24000021f100 */
[----:B0-----:R-:W-:Y:S01]  /*4dd0*/  PRMT R26, R0, 0x7610, R26 ;  /* 0x00007610001a7816 */ /* 0x001fe2000000001a */
[----:B------:R-:W-:Y:S05]  /*4de0*/  BRA `(.L_x_46691) ;  /* 0x00000be000007947 */ /* 0x000fea0003800000 */
.L_x_46694:
        /* <DEDUP_REMOVED lines=9> */
.L_x_46697:
[----:B----4-:R-:W4:Y:S02]  /*4e80*/  LDG.E.U16 R4, [R4.64] ;  /* 0x0000002404047981 */ /* 0x010f24000c1e1500 */
[----:B----4-:R-:W-:-:S06]  /*4e90*/  HADD2.F32 R0, -RZ, R4.H0_H0 ;  /* 0x20000004ff007230 */ /* 0x010fcc0000004100 */
[----:B------:R-:W0:Y:S02]  /*4ea0*/  F2I.FTZ.TRUNC.NTZ R0, R0 ;  /* 0x0000000000007305 */ /* 0x000e24000021f100 */
[----:B0-----:R-:W-:Y:S01]  /*4eb0*/  PRMT R26, R0, 0x7610, R26 ;  /* 0x00007610001a7816 */ /* 0x001fe2000000001a */
[----:B------:R-:W-:Y:S05]  /*4ec0*/  BRA `(.L_x_46691) ;  /* 0x00000b0000007947 */ /* 0x000fea0003800000 */
.L_x_46696:
[----:B----4-:R-:W4:Y:S02]  /*4ed0*/  LDG.E.64 R4, [R4.64] ;  /* 0x0000002404047981 */ /* 0x010f24000c1e1b00 */
[----:B----4-:R0:W4:Y:S01]  /*4ee0*/  F2I.F64.TRUNC R26, R4 ;  /* 0x00000004001a7311 */ /* 0x010122000030d100 */
[----:B------:R-:W-:Y:S05]  /*4ef0*/  BRA `(.L_x_46691) ;  /* 0x00000ad000007947 */ /* 0x000fea0003800000 */
.L_x_46686:
        /* <DEDUP_REMOVED lines=12> */
.L_x_46700:
[----:B----4-:R-:W4:Y:S02]  /*4fc0*/  LDG.E.64 R4, [R4.64] ;  /* 0x0000002404047981 */ /* 0x010f24000c1e1b00 */
[----:B----4-:R0:W4:Y:S01]  /*4fd0*/  F2I.F64.TRUNC R26, R4 ;  /* 0x00000004001a7311 */ /* 0x010122000030d100 */
[----:B------:R-:W-:Y:S05]  /*4fe0*/  BRA `(.L_x_46691) ;  /* 0x000009e000007947 */ /* 0x000fea0003800000 */
.L_x_46699:
        /* <DEDUP_REMOVED lines=28> */
.L_x_46702:
        /* <DEDUP_REMOVED lines=15> */
.L_x_46701:
[----:B----4-:R-:W4:Y:S02]  /*52a0*/  LDG.E.U16 R0, [R4.64] ;  /* 0x0000002404007981 */ /* 0x010f24000c1e1500 */
[----:B----4-:R-:W-:-:S06]  /*52b0*/  PRMT R0, RZ, 0x5410, R0 ;  /* 0x00005410ff007816 */ /* 0x010fcc0000000000 */
[----:B------:R-:W0:Y:S02]  /*52c0*/  F2I.FTZ.TRUNC.NTZ R0, R0 ;  /* 0x0000000000007305 */ /* 0x000e24000021f100 */
[----:B0-----:R-:W-:Y:S01]  /*52d0*/  PRMT R26, R0, 0x7610, R26 ;  /* 0x00007610001a7816 */ /* 0x001fe2000000001a */
[----:B------:R-:W-:Y:S05]  /*52e0*/  BRA `(.L_x_46691) ;  /* 0x000006e000007947 */ /* 0x000fea0003800000 */
.L_x_46698:
        /* <DEDUP_REMOVED lines=10> */
.L_x_46705:
        /* <DEDUP_REMOVED lines=21> */
.L_x_46709:
[----:B------:R-:W-:Y:S05]  /*54e0*/  BSYNC B1 ;  /* 0x0000000000017941 */ /* 0x000fea0003800000 */
.L_x_46708:
[----:B------:R-:W-:Y:S01]  /*54f0*/  LEA R5, R0, 0x3b800000, 0x17 ;  /* 0x3b80000000057811 */ /* 0x000fe200078eb8ff */
[----:B------:R-:W-:-:S05]  /*5500*/  IMAD.SHL.U32 R0, R3, 0x100000, RZ ;  /* 0x0010000003007824 */ /* 0x000fca00078e00ff */
[----:B------:R-:W-:Y:S02]  /*5510*/  LOP3.LUT R0, R5, R0, R6, 0xfe, !PT ;  /* 0x0000000005007212 */ /* 0x000fe400078efe06 */
.L_x_46707:
[----:B------:R-:W-:Y:S05]  /*5520*/  BSYNC B0 ;  /* 0x0000000000007941 */ /* 0x000fea0003800000 */
.L_x_46706:
[----:B------:R-:W0:Y:S02]  /*5530*/  F2I.FTZ.TRUNC.NTZ R0, R0 ;  /* 0x0000000000007305 */ /* 0x000e24000021f100 */
[----:B0-----:R-:W-:Y:S01]  /*5540*/  PRMT R26, R0, 0x7610, R26 ;  /* 0x00007610001a7816 */ /* 0x001fe2000000001a */
[----:B------:R-:W-:Y:S05]  /*5550*/  BRA `(.L_x_46691) ;  /* 0x0000047000007947 */ /* 0x000fea0003800000 */
.L_x_46704:
        /* <DEDUP_REMOVED lines=21> */
.L_x_46713:
[----:B------:R-:W-:Y:S05]  /*56b0*/  BSYNC B1 ;  /* 0x0000000000017941 */ /* 0x000fea0003800000 */
.L_x_46712:
[----:B------:R-:W-:Y:S01]  /*56c0*/  LEA R5, R0, 0x37800000, 0x17 ;  /* 0x3780000000057811 */ /* 0x000fe200078eb8ff */
[----:B------:R-:W-:-:S05]  /*56d0*/  IMAD.SHL.U32 R0, R3, 0x200000, RZ ;  /* 0x0020000003007824 */ /* 0x000fca00078e00ff */
[----:B------:R-:W-:Y:S02]  /*56e0*/  LOP3.LUT R0, R5, R0, R6, 0xfe, !PT ;  /* 0x0000000005007212 */ /* 0x000fe400078efe06 */
.L_x_46711:
[----:B------:R-:W-:Y:S05]  /*56f0*/  BSYNC B0 ;  /* 0x0000000000007941 */ /* 0x000fea0003800000 */
.L_x_46710:
[----:B------:R-:W0:Y:S02]  /*5700*/  F2I.FTZ.TRUNC.NTZ R0, R0 ;  /* 0x0000000000007305 */ /* 0x000e24000021f100 */
[----:B0-----:R-:W-:Y:S01]  /*5710*/  PRMT R26, R0, 0x7610, R26 ;  /* 0x00007610001a7816 */ /* 0x001fe2000000001a */
[----:B------:R-:W-:Y:S05]  /*5720*/  BRA `(.L_x_46691) ;  /* 0x000002a000007947 */ /* 0x000fea0003800000 */
.L_x_46703:
        /* <DEDUP_REMOVED lines=14> */
.L_x_46717:
[----:B------:R-:W-:Y:S05]  /*5810*/  BSYNC B0 ;  /* 0x0000000000007941 */ /* 0x000fea0003800000 */
.L_x_46716:
[----:B------:R-:W0:Y:S02]  /*5820*/  F2I.FTZ.TRUNC.NTZ R0, R0 ;  /* 0x0000000000007305 */ /* 0x000e24000021f100 */
[----:B0-----:R-:W-:Y:S01]  /*5830*/  PRMT R26, R0, 0x7610, R26 ;  /* 0x00007610001a7816 */ /* 0x001fe2000000001a */
[----:B------:R-:W-:Y:S05]  /*5840*/  BRA `(.L_x_46691) ;  /* 0x0000018000007947 */ /* 0x000fea0003800000 */
.L_x_46690:
        /* <DEDUP_REMOVED lines=21> */
.L_x_46715:
[----:B------:R0:W5:Y:S01]  /*59a0*/  LDG.E.U8 R26, [R4.64] ;  /* 0x00000024041a7981 */ /* 0x000162000c1e1100 */
[----:B------:R-:W-:Y:S05]  /*59b0*/  BRA `(.L_x_46691) ;  /* 0x0000001000007947 */ /* 0x000fea0003800000 */
.L_x_46714:
[----:B------:R0:W5:Y:S02]  /*59c0*/  LDG.E.U8 R26, [R4.64] ;  /* 0x00000024041a7981 */ /* 0x000164000c1e1100 */
.L_x_46691:
[----:B------:R-:W-:-:S03]  /*59d0*/  IADD3 R17, R17, 0x80, RZ ;  /* 0x0000008011117810 */ /* 0x000fc60007ffe0ff */
.L_x_46653:
[----:B------:R-:W-:Y:S05]  /*59e0*/  BSYNC B6 ;  /* 0x0000000000067941 */ /* 0x000fea0003800000 */
.L_x_46652:
        /* <DEDUP_REMOVED lines=21> */
.L_x_46723:
[----:B------:R0:W5:Y:S01]  /*5b40*/  LDG.E.U8 R24, [R4.64] ;  /* 0x0000002404187981 */ /* 0x000162000c1e1100 */
[----:B------:R-:W-:Y:S05]  /*5b50*/  BRA `(.L_x_46725) ;  /* 0x00000d8000007947 */ /* 0x000fea0003800000 */
.L_x_46722:
        /* <DEDUP_REMOVED lines=8> */
.L_x_46727:
[----:B------:R0:W5:Y:S01]  /*5be0*/  LDG.E.U8 R24, [R4.64] ;  /* 0x0000002404187981 */ /* 0x000162000c1e1100 */
[----:B------:R-:W-:Y:S05]  /*5bf0*/  BRA `(.L_x_46725) ;  /* 0x00000ce000007947 */ /* 0x000fea0003800000 */
.L_x_46726:
[----:B------:R0:W5:Y:S01]  /*5c00*/  LDG.E.U16 R24, [R4.64] ;  /* 0x0000002404187981 */ /* 0x000162000c1e1500 */
[----:B------:R-:W-:Y:S05]  /*5c10*/  BRA `(.L_x_46725) ;  /* 0x00000cc000007947 */ /* 0x000fea0003800000 */
.L_x_46721:
        /* <DEDUP_REMOVED lines=9> */
.L_x_46729:
[----:B----4-:R-:W4:Y:S02]  /*5cb0*/  LDG.E.U16 R0, [R4.64] ;  /* 0x0000002404007981 */ /* 0x010f24000c1e1500 */
[----:B----4-:R-:W-:-:S06]  /*5cc0*/  HADD2.F32 R0, -RZ, R0.H0_H0 ;  /* 0x20000000ff007230 */ /* 0x010fcc0000004100 */
[----:B------:R-:W0:Y:S02]  /*5cd0*/  F2I.FTZ.TRUNC.NTZ R0, R0 ;  /* 0x0000000000007305 */ /* 0x000e24000021f100 */
[----:B0-----:R-:W-:Y:S01]  /*5ce0*/  PRMT R24, R0, 0x7610, R24 ;  /* 0x0000761000187816 */ /* 0x001fe20000000018 */
[----:B------:R-:W-:Y:S05]  /*5cf0*/  BRA `(.L_x_46725) ;  /* 0x00000be000007947 */ /* 0x000fea0003800000 */
.L_x_46728:
        /* <DEDUP_REMOVED lines=9> */
.L_x_46731:
[----:B----4-:R-:W4:Y:S02]  /*5d90*/  LDG.E.U16 R4, [R4.64] ;  /* 0x0000002404047981 */ /* 0x010f24000c1e1500 */
[----:B----4-:R-:W-:-:S06]  /*5da0*/  HADD2.F32 R0, -RZ, R4.H0_H0 ;  /* 0x20000004ff007230 */ /* 0x010fcc0000004100 */
[----:B------:R-:W0:Y:S02]  /*5db0*/  F2I.FTZ.TRUNC.NTZ R0, R0 ;  /* 0x0000000000007305 */ /* 0x000e24000021f100 */
[----:B0-----:R-:W-:Y:S01]  /*5dc0*/  PRMT R24, R0, 0x7610, R24 ;  /* 0x0000761000187816 */ /* 0x001fe20000000018 */
[----:B------:R-:W-:Y:S05]  /*5dd0*/  BRA `(.L_x_46725) ;  /* 0x00000b0000007947 */ /* 0x000fea0003800000 */
.L_x_46730:
[----:B----4-:R-:W4:Y:S02]  /*5de0*/  LDG.E.64 R4, [R4.64] ;  /* 0x0000002404047981 */ /* 0x010f24000c1e1b00 */
[----:B----4-:R0:W4:Y:S01]  /*5df0*/  F2I.F64.TRUNC R24, R4 ;  /* 0x0000000400187311 */ /* 0x010122000030d100 */
[----:B------:R-:W-:Y:S05]  /*5e00*/  BRA `(.L_x_46725) ;  /* 0x00000ad000007947 */ /* 0x000fea0003800000 */
.L_x_46720:
        /* <DEDUP_REMOVED lines=12> */
.L_x_46734:
[----:B----4-:R-:W4:Y:S02]  /*5ed0*/  LDG.E.64 R4, [R4.64] ;  /* 0x0000002404047981 */ /* 0x010f24000c1e1b00 */
[----:B----4-:R0:W4:Y:S01]  /*5ee0*/  F2I.F64.TRUNC R24, R4 ;  /* 0x0000000400187311 */ /* 0x010122000030d100 */
[----:B------:R-:W-:Y:S05]  /*5ef0*/  BRA `(.L_x_46725) ;  /* 0x000009e000007947 */ /* 0x000fea0003800000 */
.L_x_46733:
        /* <DEDUP_REMOVED lines=28> */
.L_x_46736:
        /* <DEDUP_REMOVED lines=15> */
.L_x_46735:
[----:B----4-:R-:W4:Y:S02]  /*61b0*/  LDG.E.U16 R0, [R4.64] ;  /* 0x0000002404007981 */ /* 0x010f24000c1e1500 */
[----:B----4-:R-:W-:-:S06]  /*61c0*/  PRMT R0, RZ, 0x5410, R0 ;  /* 0x00005410ff007816 */ /* 0x010fcc0000000000 */
[----:B------:R-:W0:Y:S02]  /*61d0*/  F2I.FTZ.TRUNC.NTZ R0, R0 ;  /* 0x0000000000007305 */ /* 0x000e24000021f100 */
[----:B0-----:R-:W-:Y:S01]  /*61e0*/  PRMT R24, R0, 0x7610, R24 ;  /* 0x0000761000187816 */ /* 0x001fe20000000018 */
[----:B------:R-:W-:Y:S05]  /*61f0*/  BRA `(.L_x_46725) ;  /* 0x000006e000007947 */ /* 0x000fea0003800000 */
.L_x_46732:
        /* <DEDUP_REMOVED lines=10> */
.L_x_46739:
        /* <DEDUP_REMOVED lines=21> */
.L_x_46743:
[----:B------:R-:W-:Y:S05]  /*63f0*/  BSYNC B1 ;  /* 0x0000000000017941 */ /* 0x000fea0003800000 */
.L_x_46742:
[----:B------:R-:W-:Y:S01]  /*6400*/  LEA R5, R0, 0x3b800000, 0x17 ;  /* 0x3b80000000057811 */ /* 0x000fe200078eb8ff */
[----:B------:R-:W-:-:S05]  /*6410*/  IMAD.SHL.U32 R0, R3, 0x100000, RZ ;  /* 0x0010000003007824 */ /* 0x000fca00078e00ff */
[----:B------:R-:W-:Y:S02]  /*6420*/  LOP3.LUT R0, R5, R0, R6, 0xfe, !PT ;  /* 0x0000000005007212 */ /* 0x000fe400078efe06 */
.L_x_46741:
[----:B------:R-:W-:Y:S05]  /*6430*/  BSYNC B0 ;  /* 0x0000000000007941 */ /* 0x000fea0003800000 */
.L_x_46740:
[----:B------:R-:W0:Y:S02]  /*6440*/  F2I.FTZ.TRUNC.NTZ R0, R0 ;  /* 0x0000000000007305 */ /* 0x000e24000021f100 */
[----:B0-----:R-:W-:Y:S01]  /*6450*/  PRMT R24, R0, 0x7610, R24 ;  /* 0x0000761000187816 */ /* 0x001fe20000000018 */
[----:B------:R-:W-:Y:S05]  /*6460*/  BRA `(.L_x_46725) ;  /* 0x0000047000007947 */ /* 0x000fea0003800000 */
.L_x_46738:
        /* <DEDUP_REMOVED lines=21> */
.L_x_46747:
[----:B------:R-:W-:Y:S05]  /*65c0*/  BSYNC B1 ;  /* 0x0000000000017941 */ /* 0x000fea0003800000 */
.L_x_46746:
[----:B------:R-:W-:Y:S01]  /*65d0*/  LEA R5, R0, 0x37800000, 0x17 ;  /* 0x3780000000057811 */ /* 0x000fe200078eb8ff */
[----:B------:R-:W-:-:S05]  /*65e0*/  IMAD.SHL.U32 R0, R3, 0x200000, RZ ;  /* 0x0020000003007824 */ /* 0x000fca00078e00ff */
[----:B------:R-:W-:Y:S02]  /*65f0*/  LOP3.LUT R0, R5, R0, R6, 0xfe, !PT ;  /* 0x0000000005007212 */ /* 0x000fe400078efe06 */
.L_x_46745:
[----:B------:R-:W-:Y:S05]  /*6600*/  BSYNC B0 ;  /* 0x0000000000007941 */ /* 0x000fea0003800000 */
.L_x_46744:
[----:B------:R-:W0:Y:S02]  /*6610*/  F2I.FTZ.TRUNC.NTZ R0, R0 ;  /* 0x0000000000007305 */ /* 0x000e24000021f100 */
[----:B0-----:R-:W-:Y:S01]  /*6620*/  PRMT R24, R0, 0x7610, R24 ;  /* 0x0000761000187816 */ /* 0x001fe20000000018 */
[----:B------:R-:W-:Y:S05]  /*6630*/  BRA `(.L_x_46725) ;  /* 0x000002a000007947 */ /* 0x000fea0003800000 */
.L_x_46737:
        /* <DEDUP_REMOVED lines=14> */
.L_x_46751:
[----:B------:R-:W-:Y:S05]  /*6720*/  BSYNC B0 ;  /* 0x0000000000007941 */ /* 0x000fea0003800000 */
.L_x_46750:
[----:B------:R-:W0:Y:S02]  /*6730*/  F2I.FTZ.TRUNC.NTZ R0, R0 ;  /* 0x0000000000007305 */ /* 0x000e24000021f100 */
[----:B0-----:R-:W-:Y:S01]  /*6740*/  PRMT R24, R0, 0x7610, R24 ;  /* 0x0000761000187816 */ /* 0x001fe20000000018 */
[----:B------:R-:W-:Y:S05]  /*6750*/  BRA `(.L_x_46725) ;  /* 0x0000018000007947 */ /* 0x000fea0003800000 */
.L_x_46724:
        /* <DEDUP_REMOVED lines=21> */
.L_x_46749:
[----:B------:R0:W5:Y:S01]  /*68b0*/  LDG.E.U8 R24, [R4.64] ;  /* 0x0000002404187981 */ /* 0x000162000c1e1100 */
[----:B------:R-:W-:Y:S05]  /*68c0*/  BRA `(.L_x_46725) ;  /* 0x0000001000007947 */ /* 0x000fea0003800000 */
.L_x_46748:
[----:B------:R0:W5:Y:S02]  /*68d0*/  LDG.E.U8 R24, [R4.64] ;  /* 0x0000002404187981 */ /* 0x000164000c1e1100 */
.L_x_46725:
        /* <DEDUP_REMOVED lines=16> */
.L_x_46755:
[----:B------:R0:W5:Y:S01]  /*69e0*/  LDG.E.U8 R18, [R4.64] ;  /* 0x0000002404127981 */ /* 0x000162000c1e1100 */
[----:B------:R-:W-:Y:S05]  /*69f0*/  BRA `(.L_x_46719) ;  /* 0x00000d7000007947 */ /* 0x000fea0003800000 */
.L_x_46754:
        /* <DEDUP_REMOVED lines=8> */
.L_x_46758:
[----:B------:R0:W5:Y:S01]  /*6a80*/  LDG.E.U8 R18, [R4.64] ;  /* 0x0000002404127981 */ /* 0x000162000c1e1100 */
[----:B------:R-:W-:Y:S05]  /*6a90*/  BRA `(.L_x_46719) ;  /* 0x00000cd000007947 */ /* 0x000fea0003800000 */
.L_x_46757:
[----:B------:R0:W5:Y:S01]  /*6aa0*/  LDG.E.U16 R18, [R4.64] ;  /* 0x0000002404127981 */ /* 0x000162000c1e1500 */
[----:B------:R-:W-:Y:S05]  /*6ab0*/  BRA `(.L_x_46719) ;  /* 0x00000cb000007947 */ /* 0x000fea0003800000 */
.L_x_46753:
        /* <DEDUP_REMOVED lines=9> */
.L_x_46760:
[----:B----4-:R-:W4:Y:S02]  /*6b50*/  LDG.E.U16 R0, [R4.64] ;  /* 0x0000002404007981 */ /* 0x010f24000c1e1500 */
[----:B----4-:R-:W-:-:S06]  /*6b60*/  HADD2.F32 R0, -RZ, R0.H0_H0 ;  /* 0x20000000ff007230 */ /* 0x010fcc0000004100 */
[----:B------:R-:W0:Y:S02]  /*6b70*/  F2I.FTZ.TRUNC.NTZ R0, R0 ;  /* 0x0000000000007305 */ /* 0x000e24000021f100 */
[----:B0-----:R-:W-:Y:S01]  /*6b80*/  PRMT R18, R0, 0x7610, R18 ;  /* 0x0000761000127816 */ /* 0x001fe20000000012 */
[----:B------:R-:W-:Y:S05]  /*6b90*/  BRA `(.L_x_46719) ;  /* 0x00000bd000007947 */ /* 0x000fea0003800000 */
.L_x_46759:
        /* <DEDUP_REMOVED lines=9> */
.L_x_46762:
[----:B----4-:R-:W4:Y:S02]  /*6c30*/  LDG.E.U16 R4, [R4.64] ;  /* 0x0000002404047981 */ /* 0x010f24000c1e1500 */
[----:B----4-:R-:W-:-:S06]  /*6c40*/  HADD2.F32 R0, -RZ, R4.H0_H0 ;  /* 0x20000004ff007230 */ /* 0x010fcc0000004100 */
[----:B------:R-:W0:Y:S02]  /*6c50*/  F2I.FTZ.TRUNC.NTZ R0, R0 ;  /* 0x0000000000007305 */ /* 0x000e24000021f100 */
[----:B0-----:R-:W-:Y:S01]  /*6c60*/  PRMT R18, R0, 0x7610, R18 ;  /* 0x0000761000127816 */ /* 0x001fe20000000012 */
[----:B------:R-:W-:Y:S05]  /*6c70*/  BRA `(.L_x_46719) ;  /* 0x00000af000007947 */ /* 0x000fea0003800000 */
.L_x_46761:
[----:B----4-:R-:W4:Y:S02]  /*6c80*/  LDG.E.64 R4, [R4.64] ;  /* 0x0000002404047981 */ /* 0x010f24000c1e1b00 */
[----:B----4-:R0:W4:Y:S01]  /*6c90*/  F2I.F64.TRUNC R18, R4 ;  /* 0x0000000400127311 */ /* 0x010122000030d100 */
[----:B------:R-:W-:Y:S05]  /*6ca0*/  BRA `(.L_x_46719) ;  /* 0x00000ac000007947 */ /* 0x000fea0003800000 */
.L_x_46752:
        /* <DEDUP_REMOVED lines=12> */
.L_x_46765:
[----:B----4-:R-:W4:Y:S02]  /*6d70*/  LDG.E.64 R4, [R4.64] ;  /* 0x0000002404047981 */ /* 0x010f24000c1e1b00 */
[----:B----4-:R0:W4:Y:S01]  /*6d80*/  F2I.F64.TRUNC R18, R4 ;  /* 0x0000000400127311 */ /* 0x010122000030d100 */
[----:B------:R-:W-:Y:S05]  /*6d90*/  BRA `(.L_x_46719) ;  /* 0x000009d000007947 */ /* 0x000fea0003800000 */
.L_x_46764:
        /* <DEDUP_REMOVED lines=28> */
.L_x_46767:
        /* <DEDUP_REMOVED lines=15> */
.L_x_46766:
[----:B----4-:R-:W4:Y:S02]  /*7050*/  LDG.E.U16 R0, [R4.64] ;  /* 0x0000002404007981 */ /* 0x010f24000c1e1500 */
[----:B----4-:R-:W-:-:S06]  /*7060*/  PRMT R0, RZ, 0x5410, R0 ;  /* 0x00005410ff007816 */ /* 0x010fcc0000000000 */
[----:B------:R-:W0:Y:S02]  /*7070*/  F2I.FTZ.TRUNC.NTZ R0, R0 ;  /* 0x0000000000007305 */ /* 0x000e24000021f100 */
[----:B0-----:R-:W-:Y:S01]  /*7080*/  PRMT R18, R0, 0x7610, R18 ;  /* 0x0000761000127816 */ /* 0x001fe20000000012 */
[----:B------:R-:W-:Y:S05]  /*7090*/  BRA `(.L_x_46719) ;  /* 0x000006d000007947 */ /* 0x000fea0003800000 */
.L_x_46763:
        /* <DEDUP_REMOVED lines=10> */
.L_x_46770:
        /* <DEDUP_REMOVED lines=21> */
.L_x_46774:
[----:B------:R-:W-:Y:S05]  /*7290*/  BSYNC B1 ;  /* 0x0000000000017941 */ /* 0x000fea0003800000 */
.L_x_46773:
[----:B------:R-:W-:Y:S01]  /*72a0*/  LEA R5, R0, 0x3b800000, 0x17 ;  /* 0x3b80000000057811 */ /* 0x000fe200078eb8ff */
[----:B------:R-:W-:-:S05]  /*72b0*/  IMAD.SHL.U32 R0, R3, 0x100000, RZ ;  /* 0x0010000003007824 */ /* 0x000fca00078e00ff */
[----:B------:R-:W-:Y:S02]  /*72c0*/  LOP3.LUT R0, R5, R0, R6, 0xfe, !PT ;  /* 0x0000000005007212 */ /* 0x000fe400078efe06 */
.L_x_46772:
[----:B------:R-:W-:Y:S05]  /*72d0*/  BSYNC B0 ;  /* 0x0000000000007941 */ /* 0x000fea0003800000 */
.L_x_46771:
[----:B------:R-:W0:Y:S02]  /*72e0*/  F2I.FTZ.TRUNC.NTZ R0, R0 ;  /* 0x0000000000007305 */ /* 0x000e24000021f100 */
[----:B0-----:R-:W-:Y:S01]  /*72f0*/  PRMT R18, R0, 0x7610, R18 ;  /* 0x0000761000127816 */ /* 0x001fe20000000012 */
[----:B------:R-:W-:Y:S05]  /*7300*/  BRA `(.L_x_46719) ;  /* 0x0000046000007947 */ /* 0x000fea0003800000 */
.L_x_46769:
        /* <DEDUP_REMOVED lines=21> */
.L_x_46778:
[----:B------:R-:W-:Y:S05]  /*7460*/  BSYNC B1 ;  /* 0x0000000000017941 */ /* 0x000fea0003800000 */
.L_x_46777:
[----:B------:R-:W-:Y:S01]  /*7470*/  LEA R5, R0, 0x37800000, 0x17 ;  /* 0x3780000000057811 */ /* 0x000fe200078eb8ff */
[----:B------:R-:W-:-:S05]  /*7480*/  IMAD.SHL.U32 R0, R3, 0x200000, RZ ;  /* 0x0020000003007824 */ /* 0x000fca00078e00ff */
[----:B------:R-:W-:Y:S02]  /*7490*/  LOP3.LUT R0, R5, R0, R6, 0xfe, !PT ;  /* 0x0000000005007212 */ /* 0x000fe400078efe06 */
.L_x_46776:
[----:B------:R-:W-:Y:S05]  /*74a0*/  BSYNC B0 ;  /* 0x0000000000007941 */ /* 0x000fea0003800000 */
.L_x_46775:
[----:B------:R-:W0:Y:S02]  /*74b0*/  F2I.FTZ.TRUNC.NTZ R0, R0 ;  /* 0x0000000000007305 */ /* 0x000e24000021f100 */
[----:B0-----:R-:W-:Y:S01]  /*74c0*/  PRMT R18, R0, 0x7610, R18 ;  /* 0x0000761000127816 */ /* 0x001fe20000000012 */
[----:B------:R-:W-:Y:S05]  /*74d0*/  BRA `(.L_x_46719) ;  /* 0x0000029000007947 */ /* 0x000fea0003800000 */
.L_x_46768:
        /* <DEDUP_REMOVED lines=14> */
.L_x_46782:
[----:B------:R-:W-:Y:S05]  /*75c0*/  BSYNC B0 ;  /* 0x0000000000007941 */ /* 0x000fea0003800000 */
.L_x_46781:
[----:B------:R-:W0:Y:S02]  /*75d0*/  F2I.FTZ.TRUNC.NTZ R0, R0 ;  /* 0x0000000000007305 */ /* 0x000e24000021f100 */
[----:B0-----:R-:W-:Y:S01]  /*75e0*/  PRMT R18, R0, 0x7610, R18 ;  /* 0x0000761000127816 */ /* 0x001fe20000000012 */
[----:B------:R-:W-:Y:S05]  /*75f0*/  BRA `(.L_x_46719) ;  /* 0x0000017000007947 */ /* 0x000fea0003800000 */
.L_x_46756:
        /* <DEDUP_REMOVED lines=20> */
.L_x_46780:
[----:B------:R0:W5:Y:S01]  /*7740*/  LDG.E.U8 R18, [R4.64] ;  /* 0x0000002404127981 */ /* 0x000162000c1e1100 */
[----:B------:R-:W-:Y:S05]  /*7750*/  BRA `(.L_x_46719) ;  /* 0x0000001000007947 */ /* 0x000fea0003800000 */
.L_x_46779:
[----:B------:R0:W5:Y:S02]  /*7760*/  LDG.E.U8 R18, [R4.64] ;  /* 0x0000002404127981 */ /* 0x000164000c1e1100 */
.L_x_46719:
[----:B------:R-:W-:Y:S05]  /*7770*/  BSYNC B6 ;  /* 0x0000000000067941 */ /* 0x000fea0003800000 */
.L_x_46718:
        /* <DEDUP_REMOVED lines=18> */
[----:B------:R-:W-:-:S07]  /*78a0*/  ISETP.GE.AND P6, PT, R6, RZ, PT ;  /* 0x000000ff0600720c */ /* 0x000fce0003fc6270 */
[----:B0-----:R-:W0:Y:S02]  /*78b0*/  MUFU.RCP R7, R7 ;  /* 0x0000000700077308 */ /* 0x001e240000001000 */
[----:B0-----:R-:W-:Y:S01]  /*78c0*/  IADD3 R4, R7, 0xffffffe, RZ ;  /* 0x0ffffffe07047810 */ /* 0x001fe20007ffe0ff */
[----:B------:R-:W-:-:S05]  /*78d0*/  IMAD.MOV R7, RZ, RZ, -R10 ;  /* 0x000000ffff077224 */ /* 0x000fca00078e0a0a */
[----:B------:R0:W2:Y:S02]  /*78e0*/  F2I.FTZ.U32.TRUNC.NTZ R5, R4 ;  /* 0x0000000400057305 */ /* 0x0000a4000021f000 */
[----:B0-----:R-:W-:Y:S02]  /*78f0*/  IMAD.MOV.U32 R4, RZ, RZ, RZ ;  /* 0x000000ffff047224 */ /* 0x001fe400078e00ff */
[----:B--2---:R-:W-:-:S04]  /*7900*/  IMAD.MOV R8, RZ, RZ, -R5 ;  /* 0x000000ffff087224 */ /* 0x004fc800078e0a05 */
        /* <DEDUP_REMOVED lines=13> */
[----:B------:R-:W-:Y:S02]  /*79e0*/  LOP3.LUT R0, R27, R4, RZ, 0x3c, !PT ;  /* 0x000000041b007212 */ /* 0x000fe400078e3cff */
[----:B------:R-:W-:Y:S02]  /*79f0*/  LOP3.LUT P0, RZ, R4, 0xff, RZ, 0xc0, !PT ;  /* 0x000000ff04ff7812 */ /* 0x000fe4000780c0ff */
[----:B------:R-:W-:-:S04]  /*7a00*/  PRMT R0, R0, 0x8880, RZ ;  /* 0x0000888000007816 */ /* 0x000fc800000000ff */
[----:B------:R-:W-:-:S04]  /*7a10*/  ISETP.GT.OR P0, PT, R0, -0x1, !P0 ;  /* 0xffffffff0000780c */ /* 0x000fc80004704670 */
[----:B------:R-:W-:-:S05]  /*7a20*/  SEL R27, R27, RZ, !P0 ;  /* 0x000000ff1b1b7207 */ /* 0x000fca0004000000 */
[----:B------:R-:W-:Y:S02]  /*7a30*/  IMAD.IADD R0, R4, 0x1, R27 ;  /* 0x0000000104007824 */ /* 0x000fe400078e021b */
.L_x_46784:
[----:B----4-:R-:W-:Y:S05]  /*7a40*/  BSYNC B0 ;  /* 0x0000000000007941 */ /* 0x010fea0003800000 */
.L_x_46783:
[----:B------:R-:W-:Y:S01]  /*7a50*/  BSSY B0, `(.L_x_46785) ;  /* 0x0000022000007945 */ /* 0x000fe20003800000 */
[----:B------:R-:W-:Y:S05]  /*7a60*/  @P4 BRA `(.L_x_46786) ;  /* 0x0000020000004947 */ /* 0x000fea0003800000 */
[----:B---3-5:R-:W-:Y:S02]  /*7a70*/  LOP3.LUT R3, R22, 0xffff, RZ, 0xc0, !PT ;  /* 0x0000ffff16037812 */ /* 0x028fe400078ec0ff */
[----:B-1----:R-:W-:Y:S02]  /*7a80*/  LOP3.LUT R29, R29, 0xffff, RZ, 0xc0, !PT ;  /* 0x0000ffff1d1d7812 */ /* 0x002fe400078ec0ff */
[----:B------:R-:W-:Y:S02]  /*7a90*/  PRMT R3, R3, 0x8880, RZ ;  /* 0x0000888003037816 */ /* 0x000fe400000000ff */
[----:B------:R-:W-:Y:S02]  /*7aa0*/  PRMT R7, R29, 0x8880, RZ ;  /* 0x000088801d077816 */ /* 0x000fe400000000ff */
[----:B------:R-:W-:Y:S02]  /*7ab0*/  IABS R6, R3 ;  /* 0x0000000300067213 */ /* 0x000fe40000000000 */
[----:B------:R-:W-:-:S02]  /*7ac0*/  IABS R11, R7 ;  /* 0x00000007000b7213 */ /* 0x000fc40000000000 */
        /* <DEDUP_REMOVED lines=26> */
.L_x_46786:
[----:B------:R-:W-:Y:S05]  /*7c70*/  BSYNC B0 ;  /* 0x0000000000007941 */ /* 0x000fea0003800000 */
.L_x_46785:
[----:B------:R-:W-:Y:S01]  /*7c80*/  BSSY B0, `(.L_x_46787) ;  /* 0x0000022000007945 */ /* 0x000fe20003800000 */
[----:B------:R-:W-:Y:S05]  /*7c90*/  @P3 BRA `(.L_x_46788) ;  /* 0x0000020000003947 */ /* 0x000fea0003800000 */
[----:B-----5:R-:W-:Y:S02]  /*7ca0*/  LOP3.LUT R3, R26, 0xffff, RZ, 0xc0, !PT ;  /* 0x0000ffff1a037812 */ /* 0x020fe400078ec0ff */
[----:B------:R-:W-:Y:S02]  /*7cb0*/  LOP3.LUT R19, R19, 0xffff, RZ, 0xc0, !PT ;  /* 0x0000ffff13137812 */ /* 0x000fe400078ec0ff */
        /* <DEDUP_REMOVED lines=30> */
.L_x_46788:
[----:B------:R-:W-:Y:S05]  /*7ea0*/  BSYNC B0 ;  /* 0x0000000000007941 */ /* 0x000fea0003800000 */
.L_x_46787:
        /* <DEDUP_REMOVED lines=34> */
.L_x_46790:
[----:B------:R-:W-:Y:S05]  /*80d0*/  BSYNC B0 ;  /* 0x0000000000007941 */ /* 0x000fea0003800000 */
.L_x_46789:
        /* <DEDUP_REMOVED lines=20> */
.L_x_46796:
[----:B------:R0:W-:Y:S01]  /*8220*/  STG.E.U8 [R8.64], R0 ;  /* 0x0000000008007986 */ /* 0x0001e2000c101124 */
[----:B------:R-:W-:Y:S01]  /*8230*/  IMAD.MOV.U32 R23, RZ, RZ, R25 ;  /* 0x000000ffff177224 */ /* 0x000fe200078e0019 */
[----:B------:R-:W-:Y:S05]  /*8240*/  BRA `(.L_x_46792) ;  /* 0x00000fd000007947 */ /* 0x000fea0003800000 */
.L_x_46795:
        /* <DEDUP_REMOVED lines=13> */
.L_x_46799:
[----:B------:R-:W-:Y:S01]  /*8320*/  LOP3.LUT R0, R0, 0xffff, RZ, 0xc0, !PT ;  /* 0x0000ffff00007812 */ /* 0x000fe200078ec0ff */
[----:B------:R-:W-:-:S03]  /*8330*/  IMAD.MOV.U32 R23, RZ, RZ, R25 ;  /* 0x000000ffff177224 */ /* 0x000fc600078e0019 */
[----:B------:R-:W-:-:S05]  /*8340*/  PRMT R3, R0, 0x8880, RZ ;  /* 0x0000888000037816 */ /* 0x000fca00000000ff */
[----:B------:R0:W-:Y:S01]  /*8350*/  STG.E [R8.64], R3 ;  /* 0x0000000308007986 */ /* 0x0001e2000c101924 */
[----:B------:R-:W-:Y:S05]  /*8360*/  BRA `(.L_x_46792) ;  /* 0x00000eb000007947 */ /* 0x000fea0003800000 */
.L_x_46798:
[----:B------:R-:W-:Y:S01]  /*8370*/  PRMT R3, R0, 0x8880, RZ ;  /* 0x0000888000037816 */ /* 0x000fe200000000ff */
[----:B------:R-:W-:-:S03]  /*8380*/  IMAD.MOV.U32 R23, RZ, RZ, R25 ;  /* 0x000000ffff177224 */ /* 0x000fc600078e0019 */
[----:B------:R-:W-:-:S05]  /*8390*/  PRMT R3, R3, 0x7710, RZ ;  /* 0x0000771003037816 */ /* 0x000fca00000000ff */
[----:B------:R0:W-:Y:S01]  /*83a0*/  STG.E.U16 [R8.64], R3 ;  /* 0x0000000308007986 */ /* 0x0001e2000c101524 */
[----:B------:R-:W-:Y:S05]  /*83b0*/  BRA `(.L_x_46792) ;  /* 0x00000e6000007947 */ /* 0x000fea0003800000 */
.L_x_46794:
        /* <DEDUP_REMOVED lines=10> */
.L_x_46801:
[----:B------:R-:W0:Y:S01]  /*8460*/  I2F.S8 R3, R0 ;  /* 0x0000000000037306 */ /* 0x000e220000001400 */
[----:B------:R-:W-:Y:S01]  /*8470*/  IMAD.MOV.U32 R23, RZ, RZ, R25 ;  /* 0x000000ffff177224 */ /* 0x000fe200078e0019 */
[----:B0-----:R-:W-:-:S05]  /*8480*/  F2FP.PACK_AB R3, RZ, R3 ;  /* 0x00000003ff03723e */ /* 0x001fca00000000ff */
[----:B------:R0:W-:Y:S01]  /*8490*/  STG.E.U16 [R8.64], R3 ;  /* 0x0000000308007986 */ /* 0x0001e2000c101524 */
[----:B------:R-:W-:Y:S05]  /*84a0*/  BRA `(.L_x_46792) ;  /* 0x00000d7000007947 */ /* 0x000fea0003800000 */
.L_x_46800:
        /* <DEDUP_REMOVED lines=11> */
.L_x_46803:
[----:B------:R-:W0:Y:S01]  /*8560*/  I2F.S8 R0, R0 ;  /* 0x0000000000007306 */ /* 0x000e220000001400 */
[----:B------:R-:W-:Y:S01]  /*8570*/  IMAD.MOV.U32 R23, RZ, RZ, R25 ;  /* 0x000000ffff177224 */ /* 0x000fe200078e0019 */
[----:B0-----:R-:W-:-:S04]  /*8580*/  F2FP.PACK_AB R3, RZ, R0 ;  /* 0x00000000ff03723e */ /* 0x001fc800000000ff */
[----:B------:R-:W-:-:S05]  /*8590*/  PRMT R3, R3, 0x5410, RZ ;  /* 0x0000541003037816 */ /* 0x000fca00000000ff */
[----:B------:R0:W-:Y:S01]  /*85a0*/  STG.E [R8.64], R3 ;  /* 0x0000000308007986 */ /* 0x0001e2000c101924 */
[----:B------:R-:W-:Y:S05]  /*85b0*/  BRA `(.L_x_46792) ;  /* 0x00000c6000007947 */ /* 0x000fea0003800000 */
.L_x_46802:
[----:B------:R-:W-:Y:S01]  /*85c0*/  PRMT R4, R0, 0x8880, RZ ;  /* 0x0000888000047816 */ /* 0x000fe200000000ff */
[----:B------:R-:W-:-:S03]  /*85d0*/  IMAD.MOV.U32 R23, RZ, RZ, R25 ;  /* 0x000000ffff177224 */ /* 0x000fc600078e0019 */
[----:B------:R-:W-:-:S06]  /*85e0*/  PRMT R4, R4, 0x7710, RZ ;  /* 0x0000771004047816 */ /* 0x000fcc00000000ff */
[----:B------:R-:W0:Y:S02]  /*85f0*/  I2F.F64.S16 R4, R4 ;  /* 0x0000000400047312 */ /* 0x000e240000101c00 */
[----:B0-----:R0:W-:Y:S01]  /*8600*/  STG.E.64 [R8.64], R4 ;  /* 0x0000000408007986 */ /* 0x0011e2000c101b24 */
[----:B------:R-:W-:Y:S05]  /*8610*/  BRA `(.L_x_46792) ;  /* 0x00000c0000007947 */ /* 0x000fea0003800000 */
.L_x_46793:
        /* <DEDUP_REMOVED lines=13> */
.L_x_46806:
[----:B------:R-:W-:Y:S01]  /*86f0*/  PRMT R4, R0, 0x8880, RZ ;  /* 0x0000888000047816 */ /* 0x000fe200000000ff */
[----:B------:R-:W-:Y:S01]  /*8700*/  CS2R R6, SRZ ;  /* 0x0000000000067805 */ /* 0x000fe2000001ff00 */
[----:B------:R-:W-:Y:S02]  /*8710*/  IMAD.MOV.U32 R23, RZ, RZ, R25 ;  /* 0x000000ffff177224 */ /* 0x000fe400078e0019 */
[----:B------:R-:W-:-:S06]  /*8720*/  PRMT R4, R4, 0x7710, RZ ;  /* 0x0000771004047816 */ /* 0x000fcc00000000ff */
[----:B------:R-:W0:Y:S02]  /*8730*/  I2F.F64.S16 R4, R4 ;  /* 0x0000000400047312 */ /* 0x000e240000101c00 */
[----:B0-----:R0:W-:Y:S01]  /*8740*/  STG.E.128 [R8.64], R4 ;  /* 0x0000000408007986 */ /* 0x0011e2000c101d24 */
[----:B------:R-:W-:Y:S05]  /*8750*/  BRA `(.L_x_46792) ;  /* 0x00000ac000007947 */ /* 0x000fea0003800000 */
.L_x_46805:
        /* <DEDUP_REMOVED lines=21> */
.L_x_46810:
[----:B------:R-:W-:Y:S05]  /*88b0*/  BSYNC B0 ;  /* 0x0000000000007941 */ /* 0x000fea0003800000 */
.L_x_46809:
[----:B------:R-:W-:Y:S01]  /*88c0*/  LOP3.LUT R3, R3, R4, RZ, 0xfc, !PT ;  /* 0x0000000403037212 */ /* 0x000fe200078efcff */
[----:B------:R-:W-:-:S04]  /*88d0*/  IMAD.MOV.U32 R23, RZ, RZ, R25 ;  /* 0x000000ffff177224 */ /* 0x000fc800078e0019 */
[----:B------:R0:W-:Y:S01]  /*88e0*/  STG.E.U8 [R8.64], R3 ;  /* 0x0000000308007986 */ /* 0x0001e2000c101124 */
[----:B------:R-:W-:Y:S05]  /*88f0*/  BRA `(.L_x_46792) ;  /* 0x0000092000007947 */ /* 0x000fea0003800000 */
.L_x_46808:
        /* <DEDUP_REMOVED lines=13> */
.L_x_46812:
[----:B------:R-:W-:Y:S01]  /*89d0*/  IMAD.MOV.U32 R0, RZ, RZ, 0x7f ;  /* 0x0000007fff007424 */ /* 0x000fe200078e00ff */
[----:B------:R-:W-:-:S04]  /*89e0*/  ISETP.GT.U32.AND P0, PT, R3, 0x7f800000, PT ;  /* 0x7f8000000300780c */ /* 0x000fc80003f04070 */
[----:B------:R-:W-:-:S04]  /*89f0*/  SEL R0, R0, 0x7c, P0 ;  /* 0x0000007c00007807 */ /* 0x000fc80000000000 */
.L_x_46813:
[----:B------:R-:W-:Y:S05]  /*8a00*/  BSYNC B0 ;  /* 0x0000000000007941 */ /* 0x000fea0003800000 */
.L_x_46811:
[----:B------:R-:W-:Y:S01]  /*8a10*/  LOP3.LUT R3, R5, 0x80000000, RZ, 0xc0, !PT ;  /* 0x8000000005037812 */ /* 0x000fe200078ec0ff */
[----:B------:R-:W-:-:S03]  /*8a20*/  IMAD.MOV.U32 R23, RZ, RZ, R25 ;  /* 0x000000ffff177224 */ /* 0x000fc600078e0019 */
[----:B------:R-:W-:-:S04]  /*8a30*/  SHF.R.U32.HI R3, RZ, 0x18, R3 ;  /* 0x00000018ff037819 */ /* 0x000fc80000011603 */
[----:B------:R-:W-:-:S05]  /*8a40*/  LOP3.LUT R3, R0, R3, RZ, 0xfc, !PT ;  /* 0x0000000300037212 */ /* 0x000fca00078efcff */
[----:B------:R0:W-:Y:S01]  /*8a50*/  STG.E.U8 [R8.64], R3 ;  /* 0x0000000308007986 */ /* 0x0001e2000c101124 */
[----:B------:R-:W-:Y:S05]  /*8a60*/  BRA `(.L_x_46792) ;  /* 0x000007b000007947 */ /* 0x000fea0003800000 */
.L_x_46807:
[----:B------:R-:W0:Y:S01]  /*8a70*/  I2F.S8 R3, R0 ;  /* 0x0000000000037306 */ /* 0x000e220000001400 */
[----:B------:R-:W-:Y:S01]  /*8a80*/  IMAD.MOV.U32 R23, RZ, RZ, R25 ;  /* 0x000000ffff177224 */ /* 0x000fe200078e0019 */
[----:B0-----:R-:W-:-:S05]  /*8a90*/  F2FP.BF16.PACK_AB R3, RZ, R3 ;  /* 0x00000003ff03723e */ /* 0x001fca00000010ff */
[----:B------:R0:W-:Y:S01]  /*8aa0*/  STG.E.U16 [R8.64], R3 ;  /* 0x0000000308007986 */ /* 0x0001e2000c101524 */
[----:B------:R-:W-:Y:S05]  /*8ab0*/  BRA `(.L_x_46792) ;  /* 0x0000076000007947 */ /* 0x000fea0003800000 */
.L_x_46804:
        /* <DEDUP_REMOVED lines=13> */
.L_x_46816:
        /* <DEDUP_REMOVED lines=17> */
.L_x_46819:
[----:B------:R-:W-:-:S04]  /*8ca0*/  LOP3.LUT R3, R5, 0x80000000, RZ, 0xc0, !PT ;  /* 0x8000000005037812 */ /* 0x000fc800078ec0ff */
[----:B------:R-:W-:-:S04]  /*8cb0*/  SHF.R.U32.HI R3, RZ, 0x18, R3 ;  /* 0x00000018ff037819 */ /* 0x000fc80000011603 */
[----:B------:R-:W-:-:S04]  /*8cc0*/  LOP3.LUT R0, R0, R3, RZ, 0xfc, !PT ;  /* 0x0000000300007212 */ /* 0x000fc800078efcff */
[----:B------:R-:W-:Y:S02]  /*8cd0*/  PRMT R4, R0, 0x7610, R4 ;  /* 0x0000761000047816 */ /* 0x000fe40000000004 */
.L_x_46818:
[----:B------:R-:W-:Y:S05]  /*8ce0*/  BSYNC B0 ;  /* 0x0000000000007941 */ /* 0x000fea0003800000 */
.L_x_46817:
[----:B------:R0:W-:Y:S01]  /*8cf0*/  STG.E.U8 [R8.64], R4 ;  /* 0x0000000408007986 */ /* 0x0001e2000c101124 */
[----:B------:R-:W-:Y:S01]  /*8d00*/  IMAD.MOV.U32 R23, RZ, RZ, R25 ;  /* 0x000000ffff177224 */ /* 0x000fe200078e0019 */
[----:B------:R-:W-:Y:S05]  /*8d10*/  BRA `(.L_x_46792) ;  /* 0x0000050000007947 */ /* 0x000fea0003800000 */
.L_x_46815:
        /* <DEDUP_REMOVED lines=17> */
.L_x_46822:
[----:B------:R-:W-:-:S04]  /*8e30*/  LOP3.LUT R3, R5, 0x80000000, RZ, 0xc0, !PT ;  /* 0x8000000005037812 */ /* 0x000fc800078ec0ff */
[----:B------:R-:W-:-:S04]  /*8e40*/  SHF.R.U32.HI R3, RZ, 0x18, R3 ;  /* 0x00000018ff037819 */ /* 0x000fc80000011603 */
[----:B------:R-:W-:-:S04]  /*8e50*/  LOP3.LUT R0, R0, R3, RZ, 0xfc, !PT ;  /* 0x0000000300007212 */ /* 0x000fc800078efcff */
[----:B------:R-:W-:Y:S02]  /*8e60*/  PRMT R4, R0, 0x7610, R4 ;  /* 0x0000761000047816 */ /* 0x000fe40000000004 */
.L_x_46821:
[----:B------:R-:W-:Y:S05]  /*8e70*/  BSYNC B0 ;  /* 0x0000000000007941 */ /* 0x000fea0003800000 */
.L_x_46820:
[----:B------:R0:W-:Y:S01]  /*8e80*/  STG.E.U8 [R8.64], R4 ;  /* 0x0000000408007986 */ /* 0x0001e2000c101124 */
[----:B------:R-:W-:Y:S01]  /*8e90*/  IMAD.MOV.U32 R23, RZ, RZ, R25 ;  /* 0x000000ffff177224 */ /* 0x000fe200078e0019 */
[----:B------:R-:W-:Y:S05]  /*8ea0*/  BRA `(.L_x_46792) ;  /* 0x0000037000007947 */ /* 0x000fea0003800000 */
.L_x_46814:
        /* <DEDUP_REMOVED lines=23> */
.L_x_46797:
        /* <DEDUP_REMOVED lines=21> */
.L_x_46824:
[----:B------:R-:W-:Y:S01]  /*9170*/  LOP3.LUT R0, R0, 0xffff, RZ, 0xc0, !PT ;  /* 0x0000ffff00007812 */ /* 0x000fe200078ec0ff */
[----:B------:R-:W-:-:S03]  /*9180*/  IMAD.MOV.U32 R23, RZ, RZ, R25 ;  /* 0x000000ffff177224 */ /* 0x000fc600078e0019 */
[----:B------:R-:W-:-:S05]  /*9190*/  PRMT R0, R0, 0x8880, RZ ;  /* 0x0000888000007816 */ /* 0x000fca00000000ff */
[----:B------:R-:W-:-:S05]  /*91a0*/  IMAD.MOV.U32 R4, RZ, RZ, R0 ;  /* 0x000000ffff047224 */ /* 0x000fca00078e0000 */
[----:B------:R-:W-:-:S05]  /*91b0*/  SHF.R.S32.HI R5, RZ, 0x1f, R4 ;  /* 0x0000001fff057819 */ /* 0x000fca0000011404 */
[----:B------:R0:W-:Y:S01]  /*91c0*/  STG.E.64 [R8.64], R4 ;  /* 0x0000000408007986 */ /* 0x0001e2000c101b24 */
[----:B------:R-:W-:Y:S05]  /*91d0*/  BRA `(.L_x_46792) ;  /* 0x0000004000007947 */ /* 0x000fea0003800000 */
.L_x_46823:
[----:B------:R-:W-:Y:S01]  /*91e0*/  LOP3.LUT R0, R0, 0xffff, RZ, 0xc0, !PT ;  /* 0x0000ffff00007812 */ /* 0x000fe200078ec0ff */
[----:B------:R-:W-:-:S03]  /*91f0*/  IMAD.MOV.U32 R23, RZ, RZ, R25 ;  /* 0x000000ffff177224 */ /* 0x000fc600078e0019 */
[----:B------:R-:W-:-:S05]  /*9200*/  PRMT R3, R0, 0x8880, RZ ;  /* 0x0000888000037816 */ /* 0x000fca00000000ff */
[----:B------:R0:W-:Y:S02]  /*9210*/  STG.E [R8.64], R3 ;  /* 0x0000000308007986 */ /* 0x0001e4000c101924 */
.L_x_46792:
[----:B------:R-:W-:Y:S05]  /*9220*/  BSYNC B6 ;  /* 0x0000000000067941 */ /* 0x000fea0003800000 */
.L_x_46791:
        /* <DEDUP_REMOVED lines=21> */
.L_x_46830:
[----:B---3-5:R0:W-:Y:S01]  /*9380*/  STG.E.U8 [R8.64], R22 ;  /* 0x0000001608007986 */ /* 0x0281e2000c101124 */
[----:B------:R-:W-:Y:S05]  /*9390*/  BRA `(.L_x_46832) ;  /* 0x00000e9000007947 */ /* 0x000fea0003800000 */
.L_x_46829:
        /* <DEDUP_REMOVED lines=12> */
.L_x_46834:
[----:B---3-5:R-:W-:-:S04]  /*9460*/  LOP3.LUT R22, R22, 0xffff, RZ, 0xc0, !PT ;  /* 0x0000ffff16167812 */ /* 0x028fc800078ec0ff */
[----:B------:R-:W-:-:S05]  /*9470*/  PRMT R3, R22, 0x8880, RZ ;  /* 0x0000888016037816 */ /* 0x000fca00000000ff */
[----:B------:R0:W-:Y:S01]  /*9480*/  STG.E [R8.64], R3 ;  /* 0x0000000308007986 */ /* 0x0001e2000c101924 */
[----:B------:R-:W-:Y:S05]  /*9490*/  BRA `(.L_x_46832) ;  /* 0x00000d9000007947 */ /* 0x000fea0003800000 */
.L_x_46833:
[----:B---3-5:R-:W-:-:S04]  /*94a0*/  PRMT R3, R22, 0x8880, RZ ;  /* 0x0000888016037816 */ /* 0x028fc800000000ff */
[----:B------:R-:W-:-:S05]  /*94b0*/  PRMT R3, R3, 0x7710, RZ ;  /* 0x0000771003037816 */ /* 0x000fca00000000ff */
[----:B------:R0:W-:Y:S01]  /*94c0*/  STG.E.U16 [R8.64], R3 ;  /* 0x0000000308007986 */ /* 0x0001e2000c101524 */
[----:B------:R-:W-:Y:S05]  /*94d0*/  BRA `(.L_x_46832) ;  /* 0x00000d5000007947 */ /* 0x000fea0003800000 */
.L_x_46828:
        /* <DEDUP_REMOVED lines=9> */
.L_x_46836:
[----:B---3-5:R-:W0:Y:S02]  /*9570*/  I2F.S8 R0, R22 ;  /* 0x0000001600007306 */ /* 0x028e240000001400 */
[----:B0-----:R-:W-:-:S05]  /*9580*/  F2FP.PACK_AB R0, RZ, R0 ;  /* 0x00000000ff00723e */ /* 0x001fca00000000ff */
[----:B------:R0:W-:Y:S01]  /*9590*/  STG.E.U16 [R8.64], R0 ;  /* 0x0000000008007986 */ /* 0x0001e2000c101524 */
[----:B------:R-:W-:Y:S05]  /*95a0*/  BRA `(.L_x_46832) ;  /* 0x00000c8000007947 */ /* 0x000fea0003800000 */
.L_x_46835:
        /* <DEDUP_REMOVED lines=10> */
.L_x_46838:
[----:B---3-5:R-:W0:Y:S02]  /*9650*/  I2F.S8 R22, R22 ;  /* 0x0000001600167306 */ /* 0x028e240000001400 */
[----:B0-----:R-:W-:-:S04]  /*9660*/  F2FP.PACK_AB R3, RZ, R22 ;  /* 0x00000016ff03723e */ /* 0x001fc800000000ff */
[----:B------:R-:W-:-:S05]  /*9670*/  PRMT R3, R3, 0x5410, RZ ;  /* 0x0000541003037816 */ /* 0x000fca00000000ff */
[----:B------:R0:W-:Y:S01]  /*9680*/  STG.E [R8.64], R3 ;  /* 0x0000000308007986 */ /* 0x0001e2000c101924 */
[----:B------:R-:W-:Y:S05]  /*9690*/  BRA `(.L_x_46832) ;  /* 0x00000b9000007947 */ /* 0x000fea0003800000 */
.L_x_46837:
[----:B---3-5:R-:W-:-:S04]  /*96a0*/  PRMT R4, R22, 0x8880, RZ ;  /* 0x0000888016047816 */ /* 0x028fc800000000ff */
[----:B------:R-:W-:-:S06]  /*96b0*/  PRMT R4, R4, 0x7710, RZ ;  /* 0x0000771004047816 */ /* 0x000fcc00000000ff */
[----:B------:R-:W0:Y:S02]  /*96c0*/  I2F.F64.S16 R4, R4 ;  /* 0x0000000400047312 */ /* 0x000e240000101c00 */
[----:B0-----:R0:W-:Y:S01]  /*96d0*/  STG.E.64 [R8.64], R4 ;  /* 0x0000000408007986 */ /* 0x0011e2000c101b24 */
[----:B------:R-:W-:Y:S05]  /*96e0*/  BRA `(.L_x_46832) ;  /* 0x00000b4000007947 */ /* 0x000fea0003800000 */
.L_x_46827:
        /* <DEDUP_REMOVED lines=12> */
.L_x_46841:
[----:B---3-5:R-:W-:Y:S01]  /*97b0*/  PRMT R4, R22, 0x8880, RZ ;  /* 0x0000888016047816 */ /* 0x028fe200000000ff */
[----:B------:R-:W-:-:S03]  /*97c0*/  CS2R R6, SRZ ;  /* 0x0000000000067805 */ /* 0x000fc6000001ff00 */
[----:B------:R-:W-:-:S06]  /*97d0*/  PRMT R4, R4, 0x7710, RZ ;  /* 0x0000771004047816 */ /* 0x000fcc00000000ff */
[----:B------:R-:W0:Y:S02]  /*97e0*/  I2F.F64.S16 R4, R4 ;  /* 0x0000000400047312 */ /* 0x000e240000101c00 */
[----:B0-----:R0:W-:Y:S01]  /*97f0*/  STG.E.128 [R8.64], R4 ;  /* 0x0000000408007986 */ /* 0x0011e2000c101d24 */
[----:B------:R-:W-:Y:S05]  /*9800*/  BRA `(.L_x_46832) ;  /* 0x00000a2000007947 */ /* 0x000fea0003800000 */
.L_x_46840:
        /* <DEDUP_REMOVED lines=21> */
.L_x_46845:
[----:B------:R-:W-:Y:S05]  /*9960*/  BSYNC B0 ;  /* 0x0000000000007941 */ /* 0x000fea0003800000 */
.L_x_46844:
[----:B------:R-:W-:-:S05]  /*9970*/  LOP3.LUT R5, R0, R5, RZ, 0xfc, !PT ;  /* 0x0000000500057212 */ /* 0x000fca00078efcff */
[----:B------:R0:W-:Y:S01]  /*9980*/  STG.E.U8 [R8.64], R5 ;  /* 0x0000000508007986 */ /* 0x0001e2000c101124 */
[----:B------:R-:W-:Y:S05]  /*9990*/  BRA `(.L_x_46832) ;  /* 0x0000089000007947 */ /* 0x000fea0003800000 */
.L_x_46843:
        /* <DEDUP_REMOVED lines=13> */
.L_x_46847:
[----:B------:R-:W-:Y:S01]  /*9a70*/  IMAD.MOV.U32 R0, RZ, RZ, 0x7f ;  /* 0x0000007fff007424 */ /* 0x000fe200078e00ff */
[----:B------:R-:W-:-:S04]  /*9a80*/  ISETP.GT.U32.AND P0, PT, R3, 0x7f800000, PT ;  /* 0x7f8000000300780c */ /* 0x000fc80003f04070 */
[----:B------:R-:W-:-:S04]  /*9a90*/  SEL R0, R0, 0x7c, P0 ;  /* 0x0000007c00007807 */ /* 0x000fc80000000000 */
.L_x_46848:
[----:B------:R-:W-:Y:S05]  /*9aa0*/  BSYNC B0 ;  /* 0x0000000000007941 */ /* 0x000fea0003800000 */
.L_x_46846:
[----:B------:R-:W-:-:S04]  /*9ab0*/  LOP3.LUT R3, R5, 0x80000000, RZ, 0xc0, !PT ;  /* 0x8000000005037812 */ /* 0x000fc800078ec0ff */
[----:B------:R-:W-:-:S04]  /*9ac0*/  SHF.R.U32.HI R3, RZ, 0x18, R3 ;  /* 0x00000018ff037819 */ /* 0x000fc80000011603 */
[----:B------:R-:W-:-:S05]  /*9ad0*/  LOP3.LUT R3, R0, R3, RZ, 0xfc, !PT ;  /* 0x0000000300037212 */ /* 0x000fca00078efcff */
[----:B------:R0:W-:Y:S01]  /*9ae0*/  STG.E.U8 [R8.64], R3 ;  /* 0x0000000308007986 */ /* 0x0001e2000c101124 */
[----:B------:R-:W-:Y:S05]  /*9af0*/  BRA `(.L_x_46832) ;  /* 0x0000073000007947 */ /* 0x000fea0003800000 */
.L_x_46842:
[----:B---3-5:R-:W0:Y:S02]  /*9b00*/  I2F.S8 R0, R22 ;  /* 0x0000001600007306 */ /* 0x028e240000001400 */
[----:B0-----:R-:W-:-:S05]  /*9b10*/  F2FP.BF16.PACK_AB R0, RZ, R0 ;  /* 0x00000000ff00723e */ /* 0x001fca00000010ff */
[----:B------:R0:W-:Y:S01]  /*9b20*/  STG.E.U16 [R8.64], R0 ;  /* 0x0000000008007986 */ /* 0x0001e2000c101524 */
[----:B------:R-:W-:Y:S05]  /*9b30*/  BRA `(.L_x_46832) ;  /* 0x000006f000007947 */ /* 0x000fea0003800000 */
.L_x_46839:
        /* <DEDUP_REMOVED lines=12> */
.L_x_46851:
        /* <DEDUP_REMOVED lines=17> */
.L_x_46854:
[----:B------:R-:W-:-:S04]  /*9d10*/  LOP3.LUT R3, R5, 0x80000000, RZ, 0xc0, !PT ;  /* 0x8000000005037812 */ /* 0x000fc800078ec0ff */
[----:B------:R-:W-:-:S04]  /*9d20*/  SHF.R.U32.HI R3, RZ, 0x18, R3 ;  /* 0x00000018ff037819 */ /* 0x000fc80000011603 */
[----:B------:R-:W-:-:S04]  /*9d30*/  LOP3.LUT R0, R0, R3, RZ, 0xfc, !PT ;  /* 0x0000000300007212 */ /* 0x000fc800078efcff */
[----:B------:R-:W-:Y:S02]  /*9d40*/  PRMT R4, R0, 0x7610, R4 ;  /* 0x0000761000047816 */ /* 0x000fe40000000004 */
.L_x_46853:
[----:B------:R-:W-:Y:S05]  /*9d50*/  BSYNC B0 ;  /* 0x0000000000007941 */ /* 0x000fea0003800000 */
.L_x_46852:
[----:B------:R0:W-:Y:S01]  /*9d60*/  STG.E.U8 [R8.64], R4 ;  /* 0x0000000408007986 */ /* 0x0001e2000c101124 */
[----:B------:R-:W-:Y:S05]  /*9d70*/  BRA `(.L_x_46832) ;  /* 0x000004b000007947 */ /* 0x000fea0003800000 */
.L_x_46850:
        /* <DEDUP_REMOVED lines=17> */
.L_x_46857:
[----:B------:R-:W-:-:S04]  /*9e90*/  LOP3.LUT R3, R5, 0x80000000, RZ, 0xc0, !PT ;  /* 0x8000000005037812 */ /* 0x000fc800078ec0ff */
[----:B------:R-:W-:-:S04]  /*9ea0*/  SHF.R.U32.HI R3, RZ, 0x18, R3 ;  /* 0x00000018ff037819 */ /* 0x000fc80000011603 */
[----:B------:R-:W-:-:S04]  /*9eb0*/  LOP3.LUT R0, R0, R3, RZ, 0xfc, !PT ;  /* 0x0000000300007212 */ /* 0x000fc800078efcff */
[----:B------:R-:W-:Y:S02]  /*9ec0*/  PRMT R4, R0, 0x7610, R4 ;  /* 0x0000761000047816 */ /* 0x000fe40000000004 */
.L_x_46856:
[----:B------:R-:W-:Y:S05]  /*9ed0*/  BSYNC B0 ;  /* 0x0000000000007941 */ /* 0x000fea0003800000 */
.L_x_46855:
[----:B------:R0:W-:Y:S01]  /*9ee0*/  STG.E.U8 [R8.64], R4 ;  /* 0x0000000408007986 */ /* 0x0001e2000c101124 */
[----:B------:R-:W-:Y:S05]  /*9ef0*/  BRA `(.L_x_46832) ;  /* 0x0000033000007947 */ /* 0x000fea0003800000 */
.L_x_46849:
        /* <DEDUP_REMOVED lines=22> */
.L_x_46831:
        /* <DEDUP_REMOVED lines=20> */
.L_x_46859:
[----:B---3-5:R-:W-:-:S04]  /*a1a0*/  LOP3.LUT R22, R22, 0xffff, RZ, 0xc0, !PT ;  /* 0x0000ffff16167812 */ /* 0x028fc800078ec0ff */
[----:B------:R-:W-:-:S05]  /*a1b0*/  PRMT R22, R22, 0x8880, RZ ;  /* 0x0000888016167816 */ /* 0x000fca00000000ff */
[----:B------:R-:W-:-:S05]  /*a1c0*/  IMAD.MOV.U32 R4, RZ, RZ, R22 ;  /* 0x000000ffff047224 */ /* 0x000fca00078e0016 */
[----:B------:R-:W-:-:S05]  /*a1d0*/  SHF.R.S32.HI R5, RZ, 0x1f, R4 ;  /* 0x0000001fff057819 */ /* 0x000fca0000011404 */
[----:B------:R0:W-:Y:S01]  /*a1e0*/  STG.E.64 [R8.64], R4 ;  /* 0x0000000408007986 */ /* 0x0001e2000c101b24 */
[----:B------:R-:W-:Y:S05]  /*a1f0*/  BRA `(.L_x_46832) ;  /* 0x0000003000007947 */ /* 0x000fea0003800000 */
.L_x_46858:
[----:B---3-5:R-:W-:-:S04]  /*a200*/  LOP3.LUT R22, R22, 0xffff, RZ, 0xc0, !PT ;  /* 0x0000ffff16167812 */ /* 0x028fc800078ec0ff */
[----:B------:R-:W-:-:S05]  /*a210*/  PRMT R3, R22, 0x8880, RZ ;  /* 0x0000888016037816 */ /* 0x000fca00000000ff */
[----:B------:R0:W-:Y:S02]  /*a220*/  STG.E [R8.64], R3 ;  /* 0x0000000308007986 */ /* 0x0001e4000c101924 */
.L_x_46832:
        /* <DEDUP_REMOVED lines=21> */
.L_x_46863:
[----:B------:R0:W-:Y:S01]  /*a380*/  STG.E.U8 [R8.64], R19 ;  /* 0x0000001308007986 */ /* 0x0001e2000c101124 */
[----:B------:R-:W-:Y:S05]  /*a390*/  BRA `(.L_x_46865) ;  /* 0x00000e9000007947 */ /* 0x000fea0003800000 */
.L_x_46862:
        /* <DEDUP_REMOVED lines=12> */
.L_x_46867:
[----:B------:R-:W-:-:S04]  /*a460*/  LOP3.LUT R19, R19, 0xffff, RZ, 0xc0, !PT ;  /* 0x0000ffff13137812 */ /* 0x000fc800078ec0ff */
[----:B------:R-:W-:-:S05]  /*a470*/  PRMT R3, R19, 0x8880, RZ ;  /* 0x0000888013037816 */ /* 0x000fca00000000ff */
[----:B------:R0:W-:Y:S01]  /*a480*/  STG.E [R8.64], R3 ;  /* 0x0000000308007986 */ /* 0x0001e2000c101924 */
[----:B------:R-:W-:Y:S05]  /*a490*/  BRA `(.L_x_46865) ;  /* 0x00000d9000007947 */ /* 0x000fea0003800000 */
.L_x_46866:
[----:B------:R-:W-:-:S04]  /*a4a0*/  PRMT R3, R19, 0x8880, RZ ;  /* 0x0000888013037816 */ /* 0x000fc800000000ff */
[----:B------:R-:W-:-:S05]  /*a4b0*/  PRMT R3, R3, 0x7710, RZ ;  /* 0x0000771003037816 */ /* 0x000fca00000000ff */
[----:B------:R0:W-:Y:S01]  /*a4c0*/  STG.E.U16 [R8.64], R3 ;  /* 0x0000000308007986 */ /* 0x0001e2000c101524 */
[----:B------:R-:W-:Y:S05]  /*a4d0*/  BRA `(.L_x_46865) ;  /* 0x00000d5000007947 */ /* 0x000fea0003800000 */
.L_x_46861:
        /* <DEDUP_REMOVED lines=9> */
.L_x_46869:
[----:B------:R-:W0:Y:S02]  /*a570*/  I2F.S8 R0, R19 ;  /* 0x0000001300007306 */ /* 0x000e240000001400 */
[----:B0-----:R-:W-:-:S05]  /*a580*/  F2FP.PACK_AB R0, RZ, R0 ;  /* 0x00000000ff00723e */ /* 0x001fca00000000ff */
[----:B------:R0:W-:Y:S01]  /*a590*/  STG.E.U16 [R8.64], R0 ;  /* 0x0000000008007986 */ /* 0x0001e2000c101524 */
[----:B------:R-:W-:Y:S05]  /*a5a0*/  BRA `(.L_x_46865) ;  /* 0x00000c8000007947 */ /* 0x000fea0003800000 */
.L_x_46868:
        /* <DEDUP_REMOVED lines=10> */
.L_x_46871:
[----:B------:R-:W0:Y:S02]  /*a650*/  I2F.S8 R19, R19 ;  /* 0x0000001300137306 */ /* 0x000e240000001400 */
[----:B0-----:R-:W-:-:S04]  /*a660*/  F2FP.PACK_AB R3, RZ, R19 ;  /* 0x00000013ff03723e */ /* 0x001fc800000000ff */
[----:B------:R-:W-:-:S05]  /*a670*/  PRMT R3, R3, 0x5410, RZ ;  /* 0x0000541003037816 */ /* 0x000fca00000000ff */
[----:B------:R0:W-:Y:S01]  /*a680*/  STG.E [R8.64], R3 ;  /* 0x0000000308007986 */ /* 0x0001e2000c101924 */
[----:B------:R-:W-:Y:S05]  /*a690*/  BRA `(.L_x_46865) ;  /* 0x00000b9000007947 */ /* 0x000fea0003800000 */
.L_x_46870:
[----:B------:R-:W-:-:S04]  /*a6a0*/  PRMT R4, R19, 0x8880, RZ ;  /* 0x0000888013047816 */ /* 0x000fc800000000ff */
[----:B------:R-:W-:-:S06]  /*a6b0*/  PRMT R4, R4, 0x7710, RZ ;  /* 0x0000771004047816 */ /* 0x000fcc00000000ff */
[----:B------:R-:W0:Y:S02]  /*a6c0*/  I2F.F64.S16 R4, R4 ;  /* 0x0000000400047312 */ /* 0x000e240000101c00 */
[----:B0-----:R0:W-:Y:S01]  /*a6d0*/  STG.E.64 [R8.64], R4 ;  /* 0x0000000408007986 */ /* 0x0011e2000c101b24 */
[----:B------:R-:W-:Y:S05]  /*a6e0*/  BRA `(.L_x_46865) ;  /* 0x00000b4000007947 */ /* 0x000fea0003800000 */
.L_x_46860:
        /* <DEDUP_REMOVED lines=12> */
.L_x_46874:
[----:B------:R-:W-:Y:S01]  /*a7b0*/  PRMT R4, R19, 0x8880, RZ ;  /* 0x0000888013047816 */ /* 0x000fe200000000ff */
[----:B------:R-:W-:-:S03]  /*a7c0*/  CS2R R6, SRZ ;  /* 0x0000000000067805 */ /* 0x000fc6000001ff00 */
[----:B------:R-:W-:-:S06]  /*a7d0*/  PRMT R4, R4, 0x7710, RZ ;  /* 0x0000771004047816 */ /* 0x000fcc00000000ff */
[----:B------:R-:W0:Y:S02]  /*a7e0*/  I2F.F64.S16 R4, R4 ;  /* 0x0000000400047312 */ /* 0x000e240000101c00 */
[----:B0-----:R0:W-:Y:S01]  /*a7f0*/  STG.E.128 [R8.64], R4 ;  /* 0x0000000408007986 */ /* 0x0011e2000c101d24 */
[----:B------:R-:W-:Y:S05]  /*a800*/  BRA `(.L_x_46865) ;  /* 0x00000a2000007947 */ /* 0x000fea0003800000 */
.L_x_46873:
        /* <DEDUP_REMOVED lines=21> */
.L_x_46878:
[----:B------:R-:W-:Y:S05]  /*a960*/  BSYNC B0 ;  /* 0x0000000000007941 */ /* 0x000fea0003800000 */
.L_x_46877:
[----:B------:R-:W-:-:S05]  /*a970*/  LOP3.LUT R5, R0, R5, RZ, 0xfc, !PT ;  /* 0x0000000500057212 */ /* 0x000fca00078efcff */
[----:B------:R0:W-:Y:S01]  /*a980*/  STG.E.U8 [R8.64], R5 ;  /* 0x0000000508007986 */ /* 0x0001e2000c101124 */
[----:B------:R-:W-:Y:S05]  /*a990*/  BRA `(.L_x_46865) ;  /* 0x0000089000007947 */ /* 0x000fea0003800000 */
.L_x_46876:
        /* <DEDUP_REMOVED lines=13> */
.L_x_46880:
[----:B------:R-:W-:Y:S01]  /*aa70*/  IMAD.MOV.U32 R0, RZ, RZ, 0x7f ;  /* 0x0000007fff007424 */ /* 0x000fe200078e00ff */
[----:B------:R-:W-:-:S04]  /*aa80*/  ISETP.GT.U32.AND P0, PT, R3, 0x7f800000, PT ;  /* 0x7f8000000300780c */ /* 0x000fc80003f04070 */
[----:B------:R-:W-:-:S04]  /*aa90*/  SEL R0, R0, 0x7c, P0 ;  /* 0x0000007c00007807 */ /* 0x000fc80000000000 */
.L_x_46881:
[----:B------:R-:W-:Y:S05]  /*aaa0*/  BSYNC B0 ;  /* 0x0000000000007941 */ /* 0x000fea0003800000 */
.L_x_46879:
[----:B------:R-:W-:-:S04]  /*aab0*/  LOP3.LUT R3, R19, 0x80000000, RZ, 0xc0, !PT ;  /* 0x8000000013037812 */ /* 0x000fc800078ec0ff */
[----:B------:R-:W-:-:S04]  /*aac0*/  SHF.R.U32.HI R3, RZ, 0x18, R3 ;  /* 0x00000018ff037819 */ /* 0x000fc80000011603 */
[----:B------:R-:W-:-:S05]  /*aad0*/  LOP3.LUT R3, R0, R3, RZ, 0xfc, !PT ;  /* 0x0000000300037212 */ /* 0x000fca00078efcff */
[----:B------:R0:W-:Y:S01]  /*aae0*/  STG.E.U8 [R8.64], R3 ;  /* 0x0000000308007986 */ /* 0x0001e2000c101124 */
[----:B------:R-:W-:Y:S05]  /*aaf0*/  BRA `(.L_x_46865) ;  /* 0x0000073000007947 */ /* 0x000fea0003800000 */
.L_x_46875:
[----:B------:R-:W0:Y:S02]  /*ab00*/  I2F.S8 R0, R19 ;  /* 0x0000001300007306 */ /* 0x000e240000001400 */
[----:B0-----:R-:W-:-:S05]  /*ab10*/  F2FP.BF16.PACK_AB R0, RZ, R0 ;  /* 0x00000000ff00723e */ /* 0x001fca00000010ff */
[----:B------:R0:W-:Y:S01]  /*ab20*/  STG.E.U16 [R8.64], R0 ;  /* 0x0000000008007986 */ /* 0x0001e2000c101524 */
[----:B------:R-:W-:Y:S05]  /*ab30*/  BRA `(.L_x_46865) ;  /* 0x000006f000007947 */ /* 0x000fea0003800000 */
.L_x_46872:
        /* <DEDUP_REMOVED lines=12> */
.L_x_46884:
        /* <DEDUP_REMOVED lines=17> */
.L_x_46887:
[----:B------:R-:W-:-:S04]  /*ad10*/  LOP3.LUT R3, R19, 0x80000000, RZ, 0xc0, !PT ;  /* 0x8000000013037812 */ /* 0x000fc800078ec0ff */
[----:B------:R-:W-:-:S04]  /*ad20*/  SHF.R.U32.HI R3, RZ, 0x18, R3 ;  /* 0x00000018ff037819 */ /* 0x000fc80000011603 */
[----:B------:R-:W-:-:S04]  /*ad30*/  LOP3.LUT R0, R0, R3, RZ, 0xfc, !PT ;  /* 0x0000000300007212 */ /* 0x000fc800078efcff */
[----:B------:R-:W-:Y:S02]  /*ad40*/  PRMT R4, R0, 0x7610, R4 ;  /* 0x0000761000047816 */ /* 0x000fe40000000004 */
.L_x_46886:
[----:B------:R-:W-:Y:S05]  /*ad50*/  BSYNC B0 ;  /* 0x0000000000007941 */ /* 0x000fea0003800000 */
.L_x_46885:
[----:B------:R0:W-:Y:S01]  /*ad60*/  STG.E.U8 [R8.64], R4 ;  /* 0x0000000408007986 */ /* 0x0001e2000c101124 */
[----:B------:R-:W-:Y:S05]  /*ad70*/  BRA `(.L_x_46865) ;  /* 0x000004b000007947 */ /* 0x000fea0003800000 */
.L_x_46883:
        /* <DEDUP_REMOVED lines=17> */
.L_x_46890:
[----:B------:R-:W-:-:S04]  /*ae90*/  LOP3.LUT R3, R19, 0x80000000, RZ, 0xc0, !PT ;  /* 0x8000000013037812 */ /* 0x000fc800078ec0ff */
[----:B------:R-:W-:-:S04]  /*aea0*/  SHF.R.U32.HI R3, RZ, 0x18, R3 ;  /* 0x00000018ff037819 */ /* 0x000fc80000011603 */
[----:B------:R-:W-:-:S04]  /*aeb0*/  LOP3.LUT R0, R0, R3, RZ, 0xfc, !PT ;  /* 0x0000000300007212 */ /* 0x000fc800078efcff */
[----:B------:R-:W-:Y:S02]  /*aec0*/  PRMT R4, R0, 0x7610, R4 ;  /* 0x0000761000047816 */ /* 0x000fe40000000004 */
.L_x_46889:
[----:B------:R-:W-:Y:S05]  /*aed0*/  BSYNC B0 ;  /* 0x0000000000007941 */ /* 0x000fea0003800000 */
.L_x_46888:
[----:B------:R0:W-:Y:S01]  /*aee0*/  STG.E.U8 [R8.64], R4 ;  /* 0x0000000408007986 */ /* 0x0001e2000c101124 */
[----:B------:R-:W-:Y:S05]  /*aef0*/  BRA `(.L_x_46865) ;  /* 0x0000033000007947 */ /* 0x000fea0003800000 */
.L_x_46882:
        /* <DEDUP_REMOVED lines=22> */
.L_x_46864:
        /* <DEDUP_REMOVED lines=20> */
.L_x_46892:
[----:B------:R-:W-:-:S04]  /*b1a0*/  LOP3.LUT R19, R19, 0xffff, RZ, 0xc0, !PT ;  /* 0x0000ffff13137812 */ /* 0x000fc800078ec0ff */
[----:B------:R-:W-:-:S05]  /*b1b0*/  PRMT R19, R19, 0x8880, RZ ;  /* 0x0000888013137816 */ /* 0x000fca00000000ff */
[----:B------:R-:W-:-:S05]  /*b1c0*/  IMAD.MOV.U32 R4, RZ, RZ, R19 ;  /* 0x000000ffff047224 */ /* 0x000fca00078e0013 */
[----:B------:R-:W-:-:S05]  /*b1d0*/  SHF.R.S32.HI R5, RZ, 0x1f, R4 ;  /* 0x0000001fff057819 */ /* 0x000fca0000011404 */
[----:B------:R0:W-:Y:S01]  /*b1e0*/  STG.E.64 [R8.64], R4 ;  /* 0x0000000408007986 */ /* 0x0001e2000c101b24 */
[----:B------:R-:W-:Y:S05]  /*b1f0*/  BRA `(.L_x_46865) ;  /* 0x0000003000007947 */ /* 0x000fea0003800000 */
.L_x_46891:
[----:B------:R-:W-:-:S04]  /*b200*/  LOP3.LUT R19, R19, 0xffff, RZ, 0xc0, !PT ;  /* 0x0000ffff13137812 */ /* 0x000fc800078ec0ff */
[----:B------:R-:W-:-:S05]  /*b210*/  PRMT R3, R19, 0x8880, RZ ;  /* 0x0000888013037816 */ /* 0x000fca00000000ff */
[----:B------:R0:W-:Y:S02]  /*b220*/  STG.E [R8.64], R3 ;  /* 0x0000000308007986 */ /* 0x0001e4000c101924 */
.L_x_46865:
[----:B------:R-:W-:Y:S02]  /*b230*/  IADD3 R23, R23, 0x80, RZ ;  /* 0x0000008017177810 */ /* 0x000fe40007ffe0ff */
.L_x_46826:
[----:B------:R-:W-:Y:S05]  /*b240*/  BSYNC B6 ;  /* 0x0000000000067941 */ /* 0x000fea0003800000 */
.L_x_46825:
        /* <DEDUP_REMOVED lines=19> */
.L_x_46896:
[----:B-----5:R-:W-:Y:S01]  /*b380*/  STG.E.U8 [R2.64], R18 ;  /* 0x0000001202007986 */ /* 0x020fe2000c101124 */
[----:B------:R-:W-:Y:S05]  /*b390*/  EXIT ;  /* 0x000000000000794d */ /* 0x000fea0003800000 */
.L_x_46895:
        /* <DEDUP_REMOVED lines=12> */
.L_x_46899:
[----:B-----5:R-:W-:-:S04]  /*b460*/  LOP3.LUT R18, R18, 0xffff, RZ, 0xc0, !PT ;  /* 0x0000ffff12127812 */ /* 0x020fc800078ec0ff */
[----:B------:R-:W-:-:S05]  /*b470*/  PRMT R5, R18, 0x8880, RZ ;  /* 0x0000888012057816 */ /* 0x000fca00000000ff */
[----:B------:R-:W-:Y:S01]  /*b480*/  STG.E [R2.64], R5 ;  /* 0x0000000502007986 */ /* 0x000fe2000c101924 */
[----:B------:R-:W-:Y:S05]  /*b490*/  EXIT ;  /* 0x000000000000794d */ /* 0x000fea0003800000 */
.L_x_46898:
[----:B-----5:R-:W-:-:S04]  /*b4a0*/  PRMT R5, R18, 0x8880, RZ ;  /* 0x0000888012057816 */ /* 0x020fc800000000ff */
[----:B------:R-:W-:-:S05]  /*b4b0*/  PRMT R5, R5, 0x7710, RZ ;  /* 0x0000771005057816 */ /* 0x000fca00000000ff */
[----:B------:R-:W-:Y:S01]  /*b4c0*/  STG.E.U16 [R2.64], R5 ;  /* 0x0000000502007986 */ /* 0x000fe2000c101524 */
[----:B------:R-:W-:Y:S05]  /*b4d0*/  EXIT ;  /* 0x000000000000794d */ /* 0x000fea0003800000 */
.L_x_46894:
        /* <DEDUP_REMOVED lines=9> */
.L_x_46901:
[----:B-----5:R-:W0:Y:S02]  /*b570*/  I2F.S8 R0, R18 ;  /* 0x0000001200007306 */ /* 0x020e240000001400 */
[----:B0-----:R-:W-:-:S05]  /*b580*/  F2FP.PACK_AB R0, RZ, R0 ;  /* 0x00000000ff00723e */ /* 0x001fca00000000ff */
[----:B------:R-:W-:Y:S01]  /*b590*/  STG.E.U16 [R2.64], R0 ;  /* 0x0000000002007986 */ /* 0x000fe2000c101524 */
[----:B------:R-:W-:Y:S05]  /*b5a0*/  EXIT ;  /* 0x000000000000794d */ /* 0x000fea0003800000 */
.L_x_46900:
        /* <DEDUP_REMOVED lines=10> */
.L_x_46903:
[----:B-----5:R-:W0:Y:S02]  /*b650*/  I2F.S8 R18, R18 ;  /* 0x0000001200127306 */ /* 0x020e240000001400 */
[----:B0-----:R-:W-:-:S04]  /*b660*/  F2FP.PACK_AB R5, RZ, R18 ;  /* 0x00000012ff05723e */ /* 0x001fc800000000ff */
[----:B------:R-:W-:-:S05]  /*b670*/  PRMT R5, R5, 0x5410, RZ ;  /* 0x0000541005057816 */ /* 0x000fca00000000ff */
[----:B------:R-:W-:Y:S01]  /*b680*/  STG.E [R2.64], R5 ;  /* 0x0000000502007986 */ /* 0x000fe2000c101924 */
[----:B------:R-:W-:Y:S05]  /*b690*/  EXIT ;  /* 0x000000000000794d */ /* 0x000fea0003800000 */
.L_x_46902:
[----:B-----5:R-:W-:-:S04]  /*b6a0*/  PRMT R4, R18, 0x8880, RZ ;  /* 0x0000888012047816 */ /* 0x020fc800000000ff */
[----:B------:R-:W-:-:S06]  /*b6b0*/  PRMT R4, R4, 0x7710, RZ ;  /* 0x0000771004047816 */ /* 0x000fcc00000000ff */
[----:B------:R-:W0:Y:S02]  /*b6c0*/  I2F.F64.S16 R4, R4 ;  /* 0x0000000400047312 */ /* 0x000e240000101c00 */
[----:B0-----:R-:W-:Y:S01]  /*b6d0*/  STG.E.64 [R2.64], R4 ;  /* 0x0000000402007986 */ /* 0x001fe2000c101b24 */
[----:B------:R-:W-:Y:S05]  /*b6e0*/  EXIT ;  /* 0x000000000000794d */ /* 0x000fea0003800000 */
.L_x_46893:
        /* <DEDUP_REMOVED lines=12> */
.L_x_46906:
[----:B-----5:R-:W-:Y:S01]  /*b7b0*/  PRMT R4, R18, 0x8880, RZ ;  /* 0x0000888012047816 */ /* 0x020fe200000000ff */
[----:B------:R-:W-:-:S03]  /*b7c0*/  CS2R R6, SRZ ;  /* 0x0000000000067805 */ /* 0x000fc6000001ff00 */
[----:B------:R-:W-:-:S06]  /*b7d0*/  PRMT R4, R4, 0x7710, RZ ;  /* 0x0000771004047816 */ /* 0x000fcc00000000ff */
[----:B------:R-:W0:Y:S02]  /*b7e0*/  I2F.F64.S16 R4, R4 ;  /* 0x0000000400047312 */ /* 0x000e240000101c00 */
[----:B0-----:R-:W-:Y:S01]  /*b7f0*/  STG.E.128 [R2.64], R4 ;  /* 0x0000000402007986 */ /* 0x001fe2000c101d24 */
[----:B------:R-:W-:Y:S05]  /*b800*/  EXIT ;  /* 0x000000000000794d */ /* 0x000fea0003800000 */
.L_x_46905:
        /* <DEDUP_REMOVED lines=21> */
.L_x_46910:
[----:B------:R-:W-:Y:S05]  /*b960*/  BSYNC B0 ;  /* 0x0000000000007941 */ /* 0x000fea0003800000 */
.L_x_46909:
[----:B------:R-:W-:-:S05]  /*b970*/  LOP3.LUT R5, R0, R5, RZ, 0xfc, !PT ;  /* 0x0000000500057212 */ /* 0x000fca00078efcff */
[----:B------:R-:W-:Y:S01]  /*b980*/  STG.E.U8 [R2.64], R5 ;  /* 0x0000000502007986 */ /* 0x000fe2000c101124 */
[----:B------:R-:W-:Y:S05]  /*b990*/  EXIT ;  /* 0x000000000000794d */ /* 0x000fea0003800000 */
.L_x_46908:
        /* <DEDUP_REMOVED lines=13> */
.L_x_46912:
[----:B------:R-:W-:Y:S01]  /*ba70*/  IMAD.MOV.U32 R0, RZ, RZ, 0x7f ;  /* 0x0000007fff007424 */ /* 0x000fe200078e00ff */
[----:B------:R-:W-:-:S04]  /*ba80*/  ISETP.GT.U32.AND P0, PT, R4, 0x7f800000, PT ;  /* 0x7f8000000400780c */ /* 0x000fc80003f04070 */
[----:B------:R-:W-:-:S04]  /*ba90*/  SEL R0, R0, 0x7c, P0 ;  /* 0x0000007c00007807 */ /* 0x000fc80000000000 */
.L_x_46913:
[----:B------:R-:W-:Y:S05]  /*baa0*/  BSYNC B0 ;  /* 0x0000000000007941 */ /* 0x000fea0003800000 */
.L_x_46911:
[----:B------:R-:W-:-:S04]  /*bab0*/  LOP3.LUT R4, R5, 0x80000000, RZ, 0xc0, !PT ;  /* 0x8000000005047812 */ /* 0x000fc800078ec0ff */
[----:B------:R-:W-:-:S04]  /*bac0*/  SHF.R.U32.HI R5, RZ, 0x18, R4 ;  /* 0x00000018ff057819 */ /* 0x000fc80000011604 */
[----:B------:R-:W-:-:S05]  /*bad0*/  LOP3.LUT R5, R0, R5, RZ, 0xfc, !PT ;  /* 0x0000000500057212 */ /* 0x000fca00078efcff */
[----:B------:R-:W-:Y:S01]  /*bae0*/  STG.E.U8 [R2.64], R5 ;  /* 0x0000000502007986 */ /* 0x000fe2000c101124 */
[----:B------:R-:W-:Y:S05]  /*baf0*/  EXIT ;  /* 0x000000000000794d */ /* 0x000fea0003800000 */
.L_x_46907:
[----:B-----5:R-:W0:Y:S02]  /*bb00*/  I2F.S8 R0, R18 ;  /* 0x0000001200007306 */ /* 0x020e240000001400 */
[----:B0-----:R-:W-:-:S05]  /*bb10*/  F2FP.BF16.PACK_AB R0, RZ, R0 ;  /* 0x00000000ff00723e */ /* 0x001fca00000010ff */
[----:B------:R-:W-:Y:S01]  /*bb20*/  STG.E.U16 [R2.64], R0 ;  /* 0x0000000002007986 */ /* 0x000fe2000c101524 */
[----:B------:R-:W-:Y:S05]  /*bb30*/  EXIT ;  /* 0x000000000000794d */ /* 0x000fea0003800000 */
.L_x_46904:
        /* <DEDUP_REMOVED lines=12> */
.L_x_46916:
        /* <DEDUP_REMOVED lines=17> */
.L_x_46919:
[----:B------:R-:W-:-:S04]  /*bd10*/  LOP3.LUT R0, R7, 0x80000000, RZ, 0xc0, !PT ;  /* 0x8000000007007812 */ /* 0x000fc800078ec0ff */
[----:B------:R-:W-:-:S04]  /*bd20*/  SHF.R.U32.HI R5, RZ, 0x18, R0 ;  /* 0x00000018ff057819 */ /* 0x000fc80000011600 */
[----:B------:R-:W-:-:S04]  /*bd30*/  LOP3.LUT R4, R4, R5, RZ, 0xfc, !PT ;  /* 0x0000000504047212 */ /* 0x000fc800078efcff */
[----:B------:R-:W-:Y:S02]  /*bd40*/  PRMT R0, R4, 0x7610, R0 ;  /* 0x0000761004007816 */ /* 0x000fe40000000000 */
.L_x_46918:
[----:B------:R-:W-:Y:S05]  /*bd50*/  BSYNC B0 ;  /* 0x0000000000007941 */ /* 0x000fea0003800000 */
.L_x_46917:
[----:B------:R-:W-:Y:S01]  /*bd60*/  STG.E.U8 [R2.64], R0 ;  /* 0x0000000002007986 */ /* 0x000fe2000c101124 */
[----:B------:R-:W-:Y:S05]  /*bd70*/  EXIT ;  /* 0x000000000000794d */ /* 0x000fea0003800000 */
.L_x_46915:
        /* <DEDUP_REMOVED lines=17> */
.L_x_46922:
[----:B------:R-:W-:-:S04]  /*be90*/  LOP3.LUT R0, R7, 0x80000000, RZ, 0xc0, !PT ;  /* 0x8000000007007812 */ /* 0x000fc800078ec0ff */
[----:B------:R-:W-:-:S04]  /*bea0*/  SHF.R.U32.HI R5, RZ, 0x18, R0 ;  /* 0x00000018ff057819 */ /* 0x000fc80000011600 */
[----:B------:R-:W-:-:S04]  /*beb0*/  LOP3.LUT R4, R4, R5, RZ, 0xfc, !PT ;  /* 0x0000000504047212 */ /* 0x000fc800078efcff */
[----:B------:R-:W-:Y:S02]  /*bec0*/  PRMT R0, R4, 0x7610, R0 ;  /* 0x0000761004007816 */ /* 0x000fe40000000000 */
.L_x_46921:
[----:B------:R-:W-:Y:S05]  /*bed0*/  BSYNC B0 ;  /* 0x0000000000007941 */ /* 0x000fea0003800000 */
.L_x_46920:
[----:B------:R-:W-:Y:S01]  /*bee0*/  STG.E.U8 [R2.64], R0 ;  /* 0x0000000002007986 */ /* 0x000fe2000c101124 */
[----:B------:R-:W-:Y:S05]  /*bef0*/  EXIT ;  /* 0x000000000000794d */ /* 0x000fea0003800000 */
.L_x_46914:
        /* <DEDUP_REMOVED lines=22> */
.L_x_46897:
        /* <DEDUP_REMOVED lines=20> */
.L_x_46924:
[----:B-----5:R-:W-:-:S04]  /*c1a0*/  LOP3.LUT R18, R18, 0xffff, RZ, 0xc0, !PT ;  /* 0x0000ffff12127812 */ /* 0x020fc800078ec0ff */
[----:B------:R-:W-:-:S05]  /*c1b0*/  PRMT R18, R18, 0x8880, RZ ;  /* 0x0000888012127816 */ /* 0x000fca00000000ff */
[----:B------:R-:W-:-:S05]  /*c1c0*/  IMAD.MOV.U32 R4, RZ, RZ, R18 ;  /* 0x000000ffff047224 */ /* 0x000fca00078e0012 */
[----:B------:R-:W-:-:S05]  /*c1d0*/  SHF.R.S32.HI R5, RZ, 0x1f, R4 ;  /* 0x0000001fff057819 */ /* 0x000fca0000011404 */
[----:B------:R-:W-:Y:S01]  /*c1e0*/  STG.E.64 [R2.64], R4 ;  /* 0x0000000402007986 */ /* 0x000fe2000c101b24 */
[----:B------:R-:W-:Y:S05]  /*c1f0*/  EXIT ;  /* 0x000000000000794d */ /* 0x000fea0003800000 */
.L_x_46923:
[----:B-----5:R-:W-:-:S04]  /*c200*/  LOP3.LUT R18, R18, 0xffff, RZ, 0xc0, !PT ;  /* 0x0000ffff12127812 */ /* 0x020fc800078ec0ff */
[----:B------:R-:W-:-:S05]  /*c210*/  PRMT R5, R18, 0x8880, RZ ;  /* 0x0000888012057816 */ /* 0x000fca00000000ff */
[----:B------:R-:W-:Y:S01]  /*c220*/  STG.E [R2.64], R5 ;  /* 0x0000000502007986 */ /* 0x000fe2000c101924 */
[----:B------:R-:W-:Y:S05]  /*c230*/  EXIT ;  /* 0x000000000000794d */ /* 0x000fea0003800000 */
.L_x_46925:
        /* <DEDUP_REMOVED lines=12> */
.L_x_50854:


//--------------------- .text._ZN2at6native18elementwise_kernelILi128ELi4EZNS0_22gpu_kernel_impl_nocastINS0_13BinaryFunctorIaaaZZZNS0_21remainder_kernel_cudaERNS_18TensorIteratorBaseEENKUlvE_clEvENKUlvE0_clEvEUlaaE_EEEEvS5_RKT_EUliE_EEviT1_ --------------------------
	.section	.text._ZN2at6native18elementwise_kernelILi128ELi4EZNS0_22gpu_kernel_impl_nocastINS0_13BinaryFunctorIaaaZZZNS0_21remainder_kernel_cudaERNS_18TensorIteratorBaseEENKUlvE_clEvENKUlvE0_clEvEUlaaE_EEEEvS5_RKT_EUliE_EEviT1_,"ax",@progbits
	.sectioninfo	@"SHI_REGISTERS=15"
	.align	128
        .global         _ZN2at6native18elementwise_kernelILi128ELi4EZNS0_22gpu_kernel_impl_nocastINS0_13BinaryFunctorIaaaZZZNS0_21remainder_kernel_cudaERNS_18TensorIteratorBaseEENKUlvE_clEvENKUlvE0_clEvEUlaaE_EEEEvS5_RKT_EUliE_EEviT1_
        .type           _ZN2at6native18elementwise_kernelILi128ELi4EZNS0_22gpu_kernel_impl_nocastINS0_13BinaryFunctorIaaaZZZNS0_21remainder_kernel_cudaERNS_18TensorIteratorBaseEENKUlvE_clEvENKUlvE0_clEvEUlaaE_EEEEvS5_RKT_EUliE_EEviT1_,@function
        .size           _ZN2at6native18elementwise_kernelILi128ELi4EZNS0_22gpu_kernel_impl_nocastINS0_13BinaryFunctorIaaaZZZNS0_21remainder_kernel_cudaERNS_18TensorIteratorBaseEENKUlvE_clEvENKUlvE0_clEvEUlaaE_EEEEvS5_RKT_EUliE_EEviT1_,(.L_x_50855 - _ZN2at6native18elementwise_kernelILi128ELi4EZNS0_22gpu_kernel_impl_nocastINS0_13BinaryFunctorIaaaZZZNS0_21remainder_kernel_cudaERNS_18TensorIteratorBaseEENKUlvE_clEvENKUlvE0_clEvEUlaaE_EEEEvS5_RKT_EUliE_EEviT1_)
        .other          _ZN2at6native18elementwise_kernelILi128ELi4EZNS0_22gpu_kernel_impl_nocastINS0_13BinaryFunctorIaaaZZZNS0_21remainder_kernel_cudaERNS_18TensorIteratorBaseEENKUlvE_clEvENKUlvE0_clEvEUlaaE_EEEEvS5_RKT_EUliE_EEviT1_,@"STO_CUDA_ENTRY STV_DEFAULT"
_ZN2at6native18elementwise_kernelILi128ELi4EZNS0_22gpu_kernel_impl_nocastINS0_13BinaryFunctorIaaaZZZNS0_21remainder_kernel_cudaERNS_18TensorIteratorBaseEENKUlvE_clEvENKUlvE0_clEvEUlaaE_EEEEvS5_RKT_EUliE_EEviT1_:
.text._ZN2at6native18elementwise_kernelILi128ELi4EZNS0_22gpu_kernel_impl_nocastINS0_13BinaryFunctorIaaaZZZNS0_21remainder_kernel_cudaERNS_18TensorIteratorBaseEENKUlvE_clEvENKUlvE0_clEvEUlaaE_EEEEvS5_RKT_EUliE_EEviT1_:
        /* <DEDUP_REMOVED lines=262> */
.L_x_46928:
[----:B------:R-:W-:-:S04]  /*1060*/  IADD3 R4, P0, R4, c[0x0][0x3d8], RZ ;  /* 0x0000f60004047a10 */ /* 0x000fc80007f1e0ff */
[----:B------:R-:W-:-:S05]  /*1070*/  IADD3.X R5, RZ, c[0x0][0x3dc], RZ, P0, !PT ;  /* 0x0000f700ff057a10 */ /* 0x000fca00007fe4ff */
[----:B------:R-:W2:Y:S01]  /*1080*/  LDG.E.U8 R4, [R4.64] ;  /* 0x0000000404047981 */ /* 0x000ea2000c1e1100 */
[----:B------:R-:W-:-:S04]  /*1090*/  IADD3 R6, P0, R2, c[0x0][0x3d0], RZ ;  /* 0x0000f40002067a10 */ /* 0x000fc80007f1e0ff */
[----:B------:R-:W-:-:S05]  /*10a0*/  IADD3.X R7, RZ, c[0x0][0x3d4], RZ, P0, !PT ;  /* 0x0000f500ff077a10 */ /* 0x000fca00007fe4ff */
[----:B------:R0:W3:Y:S01]  /*10b0*/  LDG.E.S8 R6, [R6.64] ;  /* 0x0000000406067981 */ /* 0x0000e2000c1e1300 */
        /* <DEDUP_REMOVED lines=24> */
[----:B------:R-:W-:Y:S02]  /*1240*/  @!P0 LOP3.LUT R9, RZ, R11, RZ, 0x33, !PT ;  /* 0x0000000bff098212 */ /* 0x000fe400078e33ff */
[----:B------:R-:W-:Y:S02]  /*1250*/  IADD3.X R7, RZ, c[0x0][0x3cc], RZ, P1, !PT ;  /* 0x0000f300ff077a10 */ /* 0x000fe40000ffe4ff */
[----:B------:R-:W-:Y:S02]  /*1260*/  LOP3.LUT R2, R4, R9, RZ, 0x3c, !PT ;  /* 0x0000000904027212 */ /* 0x000fe400078e3cff */
[----:B------:R-:W-:Y:S02]  /*1270*/  LOP3.LUT P0, RZ, R9, 0xff, RZ, 0xc0, !PT ;  /* 0x000000ff09ff7812 */ /* 0x000fe4000780c0ff */
[----:B------:R-:W-:-:S04]  /*1280*/  PRMT R2, R2, 0x8880, RZ ;  /* 0x0000888002027816 */ /* 0x000fc800000000ff */
[----:B------:R-:W-:-:S04]  /*1290*/  ISETP.GT.OR P0, PT, R2, -0x1, !P0 ;  /* 0xffffffff0200780c */ /* 0x000fc80004704670 */
[----:B------:R-:W-:-:S04]  /*12a0*/  SEL R4, R4, RZ, !P0 ;  /* 0x000000ff04047207 */ /* 0x000fc80004000000 */
[----:B------:R-:W-:-:S05]  /*12b0*/  IADD3 R9, R9, R4, RZ ;  /* 0x0000000409097210 */ /* 0x000fca0007ffe0ff */
[----:B------:R0:W-:Y:S02]  /*12c0*/  STG.E.U8 [R6.64], R9 ;  /* 0x0000000906007986 */ /* 0x0001e4000c101104 */
.L_x_46927:
[----:B------:R-:W-:Y:S05]  /*12d0*/  BSYNC B0 ;  /* 0x0000000000007941 */ /* 0x000fea0003800000 */
.L_x_46926:
        /* <DEDUP_REMOVED lines=256> */
.L_x_46931:
[----:B------:R-:W-:-:S04]  /*22e0*/  IADD3 R4, P0, R4, c[0x0][0x3d8], RZ ;  /* 0x0000f60004047a10 */ /* 0x000fc80007f1e0ff */
[----:B------:R-:W-:-:S05]  /*22f0*/  IADD3.X R5, RZ, c[0x0][0x3dc], RZ, P0, !PT ;  /* 0x0000f700ff057a10 */ /* 0x000fca00007fe4ff */
[----:B------:R-:W2:Y:S01]  /*2300*/  LDG.E.U8 R4, [R4.64] ;  /* 0x0000000404047981 */ /* 0x000ea2000c1e1100 */
[----:B0-----:R-:W-:-:S04]  /*2310*/  IADD3 R6, P0, R2, c[0x0][0x3d0], RZ ;  /* 0x0000f40002067a10 */ /* 0x001fc80007f1e0ff */
        /* <DEDUP_REMOVED lines=26> */
[----:B------:R-:W-:Y:S02]  /*24c0*/  @!P0 LOP3.LUT R9, RZ, R11, RZ, 0x33, !PT ;  /* 0x0000000bff098212 */ /* 0x000fe400078e33ff */
[----:B------:R-:W-:Y:S02]  /*24d0*/  IADD3.X R7, RZ, c[0x0][0x3cc], RZ, P1, !PT ;  /* 0x0000f300ff077a10 */ /* 0x000fe40000ffe4ff */
[----:B------:R-:W-:Y:S02]  /*24e0*/  LOP3.LUT R2, R4, R9, RZ, 0x3c, !PT ;  /* 0x0000000904027212 */ /* 0x000fe400078e3cff */
[----:B------:R-:W-:Y:S02]  /*24f0*/  LOP3.LUT P0, RZ, R9, 0xff, RZ, 0xc0, !PT ;  /* 0x000000ff09ff7812 */ /* 0x000fe4000780c0ff */
[----:B------:R-:W-:-:S04]  /*2500*/  PRMT R2, R2, 0x8880, RZ ;  /* 0x0000888002027816 */ /* 0x000fc800000000ff */
[----:B------:R-:W-:-:S04]  /*2510*/  ISETP.GT.OR P0, PT, R2, -0x1, !P0 ;  /* 0xffffffff0200780c */ /* 0x000fc80004704670 */
[----:B------:R-:W-:Y:S02]  /*2520*/  SEL R4, R4, RZ, !P0 ;  /* 0x000000ff04047207 */ /* 0x000fe40004000000 */
[----:B------:R-:W-:Y:S02]  /*2530*/  ISETP.GE.AND P0, PT, R3, c[0x0][0x160], PT ;  /* 0x0000580003007a0c */ /* 0x000fe40003f06270 */
[----:B------:R-:W-:-:S05]  /*2540*/  IADD3 R9, R9, R4, RZ ;  /* 0x0000000409097210 */ /* 0x000fca0007ffe0ff */
[----:B------:R0:W-:Y:S06]  /*2550*/  STG.E.U8 [R6.64], R9 ;  /* 0x0000000906007986 */ /* 0x0001ec000c101104 */
        /* <DEDUP_REMOVED lines=254> */
.L_x_46932:
        /* <DEDUP_REMOVED lines=30> */
[----:B------:R-:W-:Y:S01]  /*3720*/  @!P0 LOP3.LUT R9, RZ, R11, RZ, 0x33, !PT ;  /* 0x0000000bff098212 */ /* 0x000fe200078e33ff */
[----:B------:R-:W-:-:S03]  /*3730*/  IMAD.X R7, RZ, RZ, c[0x0][0x3cc], P1 ;  /* 0x0000f300ff077624 */ /* 0x000fc600008e06ff */
[----:B------:R-:W-:Y:S02]  /*3740*/  LOP3.LUT R2, R4, R9, RZ, 0x3c, !PT ;  /* 0x0000000904027212 */ /* 0x000fe400078e3cff */
[----:B------:R-:W-:Y:S02]  /*3750*/  LOP3.LUT P0, RZ, R9, 0xff, RZ, 0xc0, !PT ;  /* 0x000000ff09ff7812 */ /* 0x000fe4000780c0ff */
[----:B------:R-:W-:-:S04]  /*3760*/  PRMT R2, R2, 0x8880, RZ ;  /* 0x0000888002027816 */ /* 0x000fc800000000ff */
[----:B------:R-:W-:-:S04]  /*3770*/  ISETP.GT.OR P0, PT, R2, -0x1, !P0 ;  /* 0xffffffff0200780c */ /* 0x000fc80004704670 */
[----:B------:R-:W-:-:S04]  /*3780*/  SEL R4, R4, RZ, !P0 ;  /* 0x000000ff04047207 */ /* 0x000fc80004000000 */
[----:B------:R-:W-:-:S05]  /*3790*/  IADD3 R9, R9, R4, RZ ;  /* 0x0000000409097210 */ /* 0x000fca0007ffe0ff */
[----:B------:R0:W-:Y:S02]  /*37a0*/  STG.E.U8 [R6.64], R9 ;  /* 0x0000000906007986 */ /* 0x0001e4000c101104 */
.L_x_46930:
[----:B------:R-:W-:Y:S05]  /*37b0*/  BSYNC B0 ;  /* 0x0000000000007941 */ /* 0x000fea0003800000 */
.L_x_46929:
        /* <DEDUP_REMOVED lines=255> */
.L_x_46933:
[----:B0-----:R-:W-:-:S04]  /*47b0*/  IADD3 R6, P0, R4, c[0x0][0x3d8], RZ ;  /* 0x0000f60004067a10 */ /* 0x001fc80007f1e0ff */
[----:B------:R-:W-:-:S05]  /*47c0*/  IADD3.X R7, RZ, c[0x0][0x3dc], RZ, P0, !PT ;  /* 0x0000f700ff077a10 */ /* 0x000fca00007fe4ff */
[----:B------:R-:W2:Y:S01]  /*47d0*/  LDG.E.U8 R3, [R6.64] ;  /* 0x0000000406037981 */ /* 0x000ea2000c1e1100 */
[----:B------:R-:W-:-:S04]  /*47e0*/  IADD3 R4, P0, R2, c[0x0][0x3d0], RZ ;  /* 0x0000f40002047a10 */ /* 0x000fc80007f1e0ff */
[----:B------:R-:W-:-:S05]  /*47f0*/  IADD3.X R5, RZ, c[0x0][0x3d4], RZ, P0, !PT ;  /* 0x0000f500ff057a10 */ /* 0x000fca00007fe4ff */
[----:B------:R-:W3:Y:S01]  /*4800*/  LDG.E.S8 R4, [R4.64] ;  /* 0x0000000404047981 */ /* 0x000ee2000c1e1300 */
        /* <DEDUP_REMOVED lines=23> */
[----:B------:R-:W-:Y:S02]  /*4980*/  LOP3.LUT R2, R3, R6, RZ, 0x3c, !PT ;  /* 0x0000000603027212 */ /* 0x000fe400078e3cff */
[----:B------:R-:W-:Y:S02]  /*4990*/  LOP3.LUT P0, RZ, R6, 0xff, RZ, 0xc0, !PT ;  /* 0x000000ff06ff7812 */ /* 0x000fe4000780c0ff */
[----:B------:R-:W-:-:S04]  /*49a0*/  PRMT R2, R2, 0x8880, RZ ;  /* 0x0000888002027816 */ /* 0x000fc800000000ff */
[----:B------:R-:W-:Y:S02]  /*49b0*/  ISETP.GT.OR P0, PT, R2, -0x1, !P0 ;  /* 0xffffffff0200780c */ /* 0x000fe40004704670 */
[----:B------:R-:W-:Y:S02]  /*49c0*/  IADD3 R2, P1, R0, c[0x0][0x3c8], RZ ;  /* 0x0000f20000027a10 */ /* 0x000fe40007f3e0ff */
[----:B------:R-:W-:Y:S02]  /*49d0*/  SEL R5, R3, RZ, !P0 ;  /* 0x000000ff03057207 */ /* 0x000fe40004000000 */
[----:B------:R-:W-:Y:S02]  /*49e0*/  IADD3.X R3, RZ, c[0x0][0x3cc], RZ, P1, !PT ;  /* 0x0000f300ff037a10 */ /* 0x000fe40000ffe4ff */
[----:B------:R-:W-:-:S05]  /*49f0*/  IADD3 R5, R6, R5, RZ ;  /* 0x0000000506057210 */ /* 0x000fca0007ffe0ff */
[----:B------:R-:W-:Y:S01]  /*4a00*/  STG.E.U8 [R2.64], R5 ;  /* 0x0000000502007986 */ /* 0x000fe2000c101104 */
[----:B------:R-:W-:Y:S05]  /*4a10*/  EXIT ;  /* 0x000000000000794d */ /* 0x000fea0003800000 */
.L_x_46934:
        /* <DEDUP_REMOVED lines=14> */
.L_x_50855:


//--------------------- .text._ZN2at6native27unrolled_elementwise_kernelINS0_13BinaryFunctorIaaaZZZNS0_21remainder_kernel_cudaERNS_18TensorIteratorBaseEENKUlvE_clEvENKUlvE0_clEvEUlaaE_EESt5arrayIPcLm3EELi4E23TrivialOffsetCalculatorILi2EjESC_ILi1EjENS0_6memory15LoadWithoutCastENSF_16StoreWithoutCastEEEviT_T0_T2_T3_T4_T5_ --------------------------
	.section	.text._ZN2at6native27unrolled_elementwise_kernelINS0_13BinaryFunctorIaaaZZZNS0_21remainder_kernel_cudaERNS_18TensorIteratorBaseEENKUlvE_clEvENKUlvE0_clEvEUlaaE_EESt5arrayIPcLm3EELi4E23TrivialOffsetCalculatorILi2EjESC_ILi1EjENS0_6memory15LoadWithoutCastENSF_16StoreWithoutCastEEEviT_T0_T2_T3_T4_T5_,"ax",@progbits
	.sectioninfo	@"SHI_REGISTERS=26"
	.align	128
        .global         _ZN2at6native27unrolled_elementwise_kernelINS0_13BinaryFunctorIaaaZZZNS0_21remainder_kernel_cudaERNS_18TensorIteratorBaseEENKUlvE_clEvENKUlvE0_clEvEUlaaE_EESt5arrayIPcLm3EELi4E23TrivialOffsetCalculatorILi2EjESC_ILi1EjENS0_6memory15LoadWithoutCastENSF_16StoreWithoutCastEEEviT_T0_T2_T3_T4_T5_
        .type           _ZN2at6native27unrolled_elementwise_kernelINS0_13BinaryFunctorIaaaZZZNS0_21remainder_kernel_cudaERNS_18TensorIteratorBaseEENKUlvE_clEvENKUlvE0_clEvEUlaaE_EESt5arrayIPcLm3EELi4E23TrivialOffsetCalculatorILi2EjESC_ILi1EjENS0_6memory15LoadWithoutCastENSF_16StoreWithoutCastEEEviT_T0_T2_T3_T4_T5_,@function
        .size           _ZN2at6native27unrolled_elementwise_kernelINS0_13BinaryFunctorIaaaZZZNS0_21remainder_kernel_cudaERNS_18TensorIteratorBaseEENKUlvE_clEvENKUlvE0_clEvEUlaaE_EESt5arrayIPcLm3EELi4E23TrivialOffsetCalculatorILi2EjESC_ILi1EjENS0_6memory15LoadWithoutCastENSF_16StoreWithoutCastEEEviT_T0_T2_T3_T4_T5_,(.L_x_50856 - _ZN2at6native27unrolled_elementwise_kernelINS0_13BinaryFunctorIaaaZZZNS0_21remainder_kernel_cudaERNS_18TensorIteratorBaseEENKUlvE_clEvENKUlvE0_clEvEUlaaE_EESt5arrayIPcLm3EELi4E23TrivialOffsetCalculatorILi2EjESC_ILi1EjENS0_6memory15LoadWithoutCastENSF_16StoreWithoutCastEEEviT_T0_T2_T3_T4_T5_)
        .other          _ZN2at6native27unrolled_elementwise_kernelINS0_13BinaryFunctorIaaaZZZNS0_21remainder_kernel_cudaERNS_18TensorIteratorBaseEENKUlvE_clEvENKUlvE0_clEvEUlaaE_EESt5arrayIPcLm3EELi4E23TrivialOffsetCalculatorILi2EjESC_ILi1EjENS0_6memory15LoadWithoutCastENSF_16StoreWithoutCastEEEviT_T0_T2_T3_T4_T5_,@"STO_CUDA_ENTRY STV_DEFAULT"
_ZN2at6native27unrolled_elementwise_kernelINS0_13BinaryFunctorIaaaZZZNS0_21remainder_kernel_cudaERNS_18TensorIteratorBaseEENKUlvE_clEvENKUlvE0_clEvEUlaaE_EESt5arrayIPcLm3EELi4E23TrivialOffsetCalculatorILi2EjESC_ILi1EjENS0_6memory15LoadWithoutCastENSF_16StoreWithoutCastEEEviT_T0_T2_T3_T4_T5_:
.text._ZN2at6native27unrolled_elementwise_kernelINS0_13BinaryFunctorIaaaZZZNS0_21remainder_kernel_cudaERNS_18TensorIteratorBaseEENKUlvE_clEvENKUlvE0_clEvEUlaaE_EESt5arrayIPcLm3EELi4E23TrivialOffsetCalculatorILi2EjESC_ILi1EjENS0_6memory15LoadWithoutCastENSF_16StoreWithoutCastEEEviT_T0_T2_T3_T4_T5_:
[----:B------:R-:W-:Y:S02]  /*0000*/  IMAD.MOV.U32 R1, RZ, RZ, c[0x0][0x28] ;  /* 0x00000a00ff017624 */ /* 0x000fe400078e00ff */
[----:B------:R-:W0:Y:S01]  /*0010*/  S2R R0, SR_CTAID.X ;  /* 0x0000000000007919 */ /* 0x000e220000002500 */
[----:B------:R-:W-:Y:S01]  /*0020*/  IMAD.MOV.U32 R5, RZ, RZ, -0x200 ;  /* 0xfffffe00ff057424 */ /* 0x000fe200078e00ff */
[----:B------:R-:W-:Y:S01]  /*0030*/  PRMT R10, RZ, 0x7610, R10 ;  /* 0x00007610ff0a7816 */ /* 0x000fe2000000000a */
        /* <DEDUP_REMOVED lines=16> */
[----:B------:R0:W5:Y:S01]  /*0140*/  @!P3 LDG.E.U8 R10, [R14.64] ;  /* 0x000000040e0ab981 */ /* 0x000162000c1e1100 */
[----:B------:R-:W-:Y:S01]  /*0150*/  @!P0 IMAD R12, R0, 0x200, R5 ;  /* 0x00000200000c8824 */ /* 0x000fe200078e0205 */
[----:B------:R-:W-:Y:S02]  /*0160*/  @!P0 IADD3 R5, R5, 0x80, RZ ;  /* 0x0000008005058810 */ /* 0x000fe40007ffe0ff */
[----:B------:R1:W5:Y:S02]  /*0170*/  @!P3 LDG.E.S8 R11, [R16.64] ;  /* 0x00000004100bb981 */ /* 0x000364000c1e1300 */
[----:B------:R-:W-:Y:S02]  /*0180*/  ISETP.GE.AND P2, PT, R5, R4, PT ;  /* 0x000000040500720c */ /* 0x000fe40003f46270 */
[C---:B------:R-:W-:Y:S02]  /*0190*/  @!P0 IADD3 R18, P4, R12.reuse, c[0x0][0x178], RZ ;  /* 0x00005e000c128a10 */ /* 0x040fe40007f9e0ff */
[----:B------:R-:W-:-:S03]  /*01a0*/  @!P0 IADD3 R12, P3, R12, c[0x0][0x170], RZ ;  /* 0x00005c000c0c8a10 */ /* 0x000fc60007f7e0ff */
[----:B------:R-:W-:-:S06]  /*01b0*/  @!P0 IMAD.X R19, RZ, RZ, c[0x0][0x17c], P4 ;  /* 0x00005f00ff138624 */ /* 0x000fcc00020e06ff */
[----:B------:R-:W-:Y:S02]  /*01c0*/  @!P2 IMAD R22, R0, 0x200, R5 ;  /* 0x000002000016a824 */ /* 0x000fe400078e0205 */
[----:B------:R-:W-:-:S03]  /*01d0*/  @!P0 IMAD.X R13, RZ, RZ, c[0x0][0x174], P3 ;  /* 0x00005d00ff0d8624 */ /* 0x000fc600018e06ff */
[C---:B------:R-:W-:Y:S02]  /*01e0*/  @!P2 IADD3 R20, P4, R22.reuse, c[0x0][0x178], RZ ;  /* 0x00005e001614aa10 */ /* 0x040fe40007f9e0ff */
[----:B------:R-:W-:Y:S01]  /*01f0*/  @!P2 IADD3 R22, P3, R22, c[0x0][0x170], RZ ;  /* 0x00005c001616aa10 */ /* 0x000fe20007f7e0ff */
[----:B------:R-:W-:Y:S01]  /*0200*/  IMAD.MOV.U32 R8, RZ, RZ, RZ ;  /* 0x000000ffff087224 */ /* 0x000fe200078e00ff */
[----:B------:R-:W-:Y:S01]  /*0210*/  PRMT R7, RZ, 0x7610, R7 ;  /* 0x00007610ff077816 */ /* 0x000fe20000000007 */
[----:B------:R-:W-:Y:S01]  /*0220*/  IMAD.MOV.U32 R6, RZ, RZ, RZ ;  /* 0x000000ffff067224 */ /* 0x000fe200078e00ff */
[----:B------:R-:W-:Y:S01]  /*0230*/  PRMT R5, RZ, 0x7610, R5 ;  /* 0x00007610ff057816 */ /* 0x000fe20000000005 */
[----:B------:R-:W-:Y:S02]  /*0240*/  @!P2 IMAD.X R21, RZ, RZ, c[0x0][0x17c], P4 ;  /* 0x00005f00ff15a624 */ /* 0x000fe400020e06ff */
[----:B------:R-:W-:Y:S01]  /*0250*/  @!P2 IMAD.X R23, RZ, RZ, c[0x0][0x174], P3 ;  /* 0x00005d00ff17a624 */ /* 0x000fe200018e06ff */
[----:B------:R2:W5:Y:S04]  /*0260*/  @!P0 LDG.E.U8 R7, [R18.64] ;  /* 0x0000000412078981 */ /* 0x000568000c1e1100 */
[----:B------:R3:W5:Y:S04]  /*0270*/  @!P0 LDG.E.S8 R8, [R12.64] ;  /* 0x000000040c088981 */ /* 0x000768000c1e1300 */
[----:B------:R4:W5:Y:S01]  /*0280*/  @!P2 LDG.E.U8 R5, [R20.64] ;  /* 0x000000041405a981 */ /* 0x000962000c1e1100 */
[----:B--2---:R-:W-:-:S03]  /*0290*/  @!P1 IADD3 R18, P0, R2, c[0x0][0x170], RZ ;  /* 0x00005c0002129a10 */ /* 0x004fc60007f1e0ff */
[----:B------:R2:W5:Y:S01]  /*02a0*/  @!P2 LDG.E.S8 R6, [R22.64] ;  /* 0x000000041606a981 */ /* 0x000562000c1e1300 */
[----:B-1----:R-:W-:Y:S01]  /*02b0*/  @!P1 IADD3 R16, P2, R2, c[0x0][0x178], RZ ;  /* 0x00005e0002109a10 */ /* 0x002fe20007f5e0ff */
[----:B0-----:R-:W-:Y:S01]  /*02c0*/  IMAD.MOV.U32 R15, RZ, RZ, RZ ;  /* 0x000000ffff0f7224 */ /* 0x001fe200078e00ff */
[----:B------:R-:W-:Y:S01]  /*02d0*/  PRMT R14, RZ, 0x7610, R14 ;  /* 0x00007610ff0e7816 */ /* 0x000fe2000000000e */
[----:B------:R-:W-:Y:S02]  /*02e0*/  @!P1 IMAD.X R19, RZ, RZ, c[0x0][0x174], P0 ;  /* 0x00005d00ff139624 */ /* 0x000fe400000e06ff */
[----:B------:R-:W-:-:S03]  /*02f0*/  @!P1 IMAD.X R17, RZ, RZ, c[0x0][0x17c], P2 ;  /* 0x00005f00ff119624 */ /* 0x000fc600010e06ff */
[----:B------:R0:W5:Y:S04]  /*0300*/  @!P1 LDG.E.S8 R15, [R18.64] ;  /* 0x00000004120f9981 */ /* 0x000168000c1e1300 */
[----:B------:R0:W5:Y:S01]  /*0310*/  @!P1 LDG.E.U8 R14, [R16.64] ;  /* 0x00000004100e9981 */ /* 0x000162000c1e1100 */
[----:B------:R-:W-:Y:S01]  /*0320*/  IMAD.MOV.U32 R9, RZ, RZ, R3 ;  /* 0x000000ffff097224 */ /* 0x000fe200078e0003 */
[----:B------:R-:W-:Y:S04]  /*0330*/  BSSY B0, `(.L_x_46935) ;  /* 0x0000028000007945 */ /* 0x000fe80003800000 */
[----:B--2---:R-:W-:-:S02]  /*0340*/  IADD3 R23, R9, 0x80, RZ ;  /* 0x0000008009177810 */ /* 0x004fc40007ffe0ff */
[C---:B---3--:R-:W-:Y:S02]  /*0350*/  IADD3 R13, R9.reuse, 0x100, RZ ;  /* 0x00000100090d7810 */ /* 0x048fe40007ffe0ff */
[----:B----4-:R-:W-:Y:S01]  /*0360*/  IADD3 R21, R9, 0x180, RZ ;  /* 0x0000018009157810 */ /* 0x010fe20007ffe0ff */
[----:B------:R-:W-:Y:S01]  /*0370*/  @!P1 IMAD.MOV.U32 R9, RZ, RZ, R23 ;  /* 0x000000ffff099224 */ /* 0x000fe200078e0017 */
[-C--:B------:R-:W-:Y:S01]  /*0380*/  ISETP.GE.AND P3, PT, R13, R4.reuse, PT ;  /* 0x000000040d00720c */ /* 0x080fe20003f66270 */
[----:B------:R-:W-:Y:S01]  /*0390*/  @!P1 IMAD R12, R0, 0x200, R3 ;  /* 0x00000200000c9824 */ /* 0x000fe200078e0203 */
[-C--:B------:R-:W-:Y:S02]  /*03a0*/  ISETP.GE.AND P2, PT, R21, R4.reuse, PT ;  /* 0x000000041500720c */ /* 0x080fe40003f46270 */
[----:B------:R-:W-:Y:S01]  /*03b0*/  ISETP.GE.AND P5, PT, R23, R4, PT ;  /* 0x000000041700720c */ /* 0x000fe20003fa6270 */
[----:B------:R-:W-:Y:S07]  /*03c0*/  @P1 BRA `(.L_x_46936) ;  /* 0x000001e000001947 */ /* 0x000fee0003800000 */
[----:B0----5:R-:W-:Y:S02]  /*03d0*/  LOP3.LUT R2, R14, 0xffff, RZ, 0xc0, !PT ;  /* 0x0000ffff0e027812 */ /* 0x021fe400078ec0ff */
[----:B------:R-:W-:-:S02]  /*03e0*/  IABS R18, R15 ;  /* 0x0000000f00127213 */ /* 0x000fc40000000000 */
[----:B------:R-:W-:Y:S02]  /*03f0*/  PRMT R13, R2, 0x8880, RZ ;  /* 0x00008880020d7816 */ /* 0x000fe400000000ff */
        /* <DEDUP_REMOVED lines=27> */
.L_x_46936:
[----:B0-----:R-:W-:Y:S05]  /*05b0*/  BSYNC B0 ;  /* 0x0000000000007941 */ /* 0x001fea0003800000 */
.L_x_46935:
[----:B------:R-:W-:Y:S01]  /*05c0*/  @!P1 IADD3 R2, P0, R12, c[0x0][0x168], RZ ;  /* 0x00005a000c029a10 */ /* 0x000fe20007f1e0ff */
[----:B------:R-:W-:Y:S01]  /*05d0*/  BSSY B0, `(.L_x_46937) ;  /* 0x0000022000007945 */ /* 0x000fe20003800000 */
[----:B------:R-:W-:-:S03]  /*05e0*/  ISETP.GE.AND P4, PT, R9, R4, PT ;  /* 0x000000040900720c */ /* 0x000fc60003f86270 */
[----:B------:R-:W-:Y:S01]  /*05f0*/  @!P1 IMAD.X R3, RZ, RZ, c[0x0][0x16c], P0 ;  /* 0x00005b00ff039624 */ /* 0x000fe200000e06ff */
[----:B------:R-:W-:Y:S05]  /*0600*/  @P5 BRA `(.L_x_46938) ;  /* 0x000001e000005947 */ /* 0x000fea0003800000 */
[----:B-----5:R-:W-:Y:S02]  /*0610*/  LOP3.LUT R12, R10, 0xffff, RZ, 0xc0, !PT ;  /* 0x0000ffff0a0c7812 */ /* 0x020fe400078ec0ff */
[----:B------:R-:W-:Y:S02]  /*0620*/  IABS R18, R11 ;  /* 0x0000000b00127213 */ /* 0x000fe40000000000 */
[----:B------:R-:W-:Y:S02]  /*0630*/  PRMT R12, R12, 0x8880, RZ ;  /* 0x000088800c0c7816 */ /* 0x000fe400000000ff */
[----:B------:R-:W-:Y:S02]  /*0640*/  ISETP.GE.AND P6, PT, R11, RZ, PT ;  /* 0x000000ff0b00720c */ /* 0x000fe40003fc6270 */
[-C--:B------:R-:W-:Y:S02]  /*0650*/  IABS R16, R12.reuse ;  /* 0x0000000c00107213 */ /* 0x080fe40000000000 */
[----:B------:R-:W-:-:S02]  /*0660*/  IABS R20, R12 ;  /* 0x0000000c00147213 */ /* 0x000fc40000000000 */
        /* <DEDUP_REMOVED lines=24> */
.L_x_46938:
[----:B------:R-:W-:Y:S05]  /*07f0*/  BSYNC B0 ;  /* 0x0000000000007941 */ /* 0x000fea0003800000 */
.L_x_46937:
[----:B------:R-:W-:Y:S01]  /*0800*/  BSSY B0, `(.L_x_46939) ;  /* 0x0000020000007945 */ /* 0x000fe20003800000 */
        /* <DEDUP_REMOVED lines=31> */
.L_x_46940:
[----:B------:R-:W-:Y:S05]  /*0a00*/  BSYNC B0 ;  /* 0x0000000000007941 */ /* 0x000fea0003800000 */
.L_x_46939:
        /* <DEDUP_REMOVED lines=32> */
.L_x_46942:
[----:B------:R-:W-:Y:S05]  /*0c10*/  BSYNC B0 ;  /* 0x0000000000007941 */ /* 0x000fea0003800000 */
.L_x_46941:
        /* <DEDUP_REMOVED lines=14> */
.L_x_46944:
[----:B------:R-:W-:Y:S05]  /*0d00*/  BSYNC B0 ;  /* 0x0000000000007941 */ /* 0x000fea0003800000 */
.L_x_46943:
[----:B------:R-:W-:-:S13]  /*0d10*/  ISETP.GE.AND P0, PT, R9, R4, PT ;  /* 0x000000040900720c */ /* 0x000fda0003f06270 */
[----:B------:R-:W-:Y:S05]  /*0d20*/  @P0 EXIT ;  /* 0x000000000000094d */ /* 0x000fea0003800000 */
[----:B------:R-:W-:-:S05]  /*0d30*/  IMAD R0, R0, 0x200, R9 ;  /* 0x0000020000007824 */ /* 0x000fca00078e0209 */
[----:B0-----:R-:W-:-:S05]  /*0d40*/  IADD3 R2, P0, R0, c[0x0][0x168], RZ ;  /* 0x00005a0000027a10 */ /* 0x001fca0007f1e0ff */
[----:B------:R-:W-:-:S05]  /*0d50*/  IMAD.X R3, RZ, RZ, c[0x0][0x16c], P0 ;  /* 0x00005b00ff037624 */ /* 0x000fca00000e06ff */
[----:B-----5:R-:W-:Y:S01]  /*0d60*/  STG.E.U8 [R2.64], R15 ;  /* 0x0000000f02007986 */ /* 0x020fe2000c101104 */
[----:B------:R-:W-:Y:S05]  /*0d70*/  EXIT ;  /* 0x000000000000794d */ /* 0x000fea0003800000 */
.L_x_46945:
        /* <DEDUP_REMOVED lines=16> */
.L_x_50856:


//--------------------- .text._ZN2at6native29vectorized_elementwise_kernelILi2ENS0_13BinaryFunctorIaaaZZZNS0_21remainder_kernel_cudaERNS_18TensorIteratorBaseEENKUlvE_clEvENKUlvE0_clEvEUlaaE_EESt5arrayIPcLm3EEEEviT0_T1_ --------------------------
	.section	.text._ZN2at6native29vectorized_elementwise_kernelILi2ENS0_13BinaryFunctorIaaaZZZNS0_21remainder_kernel_cudaERNS_18TensorIteratorBaseEENKUlvE_clEvENKUlvE0_clEvEUlaaE_EESt5arrayIPcLm3EEEEviT0_T1_,"ax",@progbits
	.sectioninfo	@"SHI_REGISTERS=32"
	.align	128
        .global         _ZN2at6native29vectorized_elementwise_kernelILi2ENS0_13BinaryFunctorIaaaZZZNS0_21remainder_kernel_cudaERNS_18TensorIteratorBaseEENKUlvE_clEvENKUlvE0_clEvEUlaaE_EESt5arrayIPcLm3EEEEviT0_T1_
        .type           _ZN2at6native29vectorized_elementwise_kernelILi2ENS0_13BinaryFunctorIaaaZZZNS0_21remainder_kernel_cudaERNS_18TensorIteratorBaseEENKUlvE_clEvENKUlvE0_clEvEUlaaE_EESt5arrayIPcLm3EEEEviT0_T1_,@function
        .size           _ZN2at6native29vectorized_elementwise_kernelILi2ENS0_13BinaryFunctorIaaaZZZNS0_21remainder_kernel_cudaERNS_18TensorIteratorBaseEENKUlvE_clEvENKUlvE0_clEvEUlaaE_EESt5arrayIPcLm3EEEEviT0_T1_,(.L_x_50857 - _ZN2at6native29vectorized_elementwise_kernelILi2ENS0_13BinaryFunctorIaaaZZZNS0_21remainder_kernel_cudaERNS_18TensorIteratorBaseEENKUlvE_clEvENKUlvE0_clEvEUlaaE_EESt5arrayIPcLm3EEEEviT0_T1_)
        .other          _ZN2at6native29vectorized_elementwise_kernelILi2ENS0_13BinaryFunctorIaaaZZZNS0_21remainder_kernel_cudaERNS_18TensorIteratorBaseEENKUlvE_clEvENKUlvE0_clEvEUlaaE_EESt5arrayIPcLm3EEEEviT0_T1_,@"STO_CUDA_ENTRY STV_DEFAULT"
_ZN2at6native29vectorized_elementwise_kernelILi2ENS0_13BinaryFunctorIaaaZZZNS0_21remainder_kernel_cudaERNS_18TensorIteratorBaseEENKUlvE_clEvENKUlvE0_clEvEUlaaE_EESt5arrayIPcLm3EEEEviT0_T1_:
.text._ZN2at6native29vectorized_elementwise_kernelILi2ENS0_13BinaryFunctorIaaaZZZNS0_21remainder_kernel_cudaERNS_18TensorIteratorBaseEENKUlvE_clEvENKUlvE0_clEvEUlaaE_EESt5arrayIPcLm3EEEEviT0_T1_:
        /* <DEDUP_REMOVED lines=15> */
[----:B------:R0:W4:Y:S01]  /*00f0*/  LDG.E.U16 R6, [R4.64+0x200] ;  /* 0x0002000404067981 */ /* 0x000122000c1e1500 */
[----:B------:R-:W-:-:S05]  /*0100*/  IADD3.X R11, R2, c[0x0][0x174], RZ, P0, !PT ;  /* 0x00005d00020b7a10 */ /* 0x000fca00007fe4ff */
[----:B------:R-:W-:-:S05]  /*0110*/  IMAD.WIDE.U32 R10, R27, 0x2, R10 ;  /* 0x000000021b0a7825 */ /* 0x000fca00078e000a */
[----:B------:R1:W5:Y:S04]  /*0120*/  LDG.E.U16 R14, [R10.64] ;  /* 0x000000040a0e7981 */ /* 0x000368000c1e1500 */
[----:B------:R1:W4:Y:S04]  /*0130*/  LDG.E.U16 R7, [R10.64+0x100] ;  /* 0x000100040a077981 */ /* 0x000328000c1e1500 */
[----:B------:R1:W4:Y:S04]  /*0140*/  LDG.E.U16 R17, [R10.64+0x200] ;  /* 0x000200040a117981 */ /* 0x000328000c1e1500 */
[----:B-1----:R1:W4:Y:S01]  /*0150*/  LDG.E.U16 R10, [R10.64+0x300] ;  /* 0x000300040a0a7981 */ /* 0x002322000c1e1500 */
[----:B--2---:R-:W-:-:S02]  /*0160*/  PRMT R8, R0, 0x8880, RZ ;  /* 0x0000888000087816 */ /* 0x004fc400000000ff */
[----:B------:R-:W-:Y:S02]  /*0170*/  PRMT R15, R0, 0x9991, RZ ;  /* 0x00009991000f7816 */ /* 0x000fe400000000ff */
[----:B------:R-:W-:Y:S02]  /*0180*/  IABS R24, R8 ;  /* 0x0000000800187213 */ /* 0x000fe40000000000 */
[----:B---3--:R-:W-:Y:S02]  /*0190*/  PRMT R19, R18, 0x8880, RZ ;  /* 0x0000888012137816 */ /* 0x008fe400000000ff */
[----:B------:R-:W2:Y:S01]  /*01a0*/  I2F.RP R9, R24 ;  /* 0x0000001800097306 */ /* 0x000ea20000209400 */
[----:B------:R-:W-:Y:S02]  /*01b0*/  IABS R26, R15 ;  /* 0x0000000f001a7213 */ /* 0x000fe40000000000 */
[----:B------:R-:W-:-:S05]  /*01c0*/  IABS R22, R19 ;  /* 0x0000001300167213 */ /* 0x000fca0000000000 */
[----:B------:R-:W3:Y:S08]  /*01d0*/  I2F.RP R23, R26 ;  /* 0x0000001a00177306 */ /* 0x000ef00000209400 */
[----:B------:R-:W0:Y:S08]  /*01e0*/  I2F.RP R25, R22 ;  /* 0x0000001600197306 */ /* 0x000e300000209400 */
[----:B--2---:R-:W2:Y:S08]  /*01f0*/  MUFU.RCP R9, R9 ;  /* 0x0000000900097308 */ /* 0x004eb00000001000 */
[----:B---3--:R-:W3:Y:S08]  /*0200*/  MUFU.RCP R23, R23 ;  /* 0x0000001700177308 */ /* 0x008ef00000001000 */
[----:B0-----:R-:W0:Y:S01]  /*0210*/  MUFU.RCP R25, R25 ;  /* 0x0000001900197308 */ /* 0x001e220000001000 */
[----:B--2---:R-:W-:-:S07]  /*0220*/  IADD3 R20, R9, 0xffffffe, RZ ;  /* 0x0ffffffe09147810 */ /* 0x004fce0007ffe0ff */
[----:B------:R-:W2:Y:S01]  /*0230*/  F2I.FTZ.U32.TRUNC.NTZ R21, R20 ;  /* 0x0000001400157305 */ /* 0x000ea2000021f000 */
[----:B---3--:R-:W-:Y:S02]  /*0240*/  IADD3 R12, R23, 0xffffffe, RZ ;  /* 0x0ffffffe170c7810 */ /* 0x008fe40007ffe0ff */
[----:B0-----:R-:W-:-:S05]  /*0250*/  IADD3 R2, R25, 0xffffffe, RZ ;  /* 0x0ffffffe19027810 */ /* 0x001fca0007ffe0ff */
[----:B------:R-:W0:Y:S08]  /*0260*/  F2I.FTZ.U32.TRUNC.NTZ R13, R12 ;  /* 0x0000000c000d7305 */ /* 0x000e30000021f000 */
[----:B------:R-:W3:Y:S01]  /*0270*/  F2I.FTZ.U32.TRUNC.NTZ R3, R2 ;  /* 0x0000000200037305 */ /* 0x000ee2000021f000 */
[----:B--2---:R-:W-:Y:S02]  /*0280*/  IMAD.MOV R29, RZ, RZ, -R21 ;  /* 0x000000ffff1d7224 */ /* 0x004fe400078e0a15 */
[----:B------:R-:W-:-:S02]  /*0290*/  IMAD.MOV.U32 R20, RZ, RZ, RZ ;  /* 0x000000ffff147224 */ /* 0x000fc400078e00ff */
[----:B------:R-:W-:Y:S02]  /*02a0*/  IMAD R9, R29, R24, RZ ;  /* 0x000000181d097224 */ /* 0x000fe400078e02ff */
[----:B0-----:R-:W-:Y:S02]  /*02b0*/  IMAD.MOV R23, RZ, RZ, -R13 ;  /* 0x000000ffff177224 */ /* 0x001fe400078e0a0d */
[----:B------:R-:W-:-:S04]  /*02c0*/  IMAD.HI.U32 R21, R21, R9, R20 ;  /* 0x0000000915157227 */ /* 0x000fc800078e0014 */
[----:B---3--:R-:W-:Y:S02]  /*02d0*/  IMAD.MOV R12, RZ, RZ, -R3 ;  /* 0x000000ffff0c7224 */ /* 0x008fe400078e0a03 */
[----:B------:R-:W-:Y:S02]  /*02e0*/  IMAD R9, R23, R26, RZ ;  /* 0x0000001a17097224 */ /* 0x000fe400078e02ff */
[----:B------:R-:W-:Y:S02]  /*02f0*/  IMAD.MOV.U32 R23, RZ, RZ, R12 ;  /* 0x000000ffff177224 */ /* 0x000fe400078e000c */
[----:B------:R-:W-:Y:S02]  /*0300*/  IMAD.MOV.U32 R12, RZ, RZ, RZ ;  /* 0x000000ffff0c7224 */ /* 0x000fe400078e00ff */
[----:B------:R-:W-:Y:S02]  /*0310*/  IMAD.MOV.U32 R2, RZ, RZ, RZ ;  /* 0x000000ffff027224 */ /* 0x000fe400078e00ff */
[----:B------:R-:W-:Y:S01]  /*0320*/  IMAD.HI.U32 R20, R13, R9, R12 ;  /* 0x000000090d147227 */ /* 0x000fe200078e000c */
[----:B-----5:R-:W-:-:S03]  /*0330*/  PRMT R9, R14, 0x8880, RZ ;  /* 0x000088800e097816 */ /* 0x020fc600000000ff */
[----:B------:R-:W-:-:S04]  /*0340*/  IMAD R13, R23, R22, RZ ;  /* 0x00000016170d7224 */ /* 0x000fc800078e02ff */
[----:B------:R-:W-:Y:S01]  /*0350*/  IMAD.HI.U32 R12, R3, R13, R2 ;  /* 0x0000000d030c7227 */ /* 0x000fe200078e0002 */
[----:B------:R-:W-:Y:S02]  /*0360*/  IABS R3, R8 ;  /* 0x0000000800037213 */ /* 0x000fe40000000000 */
[----:B------:R-:W-:Y:S02]  /*0370*/  IABS R2, R9 ;  /* 0x0000000900027213 */ /* 0x000fe40000000000 */
[----:B------:R-:W-:Y:S01]  /*0380*/  PRMT R13, R14, 0x9991, RZ ;  /* 0x000099910e0d7816 */ /* 0x000fe200000000ff */
[----:B------:R-:W-:Y:S02]  /*0390*/  IMAD.MOV R23, RZ, RZ, -R3 ;  /* 0x000000ffff177224 */ /* 0x000fe400078e0a03 */
[----:B------:R-:W-:Y:S01]  /*03a0*/  IMAD.HI.U32 R21, R21, R2, RZ ;  /* 0x0000000215157227 */ /* 0x000fe200078e00ff */
[----:B------:R-:W-:-:S03]  /*03b0*/  PRMT R14, R18, 0x9991, RZ ;  /* 0x00009991120e7816 */ /* 0x000fc600000000ff */
[----:B------:R-:W-:Y:S01]  /*03c0*/  IMAD R23, R21, R23, R2 ;  /* 0x0000001715177224 */ /* 0x000fe200078e0202 */
[----:B------:R-:W-:-:S05]  /*03d0*/  IABS R2, R13 ;  /* 0x0000000d00027213 */ /* 0x000fca0000000000 */
[----:B------:R-:W-:-:S04]  /*03e0*/  IMAD.HI.U32 R21, R20, R2, RZ ;  /* 0x0000000214157227 */ /* 0x000fc800078e00ff */
[----:B------:R-:W-:-:S05]  /*03f0*/  IMAD.MOV.U32 R20, RZ, RZ, R14 ;  /* 0x000000ffff147224 */ /* 0x000fca00078e000e */
[----:B------:R-:W-:-:S04]  /*0400*/  IABS R25, R20 ;  /* 0x0000001400197213 */ /* 0x000fc80000000000 */
[----:B------:R-:W0:Y:S01]  /*0410*/  I2F.RP R14, R25 ;  /* 0x00000019000e7306 */ /* 0x000e220000209400 */
[----:B------:R-:W-:-:S07]  /*0420*/  IABS R3, R15 ;  /* 0x0000000f00037213 */ /* 0x000fce0000000000 */
[----:B0-----:R-:W0:Y:S01]  /*0430*/  MUFU.RCP R14, R14 ;  /* 0x0000000e000e7308 */ /* 0x001e220000001000 */
[----:B------:R-:W-:-:S04]  /*0440*/  IMAD.MOV R3, RZ, RZ, -R3 ;  /* 0x000000ffff037224 */ /* 0x000fc800078e0a03 */
[----:B------:R-:W-:Y:S01]  /*0450*/  IMAD R21, R21, R3, R2 ;  /* 0x0000000315157224 */ /* 0x000fe200078e0202 */
[----:B0-----:R-:W-:-:S04]  /*0460*/  IADD3 R28, R14, 0xffffffe, RZ ;  /* 0x0ffffffe0e1c7810 */ /* 0x001fc80007ffe0ff */
[----:B------:R-:W0:Y:S02]  /*0470*/  F2I.FTZ.U32.TRUNC.NTZ R3, R28 ;  /* 0x0000001c00037305 */ /* 0x000e24000021f000 */
[----:B0-----:R-:W-:-:S04]  /*0480*/  IMAD.MOV R2, RZ, RZ, -R3 ;  /* 0x000000ffff027224 */ /* 0x001fc800078e0a03 */
[----:B------:R-:W-:Y:S02]  /*0490*/  IMAD R29, R2, R25, RZ ;  /* 0x00000019021d7224 */ /* 0x000fe400078e02ff */
[----:B------:R-:W-:-:S04]  /*04a0*/  IMAD.MOV.U32 R2, RZ, RZ, RZ ;  /* 0x000000ffff027224 */ /* 0x000fc800078e00ff */
[----:B------:R-:W-:Y:S02]  /*04b0*/  IMAD.HI.U32 R2, R3, R29, R2 ;  /* 0x0000001d03027227 */ /* 0x000fe400078e0002 */
[----:B------:R0:W2:Y:S01]  /*04c0*/  LDG.E.U16 R3, [R4.64+0x300] ;  /* 0x0003000404037981 */ /* 0x0000a2000c1e1500 */
[----:B------:R-:W-:Y:S02]  /*04d0*/  ISETP.GT.U32.AND P0, PT, R24, R23, PT ;  /* 0x000000171800720c */ /* 0x000fe40003f04070 */
[----:B----4-:R-:W-:Y:S02]  /*04e0*/  PRMT R14, R7, 0x8880, RZ ;  /* 0x00008880070e7816 */ /* 0x010fe400000000ff */
[----:B------:R-:W-:Y:S02]  /*04f0*/  ISETP.GE.AND P1, PT, R9, RZ, PT ;  /* 0x000000ff0900720c */ /* 0x000fe40003f26270 */
[----:B------:R-:W-:Y:S02]  /*0500*/  ISETP.GE.AND P2, PT, R13, RZ, PT ;  /* 0x000000ff0d00720c */ /* 0x000fe40003f46270 */
[----:B------:R-:W-:-:S02]  /*0510*/  IABS R9, R19 ;  /* 0x0000001300097213 */ /* 0x000fc40000000000 */
[----:B------:R-:W-:-:S03]  /*0520*/  IABS R13, R14 ;  /* 0x0000000e000d7213 */ /* 0x000fc60000000000 */
[----:B------:R-:W-:Y:S02]  /*0530*/  @!P0 IMAD.IADD R23, R23, 0x1, -R24 ;  /* 0x0000000117178824 */ /* 0x000fe400078e0a18 */
[----:B0-----:R-:W-:Y:S02]  /*0540*/  IMAD.MOV R4, RZ, RZ, -R9 ;  /* 0x000000ffff047224 */ /* 0x001fe400078e0a09 */
[----:B------:R-:W-:Y:S01]  /*0550*/  IMAD.HI.U32 R12, R12, R13, RZ ;  /* 0x0000000d0c0c7227 */ /* 0x000fe200078e00ff */
[----:B------:R-:W-:-:S03]  /*0560*/  ISETP.GT.U32.AND P0, PT, R24, R23, PT ;  /* 0x000000171800720c */ /* 0x000fc60003f04070 */
[----:B------:R-:W-:Y:S01]  /*0570*/  IMAD R13, R12, R4, R13 ;  /* 0x000000040c0d7224 */ /* 0x000fe200078e020d */
[----:B------:R-:W-:-:S05]  /*0580*/  IABS R4, R20 ;  /* 0x0000001400047213 */ /* 0x000fca0000000000 */
[----:B------:R-:W-:Y:S01]  /*0590*/  IMAD.MOV R12, RZ, RZ, -R4 ;  /* 0x000000ffff0c7224 */ /* 0x000fe200078e0a04 */
[----:B------:R-:W-:-:S03]  /*05a0*/  PRMT R4, R6, 0x8880, RZ ;  /* 0x0000888006047816 */ /* 0x000fc600000000ff */
[----:B------:R-:W-:Y:S01]  /*05b0*/  @!P0 IMAD.IADD R23, R23, 0x1, -R24 ;  /* 0x0000000117178824 */ /* 0x000fe200078e0a18 */
[----:B------:R-:W-:Y:S02]  /*05c0*/  PRMT R24, R7, 0x9991, RZ ;  /* 0x0000999107187816 */ /* 0x000fe400000000ff */
[----:B------:R-:W-:-:S04]  /*05d0*/  IABS R7, R4 ;  /* 0x0000000400077213 */ /* 0x000fc80000000000 */
[----:B------:R-:W0:Y:S01]  /*05e0*/  I2F.RP R28, R7 ;  /* 0x00000007001c7306 */ /* 0x000e220000209400 */
[----:B------:R-:W-:-:S07]  /*05f0*/  ISETP.GT.U32.AND P0, PT, R26, R21, PT ;  /* 0x000000151a00720c */ /* 0x000fce0003f04070 */
[----:B0-----:R-:W0:Y:S06]  /*0600*/  MUFU.RCP R28, R28 ;  /* 0x0000001c001c7308 */ /* 0x001e2c0000001000 */
[----:B------:R-:W-:Y:S01]  /*0610*/  @!P0 IMAD.IADD R21, R21, 0x1, -R26 ;  /* 0x0000000115158824 */ /* 0x000fe200078e0a1a */
[----:B------:R-:W-:-:S04]  /*0620*/  IABS R5, R24 ;  /* 0x0000001800057213 */ /* 0x000fc80000000000 */
[----:B------:R-:W-:Y:S01]  /*0630*/  ISETP.GT.U32.AND P0, PT, R26, R21, PT ;  /* 0x000000151a00720c */ /* 0x000fe20003f04070 */
[----:B------:R-:W-:Y:S01]  /*0640*/  IMAD.HI.U32 R2, R2, R5, RZ ;  /* 0x0000000502027227 */ /* 0x000fe200078e00ff */
[----:B0-----:R-:W-:-:S03]  /*0650*/  IADD3 R9, R28, 0xffffffe, RZ ;  /* 0x0ffffffe1c097810 */ /* 0x001fc60007ffe0ff */
[----:B------:R-:W-:Y:S01]  /*0660*/  IMAD R12, R2, R12, R5 ;  /* 0x0000000c020c7224 */ /* 0x000fe200078e0205 */
[----:B------:R-:W-:Y:S02]  /*0670*/  PRMT R5, R0, 0x7770, RZ ;  /* 0x0000777000057816 */ /* 0x000fe400000000ff */
[----:B------:R-:W0:Y:S05]  /*0680*/  F2I.FTZ.U32.TRUNC.NTZ R9, R9 ;  /* 0x0000000900097305 */ /* 0x000e2a000021f000 */
[----:B------:R-:W-:Y:S01]  /*0690*/  @!P0 IMAD.IADD R21, R21, 0x1, -R26 ;  /* 0x0000000115158824 */ /* 0x000fe200078e0a1a */
[----:B------:R-:W-:Y:S01]  /*06a0*/  ISETP.NE.AND P0, PT, R5, RZ, PT ;  /* 0x000000ff0500720c */ /* 0x000fe20003f05270 */
[----:B------:R-:W-:-:S04]  /*06b0*/  IMAD.MOV.U32 R2, RZ, RZ, R23 ;  /* 0x000000ffff027224 */ /* 0x000fc800078e0017 */
[----:B------:R-:W-:Y:S02]  /*06c0*/  @!P1 IMAD.MOV R2, RZ, RZ, -R2 ;  /* 0x000000ffff029224 */ /* 0x000fe400078e0a02 */
[----:B0-----:R-:W-:-:S06]  /*06d0*/  IMAD.MOV R26, RZ, RZ, -R9 ;  /* 0x000000ffff1a7224 */ /* 0x001fcc00078e0a09 */
[----:B------:R-:W-:Y:S01]  /*06e0*/  @!P0 LOP3.LUT R2, RZ, R8, RZ, 0x33, !PT ;  /* 0x00000008ff028212 */ /* 0x000fe200078e33ff */
[----:B------:R-:W-:Y:S02]  /*06f0*/  IMAD.MOV.U32 R8, RZ, RZ, RZ ;  /* 0x000000ffff087224 */ /* 0x000fe400078e00ff */
[----:B------:R-:W-:-:S04]  /*0700*/  IMAD R23, R26, R7, RZ ;  /* 0x000000071a177224 */ /* 0x000fc800078e02ff */
[----:B------:R-:W-:Y:S01]  /*0710*/  IMAD.HI.U32 R9, R9, R23, R8 ;  /* 0x0000001709097227 */ /* 0x000fe200078e0008 */
[----:B------:R-:W-:Y:S02]  /*0720*/  PRMT R8, R17, 0x8880, RZ ;  /* 0x0000888011087816 */ /* 0x000fe400000000ff */
[----:B------:R-:W-:Y:S02]  /*0730*/  IABS R28, R4 ;  /* 0x00000004001c7213 */ /* 0x000fe40000000000 */
[----:B------:R-:W-:Y:S02]  /*0740*/  IABS R26, R8 ;  /* 0x00000008001a7213 */ /* 0x000fe40000000000 */
[----:B------:R-:W-:Y:S01]  /*0750*/  PRMT R23, R0, 0x7771, RZ ;  /* 0x0000777100177816 */ /* 0x000fe200000000ff */
[----:B------:R-:W-:Y:S02]  /*0760*/  IMAD.MOV R28, RZ, RZ, -R28 ;  /* 0x000000ffff1c7224 */ /* 0x000fe400078e0a1c */
[----:B------:R-:W-:Y:S01]  /*0770*/  IMAD.MOV.U32 R0, RZ, RZ, R26 ;  /* 0x000000ffff007224 */ /* 0x000fe200078e001a */
[----:B------:R-:W-:Y:S01]  /*0780*/  ISETP.NE.AND P0, PT, R23, RZ, PT ;  /* 0x000000ff1700720c */ /* 0x000fe20003f05270 */
[----:B------:R-:W-:-:S02]  /*0790*/  IMAD.MOV.U32 R26, RZ, RZ, R28 ;  /* 0x000000ffff1a7224 */ /* 0x000fc400078e001c */
[----:B------:R-:W-:-:S04]  /*07a0*/  IMAD.HI.U32 R9, R9, R0, RZ ;  /* 0x0000000009097227 */ /* 0x000fc800078e00ff */
[----:B------:R-:W-:Y:S01]  /*07b0*/  IMAD R0, R9, R26, R0 ;  /* 0x0000001a09007224 */ /* 0x000fe200078e0200 */
[----:B------:R-:W-:Y:S01]  /*07c0*/  LOP3.LUT R9, R5, R2, RZ, 0x3c, !PT ;  /* 0x0000000205097212 */ /* 0x000fe200078e3cff */
[----:B------:R-:W-:-:S03]  /*07d0*/  @!P2 IMAD.MOV R21, RZ, RZ, -R21 ;  /* 0x000000ffff15a224 */ /* 0x000fc600078e0a15 */
[----:B------:R-:W-:Y:S02]  /*07e0*/  PRMT R9, R9, 0x8880, RZ ;  /* 0x0000888009097816 */ /* 0x000fe400000000ff */
[----:B------:R-:W-:Y:S02]  /*07f0*/  @!P0 LOP3.LUT R21, RZ, R15, RZ, 0x33, !PT ;  /* 0x0000000fff158212 */ /* 0x000fe400078e33ff */
[----:B------:R-:W-:Y:S02]  /*0800*/  LOP3.LUT P0, RZ, R2, 0xff, RZ, 0xc0, !PT ;  /* 0x000000ff02ff7812 */ /* 0x000fe4000780c0ff */
[----:B------:R-:W-:Y:S02]  /*0810*/  PRMT R15, R6, 0x9991, RZ ;  /* 0x00009991060f7816 */ /* 0x000fe400000000ff */
[----:B------:R-:W-:Y:S02]  /*0820*/  ISETP.GT.OR P0, PT, R9, -0x1, !P0 ;  /* 0xffffffff0900780c */ /* 0x000fe40004704670 */
[----:B-1----:R-:W-:Y:S01]  /*0830*/  LOP3.LUT R11, R23, R21, RZ, 0x3c, !PT ;  /* 0x00000015170b7212 */ /* 0x002fe200078e3cff */
[----:B------:R-:W-:-:S03]  /*0840*/  IMAD.MOV.U32 R9, RZ, RZ, R15 ;  /* 0x000000ffff097224 */ /* 0x000fc600078e000f */
[----:B------:R-:W-:Y:S02]  /*0850*/  PRMT R15, R11, 0x8880, RZ ;  /* 0x000088800b0f7816 */ /* 0x000fe400000000ff */
[----:B------:R-:W-:-:S04]  /*0860*/  IABS R11, R9 ;  /* 0x00000009000b7213 */ /* 0x000fc80000000000 */
[----:B------:R-:W0:Y:S01]  /*0870*/  I2F.RP R26, R11 ;  /* 0x0000000b001a7306 */ /* 0x000e220000209400 */
[----:B------:R-:W-:-:S07]  /*0880*/  LOP3.LUT P1, RZ, R21, 0xff, RZ, 0xc0, !PT ;  /* 0x000000ff15ff7812 */ /* 0x000fce000782c0ff */
[----:B0-----:R-:W0:Y:S01]  /*0890*/  MUFU.RCP R26, R26 ;  /* 0x0000001a001a7308 */ /* 0x001e220000001000 */
[----:B------:R-:W-:Y:S02]  /*08a0*/  ISETP.GT.OR P1, PT, R15, -0x1, !P1 ;  /* 0xffffffff0f00780c */ /* 0x000fe40004f24670 */
[----:B0-----:R-:W-:-:S06]  /*08b0*/  IADD3 R15, R26, 0xffffffe, RZ ;  /* 0x0ffffffe1a0f7810 */ /* 0x001fcc0007ffe0ff */
[----:B------:R-:W0:Y:S01]  /*08c0*/  F2I.FTZ.U32.TRUNC.NTZ R15, R15 ;  /* 0x0000000f000f7305 */ /* 0x000e22000021f000 */
[----:B------:R-:W-:Y:S02]  /*08d0*/  SEL R5, R5, RZ, !P0 ;  /* 0x000000ff05057207 */ /* 0x000fe40004000000 */
[----:B------:R-:W-:Y:S02]  /*08e0*/  SEL R28, R23, RZ, !P1 ;  /* 0x000000ff171c7207 */ /* 0x000fe40004800000 */
[----:B------:R-:W-:Y:S01]  /*08f0*/  ISETP.GE.AND P1, PT, R14, RZ, PT ;  /* 0x000000ff0e00720c */ /* 0x000fe20003f26270 */
[----:B------:R-:W-:Y:S02]  /*0900*/  IMAD.IADD R2, R2, 0x1, R5 ;  /* 0x0000000102027824 */ /* 0x000fe400078e0205 */
[----:B------:R-:W-:Y:S02]  /*0910*/  IMAD.IADD R5, R21, 0x1, R28 ;  /* 0x0000000115057824 */ /* 0x000fe400078e021c */
[----:B------:R-:W-:-:S02]  /*0920*/  IMAD.MOV.U32 R14, RZ, RZ, RZ ;  /* 0x000000ffff0e7224 */ /* 0x000fc400078e00ff */
[----:B0-----:R-:W-:Y:S01]  /*0930*/  IMAD.MOV R29, RZ, RZ, -R15 ;  /* 0x000000ffff1d7224 */ /* 0x001fe200078e0a0f */
[----:B------:R-:W-:-:S03]  /*0940*/  ISETP.GT.U32.AND P0, PT, R22, R13, PT ;  /* 0x0000000d1600720c */ /* 0x000fc60003f04070 */
[----:B------:R-:W-:-:S04]  /*0950*/  IMAD R21, R29, R11, RZ ;  /* 0x0000000b1d157224 */ /* 0x000fc800078e02ff */
[----:B------:R-:W-:-:S06]  /*0960*/  IMAD.HI.U32 R14, R15, R21, R14 ;  /* 0x000000150f0e7227 */ /* 0x000fcc00078e000e */
[----:B------:R-:W-:-:S05]  /*0970*/  @!P0 IMAD.IADD R13, R13, 0x1, -R22 ;  /* 0x000000010d0d8824 */ /* 0x000fca00078e0a16 */
[----:B------:R-:W-:Y:S02]  /*0980*/  ISETP.GT.U32.AND P2, PT, R22, R13, PT ;  /* 0x0000000d1600720c */ /* 0x000fe40003f44070 */
[----:B------:R-:W-:Y:S02]  /*0990*/  ISETP.GE.AND P0, PT, R24, RZ, PT ;  /* 0x000000ff1800720c */ /* 0x000fe40003f06270 */
[----:B------:R-:W-:-:S04]  /*09a0*/  PRMT R24, R17, 0x9991, RZ ;  /* 0x0000999111187816 */ /* 0x000fc800000000ff */
[----:B------:R-:W-:-:S05]  /*09b0*/  IABS R17, R24 ;  /* 0x0000001800117213 */ /* 0x000fca0000000000 */
[----:B------:R-:W-:Y:S01]  /*09c0*/  @!P2 IMAD.IADD R13, R13, 0x1, -R22 ;  /* 0x000000010d0da824 */ /* 0x000fe200078e0a16 */
[----:B------:R-:W-:Y:S01]  /*09d0*/  IABS R22, R9 ;  /* 0x0000000900167213 */ /* 0x000fe20000000000 */
[----:B------:R-:W-:-:S04]  /*09e0*/  IMAD.HI.U32 R14, R14, R17, RZ ;  /* 0x000000110e0e7227 */ /* 0x000fc800078e00ff */
[----:B------:R-:W-:-:S04]  /*09f0*/  IMAD.MOV R22, RZ, RZ, -R22 ;  /* 0x000000ffff167224 */ /* 0x000fc800078e0a16 */
[----:B------:R-:W-:Y:S01]  /*0a00*/  IMAD R22, R14, R22, R17 ;  /* 0x000000160e167224 */ /* 0x000fe200078e0211 */
[----:B------:R-:W-:Y:S02]  /*0a10*/  ISETP.GT.U32.AND P2, PT, R25, R12, PT ;  /* 0x0000000c1900720c */ /* 0x000fe40003f44070 */
[----:B------:R-:W-:Y:S02]  /*0a20*/  IADD3 R16, P3, R16, c[0x0][0x168], RZ ;  /* 0x00005a0010107a10 */ /* 0x000fe40007f7e0ff */
[----:B--2---:R-:W-:-:S04]  /*0a30*/  PRMT R21, R3, 0x8880, RZ ;  /* 0x0000888003157816 */ /* 0x004fc800000000ff */
[----:B------:R-:W-:-:S04]  /*0a40*/  IABS R23, R21 ;  /* 0x0000001500177213 */ /* 0x000fc80000000000 */
[----:B------:R-:W0:Y:S08]  /*0a50*/  I2F.RP R15, R23 ;  /* 0x00000017000f7306 */ /* 0x000e300000209400 */
[----:B0-----:R-:W0:Y:S02]  /*0a60*/  MUFU.RCP R15, R15 ;  /* 0x0000000f000f7308 */ /* 0x001e240000001000 */
[----:B0-----:R-:W-:-:S06]  /*0a70*/  IADD3 R14, R15, 0xffffffe, RZ ;  /* 0x0ffffffe0f0e7810 */ /* 0x001fcc0007ffe0ff */
[----:B------:R0:W1:Y:S01]  /*0a80*/  F2I.FTZ.U32.TRUNC.NTZ R15, R14 ;  /* 0x0000000e000f7305 */ /* 0x000062000021f000 */
[----:B------:R-:W-:Y:S02]  /*0a90*/  @!P2 IMAD.IADD R12, R12, 0x1, -R25 ;  /* 0x000000010c0ca824 */ /* 0x000fe400078e0a19 */
[----:B------:R-:W-:-:S03]  /*0aa0*/  IMAD.X R17, RZ, RZ, c[0x0][0x16c], P3 ;  /* 0x00005b00ff117624 */ /* 0x000fc600018e06ff */
[----:B------:R-:W-:Y:S01]  /*0ab0*/  ISETP.GT.U32.AND P2, PT, R25, R12, PT ;  /* 0x0000000c1900720c */ /* 0x000fe20003f44070 */
[----:B------:R-:W-:-:S04]  /*0ac0*/  IMAD.WIDE R16, R27, 0x2, R16 ;  /* 0x000000021b107825 */ /* 0x000fc800078e0210 */
[----:B0-----:R-:W-:Y:S02]  /*0ad0*/  IMAD.MOV.U32 R14, RZ, RZ, RZ ;  /* 0x000000ffff0e7224 */ /* 0x001fe400078e00ff */
[----:B-1----:R-:W-:-:S04]  /*0ae0*/  IMAD.MOV R28, RZ, RZ, -R15 ;  /* 0x000000ffff1c7224 */ /* 0x002fc800078e0a0f */
[----:B------:R-:W-:-:S04]  /*0af0*/  IMAD R27, R28, R23, RZ ;  /* 0x000000171c1b7224 */ /* 0x000fc800078e02ff */
[----:B------:R-:W-:Y:S01]  /*0b00*/  IMAD.HI.U32 R27, R15, R27, R14 ;  /* 0x0000001b0f1b7227 */ /* 0x000fe200078e000e */
[----:B------:R-:W-:-:S04]  /*0b10*/  PRMT R14, R3, 0x9991, RZ ;  /* 0x00009991030e7816 */ /* 0x000fc800000000ff */
[----:B------:R-:W-:Y:S01]  /*0b20*/  IABS R15, R14 ;  /* 0x0000000e000f7213 */ /* 0x000fe20000000000 */
[----:B------:R-:W-:Y:S01]  /*0b30*/  @!P2 IMAD.IADD R12, R12, 0x1, -R25 ;  /* 0x000000010c0ca824 */ /* 0x000fe200078e0a19 */
[----:B------:R-:W-:Y:S02]  /*0b40*/  PRMT R25, R18, 0x7770, RZ ;  /* 0x0000777012197816 */ /* 0x000fe400000000ff */
[----:B------:R-:W0:Y:S02]  /*0b50*/  I2F.RP R28, R15 ;  /* 0x0000000f001c7306 */ /* 0x000e240000209400 */
[----:B------:R-:W-:Y:S01]  /*0b60*/  ISETP.NE.AND P2, PT, R25, RZ, PT ;  /* 0x000000ff1900720c */ /* 0x000fe20003f45270 */
[----:B------:R-:W-:Y:S01]  /*0b70*/  IMAD.MOV.U32 R26, RZ, RZ, R13 ;  /* 0x000000ffff1a7224 */ /* 0x000fe200078e000d */
[----:B------:R-:W-:-:S03]  /*0b80*/  ISETP.GT.U32.AND P4, PT, R11, R22, PT ;  /* 0x000000160b00720c */ /* 0x000fc60003f84070 */
[----:B------:R-:W-:Y:S01]  /*0b90*/  @!P1 IMAD.MOV R26, RZ, RZ, -R26 ;  /* 0x000000ffff1a9224 */ /* 0x000fe200078e0a1a */
[----:B------:R-:W-:-:S07]  /*0ba0*/  PRMT R18, R18, 0x7771, RZ ;  /* 0x0000777112127816 */ /* 0x000fce00000000ff */
[----:B------:R-:W-:Y:S01]  /*0bb0*/  @!P2 LOP3.LUT R26, RZ, R19, RZ, 0x33, !PT ;  /* 0x00000013ff1aa212 */ /* 0x000fe200078e33ff */
[----:B0-----:R-:W0:Y:S01]  /*0bc0*/  MUFU.RCP R28, R28 ;  /* 0x0000001c001c7308 */ /* 0x001e220000001000 */
[----:B------:R-:W-:Y:S02]  /*0bd0*/  ISETP.GT.U32.AND P2, PT, R7, R0, PT ;  /* 0x000000000700720c */ /* 0x000fe40003f44070 */
[----:B------:R-:W-:Y:S01]  /*0be0*/  ISETP.NE.AND P1, PT, R18, RZ, PT ;  /* 0x000000ff1200720c */ /* 0x000fe20003f25270 */
[----:B------:R-:W-:Y:S02]  /*0bf0*/  @!P4 IMAD.IADD R22, R22, 0x1, -R11 ;  /* 0x000000011616c824 */ /* 0x000fe400078e0a0b */
[----:B------:R-:W-:Y:S01]  /*0c00*/  IMAD.MOV.U32 R19, RZ, RZ, R12 ;  /* 0x000000ffff137224 */ /* 0x000fe200078e000c */
[----:B------:R-:W-:Y:S02]  /*0c10*/  LOP3.LUT R12, R25, R26, RZ, 0x3c, !PT ;  /* 0x0000001a190c7212 */ /* 0x000fe400078e3cff */
[----:B------:R-:W-:-:S05]  /*0c20*/  ISETP.GT.U32.AND P4, PT, R11, R22, PT ;  /* 0x000000160b00720c */ /* 0x000fca0003f84070 */
[----:B------:R-:W-:Y:S01]  /*0c30*/  @!P2 IMAD.IADD R0, R0, 0x1, -R7 ;  /* 0x000000010000a824 */ /* 0x000fe200078e0a07 */
[----:B0-----:R-:W-:Y:S01]  /*0c40*/  IADD3 R13, R28, 0xffffffe, RZ ;  /* 0x0ffffffe1c0d7810 */ /* 0x001fe20007ffe0ff */
[----:B------:R-:W-:-:S03]  /*0c50*/  @!P0 IMAD.MOV R19, RZ, RZ, -R19 ;  /* 0x000000ffff138224 */ /* 0x000fc600078e0a13 */
[----:B------:R-:W-:Y:S02]  /*0c60*/  ISETP.GT.U32.AND P3, PT, R7, R0, PT ;  /* 0x000000000700720c */ /* 0x000fe40003f64070 */
[----:B------:R-:W-:Y:S01]  /*0c70*/  @!P1 LOP3.LUT R19, RZ, R20, RZ, 0x33, !PT ;  /* 0x00000014ff139212 */ /* 0x000fe200078e33ff */
[----:B------:R-:W0:Y:S01]  /*0c80*/  F2I.FTZ.U32.TRUNC.NTZ R13, R13 ;  /* 0x0000000d000d7305 */ /* 0x000e22000021f000 */
[----:B------:R-:W-:Y:S02]  /*0c90*/  PRMT R12, R12, 0x8880, RZ ;  /* 0x000088800c0c7816 */ /* 0x000fe400000000ff */
[----:B------:R-:W-:-:S04]  /*0ca0*/  LOP3.LUT P1, RZ, R26, 0xff, RZ, 0xc0, !PT ;  /* 0x000000ff1aff7812 */ /* 0x000fc8000782c0ff */
[----:B------:R-:W-:Y:S02]  /*0cb0*/  ISETP.GT.OR P1, PT, R12, -0x1, !P1 ;  /* 0xffffffff0c00780c */ /* 0x000fe40004f24670 */
[----:B------:R-:W-:Y:S01]  /*0cc0*/  LOP3.LUT R12, R18, R19, RZ, 0x3c, !PT ;  /* 0x00000013120c7212 */ /* 0x000fe200078e3cff */
[----:B------:R-:W-:Y:S01]  /*0cd0*/  @!P3 IMAD.IADD R0, R0, 0x1, -R7 ;  /* 0x000000010000b824 */ /* 0x000fe200078e0a07 */
[----:B------:R-:W-:Y:S01]  /*0ce0*/  LOP3.LUT P0, RZ, R19, 0xff, RZ, 0xc0, !PT ;  /* 0x000000ff13ff7812 */ /* 0x000fe2000780c0ff */
[----:B------:R-:W-:Y:S01]  /*0cf0*/  @!P4 IMAD.IADD R22, R22, 0x1, -R11 ;  /* 0x000000011616c824 */ /* 0x000fe200078e0a0b */
[----:B------:R-:W-:Y:S02]  /*0d00*/  PRMT R12, R12, 0x8880, RZ ;  /* 0x000088800c0c7816 */ /* 0x000fe400000000ff */
[----:B------:R-:W-:Y:S02]  /*0d10*/  PRMT R7, R10, 0x8880, RZ ;  /* 0x000088800a077816 */ /* 0x000fe400000000ff */
[----:B------:R-:W-:-:S02]  /*0d20*/  IABS R11, R21 ;  /* 0x00000015000b7213 */ /* 0x000fc40000000000 */
[----:B------:R-:W-:Y:S01]  /*0d30*/  ISETP.GT.OR P0, PT, R12, -0x1, !P0 ;  /* 0xffffffff0c00780c */ /* 0x000fe20004704670 */
[----:B0-----:R-:W-:Y:S01]  /*0d40*/  IMAD.MOV R12, RZ, RZ, -R13 ;  /* 0x000000ffff0c7224 */ /* 0x001fe200078e0a0d */
[----:B------:R-:W-:Y:S01]  /*0d50*/  ISETP.GE.AND P5, PT, R8, RZ, PT ;  /* 0x000000ff0800720c */ /* 0x000fe20003fa6270 */
[----:B------:R-:W-:Y:S01]  /*0d60*/  IMAD.MOV R11, RZ, RZ, -R11 ;  /* 0x000000ffff0b7224 */ /* 0x000fe200078e0a0b */
[----:B------:R-:W-:Y:S01]  /*0d70*/  IABS R8, R7 ;  /* 0x0000000700087213 */ /* 0x000fe20000000000 */
[----:B------:R-:W-:Y:S01]  /*0d80*/  IMAD R29, R12, R15, RZ ;  /* 0x0000000f0c1d7224 */ /* 0x000fe200078e02ff */
[----:B------:R-:W-:Y:S01]  /*0d90*/  ISETP.GE.AND P3, PT, R7, RZ, PT ;  /* 0x000000ff0700720c */ /* 0x000fe20003f66270 */
[----:B------:R-:W-:Y:S01]  /*0da0*/  IMAD.MOV.U32 R12, RZ, RZ, RZ ;  /* 0x000000ffff0c7224 */ /* 0x000fe200078e00ff */
[----:B------:R-:W-:Y:S01]  /*0db0*/  PRMT R7, R10, 0x9991, RZ ;  /* 0x000099910a077816 */ /* 0x000fe200000000ff */
[----:B------:R-:W-:Y:S02]  /*0dc0*/  IMAD.MOV.U32 R10, RZ, RZ, R11 ;  /* 0x000000ffff0a7224 */ /* 0x000fe400078e000b */
[----:B------:R-:W-:Y:S01]  /*0dd0*/  IMAD.HI.U32 R27, R27, R8, RZ ;  /* 0x000000081b1b7227 */ /* 0x000fe200078e00ff */
[----:B------:R-:W-:-:S03]  /*0de0*/  IABS R11, R7 ;  /* 0x00000007000b7213 */ /* 0x000fc60000000000 */
[----:B------:R-:W-:-:S04]  /*0df0*/  IMAD.HI.U32 R12, R13, R29, R12 ;  /* 0x0000001d0d0c7227 */ /* 0x000fc800078e000c */
[----:B------:R-:W-:Y:S01]  /*0e00*/  IMAD R8, R27, R10, R8 ;  /* 0x0000000a1b087224 */ /* 0x000fe200078e0208 */
[----:B------:R-:W-:Y:S01]  /*0e10*/  IABS R10, R14 ;  /* 0x0000000e000a7213 */ /* 0x000fe20000000000 */
[----:B------:R-:W-:-:S04]  /*0e20*/  IMAD.HI.U32 R12, R12, R11, RZ ;  /* 0x0000000b0c0c7227 */ /* 0x000fc800078e00ff */
[----:B------:R-:W-:Y:S01]  /*0e30*/  IMAD.MOV R10, RZ, RZ, -R10 ;  /* 0x000000ffff0a7224 */ /* 0x000fe200078e0a0a */
[----:B------:R-:W-:-:S03]  /*0e40*/  ISETP.GT.U32.AND P4, PT, R23, R8, PT ;  /* 0x000000081700720c */ /* 0x000fc60003f84070 */
[----:B------:R-:W-:-:S05]  /*0e50*/  IMAD R12, R12, R10, R11 ;  /* 0x0000000a0c0c7224 */ /* 0x000fca00078e020b */
[----:B------:R-:W-:-:S05]  /*0e60*/  ISETP.GT.U32.AND P6, PT, R15, R12, PT ;  /* 0x0000000c0f00720c */ /* 0x000fca0003fc4070 */
[----:B------:R-:W-:-:S05]  /*0e70*/  @!P4 IMAD.IADD R8, R8, 0x1, -R23 ;  /* 0x000000010808c824 */ /* 0x000fca00078e0a17 */
[----:B------:R-:W-:-:S03]  /*0e80*/  ISETP.GT.U32.AND P4, PT, R23, R8, PT ;  /* 0x000000081700720c */ /* 0x000fc60003f84070 */
[----:B------:R-:W-:-:S05]  /*0e90*/  @!P6 IMAD.IADD R12, R12, 0x1, -R15 ;  /* 0x000000010c0ce824 */ /* 0x000fca00078e0a0f */
[----:B------:R-:W-:Y:S02]  /*0ea0*/  ISETP.GT.U32.AND P6, PT, R15, R12, PT ;  /* 0x0000000c0f00720c */ /* 0x000fe40003fc4070 */
[----:B------:R-:W-:-:S03]  /*0eb0*/  PRMT R10, R3, 0x7770, RZ ;  /* 0x00007770030a7816 */ /* 0x000fc600000000ff */
[----:B------:R-:W-:Y:S01]  /*0ec0*/  @!P4 IMAD.IADD R8, R8, 0x1, -R23 ;  /* 0x000000010808c824 */ /* 0x000fe200078e0a17 */
[----:B------:R-:W-:Y:S02]  /*0ed0*/  ISETP.GE.AND P4, PT, R7, RZ, PT ;  /* 0x000000ff0700720c */ /* 0x000fe40003f86270 */
[C---:B------:R-:W-:Y:S02]  /*0ee0*/  PRMT R7, R6.reuse, 0x7770, RZ ;  /* 0x0000777006077816 */ /* 0x040fe400000000ff */
[----:B------:R-:W-:Y:S02]  /*0ef0*/  PRMT R6, R6, 0x7771, RZ ;  /* 0x0000777106067816 */ /* 0x000fe400000000ff */
[----:B------:R-:W-:Y:S01]  /*0f00*/  PRMT R3, R3, 0x7771, RZ ;  /* 0x0000777103037816 */ /* 0x000fe200000000ff */
[----:B------:R-:W-:Y:S01]  /*0f10*/  @!P6 IMAD.IADD R12, R12, 0x1, -R15 ;  /* 0x000000010c0ce824 */ /* 0x000fe200078e0a0f */
[----:B------:R-:W-:Y:S01]  /*0f20*/  ISETP.GE.AND P2, PT, R24, RZ, PT ;  /* 0x000000ff1800720c */ /* 0x000fe20003f46270 */
[----:B------:R-:W-:Y:S01]  /*0f30*/  @!P5 IMAD.MOV R0, RZ, RZ, -R0 ;  /* 0x000000ffff00d224 */ /* 0x000fe200078e0a00 */
[----:B------:R-:W-:-:S02]  /*0f40*/  SEL R25, R25, RZ, !P1 ;  /* 0x000000ff19197207 */ /* 0x000fc40004800000 */
[----:B------:R-:W-:Y:S02]  /*0f50*/  SEL R18, R18, RZ, !P0 ;  /* 0x000000ff12127207 */ /* 0x000fe40004000000 */
[----:B------:R-:W-:Y:S02]  /*0f60*/  ISETP.NE.AND P5, PT, R7, RZ, PT ;  /* 0x000000ff0700720c */ /* 0x000fe40003fa5270 */
[----:B------:R-:W-:Y:S02]  /*0f70*/  ISETP.NE.AND P1, PT, R6, RZ, PT ;  /* 0x000000ff0600720c */ /* 0x000fe40003f25270 */
[----:B------:R-:W-:Y:S02]  /*0f80*/  ISETP.NE.AND P6, PT, R3, RZ, PT ;  /* 0x000000ff0300720c */ /* 0x000fe40003fc5270 */
[----:B------:R-:W-:Y:S01]  /*0f90*/  ISETP.NE.AND P0, PT, R10, RZ, PT ;  /* 0x000000ff0a00720c */ /* 0x000fe20003f05270 */
[----:B------:R-:W-:Y:S02]  /*0fa0*/  @!P2 IMAD.MOV R22, RZ, RZ, -R22 ;  /* 0x000000ffff16a224 */ /* 0x000fe400078e0a16 */
[----:B------:R-:W-:-:S02]  /*0fb0*/  @!P4 IMAD.MOV R12, RZ, RZ, -R12 ;  /* 0x000000ffff0cc224 */ /* 0x000fc400078e0a0c */
[----:B------:R-:W-:Y:S02]  /*0fc0*/  @!P3 IMAD.MOV R8, RZ, RZ, -R8 ;  /* 0x000000ffff08b224 */ /* 0x000fe400078e0a08 */
[----:B------:R-:W-:Y:S02]  /*0fd0*/  @!P5 LOP3.LUT R0, RZ, R4, RZ, 0x33, !PT ;  /* 0x00000004ff00d212 */ /* 0x000fe400078e33ff */
[----:B------:R-:W-:Y:S02]  /*0fe0*/  @!P1 LOP3.LUT R22, RZ, R9, RZ, 0x33, !PT ;  /* 0x00000009ff169212 */ /* 0x000fe400078e33ff */
[----:B------:R-:W-:Y:S02]  /*0ff0*/  @!P6 LOP3.LUT R12, RZ, R14, RZ, 0x33, !PT ;  /* 0x0000000eff0ce212 */ /* 0x000fe400078e33ff */
[----:B------:R-:W-:Y:S02]  /*1000*/  @!P0 LOP3.LUT R8, RZ, R21, RZ, 0x33, !PT ;  /* 0x00000015ff088212 */ /* 0x000fe400078e33ff */
[----:B------:R-:W-:-:S02]  /*1010*/  LOP3.LUT R4, R7, R0, RZ, 0x3c, !PT ;  /* 0x0000000007047212 */ /* 0x000fc400078e3cff */
[----:B------:R-:W-:Y:S02]  /*1020*/  LOP3.LUT R9, R6, R22, RZ, 0x3c, !PT ;  /* 0x0000001606097212 */ /* 0x000fe400078e3cff */
[----:B------:R-:W-:Y:S02]  /*1030*/  LOP3.LUT R13, R3, R12, RZ, 0x3c, !PT ;  /* 0x0000000c030d7212 */ /* 0x000fe400078e3cff */
[----:B------:R-:W-:Y:S02]  /*1040*/  LOP3.LUT R11, R10, R8, RZ, 0x3c, !PT ;  /* 0x000000080a0b7212 */ /* 0x000fe400078e3cff */
[----:B------:R-:W-:Y:S02]  /*1050*/  LOP3.LUT P0, RZ, R0, 0xff, RZ, 0xc0, !PT ;  /* 0x000000ff00ff7812 */ /* 0x000fe4000780c0ff */
[----:B------:R-:W-:Y:S02]  /*1060*/  LOP3.LUT P1, RZ, R22, 0xff, RZ, 0xc0, !PT ;  /* 0x000000ff16ff7812 */ /* 0x000fe4000782c0ff */
[----:B------:R-:W-:-:S02]  /*1070*/  LOP3.LUT P3, RZ, R12, 0xff, RZ, 0xc0, !PT ;  /* 0x000000ff0cff7812 */ /* 0x000fc4000786c0ff */
[----:B------:R-:W-:Y:S02]  /*1080*/  LOP3.LUT P2, RZ, R8, 0xff, RZ, 0xc0, !PT ;  /* 0x000000ff08ff7812 */ /* 0x000fe4000784c0ff */
[----:B------:R-:W-:Y:S02]  /*1090*/  PRMT R4, R4, 0x8880, RZ ;  /* 0x0000888004047816 */ /* 0x000fe400000000ff */
[----:B------:R-:W-:Y:S02]  /*10a0*/  PRMT R9, R9, 0x8880, RZ ;  /* 0x0000888009097816 */ /* 0x000fe400000000ff */
[----:B------:R-:W-:Y:S02]  /*10b0*/  PRMT R13, R13, 0x8880, RZ ;  /* 0x000088800d0d7816 */ /* 0x000fe400000000ff */
[----:B------:R-:W-:Y:S02]  /*10c0*/  PRMT R11, R11, 0x8880, RZ ;  /* 0x000088800b0b7816 */ /* 0x000fe400000000ff */
[----:B------:R-:W-:-:S02]  /*10d0*/  ISETP.GT.OR P0, PT, R4, -0x1, !P0 ;  /* 0xffffffff0400780c */ /* 0x000fc40004704670 */
[----:B------:R-:W-:Y:S02]  /*10e0*/  ISETP.GT.OR P1, PT, R9, -0x1, !P1 ;  /* 0xffffffff0900780c */ /* 0x000fe40004f24670 */
[----:B------:R-:W-:Y:S02]  /*10f0*/  ISETP.GT.OR P3, PT, R13, -0x1, !P3 ;  /* 0xffffffff0d00780c */ /* 0x000fe40005f64670 */
[----:B------:R-:W-:Y:S02]  /*1100*/  ISETP.GT.OR P2, PT, R11, -0x1, !P2 ;  /* 0xffffffff0b00780c */ /* 0x000fe40005744670 */
[----:B------:R-:W-:Y:S02]  /*1110*/  SEL R7, R7, RZ, !P0 ;  /* 0x000000ff07077207 */ /* 0x000fe40004000000 */
[----:B------:R-:W-:Y:S02]  /*1120*/  SEL R9, R6, RZ, !P1 ;  /* 0x000000ff06097207 */ /* 0x000fe40004800000 */
[----:B------:R-:W-:-:S02]  /*1130*/  SEL R3, R3, RZ, !P3 ;  /* 0x000000ff03037207 */ /* 0x000fc40005800000 */
[----:B------:R-:W-:Y:S01]  /*1140*/  SEL R11, R10, RZ, !P2 ;  /* 0x000000ff0a0b7207 */ /* 0x000fe20005000000 */
[----:B------:R-:W-:Y:S02]  /*1150*/  IMAD.IADD R26, R26, 0x1, R25 ;  /* 0x000000011a1a7824 */ /* 0x000fe400078e0219 */
[----:B------:R-:W-:Y:S02]  /*1160*/  IMAD.IADD R19, R19, 0x1, R18 ;  /* 0x0000000113137824 */ /* 0x000fe400078e0212 */
[----:B------:R-:W-:Y:S02]  /*1170*/  IMAD.IADD R7, R0, 0x1, R7 ;  /* 0x0000000100077824 */ /* 0x000fe400078e0207 */
[----:B------:R-:W-:Y:S02]  /*1180*/  IMAD.IADD R22, R22, 0x1, R9 ;  /* 0x0000000116167824 */ /* 0x000fe400078e0209 */
[----:B------:R-:W-:Y:S02]  /*1190*/  IMAD.IADD R3, R12, 0x1, R3 ;  /* 0x000000010c037824 */ /* 0x000fe400078e0203 */
[----:B------:R-:W-:Y:S01]  /*11a0*/  IMAD.IADD R8, R8, 0x1, R11 ;  /* 0x0000000108087824 */ /* 0x000fe200078e020b */
        /* <DEDUP_REMOVED lines=9> */
.L_x_46946:
        /* <DEDUP_REMOVED lines=10> */
[----:B------:R-:W-:Y:S01]  /*12e0*/  IMAD.MOV.U32 R13, RZ, RZ, RZ ;  /* 0x000000ffff0d7224 */ /* 0x000fe200078e00ff */
[----:B------:R-:W-:Y:S02]  /*12f0*/  PRMT R12, RZ, 0x7610, R12 ;  /* 0x00007610ff0c7816 */ /* 0x000fe4000000000c */
        /* <DEDUP_REMOVED lines=12> */
[----:B------:R1:W5:Y:S04]  /*13c0*/  @!P2 LDG.E.U8 R12, [R6.64] ;  /* 0x00000004060ca981 */ /* 0x000368000c1e1100 */
[----:B------:R2:W5:Y:S01]  /*13d0*/  @!P2 LDG.E.S8 R13, [R18.64] ;  /* 0x00000004120da981 */ /* 0x000562000c1e1300 */
[----:B0-----:R-:W-:Y:S02]  /*13e0*/  @!P0 IADD3 R2, P2, R0, c[0x0][0x170], RZ ;  /* 0x00005c0000028a10 */ /* 0x001fe40007f5e0ff */
[----:B------:R-:W-:Y:S01]  /*13f0*/  @!P3 IMAD.IADD R20, R16, 0x1, R23 ;  /* 0x000000011014b824 */ /* 0x000fe200078e0217 */
[----:B------:R-:W-:Y:S02]  /*1400*/  @!P3 IADD3 R23, R23, 0x80, RZ ;  /* 0x000000801717b810 */ /* 0x000fe40007ffe0ff */
[----:B------:R-:W-:-:S02]  /*1410*/  @!P0 IMAD.X R3, RZ, RZ, c[0x0][0x174], P2 ;  /* 0x00005d00ff038624 */ /* 0x000fc400010e06ff */
[----:B------:R-:W-:Y:S02]  /*1420*/  ISETP.GE.AND P2, PT, R23, R8, PT ;  /* 0x000000081700720c */ /* 0x000fe40003f46270 */
[----:B------:R-:W-:Y:S01]  /*1430*/  @!P0 IADD3 R26, P4, R0, c[0x0][0x178], RZ ;  /* 0x00005e00001a8a10 */ /* 0x000fe20007f9e0ff */
[----:B------:R-:W-:Y:S01]  /*1440*/  IMAD.MOV.U32 R15, RZ, RZ, RZ ;  /* 0x000000ffff0f7224 */ /* 0x000fe200078e00ff */
[----:B------:R-:W-:-:S03]  /*1450*/  PRMT R14, RZ, 0x7610, R14 ;  /* 0x00007610ff0e7816 */ /* 0x000fc6000000000e */
[----:B------:R-:W-:Y:S01]  /*1460*/  @!P0 IMAD.X R27, RZ, RZ, c[0x0][0x17c], P4 ;  /* 0x00005f00ff1b8624 */ /* 0x000fe200020e06ff */
[----:B------:R-:W-:Y:S01]  /*1470*/  @!P3 IADD3 R24, P4, R20, c[0x0][0x178], RZ ;  /* 0x00005e001418ba10 */ /* 0x000fe20007f9e0ff */
[----:B------:R0:W5:Y:S04]  /*1480*/  @!P0 LDG.E.S8 R15, [R2.64] ;  /* 0x00000004020f8981 */ /* 0x000168000c1e1300 */
[----:B-1----:R-:W-:Y:S01]  /*1490*/  @!P2 IMAD.IADD R6, R16, 0x1, R23 ;  /* 0x000000011006a824 */ /* 0x002fe200078e0217 */
[----:B------:R-:W-:Y:S01]  /*14a0*/  @!P2 IADD3 R23, R23, 0x80, RZ ;  /* 0x000000801717a810 */ /* 0x000fe20007ffe0ff */
[----:B------:R-:W-:Y:S01]  /*14b0*/  @!P3 IMAD.X R25, RZ, RZ, c[0x0][0x17c], P4 ;  /* 0x00005f00ff19b624 */ /* 0x000fe200020e06ff */
[----:B------:R-:W-:Y:S01]  /*14c0*/  @!P3 IADD3 R20, P4, R20, c[0x0][0x170], RZ ;  /* 0x00005c001414ba10 */ /* 0x000fe20007f9e0ff */
[----:B------:R1:W5:Y:S01]  /*14d0*/  @!P0 LDG.E.U8 R14, [R26.64] ;  /* 0x000000041a0e8981 */ /* 0x000362000c1e1100 */
[----:B------:R-:W-:Y:S01]  /*14e0*/  PRMT R11, RZ, 0x7610, R11 ;  /* 0x00007610ff0b7816 */ /* 0x000fe2000000000b */
[----:B--2---:R-:W-:Y:S01]  /*14f0*/  IMAD.MOV.U32 R18, RZ, RZ, RZ ;  /* 0x000000ffff127224 */ /* 0x004fe200078e00ff */
[----:B------:R-:W-:Y:S01]  /*1500*/  ISETP.GE.AND P0, PT, R23, R8, PT ;  /* 0x000000081700720c */ /* 0x000fe20003f06270 */
[----:B------:R-:W-:Y:S01]  /*1510*/  @!P3 IMAD.X R21, RZ, RZ, c[0x0][0x174], P4 ;  /* 0x00005d00ff15b624 */ /* 0x000fe200020e06ff */
[----:B------:R-:W-:-:S02]  /*1520*/  PRMT R17, RZ, 0x7610, R17 ;  /* 0x00007610ff117816 */ /* 0x000fc40000000011 */
[----:B------:R2:W5:Y:S04]  /*1530*/  @!P1 LDG.E.U8 R11, [R4.64] ;  /* 0x00000004040b9981 */ /* 0x000568000c1e1100 */
[----:B------:R3:W5:Y:S04]  /*1540*/  @!P3 LDG.E.U8 R17, [R24.64] ;  /* 0x000000041811b981 */ /* 0x000768000c1e1100 */
[----:B------:R4:W5:Y:S01]  /*1550*/  @!P3 LDG.E.S8 R18, [R20.64] ;  /* 0x000000041412b981 */ /* 0x000962000c1e1300 */
[C---:B--2---:R-:W-:Y:S02]  /*1560*/  @!P2 IADD3 R4, P4, R6.reuse, c[0x0][0x178], RZ ;  /* 0x00005e000604aa10 */ /* 0x044fe40007f9e0ff */
[----:B------:R-:W-:Y:S01]  /*1570*/  @!P2 IADD3 R6, P3, R6, c[0x0][0x170], RZ ;  /* 0x00005c000606aa10 */ /* 0x000fe20007f7e0ff */
[----:B------:R-:W-:Y:S01]  /*1580*/  IMAD.MOV.U32 R0, RZ, RZ, RZ ;  /* 0x000000ffff007224 */ /* 0x000fe200078e00ff */
[----:B------:R-:W-:Y:S01]  /*1590*/  PRMT R19, RZ, 0x7610, R19 ;  /* 0x00007610ff137816 */ /* 0x000fe20000000013 */
[----:B------:R-:W-:-:S02]  /*15a0*/  @!P2 IMAD.X R5, RZ, RZ, c[0x0][0x17c], P4 ;  /* 0x00005f00ff05a624 */ /* 0x000fc400020e06ff */
[----:B------:R-:W-:Y:S02]  /*15b0*/  @!P2 IMAD.X R7, RZ, RZ, c[0x0][0x174], P3 ;  /* 0x00005d00ff07a624 */ /* 0x000fe400018e06ff */
[----:B------:R-:W-:Y:S01]  /*15c0*/  @!P0 IMAD.IADD R22, R16, 0x1, R23 ;  /* 0x0000000110168824 */ /* 0x000fe200078e0217 */
[----:B------:R-:W-:Y:S01]  /*15d0*/  @!P0 IADD3 R23, R23, 0x80, RZ ;  /* 0x0000008017178810 */ /* 0x000fe20007ffe0ff */
[----:B------:R2:W5:Y:S03]  /*15e0*/  @!P2 LDG.E.U8 R19, [R4.64] ;  /* 0x000000040413a981 */ /* 0x000566000c1e1100 */
[----:B------:R-:W-:Y:S01]  /*15f0*/  ISETP.GE.AND P3, PT, R23, R8, PT ;  /* 0x000000081700720c */ /* 0x000fe20003f66270 */
[----:B------:R1:W5:Y:S01]  /*1600*/  @!P2 LDG.E.S8 R0, [R6.64] ;  /* 0x000000040600a981 */ /* 0x000362000c1e1300 */
[----:B0-----:R-:W-:-:S05]  /*1610*/  @!P0 IADD3 R2, P2, R22, c[0x0][0x178], RZ ;  /* 0x00005e0016028a10 */ /* 0x001fca0007f5e0ff */
[----:B------:R-:W-:Y:S01]  /*1620*/  @!P0 IMAD.X R3, RZ, RZ, c[0x0][0x17c], P2 ;  /* 0x00005f00ff038624 */ /* 0x000fe200010e06ff */
[----:B--2---:R-:W-:Y:S01]  /*1630*/  @!P0 IADD3 R4, P2, R22, c[0x0][0x170], RZ ;  /* 0x00005c0016048a10 */ /* 0x004fe20007f5e0ff */
[----:B----4-:R-:W-:Y:S01]  /*1640*/  IMAD.MOV.U32 R21, RZ, RZ, RZ ;  /* 0x000000ffff157224 */ /* 0x010fe200078e00ff */
[----:B------:R-:W-:-:S03]  /*1650*/  PRMT R20, RZ, 0x7610, R20 ;  /* 0x00007610ff147816 */ /* 0x000fc60000000014 */
[----:B------:R-:W-:Y:S02]  /*1660*/  @!P0 IMAD.X R5, RZ, RZ, c[0x0][0x174], P2 ;  /* 0x00005d00ff058624 */ /* 0x000fe400010e06ff */
[----:B---3--:R-:W-:Y:S01]  /*1670*/  @!P3 IMAD.IADD R24, R16, 0x1, R23 ;  /* 0x000000011018b824 */ /* 0x008fe200078e0217 */
[----:B------:R0:W5:Y:S04]  /*1680*/  @!P0 LDG.E.U8 R20, [R2.64] ;  /* 0x0000000402148981 */ /* 0x000168000c1e1100 */
[----:B------:R2:W5:Y:S01]  /*1690*/  @!P0 LDG.E.S8 R21, [R4.64] ;  /* 0x0000000404158981 */ /* 0x000562000c1e1300 */
[----:B-1----:R-:W-:Y:S02]  /*16a0*/  @!P3 IADD3 R6, P0, R24, c[0x0][0x178], RZ ;  /* 0x00005e001806ba10 */ /* 0x002fe40007f1e0ff */
[----:B------:R-:W-:-:S03]  /*16b0*/  @!P3 IADD3 R23, R23, 0x80, RZ ;  /* 0x000000801717b810 */ /* 0x000fc60007ffe0ff */
[----:B------:R-:W-:Y:S01]  /*16c0*/  @!P3 IMAD.X R7, RZ, RZ, c[0x0][0x17c], P0 ;  /* 0x00005f00ff07b624 */ /* 0x000fe200000e06ff */
[----:B0-----:R-:W-:-:S05]  /*16d0*/  @!P3 IADD3 R2, P0, R24, c[0x0][0x170], RZ ;  /* 0x00005c001802ba10 */ /* 0x001fca0007f1e0ff */
[----:B------:R-:W-:Y:S01]  /*16e0*/  @!P3 IMAD.X R3, RZ, RZ, c[0x0][0x174], P0 ;  /* 0x00005d00ff03b624 */ /* 0x000fe200000e06ff */
[----:B------:R-:W-:Y:S02]  /*16f0*/  ISETP.GE.AND P0, PT, R23, R8, PT ;  /* 0x000000081700720c */ /* 0x000fe40003f06270 */
[----:B------:R-:W-:Y:S01]  /*1700*/  PRMT R22, RZ, 0x7610, R22 ;  /* 0x00007610ff167816 */ /* 0x000fe20000000016 */
[----:B------:R-:W-:-:S05]  /*1710*/  IMAD.MOV.U32 R24, RZ, RZ, RZ ;  /* 0x000000ffff187224 */ /* 0x000fca00078e00ff */
[----:B------:R0:W5:Y:S04]  /*1720*/  @!P3 LDG.E.U8 R22, [R6.64] ;  /* 0x000000040616b981 */ /* 0x000168000c1e1100 */
[----:B------:R1:W5:Y:S01]  /*1730*/  @!P3 LDG.E.S8 R24, [R2.64] ;  /* 0x000000040218b981 */ /* 0x000362000c1e1300 */
[----:B------:R-:W-:-:S05]  /*1740*/  @!P0 IMAD.IADD R25, R16, 0x1, R23 ;  /* 0x0000000110198824 */ /* 0x000fca00078e0217 */
[----:B--2---:R-:W-:-:S05]  /*1750*/  @!P0 IADD3 R4, P2, R25, c[0x0][0x178], RZ ;  /* 0x00005e0019048a10 */ /* 0x004fca0007f5e0ff */
[----:B------:R-:W-:Y:S01]  /*1760*/  @!P0 IMAD.X R5, RZ, RZ, c[0x0][0x17c], P2 ;  /* 0x00005f00ff058624 */ /* 0x000fe200010e06ff */
[----:B0-----:R-:W-:Y:S01]  /*1770*/  @!P0 IADD3 R6, P2, R25, c[0x0][0x170], RZ ;  /* 0x00005c0019068a10 */ /* 0x001fe20007f5e0ff */
[----:B------:R-:W-:Y:S01]  /*1780*/  IMAD.MOV.U32 R25, RZ, RZ, RZ ;  /* 0x000000ffff197224 */ /* 0x000fe200078e00ff */
[----:B------:R-:W-:-:S03]  /*1790*/  PRMT R23, RZ, 0x7610, R23 ;  /* 0x00007610ff177816 */ /* 0x000fc60000000017 */
[----:B------:R-:W-:-:S03]  /*17a0*/  @!P0 IMAD.X R7, RZ, RZ, c[0x0][0x174], P2 ;  /* 0x00005d00ff078624 */ /* 0x000fc600010e06ff */
[----:B------:R1:W5:Y:S04]  /*17b0*/  @!P0 LDG.E.U8 R23, [R4.64] ;  /* 0x0000000404178981 */ /* 0x000368000c1e1100 */
[----:B------:R1:W5:Y:S01]  /*17c0*/  @!P0 LDG.E.S8 R25, [R6.64] ;  /* 0x0000000406198981 */ /* 0x000362000c1e1300 */
[----:B------:R-:W-:Y:S01]  /*17d0*/  BSSY B0, `(.L_x_46947) ;  /* 0x0000022000007945 */ /* 0x000fe20003800000 */
[----:B------:R-:W-:Y:S05]  /*17e0*/  @P1 BRA `(.L_x_46948) ;  /* 0x0000020000001947 */ /* 0x000fea0003800000 */
[----:B-1---5:R-:W-:Y:S02]  /*17f0*/  LOP3.LUT R2, R11, 0xffff, RZ, 0xc0, !PT ;  /* 0x0000ffff0b027812 */ /* 0x022fe400078ec0ff */
[----:B------:R-:W-:Y:S02]  /*1800*/  LOP3.LUT R10, R10, 0xffff, RZ, 0xc0, !PT ;  /* 0x0000ffff0a0a7812 */ /* 0x000fe400078ec0ff */
[----:B------:R-:W-:-:S04]  /*1810*/  PRMT R4, R2, 0x8880, RZ ;  /* 0x0000888002047816 */ /* 0x000fc800000000ff */
[----:B------:R-:W-:-:S04]  /*1820*/  IABS R5, R4 ;  /* 0x0000000400057213 */ /* 0x000fc80000000000 */
[----:B------:R-:W0:Y:S08]  /*1830*/  I2F.RP R6, R5 ;  /* 0x0000000500067306 */ /* 0x000e300000209400 */
[----:B0-----:R-:W0:Y:S02]  /*1840*/  MUFU.RCP R6, R6 ;  /* 0x0000000600067308 */ /* 0x001e240000001000 */
[----:B0-----:R-:W-:-:S02]  /*1850*/  IADD3 R7, R6, 0xffffffe, RZ ;  /* 0x0ffffffe06077810 */ /* 0x001fc40007ffe0ff */
[----:B------:R-:W-:-:S04]  /*1860*/  IABS R6, R4 ;  /* 0x0000000400067213 */ /* 0x000fc80000000000 */
[----:B------:R-:W0:Y:S01]  /*1870*/  F2I.FTZ.U32.TRUNC.NTZ R3, R7 ;  /* 0x0000000700037305 */ /* 0x000e22000021f000 */
[----:B------:R-:W-:Y:S02]  /*1880*/  IMAD.MOV R6, RZ, RZ, -R6 ;  /* 0x000000ffff067224 */ /* 0x000fe400078e0a06 */
[----:B0-----:R-:W-:-:S04]  /*1890*/  IMAD.MOV R2, RZ, RZ, -R3 ;  /* 0x000000ffff027224 */ /* 0x001fc800078e0a03 */
[----:B------:R-:W-:Y:S02]  /*18a0*/  IMAD R27, R2, R5, RZ ;  /* 0x00000005021b7224 */ /* 0x000fe400078e02ff */
[----:B------:R-:W-:-:S04]  /*18b0*/  IMAD.MOV.U32 R2, RZ, RZ, RZ ;  /* 0x000000ffff027224 */ /* 0x000fc800078e00ff */
[----:B------:R-:W-:Y:S01]  /*18c0*/  IMAD.HI.U32 R2, R3, R27, R2 ;  /* 0x0000001b03027227 */ /* 0x000fe200078e0002 */
[----:B------:R-:W-:-:S04]  /*18d0*/  PRMT R3, R10, 0x8880, RZ ;  /* 0x000088800a037816 */ /* 0x000fc800000000ff */
[----:B------:R-:W-:Y:S02]  /*18e0*/  ISETP.GE.AND P2, PT, R3, RZ, PT ;  /* 0x000000ff0300720c */ /* 0x000fe40003f46270 */
        /* <DEDUP_REMOVED lines=10> */
[----:B------:R-:W-:Y:S02]  /*1990*/  LOP3.LUT R3, R11, R2, RZ, 0x3c, !PT ;  /* 0x000000020b037212 */ /* 0x000fe400078e3cff */
[----:B------:R-:W-:Y:S02]  /*19a0*/  LOP3.LUT P0, RZ, R2, 0xff, RZ, 0xc0, !PT ;  /* 0x000000ff02ff7812 */ /* 0x000fe4000780c0ff */
[----:B------:R-:W-:-:S04]  /*19b0*/  PRMT R3, R3, 0x8880, RZ ;  /* 0x0000888003037816 */ /* 0x000fc800000000ff */
[----:B------:R-:W-:-:S04]  /*19c0*/  ISETP.GT.OR P0, PT, R3, -0x1, !P0 ;  /* 0xffffffff0300780c */ /* 0x000fc80004704670 */
[----:B------:R-:W-:-:S05]  /*19d0*/  SEL R11, R11, RZ, !P0 ;  /* 0x000000ff0b0b7207 */ /* 0x000fca0004000000 */
[----:B------:R-:W-:Y:S02]  /*19e0*/  IMAD.IADD R4, R2, 0x1, R11 ;  /* 0x0000000102047824 */ /* 0x000fe400078e020b */
.L_x_46948:
[----:B------:R-:W-:Y:S05]  /*19f0*/  BSYNC B0 ;  /* 0x0000000000007941 */ /* 0x000fea0003800000 */
.L_x_46947:
[----:B-1----:R-:W-:Y:S01]  /*1a00*/  IADD3 R5, R9, 0x80, RZ ;  /* 0x0000008009057810 */ /* 0x002fe20007ffe0ff */
[----:B------:R-:W-:Y:S03]  /*1a10*/  BSSY B0, `(.L_x_46949) ;  /* 0x0000021000007945 */ /* 0x000fe60003800000 */
[----:B------:R-:W-:-:S13]  /*1a20*/  ISETP.GE.AND P0, PT, R5, R8, PT ;  /* 0x000000080500720c */ /* 0x000fda0003f06270 */
[----:B------:R-:W-:Y:S05]  /*1a30*/  @P0 BRA `(.L_x_46950) ;  /* 0x000001e000000947 */ /* 0x000fea0003800000 */
[----:B-----5:R-:W-:Y:S02]  /*1a40*/  LOP3.LUT R2, R12, 0xffff, RZ, 0xc0, !PT ;  /* 0x0000ffff0c027812 */ /* 0x020fe400078ec0ff */
[----:B------:R-:W-:Y:S02]  /*1a50*/  ISETP.GE.AND P3, PT, R13, RZ, PT ;  /* 0x000000ff0d00720c */ /* 0x000fe40003f66270 */
[----:B------:R-:W-:-:S04]  /*1a60*/  PRMT R6, R2, 0x8880, RZ ;  /* 0x0000888002067816 */ /* 0x000fc800000000ff */
        /* <DEDUP_REMOVED lines=27> */
.L_x_46950:
[----:B------:R-:W-:Y:S05]  /*1c20*/  BSYNC B0 ;  /* 0x0000000000007941 */ /* 0x000fea0003800000 */
.L_x_46949:
[----:B------:R-:W-:Y:S01]  /*1c30*/  IADD3 R3, R9, 0x100, RZ ;  /* 0x0000010009037810 */ /* 0x000fe20007ffe0ff */
[----:B------:R-:W-:Y:S03]  /*1c40*/  BSSY B0, `(.L_x_46951) ;  /* 0x0000021000007945 */ /* 0x000fe60003800000 */
[----:B------:R-:W-:-:S13]  /*1c50*/  ISETP.GE.AND P0, PT, R3, R8, PT ;  /* 0x000000080300720c */ /* 0x000fda0003f06270 */
[----:B------:R-:W-:Y:S05]  /*1c60*/  @P0 BRA `(.L_x_46952) ;  /* 0x000001e000000947 */ /* 0x000fea0003800000 */
[----:B-----5:R-:W-:Y:S02]  /*1c70*/  LOP3.LUT R2, R14, 0xffff, RZ, 0xc0, !PT ;  /* 0x0000ffff0e027812 */ /* 0x020fe400078ec0ff */
[----:B------:R-:W-:Y:S02]  /*1c80*/  IABS R12, R15 ;  /* 0x0000000f000c7213 */ /* 0x000fe40000000000 */
[----:B------:R-:W-:Y:S02]  /*1c90*/  PRMT R7, R2, 0x8880, RZ ;  /* 0x0000888002077816 */ /* 0x000fe400000000ff */
        /* <DEDUP_REMOVED lines=27> */
.L_x_46952:
[----:B------:R-:W-:Y:S05]  /*1e50*/  BSYNC B0 ;  /* 0x0000000000007941 */ /* 0x000fea0003800000 */
.L_x_46951:
[----:B------:R-:W-:Y:S01]  /*1e60*/  IADD3 R3, R9, 0x180, RZ ;  /* 0x0000018009037810 */ /* 0x000fe20007ffe0ff */
        /* <DEDUP_REMOVED lines=33> */
.L_x_46954:
[----:B------:R-:W-:Y:S05]  /*2080*/  BSYNC B0 ;  /* 0x0000000000007941 */ /* 0x000fea0003800000 */
.L_x_46953:
[----:B------:R-:W-:Y:S01]  /*2090*/  IADD3 R3, R9, 0x200, RZ ;  /* 0x0000020009037810 */ /* 0x000fe20007ffe0ff */
[----:B------:R-:W-:Y:S03]  /*20a0*/  BSSY B0, `(.L_x_46955) ;  /* 0x0000021000007945 */ /* 0x000fe60003800000 */
[----:B------:R-:W-:-:S13]  /*20b0*/  ISETP.GE.AND P0, PT, R3, R8, PT ;  /* 0x000000080300720c */ /* 0x000fda0003f06270 */
[----:B------:R-:W-:Y:S05]  /*20c0*/  @P0 BRA `(.L_x_46956) ;  /* 0x000001e000000947 */ /* 0x000fea0003800000 */
[----:B-----5:R-:W-:Y:S02]  /*20d0*/  LOP3.LUT R2, R19, 0xffff, RZ, 0xc0, !PT ;  /* 0x0000ffff13027812 */ /* 0x020fe400078ec0ff */
[----:B------:R-:W-:Y:S02]  /*20e0*/  ISETP.GE.AND P3, PT, R0, RZ, PT ;  /* 0x000000ff0000720c */ /* 0x000fe40003f66270 */
        /* <DEDUP_REMOVED lines=28> */
.L_x_46956:
[----:B------:R-:W-:Y:S05]  /*22b0*/  BSYNC B0 ;  /* 0x0000000000007941 */ /* 0x000fea0003800000 */
.L_x_46955:
[C---:B------:R-:W-:Y:S01]  /*22c0*/  IADD3 R3, R9.reuse, 0x280, RZ ;  /* 0x0000028009037810 */ /* 0x040fe20007ffe0ff */
[----:B------:R-:W-:Y:S01]  /*22d0*/  @!P1 IMAD.IADD R2, R16, 0x1, R9 ;  /* 0x0000000110029824 */ /* 0x000fe200078e0209 */
[----:B-----5:R-:W-:Y:S01]  /*22e0*/  IADD3 R11, R9, 0x300, RZ ;  /* 0x00000300090b7810 */ /* 0x020fe20007ffe0ff */
[----:B------:R-:W-:Y:S01]  /*22f0*/  BSSY B0, `(.L_x_46957) ;  /* 0x0000026000007945 */ /* 0x000fe20003800000 */
[-C--:B------:R-:W-:Y:S02]  /*2300*/  ISETP.GE.AND P0, PT, R3, R8.reuse, PT ;  /* 0x000000080300720c */ /* 0x080fe40003f06270 */
[----:B------:R-:W-:Y:S02]  /*2310*/  @!P1 IADD3 R2, P4, R2, c[0x0][0x168], RZ ;  /* 0x00005a0002029a10 */ /* 0x000fe40007f9e0ff */
[----:B------:R-:W-:Y:S02]  /*2320*/  IADD3 R13, R9, 0x380, RZ ;  /* 0x00000380090d7810 */ /* 0x000fe40007ffe0ff */
[-C--:B------:R-:W-:Y:S01]  /*2330*/  ISETP.GE.AND P3, PT, R11, R8.reuse, PT ;  /* 0x000000080b00720c */ /* 0x080fe20003f66270 */
[----:B------:R-:W-:Y:S01]  /*2340*/  @!P1 IMAD.X R3, RZ, RZ, c[0x0][0x16c], P4 ;  /* 0x00005b00ff039624 */ /* 0x000fe200020e06ff */
[----:B------:R-:W-:-:S05]  /*2350*/  ISETP.GE.AND P2, PT, R13, R8, PT ;  /* 0x000000080d00720c */ /* 0x000fca0003f46270 */
[----:B------:R-:W-:Y:S05]  /*2360*/  @P0 BRA `(.L_x_46958) ;  /* 0x000001e000000947 */ /* 0x000fea0003800000 */
[----:B------:R-:W-:Y:S02]  /*2370*/  LOP3.LUT R10, R20, 0xffff, RZ, 0xc0, !PT ;  /* 0x0000ffff140a7812 */ /* 0x000fe400078ec0ff */
        /* <DEDUP_REMOVED lines=29> */
.L_x_46958:
[----:B------:R-:W-:Y:S05]  /*2550*/  BSYNC B0 ;  /* 0x0000000000007941 */ /* 0x000fea0003800000 */
.L_x_46957:
[----:B------:R-:W-:Y:S01]  /*2560*/  BSSY B0, `(.L_x_46959) ;  /* 0x0000020000007945 */ /* 0x000fe20003800000 */
[----:B------:R-:W-:Y:S05]  /*2570*/  @P3 BRA `(.L_x_46960) ;  /* 0x000001e000003947 */ /* 0x000fea0003800000 */
[----:B------:R-:W-:Y:S02]  /*2580*/  LOP3.LUT R10, R22, 0xffff, RZ, 0xc0, !PT ;  /* 0x0000ffff160a7812 */ /* 0x000fe400078ec0ff */
        /* <DEDUP_REMOVED lines=29> */
.L_x_46960:
[----:B------:R-:W-:Y:S05]  /*2760*/  BSYNC B0 ;  /* 0x0000000000007941 */ /* 0x000fea0003800000 */
.L_x_46959:
[----:B------:R-:W-:Y:S01]  /*2770*/  BSSY B0, `(.L_x_46961) ;  /* 0x0000021000007945 */ /* 0x000fe20003800000 */
[----:B------:R-:W-:Y:S05]  /*2780*/  @P2 BRA `(.L_x_46962) ;  /* 0x000001f000002947 */ /* 0x000fea0003800000 */
[----:B------:R-:W-:Y:S02]  /*2790*/  LOP3.LUT R10, R23, 0xffff, RZ, 0xc0, !PT ;  /* 0x0000ffff170a7812 */ /* 0x000fe400078ec0ff */
        /* <DEDUP_REMOVED lines=30> */
.L_x_46962:
[----:B------:R-:W-:Y:S05]  /*2980*/  BSYNC B0 ;  /* 0x0000000000007941 */ /* 0x000fea0003800000 */
.L_x_46961:
[----:B------:R0:W-:Y:S01]  /*2990*/  @!P1 STG.E.U8 [R2.64], R4 ;  /* 0x0000000402009986 */ /* 0x0001e2000c101104 */
[----:B------:R-:W-:Y:S01]  /*29a0*/  @!P1 IMAD.MOV.U32 R9, RZ, RZ, R5 ;  /* 0x000000ffff099224 */ /* 0x000fe200078e0005 */
[----:B------:R-:W-:Y:S01]  /*29b0*/  BSSY B0, `(.L_x_46963) ;  /* 0x000002d000007945 */ /* 0x000fe20003800000 */
[----:B------:R-:W-:Y:S03]  /*29c0*/  BSSY B1, `(.L_x_46964) ;  /* 0x0000025000017945 */ /* 0x000fe60003800000 */
        /* <DEDUP_REMOVED lines=14> */
.L_x_46965:
[----:B0-----:R-:W-:-:S13]  /*2ab0*/  ISETP.GE.AND P0, PT, R9, R8, PT ;  /* 0x000000080900720c */ /* 0x001fda0003f06270 */
[----:B------:R-:W-:Y:S05]  /*2ac0*/  @P0 BRA `(.L_x_46967) ;  /* 0x000000c000000947 */ /* 0x000fea0003800000 */
[----:B------:R-:W-:Y:S01]  /*2ad0*/  IMAD.IADD R2, R16, 0x1, R9 ;  /* 0x0000000110027824 */ /* 0x000fe200078e0209 */
[----:B------:R-:W-:-:S04]  /*2ae0*/  IADD3 R9, R9, 0x80, RZ ;  /* 0x0000008009097810 */ /* 0x000fc80007ffe0ff */
[----:B------:R-:W-:-:S05]  /*2af0*/  IADD3 R2, P0, R2, c[0x0][0x168], RZ ;  /* 0x00005a0002027a10 */ /* 0x000fca0007f1e0ff */
[----:B------:R-:W-:-:S05]  /*2b00*/  IMAD.X R3, RZ, RZ, c[0x0][0x16c], P0 ;  /* 0x00005b00ff037624 */ /* 0x000fca00000e06ff */
[----:B------:R0:W-:Y:S03]  /*2b10*/  STG.E.U8 [R2.64], R12 ;  /* 0x0000000c02007986 */ /* 0x0001e6000c101104 */
.L_x_46966:
[----:B------:R-:W-:-:S13]  /*2b20*/  ISETP.GE.AND P0, PT, R9, R8, PT ;  /* 0x000000080900720c */ /* 0x000fda0003f06270 */
[----:B------:R-:W-:Y:S05]  /*2b30*/  @P0 BRA `(.L_x_46968) ;  /* 0x000000d000000947 */ /* 0x000fea0003800000 */
[----:B0-----:R-:W-:Y:S01]  /*2b40*/  IMAD.IADD R2, R16, 0x1, R9 ;  /* 0x0000000110027824 */ /* 0x001fe200078e0209 */
[----:B------:R-:W-:-:S04]  /*2b50*/  IADD3 R9, R9, 0x80, RZ ;  /* 0x0000008009097810 */ /* 0x000fc80007ffe0ff */
[----:B------:R-:W-:-:S05]  /*2b60*/  IADD3 R2, P0, R2, c[0x0][0x168], RZ ;  /* 0x00005a0002027a10 */ /* 0x000fca0007f1e0ff */
[----:B------:R-:W-:-:S05]  /*2b70*/  IMAD.X R3, RZ, RZ, c[0x0][0x16c], P0 ;  /* 0x00005b00ff037624 */ /* 0x000fca00000e06ff */
[----:B------:R0:W-:Y:S03]  /*2b80*/  STG.E.U8 [R2.64], R0 ;  /* 0x0000000002007986 */ /* 0x0001e6000c101104 */
.L_x_46967:
        /* <DEDUP_REMOVED lines=8> */
.L_x_46968:
[----:B------:R-:W-:Y:S05]  /*2c10*/  BSYNC B1 ;  /* 0x0000000000017941 */ /* 0x000fea0003800000 */
.L_x_46964:
[----:B------:R-:W-:-:S13]  /*2c20*/  ISETP.GE.AND P0, PT, R9, R8, PT ;  /* 0x000000080900720c */ /* 0x000fda0003f06270 */
[----:B0-----:R-:W-:Y:S01]  /*2c30*/  @!P0 IMAD.IADD R2, R16, 0x1, R9 ;  /* 0x0000000110028824 */ /* 0x001fe200078e0209 */
[----:B------:R-:W-:-:S04]  /*2c40*/  @!P0 IADD3 R9, R9, 0x80, RZ ;  /* 0x0000008009098810 */ /* 0x000fc80007ffe0ff */
[----:B------:R-:W-:-:S05]  /*2c50*/  @!P0 IADD3 R2, P1, R2, c[0x0][0x168], RZ ;  /* 0x00005a0002028a10 */ /* 0x000fca0007f3e0ff */
[----:B------:R-:W-:-:S05]  /*2c60*/  @!P0 IMAD.X R3, RZ, RZ, c[0x0][0x16c], P1 ;  /* 0x00005b00ff038624 */ /* 0x000fca00008e06ff */
[----:B------:R0:W-:Y:S03]  /*2c70*/  @!P0 STG.E.U8 [R2.64], R14 ;  /* 0x0000000e02008986 */ /* 0x0001e6000c101104 */
.L_x_46969:
[----:B------:R-:W-:Y:S05]  /*2c80*/  BSYNC B0 ;  /* 0x0000000000007941 */ /* 0x000fea0003800000 */
.L_x_46963:
        /* <DEDUP_REMOVED lines=8> */
.L_x_46970:
        /* <DEDUP_REMOVED lines=15> */
.L_x_50857:


//--------------------- .text._ZN2at6native29vectorized_elementwise_kernelILi4ENS0_13BinaryFunctorIaaaZZZNS0_21remainder_kernel_cudaERNS_18TensorIteratorBaseEENKUlvE_clEvENKUlvE0_clEvEUlaaE_EESt5arrayIPcLm3EEEEviT0_T1_ --------------------------
	.section	.text._ZN2at6native29vectorized_elementwise_kernelILi4ENS0_13BinaryFunctorIaaaZZZNS0_21remainder_kernel_cudaERNS_18TensorIteratorBaseEENKUlvE_clEvENKUlvE0_clEvEUlaaE_EESt5arrayIPcLm3EEEEviT0_T1_,"ax",@progbits
	.sectioninfo	@"SHI_REGISTERS=32"
	.align	128
        .global         _ZN2at6native29vectorized_elementwise_kernelILi4ENS0_13BinaryFunctorIaaaZZZNS0_21remainder_kernel_cudaERNS_18TensorIteratorBaseEENKUlvE_clEvENKUlvE0_clEvEUlaaE_EESt5arrayIPcLm3EEEEviT0_T1_
        .type           _ZN2at6native29vectorized_elementwise_kernelILi4ENS0_13BinaryFunctorIaaaZZZNS0_21remainder_kernel_cudaERNS_18TensorIteratorBaseEENKUlvE_clEvENKUlvE0_clEvEUlaaE_EESt5arrayIPcLm3EEEEviT0_T1_,@function
        .size           _ZN2at6native29vectorized_elementwise_kernelILi4ENS0_13BinaryFunctorIaaaZZZNS0_21remainder_kernel_cudaERNS_18TensorIteratorBaseEENKUlvE_clEvENKUlvE0_clEvEUlaaE_EESt5arrayIPcLm3EEEEviT0_T1_,(.L_x_50858 - _ZN2at6native29vectorized_elementwise_kernelILi4ENS0_13BinaryFunctorIaaaZZZNS0_21remainder_kernel_cudaERNS_18TensorIteratorBaseEENKUlvE_clEvENKUlvE0_clEvEUlaaE_EESt5arrayIPcLm3EEEEviT0_T1_)
        .other          _ZN2at6native29vectorized_elementwise_kernelILi4ENS0_13BinaryFunctorIaaaZZZNS0_21remainder_kernel_cudaERNS_18TensorIteratorBaseEENKUlvE_clEvENKUlvE0_clEvEUlaaE_EESt5arrayIPcLm3EEEEviT0_T1_,@"STO_CUDA_ENTRY STV_DEFAULT"
_ZN2at6native29vectorized_elementwise_kernelILi4ENS0_13BinaryFunctorIaaaZZZNS0_21remainder_kernel_cudaERNS_18TensorIteratorBaseEENKUlvE_clEvENKUlvE0_clEvEUlaaE_EESt5arrayIPcLm3EEEEviT0_T1_:
.text._ZN2at6native29vectorized_elementwise_kernelILi4ENS0_13BinaryFunctorIaaaZZZNS0_21remainder_kernel_cudaERNS_18TensorIteratorBaseEENKUlvE_clEvENKUlvE0_clEvEUlaaE_EESt5arrayIPcLm3EEEEviT0_T1_:
        /* <DEDUP_REMOVED lines=20> */
[C---:B------:R-:W-:Y:S02]  /*0140*/  PRMT R15, R11.reuse, 0x9991, RZ ;  /* 0x000099910b0f7816 */ /* 0x040fe400000000ff */
[----:B------:R-:W-:Y:S02]  /*0150*/  IABS R16, R14 ;  /* 0x0000000e00107213 */ /* 0x000fe40000000000 */
[----:B------:R-:W-:-:S02]  /*0160*/  PRMT R17, R11, 0xaaa2, RZ ;  /* 0x0000aaa20b117816 */ /* 0x000fc400000000ff */
[----:B------:R-:W2:Y:S01]  /*0170*/  I2F.RP R8, R16 ;  /* 0x0000001000087306 */ /* 0x000ea20000209400 */
[----:B------:R-:W-:Y:S02]  /*0180*/  IABS R18, R15 ;  /* 0x0000000f00127213 */ /* 0x000fe40000000000 */
[----:B------:R-:W-:Y:S02]  /*0190*/  PRMT R19, R11, 0xbbb3, RZ ;  /* 0x0000bbb30b137816 */ /* 0x000fe400000000ff */
[----:B------:R-:W-:Y:S02]  /*01a0*/  IABS R20, R17 ;  /* 0x0000001100147213 */ /* 0x000fe40000000000 */
[----:B------:R-:W-:Y:S01]  /*01b0*/  IABS R21, R19 ;  /* 0x0000001300157213 */ /* 0x000fe20000000000 */
[----:B------:R-:W0:Y:S08]  /*01c0*/  I2F.RP R23, R18 ;  /* 0x0000001200177306 */ /* 0x000e300000209400 */
[----:B------:R-:W0:Y:S08]  /*01d0*/  I2F.RP R24, R20 ;  /* 0x0000001400187306 */ /* 0x000e300000209400 */
[----:B------:R-:W-:Y:S08]  /*01e0*/  I2F.RP R25, R21 ;  /* 0x0000001500197306 */ /* 0x000ff00000209400 */
[----:B--2---:R-:W1:Y:S08]  /*01f0*/  MUFU.RCP R8, R8 ;  /* 0x0000000800087308 */ /* 0x004e700000001000 */
[----:B0-----:R-:W0:Y:S08]  /*0200*/  MUFU.RCP R23, R23 ;  /* 0x0000001700177308 */ /* 0x001e300000001000 */
[----:B------:R-:W2:Y:S01]  /*0210*/  MUFU.RCP R24, R24 ;  /* 0x0000001800187308 */ /* 0x000ea20000001000 */
[----:B-1----:R-:W-:-:S07]  /*0220*/  IADD3 R2, R8, 0xffffffe, RZ ;  /* 0x0ffffffe08027810 */ /* 0x002fce0007ffe0ff */
[----:B------:R-:W1:Y:S01]  /*0230*/  MUFU.RCP R25, R25 ;  /* 0x0000001900197308 */ /* 0x000e620000001000 */
[----:B0-----:R-:W-:-:S07]  /*0240*/  IADD3 R4, R23, 0xffffffe, RZ ;  /* 0x0ffffffe17047810 */ /* 0x001fce0007ffe0ff */
[----:B------:R-:W0:Y:S01]  /*0250*/  F2I.FTZ.U32.TRUNC.NTZ R3, R2 ;  /* 0x0000000200037305 */ /* 0x000e22000021f000 */
[----:B--2---:R-:W-:-:S07]  /*0260*/  IADD3 R6, R24, 0xffffffe, RZ ;  /* 0x0ffffffe18067810 */ /* 0x004fce0007ffe0ff */
[----:B------:R-:W2:Y:S01]  /*0270*/  F2I.FTZ.U32.TRUNC.NTZ R5, R4 ;  /* 0x0000000400057305 */ /* 0x000ea2000021f000 */
[----:B-1----:R-:W-:-:S07]  /*0280*/  IADD3 R9, R25, 0xffffffe, RZ ;  /* 0x0ffffffe19097810 */ /* 0x002fce0007ffe0ff */
[----:B------:R-:W1:Y:S01]  /*0290*/  F2I.FTZ.U32.TRUNC.NTZ R7, R6 ;  /* 0x0000000600077305 */ /* 0x000e62000021f000 */
[----:B0-----:R-:W-:-:S07]  /*02a0*/  IMAD.MOV R23, RZ, RZ, -R3 ;  /* 0x000000ffff177224 */ /* 0x001fce00078e0a03 */
[----:B------:R-:W0:Y:S01]  /*02b0*/  F2I.FTZ.U32.TRUNC.NTZ R9, R9 ;  /* 0x0000000900097305 */ /* 0x000e22000021f000 */
[----:B------:R-:W-:Y:S02]  /*02c0*/  IMAD R23, R23, R16, RZ ;  /* 0x0000001017177224 */ /* 0x000fe400078e02ff */
[----:B------:R-:W-:Y:S02]  /*02d0*/  IMAD.MOV.U32 R2, RZ, RZ, RZ ;  /* 0x000000ffff027224 */ /* 0x000fe400078e00ff */
[----:B--2---:R-:W-:Y:S02]  /*02e0*/  IMAD.MOV R25, RZ, RZ, -R5 ;  /* 0x000000ffff197224 */ /* 0x004fe400078e0a05 */
[----:B-1----:R-:W-:Y:S02]  /*02f0*/  IMAD.MOV R27, RZ, RZ, -R7 ;  /* 0x000000ffff1b7224 */ /* 0x002fe400078e0a07 */
[----:B------:R-:W-:-:S04]  /*0300*/  IMAD.HI.U32 R23, R3, R23, R2 ;  /* 0x0000001703177227 */ /* 0x000fc800078e0002 */
[----:B------:R-:W-:Y:S02]  /*0310*/  IMAD R3, R25, R18, RZ ;  /* 0x0000001219037224 */ /* 0x000fe400078e02ff */
[----:B------:R-:W-:Y:S02]  /*0320*/  IMAD.MOV.U32 R4, RZ, RZ, RZ ;  /* 0x000000ffff047224 */ /* 0x000fe400078e00ff */
[----:B------:R-:W-:Y:S02]  /*0330*/  IMAD R25, R27, R20, RZ ;  /* 0x000000141b197224 */ /* 0x000fe400078e02ff */
[----:B------:R-:W-:Y:S02]  /*0340*/  IMAD.MOV.U32 R6, RZ, RZ, RZ ;  /* 0x000000ffff067224 */ /* 0x000fe400078e00ff */
[----:B0-----:R-:W-:Y:S02]  /*0350*/  IMAD.MOV R8, RZ, RZ, -R9 ;  /* 0x000000ffff087224 */ /* 0x001fe400078e0a09 */
[----:B------:R-:W-:Y:S01]  /*0360*/  IMAD.HI.U32 R5, R5, R3, R4 ;  /* 0x0000000305057227 */ /* 0x000fe200078e0004 */
[----:B------:R-:W-:-:S03]  /*0370*/  IABS R4, R14 ;  /* 0x0000000e00047213 */ /* 0x000fc60000000000 */
[----:B------:R-:W-:Y:S01]  /*0380*/  IMAD.HI.U32 R3, R7, R25, R6 ;  /* 0x0000001907037227 */ /* 0x000fe200078e0006 */
[----:B---3--:R-:W-:-:S03]  /*0390*/  PRMT R7, R12, 0x8880, RZ ;  /* 0x000088800c077816 */ /* 0x008fc600000000ff */
[----:B------:R-:W-:Y:S02]  /*03a0*/  IMAD R25, R8, R21, RZ ;  /* 0x0000001508197224 */ /* 0x000fe400078e02ff */
[----:B------:R-:W-:-:S04]  /*03b0*/  IMAD.MOV.U32 R8, RZ, RZ, RZ ;  /* 0x000000ffff087224 */ /* 0x000fc800078e00ff */
[----:B------:R-:W-:-:S04]  /*03c0*/  IMAD.HI.U32 R25, R9, R25, R8 ;  /* 0x0000001909197227 */ /* 0x000fc800078e0008 */
[----:B------:R-:W-:Y:S02]  /*03d0*/  IMAD.MOV R9, RZ, RZ, -R4 ;  /* 0x000000ffff097224 */ /* 0x000fe400078e0a04 */
[----:B------:R-:W-:Y:S01]  /*03e0*/  IMAD.MOV.U32 R4, RZ, RZ, R7 ;  /* 0x000000ffff047224 */ /* 0x000fe200078e0007 */
[----:B----4-:R-:W-:-:S04]  /*03f0*/  PRMT R2, R22, 0x8880, RZ ;  /* 0x0000888016027816 */ /* 0x010fc800000000ff */
[----:B------:R-:W-:Y:S02]  /*0400*/  IABS R8, R4 ;  /* 0x0000000400087213 */ /* 0x000fe40000000000 */
[----:B------:R-:W-:Y:S02]  /*0410*/  IABS R6, R2 ;  /* 0x0000000200067213 */ /* 0x000fe40000000000 */
[----:B------:R-:W0:Y:S01]  /*0420*/  I2F.RP R26, R8 ;  /* 0x00000008001a7306 */ /* 0x000e220000209400 */
[----:B------:R-:W-:Y:S02]  /*0430*/  PRMT R24, R22, 0x9991, RZ ;  /* 0x0000999116187816 */ /* 0x000fe400000000ff */
[----:B------:R-:W-:Y:S01]  /*0440*/  IMAD.HI.U32 R23, R23, R6, RZ ;  /* 0x0000000617177227 */ /* 0x000fe200078e00ff */
[----:B------:R-:W-:-:S03]  /*0450*/  IABS R7, R15 ;  /* 0x0000000f00077213 */ /* 0x000fc60000000000 */
[----:B------:R-:W-:Y:S01]  /*0460*/  IMAD R9, R23, R9, R6 ;  /* 0x0000000917097224 */ /* 0x000fe200078e0206 */
[----:B------:R-:W-:Y:S01]  /*0470*/  IABS R6, R24 ;  /* 0x0000001800067213 */ /* 0x000fe20000000000 */
[----:B------:R-:W-:-:S04]  /*0480*/  IMAD.MOV R7, RZ, RZ, -R7 ;  /* 0x000000ffff077224 */ /* 0x000fc800078e0a07 */
[----:B------:R-:W-:Y:S01]  /*0490*/  IMAD.HI.U32 R5, R5, R6, RZ ;  /* 0x0000000605057227 */ /* 0x000fe200078e00ff */
[----:B0-----:R-:W0:Y:S03]  /*04a0*/  MUFU.RCP R26, R26 ;  /* 0x0000001a001a7308 */ /* 0x001e260000001000 */
[----:B------:R-:W-:Y:S01]  /*04b0*/  IMAD R7, R5, R7, R6 ;  /* 0x0000000705077224 */ /* 0x000fe200078e0206 */
[----:B------:R-:W-:Y:S02]  /*04c0*/  PRMT R6, R22, 0xaaa2, RZ ;  /* 0x0000aaa216067816 */ /* 0x000fe400000000ff */
[----:B------:R-:W-:Y:S02]  /*04d0*/  IABS R5, R17 ;  /* 0x0000001100057213 */ /* 0x000fe40000000000 */
[----:B------:R-:W-:-:S03]  /*04e0*/  IABS R28, R6 ;  /* 0x00000006001c7213 */ /* 0x000fc60000000000 */
[----:B------:R-:W-:Y:S02]  /*04f0*/  IMAD.MOV R5, RZ, RZ, -R5 ;  /* 0x000000ffff057224 */ /* 0x000fe400078e0a05 */
[----:B------:R-:W-:Y:S01]  /*0500*/  IMAD.HI.U32 R3, R3, R28, RZ ;  /* 0x0000001c03037227 */ /* 0x000fe200078e00ff */
[----:B------:R-:W-:-:S03]  /*0510*/  PRMT R27, R12, 0x9991, RZ ;  /* 0x000099910c1b7816 */ /* 0x000fc600000000ff */
[----:B------:R-:W-:Y:S01]  /*0520*/  IMAD R5, R3, R5, R28 ;  /* 0x0000000503057224 */ /* 0x000fe200078e021c */
[----:B0-----:R-:W-:Y:S02]  /*0530*/  IADD3 R3, R26, 0xffffffe, RZ ;  /* 0x0ffffffe1a037810 */ /* 0x001fe40007ffe0ff */
[----:B------:R-:W-:Y:S02]  /*0540*/  IABS R28, R27 ;  /* 0x0000001b001c7213 */ /* 0x000fe40000000000 */
[----:B------:R-:W-:Y:S02]  /*0550*/  PRMT R23, R22, 0xbbb3, RZ ;  /* 0x0000bbb316177816 */ /* 0x000fe400000000ff */
[----:B------:R-:W0:Y:S01]  /*0560*/  F2I.FTZ.U32.TRUNC.NTZ R3, R3 ;  /* 0x0000000300037305 */ /* 0x000e22000021f000 */
[----:B------:R-:W-:Y:S02]  /*0570*/  ISETP.GE.AND P1, PT, R24, RZ, PT ;  /* 0x000000ff1800720c */ /* 0x000fe40003f26270 */
[----:B------:R-:W-:-:S02]  /*0580*/  IABS R26, R19 ;  /* 0x00000013001a7213 */ /* 0x000fc40000000000 */
[----:B------:R-:W-:-:S03]  /*0590*/  IABS R22, R23 ;  /* 0x0000001700167213 */ /* 0x000fc60000000000 */
[----:B------:R-:W1:Y:S01]  /*05a0*/  I2F.RP R24, R28 ;  /* 0x0000001c00187306 */ /* 0x000e620000209400 */
[----:B------:R-:W-:Y:S02]  /*05b0*/  IMAD.MOV R26, RZ, RZ, -R26 ;  /* 0x000000ffff1a7224 */ /* 0x000fe400078e0a1a */
[----:B------:R-:W-:-:S04]  /*05c0*/  IMAD.HI.U32 R25, R25, R22, RZ ;  /* 0x0000001619197227 */ /* 0x000fc800078e00ff */
[----:B------:R-:W-:Y:S02]  /*05d0*/  IMAD R22, R25, R26, R22 ;  /* 0x0000001a19167224 */ /* 0x000fe400078e0216 */
[--C-:B0-----:R-:W-:Y:S01]  /*05e0*/  IMAD.MOV R25, RZ, RZ, -R3.reuse ;  /* 0x000000ffff197224 */ /* 0x101fe200078e0a03 */
[----:B------:R-:W-:Y:S01]  /*05f0*/  ISETP.GE.AND P3, PT, R2, RZ, PT ;  /* 0x000000ff0200720c */ /* 0x000fe20003f66270 */
[----:B------:R-:W-:Y:S01]  /*0600*/  IMAD.MOV.U32 R2, RZ, RZ, RZ ;  /* 0x000000ffff027224 */ /* 0x000fe200078e00ff */
[----:B-----5:R-:W-:Y:S01]  /*0610*/  PRMT R26, R13, 0x8880, RZ ;  /* 0x000088800d1a7816 */ /* 0x020fe200000000ff */
[----:B------:R-:W-:Y:S01]  /*0620*/  IMAD R25, R25, R8, RZ ;  /* 0x0000000819197224 */ /* 0x000fe200078e02ff */
[----:B-1----:R-:W0:Y:S03]  /*0630*/  MUFU.RCP R24, R24 ;  /* 0x0000001800187308 */ /* 0x002e260000001000 */
[----:B------:R-:W-:Y:S01]  /*0640*/  IMAD.HI.U32 R2, R3, R25, R2 ;  /* 0x0000001903027227 */ /* 0x000fe200078e0002 */
[----:B------:R-:W-:-:S02]  /*0650*/  IABS R3, R4 ;  /* 0x0000000400037213 */ /* 0x000fc40000000000 */
[----:B------:R-:W-:Y:S02]  /*0660*/  IABS R25, R26 ;  /* 0x0000001a00197213 */ /* 0x000fe40000000000 */
[----:B------:R-:W-:Y:S01]  /*0670*/  ISETP.GT.U32.AND P0, PT, R16, R9, PT ;  /* 0x000000091000720c */ /* 0x000fe20003f04070 */
[----:B------:R-:W-:Y:S02]  /*0680*/  IMAD.MOV R3, RZ, RZ, -R3 ;  /* 0x000000ffff037224 */ /* 0x000fe400078e0a03 */
[----:B------:R-:W-:-:S04]  /*0690*/  IMAD.HI.U32 R2, R2, R25, RZ ;  /* 0x0000001902027227 */ /* 0x000fc800078e00ff */
[----:B------:R-:W-:Y:S01]  /*06a0*/  IMAD R25, R2, R3, R25 ;  /* 0x0000000302197224 */ /* 0x000fe200078e0219 */
[----:B0-----:R-:W-:-:S04]  /*06b0*/  IADD3 R2, R24, 0xffffffe, RZ ;  /* 0x0ffffffe18027810 */ /* 0x001fc80007ffe0ff */
[----:B------:R0:W1:Y:S01]  /*06c0*/  F2I.FTZ.U32.TRUNC.NTZ R3, R2 ;  /* 0x0000000200037305 */ /* 0x000062000021f000 */
[----:B------:R-:W-:Y:S01]  /*06d0*/  @!P0 IMAD.IADD R9, R9, 0x1, -R16 ;  /* 0x0000000109098824 */ /* 0x000fe200078e0a10 */
[----:B------:R-:W-:-:S04]  /*06e0*/  ISETP.GT.U32.AND P5, PT, R20, R5, PT ;  /* 0x000000051400720c */ /* 0x000fc80003fa4070 */
[----:B------:R-:W-:Y:S02]  /*06f0*/  ISETP.GT.U32.AND P4, PT, R16, R9, PT ;  /* 0x000000091000720c */ /* 0x000fe40003f84070 */
[----:B------:R-:W-:Y:S01]  /*0700*/  ISETP.GT.U32.AND P6, PT, R21, R22, PT ;  /* 0x000000161500720c */ /* 0x000fe20003fc4070 */
[----:B0-----:R-:W-:Y:S01]  /*0710*/  IMAD.MOV.U32 R2, RZ, RZ, RZ ;  /* 0x000000ffff027224 */ /* 0x001fe200078e00ff */
[----:B------:R-:W-:Y:S01]  /*0720*/  ISETP.GE.AND P0, PT, R23, RZ, PT ;  /* 0x000000ff1700720c */ /* 0x000fe20003f06270 */
[----:B-1----:R-:W-:-:S08]  /*0730*/  IMAD.MOV R29, RZ, RZ, -R3 ;  /* 0x000000ffff1d7224 */ /* 0x002fd000078e0a03 */
[----:B------:R-:W-:Y:S01]  /*0740*/  @!P4 IMAD.IADD R9, R9, 0x1, -R16 ;  /* 0x000000010909c824 */ /* 0x000fe200078e0a10 */
[----:B------:R-:W-:Y:S01]  /*0750*/  ISETP.GT.U32.AND P4, PT, R18, R7, PT ;  /* 0x000000071200720c */ /* 0x000fe20003f84070 */
[----:B------:R-:W-:Y:S02]  /*0760*/  IMAD R23, R29, R28, RZ ;  /* 0x0000001c1d177224 */ /* 0x000fe400078e02ff */
[----:B------:R-:W-:Y:S02]  /*0770*/  @!P5 IMAD.IADD R5, R5, 0x1, -R20 ;  /* 0x000000010505d824 */ /* 0x000fe400078e0a14 */
[----:B------:R-:W-:Y:S01]  /*0780*/  IMAD.HI.U32 R3, R3, R23, R2 ;  /* 0x0000001703037227 */ /* 0x000fe200078e0002 */
[----:B------:R-:W-:Y:S02]  /*0790*/  PRMT R2, R13, 0x9991, RZ ;  /* 0x000099910d027816 */ /* 0x000fe400000000ff */
[----:B------:R-:W-:Y:S01]  /*07a0*/  ISETP.GE.AND P2, PT, R6, RZ, PT ;  /* 0x000000ff0600720c */ /* 0x000fe20003f46270 */
[----:B------:R-:W-:Y:S01]  /*07b0*/  @!P6 IMAD.IADD R22, R22, 0x1, -R21 ;  /* 0x000000011616e824 */ /* 0x000fe200078e0a15 */
[----:B------:R-:W-:-:S02]  /*07c0*/  IABS R16, R27 ;  /* 0x0000001b00107213 */ /* 0x000fc40000000000 */
[----:B------:R-:W-:Y:S02]  /*07d0*/  IABS R6, R2 ;  /* 0x0000000200067213 */ /* 0x000fe40000000000 */
[----:B------:R-:W-:Y:S01]  /*07e0*/  ISETP.GT.U32.AND P6, PT, R20, R5, PT ;  /* 0x000000051400720c */ /* 0x000fe20003fc4070 */
[----:B------:R-:W-:Y:S02]  /*07f0*/  IMAD.MOV R16, RZ, RZ, -R16 ;  /* 0x000000ffff107224 */ /* 0x000fe400078e0a10 */
[----:B------:R-:W-:-:S04]  /*0800*/  IMAD.HI.U32 R3, R3, R6, RZ ;  /* 0x0000000603037227 */ /* 0x000fc800078e00ff */
[----:B------:R-:W-:Y:S02]  /*0810*/  @!P4 IMAD.IADD R7, R7, 0x1, -R18 ;  /* 0x000000010707c824 */ /* 0x000fe400078e0a12 */
[----:B------:R-:W-:Y:S01]  /*0820*/  IMAD R3, R3, R16, R6 ;  /* 0x0000001003037224 */ /* 0x000fe200078e0206 */
[----:B------:R-:W-:Y:S02]  /*0830*/  PRMT R16, R12, 0xaaa2, RZ ;  /* 0x0000aaa20c107816 */ /* 0x000fe400000000ff */
[----:B------:R-:W-:Y:S01]  /*0840*/  ISETP.GT.U32.AND P4, PT, R18, R7, PT ;  /* 0x000000071200720c */ /* 0x000fe20003f84070 */
[----:B------:R-:W-:Y:S01]  /*0850*/  @!P6 IMAD.IADD R5, R5, 0x1, -R20 ;  /* 0x000000010505e824 */ /* 0x000fe200078e0a14 */
[----:B------:R-:W-:-:S04]  /*0860*/  IABS R20, R16 ;  /* 0x0000001000147213 */ /* 0x000fc80000000000 */
[----:B------:R-:W0:Y:S01]  /*0870*/  I2F.RP R6, R20 ;  /* 0x0000001400067306 */ /* 0x000e220000209400 */
[----:B------:R-:W-:-:S06]  /*0880*/  ISETP.GT.U32.AND P5, PT, R21, R22, PT ;  /* 0x000000161500720c */ /* 0x000fcc0003fa4070 */
[----:B------:R-:W-:Y:S01]  /*0890*/  @!P4 IMAD.IADD R7, R7, 0x1, -R18 ;  /* 0x000000010707c824 */ /* 0x000fe200078e0a12 */
[----:B------:R-:W-:Y:S01]  /*08a0*/  PRMT R18, R11, 0x7770, RZ ;  /* 0x000077700b127816 */ /* 0x000fe200000000ff */
[----:B------:R-:W-:-:S03]  /*08b0*/  IMAD.MOV.U32 R23, RZ, RZ, R9 ;  /* 0x000000ffff177224 */ /* 0x000fc600078e0009 */
[----:B------:R-:W-:Y:S02]  /*08c0*/  ISETP.NE.AND P4, PT, R18, RZ, PT ;  /* 0x000000ff1200720c */ /* 0x000fe40003f85270 */
[----:B------:R-:W-:Y:S01]  /*08d0*/  PRMT R9, R11, 0x7771, RZ ;  /* 0x000077710b097816 */ /* 0x000fe200000000ff */
[----:B------:R-:W-:Y:S01]  /*08e0*/  @!P3 IMAD.MOV R23, RZ, RZ, -R23 ;  /* 0x000000ffff17b224 */ /* 0x000fe200078e0a17 */
[----:B0-----:R-:W0:Y:S02]  /*08f0*/  MUFU.RCP R6, R6 ;  /* 0x0000000600067308 */ /* 0x001e240000001000 */
[----:B------:R-:W-:Y:S01]  /*0900*/  ISETP.NE.AND P3, PT, R9, RZ, PT ;  /* 0x000000ff0900720c */ /* 0x000fe20003f65270 */
[----:B------:R-:W-:Y:S01]  /*0910*/  @!P5 IMAD.IADD R22, R22, 0x1, -R21 ;  /* 0x000000011616d824 */ /* 0x000fe200078e0a15 */
[----:B------:R-:W-:-:S05]  /*0920*/  PRMT R21, R11, 0x7772, RZ ;  /* 0x000077720b157816 */ /* 0x000fca00000000ff */
[----:B------:R-:W-:Y:S01]  /*0930*/  @!P4 LOP3.LUT R23, RZ, R14, RZ, 0x33, !PT ;  /* 0x0000000eff17c212 */ /* 0x000fe200078e33ff */
[----:B------:R-:W-:Y:S01]  /*0940*/  IMAD.MOV.U32 R14, RZ, RZ, R7 ;  /* 0x000000ffff0e7224 */ /* 0x000fe200078e0007 */
[----:B------:R-:W-:Y:S02]  /*0950*/  ISETP.NE.AND P4, PT, R21, RZ, PT ;  /* 0x000000ff1500720c */ /* 0x000fe40003f85270 */
[----:B------:R-:W-:Y:S01]  /*0960*/  LOP3.LUT R7, R18, R23, RZ, 0x3c, !PT ;  /* 0x0000001712077212 */ /* 0x000fe200078e3cff */
[----:B------:R-:W-:Y:S01]  /*0970*/  @!P1 IMAD.MOV R14, RZ, RZ, -R14 ;  /* 0x000000ffff0e9224 */ /* 0x000fe200078e0a0e */
[----:B------:R-:W-:Y:S02]  /*0980*/  PRMT R11, R11, 0x7773, RZ ;  /* 0x000077730b0b7816 */ /* 0x000fe400000000ff */
[----:B------:R-:W-:Y:S02]  /*0990*/  @!P3 LOP3.LUT R14, RZ, R15, RZ, 0x33, !PT ;  /* 0x0000000fff0eb212 */ /* 0x000fe400078e33ff */
[----:B------:R-:W-:-:S02]  /*09a0*/  PRMT R15, R7, 0x8880, RZ ;  /* 0x00008880070f7816 */ /* 0x000fc400000000ff */
[----:B------:R-:W-:Y:S02]  /*09b0*/  ISETP.NE.AND P1, PT, R11, RZ, PT ;  /* 0x000000ff0b00720c */ /* 0x000fe40003f25270 */
[----:B0-----:R-:W-:Y:S01]  /*09c0*/  IADD3 R7, R6, 0xffffffe, RZ ;  /* 0x0ffffffe06077810 */ /* 0x001fe20007ffe0ff */
[----:B------:R-:W-:Y:S01]  /*09d0*/  @!P2 IMAD.MOV R5, RZ, RZ, -R5 ;  /* 0x000000ffff05a224 */ /* 0x000fe200078e0a05 */
[----:B------:R-:W-:Y:S02]  /*09e0*/  LOP3.LUT P3, RZ, R23, 0xff, RZ, 0xc0, !PT ;  /* 0x000000ff17ff7812 */ /* 0x000fe4000786c0ff */
[----:B------:R-:W-:Y:S02]  /*09f0*/  LOP3.LUT R6, R9, R14, RZ, 0x3c, !PT ;  /* 0x0000000e09067212 */ /* 0x000fe400078e3cff */
[----:B------:R-:W0:Y:S01]  /*0a00*/  F2I.FTZ.U32.TRUNC.NTZ R7, R7 ;  /* 0x0000000700077305 */ /* 0x000e22000021f000 */
[----:B------:R-:W-:Y:S01]  /*0a10*/  @!P4 LOP3.LUT R5, RZ, R17, RZ, 0x33, !PT ;  /* 0x00000011ff05c212 */ /* 0x000fe200078e33ff */
[----:B------:R-:W-:Y:S01]  /*0a20*/  @!P0 IMAD.MOV R22, RZ, RZ, -R22 ;  /* 0x000000ffff168224 */ /* 0x000fe200078e0a16 */
[----:B------:R-:W-:-:S02]  /*0a30*/  ISETP.GT.OR P3, PT, R15, -0x1, !P3 ;  /* 0xffffffff0f00780c */ /* 0x000fc40005f64670 */
[----:B------:R-:W-:Y:S02]  /*0a40*/  PRMT R6, R6, 0x8880, RZ ;  /* 0x0000888006067816 */ /* 0x000fe400000000ff */
[----:B------:R-:W-:Y:S02]  /*0a50*/  LOP3.LUT P2, RZ, R14, 0xff, RZ, 0xc0, !PT ;  /* 0x000000ff0eff7812 */ /* 0x000fe4000784c0ff */
[----:B------:R-:W-:Y:S02]  /*0a60*/  @!P1 LOP3.LUT R22, RZ, R19, RZ, 0x33, !PT ;  /* 0x00000013ff169212 */ /* 0x000fe400078e33ff */
[----:B------:R-:W-:Y:S02]  /*0a70*/  LOP3.LUT R15, R21, R5, RZ, 0x3c, !PT ;  /* 0x00000005150f7212 */ /* 0x000fe400078e3cff */
[----:B------:R-:W-:Y:S02]  /*0a80*/  ISETP.GT.OR P2, PT, R6, -0x1, !P2 ;  /* 0xffffffff0600780c */ /* 0x000fe40005744670 */
[----:B------:R-:W-:-:S02]  /*0a90*/  PRMT R15, R15, 0x8880, RZ ;  /* 0x000088800f0f7816 */ /* 0x000fc400000000ff */
[----:B------:R-:W-:Y:S02]  /*0aa0*/  LOP3.LUT P1, RZ, R5, 0xff, RZ, 0xc0, !PT ;  /* 0x000000ff05ff7812 */ /* 0x000fe4000782c0ff */
[----:B------:R-:W-:Y:S02]  /*0ab0*/  LOP3.LUT R6, R11, R22, RZ, 0x3c, !PT ;  /* 0x000000160b067212 */ /* 0x000fe400078e3cff */
[----:B------:R-:W-:Y:S01]  /*0ac0*/  ISETP.GT.OR P1, PT, R15, -0x1, !P1 ;  /* 0xffffffff0f00780c */ /* 0x000fe20004f24670 */
[----:B0-----:R-:W-:Y:S01]  /*0ad0*/  IMAD.MOV R15, RZ, RZ, -R7 ;  /* 0x000000ffff0f7224 */ /* 0x001fe200078e0a07 */
[----:B------:R-:W-:Y:S02]  /*0ae0*/  PRMT R6, R6, 0x8880, RZ ;  /* 0x0000888006067816 */ /* 0x000fe400000000ff */
[----:B------:R-:W-:Y:S01]  /*0af0*/  LOP3.LUT P0, RZ, R22, 0xff, RZ, 0xc0, !PT ;  /* 0x000000ff16ff7812 */ /* 0x000fe2000780c0ff */
[----:B------:R-:W-:Y:S01]  /*0b00*/  IMAD R15, R15, R20, RZ ;  /* 0x000000140f0f7224 */ /* 0x000fe200078e02ff */
[----:B------:R-:W-:-:S02]  /*0b10*/  PRMT R17, R13, 0xaaa2, RZ ;  /* 0x0000aaa20d117816 */ /* 0x000fc400000000ff */
[----:B------:R-:W-:Y:S01]  /*0b20*/  ISETP.GT.OR P0, PT, R6, -0x1, !P0 ;  /* 0xffffffff0600780c */ /* 0x000fe20004704670 */
[----:B------:R-:W-:-:S04]  /*0b30*/  IMAD.MOV.U32 R6, RZ, RZ, RZ ;  /* 0x000000ffff067224 */ /* 0x000fc800078e00ff */
[----:B------:R-:W-:Y:S01]  /*0b40*/  IMAD.HI.U32 R6, R7, R15, R6 ;  /* 0x0000000f07067227 */ /* 0x000fe200078e0006 */
        /* <DEDUP_REMOVED lines=10> */
[----:B------:R-:W-:-:S07]  /*0bf0*/  IMAD.IADD R23, R23, 0x1, R6 ;  /* 0x0000000117177824 */ /* 0x000fce00078e0206 */
[----:B0-----:R-:W0:Y:S01]  /*0c00*/  MUFU.RCP R24, R24 ;  /* 0x0000001800187308 */ /* 0x001e220000001000 */
[----:B------:R-:W-:Y:S02]  /*0c10*/  ISETP.GT.U32.AND P3, PT, R8, R25, PT ;  /* 0x000000190800720c */ /* 0x000fe40003f64070 */
[----:B------:R-:W-:Y:S02]  /*0c20*/  ISETP.GT.U32.AND P4, PT, R28, R3, PT ;  /* 0x000000031c00720c */ /* 0x000fe40003f84070 */
[----:B0-----:R-:W-:-:S04]  /*0c30*/  IADD3 R6, R24, 0xffffffe, RZ ;  /* 0x0ffffffe18067810 */ /* 0x001fc80007ffe0ff */
[----:B------:R0:W1:Y:S01]  /*0c40*/  F2I.FTZ.U32.TRUNC.NTZ R7, R6 ;  /* 0x0000000600077305 */ /* 0x000062000021f000 */
[----:B------:R-:W-:-:S04]  /*0c50*/  SEL R9, R9, RZ, !P2 ;  /* 0x000000ff09097207 */ /* 0x000fc80005000000 */
[----:B------:R-:W-:Y:S02]  /*0c60*/  @!P3 IMAD.IADD R25, R25, 0x1, -R8 ;  /* 0x000000011919b824 */ /* 0x000fe400078e0a08 */
[----:B------:R-:W-:Y:S02]  /*0c70*/  IMAD.IADD R14, R14, 0x1, R9 ;  /* 0x000000010e0e7824 */ /* 0x000fe400078e0209 */
[----:B------:R-:W-:Y:S01]  /*0c80*/  @!P4 IMAD.IADD R3, R3, 0x1, -R28 ;  /* 0x000000010303c824 */ /* 0x000fe200078e0a1c */
[----:B------:R-:W-:Y:S01]  /*0c90*/  ISETP.GE.AND P4, PT, R2, RZ, PT ;  /* 0x000000ff0200720c */ /* 0x000fe20003f86270 */
[----:B0-----:R-:W-:Y:S01]  /*0ca0*/  IMAD.MOV.U32 R6, RZ, RZ, RZ ;  /* 0x000000ffff067224 */ /* 0x001fe200078e00ff */
[----:B------:R-:W-:Y:S01]  /*0cb0*/  ISETP.GT.U32.AND P2, PT, R8, R25, PT ;  /* 0x000000190800720c */ /* 0x000fe20003f44070 */
[----:B-1----:R-:W-:Y:S01]  /*0cc0*/  IMAD.MOV R9, RZ, RZ, -R7 ;  /* 0x000000ffff097224 */ /* 0x002fe200078e0a07 */
[----:B------:R-:W-:-:S03]  /*0cd0*/  PRMT R2, R13, 0xbbb3, RZ ;  /* 0x0000bbb30d027816 */ /* 0x000fc600000000ff */
[----:B------:R-:W-:Y:S01]  /*0ce0*/  IMAD R9, R9, R18, RZ ;  /* 0x0000001209097224 */ /* 0x000fe200078e02ff */
[----:B------:R-:W-:Y:S02]  /*0cf0*/  ISETP.GT.U32.AND P3, PT, R28, R3, PT ;  /* 0x000000031c00720c */ /* 0x000fe40003f64070 */
[----:B------:R-:W-:Y:S01]  /*0d00*/  IABS R13, R2 ;  /* 0x00000002000d7213 */ /* 0x000fe20000000000 */
[----:B------:R-:W-:Y:S01]  /*0d10*/  IMAD.HI.U32 R6, R7, R9, R6 ;  /* 0x0000000907067227 */ /* 0x000fe200078e0006 */
[----:B------:R-:W-:-:S05]  /*0d20*/  IABS R7, R19 ;  /* 0x0000001300077213 */ /* 0x000fca0000000000 */
[----:B------:R-:W-:Y:S02]  /*0d30*/  IMAD.MOV R7, RZ, RZ, -R7 ;  /* 0x000000ffff077224 */ /* 0x000fe400078e0a07 */
[----:B------:R-:W-:-:S04]  /*0d40*/  IMAD.HI.U32 R6, R6, R13, RZ ;  /* 0x0000000d06067227 */ /* 0x000fc800078e00ff */
[----:B------:R-:W-:Y:S01]  /*0d50*/  @!P2 IMAD.IADD R25, R25, 0x1, -R8 ;  /* 0x000000011919a824 */ /* 0x000fe200078e0a08 */
[----:B------:R-:W-:Y:S01]  /*0d60*/  ISETP.GT.U32.AND P2, PT, R20, R15, PT ;  /* 0x0000000f1400720c */ /* 0x000fe20003f44070 */
[----:B------:R-:W-:Y:S02]  /*0d70*/  IMAD R13, R6, R7, R13 ;  /* 0x00000007060d7224 */ /* 0x000fe400078e020d */
[----:B------:R-:W-:-:S03]  /*0d80*/  @!P3 IMAD.IADD R3, R3, 0x1, -R28 ;  /* 0x000000010303b824 */ /* 0x000fc600078e0a1c */
[----:B------:R-:W-:-:S07]  /*0d90*/  ISETP.GT.U32.AND P3, PT, R18, R13, PT ;  /* 0x0000000d1200720c */ /* 0x000fce0003f64070 */
[----:B------:R-:W-:-:S06]  /*0da0*/  @!P2 IMAD.IADD R15, R15, 0x1, -R20 ;  /* 0x000000010f0fa824 */ /* 0x000fcc00078e0a14 */
[----:B------:R-:W-:Y:S01]  /*0db0*/  @!P3 IMAD.IADD R13, R13, 0x1, -R18 ;  /* 0x000000010d0db824 */ /* 0x000fe200078e0a12 */
[----:B------:R-:W-:Y:S02]  /*0dc0*/  ISETP.GT.U32.AND P3, PT, R20, R15, PT ;  /* 0x0000000f1400720c */ /* 0x000fe40003f64070 */
[----:B------:R-:W-:Y:S01]  /*0dd0*/  ISETP.GE.AND P5, PT, R26, RZ, PT ;  /* 0x000000ff1a00720c */ /* 0x000fe20003fa6270 */
[----:B------:R-:W-:Y:S01]  /*0de0*/  IMAD.MOV.U32 R9, RZ, RZ, R3 ;  /* 0x000000ffff097224 */ /* 0x000fe200078e0003 */
[----:B------:R-:W-:Y:S02]  /*0df0*/  PRMT R6, R12, 0x7771, RZ ;  /* 0x000077710c067816 */ /* 0x000fe400000000ff */
[----:B------:R-:W-:Y:S01]  /*0e00*/  ISETP.GT.U32.AND P6, PT, R18, R13, PT ;  /* 0x0000000d1200720c */ /* 0x000fe20003fc4070 */
[----:B------:R-:W-:-:S06]  /*0e10*/  @!P4 IMAD.MOV R9, RZ, RZ, -R9 ;  /* 0x000000ffff09c224 */ /* 0x000fcc00078e0a09 */
[----:B------:R-:W-:Y:S01]  /*0e20*/  @!P3 IMAD.IADD R15, R15, 0x1, -R20 ;  /* 0x000000010f0fb824 */ /* 0x000fe200078e0a14 */
[----:B------:R-:W-:Y:S02]  /*0e30*/  ISETP.GE.AND P3, PT, R2, RZ, PT ;  /* 0x000000ff0200720c */ /* 0x000fe40003f66270 */
[C---:B------:R-:W-:Y:S01]  /*0e40*/  PRMT R2, R12.reuse, 0x7770, RZ ;  /* 0x000077700c027816 */ /* 0x040fe200000000ff */
[----:B------:R-:W-:Y:S01]  /*0e50*/  @!P5 IMAD.MOV R25, RZ, RZ, -R25 ;  /* 0x000000ffff19d224 */ /* 0x000fe200078e0a19 */
[----:B------:R-:W-:Y:S02]  /*0e60*/  PRMT R7, R12, 0x7772, RZ ;  /* 0x000077720c077816 */ /* 0x000fe400000000ff */
[----:B------:R-:W-:Y:S02]  /*0e70*/  ISETP.NE.AND P5, PT, R2, RZ, PT ;  /* 0x000000ff0200720c */ /* 0x000fe40003fa5270 */
[----:B------:R-:W-:Y:S02]  /*0e80*/  ISETP.NE.AND P4, PT, R6, RZ, PT ;  /* 0x000000ff0600720c */ /* 0x000fe40003f85270 */
[----:B------:R-:W-:-:S02]  /*0e90*/  ISETP.GE.AND P2, PT, R17, RZ, PT ;  /* 0x000000ff1100720c */ /* 0x000fc40003f46270 */
[----:B------:R-:W-:Y:S02]  /*0ea0*/  SEL R8, R21, RZ, !P1 ;  /* 0x000000ff15087207 */ /* 0x000fe40004800000 */
[----:B------:R-:W-:Y:S02]  /*0eb0*/  ISETP.NE.AND P1, PT, R7, RZ, PT ;  /* 0x000000ff0700720c */ /* 0x000fe40003f25270 */
[----:B------:R-:W-:Y:S01]  /*0ec0*/  PRMT R12, R12, 0x7773, RZ ;  /* 0x000077730c0c7816 */ /* 0x000fe200000000ff */
[----:B------:R-:W-:Y:S02]  /*0ed0*/  @!P6 IMAD.IADD R13, R13, 0x1, -R18 ;  /* 0x000000010d0de824 */ /* 0x000fe400078e0a12 */
[----:B------:R-:W-:Y:S02]  /*0ee0*/  @!P5 LOP3.LUT R25, RZ, R4, RZ, 0x33, !PT ;  /* 0x00000004ff19d212 */ /* 0x000fe400078e33ff */
[----:B------:R-:W-:Y:S02]  /*0ef0*/  @!P4 LOP3.LUT R9, RZ, R27, RZ, 0x33, !PT ;  /* 0x0000001bff09c212 */ /* 0x000fe400078e33ff */
[----:B------:R-:W-:Y:S01]  /*0f00*/  ISETP.NE.AND P6, PT, R12, RZ, PT ;  /* 0x000000ff0c00720c */ /* 0x000fe20003fc5270 */
[----:B------:R-:W-:Y:S01]  /*0f10*/  IMAD.IADD R5, R5, 0x1, R8 ;  /* 0x0000000105057824 */ /* 0x000fe200078e0208 */
[----:B------:R-:W-:Y:S01]  /*0f20*/  LOP3.LUT R4, R2, R25, RZ, 0x3c, !PT ;  /* 0x0000001902047212 */ /* 0x000fe200078e3cff */
[----:B------:R-:W-:Y:S01]  /*0f30*/  @!P2 IMAD.MOV R15, RZ, RZ, -R15 ;  /* 0x000000ffff0fa224 */ /* 0x000fe200078e0a0f */
[----:B------:R-:W-:-:S02]  /*0f40*/  @!P1 LOP3.LUT R15, RZ, R16, RZ, 0x33, !PT ;  /* 0x00000010ff0f9212 */ /* 0x000fc400078e33ff */
[----:B------:R-:W-:Y:S01]  /*0f50*/  LOP3.LUT R8, R6, R9, RZ, 0x3c, !PT ;  /* 0x0000000906087212 */ /* 0x000fe200078e3cff */
[----:B------:R-:W-:Y:S01]  /*0f60*/  IMAD.MOV.U32 R3, RZ, RZ, R13 ;  /* 0x000000ffff037224 */ /* 0x000fe200078e000d */
[----:B------:R-:W-:Y:S02]  /*0f70*/  LOP3.LUT R13, R7, R15, RZ, 0x3c, !PT ;  /* 0x0000000f070d7212 */ /* 0x000fe400078e3cff */
[----:B------:R-:W-:Y:S02]  /*0f80*/  PRMT R4, R4, 0x8880, RZ ;  /* 0x0000888004047816 */ /* 0x000fe400000000ff */
[----:B------:R-:W-:Y:S01]  /*0f90*/  PRMT R16, R8, 0x8880, RZ ;  /* 0x0000888008107816 */ /* 0x000fe200000000ff */
[----:B------:R-:W-:Y:S01]  /*0fa0*/  @!P3 IMAD.MOV R3, RZ, RZ, -R3 ;  /* 0x000000ffff03b224 */ /* 0x000fe200078e0a03 */
[----:B------:R-:W-:Y:S01]  /*0fb0*/  PRMT R17, R13, 0x8880, RZ ;  /* 0x000088800d117816 */ /* 0x000fe200000000ff */
[----:B------:R-:W-:Y:S01]  /*0fc0*/  IMAD.MOV.U32 R8, RZ, RZ, R4 ;  /* 0x000000ffff087224 */ /* 0x000fe200078e0004 */
[----:B------:R-:W-:Y:S01]  /*0fd0*/  @!P6 LOP3.LUT R3, RZ, R19, RZ, 0x33, !PT ;  /* 0x00000013ff03e212 */ /* 0x000fe200078e33ff */
[----:B------:R-:W-:Y:S01]  /*0fe0*/  IMAD.MOV.U32 R13, RZ, RZ, R16 ;  /* 0x000000ffff0d7224 */ /* 0x000fe200078e0010 */
[----:B------:R-:W-:-:S02]  /*0ff0*/  LOP3.LUT P1, RZ, R25, 0xff, RZ, 0xc0, !PT ;  /* 0x000000ff19ff7812 */ /* 0x000fc4000782c0ff */
[----:B------:R-:W-:Y:S01]  /*1000*/  LOP3.LUT P2, RZ, R9, 0xff, RZ, 0xc0, !PT ;  /* 0x000000ff09ff7812 */ /* 0x000fe2000784c0ff */
[----:B------:R-:W-:Y:S01]  /*1010*/  IMAD.MOV.U32 R16, RZ, RZ, R17 ;  /* 0x000000ffff107224 */ /* 0x000fe200078e0011 */
[----:B------:R-:W-:Y:S02]  /*1020*/  LOP3.LUT P3, RZ, R15, 0xff, RZ, 0xc0, !PT ;  /* 0x000000ff0fff7812 */ /* 0x000fe4000786c0ff */
[----:B------:R-:W-:Y:S02]  /*1030*/  LOP3.LUT R4, R12, R3, RZ, 0x3c, !PT ;  /* 0x000000030c047212 */ /* 0x000fe400078e3cff */
[----:B------:R-:W-:Y:S02]  /*1040*/  ISETP.GT.OR P1, PT, R8, -0x1, !P1 ;  /* 0xffffffff0800780c */ /* 0x000fe40004f24670 */
[----:B------:R-:W-:Y:S02]  /*1050*/  ISETP.GT.OR P2, PT, R13, -0x1, !P2 ;  /* 0xffffffff0d00780c */ /* 0x000fe40005744670 */
[----:B------:R-:W-:-:S02]  /*1060*/  PRMT R4, R4, 0x8880, RZ ;  /* 0x0000888004047816 */ /* 0x000fc400000000ff */
[----:B------:R-:W-:Y:S02]  /*1070*/  ISETP.GT.OR P3, PT, R16, -0x1, !P3 ;  /* 0xffffffff1000780c */ /* 0x000fe40005f64670 */
[----:B------:R-:W-:Y:S02]  /*1080*/  LOP3.LUT P4, RZ, R3, 0xff, RZ, 0xc0, !PT ;  /* 0x000000ff03ff7812 */ /* 0x000fe4000788c0ff */
[----:B------:R-:W-:Y:S02]  /*1090*/  SEL R2, R2, RZ, !P1 ;  /* 0x000000ff02027207 */ /* 0x000fe40004800000 */
[----:B------:R-:W-:Y:S02]  /*10a0*/  SEL R6, R6, RZ, !P2 ;  /* 0x000000ff06067207 */ /* 0x000fe40005000000 */
[----:B------:R-:W-:Y:S01]  /*10b0*/  SEL R8, R7, RZ, !P3 ;  /* 0x000000ff07087207 */ /* 0x000fe20005800000 */
[----:B------:R-:W-:Y:S01]  /*10c0*/  IMAD.IADD R2, R25, 0x1, R2 ;  /* 0x0000000119027824 */ /* 0x000fe200078e0202 */
[----:B------:R-:W-:Y:S01]  /*10d0*/  ISETP.GT.OR P1, PT, R4, -0x1, !P4 ;  /* 0xffffffff0400780c */ /* 0x000fe20006724670 */
[----:B------:R-:W-:Y:S01]  /*10e0*/  IMAD.IADD R9, R9, 0x1, R6 ;  /* 0x0000000109097824 */ /* 0x000fe200078e0206 */
[----:B------:R-:W-:Y:S01]  /*10f0*/  SEL R11, R11, RZ, !P0 ;  /* 0x000000ff0b0b7207 */ /* 0x000fe20004000000 */
[----:B------:R-:W-:Y:S01]  /*1100*/  IMAD.IADD R15, R15, 0x1, R8 ;  /* 0x000000010f0f7824 */ /* 0x000fe200078e0208 */
[----:B------:R-:W-:-:S02]  /*1110*/  SEL R12, R12, RZ, !P1 ;  /* 0x000000ff0c0c7207 */ /* 0x000fc40004800000 */
[----:B------:R-:W-:Y:S02]  /*1120*/  IADD3 R6, P2, R0, c[0x0][0x168], RZ ;  /* 0x00005a0000067a10 */ /* 0x000fe40007f5e0ff */
[----:B------:R-:W-:Y:S02]  /*1130*/  PRMT R14, R14, 0x7604, R23 ;  /* 0x000076040e0e7816 */ /* 0x000fe40000000017 */
[----:B------:R-:W-:Y:S01]  /*1140*/  PRMT R2, R9, 0x7604, R2 ;  /* 0x0000760409027816 */ /* 0x000fe20000000002 */
[----:B------:R-:W-:Y:S01]  /*1150*/  IMAD.IADD R22, R22, 0x1, R11 ;  /* 0x0000000116167824 */ /* 0x000fe200078e020b */
[----:B------:R-:W-:Y:S01]  /*1160*/  PRMT R5, R5, 0x7054, R14 ;  /* 0x0000705405057816 */ /* 0x000fe2000000000e */
[----:B------:R-:W-:Y:S01]  /*1170*/  IMAD.IADD R12, R3, 0x1, R12 ;  /* 0x00000001030c7824 */ /* 0x000fe200078e020c */
[----:B------:R-:W-:Y:S01]  /*1180*/  PRMT R15, R15, 0x7054, R2 ;  /* 0x000070540f0f7816 */ /* 0x000fe20000000002 */
[----:B------:R-:W-:Y:S01]  /*1190*/  IMAD.X R7, RZ, RZ, c[0x0][0x16c], P2 ;  /* 0x00005b00ff077624 */ /* 0x000fe200010e06ff */
[----:B------:R-:W-:-:S02]  /*11a0*/  PRMT R5, R22, 0x654, R5 ;  /* 0x0000065416057816 */ /* 0x000fc40000000005 */
[----:B------:R-:W-:Y:S01]  /*11b0*/  PRMT R15, R12, 0x654, R15 ;  /* 0x000006540c0f7816 */ /* 0x000fe2000000000f */
[----:B------:R-:W-:-:S05]  /*11c0*/  IMAD.WIDE R6, R10, 0x4, R6 ;  /* 0x000000040a067825 */ /* 0x000fca00078e0206 */
[----:B------:R-:W-:Y:S04]  /*11d0*/  STG.E [R6.64], R5 ;  /* 0x0000000506007986 */ /* 0x000fe8000c101904 */
[----:B------:R-:W-:Y:S01]  /*11e0*/  STG.E [R6.64+0x200], R15 ;  /* 0x0002000f06007986 */ /* 0x000fe2000c101904 */
[----:B------:R-:W-:Y:S05]  /*11f0*/  EXIT ;  /* 0x000000000000794d */ /* 0x000fea0003800000 */
.L_x_46971:
        /* <DEDUP_REMOVED lines=32> */
[----:B--2---:R-:W-:Y:S01]  /*1400*/  IMAD.MOV.U32 R16, RZ, RZ, RZ ;  /* 0x000000ffff107224 */ /* 0x004fe200078e00ff */
        /* <DEDUP_REMOVED lines=10> */
[----:B------:R-:W-:Y:S01]  /*14b0*/  IMAD.MOV.U32 R18, RZ, RZ, RZ ;  /* 0x000000ffff127224 */ /* 0x000fe200078e00ff */
        /* <DEDUP_REMOVED lines=79> */
.L_x_46973:
[----:B------:R-:W-:Y:S05]  /*19b0*/  BSYNC B0 ;  /* 0x0000000000007941 */ /* 0x000fea0003800000 */
.L_x_46972:
        /* <DEDUP_REMOVED lines=15> */
[----:B------:R-:W-:Y:S02]  /*1ab0*/  IABS R12, R14 ;  /* 0x0000000e000c7213 */ /* 0x000fe40000000000 */
[----:B------:R-:W-:Y:S01]  /*1ac0*/  IABS R14, R6 ;  /* 0x00000006000e7213 */ /* 0x000fe20000000000 */
        /* <DEDUP_REMOVED lines=17> */
.L_x_46975:
[----:B------:R-:W-:Y:S05]  /*1be0*/  BSYNC B0 ;  /* 0x0000000000007941 */ /* 0x000fea0003800000 */
.L_x_46974:
        /* <DEDUP_REMOVED lines=34> */
.L_x_46977:
[----:B------:R-:W-:Y:S05]  /*1e10*/  BSYNC B0 ;  /* 0x0000000000007941 */ /* 0x000fea0003800000 */
.L_x_46976:
        /* <DEDUP_REMOVED lines=34> */
.L_x_46979:
[----:B------:R-:W-:Y:S05]  /*2040*/  BSYNC B0 ;  /* 0x0000000000007941 */ /* 0x000fea0003800000 */
.L_x_46978:
        /* <DEDUP_REMOVED lines=34> */
.L_x_46981:
[----:B------:R-:W-:Y:S05]  /*2270*/  BSYNC B0 ;  /* 0x0000000000007941 */ /* 0x000fea0003800000 */
.L_x_46980:
[C---:B------:R-:W-:Y:S01]  /*2280*/  IADD3 R2, R10.reuse, 0x280, RZ ;  /* 0x000002800a027810 */ /* 0x040fe20007ffe0ff */
[----:B------:R-:W-:Y:S01]  /*2290*/  BSSY B0, `(.L_x_46982) ;  /* 0x0000028000007945 */ /* 0x000fe20003800000 */
[----:B-----5:R-:W-:Y:S02]  /*22a0*/  IADD3 R12, R10, 0x300, RZ ;  /* 0x000003000a0c7810 */ /* 0x020fe40007ffe0ff */
[-C--:B------:R-:W-:Y:S01]  /*22b0*/  ISETP.GE.AND P0, PT, R2, R9.reuse, PT ;  /* 0x000000090200720c */ /* 0x080fe20003f06270 */
[----:B------:R-:W-:Y:S01]  /*22c0*/  @!P1 IMAD.IADD R2, R0, 0x1, R10 ;  /* 0x0000000100029824 */ /* 0x000fe200078e020a */
[----:B------:R-:W-:Y:S02]  /*22d0*/  IADD3 R14, R10, 0x380, RZ ;  /* 0x000003800a0e7810 */ /* 0x000fe40007ffe0ff */
[----:B------:R-:W-:Y:S02]  /*22e0*/  ISETP.GE.AND P3, PT, R12, R9, PT ;  /* 0x000000090c00720c */ /* 0x000fe40003f66270 */
[----:B------:R-:W-:-:S02]  /*22f0*/  @!P1 IADD3 R2, P4, R2, c[0x0][0x168], RZ ;  /* 0x00005a0002029a10 */ /* 0x000fc40007f9e0ff */
[----:B------:R-:W-:-:S03]  /*2300*/  ISETP.GE.AND P2, PT, R14, R9, PT ;  /* 0x000000090e00720c */ /* 0x000fc60003f46270 */
[----:B------:R-:W-:Y:S02]  /*2310*/  @!P1 IMAD.X R3, RZ, RZ, c[0x0][0x16c], P4 ;  /* 0x00005b00ff039624 */ /* 0x000fe400020e06ff */
[----:B------:R-:W-:Y:S05]  /*2320*/  @P0 BRA `(.L_x_46983) ;  /* 0x000001e000000947 */ /* 0x000fea0003800000 */
[----:B------:R-:W-:Y:S02]  /*2330*/  LOP3.LUT R12, R20, 0xffff, RZ, 0xc0, !PT ;  /* 0x0000ffff140c7812 */ /* 0x000fe400078ec0ff */
        /* <DEDUP_REMOVED lines=29> */
.L_x_46983:
[----:B------:R-:W-:Y:S05]  /*2510*/  BSYNC B0 ;  /* 0x0000000000007941 */ /* 0x000fea0003800000 */
.L_x_46982:
        /* <DEDUP_REMOVED lines=32> */
.L_x_46985:
[----:B------:R-:W-:Y:S05]  /*2720*/  BSYNC B0 ;  /* 0x0000000000007941 */ /* 0x000fea0003800000 */
.L_x_46984:
        /* <DEDUP_REMOVED lines=33> */
.L_x_46987:
[----:B------:R-:W-:Y:S05]  /*2940*/  BSYNC B0 ;  /* 0x0000000000007941 */ /* 0x000fea0003800000 */
.L_x_46986:
        /* <DEDUP_REMOVED lines=18> */
.L_x_46990:
[----:B0-----:R-:W-:-:S13]  /*2a70*/  ISETP.GE.AND P0, PT, R10, R9, PT ;  /* 0x000000090a00720c */ /* 0x001fda0003f06270 */
[----:B------:R-:W-:Y:S05]  /*2a80*/  @P0 BRA `(.L_x_46992) ;  /* 0x000000c000000947 */ /* 0x000fea0003800000 */
[----:B------:R-:W-:Y:S01]  /*2a90*/  IMAD.IADD R2, R0, 0x1, R10 ;  /* 0x0000000100027824 */ /* 0x000fe200078e020a */
[----:B------:R-:W-:-:S04]  /*2aa0*/  IADD3 R10, R10, 0x80, RZ ;  /* 0x000000800a0a7810 */ /* 0x000fc80007ffe0ff */
[----:B------:R-:W-:-:S05]  /*2ab0*/  IADD3 R2, P0, R2, c[0x0][0x168], RZ ;  /* 0x00005a0002027a10 */ /* 0x000fca0007f1e0ff */
[----:B------:R-:W-:-:S05]  /*2ac0*/  IMAD.X R3, RZ, RZ, c[0x0][0x16c], P0 ;  /* 0x00005b00ff037624 */ /* 0x000fca00000e06ff */
[----:B------:R0:W-:Y:S03]  /*2ad0*/  STG.E.U8 [R2.64], R11 ;  /* 0x0000000b02007986 */ /* 0x0001e6000c101104 */
.L_x_46991:
[----:B------:R-:W-:-:S13]  /*2ae0*/  ISETP.GE.AND P0, PT, R10, R9, PT ;  /* 0x000000090a00720c */ /* 0x000fda0003f06270 */
[----:B------:R-:W-:Y:S05]  /*2af0*/  @P0 BRA `(.L_x_46993) ;  /* 0x000000d000000947 */ /* 0x000fea0003800000 */
[----:B0-----:R-:W-:Y:S01]  /*2b00*/  IMAD.IADD R2, R0, 0x1, R10 ;  /* 0x0000000100027824 */ /* 0x001fe200078e020a */
[----:B------:R-:W-:-:S04]  /*2b10*/  IADD3 R10, R10, 0x80, RZ ;  /* 0x000000800a0a7810 */ /* 0x000fc80007ffe0ff */
[----:B------:R-:W-:-:S05]  /*2b20*/  IADD3 R2, P0, R2, c[0x0][0x168], RZ ;  /* 0x00005a0002027a10 */ /* 0x000fca0007f1e0ff */
[----:B------:R-:W-:-:S05]  /*2b30*/  IMAD.X R3, RZ, RZ, c[0x0][0x16c], P0 ;  /* 0x00005b00ff037624 */ /* 0x000fca00000e06ff */
[----:B------:R0:W-:Y:S03]  /*2b40*/  STG.E.U8 [R2.64], R8 ;  /* 0x0000000802007986 */ /* 0x0001e6000c101104 */
.L_x_46992:
        /* <DEDUP_REMOVED lines=8> */
.L_x_46993:
[----:B------:R-:W-:Y:S05]  /*2bd0*/  BSYNC B1 ;  /* 0x0000000000017941 */ /* 0x000fea0003800000 */
.L_x_46989:
[----:B------:R-:W-:-:S13]  /*2be0*/  ISETP.GE.AND P0, PT, R10, R9, PT ;  /* 0x000000090a00720c */ /* 0x000fda0003f06270 */
[----:B0-----:R-:W-:Y:S01]  /*2bf0*/  @!P0 IMAD.IADD R2, R0, 0x1, R10 ;  /* 0x0000000100028824 */ /* 0x001fe200078e020a */
[----:B------:R-:W-:-:S04]  /*2c00*/  @!P0 IADD3 R10, R10, 0x80, RZ ;  /* 0x000000800a0a8810 */ /* 0x000fc80007ffe0ff */
[----:B------:R-:W-:-:S05]  /*2c10*/  @!P0 IADD3 R2, P1, R2, c[0x0][0x168], RZ ;  /* 0x00005a0002028a10 */ /* 0x000fca0007f3e0ff */
[----:B------:R-:W-:-:S05]  /*2c20*/  @!P0 IMAD.X R3, RZ, RZ, c[0x0][0x16c], P1 ;  /* 0x00005b00ff038624 */ /* 0x000fca00008e06ff */
[----:B------:R0:W-:Y:S03]  /*2c30*/  @!P0 STG.E.U8 [R2.64], R15 ;  /* 0x0000000f02008986 */ /* 0x0001e6000c101104 */
.L_x_46994:
[----:B------:R-:W-:Y:S05]  /*2c40*/  BSYNC B0 ;  /* 0x0000000000007941 */ /* 0x000fea0003800000 */
.L_x_46988:
        /* <DEDUP_REMOVED lines=8> */
.L_x_46995:
        /* <DEDUP_REMOVED lines=11> */
.L_x_50858:


//--------------------- .text._ZN2at6native29vectorized_elementwise_kernelILi8ENS0_13BinaryFunctorIaaaZZZNS0_21remainder_kernel_cudaERNS_18TensorIteratorBaseEENKUlvE_clEvENKUlvE0_clEvEUlaaE_EESt5arrayIPcLm3EEEEviT0_T1_ --------------------------
	.section	.text._ZN2at6native29vectorized_elementwise_kernelILi8ENS0_13BinaryFunctorIaaaZZZNS0_21remainder_kernel_cudaERNS_18TensorIteratorBaseEENKUlvE_clEvENKUlvE0_clEvEUlaaE_EESt5arrayIPcLm3EEEEviT0_T1_,"ax",@progbits
	.sectioninfo	@"SHI_REGISTERS=4"
	.align	128
        .global         _ZN2at6native29vectorized_elementwise_kernelILi8ENS0_13BinaryFunctorIaaaZZZNS0_21remainder_kernel_cudaERNS_18TensorIteratorBaseEENKUlvE_clEvENKUlvE0_clEvEUlaaE_EESt5arrayIPcLm3EEEEviT0_T1_
        .type           _ZN2at6native29vectorized_elementwise_kernelILi8ENS0_13BinaryFunctorIaaaZZZNS0_21remainder_kernel_cudaERNS_18TensorIteratorBaseEENKUlvE_clEvENKUlvE0_clEvEUlaaE_EESt5arrayIPcLm3EEEEviT0_T1_,@function
        .size           _ZN2at6native29vectorized_elementwise_kernelILi8ENS0_13BinaryFunctorIaaaZZZNS0_21remainder_kernel_cudaERNS_18TensorIteratorBaseEENKUlvE_clEvENKUlvE0_clEvEUlaaE_EESt5arrayIPcLm3EEEEviT0_T1_,(.L_x_50859 - _ZN2at6native29vectorized_elementwise_kernelILi8ENS0_13BinaryFunctorIaaaZZZNS0_21remainder_kernel_cudaERNS_18TensorIteratorBaseEENKUlvE_clEvENKUlvE0_clEvEUlaaE_EESt5arrayIPcLm3EEEEviT0_T1_)
        .other          _ZN2at6native29vectorized_elementwise_kernelILi8ENS0_13BinaryFunctorIaaaZZZNS0_21remainder_kernel_cudaERNS_18TensorIteratorBaseEENKUlvE_clEvENKUlvE0_clEvEUlaaE_EESt5arrayIPcLm3EEEEviT0_T1_,@"STO_CUDA_ENTRY STV_DEFAULT"
_ZN2at6native29vectorized_elementwise_kernelILi8ENS0_13BinaryFunctorIaaaZZZNS0_21remainder_kernel_cudaERNS_18TensorIteratorBaseEENKUlvE_clEvENKUlvE0_clEvEUlaaE_EESt5arrayIPcLm3EEEEviT0_T1_:
.text._ZN2at6native29vectorized_elementwise_kernelILi8ENS0_13BinaryFunctorIaaaZZZNS0_21remainder_kernel_cudaERNS_18TensorIteratorBaseEENKUlvE_clEvENKUlvE0_clEvEUlaaE_EESt5arrayIPcLm3EEEEviT0_T1_:
[----:B------:R-:W-:Y:S02]  /*0000*/  MOV R1, c[0x0][0x28] ;  /* 0x00000a0000017a02 */ /* 0x000fe40000000f00 */
[----:B------:R-:W-:Y:S05]  /*0010*/  EXIT ;  /* 0x000000000000794d */ /* 0x000fea0003800000 */
.L_x_46996:
        /* <DEDUP_REMOVED lines=14> */
.L_x_50859:


//--------------------- .text._ZN2at6native18elementwise_kernelILi128ELi4EZNS0_15gpu_kernel_implINS0_13BUnaryFunctorIaaaZZZNS0_21remainder_kernel_cudaERNS_18TensorIteratorBaseEENKUlvE_clEvENKUlvE0_clEvEUlaaE_EEEEvS5_RKT_EUliE_EEviT1_ --------------------------
	.section	.text._ZN2at6native18elementwise_kernelILi128ELi4EZNS0_15gpu_kernel_implINS0_13BUnaryFunctorIaaaZZZNS0_21remainder_kernel_cudaERNS_18TensorIteratorBaseEENKUlvE_clEvENKUlvE0_clEvEUlaaE_EEEEvS5_RKT_EUliE_EEviT1_,"ax",@progbits
	.sectioninfo	@"SHI_REGISTERS=26"
	.align	128
        .global         _ZN2at6native18elementwise_kernelILi128ELi4EZNS0_15gpu_kernel_implINS0_13BUnaryFunctorIaaaZZZNS0_21remainder_kernel_cudaERNS_18TensorIteratorBaseEENKUlvE_clEvENKUlvE0_clEvEUlaaE_EEEEvS5_RKT_EUliE_EEviT1_
        .type           _ZN2at6native18elementwise_kernelILi128ELi4EZNS0_15gpu_kernel_implINS0_13BUnaryFunctorIaaaZZZNS0_21remainder_kernel_cudaERNS_18TensorIteratorBaseEENKUlvE_clEvENKUlvE0_clEvEUlaaE_EEEEvS5_RKT_EUliE_EEviT1_,@function
        .size           _ZN2at6native18elementwise_kernelILi128ELi4EZNS0_15gpu_kernel_implINS0_13BUnaryFunctorIaaaZZZNS0_21remainder_kernel_cudaERNS_18TensorIteratorBaseEENKUlvE_clEvENKUlvE0_clEvEUlaaE_EEEEvS5_RKT_EUliE_EEviT1_,(.L_x_50860 - _ZN2at6native18elementwise_kernelILi128ELi4EZNS0_15gpu_kernel_implINS0_13BUnaryFunctorIaaaZZZNS0_21remainder_kernel_cudaERNS_18TensorIteratorBaseEENKUlvE_clEvENKUlvE0_clEvEUlaaE_EEEEvS5_RKT_EUliE_EEviT1_)
        .other          _ZN2at6native18elementwise_kernelILi128ELi4EZNS0_15gpu_kernel_implINS0_13BUnaryFunctorIaaaZZZNS0_21remainder_kernel_cudaERNS_18TensorIteratorBaseEENKUlvE_clEvENKUlvE0_clEvEUlaaE_EEEEvS5_RKT_EUliE_EEviT1_,@"STO_CUDA_ENTRY STV_DEFAULT"
_ZN2at6native18elementwise_kernelILi128ELi4EZNS0_15gpu_kernel_implINS0_13BUnaryFunctorIaaaZZZNS0_21remainder_kernel_cudaERNS_18TensorIteratorBaseEENKUlvE_clEvENKUlvE0_clEvEUlaaE_EEEEvS5_RKT_EUliE_EEviT1_:
.text._ZN2at6native18elementwise_kernelILi128ELi4EZNS0_15gpu_kernel_implINS0_13BUnaryFunctorIaaaZZZNS0_21remainder_kernel_cudaERNS_18TensorIteratorBaseEENKUlvE_clEvENKUlvE0_clEvEUlaaE_EEEEvS5_RKT_EUliE_EEviT1_:
        /* <DEDUP_REMOVED lines=238> */
.L_x_46999:
        /* <DEDUP_REMOVED lines=18> */
.L_x_47003:
[----:B------:R0:W5:Y:S01]  /*1000*/  LDG.E.U8 R5, [R2.64] ;  /* 0x0000002402057981 */ /* 0x000162000c1e1100 */
[----:B------:R-:W-:Y:S05]  /*1010*/  BRA `(.L_x_47005) ;  /* 0x00000d8000007947 */ /* 0x000fea0003800000 */
.L_x_47002:
        /* <DEDUP_REMOVED lines=8> */
.L_x_47007:
[----:B------:R0:W5:Y:S01]  /*10a0*/  LDG.E.U8 R5, [R2.64] ;  /* 0x0000002402057981 */ /* 0x000162000c1e1100 */
[----:B------:R-:W-:Y:S05]  /*10b0*/  BRA `(.L_x_47005) ;  /* 0x00000ce000007947 */ /* 0x000fea0003800000 */
.L_x_47006:
[----:B------:R0:W5:Y:S01]  /*10c0*/  LDG.E.U16 R5, [R2.64] ;  /* 0x0000002402057981 */ /* 0x000162000c1e1500 */
[----:B------:R-:W-:Y:S05]  /*10d0*/  BRA `(.L_x_47005) ;  /* 0x00000cc000007947 */ /* 0x000fea0003800000 */
.L_x_47001:
        /* <DEDUP_REMOVED lines=9> */
.L_x_47009:
[----:B------:R-:W2:Y:S02]  /*1170*/  LDG.E.U16 R0, [R2.64] ;  /* 0x0000002402007981 */ /* 0x000ea4000c1e1500 */
[----:B--2---:R-:W-:-:S06]  /*1180*/  HADD2.F32 R0, -RZ, R0.H0_H0 ;  /* 0x20000000ff007230 */ /* 0x004fcc0000004100 */
[----:B------:R-:W0:Y:S02]  /*1190*/  F2I.FTZ.TRUNC.NTZ R0, R0 ;  /* 0x0000000000007305 */ /* 0x000e24000021f100 */
[----:B0-----:R-:W-:Y:S01]  /*11a0*/  PRMT R5, R0, 0x7610, R5 ;  /* 0x0000761000057816 */ /* 0x001fe20000000005 */
[----:B------:R-:W-:Y:S05]  /*11b0*/  BRA `(.L_x_47005) ;  /* 0x00000be000007947 */ /* 0x000fea0003800000 */
.L_x_47008:
        /* <DEDUP_REMOVED lines=9> */
.L_x_47011:
[----:B------:R-:W2:Y:S02]  /*1250*/  LDG.E.U16 R2, [R2.64] ;  /* 0x0000002402027981 */ /* 0x000ea4000c1e1500 */
[----:B--2---:R-:W-:-:S06]  /*1260*/  HADD2.F32 R0, -RZ, R2.H0_H0 ;  /* 0x20000002ff007230 */ /* 0x004fcc0000004100 */
[----:B------:R-:W0:Y:S02]  /*1270*/  F2I.FTZ.TRUNC.NTZ R0, R0 ;  /* 0x0000000000007305 */ /* 0x000e24000021f100 */
[----:B0-----:R-:W-:Y:S01]  /*1280*/  PRMT R5, R0, 0x7610, R5 ;  /* 0x0000761000057816 */ /* 0x001fe20000000005 */
[----:B------:R-:W-:Y:S05]  /*1290*/  BRA `(.L_x_47005) ;  /* 0x00000b0000007947 */ /* 0x000fea0003800000 */
.L_x_47010:
[----:B------:R-:W2:Y:S02]  /*12a0*/  LDG.E.64 R2, [R2.64] ;  /* 0x0000002402027981 */ /* 0x000ea4000c1e1b00 */
[----:B--2---:R0:W1:Y:S01]  /*12b0*/  F2I.F64.TRUNC R5, R2 ;  /* 0x0000000200057311 */ /* 0x004062000030d100 */
[----:B------:R-:W-:Y:S05]  /*12c0*/  BRA `(.L_x_47005) ;  /* 0x00000ad000007947 */ /* 0x000fea0003800000 */
.L_x_47000:
        /* <DEDUP_REMOVED lines=12> */
.L_x_47014:
[----:B------:R-:W2:Y:S02]  /*1390*/  LDG.E.64 R2, [R2.64] ;  /* 0x0000002402027981 */ /* 0x000ea4000c1e1b00 */
[----:B--2---:R0:W1:Y:S01]  /*13a0*/  F2I.F64.TRUNC R5, R2 ;  /* 0x0000000200057311 */ /* 0x004062000030d100 */
[----:B------:R-:W-:Y:S05]  /*13b0*/  BRA `(.L_x_47005) ;  /* 0x000009e000007947 */ /* 0x000fea0003800000 */
.L_x_47013:
        /* <DEDUP_REMOVED lines=28> */
.L_x_47016:
        /* <DEDUP_REMOVED lines=15> */
.L_x_47015:
[----:B------:R-:W2:Y:S02]  /*1670*/  LDG.E.U16 R0, [R2.64] ;  /* 0x0000002402007981 */ /* 0x000ea4000c1e1500 */
[----:B--2---:R-:W-:-:S06]  /*1680*/  PRMT R0, RZ, 0x5410, R0 ;  /* 0x00005410ff007816 */ /* 0x004fcc0000000000 */
[----:B------:R-:W0:Y:S02]  /*1690*/  F2I.FTZ.TRUNC.NTZ R0, R0 ;  /* 0x0000000000007305 */ /* 0x000e24000021f100 */
[----:B0-----:R-:W-:Y:S01]  /*16a0*/  PRMT R5, R0, 0x7610, R5 ;  /* 0x0000761000057816 */ /* 0x001fe20000000005 */
[----:B------:R-:W-:Y:S05]  /*16b0*/  BRA `(.L_x_47005) ;  /* 0x000006e000007947 */ /* 0x000fea0003800000 */
.L_x_47012:
        /* <DEDUP_REMOVED lines=10> */
.L_x_47019:
        /* <DEDUP_REMOVED lines=21> */
.L_x_47023:
[----:B------:R-:W-:Y:S05]  /*18b0*/  BSYNC B1 ;  /* 0x0000000000017941 */ /* 0x000fea0003800000 */
.L_x_47022:
[----:B------:R-:W-:Y:S01]  /*18c0*/  LEA R3, R0, 0x3b800000, 0x17 ;  /* 0x3b80000000037811 */ /* 0x000fe200078eb8ff */
[----:B------:R-:W-:-:S05]  /*18d0*/  IMAD.SHL.U32 R0, R2, 0x100000, RZ ;  /* 0x0010000002007824 */ /* 0x000fca00078e00ff */
[----:B------:R-:W-:Y:S02]  /*18e0*/  LOP3.LUT R0, R3, R0, R4, 0xfe, !PT ;  /* 0x0000000003007212 */ /* 0x000fe400078efe04 */
.L_x_47021:
[----:B------:R-:W-:Y:S05]  /*18f0*/  BSYNC B0 ;  /* 0x0000000000007941 */ /* 0x000fea0003800000 */
.L_x_47020:
[----:B------:R-:W0:Y:S02]  /*1900*/  F2I.FTZ.TRUNC.NTZ R0, R0 ;  /* 0x0000000000007305 */ /* 0x000e24000021f100 */
[----:B0-----:R-:W-:Y:S01]  /*1910*/  PRMT R5, R0, 0x7610, R5 ;  /* 0x0000761000057816 */ /* 0x001fe20000000005 */
[----:B------:R-:W-:Y:S05]  /*1920*/  BRA `(.L_x_47005) ;  /* 0x0000047000007947 */ /* 0x000fea0003800000 */
.L_x_47018:
        /* <DEDUP_REMOVED lines=21> */
.L_x_47027:
[----:B------:R-:W-:Y:S05]  /*1a80*/  BSYNC B1 ;  /* 0x0000000000017941 */ /* 0x000fea0003800000 */
.L_x_47026:
[----:B------:R-:W-:Y:S01]  /*1a90*/  LEA R3, R0, 0x37800000, 0x17 ;  /* 0x3780000000037811 */ /* 0x000fe200078eb8ff */
[----:B------:R-:W-:-:S05]  /*1aa0*/  IMAD.SHL.U32 R0, R2, 0x200000, RZ ;  /* 0x0020000002007824 */ /* 0x000fca00078e00ff */
[----:B------:R-:W-:Y:S02]  /*1ab0*/  LOP3.LUT R0, R3, R0, R4, 0xfe, !PT ;  /* 0x0000000003007212 */ /* 0x000fe400078efe04 */
.L_x_47025:
[----:B------:R-:W-:Y:S05]  /*1ac0*/  BSYNC B0 ;  /* 0x0000000000007941 */ /* 0x000fea0003800000 */
.L_x_47024:
[----:B------:R-:W0:Y:S02]  /*1ad0*/  F2I.FTZ.TRUNC.NTZ R0, R0 ;  /* 0x0000000000007305 */ /* 0x000e24000021f100 */
[----:B0-----:R-:W-:Y:S01]  /*1ae0*/  PRMT R5, R0, 0x7610, R5 ;  /* 0x0000761000057816 */ /* 0x001fe20000000005 */
[----:B------:R-:W-:Y:S05]  /*1af0*/  BRA `(.L_x_47005) ;  /* 0x000002a000007947 */ /* 0x000fea0003800000 */
.L_x_47017:
        /* <DEDUP_REMOVED lines=14> */
.L_x_47031:
[----:B------:R-:W-:Y:S05]  /*1be0*/  BSYNC B0 ;  /* 0x0000000000007941 */ /* 0x000fea0003800000 */
.L_x_47030:
[----:B------:R-:W0:Y:S02]  /*1bf0*/  F2I.FTZ.TRUNC.NTZ R0, R0 ;  /* 0x0000000000007305 */ /* 0x000e24000021f100 */
[----:B0-----:R-:W-:Y:S01]  /*1c00*/  PRMT R5, R0, 0x7610, R5 ;  /* 0x0000761000057816 */ /* 0x001fe20000000005 */
[----:B------:R-:W-:Y:S05]  /*1c10*/  BRA `(.L_x_47005) ;  /* 0x0000018000007947 */ /* 0x000fea0003800000 */
.L_x_47004:
        /* <DEDUP_REMOVED lines=21> */
.L_x_47029:
[----:B------:R0:W5:Y:S01]  /*1d70*/  LDG.E.U8 R5, [R2.64] ;  /* 0x0000002402057981 */ /* 0x000162000c1e1100 */
[----:B------:R-:W-:Y:S05]  /*1d80*/  BRA `(.L_x_47005) ;  /* 0x0000001000007947 */ /* 0x000fea0003800000 */
.L_x_47028:
[----:B------:R0:W5:Y:S02]  /*1d90*/  LDG.E.U8 R5, [R2.64] ;  /* 0x0000002402057981 */ /* 0x000164000c1e1100 */
.L_x_47005:
[----:B------:R-:W2:Y:S01]  /*1da0*/  LDC.U8 R0, c[0x0][0x371] ;  /* 0x0000dc40ff007b82 */ /* 0x000ea20000000000 */
[----:B-1---5:R-:W-:-:S04]  /*1db0*/  LOP3.LUT R5, R5, 0xffff, RZ, 0xc0, !PT ;  /* 0x0000ffff05057812 */ /* 0x022fc800078ec0ff */
[----:B------:R-:W-:-:S04]  /*1dc0*/  PRMT R5, R5, 0x8880, RZ ;  /* 0x0000888005057816 */ /* 0x000fc800000000ff */
[----:B------:R-:W-:Y:S02]  /*1dd0*/  IABS R11, R5 ;  /* 0x00000005000b7213 */ /* 0x000fe40000000000 */
[----:B------:R-:W-:Y:S02]  /*1de0*/  ISETP.GE.AND P2, PT, R5, RZ, PT ;  /* 0x000000ff0500720c */ /* 0x000fe40003f46270 */
[----:B--2---:R-:W-:-:S04]  /*1df0*/  PRMT R4, R0, 0x8880, RZ ;  /* 0x0000888000047816 */ /* 0x004fc800000000ff */
[----:B------:R-:W-:-:S04]  /*1e00*/  IABS R7, R4 ;  /* 0x0000000400077213 */ /* 0x000fc80000000000 */
[----:B------:R-:W1:Y:S08]  /*1e10*/  I2F.RP R6, R7 ;  /* 0x0000000700067306 */ /* 0x000e700000209400 */
[----:B-1----:R-:W1:Y:S02]  /*1e20*/  MUFU.RCP R6, R6 ;  /* 0x0000000600067308 */ /* 0x002e640000001000 */
[----:B01----:R-:W-:-:S02]  /*1e30*/  IADD3 R2, R6, 0xffffffe, RZ ;  /* 0x0ffffffe06027810 */ /* 0x003fc40007ffe0ff */
[----:B------:R-:W0:Y:S04]  /*1e40*/  LDC.U8 R6, c[0x0][0x372] ;  /* 0x0000dc80ff067b82 */ /* 0x000e280000000000 */
[----:B------:R1:W2:Y:S02]  /*1e50*/  F2I.FTZ.U32.TRUNC.NTZ R3, R2 ;  /* 0x0000000200037305 */ /* 0x0002a4000021f000 */
[----:B-1----:R-:W-:Y:S02]  /*1e60*/  IMAD.MOV.U32 R2, RZ, RZ, RZ ;  /* 0x000000ffff027224 */ /* 0x002fe400078e00ff */
        /* <DEDUP_REMOVED lines=33> */
.L_x_47035:
[----:B------:R0:W-:Y:S01]  /*2080*/  STG.E.U8 [R16.64], R5 ;  /* 0x0000000510007986 */ /* 0x0001e2000c101124 */
[----:B------:R-:W-:Y:S05]  /*2090*/  BRA `(.L_x_47037) ;  /* 0x00000e9000007947 */ /* 0x000fea0003800000 */
.L_x_47034:
        /* <DEDUP_REMOVED lines=12> */
.L_x_47039:
[----:B------:R-:W-:-:S04]  /*2160*/  LOP3.LUT R5, R5, 0xffff, RZ, 0xc0, !PT ;  /* 0x0000ffff05057812 */ /* 0x000fc800078ec0ff */
[----:B------:R-:W-:-:S05]  /*2170*/  PRMT R3, R5, 0x8880, RZ ;  /* 0x0000888005037816 */ /* 0x000fca00000000ff */
[----:B------:R0:W-:Y:S01]  /*2180*/  STG.E [R16.64], R3 ;  /* 0x0000000310007986 */ /* 0x0001e2000c101924 */
[----:B------:R-:W-:Y:S05]  /*2190*/  BRA `(.L_x_47037) ;  /* 0x00000d9000007947 */ /* 0x000fea0003800000 */
.L_x_47038:
[----:B------:R-:W-:-:S04]  /*21a0*/  PRMT R3, R5, 0x8880, RZ ;  /* 0x0000888005037816 */ /* 0x000fc800000000ff */
[----:B------:R-:W-:-:S05]  /*21b0*/  PRMT R3, R3, 0x7710, RZ ;  /* 0x0000771003037816 */ /* 0x000fca00000000ff */
[----:B------:R0:W-:Y:S01]  /*21c0*/  STG.E.U16 [R16.64], R3 ;  /* 0x0000000310007986 */ /* 0x0001e2000c101524 */
[----:B------:R-:W-:Y:S05]  /*21d0*/  BRA `(.L_x_47037) ;  /* 0x00000d5000007947 */ /* 0x000fea0003800000 */
.L_x_47033:
        /* <DEDUP_REMOVED lines=9> */
.L_x_47041:
[----:B------:R-:W0:Y:S02]  /*2270*/  I2F.S8 R0, R5 ;  /* 0x0000000500007306 */ /* 0x000e240000001400 */
[----:B0-----:R-:W-:-:S05]  /*2280*/  F2FP.PACK_AB R0, RZ, R0 ;  /* 0x00000000ff00723e */ /* 0x001fca00000000ff */
[----:B------:R0:W-:Y:S01]  /*2290*/  STG.E.U16 [R16.64], R0 ;  /* 0x0000000010007986 */ /* 0x0001e2000c101524 */
[----:B------:R-:W-:Y:S05]  /*22a0*/  BRA `(.L_x_47037) ;  /* 0x00000c8000007947 */ /* 0x000fea0003800000 */
.L_x_47040:
        /* <DEDUP_REMOVED lines=10> */
.L_x_47043:
[----:B------:R-:W0:Y:S02]  /*2350*/  I2F.S8 R5, R5 ;  /* 0x0000000500057306 */ /* 0x000e240000001400 */
[----:B0-----:R-:W-:-:S04]  /*2360*/  F2FP.PACK_AB R3, RZ, R5 ;  /* 0x00000005ff03723e */ /* 0x001fc800000000ff */
[----:B------:R-:W-:-:S05]  /*2370*/  PRMT R3, R3, 0x5410, RZ ;  /* 0x0000541003037816 */ /* 0x000fca00000000ff */
[----:B------:R0:W-:Y:S01]  /*2380*/  STG.E [R16.64], R3 ;  /* 0x0000000310007986 */ /* 0x0001e2000c101924 */
[----:B------:R-:W-:Y:S05]  /*2390*/  BRA `(.L_x_47037) ;  /* 0x00000b9000007947 */ /* 0x000fea0003800000 */
.L_x_47042:
[----:B------:R-:W-:-:S04]  /*23a0*/  PRMT R2, R5, 0x8880, RZ ;  /* 0x0000888005027816 */ /* 0x000fc800000000ff */
[----:B------:R-:W-:-:S06]  /*23b0*/  PRMT R2, R2, 0x7710, RZ ;  /* 0x0000771002027816 */ /* 0x000fcc00000000ff */
[----:B------:R-:W0:Y:S02]  /*23c0*/  I2F.F64.S16 R2, R2 ;  /* 0x0000000200027312 */ /* 0x000e240000101c00 */
[----:B0-----:R0:W-:Y:S01]  /*23d0*/  STG.E.64 [R16.64], R2 ;  /* 0x0000000210007986 */ /* 0x0011e2000c101b24 */
[----:B------:R-:W-:Y:S05]  /*23e0*/  BRA `(.L_x_47037) ;  /* 0x00000b4000007947 */ /* 0x000fea0003800000 */
.L_x_47032:
        /* <DEDUP_REMOVED lines=12> */
.L_x_47046:
[----:B------:R-:W-:Y:S01]  /*24b0*/  PRMT R4, R5, 0x8880, RZ ;  /* 0x0000888005047816 */ /* 0x000fe200000000ff */
[----:B------:R-:W-:-:S03]  /*24c0*/  CS2R R6, SRZ ;  /* 0x0000000000067805 */ /* 0x000fc6000001ff00 */
[----:B------:R-:W-:-:S06]  /*24d0*/  PRMT R4, R4, 0x7710, RZ ;  /* 0x0000771004047816 */ /* 0x000fcc00000000ff */
[----:B------:R-:W0:Y:S02]  /*24e0*/  I2F.F64.S16 R4, R4 ;  /* 0x0000000400047312 */ /* 0x000e240000101c00 */
[----:B0-----:R0:W-:Y:S01]  /*24f0*/  STG.E.128 [R16.64], R4 ;  /* 0x0000000410007986 */ /* 0x0011e2000c101d24 */
[----:B------:R-:W-:Y:S05]  /*2500*/  BRA `(.L_x_47037) ;  /* 0x00000a2000007947 */ /* 0x000fea0003800000 */
.L_x_47045:
        /* <DEDUP_REMOVED lines=21> */
.L_x_47050:
[----:B------:R-:W-:Y:S05]  /*2660*/  BSYNC B0 ;  /* 0x0000000000007941 */ /* 0x000fea0003800000 */
.L_x_47049:
[----:B------:R-:W-:-:S05]  /*2670*/  LOP3.LUT R3, R0, R3, RZ, 0xfc, !PT ;  /* 0x0000000300037212 */ /* 0x000fca00078efcff */
[----:B------:R0:W-:Y:S01]  /*2680*/  STG.E.U8 [R16.64], R3 ;  /* 0x0000000310007986 */ /* 0x0001e2000c101124 */
[----:B------:R-:W-:Y:S05]  /*2690*/  BRA `(.L_x_47037) ;  /* 0x0000089000007947 */ /* 0x000fea0003800000 */
.L_x_47048:
        /* <DEDUP_REMOVED lines=13> */
.L_x_47052:
[----:B------:R-:W-:Y:S01]  /*2770*/  IMAD.MOV.U32 R0, RZ, RZ, 0x7f ;  /* 0x0000007fff007424 */ /* 0x000fe200078e00ff */
[----:B------:R-:W-:-:S04]  /*2780*/  ISETP.GT.U32.AND P0, PT, R2, 0x7f800000, PT ;  /* 0x7f8000000200780c */ /* 0x000fc80003f04070 */
[----:B------:R-:W-:-:S04]  /*2790*/  SEL R0, R0, 0x7c, P0 ;  /* 0x0000007c00007807 */ /* 0x000fc80000000000 */
.L_x_47053:
[----:B------:R-:W-:Y:S05]  /*27a0*/  BSYNC B0 ;  /* 0x0000000000007941 */ /* 0x000fea0003800000 */
.L_x_47051:
[----:B------:R-:W-:-:S04]  /*27b0*/  LOP3.LUT R2, R5, 0x80000000, RZ, 0xc0, !PT ;  /* 0x8000000005027812 */ /* 0x000fc800078ec0ff */
[----:B------:R-:W-:-:S04]  /*27c0*/  SHF.R.U32.HI R3, RZ, 0x18, R2 ;  /* 0x00000018ff037819 */ /* 0x000fc80000011602 */
[----:B------:R-:W-:-:S05]  /*27d0*/  LOP3.LUT R3, R0, R3, RZ, 0xfc, !PT ;  /* 0x0000000300037212 */ /* 0x000fca00078efcff */
[----:B------:R0:W-:Y:S01]  /*27e0*/  STG.E.U8 [R16.64], R3 ;  /* 0x0000000310007986 */ /* 0x0001e2000c101124 */
[----:B------:R-:W-:Y:S05]  /*27f0*/  BRA `(.L_x_47037) ;  /* 0x0000073000007947 */ /* 0x000fea0003800000 */
.L_x_47047:
[----:B------:R-:W0:Y:S02]  /*2800*/  I2F.S8 R0, R5 ;  /* 0x0000000500007306 */ /* 0x000e240000001400 */
[----:B0-----:R-:W-:-:S05]  /*2810*/  F2FP.BF16.PACK_AB R0, RZ, R0 ;  /* 0x00000000ff00723e */ /* 0x001fca00000010ff */
[----:B------:R0:W-:Y:S01]  /*2820*/  STG.E.U16 [R16.64], R0 ;  /* 0x0000000010007986 */ /* 0x0001e2000c101524 */
[----:B------:R-:W-:Y:S05]  /*2830*/  BRA `(.L_x_47037) ;  /* 0x000006f000007947 */ /* 0x000fea0003800000 */
.L_x_47044:
        /* <DEDUP_REMOVED lines=12> */
.L_x_47056:
        /* <DEDUP_REMOVED lines=17> */
.L_x_47059:
[----:B------:R-:W-:-:S04]  /*2a10*/  LOP3.LUT R2, R5, 0x80000000, RZ, 0xc0, !PT ;  /* 0x8000000005027812 */ /* 0x000fc800078ec0ff */
[----:B------:R-:W-:-:S04]  /*2a20*/  SHF.R.U32.HI R3, RZ, 0x18, R2 ;  /* 0x00000018ff037819 */ /* 0x000fc80000011602 */
[----:B------:R-:W-:-:S04]  /*2a30*/  LOP3.LUT R0, R0, R3, RZ, 0xfc, !PT ;  /* 0x0000000300007212 */ /* 0x000fc800078efcff */
[----:B------:R-:W-:Y:S02]  /*2a40*/  PRMT R8, R0, 0x7610, R8 ;  /* 0x0000761000087816 */ /* 0x000fe40000000008 */
.L_x_47058:
[----:B------:R-:W-:Y:S05]  /*2a50*/  BSYNC B0 ;  /* 0x0000000000007941 */ /* 0x000fea0003800000 */
.L_x_47057:
[----:B------:R0:W-:Y:S01]  /*2a60*/  STG.E.U8 [R16.64], R8 ;  /* 0x0000000810007986 */ /* 0x0001e2000c101124 */
[----:B------:R-:W-:Y:S05]  /*2a70*/  BRA `(.L_x_47037) ;  /* 0x000004b000007947 */ /* 0x000fea0003800000 */
.L_x_47055:
        /* <DEDUP_REMOVED lines=17> */
.L_x_47062:
[----:B------:R-:W-:-:S04]  /*2b90*/  LOP3.LUT R2, R5, 0x80000000, RZ, 0xc0, !PT ;  /* 0x8000000005027812 */ /* 0x000fc800078ec0ff */
[----:B------:R-:W-:-:S04]  /*2ba0*/  SHF.R.U32.HI R3, RZ, 0x18, R2 ;  /* 0x00000018ff037819 */ /* 0x000fc80000011602 */
[----:B------:R-:W-:-:S04]  /*2bb0*/  LOP3.LUT R0, R0, R3, RZ, 0xfc, !PT ;  /* 0x0000000300007212 */ /* 0x000fc800078efcff */
[----:B------:R-:W-:Y:S02]  /*2bc0*/  PRMT R8, R0, 0x7610, R8 ;  /* 0x0000761000087816 */ /* 0x000fe40000000008 */
.L_x_47061:
[----:B------:R-:W-:Y:S05]  /*2bd0*/  BSYNC B0 ;  /* 0x0000000000007941 */ /* 0x000fea0003800000 */
.L_x_47060:
[----:B------:R0:W-:Y:S01]  /*2be0*/  STG.E.U8 [R16.64], R8 ;  /* 0x0000000810007986 */ /* 0x0001e2000c101124 */
[----:B------:R-:W-:Y:S05]  /*2bf0*/  BRA `(.L_x_47037) ;  /* 0x0000033000007947 */ /* 0x000fea0003800000 */
.L_x_47054:
        /* <DEDUP_REMOVED lines=22> */
.L_x_47036:
        /* <DEDUP_REMOVED lines=20> */
.L_x_47064:
[----:B------:R-:W-:-:S04]  /*2ea0*/  LOP3.LUT R5, R5, 0xffff, RZ, 0xc0, !PT ;  /* 0x0000ffff05057812 */ /* 0x000fc800078ec0ff */
[----:B------:R-:W-:-:S05]  /*2eb0*/  PRMT R5, R5, 0x8880, RZ ;  /* 0x0000888005057816 */ /* 0x000fca00000000ff */
[----:B------:R-:W-:-:S05]  /*2ec0*/  IMAD.MOV.U32 R2, RZ, RZ, R5 ;  /* 0x000000ffff027224 */ /* 0x000fca00078e0005 */
[----:B------:R-:W-:-:S05]  /*2ed0*/  SHF.R.S32.HI R3, RZ, 0x1f, R2 ;  /* 0x0000001fff037819 */ /* 0x000fca0000011402 */
[----:B------:R0:W-:Y:S01]  /*2ee0*/  STG.E.64 [R16.64], R2 ;  /* 0x0000000210007986 */ /* 0x0001e2000c101b24 */
[----:B------:R-:W-:Y:S05]  /*2ef0*/  BRA `(.L_x_47037) ;  /* 0x0000003000007947 */ /* 0x000fea0003800000 */
.L_x_47063:
[----:B------:R-:W-:-:S04]  /*2f00*/  LOP3.LUT R5, R5, 0xffff, RZ, 0xc0, !PT ;  /* 0x0000ffff05057812 */ /* 0x000fc800078ec0ff */
[----:B------:R-:W-:-:S05]  /*2f10*/  PRMT R3, R5, 0x8880, RZ ;  /* 0x0000888005037816 */ /* 0x000fca00000000ff */
[----:B------:R0:W-:Y:S02]  /*2f20*/  STG.E [R16.64], R3 ;  /* 0x0000000310007986 */ /* 0x0001e4000c101924 */
.L_x_47037:
[----:B------:R-:W-:-:S05]  /*2f30*/  IMAD R18, R18, 0x200, R23 ;  /* 0x0000020012127824 */ /* 0x000fca00078e0217 */
[----:B------:R-:W-:Y:S02]  /*2f40*/  IADD3 R19, R18, 0x80, RZ ;  /* 0x0000008012137810 */ /* 0x000fe40007ffe0ff */
.L_x_46998:
[----:B------:R-:W-:Y:S05]  /*2f50*/  BSYNC B6 ;  /* 0x0000000000067941 */ /* 0x000fea0003800000 */
.L_x_46997:
        /* <DEDUP_REMOVED lines=231> */
.L_x_47067:
        /* <DEDUP_REMOVED lines=18> */
.L_x_47071:
[----:B------:R0:W5:Y:S01]  /*3ef0*/  LDG.E.U8 R4, [R2.64] ;  /* 0x0000002402047981 */ /* 0x000162000c1e1100 */
[----:B------:R-:W-:Y:S05]  /*3f00*/  BRA `(.L_x_47073) ;  /* 0x00000d8000007947 */ /* 0x000fea0003800000 */
.L_x_47070:
        /* <DEDUP_REMOVED lines=8> */
.L_x_47075:
[----:B------:R0:W5:Y:S01]  /*3f90*/  LDG.E.U8 R4, [R2.64] ;  /* 0x0000002402047981 */ /* 0x000162000c1e1100 */
[----:B------:R-:W-:Y:S05]  /*3fa0*/  BRA `(.L_x_47073) ;  /* 0x00000ce000007947 */ /* 0x000fea0003800000 */
.L_x_47074:
[----:B------:R0:W5:Y:S01]  /*3fb0*/  LDG.E.U16 R4, [R2.64] ;  /* 0x0000002402047981 */ /* 0x000162000c1e1500 */
[----:B------:R-:W-:Y:S05]  /*3fc0*/  BRA `(.L_x_47073) ;  /* 0x00000cc000007947 */ /* 0x000fea0003800000 */
.L_x_47069:
        /* <DEDUP_REMOVED lines=9> */
.L_x_47077:
[----:B------:R-:W2:Y:S02]  /*4060*/  LDG.E.U16 R0, [R2.64] ;  /* 0x0000002402007981 */ /* 0x000ea4000c1e1500 */
[----:B--2---:R-:W-:-:S06]  /*4070*/  HADD2.F32 R0, -RZ, R0.H0_H0 ;  /* 0x20000000ff007230 */ /* 0x004fcc0000004100 */
[----:B------:R-:W0:Y:S02]  /*4080*/  F2I.FTZ.TRUNC.NTZ R0, R0 ;  /* 0x0000000000007305 */ /* 0x000e24000021f100 */
[----:B0-----:R-:W-:Y:S01]  /*4090*/  PRMT R4, R0, 0x7610, R4 ;  /* 0x0000761000047816 */ /* 0x001fe20000000004 */
[----:B------:R-:W-:Y:S05]  /*40a0*/  BRA `(.L_x_47073) ;  /* 0x00000be000007947 */ /* 0x000fea0003800000 */
.L_x_47076:
        /* <DEDUP_REMOVED lines=9> */
.L_x_47079:
[----:B------:R-:W2:Y:S02]  /*4140*/  LDG.E.U16 R2, [R2.64] ;  /* 0x0000002402027981 */ /* 0x000ea4000c1e1500 */
[----:B--2---:R-:W-:-:S06]  /*4150*/  HADD2.F32 R0, -RZ, R2.H0_H0 ;  /* 0x20000002ff007230 */ /* 0x004fcc0000004100 */
[----:B------:R-:W0:Y:S02]  /*4160*/  F2I.FTZ.TRUNC.NTZ R0, R0 ;  /* 0x0000000000007305 */ /* 0x000e24000021f100 */
[----:B0-----:R-:W-:Y:S01]  /*4170*/  PRMT R4, R0, 0x7610, R4 ;  /* 0x0000761000047816 */ /* 0x001fe20000000004 */
[----:B------:R-:W-:Y:S05]  /*4180*/  BRA `(.L_x_47073) ;  /* 0x00000b0000007947 */ /* 0x000fea0003800000 */
.L_x_47078:
[----:B------:R-:W2:Y:S02]  /*4190*/  LDG.E.64 R2, [R2.64] ;  /* 0x0000002402027981 */ /* 0x000ea4000c1e1b00 */
[----:B--2---:R0:W1:Y:S01]  /*41a0*/  F2I.F64.TRUNC R4, R2 ;  /* 0x0000000200047311 */ /* 0x004062000030d100 */
[----:B------:R-:W-:Y:S05]  /*41b0*/  BRA `(.L_x_47073) ;  /* 0x00000ad000007947 */ /* 0x000fea0003800000 */
.L_x_47068:
        /* <DEDUP_REMOVED lines=12> */
.L_x_47082:
[----:B------:R-:W2:Y:S02]  /*4280*/  LDG.E.64 R2, [R2.64] ;  /* 0x0000002402027981 */ /* 0x000ea4000c1e1b00 */
[----:B--2---:R0:W1:Y:S01]  /*4290*/  F2I.F64.TRUNC R4, R2 ;  /* 0x0000000200047311 */ /* 0x004062000030d100 */
[----:B------:R-:W-:Y:S05]  /*42a0*/  BRA `(.L_x_47073) ;  /* 0x000009e000007947 */ /* 0x000fea0003800000 */
.L_x_47081:
        /* <DEDUP_REMOVED lines=28> */
.L_x_47084:
        /* <DEDUP_REMOVED lines=15> */
.L_x_47083:
[----:B------:R-:W2:Y:S02]  /*4560*/  LDG.E.U16 R0, [R2.64] ;  /* 0x0000002402007981 */ /* 0x000ea4000c1e1500 */
[----:B--2---:R-:W-:-:S06]  /*4570*/  PRMT R0, RZ, 0x5410, R0 ;  /* 0x00005410ff007816 */ /* 0x004fcc0000000000 */
[----:B------:R-:W0:Y:S02]  /*4580*/  F2I.FTZ.TRUNC.NTZ R0, R0 ;  /* 0x0000000000007305 */ /* 0x000e24000021f100 */
[----:B0-----:R-:W-:Y:S01]  /*4590*/  PRMT R4, R0, 0x7610, R4 ;  /* 0x0000761000047816 */ /* 0x001fe20000000004 */
[----:B------:R-:W-:Y:S05]  /*45a0*/  BRA `(.L_x_47073) ;  /* 0x000006e000007947 */ /* 0x000fea0003800000 */
.L_x_47080:
        /* <DEDUP_REMOVED lines=10> */
.L_x_47087:
        /* <DEDUP_REMOVED lines=21> */
.L_x_47091:
[----:B------:R-:W-:Y:S05]  /*47a0*/  BSYNC B1 ;  /* 0x0000000000017941 */ /* 0x000fea0003800000 */
.L_x_47090:
[----:B------:R-:W-:Y:S01]  /*47b0*/  LEA R3, R0, 0x3b800000, 0x17 ;  /* 0x3b80000000037811 */ /* 0x000fe200078eb8ff */
[----:B------:R-:W-:-:S05]  /*47c0*/  IMAD.SHL.U32 R0, R2, 0x100000, RZ ;  /* 0x0010000002007824 */ /* 0x000fca00078e00ff */
[----:B------:R-:W-:Y:S02]  /*47d0*/  LOP3.LUT R0, R3, R0, R4, 0xfe, !PT ;  /* 0x0000000003007212 */ /* 0x000fe400078efe04 */
.L_x_47089:
[----:B------:R-:W-:Y:S05]  /*47e0*/  BSYNC B0 ;  /* 0x0000000000007941 */ /* 0x000fea0003800000 */
.L_x_47088:
[----:B------:R-:W0:Y:S02]  /*47f0*/  F2I.FTZ.TRUNC.NTZ R0, R0 ;  /* 0x0000000000007305 */ /* 0x000e24000021f100 */
[----:B0-----:R-:W-:Y:S01]  /*4800*/  PRMT R4, R0, 0x7610, R4 ;  /* 0x0000761000047816 */ /* 0x001fe20000000004 */
[----:B------:R-:W-:Y:S05]  /*4810*/  BRA `(.L_x_47073) ;  /* 0x0000047000007947 */ /* 0x000fea0003800000 */
.L_x_47086:
        /* <DEDUP_REMOVED lines=21> */
.L_x_47095:
[----:B------:R-:W-:Y:S05]  /*4970*/  BSYNC B1 ;  /* 0x0000000000017941 */ /* 0x000fea0003800000 */
.L_x_47094:
[----:B------:R-:W-:Y:S01]  /*4980*/  LEA R3, R0, 0x37800000, 0x17 ;  /* 0x3780000000037811 */ /* 0x000fe200078eb8ff */
[----:B------:R-:W-:-:S05]  /*4990*/  IMAD.SHL.U32 R0, R2, 0x200000, RZ ;  /* 0x0020000002007824 */ /* 0x000fca00078e00ff */
[----:B------:R-:W-:Y:S02]  /*49a0*/  LOP3.LUT R0, R3, R0, R4, 0xfe, !PT ;  /* 0x0000000003007212 */ /* 0x000fe400078efe04 */
.L_x_47093:
[----:B------:R-:W-:Y:S05]  /*49b0*/  BSYNC B0 ;  /* 0x0000000000007941 */ /* 0x000fea0003800000 */
.L_x_47092:
[----:B------:R-:W0:Y:S02]  /*49c0*/  F2I.FTZ.TRUNC.NTZ R0, R0 ;  /* 0x0000000000007305 */ /* 0x000e24000021f100 */
[----:B0-----:R-:W-:Y:S01]  /*49d0*/  PRMT R4, R0, 0x7610, R4 ;  /* 0x0000761000047816 */ /* 0x001fe20000000004 */
[----:B------:R-:W-:Y:S05]  /*49e0*/  BRA `(.L_x_47073) ;  /* 0x000002a000007947 */ /* 0x000fea0003800000 */
.L_x_47085:
        /* <DEDUP_REMOVED lines=14> */
.L_x_47099:
[----:B------:R-:W-:Y:S05]  /*4ad0*/  BSYNC B0 ;  /* 0x0000000000007941 */ /* 0x000fea0003800000 */
.L_x_47098:
[----:B------:R-:W0:Y:S02]  /*4ae0*/  F2I.FTZ.TRUNC.NTZ R0, R0 ;  /* 0x0000000000007305 */ /* 0x000e24000021f100 */
[----:B0-----:R-:W-:Y:S01]  /*4af0*/  PRMT R4, R0, 0x7610, R4 ;  /* 0x0000761000047816 */ /* 0x001fe20000000004 */
[----:B------:R-:W-:Y:S05]  /*4b00*/  BRA `(.L_x_47073) ;  /* 0x0000018000007947 */ /* 0x000fea0003800000 */
.L_x_47072:
        /* <DEDUP_REMOVED lines=21> */
.L_x_47097:
[----:B------:R0:W5:Y:S01]  /*4c60*/  LDG.E.U8 R4, [R2.64] ;  /* 0x0000002402047981 */ /* 0x000162000c1e1100 */
[----:B------:R-:W-:Y:S05]  /*4c70*/  BRA `(.L_x_47073) ;  /* 0x0000001000007947 */ /* 0x000fea0003800000 */
.L_x_47096:
[----:B------:R0:W5:Y:S02]  /*4c80*/  LDG.E.U8 R4, [R2.64] ;  /* 0x0000002402047981 */ /* 0x000164000c1e1100 */
.L_x_47073:
[----:B------:R-:W2:Y:S01]  /*4c90*/  LDC.U8 R0, c[0x0][0x371] ;  /* 0x0000dc40ff007b82 */ /* 0x000ea20000000000 */
[----:B-1---5:R-:W-:-:S04]  /*4ca0*/  LOP3.LUT R4, R4, 0xffff, RZ, 0xc0, !PT ;  /* 0x0000ffff04047812 */ /* 0x022fc800078ec0ff */
[----:B------:R-:W-:-:S04]  /*4cb0*/  PRMT R4, R4, 0x8880, RZ ;  /* 0x0000888004047816 */ /* 0x000fc800000000ff */
[----:B------:R-:W-:Y:S02]  /*4cc0*/  ISETP.GE.AND P1, PT, R4, RZ, PT ;  /* 0x000000ff0400720c */ /* 0x000fe40003f26270 */
[C---:B--2---:R-:W-:Y:S02]  /*4cd0*/  PRMT R6, R0.reuse, 0x8880, RZ ;  /* 0x0000888000067816 */ /* 0x044fe400000000ff */
[----:B------:R-:W-:Y:S02]  /*4ce0*/  ISETP.NE.AND P2, PT, R0, RZ, PT ;  /* 0x000000ff0000720c */ /* 0x000fe40003f45270 */
[----:B------:R-:W-:-:S04]  /*4cf0*/  IABS R7, R6 ;  /* 0x0000000600077213 */ /* 0x000fc80000000000 */
[----:B------:R-:W1:Y:S08]  /*4d00*/  I2F.RP R5, R7 ;  /* 0x0000000700057306 */ /* 0x000e700000209400 */
[----:B-1----:R-:W1:Y:S02]  /*4d10*/  MUFU.RCP R5, R5 ;  /* 0x0000000500057308 */ /* 0x002e640000001000 */
[----:B01----:R-:W-:-:S02]  /*4d20*/  IADD3 R2, R5, 0xffffffe, RZ ;  /* 0x0ffffffe05027810 */ /* 0x003fc40007ffe0ff */
        /* <DEDUP_REMOVED lines=13> */
[----:B0-----:R-:W-:-:S04]  /*4e00*/  PRMT R4, R8, 0x9910, RZ ;  /* 0x0000991008047816 */ /* 0x001fc800000000ff */
[----:B------:R-:W-:-:S13]  /*4e10*/  ISETP.GT.U32.AND P0, PT, R7, R2, PT ;  /* 0x000000020700720c */ /* 0x000fda0003f04070 */
[----:B------:R-:W-:-:S04]  /*4e20*/  @!P0 IMAD.IADD R2, R2, 0x1, -R7 ;  /* 0x0000000102028824 */ /* 0x000fc800078e0a07 */
[----:B------:R-:W-:Y:S01]  /*4e30*/  @!P1 IMAD.MOV R2, RZ, RZ, -R2 ;  /* 0x000000ffff029224 */ /* 0x000fe200078e0a02 */
[----:B------:R-:W-:Y:S02]  /*4e40*/  @!P2 LOP3.LUT R2, RZ, R6, RZ, 0x33, !PT ;  /* 0x00000006ff02a212 */ /* 0x000fe400078e33ff */
[----:B------:R-:W-:Y:S02]  /*4e50*/  ISETP.GT.AND P1, PT, R4, 0x9, PT ;  /* 0x000000090400780c */ /* 0x000fe40003f24270 */
        /* <DEDUP_REMOVED lines=17> */
.L_x_47103:
[----:B------:R0:W-:Y:S01]  /*4f70*/  STG.E.U8 [R16.64], R5 ;  /* 0x0000000510007986 */ /* 0x0001e2000c101124 */
[----:B------:R-:W-:Y:S05]  /*4f80*/  BRA `(.L_x_47105) ;  /* 0x00000e9000007947 */ /* 0x000fea0003800000 */
.L_x_47102:
        /* <DEDUP_REMOVED lines=12> */
.L_x_47107:
[----:B------:R-:W-:-:S04]  /*5050*/  LOP3.LUT R5, R5, 0xffff, RZ, 0xc0, !PT ;  /* 0x0000ffff05057812 */ /* 0x000fc800078ec0ff */
[----:B------:R-:W-:-:S05]  /*5060*/  PRMT R3, R5, 0x8880, RZ ;  /* 0x0000888005037816 */ /* 0x000fca00000000ff */
[----:B------:R0:W-:Y:S01]  /*5070*/  STG.E [R16.64], R3 ;  /* 0x0000000310007986 */ /* 0x0001e2000c101924 */
[----:B------:R-:W-:Y:S05]  /*5080*/  BRA `(.L_x_47105) ;  /* 0x00000d9000007947 */ /* 0x000fea0003800000 */
.L_x_47106:
[----:B------:R-:W-:-:S04]  /*5090*/  PRMT R3, R5, 0x8880, RZ ;  /* 0x0000888005037816 */ /* 0x000fc800000000ff */
[----:B------:R-:W-:-:S05]  /*50a0*/  PRMT R3, R3, 0x7710, RZ ;  /* 0x0000771003037816 */ /* 0x000fca00000000ff */
[----:B------:R0:W-:Y:S01]  /*50b0*/  STG.E.U16 [R16.64], R3 ;  /* 0x0000000310007986 */ /* 0x0001e2000c101524 */
[----:B------:R-:W-:Y:S05]  /*50c0*/  BRA `(.L_x_47105) ;  /* 0x00000d5000007947 */ /* 0x000fea0003800000 */
.L_x_47101:
        /* <DEDUP_REMOVED lines=9> */
.L_x_47109:
[----:B------:R-:W0:Y:S02]  /*5160*/  I2F.S8 R0, R5 ;  /* 0x0000000500007306 */ /* 0x000e240000001400 */
[----:B0-----:R-:W-:-:S05]  /*5170*/  F2FP.PACK_AB R0, RZ, R0 ;  /* 0x00000000ff00723e */ /* 0x001fca00000000ff */
[----:B------:R0:W-:Y:S01]  /*5180*/  STG.E.U16 [R16.64], R0 ;  /* 0x0000000010007986 */ /* 0x0001e2000c101524 */
[----:B------:R-:W-:Y:S05]  /*5190*/  BRA `(.L_x_47105) ;  /* 0x00000c8000007947 */ /* 0x000fea0003800000 */
.L_x_47108:
        /* <DEDUP_REMOVED lines=10> */
.L_x_47111:
[----:B------:R-:W0:Y:S02]  /*5240*/  I2F.S8 R5, R5 ;  /* 0x0000000500057306 */ /* 0x000e240000001400 */
[----:B0-----:R-:W-:-:S04]  /*5250*/  F2FP.PACK_AB R3, RZ, R5 ;  /* 0x00000005ff03723e */ /* 0x001fc800000000ff */
[----:B------:R-:W-:-:S05]  /*5260*/  PRMT R3, R3, 0x5410, RZ ;  /* 0x0000541003037816 */ /* 0x000fca00000000ff */
[----:B------:R0:W-:Y:S01]  /*5270*/  STG.E [R16.64], R3 ;  /* 0x0000000310007986 */ /* 0x0001e2000c101924 */
[----:B------:R-:W-:Y:S05]  /*5280*/  BRA `(.L_x_47105) ;  /* 0x00000b9000007947 */ /* 0x000fea0003800000 */
.L_x_47110:
[----:B------:R-:W-:-:S04]  /*5290*/  PRMT R2, R5, 0x8880, RZ ;  /* 0x0000888005027816 */ /* 0x000fc800000000ff */
[----:B------:R-:W-:-:S06]  /*52a0*/  PRMT R2, R2, 0x7710, RZ ;  /* 0x0000771002027816 */ /* 0x000fcc00000000ff */
[----:B------:R-:W0:Y:S02]  /*52b0*/  I2F.F64.S16 R2, R2 ;  /* 0x0000000200027312 */ /* 0x000e240000101c00 */
[----:B0-----:R0:W-:Y:S01]  /*52c0*/  STG.E.64 [R16.64], R2 ;  /* 0x0000000210007986 */ /* 0x0011e2000c101b24 */
[----:B------:R-:W-:Y:S05]  /*52d0*/  BRA `(.L_x_47105) ;  /* 0x00000b4000007947 */ /* 0x000fea0003800000 */
.L_x_47100:
        /* <DEDUP_REMOVED lines=12> */
.L_x_47114:
[----:B------:R-:W-:Y:S01]  /*53a0*/  PRMT R4, R5, 0x8880, RZ ;  /* 0x0000888005047816 */ /* 0x000fe200000000ff */
[----:B------:R-:W-:-:S03]  /*53b0*/  CS2R R6, SRZ ;  /* 0x0000000000067805 */ /* 0x000fc6000001ff00 */
[----:B------:R-:W-:-:S06]  /*53c0*/  PRMT R4, R4, 0x7710, RZ ;  /* 0x0000771004047816 */ /* 0x000fcc00000000ff */
[----:B------:R-:W0:Y:S02]  /*53d0*/  I2F.F64.S16 R4, R4 ;  /* 0x0000000400047312 */ /* 0x000e240000101c00 */
[----:B0-----:R0:W-:Y:S01]  /*53e0*/  STG.E.128 [R16.64], R4 ;  /* 0x0000000410007986 */ /* 0x0011e2000c101d24 */
[----:B------:R-:W-:Y:S05]  /*53f0*/  BRA `(.L_x_47105) ;  /* 0x00000a2000007947 */ /* 0x000fea0003800000 */
.L_x_47113:
        /* <DEDUP_REMOVED lines=21> */
.L_x_47118:
[----:B------:R-:W-:Y:S05]  /*5550*/  BSYNC B0 ;  /* 0x0000000000007941 */ /* 0x000fea0003800000 */
.L_x_47117:
[----:B------:R-:W-:-:S05]  /*5560*/  LOP3.LUT R3, R0, R3, RZ, 0xfc, !PT ;  /* 0x0000000300037212 */ /* 0x000fca00078efcff */
[----:B------:R0:W-:Y:S01]  /*5570*/  STG.E.U8 [R16.64], R3 ;  /* 0x0000000310007986 */ /* 0x0001e2000c101124 */
[----:B------:R-:W-:Y:S05]  /*5580*/  BRA `(.L_x_47105) ;  /* 0x0000089000007947 */ /* 0x000fea0003800000 */
.L_x_47116:
        /* <DEDUP_REMOVED lines=13> */
.L_x_47120:
[----:B------:R-:W-:Y:S01]  /*5660*/  IMAD.MOV.U32 R0, RZ, RZ, 0x7f ;  /* 0x0000007fff007424 */ /* 0x000fe200078e00ff */
[----:B------:R-:W-:-:S04]  /*5670*/  ISETP.GT.U32.AND P0, PT, R2, 0x7f800000, PT ;  /* 0x7f8000000200780c */ /* 0x000fc80003f04070 */
[----:B------:R-:W-:-:S04]  /*5680*/  SEL R0, R0, 0x7c, P0 ;  /* 0x0000007c00007807 */ /* 0x000fc80000000000 */
.L_x_47121:
[----:B------:R-:W-:Y:S05]  /*5690*/  BSYNC B0 ;  /* 0x0000000000007941 */ /* 0x000fea0003800000 */
.L_x_47119:
[----:B------:R-:W-:-:S04]  /*56a0*/  LOP3.LUT R2, R5, 0x80000000, RZ, 0xc0, !PT ;  /* 0x8000000005027812 */ /* 0x000fc800078ec0ff */
[----:B------:R-:W-:-:S04]  /*56b0*/  SHF.R.U32.HI R3, RZ, 0x18, R2 ;  /* 0x00000018ff037819 */ /* 0x000fc80000011602 */
[----:B------:R-:W-:-:S05]  /*56c0*/  LOP3.LUT R3, R0, R3, RZ, 0xfc, !PT ;  /* 0x0000000300037212 */ /* 0x000fca00078efcff */
[----:B------:R0:W-:Y:S01]  /*56d0*/  STG.E.U8 [R16.64], R3 ;  /* 0x0000000310007986 */ /* 0x0001e2000c101124 */
[----:B------:R-:W-:Y:S05]  /*56e0*/  BRA `(.L_x_47105) ;  /* 0x0000073000007947 */ /* 0x000fea0003800000 */
.L_x_47115:
[----:B------:R-:W0:Y:S02]  /*56f0*/  I2F.S8 R0, R5 ;  /* 0x0000000500007306 */ /* 0x000e240000001400 */
[----:B0-----:R-:W-:-:S05]  /*5700*/  F2FP.BF16.PACK_AB R0, RZ, R0 ;  /* 0x00000000ff00723e */ /* 0x001fca00000010ff */
[----:B------:R0:W-:Y:S01]  /*5710*/  STG.E.U16 [R16.64], R0 ;  /* 0x0000000010007986 */ /* 0x0001e2000c101524 */
[----:B------:R-:W-:Y:S05]  /*5720*/  BRA `(.L_x_47105) ;  /* 0x000006f000007947 */ /* 0x000fea0003800000 */
.L_x_47112:
        /* <DEDUP_REMOVED lines=12> */
.L_x_47124:
        /* <DEDUP_REMOVED lines=17> */
.L_x_47127:
[----:B------:R-:W-:-:S04]  /*5900*/  LOP3.LUT R2, R5, 0x80000000, RZ, 0xc0, !PT ;  /* 0x8000000005027812 */ /* 0x000fc800078ec0ff */
[----:B------:R-:W-:-:S04]  /*5910*/  SHF.R.U32.HI R3, RZ, 0x18, R2 ;  /* 0x00000018ff037819 */ /* 0x000fc80000011602 */
[----:B------:R-:W-:-:S04]  /*5920*/  LOP3.LUT R0, R0, R3, RZ, 0xfc, !PT ;  /* 0x0000000300007212 */ /* 0x000fc800078efcff */
[----:B------:R-:W-:Y:S02]  /*5930*/  PRMT R8, R0, 0x7610, R8 ;  /* 0x0000761000087816 */ /* 0x000fe40000000008 */
.L_x_47126:
[----:B------:R-:W-:Y:S05]  /*5940*/  BSYNC B0 ;  /* 0x0000000000007941 */ /* 0x000fea0003800000 */
.L_x_47125:
[----:B------:R0:W-:Y:S01]  /*5950*/  STG.E.U8 [R16.64], R8 ;  /* 0x0000000810007986 */ /* 0x0001e2000c101124 */
[----:B------:R-:W-:Y:S05]  /*5960*/  BRA `(.L_x_47105) ;  /* 0x000004b000007947 */ /* 0x000fea0003800000 */
.L_x_47123:
        /* <DEDUP_REMOVED lines=17> */
.L_x_47130:
[----:B------:R-:W-:-:S04]  /*5a80*/  LOP3.LUT R2, R5, 0x80000000, RZ, 0xc0, !PT ;  /* 0x8000000005027812 */ /* 0x000fc800078ec0ff */
[----:B------:R-:W-:-:S04]  /*5a90*/  SHF.R.U32.HI R3, RZ, 0x18, R2 ;  /* 0x00000018ff037819 */ /* 0x000fc80000011602 */
[----:B------:R-:W-:-:S04]  /*5aa0*/  LOP3.LUT R0, R0, R3, RZ, 0xfc, !PT ;  /* 0x0000000300007212 */ /* 0x000fc800078efcff */
[----:B------:R-:W-:Y:S02]  /*5ab0*/  PRMT R8, R0, 0x7610, R8 ;  /* 0x0000761000087816 */ /* 0x000fe40000000008 */
.L_x_47129:
[----:B------:R-:W-:Y:S05]  /*5ac0*/  BSYNC B0 ;  /* 0x0000000000007941 */ /* 0x000fea0003800000 */
.L_x_47128:
[----:B------:R0:W-:Y:S01]  /*5ad0*/  STG.E.U8 [R16.64], R8 ;  /* 0x0000000810007986 */ /* 0x0001e2000c101124 */
[----:B------:R-:W-:Y:S05]  /*5ae0*/  BRA `(.L_x_47105) ;  /* 0x0000033000007947 */ /* 0x000fea0003800000 */
.L_x_47122:
        /* <DEDUP_REMOVED lines=22> */
.L_x_47104:
        /* <DEDUP_REMOVED lines=20> */
.L_x_47132:
[----:B------:R-:W-:-:S04]  /*5d90*/  LOP3.LUT R5, R5, 0xffff, RZ, 0xc0, !PT ;  /* 0x0000ffff05057812 */ /* 0x000fc800078ec0ff */
[----:B------:R-:W-:-:S05]  /*5da0*/  PRMT R5, R5, 0x8880, RZ ;  /* 0x0000888005057816 */ /* 0x000fca00000000ff */
[----:B------:R-:W-:-:S05]  /*5db0*/  IMAD.MOV.U32 R2, RZ, RZ, R5 ;  /* 0x000000ffff027224 */ /* 0x000fca00078e0005 */
[----:B------:R-:W-:-:S05]  /*5dc0*/  SHF.R.S32.HI R3, RZ, 0x1f, R2 ;  /* 0x0000001fff037819 */ /* 0x000fca0000011402 */
[----:B------:R0:W-:Y:S01]  /*5dd0*/  STG.E.64 [R16.64], R2 ;  /* 0x0000000210007986 */ /* 0x0001e2000c101b24 */
[----:B------:R-:W-:Y:S05]  /*5de0*/  BRA `(.L_x_47105) ;  /* 0x0000003000007947 */ /* 0x000fea0003800000 */
.L_x_47131:
[----:B------:R-:W-:-:S04]  /*5df0*/  LOP3.LUT R5, R5, 0xffff, RZ, 0xc0, !PT ;  /* 0x0000ffff05057812 */ /* 0x000fc800078ec0ff */
[----:B------:R-:W-:-:S05]  /*5e00*/  PRMT R3, R5, 0x8880, RZ ;  /* 0x0000888005037816 */ /* 0x000fca00000000ff */
[----:B------:R0:W-:Y:S02]  /*5e10*/  STG.E [R16.64], R3 ;  /* 0x0000000310007986 */ /* 0x0001e4000c101924 */
.L_x_47105:
        /* <DEDUP_REMOVED lines=231> */
.L_x_47133:
        /* <DEDUP_REMOVED lines=18> */
.L_x_47137:
[----:B------:R0:W5:Y:S01]  /*6db0*/  LDG.E.U8 R4, [R2.64] ;  /* 0x0000002402047981 */ /* 0x000162000c1e1100 */
[----:B------:R-:W-:Y:S05]  /*6dc0*/  BRA `(.L_x_47139) ;  /* 0x00000d8000007947 */ /* 0x000fea0003800000 */
.L_x_47136:
        /* <DEDUP_REMOVED lines=8> */
.L_x_47141:
[----:B------:R0:W5:Y:S01]  /*6e50*/  LDG.E.U8 R4, [R2.64] ;  /* 0x0000002402047981 */ /* 0x000162000c1e1100 */
[----:B------:R-:W-:Y:S05]  /*6e60*/  BRA `(.L_x_47139) ;  /* 0x00000ce000007947 */ /* 0x000fea0003800000 */
.L_x_47140:
[----:B------:R0:W5:Y:S01]  /*6e70*/  LDG.E.U16 R4, [R2.64] ;  /* 0x0000002402047981 */ /* 0x000162000c1e1500 */
[----:B------:R-:W-:Y:S05]  /*6e80*/  BRA `(.L_x_47139) ;  /* 0x00000cc000007947 */ /* 0x000fea0003800000 */
.L_x_47135:
        /* <DEDUP_REMOVED lines=9> */
.L_x_47143:
[----:B------:R-:W2:Y:S02]  /*6f20*/  LDG.E.U16 R0, [R2.64] ;  /* 0x0000002402007981 */ /* 0x000ea4000c1e1500 */
[----:B--2---:R-:W-:-:S06]  /*6f30*/  HADD2.F32 R0, -RZ, R0.H0_H0 ;  /* 0x20000000ff007230 */ /* 0x004fcc0000004100 */
[----:B------:R-:W0:Y:S02]  /*6f40*/  F2I.FTZ.TRUNC.NTZ R0, R0 ;  /* 0x0000000000007305 */ /* 0x000e24000021f100 */
[----:B0-----:R-:W-:Y:S01]  /*6f50*/  PRMT R4, R0, 0x7610, R4 ;  /* 0x0000761000047816 */ /* 0x001fe20000000004 */
[----:B------:R-:W-:Y:S05]  /*6f60*/  BRA `(.L_x_47139) ;  /* 0x00000be000007947 */ /* 0x000fea0003800000 */
.L_x_47142:
        /* <DEDUP_REMOVED lines=9> */
.L_x_47145:
[----:B------:R-:W2:Y:S02]  /*7000*/  LDG.E.U16 R2, [R2.64] ;  /* 0x0000002402027981 */ /* 0x000ea4000c1e1500 */
[----:B--2---:R-:W-:-:S06]  /*7010*/  HADD2.F32 R0, -RZ, R2.H0_H0 ;  /* 0x20000002ff007230 */ /* 0x004fcc0000004100 */
[----:B------:R-:W0:Y:S02]  /*7020*/  F2I.FTZ.TRUNC.NTZ R0, R0 ;  /* 0x0000000000007305 */ /* 0x000e24000021f100 */
[----:B0-----:R-:W-:Y:S01]  /*7030*/  PRMT R4, R0, 0x7610, R4 ;  /* 0x0000761000047816 */ /* 0x001fe20000000004 */
[----:B------:R-:W-:Y:S05]  /*7040*/  BRA `(.L_x_47139) ;  /* 0x00000b0000007947 */ /* 0x000fea0003800000 */
.L_x_47144:
[----:B------:R-:W2:Y:S02]  /*7050*/  LDG.E.64 R2, [R2.64] ;  /* 0x0000002402027981 */ /* 0x000ea4000c1e1b00 */
[----:B--2---:R0:W1:Y:S01]  /*7060*/  F2I.F64.TRUNC R4, R2 ;  /* 0x0000000200047311 */ /* 0x004062000030d100 */
[----:B------:R-:W-:Y:S05]  /*7070*/  BRA `(.L_x_47139) ;  /* 0x00000ad000007947 */ /* 0x000fea0003800000 */
.L_x_47134:
        /* <DEDUP_REMOVED lines=12> */
.L_x_47148:
[----:B------:R-:W2:Y:S02]  /*7140*/  LDG.E.64 R2, [R2.64] ;  /* 0x0000002402027981 */ /* 0x000ea4000c1e1b00 */
[----:B--2---:R0:W1:Y:S01]  /*7150*/  F2I.F64.TRUNC R4, R2 ;  /* 0x0000000200047311 */ /* 0x004062000030d100 */
[----:B------:R-:W-:Y:S05]  /*7160*/  BRA `(.L_x_47139) ;  /* 0x000009e000007947 */ /* 0x000fea0003800000 */
.L_x_47147:
        /* <DEDUP_REMOVED lines=28> */
.L_x_47150:
        /* <DEDUP_REMOVED lines=15> */
.L_x_47149:
[----:B------:R-:W2:Y:S02]  /*7420*/  LDG.E.U16 R0, [R2.64] ;  /* 0x0000002402007981 */ /* 0x000ea4000c1e1500 */
[----:B--2---:R-:W-:-:S06]  /*7430*/  PRMT R0, RZ, 0x5410, R0 ;  /* 0x00005410ff007816 */ /* 0x004fcc0000000000 */
[----:B------:R-:W0:Y:S02]  /*7440*/  F2I.FTZ.TRUNC.NTZ R0, R0 ;  /* 0x0000000000007305 */ /* 0x000e24000021f100 */
[----:B0-----:R-:W-:Y:S01]  /*7450*/  PRMT R4, R0, 0x7610, R4 ;  /* 0x0000761000047816 */ /* 0x001fe20000000004 */
[----:B------:R-:W-:Y:S05]  /*7460*/  BRA `(.L_x_47139) ;  /* 0x000006e000007947 */ /* 0x000fea0003800000 */
.L_x_47146:
        /* <DEDUP_REMOVED lines=10> */
.L_x_47153:
        /* <DEDUP_REMOVED lines=21> */
.L_x_47157:
[----:B------:R-:W-:Y:S05]  /*7660*/  BSYNC B1 ;  /* 0x0000000000017941 */ /* 0x000fea0003800000 */
.L_x_47156:
[----:B------:R-:W-:Y:S01]  /*7670*/  LEA R3, R0, 0x3b800000, 0x17 ;  /* 0x3b80000000037811 */ /* 0x000fe200078eb8ff */
[----:B------:R-:W-:-:S05]  /*7680*/  IMAD.SHL.U32 R0, R2, 0x100000, RZ ;  /* 0x0010000002007824 */ /* 0x000fca00078e00ff */
[----:B------:R-:W-:Y:S02]  /*7690*/  LOP3.LUT R0, R3, R0, R4, 0xfe, !PT ;  /* 0x0000000003007212 */ /* 0x000fe400078efe04 */
.L_x_47155:
[----:B------:R-:W-:Y:S05]  /*76a0*/  BSYNC B0 ;  /* 0x0000000000007941 */ /* 0x000fea0003800000 */
.L_x_47154:
[----:B------:R-:W0:Y:S02]  /*76b0*/  F2I.FTZ.TRUNC.NTZ R0, R0 ;  /* 0x0000000000007305 */ /* 0x000e24000021f100 */
[----:B0-----:R-:W-:Y:S01]  /*76c0*/  PRMT R4, R0, 0x7610, R4 ;  /* 0x0000761000047816 */ /* 0x001fe20000000004 */
[----:B------:R-:W-:Y:S05]  /*76d0*/  BRA `(.L_x_47139) ;  /* 0x0000047000007947 */ /* 0x000fea0003800000 */
.L_x_47152:
        /* <DEDUP_REMOVED lines=21> */
.L_x_47161:
[----:B------:R-:W-:Y:S05]  /*7830*/  BSYNC B1 ;  /* 0x0000000000017941 */ /* 0x000fea0003800000 */
.L_x_47160:
[----:B------:R-:W-:Y:S01]  /*7840*/  LEA R3, R0, 0x37800000, 0x17 ;  /* 0x3780000000037811 */ /* 0x000fe200078eb8ff */
[----:B------:R-:W-:-:S05]  /*7850*/  IMAD.SHL.U32 R0, R2, 0x200000, RZ ;  /* 0x0020000002007824 */ /* 0x000fca00078e00ff */
[----:B------:R-:W-:Y:S02]  /*7860*/  LOP3.LUT R0, R3, R0, R4, 0xfe, !PT ;  /* 0x0000000003007212 */ /* 0x000fe400078efe04 */
.L_x_47159:
[----:B------:R-:W-:Y:S05]  /*7870*/  BSYNC B0 ;  /* 0x0000000000007941 */ /* 0x000fea0003800000 */
.L_x_47158:
[----:B------:R-:W0:Y:S02]  /*7880*/  F2I.FTZ.TRUNC.NTZ R0, R0 ;  /* 0x0000000000007305 */ /* 0x000e24000021f100 */
[----:B0-----:R-:W-:Y:S01]  /*7890*/  PRMT R4, R0, 0x7610, R4 ;  /* 0x0000761000047816 */ /* 0x001fe20000000004 */
[----:B------:R-:W-:Y:S05]  /*78a0*/  BRA `(.L_x_47139) ;  /* 0x000002a000007947 */ /* 0x000fea0003800000 */
.L_x_47151:
        /* <DEDUP_REMOVED lines=14> */
.L_x_47165:
[----:B------:R-:W-:Y:S05]  /*7990*/  BSYNC B0 ;  /* 0x0000000000007941 */ /* 0x000fea0003800000 */
.L_x_47164:
[----:B------:R-:W0:Y:S02]  /*79a0*/  F2I.FTZ.TRUNC.NTZ R0, R0 ;  /* 0x0000000000007305 */ /* 0x000e24000021f100 */
[----:B0-----:R-:W-:Y:S01]  /*79b0*/  PRMT R4, R0, 0x7610, R4 ;  /* 0x0000761000047816 */ /* 0x001fe20000000004 */
[----:B------:R-:W-:Y:S05]  /*79c0*/  BRA `(.L_x_47139) ;  /* 0x0000018000007947 */ /* 0x000fea0003800000 */
.L_x_47138:
        /* <DEDUP_REMOVED lines=21> */
.L_x_47163:
[----:B------:R0:W5:Y:S01]  /*7b20*/  LDG.E.U8 R4, [R2.64] ;  /* 0x0000002402047981 */ /* 0x000162000c1e1100 */
[----:B------:R-:W-:Y:S05]  /*7b30*/  BRA `(.L_x_47139) ;  /* 0x0000001000007947 */ /* 0x000fea0003800000 */
.L_x_47162:
[----:B------:R0:W5:Y:S02]  /*7b40*/  LDG.E.U8 R4, [R2.64] ;  /* 0x0000002402047981 */ /* 0x000164000c1e1100 */
.L_x_47139:
        /* <DEDUP_REMOVED lines=46> */
.L_x_47169:
[----:B------:R0:W-:Y:S01]  /*7e30*/  STG.E.U8 [R16.64], R5 ;  /* 0x0000000510007986 */ /* 0x0001e2000c101124 */
[----:B------:R-:W-:Y:S05]  /*7e40*/  BRA `(.L_x_47171) ;  /* 0x00000e9000007947 */ /* 0x000fea0003800000 */
.L_x_47168:
        /* <DEDUP_REMOVED lines=12> */
.L_x_47173:
[----:B------:R-:W-:-:S04]  /*7f10*/  LOP3.LUT R5, R5, 0xffff, RZ, 0xc0, !PT ;  /* 0x0000ffff05057812 */ /* 0x000fc800078ec0ff */
[----:B------:R-:W-:-:S05]  /*7f20*/  PRMT R3, R5, 0x8880, RZ ;  /* 0x0000888005037816 */ /* 0x000fca00000000ff */
[----:B------:R0:W-:Y:S01]  /*7f30*/  STG.E [R16.64], R3 ;  /* 0x0000000310007986 */ /* 0x0001e2000c101924 */
[----:B------:R-:W-:Y:S05]  /*7f40*/  BRA `(.L_x_47171) ;  /* 0x00000d9000007947 */ /* 0x000fea0003800000 */
.L_x_47172:
[----:B------:R-:W-:-:S04]  /*7f50*/  PRMT R3, R5, 0x8880, RZ ;  /* 0x0000888005037816 */ /* 0x000fc800000000ff */
[----:B------:R-:W-:-:S05]  /*7f60*/  PRMT R3, R3, 0x7710, RZ ;  /* 0x0000771003037816 */ /* 0x000fca00000000ff */
[----:B------:R0:W-:Y:S01]  /*7f70*/  STG.E.U16 [R16.64], R3 ;  /* 0x0000000310007986 */ /* 0x0001e2000c101524 */
[----:B------:R-:W-:Y:S05]  /*7f80*/  BRA `(.L_x_47171) ;  /* 0x00000d5000007947 */ /* 0x000fea0003800000 */
.L_x_47167:
        /* <DEDUP_REMOVED lines=9> */
.L_x_47175:
[----:B------:R-:W0:Y:S02]  /*8020*/  I2F.S8 R0, R5 ;  /* 0x0000000500007306 */ /* 0x000e240000001400 */
[----:B0-----:R-:W-:-:S05]  /*8030*/  F2FP.PACK_AB R0, RZ, R0 ;  /* 0x00000000ff00723e */ /* 0x001fca00000000ff */
[----:B------:R0:W-:Y:S01]  /*8040*/  STG.E.U16 [R16.64], R0 ;  /* 0x0000000010007986 */ /* 0x0001e2000c101524 */
[----:B------:R-:W-:Y:S05]  /*8050*/  BRA `(.L_x_47171) ;  /* 0x00000c8000007947 */ /* 0x000fea0003800000 */
.L_x_47174:
        /* <DEDUP_REMOVED lines=10> */
.L_x_47177:
[----:B------:R-:W0:Y:S02]  /*8100*/  I2F.S8 R5, R5 ;  /* 0x0000000500057306 */ /* 0x000e240000001400 */
[----:B0-----:R-:W-:-:S04]  /*8110*/  F2FP.PACK_AB R3, RZ, R5 ;  /* 0x00000005ff03723e */ /* 0x001fc800000000ff */
[----:B------:R-:W-:-:S05]  /*8120*/  PRMT R3, R3, 0x5410, RZ ;  /* 0x0000541003037816 */ /* 0x000fca00000000ff */
[----:B------:R0:W-:Y:S01]  /*8130*/  STG.E [R16.64], R3 ;  /* 0x0000000310007986 */ /* 0x0001e2000c101924 */
[----:B------:R-:W-:Y:S05]  /*8140*/  BRA `(.L_x_47171) ;  /* 0x00000b9000007947 */ /* 0x000fea0003800000 */
.L_x_47176:
[----:B------:R-:W-:-:S04]  /*8150*/  PRMT R2, R5, 0x8880, RZ ;  /* 0x0000888005027816 */ /* 0x000fc800000000ff */
[----:B------:R-:W-:-:S06]  /*8160*/  PRMT R2, R2, 0x7710, RZ ;  /* 0x0000771002027816 */ /* 0x000fcc00000000ff */
[----:B------:R-:W0:Y:S02]  /*8170*/  I2F.F64.S16 R2, R2 ;  /* 0x0000000200027312 */ /* 0x000e240000101c00 */
[----:B0-----:R0:W-:Y:S01]  /*8180*/  STG.E.64 [R16.64], R2 ;  /* 0x0000000210007986 */ /* 0x0011e2000c101b24 */
[----:B------:R-:W-:Y:S05]  /*8190*/  BRA `(.L_x_47171) ;  /* 0x00000b4000007947 */ /* 0x000fea0003800000 */
.L_x_47166:
        /* <DEDUP_REMOVED lines=12> */
.L_x_47180:
[----:B------:R-:W-:Y:S01]  /*8260*/  PRMT R4, R5, 0x8880, RZ ;  /* 0x0000888005047816 */ /* 0x000fe200000000ff */
[----:B------:R-:W-:-:S03]  /*8270*/  CS2R R6, SRZ ;  /* 0x0000000000067805 */ /* 0x000fc6000001ff00 */
[----:B------:R-:W-:-:S06]  /*8280*/  PRMT R4, R4, 0x7710, RZ ;  /* 0x0000771004047816 */ /* 0x000fcc00000000ff */
[----:B------:R-:W0:Y:S02]  /*8290*/  I2F.F64.S16 R4, R4 ;  /* 0x0000000400047312 */ /* 0x000e240000101c00 */
[----:B0-----:R0:W-:Y:S01]  /*82a0*/  STG.E.128 [R16.64], R4 ;  /* 0x0000000410007986 */ /* 0x0011e2000c101d24 */
[----:B------:R-:W-:Y:S05]  /*82b0*/  BRA `(.L_x_47171) ;  /* 0x00000a2000007947 */ /* 0x000fea0003800000 */
.L_x_47179:
        /* <DEDUP_REMOVED lines=21> */
.L_x_47184:
[----:B------:R-:W-:Y:S05]  /*8410*/  BSYNC B0 ;  /* 0x0000000000007941 */ /* 0x000fea0003800000 */
.L_x_47183:
[----:B------:R-:W-:-:S05]  /*8420*/  LOP3.LUT R3, R0, R3, RZ, 0xfc, !PT ;  /* 0x0000000300037212 */ /* 0x000fca00078efcff */
[----:B------:R0:W-:Y:S01]  /*8430*/  STG.E.U8 [R16.64], R3 ;  /* 0x0000000310007986 */ /* 0x0001e2000c101124 */
[----:B------:R-:W-:Y:S05]  /*8440*/  BRA `(.L_x_47171) ;  /* 0x0000089000007947 */ /* 0x000fea0003800000 */
.L_x_47182:
        /* <DEDUP_REMOVED lines=13> */
.L_x_47186:
[----:B------:R-:W-:Y:S01]  /*8520*/  IMAD.MOV.U32 R0, RZ, RZ, 0x7f ;  /* 0x0000007fff007424 */ /* 0x000fe200078e00ff */
[----:B------:R-:W-:-:S04]  /*8530*/  ISETP.GT.U32.AND P0, PT, R2, 0x7f800000, PT ;  /* 0x7f8000000200780c */ /* 0x000fc80003f04070 */
[----:B------:R-:W-:-:S04]  /*8540*/  SEL R0, R0, 0x7c, P0 ;  /* 0x0000007c00007807 */ /* 0x000fc80000000000 */
.L_x_47187:
[----:B------:R-:W-:Y:S05]  /*8550*/  BSYNC B0 ;  /* 0x0000000000007941 */ /* 0x000fea0003800000 */
.L_x_47185:
[----:B------:R-:W-:-:S04]  /*8560*/  LOP3.LUT R2, R5, 0x80000000, RZ, 0xc0, !PT ;  /* 0x8000000005027812 */ /* 0x000fc800078ec0ff */
[----:B------:R-:W-:-:S04]  /*8570*/  SHF.R.U32.HI R3, RZ, 0x18, R2 ;  /* 0x00000018ff037819 */ /* 0x000fc80000011602 */
[----:B------:R-:W-:-:S05]  /*8580*/  LOP3.LUT R3, R0, R3, RZ, 0xfc, !PT ;  /* 0x0000000300037212 */ /* 0x000fca00078efcff */
[----:B------:R0:W-:Y:S01]  /*8590*/  STG.E.U8 [R16.64], R3 ;  /* 0x0000000310007986 */ /* 0x0001e2000c101124 */
[----:B------:R-:W-:Y:S05]  /*85a0*/  BRA `(.L_x_47171) ;  /* 0x0000073000007947 */ /* 0x000fea0003800000 */
.L_x_47181:
[----:B------:R-:W0:Y:S02]  /*85b0*/  I2F.S8 R0, R5 ;  /* 0x0000000500007306 */ /* 0x000e240000001400 */
[----:B0-----:R-:W-:-:S05]  /*85c0*/  F2FP.BF16.PACK_AB R0, RZ, R0 ;  /* 0x00000000ff00723e */ /* 0x001fca00000010ff */
[----:B------:R0:W-:Y:S01]  /*85d0*/  STG.E.U16 [R16.64], R0 ;  /* 0x0000000010007986 */ /* 0x0001e2000c101524 */
[----:B------:R-:W-:Y:S05]  /*85e0*/  BRA `(.L_x_47171) ;  /* 0x000006f000007947 */ /* 0x000fea0003800000 */
.L_x_47178:
        /* <DEDUP_REMOVED lines=12> */
.L_x_47190:
        /* <DEDUP_REMOVED lines=17> */
.L_x_47193:
[----:B------:R-:W-:-:S04]  /*87c0*/  LOP3.LUT R2, R5, 0x80000000, RZ, 0xc0, !PT ;  /* 0x8000000005027812 */ /* 0x000fc800078ec0ff */
[----:B------:R-:W-:-:S04]  /*87d0*/  SHF.R.U32.HI R3, RZ, 0x18, R2 ;  /* 0x00000018ff037819 */ /* 0x000fc80000011602 */
[----:B------:R-:W-:-:S04]  /*87e0*/  LOP3.LUT R0, R0, R3, RZ, 0xfc, !PT ;  /* 0x0000000300007212 */ /* 0x000fc800078efcff */
[----:B------:R-:W-:Y:S02]  /*87f0*/  PRMT R8, R0, 0x7610, R8 ;  /* 0x0000761000087816 */ /* 0x000fe40000000008 */
.L_x_47192:
[----:B------:R-:W-:Y:S05]  /*8800*/  BSYNC B0 ;  /* 0x0000000000007941 */ /* 0x000fea0003800000 */
.L_x_47191:
[----:B------:R0:W-:Y:S01]  /*8810*/  STG.E.U8 [R16.64], R8 ;  /* 0x0000000810007986 */ /* 0x0001e2000c101124 */
[----:B------:R-:W-:Y:S05]  /*8820*/  BRA `(.L_x_47171) ;  /* 0x000004b000007947 */ /* 0x000fea0003800000 */
.L_x_47189:
        /* <DEDUP_REMOVED lines=17> */
.L_x_47196:
[----:B------:R-:W-:-:S04]  /*8940*/  LOP3.LUT R2, R5, 0x80000000, RZ, 0xc0, !PT ;  /* 0x8000000005027812 */ /* 0x000fc800078ec0ff */
[----:B------:R-:W-:-:S04]  /*8950*/  SHF.R.U32.HI R3, RZ, 0x18, R2 ;  /* 0x00000018ff037819 */ /* 0x000fc80000011602 */
[----:B------:R-:W-:-:S04]  /*8960*/  LOP3.LUT R0, R0, R3, RZ, 0xfc, !PT ;  /* 0x0000000300007212 */ /* 0x000fc800078efcff */
[----:B------:R-:W-:Y:S02]  /*8970*/  PRMT R8, R0, 0x7610, R8 ;  /* 0x0000761000087816 */ /* 0x000fe40000000008 */
.L_x_47195:
[----:B------:R-:W-:Y:S05]  /*8980*/  BSYNC B0 ;  /* 0x0000000000007941 */ /* 0x000fea0003800000 */
.L_x_47194:
[----:B------:R0:W-:Y:S01]  /*8990*/  STG.E.U8 [R16.64], R8 ;  /* 0x0000000810007986 */ /* 0x0001e2000c101124 */
[----:B------:R-:W-:Y:S05]  /*89a0*/  BRA `(.L_x_47171) ;  /* 0x0000033000007947 */ /* 0x000fea0003800000 */
.L_x_47188:
        /* <DEDUP_REMOVED lines=22> */
.L_x_47170:
        /* <DEDUP_REMOVED lines=20> */
.L_x_47198:
[----:B------:R-:W-:-:S04]  /*8c50*/  LOP3.LUT R5, R5, 0xffff, RZ, 0xc0, !PT ;  /* 0x0000ffff05057812 */ /* 0x000fc800078ec0ff */
[----:B------:R-:W-:-:S05]  /*8c60*/  PRMT R5, R5, 0x8880, RZ ;  /* 0x0000888005057816 */ /* 0x000fca00000000ff */
[----:B------:R-:W-:-:S05]  /*8c70*/  IMAD.MOV.U32 R2, RZ, RZ, R5 ;  /* 0x000000ffff027224 */ /* 0x000fca00078e0005 */
[----:B------:R-:W-:-:S05]  /*8c80*/  SHF.R.S32.HI R3, RZ, 0x1f, R2 ;  /* 0x0000001fff037819 */ /* 0x000fca0000011402 */
[----:B------:R0:W-:Y:S01]  /*8c90*/  STG.E.64 [R16.64], R2 ;  /* 0x0000000210007986 */ /* 0x0001e2000c101b24 */
[----:B------:R-:W-:Y:S05]  /*8ca0*/  BRA `(.L_x_47171) ;  /* 0x0000003000007947 */ /* 0x000fea0003800000 */
.L_x_47197:
[----:B------:R-:W-:-:S04]  /*8cb0*/  LOP3.LUT R5, R5, 0xffff, RZ, 0xc0, !PT ;  /* 0x0000ffff05057812 */ /* 0x000fc800078ec0ff */
[----:B------:R-:W-:-:S05]  /*8cc0*/  PRMT R3, R5, 0x8880, RZ ;  /* 0x0000888005037816 */ /* 0x000fca00000000ff */
[----:B------:R0:W-:Y:S02]  /*8cd0*/  STG.E [R16.64], R3 ;  /* 0x0000000310007986 */ /* 0x0001e4000c101924 */
.L_x_47171:
[----:B------:R-:W-:Y:S02]  /*8ce0*/  IADD3 R19, R19, 0x80, RZ ;  /* 0x0000008013137810 */ /* 0x000fe40007ffe0ff */
.L_x_47066:
[----:B------:R-:W-:Y:S05]  /*8cf0*/  BSYNC B6 ;  /* 0x0000000000067941 */ /* 0x000fea0003800000 */
.L_x_47065:
        /* <DEDUP_REMOVED lines=230> */
.L_x_47199:
        /* <DEDUP_REMOVED lines=18> */
.L_x_47203:
[----:B------:R0:W5:Y:S01]  /*9c80*/  LDG.E.U8 R4, [R2.64] ;  /* 0x0000002402047981 */ /* 0x000162000c1e1100 */
[----:B------:R-:W-:Y:S05]  /*9c90*/  BRA `(.L_x_47205) ;  /* 0x00000d8000007947 */ /* 0x000fea0003800000 */
.L_x_47202:
        /* <DEDUP_REMOVED lines=8> */
.L_x_47207:
[----:B------:R0:W5:Y:S01]  /*9d20*/  LDG.E.U8 R4, [R2.64] ;  /* 0x0000002402047981 */ /* 0x000162000c1e1100 */
[----:B------:R-:W-:Y:S05]  /*9d30*/  BRA `(.L_x_47205) ;  /* 0x00000ce000007947 */ /* 0x000fea0003800000 */
.L_x_47206:
[----:B------:R0:W5:Y:S01]  /*9d40*/  LDG.E.U16 R4, [R2.64] ;  /* 0x0000002402047981 */ /* 0x000162000c1e1500 */
[----:B------:R-:W-:Y:S05]  /*9d50*/  BRA `(.L_x_47205) ;  /* 0x00000cc000007947 */ /* 0x000fea0003800000 */
.L_x_47201:
        /* <DEDUP_REMOVED lines=9> */
.L_x_47209:
[----:B------:R-:W2:Y:S02]  /*9df0*/  LDG.E.U16 R0, [R2.64] ;  /* 0x0000002402007981 */ /* 0x000ea4000c1e1500 */
[----:B--2---:R-:W-:-:S06]  /*9e00*/  HADD2.F32 R0, -RZ, R0.H0_H0 ;  /* 0x20000000ff007230 */ /* 0x004fcc0000004100 */
[----:B------:R-:W0:Y:S02]  /*9e10*/  F2I.FTZ.TRUNC.NTZ R0, R0 ;  /* 0x0000000000007305 */ /* 0x000e24000021f100 */
[----:B0-----:R-:W-:Y:S01]  /*9e20*/  PRMT R4, R0, 0x7610, R4 ;  /* 0x0000761000047816 */ /* 0x001fe20000000004 */
[----:B------:R-:W-:Y:S05]  /*9e30*/  BRA `(.L_x_47205) ;  /* 0x00000be000007947 */ /* 0x000fea0003800000 */
.L_x_47208:
        /* <DEDUP_REMOVED lines=9> */
.L_x_47211:
[----:B------:R-:W2:Y:S02]  /*9ed0*/  LDG.E.U16 R2, [R2.64] ;  /* 0x0000002402027981 */ /* 0x000ea4000c1e1500 */
[----:B--2---:R-:W-:-:S06]  /*9ee0*/  HADD2.F32 R0, -RZ, R2.H0_H0 ;  /* 0x20000002ff007230 */ /* 0x004fcc0000004100 */
[----:B------:R-:W0:Y:S02]  /*9ef0*/  F2I.FTZ.TRUNC.NTZ R0, R0 ;  /* 0x0000000000007305 */ /* 0x000e24000021f100 */
[----:B0-----:R-:W-:Y:S01]  /*9f00*/  PRMT R4, R0, 0x7610, R4 ;  /* 0x0000761000047816 */ /* 0x001fe20000000004 */
[----:B------:R-:W-:Y:S05]  /*9f10*/  BRA `(.L_x_47205) ;  /* 0x00000b0000007947 */ /* 0x000fea0003800000 */
.L_x_47210:
[----:B------:R-:W2:Y:S02]  /*9f20*/  LDG.E.64 R2, [R2.64] ;  /* 0x0000002402027981 */ /* 0x000ea4000c1e1b00 */
[----:B--2---:R0:W1:Y:S01]  /*9f30*/  F2I.F64.TRUNC R4, R2 ;  /* 0x0000000200047311 */ /* 0x004062000030d100 */
[----:B------:R-:W-:Y:S05]  /*9f40*/  BRA `(.L_x_47205) ;  /* 0x00000ad000007947 */ /* 0x000fea0003800000 */
.L_x_47200:
        /* <DEDUP_REMOVED lines=12> */
.L_x_47214:
[----:B------:R-:W2:Y:S02]  /*a010*/  LDG.E.64 R2, [R2.64] ;  /* 0x0000002402027981 */ /* 0x000ea4000c1e1b00 */
[----:B--2---:R0:W1:Y:S01]  /*a020*/  F2I.F64.TRUNC R4, R2 ;  /* 0x0000000200047311 */ /* 0x004062000030d100 */
[----:B------:R-:W-:Y:S05]  /*a030*/  BRA `(.L_x_47205) ;  /* 0x000009e000007947 */ /* 0x000fea0003800000 */
.L_x_47213:
        /* <DEDUP_REMOVED lines=28> */
.L_x_47216:
        /* <DEDUP_REMOVED lines=15> */
.L_x_47215:
[----:B------:R-:W2:Y:S02]  /*a2f0*/  LDG.E.U16 R0, [R2.64] ;  /* 0x0000002402007981 */ /* 0x000ea4000c1e1500 */
[----:B--2---:R-:W-:-:S06]  /*a300*/  PRMT R0, RZ, 0x5410, R0 ;  /* 0x00005410ff007816 */ /* 0x004fcc0000000000 */
[----:B------:R-:W0:Y:S02]  /*a310*/  F2I.FTZ.TRUNC.NTZ R0, R0 ;  /* 0x0000000000007305 */ /* 0x000e24000021f100 */
[----:B0-----:R-:W-:Y:S01]  /*a320*/  PRMT R4, R0, 0x7610, R4 ;  /* 0x0000761000047816 */ /* 0x001fe20000000004 */
[----:B------:R-:W-:Y:S05]  /*a330*/  BRA `(.L_x_47205) ;  /* 0x000006e000007947 */ /* 0x000fea0003800000 */
.L_x_47212:
        /* <DEDUP_REMOVED lines=10> */
.L_x_47219:
        /* <DEDUP_REMOVED lines=21> */
.L_x_47223:
[----:B------:R-:W-:Y:S05]  /*a530*/  BSYNC B1 ;  /* 0x0000000000017941 */ /* 0x000fea0003800000 */
.L_x_47222:
[----:B------:R-:W-:Y:S01]  /*a540*/  LEA R3, R0, 0x3b800000, 0x17 ;  /* 0x3b80000000037811 */ /* 0x000fe200078eb8ff */
[----:B------:R-:W-:-:S05]  /*a550*/  IMAD.SHL.U32 R0, R2, 0x100000, RZ ;  /* 0x0010000002007824 */ /* 0x000fca00078e00ff */
[----:B------:R-:W-:Y:S02]  /*a560*/  LOP3.LUT R0, R3, R0, R4, 0xfe, !PT ;  /* 0x0000000003007212 */ /* 0x000fe400078efe04 */
.L_x_47221:
[----:B------:R-:W-:Y:S05]  /*a570*/  BSYNC B0 ;  /* 0x0000000000007941 */ /* 0x000fea0003800000 */
.L_x_47220:
[----:B------:R-:W0:Y:S02]  /*a580*/  F2I.FTZ.TRUNC.NTZ R0, R0 ;  /* 0x0000000000007305 */ /* 0x000e24000021f100 */
[----:B0-----:R-:W-:Y:S01]  /*a590*/  PRMT R4, R0, 0x7610, R4 ;  /* 0x0000761000047816 */ /* 0x001fe20000000004 */
[----:B------:R-:W-:Y:S05]  /*a5a0*/  BRA `(.L_x_47205) ;  /* 0x0000047000007947 */ /* 0x000fea0003800000 */
.L_x_47218:
        /* <DEDUP_REMOVED lines=21> */
.L_x_47227:
[----:B------:R-:W-:Y:S05]  /*a700*/  BSYNC B1 ;  /* 0x0000000000017941 */ /* 0x000fea0003800000 */
.L_x_47226:
[----:B------:R-:W-:Y:S01]  /*a710*/  LEA R3, R0, 0x37800000, 0x17 ;  /* 0x3780000000037811 */ /* 0x000fe200078eb8ff */
[----:B------:R-:W-:-:S05]  /*a720*/  IMAD.SHL.U32 R0, R2, 0x200000, RZ ;  /* 0x0020000002007824 */ /* 0x000fca00078e00ff */
[----:B------:R-:W-:Y:S02]  /*a730*/  LOP3.LUT R0, R3, R0, R4, 0xfe, !PT ;  /* 0x0000000003007212 */ /* 0x000fe400078efe04 */
.L_x_47225:
[----:B------:R-:W-:Y:S05]  /*a740*/  BSYNC B0 ;  /* 0x0000000000007941 */ /* 0x000fea0003800000 */
.L_x_47224:
[----:B------:R-:W0:Y:S02]  /*a750*/  F2I.FTZ.TRUNC.NTZ R0, R0 ;  /* 0x0000000000007305 */ /* 0x000e24000021f100 */
[----:B0-----:R-:W-:Y:S01]  /*a760*/  PRMT R4, R0, 0x7610, R4 ;  /* 0x0000761000047816 */ /* 0x001fe20000000004 */
[----:B------:R-:W-:Y:S05]  /*a770*/  BRA `(.L_x_47205) ;  /* 0x000002a000007947 */ /* 0x000fea0003800000 */
.L_x_47217:
        /* <DEDUP_REMOVED lines=14> */
.L_x_47231:
[----:B------:R-:W-:Y:S05]  /*a860*/  BSYNC B0 ;  /* 0x0000000000007941 */ /* 0x000fea0003800000 */
.L_x_47230:
[----:B------:R-:W0:Y:S02]  /*a870*/  F2I.FTZ.TRUNC.NTZ R0, R0 ;  /* 0x0000000000007305 */ /* 0x000e24000021f100 */
[----:B0-----:R-:W-:Y:S01]  /*a880*/  PRMT R4, R0, 0x7610, R4 ;  /* 0x0000761000047816 */ /* 0x001fe20000000004 */
[----:B------:R-:W-:Y:S05]  /*a890*/  BRA `(.L_x_47205) ;  /* 0x0000018000007947 */ /* 0x000fea0003800000 */
.L_x_47204:
        /* <DEDUP_REMOVED lines=21> */
.L_x_47229:
[----:B------:R0:W5:Y:S01]  /*a9f0*/  LDG.E.U8 R4, [R2.64] ;  /* 0x0000002402047981 */ /* 0x000162000c1e1100 */
[----:B------:R-:W-:Y:S05]  /*aa00*/  BRA `(.L_x_47205) ;  /* 0x0000001000007947 */ /* 0x000fea0003800000 */
.L_x_47228:
[----:B------:R0:W5:Y:S02]  /*aa10*/  LDG.E.U8 R4, [R2.64] ;  /* 0x0000002402047981 */ /* 0x000164000c1e1100 */
.L_x_47205:
        /* <DEDUP_REMOVED lines=46> */
.L_x_47235:
[----:B------:R-:W-:Y:S01]  /*ad00*/  STG.E.U8 [R16.64], R5 ;  /* 0x0000000510007986 */ /* 0x000fe2000c101124 */
[----:B------:R-:W-:Y:S05]  /*ad10*/  EXIT ;  /* 0x000000000000794d */ /* 0x000fea0003800000 */
.L_x_47234:
        /* <DEDUP_REMOVED lines=12> */
.L_x_47238:
[----:B------:R-:W-:-:S04]  /*ade0*/  LOP3.LUT R5, R5, 0xffff, RZ, 0xc0, !PT ;  /* 0x0000ffff05057812 */ /* 0x000fc800078ec0ff */
[----:B------:R-:W-:-:S05]  /*adf0*/  PRMT R3, R5, 0x8880, RZ ;  /* 0x0000888005037816 */ /* 0x000fca00000000ff */
[----:B------:R-:W-:Y:S01]  /*ae00*/  STG.E [R16.64], R3 ;  /* 0x0000000310007986 */ /* 0x000fe2000c101924 */
[----:B------:R-:W-:Y:S05]  /*ae10*/  EXIT ;  /* 0x000000000000794d */ /* 0x000fea0003800000 */
.L_x_47237:
[----:B------:R-:W-:-:S04]  /*ae20*/  PRMT R3, R5, 0x8880, RZ ;  /* 0x0000888005037816 */ /* 0x000fc800000000ff */
[----:B------:R-:W-:-:S05]  /*ae30*/  PRMT R3, R3, 0x7710, RZ ;  /* 0x0000771003037816 */ /* 0x000fca00000000ff */
[----:B------:R-:W-:Y:S01]  /*ae40*/  STG.E.U16 [R16.64], R3 ;  /* 0x0000000310007986 */ /* 0x000fe2000c101524 */
[----:B------:R-:W-:Y:S05]  /*ae50*/  EXIT ;  /* 0x000000000000794d */ /* 0x000fea0003800000 */
.L_x_47233:
        /* <DEDUP_REMOVED lines=9> */
.L_x_47240:
[----:B------:R-:W0:Y:S02]  /*aef0*/  I2F.S8 R0, R5 ;  /* 0x0000000500007306 */ /* 0x000e240000001400 */
[----:B0-----:R-:W-:-:S05]  /*af00*/  F2FP.PACK_AB R0, RZ, R0 ;  /* 0x00000000ff00723e */ /* 0x001fca00000000ff */
[----:B------:R-:W-:Y:S01]  /*af10*/  STG.E.U16 [R16.64], R0 ;  /* 0x0000000010007986 */ /* 0x000fe2000c101524 */
[----:B------:R-:W-:Y:S05]  /*af20*/  EXIT ;  /* 0x000000000000794d */ /* 0x000fea0003800000 */
.L_x_47239:
        /* <DEDUP_REMOVED lines=10> */
.L_x_47242:
[----:B------:R-:W0:Y:S02]  /*afd0*/  I2F.S8 R5, R5 ;  /* 0x0000000500057306 */ /* 0x000e240000001400 */
[----:B0-----:R-:W-:-:S04]  /*afe0*/  F2FP.PACK_AB R3, RZ, R5 ;  /* 0x00000005ff03723e */ /* 0x001fc800000000ff */
[----:B------:R-:W-:-:S05]  /*aff0*/  PRMT R3, R3, 0x5410, RZ ;  /* 0x0000541003037816 */ /* 0x000fca00000000ff */
[----:B------:R-:W-:Y:S01]  /*b000*/  STG.E [R16.64], R3 ;  /* 0x0000000310007986 */ /* 0x000fe2000c101924 */
[----:B------:R-:W-:Y:S05]  /*b010*/  EXIT ;  /* 0x000000000000794d */ /* 0x000fea0003800000 */
.L_x_47241:
[----:B------:R-:W-:-:S04]  /*b020*/  PRMT R2, R5, 0x8880, RZ ;  /* 0x0000888005027816 */ /* 0x000fc800000000ff */
[----:B------:R-:W-:-:S06]  /*b030*/  PRMT R2, R2, 0x7710, RZ ;  /* 0x0000771002027816 */ /* 0x000fcc00000000ff */
[----:B------:R-:W0:Y:S02]  /*b040*/  I2F.F64.S16 R2, R2 ;  /* 0x0000000200027312 */ /* 0x000e240000101c00 */
[----:B0-----:R-:W-:Y:S01]  /*b050*/  STG.E.64 [R16.64], R2 ;  /* 0x0000000210007986 */ /* 0x001fe2000c101b24 */
[----:B------:R-:W-:Y:S05]  /*b060*/  EXIT ;  /* 0x000000000000794d */ /* 0x000fea0003800000 */
.L_x_47232:
        /* <DEDUP_REMOVED lines=12> */
.L_x_47245:
[----:B------:R-:W-:Y:S01]  /*b130*/  PRMT R4, R5, 0x8880, RZ ;  /* 0x0000888005047816 */ /* 0x000fe200000000ff */
[----:B------:R-:W-:-:S03]  /*b140*/  CS2R R6, SRZ ;  /* 0x0000000000067805 */ /* 0x000fc6000001ff00 */
[----:B------:R-:W-:-:S06]  /*b150*/  PRMT R4, R4, 0x7710, RZ ;  /* 0x0000771004047816 */ /* 0x000fcc00000000ff */
[----:B------:R-:W0:Y:S02]  /*b160*/  I2F.F64.S16 R4, R4 ;  /* 0x0000000400047312 */ /* 0x000e240000101c00 */
[----:B0-----:R-:W-:Y:S01]  /*b170*/  STG.E.128 [R16.64], R4 ;  /* 0x0000000410007986 */ /* 0x001fe2000c101d24 */
[----:B------:R-:W-:Y:S05]  /*b180*/  EXIT ;  /* 0x000000000000794d */ /* 0x000fea0003800000 */
.L_x_47244:
        /* <DEDUP_REMOVED lines=21> */
.L_x_47249:
[----:B------:R-:W-:Y:S05]  /*b2e0*/  BSYNC B0 ;  /* 0x0000000000007941 */ /* 0x000fea0003800000 */
.L_x_47248:
[----:B------:R-:W-:-:S05]  /*b2f0*/  LOP3.LUT R3, R0, R3, RZ, 0xfc, !PT ;  /* 0x0000000300037212 */ /* 0x000fca00078efcff */
[----:B------:R-:W-:Y:S01]  /*b300*/  STG.E.U8 [R16.64], R3 ;  /* 0x0000000310007986 */ /* 0x000fe2000c101124 */
[----:B------:R-:W-:Y:S05]  /*b310*/  EXIT ;  /* 0x000000000000794d */ /* 0x000fea0003800000 */
.L_x_47247:
        /* <DEDUP_REMOVED lines=13> */
.L_x_47251:
[----:B------:R-:W-:Y:S01]  /*b3f0*/  IMAD.MOV.U32 R0, RZ, RZ, 0x7f ;  /* 0x0000007fff007424 */ /* 0x000fe200078e00ff */
[----:B------:R-:W-:-:S04]  /*b400*/  ISETP.GT.U32.AND P0, PT, R2, 0x7f800000, PT ;  /* 0x7f8000000200780c */ /* 0x000fc80003f04070 */
[----:B------:R-:W-:-:S04]  /*b410*/  SEL R0, R0, 0x7c, P0 ;  /* 0x0000007c00007807 */ /* 0x000fc80000000000 */
.L_x_47252:
[----:B------:R-:W-:Y:S05]  /*b420*/  BSYNC B0 ;  /* 0x0000000000007941 */ /* 0x000fea0003800000 */
.L_x_47250:
[----:B------:R-:W-:-:S04]  /*b430*/  LOP3.LUT R2, R5, 0x80000000, RZ, 0xc0, !PT ;  /* 0x8000000005027812 */ /* 0x000fc800078ec0ff */
[----:B------:R-:W-:-:S04]  /*b440*/  SHF.R.U32.HI R3, RZ, 0x18, R2 ;  /* 0x00000018ff037819 */ /* 0x000fc80000011602 */
[----:B------:R-:W-:-:S05]  /*b450*/  LOP3.LUT R3, R0, R3, RZ, 0xfc, !PT ;  /* 0x0000000300037212 */ /* 0x000fca00078efcff */
[----:B------:R-:W-:Y:S01]  /*b460*/  STG.E.U8 [R16.64], R3 ;  /* 0x0000000310007986 */ /* 0x000fe2000c101124 */
[----:B------:R-:W-:Y:S05]  /*b470*/  EXIT ;  /* 0x000000000000794d */ /* 0x000fea0003800000 */
.L_x_47246:
[----:B------:R-:W0:Y:S02]  /*b480*/  I2F.S8 R0, R5 ;  /* 0x0000000500007306 */ /* 0x000e240000001400 */
[----:B0-----:R-:W-:-:S05]  /*b490*/  F2FP.BF16.PACK_AB R0, RZ, R0 ;  /* 0x00000000ff00723e */ /* 0x001fca00000010ff */
[----:B------:R-:W-:Y:S01]  /*b4a0*/  STG.E.U16 [R16.64], R0 ;  /* 0x0000000010007986 */ /* 0x000fe2000c101524 */
[----:B------:R-:W-:Y:S05]  /*b4b0*/  EXIT ;  /* 0x000000000000794d */ /* 0x000fea0003800000 */
.L_x_47243:
        /* <DEDUP_REMOVED lines=12> */
.L_x_47255:
        /* <DEDUP_REMOVED lines=17> */
.L_x_47258:
[----:B------:R-:W-:-:S04]  /*b690*/  LOP3.LUT R2, R5, 0x80000000, RZ, 0xc0, !PT ;  /* 0x8000000005027812 */ /* 0x000fc800078ec0ff */
[----:B------:R-:W-:-:S04]  /*b6a0*/  SHF.R.U32.HI R3, RZ, 0x18, R2 ;  /* 0x00000018ff037819 */ /* 0x000fc80000011602 */
[----:B------:R-:W-:-:S04]  /*b6b0*/  LOP3.LUT R0, R0, R3, RZ, 0xfc, !PT ;  /* 0x0000000300007212 */ /* 0x000fc800078efcff */
[----:B------:R-:W-:Y:S02]  /*b6c0*/  PRMT R8, R0, 0x7610, R8 ;  /* 0x0000761000087816 */ /* 0x000fe40000000008 */
.L_x_47257:
[----:B------:R-:W-:Y:S05]  /*b6d0*/  BSYNC B0 ;  /* 0x0000000000007941 */ /* 0x000fea0003800000 */
.L_x_47256:
[----:B------:R-:W-:Y:S01]  /*b6e0*/  STG.E.U8 [R16.64], R8 ;  /* 0x0000000810007986 */ /* 0x000fe2000c101124 */
[----:B------:R-:W-:Y:S05]  /*b6f0*/  EXIT ;  /* 0x000000000000794d */ /* 0x000fea0003800000 */
.L_x_47254:
        /* <DEDUP_REMOVED lines=17> */
.L_x_47261:
[----:B------:R-:W-:-:S04]  /*b810*/  LOP3.LUT R2, R5, 0x80000000, RZ, 0xc0, !PT ;  /* 0x8000000005027812 */ /* 0x000fc800078ec0ff */
[----:B------:R-:W-:-:S04]  /*b820*/  SHF.R.U32.HI R3, RZ, 0x18, R2 ;  /* 0x00000018ff037819 */ /* 0x000fc80000011602 */
[----:B------:R-:W-:-:S04]  /*b830*/  LOP3.LUT R0, R0, R3, RZ, 0xfc, !PT ;  /* 0x0000000300007212 */ /* 0x000fc800078efcff */
[----:B------:R-:W-:Y:S02]  /*b840*/  PRMT R8, R0, 0x7610, R8 ;  /* 0x0000761000087816 */ /* 0x000fe40000000008 */
.L_x_47260:
[----:B------:R-:W-:Y:S05]  /*b850*/  BSYNC B0 ;  /* 0x0000000000007941 */ /* 0x000fea0003800000 */
.L_x_47259:
[----:B------:R-:W-:Y:S01]  /*b860*/  STG.E.U8 [R16.64], R8 ;  /* 0x0000000810007986 */ /* 0x000fe2000c101124 */
[----:B------:R-:W-:Y:S05]  /*b870*/  EXIT ;  /* 0x000000000000794d */ /* 0x000fea0003800000 */
.L_x_47253:
        /* <DEDUP_REMOVED lines=22> */
.L_x_47236:
        /* <DEDUP_REMOVED lines=20> */
.L_x_47263:
[----:B------:R-:W-:-:S04]  /*bb20*/  LOP3.LUT R5, R5, 0xffff, RZ, 0xc0, !PT ;  /* 0x0000ffff05057812 */ /* 0x000fc800078ec0ff */
[----:B------:R-:W-:-:S05]  /*bb30*/  PRMT R5, R5, 0x8880, RZ ;  /* 0x0000888005057816 */ /* 0x000fca00000000ff */
[----:B------:R-:W-:-:S05]  /*bb40*/  IMAD.MOV.U32 R2, RZ, RZ, R5 ;  /* 0x000000ffff027224 */ /* 0x000fca00078e0005 */
[----:B------:R-:W-:-:S05]  /*bb50*/  SHF.R.S32.HI R3, RZ, 0x1f, R2 ;  /* 0x0000001fff037819 */ /* 0x000fca0000011402 */
[----:B------:R-:W-:Y:S01]  /*bb60*/  STG.E.64 [R16.64], R2 ;  /* 0x0000000210007986 */ /* 0x000fe2000c101b24 */
[----:B------:R-:W-:Y:S05]  /*bb70*/  EXIT ;  /* 0x000000000000794d */ /* 0x000fea0003800000 */
.L_x_47262:
[----:B------:R-:W-:-:S04]  /*bb80*/  LOP3.LUT R5, R5, 0xffff, RZ, 0xc0, !PT ;  /* 0x0000ffff05057812 */ /* 0x000fc800078ec0ff */
[----:B------:R-:W-:-:S05]  /*bb90*/  PRMT R3, R5, 0x8880, RZ ;  /* 0x0000888005037816 */ /* 0x000fca00000000ff */
[----:B------:R-:W-:Y:S01]  /*bba0*/  STG.E [R16.64], R3 ;  /* 0x0000000310007986 */ /* 0x000fe2000c101924 */
[----:B------:R-:W-:Y:S05]  /*bbb0*/  EXIT ;  /* 0x000000000000794d */ /* 0x000fea0003800000 */
.L_x_47264:
        /* <DEDUP_REMOVED lines=12> */
.L_x_50860:


//--------------------- .text._ZN2at6native27unrolled_elementwise_kernelINS0_13BUnaryFunctorIaaaZZZNS0_21remainder_kernel_cudaERNS_18TensorIteratorBaseEENKUlvE_clEvENKUlvE0_clEvEUlaaE_EESt5arrayIPcLm2EELi4E23TrivialOffsetCalculatorILi1EjESD_NS0_6memory12LoadWithCastILi1EEENSE_13StoreWithCastILi1EEEEEviT_T0_T2_T3_T4_T5_ --------------------------
	.section	.text._ZN2at6native27unrolled_elementwise_kernelINS0_13BUnaryFunctorIaaaZZZNS0_21remainder_kernel_cudaERNS_18TensorIteratorBaseEENKUlvE_clEvENKUlvE0_clEvEUlaaE_EESt5arrayIPcLm2EELi4E23TrivialOffsetCalculatorILi1EjESD_NS0_6memory12LoadWithCastILi1EEENSE_13StoreWithCastILi1EEEEEviT_T0_T2_T3_T4_T5_,"ax",@progbits
	.sectioninfo	@"SHI_REGISTERS=29"
	.align	128
        .global         _ZN2at6native27unrolled_elementwise_kernelINS0_13BUnaryFunctorIaaaZZZNS0_21remainder_kernel_cudaERNS_18TensorIteratorBaseEENKUlvE_clEvENKUlvE0_clEvEUlaaE_EESt5arrayIPcLm2EELi4E23TrivialOffsetCalculatorILi1EjESD_NS0_6memory12LoadWithCastILi1EEENSE_13StoreWithCastILi1EEEEEviT_T0_T2_T3_T4_T5_
        .type           _ZN2at6native27unrolled_elementwise_kernelINS0_13BUnaryFunctorIaaaZZZNS0_21remainder_kernel_cudaERNS_18TensorIteratorBaseEENKUlvE_clEvENKUlvE0_clEvEUlaaE_EESt5arrayIPcLm2EELi4E23TrivialOffsetCalculatorILi1EjESD_NS0_6memory12LoadWithCastILi1EEENSE_13StoreWithCastILi1EEEEEviT_T0_T2_T3_T4_T5_,@function
        .size           _ZN2at6native27unrolled_elementwise_kernelINS0_13BUnaryFunctorIaaaZZZNS0_21remainder_kernel_cudaERNS_18TensorIteratorBaseEENKUlvE_clEvENKUlvE0_clEvEUlaaE_EESt5arrayIPcLm2EELi4E23TrivialOffsetCalculatorILi1EjESD_NS0_6memory12LoadWithCastILi1EEENSE_13StoreWithCastILi1EEEEEviT_T0_T2_T3_T4_T5_,(.L_x_50861 - _ZN2at6native27unrolled_elementwise_kernelINS0_13BUnaryFunctorIaaaZZZNS0_21remainder_kernel_cudaERNS_18TensorIteratorBaseEENKUlvE_clEvENKUlvE0_clEvEUlaaE_EESt5arrayIPcLm2EELi4E23TrivialOffsetCalculatorILi1EjESD_NS0_6memory12LoadWithCastILi1EEENSE_13StoreWithCastILi1EEEEEviT_T0_T2_T3_T4_T5_)
        .other          _ZN2at6native27unrolled_elementwise_kernelINS0_13BUnaryFunctorIaaaZZZNS0_21remainder_kernel_cudaERNS_18TensorIteratorBaseEENKUlvE_clEvENKUlvE0_clEvEUlaaE_EESt5arrayIPcLm2EELi4E23TrivialOffsetCalculatorILi1EjESD_NS0_6memory12LoadWithCastILi1EEENSE_13StoreWithCastILi1EEEEEviT_T0_T2_T3_T4_T5_,@"STO_CUDA_ENTRY STV_DEFAULT"
_ZN2at6native27unrolled_elementwise_kernelINS0_13BUnaryFunctorIaaaZZZNS0_21remainder_kernel_cudaERNS_18TensorIteratorBaseEENKUlvE_clEvENKUlvE0_clEvEUlaaE_EESt5arrayIPcLm2EELi4E23TrivialOffsetCalculatorILi1EjESD_NS0_6memory12LoadWithCastILi1EEENSE_13StoreWithCastILi1EEEEEviT_T0_T2_T3_T4_T5_:
.text._ZN2at6native27unrolled_elementwise_kernelINS0_13BUnaryFunctorIaaaZZZNS0_21remainder_kernel_cudaERNS_18TensorIteratorBaseEENKUlvE_clEvENKUlvE0_clEvEUlaaE_EESt5arrayIPcLm2EELi4E23TrivialOffsetCalculatorILi1EjESD_NS0_6memory12LoadWithCastILi1EEENSE_13StoreWithCastILi1EEEEEviT_T0_T2_T3_T4_T5_:
        /* <DEDUP_REMOVED lines=29> */
.L_x_47270:
[----:B------:R0:W5:Y:S01]  /*01d0*/  LDG.E.U8 R26, [R2.64] ;  /* 0x00000024021a7981 */ /* 0x000162000c1e1100 */
[----:B------:R-:W-:Y:S05]  /*01e0*/  BRA `(.L_x_47272) ;  /* 0x00000d9000007947 */ /* 0x000fea0003800000 */
.L_x_47269:
        /* <DEDUP_REMOVED lines=8> */
.L_x_47274:
[----:B------:R0:W5:Y:S01]  /*0270*/  LDG.E.U8 R26, [R2.64] ;  /* 0x00000024021a7981 */ /* 0x000162000c1e1100 */
[----:B------:R-:W-:Y:S05]  /*0280*/  BRA `(.L_x_47272) ;  /* 0x00000cf000007947 */ /* 0x000fea0003800000 */
.L_x_47273:
[----:B------:R0:W5:Y:S01]  /*0290*/  LDG.E.U16 R26, [R2.64] ;  /* 0x00000024021a7981 */ /* 0x000162000c1e1500 */
[----:B------:R-:W-:Y:S05]  /*02a0*/  BRA `(.L_x_47272) ;  /* 0x00000cd000007947 */ /* 0x000fea0003800000 */
.L_x_47268:
        /* <DEDUP_REMOVED lines=9> */
.L_x_47276:
[----:B------:R-:W2:Y:S02]  /*0340*/  LDG.E.U16 R0, [R2.64] ;  /* 0x0000002402007981 */ /* 0x000ea4000c1e1500 */
[----:B--2---:R-:W-:-:S06]  /*0350*/  HADD2.F32 R0, -RZ, R0.H0_H0 ;  /* 0x20000000ff007230 */ /* 0x004fcc0000004100 */
[----:B------:R-:W0:Y:S02]  /*0360*/  F2I.FTZ.TRUNC.NTZ R0, R0 ;  /* 0x0000000000007305 */ /* 0x000e24000021f100 */
[----:B0-----:R-:W-:Y:S01]  /*0370*/  PRMT R26, R0, 0x7610, R26 ;  /* 0x00007610001a7816 */ /* 0x001fe2000000001a */
[----:B------:R-:W-:Y:S05]  /*0380*/  BRA `(.L_x_47272) ;  /* 0x00000bf000007947 */ /* 0x000fea0003800000 */
.L_x_47275:
        /* <DEDUP_REMOVED lines=9> */
.L_x_47278:
[----:B------:R-:W2:Y:S02]  /*0420*/  LDG.E.U16 R2, [R2.64] ;  /* 0x0000002402027981 */ /* 0x000ea4000c1e1500 */
[----:B--2---:R-:W-:-:S06]  /*0430*/  HADD2.F32 R0, -RZ, R2.H0_H0 ;  /* 0x20000002ff007230 */ /* 0x004fcc0000004100 */
[----:B------:R-:W0:Y:S02]  /*0440*/  F2I.FTZ.TRUNC.NTZ R0, R0 ;  /* 0x0000000000007305 */ /* 0x000e24000021f100 */
[----:B0-----:R-:W-:Y:S01]  /*0450*/  PRMT R26, R0, 0x7610, R26 ;  /* 0x00007610001a7816 */ /* 0x001fe2000000001a */
[----:B------:R-:W-:Y:S05]  /*0460*/  BRA `(.L_x_47272) ;  /* 0x00000b1000007947 */ /* 0x000fea0003800000 */
.L_x_47277:
[----:B------:R-:W2:Y:S02]  /*0470*/  LDG.E.64 R2, [R2.64] ;  /* 0x0000002402027981 */ /* 0x000ea4000c1e1b00 */
[----:B--2---:R0:W1:Y:S01]  /*0480*/  F2I.F64.TRUNC R26, R2 ;  /* 0x00000002001a7311 */ /* 0x004062000030d100 */
[----:B------:R-:W-:Y:S05]  /*0490*/  BRA `(.L_x_47272) ;  /* 0x00000ae000007947 */ /* 0x000fea0003800000 */
.L_x_47267:
        /* <DEDUP_REMOVED lines=12> */
.L_x_47281:
[----:B------:R-:W2:Y:S02]  /*0560*/  LDG.E.64 R2, [R2.64] ;  /* 0x0000002402027981 */ /* 0x000ea4000c1e1b00 */
[----:B--2---:R0:W1:Y:S01]  /*0570*/  F2I.F64.TRUNC R26, R2 ;  /* 0x00000002001a7311 */ /* 0x004062000030d100 */
[----:B------:R-:W-:Y:S05]  /*0580*/  BRA `(.L_x_47272) ;  /* 0x000009f000007947 */ /* 0x000fea0003800000 */
.L_x_47280:
        /* <DEDUP_REMOVED lines=28> */
.L_x_47283:
        /* <DEDUP_REMOVED lines=16> */
.L_x_47282:
[----:B------:R-:W2:Y:S02]  /*0850*/  LDG.E.U16 R0, [R2.64] ;  /* 0x0000002402007981 */ /* 0x000ea4000c1e1500 */
[----:B--2---:R-:W-:-:S06]  /*0860*/  PRMT R0, RZ, 0x5410, R0 ;  /* 0x00005410ff007816 */ /* 0x004fcc0000000000 */
[----:B------:R-:W0:Y:S02]  /*0870*/  F2I.FTZ.TRUNC.NTZ R0, R0 ;  /* 0x0000000000007305 */ /* 0x000e24000021f100 */
[----:B0-----:R-:W-:Y:S01]  /*0880*/  PRMT R26, R0, 0x7610, R26 ;  /* 0x00007610001a7816 */ /* 0x001fe2000000001a */
[----:B------:R-:W-:Y:S05]  /*0890*/  BRA `(.L_x_47272) ;  /* 0x000006e000007947 */ /* 0x000fea0003800000 */
.L_x_47279:
        /* <DEDUP_REMOVED lines=10> */
.L_x_47286:
        /* <DEDUP_REMOVED lines=21> */
.L_x_47290:
[----:B------:R-:W-:Y:S05]  /*0a90*/  BSYNC B1 ;  /* 0x0000000000017941 */ /* 0x000fea0003800000 */
.L_x_47289:
[----:B------:R-:W-:Y:S01]  /*0aa0*/  LEA R3, R0, 0x3b800000, 0x17 ;  /* 0x3b80000000037811 */ /* 0x000fe200078eb8ff */
[----:B------:R-:W-:-:S05]  /*0ab0*/  IMAD.SHL.U32 R0, R2, 0x100000, RZ ;  /* 0x0010000002007824 */ /* 0x000fca00078e00ff */
[----:B------:R-:W-:Y:S02]  /*0ac0*/  LOP3.LUT R0, R3, R0, R4, 0xfe, !PT ;  /* 0x0000000003007212 */ /* 0x000fe400078efe04 */
.L_x_47288:
[----:B------:R-:W-:Y:S05]  /*0ad0*/  BSYNC B0 ;  /* 0x0000000000007941 */ /* 0x000fea0003800000 */
.L_x_47287:
[----:B------:R-:W0:Y:S02]  /*0ae0*/  F2I.FTZ.TRUNC.NTZ R0, R0 ;  /* 0x0000000000007305 */ /* 0x000e24000021f100 */
[----:B0-----:R-:W-:Y:S01]  /*0af0*/  PRMT R26, R0, 0x7610, R26 ;  /* 0x00007610001a7816 */ /* 0x001fe2000000001a */
[----:B------:R-:W-:Y:S05]  /*0b00*/  BRA `(.L_x_47272) ;  /* 0x0000047000007947 */ /* 0x000fea0003800000 */
.L_x_47285:
        /* <DEDUP_REMOVED lines=21> */
.L_x_47294:
[----:B------:R-:W-:Y:S05]  /*0c60*/  BSYNC B1 ;  /* 0x0000000000017941 */ /* 0x000fea0003800000 */
.L_x_47293:
[----:B------:R-:W-:Y:S01]  /*0c70*/  LEA R3, R0, 0x37800000, 0x17 ;  /* 0x3780000000037811 */ /* 0x000fe200078eb8ff */
[----:B------:R-:W-:-:S05]  /*0c80*/  IMAD.SHL.U32 R0, R2, 0x200000, RZ ;  /* 0x0020000002007824 */ /* 0x000fca00078e00ff */
[----:B------:R-:W-:Y:S02]  /*0c90*/  LOP3.LUT R0, R3, R0, R4, 0xfe, !PT ;  /* 0x0000000003007212 */ /* 0x000fe400078efe04 */
.L_x_47292:
[----:B------:R-:W-:Y:S05]  /*0ca0*/  BSYNC B0 ;  /* 0x0000000000007941 */ /* 0x000fea0003800000 */
.L_x_47291:
[----:B------:R-:W0:Y:S02]  /*0cb0*/  F2I.FTZ.TRUNC.NTZ R0, R0 ;  /* 0x0000000000007305 */ /* 0x000e24000021f100 */
[----:B0-----:R-:W-:Y:S01]  /*0cc0*/  PRMT R26, R0, 0x7610, R26 ;  /* 0x00007610001a7816 */ /* 0x001fe2000000001a */
[----:B------:R-:W-:Y:S05]  /*0cd0*/  BRA `(.L_x_47272) ;  /* 0x000002a000007947 */ /* 0x000fea0003800000 */
.L_x_47284:
        /* <DEDUP_REMOVED lines=14> */
.L_x_47298:
[----:B------:R-:W-:Y:S05]  /*0dc0*/  BSYNC B0 ;  /* 0x0000000000007941 */ /* 0x000fea0003800000 */
.L_x_47297:
[----:B------:R-:W0:Y:S02]  /*0dd0*/  F2I.FTZ.TRUNC.NTZ R0, R0 ;  /* 0x0000000000007305 */ /* 0x000e24000021f100 */
[----:B0-----:R-:W-:Y:S01]  /*0de0*/  PRMT R26, R0, 0x7610, R26 ;  /* 0x00007610001a7816 */ /* 0x001fe2000000001a */
[----:B------:R-:W-:Y:S05]  /*0df0*/  BRA `(.L_x_47272) ;  /* 0x0000018000007947 */ /* 0x000fea0003800000 */
.L_x_47271:
        /* <DEDUP_REMOVED lines=21> */
.L_x_47296:
[----:B------:R0:W5:Y:S01]  /*0f50*/  LDG.E.U8 R26, [R2.64] ;  /* 0x00000024021a7981 */ /* 0x000162000c1e1100 */
[----:B------:R-:W-:Y:S05]  /*0f60*/  BRA `(.L_x_47272) ;  /* 0x0000001000007947 */ /* 0x000fea0003800000 */
.L_x_47295:
[----:B------:R0:W5:Y:S02]  /*0f70*/  LDG.E.U8 R26, [R2.64] ;  /* 0x00000024021a7981 */ /* 0x000164000c1e1100 */
.L_x_47272:
[----:B------:R-:W2:Y:S02]  /*0f80*/  S2R R18, SR_TID.X ;  /* 0x0000000000127919 */ /* 0x000ea40000002100 */
[----:B--2---:R-:W-:Y:S02]  /*0f90*/  IADD3 R18, R18, 0x80, RZ ;  /* 0x0000008012127810 */ /* 0x004fe40007ffe0ff */
.L_x_47266:
[----:B-1----:R-:W-:Y:S05]  /*0fa0*/  BSYNC B6 ;  /* 0x0000000000067941 */ /* 0x002fea0003800000 */
.L_x_47265:
        /* <DEDUP_REMOVED lines=21> */
.L_x_47304:
[----:B------:R0:W5:Y:S01]  /*1100*/  LDG.E.U8 R19, [R2.64] ;  /* 0x0000002402137981 */ /* 0x000162000c1e1100 */
[----:B------:R-:W-:Y:S05]  /*1110*/  BRA `(.L_x_47306) ;  /* 0x00000d8000007947 */ /* 0x000fea0003800000 */
.L_x_47303:
        /* <DEDUP_REMOVED lines=8> */
.L_x_47308:
[----:B------:R0:W5:Y:S01]  /*11a0*/  LDG.E.U8 R19, [R2.64] ;  /* 0x0000002402137981 */ /* 0x000162000c1e1100 */
[----:B------:R-:W-:Y:S05]  /*11b0*/  BRA `(.L_x_47306) ;  /* 0x00000ce000007947 */ /* 0x000fea0003800000 */
.L_x_47307:
[----:B------:R0:W5:Y:S01]  /*11c0*/  LDG.E.U16 R19, [R2.64] ;  /* 0x0000002402137981 */ /* 0x000162000c1e1500 */
[----:B------:R-:W-:Y:S05]  /*11d0*/  BRA `(.L_x_47306) ;  /* 0x00000cc000007947 */ /* 0x000fea0003800000 */
.L_x_47302:
        /* <DEDUP_REMOVED lines=9> */
.L_x_47310:
[----:B------:R-:W2:Y:S02]  /*1270*/  LDG.E.U16 R0, [R2.64] ;  /* 0x0000002402007981 */ /* 0x000ea4000c1e1500 */
[----:B--2---:R-:W-:-:S06]  /*1280*/  HADD2.F32 R0, -RZ, R0.H0_H0 ;  /* 0x20000000ff007230 */ /* 0x004fcc0000004100 */
[----:B------:R-:W0:Y:S02]  /*1290*/  F2I.FTZ.TRUNC.NTZ R0, R0 ;  /* 0x0000000000007305 */ /* 0x000e24000021f100 */
[----:B0-----:R-:W-:Y:S01]  /*12a0*/  PRMT R19, R0, 0x7610, R19 ;  /* 0x0000761000137816 */ /* 0x001fe20000000013 */
[----:B------:R-:W-:Y:S05]  /*12b0*/  BRA `(.L_x_47306) ;  /* 0x00000be000007947 */ /* 0x000fea0003800000 */
.L_x_47309:
        /* <DEDUP_REMOVED lines=9> */
.L_x_47312:
[----:B------:R-:W2:Y:S02]  /*1350*/  LDG.E.U16 R2, [R2.64] ;  /* 0x0000002402027981 */ /* 0x000ea4000c1e1500 */
[----:B--2---:R-:W-:-:S06]  /*1360*/  HADD2.F32 R0, -RZ, R2.H0_H0 ;  /* 0x20000002ff007230 */ /* 0x004fcc0000004100 */
[----:B------:R-:W0:Y:S02]  /*1370*/  F2I.FTZ.TRUNC.NTZ R0, R0 ;  /* 0x0000000000007305 */ /* 0x000e24000021f100 */
[----:B0-----:R-:W-:Y:S01]  /*1380*/  PRMT R19, R0, 0x7610, R19 ;  /* 0x0000761000137816 */ /* 0x001fe20000000013 */
[----:B------:R-:W-:Y:S05]  /*1390*/  BRA `(.L_x_47306) ;  /* 0x00000b0000007947 */ /* 0x000fea0003800000 */
.L_x_47311:
[----:B------:R-:W2:Y:S02]  /*13a0*/  LDG.E.64 R2, [R2.64] ;  /* 0x0000002402027981 */ /* 0x000ea4000c1e1b00 */
[----:B--2---:R0:W1:Y:S01]  /*13b0*/  F2I.F64.TRUNC R19, R2 ;  /* 0x0000000200137311 */ /* 0x004062000030d100 */
[----:B------:R-:W-:Y:S05]  /*13c0*/  BRA `(.L_x_47306) ;  /* 0x00000ad000007947 */ /* 0x000fea0003800000 */
.L_x_47301:
        /* <DEDUP_REMOVED lines=12> */
.L_x_47315:
[----:B------:R-:W2:Y:S02]  /*1490*/  LDG.E.64 R2, [R2.64] ;  /* 0x0000002402027981 */ /* 0x000ea4000c1e1b00 */
[----:B--2---:R0:W1:Y:S01]  /*14a0*/  F2I.F64.TRUNC R19, R2 ;  /* 0x0000000200137311 */ /* 0x004062000030d100 */
[----:B------:R-:W-:Y:S05]  /*14b0*/  BRA `(.L_x_47306) ;  /* 0x000009e000007947 */ /* 0x000fea0003800000 */
.L_x_47314:
        /* <DEDUP_REMOVED lines=28> */
.L_x_47317:
        /* <DEDUP_REMOVED lines=15> */
.L_x_47316:
[----:B------:R-:W2:Y:S02]  /*1770*/  LDG.E.U16 R0, [R2.64] ;  /* 0x0000002402007981 */ /* 0x000ea4000c1e1500 */
[----:B--2---:R-:W-:-:S06]  /*1780*/  PRMT R0, RZ, 0x5410, R0 ;  /* 0x00005410ff007816 */ /* 0x004fcc0000000000 */
[----:B------:R-:W0:Y:S02]  /*1790*/  F2I.FTZ.TRUNC.NTZ R0, R0 ;  /* 0x0000000000007305 */ /* 0x000e24000021f100 */
[----:B0-----:R-:W-:Y:S01]  /*17a0*/  PRMT R19, R0, 0x7610, R19 ;  /* 0x0000761000137816 */ /* 0x001fe20000000013 */
[----:B------:R-:W-:Y:S05]  /*17b0*/  BRA `(.L_x_47306) ;  /* 0x000006e000007947 */ /* 0x000fea0003800000 */
.L_x_47313:
        /* <DEDUP_REMOVED lines=10> */
.L_x_47320:
        /* <DEDUP_REMOVED lines=21> */
.L_x_47324:
[----:B------:R-:W-:Y:S05]  /*19b0*/  BSYNC B1 ;  /* 0x0000000000017941 */ /* 0x000fea0003800000 */
.L_x_47323:
[----:B------:R-:W-:Y:S01]  /*19c0*/  LEA R3, R0, 0x3b800000, 0x17 ;  /* 0x3b80000000037811 */ /* 0x000fe200078eb8ff */
[----:B------:R-:W-:-:S05]  /*19d0*/  IMAD.SHL.U32 R0, R2, 0x100000, RZ ;  /* 0x0010000002007824 */ /* 0x000fca00078e00ff */
[----:B------:R-:W-:Y:S02]  /*19e0*/  LOP3.LUT R0, R3, R0, R4, 0xfe, !PT ;  /* 0x0000000003007212 */ /* 0x000fe400078efe04 */
.L_x_47322:
[----:B------:R-:W-:Y:S05]  /*19f0*/  BSYNC B0 ;  /* 0x0000000000007941 */ /* 0x000fea0003800000 */
.L_x_47321:
[----:B------:R-:W0:Y:S02]  /*1a00*/  F2I.FTZ.TRUNC.NTZ R0, R0 ;  /* 0x0000000000007305 */ /* 0x000e24000021f100 */
[----:B0-----:R-:W-:Y:S01]  /*1a10*/  PRMT R19, R0, 0x7610, R19 ;  /* 0x0000761000137816 */ /* 0x001fe20000000013 */
[----:B------:R-:W-:Y:S05]  /*1a20*/  BRA `(.L_x_47306) ;  /* 0x0000047000007947 */ /* 0x000fea0003800000 */
.L_x_47319:
        /* <DEDUP_REMOVED lines=21> */
.L_x_47328:
[----:B------:R-:W-:Y:S05]  /*1b80*/  BSYNC B1 ;  /* 0x0000000000017941 */ /* 0x000fea0003800000 */
.L_x_47327:
[----:B------:R-:W-:Y:S01]  /*1b90*/  LEA R3, R0, 0x37800000, 0x17 ;  /* 0x3780000000037811 */ /* 0x000fe200078eb8ff */
[----:B------:R-:W-:-:S05]  /*1ba0*/  IMAD.SHL.U32 R0, R2, 0x200000, RZ ;  /* 0x0020000002007824 */ /* 0x000fca00078e00ff */
[----:B------:R-:W-:Y:S02]  /*1bb0*/  LOP3.LUT R0, R3, R0, R4, 0xfe, !PT ;  /* 0x0000000003007212 */ /* 0x000fe400078efe04 */
.L_x_47326:
[----:B------:R-:W-:Y:S05]  /*1bc0*/  BSYNC B0 ;  /* 0x0000000000007941 */ /* 0x000fea0003800000 */
.L_x_47325:
[----:B------:R-:W0:Y:S02]  /*1bd0*/  F2I.FTZ.TRUNC.NTZ R0, R0 ;  /* 0x0000000000007305 */ /* 0x000e24000021f100 */
[----:B0-----:R-:W-:Y:S01]  /*1be0*/  PRMT R19, R0, 0x7610, R19 ;  /* 0x0000761000137816 */ /* 0x001fe20000000013 */
[----:B------:R-:W-:Y:S05]  /*1bf0*/  BRA `(.L_x_47306) ;  /* 0x000002a000007947 */ /* 0x000fea0003800000 */
.L_x_47318:
        /* <DEDUP_REMOVED lines=14> */
.L_x_47332:
[----:B------:R-:W-:Y:S05]  /*1ce0*/  BSYNC B0 ;  /* 0x0000000000007941 */ /* 0x000fea0003800000 */
.L_x_47331:
[----:B------:R-:W0:Y:S02]  /*1cf0*/  F2I.FTZ.TRUNC.NTZ R0, R0 ;  /* 0x0000000000007305 */ /* 0x000e24000021f100 */
[----:B0-----:R-:W-:Y:S01]  /*1d00*/  PRMT R19, R0, 0x7610, R19 ;  /* 0x0000761000137816 */ /* 0x001fe20000000013 */
[----:B------:R-:W-:Y:S05]  /*1d10*/  BRA `(.L_x_47306) ;  /* 0x0000018000007947 */ /* 0x000fea0003800000 */
.L_x_47305:
        /* <DEDUP_REMOVED lines=21> */
.L_x_47330:
[----:B------:R0:W5:Y:S01]  /*1e70*/  LDG.E.U8 R19, [R2.64] ;  /* 0x0000002402137981 */ /* 0x000162000c1e1100 */
[----:B------:R-:W-:Y:S05]  /*1e80*/  BRA `(.L_x_47306) ;  /* 0x0000001000007947 */ /* 0x000fea0003800000 */
.L_x_47329:
[----:B------:R0:W5:Y:S02]  /*1e90*/  LDG.E.U8 R19, [R2.64] ;  /* 0x0000002402137981 */ /* 0x000164000c1e1100 */
.L_x_47306:
[----:B------:R-:W-:-:S03]  /*1ea0*/  IADD3 R18, R18, 0x80, RZ ;  /* 0x0000008012127810 */ /* 0x000fc60007ffe0ff */
.L_x_47300:
[----:B------:R-:W-:Y:S05]  /*1eb0*/  BSYNC B6 ;  /* 0x0000000000067941 */ /* 0x000fea0003800000 */
.L_x_47299:
        /* <DEDUP_REMOVED lines=23> */
.L_x_47338:
[----:B------:R0:W5:Y:S01]  /*2030*/  LDG.E.U8 R23, [R2.64] ;  /* 0x0000002402177981 */ /* 0x000162000c1e1100 */
[----:B------:R-:W-:Y:S05]  /*2040*/  BRA `(.L_x_47340) ;  /* 0x00000d8000007947 */ /* 0x000fea0003800000 */
.L_x_47337:
        /* <DEDUP_REMOVED lines=8> */
.L_x_47342:
[----:B------:R0:W5:Y:S01]  /*20d0*/  LDG.E.U8 R23, [R2.64] ;  /* 0x0000002402177981 */ /* 0x000162000c1e1100 */
[----:B------:R-:W-:Y:S05]  /*20e0*/  BRA `(.L_x_47340) ;  /* 0x00000ce000007947 */ /* 0x000fea0003800000 */
.L_x_47341:
[----:B------:R0:W5:Y:S01]  /*20f0*/  LDG.E.U16 R23, [R2.64] ;  /* 0x0000002402177981 */ /* 0x000162000c1e1500 */
[----:B------:R-:W-:Y:S05]  /*2100*/  BRA `(.L_x_47340) ;  /* 0x00000cc000007947 */ /* 0x000fea0003800000 */
.L_x_47336:
        /* <DEDUP_REMOVED lines=9> */
.L_x_47344:
[----:B------:R-:W2:Y:S02]  /*21a0*/  LDG.E.U16 R0, [R2.64] ;  /* 0x0000002402007981 */ /* 0x000ea4000c1e1500 */
[----:B--2---:R-:W-:-:S06]  /*21b0*/  HADD2.F32 R0, -RZ, R0.H0_H0 ;  /* 0x20000000ff007230 */ /* 0x004fcc0000004100 */
[----:B------:R-:W0:Y:S02]  /*21c0*/  F2I.FTZ.TRUNC.NTZ R0, R0 ;  /* 0x0000000000007305 */ /* 0x000e24000021f100 */
[----:B0-----:R-:W-:Y:S01]  /*21d0*/  PRMT R23, R0, 0x7610, R23 ;  /* 0x0000761000177816 */ /* 0x001fe20000000017 */
[----:B------:R-:W-:Y:S05]  /*21e0*/  BRA `(.L_x_47340) ;  /* 0x00000be000007947 */ /* 0x000fea0003800000 */
.L_x_47343:
        /* <DEDUP_REMOVED lines=9> */
.L_x_47346:
[----:B------:R-:W2:Y:S02]  /*2280*/  LDG.E.U16 R2, [R2.64] ;  /* 0x0000002402027981 */ /* 0x000ea4000c1e1500 */
[----:B--2---:R-:W-:-:S06]  /*2290*/  HADD2.F32 R0, -RZ, R2.H0_H0 ;  /* 0x20000002ff007230 */ /* 0x004fcc0000004100 */
[----:B------:R-:W0:Y:S02]  /*22a0*/  F2I.FTZ.TRUNC.NTZ R0, R0 ;  /* 0x0000000000007305 */ /* 0x000e24000021f100 */
[----:B0-----:R-:W-:Y:S01]  /*22b0*/  PRMT R23, R0, 0x7610, R23 ;  /* 0x0000761000177816 */ /* 0x001fe20000000017 */
[----:B------:R-:W-:Y:S05]  /*22c0*/  BRA `(.L_x_47340) ;  /* 0x00000b0000007947 */ /* 0x000fea0003800000 */
.L_x_47345:
[----:B------:R-:W2:Y:S02]  /*22d0*/  LDG.E.64 R2, [R2.64] ;  /* 0x0000002402027981 */ /* 0x000ea4000c1e1b00 */
[----:B--2---:R0:W2:Y:S01]  /*22e0*/  F2I.F64.TRUNC R23, R2 ;  /* 0x0000000200177311 */ /* 0x0040a2000030d100 */
[----:B------:R-:W-:Y:S05]  /*22f0*/  BRA `(.L_x_47340) ;  /* 0x00000ad000007947 */ /* 0x000fea0003800000 */
.L_x_47335:
        /* <DEDUP_REMOVED lines=12> */
.L_x_47349:
[----:B------:R-:W2:Y:S02]  /*23c0*/  LDG.E.64 R2, [R2.64] ;  /* 0x0000002402027981 */ /* 0x000ea4000c1e1b00 */
[----:B--2---:R0:W2:Y:S01]  /*23d0*/  F2I.F64.TRUNC R23, R2 ;  /* 0x0000000200177311 */ /* 0x0040a2000030d100 */
[----:B------:R-:W-:Y:S05]  /*23e0*/  BRA `(.L_x_47340) ;  /* 0x000009e000007947 */ /* 0x000fea0003800000 */
.L_x_47348:
        /* <DEDUP_REMOVED lines=28> */
.L_x_47351:
        /* <DEDUP_REMOVED lines=15> */
.L_x_47350:
[----:B------:R-:W2:Y:S02]  /*26a0*/  LDG.E.U16 R0, [R2.64] ;  /* 0x0000002402007981 */ /* 0x000ea4000c1e1500 */
[----:B--2---:R-:W-:-:S06]  /*26b0*/  PRMT R0, RZ, 0x5410, R0 ;  /* 0x00005410ff007816 */ /* 0x004fcc0000000000 */
[----:B------:R-:W0:Y:S02]  /*26c0*/  F2I.FTZ.TRUNC.NTZ R0, R0 ;  /* 0x0000000000007305 */ /* 0x000e24000021f100 */
[----:B0-----:R-:W-:Y:S01]  /*26d0*/  PRMT R23, R0, 0x7610, R23 ;  /* 0x0000761000177816 */ /* 0x001fe20000000017 */
[----:B------:R-:W-:Y:S05]  /*26e0*/  BRA `(.L_x_47340) ;  /* 0x000006e000007947 */ /* 0x000fea0003800000 */
.L_x_47347:
        /* <DEDUP_REMOVED lines=10> */
.L_x_47354:
        /* <DEDUP_REMOVED lines=21> */
.L_x_47358:
[----:B------:R-:W-:Y:S05]  /*28e0*/  BSYNC B1 ;  /* 0x0000000000017941 */ /* 0x000fea0003800000 */
.L_x_47357:
[----:B------:R-:W-:Y:S01]  /*28f0*/  LEA R3, R0, 0x3b800000, 0x17 ;  /* 0x3b80000000037811 */ /* 0x000fe200078eb8ff */
[----:B------:R-:W-:-:S05]  /*2900*/  IMAD.SHL.U32 R0, R2, 0x100000, RZ ;  /* 0x0010000002007824 */ /* 0x000fca00078e00ff */
[----:B------:R-:W-:Y:S02]  /*2910*/  LOP3.LUT R0, R3, R0, R4, 0xfe, !PT ;  /* 0x0000000003007212 */ /* 0x000fe400078efe04 */
.L_x_47356:
[----:B------:R-:W-:Y:S05]  /*2920*/  BSYNC B0 ;  /* 0x0000000000007941 */ /* 0x000fea0003800000 */
.L_x_47355:
[----:B------:R-:W0:Y:S02]  /*2930*/  F2I.FTZ.TRUNC.NTZ R0, R0 ;  /* 0x0000000000007305 */ /* 0x000e24000021f100 */
[----:B0-----:R-:W-:Y:S01]  /*2940*/  PRMT R23, R0, 0x7610, R23 ;  /* 0x0000761000177816 */ /* 0x001fe20000000017 */
[----:B------:R-:W-:Y:S05]  /*2950*/  BRA `(.L_x_47340) ;  /* 0x0000047000007947 */ /* 0x000fea0003800000 */
.L_x_47353:
        /* <DEDUP_REMOVED lines=21> */
.L_x_47362:
[----:B------:R-:W-:Y:S05]  /*2ab0*/  BSYNC B1 ;  /* 0x0000000000017941 */ /* 0x000fea0003800000 */
.L_x_47361:
[----:B------:R-:W-:Y:S01]  /*2ac0*/  LEA R3, R0, 0x37800000, 0x17 ;  /* 0x3780000000037811 */ /* 0x000fe200078eb8ff */
[----:B------:R-:W-:-:S05]  /*2ad0*/  IMAD.SHL.U32 R0, R2, 0x200000, RZ ;  /* 0x0020000002007824 */ /* 0x000fca00078e00ff */
[----:B------:R-:W-:Y:S02]  /*2ae0*/  LOP3.LUT R0, R3, R0, R4, 0xfe, !PT ;  /* 0x0000000003007212 */ /* 0x000fe400078efe04 */
.L_x_47360:
[----:B------:R-:W-:Y:S05]  /*2af0*/  BSYNC B0 ;  /* 0x0000000000007941 */ /* 0x000fea0003800000 */
.L_x_47359:
[----:B------:R-:W0:Y:S02]  /*2b00*/  F2I.FTZ.TRUNC.NTZ R0, R0 ;  /* 0x0000000000007305 */ /* 0x000e24000021f100 */
[----:B0-----:R-:W-:Y:S01]  /*2b10*/  PRMT R23, R0, 0x7610, R23 ;  /* 0x0000761000177816 */ /* 0x001fe20000000017 */
[----:B------:R-:W-:Y:S05]  /*2b20*/  BRA `(.L_x_47340) ;  /* 0x000002a000007947 */ /* 0x000fea0003800000 */
.L_x_47352:
        /* <DEDUP_REMOVED lines=14> */
.L_x_47366:
[----:B------:R-:W-:Y:S05]  /*2c10*/  BSYNC B0 ;  /* 0x0000000000007941 */ /* 0x000fea0003800000 */
.L_x_47365:
[----:B------:R-:W0:Y:S02]  /*2c20*/  F2I.FTZ.TRUNC.NTZ R0, R0 ;  /* 0x0000000000007305 */ /* 0x000e24000021f100 */
[----:B0-----:R-:W-:Y:S01]  /*2c30*/  PRMT R23, R0, 0x7610, R23 ;  /* 0x0000761000177816 */ /* 0x001fe20000000017 */
[----:B------:R-:W-:Y:S05]  /*2c40*/  BRA `(.L_x_47340) ;  /* 0x0000018000007947 */ /* 0x000fea0003800000 */
.L_x_47339:
        /* <DEDUP_REMOVED lines=21> */
.L_x_47364:
[----:B------:R0:W5:Y:S01]  /*2da0*/  LDG.E.U8 R23, [R2.64] ;  /* 0x0000002402177981 */ /* 0x000162000c1e1100 */
[----:B------:R-:W-:Y:S05]  /*2db0*/  BRA `(.L_x_47340) ;  /* 0x0000001000007947 */ /* 0x000fea0003800000 */
.L_x_47363:
[----:B------:R0:W5:Y:S02]  /*2dc0*/  LDG.E.U8 R23, [R2.64] ;  /* 0x0000002402177981 */ /* 0x000164000c1e1100 */
.L_x_47340:
[----:B------:R-:W-:-:S03]  /*2dd0*/  IADD3 R18, R18, 0x80, RZ ;  /* 0x0000008012127810 */ /* 0x000fc60007ffe0ff */
.L_x_47334:
[----:B------:R-:W-:Y:S05]  /*2de0*/  BSYNC B6 ;  /* 0x0000000000067941 */ /* 0x000fea0003800000 */
.L_x_47333:
        /* <DEDUP_REMOVED lines=21> */
.L_x_47372:
[----:B------:R0:W5:Y:S01]  /*2f40*/  LDG.E.U8 R24, [R2.64] ;  /* 0x0000002402187981 */ /* 0x000162000c1e1100 */
[----:B------:R-:W-:Y:S05]  /*2f50*/  BRA `(.L_x_47368) ;  /* 0x00000d7000007947 */ /* 0x000fea0003800000 */
.L_x_47371:
        /* <DEDUP_REMOVED lines=8> */
.L_x_47375:
[----:B------:R0:W5:Y:S01]  /*2fe0*/  LDG.E.U8 R24, [R2.64] ;  /* 0x0000002402187981 */ /* 0x000162000c1e1100 */
[----:B------:R-:W-:Y:S05]  /*2ff0*/  BRA `(.L_x_47368) ;  /* 0x00000cd000007947 */ /* 0x000fea0003800000 */
.L_x_47374:
[----:B------:R0:W5:Y:S01]  /*3000*/  LDG.E.U16 R24, [R2.64] ;  /* 0x0000002402187981 */ /* 0x000162000c1e1500 */
[----:B------:R-:W-:Y:S05]  /*3010*/  BRA `(.L_x_47368) ;  /* 0x00000cb000007947 */ /* 0x000fea0003800000 */
.L_x_47370:
        /* <DEDUP_REMOVED lines=9> */
.L_x_47377:
[----:B------:R-:W4:Y:S02]  /*30b0*/  LDG.E.U16 R0, [R2.64] ;  /* 0x0000002402007981 */ /* 0x000f24000c1e1500 */
[----:B----4-:R-:W-:-:S06]  /*30c0*/  HADD2.F32 R0, -RZ, R0.H0_H0 ;  /* 0x20000000ff007230 */ /* 0x010fcc0000004100 */
[----:B------:R-:W0:Y:S02]  /*30d0*/  F2I.FTZ.TRUNC.NTZ R0, R0 ;  /* 0x0000000000007305 */ /* 0x000e24000021f100 */
[----:B0-----:R-:W-:Y:S01]  /*30e0*/  PRMT R24, R0, 0x7610, R24 ;  /* 0x0000761000187816 */ /* 0x001fe20000000018 */
[----:B------:R-:W-:Y:S05]  /*30f0*/  BRA `(.L_x_47368) ;  /* 0x00000bd000007947 */ /* 0x000fea0003800000 */
.L_x_47376:
        /* <DEDUP_REMOVED lines=9> */
.L_x_47379:
[----:B------:R-:W4:Y:S02]  /*3190*/  LDG.E.U16 R2, [R2.64] ;  /* 0x0000002402027981 */ /* 0x000f24000c1e1500 */
[----:B----4-:R-:W-:-:S06]  /*31a0*/  HADD2.F32 R0, -RZ, R2.H0_H0 ;  /* 0x20000002ff007230 */ /* 0x010fcc0000004100 */
[----:B------:R-:W0:Y:S02]  /*31b0*/  F2I.FTZ.TRUNC.NTZ R0, R0 ;  /* 0x0000000000007305 */ /* 0x000e24000021f100 */
[----:B0-----:R-:W-:Y:S01]  /*31c0*/  PRMT R24, R0, 0x7610, R24 ;  /* 0x0000761000187816 */ /* 0x001fe20000000018 */
[----:B------:R-:W-:Y:S05]  /*31d0*/  BRA `(.L_x_47368) ;  /* 0x00000af000007947 */ /* 0x000fea0003800000 */
.L_x_47378:
[----:B------:R-:W4:Y:S02]  /*31e0*/  LDG.E.64 R2, [R2.64] ;  /* 0x0000002402027981 */ /* 0x000f24000c1e1b00 */
[----:B----4-:R0:W4:Y:S01]  /*31f0*/  F2I.F64.TRUNC R24, R2 ;  /* 0x0000000200187311 */ /* 0x010122000030d100 */
[----:B------:R-:W-:Y:S05]  /*3200*/  BRA `(.L_x_47368) ;  /* 0x00000ac000007947 */ /* 0x000fea0003800000 */
.L_x_47369:
        /* <DEDUP_REMOVED lines=12> */
.L_x_47382:
[----:B------:R-:W4:Y:S02]  /*32d0*/  LDG.E.64 R2, [R2.64] ;  /* 0x0000002402027981 */ /* 0x000f24000c1e1b00 */
[----:B----4-:R0:W4:Y:S01]  /*32e0*/  F2I.F64.TRUNC R24, R2 ;  /* 0x0000000200187311 */ /* 0x010122000030d100 */
[----:B------:R-:W-:Y:S05]  /*32f0*/  BRA `(.L_x_47368) ;  /* 0x000009d000007947 */ /* 0x000fea0003800000 */
.L_x_47381:
        /* <DEDUP_REMOVED lines=28> */
.L_x_47384:
        /* <DEDUP_REMOVED lines=15> */
.L_x_47383:
[----:B------:R-:W4:Y:S02]  /*35b0*/  LDG.E.U16 R0, [R2.64] ;  /* 0x0000002402007981 */ /* 0x000f24000c1e1500 */
[----:B----4-:R-:W-:-:S06]  /*35c0*/  PRMT R0, RZ, 0x5410, R0 ;  /* 0x00005410ff007816 */ /* 0x010fcc0000000000 */
[----:B------:R-:W0:Y:S02]  /*35d0*/  F2I.FTZ.TRUNC.NTZ R0, R0 ;  /* 0x0000000000007305 */ /* 0x000e24000021f100 */
[----:B0-----:R-:W-:Y:S01]  /*35e0*/  PRMT R24, R0, 0x7610, R24 ;  /* 0x0000761000187816 */ /* 0x001fe20000000018 */
[----:B------:R-:W-:Y:S05]  /*35f0*/  BRA `(.L_x_47368) ;  /* 0x000006d000007947 */ /* 0x000fea0003800000 */
.L_x_47380:
        /* <DEDUP_REMOVED lines=10> */
.L_x_47387:
        /* <DEDUP_REMOVED lines=21> */
.L_x_47391:
[----:B------:R-:W-:Y:S05]  /*37f0*/  BSYNC B1 ;  /* 0x0000000000017941 */ /* 0x000fea0003800000 */
.L_x_47390:
[----:B------:R-:W-:Y:S01]  /*3800*/  LEA R3, R0, 0x3b800000, 0x17 ;  /* 0x3b80000000037811 */ /* 0x000fe200078eb8ff */
[----:B------:R-:W-:-:S05]  /*3810*/  IMAD.SHL.U32 R0, R2, 0x100000, RZ ;  /* 0x0010000002007824 */ /* 0x000fca00078e00ff */
[----:B------:R-:W-:Y:S02]  /*3820*/  LOP3.LUT R0, R3, R0, R4, 0xfe, !PT ;  /* 0x0000000003007212 */ /* 0x000fe400078efe04 */
.L_x_47389:
[----:B------:R-:W-:Y:S05]  /*3830*/  BSYNC B0 ;  /* 0x0000000000007941 */ /* 0x000fea0003800000 */
.L_x_47388:
[----:B------:R-:W0:Y:S02]  /*3840*/  F2I.FTZ.TRUNC.NTZ R0, R0 ;  /* 0x0000000000007305 */ /* 0x000e24000021f100 */
[----:B0-----:R-:W-:Y:S01]  /*3850*/  PRMT R24, R0, 0x7610, R24 ;  /* 0x0000761000187816 */ /* 0x001fe20000000018 */
[----:B------:R-:W-:Y:S05]  /*3860*/  BRA `(.L_x_47368) ;  /* 0x0000046000007947 */ /* 0x000fea0003800000 */
.L_x_47386:
        /* <DEDUP_REMOVED lines=21> */
.L_x_47395:
[----:B------:R-:W-:Y:S05]  /*39c0*/  BSYNC B1 ;  /* 0x0000000000017941 */ /* 0x000fea0003800000 */
.L_x_47394:
[----:B------:R-:W-:Y:S01]  /*39d0*/  LEA R3, R0, 0x37800000, 0x17 ;  /* 0x3780000000037811 */ /* 0x000fe200078eb8ff */
[----:B------:R-:W-:-:S05]  /*39e0*/  IMAD.SHL.U32 R0, R2, 0x200000, RZ ;  /* 0x0020000002007824 */ /* 0x000fca00078e00ff */
[----:B------:R-:W-:Y:S02]  /*39f0*/  LOP3.LUT R0, R3, R0, R4, 0xfe, !PT ;  /* 0x0000000003007212 */ /* 0x000fe400078efe04 */
.L_x_47393:
[----:B------:R-:W-:Y:S05]  /*3a00*/  BSYNC B0 ;  /* 0x0000000000007941 */ /* 0x000fea0003800000 */
.L_x_47392:
[----:B------:R-:W0:Y:S02]  /*3a10*/  F2I.FTZ.TRUNC.NTZ R0, R0 ;  /* 0x0000000000007305 */ /* 0x000e24000021f100 */
[----:B0-----:R-:W-:Y:S01]  /*3a20*/  PRMT R24, R0, 0x7610, R24 ;  /* 0x0000761000187816 */ /* 0x001fe20000000018 */
[----:B------:R-:W-:Y:S05]  /*3a30*/  BRA `(.L_x_47368) ;  /* 0x0000029000007947 */ /* 0x000fea0003800000 */
.L_x_47385:
        /* <DEDUP_REMOVED lines=14> */
.L_x_47399:
[----:B------:R-:W-:Y:S05]  /*3b20*/  BSYNC B0 ;  /* 0x0000000000007941 */ /* 0x000fea0003800000 */
.L_x_47398:
[----:B------:R-:W0:Y:S02]  /*3b30*/  F2I.FTZ.TRUNC.NTZ R0, R0 ;  /* 0x0000000000007305 */ /* 0x000e24000021f100 */
[----:B0-----:R-:W-:Y:S01]  /*3b40*/  PRMT R24, R0, 0x7610, R24 ;  /* 0x0000761000187816 */ /* 0x001fe20000000018 */
[----:B------:R-:W-:Y:S05]  /*3b50*/  BRA `(.L_x_47368) ;  /* 0x0000017000007947 */ /* 0x000fea0003800000 */
.L_x_47373:
        /* <DEDUP_REMOVED lines=20> */
.L_x_47397:
[----:B------:R0:W5:Y:S01]  /*3ca0*/  LDG.E.U8 R24, [R2.64] ;  /* 0x0000002402187981 */ /* 0x000162000c1e1100 */
[----:B------:R-:W-:Y:S05]  /*3cb0*/  BRA `(.L_x_47368) ;  /* 0x0000001000007947 */ /* 0x000fea0003800000 */
.L_x_47396:
[----:B------:R0:W5:Y:S02]  /*3cc0*/  LDG.E.U8 R24, [R2.64] ;  /* 0x0000002402187981 */ /* 0x000164000c1e1100 */
.L_x_47368:
[----:B------:R-:W-:Y:S05]  /*3cd0*/  BSYNC B6 ;  /* 0x0000000000067941 */ /* 0x000fea0003800000 */
.L_x_47367:
        /* <DEDUP_REMOVED lines=43> */
.L_x_47401:
[----:B----4-:R-:W-:Y:S05]  /*3f90*/  BSYNC B0 ;  /* 0x0000000000007941 */ /* 0x010fea0003800000 */
.L_x_47400:
[----:B------:R-:W-:Y:S01]  /*3fa0*/  BSSY B0, `(.L_x_47402) ;  /* 0x0000021000007945 */ /* 0x000fe20003800000 */
[----:B------:R-:W-:Y:S05]  /*3fb0*/  @P4 BRA `(.L_x_47403) ;  /* 0x000001f000004947 */ /* 0x000fea0003800000 */
[-C--:B------:R-:W-:Y:S02]  /*3fc0*/  IABS R6, R0.reuse ;  /* 0x0000000000067213 */ /* 0x080fe40000000000 */
[----:B-1---5:R-:W-:Y:S02]  /*3fd0*/  LOP3.LUT R19, R19, 0xffff, RZ, 0xc0, !PT ;  /* 0x0000ffff13137812 */ /* 0x022fe400078ec0ff */
[----:B------:R-:W0:Y:S01]  /*3fe0*/  I2F.RP R8, R6 ;  /* 0x0000000600087306 */ /* 0x000e220000209400 */
[----:B------:R-:W-:Y:S02]  /*3ff0*/  IABS R11, R0 ;  /* 0x00000000000b7213 */ /* 0x000fe40000000000 */
[----:B------:R-:W-:Y:S02]  /*4000*/  PRMT R7, R19, 0x8880, RZ ;  /* 0x0000888013077816 */ /* 0x000fe400000000ff */
[----:B------:R-:W-:-:S02]  /*4010*/  ISETP.NE.AND P5, PT, R25, RZ, PT ;  /* 0x000000ff1900720c */ /* 0x000fc40003fa5270 */
[----:B------:R-:W-:Y:S02]  /*4020*/  IABS R10, R7 ;  /* 0x00000007000a7213 */ /* 0x000fe40000000000 */
[----:B------:R-:W-:Y:S01]  /*4030*/  ISETP.GE.AND P4, PT, R7, RZ, PT ;  /* 0x000000ff0700720c */ /* 0x000fe20003f86270 */
        /* <DEDUP_REMOVED lines=23> */
.L_x_47403:
[----:B------:R-:W-:Y:S05]  /*41b0*/  BSYNC B0 ;  /* 0x0000000000007941 */ /* 0x000fea0003800000 */
.L_x_47402:
[----:B------:R-:W-:Y:S01]  /*41c0*/  BSSY B0, `(.L_x_47404) ;  /* 0x0000021000007945 */ /* 0x000fe20003800000 */
[----:B------:R-:W-:Y:S05]  /*41d0*/  @P3 BRA `(.L_x_47405) ;  /* 0x000001f000003947 */ /* 0x000fea0003800000 */
[-C--:B------:R-:W-:Y:S02]  /*41e0*/  IABS R6, R0.reuse ;  /* 0x0000000000067213 */ /* 0x080fe40000000000 */
[----:B--2--5:R-:W-:Y:S02]  /*41f0*/  LOP3.LUT R23, R23, 0xffff, RZ, 0xc0, !PT ;  /* 0x0000ffff17177812 */ /* 0x024fe400078ec0ff */
        /* <DEDUP_REMOVED lines=29> */
.L_x_47405:
[----:B------:R-:W-:Y:S05]  /*43d0*/  BSYNC B0 ;  /* 0x0000000000007941 */ /* 0x000fea0003800000 */
.L_x_47404:
[----:B------:R-:W-:Y:S01]  /*43e0*/  BSSY B0, `(.L_x_47406) ;  /* 0x0000021000007945 */ /* 0x000fe20003800000 */
[----:B------:R-:W-:Y:S05]  /*43f0*/  @P2 BRA `(.L_x_47407) ;  /* 0x000001f000002947 */ /* 0x000fea0003800000 */
[-C--:B------:R-:W-:Y:S02]  /*4400*/  IABS R6, R0.reuse ;  /* 0x0000000000067213 */ /* 0x080fe40000000000 */
[----:B-----5:R-:W-:Y:S02]  /*4410*/  LOP3.LUT R24, R24, 0xffff, RZ, 0xc0, !PT ;  /* 0x0000ffff18187812 */ /* 0x020fe400078ec0ff */
        /* <DEDUP_REMOVED lines=29> */
.L_x_47407:
[----:B------:R-:W-:Y:S05]  /*45f0*/  BSYNC B0 ;  /* 0x0000000000007941 */ /* 0x000fea0003800000 */
.L_x_47406:
        /* <DEDUP_REMOVED lines=20> */
.L_x_47413:
[----:B------:R0:W-:Y:S01]  /*4740*/  STG.E.U8 [R8.64], R3 ;  /* 0x0000000308007986 */ /* 0x0001e2000c101124 */
[----:B------:R-:W-:Y:S01]  /*4750*/  IMAD.MOV.U32 R2, RZ, RZ, R22 ;  /* 0x000000ffff027224 */ /* 0x000fe200078e0016 */
[----:B------:R-:W-:Y:S05]  /*4760*/  BRA `(.L_x_47409) ;  /* 0x00000fe000007947 */ /* 0x000fea0003800000 */
.L_x_47412:
        /* <DEDUP_REMOVED lines=13> */
.L_x_47416:
[----:B------:R-:W-:Y:S01]  /*4840*/  LOP3.LUT R3, R3, 0xffff, RZ, 0xc0, !PT ;  /* 0x0000ffff03037812 */ /* 0x000fe200078ec0ff */
[----:B------:R-:W-:-:S03]  /*4850*/  IMAD.MOV.U32 R2, RZ, RZ, R22 ;  /* 0x000000ffff027224 */ /* 0x000fc600078e0016 */
[----:B------:R-:W-:-:S05]  /*4860*/  PRMT R3, R3, 0x8880, RZ ;  /* 0x0000888003037816 */ /* 0x000fca00000000ff */
[----:B------:R0:W-:Y:S01]  /*4870*/  STG.E [R8.64], R3 ;  /* 0x0000000308007986 */ /* 0x0001e2000c101924 */
[----:B------:R-:W-:Y:S05]  /*4880*/  BRA `(.L_x_47409) ;  /* 0x00000ec000007947 */ /* 0x000fea0003800000 */
.L_x_47415:
[----:B------:R-:W-:Y:S01]  /*4890*/  PRMT R3, R3, 0x8880, RZ ;  /* 0x0000888003037816 */ /* 0x000fe200000000ff */
[----:B------:R-:W-:-:S03]  /*48a0*/  IMAD.MOV.U32 R2, RZ, RZ, R22 ;  /* 0x000000ffff027224 */ /* 0x000fc600078e0016 */
[----:B------:R-:W-:-:S05]  /*48b0*/  PRMT R3, R3, 0x7710, RZ ;  /* 0x0000771003037816 */ /* 0x000fca00000000ff */
[----:B------:R0:W-:Y:S01]  /*48c0*/  STG.E.U16 [R8.64], R3 ;  /* 0x0000000308007986 */ /* 0x0001e2000c101524 */
[----:B------:R-:W-:Y:S05]  /*48d0*/  BRA `(.L_x_47409) ;  /* 0x00000e7000007947 */ /* 0x000fea0003800000 */
.L_x_47411:
        /* <DEDUP_REMOVED lines=10> */
.L_x_47418:
[----:B------:R-:W0:Y:S01]  /*4980*/  I2F.S8 R0, R3 ;  /* 0x0000000300007306 */ /* 0x000e220000001400 */
[----:B------:R-:W-:Y:S01]  /*4990*/  IMAD.MOV.U32 R2, RZ, RZ, R22 ;  /* 0x000000ffff027224 */ /* 0x000fe200078e0016 */
[----:B0-----:R-:W-:-:S05]  /*49a0*/  F2FP.PACK_AB R0, RZ, R0 ;  /* 0x00000000ff00723e */ /* 0x001fca00000000ff */
[----:B------:R0:W-:Y:S01]  /*49b0*/  STG.E.U16 [R8.64], R0 ;  /* 0x0000000008007986 */ /* 0x0001e2000c101524 */
[----:B------:R-:W-:Y:S05]  /*49c0*/  BRA `(.L_x_47409) ;  /* 0x00000d8000007947 */ /* 0x000fea0003800000 */
.L_x_47417:
        /* <DEDUP_REMOVED lines=11> */
.L_x_47420:
[----:B------:R-:W0:Y:S01]  /*4a80*/  I2F.S8 R3, R3 ;  /* 0x0000000300037306 */ /* 0x000e220000001400 */
[----:B------:R-:W-:Y:S01]  /*4a90*/  IMAD.MOV.U32 R2, RZ, RZ, R22 ;  /* 0x000000ffff027224 */ /* 0x000fe200078e0016 */
[----:B0-----:R-:W-:-:S04]  /*4aa0*/  F2FP.PACK_AB R3, RZ, R3 ;  /* 0x00000003ff03723e */ /* 0x001fc800000000ff */
[----:B------:R-:W-:-:S05]  /*4ab0*/  PRMT R3, R3, 0x5410, RZ ;  /* 0x0000541003037816 */ /* 0x000fca00000000ff */
[----:B------:R0:W-:Y:S01]  /*4ac0*/  STG.E [R8.64], R3 ;  /* 0x0000000308007986 */ /* 0x0001e2000c101924 */
[----:B------:R-:W-:Y:S05]  /*4ad0*/  BRA `(.L_x_47409) ;  /* 0x00000c7000007947 */ /* 0x000fea0003800000 */
.L_x_47419:
[----:B------:R-:W-:Y:S01]  /*4ae0*/  PRMT R4, R3, 0x8880, RZ ;  /* 0x0000888003047816 */ /* 0x000fe200000000ff */
[----:B------:R-:W-:-:S03]  /*4af0*/  IMAD.MOV.U32 R2, RZ, RZ, R22 ;  /* 0x000000ffff027224 */ /* 0x000fc600078e0016 */
[----:B------:R-:W-:-:S06]  /*4b00*/  PRMT R4, R4, 0x7710, RZ ;  /* 0x0000771004047816 */ /* 0x000fcc00000000ff */
[----:B------:R-:W0:Y:S02]  /*4b10*/  I2F.F64.S16 R4, R4 ;  /* 0x0000000400047312 */ /* 0x000e240000101c00 */
[----:B0-----:R0:W-:Y:S01]  /*4b20*/  STG.E.64 [R8.64], R4 ;  /* 0x0000000408007986 */ /* 0x0011e2000c101b24 */
[----:B------:R-:W-:Y:S05]  /*4b30*/  BRA `(.L_x_47409) ;  /* 0x00000c1000007947 */ /* 0x000fea0003800000 */
.L_x_47410:
        /* <DEDUP_REMOVED lines=13> */
.L_x_47423:
[----:B------:R-:W-:Y:S01]  /*4c10*/  PRMT R4, R3, 0x8880, RZ ;  /* 0x0000888003047816 */ /* 0x000fe200000000ff */
[----:B------:R-:W-:Y:S01]  /*4c20*/  CS2R R6, SRZ ;  /* 0x0000000000067805 */ /* 0x000fe2000001ff00 */
[----:B------:R-:W-:Y:S02]  /*4c30*/  IMAD.MOV.U32 R2, RZ, RZ, R22 ;  /* 0x000000ffff027224 */ /* 0x000fe400078e0016 */
[----:B------:R-:W-:-:S06]  /*4c40*/  PRMT R4, R4, 0x7710, RZ ;  /* 0x0000771004047816 */ /* 0x000fcc00000000ff */
[----:B------:R-:W0:Y:S02]  /*4c50*/  I2F.F64.S16 R4, R4 ;  /* 0x0000000400047312 */ /* 0x000e240000101c00 */
[----:B0-----:R0:W-:Y:S01]  /*4c60*/  STG.E.128 [R8.64], R4 ;  /* 0x0000000408007986 */ /* 0x0011e2000c101d24 */
[----:B------:R-:W-:Y:S05]  /*4c70*/  BRA `(.L_x_47409) ;  /* 0x00000ad000007947 */ /* 0x000fea0003800000 */
.L_x_47422:
        /* <DEDUP_REMOVED lines=21> */
.L_x_47427:
[----:B------:R-:W-:Y:S05]  /*4dd0*/  BSYNC B0 ;  /* 0x0000000000007941 */ /* 0x000fea0003800000 */
.L_x_47426:
[----:B------:R-:W-:Y:S01]  /*4de0*/  LOP3.LUT R5, R0, R5, RZ, 0xfc, !PT ;  /* 0x0000000500057212 */ /* 0x000fe200078efcff */
[----:B------:R-:W-:-:S04]  /*4df0*/  IMAD.MOV.U32 R2, RZ, RZ, R22 ;  /* 0x000000ffff027224 */ /* 0x000fc800078e0016 */
[----:B------:R0:W-:Y:S01]  /*4e00*/  STG.E.U8 [R8.64], R5 ;  /* 0x0000000508007986 */ /* 0x0001e2000c101124 */
[----:B------:R-:W-:Y:S05]  /*4e10*/  BRA `(.L_x_47409) ;  /* 0x0000093000007947 */ /* 0x000fea0003800000 */
.L_x_47425:
        /* <DEDUP_REMOVED lines=13> */
.L_x_47429:
[----:B------:R-:W-:Y:S01]  /*4ef0*/  IMAD.MOV.U32 R0, RZ, RZ, 0x7f ;  /* 0x0000007fff007424 */ /* 0x000fe200078e00ff */
[----:B------:R-:W-:-:S04]  /*4f00*/  ISETP.GT.U32.AND P0, PT, R2, 0x7f800000, PT ;  /* 0x7f8000000200780c */ /* 0x000fc80003f04070 */
[----:B------:R-:W-:-:S04]  /*4f10*/  SEL R0, R0, 0x7c, P0 ;  /* 0x0000007c00007807 */ /* 0x000fc80000000000 */
.L_x_47430:
[----:B------:R-:W-:Y:S05]  /*4f20*/  BSYNC B0 ;  /* 0x0000000000007941 */ /* 0x000fea0003800000 */
.L_x_47428:
[----:B------:R-:W-:-:S04]  /*4f30*/  LOP3.LUT R2, R3, 0x80000000, RZ, 0xc0, !PT ;  /* 0x8000000003027812 */ /* 0x000fc800078ec0ff */
[----:B------:R-:W-:Y:S01]  /*4f40*/  SHF.R.U32.HI R3, RZ, 0x18, R2 ;  /* 0x00000018ff037819 */ /* 0x000fe20000011602 */
[----:B------:R-:W-:-:S03]  /*4f50*/  IMAD.MOV.U32 R2, RZ, RZ, R22 ;  /* 0x000000ffff027224 */ /* 0x000fc600078e0016 */
[----:B------:R-:W-:-:S05]  /*4f60*/  LOP3.LUT R3, R0, R3, RZ, 0xfc, !PT ;  /* 0x0000000300037212 */ /* 0x000fca00078efcff */
[----:B------:R0:W-:Y:S01]  /*4f70*/  STG.E.U8 [R8.64], R3 ;  /* 0x0000000308007986 */ /* 0x0001e2000c101124 */
[----:B------:R-:W-:Y:S05]  /*4f80*/  BRA `(.L_x_47409) ;  /* 0x000007c000007947 */ /* 0x000fea0003800000 */
.L_x_47424:
[----:B------:R-:W0:Y:S01]  /*4f90*/  I2F.S8 R0, R3 ;  /* 0x0000000300007306 */ /* 0x000e220000001400 */
[----:B------:R-:W-:Y:S01]  /*4fa0*/  IMAD.MOV.U32 R2, RZ, RZ, R22 ;  /* 0x000000ffff027224 */ /* 0x000fe200078e0016 */
[----:B0-----:R-:W-:-:S05]  /*4fb0*/  F2FP.BF16.PACK_AB R0, RZ, R0 ;  /* 0x00000000ff00723e */ /* 0x001fca00000010ff */
[----:B------:R0:W-:Y:S01]  /*4fc0*/  STG.E.U16 [R8.64], R0 ;  /* 0x0000000008007986 */ /* 0x0001e2000c101524 */
[----:B------:R-:W-:Y:S05]  /*4fd0*/  BRA `(.L_x_47409) ;  /* 0x0000077000007947 */ /* 0x000fea0003800000 */
.L_x_47421:
        /* <DEDUP_REMOVED lines=13> */
.L_x_47433:
        /* <DEDUP_REMOVED lines=17> */
.L_x_47436:
[----:B------:R-:W-:-:S04]  /*51c0*/  LOP3.LUT R2, R3, 0x80000000, RZ, 0xc0, !PT ;  /* 0x8000000003027812 */ /* 0x000fc800078ec0ff */
[----:B------:R-:W-:-:S04]  /*51d0*/  SHF.R.U32.HI R3, RZ, 0x18, R2 ;  /* 0x00000018ff037819 */ /* 0x000fc80000011602 */
[----:B------:R-:W-:-:S04]  /*51e0*/  LOP3.LUT R0, R0, R3, RZ, 0xfc, !PT ;  /* 0x0000000300007212 */ /* 0x000fc800078efcff */
[----:B------:R-:W-:Y:S02]  /*51f0*/  PRMT R4, R0, 0x7610, R4 ;  /* 0x0000761000047816 */ /* 0x000fe40000000004 */
.L_x_47435:
[----:B------:R-:W-:Y:S05]  /*5200*/  BSYNC B0 ;  /* 0x0000000000007941 */ /* 0x000fea0003800000 */
.L_x_47434:
[----:B------:R0:W-:Y:S01]  /*5210*/  STG.E.U8 [R8.64], R4 ;  /* 0x0000000408007986 */ /* 0x0001e2000c101124 */
[----:B------:R-:W-:Y:S01]  /*5220*/  IMAD.MOV.U32 R2, RZ, RZ, R22 ;  /* 0x000000ffff027224 */ /* 0x000fe200078e0016 */
[----:B------:R-:W-:Y:S05]  /*5230*/  BRA `(.L_x_47409) ;  /* 0x0000051000007947 */ /* 0x000fea0003800000 */
.L_x_47432:
        /* <DEDUP_REMOVED lines=17> */
.L_x_47439:
[----:B------:R-:W-:-:S04]  /*5350*/  LOP3.LUT R2, R3, 0x80000000, RZ, 0xc0, !PT ;  /* 0x8000000003027812 */ /* 0x000fc800078ec0ff */
[----:B------:R-:W-:-:S04]  /*5360*/  SHF.R.U32.HI R3, RZ, 0x18, R2 ;  /* 0x00000018ff037819 */ /* 0x000fc80000011602 */
[----:B------:R-:W-:-:S04]  /*5370*/  LOP3.LUT R0, R0, R3, RZ, 0xfc, !PT ;  /* 0x0000000300007212 */ /* 0x000fc800078efcff */
[----:B------:R-:W-:Y:S02]  /*5380*/  PRMT R4, R0, 0x7610, R4 ;  /* 0x0000761000047816 */ /* 0x000fe40000000004 */
.L_x_47438:
[----:B------:R-:W-:Y:S05]  /*5390*/  BSYNC B0 ;  /* 0x0000000000007941 */ /* 0x000fea0003800000 */
.L_x_47437:
[----:B------:R0:W-:Y:S01]  /*53a0*/  STG.E.U8 [R8.64], R4 ;  /* 0x0000000408007986 */ /* 0x0001e2000c101124 */
[----:B------:R-:W-:Y:S01]  /*53b0*/  IMAD.MOV.U32 R2, RZ, RZ, R22 ;  /* 0x000000ffff027224 */ /* 0x000fe200078e0016 */
[----:B------:R-:W-:Y:S05]  /*53c0*/  BRA `(.L_x_47409) ;  /* 0x0000038000007947 */ /* 0x000fea0003800000 */
.L_x_47431:
        /* <DEDUP_REMOVED lines=24> */
.L_x_47414:
        /* <DEDUP_REMOVED lines=21> */
.L_x_47441:
[----:B------:R-:W-:Y:S01]  /*56a0*/  LOP3.LUT R3, R3, 0xffff, RZ, 0xc0, !PT ;  /* 0x0000ffff03037812 */ /* 0x000fe200078ec0ff */
[----:B------:R-:W-:-:S03]  /*56b0*/  IMAD.MOV.U32 R2, RZ, RZ, R22 ;  /* 0x000000ffff027224 */ /* 0x000fc600078e0016 */
[----:B------:R-:W-:-:S05]  /*56c0*/  PRMT R3, R3, 0x8880, RZ ;  /* 0x0000888003037816 */ /* 0x000fca00000000ff */
[----:B------:R-:W-:-:S05]  /*56d0*/  IMAD.MOV.U32 R4, RZ, RZ, R3 ;  /* 0x000000ffff047224 */ /* 0x000fca00078e0003 */
[----:B------:R-:W-:-:S05]  /*56e0*/  SHF.R.S32.HI R5, RZ, 0x1f, R4 ;  /* 0x0000001fff057819 */ /* 0x000fca0000011404 */
[----:B------:R0:W-:Y:S01]  /*56f0*/  STG.E.64 [R8.64], R4 ;  /* 0x0000000408007986 */ /* 0x0001e2000c101b24 */
[----:B------:R-:W-:Y:S05]  /*5700*/  BRA `(.L_x_47409) ;  /* 0x0000004000007947 */ /* 0x000fea0003800000 */
.L_x_47440:
[----:B------:R-:W-:Y:S01]  /*5710*/  LOP3.LUT R3, R3, 0xffff, RZ, 0xc0, !PT ;  /* 0x0000ffff03037812 */ /* 0x000fe200078ec0ff */
[----:B------:R-:W-:-:S03]  /*5720*/  IMAD.MOV.U32 R2, RZ, RZ, R22 ;  /* 0x000000ffff027224 */ /* 0x000fc600078e0016 */
[----:B------:R-:W-:-:S05]  /*5730*/  PRMT R3, R3, 0x8880, RZ ;  /* 0x0000888003037816 */ /* 0x000fca00000000ff */
[----:B------:R0:W-:Y:S02]  /*5740*/  STG.E [R8.64], R3 ;  /* 0x0000000308007986 */ /* 0x0001e4000c101924 */
.L_x_47409:
[----:B------:R-:W-:Y:S05]  /*5750*/  BSYNC B6 ;  /* 0x0000000000067941 */ /* 0x000fea0003800000 */
.L_x_47408:
        /* <DEDUP_REMOVED lines=21> */
.L_x_47447:
[----:B-1---5:R0:W-:Y:S01]  /*58b0*/  STG.E.U8 [R8.64], R19 ;  /* 0x0000001308007986 */ /* 0x0221e2000c101124 */
[----:B------:R-:W-:Y:S05]  /*58c0*/  BRA `(.L_x_47449) ;  /* 0x00000e9000007947 */ /* 0x000fea0003800000 */
.L_x_47446:
        /* <DEDUP_REMOVED lines=12> */
.L_x_47451:
[----:B-1---5:R-:W-:-:S04]  /*5990*/  LOP3.LUT R19, R19, 0xffff, RZ, 0xc0, !PT ;  /* 0x0000ffff13137812 */ /* 0x022fc800078ec0ff */
[----:B------:R-:W-:-:S05]  /*59a0*/  PRMT R3, R19, 0x8880, RZ ;  /* 0x0000888013037816 */ /* 0x000fca00000000ff */
[----:B------:R0:W-:Y:S01]  /*59b0*/  STG.E [R8.64], R3 ;  /* 0x0000000308007986 */ /* 0x0001e2000c101924 */
[----:B------:R-:W-:Y:S05]  /*59c0*/  BRA `(.L_x_47449) ;  /* 0x00000d9000007947 */ /* 0x000fea0003800000 */
.L_x_47450:
[----:B-1---5:R-:W-:-:S04]  /*59d0*/  PRMT R3, R19, 0x8880, RZ ;  /* 0x0000888013037816 */ /* 0x022fc800000000ff */
[----:B------:R-:W-:-:S05]  /*59e0*/  PRMT R3, R3, 0x7710, RZ ;  /* 0x0000771003037816 */ /* 0x000fca00000000ff */
[----:B------:R0:W-:Y:S01]  /*59f0*/  STG.E.U16 [R8.64], R3 ;  /* 0x0000000308007986 */ /* 0x0001e2000c101524 */
[----:B------:R-:W-:Y:S05]  /*5a00*/  BRA `(.L_x_47449) ;  /* 0x00000d5000007947 */ /* 0x000fea0003800000 */
.L_x_47445:
        /* <DEDUP_REMOVED lines=9> */
.L_x_47453:
[----:B-1---5:R-:W0:Y:S02]  /*5aa0*/  I2F.S8 R0, R19 ;  /* 0x0000001300007306 */ /* 0x022e240000001400 */
[----:B0-----:R-:W-:-:S05]  /*5ab0*/  F2FP.PACK_AB R0, RZ, R0 ;  /* 0x00000000ff00723e */ /* 0x001fca00000000ff */
[----:B------:R0:W-:Y:S01]  /*5ac0*/  STG.E.U16 [R8.64], R0 ;  /* 0x0000000008007986 */ /* 0x0001e2000c101524 */
[----:B------:R-:W-:Y:S05]  /*5ad0*/  BRA `(.L_x_47449) ;  /* 0x00000c8000007947 */ /* 0x000fea0003800000 */
.L_x_47452:
        /* <DEDUP_REMOVED lines=10> */
.L_x_47455:
[----:B-1---5:R-:W0:Y:S02]  /*5b80*/  I2F.S8 R19, R19 ;  /* 0x0000001300137306 */ /* 0x022e240000001400 */
[----:B0-----:R-:W-:-:S04]  /*5b90*/  F2FP.PACK_AB R3, RZ, R19 ;  /* 0x00000013ff03723e */ /* 0x001fc800000000ff */
[----:B------:R-:W-:-:S05]  /*5ba0*/  PRMT R3, R3, 0x5410, RZ ;  /* 0x0000541003037816 */ /* 0x000fca00000000ff */
[----:B------:R0:W-:Y:S01]  /*5bb0*/  STG.E [R8.64], R3 ;  /* 0x0000000308007986 */ /* 0x0001e2000c101924 */
[----:B------:R-:W-:Y:S05]  /*5bc0*/  BRA `(.L_x_47449) ;  /* 0x00000b9000007947 */ /* 0x000fea0003800000 */
.L_x_47454:
[----:B-1---5:R-:W-:-:S04]  /*5bd0*/  PRMT R4, R19, 0x8880, RZ ;  /* 0x0000888013047816 */ /* 0x022fc800000000ff */
[----:B------:R-:W-:-:S06]  /*5be0*/  PRMT R4, R4, 0x7710, RZ ;  /* 0x0000771004047816 */ /* 0x000fcc00000000ff */
[----:B------:R-:W0:Y:S02]  /*5bf0*/  I2F.F64.S16 R4, R4 ;  /* 0x0000000400047312 */ /* 0x000e240000101c00 */
[----:B0-----:R0:W-:Y:S01]  /*5c00*/  STG.E.64 [R8.64], R4 ;  /* 0x0000000408007986 */ /* 0x0011e2000c101b24 */
[----:B------:R-:W-:Y:S05]  /*5c10*/  BRA `(.L_x_47449) ;  /* 0x00000b4000007947 */ /* 0x000fea0003800000 */
.L_x_47444:
        /* <DEDUP_REMOVED lines=12> */
.L_x_47458:
[----:B-1---5:R-:W-:Y:S01]  /*5ce0*/  PRMT R4, R19, 0x8880, RZ ;  /* 0x0000888013047816 */ /* 0x022fe200000000ff */
[----:B------:R-:W-:-:S03]  /*5cf0*/  CS2R R6, SRZ ;  /* 0x0000000000067805 */ /* 0x000fc6000001ff00 */
[----:B------:R-:W-:-:S06]  /*5d00*/  PRMT R4, R4, 0x7710, RZ ;  /* 0x0000771004047816 */ /* 0x000fcc00000000ff */
[----:B------:R-:W0:Y:S02]  /*5d10*/  I2F.F64.S16 R4, R4 ;  /* 0x0000000400047312 */ /* 0x000e240000101c00 */
[----:B0-----:R0:W-:Y:S01]  /*5d20*/  STG.E.128 [R8.64], R4 ;  /* 0x0000000408007986 */ /* 0x0011e2000c101d24 */
[----:B------:R-:W-:Y:S05]  /*5d30*/  BRA `(.L_x_47449) ;  /* 0x00000a2000007947 */ /* 0x000fea0003800000 */
.L_x_47457:
        /* <DEDUP_REMOVED lines=21> */
.L_x_47462:
[----:B------:R-:W-:Y:S05]  /*5e90*/  BSYNC B0 ;  /* 0x0000000000007941 */ /* 0x000fea0003800000 */
.L_x_47461:
[----:B------:R-:W-:-:S05]  /*5ea0*/  LOP3.LUT R5, R0, R5, RZ, 0xfc, !PT ;  /* 0x0000000500057212 */ /* 0x000fca00078efcff */
[----:B------:R0:W-:Y:S01]  /*5eb0*/  STG.E.U8 [R8.64], R5 ;  /* 0x0000000508007986 */ /* 0x0001e2000c101124 */
[----:B------:R-:W-:Y:S05]  /*5ec0*/  BRA `(.L_x_47449) ;  /* 0x0000089000007947 */ /* 0x000fea0003800000 */
.L_x_47460:
        /* <DEDUP_REMOVED lines=13> */
.L_x_47464:
[----:B------:R-:W-:Y:S01]  /*5fa0*/  IMAD.MOV.U32 R0, RZ, RZ, 0x7f ;  /* 0x0000007fff007424 */ /* 0x000fe200078e00ff */
[----:B------:R-:W-:-:S04]  /*5fb0*/  ISETP.GT.U32.AND P0, PT, R3, 0x7f800000, PT ;  /* 0x7f8000000300780c */ /* 0x000fc80003f04070 */
[----:B------:R-:W-:-:S04]  /*5fc0*/  SEL R0, R0, 0x7c, P0 ;  /* 0x0000007c00007807 */ /* 0x000fc80000000000 */
.L_x_47465:
[----:B------:R-:W-:Y:S05]  /*5fd0*/  BSYNC B0 ;  /* 0x0000000000007941 */ /* 0x000fea0003800000 */
.L_x_47463:
[----:B------:R-:W-:-:S04]  /*5fe0*/  LOP3.LUT R3, R19, 0x80000000, RZ, 0xc0, !PT ;  /* 0x8000000013037812 */ /* 0x000fc800078ec0ff */
[----:B------:R-:W-:-:S04]  /*5ff0*/  SHF.R.U32.HI R3, RZ, 0x18, R3 ;  /* 0x00000018ff037819 */ /* 0x000fc80000011603 */
[----:B------:R-:W-:-:S05]  /*6000*/  LOP3.LUT R3, R0, R3, RZ, 0xfc, !PT ;  /* 0x0000000300037212 */ /* 0x000fca00078efcff */
[----:B------:R0:W-:Y:S01]  /*6010*/  STG.E.U8 [R8.64], R3 ;  /* 0x0000000308007986 */ /* 0x0001e2000c101124 */
[----:B------:R-:W-:Y:S05]  /*6020*/  BRA `(.L_x_47449) ;  /* 0x0000073000007947 */ /* 0x000fea0003800000 */
.L_x_47459:
[----:B-1---5:R-:W0:Y:S02]  /*6030*/  I2F.S8 R0, R19 ;  /* 0x0000001300007306 */ /* 0x022e240000001400 */
[----:B0-----:R-:W-:-:S05]  /*6040*/  F2FP.BF16.PACK_AB R0, RZ, R0 ;  /* 0x00000000ff00723e */ /* 0x001fca00000010ff */
[----:B------:R0:W-:Y:S01]  /*6050*/  STG.E.U16 [R8.64], R0 ;  /* 0x0000000008007986 */ /* 0x0001e2000c101524 */
[----:B------:R-:W-:Y:S05]  /*6060*/  BRA `(.L_x_47449) ;  /* 0x000006f000007947 */ /* 0x000fea0003800000 */
.L_x_47456:
        /* <DEDUP_REMOVED lines=12> */
.L_x_47468:
        /* <DEDUP_REMOVED lines=17> */
.L_x_47471:
[----:B------:R-:W-:-:S04]  /*6240*/  LOP3.LUT R3, R19, 0x80000000, RZ, 0xc0, !PT ;  /* 0x8000000013037812 */ /* 0x000fc800078ec0ff */
[----:B------:R-:W-:-:S04]  /*6250*/  SHF.R.U32.HI R3, RZ, 0x18, R3 ;  /* 0x00000018ff037819 */ /* 0x000fc80000011603 */
[----:B------:R-:W-:-:S04]  /*6260*/  LOP3.LUT R0, R0, R3, RZ, 0xfc, !PT ;  /* 0x0000000300007212 */ /* 0x000fc800078efcff */
[----:B------:R-:W-:Y:S02]  /*6270*/  PRMT R4, R0, 0x7610, R4 ;  /* 0x0000761000047816 */ /* 0x000fe40000000004 */
.L_x_47470:
[----:B------:R-:W-:Y:S05]  /*6280*/  BSYNC B0 ;  /* 0x0000000000007941 */ /* 0x000fea0003800000 */
.L_x_47469:
[----:B------:R0:W-:Y:S01]  /*6290*/  STG.E.U8 [R8.64], R4 ;  /* 0x0000000408007986 */ /* 0x0001e2000c101124 */
[----:B------:R-:W-:Y:S05]  /*62a0*/  BRA `(.L_x_47449) ;  /* 0x000004b000007947 */ /* 0x000fea0003800000 */
.L_x_47467:
        /* <DEDUP_REMOVED lines=17> */
.L_x_47474:
[----:B------:R-:W-:-:S04]  /*63c0*/  LOP3.LUT R3, R19, 0x80000000, RZ, 0xc0, !PT ;  /* 0x8000000013037812 */ /* 0x000fc800078ec0ff */
[----:B------:R-:W-:-:S04]  /*63d0*/  SHF.R.U32.HI R3, RZ, 0x18, R3 ;  /* 0x00000018ff037819 */ /* 0x000fc80000011603 */
[----:B------:R-:W-:-:S04]  /*63e0*/  LOP3.LUT R0, R0, R3, RZ, 0xfc, !PT ;  /* 0x0000000300007212 */ /* 0x000fc800078efcff */
[----:B------:R-:W-:Y:S02]  /*63f0*/  PRMT R4, R0, 0x7610, R4 ;  /* 0x0000761000047816 */ /* 0x000fe40000000004 */
.L_x_47473:
[----:B------:R-:W-:Y:S05]  /*6400*/  BSYNC B0 ;  /* 0x0000000000007941 */ /* 0x000fea0003800000 */
.L_x_47472:
[----:B------:R0:W-:Y:S01]  /*6410*/  STG.E.U8 [R8.64], R4 ;  /* 0x0000000408007986 */ /* 0x0001e2000c101124 */
[----:B------:R-:W-:Y:S05]  /*6420*/  BRA `(.L_x_47449) ;  /* 0x0000033000007947 */ /* 0x000fea0003800000 */
.L_x_47466:
        /* <DEDUP_REMOVED lines=22> */
.L_x_47448:
        /* <DEDUP_REMOVED lines=20> */
.L_x_47476:
[----:B-1---5:R-:W-:-:S04]  /*66d0*/  LOP3.LUT R19, R19, 0xffff, RZ, 0xc0, !PT ;  /* 0x0000ffff13137812 */ /* 0x022fc800078ec0ff */
[----:B------:R-:W-:-:S05]  /*66e0*/  PRMT R19, R19, 0x8880, RZ ;  /* 0x0000888013137816 */ /* 0x000fca00000000ff */
[----:B------:R-:W-:-:S05]  /*66f0*/  IMAD.MOV.U32 R4, RZ, RZ, R19 ;  /* 0x000000ffff047224 */ /* 0x000fca00078e0013 */
[----:B------:R-:W-:-:S05]  /*6700*/  SHF.R.S32.HI R5, RZ, 0x1f, R4 ;  /* 0x0000001fff057819 */ /* 0x000fca0000011404 */
[----:B------:R0:W-:Y:S01]  /*6710*/  STG.E.64 [R8.64], R4 ;  /* 0x0000000408007986 */ /* 0x0001e2000c101b24 */
[----:B------:R-:W-:Y:S05]  /*6720*/  BRA `(.L_x_47449) ;  /* 0x0000003000007947 */ /* 0x000fea0003800000 */
.L_x_47475:
[----:B-1---5:R-:W-:-:S04]  /*6730*/  LOP3.LUT R19, R19, 0xffff, RZ, 0xc0, !PT ;  /* 0x0000ffff13137812 */ /* 0x022fc800078ec0ff */
[----:B------:R-:W-:-:S05]  /*6740*/  PRMT R3, R19, 0x8880, RZ ;  /* 0x0000888013037816 */ /* 0x000fca00000000ff */
[----:B------:R0:W-:Y:S02]  /*6750*/  STG.E [R8.64], R3 ;  /* 0x0000000308007986 */ /* 0x0001e4000c101924 */
.L_x_47449:
        /* <DEDUP_REMOVED lines=21> */
.L_x_47480:
[----:B--2---:R0:W-:Y:S01]  /*68b0*/  STG.E.U8 [R8.64], R23 ;  /* 0x0000001708007986 */ /* 0x0041e2000c101124 */
[----:B------:R-:W-:Y:S05]  /*68c0*/  BRA `(.L_x_47482) ;  /* 0x00000e9000007947 */ /* 0x000fea0003800000 */
.L_x_47479:
        /* <DEDUP_REMOVED lines=12> */
.L_x_47484:
[----:B--2---:R-:W-:-:S04]  /*6990*/  LOP3.LUT R23, R23, 0xffff, RZ, 0xc0, !PT ;  /* 0x0000ffff17177812 */ /* 0x004fc800078ec0ff */
[----:B------:R-:W-:-:S05]  /*69a0*/  PRMT R3, R23, 0x8880, RZ ;  /* 0x0000888017037816 */ /* 0x000fca00000000ff */
[----:B------:R0:W-:Y:S01]  /*69b0*/  STG.E [R8.64], R3 ;  /* 0x0000000308007986 */ /* 0x0001e2000c101924 */
[----:B------:R-:W-:Y:S05]  /*69c0*/  BRA `(.L_x_47482) ;  /* 0x00000d9000007947 */ /* 0x000fea0003800000 */
.L_x_47483:
[----:B--2---:R-:W-:-:S04]  /*69d0*/  PRMT R3, R23, 0x8880, RZ ;  /* 0x0000888017037816 */ /* 0x004fc800000000ff */
[----:B------:R-:W-:-:S05]  /*69e0*/  PRMT R3, R3, 0x7710, RZ ;  /* 0x0000771003037816 */ /* 0x000fca00000000ff */
[----:B------:R0:W-:Y:S01]  /*69f0*/  STG.E.U16 [R8.64], R3 ;  /* 0x0000000308007986 */ /* 0x0001e2000c101524 */
[----:B------:R-:W-:Y:S05]  /*6a00*/  BRA `(.L_x_47482) ;  /* 0x00000d5000007947 */ /* 0x000fea0003800000 */
.L_x_47478:
        /* <DEDUP_REMOVED lines=9> */
.L_x_47486:
[----:B--2---:R-:W0:Y:S02]  /*6aa0*/  I2F.S8 R0, R23 ;  /* 0x0000001700007306 */ /* 0x004e240000001400 */
[----:B0-----:R-:W-:-:S05]  /*6ab0*/  F2FP.PACK_AB R0, RZ, R0 ;  /* 0x00000000ff00723e */ /* 0x001fca00000000ff */
[----:B------:R0:W-:Y:S01]  /*6ac0*/  STG.E.U16 [R8.64], R0 ;  /* 0x0000000008007986 */ /* 0x0001e2000c101524 */
[----:B------:R-:W-:Y:S05]  /*6ad0*/  BRA `(.L_x_47482) ;  /* 0x00000c8000007947 */ /* 0x000fea0003800000 */
.L_x_47485:
        /* <DEDUP_REMOVED lines=10> */
.L_x_47488:
[----:B--2---:R-:W0:Y:S02]  /*6b80*/  I2F.S8 R23, R23 ;  /* 0x0000001700177306 */ /* 0x004e240000001400 */
[----:B0-----:R-:W-:-:S04]  /*6b90*/  F2FP.PACK_AB R3, RZ, R23 ;  /* 0x00000017ff03723e */ /* 0x001fc800000000ff */
[----:B------:R-:W-:-:S05]  /*6ba0*/  PRMT R3, R3, 0x5410, RZ ;  /* 0x0000541003037816 */ /* 0x000fca00000000ff */
[----:B------:R0:W-:Y:S01]  /*6bb0*/  STG.E [R8.64], R3 ;  /* 0x0000000308007986 */ /* 0x0001e2000c101924 */
[----:B------:R-:W-:Y:S05]  /*6bc0*/  BRA `(.L_x_47482) ;  /* 0x00000b9000007947 */ /* 0x000fea0003800000 */
.L_x_47487:
[----:B--2---:R-:W-:-:S04]  /*6bd0*/  PRMT R4, R23, 0x8880, RZ ;  /* 0x0000888017047816 */ /* 0x004fc800000000ff */
[----:B------:R-:W-:-:S06]  /*6be0*/  PRMT R4, R4, 0x7710, RZ ;  /* 0x0000771004047816 */ /* 0x000fcc00000000ff */
[----:B------:R-:W0:Y:S02]  /*6bf0*/  I2F.F64.S16 R4, R4 ;  /* 0x0000000400047312 */ /* 0x000e240000101c00 */
[----:B0-----:R0:W-:Y:S01]  /*6c00*/  STG.E.64 [R8.64], R4 ;  /* 0x0000000408007986 */ /* 0x0011e2000c101b24 */
[----:B------:R-:W-:Y:S05]  /*6c10*/  BRA `(.L_x_47482) ;  /* 0x00000b4000007947 */ /* 0x000fea0003800000 */
.L_x_47477:
        /* <DEDUP_REMOVED lines=12> */
.L_x_47491:
[----:B--2---:R-:W-:Y:S01]  /*6ce0*/  PRMT R4, R23, 0x8880, RZ ;  /* 0x0000888017047816 */ /* 0x004fe200000000ff */
[----:B------:R-:W-:-:S03]  /*6cf0*/  CS2R R6, SRZ ;  /* 0x0000000000067805 */ /* 0x000fc6000001ff00 */
[----:B------:R-:W-:-:S06]  /*6d00*/  PRMT R4, R4, 0x7710, RZ ;  /* 0x0000771004047816 */ /* 0x000fcc00000000ff */
[----:B------:R-:W0:Y:S02]  /*6d10*/  I2F.F64.S16 R4, R4 ;  /* 0x0000000400047312 */ /* 0x000e240000101c00 */
[----:B0-----:R0:W-:Y:S01]  /*6d20*/  STG.E.128 [R8.64], R4 ;  /* 0x0000000408007986 */ /* 0x0011e2000c101d24 */
[----:B------:R-:W-:Y:S05]  /*6d30*/  BRA `(.L_x_47482) ;  /* 0x00000a2000007947 */ /* 0x000fea0003800000 */
.L_x_47490:
        /* <DEDUP_REMOVED lines=21> */
.L_x_47495:
[----:B------:R-:W-:Y:S05]  /*6e90*/  BSYNC B0 ;  /* 0x0000000000007941 */ /* 0x000fea0003800000 */
.L_x_47494:
[----:B------:R-:W-:-:S05]  /*6ea0*/  LOP3.LUT R5, R0, R5, RZ, 0xfc, !PT ;  /* 0x0000000500057212 */ /* 0x000fca00078efcff */
[----:B------:R0:W-:Y:S01]  /*6eb0*/  STG.E.U8 [R8.64], R5 ;  /* 0x0000000508007986 */ /* 0x0001e2000c101124 */
[----:B------:R-:W-:Y:S05]  /*6ec0*/  BRA `(.L_x_47482) ;  /* 0x0000089000007947 */ /* 0x000fea0003800000 */
.L_x_47493:
        /* <DEDUP_REMOVED lines=13> */
.L_x_47497:
[----:B------:R-:W-:Y:S01]  /*6fa0*/  IMAD.MOV.U32 R0, RZ, RZ, 0x7f ;  /* 0x0000007fff007424 */ /* 0x000fe200078e00ff */
[----:B------:R-:W-:-:S04]  /*6fb0*/  ISETP.GT.U32.AND P0, PT, R3, 0x7f800000, PT ;  /* 0x7f8000000300780c */ /* 0x000fc80003f04070 */
[----:B------:R-:W-:-:S04]  /*6fc0*/  SEL R0, R0, 0x7c, P0 ;  /* 0x0000007c00007807 */ /* 0x000fc80000000000 */
.L_x_47498:
[----:B------:R-:W-:Y:S05]  /*6fd0*/  BSYNC B0 ;  /* 0x0000000000007941 */ /* 0x000fea0003800000 */
.L_x_47496:
[----:B------:R-:W-:-:S04]  /*6fe0*/  LOP3.LUT R3, R23, 0x80000000, RZ, 0xc0, !PT ;  /* 0x8000000017037812 */ /* 0x000fc800078ec0ff */
[----:B------:R-:W-:-:S04]  /*6ff0*/  SHF.R.U32.HI R3, RZ, 0x18, R3 ;  /* 0x00000018ff037819 */ /* 0x000fc80000011603 */
[----:B------:R-:W-:-:S05]  /*7000*/  LOP3.LUT R3, R0, R3, RZ, 0xfc, !PT ;  /* 0x0000000300037212 */ /* 0x000fca00078efcff */
[----:B------:R0:W-:Y:S01]  /*7010*/  STG.E.U8 [R8.64], R3 ;  /* 0x0000000308007986 */ /* 0x0001e2000c101124 */
[----:B------:R-:W-:Y:S05]  /*7020*/  BRA `(.L_x_47482) ;  /* 0x0000073000007947 */ /* 0x000fea0003800000 */
.L_x_47492:
[----:B--2---:R-:W0:Y:S02]  /*7030*/  I2F.S8 R0, R23 ;  /* 0x0000001700007306 */ /* 0x004e240000001400 */
[----:B0-----:R-:W-:-:S05]  /*7040*/  F2FP.BF16.PACK_AB R0, RZ, R0 ;  /* 0x00000000ff00723e */ /* 0x001fca00000010ff */
[----:B------:R0:W-:Y:S01]  /*7050*/  STG.E.U16 [R8.64], R0 ;  /* 0x0000000008007986 */ /* 0x0001e2000c101524 */
[----:B------:R-:W-:Y:S05]  /*7060*/  BRA `(.L_x_47482) ;  /* 0x000006f000007947 */ /* 0x000fea0003800000 */
.L_x_47489:
        /* <DEDUP_REMOVED lines=12> */
.L_x_47501:
        /* <DEDUP_REMOVED lines=17> */
.L_x_47504:
[----:B------:R-:W-:-:S04]  /*7240*/  LOP3.LUT R3, R23, 0x80000000, RZ, 0xc0, !PT ;  /* 0x8000000017037812 */ /* 0x000fc800078ec0ff */
[----:B------:R-:W-:-:S04]  /*7250*/  SHF.R.U32.HI R3, RZ, 0x18, R3 ;  /* 0x00000018ff037819 */ /* 0x000fc80000011603 */
[----:B------:R-:W-:-:S04]  /*7260*/  LOP3.LUT R0, R0, R3, RZ, 0xfc, !PT ;  /* 0x0000000300007212 */ /* 0x000fc800078efcff */
[----:B------:R-:W-:Y:S02]  /*7270*/  PRMT R4, R0, 0x7610, R4 ;  /* 0x0000761000047816 */ /* 0x000fe40000000004 */
.L_x_47503:
[----:B------:R-:W-:Y:S05]  /*7280*/  BSYNC B0 ;  /* 0x0000000000007941 */ /* 0x000fea0003800000 */
.L_x_47502:
[----:B------:R0:W-:Y:S01]  /*7290*/  STG.E.U8 [R8.64], R4 ;  /* 0x0000000408007986 */ /* 0x0001e2000c101124 */
[----:B------:R-:W-:Y:S05]  /*72a0*/  BRA `(.L_x_47482) ;  /* 0x000004b000007947 */ /* 0x000fea0003800000 */
.L_x_47500:
        /* <DEDUP_REMOVED lines=17> */
.L_x_47507:
[----:B------:R-:W-:-:S04]  /*73c0*/  LOP3.LUT R3, R23, 0x80000000, RZ, 0xc0, !PT ;  /* 0x8000000017037812 */ /* 0x000fc800078ec0ff */
[----:B------:R-:W-:-:S04]  /*73d0*/  SHF.R.U32.HI R3, RZ, 0x18, R3 ;  /* 0x00000018ff037819 */ /* 0x000fc80000011603 */
[----:B------:R-:W-:-:S04]  /*73e0*/  LOP3.LUT R0, R0, R3, RZ, 0xfc, !PT ;  /* 0x0000000300007212 */ /* 0x000fc800078efcff */
[----:B------:R-:W-:Y:S02]  /*73f0*/  PRMT R4, R0, 0x7610, R4 ;  /* 0x0000761000047816 */ /* 0x000fe40000000004 */
.L_x_47506:
[----:B------:R-:W-:Y:S05]  /*7400*/  BSYNC B0 ;  /* 0x0000000000007941 */ /* 0x000fea0003800000 */
.L_x_47505:
[----:B------:R0:W-:Y:S01]  /*7410*/  STG.E.U8 [R8.64], R4 ;  /* 0x0000000408007986 */ /* 0x0001e2000c101124 */
[----:B------:R-:W-:Y:S05]  /*7420*/  BRA `(.L_x_47482) ;  /* 0x0000033000007947 */ /* 0x000fea0003800000 */
.L_x_47499:
        /* <DEDUP_REMOVED lines=22> */
.L_x_47481:
        /* <DEDUP_REMOVED lines=20> */
.L_x_47509:
[----:B--2---:R-:W-:-:S04]  /*76d0*/  LOP3.LUT R23, R23, 0xffff, RZ, 0xc0, !PT ;  /* 0x0000ffff17177812 */ /* 0x004fc800078ec0ff */
[----:B------:R-:W-:-:S05]  /*76e0*/  PRMT R23, R23, 0x8880, RZ ;  /* 0x0000888017177816 */ /* 0x000fca00000000ff */
[----:B------:R-:W-:-:S05]  /*76f0*/  IMAD.MOV.U32 R4, RZ, RZ, R23 ;  /* 0x000000ffff047224 */ /* 0x000fca00078e0017 */
[----:B------:R-:W-:-:S05]  /*7700*/  SHF.R.S32.HI R5, RZ, 0x1f, R4 ;  /* 0x0000001fff057819 */ /* 0x000fca0000011404 */
[----:B------:R0:W-:Y:S01]  /*7710*/  STG.E.64 [R8.64], R4 ;  /* 0x0000000408007986 */ /* 0x0001e2000c101b24 */
[----:B------:R-:W-:Y:S05]  /*7720*/  BRA `(.L_x_47482) ;  /* 0x0000003000007947 */ /* 0x000fea0003800000 */
.L_x_47508:
[----:B--2---:R-:W-:-:S04]  /*7730*/  LOP3.LUT R23, R23, 0xffff, RZ, 0xc0, !PT ;  /* 0x0000ffff17177812 */ /* 0x004fc800078ec0ff */
[----:B------:R-:W-:-:S05]  /*7740*/  PRMT R3, R23, 0x8880, RZ ;  /* 0x0000888017037816 */ /* 0x000fca00000000ff */
[----:B------:R0:W-:Y:S02]  /*7750*/  STG.E [R8.64], R3 ;  /* 0x0000000308007986 */ /* 0x0001e4000c101924 */
.L_x_47482:
[----:B------:R-:W-:Y:S02]  /*7760*/  IADD3 R2, R2, 0x80, RZ ;  /* 0x0000008002027810 */ /* 0x000fe40007ffe0ff */
.L_x_47443:
[----:B------:R-:W-:Y:S05]  /*7770*/  BSYNC B6 ;  /* 0x0000000000067941 */ /* 0x000fea0003800000 */
.L_x_47442:
        /* <DEDUP_REMOVED lines=19> */
.L_x_47513:
[----:B-----5:R-:W-:Y:S01]  /*78b0*/  STG.E.U8 [R2.64], R24 ;  /* 0x0000001802007986 */ /* 0x020fe2000c101124 */
[----:B------:R-:W-:Y:S05]  /*78c0*/  EXIT ;  /* 0x000000000000794d */ /* 0x000fea0003800000 */
.L_x_47512:
        /* <DEDUP_REMOVED lines=12> */
.L_x_47516:
[----:B-----5:R-:W-:-:S04]  /*7990*/  LOP3.LUT R24, R24, 0xffff, RZ, 0xc0, !PT ;  /* 0x0000ffff18187812 */ /* 0x020fc800078ec0ff */
[----:B------:R-:W-:-:S05]  /*79a0*/  PRMT R5, R24, 0x8880, RZ ;  /* 0x0000888018057816 */ /* 0x000fca00000000ff */
[----:B------:R-:W-:Y:S01]  /*79b0*/  STG.E [R2.64], R5 ;  /* 0x0000000502007986 */ /* 0x000fe2000c101924 */
[----:B------:R-:W-:Y:S05]  /*79c0*/  EXIT ;  /* 0x000000000000794d */ /* 0x000fea0003800000 */
.L_x_47515:
[----:B-----5:R-:W-:-:S04]  /*79d0*/  PRMT R5, R24, 0x8880, RZ ;  /* 0x0000888018057816 */ /* 0x020fc800000000ff */
[----:B------:R-:W-:-:S05]  /*79e0*/  PRMT R5, R5, 0x7710, RZ ;  /* 0x0000771005057816 */ /* 0x000fca00000000ff */
[----:B------:R-:W-:Y:S01]  /*79f0*/  STG.E.U16 [R2.64], R5 ;  /* 0x0000000502007986 */ /* 0x000fe2000c101524 */
[----:B------:R-:W-:Y:S05]  /*7a00*/  EXIT ;  /* 0x000000000000794d */ /* 0x000fea0003800000 */
.L_x_47511:
        /* <DEDUP_REMOVED lines=9> */
.L_x_47518:
[----:B-----5:R-:W0:Y:S02]  /*7aa0*/  I2F.S8 R0, R24 ;  /* 0x0000001800007306 */ /* 0x020e240000001400 */
[----:B0-----:R-:W-:-:S05]  /*7ab0*/  F2FP.PACK_AB R0, RZ, R0 ;  /* 0x00000000ff00723e */ /* 0x001fca00000000ff */
[----:B------:R-:W-:Y:S01]  /*7ac0*/  STG.E.U16 [R2.64], R0 ;  /* 0x0000000002007986 */ /* 0x000fe2000c101524 */
[----:B------:R-:W-:Y:S05]  /*7ad0*/  EXIT ;  /* 0x000000000000794d */ /* 0x000fea0003800000 */
.L_x_47517:
        /* <DEDUP_REMOVED lines=10> */
.L_x_47520:
[----:B-----5:R-:W0:Y:S02]  /*7b80*/  I2F.S8 R24, R24 ;  /* 0x0000001800187306 */ /* 0x020e240000001400 */
[----:B0-----:R-:W-:-:S04]  /*7b90*/  F2FP.PACK_AB R5, RZ, R24 ;  /* 0x00000018ff05723e */ /* 0x001fc800000000ff */
[----:B------:R-:W-:-:S05]  /*7ba0*/  PRMT R5, R5, 0x5410, RZ ;  /* 0x0000541005057816 */ /* 0x000fca00000000ff */
[----:B------:R-:W-:Y:S01]  /*7bb0*/  STG.E [R2.64], R5 ;  /* 0x0000000502007986 */ /* 0x000fe2000c101924 */
[----:B------:R-:W-:Y:S05]  /*7bc0*/  EXIT ;  /* 0x000000000000794d */ /* 0x000fea0003800000 */
.L_x_47519:
[----:B-----5:R-:W-:-:S04]  /*7bd0*/  PRMT R4, R24, 0x8880, RZ ;  /* 0x0000888018047816 */ /* 0x020fc800000000ff */
[----:B------:R-:W-:-:S06]  /*7be0*/  PRMT R4, R4, 0x7710, RZ ;  /* 0x0000771004047816 */ /* 0x000fcc00000000ff */
[----:B------:R-:W0:Y:S02]  /*7bf0*/  I2F.F64.S16 R4, R4 ;  /* 0x0000000400047312 */ /* 0x000e240000101c00 */
[----:B0-----:R-:W-:Y:S01]  /*7c00*/  STG.E.64 [R2.64], R4 ;  /* 0x0000000402007986 */ /* 0x001fe2000c101b24 */
[----:B------:R-:W-:Y:S05]  /*7c10*/  EXIT ;  /* 0x000000000000794d */ /* 0x000fea0003800000 */
.L_x_47510:
        /* <DEDUP_REMOVED lines=12> */
.L_x_47523:
[----:B-----5:R-:W-:Y:S01]  /*7ce0*/  PRMT R4, R24, 0x8880, RZ ;  /* 0x0000888018047816 */ /* 0x020fe200000000ff */
[----:B------:R-:W-:-:S03]  /*7cf0*/  CS2R R6, SRZ ;  /* 0x0000000000067805 */ /* 0x000fc6000001ff00 */
[----:B------:R-:W-:-:S06]  /*7d00*/  PRMT R4, R4, 0x7710, RZ ;  /* 0x0000771004047816 */ /* 0x000fcc00000000ff */
[----:B------:R-:W0:Y:S02]  /*7d10*/  I2F.F64.S16 R4, R4 ;  /* 0x0000000400047312 */ /* 0x000e240000101c00 */
[----:B0-----:R-:W-:Y:S01]  /*7d20*/  STG.E.128 [R2.64], R4 ;  /* 0x0000000402007986 */ /* 0x001fe2000c101d24 */
[----:B------:R-:W-:Y:S05]  /*7d30*/  EXIT ;  /* 0x000000000000794d */ /* 0x000fea0003800000 */
.L_x_47522:
        /* <DEDUP_REMOVED lines=21> */
.L_x_47527:
[----:B------:R-:W-:Y:S05]  /*7e90*/  BSYNC B0 ;  /* 0x0000000000007941 */ /* 0x000fea0003800000 */
.L_x_47526:
[----:B------:R-:W-:-:S05]  /*7ea0*/  LOP3.LUT R5, R0, R5, RZ, 0xfc, !PT ;  /* 0x0000000500057212 */ /* 0x000fca00078efcff */
[----:B------:R-:W-:Y:S01]  /*7eb0*/  STG.E.U8 [R2.64], R5 ;  /* 0x0000000502007986 */ /* 0x000fe2000c101124 */
[----:B------:R-:W-:Y:S05]  /*7ec0*/  EXIT ;  /* 0x000000000000794d */ /* 0x000fea0003800000 */
.L_x_47525:
        /* <DEDUP_REMOVED lines=13> */
.L_x_47529:
[----:B------:R-:W-:Y:S01]  /*7fa0*/  IMAD.MOV.U32 R0, RZ, RZ, 0x7f ;  /* 0x0000007fff007424 */ /* 0x000fe200078e00ff */
[----:B------:R-:W-:-:S04]  /*7fb0*/  ISETP.GT.U32.AND P0, PT, R4, 0x7f800000, PT ;  /* 0x7f8000000400780c */ /* 0x000fc80003f04070 */
[----:B------:R-:W-:-:S04]  /*7fc0*/  SEL R0, R0, 0x7c, P0 ;  /* 0x0000007c00007807 */ /* 0x000fc80000000000 */
.L_x_47530:
[----:B------:R-:W-:Y:S05]  /*7fd0*/  BSYNC B0 ;  /* 0x0000000000007941 */ /* 0x000fea0003800000 */
.L_x_47528:
[----:B------:R-:W-:-:S04]  /*7fe0*/  LOP3.LUT R4, R5, 0x80000000, RZ, 0xc0, !PT ;  /* 0x8000000005047812 */ /* 0x000fc800078ec0ff */
[----:B------:R-:W-:-:S04]  /*7ff0*/  SHF.R.U32.HI R5, RZ, 0x18, R4 ;  /* 0x00000018ff057819 */ /* 0x000fc80000011604 */
[----:B------:R-:W-:-:S05]  /*8000*/  LOP3.LUT R5, R0, R5, RZ, 0xfc, !PT ;  /* 0x0000000500057212 */ /* 0x000fca00078efcff */
[----:B------:R-:W-:Y:S01]  /*8010*/  STG.E.U8 [R2.64], R5 ;  /* 0x0000000502007986 */ /* 0x000fe2000c101124 */
[----:B------:R-:W-:Y:S05]  /*8020*/  EXIT ;  /* 0x000000000000794d */ /* 0x000fea0003800000 */
.L_x_47524:
[----:B-----5:R-:W0:Y:S02]  /*8030*/  I2F.S8 R0, R24 ;  /* 0x0000001800007306 */ /* 0x020e240000001400 */
[----:B0-----:R-:W-:-:S05]  /*8040*/  F2FP.BF16.PACK_AB R0, RZ, R0 ;  /* 0x00000000ff00723e */ /* 0x001fca00000010ff */
[----:B------:R-:W-:Y:S01]  /*8050*/  STG.E.U16 [R2.64], R0 ;  /* 0x0000000002007986 */ /* 0x000fe2000c101524 */
[----:B------:R-:W-:Y:S05]  /*8060*/  EXIT ;  /* 0x000000000000794d */ /* 0x000fea0003800000 */
.L_x_47521:
        /* <DEDUP_REMOVED lines=12> */
.L_x_47533:
        /* <DEDUP_REMOVED lines=17> */
.L_x_47536:
[----:B------:R-:W-:-:S04]  /*8240*/  LOP3.LUT R0, R7, 0x80000000, RZ, 0xc0, !PT ;  /* 0x8000000007007812 */ /* 0x000fc800078ec0ff */
[----:B------:R-:W-:-:S04]  /*8250*/  SHF.R.U32.HI R5, RZ, 0x18, R0 ;  /* 0x00000018ff057819 */ /* 0x000fc80000011600 */
[----:B------:R-:W-:-:S04]  /*8260*/  LOP3.LUT R4, R4, R5, RZ, 0xfc, !PT ;  /* 0x0000000504047212 */ /* 0x000fc800078efcff */
[----:B------:R-:W-:Y:S02]  /*8270*/  PRMT R0, R4, 0x7610, R0 ;  /* 0x0000761004007816 */ /* 0x000fe40000000000 */
.L_x_47535:
[----:B------:R-:W-:Y:S05]  /*8280*/  BSYNC B0 ;  /* 0x0000000000007941 */ /* 0x000fea0003800000 */
.L_x_47534:
[----:B------:R-:W-:Y:S01]  /*8290*/  STG.E.U8 [R2.64], R0 ;  /* 0x0000000002007986 */ /* 0x000fe2000c101124 */
[----:B------:R-:W-:Y:S05]  /*82a0*/  EXIT ;  /* 0x000000000000794d */ /* 0x000fea0003800000 */
.L_x_47532:
        /* <DEDUP_REMOVED lines=17> */
.L_x_47539:
[----:B------:R-:W-:-:S04]  /*83c0*/  LOP3.LUT R0, R7, 0x80000000, RZ, 0xc0, !PT ;  /* 0x8000000007007812 */ /* 0x000fc800078ec0ff */
[----:B------:R-:W-:-:S04]  /*83d0*/  SHF.R.U32.HI R5, RZ, 0x18, R0 ;  /* 0x00000018ff057819 */ /* 0x000fc80000011600 */
[----:B------:R-:W-:-:S04]  /*83e0*/  LOP3.LUT R4, R4, R5, RZ, 0xfc, !PT ;  /* 0x0000000504047212 */ /* 0x000fc800078efcff */
[----:B------:R-:W-:Y:S02]  /*83f0*/  PRMT R0, R4, 0x7610, R0 ;  /* 0x0000761004007816 */ /* 0x000fe40000000000 */
.L_x_47538:
[----:B------:R-:W-:Y:S05]  /*8400*/  BSYNC B0 ;  /* 0x0000000000007941 */ /* 0x000fea0003800000 */
.L_x_47537:
[----:B------:R-:W-:Y:S01]  /*8410*/  STG.E.U8 [R2.64], R0 ;  /* 0x0000000002007986 */ /* 0x000fe2000c101124 */
[----:B------:R-:W-:Y:S05]  /*8420*/  EXIT ;  /* 0x000000000000794d */ /* 0x000fea0003800000 */
.L_x_47531:
        /* <DEDUP_REMOVED lines=22> */
.L_x_47514:
        /* <DEDUP_REMOVED lines=20> */
.L_x_47541:
[----:B-----5:R-:W-:-:S04]  /*86d0*/  LOP3.LUT R24, R24, 0xffff, RZ, 0xc0, !PT ;  /* 0x0000ffff18187812 */ /* 0x020fc800078ec0ff */
[----:B------:R-:W-:-:S05]  /*86e0*/  PRMT R24, R24, 0x8880, RZ ;  /* 0x0000888018187816 */ /* 0x000fca00000000ff */
[----:B------:R-:W-:-:S05]  /*86f0*/  IMAD.MOV.U32 R4, RZ, RZ, R24 ;  /* 0x000000ffff047224 */ /* 0x000fca00078e0018 */
[----:B------:R-:W-:-:S05]  /*8700*/  SHF.R.S32.HI R5, RZ, 0x1f, R4 ;  /* 0x0000001fff057819 */ /* 0x000fca0000011404 */
[----:B------:R-:W-:Y:S01]  /*8710*/  STG.E.64 [R2.64], R4 ;  /* 0x0000000402007986 */ /* 0x000fe2000c101b24 */
[----:B------:R-:W-:Y:S05]  /*8720*/  EXIT ;  /* 0x000000000000794d */ /* 0x000fea0003800000 */
.L_x_47540:
[----:B-----5:R-:W-:-:S04]  /*8730*/  LOP3.LUT R24, R24, 0xffff, RZ, 0xc0, !PT ;  /* 0x0000ffff18187812 */ /* 0x020fc800078ec0ff */
[----:B------:R-:W-:-:S05]  /*8740*/  PRMT R5, R24, 0x8880, RZ ;  /* 0x0000888018057816 */ /* 0x000fca00000000ff */
[----:B------:R-:W-:Y:S01]  /*8750*/  STG.E [R2.64], R5 ;  /* 0x0000000502007986 */ /* 0x000fe2000c101924 */
[----:B------:R-:W-:Y:S05]  /*8760*/  EXIT ;  /* 0x000000000000794d */ /* 0x000fea0003800000 */
.L_x_47542:
        /* <DEDUP_REMOVED lines=9> */
.L_x_50861:


//--------------------- .text._ZN2at6native18elementwise_kernelILi128ELi4EZNS0_22gpu_kernel_impl_nocastINS0_13BUnaryFunctorIaaaZZZNS0_21remainder_kernel_cudaERNS_18TensorIteratorBaseEENKUlvE_clEvENKUlvE0_clEvEUlaaE_EEEEvS5_RKT_EUliE_EEviT1_ --------------------------
	.section	.text._ZN2at6native18elementwise_kernelILi128ELi4EZNS0_22gpu_kernel_impl_nocastINS0_13BUnaryFunctorIaaaZZZNS0_21remainder_kernel_cudaERNS_18TensorIteratorBaseEENKUlvE_clEvENKUlvE0_clEvEUlaaE_EEEEvS5_RKT_EUliE_EEviT1_,"ax",@progbits
	.sectioninfo	@"SHI_REGISTERS=16"
	.align	128
        .global         _ZN2at6native18elementwise_kernelILi128ELi4EZNS0_22gpu_kernel_impl_nocastINS0_13BUnaryFunctorIaaaZZZNS0_21remainder_kernel_cudaERNS_18TensorIteratorBaseEENKUlvE_clEvENKUlvE0_clEvEUlaaE_EEEEvS5_RKT_EUliE_EEviT1_
        .type           _ZN2at6native18elementwise_kernelILi128ELi4EZNS0_22gpu_kernel_impl_nocastINS0_13BUnaryFunctorIaaaZZZNS0_21remainder_kernel_cudaERNS_18TensorIteratorBaseEENKUlvE_clEvENKUlvE0_clEvEUlaaE_EEEEvS5_RKT_EUliE_EEviT1_,@function
        .size           _ZN2at6native18elementwise_kernelILi128ELi4EZNS0_22gpu_kernel_impl_nocastINS0_13BUnaryFunctorIaaaZZZNS0_21remainder_kernel_cudaERNS_18TensorIteratorBaseEENKUlvE_clEvENKUlvE0_clEvEUlaaE_EEEEvS5_RKT_EUliE_EEviT1_,(.L_x_50862 - _ZN2at6native18elementwise_kernelILi128ELi4EZNS0_22gpu_kernel_impl_nocastINS0_13BUnaryFunctorIaaaZZZNS0_21remainder_kernel_cudaERNS_18TensorIteratorBaseEENKUlvE_clEvENKUlvE0_clEvEUlaaE_EEEEvS5_RKT_EUliE_EEviT1_)
        .other          _ZN2at6native18elementwise_kernelILi128ELi4EZNS0_22gpu_kernel_impl_nocastINS0_13BUnaryFunctorIaaaZZZNS0_21remainder_kernel_cudaERNS_18TensorIteratorBaseEENKUlvE_clEvENKUlvE0_clEvEUlaaE_EEEEvS5_RKT_EUliE_EEviT1_,@"STO_CUDA_ENTRY STV_DEFAULT"
_ZN2at6native18elementwise_kernelILi128ELi4EZNS0_22gpu_kernel_impl_nocastINS0_13BUnaryFunctorIaaaZZZNS0_21remainder_kernel_cudaERNS_18TensorIteratorBaseEENKUlvE_clEvENKUlvE0_clEvEUlaaE_EEEEvS5_RKT_EUliE_EEviT1_:
.text._ZN2at6native18elementwise_kernelILi128ELi4EZNS0_22gpu_kernel_impl_nocastINS0_13BUnaryFunctorIaaaZZZNS0_21remainder_kernel_cudaERNS_18TensorIteratorBaseEENKUlvE_clEvENKUlvE0_clEvEUlaaE_EEEEvS5_RKT_EUliE_EEviT1_:
        /* <DEDUP_REMOVED lines=237> */
.L_x_47545:
        /* <DEDUP_REMOVED lines=36> */
[----:B------:R0:W-:Y:S02]  /*1110*/  STG.E.U8 [R4.64], R7 ;  /* 0x0000000704007986 */ /* 0x0001e4000c101104 */
.L_x_47544:
[----:B-1----:R-:W-:Y:S05]  /*1120*/  BSYNC B0 ;  /* 0x0000000000007941 */ /* 0x002fea0003800000 */
.L_x_47543:
        /* <DEDUP_REMOVED lines=231> */
.L_x_47548:
[----:B------:R-:W-:-:S04]  /*1fa0*/  IADD3 R4, P0, R4, c[0x0][0x368], RZ ;  /* 0x0000da0004047a10 */ /* 0x000fc80007f1e0ff */
[----:B------:R-:W-:-:S05]  /*1fb0*/  IADD3.X R5, RZ, c[0x0][0x36c], RZ, P0, !PT ;  /* 0x0000db00ff057a10 */ /* 0x000fca00007fe4ff */
[----:B------:R0:W2:Y:S01]  /*1fc0*/  LDG.E.S8 R4, [R4.64] ;  /* 0x0000000404047981 */ /* 0x0000a2000c1e1300 */
[C---:B------:R-:W-:Y:S02]  /*1fd0*/  PRMT R8, R0.reuse, 0x8880, RZ ;  /* 0x0000888000087816 */ /* 0x040fe400000000ff */
[----:B------:R-:W-:Y:S02]  /*1fe0*/  ISETP.NE.AND P2, PT, R0, RZ, PT ;  /* 0x000000ff0000720c */ /* 0x000fe40003f45270 */
[-C--:B------:R-:W-:Y:S02]  /*1ff0*/  IABS R10, R8.reuse ;  /* 0x00000008000a7213 */ /* 0x080fe40000000000 */
[----:B------:R-:W-:Y:S02]  /*2000*/  IABS R6, R8 ;  /* 0x0000000800067213 */ /* 0x000fe40000000000 */
[----:B------:R-:W1:Y:S01]  /*2010*/  I2F.RP R9, R10 ;  /* 0x0000000a00097306 */ /* 0x000e620000209400 */
[----:B------:R-:W-:-:S07]  /*2020*/  IADD3 R2, R2, 0x80, RZ ;  /* 0x0000008002027810 */ /* 0x000fce0007ffe0ff */
        /* <DEDUP_REMOVED lines=27> */
[----:B------:R-:W-:Y:S02]  /*21e0*/  IADD3 R7, R7, R6, RZ ;  /* 0x0000000607077210 */ /* 0x000fe40007ffe0ff */
[----:B------:R-:W-:-:S03]  /*21f0*/  ISETP.GE.AND P0, PT, R2, c[0x0][0x160], PT ;  /* 0x0000580002007a0c */ /* 0x000fc60003f06270 */
[----:B------:R0:W-:Y:S10]  /*2200*/  STG.E.U8 [R4.64], R7 ;  /* 0x0000000704007986 */ /* 0x0001f4000c101104 */
        /* <DEDUP_REMOVED lines=229> */
.L_x_47549:
        /* <DEDUP_REMOVED lines=38> */
.L_x_47547:
[----:B------:R-:W-:Y:S05]  /*32c0*/  BSYNC B0 ;  /* 0x0000000000007941 */ /* 0x000fea0003800000 */
.L_x_47546:
[----:B------:R-:W-:-:S13]  /*32d0*/  ISETP.GE.AND P0, PT, R2, c[0x0][0x160], PT ;  /* 0x0000580002007a0c */ /* 0x000fda0003f06270 */
[----:B------:R-:W-:Y:S05]  /*32e0*/  @P0 EXIT ;  /* 0x000000000000094d */ /* 0x000fea0003800000 */
[----:B------:R-:W-:Y:S01]  /*32f0*/  ISETP.NE.AND P0, PT, RZ, c[0x0][0x168], PT ;  /* 0x00005a00ff007a0c */ /* 0x000fe20003f05270 */
[----:B------:R-:W-:Y:S01]  /*3300*/  IMAD.MOV.U32 R3, RZ, RZ, RZ ;  /* 0x000000ffff037224 */ /* 0x000fe200078e00ff */
[----:B0-----:R-:W-:-:S11]  /*3310*/  MOV R4, RZ ;  /* 0x000000ff00047202 */ /* 0x001fd60000000f00 */
[----:B------:R-:W-:Y:S05]  /*3320*/  @!P0 BRA `(.L_x_47550) ;  /* 0x00000e0000008947 */ /* 0x000fea0003800000 */
[----:B------:R-:W-:Y:S01]  /*3330*/  HFMA2.MMA R4, -RZ, RZ, 0, 0 ;  /* 0x00000000ff047435 */ /* 0x000fe200000001ff */
[----:B------:R-:W-:-:S09]  /*3340*/  MOV R5, R2 ;  /* 0x0000000200057202 */ /* 0x000fd20000000f00 */
        /* <DEDUP_REMOVED lines=222> */
.L_x_47550:
[----:B------:R-:W-:-:S04]  /*4130*/  IADD3 R4, P0, R4, c[0x0][0x368], RZ ;  /* 0x0000da0004047a10 */ /* 0x000fc80007f1e0ff */
[----:B------:R-:W-:-:S05]  /*4140*/  IADD3.X R5, RZ, c[0x0][0x36c], RZ, P0, !PT ;  /* 0x0000db00ff057a10 */ /* 0x000fca00007fe4ff */
[----:B------:R0:W2:Y:S01]  /*4150*/  LDG.E.S8 R4, [R4.64] ;  /* 0x0000000404047981 */ /* 0x0000a2000c1e1300 */
[C---:B------:R-:W-:Y:S02]  /*4160*/  PRMT R8, R0.reuse, 0x8880, RZ ;  /* 0x0000888000087816 */ /* 0x040fe400000000ff */
[----:B------:R-:W-:Y:S02]  /*4170*/  ISETP.NE.AND P2, PT, R0, RZ, PT ;  /* 0x000000ff0000720c */ /* 0x000fe40003f45270 */
[-C--:B------:R-:W-:Y:S02]  /*4180*/  IABS R9, R8.reuse ;  /* 0x0000000800097213 */ /* 0x080fe40000000000 */
[----:B------:R-:W-:Y:S02]  /*4190*/  IABS R12, R8 ;  /* 0x00000008000c7213 */ /* 0x000fe40000000000 */
[----:B------:R-:W1:Y:S03]  /*41a0*/  I2F.RP R2, R9 ;  /* 0x0000000900027306 */ /* 0x000e660000209400 */
        /* <DEDUP_REMOVED lines=31> */
.L_x_47551:
        /* <DEDUP_REMOVED lines=14> */
.L_x_50862:


//--------------------- .text._ZN2at6native27unrolled_elementwise_kernelINS0_13BUnaryFunctorIaaaZZZNS0_21remainder_kernel_cudaERNS_18TensorIteratorBaseEENKUlvE_clEvENKUlvE0_clEvEUlaaE_EESt5arrayIPcLm2EELi4E23TrivialOffsetCalculatorILi1EjESD_NS0_6memory15LoadWithoutCastENSE_16StoreWithoutCastEEEviT_T0_T2_T3_T4_T5_ --------------------------
	.section	.text._ZN2at6native27unrolled_elementwise_kernelINS0_13BUnaryFunctorIaaaZZZNS0_21remainder_kernel_cudaERNS_18TensorIteratorBaseEENKUlvE_clEvENKUlvE0_clEvEUlaaE_EESt5arrayIPcLm2EELi4E23TrivialOffsetCalculatorILi1EjESD_NS0_6memory15LoadWithoutCastENSE_16StoreWithoutCastEEEviT_T0_T2_T3_T4_T5_,"ax",@progbits
	.sectioninfo	@"SHI_REGISTERS=22"
	.align	128
        .global         _ZN2at6native27unrolled_elementwise_kernelINS0_13BUnaryFunctorIaaaZZZNS0_21remainder_kernel_cudaERNS_18TensorIteratorBaseEENKUlvE_clEvENKUlvE0_clEvEUlaaE_EESt5arrayIPcLm2EELi4E23TrivialOffsetCalculatorILi1EjESD_NS0_6memory15LoadWithoutCastENSE_16StoreWithoutCastEEEviT_T0_T2_T3_T4_T5_
        .type           _ZN2at6native27unrolled_elementwise_kernelINS0_13BUnaryFunctorIaaaZZZNS0_21remainder_kernel_cudaERNS_18TensorIteratorBaseEENKUlvE_clEvENKUlvE0_clEvEUlaaE_EESt5arrayIPcLm2EELi4E23TrivialOffsetCalculatorILi1EjESD_NS0_6memory15LoadWithoutCastENSE_16StoreWithoutCastEEEviT_T0_T2_T3_T4_T5_,@function
        .size           _ZN2at6native27unrolled_elementwise_kernelINS0_13BUnaryFunctorIaaaZZZNS0_21remainder_kernel_cudaERNS_18TensorIteratorBaseEENKUlvE_clEvENKUlvE0_clEvEUlaaE_EESt5arrayIPcLm2EELi4E23TrivialOffsetCalculatorILi1EjESD_NS0_6memory15LoadWithoutCastENSE_16StoreWithoutCastEEEviT_T0_T2_T3_T4_T5_,(.L_x_50863 - _ZN2at6native27unrolled_elementwise_kernelINS0_13BUnaryFunctorIaaaZZZNS0_21remainder_kernel_cudaERNS_18TensorIteratorBaseEENKUlvE_clEvENKUlvE0_clEvEUlaaE_EESt5arrayIPcLm2EELi4E23TrivialOffsetCalculatorILi1EjESD_NS0_6memory15LoadWithoutCastENSE_16StoreWithoutCastEEEviT_T0_T2_T3_T4_T5_)
        .other          _ZN2at6native27unrolled_elementwise_kernelINS0_13BUnaryFunctorIaaaZZZNS0_21remainder_kernel_cudaERNS_18TensorIteratorBaseEENKUlvE_clEvENKUlvE0_clEvEUlaaE_EESt5arrayIPcLm2EELi4E23TrivialOffsetCalculatorILi1EjESD_NS0_6memory15LoadWithoutCastENSE_16StoreWithoutCastEEEviT_T0_T2_T3_T4_T5_,@"STO_CUDA_ENTRY STV_DEFAULT"
_ZN2at6native27unrolled_elementwise_kernelINS0_13BUnaryFunctorIaaaZZZNS0_21remainder_kernel_cudaERNS_18TensorIteratorBaseEENKUlvE_clEvENKUlvE0_clEvEUlaaE_EESt5arrayIPcLm2EELi4E23TrivialOffsetCalculatorILi1EjESD_NS0_6memory15LoadWithoutCastENSE_16StoreWithoutCastEEEviT_T0_T2_T3_T4_T5_:
.text._ZN2at6native27unrolled_elementwise_kernelINS0_13BUnaryFunctorIaaaZZZNS0_21remainder_kernel_cudaERNS_18TensorIteratorBaseEENKUlvE_clEvENKUlvE0_clEvEUlaaE_EESt5arrayIPcLm2EELi4E23TrivialOffsetCalculatorILi1EjESD_NS0_6memory15LoadWithoutCastENSE_16StoreWithoutCastEEEviT_T0_T2_T3_T4_T5_:
[----:B------:R-:W-:Y:S02]  /*0000*/  IMAD.MOV.U32 R1, RZ, RZ, c[0x0][0x28] ;  /* 0x00000a00ff017624 */ /* 0x000fe400078e00ff */
[----:B------:R-:W0:Y:S01]  /*0010*/  S2R R0, SR_CTAID.X ;  /* 0x0000000000007919 */ /* 0x000e220000002500 */
[----:B------:R-:W-:Y:S01]  /*0020*/  IMAD.MOV.U32 R3, RZ, RZ, -0x200 ;  /* 0xfffffe00ff037424 */ /* 0x000fe200078e00ff */
[----:B------:R-:W-:Y:S01]  /*0030*/  ULDC.64 UR4, c[0x0][0x118] ;  /* 0x0000460000047ab9 */ /* 0x000fe20000000a00 */
[----:B------:R-:W-:Y:S01]  /*0040*/  IMAD.MOV.U32 R18, RZ, RZ, RZ ;  /* 0x000000ffff127224 */ /* 0x000fe200078e00ff */
[----:B------:R-:W1:Y:S01]  /*0050*/  S2R R19, SR_TID.X ;  /* 0x0000000000137919 */ /* 0x000e620000002100 */
[----:B------:R-:W-:Y:S01]  /*0060*/  CS2R R6, SRZ ;  /* 0x0000000000067805 */ /* 0x000fe2000001ff00 */
[----:B0-----:R-:W-:Y:S02]  /*0070*/  IMAD R4, R0, R3, c[0x0][0x160] ;  /* 0x0000580000047624 */ /* 0x001fe400078e0203 */
[----:B-1----:R-:W-:-:S03]  /*0080*/  IMAD.MOV.U32 R5, RZ, RZ, R19 ;  /* 0x000000ffff057224 */ /* 0x002fc600078e0013 */
[----:B------:R-:W-:Y:S01]  /*0090*/  ISETP.GE.AND P1, PT, R19, R4, PT ;  /* 0x000000041300720c */ /* 0x000fe20003f26270 */
[----:B------:R-:W-:-:S12]  /*00a0*/  IMAD.MOV.U32 R3, RZ, RZ, R19 ;  /* 0x000000ffff037224 */ /* 0x000fd800078e0013 */
[----:B------:R-:W-:-:S04]  /*00b0*/  @!P1 IADD3 R3, R5, 0x80, RZ ;  /* 0x0000008005039810 */ /* 0x000fc80007ffe0ff */
[----:B------:R-:W-:-:S13]  /*00c0*/  ISETP.GE.AND P0, PT, R3, R4, PT ;  /* 0x000000040300720c */ /* 0x000fda0003f06270 */
[----:B------:R-:W-:Y:S01]  /*00d0*/  @!P0 IMAD R12, R0, 0x200, R3 ;  /* 0x00000200000c8824 */ /* 0x000fe200078e0203 */
[----:B------:R-:W-:-:S04]  /*00e0*/  @!P0 IADD3 R3, R3, 0x80, RZ ;  /* 0x0000008003038810 */ /* 0x000fc80007ffe0ff */
[----:B------:R-:W-:Y:S02]  /*00f0*/  ISETP.GE.AND P4, PT, R3, R4, PT ;  /* 0x000000040300720c */ /* 0x000fe40003f86270 */
[----:B------:R-:W-:Y:S01]  /*0100*/  @!P0 IADD3 R12, P3, R12, c[0x0][0x170], RZ ;  /* 0x00005c000c0c8a10 */ /* 0x000fe20007f7e0ff */
[----:B------:R-:W0:Y:S01]  /*0110*/  LDC.U8 R8, c[0x0][0x165] ;  /* 0x00005940ff087b82 */ /* 0x000e220000000000 */
[----:B------:R-:W-:-:S03]  /*0120*/  @!P1 IMAD R2, R0, 0x200, R5 ;  /* 0x0000020000029824 */ /* 0x000fc600078e0205 */
[----:B------:R-:W-:Y:S01]  /*0130*/  @!P0 IMAD.X R13, RZ, RZ, c[0x0][0x174], P3 ;  /* 0x00005d00ff0d8624 */ /* 0x000fe200018e06ff */
[----:B------:R-:W-:-:S04]  /*0140*/  IADD3 R9, R5, 0x100, RZ ;  /* 0x0000010005097810 */ /* 0x000fc80007ffe0ff */
[----:B------:R1:W5:Y:S01]  /*0150*/  @!P0 LDG.E.S8 R18, [R12.64] ;  /* 0x000000040c128981 */ /* 0x000362000c1e1300 */
[----:B------:R-:W-:Y:S01]  /*0160*/  @!P4 IMAD R16, R0, 0x200, R3 ;  /* 0x000002000010c824 */ /* 0x000fe200078e0203 */
[----:B------:R-:W-:-:S04]  /*0170*/  @!P4 IADD3 R3, R3, 0x80, RZ ;  /* 0x000000800303c810 */ /* 0x000fc80007ffe0ff */
[----:B------:R-:W-:Y:S02]  /*0180*/  ISETP.GE.AND P2, PT, R3, R4, PT ;  /* 0x000000040300720c */ /* 0x000fe40003f46270 */
[----:B------:R-:W-:Y:S02]  /*0190*/  @!P4 IADD3 R16, P5, R16, c[0x0][0x170], RZ ;  /* 0x00005c001010ca10 */ /* 0x000fe40007fbe0ff */
[----:B------:R-:W-:-:S03]  /*01a0*/  @!P1 IADD3 R2, P0, R2, c[0x0][0x170], RZ ;  /* 0x00005c0002029a10 */ /* 0x000fc60007f1e0ff */
[----:B------:R-:W-:Y:S02]  /*01b0*/  @!P4 IMAD.X R17, RZ, RZ, c[0x0][0x174], P5 ;  /* 0x00005d00ff11c624 */ /* 0x000fe400028e06ff */
[----:B------:R-:W-:Y:S01]  /*01c0*/  IMAD.MOV.U32 R10, RZ, RZ, RZ ;  /* 0x000000ffff0a7224 */ /* 0x000fe200078e00ff */
[----:B------:R-:W-:Y:S02]  /*01d0*/  IADD3 R11, R5, 0x80, RZ ;  /* 0x00000080050b7810 */ /* 0x000fe40007ffe0ff */
[----:B------:R1:W5:Y:S01]  /*01e0*/  @!P4 LDG.E.S8 R7, [R16.64] ;  /* 0x000000041007c981 */ /* 0x000362000c1e1300 */
[C---:B------:R-:W-:Y:S01]  /*01f0*/  @!P2 IMAD R14, R0.reuse, 0x200, R3 ;  /* 0x00000200000ea824 */ /* 0x040fe200078e0203 */
[----:B------:R-:W-:Y:S01]  /*0200*/  ISETP.GE.AND P4, PT, R9, R4, PT ;  /* 0x000000040900720c */ /* 0x000fe20003f86270 */
[----:B------:R-:W-:Y:S02]  /*0210*/  @!P1 IMAD.X R3, RZ, RZ, c[0x0][0x174], P0 ;  /* 0x00005d00ff039624 */ /* 0x000fe400000e06ff */
[----:B------:R-:W-:Y:S01]  /*0220*/  @!P1 IMAD R9, R0, 0x200, R19 ;  /* 0x0000020000099824 */ /* 0x000fe200078e0213 */
[----:B------:R-:W-:-:S02]  /*0230*/  @!P2 IADD3 R14, P3, R14, c[0x0][0x170], RZ ;  /* 0x00005c000e0eaa10 */ /* 0x000fc40007f7e0ff */
[----:B------:R2:W5:Y:S01]  /*0240*/  @!P1 LDG.E.S8 R10, [R2.64] ;  /* 0x00000004020a9981 */ /* 0x000562000c1e1300 */
[-C--:B------:R-:W-:Y:S02]  /*0250*/  ISETP.GE.AND P5, PT, R11, R4.reuse, PT ;  /* 0x000000040b00720c */ /* 0x080fe40003fa6270 */
[----:B------:R-:W-:Y:S01]  /*0260*/  @!P2 IMAD.X R15, RZ, RZ, c[0x0][0x174], P3 ;  /* 0x00005d00ff0fa624 */ /* 0x000fe200018e06ff */
[----:B------:R-:W-:Y:S01]  /*0270*/  IADD3 R11, R5, 0x180, RZ ;  /* 0x00000180050b7810 */ /* 0x000fe20007ffe0ff */
[----:B------:R-:W-:Y:S01]  /*0280*/  BSSY B0, `(.L_x_47552) ;  /* 0x0000025000007945 */ /* 0x000fe20003800000 */
[----:B------:R-:W-:Y:S02]  /*0290*/  @!P1 IADD3 R5, R19, 0x80, RZ ;  /* 0x0000008013059810 */ /* 0x000fe40007ffe0ff */
[----:B------:R1:W5:Y:S01]  /*02a0*/  @!P2 LDG.E.S8 R6, [R14.64] ;  /* 0x000000040e06a981 */ /* 0x000362000c1e1300 */
[----:B--2---:R-:W-:Y:S02]  /*02b0*/  @!P1 IADD3 R2, P0, R9, c[0x0][0x168], RZ ;  /* 0x00005a0009029a10 */ /* 0x004fe40007f1e0ff */
[----:B------:R-:W-:-:S02]  /*02c0*/  ISETP.GE.AND P3, PT, R11, R4, PT ;  /* 0x000000040b00720c */ /* 0x000fc40003f66270 */
[----:B------:R-:W-:Y:S01]  /*02d0*/  ISETP.GE.AND P2, PT, R5, R4, PT ;  /* 0x000000040500720c */ /* 0x000fe20003f46270 */
[----:B------:R-:W-:Y:S01]  /*02e0*/  @!P1 IMAD.X R3, RZ, RZ, c[0x0][0x16c], P0 ;  /* 0x00005b00ff039624 */ /* 0x000fe200000e06ff */
[----:B0-----:R-:W-:Y:S01]  /*02f0*/  PRMT R9, R8, 0x8880, RZ ;  /* 0x0000888008097816 */ /* 0x001fe200000000ff */
        /* <DEDUP_REMOVED lines=29> */
.L_x_47553:
[----:B------:R-:W-:Y:S05]  /*04d0*/  BSYNC B0 ;  /* 0x0000000000007941 */ /* 0x000fea0003800000 */
.L_x_47552:
[----:B------:R-:W-:Y:S01]  /*04e0*/  BSSY B0, `(.L_x_47554) ;  /* 0x0000020000007945 */ /* 0x000fe20003800000 */
[----:B------:R-:W-:Y:S05]  /*04f0*/  @P5 BRA `(.L_x_47555) ;  /* 0x000001e000005947 */ /* 0x000fea0003800000 */
[-C--:B-1----:R-:W-:Y:S02]  /*0500*/  IABS R15, R9.reuse ;  /* 0x00000009000f7213 */ /* 0x082fe40000000000 */
        /* <DEDUP_REMOVED lines=29> */
.L_x_47555:
[----:B------:R-:W-:Y:S05]  /*06e0*/  BSYNC B0 ;  /* 0x0000000000007941 */ /* 0x000fea0003800000 */
.L_x_47554:
[----:B------:R-:W-:Y:S01]  /*06f0*/  BSSY B0, `(.L_x_47556) ;  /* 0x000001f000007945 */ /* 0x000fe20003800000 */
[----:B------:R-:W-:Y:S05]  /*0700*/  @P4 BRA `(.L_x_47557) ;  /* 0x000001d000004947 */ /* 0x000fea0003800000 */
[----:B-1----:R-:W-:Y:S02]  /*0710*/  IABS R15, R9 ;  /* 0x00000009000f7213 */ /* 0x002fe40000000000 */
        /* <DEDUP_REMOVED lines=28> */
.L_x_47557:
[----:B------:R-:W-:Y:S05]  /*08e0*/  BSYNC B0 ;  /* 0x0000000000007941 */ /* 0x000fea0003800000 */
.L_x_47556:
[----:B------:R-:W-:Y:S01]  /*08f0*/  BSSY B0, `(.L_x_47558) ;  /* 0x000001f000007945 */ /* 0x000fe20003800000 */
[----:B------:R-:W-:Y:S05]  /*0900*/  @P3 BRA `(.L_x_47559) ;  /* 0x000001d000003947 */ /* 0x000fea0003800000 */
[-C--:B-1----:R-:W-:Y:S02]  /*0910*/  IABS R15, R9.reuse ;  /* 0x00000009000f7213 */ /* 0x082fe40000000000 */
        /* <DEDUP_REMOVED lines=28> */
.L_x_47559:
[----:B------:R-:W-:Y:S05]  /*0ae0*/  BSYNC B0 ;  /* 0x0000000000007941 */ /* 0x000fea0003800000 */
.L_x_47558:
        /* <DEDUP_REMOVED lines=14> */
.L_x_47561:
[----:B------:R-:W-:Y:S05]  /*0bd0*/  BSYNC B0 ;  /* 0x0000000000007941 */ /* 0x000fea0003800000 */
.L_x_47560:
[----:B------:R-:W-:-:S13]  /*0be0*/  ISETP.GE.AND P0, PT, R5, R4, PT ;  /* 0x000000040500720c */ /* 0x000fda0003f06270 */
[----:B------:R-:W-:Y:S05]  /*0bf0*/  @P0 EXIT ;  /* 0x000000000000094d */ /* 0x000fea0003800000 */
[----:B------:R-:W-:-:S05]  /*0c00*/  IMAD R0, R0, 0x200, R5 ;  /* 0x0000020000007824 */ /* 0x000fca00078e0205 */
[----:B0-----:R-:W-:-:S05]  /*0c10*/  IADD3 R2, P0, R0, c[0x0][0x168], RZ ;  /* 0x00005a0000027a10 */ /* 0x001fca0007f1e0ff */
[----:B------:R-:W-:-:S05]  /*0c20*/  IMAD.X R3, RZ, RZ, c[0x0][0x16c], P0 ;  /* 0x00005b00ff037624 */ /* 0x000fca00000e06ff */
[----:B------:R-:W-:Y:S01]  /*0c30*/  STG.E.U8 [R2.64], R13 ;  /* 0x0000000d02007986 */ /* 0x000fe2000c101104 */
[----:B------:R-:W-:Y:S05]  /*0c40*/  EXIT ;  /* 0x000000000000794d */ /* 0x000fea0003800000 */
.L_x_47562:
        /* <DEDUP_REMOVED lines=11> */
.L_x_50863:


//--------------------- .text._ZN2at6native29vectorized_elementwise_kernelILi2ENS0_13BUnaryFunctorIaaaZZZNS0_21remainder_kernel_cudaERNS_18TensorIteratorBaseEENKUlvE_clEvENKUlvE0_clEvEUlaaE_EESt5arrayIPcLm2EEEEviT0_T1_ --------------------------
	.section	.text._ZN2at6native29vectorized_elementwise_kernelILi2ENS0_13BUnaryFunctorIaaaZZZNS0_21remainder_kernel_cudaERNS_18TensorIteratorBaseEENKUlvE_clEvENKUlvE0_clEvEUlaaE_EESt5arrayIPcLm2EEEEviT0_T1_,"ax",@progbits
	.sectioninfo	@"SHI_REGISTERS=29"
	.align	128
        .global         _ZN2at6native29vectorized_elementwise_kernelILi2ENS0_13BUnaryFunctorIaaaZZZNS0_21remainder_kernel_cudaERNS_18TensorIteratorBaseEENKUlvE_clEvENKUlvE0_clEvEUlaaE_EESt5arrayIPcLm2EEEEviT0_T1_
        .type           _ZN2at6native29vectorized_elementwise_kernelILi2ENS0_13BUnaryFunctorIaaaZZZNS0_21remainder_kernel_cudaERNS_18TensorIteratorBaseEENKUlvE_clEvENKUlvE0_clEvEUlaaE_EESt5arrayIPcLm2EEEEviT0_T1_,@function
        .size           _ZN2at6native29vectorized_elementwise_kernelILi2ENS0_13BUnaryFunctorIaaaZZZNS0_21remainder_kernel_cudaERNS_18TensorIteratorBaseEENKUlvE_clEvENKUlvE0_clEvEUlaaE_EESt5arrayIPcLm2EEEEviT0_T1_,(.L_x_50864 - _ZN2at6native29vectorized_elementwise_kernelILi2ENS0_13BUnaryFunctorIaaaZZZNS0_21remainder_kernel_cudaERNS_18TensorIteratorBaseEENKUlvE_clEvENKUlvE0_clEvEUlaaE_EESt5arrayIPcLm2EEEEviT0_T1_)
        .other          _ZN2at6native29vectorized_elementwise_kernelILi2ENS0_13BUnaryFunctorIaaaZZZNS0_21remainder_kernel_cudaERNS_18TensorIteratorBaseEENKUlvE_clEvENKUlvE0_clEvEUlaaE_EESt5arrayIPcLm2EEEEviT0_T1_,@"STO_CUDA_ENTRY STV_DEFAULT"
_ZN2at6native29vectorized_elementwise_kernelILi2ENS0_13BUnaryFunctorIaaaZZZNS0_21remainder_kernel_cudaERNS_18TensorIteratorBaseEENKUlvE_clEvENKUlvE0_clEvEUlaaE_EESt5arrayIPcLm2EEEEviT0_T1_:
.text._ZN2at6native29vectorized_elementwise_kernelILi2ENS0_13BUnaryFunctorIaaaZZZNS0_21remainder_kernel_cudaERNS_18TensorIteratorBaseEENKUlvE_clEvENKUlvE0_clEvEUlaaE_EESt5arrayIPcLm2EEEEviT0_T1_:
        /* <DEDUP_REMOVED lines=12> */
[----:B------:R0:W2:Y:S04]  /*00c0*/  LDG.E.U16 R13, [R14.64] ;  /* 0x000000040e0d7981 */ /* 0x0000a8000c1e1500 */
[----:B------:R0:W3:Y:S04]  /*00d0*/  LDG.E.U16 R12, [R14.64+0x100] ;  /* 0x000100040e0c7981 */ /* 0x0000e8000c1e1500 */
[----:B------:R0:W4:Y:S04]  /*00e0*/  LDG.E.U16 R9, [R14.64+0x200] ;  /* 0x000200040e097981 */ /* 0x000128000c1e1500 */
[----:B------:R0:W5:Y:S01]  /*00f0*/  LDG.E.U16 R10, [R14.64+0x300] ;  /* 0x000300040e0a7981 */ /* 0x000162000c1e1500 */
[----:B------:R-:W-:-:S02]  /*0100*/  PRMT R5, R0, 0x8880, RZ ;  /* 0x0000888000057816 */ /* 0x000fc400000000ff */
[----:B------:R-:W-:Y:S02]  /*0110*/  ISETP.NE.AND P3, PT, R0, RZ, PT ;  /* 0x000000ff0000720c */ /* 0x000fe40003f65270 */
        /* <DEDUP_REMOVED lines=12> */
[----:B--2---:R-:W-:-:S04]  /*01e0*/  PRMT R15, R13, 0x8880, RZ ;  /* 0x000088800d0f7816 */ /* 0x004fc800000000ff */
[----:B------:R-:W-:Y:S02]  /*01f0*/  IABS R8, R15 ;  /* 0x0000000f00087213 */ /* 0x000fe40000000000 */
[----:B------:R-:W-:Y:S02]  /*0200*/  ISETP.GE.AND P1, PT, R15, RZ, PT ;  /* 0x000000ff0f00720c */ /* 0x000fe40003f26270 */
[----:B---3--:R-:W-:Y:S01]  /*0210*/  PRMT R17, R12, 0x9991, RZ ;  /* 0x000099910c117816 */ /* 0x008fe200000000ff */
[----:B------:R-:W-:Y:S02]  /*0220*/  IMAD.MOV.U32 R2, RZ, RZ, R8 ;  /* 0x000000ffff027224 */ /* 0x000fe400078e0008 */
[----:B------:R-:W-:Y:S01]  /*0230*/  IMAD.MOV.U32 R8, RZ, RZ, R14 ;  /* 0x000000ffff087224 */ /* 0x000fe200078e000e */
[----:B------:R-:W-:Y:S01]  /*0240*/  PRMT R14, R13, 0x9991, RZ ;  /* 0x000099910d0e7816 */ /* 0x000fe200000000ff */
[----:B------:R-:W-:-:S03]  /*0250*/  IMAD.HI.U32 R3, R7, R2, RZ ;  /* 0x0000000207037227 */ /* 0x000fc600078e00ff */
[----:B------:R-:W-:Y:S01]  /*0260*/  IABS R16, R14 ;  /* 0x0000000e00107213 */ /* 0x000fe20000000000 */
[----:B------:R-:W-:-:S04]  /*0270*/  IMAD R3, R3, R8, R2 ;  /* 0x0000000803037224 */ /* 0x000fc800078e0202 */
[----:B------:R-:W-:Y:S01]  /*0280*/  IMAD.HI.U32 R15, R7, R16, RZ ;  /* 0x00000010070f7227 */ /* 0x000fe200078e00ff */
[----:B------:R-:W-:-:S03]  /*0290*/  ISETP.GT.U32.AND P0, PT, R4, R3, PT ;  /* 0x000000030400720c */ /* 0x000fc60003f04070 */
[----:B------:R-:W-:Y:S01]  /*02a0*/  IMAD R15, R15, R8, R16 ;  /* 0x000000080f0f7224 */ /* 0x000fe200078e0210 */
[----:B------:R-:W-:-:S04]  /*02b0*/  PRMT R16, R12, 0x8880, RZ ;  /* 0x000088800c107816 */ /* 0x000fc800000000ff */
[C---:B------:R-:W-:Y:S01]  /*02c0*/  ISETP.GT.U32.AND P4, PT, R4.reuse, R15, PT ;  /* 0x0000000f0400720c */ /* 0x040fe20003f84070 */
[----:B------:R-:W-:Y:S02]  /*02d0*/  IMAD.MOV.U32 R12, RZ, RZ, R16 ;  /* 0x000000ffff0c7224 */ /* 0x000fe400078e0010 */
[----:B------:R-:W-:Y:S02]  /*02e0*/  IMAD.MOV.U32 R16, RZ, RZ, R17 ;  /* 0x000000ffff107224 */ /* 0x000fe400078e0011 */
[----:B------:R-:W-:Y:S01]  /*02f0*/  @!P0 IMAD.IADD R3, R3, 0x1, -R4 ;  /* 0x0000000103038824 */ /* 0x000fe200078e0a04 */
[----:B------:R-:W-:Y:S02]  /*0300*/  IABS R18, R12 ;  /* 0x0000000c00127213 */ /* 0x000fe40000000000 */
[----:B------:R-:W-:Y:S02]  /*0310*/  IABS R20, R16 ;  /* 0x0000001000147213 */ /* 0x000fe40000000000 */
[----:B------:R-:W-:Y:S01]  /*0320*/  ISETP.GT.U32.AND P0, PT, R4, R3, PT ;  /* 0x000000030400720c */ /* 0x000fe20003f04070 */
[----:B------:R-:W-:-:S04]  /*0330*/  IMAD.HI.U32 R19, R7, R18, RZ ;  /* 0x0000001207137227 */ /* 0x000fc800078e00ff */
[----:B------:R-:W-:-:S04]  /*0340*/  IMAD.HI.U32 R17, R7, R20, RZ ;  /* 0x0000001407117227 */ /* 0x000fc800078e00ff */
[-C--:B------:R-:W-:Y:S02]  /*0350*/  IMAD R17, R17, R8.reuse, R20 ;  /* 0x0000000811117224 */ /* 0x080fe400078e0214 */
[----:B------:R-:W-:Y:S02]  /*0360*/  IMAD R19, R19, R8, R18 ;  /* 0x0000000813137224 */ /* 0x000fe400078e0212 */
[--C-:B------:R-:W-:Y:S01]  /*0370*/  @!P0 IMAD.IADD R3, R3, 0x1, -R4.reuse ;  /* 0x0000000103038824 */ /* 0x100fe200078e0a04 */
[----:B------:R-:W-:Y:S01]  /*0380*/  IADD3 R2, P0, R6, c[0x0][0x168], RZ ;  /* 0x00005a0006027a10 */ /* 0x000fe20007f1e0ff */
[----:B------:R-:W-:Y:S01]  /*0390*/  @!P4 IMAD.IADD R15, R15, 0x1, -R4 ;  /* 0x000000010f0fc824 */ /* 0x000fe200078e0a04 */
[C---:B------:R-:W-:Y:S01]  /*03a0*/  ISETP.GT.U32.AND P6, PT, R4.reuse, R17, PT ;  /* 0x000000110400720c */ /* 0x040fe20003fc4070 */
[----:B------:R-:W-:Y:S01]  /*03b0*/  IMAD.MOV.U32 R6, RZ, RZ, R3 ;  /* 0x000000ffff067224 */ /* 0x000fe200078e0003 */
[C---:B------:R-:W-:Y:S01]  /*03c0*/  ISETP.GT.U32.AND P4, PT, R4.reuse, R19, PT ;  /* 0x000000130400720c */ /* 0x040fe20003f84070 */
[----:B------:R-:W-:Y:S01]  /*03d0*/  IMAD.X R3, RZ, RZ, c[0x0][0x16c], P0 ;  /* 0x00005b00ff037624 */ /* 0x000fe200000e06ff */
[----:B------:R-:W-:Y:S01]  /*03e0*/  ISETP.GT.U32.AND P5, PT, R4, R15, PT ;  /* 0x0000000f0400720c */ /* 0x000fe20003fa4070 */
[----:B------:R-:W-:Y:S01]  /*03f0*/  @!P1 IMAD.MOV R6, RZ, RZ, -R6 ;  /* 0x000000ffff069224 */ /* 0x000fe200078e0a06 */
[----:B------:R-:W-:Y:S01]  /*0400*/  ISETP.GE.AND P1, PT, R14, RZ, PT ;  /* 0x000000ff0e00720c */ /* 0x000fe20003f26270 */
[----:B------:R-:W-:Y:S01]  /*0410*/  IMAD.WIDE R2, R11, 0x2, R2 ;  /* 0x000000020b027825 */ /* 0x000fe200078e0202 */
[----:B------:R-:W-:-:S02]  /*0420*/  ISETP.GE.AND P0, PT, R12, RZ, PT ;  /* 0x000000ff0c00720c */ /* 0x000fc40003f06270 */
[----:B------:R-:W-:Y:S02]  /*0430*/  SEL R13, R5, R6, !P3 ;  /* 0x00000006050d7207 */ /* 0x000fe40005800000 */
[----:B-----5:R-:W-:Y:S01]  /*0440*/  PRMT R14, R10, 0x8880, RZ ;  /* 0x000088800a0e7816 */ /* 0x020fe200000000ff */
[--C-:B------:R-:W-:Y:S01]  /*0450*/  @!P6 IMAD.IADD R17, R17, 0x1, -R4.reuse ;  /* 0x000000011111e824 */ /* 0x100fe200078e0a04 */
[----:B------:R-:W-:Y:S01]  /*0460*/  LOP3.LUT R6, R0, R13, RZ, 0x3c, !PT ;  /* 0x0000000d00067212 */ /* 0x000fe200078e3cff */
[--C-:B------:R-:W-:Y:S01]  /*0470*/  @!P4 IMAD.IADD R19, R19, 0x1, -R4.reuse ;  /* 0x000000011313c824 */ /* 0x100fe200078e0a04 */
[----:B------:R-:W-:Y:S01]  /*0480*/  LOP3.LUT P2, RZ, R13, 0xff, RZ, 0xc0, !PT ;  /* 0x000000ff0dff7812 */ /* 0x000fe2000784c0ff */
[----:B------:R-:W-:Y:S01]  /*0490*/  @!P5 IMAD.IADD R15, R15, 0x1, -R4 ;  /* 0x000000010f0fd824 */ /* 0x000fe200078e0a04 */
[----:B------:R-:W-:Y:S02]  /*04a0*/  PRMT R6, R6, 0x8880, RZ ;  /* 0x0000888006067816 */ /* 0x000fe400000000ff */
[----:B------:R-:W-:Y:S01]  /*04b0*/  PRMT R12, R10, 0x9991, RZ ;  /* 0x000099910a0c7816 */ /* 0x000fe200000000ff */
[----:B------:R-:W-:Y:S01]  /*04c0*/  @!P1 IMAD.MOV R15, RZ, RZ, -R15 ;  /* 0x000000ffff0f9224 */ /* 0x000fe200078e0a0f */
[----:B------:R-:W-:-:S02]  /*04d0*/  ISETP.GT.OR P2, PT, R6, -0x1, !P2 ;  /* 0xffffffff0600780c */ /* 0x000fc40005744670 */
[C---:B----4-:R-:W-:Y:S02]  /*04e0*/  PRMT R6, R9.reuse, 0x8880, RZ ;  /* 0x0000888009067816 */ /* 0x050fe400000000ff */
[----:B------:R-:W-:Y:S02]  /*04f0*/  PRMT R9, R9, 0x9991, RZ ;  /* 0x0000999109097816 */ /* 0x000fe400000000ff */
[----:B------:R-:W-:Y:S01]  /*0500*/  ISETP.GT.U32.AND P6, PT, R4, R17, PT ;  /* 0x000000110400720c */ /* 0x000fe20003fc4070 */
[----:B------:R-:W-:Y:S01]  /*0510*/  IMAD.MOV.U32 R10, RZ, RZ, R6 ;  /* 0x000000ffff0a7224 */ /* 0x000fe200078e0006 */
[----:B------:R-:W-:Y:S01]  /*0520*/  IABS R22, R14 ;  /* 0x0000000e00167213 */ /* 0x000fe20000000000 */
[----:B------:R-:W-:Y:S01]  /*0530*/  IMAD.MOV.U32 R6, RZ, RZ, R9 ;  /* 0x000000ffff067224 */ /* 0x000fe200078e0009 */
[----:B------:R-:W-:Y:S02]  /*0540*/  IABS R9, R12 ;  /* 0x0000000c00097213 */ /* 0x000fe40000000000 */
[----:B------:R-:W-:Y:S01]  /*0550*/  IABS R18, R10 ;  /* 0x0000000a00127213 */ /* 0x000fe20000000000 */
[----:B------:R-:W-:Y:S01]  /*0560*/  IMAD.HI.U32 R23, R7, R22, RZ ;  /* 0x0000001607177227 */ /* 0x000fe200078e00ff */
[----:B------:R-:W-:-:S02]  /*0570*/  IABS R20, R6 ;  /* 0x0000000600147213 */ /* 0x000fc40000000000 */
[----:B------:R-:W-:Y:S01]  /*0580*/  ISETP.GE.AND P5, PT, R16, RZ, PT ;  /* 0x000000ff1000720c */ /* 0x000fe20003fa6270 */
[----:B------:R-:W-:Y:S01]  /*0590*/  IMAD.MOV.U32 R16, RZ, RZ, R9 ;  /* 0x000000ffff107224 */ /* 0x000fe200078e0009 */
[----:B------:R-:W-:Y:S01]  /*05a0*/  ISETP.GT.U32.AND P4, PT, R4, R19, PT ;  /* 0x000000130400720c */ /* 0x000fe20003f84070 */
[----:B------:R-:W-:Y:S01]  /*05b0*/  IMAD.HI.U32 R11, R7, R18, RZ ;  /* 0x00000012070b7227 */ /* 0x000fe200078e00ff */
[----:B------:R-:W-:-:S03]  /*05c0*/  SEL R21, R5, R15, !P3 ;  /* 0x0000000f05157207 */ /* 0x000fc60005800000 */
[----:B------:R-:W-:-:S04]  /*05d0*/  IMAD.HI.U32 R9, R7, R20, RZ ;  /* 0x0000001407097227 */ /* 0x000fc800078e00ff */
[-C--:B------:R-:W-:Y:S02]  /*05e0*/  IMAD R11, R11, R8.reuse, R18 ;  /* 0x000000080b0b7224 */ /* 0x080fe400078e0212 */
[-C--:B------:R-:W-:Y:S01]  /*05f0*/  IMAD R9, R9, R8.reuse, R20 ;  /* 0x0000000809097224 */ /* 0x080fe200078e0214 */
[----:B------:R-:W-:Y:S01]  /*0600*/  SEL R20, R0, RZ, !P2 ;  /* 0x000000ff00147207 */ /* 0x000fe20005000000 */
[----:B------:R-:W-:Y:S01]  /*0610*/  @!P6 IMAD.IADD R17, R17, 0x1, -R4 ;  /* 0x000000011111e824 */ /* 0x000fe200078e0a04 */
[C---:B------:R-:W-:Y:S01]  /*0620*/  ISETP.GT.U32.AND P1, PT, R4.reuse, R11, PT ;  /* 0x0000000b0400720c */ /* 0x040fe20003f24070 */
[----:B------:R-:W-:Y:S01]  /*0630*/  IMAD R15, R23, R8, R22 ;  /* 0x00000008170f7224 */ /* 0x000fe200078e0216 */
[----:B------:R-:W-:Y:S01]  /*0640*/  ISETP.GT.U32.AND P2, PT, R4, R9, PT ;  /* 0x000000090400720c */ /* 0x000fe20003f44070 */
[----:B------:R-:W-:Y:S01]  /*0650*/  IMAD.HI.U32 R23, R7, R16, RZ ;  /* 0x0000001007177227 */ /* 0x000fe200078e00ff */
[----:B------:R-:W-:Y:S02]  /*0660*/  LOP3.LUT R7, R0, R21, RZ, 0x3c, !PT ;  /* 0x0000001500077212 */ /* 0x000fe400078e3cff */
[----:B------:R-:W-:Y:S01]  /*0670*/  LOP3.LUT P6, RZ, R21, 0xff, RZ, 0xc0, !PT ;  /* 0x000000ff15ff7812 */ /* 0x000fe200078cc0ff */
[----:B------:R-:W-:Y:S01]  /*0680*/  IMAD.MOV.U32 R18, RZ, RZ, R17 ;  /* 0x000000ffff127224 */ /* 0x000fe200078e0011 */
[----:B------:R-:W-:Y:S01]  /*0690*/  PRMT R7, R7, 0x8880, RZ ;  /* 0x0000888007077816 */ /* 0x000fe200000000ff */
[----:B------:R-:W-:Y:S01]  /*06a0*/  @!P4 IMAD.IADD R19, R19, 0x1, -R4 ;  /* 0x000000011313c824 */ /* 0x000fe200078e0a04 */
[----:B------:R-:W-:Y:S01]  /*06b0*/  ISETP.GT.U32.AND P4, PT, R4, R15, PT ;  /* 0x0000000f0400720c */ /* 0x000fe20003f84070 */
[----:B------:R-:W-:-:S02]  /*06c0*/  IMAD R17, R23, R8, R16 ;  /* 0x0000000817117224 */ /* 0x000fc400078e0210 */
[----:B------:R-:W-:Y:S02]  /*06d0*/  @!P5 IMAD.MOV R18, RZ, RZ, -R18 ;  /* 0x000000ffff12d224 */ /* 0x000fe400078e0a12 */
[----:B------:R-:W-:Y:S01]  /*06e0*/  @!P0 IMAD.MOV R19, RZ, RZ, -R19 ;  /* 0x000000ffff138224 */ /* 0x000fe200078e0a13 */
[----:B------:R-:W-:Y:S01]  /*06f0*/  ISETP.GT.OR P0, PT, R7, -0x1, !P6 ;  /* 0xffffffff0700780c */ /* 0x000fe20007704670 */
[--C-:B------:R-:W-:Y:S01]  /*0700*/  @!P1 IMAD.IADD R11, R11, 0x1, -R4.reuse ;  /* 0x000000010b0b9824 */ /* 0x100fe200078e0a04 */
[----:B------:R-:W-:Y:S01]  /*0710*/  ISETP.GT.U32.AND P6, PT, R4, R17, PT ;  /* 0x000000110400720c */ /* 0x000fe20003fc4070 */
[----:B------:R-:W-:Y:S01]  /*0720*/  @!P2 IMAD.IADD R9, R9, 0x1, -R4 ;  /* 0x000000010909a824 */ /* 0x000fe200078e0a04 */
[----:B------:R-:W-:Y:S01]  /*0730*/  SEL R23, R5, R18, !P3 ;  /* 0x0000001205177207 */ /* 0x000fe20005800000 */
[----:B------:R-:W-:Y:S01]  /*0740*/  IMAD.IADD R13, R13, 0x1, R20 ;  /* 0x000000010d0d7824 */ /* 0x000fe200078e0214 */
[----:B------:R-:W-:Y:S01]  /*0750*/  SEL R19, R5, R19, !P3 ;  /* 0x0000001305137207 */ /* 0x000fe20005800000 */
[----:B------:R-:W-:Y:S01]  /*0760*/  @!P4 IMAD.IADD R15, R15, 0x1, -R4 ;  /* 0x000000010f0fc824 */ /* 0x000fe200078e0a04 */
[----:B------:R-:W-:-:S02]  /*0770*/  LOP3.LUT R8, R0, R23, RZ, 0x3c, !PT ;  /* 0x0000001700087212 */ /* 0x000fc400078e3cff */
[----:B------:R-:W-:Y:S02]  /*0780*/  LOP3.LUT R7, R0, R19, RZ, 0x3c, !PT ;  /* 0x0000001300077212 */ /* 0x000fe400078e3cff */
[----:B------:R-:W-:Y:S02]  /*0790*/  ISETP.GT.U32.AND P4, PT, R4, R11, PT ;  /* 0x0000000b0400720c */ /* 0x000fe40003f84070 */
[----:B------:R-:W-:Y:S01]  /*07a0*/  PRMT R8, R8, 0x8880, RZ ;  /* 0x0000888008087816 */ /* 0x000fe200000000ff */
[----:B------:R-:W-:Y:S01]  /*07b0*/  @!P6 IMAD.IADD R17, R17, 0x1, -R4 ;  /* 0x000000011111e824 */ /* 0x000fe200078e0a04 */
[----:B------:R-:W-:Y:S02]  /*07c0*/  LOP3.LUT P2, RZ, R23, 0xff, RZ, 0xc0, !PT ;  /* 0x000000ff17ff7812 */ /* 0x000fe4000784c0ff */
[----:B------:R-:W-:Y:S02]  /*07d0*/  ISETP.GT.U32.AND P5, PT, R4, R9, PT ;  /* 0x000000090400720c */ /* 0x000fe40003fa4070 */
[----:B------:R-:W-:-:S02]  /*07e0*/  PRMT R7, R7, 0x8880, RZ ;  /* 0x0000888007077816 */ /* 0x000fc400000000ff */
[----:B------:R-:W-:Y:S02]  /*07f0*/  LOP3.LUT P1, RZ, R19, 0xff, RZ, 0xc0, !PT ;  /* 0x000000ff13ff7812 */ /* 0x000fe4000782c0ff */
[----:B------:R-:W-:Y:S01]  /*0800*/  ISETP.GT.OR P2, PT, R8, -0x1, !P2 ;  /* 0xffffffff0800780c */ /* 0x000fe20005744670 */
[--C-:B------:R-:W-:Y:S01]  /*0810*/  @!P4 IMAD.IADD R11, R11, 0x1, -R4.reuse ;  /* 0x000000010b0bc824 */ /* 0x100fe200078e0a04 */
[----:B------:R-:W-:Y:S02]  /*0820*/  SEL R8, R0, RZ, !P0 ;  /* 0x000000ff00087207 */ /* 0x000fe40004000000 */
[----:B------:R-:W-:Y:S02]  /*0830*/  ISETP.GT.OR P1, PT, R7, -0x1, !P1 ;  /* 0xffffffff0700780c */ /* 0x000fe40004f24670 */
[C---:B------:R-:W-:Y:S01]  /*0840*/  ISETP.GT.U32.AND P0, PT, R4.reuse, R15, PT ;  /* 0x0000000f0400720c */ /* 0x040fe20003f04070 */
[----:B------:R-:W-:Y:S01]  /*0850*/  @!P5 IMAD.IADD R9, R9, 0x1, -R4 ;  /* 0x000000010909d824 */ /* 0x000fe200078e0a04 */
[----:B------:R-:W-:Y:S01]  /*0860*/  ISETP.GT.U32.AND P6, PT, R4, R17, PT ;  /* 0x000000110400720c */ /* 0x000fe20003fc4070 */
[----:B------:R-:W-:Y:S01]  /*0870*/  IMAD.IADD R8, R21, 0x1, R8 ;  /* 0x0000000115087824 */ /* 0x000fe200078e0208 */
[----:B------:R-:W-:-:S02]  /*0880*/  SEL R16, R0, RZ, !P1 ;  /* 0x000000ff00107207 */ /* 0x000fc40004800000 */
[----:B------:R-:W-:Y:S02]  /*0890*/  ISETP.GE.AND P1, PT, R10, RZ, PT ;  /* 0x000000ff0a00720c */ /* 0x000fe40003f26270 */
[----:B------:R-:W-:Y:S02]  /*08a0*/  SEL R10, R0, RZ, !P2 ;  /* 0x000000ff000a7207 */ /* 0x000fe40005000000 */
[----:B------:R-:W-:Y:S01]  /*08b0*/  ISETP.GE.AND P2, PT, R6, RZ, PT ;  /* 0x000000ff0600720c */ /* 0x000fe20003f46270 */
[----:B------:R-:W-:Y:S01]  /*08c0*/  IMAD.IADD R6, R19, 0x1, R16 ;  /* 0x0000000113067824 */ /* 0x000fe200078e0210 */
[----:B------:R-:W-:Y:S01]  /*08d0*/  ISETP.GE.AND P4, PT, R14, RZ, PT ;  /* 0x000000ff0e00720c */ /* 0x000fe20003f86270 */
[--C-:B------:R-:W-:Y:S01]  /*08e0*/  @!P0 IMAD.IADD R15, R15, 0x1, -R4.reuse ;  /* 0x000000010f0f8824 */ /* 0x100fe200078e0a04 */
[----:B------:R-:W-:Y:S01]  /*08f0*/  ISETP.GE.AND P5, PT, R12, RZ, PT ;  /* 0x000000ff0c00720c */ /* 0x000fe20003fa6270 */
[----:B------:R-:W-:Y:S01]  /*0900*/  @!P6 IMAD.IADD R17, R17, 0x1, -R4 ;  /* 0x000000011111e824 */ /* 0x000fe200078e0a04 */
[----:B------:R-:W-:Y:S01]  /*0910*/  PRMT R13, R8, 0x7604, R13 ;  /* 0x00007604080d7816 */ /* 0x000fe2000000000d */
[----:B------:R-:W-:-:S02]  /*0920*/  IMAD.MOV.U32 R4, RZ, RZ, R15 ;  /* 0x000000ffff047224 */ /* 0x000fc400078e000f */
[----:B------:R-:W-:Y:S02]  /*0930*/  @!P1 IMAD.MOV R11, RZ, RZ, -R11 ;  /* 0x000000ffff0b9224 */ /* 0x000fe400078e0a0b */
[----:B------:R-:W-:Y:S01]  /*0940*/  IMAD.IADD R7, R23, 0x1, R10 ;  /* 0x0000000117077824 */ /* 0x000fe200078e020a */
[----:B------:R-:W-:Y:S01]  /*0950*/  STG.E.U16 [R2.64], R13 ;  /* 0x0000000d02007986 */ /* 0x000fe2000c101504 */
[----:B------:R-:W-:Y:S01]  /*0960*/  @!P2 IMAD.MOV R9, RZ, RZ, -R9 ;  /* 0x000000ffff09a224 */ /* 0x000fe200078e0a09 */
[----:B------:R-:W-:Y:S01]  /*0970*/  SEL R11, R5, R11, !P3 ;  /* 0x0000000b050b7207 */ /* 0x000fe20005800000 */
[----:B------:R-:W-:Y:S01]  /*0980*/  @!P4 IMAD.MOV R4, RZ, RZ, -R4 ;  /* 0x000000ffff04c224 */ /* 0x000fe200078e0a04 */
[----:B------:R-:W-:Y:S01]  /*0990*/  PRMT R7, R7, 0x7604, R6 ;  /* 0x0000760407077816 */ /* 0x000fe20000000006 */
[----:B------:R-:W-:Y:S01]  /*09a0*/  @!P5 IMAD.MOV R17, RZ, RZ, -R17 ;  /* 0x000000ffff11d224 */ /* 0x000fe200078e0a11 */
[C---:B------:R-:W-:Y:S02]  /*09b0*/  SEL R15, R5.reuse, R9, !P3 ;  /* 0x00000009050f7207 */ /* 0x040fe40005800000 */
[C---:B------:R-:W-:Y:S01]  /*09c0*/  SEL R9, R5.reuse, R4, !P3 ;  /* 0x0000000405097207 */ /* 0x040fe20005800000 */
[----:B------:R-:W-:Y:S01]  /*09d0*/  STG.E.U16 [R2.64+0x100], R7 ;  /* 0x0001000702007986 */ /* 0x000fe2000c101504 */
[----:B------:R-:W-:-:S02]  /*09e0*/  SEL R17, R5, R17, !P3 ;  /* 0x0000001105117207 */ /* 0x000fc40005800000 */
[C---:B------:R-:W-:Y:S02]  /*09f0*/  LOP3.LUT R4, R0.reuse, R11, RZ, 0x3c, !PT ;  /* 0x0000000b00047212 */ /* 0x040fe400078e3cff */
[C---:B------:R-:W-:Y:S02]  /*0a00*/  LOP3.LUT R5, R0.reuse, R15, RZ, 0x3c, !PT ;  /* 0x0000000f00057212 */ /* 0x040fe400078e3cff */
[C---:B------:R-:W-:Y:S02]  /*0a10*/  LOP3.LUT R12, R0.reuse, R17, RZ, 0x3c, !PT ;  /* 0x00000011000c7212 */ /* 0x040fe400078e3cff */
[----:B------:R-:W-:Y:S02]  /*0a20*/  LOP3.LUT R10, R0, R9, RZ, 0x3c, !PT ;  /* 0x00000009000a7212 */ /* 0x000fe400078e3cff */
[----:B------:R-:W-:Y:S02]  /*0a30*/  LOP3.LUT P0, RZ, R11, 0xff, RZ, 0xc0, !PT ;  /* 0x000000ff0bff7812 */ /* 0x000fe4000780c0ff */
[----:B------:R-:W-:-:S02]  /*0a40*/  LOP3.LUT P1, RZ, R15, 0xff, RZ, 0xc0, !PT ;  /* 0x000000ff0fff7812 */ /* 0x000fc4000782c0ff */
[----:B------:R-:W-:Y:S02]  /*0a50*/  LOP3.LUT P2, RZ, R9, 0xff, RZ, 0xc0, !PT ;  /* 0x000000ff09ff7812 */ /* 0x000fe4000784c0ff */
[----:B------:R-:W-:Y:S02]  /*0a60*/  LOP3.LUT P3, RZ, R17, 0xff, RZ, 0xc0, !PT ;  /* 0x000000ff11ff7812 */ /* 0x000fe4000786c0ff */
[----:B------:R-:W-:Y:S02]  /*0a70*/  PRMT R4, R4, 0x8880, RZ ;  /* 0x0000888004047816 */ /* 0x000fe400000000ff */
[----:B------:R-:W-:Y:S02]  /*0a80*/  PRMT R5, R5, 0x8880, RZ ;  /* 0x0000888005057816 */ /* 0x000fe400000000ff */
[----:B------:R-:W-:Y:S02]  /*0a90*/  PRMT R12, R12, 0x8880, RZ ;  /* 0x000088800c0c7816 */ /* 0x000fe400000000ff */
[----:B------:R-:W-:-:S02]  /*0aa0*/  PRMT R10, R10, 0x8880, RZ ;  /* 0x000088800a0a7816 */ /* 0x000fc400000000ff */
[----:B------:R-:W-:Y:S02]  /*0ab0*/  ISETP.GT.OR P0, PT, R4, -0x1, !P0 ;  /* 0xffffffff0400780c */ /* 0x000fe40004704670 */
[----:B------:R-:W-:Y:S02]  /*0ac0*/  ISETP.GT.OR P1, PT, R5, -0x1, !P1 ;  /* 0xffffffff0500780c */ /* 0x000fe40004f24670 */
[----:B------:R-:W-:Y:S02]  /*0ad0*/  ISETP.GT.OR P3, PT, R12, -0x1, !P3 ;  /* 0xffffffff0c00780c */ /* 0x000fe40005f64670 */
[----:B------:R-:W-:Y:S02]  /*0ae0*/  ISETP.GT.OR P2, PT, R10, -0x1, !P2 ;  /* 0xffffffff0a00780c */ /* 0x000fe40005744670 */
[C---:B------:R-:W-:Y:S02]  /*0af0*/  SEL R10, R0.reuse, RZ, !P0 ;  /* 0x000000ff000a7207 */ /* 0x040fe40004000000 */
[----:B------:R-:W-:-:S02]  /*0b00*/  SEL R12, R0, RZ, !P1 ;  /* 0x000000ff000c7207 */ /* 0x000fc40004800000 */
[C---:B------:R-:W-:Y:S02]  /*0b10*/  SEL R4, R0.reuse, RZ, !P3 ;  /* 0x000000ff00047207 */ /* 0x040fe40005800000 */
[----:B------:R-:W-:Y:S01]  /*0b20*/  SEL R14, R0, RZ, !P2 ;  /* 0x000000ff000e7207 */ /* 0x000fe20005000000 */
[----:B------:R-:W-:Y:S02]  /*0b30*/  IMAD.IADD R0, R11, 0x1, R10 ;  /* 0x000000010b007824 */ /* 0x000fe400078e020a */
[----:B------:R-:W-:Y:S02]  /*0b40*/  IMAD.IADD R15, R15, 0x1, R12 ;  /* 0x000000010f0f7824 */ /* 0x000fe400078e020c */
[----:B------:R-:W-:Y:S02]  /*0b50*/  IMAD.IADD R4, R17, 0x1, R4 ;  /* 0x0000000111047824 */ /* 0x000fe400078e0204 */
[----:B------:R-:W-:Y:S01]  /*0b60*/  IMAD.IADD R9, R9, 0x1, R14 ;  /* 0x0000000109097824 */ /* 0x000fe200078e020e */
[----:B------:R-:W-:-:S04]  /*0b70*/  PRMT R15, R15, 0x7604, R0 ;  /* 0x000076040f0f7816 */ /* 0x000fc80000000000 */
[----:B------:R-:W-:Y:S01]  /*0b80*/  PRMT R9, R4, 0x7604, R9 ;  /* 0x0000760404097816 */ /* 0x000fe20000000009 */
[----:B------:R-:W-:Y:S04]  /*0b90*/  STG.E.U16 [R2.64+0x200], R15 ;  /* 0x0002000f02007986 */ /* 0x000fe8000c101504 */
[----:B------:R-:W-:Y:S01]  /*0ba0*/  STG.E.U16 [R2.64+0x300], R9 ;  /* 0x0003000902007986 */ /* 0x000fe2000c101504 */
[----:B------:R-:W-:Y:S05]  /*0bb0*/  EXIT ;  /* 0x000000000000794d */ /* 0x000fea0003800000 */
.L_x_47563:
[----:B-1----:R-:W0:Y:S01]  /*0bc0*/  S2R R8, SR_TID.X ;  /* 0x0000000000087919 */ /* 0x002e220000002100 */
[----:B------:R-:W-:Y:S01]  /*0bd0*/  CS2R R14, SRZ ;  /* 0x00000000000e7805 */ /* 0x000fe2000001ff00 */
[----:B0-----:R-:W-:Y:S01]  /*0be0*/  ISETP.GE.AND P4, PT, R8, R7, PT ;  /* 0x000000070800720c */ /* 0x001fe20003f86270 */
[----:B------:R-:W-:-:S12]  /*0bf0*/  IMAD.MOV.U32 R9, RZ, RZ, R8 ;  /* 0x000000ffff097224 */ /* 0x000fd800078e0008 */
        /* <DEDUP_REMOVED lines=20> */
[----:B------:R-:W-:Y:S02]  /*0d40*/  @!P1 IADD3 R9, R9, 0x80, RZ ;  /* 0x0000008009099810 */ /* 0x000fe40007ffe0ff */
[----:B------:R-:W-:Y:S02]  /*0d50*/  @!P3 IADD3 R20, P5, R20, c[0x0][0x170], RZ ;  /* 0x00005c001414ba10 */ /* 0x000fe40007fbe0ff */
[----:B------:R-:W-:Y:S01]  /*0d60*/  ISETP.GE.AND P0, PT, R9, R7, PT ;  /* 0x000000070900720c */ /* 0x000fe20003f06270 */
[----:B------:R-:W-:Y:S02]  /*0d70*/  CS2R R16, SRZ ;  /* 0x0000000000107805 */ /* 0x000fe4000001ff00 */
[----:B------:R-:W-:-:S04]  /*0d80*/  @!P3 IMAD.X R21, RZ, RZ, c[0x0][0x174], P5 ;  /* 0x00005d00ff15b624 */ /* 0x000fc800028e06ff */
[----:B------:R1:W5:Y:S04]  /*0d90*/  @!P6 LDG.E.S8 R16, [R4.64] ;  /* 0x000000040410e981 */ /* 0x000368000c1e1300 */
[----:B------:R2:W5:Y:S01]  /*0da0*/  @!P3 LDG.E.S8 R17, [R20.64] ;  /* 0x000000041411b981 */ /* 0x000562000c1e1300 */
[----:B------:R-:W-:Y:S01]  /*0db0*/  @!P1 IADD3 R10, P3, R10, c[0x0][0x170], RZ ;  /* 0x00005c000a0a9a10 */ /* 0x000fe20007f7e0ff */
[----:B------:R-:W-:Y:S01]  /*0dc0*/  @!P0 IMAD.IADD R12, R6, 0x1, R9 ;  /* 0x00000001060c8824 */ /* 0x000fe200078e0209 */
[----:B------:R-:W-:-:S03]  /*0dd0*/  @!P2 IADD3 R18, P6, R18, c[0x0][0x170], RZ ;  /* 0x00005c001212aa10 */ /* 0x000fc60007fde0ff */
[----:B------:R-:W-:Y:S01]  /*0de0*/  @!P1 IMAD.X R11, RZ, RZ, c[0x0][0x174], P3 ;  /* 0x00005d00ff0b9624 */ /* 0x000fe200018e06ff */
[----:B0-----:R-:W-:Y:S01]  /*0df0*/  @!P0 IADD3 R2, P3, R12, c[0x0][0x170], RZ ;  /* 0x00005c000c028a10 */ /* 0x001fe20007f7e0ff */
[----:B------:R-:W-:Y:S02]  /*0e00*/  IMAD.MOV.U32 R12, RZ, RZ, RZ ;  /* 0x000000ffff0c7224 */ /* 0x000fe400078e00ff */
[----:B------:R-:W-:Y:S02]  /*0e10*/  @!P2 IMAD.X R19, RZ, RZ, c[0x0][0x174], P6 ;  /* 0x00005d00ff13a624 */ /* 0x000fe400030e06ff */
[----:B------:R-:W-:Y:S02]  /*0e20*/  @!P0 IMAD.X R3, RZ, RZ, c[0x0][0x174], P3 ;  /* 0x00005d00ff038624 */ /* 0x000fe400018e06ff */
[----:B--2---:R-:W-:Y:S01]  /*0e30*/  @!P4 IMAD.IADD R20, R6, 0x1, R8 ;  /* 0x000000010614c824 */ /* 0x004fe200078e0208 */
[----:B------:R-:W-:Y:S01]  /*0e40*/  @!P0 IADD3 R9, R9, 0x80, RZ ;  /* 0x0000008009098810 */ /* 0x000fe20007ffe0ff */
[----:B------:R0:W5:Y:S04]  /*0e50*/  @!P2 LDG.E.S8 R14, [R18.64] ;  /* 0x00000004120ea981 */ /* 0x000168000c1e1300 */
[----:B------:R2:W5:Y:S01]  /*0e60*/  @!P0 LDG.E.S8 R12, [R2.64] ;  /* 0x00000004020c8981 */ /* 0x000562000c1e1300 */
[----:B0-----:R-:W-:-:S02]  /*0e70*/  @!P4 IADD3 R18, P0, R20, c[0x0][0x170], RZ ;  /* 0x00005c001412ca10 */ /* 0x001fc40007f1e0ff */
[----:B------:R-:W-:-:S03]  /*0e80*/  PRMT R20, RZ, 0x7610, R20 ;  /* 0x00007610ff147816 */ /* 0x000fc60000000014 */
[----:B------:R-:W-:-:S05]  /*0e90*/  @!P4 IMAD.X R19, RZ, RZ, c[0x0][0x174], P0 ;  /* 0x00005d00ff13c624 */ /* 0x000fca00000e06ff */
[----:B------:R2:W5:Y:S01]  /*0ea0*/  @!P4 LDG.E.U8 R20, [R18.64] ;  /* 0x000000041214c981 */ /* 0x000562000c1e1100 */
[----:B------:R-:W-:Y:S01]  /*0eb0*/  ISETP.GE.AND P5, PT, R9, R7, PT ;  /* 0x000000070900720c */ /* 0x000fe20003fa6270 */
[----:B------:R-:W-:Y:S01]  /*0ec0*/  IMAD.MOV.U32 R13, RZ, RZ, RZ ;  /* 0x000000ffff0d7224 */ /* 0x000fe200078e00ff */
[C---:B------:R-:W-:Y:S01]  /*0ed0*/  IADD3 R26, R8.reuse, 0x80, RZ ;  /* 0x00000080081a7810 */ /* 0x040fe20007ffe0ff */
[----:B------:R-:W-:Y:S01]  /*0ee0*/  BSSY B0, `(.L_x_47564) ;  /* 0x000002f000007945 */ /* 0x000fe20003800000 */
[----:B------:R-:W-:-:S03]  /*0ef0*/  IADD3 R22, R8, 0x180, RZ ;  /* 0x0000018008167810 */ /* 0x000fc60007ffe0ff */
[----:B------:R0:W5:Y:S06]  /*0f00*/  @!P1 LDG.E.S8 R13, [R10.64] ;  /* 0x000000040a0d9981 */ /* 0x00016c000c1e1300 */
[----:B-1----:R-:W-:-:S05]  /*0f10*/  @!P5 IMAD.IADD R4, R6, 0x1, R9 ;  /* 0x000000010604d824 */ /* 0x002fca00078e0209 */
[----:B------:R-:W-:Y:S01]  /*0f20*/  @!P5 IADD3 R4, P2, R4, c[0x0][0x170], RZ ;  /* 0x00005c000404da10 */ /* 0x000fe20007f5e0ff */
[----:B------:R-:W-:Y:S01]  /*0f30*/  IMAD.MOV.U32 R9, RZ, RZ, RZ ;  /* 0x000000ffff097224 */ /* 0x000fe200078e00ff */
[----:B0-----:R-:W-:-:S03]  /*0f40*/  IADD3 R10, R8, 0x100, RZ ;  /* 0x00000100080a7810 */ /* 0x001fc60007ffe0ff */
[----:B------:R-:W-:Y:S01]  /*0f50*/  @!P5 IMAD.X R5, RZ, RZ, c[0x0][0x174], P2 ;  /* 0x00005d00ff05d624 */ /* 0x000fe200010e06ff */
[----:B------:R-:W-:Y:S02]  /*0f60*/  IADD3 R24, R8, 0x200, RZ ;  /* 0x0000020008187810 */ /* 0x000fe40007ffe0ff */
[-C--:B------:R-:W-:Y:S02]  /*0f70*/  ISETP.GE.AND P3, PT, R10, R7.reuse, PT ;  /* 0x000000070a00720c */ /* 0x080fe40003f66270 */
[----:B------:R2:W5:Y:S01]  /*0f80*/  @!P5 LDG.E.S8 R9, [R4.64] ;  /* 0x000000040409d981 */ /* 0x000562000c1e1300 */
[-C--:B------:R-:W-:Y:S02]  /*0f90*/  ISETP.GE.AND P5, PT, R26, R7.reuse, PT ;  /* 0x000000071a00720c */ /* 0x080fe40003fa6270 */
[-C--:B------:R-:W-:Y:S02]  /*0fa0*/  ISETP.GE.AND P2, PT, R22, R7.reuse, PT ;  /* 0x000000071600720c */ /* 0x080fe40003f46270 */
[----:B------:R-:W-:-:S02]  /*0fb0*/  ISETP.GE.AND P1, PT, R24, R7, PT ;  /* 0x000000071800720c */ /* 0x000fc40003f26270 */
[----:B------:R-:W-:Y:S01]  /*0fc0*/  PRMT R10, R0, 0x8880, RZ ;  /* 0x00008880000a7816 */ /* 0x000fe200000000ff */
[----:B------:R-:W-:Y:S05]  /*0fd0*/  @P4 BRA `(.L_x_47565) ;  /* 0x000001f000004947 */ /* 0x000fea0003800000 */
[-C--:B--2---:R-:W-:Y:S02]  /*0fe0*/  IABS R4, R10.reuse ;  /* 0x0000000a00047213 */ /* 0x084fe40000000000 */
[----:B-----5:R-:W-:Y:S02]  /*0ff0*/  LOP3.LUT R20, R20, 0xffff, RZ, 0xc0, !PT ;  /* 0x0000ffff14147812 */ /* 0x020fe400078ec0ff */
[----:B------:R-:W0:Y:S02]  /*1000*/  I2F.RP R11, R4 ;  /* 0x00000004000b7306 */ /* 0x000e240000209400 */
[----:B------:R-:W-:Y:S02]  /*1010*/  PRMT R5, R20, 0x8880, RZ ;  /* 0x0000888014057816 */ /* 0x000fe400000000ff */
[----:B------:R-:W-:Y:S02]  /*1020*/  IABS R20, R10 ;  /* 0x0000000a00147213 */ /* 0x000fe40000000000 */
[----:B------:R-:W-:-:S02]  /*1030*/  IABS R18, R5 ;  /* 0x0000000500127213 */ /* 0x000fc40000000000 */
        /* <DEDUP_REMOVED lines=25> */
.L_x_47565:
[----:B------:R-:W-:Y:S05]  /*11d0*/  BSYNC B0 ;  /* 0x0000000000007941 */ /* 0x000fea0003800000 */
.L_x_47564:
[----:B------:R-:W-:Y:S01]  /*11e0*/  BSSY B0, `(.L_x_47566) ;  /* 0x0000020000007945 */ /* 0x000fe20003800000 */
[----:B--2---:R-:W-:Y:S01]  /*11f0*/  @!P4 IMAD.IADD R4, R6, 0x1, R8 ;  /* 0x000000010604c824 */ /* 0x004fe200078e0208 */
        /* <DEDUP_REMOVED lines=30> */
.L_x_47567:
[----:B------:R-:W-:Y:S05]  /*13e0*/  BSYNC B0 ;  /* 0x0000000000007941 */ /* 0x000fea0003800000 */
.L_x_47566:
[----:B------:R-:W-:Y:S01]  /*13f0*/  @!P4 IADD3 R2, P6, R4, c[0x0][0x168], RZ ;  /* 0x00005a000402ca10 */ /* 0x000fe20007fde0ff */
[----:B------:R-:W-:Y:S01]  /*1400*/  BSSY B0, `(.L_x_47568) ;  /* 0x0000026000007945 */ /* 0x000fe20003800000 */
[C---:B------:R-:W-:Y:S02]  /*1410*/  IADD3 R18, R8.reuse, 0x280, RZ ;  /* 0x0000028008127810 */ /* 0x040fe40007ffe0ff */
[C---:B-----5:R-:W-:Y:S01]  /*1420*/  IADD3 R20, R8.reuse, 0x300, RZ ;  /* 0x0000030008147810 */ /* 0x060fe20007ffe0ff */
        /* <DEDUP_REMOVED lines=29> */
[----:B------:R-:W-:Y:S02]  /*1600*/  LOP3.LUT R4, R0, R5, RZ, 0x3c, !PT ;  /* 0x0000000500047212 */ /* 0x000fe400078e3cff */
[----:B------:R-:W-:Y:S02]  /*1610*/  LOP3.LUT P3, RZ, R5, 0xff, RZ, 0xc0, !PT ;  /* 0x000000ff05ff7812 */ /* 0x000fe4000786c0ff */
[----:B------:R-:W-:-:S04]  /*1620*/  PRMT R4, R4, 0x8880, RZ ;  /* 0x0000888004047816 */ /* 0x000fc800000000ff */
[----:B------:R-:W-:-:S04]  /*1630*/  ISETP.GT.OR P3, PT, R4, -0x1, !P3 ;  /* 0xffffffff0400780c */ /* 0x000fc80005f64670 */
[----:B------:R-:W-:-:S05]  /*1640*/  SEL R16, R0, RZ, !P3 ;  /* 0x000000ff00107207 */ /* 0x000fca0005800000 */
[----:B------:R-:W-:Y:S02]  /*1650*/  IMAD.IADD R16, R5, 0x1, R16 ;  /* 0x0000000105107824 */ /* 0x000fe400078e0210 */
.L_x_47569:
[----:B------:R-:W-:Y:S05]  /*1660*/  BSYNC B0 ;  /* 0x0000000000007941 */ /* 0x000fea0003800000 */
.L_x_47568:
        /* <DEDUP_REMOVED lines=31> */
.L_x_47571:
[----:B------:R-:W-:Y:S05]  /*1860*/  BSYNC B0 ;  /* 0x0000000000007941 */ /* 0x000fea0003800000 */
.L_x_47570:
        /* <DEDUP_REMOVED lines=31> */
.L_x_47573:
[----:B------:R-:W-:Y:S05]  /*1a60*/  BSYNC B0 ;  /* 0x0000000000007941 */ /* 0x000fea0003800000 */
.L_x_47572:
        /* <DEDUP_REMOVED lines=31> */
.L_x_47575:
[----:B------:R-:W-:Y:S05]  /*1c60*/  BSYNC B0 ;  /* 0x0000000000007941 */ /* 0x000fea0003800000 */
.L_x_47574:
        /* <DEDUP_REMOVED lines=31> */
.L_x_47577:
[----:B------:R-:W-:Y:S05]  /*1e60*/  BSYNC B0 ;  /* 0x0000000000007941 */ /* 0x000fea0003800000 */
.L_x_47576:
        /* <DEDUP_REMOVED lines=31> */
.L_x_47579:
[----:B------:R-:W-:Y:S05]  /*2060*/  BSYNC B0 ;  /* 0x0000000000007941 */ /* 0x000fea0003800000 */
.L_x_47578:
[----:B------:R0:W-:Y:S01]  /*2070*/  @!P4 STG.E.U8 [R2.64], R11 ;  /* 0x0000000b0200c986 */ /* 0x0001e2000c101104 */
[----:B------:R-:W-:Y:S01]  /*2080*/  @!P4 IADD3 R8, R8, 0x80, RZ ;  /* 0x000000800808c810 */ /* 0x000fe20007ffe0ff */
        /* <DEDUP_REMOVED lines=16> */
.L_x_47582:
[----:B0-----:R-:W-:-:S13]  /*2190*/  ISETP.GE.AND P0, PT, R8, R7, PT ;  /* 0x000000070800720c */ /* 0x001fda0003f06270 */
[----:B------:R-:W-:Y:S05]  /*21a0*/  @P0 BRA `(.L_x_47584) ;  /* 0x000000c000000947 */ /* 0x000fea0003800000 */
[----:B------:R-:W-:Y:S01]  /*21b0*/  IMAD.IADD R2, R6, 0x1, R8 ;  /* 0x0000000106027824 */ /* 0x000fe200078e0208 */
[----:B------:R-:W-:-:S04]  /*21c0*/  IADD3 R8, R8, 0x80, RZ ;  /* 0x0000008008087810 */ /* 0x000fc80007ffe0ff */
[----:B------:R-:W-:-:S05]  /*21d0*/  IADD3 R2, P0, R2, c[0x0][0x168], RZ ;  /* 0x00005a0002027a10 */ /* 0x000fca0007f1e0ff */
[----:B------:R-:W-:-:S05]  /*21e0*/  IMAD.X R3, RZ, RZ, c[0x0][0x16c], P0 ;  /* 0x00005b00ff037624 */ /* 0x000fca00000e06ff */
[----:B------:R0:W-:Y:S03]  /*21f0*/  STG.E.U8 [R2.64], R17 ;  /* 0x0000001102007986 */ /* 0x0001e6000c101104 */
.L_x_47583:
[----:B------:R-:W-:-:S13]  /*2200*/  ISETP.GE.AND P0, PT, R8, R7, PT ;  /* 0x000000070800720c */ /* 0x000fda0003f06270 */
[----:B------:R-:W-:Y:S05]  /*2210*/  @P0 BRA `(.L_x_47585) ;  /* 0x000000d000000947 */ /* 0x000fea0003800000 */
[----:B0-----:R-:W-:Y:S01]  /*2220*/  IMAD.IADD R2, R6, 0x1, R8 ;  /* 0x0000000106027824 */ /* 0x001fe200078e0208 */
[----:B------:R-:W-:-:S04]  /*2230*/  IADD3 R8, R8, 0x80, RZ ;  /* 0x0000008008087810 */ /* 0x000fc80007ffe0ff */
[----:B------:R-:W-:-:S05]  /*2240*/  IADD3 R2, P0, R2, c[0x0][0x168], RZ ;  /* 0x00005a0002027a10 */ /* 0x000fca0007f1e0ff */
[----:B------:R-:W-:-:S05]  /*2250*/  IMAD.X R3, RZ, RZ, c[0x0][0x16c], P0 ;  /* 0x00005b00ff037624 */ /* 0x000fca00000e06ff */
[----:B------:R0:W-:Y:S03]  /*2260*/  STG.E.U8 [R2.64], R14 ;  /* 0x0000000e02007986 */ /* 0x0001e6000c101104 */
.L_x_47584:
        /* <DEDUP_REMOVED lines=8> */
.L_x_47585:
[----:B------:R-:W-:Y:S05]  /*22f0*/  BSYNC B1 ;  /* 0x0000000000017941 */ /* 0x000fea0003800000 */
.L_x_47581:
[----:B------:R-:W-:-:S13]  /*2300*/  ISETP.GE.AND P0, PT, R8, R7, PT ;  /* 0x000000070800720c */ /* 0x000fda0003f06270 */
[----:B0-----:R-:W-:Y:S01]  /*2310*/  @!P0 IMAD.IADD R2, R6, 0x1, R8 ;  /* 0x0000000106028824 */ /* 0x001fe200078e0208 */
[----:B------:R-:W-:-:S04]  /*2320*/  @!P0 IADD3 R8, R8, 0x80, RZ ;  /* 0x0000008008088810 */ /* 0x000fc80007ffe0ff */
[----:B------:R-:W-:-:S05]  /*2330*/  @!P0 IADD3 R2, P1, R2, c[0x0][0x168], RZ ;  /* 0x00005a0002028a10 */ /* 0x000fca0007f3e0ff */
[----:B------:R-:W-:-:S05]  /*2340*/  @!P0 IMAD.X R3, RZ, RZ, c[0x0][0x16c], P1 ;  /* 0x00005b00ff038624 */ /* 0x000fca00008e06ff */
[----:B------:R0:W-:Y:S03]  /*2350*/  @!P0 STG.E.U8 [R2.64], R12 ;  /* 0x0000000c02008986 */ /* 0x0001e6000c101104 */
.L_x_47586:
[----:B------:R-:W-:Y:S05]  /*2360*/  BSYNC B0 ;  /* 0x0000000000007941 */ /* 0x000fea0003800000 */
.L_x_47580:
        /* <DEDUP_REMOVED lines=8> */
.L_x_47587:
        /* <DEDUP_REMOVED lines=9> */
.L_x_50864:


//--------------------- .text._ZN2at6native29vectorized_elementwise_kernelILi4ENS0_13BUnaryFunctorIaaaZZZNS0_21remainder_kernel_cudaERNS_18TensorIteratorBaseEENKUlvE_clEvENKUlvE0_clEvEUlaaE_EESt5arrayIPcLm2EEEEviT0_T1_ --------------------------
	.section	.text._ZN2at6native29vectorized_elementwise_kernelILi4ENS0_13BUnaryFunctorIaaaZZZNS0_21remainder_kernel_cudaERNS_18TensorIteratorBaseEENKUlvE_clEvENKUlvE0_clEvEUlaaE_EESt5arrayIPcLm2EEEEviT0_T1_,"ax",@progbits
	.sectioninfo	@"SHI_REGISTERS=29"
	.align	128
        .global         _ZN2at6native29vectorized_elementwise_kernelILi4ENS0_13BUnaryFunctorIaaaZZZNS0_21remainder_kernel_cudaERNS_18TensorIteratorBaseEENKUlvE_clEvENKUlvE0_clEvEUlaaE_EESt5arrayIPcLm2EEEEviT0_T1_
        .type           _ZN2at6native29vectorized_elementwise_kernelILi4ENS0_13BUnaryFunctorIaaaZZZNS0_21remainder_kernel_cudaERNS_18TensorIteratorBaseEENKUlvE_clEvENKUlvE0_clEvEUlaaE_EESt5arrayIPcLm2EEEEviT0_T1_,@function
        .size           _ZN2at6native29vectorized_elementwise_kernelILi4ENS0_13BUnaryFunctorIaaaZZZNS0_21remainder_kernel_cudaERNS_18TensorIteratorBaseEENKUlvE_clEvENKUlvE0_clEvEUlaaE_EESt5arrayIPcLm2EEEEviT0_T1_,(.L_x_50865 - _ZN2at6native29vectorized_elementwise_kernelILi4ENS0_13BUnaryFunctorIaaaZZZNS0_21remainder_kernel_cudaERNS_18TensorIteratorBaseEENKUlvE_clEvENKUlvE0_clEvEUlaaE_EESt5arrayIPcLm2EEEEviT0_T1_)
        .other          _ZN2at6native29vectorized_elementwise_kernelILi4ENS0_13BUnaryFunctorIaaaZZZNS0_21remainder_kernel_cudaERNS_18TensorIteratorBaseEENKUlvE_clEvENKUlvE0_clEvEUlaaE_EESt5arrayIPcLm2EEEEviT0_T1_,@"STO_CUDA_ENTRY STV_DEFAULT"
_ZN2at6native29vectorized_elementwise_kernelILi4ENS0_13BUnaryFunctorIaaaZZZNS0_21remainder_kernel_cudaERNS_18TensorIteratorBaseEENKUlvE_clEvENKUlvE0_clEvEUlaaE_EESt5arrayIPcLm2EEEEviT0_T1_:
.text._ZN2at6native29vectorized_elementwise_kernelILi4ENS0_13BUnaryFunctorIaaaZZZNS0_21remainder_kernel_cudaERNS_18TensorIteratorBaseEENKUlvE_clEvENKUlvE0_clEvEUlaaE_EESt5arrayIPcLm2EEEEviT0_T1_:
        /* <DEDUP_REMOVED lines=15> */
[-C--:B------:R-:W-:Y:S02]  /*00f0*/  IABS R3, R7.reuse ;  /* 0x0000000700037213 */ /* 0x080fe40000000000 */
[-C--:B------:R-:W-:Y:S02]  /*0100*/  IABS R15, R7.reuse ;  /* 0x00000007000f7213 */ /* 0x080fe40000000000 */
[----:B------:R-:W1:Y:S01]  /*0110*/  I2F.RP R5, R3 ;  /* 0x0000000300057306 */ /* 0x000e620000209400 */
[----:B------:R-:W-:-:S07]  /*0120*/  LOP3.LUT R7, RZ, R7, RZ, 0x33, !PT ;  /* 0x00000007ff077212 */ /* 0x000fce00078e33ff */
[----:B-1----:R-:W1:Y:S02]  /*0130*/  MUFU.RCP R5, R5 ;  /* 0x0000000500057308 */ /* 0x002e640000001000 */
[----:B-1----:R-:W-:-:S06]  /*0140*/  IADD3 R8, R5, 0xffffffe, RZ ;  /* 0x0ffffffe05087810 */ /* 0x002fcc0007ffe0ff */
[----:B------:R1:W4:Y:S02]  /*0150*/  F2I.FTZ.U32.TRUNC.NTZ R9, R8 ;  /* 0x0000000800097305 */ /* 0x000324000021f000 */
[----:B-1----:R-:W-:Y:S02]  /*0160*/  IMAD.MOV.U32 R8, RZ, RZ, RZ ;  /* 0x000000ffff087224 */ /* 0x002fe400078e00ff */
[----:B----4-:R-:W-:-:S04]  /*0170*/  IMAD.MOV R14, RZ, RZ, -R9 ;  /* 0x000000ffff0e7224 */ /* 0x010fc800078e0a09 */
[----:B0-----:R-:W-:-:S04]  /*0180*/  IMAD.MOV.U32 R12, RZ, RZ, R14 ;  /* 0x000000ffff0c7224 */ /* 0x001fc800078e000e */
[----:B------:R-:W-:-:S04]  /*0190*/  IMAD R13, R12, R3, RZ ;  /* 0x000000030c0d7224 */ /* 0x000fc800078e02ff */
[----:B------:R-:W-:-:S04]  /*01a0*/  IMAD.HI.U32 R5, R9, R13, R8 ;  /* 0x0000000d09057227 */ /* 0x000fc800078e0008 */
[----:B------:R-:W-:Y:S01]  /*01b0*/  IMAD.MOV R9, RZ, RZ, -R15 ;  /* 0x000000ffff097224 */ /* 0x000fe200078e0a0f */
[C---:B--2---:R-:W-:Y:S02]  /*01c0*/  PRMT R14, R4.reuse, 0x9991, RZ ;  /* 0x00009991040e7816 */ /* 0x044fe400000000ff */
[----:B------:R-:W-:-:S03]  /*01d0*/  PRMT R11, R4, 0x8880, RZ ;  /* 0x00008880040b7816 */ /* 0x000fc600000000ff */
[----:B------:R-:W-:Y:S01]  /*01e0*/  IMAD.MOV.U32 R12, RZ, RZ, R14 ;  /* 0x000000ffff0c7224 */ /* 0x000fe200078e000e */
[----:B------:R-:W-:Y:S02]  /*01f0*/  IABS R14, R11 ;  /* 0x0000000b000e7213 */ /* 0x000fe40000000000 */
[----:B------:R-:W-:Y:S02]  /*0200*/  ISETP.GE.AND P3, PT, R11, RZ, PT ;  /* 0x000000ff0b00720c */ /* 0x000fe40003f66270 */
[----:B------:R-:W-:Y:S01]  /*0210*/  IABS R13, R12 ;  /* 0x0000000c000d7213 */ /* 0x000fe20000000000 */
[----:B------:R-:W-:Y:S01]  /*0220*/  IMAD.MOV.U32 R8, RZ, RZ, R14 ;  /* 0x000000ffff087224 */ /* 0x000fe200078e000e */
[C---:B------:R-:W-:Y:S02]  /*0230*/  PRMT R11, R4.reuse, 0xaaa2, RZ ;  /* 0x0000aaa2040b7816 */ /* 0x040fe400000000ff */
[----:B------:R-:W-:Y:S01]  /*0240*/  PRMT R4, R4, 0xbbb3, RZ ;  /* 0x0000bbb304047816 */ /* 0x000fe200000000ff */
[----:B------:R-:W-:Y:S01]  /*0250*/  IMAD.HI.U32 R18, R5, R8, RZ ;  /* 0x0000000805127227 */ /* 0x000fe200078e00ff */
[----:B------:R-:W-:-:S02]  /*0260*/  ISETP.GE.AND P0, PT, R12, RZ, PT ;  /* 0x000000ff0c00720c */ /* 0x000fc40003f06270 */
[----:B------:R-:W-:Y:S01]  /*0270*/  ISETP.GE.AND P6, PT, R4, RZ, PT ;  /* 0x000000ff0400720c */ /* 0x000fe20003fc6270 */
[----:B------:R-:W-:Y:S01]  /*0280*/  IMAD.MOV.U32 R14, RZ, RZ, R13 ;  /* 0x000000ffff0e7224 */ /* 0x000fe200078e000d */
[----:B------:R-:W-:Y:S01]  /*0290*/  IABS R4, R4 ;  /* 0x0000000400047213 */ /* 0x000fe20000000000 */
[-C--:B------:R-:W-:Y:S01]  /*02a0*/  IMAD R18, R18, R9.reuse, R8 ;  /* 0x0000000912127224 */ /* 0x080fe200078e0208 */
[C---:B---3--:R-:W-:Y:S01]  /*02b0*/  PRMT R13, R10.reuse, 0x9991, RZ ;  /* 0x000099910a0d7816 */ /* 0x048fe200000000ff */
[----:B------:R-:W-:Y:S01]  /*02c0*/  IMAD.MOV.U32 R8, RZ, RZ, R11 ;  /* 0x000000ffff087224 */ /* 0x000fe200078e000b */
[----:B------:R-:W-:Y:S01]  /*02d0*/  PRMT R11, R10, 0x8880, RZ ;  /* 0x000088800a0b7816 */ /* 0x000fe200000000ff */
[----:B------:R-:W-:Y:S01]  /*02e0*/  IMAD.HI.U32 R20, R5, R14, RZ ;  /* 0x0000000e05147227 */ /* 0x000fe200078e00ff */
[----:B------:R-:W-:Y:S02]  /*02f0*/  ISETP.GT.U32.AND P2, PT, R3, R18, PT ;  /* 0x000000120300720c */ /* 0x000fe40003f44070 */
[----:B------:R-:W-:Y:S01]  /*0300*/  ISETP.GE.AND P1, PT, R8, RZ, PT ;  /* 0x000000ff0800720c */ /* 0x000fe20003f26270 */
[----:B------:R-:W-:Y:S01]  /*0310*/  IMAD R20, R20, R9, R14 ;  /* 0x0000000914147224 */ /* 0x000fe200078e020e */
[----:B------:R-:W-:Y:S01]  /*0320*/  IABS R8, R8 ;  /* 0x0000000800087213 */ /* 0x000fe20000000000 */
[----:B------:R-:W-:Y:S01]  /*0330*/  IMAD.HI.U32 R16, R5, R4, RZ ;  /* 0x0000000405107227 */ /* 0x000fe200078e00ff */
[----:B------:R-:W-:-:S02]  /*0340*/  IABS R14, R11 ;  /* 0x0000000b000e7213 */ /* 0x000fc40000000000 */
[----:B------:R-:W-:Y:S01]  /*0350*/  ISETP.GT.U32.AND P5, PT, R3, R20, PT ;  /* 0x000000140300720c */ /* 0x000fe20003fa4070 */
[----:B------:R-:W-:Y:S01]  /*0360*/  IMAD.HI.U32 R22, R5, R8, RZ ;  /* 0x0000000805167227 */ /* 0x000fe200078e00ff */
[----:B------:R-:W-:Y:S02]  /*0370*/  IABS R24, R13 ;  /* 0x0000000d00187213 */ /* 0x000fe40000000000 */
[----:B------:R-:W-:Y:S01]  /*0380*/  PRMT R12, R10, 0xaaa2, RZ ;  /* 0x0000aaa20a0c7816 */ /* 0x000fe200000000ff */
[-C--:B------:R-:W-:Y:S02]  /*0390*/  IMAD R22, R22, R9.reuse, R8 ;  /* 0x0000000916167224 */ /* 0x080fe400078e0208 */
[----:B------:R-:W-:Y:S01]  /*03a0*/  @!P2 IMAD.IADD R18, R18, 0x1, -R3 ;  /* 0x000000011212a824 */ /* 0x000fe200078e0a03 */
[----:B------:R-:W-:Y:S01]  /*03b0*/  IABS R26, R12 ;  /* 0x0000000c001a7213 */ /* 0x000fe20000000000 */
[----:B------:R-:W-:Y:S01]  /*03c0*/  IMAD R16, R16, R9, R4 ;  /* 0x0000000910107224 */ /* 0x000fe200078e0204 */
[----:B------:R-:W-:Y:S01]  /*03d0*/  ISETP.GT.U32.AND P2, PT, R3, R22, PT ;  /* 0x000000160300720c */ /* 0x000fe20003f44070 */
[----:B------:R-:W-:Y:S01]  /*03e0*/  IMAD.HI.U32 R8, R5, R14, RZ ;  /* 0x0000000e05087227 */ /* 0x000fe200078e00ff */
[----:B------:R-:W-:-:S03]  /*03f0*/  ISETP.GT.U32.AND P4, PT, R3, R18, PT ;  /* 0x000000120300720c */ /* 0x000fc60003f84070 */
[----:B------:R-:W-:Y:S02]  /*0400*/  @!P5 IMAD.IADD R20, R20, 0x1, -R3 ;  /* 0x000000011414d824 */ /* 0x000fe400078e0a03 */
[----:B------:R-:W-:-:S03]  /*0410*/  IMAD.HI.U32 R4, R5, R24, RZ ;  /* 0x0000001805047227 */ /* 0x000fc600078e00ff */
[C---:B------:R-:W-:Y:S01]  /*0420*/  ISETP.GT.U32.AND P5, PT, R3.reuse, R20, PT ;  /* 0x000000140300720c */ /* 0x040fe20003fa4070 */
[-C--:B------:R-:W-:Y:S01]  /*0430*/  IMAD R8, R8, R9.reuse, R14 ;  /* 0x0000000908087224 */ /* 0x080fe200078e020e */
[----:B------:R-:W-:Y:S01]  /*0440*/  PRMT R14, R10, 0xbbb3, RZ ;  /* 0x0000bbb30a0e7816 */ /* 0x000fe200000000ff */
[--C-:B------:R-:W-:Y:S01]  /*0450*/  @!P2 IMAD.IADD R22, R22, 0x1, -R3.reuse ;  /* 0x000000011616a824 */ /* 0x100fe200078e0a03 */
[C---:B------:R-:W-:Y:S01]  /*0460*/  ISETP.GT.U32.AND P2, PT, R3.reuse, R16, PT ;  /* 0x000000100300720c */ /* 0x040fe20003f44070 */
[----:B------:R-:W-:Y:S02]  /*0470*/  @!P4 IMAD.IADD R18, R18, 0x1, -R3 ;  /* 0x000000011212c824 */ /* 0x000fe400078e0a03 */
[----:B------:R-:W-:Y:S01]  /*0480*/  IMAD R4, R4, R9, R24 ;  /* 0x0000000904047224 */ /* 0x000fe200078e0218 */
[----:B------:R-:W-:Y:S01]  /*0490*/  ISETP.GT.U32.AND P4, PT, R3, R22, PT ;  /* 0x000000160300720c */ /* 0x000fe20003f84070 */
[----:B------:R-:W-:Y:S01]  /*04a0*/  IMAD.MOV.U32 R24, RZ, RZ, R18 ;  /* 0x000000ffff187224 */ /* 0x000fe200078e0012 */
[----:B------:R-:W-:Y:S01]  /*04b0*/  IABS R18, R14 ;  /* 0x0000000e00127213 */ /* 0x000fe20000000000 */
[----:B------:R-:W-:-:S04]  /*04c0*/  IMAD.HI.U32 R10, R5, R26, RZ ;  /* 0x0000001a050a7227 */ /* 0x000fc800078e00ff */
[--C-:B------:R-:W-:Y:S01]  /*04d0*/  @!P5 IMAD.IADD R20, R20, 0x1, -R3.reuse ;  /* 0x000000011414d824 */ /* 0x100fe200078e0a03 */
[C---:B------:R-:W-:Y:S01]  /*04e0*/  ISETP.GT.U32.AND P5, PT, R3.reuse, R8, PT ;  /* 0x000000080300720c */ /* 0x040fe20003fa4070 */
[----:B------:R-:W-:Y:S01]  /*04f0*/  @!P3 IMAD.MOV R24, RZ, RZ, -R24 ;  /* 0x000000ffff18b224 */ /* 0x000fe200078e0a18 */
[----:B------:R-:W-:Y:S01]  /*0500*/  ISETP.NE.AND P3, PT, R6, RZ, PT ;  /* 0x000000ff0600720c */ /* 0x000fe20003f65270 */
[----:B------:R-:W-:Y:S01]  /*0510*/  @!P0 IMAD.MOV R20, RZ, RZ, -R20 ;  /* 0x000000ffff148224 */ /* 0x000fe200078e0a14 */
[----:B------:R-:W-:Y:S01]  /*0520*/  ISETP.GT.U32.AND P0, PT, R3, R4, PT ;  /* 0x000000040300720c */ /* 0x000fe20003f04070 */
[--C-:B------:R-:W-:Y:S01]  /*0530*/  @!P4 IMAD.IADD R22, R22, 0x1, -R3.reuse ;  /* 0x000000011616c824 */ /* 0x100fe200078e0a03 */
[C---:B------:R-:W-:Y:S01]  /*0540*/  SEL R17, R7.reuse, R24, !P3 ;  /* 0x0000001807117207 */ /* 0x040fe20005800000 */
[--C-:B------:R-:W-:Y:S01]  /*0550*/  @!P2 IMAD.IADD R16, R16, 0x1, -R3.reuse ;  /* 0x000000011010a824 */ /* 0x100fe200078e0a03 */
[----:B------:R-:W-:Y:S01]  /*0560*/  SEL R19, R7, R20, !P3 ;  /* 0x0000001407137207 */ /* 0x000fe20005800000 */
[----:B------:R-:W-:Y:S01]  /*0570*/  @!P1 IMAD.MOV R22, RZ, RZ, -R22 ;  /* 0x000000ffff169224 */ /* 0x000fe200078e0a16 */
[----:B------:R-:W-:Y:S01]  /*0580*/  LOP3.LUT R20, R6, R17, RZ, 0x3c, !PT ;  /* 0x0000001106147212 */ /* 0x000fe200078e3cff */
[----:B------:R-:W-:Y:S01]  /*0590*/  IMAD R10, R10, R9, R26 ;  /* 0x000000090a0a7224 */ /* 0x000fe200078e021a */
[----:B------:R-:W-:Y:S01]  /*05a0*/  LOP3.LUT R21, R6, R19, RZ, 0x3c, !PT ;  /* 0x0000001306157212 */ /* 0x000fe200078e3cff */
[----:B------:R-:W-:Y:S01]  /*05b0*/  @!P5 IMAD.IADD R8, R8, 0x1, -R3 ;  /* 0x000000010808d824 */ /* 0x000fe200078e0a03 */
[----:B------:R-:W-:-:S02]  /*05c0*/  PRMT R20, R20, 0x8880, RZ ;  /* 0x0000888014147816 */ /* 0x000fc400000000ff */
[----:B------:R-:W-:Y:S01]  /*05d0*/  ISETP.GT.U32.AND P5, PT, R3, R16, PT ;  /* 0x000000100300720c */ /* 0x000fe20003fa4070 */
[--C-:B------:R-:W-:Y:S01]  /*05e0*/  @!P0 IMAD.IADD R4, R4, 0x1, -R3.reuse ;  /* 0x0000000104048824 */ /* 0x100fe200078e0a03 */
[----:B------:R-:W-:Y:S02]  /*05f0*/  SEL R15, R7, R22, !P3 ;  /* 0x00000016070f7207 */ /* 0x000fe40005800000 */
[----:B------:R-:W-:Y:S01]  /*0600*/  PRMT R22, R21, 0x8880, RZ ;  /* 0x0000888015167816 */ /* 0x000fe200000000ff */
[----:B------:R-:W-:Y:S01]  /*0610*/  IMAD.MOV.U32 R21, RZ, RZ, R20 ;  /* 0x000000ffff157224 */ /* 0x000fe200078e0014 */
[----:B------:R-:W-:Y:S01]  /*0620*/  ISETP.GT.U32.AND P4, PT, R3, R10, PT ;  /* 0x0000000a0300720c */ /* 0x000fe20003f84070 */
[----:B------:R-:W-:Y:S01]  /*0630*/  IMAD.HI.U32 R20, R5, R18, RZ ;  /* 0x0000001205147227 */ /* 0x000fe200078e00ff */
[----:B------:R-:W-:Y:S02]  /*0640*/  LOP3.LUT P2, RZ, R17, 0xff, RZ, 0xc0, !PT ;  /* 0x000000ff11ff7812 */ /* 0x000fe4000784c0ff */
[----:B------:R-:W-:Y:S01]  /*0650*/  LOP3.LUT P1, RZ, R19, 0xff, RZ, 0xc0, !PT ;  /* 0x000000ff13ff7812 */ /* 0x000fe2000782c0ff */
[----:B------:R-:W-:Y:S01]  /*0660*/  IMAD R18, R20, R9, R18 ;  /* 0x0000000914127224 */ /* 0x000fe200078e0212 */
[----:B------:R-:W-:Y:S01]  /*0670*/  ISETP.GT.OR P2, PT, R21, -0x1, !P2 ;  /* 0xffffffff1500780c */ /* 0x000fe20005744670 */
[----:B------:R-:W-:Y:S01]  /*0680*/  @!P5 IMAD.IADD R16, R16, 0x1, -R3 ;  /* 0x000000011010d824 */ /* 0x000fe200078e0a03 */
[----:B------:R-:W-:-:S02]  /*0690*/  ISETP.GT.OR P1, PT, R22, -0x1, !P1 ;  /* 0xffffffff1600780c */ /* 0x000fc40004f24670 */
[C---:B------:R-:W-:Y:S01]  /*06a0*/  ISETP.GT.U32.AND P5, PT, R3.reuse, R18, PT ;  /* 0x000000120300720c */ /* 0x040fe20003fa4070 */
[----:B------:R-:W-:Y:S01]  /*06b0*/  @!P6 IMAD.MOV R16, RZ, RZ, -R16 ;  /* 0x000000ffff10e224 */ /* 0x000fe200078e0a10 */
[----:B------:R-:W-:Y:S01]  /*06c0*/  SEL R20, R6, RZ, !P2 ;  /* 0x000000ff06147207 */ /* 0x000fe20005000000 */
[----:B------:R-:W-:Y:S01]  /*06d0*/  @!P4 IMAD.IADD R10, R10, 0x1, -R3 ;  /* 0x000000010a0ac824 */ /* 0x000fe200078e0a03 */
[C---:B------:R-:W-:Y:S02]  /*06e0*/  ISETP.GT.U32.AND P4, PT, R3.reuse, R8, PT ;  /* 0x000000080300720c */ /* 0x040fe40003f84070 */
[----:B------:R-:W-:Y:S01]  /*06f0*/  ISETP.GT.U32.AND P2, PT, R3, R4, PT ;  /* 0x000000040300720c */ /* 0x000fe20003f44070 */
[----:B------:R-:W-:Y:S01]  /*0700*/  IMAD.IADD R20, R17, 0x1, R20 ;  /* 0x0000000111147824 */ /* 0x000fe200078e0214 */
[C---:B------:R-:W-:Y:S02]  /*0710*/  LOP3.LUT R5, R6.reuse, R15, RZ, 0x3c, !PT ;  /* 0x0000000f06057212 */ /* 0x040fe400078e3cff */
[----:B------:R-:W-:-:S02]  /*0720*/  SEL R22, R6, RZ, !P1 ;  /* 0x000000ff06167207 */ /* 0x000fc40004800000 */
[----:B------:R-:W-:Y:S01]  /*0730*/  ISETP.GT.U32.AND P1, PT, R3, R10, PT ;  /* 0x0000000a0300720c */ /* 0x000fe20003f24070 */
[--C-:B------:R-:W-:Y:S01]  /*0740*/  @!P5 IMAD.IADD R18, R18, 0x1, -R3.reuse ;  /* 0x000000011212d824 */ /* 0x100fe200078e0a03 */
[----:B------:R-:W-:Y:S01]  /*0750*/  ISETP.GE.AND P6, PT, R11, RZ, PT ;  /* 0x000000ff0b00720c */ /* 0x000fe20003fc6270 */
[----:B------:R-:W-:Y:S01]  /*0760*/  IMAD.IADD R19, R19, 0x1, R22 ;  /* 0x0000000113137824 */ /* 0x000fe200078e0216 */
[----:B------:R-:W-:Y:S01]  /*0770*/  ISETP.GE.AND P5, PT, R13, RZ, PT ;  /* 0x000000ff0d00720c */ /* 0x000fe20003fa6270 */
[--C-:B------:R-:W-:Y:S01]  /*0780*/  @!P4 IMAD.IADD R8, R8, 0x1, -R3.reuse ;  /* 0x000000010808c824 */ /* 0x100fe200078e0a03 */
[----:B------:R-:W-:Y:S01]  /*0790*/  PRMT R5, R5, 0x8880, RZ ;  /* 0x0000888005057816 */ /* 0x000fe200000000ff */
[----:B------:R-:W-:Y:S01]  /*07a0*/  @!P2 IMAD.IADD R4, R4, 0x1, -R3 ;  /* 0x000000010404a824 */ /* 0x000fe200078e0a03 */
[----:B------:R-:W-:Y:S02]  /*07b0*/  LOP3.LUT P0, RZ, R15, 0xff, RZ, 0xc0, !PT ;  /* 0x000000ff0fff7812 */ /* 0x000fe4000780c0ff */
[----:B------:R-:W-:-:S02]  /*07c0*/  ISETP.GT.U32.AND P4, PT, R3, R18, PT ;  /* 0x000000120300720c */ /* 0x000fc40003f84070 */
[----:B------:R-:W-:Y:S01]  /*07d0*/  ISETP.GE.AND P2, PT, R12, RZ, PT ;  /* 0x000000ff0c00720c */ /* 0x000fe20003f46270 */
[--C-:B------:R-:W-:Y:S01]  /*07e0*/  @!P1 IMAD.IADD R10, R10, 0x1, -R3.reuse ;  /* 0x000000010a0a9824 */ /* 0x100fe200078e0a03 */
[----:B------:R-:W-:Y:S01]  /*07f0*/  ISETP.GT.OR P0, PT, R5, -0x1, !P0 ;  /* 0xffffffff0500780c */ /* 0x000fe20004704670 */
[----:B------:R-:W-:Y:S01]  /*0800*/  @!P6 IMAD.MOV R8, RZ, RZ, -R8 ;  /* 0x000000ffff08e224 */ /* 0x000fe200078e0a08 */
[----:B------:R-:W-:Y:S01]  /*0810*/  SEL R5, R7, R16, !P3 ;  /* 0x0000001007057207 */ /* 0x000fe20005800000 */
[----:B------:R-:W-:Y:S01]  /*0820*/  @!P5 IMAD.MOV R4, RZ, RZ, -R4 ;  /* 0x000000ffff04d224 */ /* 0x000fe200078e0a04 */
[C---:B------:R-:W-:Y:S02]  /*0830*/  SEL R12, R6.reuse, RZ, !P0 ;  /* 0x000000ff060c7207 */ /* 0x040fe40004000000 */
[----:B------:R-:W-:Y:S02]  /*0840*/  LOP3.LUT R9, R6, R5, RZ, 0x3c, !PT ;  /* 0x0000000506097212 */ /* 0x000fe400078e3cff */
[----:B------:R-:W-:Y:S01]  /*0850*/  ISETP.GE.AND P0, PT, R14, RZ, PT ;  /* 0x000000ff0e00720c */ /* 0x000fe20003f06270 */
[----:B------:R-:W-:Y:S01]  /*0860*/  @!P4 IMAD.IADD R18, R18, 0x1, -R3 ;  /* 0x000000011212c824 */ /* 0x000fe200078e0a03 */
[----:B------:R-:W-:Y:S01]  /*0870*/  PRMT R9, R9, 0x8880, RZ ;  /* 0x0000888009097816 */ /* 0x000fe200000000ff */
[----:B------:R-:W-:Y:S01]  /*0880*/  @!P2 IMAD.MOV R10, RZ, RZ, -R10 ;  /* 0x000000ffff0aa224 */ /* 0x000fe200078e0a0a */
[----:B------:R-:W-:-:S02]  /*0890*/  LOP3.LUT P1, RZ, R5, 0xff, RZ, 0xc0, !PT ;  /* 0x000000ff05ff7812 */ /* 0x000fc4000782c0ff */
[C---:B------:R-:W-:Y:S02]  /*08a0*/  SEL R3, R7.reuse, R8, !P3 ;  /* 0x0000000807037207 */ /* 0x040fe40005800000 */
[----:B------:R-:W-:Y:S02]  /*08b0*/  SEL R13, R7, R4, !P3 ;  /* 0x00000004070d7207 */ /* 0x000fe40005800000 */
[----:B------:R-:W-:Y:S01]  /*08c0*/  ISETP.GT.OR P1, PT, R9, -0x1, !P1 ;  /* 0xffffffff0900780c */ /* 0x000fe20004f24670 */
[----:B------:R-:W-:Y:S01]  /*08d0*/  IMAD.IADD R9, R15, 0x1, R12 ;  /* 0x000000010f097824 */ /* 0x000fe200078e020c */
[----:B------:R-:W-:Y:S01]  /*08e0*/  SEL R15, R7, R10, !P3 ;  /* 0x0000000a070f7207 */ /* 0x000fe20005800000 */
[----:B------:R-:W-:Y:S01]  /*08f0*/  @!P0 IMAD.MOV R18, RZ, RZ, -R18 ;  /* 0x000000ffff128224 */ /* 0x000fe200078e0a12 */
[C---:B------:R-:W-:Y:S02]  /*0900*/  LOP3.LUT R4, R6.reuse, R3, RZ, 0x3c, !PT ;  /* 0x0000000306047212 */ /* 0x040fe400078e3cff */
[----:B------:R-:W-:-:S02]  /*0910*/  LOP3.LUT R8, R6, R13, RZ, 0x3c, !PT ;  /* 0x0000000d06087212 */ /* 0x000fc400078e3cff */
[----:B------:R-:W-:Y:S02]  /*0920*/  LOP3.LUT R10, R6, R15, RZ, 0x3c, !PT ;  /* 0x0000000f060a7212 */ /* 0x000fe400078e3cff */
[----:B------:R-:W-:Y:S02]  /*0930*/  PRMT R4, R4, 0x8880, RZ ;  /* 0x0000888004047816 */ /* 0x000fe400000000ff */
[----:B------:R-:W-:Y:S02]  /*0940*/  PRMT R11, R8, 0x8880, RZ ;  /* 0x00008880080b7816 */ /* 0x000fe400000000ff */
[----:B------:R-:W-:Y:S01]  /*0950*/  PRMT R14, R10, 0x8880, RZ ;  /* 0x000088800a0e7816 */ /* 0x000fe200000000ff */
[----:B------:R-:W-:Y:S01]  /*0960*/  IMAD.MOV.U32 R8, RZ, RZ, R4 ;  /* 0x000000ffff087224 */ /* 0x000fe200078e0004 */
[----:B------:R-:W-:Y:S01]  /*0970*/  SEL R7, R7, R18, !P3 ;  /* 0x0000001207077207 */ /* 0x000fe20005800000 */
[----:B------:R-:W-:Y:S01]  /*0980*/  IMAD.MOV.U32 R10, RZ, RZ, R11 ;  /* 0x000000ffff0a7224 */ /* 0x000fe200078e000b */
[----:B------:R-:W-:Y:S01]  /*0990*/  LOP3.LUT P0, RZ, R3, 0xff, RZ, 0xc0, !PT ;  /* 0x000000ff03ff7812 */ /* 0x000fe2000780c0ff */
[----:B------:R-:W-:Y:S01]  /*09a0*/  IMAD.MOV.U32 R11, RZ, RZ, R14 ;  /* 0x000000ffff0b7224 */ /* 0x000fe200078e000e */
[----:B------:R-:W-:-:S02]  /*09b0*/  LOP3.LUT P2, RZ, R13, 0xff, RZ, 0xc0, !PT ;  /* 0x000000ff0dff7812 */ /* 0x000fc4000784c0ff */
[----:B------:R-:W-:Y:S02]  /*09c0*/  LOP3.LUT P3, RZ, R15, 0xff, RZ, 0xc0, !PT ;  /* 0x000000ff0fff7812 */ /* 0x000fe4000786c0ff */
[----:B------:R-:W-:Y:S02]  /*09d0*/  LOP3.LUT R4, R6, R7, RZ, 0x3c, !PT ;  /* 0x0000000706047212 */ /* 0x000fe400078e3cff */
[----:B------:R-:W-:Y:S02]  /*09e0*/  ISETP.GT.OR P0, PT, R8, -0x1, !P0 ;  /* 0xffffffff0800780c */ /* 0x000fe40004704670 */
[----:B------:R-:W-:Y:S02]  /*09f0*/  ISETP.GT.OR P2, PT, R10, -0x1, !P2 ;  /* 0xffffffff0a00780c */ /* 0x000fe40005744670 */
[----:B------:R-:W-:Y:S02]  /*0a00*/  PRMT R4, R4, 0x8880, RZ ;  /* 0x0000888004047816 */ /* 0x000fe400000000ff */
[----:B------:R-:W-:-:S02]  /*0a10*/  ISETP.GT.OR P3, PT, R11, -0x1, !P3 ;  /* 0xffffffff0b00780c */ /* 0x000fc40005f64670 */
[----:B------:R-:W-:Y:S02]  /*0a20*/  LOP3.LUT P4, RZ, R7, 0xff, RZ, 0xc0, !PT ;  /* 0x000000ff07ff7812 */ /* 0x000fe4000788c0ff */
[C---:B------:R-:W-:Y:S02]  /*0a30*/  SEL R10, R6.reuse, RZ, !P2 ;  /* 0x000000ff060a7207 */ /* 0x040fe40005000000 */
[C---:B------:R-:W-:Y:S02]  /*0a40*/  SEL R8, R6.reuse, RZ, !P0 ;  /* 0x000000ff06087207 */ /* 0x040fe40004000000 */
[----:B------:R-:W-:Y:S02]  /*0a50*/  SEL R14, R6, RZ, !P3 ;  /* 0x000000ff060e7207 */ /* 0x000fe40005800000 */
[----:B------:R-:W-:Y:S01]  /*0a60*/  ISETP.GT.OR P0, PT, R4, -0x1, !P4 ;  /* 0xffffffff0400780c */ /* 0x000fe20006704670 */
[----:B------:R-:W-:Y:S01]  /*0a70*/  IMAD.IADD R4, R13, 0x1, R10 ;  /* 0x000000010d047824 */ /* 0x000fe200078e020a */
[----:B------:R-:W-:Y:S01]  /*0a80*/  IADD3 R10, P2, R0, c[0x0][0x168], RZ ;  /* 0x00005a00000a7a10 */ /* 0x000fe20007f5e0ff */
[----:B------:R-:W-:Y:S01]  /*0a90*/  IMAD.IADD R11, R3, 0x1, R8 ;  /* 0x00000001030b7824 */ /* 0x000fe200078e0208 */
[C---:B------:R-:W-:Y:S01]  /*0aa0*/  SEL R0, R6.reuse, RZ, !P1 ;  /* 0x000000ff06007207 */ /* 0x040fe20004800000 */
[----:B------:R-:W-:Y:S01]  /*0ab0*/  IMAD.IADD R3, R15, 0x1, R14 ;  /* 0x000000010f037824 */ /* 0x000fe200078e020e */
[----:B------:R-:W-:-:S02]  /*0ac0*/  SEL R6, R6, RZ, !P0 ;  /* 0x000000ff06067207 */ /* 0x000fc40004000000 */
[----:B------:R-:W-:Y:S01]  /*0ad0*/  PRMT R12, R19, 0x7604, R20 ;  /* 0x00007604130c7816 */ /* 0x000fe20000000014 */
[----:B------:R-:W-:Y:S01]  /*0ae0*/  IMAD.IADD R5, R5, 0x1, R0 ;  /* 0x0000000105057824 */ /* 0x000fe200078e0200 */
[----:B------:R-:W-:Y:S01]  /*0af0*/  PRMT R4, R4, 0x7604, R11 ;  /* 0x0000760404047816 */ /* 0x000fe2000000000b */
[----:B------:R-:W-:Y:S01]  /*0b00*/  IMAD.IADD R6, R7, 0x1, R6 ;  /* 0x0000000107067824 */ /* 0x000fe200078e0206 */
[----:B------:R-:W-:Y:S01]  /*0b10*/  PRMT R12, R9, 0x7054, R12 ;  /* 0x00007054090c7816 */ /* 0x000fe2000000000c */
[----:B------:R-:W-:Y:S01]  /*0b20*/  IMAD.X R11, RZ, RZ, c[0x0][0x16c], P2 ;  /* 0x00005b00ff0b7624 */ /* 0x000fe200010e06ff */
[----:B------:R-:W-:Y:S02]  /*0b30*/  PRMT R3, R3, 0x7054, R4 ;  /* 0x0000705403037816 */ /* 0x000fe40000000004 */
[----:B------:R-:W-:Y:S01]  /*0b40*/  PRMT R5, R5, 0x654, R12 ;  /* 0x0000065405057816 */ /* 0x000fe2000000000c */
[----:B------:R-:W-:Y:S01]  /*0b50*/  IMAD.WIDE R10, R2, 0x4, R10 ;  /* 0x00000004020a7825 */ /* 0x000fe200078e020a */
[----:B------:R-:W-:-:S04]  /*0b60*/  PRMT R3, R6, 0x654, R3 ;  /* 0x0000065406037816 */ /* 0x000fc80000000003 */
[----:B------:R-:W-:Y:S04]  /*0b70*/  STG.E [R10.64], R5 ;  /* 0x000000050a007986 */ /* 0x000fe8000c101904 */
[----:B------:R-:W-:Y:S01]  /*0b80*/  STG.E [R10.64+0x200], R3 ;  /* 0x000200030a007986 */ /* 0x000fe2000c101904 */
[----:B------:R-:W-:Y:S05]  /*0b90*/  EXIT ;  /* 0x000000000000794d */ /* 0x000fea0003800000 */
.L_x_47588:
        /* <DEDUP_REMOVED lines=97> */
.L_x_47590:
[----:B------:R-:W-:Y:S05]  /*11b0*/  BSYNC B0 ;  /* 0x0000000000007941 */ /* 0x000fea0003800000 */
.L_x_47589:
        /* <DEDUP_REMOVED lines=32> */
.L_x_47592:
[----:B------:R-:W-:Y:S05]  /*13c0*/  BSYNC B0 ;  /* 0x0000000000007941 */ /* 0x000fea0003800000 */
.L_x_47591:
        /* <DEDUP_REMOVED lines=39> */
.L_x_47594:
[----:B------:R-:W-:Y:S05]  /*1640*/  BSYNC B0 ;  /* 0x0000000000007941 */ /* 0x000fea0003800000 */
.L_x_47593:
        /* <DEDUP_REMOVED lines=31> */
.L_x_47596:
[----:B------:R-:W-:Y:S05]  /*1840*/  BSYNC B0 ;  /* 0x0000000000007941 */ /* 0x000fea0003800000 */
.L_x_47595:
        /* <DEDUP_REMOVED lines=31> */
.L_x_47598:
[----:B------:R-:W-:Y:S05]  /*1a40*/  BSYNC B0 ;  /* 0x0000000000007941 */ /* 0x000fea0003800000 */
.L_x_47597:
        /* <DEDUP_REMOVED lines=31> */
.L_x_47600:
[----:B------:R-:W-:Y:S05]  /*1c40*/  BSYNC B0 ;  /* 0x0000000000007941 */ /* 0x000fea0003800000 */
.L_x_47599:
        /* <DEDUP_REMOVED lines=31> */
.L_x_47602:
[----:B------:R-:W-:Y:S05]  /*1e40*/  BSYNC B0 ;  /* 0x0000000000007941 */ /* 0x000fea0003800000 */
.L_x_47601:
        /* <DEDUP_REMOVED lines=31> */
.L_x_47604:
[----:B------:R-:W-:Y:S05]  /*2040*/  BSYNC B0 ;  /* 0x0000000000007941 */ /* 0x000fea0003800000 */
.L_x_47603:
        /* <DEDUP_REMOVED lines=18> */
.L_x_47607:
[----:B0-----:R-:W-:-:S13]  /*2170*/  ISETP.GE.AND P0, PT, R8, R7, PT ;  /* 0x000000070800720c */ /* 0x001fda0003f06270 */
[----:B------:R-:W-:Y:S05]  /*2180*/  @P0 BRA `(.L_x_47609) ;  /* 0x000000c000000947 */ /* 0x000fea0003800000 */
[----:B------:R-:W-:Y:S01]  /*2190*/  IMAD.IADD R2, R0, 0x1, R8 ;  /* 0x0000000100027824 */ /* 0x000fe200078e0208 */
[----:B------:R-:W-:-:S04]  /*21a0*/  IADD3 R8, R8, 0x80, RZ ;  /* 0x0000008008087810 */ /* 0x000fc80007ffe0ff */
[----:B------:R-:W-:-:S05]  /*21b0*/  IADD3 R2, P0, R2, c[0x0][0x168], RZ ;  /* 0x00005a0002027a10 */ /* 0x000fca0007f1e0ff */
[----:B------:R-:W-:-:S05]  /*21c0*/  IMAD.X R3, RZ, RZ, c[0x0][0x16c], P0 ;  /* 0x00005b00ff037624 */ /* 0x000fca00000e06ff */
[----:B------:R0:W-:Y:S03]  /*21d0*/  STG.E.U8 [R2.64], R17 ;  /* 0x0000001102007986 */ /* 0x0001e6000c101104 */
.L_x_47608:
[----:B------:R-:W-:-:S13]  /*21e0*/  ISETP.GE.AND P0, PT, R8, R7, PT ;  /* 0x000000070800720c */ /* 0x000fda0003f06270 */
[----:B------:R-:W-:Y:S05]  /*21f0*/  @P0 BRA `(.L_x_47610) ;  /* 0x000000d000000947 */ /* 0x000fea0003800000 */
[----:B0-----:R-:W-:Y:S01]  /*2200*/  IMAD.IADD R2, R0, 0x1, R8 ;  /* 0x0000000100027824 */ /* 0x001fe200078e0208 */
[----:B------:R-:W-:-:S04]  /*2210*/  IADD3 R8, R8, 0x80, RZ ;  /* 0x0000008008087810 */ /* 0x000fc80007ffe0ff */
[----:B------:R-:W-:-:S05]  /*2220*/  IADD3 R2, P0, R2, c[0x0][0x168], RZ ;  /* 0x00005a0002027a10 */ /* 0x000fca0007f1e0ff */
[----:B------:R-:W-:-:S05]  /*2230*/  IMAD.X R3, RZ, RZ, c[0x0][0x16c], P0 ;  /* 0x00005b00ff037624 */ /* 0x000fca00000e06ff */
[----:B------:R0:W-:Y:S03]  /*2240*/  STG.E.U8 [R2.64], R14 ;  /* 0x0000000e02007986 */ /* 0x0001e6000c101104 */
.L_x_47609:
        /* <DEDUP_REMOVED lines=8> */
.L_x_47610:
[----:B------:R-:W-:Y:S05]  /*22d0*/  BSYNC B1 ;  /* 0x0000000000017941 */ /* 0x000fea0003800000 */
.L_x_47606:
[----:B------:R-:W-:-:S13]  /*22e0*/  ISETP.GE.AND P0, PT, R8, R7, PT ;  /* 0x000000070800720c */ /* 0x000fda0003f06270 */
[----:B0-----:R-:W-:Y:S01]  /*22f0*/  @!P0 IMAD.IADD R2, R0, 0x1, R8 ;  /* 0x0000000100028824 */ /* 0x001fe200078e0208 */
[----:B------:R-:W-:-:S04]  /*2300*/  @!P0 IADD3 R8, R8, 0x80, RZ ;  /* 0x0000008008088810 */ /* 0x000fc80007ffe0ff */
[----:B------:R-:W-:-:S05]  /*2310*/  @!P0 IADD3 R2, P1, R2, c[0x0][0x168], RZ ;  /* 0x00005a0002028a10 */ /* 0x000fca0007f3e0ff */
[----:B------:R-:W-:-:S05]  /*2320*/  @!P0 IMAD.X R3, RZ, RZ, c[0x0][0x16c], P1 ;  /* 0x00005b00ff038624 */ /* 0x000fca00008e06ff */
[----:B------:R0:W-:Y:S03]  /*2330*/  @!P0 STG.E.U8 [R2.64], R12 ;  /* 0x0000000c02008986 */ /* 0x0001e6000c101104 */
.L_x_47611:
[----:B------:R-:W-:Y:S05]  /*2340*/  BSYNC B0 ;  /* 0x0000000000007941 */ /* 0x000fea0003800000 */
.L_x_47605:
        /* <DEDUP_REMOVED lines=8> */
.L_x_47612:
        /* <DEDUP_REMOVED lines=11> */
.L_x_50865:


//--------------------- .text._ZN2at6native29vectorized_elementwise_kernelILi8ENS0_13BUnaryFunctorIaaaZZZNS0_21remainder_kernel_cudaERNS_18TensorIteratorBaseEENKUlvE_clEvENKUlvE0_clEvEUlaaE_EESt5arrayIPcLm2EEEEviT0_T1_ --------------------------
	.section	.text._ZN2at6native29vectorized_elementwise_kernelILi8ENS0_13BUnaryFunctorIaaaZZZNS0_21remainder_kernel_cudaERNS_18TensorIteratorBaseEENKUlvE_clEvENKUlvE0_clEvEUlaaE_EESt5arrayIPcLm2EEEEviT0_T1_,"ax",@progbits
	.sectioninfo	@"SHI_REGISTERS=4"
	.align	128
        .global         _ZN2at6native29vectorized_elementwise_kernelILi8ENS0_13BUnaryFunctorIaaaZZZNS0_21remainder_kernel_cudaERNS_18TensorIteratorBaseEENKUlvE_clEvENKUlvE0_clEvEUlaaE_EESt5arrayIPcLm2EEEEviT0_T1_
        .type           _ZN2at6native29vectorized_elementwise_kernelILi8ENS0_13BUnaryFunctorIaaaZZZNS0_21remainder_kernel_cudaERNS_18TensorIteratorBaseEENKUlvE_clEvENKUlvE0_clEvEUlaaE_EESt5arrayIPcLm2EEEEviT0_T1_,@function
        .size           _ZN2at6native29vectorized_elementwise_kernelILi8ENS0_13BUnaryFunctorIaaaZZZNS0_21remainder_kernel_cudaERNS_18TensorIteratorBaseEENKUlvE_clEvENKUlvE0_clEvEUlaaE_EESt5arrayIPcLm2EEEEviT0_T1_,(.L_x_50866 - _ZN2at6native29vectorized_elementwise_kernelILi8ENS0_13BUnaryFunctorIaaaZZZNS0_21remainder_kernel_cudaERNS_18TensorIteratorBaseEENKUlvE_clEvENKUlvE0_clEvEUlaaE_EESt5arrayIPcLm2EEEEviT0_T1_)
        .other          _ZN2at6native29vectorized_elementwise_kernelILi8ENS0_13BUnaryFunctorIaaaZZZNS0_21remainder_kernel_cudaERNS_18TensorIteratorBaseEENKUlvE_clEvENKUlvE0_clEvEUlaaE_EESt5arrayIPcLm2EEEEviT0_T1_,@"STO_CUDA_ENTRY STV_DEFAULT"
_ZN2at6native29vectorized_elementwise_kernelILi8ENS0_13BUnaryFunctorIaaaZZZNS0_21remainder_kernel_cudaERNS_18TensorIteratorBaseEENKUlvE_clEvENKUlvE0_clEvEUlaaE_EESt5arrayIPcLm2EEEEviT0_T1_:
.text._ZN2at6native29vectorized_elementwise_kernelILi8ENS0_13BUnaryFunctorIaaaZZZNS0_21remainder_kernel_cudaERNS_18TensorIteratorBaseEENKUlvE_clEvENKUlvE0_clEvEUlaaE_EESt5arrayIPcLm2EEEEviT0_T1_:
[----:B------:R-:W-:Y:S02]  /*0000*/  MOV R1, c[0x0][0x28] ;  /* 0x00000a0000017a02 */ /* 0x000fe40000000f00 */
[----:B------:R-:W-:Y:S05]  /*0010*/  EXIT ;  /* 0x000000000000794d */ /* 0x000fea0003800000 */
.L_x_47613:
        /* <DEDUP_REMOVED lines=14> */
.L_x_50866:


//--------------------- .text._ZN2at6native18elementwise_kernelILi128ELi4EZNS0_15gpu_kernel_implINS0_13AUnaryFunctorIaaaZZZNS0_21remainder_kernel_cudaERNS_18TensorIteratorBaseEENKUlvE_clEvENKUlvE0_clEvEUlaaE_EEEEvS5_RKT_EUliE_EEviT1_ --------------------------
	.section	.text._ZN2at6native18elementwise_kernelILi128ELi4EZNS0_15gpu_kernel_implINS0_13AUnaryFunctorIaaaZZZNS0_21remainder_kernel_cudaERNS_18TensorIteratorBaseEENKUlvE_clEvENKUlvE0_clEvEUlaaE_EEEEvS5_RKT_EUliE_EEviT1_,"ax",@progbits
	.sectioninfo	@"SHI_REGISTERS=26"
	.align	128
        .global         _ZN2at6native18elementwise_kernelILi128ELi4EZNS0_15gpu_kernel_implINS0_13AUnaryFunctorIaaaZZZNS0_21remainder_kernel_cudaERNS_18TensorIteratorBaseEENKUlvE_clEvENKUlvE0_clEvEUlaaE_EEEEvS5_RKT_EUliE_EEviT1_
        .type           _ZN2at6native18elementwise_kernelILi128ELi4EZNS0_15gpu_kernel_implINS0_13AUnaryFunctorIaaaZZZNS0_21remainder_kernel_cudaERNS_18TensorIteratorBaseEENKUlvE_clEvENKUlvE0_clEvEUlaaE_EEEEvS5_RKT_EUliE_EEviT1_,@function
        .size           _ZN2at6native18elementwise_kernelILi128ELi4EZNS0_15gpu_kernel_implINS0_13AUnaryFunctorIaaaZZZNS0_21remainder_kernel_cudaERNS_18TensorIteratorBaseEENKUlvE_clEvENKUlvE0_clEvEUlaaE_EEEEvS5_RKT_EUliE_EEviT1_,(.L_x_50867 - _ZN2at6native18elementwise_kernelILi128ELi4EZNS0_15gpu_kernel_implINS0_13AUnaryFunctorIaaaZZZNS0_21remainder_kernel_cudaERNS_18TensorIteratorBaseEENKUlvE_clEvENKUlvE0_clEvEUlaaE_EEEEvS5_RKT_EUliE_EEviT1_)
        .other          _ZN2at6native18elementwise_kernelILi128ELi4EZNS0_15gpu_kernel_implINS0_13AUnaryFunctorIaaaZZZNS0_21remainder_kernel_cudaERNS_18TensorIteratorBaseEENKUlvE_clEvENKUlvE0_clEvEUlaaE_EEEEvS5_RKT_EUliE_EEviT1_,@"STO_CUDA_ENTRY STV_DEFAULT"
_ZN2at6native18elementwise_kernelILi128ELi4EZNS0_15gpu_kernel_implINS0_13AUnaryFunctorIaaaZZZNS0_21remainder_kernel_cudaERNS_18TensorIteratorBaseEENKUlvE_clEvENKUlvE0_clEvEUlaaE_EEEEvS5_RKT_EUliE_EEviT1_:
.text._ZN2at6native18elementwise_kernelILi128ELi4EZNS0_15gpu_kernel_implINS0_13AUnaryFunctorIaaaZZZNS0_21remainder_kernel_cudaERNS_18TensorIteratorBaseEENKUlvE_clEvENKUlvE0_clEvEUlaaE_EEEEvS5_RKT_EUliE_EEviT1_:
        /* <DEDUP_REMOVED lines=237> */
.L_x_47616:
        /* <DEDUP_REMOVED lines=18> */
.L_x_47620:
[----:B------:R0:W5:Y:S01]  /*0ff0*/  LDG.E.U8 R0, [R2.64] ;  /* 0x0000002402007981 */ /* 0x000162000c1e1100 */
[----:B------:R-:W-:Y:S05]  /*1000*/  BRA `(.L_x_47622) ;  /* 0x00000d7000007947 */ /* 0x000fea0003800000 */
.L_x_47619:
        /* <DEDUP_REMOVED lines=8> */
.L_x_47624:
[----:B------:R0:W5:Y:S01]  /*1090*/  LDG.E.U8 R0, [R2.64] ;  /* 0x0000002402007981 */ /* 0x000162000c1e1100 */
[----:B------:R-:W-:Y:S05]  /*10a0*/  BRA `(.L_x_47622) ;  /* 0x00000cd000007947 */ /* 0x000fea0003800000 */
.L_x_47623:
[----:B------:R0:W5:Y:S01]  /*10b0*/  LDG.E.U16 R0, [R2.64] ;  /* 0x0000002402007981 */ /* 0x000162000c1e1500 */
[----:B------:R-:W-:Y:S05]  /*10c0*/  BRA `(.L_x_47622) ;  /* 0x00000cb000007947 */ /* 0x000fea0003800000 */
.L_x_47618:
        /* <DEDUP_REMOVED lines=9> */
.L_x_47626:
[----:B------:R-:W2:Y:S02]  /*1160*/  LDG.E.U16 R4, [R2.64] ;  /* 0x0000002402047981 */ /* 0x000ea4000c1e1500 */
[----:B--2---:R-:W-:-:S06]  /*1170*/  HADD2.F32 R4, -RZ, R4.H0_H0 ;  /* 0x20000004ff047230 */ /* 0x004fcc0000004100 */
[----:B------:R-:W0:Y:S02]  /*1180*/  F2I.FTZ.TRUNC.NTZ R4, R4 ;  /* 0x0000000400047305 */ /* 0x000e24000021f100 */
[----:B0-----:R-:W-:Y:S01]  /*1190*/  PRMT R0, R4, 0x7610, R0 ;  /* 0x0000761004007816 */ /* 0x001fe20000000000 */
[----:B------:R-:W-:Y:S05]  /*11a0*/  BRA `(.L_x_47622) ;  /* 0x00000bd000007947 */ /* 0x000fea0003800000 */
.L_x_47625:
        /* <DEDUP_REMOVED lines=9> */
.L_x_47628:
[----:B------:R-:W2:Y:S02]  /*1240*/  LDG.E.U16 R2, [R2.64] ;  /* 0x0000002402027981 */ /* 0x000ea4000c1e1500 */
[----:B--2---:R-:W-:-:S06]  /*1250*/  HADD2.F32 R4, -RZ, R2.H0_H0 ;  /* 0x20000002ff047230 */ /* 0x004fcc0000004100 */
[----:B------:R-:W0:Y:S02]  /*1260*/  F2I.FTZ.TRUNC.NTZ R4, R4 ;  /* 0x0000000400047305 */ /* 0x000e24000021f100 */
[----:B0-----:R-:W-:Y:S01]  /*1270*/  PRMT R0, R4, 0x7610, R0 ;  /* 0x0000761004007816 */ /* 0x001fe20000000000 */
[----:B------:R-:W-:Y:S05]  /*1280*/  BRA `(.L_x_47622) ;  /* 0x00000af000007947 */ /* 0x000fea0003800000 */
.L_x_47627:
[----:B------:R-:W2:Y:S02]  /*1290*/  LDG.E.64 R2, [R2.64] ;  /* 0x0000002402027981 */ /* 0x000ea4000c1e1b00 */
[----:B--2---:R0:W1:Y:S01]  /*12a0*/  F2I.F64.TRUNC R0, R2 ;  /* 0x0000000200007311 */ /* 0x004062000030d100 */
[----:B------:R-:W-:Y:S05]  /*12b0*/  BRA `(.L_x_47622) ;  /* 0x00000ac000007947 */ /* 0x000fea0003800000 */
.L_x_47617:
        /* <DEDUP_REMOVED lines=12> */
.L_x_47631:
[----:B------:R-:W2:Y:S02]  /*1380*/  LDG.E.64 R2, [R2.64] ;  /* 0x0000002402027981 */ /* 0x000ea4000c1e1b00 */
[----:B--2---:R0:W1:Y:S01]  /*1390*/  F2I.F64.TRUNC R0, R2 ;  /* 0x0000000200007311 */ /* 0x004062000030d100 */
[----:B------:R-:W-:Y:S05]  /*13a0*/  BRA `(.L_x_47622) ;  /* 0x000009d000007947 */ /* 0x000fea0003800000 */
.L_x_47630:
        /* <DEDUP_REMOVED lines=28> */
.L_x_47633:
        /* <DEDUP_REMOVED lines=15> */
.L_x_47632:
[----:B------:R-:W2:Y:S02]  /*1660*/  LDG.E.U16 R2, [R2.64] ;  /* 0x0000002402027981 */ /* 0x000ea4000c1e1500 */
[----:B--2---:R-:W-:-:S04]  /*1670*/  PRMT R2, RZ, 0x5410, R2 ;  /* 0x00005410ff027816 */ /* 0x004fc80000000002 */
[----:B------:R0:W1:Y:S01]  /*1680*/  F2I.FTZ.TRUNC.NTZ R0, R2 ;  /* 0x0000000200007305 */ /* 0x000062000021f100 */
[----:B------:R-:W-:Y:S05]  /*1690*/  BRA `(.L_x_47622) ;  /* 0x000006e000007947 */ /* 0x000fea0003800000 */
.L_x_47629:
        /* <DEDUP_REMOVED lines=10> */
.L_x_47636:
        /* <DEDUP_REMOVED lines=21> */
.L_x_47640:
[----:B------:R-:W-:Y:S05]  /*1890*/  BSYNC B1 ;  /* 0x0000000000017941 */ /* 0x000fea0003800000 */
.L_x_47639:
[----:B------:R-:W-:Y:S01]  /*18a0*/  IMAD.SHL.U32 R2, R2, 0x100000, RZ ;  /* 0x0010000002027824 */ /* 0x000fe200078e00ff */
[----:B------:R-:W-:-:S04]  /*18b0*/  LEA R3, R0, 0x3b800000, 0x17 ;  /* 0x3b80000000037811 */ /* 0x000fc800078eb8ff */
[----:B------:R-:W-:Y:S02]  /*18c0*/  LOP3.LUT R4, R3, R2, R4, 0xfe, !PT ;  /* 0x0000000203047212 */ /* 0x000fe400078efe04 */
.L_x_47638:
[----:B------:R-:W-:Y:S05]  /*18d0*/  BSYNC B0 ;  /* 0x0000000000007941 */ /* 0x000fea0003800000 */
.L_x_47637:
[----:B------:R-:W0:Y:S02]  /*18e0*/  F2I.FTZ.TRUNC.NTZ R4, R4 ;  /* 0x0000000400047305 */ /* 0x000e24000021f100 */
[----:B0-----:R-:W-:Y:S01]  /*18f0*/  PRMT R0, R4, 0x7610, R0 ;  /* 0x0000761004007816 */ /* 0x001fe20000000000 */
[----:B------:R-:W-:Y:S05]  /*1900*/  BRA `(.L_x_47622) ;  /* 0x0000047000007947 */ /* 0x000fea0003800000 */
.L_x_47635:
        /* <DEDUP_REMOVED lines=21> */
.L_x_47644:
[----:B------:R-:W-:Y:S05]  /*1a60*/  BSYNC B1 ;  /* 0x0000000000017941 */ /* 0x000fea0003800000 */
.L_x_47643:
[----:B------:R-:W-:Y:S01]  /*1a70*/  IMAD.SHL.U32 R2, R2, 0x200000, RZ ;  /* 0x0020000002027824 */ /* 0x000fe200078e00ff */
[----:B------:R-:W-:-:S04]  /*1a80*/  LEA R3, R0, 0x37800000, 0x17 ;  /* 0x3780000000037811 */ /* 0x000fc800078eb8ff */
[----:B------:R-:W-:Y:S02]  /*1a90*/  LOP3.LUT R4, R3, R2, R4, 0xfe, !PT ;  /* 0x0000000203047212 */ /* 0x000fe400078efe04 */
.L_x_47642:
[----:B------:R-:W-:Y:S05]  /*1aa0*/  BSYNC B0 ;  /* 0x0000000000007941 */ /* 0x000fea0003800000 */
.L_x_47641:
[----:B------:R-:W0:Y:S02]  /*1ab0*/  F2I.FTZ.TRUNC.NTZ R4, R4 ;  /* 0x0000000400047305 */ /* 0x000e24000021f100 */
[----:B0-----:R-:W-:Y:S01]  /*1ac0*/  PRMT R0, R4, 0x7610, R0 ;  /* 0x0000761004007816 */ /* 0x001fe20000000000 */
[----:B------:R-:W-:Y:S05]  /*1ad0*/  BRA `(.L_x_47622) ;  /* 0x000002a000007947 */ /* 0x000fea0003800000 */
.L_x_47634:
        /* <DEDUP_REMOVED lines=14> */
.L_x_47648:
[----:B------:R-:W-:Y:S05]  /*1bc0*/  BSYNC B0 ;  /* 0x0000000000007941 */ /* 0x000fea0003800000 */
.L_x_47647:
[----:B------:R-:W0:Y:S02]  /*1bd0*/  F2I.FTZ.TRUNC.NTZ R4, R4 ;  /* 0x0000000400047305 */ /* 0x000e24000021f100 */
[----:B0-----:R-:W-:Y:S01]  /*1be0*/  PRMT R0, R4, 0x7610, R0 ;  /* 0x0000761004007816 */ /* 0x001fe20000000000 */
[----:B------:R-:W-:Y:S05]  /*1bf0*/  BRA `(.L_x_47622) ;  /* 0x0000018000007947 */ /* 0x000fea0003800000 */
.L_x_47621:
        /* <DEDUP_REMOVED lines=21> */
.L_x_47646:
[----:B------:R0:W5:Y:S01]  /*1d50*/  LDG.E.U8 R0, [R2.64] ;  /* 0x0000002402007981 */ /* 0x000162000c1e1100 */
[----:B------:R-:W-:Y:S05]  /*1d60*/  BRA `(.L_x_47622) ;  /* 0x0000001000007947 */ /* 0x000fea0003800000 */
.L_x_47645:
[----:B------:R0:W5:Y:S02]  /*1d70*/  LDG.E.U8 R0, [R2.64] ;  /* 0x0000002402007981 */ /* 0x000164000c1e1100 */
.L_x_47622:
[----:B01---5:R-:W-:Y:S01]  /*1d80*/  LOP3.LUT R2, R0, 0xffff, RZ, 0xc0, !PT ;  /* 0x0000ffff00027812 */ /* 0x023fe200078ec0ff */
[----:B------:R-:W0:Y:S03]  /*1d90*/  LDC.S8 R4, c[0x0][0x371] ;  /* 0x0000dc40ff047b82 */ /* 0x000e260000000200 */
[----:B------:R-:W-:-:S04]  /*1da0*/  PRMT R9, R2, 0x8880, RZ ;  /* 0x0000888002097816 */ /* 0x000fc800000000ff */
[-C--:B------:R-:W-:Y:S02]  /*1db0*/  IABS R6, R9.reuse ;  /* 0x0000000900067213 */ /* 0x080fe40000000000 */
[----:B------:R-:W-:Y:S02]  /*1dc0*/  IABS R10, R9 ;  /* 0x00000009000a7213 */ /* 0x000fe40000000000 */
[----:B------:R-:W1:Y:S01]  /*1dd0*/  I2F.RP R5, R6 ;  /* 0x0000000600057306 */ /* 0x000e620000209400 */
[----:B0-----:R-:W-:Y:S02]  /*1de0*/  IABS R8, R4 ;  /* 0x0000000400087213 */ /* 0x001fe40000000000 */
[----:B------:R-:W-:-:S05]  /*1df0*/  ISETP.GE.AND P2, PT, R4, RZ, PT ;  /* 0x000000ff0400720c */ /* 0x000fca0003f46270 */
[----:B-1----:R-:W0:Y:S02]  /*1e00*/  MUFU.RCP R5, R5 ;  /* 0x0000000500057308 */ /* 0x002e240000001000 */
[----:B0-----:R-:W-:-:S06]  /*1e10*/  IADD3 R2, R5, 0xffffffe, RZ ;  /* 0x0ffffffe05027810 */ /* 0x001fcc0007ffe0ff */
[----:B------:R0:W1:Y:S02]  /*1e20*/  F2I.FTZ.U32.TRUNC.NTZ R3, R2 ;  /* 0x0000000200037305 */ /* 0x000064000021f000 */
[----:B0-----:R-:W-:Y:S02]  /*1e30*/  IMAD.MOV.U32 R2, RZ, RZ, RZ ;  /* 0x000000ffff027224 */ /* 0x001fe400078e00ff */
[----:B-1----:R-:W-:-:S04]  /*1e40*/  IMAD.MOV R7, RZ, RZ, -R3 ;  /* 0x000000ffff077224 */ /* 0x002fc800078e0a03 */
[----:B------:R-:W-:-:S04]  /*1e50*/  IMAD R7, R7, R6, RZ ;  /* 0x0000000607077224 */ /* 0x000fc800078e02ff */
[----:B------:R-:W-:Y:S02]  /*1e60*/  IMAD.HI.U32 R3, R3, R7, R2 ;  /* 0x0000000703037227 */ /* 0x000fe400078e0002 */
[----:B------:R-:W0:Y:S02]  /*1e70*/  LDC.U8 R7, c[0x0][0x372] ;  /* 0x0000dc80ff077b82 */ /* 0x000e240000000000 */
[----:B------:R-:W-:Y:S02]  /*1e80*/  IMAD.MOV R2, RZ, RZ, -R10 ;  /* 0x000000ffff027224 */ /* 0x000fe400078e0a0a */
        /* <DEDUP_REMOVED lines=28> */
.L_x_47652:
[----:B------:R0:W-:Y:S01]  /*2050*/  STG.E.U8 [R16.64], R5 ;  /* 0x0000000510007986 */ /* 0x0001e2000c101124 */
[----:B------:R-:W-:Y:S05]  /*2060*/  BRA `(.L_x_47654) ;  /* 0x00000e9000007947 */ /* 0x000fea0003800000 */
.L_x_47651:
        /* <DEDUP_REMOVED lines=12> */
.L_x_47656:
[----:B------:R-:W-:-:S04]  /*2130*/  LOP3.LUT R5, R5, 0xffff, RZ, 0xc0, !PT ;  /* 0x0000ffff05057812 */ /* 0x000fc800078ec0ff */
[----:B------:R-:W-:-:S05]  /*2140*/  PRMT R3, R5, 0x8880, RZ ;  /* 0x0000888005037816 */ /* 0x000fca00000000ff */
[----:B------:R0:W-:Y:S01]  /*2150*/  STG.E [R16.64], R3 ;  /* 0x0000000310007986 */ /* 0x0001e2000c101924 */
[----:B------:R-:W-:Y:S05]  /*2160*/  BRA `(.L_x_47654) ;  /* 0x00000d9000007947 */ /* 0x000fea0003800000 */
.L_x_47655:
[----:B------:R-:W-:-:S04]  /*2170*/  PRMT R3, R5, 0x8880, RZ ;  /* 0x0000888005037816 */ /* 0x000fc800000000ff */
[----:B------:R-:W-:-:S05]  /*2180*/  PRMT R3, R3, 0x7710, RZ ;  /* 0x0000771003037816 */ /* 0x000fca00000000ff */
[----:B------:R0:W-:Y:S01]  /*2190*/  STG.E.U16 [R16.64], R3 ;  /* 0x0000000310007986 */ /* 0x0001e2000c101524 */
[----:B------:R-:W-:Y:S05]  /*21a0*/  BRA `(.L_x_47654) ;  /* 0x00000d5000007947 */ /* 0x000fea0003800000 */
.L_x_47650:
        /* <DEDUP_REMOVED lines=9> */
.L_x_47658:
[----:B------:R-:W0:Y:S02]  /*2240*/  I2F.S8 R0, R5 ;  /* 0x0000000500007306 */ /* 0x000e240000001400 */
[----:B0-----:R-:W-:-:S05]  /*2250*/  F2FP.PACK_AB R0, RZ, R0 ;  /* 0x00000000ff00723e */ /* 0x001fca00000000ff */
[----:B------:R0:W-:Y:S01]  /*2260*/  STG.E.U16 [R16.64], R0 ;  /* 0x0000000010007986 */ /* 0x0001e2000c101524 */
[----:B------:R-:W-:Y:S05]  /*2270*/  BRA `(.L_x_47654) ;  /* 0x00000c8000007947 */ /* 0x000fea0003800000 */
.L_x_47657:
        /* <DEDUP_REMOVED lines=10> */
.L_x_47660:
[----:B------:R-:W0:Y:S02]  /*2320*/  I2F.S8 R5, R5 ;  /* 0x0000000500057306 */ /* 0x000e240000001400 */
[----:B0-----:R-:W-:-:S04]  /*2330*/  F2FP.PACK_AB R3, RZ, R5 ;  /* 0x00000005ff03723e */ /* 0x001fc800000000ff */
[----:B------:R-:W-:-:S05]  /*2340*/  PRMT R3, R3, 0x5410, RZ ;  /* 0x0000541003037816 */ /* 0x000fca00000000ff */
[----:B------:R0:W-:Y:S01]  /*2350*/  STG.E [R16.64], R3 ;  /* 0x0000000310007986 */ /* 0x0001e2000c101924 */
[----:B------:R-:W-:Y:S05]  /*2360*/  BRA `(.L_x_47654) ;  /* 0x00000b9000007947 */ /* 0x000fea0003800000 */
.L_x_47659:
[----:B------:R-:W-:-:S04]  /*2370*/  PRMT R2, R5, 0x8880, RZ ;  /* 0x0000888005027816 */ /* 0x000fc800000000ff */
[----:B------:R-:W-:-:S06]  /*2380*/  PRMT R2, R2, 0x7710, RZ ;  /* 0x0000771002027816 */ /* 0x000fcc00000000ff */
[----:B------:R-:W0:Y:S02]  /*2390*/  I2F.F64.S16 R2, R2 ;  /* 0x0000000200027312 */ /* 0x000e240000101c00 */
[----:B0-----:R0:W-:Y:S01]  /*23a0*/  STG.E.64 [R16.64], R2 ;  /* 0x0000000210007986 */ /* 0x0011e2000c101b24 */
[----:B------:R-:W-:Y:S05]  /*23b0*/  BRA `(.L_x_47654) ;  /* 0x00000b4000007947 */ /* 0x000fea0003800000 */
.L_x_47649:
        /* <DEDUP_REMOVED lines=12> */
.L_x_47663:
[----:B------:R-:W-:Y:S01]  /*2480*/  PRMT R4, R5, 0x8880, RZ ;  /* 0x0000888005047816 */ /* 0x000fe200000000ff */
[----:B------:R-:W-:-:S03]  /*2490*/  CS2R R6, SRZ ;  /* 0x0000000000067805 */ /* 0x000fc6000001ff00 */
[----:B------:R-:W-:-:S06]  /*24a0*/  PRMT R4, R4, 0x7710, RZ ;  /* 0x0000771004047816 */ /* 0x000fcc00000000ff */
[----:B------:R-:W0:Y:S02]  /*24b0*/  I2F.F64.S16 R4, R4 ;  /* 0x0000000400047312 */ /* 0x000e240000101c00 */
[----:B0-----:R0:W-:Y:S01]  /*24c0*/  STG.E.128 [R16.64], R4 ;  /* 0x0000000410007986 */ /* 0x0011e2000c101d24 */
[----:B------:R-:W-:Y:S05]  /*24d0*/  BRA `(.L_x_47654) ;  /* 0x00000a2000007947 */ /* 0x000fea0003800000 */
.L_x_47662:
        /* <DEDUP_REMOVED lines=21> */
.L_x_47667:
[----:B------:R-:W-:Y:S05]  /*2630*/  BSYNC B0 ;  /* 0x0000000000007941 */ /* 0x000fea0003800000 */
.L_x_47666:
[----:B------:R-:W-:-:S05]  /*2640*/  LOP3.LUT R3, R0, R3, RZ, 0xfc, !PT ;  /* 0x0000000300037212 */ /* 0x000fca00078efcff */
[----:B------:R0:W-:Y:S01]  /*2650*/  STG.E.U8 [R16.64], R3 ;  /* 0x0000000310007986 */ /* 0x0001e2000c101124 */
[----:B------:R-:W-:Y:S05]  /*2660*/  BRA `(.L_x_47654) ;  /* 0x0000089000007947 */ /* 0x000fea0003800000 */
.L_x_47665:
        /* <DEDUP_REMOVED lines=13> */
.L_x_47669:
[----:B------:R-:W-:Y:S01]  /*2740*/  IMAD.MOV.U32 R0, RZ, RZ, 0x7f ;  /* 0x0000007fff007424 */ /* 0x000fe200078e00ff */
[----:B------:R-:W-:-:S04]  /*2750*/  ISETP.GT.U32.AND P0, PT, R2, 0x7f800000, PT ;  /* 0x7f8000000200780c */ /* 0x000fc80003f04070 */
[----:B------:R-:W-:-:S04]  /*2760*/  SEL R0, R0, 0x7c, P0 ;  /* 0x0000007c00007807 */ /* 0x000fc80000000000 */
.L_x_47670:
[----:B------:R-:W-:Y:S05]  /*2770*/  BSYNC B0 ;  /* 0x0000000000007941 */ /* 0x000fea0003800000 */
.L_x_47668:
[----:B------:R-:W-:-:S04]  /*2780*/  LOP3.LUT R2, R5, 0x80000000, RZ, 0xc0, !PT ;  /* 0x8000000005027812 */ /* 0x000fc800078ec0ff */
[----:B------:R-:W-:-:S04]  /*2790*/  SHF.R.U32.HI R3, RZ, 0x18, R2 ;  /* 0x00000018ff037819 */ /* 0x000fc80000011602 */
[----:B------:R-:W-:-:S05]  /*27a0*/  LOP3.LUT R3, R0, R3, RZ, 0xfc, !PT ;  /* 0x0000000300037212 */ /* 0x000fca00078efcff */
[----:B------:R0:W-:Y:S01]  /*27b0*/  STG.E.U8 [R16.64], R3 ;  /* 0x0000000310007986 */ /* 0x0001e2000c101124 */
[----:B------:R-:W-:Y:S05]  /*27c0*/  BRA `(.L_x_47654) ;  /* 0x0000073000007947 */ /* 0x000fea0003800000 */
.L_x_47664:
[----:B------:R-:W0:Y:S02]  /*27d0*/  I2F.S8 R0, R5 ;  /* 0x0000000500007306 */ /* 0x000e240000001400 */
[----:B0-----:R-:W-:-:S05]  /*27e0*/  F2FP.BF16.PACK_AB R0, RZ, R0 ;  /* 0x00000000ff00723e */ /* 0x001fca00000010ff */
[----:B------:R0:W-:Y:S01]  /*27f0*/  STG.E.U16 [R16.64], R0 ;  /* 0x0000000010007986 */ /* 0x0001e2000c101524 */
[----:B------:R-:W-:Y:S05]  /*2800*/  BRA `(.L_x_47654) ;  /* 0x000006f000007947 */ /* 0x000fea0003800000 */
.L_x_47661:
        /* <DEDUP_REMOVED lines=12> */
.L_x_47673:
        /* <DEDUP_REMOVED lines=17> */
.L_x_47676:
[----:B------:R-:W-:-:S04]  /*29e0*/  LOP3.LUT R2, R5, 0x80000000, RZ, 0xc0, !PT ;  /* 0x8000000005027812 */ /* 0x000fc800078ec0ff */
[----:B------:R-:W-:-:S04]  /*29f0*/  SHF.R.U32.HI R3, RZ, 0x18, R2 ;  /* 0x00000018ff037819 */ /* 0x000fc80000011602 */
[----:B------:R-:W-:-:S04]  /*2a00*/  LOP3.LUT R0, R0, R3, RZ, 0xfc, !PT ;  /* 0x0000000300007212 */ /* 0x000fc800078efcff */
[----:B------:R-:W-:Y:S02]  /*2a10*/  PRMT R8, R0, 0x7610, R8 ;  /* 0x0000761000087816 */ /* 0x000fe40000000008 */
.L_x_47675:
[----:B------:R-:W-:Y:S05]  /*2a20*/  BSYNC B0 ;  /* 0x0000000000007941 */ /* 0x000fea0003800000 */
.L_x_47674:
[----:B------:R0:W-:Y:S01]  /*2a30*/  STG.E.U8 [R16.64], R8 ;  /* 0x0000000810007986 */ /* 0x0001e2000c101124 */
[----:B------:R-:W-:Y:S05]  /*2a40*/  BRA `(.L_x_47654) ;  /* 0x000004b000007947 */ /* 0x000fea0003800000 */
.L_x_47672:
        /* <DEDUP_REMOVED lines=17> */
.L_x_47679:
[----:B------:R-:W-:-:S04]  /*2b60*/  LOP3.LUT R2, R5, 0x80000000, RZ, 0xc0, !PT ;  /* 0x8000000005027812 */ /* 0x000fc800078ec0ff */
[----:B------:R-:W-:-:S04]  /*2b70*/  SHF.R.U32.HI R3, RZ, 0x18, R2 ;  /* 0x00000018ff037819 */ /* 0x000fc80000011602 */
[----:B------:R-:W-:-:S04]  /*2b80*/  LOP3.LUT R0, R0, R3, RZ, 0xfc, !PT ;  /* 0x0000000300007212 */ /* 0x000fc800078efcff */
[----:B------:R-:W-:Y:S02]  /*2b90*/  PRMT R8, R0, 0x7610, R8 ;  /* 0x0000761000087816 */ /* 0x000fe40000000008 */
.L_x_47678:
[----:B------:R-:W-:Y:S05]  /*2ba0*/  BSYNC B0 ;  /* 0x0000000000007941 */ /* 0x000fea0003800000 */
.L_x_47677:
[----:B------:R0:W-:Y:S01]  /*2bb0*/  STG.E.U8 [R16.64], R8 ;  /* 0x0000000810007986 */ /* 0x0001e2000c101124 */
[----:B------:R-:W-:Y:S05]  /*2bc0*/  BRA `(.L_x_47654) ;  /* 0x0000033000007947 */ /* 0x000fea0003800000 */
.L_x_47671:
        /* <DEDUP_REMOVED lines=22> */
.L_x_47653:
        /* <DEDUP_REMOVED lines=20> */
.L_x_47681:
[----:B------:R-:W-:-:S04]  /*2e70*/  LOP3.LUT R5, R5, 0xffff, RZ, 0xc0, !PT ;  /* 0x0000ffff05057812 */ /* 0x000fc800078ec0ff */
[----:B------:R-:W-:-:S05]  /*2e80*/  PRMT R5, R5, 0x8880, RZ ;  /* 0x0000888005057816 */ /* 0x000fca00000000ff */
[----:B------:R-:W-:-:S05]  /*2e90*/  IMAD.MOV.U32 R2, RZ, RZ, R5 ;  /* 0x000000ffff027224 */ /* 0x000fca00078e0005 */
[----:B------:R-:W-:-:S05]  /*2ea0*/  SHF.R.S32.HI R3, RZ, 0x1f, R2 ;  /* 0x0000001fff037819 */ /* 0x000fca0000011402 */
[----:B------:R0:W-:Y:S01]  /*2eb0*/  STG.E.64 [R16.64], R2 ;  /* 0x0000000210007986 */ /* 0x0001e2000c101b24 */
[----:B------:R-:W-:Y:S05]  /*2ec0*/  BRA `(.L_x_47654) ;  /* 0x0000003000007947 */ /* 0x000fea0003800000 */
.L_x_47680:
[----:B------:R-:W-:-:S04]  /*2ed0*/  LOP3.LUT R5, R5, 0xffff, RZ, 0xc0, !PT ;  /* 0x0000ffff05057812 */ /* 0x000fc800078ec0ff */
[----:B------:R-:W-:-:S05]  /*2ee0*/  PRMT R3, R5, 0x8880, RZ ;  /* 0x0000888005037816 */ /* 0x000fca00000000ff */
[----:B------:R0:W-:Y:S02]  /*2ef0*/  STG.E [R16.64], R3 ;  /* 0x0000000310007986 */ /* 0x0001e4000c101924 */
.L_x_47654:
[----:B------:R-:W-:-:S05]  /*2f00*/  IMAD R18, R18, 0x200, R23 ;  /* 0x0000020012127824 */ /* 0x000fca00078e0217 */
[----:B------:R-:W-:Y:S02]  /*2f10*/  IADD3 R19, R18, 0x80, RZ ;  /* 0x0000008012137810 */ /* 0x000fe40007ffe0ff */
.L_x_47615:
[----:B------:R-:W-:Y:S05]  /*2f20*/  BSYNC B6 ;  /* 0x0000000000067941 */ /* 0x000fea0003800000 */
.L_x_47614:
        /* <DEDUP_REMOVED lines=231> */
.L_x_47684:
        /* <DEDUP_REMOVED lines=18> */
.L_x_47688:
[----:B------:R0:W5:Y:S01]  /*3ec0*/  LDG.E.U8 R0, [R2.64] ;  /* 0x0000002402007981 */ /* 0x000162000c1e1100 */
[----:B------:R-:W-:Y:S05]  /*3ed0*/  BRA `(.L_x_47690) ;  /* 0x00000d7000007947 */ /* 0x000fea0003800000 */
.L_x_47687:
        /* <DEDUP_REMOVED lines=8> */
.L_x_47692:
[----:B------:R0:W5:Y:S01]  /*3f60*/  LDG.E.U8 R0, [R2.64] ;  /* 0x0000002402007981 */ /* 0x000162000c1e1100 */
[----:B------:R-:W-:Y:S05]  /*3f70*/  BRA `(.L_x_47690) ;  /* 0x00000cd000007947 */ /* 0x000fea0003800000 */
.L_x_47691:
[----:B------:R0:W5:Y:S01]  /*3f80*/  LDG.E.U16 R0, [R2.64] ;  /* 0x0000002402007981 */ /* 0x000162000c1e1500 */
[----:B------:R-:W-:Y:S05]  /*3f90*/  BRA `(.L_x_47690) ;  /* 0x00000cb000007947 */ /* 0x000fea0003800000 */
.L_x_47686:
        /* <DEDUP_REMOVED lines=9> */
.L_x_47694:
[----:B------:R-:W2:Y:S02]  /*4030*/  LDG.E.U16 R4, [R2.64] ;  /* 0x0000002402047981 */ /* 0x000ea4000c1e1500 */
[----:B--2---:R-:W-:-:S06]  /*4040*/  HADD2.F32 R4, -RZ, R4.H0_H0 ;  /* 0x20000004ff047230 */ /* 0x004fcc0000004100 */
[----:B------:R-:W0:Y:S02]  /*4050*/  F2I.FTZ.TRUNC.NTZ R4, R4 ;  /* 0x0000000400047305 */ /* 0x000e24000021f100 */
[----:B0-----:R-:W-:Y:S01]  /*4060*/  PRMT R0, R4, 0x7610, R0 ;  /* 0x0000761004007816 */ /* 0x001fe20000000000 */
[----:B------:R-:W-:Y:S05]  /*4070*/  BRA `(.L_x_47690) ;  /* 0x00000bd000007947 */ /* 0x000fea0003800000 */
.L_x_47693:
        /* <DEDUP_REMOVED lines=9> */
.L_x_47696:
[----:B------:R-:W2:Y:S02]  /*4110*/  LDG.E.U16 R2, [R2.64] ;  /* 0x0000002402027981 */ /* 0x000ea4000c1e1500 */
[----:B--2---:R-:W-:-:S06]  /*4120*/  HADD2.F32 R4, -RZ, R2.H0_H0 ;  /* 0x20000002ff047230 */ /* 0x004fcc0000004100 */
[----:B------:R-:W0:Y:S02]  /*4130*/  F2I.FTZ.TRUNC.NTZ R4, R4 ;  /* 0x0000000400047305 */ /* 0x000e24000021f100 */
[----:B0-----:R-:W-:Y:S01]  /*4140*/  PRMT R0, R4, 0x7610, R0 ;  /* 0x0000761004007816 */ /* 0x001fe20000000000 */
[----:B------:R-:W-:Y:S05]  /*4150*/  BRA `(.L_x_47690) ;  /* 0x00000af000007947 */ /* 0x000fea0003800000 */
.L_x_47695:
[----:B------:R-:W2:Y:S02]  /*4160*/  LDG.E.64 R2, [R2.64] ;  /* 0x0000002402027981 */ /* 0x000ea4000c1e1b00 */
[----:B--2---:R0:W1:Y:S01]  /*4170*/  F2I.F64.TRUNC R0, R2 ;  /* 0x0000000200007311 */ /* 0x004062000030d100 */
[----:B------:R-:W-:Y:S05]  /*4180*/  BRA `(.L_x_47690) ;  /* 0x00000ac000007947 */ /* 0x000fea0003800000 */
.L_x_47685:
        /* <DEDUP_REMOVED lines=12> */
.L_x_47699:
[----:B------:R-:W2:Y:S02]  /*4250*/  LDG.E.64 R2, [R2.64] ;  /* 0x0000002402027981 */ /* 0x000ea4000c1e1b00 */
[----:B--2---:R0:W1:Y:S01]  /*4260*/  F2I.F64.TRUNC R0, R2 ;  /* 0x0000000200007311 */ /* 0x004062000030d100 */
[----:B------:R-:W-:Y:S05]  /*4270*/  BRA `(.L_x_47690) ;  /* 0x000009d000007947 */ /* 0x000fea0003800000 */
.L_x_47698:
        /* <DEDUP_REMOVED lines=28> */
.L_x_47701:
        /* <DEDUP_REMOVED lines=15> */
.L_x_47700:
[----:B------:R-:W2:Y:S02]  /*4530*/  LDG.E.U16 R2, [R2.64] ;  /* 0x0000002402027981 */ /* 0x000ea4000c1e1500 */
[----:B--2---:R-:W-:-:S04]  /*4540*/  PRMT R2, RZ, 0x5410, R2 ;  /* 0x00005410ff027816 */ /* 0x004fc80000000002 */
[----:B------:R0:W1:Y:S01]  /*4550*/  F2I.FTZ.TRUNC.NTZ R0, R2 ;  /* 0x0000000200007305 */ /* 0x000062000021f100 */
[----:B------:R-:W-:Y:S05]  /*4560*/  BRA `(.L_x_47690) ;  /* 0x000006e000007947 */ /* 0x000fea0003800000 */
.L_x_47697:
        /* <DEDUP_REMOVED lines=10> */
.L_x_47704:
        /* <DEDUP_REMOVED lines=21> */
.L_x_47708:
[----:B------:R-:W-:Y:S05]  /*4760*/  BSYNC B1 ;  /* 0x0000000000017941 */ /* 0x000fea0003800000 */
.L_x_47707:
[----:B------:R-:W-:Y:S01]  /*4770*/  IMAD.SHL.U32 R2, R2, 0x100000, RZ ;  /* 0x0010000002027824 */ /* 0x000fe200078e00ff */
[----:B------:R-:W-:-:S04]  /*4780*/  LEA R3, R0, 0x3b800000, 0x17 ;  /* 0x3b80000000037811 */ /* 0x000fc800078eb8ff */
[----:B------:R-:W-:Y:S02]  /*4790*/  LOP3.LUT R4, R3, R2, R4, 0xfe, !PT ;  /* 0x0000000203047212 */ /* 0x000fe400078efe04 */
.L_x_47706:
[----:B------:R-:W-:Y:S05]  /*47a0*/  BSYNC B0 ;  /* 0x0000000000007941 */ /* 0x000fea0003800000 */
.L_x_47705:
[----:B------:R-:W0:Y:S02]  /*47b0*/  F2I.FTZ.TRUNC.NTZ R4, R4 ;  /* 0x0000000400047305 */ /* 0x000e24000021f100 */
[----:B0-----:R-:W-:Y:S01]  /*47c0*/  PRMT R0, R4, 0x7610, R0 ;  /* 0x0000761004007816 */ /* 0x001fe20000000000 */
[----:B------:R-:W-:Y:S05]  /*47d0*/  BRA `(.L_x_47690) ;  /* 0x0000047000007947 */ /* 0x000fea0003800000 */
.L_x_47703:
        /* <DEDUP_REMOVED lines=21> */
.L_x_47712:
[----:B------:R-:W-:Y:S05]  /*4930*/  BSYNC B1 ;  /* 0x0000000000017941 */ /* 0x000fea0003800000 */
.L_x_47711:
[----:B------:R-:W-:Y:S01]  /*4940*/  IMAD.SHL.U32 R2, R2, 0x200000, RZ ;  /* 0x0020000002027824 */ /* 0x000fe200078e00ff */
[----:B------:R-:W-:-:S04]  /*4950*/  LEA R3, R0, 0x37800000, 0x17 ;  /* 0x3780000000037811 */ /* 0x000fc800078eb8ff */
[----:B------:R-:W-:Y:S02]  /*4960*/  LOP3.LUT R4, R3, R2, R4, 0xfe, !PT ;  /* 0x0000000203047212 */ /* 0x000fe400078efe04 */
.L_x_47710:
[----:B------:R-:W-:Y:S05]  /*4970*/  BSYNC B0 ;  /* 0x0000000000007941 */ /* 0x000fea0003800000 */
.L_x_47709:
[----:B------:R-:W0:Y:S02]  /*4980*/  F2I.FTZ.TRUNC.NTZ R4, R4 ;  /* 0x0000000400047305 */ /* 0x000e24000021f100 */
[----:B0-----:R-:W-:Y:S01]  /*4990*/  PRMT R0, R4, 0x7610, R0 ;  /* 0x0000761004007816 */ /* 0x001fe20000000000 */
[----:B------:R-:W-:Y:S05]  /*49a0*/  BRA `(.L_x_47690) ;  /* 0x000002a000007947 */ /* 0x000fea0003800000 */
.L_x_47702:
        /* <DEDUP_REMOVED lines=14> */
.L_x_47716:
[----:B------:R-:W-:Y:S05]  /*4a90*/  BSYNC B0 ;  /* 0x0000000000007941 */ /* 0x000fea0003800000 */
.L_x_47715:
[----:B------:R-:W0:Y:S02]  /*4aa0*/  F2I.FTZ.TRUNC.NTZ R4, R4 ;  /* 0x0000000400047305 */ /* 0x000e24000021f100 */
[----:B0-----:R-:W-:Y:S01]  /*4ab0*/  PRMT R0, R4, 0x7610, R0 ;  /* 0x0000761004007816 */ /* 0x001fe20000000000 */
[----:B------:R-:W-:Y:S05]  /*4ac0*/  BRA `(.L_x_47690) ;  /* 0x0000018000007947 */ /* 0x000fea0003800000 */
.L_x_47689:
        /* <DEDUP_REMOVED lines=21> */
.L_x_47714:
[----:B------:R0:W5:Y:S01]  /*4c20*/  LDG.E.U8 R0, [R2.64] ;  /* 0x0000002402007981 */ /* 0x000162000c1e1100 */
[----:B------:R-:W-:Y:S05]  /*4c30*/  BRA `(.L_x_47690) ;  /* 0x0000001000007947 */ /* 0x000fea0003800000 */
.L_x_47713:
[----:B------:R0:W5:Y:S02]  /*4c40*/  LDG.E.U8 R0, [R2.64] ;  /* 0x0000002402007981 */ /* 0x000164000c1e1100 */
.L_x_47690:
[----:B01---5:R-:W-:Y:S01]  /*4c50*/  LOP3.LUT R2, R0, 0xffff, RZ, 0xc0, !PT ;  /* 0x0000ffff00027812 */ /* 0x023fe200078ec0ff */
[----:B------:R-:W0:Y:S03]  /*4c60*/  LDC.S8 R5, c[0x0][0x371] ;  /* 0x0000dc40ff057b82 */ /* 0x000e260000000200 */
[----:B------:R-:W-:-:S04]  /*4c70*/  PRMT R7, R2, 0x8880, RZ ;  /* 0x0000888002077816 */ /* 0x000fc800000000ff */
[----:B------:R-:W-:-:S04]  /*4c80*/  IABS R6, R7 ;  /* 0x0000000700067213 */ /* 0x000fc80000000000 */
[----:B------:R-:W1:Y:S01]  /*4c90*/  I2F.RP R4, R6 ;  /* 0x0000000600047306 */ /* 0x000e620000209400 */
[----:B0-----:R-:W-:-:S07]  /*4ca0*/  IMAD.MOV.U32 R8, RZ, RZ, R5 ;  /* 0x000000ffff087224 */ /* 0x001fce00078e0005 */
[----:B-1----:R-:W0:Y:S01]  /*4cb0*/  MUFU.RCP R4, R4 ;  /* 0x0000000400047308 */ /* 0x002e220000001000 */
[----:B------:R-:W-:Y:S02]  /*4cc0*/  IABS R10, R8 ;  /* 0x00000008000a7213 */ /* 0x000fe40000000000 */
[----:B------:R-:W-:Y:S02]  /*4cd0*/  ISETP.GE.AND P2, PT, R8, RZ, PT ;  /* 0x000000ff0800720c */ /* 0x000fe40003f46270 */
[----:B------:R-:W1:Y:S01]  /*4ce0*/  LDC.U8 R8, c[0x0][0x372] ;  /* 0x0000dc80ff087b82 */ /* 0x000e620000000000 */
[----:B0-----:R-:W-:-:S04]  /*4cf0*/  IADD3 R2, R4, 0xffffffe, RZ ;  /* 0x0ffffffe04027810 */ /* 0x001fc80007ffe0ff */
[----:B------:R0:W2:Y:S02]  /*4d00*/  F2I.FTZ.U32.TRUNC.NTZ R3, R2 ;  /* 0x0000000200037305 */ /* 0x0000a4000021f000 */
[----:B0-----:R-:W-:Y:S01]  /*4d10*/  IMAD.MOV.U32 R2, RZ, RZ, RZ ;  /* 0x000000ffff027224 */ /* 0x001fe200078e00ff */
[----:B-1----:R-:W-:Y:S01]  /*4d20*/  PRMT R4, R8, 0x9910, RZ ;  /* 0x0000991008047816 */ /* 0x002fe200000000ff */
[----:B--2---:R-:W-:-:S04]  /*4d30*/  IMAD.MOV R9, RZ, RZ, -R3 ;  /* 0x000000ffff097224 */ /* 0x004fc800078e0a03 */
[----:B------:R-:W-:Y:S01]  /*4d40*/  IMAD.MOV.U32 R5, RZ, RZ, R9 ;  /* 0x000000ffff057224 */ /* 0x000fe200078e0009 */
[----:B------:R-:W-:-:S03]  /*4d50*/  IABS R9, R7 ;  /* 0x0000000700097213 */ /* 0x000fc60000000000 */
        /* <DEDUP_REMOVED lines=30> */
.L_x_47720:
[----:B------:R0:W-:Y:S01]  /*4f40*/  STG.E.U8 [R16.64], R5 ;  /* 0x0000000510007986 */ /* 0x0001e2000c101124 */
[----:B------:R-:W-:Y:S05]  /*4f50*/  BRA `(.L_x_47722) ;  /* 0x00000e9000007947 */ /* 0x000fea0003800000 */
.L_x_47719:
        /* <DEDUP_REMOVED lines=12> */
.L_x_47724:
[----:B------:R-:W-:-:S04]  /*5020*/  LOP3.LUT R5, R5, 0xffff, RZ, 0xc0, !PT ;  /* 0x0000ffff05057812 */ /* 0x000fc800078ec0ff */
[----:B------:R-:W-:-:S05]  /*5030*/  PRMT R3, R5, 0x8880, RZ ;  /* 0x0000888005037816 */ /* 0x000fca00000000ff */
[----:B------:R0:W-:Y:S01]  /*5040*/  STG.E [R16.64], R3 ;  /* 0x0000000310007986 */ /* 0x0001e2000c101924 */
[----:B------:R-:W-:Y:S05]  /*5050*/  BRA `(.L_x_47722) ;  /* 0x00000d9000007947 */ /* 0x000fea0003800000 */
.L_x_47723:
[----:B------:R-:W-:-:S04]  /*5060*/  PRMT R3, R5, 0x8880, RZ ;  /* 0x0000888005037816 */ /* 0x000fc800000000ff */
[----:B------:R-:W-:-:S05]  /*5070*/  PRMT R3, R3, 0x7710, RZ ;  /* 0x0000771003037816 */ /* 0x000fca00000000ff */
[----:B------:R0:W-:Y:S01]  /*5080*/  STG.E.U16 [R16.64], R3 ;  /* 0x0000000310007986 */ /* 0x0001e2000c101524 */
[----:B------:R-:W-:Y:S05]  /*5090*/  BRA `(.L_x_47722) ;  /* 0x00000d5000007947 */ /* 0x000fea0003800000 */
.L_x_47718:
        /* <DEDUP_REMOVED lines=9> */
.L_x_47726:
[----:B------:R-:W0:Y:S02]  /*5130*/  I2F.S8 R0, R5 ;  /* 0x0000000500007306 */ /* 0x000e240000001400 */
[----:B0-----:R-:W-:-:S05]  /*5140*/  F2FP.PACK_AB R0, RZ, R0 ;  /* 0x00000000ff00723e */ /* 0x001fca00000000ff */
[----:B------:R0:W-:Y:S01]  /*5150*/  STG.E.U16 [R16.64], R0 ;  /* 0x0000000010007986 */ /* 0x0001e2000c101524 */
[----:B------:R-:W-:Y:S05]  /*5160*/  BRA `(.L_x_47722) ;  /* 0x00000c8000007947 */ /* 0x000fea0003800000 */
.L_x_47725:
        /* <DEDUP_REMOVED lines=10> */
.L_x_47728:
[----:B------:R-:W0:Y:S02]  /*5210*/  I2F.S8 R5, R5 ;  /* 0x0000000500057306 */ /* 0x000e240000001400 */
[----:B0-----:R-:W-:-:S04]  /*5220*/  F2FP.PACK_AB R3, RZ, R5 ;  /* 0x00000005ff03723e */ /* 0x001fc800000000ff */
[----:B------:R-:W-:-:S05]  /*5230*/  PRMT R3, R3, 0x5410, RZ ;  /* 0x0000541003037816 */ /* 0x000fca00000000ff */
[----:B------:R0:W-:Y:S01]  /*5240*/  STG.E [R16.64], R3 ;  /* 0x0000000310007986 */ /* 0x0001e2000c101924 */
[----:B------:R-:W-:Y:S05]  /*5250*/  BRA `(.L_x_47722) ;  /* 0x00000b9000007947 */ /* 0x000fea0003800000 */
.L_x_47727:
[----:B------:R-:W-:-:S04]  /*5260*/  PRMT R2, R5, 0x8880, RZ ;  /* 0x0000888005027816 */ /* 0x000fc800000000ff */
[----:B------:R-:W-:-:S06]  /*5270*/  PRMT R2, R2, 0x7710, RZ ;  /* 0x0000771002027816 */ /* 0x000fcc00000000ff */
[----:B------:R-:W0:Y:S02]  /*5280*/  I2F.F64.S16 R2, R2 ;  /* 0x0000000200027312 */ /* 0x000e240000101c00 */
[----:B0-----:R0:W-:Y:S01]  /*5290*/  STG.E.64 [R16.64], R2 ;  /* 0x0000000210007986 */ /* 0x0011e2000c101b24 */
[----:B------:R-:W-:Y:S05]  /*52a0*/  BRA `(.L_x_47722) ;  /* 0x00000b4000007947 */ /* 0x000fea0003800000 */
.L_x_47717:
        /* <DEDUP_REMOVED lines=12> */
.L_x_47731:
[----:B------:R-:W-:Y:S01]  /*5370*/  PRMT R4, R5, 0x8880, RZ ;  /* 0x0000888005047816 */ /* 0x000fe200000000ff */
[----:B------:R-:W-:-:S03]  /*5380*/  CS2R R6, SRZ ;  /* 0x0000000000067805 */ /* 0x000fc6000001ff00 */
[----:B------:R-:W-:-:S06]  /*5390*/  PRMT R4, R4, 0x7710, RZ ;  /* 0x0000771004047816 */ /* 0x000fcc00000000ff */
[----:B------:R-:W0:Y:S02]  /*53a0*/  I2F.F64.S16 R4, R4 ;  /* 0x0000000400047312 */ /* 0x000e240000101c00 */
[----:B0-----:R0:W-:Y:S01]  /*53b0*/  STG.E.128 [R16.64], R4 ;  /* 0x0000000410007986 */ /* 0x0011e2000c101d24 */
[----:B------:R-:W-:Y:S05]  /*53c0*/  BRA `(.L_x_47722) ;  /* 0x00000a2000007947 */ /* 0x000fea0003800000 */
.L_x_47730:
        /* <DEDUP_REMOVED lines=21> */
.L_x_47735:
[----:B------:R-:W-:Y:S05]  /*5520*/  BSYNC B0 ;  /* 0x0000000000007941 */ /* 0x000fea0003800000 */
.L_x_47734:
[----:B------:R-:W-:-:S05]  /*5530*/  LOP3.LUT R3, R0, R3, RZ, 0xfc, !PT ;  /* 0x0000000300037212 */ /* 0x000fca00078efcff */
[----:B------:R0:W-:Y:S01]  /*5540*/  STG.E.U8 [R16.64], R3 ;  /* 0x0000000310007986 */ /* 0x0001e2000c101124 */
[----:B------:R-:W-:Y:S05]  /*5550*/  BRA `(.L_x_47722) ;  /* 0x0000089000007947 */ /* 0x000fea0003800000 */
.L_x_47733:
        /* <DEDUP_REMOVED lines=13> */
.L_x_47737:
[----:B------:R-:W-:Y:S01]  /*5630*/  IMAD.MOV.U32 R0, RZ, RZ, 0x7f ;  /* 0x0000007fff007424 */ /* 0x000fe200078e00ff */
[----:B------:R-:W-:-:S04]  /*5640*/  ISETP.GT.U32.AND P0, PT, R2, 0x7f800000, PT ;  /* 0x7f8000000200780c */ /* 0x000fc80003f04070 */
[----:B------:R-:W-:-:S04]  /*5650*/  SEL R0, R0, 0x7c, P0 ;  /* 0x0000007c00007807 */ /* 0x000fc80000000000 */
.L_x_47738:
[----:B------:R-:W-:Y:S05]  /*5660*/  BSYNC B0 ;  /* 0x0000000000007941 */ /* 0x000fea0003800000 */
.L_x_47736:
[----:B------:R-:W-:-:S04]  /*5670*/  LOP3.LUT R2, R5, 0x80000000, RZ, 0xc0, !PT ;  /* 0x8000000005027812 */ /* 0x000fc800078ec0ff */
[----:B------:R-:W-:-:S04]  /*5680*/  SHF.R.U32.HI R3, RZ, 0x18, R2 ;  /* 0x00000018ff037819 */ /* 0x000fc80000011602 */
[----:B------:R-:W-:-:S05]  /*5690*/  LOP3.LUT R3, R0, R3, RZ, 0xfc, !PT ;  /* 0x0000000300037212 */ /* 0x000fca00078efcff */
[----:B------:R0:W-:Y:S01]  /*56a0*/  STG.E.U8 [R16.64], R3 ;  /* 0x0000000310007986 */ /* 0x0001e2000c101124 */
[----:B------:R-:W-:Y:S05]  /*56b0*/  BRA `(.L_x_47722) ;  /* 0x0000073000007947 */ /* 0x000fea0003800000 */
.L_x_47732:
[----:B------:R-:W0:Y:S02]  /*56c0*/  I2F.S8 R0, R5 ;  /* 0x0000000500007306 */ /* 0x000e240000001400 */
[----:B0-----:R-:W-:-:S05]  /*56d0*/  F2FP.BF16.PACK_AB R0, RZ, R0 ;  /* 0x00000000ff00723e */ /* 0x001fca00000010ff */
[----:B------:R0:W-:Y:S01]  /*56e0*/  STG.E.U16 [R16.64], R0 ;  /* 0x0000000010007986 */ /* 0x0001e2000c101524 */
[----:B------:R-:W-:Y:S05]  /*56f0*/  BRA `(.L_x_47722) ;  /* 0x000006f000007947 */ /* 0x000fea0003800000 */
.L_x_47729:
        /* <DEDUP_REMOVED lines=12> */
.L_x_47741:
        /* <DEDUP_REMOVED lines=17> */
.L_x_47744:
[----:B------:R-:W-:-:S04]  /*58d0*/  LOP3.LUT R2, R5, 0x80000000, RZ, 0xc0, !PT ;  /* 0x8000000005027812 */ /* 0x000fc800078ec0ff */
[----:B------:R-:W-:-:S04]  /*58e0*/  SHF.R.U32.HI R3, RZ, 0x18, R2 ;  /* 0x00000018ff037819 */ /* 0x000fc80000011602 */
[----:B------:R-:W-:-:S04]  /*58f0*/  LOP3.LUT R0, R0, R3, RZ, 0xfc, !PT ;  /* 0x0000000300007212 */ /* 0x000fc800078efcff */
[----:B------:R-:W-:Y:S02]  /*5900*/  PRMT R8, R0, 0x7610, R8 ;  /* 0x0000761000087816 */ /* 0x000fe40000000008 */
.L_x_47743:
[----:B------:R-:W-:Y:S05]  /*5910*/  BSYNC B0 ;  /* 0x0000000000007941 */ /* 0x000fea0003800000 */
.L_x_47742:
[----:B------:R0:W-:Y:S01]  /*5920*/  STG.E.U8 [R16.64], R8 ;  /* 0x0000000810007986 */ /* 0x0001e2000c101124 */
[----:B------:R-:W-:Y:S05]  /*5930*/  BRA `(.L_x_47722) ;  /* 0x000004b000007947 */ /* 0x000fea0003800000 */
.L_x_47740:
        /* <DEDUP_REMOVED lines=17> */
.L_x_47747:
[----:B------:R-:W-:-:S04]  /*5a50*/  LOP3.LUT R2, R5, 0x80000000, RZ, 0xc0, !PT ;  /* 0x8000000005027812 */ /* 0x000fc800078ec0ff */
[----:B------:R-:W-:-:S04]  /*5a60*/  SHF.R.U32.HI R3, RZ, 0x18, R2 ;  /* 0x00000018ff037819 */ /* 0x000fc80000011602 */
[----:B------:R-:W-:-:S04]  /*5a70*/  LOP3.LUT R0, R0, R3, RZ, 0xfc, !PT ;  /* 0x0000000300007212 */ /* 0x000fc800078efcff */
[----:B------:R-:W-:Y:S02]  /*5a80*/  PRMT R8, R0, 0x7610, R8 ;  /* 0x0000761000087816 */ /* 0x000fe40000000008 */
.L_x_47746:
[----:B------:R-:W-:Y:S05]  /*5a90*/  BSYNC B0 ;  /* 0x0000000000007941 */ /* 0x000fea0003800000 */
.L_x_47745:
[----:B------:R0:W-:Y:S01]  /*5aa0*/  STG.E.U8 [R16.64], R8 ;  /* 0x0000000810007986 */ /* 0x0001e2000c101124 */
[----:B------:R-:W-:Y:S05]  /*5ab0*/  BRA `(.L_x_47722) ;  /* 0x0000033000007947 */ /* 0x000fea0003800000 */
.L_x_47739:
        /* <DEDUP_REMOVED lines=22> */
.L_x_47721:
        /* <DEDUP_REMOVED lines=20> */
.L_x_47749:
[----:B------:R-:W-:-:S04]  /*5d60*/  LOP3.LUT R5, R5, 0xffff, RZ, 0xc0, !PT ;  /* 0x0000ffff05057812 */ /* 0x000fc800078ec0ff */
[----:B------:R-:W-:-:S05]  /*5d70*/  PRMT R5, R5, 0x8880, RZ ;  /* 0x0000888005057816 */ /* 0x000fca00000000ff */
[----:B------:R-:W-:-:S05]  /*5d80*/  IMAD.MOV.U32 R2, RZ, RZ, R5 ;  /* 0x000000ffff027224 */ /* 0x000fca00078e0005 */
[----:B------:R-:W-:-:S05]  /*5d90*/  SHF.R.S32.HI R3, RZ, 0x1f, R2 ;  /* 0x0000001fff037819 */ /* 0x000fca0000011402 */
[----:B------:R0:W-:Y:S01]  /*5da0*/  STG.E.64 [R16.64], R2 ;  /* 0x0000000210007986 */ /* 0x0001e2000c101b24 */
[----:B------:R-:W-:Y:S05]  /*5db0*/  BRA `(.L_x_47722) ;  /* 0x0000003000007947 */ /* 0x000fea0003800000 */
.L_x_47748:
[----:B------:R-:W-:-:S04]  /*5dc0*/  LOP3.LUT R5, R5, 0xffff, RZ, 0xc0, !PT ;  /* 0x0000ffff05057812 */ /* 0x000fc800078ec0ff */
[----:B------:R-:W-:-:S05]  /*5dd0*/  PRMT R3, R5, 0x8880, RZ ;  /* 0x0000888005037816 */ /* 0x000fca00000000ff */
[----:B------:R0:W-:Y:S02]  /*5de0*/  STG.E [R16.64], R3 ;  /* 0x0000000310007986 */ /* 0x0001e4000c101924 */
.L_x_47722:
        /* <DEDUP_REMOVED lines=231> */
.L_x_47750:
        /* <DEDUP_REMOVED lines=18> */
.L_x_47754:
[----:B------:R0:W5:Y:S01]  /*6d80*/  LDG.E.U8 R0, [R2.64] ;  /* 0x0000002402007981 */ /* 0x000162000c1e1100 */
[----:B------:R-:W-:Y:S05]  /*6d90*/  BRA `(.L_x_47756) ;  /* 0x00000d7000007947 */ /* 0x000fea0003800000 */
.L_x_47753:
        /* <DEDUP_REMOVED lines=8> */
.L_x_47758:
[----:B------:R0:W5:Y:S01]  /*6e20*/  LDG.E.U8 R0, [R2.64] ;  /* 0x0000002402007981 */ /* 0x000162000c1e1100 */
[----:B------:R-:W-:Y:S05]  /*6e30*/  BRA `(.L_x_47756) ;  /* 0x00000cd000007947 */ /* 0x000fea0003800000 */
.L_x_47757:
[----:B------:R0:W5:Y:S01]  /*6e40*/  LDG.E.U16 R0, [R2.64] ;  /* 0x0000002402007981 */ /* 0x000162000c1e1500 */
[----:B------:R-:W-:Y:S05]  /*6e50*/  BRA `(.L_x_47756) ;  /* 0x00000cb000007947 */ /* 0x000fea0003800000 */
.L_x_47752:
        /* <DEDUP_REMOVED lines=9> */
.L_x_47760:
[----:B------:R-:W2:Y:S02]  /*6ef0*/  LDG.E.U16 R4, [R2.64] ;  /* 0x0000002402047981 */ /* 0x000ea4000c1e1500 */
[----:B--2---:R-:W-:-:S06]  /*6f00*/  HADD2.F32 R4, -RZ, R4.H0_H0 ;  /* 0x20000004ff047230 */ /* 0x004fcc0000004100 */
[----:B------:R-:W0:Y:S02]  /*6f10*/  F2I.FTZ.TRUNC.NTZ R4, R4 ;  /* 0x0000000400047305 */ /* 0x000e24000021f100 */
[----:B0-----:R-:W-:Y:S01]  /*6f20*/  PRMT R0, R4, 0x7610, R0 ;  /* 0x0000761004007816 */ /* 0x001fe20000000000 */
[----:B------:R-:W-:Y:S05]  /*6f30*/  BRA `(.L_x_47756) ;  /* 0x00000bd000007947 */ /* 0x000fea0003800000 */
.L_x_47759:
        /* <DEDUP_REMOVED lines=9> */
.L_x_47762:
[----:B------:R-:W2:Y:S02]  /*6fd0*/  LDG.E.U16 R2, [R2.64] ;  /* 0x0000002402027981 */ /* 0x000ea4000c1e1500 */
[----:B--2---:R-:W-:-:S06]  /*6fe0*/  HADD2.F32 R4, -RZ, R2.H0_H0 ;  /* 0x20000002ff047230 */ /* 0x004fcc0000004100 */
[----:B------:R-:W0:Y:S02]  /*6ff0*/  F2I.FTZ.TRUNC.NTZ R4, R4 ;  /* 0x0000000400047305 */ /* 0x000e24000021f100 */
[----:B0-----:R-:W-:Y:S01]  /*7000*/  PRMT R0, R4, 0x7610, R0 ;  /* 0x0000761004007816 */ /* 0x001fe20000000000 */
[----:B------:R-:W-:Y:S05]  /*7010*/  BRA `(.L_x_47756) ;  /* 0x00000af000007947 */ /* 0x000fea0003800000 */
.L_x_47761:
[----:B------:R-:W2:Y:S02]  /*7020*/  LDG.E.64 R2, [R2.64] ;  /* 0x0000002402027981 */ /* 0x000ea4000c1e1b00 */
[----:B--2---:R0:W1:Y:S01]  /*7030*/  F2I.F64.TRUNC R0, R2 ;  /* 0x0000000200007311 */ /* 0x004062000030d100 */
[----:B------:R-:W-:Y:S05]  /*7040*/  BRA `(.L_x_47756) ;  /* 0x00000ac000007947 */ /* 0x000fea0003800000 */
.L_x_47751:
        /* <DEDUP_REMOVED lines=12> */
.L_x_47765:
[----:B------:R-:W2:Y:S02]  /*7110*/  LDG.E.64 R2, [R2.64] ;  /* 0x0000002402027981 */ /* 0x000ea4000c1e1b00 */
[----:B--2---:R0:W1:Y:S01]  /*7120*/  F2I.F64.TRUNC R0, R2 ;  /* 0x0000000200007311 */ /* 0x004062000030d100 */
[----:B------:R-:W-:Y:S05]  /*7130*/  BRA `(.L_x_47756) ;  /* 0x000009d000007947 */ /* 0x000fea0003800000 */
.L_x_47764:
        /* <DEDUP_REMOVED lines=28> */
.L_x_47767:
        /* <DEDUP_REMOVED lines=15> */
.L_x_47766:
[----:B------:R-:W2:Y:S02]  /*73f0*/  LDG.E.U16 R2, [R2.64] ;  /* 0x0000002402027981 */ /* 0x000ea4000c1e1500 */
[----:B--2---:R-:W-:-:S04]  /*7400*/  PRMT R2, RZ, 0x5410, R2 ;  /* 0x00005410ff027816 */ /* 0x004fc80000000002 */
[----:B------:R0:W1:Y:S01]  /*7410*/  F2I.FTZ.TRUNC.NTZ R0, R2 ;  /* 0x0000000200007305 */ /* 0x000062000021f100 */
[----:B------:R-:W-:Y:S05]  /*7420*/  BRA `(.L_x_47756) ;  /* 0x000006e000007947 */ /* 0x000fea0003800000 */
.L_x_47763:
        /* <DEDUP_REMOVED lines=10> */
.L_x_47770:
        /* <DEDUP_REMOVED lines=21> */
.L_x_47774:
[----:B------:R-:W-:Y:S05]  /*7620*/  BSYNC B1 ;  /* 0x0000000000017941 */ /* 0x000fea0003800000 */
.L_x_47773:
[----:B------:R-:W-:Y:S01]  /*7630*/  IMAD.SHL.U32 R2, R2, 0x100000, RZ ;  /* 0x0010000002027824 */ /* 0x000fe200078e00ff */
[----:B------:R-:W-:-:S04]  /*7640*/  LEA R3, R0, 0x3b800000, 0x17 ;  /* 0x3b80000000037811 */ /* 0x000fc800078eb8ff */
[----:B------:R-:W-:Y:S02]  /*7650*/  LOP3.LUT R4, R3, R2, R4, 0xfe, !PT ;  /* 0x0000000203047212 */ /* 0x000fe400078efe04 */
.L_x_47772:
[----:B------:R-:W-:Y:S05]  /*7660*/  BSYNC B0 ;  /* 0x0000000000007941 */ /* 0x000fea0003800000 */
.L_x_47771:
[----:B------:R-:W0:Y:S02]  /*7670*/  F2I.FTZ.TRUNC.NTZ R4, R4 ;  /* 0x0000000400047305 */ /* 0x000e24000021f100 */
[----:B0-----:R-:W-:Y:S01]  /*7680*/  PRMT R0, R4, 0x7610, R0 ;  /* 0x0000761004007816 */ /* 0x001fe20000000000 */
[----:B------:R-:W-:Y:S05]  /*7690*/  BRA `(.L_x_47756) ;  /* 0x0000047000007947 */ /* 0x000fea0003800000 */
.L_x_47769:
        /* <DEDUP_REMOVED lines=21> */
.L_x_47778:
[----:B------:R-:W-:Y:S05]  /*77f0*/  BSYNC B1 ;  /* 0x0000000000017941 */ /* 0x000fea0003800000 */
.L_x_47777:
[----:B------:R-:W-:Y:S01]  /*7800*/  IMAD.SHL.U32 R2, R2, 0x200000, RZ ;  /* 0x0020000002027824 */ /* 0x000fe200078e00ff */
[----:B------:R-:W-:-:S04]  /*7810*/  LEA R3, R0, 0x37800000, 0x17 ;  /* 0x3780000000037811 */ /* 0x000fc800078eb8ff */
[----:B------:R-:W-:Y:S02]  /*7820*/  LOP3.LUT R4, R3, R2, R4, 0xfe, !PT ;  /* 0x0000000203047212 */ /* 0x000fe400078efe04 */
.L_x_47776:
[----:B------:R-:W-:Y:S05]  /*7830*/  BSYNC B0 ;  /* 0x0000000000007941 */ /* 0x000fea0003800000 */
.L_x_47775:
[----:B------:R-:W0:Y:S02]  /*7840*/  F2I.FTZ.TRUNC.NTZ R4, R4 ;  /* 0x0000000400047305 */ /* 0x000e24000021f100 */
[----:B0-----:R-:W-:Y:S01]  /*7850*/  PRMT R0, R4, 0x7610, R0 ;  /* 0x0000761004007816 */ /* 0x001fe20000000000 */
[----:B------:R-:W-:Y:S05]  /*7860*/  BRA `(.L_x_47756) ;  /* 0x000002a000007947 */ /* 0x000fea0003800000 */
.L_x_47768:
        /* <DEDUP_REMOVED lines=14> */
.L_x_47782:
[----:B------:R-:W-:Y:S05]  /*7950*/  BSYNC B0 ;  /* 0x0000000000007941 */ /* 0x000fea0003800000 */
.L_x_47781:
[----:B------:R-:W0:Y:S02]  /*7960*/  F2I.FTZ.TRUNC.NTZ R4, R4 ;  /* 0x0000000400047305 */ /* 0x000e24000021f100 */
[----:B0-----:R-:W-:Y:S01]  /*7970*/  PRMT R0, R4, 0x7610, R0 ;  /* 0x0000761004007816 */ /* 0x001fe20000000000 */
[----:B------:R-:W-:Y:S05]  /*7980*/  BRA `(.L_x_47756) ;  /* 0x0000018000007947 */ /* 0x000fea0003800000 */
.L_x_47755:
        /* <DEDUP_REMOVED lines=21> */
.L_x_47780:
[----:B------:R0:W5:Y:S01]  /*7ae0*/  LDG.E.U8 R0, [R2.64] ;  /* 0x0000002402007981 */ /* 0x000162000c1e1100 */
[----:B------:R-:W-:Y:S05]  /*7af0*/  BRA `(.L_x_47756) ;  /* 0x0000001000007947 */ /* 0x000fea0003800000 */
.L_x_47779:
[----:B------:R0:W5:Y:S02]  /*7b00*/  LDG.E.U8 R0, [R2.64] ;  /* 0x0000002402007981 */ /* 0x000164000c1e1100 */
.L_x_47756:
        /* <DEDUP_REMOVED lines=47> */
.L_x_47786:
[----:B------:R0:W-:Y:S01]  /*7e00*/  STG.E.U8 [R16.64], R5 ;  /* 0x0000000510007986 */ /* 0x0001e2000c101124 */
[----:B------:R-:W-:Y:S05]  /*7e10*/  BRA `(.L_x_47788) ;  /* 0x00000e9000007947 */ /* 0x000fea0003800000 */
.L_x_47785:
        /* <DEDUP_REMOVED lines=12> */
.L_x_47790:
[----:B------:R-:W-:-:S04]  /*7ee0*/  LOP3.LUT R5, R5, 0xffff, RZ, 0xc0, !PT ;  /* 0x0000ffff05057812 */ /* 0x000fc800078ec0ff */
[----:B------:R-:W-:-:S05]  /*7ef0*/  PRMT R3, R5, 0x8880, RZ ;  /* 0x0000888005037816 */ /* 0x000fca00000000ff */
[----:B------:R0:W-:Y:S01]  /*7f00*/  STG.E [R16.64], R3 ;  /* 0x0000000310007986 */ /* 0x0001e2000c101924 */
[----:B------:R-:W-:Y:S05]  /*7f10*/  BRA `(.L_x_47788) ;  /* 0x00000d9000007947 */ /* 0x000fea0003800000 */
.L_x_47789:
[----:B------:R-:W-:-:S04]  /*7f20*/  PRMT R3, R5, 0x8880, RZ ;  /* 0x0000888005037816 */ /* 0x000fc800000000ff */
[----:B------:R-:W-:-:S05]  /*7f30*/  PRMT R3, R3, 0x7710, RZ ;  /* 0x0000771003037816 */ /* 0x000fca00000000ff */
[----:B------:R0:W-:Y:S01]  /*7f40*/  STG.E.U16 [R16.64], R3 ;  /* 0x0000000310007986 */ /* 0x0001e2000c101524 */
[----:B------:R-:W-:Y:S05]  /*7f50*/  BRA `(.L_x_47788) ;  /* 0x00000d5000007947 */ /* 0x000fea0003800000 */
.L_x_47784:
        /* <DEDUP_REMOVED lines=9> */
.L_x_47792:
[----:B------:R-:W0:Y:S02]  /*7ff0*/  I2F.S8 R0, R5 ;  /* 0x0000000500007306 */ /* 0x000e240000001400 */
[----:B0-----:R-:W-:-:S05]  /*8000*/  F2FP.PACK_AB R0, RZ, R0 ;  /* 0x00000000ff00723e */ /* 0x001fca00000000ff */
[----:B------:R0:W-:Y:S01]  /*8010*/  STG.E.U16 [R16.64], R0 ;  /* 0x0000000010007986 */ /* 0x0001e2000c101524 */
[----:B------:R-:W-:Y:S05]  /*8020*/  BRA `(.L_x_47788) ;  /* 0x00000c8000007947 */ /* 0x000fea0003800000 */
.L_x_47791:
        /* <DEDUP_REMOVED lines=10> */
.L_x_47794:
[----:B------:R-:W0:Y:S02]  /*80d0*/  I2F.S8 R5, R5 ;  /* 0x0000000500057306 */ /* 0x000e240000001400 */
[----:B0-----:R-:W-:-:S04]  /*80e0*/  F2FP.PACK_AB R3, RZ, R5 ;  /* 0x00000005ff03723e */ /* 0x001fc800000000ff */
[----:B------:R-:W-:-:S05]  /*80f0*/  PRMT R3, R3, 0x5410, RZ ;  /* 0x0000541003037816 */ /* 0x000fca00000000ff */
[----:B------:R0:W-:Y:S01]  /*8100*/  STG.E [R16.64], R3 ;  /* 0x0000000310007986 */ /* 0x0001e2000c101924 */
[----:B------:R-:W-:Y:S05]  /*8110*/  BRA `(.L_x_47788) ;  /* 0x00000b9000007947 */ /* 0x000fea0003800000 */
.L_x_47793:
[----:B------:R-:W-:-:S04]  /*8120*/  PRMT R2, R5, 0x8880, RZ ;  /* 0x0000888005027816 */ /* 0x000fc800000000ff */
[----:B------:R-:W-:-:S06]  /*8130*/  PRMT R2, R2, 0x7710, RZ ;  /* 0x0000771002027816 */ /* 0x000fcc00000000ff */
[----:B------:R-:W0:Y:S02]  /*8140*/  I2F.F64.S16 R2, R2 ;  /* 0x0000000200027312 */ /* 0x000e240000101c00 */
[----:B0-----:R0:W-:Y:S01]  /*8150*/  STG.E.64 [R16.64], R2 ;  /* 0x0000000210007986 */ /* 0x0011e2000c101b24 */
[----:B------:R-:W-:Y:S05]  /*8160*/  BRA `(.L_x_47788) ;  /* 0x00000b4000007947 */ /* 0x000fea0003800000 */
.L_x_47783:
        /* <DEDUP_REMOVED lines=12> */
.L_x_47797:
[----:B------:R-:W-:Y:S01]  /*8230*/  PRMT R4, R5, 0x8880, RZ ;  /* 0x0000888005047816 */ /* 0x000fe200000000ff */
[----:B------:R-:W-:-:S03]  /*8240*/  CS2R R6, SRZ ;  /* 0x0000000000067805 */ /* 0x000fc6000001ff00 */
[----:B------:R-:W-:-:S06]  /*8250*/  PRMT R4, R4, 0x7710, RZ ;  /* 0x0000771004047816 */ /* 0x000fcc00000000ff */
[----:B------:R-:W0:Y:S02]  /*8260*/  I2F.F64.S16 R4, R4 ;  /* 0x0000000400047312 */ /* 0x000e240000101c00 */
[----:B0-----:R0:W-:Y:S01]  /*8270*/  STG.E.128 [R16.64], R4 ;  /* 0x0000000410007986 */ /* 0x0011e2000c101d24 */
[----:B------:R-:W-:Y:S05]  /*8280*/  BRA `(.L_x_47788) ;  /* 0x00000a2000007947 */ /* 0x000fea0003800000 */
.L_x_47796:
        /* <DEDUP_REMOVED lines=21> */
.L_x_47801:
[----:B------:R-:W-:Y:S05]  /*83e0*/  BSYNC B0 ;  /* 0x0000000000007941 */ /* 0x000fea0003800000 */
.L_x_47800:
[----:B------:R-:W-:-:S05]  /*83f0*/  LOP3.LUT R3, R0, R3, RZ, 0xfc, !PT ;  /* 0x0000000300037212 */ /* 0x000fca00078efcff */
[----:B------:R0:W-:Y:S01]  /*8400*/  STG.E.U8 [R16.64], R3 ;  /* 0x0000000310007986 */ /* 0x0001e2000c101124 */
[----:B------:R-:W-:Y:S05]  /*8410*/  BRA `(.L_x_47788) ;  /* 0x0000089000007947 */ /* 0x000fea0003800000 */
.L_x_47799:
        /* <DEDUP_REMOVED lines=13> */
.L_x_47803:
[----:B------:R-:W-:Y:S01]  /*84f0*/  IMAD.MOV.U32 R0, RZ, RZ, 0x7f ;  /* 0x0000007fff007424 */ /* 0x000fe200078e00ff */
[----:B------:R-:W-:-:S04]  /*8500*/  ISETP.GT.U32.AND P0, PT, R2, 0x7f800000, PT ;  /* 0x7f8000000200780c */ /* 0x000fc80003f04070 */
[----:B------:R-:W-:-:S04]  /*8510*/  SEL R0, R0, 0x7c, P0 ;  /* 0x0000007c00007807 */ /* 0x000fc80000000000 */
.L_x_47804:
[----:B------:R-:W-:Y:S05]  /*8520*/  BSYNC B0 ;  /* 0x0000000000007941 */ /* 0x000fea0003800000 */
.L_x_47802:
[----:B------:R-:W-:-:S04]  /*8530*/  LOP3.LUT R2, R5, 0x80000000, RZ, 0xc0, !PT ;  /* 0x8000000005027812 */ /* 0x000fc800078ec0ff */
[----:B------:R-:W-:-:S04]  /*8540*/  SHF.R.U32.HI R3, RZ, 0x18, R2 ;  /* 0x00000018ff037819 */ /* 0x000fc80000011602 */
[----:B------:R-:W-:-:S05]  /*8550*/  LOP3.LUT R3, R0, R3, RZ, 0xfc, !PT ;  /* 0x0000000300037212 */ /* 0x000fca00078efcff */
[----:B------:R0:W-:Y:S01]  /*8560*/  STG.E.U8 [R16.64], R3 ;  /* 0x0000000310007986 */ /* 0x0001e2000c101124 */
[----:B------:R-:W-:Y:S05]  /*8570*/  BRA `(.L_x_47788) ;  /* 0x0000073000007947 */ /* 0x000fea0003800000 */
.L_x_47798:
[----:B------:R-:W0:Y:S02]  /*8580*/  I2F.S8 R0, R5 ;  /* 0x0000000500007306 */ /* 0x000e240000001400 */
[----:B0-----:R-:W-:-:S05]  /*8590*/  F2FP.BF16.PACK_AB R0, RZ, R0 ;  /* 0x00000000ff00723e */ /* 0x001fca00000010ff */
[----:B------:R0:W-:Y:S01]  /*85a0*/  STG.E.U16 [R16.64], R0 ;  /* 0x0000000010007986 */ /* 0x0001e2000c101524 */
[----:B------:R-:W-:Y:S05]  /*85b0*/  BRA `(.L_x_47788) ;  /* 0x000006f000007947 */ /* 0x000fea0003800000 */
.L_x_47795:
        /* <DEDUP_REMOVED lines=12> */
.L_x_47807:
        /* <DEDUP_REMOVED lines=17> */
.L_x_47810:
[----:B------:R-:W-:-:S04]  /*8790*/  LOP3.LUT R2, R5, 0x80000000, RZ, 0xc0, !PT ;  /* 0x8000000005027812 */ /* 0x000fc800078ec0ff */
[----:B------:R-:W-:-:S04]  /*87a0*/  SHF.R.U32.HI R3, RZ, 0x18, R2 ;  /* 0x00000018ff037819 */ /* 0x000fc80000011602 */
[----:B------:R-:W-:-:S04]  /*87b0*/  LOP3.LUT R0, R0, R3, RZ, 0xfc, !PT ;  /* 0x0000000300007212 */ /* 0x000fc800078efcff */
[----:B------:R-:W-:Y:S02]  /*87c0*/  PRMT R8, R0, 0x7610, R8 ;  /* 0x0000761000087816 */ /* 0x000fe40000000008 */
.L_x_47809:
[----:B------:R-:W-:Y:S05]  /*87d0*/  BSYNC B0 ;  /* 0x0000000000007941 */ /* 0x000fea0003800000 */
.L_x_47808:
[----:B------:R0:W-:Y:S01]  /*87e0*/  STG.E.U8 [R16.64], R8 ;  /* 0x0000000810007986 */ /* 0x0001e2000c101124 */
[----:B------:R-:W-:Y:S05]  /*87f0*/  BRA `(.L_x_47788) ;  /* 0x000004b000007947 */ /* 0x000fea0003800000 */
.L_x_47806:
        /* <DEDUP_REMOVED lines=17> */
.L_x_47813:
[----:B------:R-:W-:-:S04]  /*8910*/  LOP3.LUT R2, R5, 0x80000000, RZ, 0xc0, !PT ;  /* 0x8000000005027812 */ /* 0x000fc800078ec0ff */
[----:B------:R-:W-:-:S04]  /*8920*/  SHF.R.U32.HI R3, RZ, 0x18, R2 ;  /* 0x00000018ff037819 */ /* 0x000fc80000011602 */
[----:B------:R-:W-:-:S04]  /*8930*/  LOP3.LUT R0, R0, R3, RZ, 0xfc, !PT ;  /* 0x0000000300007212 */ /* 0x000fc800078efcff */
[----:B------:R-:W-:Y:S02]  /*8940*/  PRMT R8, R0, 0x7610, R8 ;  /* 0x0000761000087816 */ /* 0x000fe40000000008 */
.L_x_47812:
[----:B------:R-:W-:Y:S05]  /*8950*/  BSYNC B0 ;  /* 0x0000000000007941 */ /* 0x000fea0003800000 */
.L_x_47811:
[----:B------:R0:W-:Y:S01]  /*8960*/  STG.E.U8 [R16.64], R8 ;  /* 0x0000000810007986 */ /* 0x0001e2000c101124 */
[----:B------:R-:W-:Y:S05]  /*8970*/  BRA `(.L_x_47788) ;  /* 0x0000033000007947 */ /* 0x000fea0003800000 */
.L_x_47805:
        /* <DEDUP_REMOVED lines=22> */
.L_x_47787:
        /* <DEDUP_REMOVED lines=20> */
.L_x_47815:
[----:B------:R-:W-:-:S04]  /*8c20*/  LOP3.LUT R5, R5, 0xffff, RZ, 0xc0, !PT ;  /* 0x0000ffff05057812 */ /* 0x000fc800078ec0ff */
[----:B------:R-:W-:-:S05]  /*8c30*/  PRMT R5, R5, 0x8880, RZ ;  /* 0x0000888005057816 */ /* 0x000fca00000000ff */
[----:B------:R-:W-:-:S05]  /*8c40*/  IMAD.MOV.U32 R2, RZ, RZ, R5 ;  /* 0x000000ffff027224 */ /* 0x000fca00078e0005 */
[----:B------:R-:W-:-:S05]  /*8c50*/  SHF.R.S32.HI R3, RZ, 0x1f, R2 ;  /* 0x0000001fff037819 */ /* 0x000fca0000011402 */
[----:B------:R0:W-:Y:S01]  /*8c60*/  STG.E.64 [R16.64], R2 ;  /* 0x0000000210007986 */ /* 0x0001e2000c101b24 */
[----:B------:R-:W-:Y:S05]  /*8c70*/  BRA `(.L_x_47788) ;  /* 0x0000003000007947 */ /* 0x000fea0003800000 */
.L_x_47814:
[----:B------:R-:W-:-:S04]  /*8c80*/  LOP3.LUT R5, R5, 0xffff, RZ, 0xc0, !PT ;  /* 0x0000ffff05057812 */ /* 0x000fc800078ec0ff */
[----:B------:R-:W-:-:S05]  /*8c90*/  PRMT R3, R5, 0x8880, RZ ;  /* 0x0000888005037816 */ /* 0x000fca00000000ff */
[----:B------:R0:W-:Y:S02]  /*8ca0*/  STG.E [R16.64], R3 ;  /* 0x0000000310007986 */ /* 0x0001e4000c101924 */
.L_x_47788:
[----:B------:R-:W-:Y:S02]  /*8cb0*/  IADD3 R19, R19, 0x80, RZ ;  /* 0x0000008013137810 */ /* 0x000fe40007ffe0ff */
.L_x_47683:
[----:B------:R-:W-:Y:S05]  /*8cc0*/  BSYNC B6 ;  /* 0x0000000000067941 */ /* 0x000fea0003800000 */
.L_x_47682:
        /* <DEDUP_REMOVED lines=230> */
.L_x_47816:
        /* <DEDUP_REMOVED lines=18> */
.L_x_47820:
[----:B------:R0:W5:Y:S01]  /*9c50*/  LDG.E.U8 R0, [R2.64] ;  /* 0x0000002402007981 */ /* 0x000162000c1e1100 */
[----:B------:R-:W-:Y:S05]  /*9c60*/  BRA `(.L_x_47822) ;  /* 0x00000d7000007947 */ /* 0x000fea0003800000 */
.L_x_47819:
        /* <DEDUP_REMOVED lines=8> */
.L_x_47824:
[----:B------:R0:W5:Y:S01]  /*9cf0*/  LDG.E.U8 R0, [R2.64] ;  /* 0x0000002402007981 */ /* 0x000162000c1e1100 */
[----:B------:R-:W-:Y:S05]  /*9d00*/  BRA `(.L_x_47822) ;  /* 0x00000cd000007947 */ /* 0x000fea0003800000 */
.L_x_47823:
[----:B------:R0:W5:Y:S01]  /*9d10*/  LDG.E.U16 R0, [R2.64] ;  /* 0x0000002402007981 */ /* 0x000162000c1e1500 */
[----:B------:R-:W-:Y:S05]  /*9d20*/  BRA `(.L_x_47822) ;  /* 0x00000cb000007947 */ /* 0x000fea0003800000 */
.L_x_47818:
        /* <DEDUP_REMOVED lines=9> */
.L_x_47826:
[----:B------:R-:W2:Y:S02]  /*9dc0*/  LDG.E.U16 R4, [R2.64] ;  /* 0x0000002402047981 */ /* 0x000ea4000c1e1500 */
[----:B--2---:R-:W-:-:S06]  /*9dd0*/  HADD2.F32 R4, -RZ, R4.H0_H0 ;  /* 0x20000004ff047230 */ /* 0x004fcc0000004100 */
[----:B------:R-:W0:Y:S02]  /*9de0*/  F2I.FTZ.TRUNC.NTZ R4, R4 ;  /* 0x0000000400047305 */ /* 0x000e24000021f100 */
[----:B0-----:R-:W-:Y:S01]  /*9df0*/  PRMT R0, R4, 0x7610, R0 ;  /* 0x0000761004007816 */ /* 0x001fe20000000000 */
[----:B------:R-:W-:Y:S05]  /*9e00*/  BRA `(.L_x_47822) ;  /* 0x00000bd000007947 */ /* 0x000fea0003800000 */
.L_x_47825:
        /* <DEDUP_REMOVED lines=9> */
.L_x_47828:
[----:B------:R-:W2:Y:S02]  /*9ea0*/  LDG.E.U16 R2, [R2.64] ;  /* 0x0000002402027981 */ /* 0x000ea4000c1e1500 */
[----:B--2---:R-:W-:-:S06]  /*9eb0*/  HADD2.F32 R4, -RZ, R2.H0_H0 ;  /* 0x20000002ff047230 */ /* 0x004fcc0000004100 */
[----:B------:R-:W0:Y:S02]  /*9ec0*/  F2I.FTZ.TRUNC.NTZ R4, R4 ;  /* 0x0000000400047305 */ /* 0x000e24000021f100 */
[----:B0-----:R-:W-:Y:S01]  /*9ed0*/  PRMT R0, R4, 0x7610, R0 ;  /* 0x0000761004007816 */ /* 0x001fe20000000000 */
[----:B------:R-:W-:Y:S05]  /*9ee0*/  BRA `(.L_x_47822) ;  /* 0x00000af000007947 */ /* 0x000fea0003800000 */
.L_x_47827:
[----:B------:R-:W2:Y:S02]  /*9ef0*/  LDG.E.64 R2, [R2.64] ;  /* 0x0000002402027981 */ /* 0x000ea4000c1e1b00 */
[----:B--2---:R0:W1:Y:S01]  /*9f00*/  F2I.F64.TRUNC R0, R2 ;  /* 0x0000000200007311 */ /* 0x004062000030d100 */
[----:B------:R-:W-:Y:S05]  /*9f10*/  BRA `(.L_x_47822) ;  /* 0x00000ac000007947 */ /* 0x000fea0003800000 */
.L_x_47817:
        /* <DEDUP_REMOVED lines=12> */
.L_x_47831:
[----:B------:R-:W2:Y:S02]  /*9fe0*/  LDG.E.64 R2, [R2.64] ;  /* 0x0000002402027981 */ /* 0x000ea4000c1e1b00 */
[----:B--2---:R0:W1:Y:S01]  /*9ff0*/  F2I.F64.TRUNC R0, R2 ;  /* 0x0000000200007311 */ /* 0x004062000030d100 */
[----:B------:R-:W-:Y:S05]  /*a000*/  BRA `(.L_x_47822) ;  /* 0x000009d000007947 */ /* 0x000fea0003800000 */
.L_x_47830:
        /* <DEDUP_REMOVED lines=28> */
.L_x_47833:
        /* <DEDUP_REMOVED lines=15> */
.L_x_47832:
[----:B------:R-:W2:Y:S02]  /*a2c0*/  LDG.E.U16 R2, [R2.64] ;  /* 0x0000002402027981 */ /* 0x000ea4000c1e1500 */
[----:B--2---:R-:W-:-:S04]  /*a2d0*/  PRMT R2, RZ, 0x5410, R2 ;  /* 0x00005410ff027816 */ /* 0x004fc80000000002 */
[----:B------:R0:W1:Y:S01]  /*a2e0*/  F2I.FTZ.TRUNC.NTZ R0, R2 ;  /* 0x0000000200007305 */ /* 0x000062000021f100 */
[----:B------:R-:W-:Y:S05]  /*a2f0*/  BRA `(.L_x_47822) ;  /* 0x000006e000007947 */ /* 0x000fea0003800000 */
.L_x_47829:
        /* <DEDUP_REMOVED lines=10> */
.L_x_47836:
        /* <DEDUP_REMOVED lines=21> */
.L_x_47840:
[----:B------:R-:W-:Y:S05]  /*a4f0*/  BSYNC B1 ;  /* 0x0000000000017941 */ /* 0x000fea0003800000 */
.L_x_47839:
[----:B------:R-:W-:Y:S01]  /*a500*/  IMAD.SHL.U32 R2, R2, 0x100000, RZ ;  /* 0x0010000002027824 */ /* 0x000fe200078e00ff */
[----:B------:R-:W-:-:S04]  /*a510*/  LEA R3, R0, 0x3b800000, 0x17 ;  /* 0x3b80000000037811 */ /* 0x000fc800078eb8ff */
[----:B------:R-:W-:Y:S02]  /*a520*/  LOP3.LUT R4, R3, R2, R4, 0xfe, !PT ;  /* 0x0000000203047212 */ /* 0x000fe400078efe04 */
.L_x_47838:
[----:B------:R-:W-:Y:S05]  /*a530*/  BSYNC B0 ;  /* 0x0000000000007941 */ /* 0x000fea0003800000 */
.L_x_47837:
[----:B------:R-:W0:Y:S02]  /*a540*/  F2I.FTZ.TRUNC.NTZ R4, R4 ;  /* 0x0000000400047305 */ /* 0x000e24000021f100 */
[----:B0-----:R-:W-:Y:S01]  /*a550*/  PRMT R0, R4, 0x7610, R0 ;  /* 0x0000761004007816 */ /* 0x001fe20000000000 */
[----:B------:R-:W-:Y:S05]  /*a560*/  BRA `(.L_x_47822) ;  /* 0x0000047000007947 */ /* 0x000fea0003800000 */
.L_x_47835:
        /* <DEDUP_REMOVED lines=21> */
.L_x_47844:
[----:B------:R-:W-:Y:S05]  /*a6c0*/  BSYNC B1 ;  /* 0x0000000000017941 */ /* 0x000fea0003800000 */
.L_x_47843:
[----:B------:R-:W-:Y:S01]  /*a6d0*/  IMAD.SHL.U32 R2, R2, 0x200000, RZ ;  /* 0x0020000002027824 */ /* 0x000fe200078e00ff */
[----:B------:R-:W-:-:S04]  /*a6e0*/  LEA R3, R0, 0x37800000, 0x17 ;  /* 0x3780000000037811 */ /* 0x000fc800078eb8ff */
[----:B------:R-:W-:Y:S02]  /*a6f0*/  LOP3.LUT R4, R3, R2, R4, 0xfe, !PT ;  /* 0x0000000203047212 */ /* 0x000fe400078efe04 */
.L_x_47842:
[----:B------:R-:W-:Y:S05]  /*a700*/  BSYNC B0 ;  /* 0x0000000000007941 */ /* 0x000fea0003800000 */
.L_x_47841:
[----:B------:R-:W0:Y:S02]  /*a710*/  F2I.FTZ.TRUNC.NTZ R4, R4 ;  /* 0x0000000400047305 */ /* 0x000e24000021f100 */
[----:B0-----:R-:W-:Y:S01]  /*a720*/  PRMT R0, R4, 0x7610, R0 ;  /* 0x0000761004007816 */ /* 0x001fe20000000000 */
[----:B------:R-:W-:Y:S05]  /*a730*/  BRA `(.L_x_47822) ;  /* 0x000002a000007947 */ /* 0x000fea0003800000 */
.L_x_47834:
        /* <DEDUP_REMOVED lines=14> */
.L_x_47848:
[----:B------:R-:W-:Y:S05]  /*a820*/  BSYNC B0 ;  /* 0x0000000000007941 */ /* 0x000fea0003800000 */
.L_x_47847:
[----:B------:R-:W0:Y:S02]  /*a830*/  F2I.FTZ.TRUNC.NTZ R4, R4 ;  /* 0x0000000400047305 */ /* 0x000e24000021f100 */
[----:B0-----:R-:W-:Y:S01]  /*a840*/  PRMT R0, R4, 0x7610, R0 ;  /* 0x0000761004007816 */ /* 0x001fe20000000000 */
[----:B------:R-:W-:Y:S05]  /*a850*/  BRA `(.L_x_47822) ;  /* 0x0000018000007947 */ /* 0x000fea0003800000 */
.L_x_47821:
        /* <DEDUP_REMOVED lines=21> */
.L_x_47846:
[----:B------:R0:W5:Y:S01]  /*a9b0*/  LDG.E.U8 R0, [R2.64] ;  /* 0x0000002402007981 */ /* 0x000162000c1e1100 */
[----:B------:R-:W-:Y:S05]  /*a9c0*/  BRA `(.L_x_47822) ;  /* 0x0000001000007947 */ /* 0x000fea0003800000 */
.L_x_47845:
[----:B------:R0:W5:Y:S02]  /*a9d0*/  LDG.E.U8 R0, [R2.64] ;  /* 0x0000002402007981 */ /* 0x000164000c1e1100 */
.L_x_47822:
        /* <DEDUP_REMOVED lines=47> */
.L_x_47852:
[----:B------:R-:W-:Y:S01]  /*acd0*/  STG.E.U8 [R16.64], R5 ;  /* 0x0000000510007986 */ /* 0x000fe2000c101124 */
[----:B------:R-:W-:Y:S05]  /*ace0*/  EXIT ;  /* 0x000000000000794d */ /* 0x000fea0003800000 */
.L_x_47851:
        /* <DEDUP_REMOVED lines=12> */
.L_x_47855:
[----:B------:R-:W-:-:S04]  /*adb0*/  LOP3.LUT R5, R5, 0xffff, RZ, 0xc0, !PT ;  /* 0x0000ffff05057812 */ /* 0x000fc800078ec0ff */
[----:B------:R-:W-:-:S05]  /*adc0*/  PRMT R3, R5, 0x8880, RZ ;  /* 0x0000888005037816 */ /* 0x000fca00000000ff */
[----:B------:R-:W-:Y:S01]  /*add0*/  STG.E [R16.64], R3 ;  /* 0x0000000310007986 */ /* 0x000fe2000c101924 */
[----:B------:R-:W-:Y:S05]  /*ade0*/  EXIT ;  /* 0x000000000000794d */ /* 0x000fea0003800000 */
.L_x_47854:
[----:B------:R-:W-:-:S04]  /*adf0*/  PRMT R3, R5, 0x8880, RZ ;  /* 0x0000888005037816 */ /* 0x000fc800000000ff */
[----:B------:R-:W-:-:S05]  /*ae00*/  PRMT R3, R3, 0x7710, RZ ;  /* 0x0000771003037816 */ /* 0x000fca00000000ff */
[----:B------:R-:W-:Y:S01]  /*ae10*/  STG.E.U16 [R16.64], R3 ;  /* 0x0000000310007986 */ /* 0x000fe2000c101524 */
[----:B------:R-:W-:Y:S05]  /*ae20*/  EXIT ;  /* 0x000000000000794d */ /* 0x000fea0003800000 */
.L_x_47850:
        /* <DEDUP_REMOVED lines=9> */
.L_x_47857:
[----:B------:R-:W0:Y:S02]  /*aec0*/  I2F.S8 R0, R5 ;  /* 0x0000000500007306 */ /* 0x000e240000001400 */
[----:B0-----:R-:W-:-:S05]  /*aed0*/  F2FP.PACK_AB R0, RZ, R0 ;  /* 0x00000000ff00723e */ /* 0x001fca00000000ff */
[----:B------:R-:W-:Y:S01]  /*aee0*/  STG.E.U16 [R16.64], R0 ;  /* 0x0000000010007986 */ /* 0x000fe2000c101524 */
[----:B------:R-:W-:Y:S05]  /*aef0*/  EXIT ;  /* 0x000000000000794d */ /* 0x000fea0003800000 */
.L_x_47856:
        /* <DEDUP_REMOVED lines=10> */
.L_x_47859:
[----:B------:R-:W0:Y:S02]  /*afa0*/  I2F.S8 R5, R5 ;  /* 0x0000000500057306 */ /* 0x000e240000001400 */
[----:B0-----:R-:W-:-:S04]  /*afb0*/  F2FP.PACK_AB R3, RZ, R5 ;  /* 0x00000005ff03723e */ /* 0x001fc800000000ff */
[----:B------:R-:W-:-:S05]  /*afc0*/  PRMT R3, R3, 0x5410, RZ ;  /* 0x0000541003037816 */ /* 0x000fca00000000ff */
[----:B------:R-:W-:Y:S01]  /*afd0*/  STG.E [R16.64], R3 ;  /* 0x0000000310007986 */ /* 0x000fe2000c101924 */
[----:B------:R-:W-:Y:S05]  /*afe0*/  EXIT ;  /* 0x000000000000794d */ /* 0x000fea0003800000 */
.L_x_47858:
[----:B------:R-:W-:-:S04]  /*aff0*/  PRMT R2, R5, 0x8880, RZ ;  /* 0x0000888005027816 */ /* 0x000fc800000000ff */
[----:B------:R-:W-:-:S06]  /*b000*/  PRMT R2, R2, 0x7710, RZ ;  /* 0x0000771002027816 */ /* 0x000fcc00000000ff */
[----:B------:R-:W0:Y:S02]  /*b010*/  I2F.F64.S16 R2, R2 ;  /* 0x0000000200027312 */ /* 0x000e240000101c00 */
[----:B0-----:R-:W-:Y:S01]  /*b020*/  STG.E.64 [R16.64], R2 ;  /* 0x0000000210007986 */ /* 0x001fe2000c101b24 */
[----:B------:R-:W-:Y:S05]  /*b030*/  EXIT ;  /* 0x000000000000794d */ /* 0x000fea0003800000 */
.L_x_47849:
        /* <DEDUP_REMOVED lines=12> */
.L_x_47862:
[----:B------:R-:W-:Y:S01]  /*b100*/  PRMT R4, R5, 0x8880, RZ ;  /* 0x0000888005047816 */ /* 0x000fe200000000ff */
[----:B------:R-:W-:-:S03]  /*b110*/  CS2R R6, SRZ ;  /* 0x0000000000067805 */ /* 0x000fc6000001ff00 */
[----:B------:R-:W-:-:S06]  /*b120*/  PRMT R4, R4, 0x7710, RZ ;  /* 0x0000771004047816 */ /* 0x000fcc00000000ff */
[----:B------:R-:W0:Y:S02]  /*b130*/  I2F.F64.S16 R4, R4 ;  /* 0x0000000400047312 */ /* 0x000e240000101c00 */
[----:B0-----:R-:W-:Y:S01]  /*b140*/  STG.E.128 [R16.64], R4 ;  /* 0x0000000410007986 */ /* 0x001fe2000c101d24 */
[----:B------:R-:W-:Y:S05]  /*b150*/  EXIT ;  /* 0x000000000000794d */ /* 0x000fea0003800000 */
.L_x_47861:
        /* <DEDUP_REMOVED lines=21> */
.L_x_47866:
[----:B------:R-:W-:Y:S05]  /*b2b0*/  BSYNC B0 ;  /* 0x0000000000007941 */ /* 0x000fea0003800000 */
.L_x_47865:
[----:B------:R-:W-:-:S05]  /*b2c0*/  LOP3.LUT R3, R0, R3, RZ, 0xfc, !PT ;  /* 0x0000000300037212 */ /* 0x000fca00078efcff */
[----:B------:R-:W-:Y:S01]  /*b2d0*/  STG.E.U8 [R16.64], R3 ;  /* 0x0000000310007986 */ /* 0x000fe2000c101124 */
[----:B------:R-:W-:Y:S05]  /*b2e0*/  EXIT ;  /* 0x000000000000794d */ /* 0x000fea0003800000 */
.L_x_47864:
        /* <DEDUP_REMOVED lines=13> */
.L_x_47868:
[----:B------:R-:W-:Y:S01]  /*b3c0*/  IMAD.MOV.U32 R0, RZ, RZ, 0x7f ;  /* 0x0000007fff007424 */ /* 0x000fe200078e00ff */
[----:B------:R-:W-:-:S04]  /*b3d0*/  ISETP.GT.U32.AND P0, PT, R2, 0x7f800000, PT ;  /* 0x7f8000000200780c */ /* 0x000fc80003f04070 */
[----:B------:R-:W-:-:S04]  /*b3e0*/  SEL R0, R0, 0x7c, P0 ;  /* 0x0000007c00007807 */ /* 0x000fc80000000000 */
.L_x_47869:
[----:B------:R-:W-:Y:S05]  /*b3f0*/  BSYNC B0 ;  /* 0x0000000000007941 */ /* 0x000fea0003800000 */
.L_x_47867:
[----:B------:R-:W-:-:S04]  /*b400*/  LOP3.LUT R2, R5, 0x80000000, RZ, 0xc0, !PT ;  /* 0x8000000005027812 */ /* 0x000fc800078ec0ff */
[----:B------:R-:W-:-:S04]  /*b410*/  SHF.R.U32.HI R3, RZ, 0x18, R2 ;  /* 0x00000018ff037819 */ /* 0x000fc80000011602 */
[----:B------:R-:W-:-:S05]  /*b420*/  LOP3.LUT R3, R0, R3, RZ, 0xfc, !PT ;  /* 0x0000000300037212 */ /* 0x000fca00078efcff */
[----:B------:R-:W-:Y:S01]  /*b430*/  STG.E.U8 [R16.64], R3 ;  /* 0x0000000310007986 */ /* 0x000fe2000c101124 */
[----:B------:R-:W-:Y:S05]  /*b440*/  EXIT ;  /* 0x000000000000794d */ /* 0x000fea0003800000 */
.L_x_47863:
[----:B------:R-:W0:Y:S02]  /*b450*/  I2F.S8 R0, R5 ;  /* 0x0000000500007306 */ /* 0x000e240000001400 */
[----:B0-----:R-:W-:-:S05]  /*b460*/  F2FP.BF16.PACK_AB R0, RZ, R0 ;  /* 0x00000000ff00723e */ /* 0x001fca00000010ff */
[----:B------:R-:W-:Y:S01]  /*b470*/  STG.E.U16 [R16.64], R0 ;  /* 0x0000000010007986 */ /* 0x000fe2000c101524 */
[----:B------:R-:W-:Y:S05]  /*b480*/  EXIT ;  /* 0x000000000000794d */ /* 0x000fea0003800000 */
.L_x_47860:
        /* <DEDUP_REMOVED lines=12> */
.L_x_47872:
        /* <DEDUP_REMOVED lines=17> */
.L_x_47875:
[----:B------:R-:W-:-:S04]  /*b660*/  LOP3.LUT R2, R5, 0x80000000, RZ, 0xc0, !PT ;  /* 0x8000000005027812 */ /* 0x000fc800078ec0ff */
[----:B------:R-:W-:-:S04]  /*b670*/  SHF.R.U32.HI R3, RZ, 0x18, R2 ;  /* 0x00000018ff037819 */ /* 0x000fc80000011602 */
[----:B------:R-:W-:-:S04]  /*b680*/  LOP3.LUT R0, R0, R3, RZ, 0xfc, !PT ;  /* 0x0000000300007212 */ /* 0x000fc800078efcff */
[----:B------:R-:W-:Y:S02]  /*b690*/  PRMT R8, R0, 0x7610, R8 ;  /* 0x0000761000087816 */ /* 0x000fe40000000008 */
.L_x_47874:
[----:B------:R-:W-:Y:S05]  /*b6a0*/  BSYNC B0 ;  /* 0x0000000000007941 */ /* 0x000fea0003800000 */
.L_x_47873:
[----:B------:R-:W-:Y:S01]  /*b6b0*/  STG.E.U8 [R16.64], R8 ;  /* 0x0000000810007986 */ /* 0x000fe2000c101124 */
[----:B------:R-:W-:Y:S05]  /*b6c0*/  EXIT ;  /* 0x000000000000794d */ /* 0x000fea0003800000 */
.L_x_47871:
        /* <DEDUP_REMOVED lines=17> */
.L_x_47878:
[----:B------:R-:W-:-:S04]  /*b7e0*/  LOP3.LUT R2, R5, 0x80000000, RZ, 0xc0, !PT ;  /* 0x8000000005027812 */ /* 0x000fc800078ec0ff */
[----:B------:R-:W-:-:S04]  /*b7f0*/  SHF.R.U32.HI R3, RZ, 0x18, R2 ;  /* 0x00000018ff037819 */ /* 0x000fc80000011602 */
[----:B------:R-:W-:-:S04]  /*b800*/  LOP3.LUT R0, R0, R3, RZ, 0xfc, !PT ;  /* 0x0000000300007212 */ /* 0x000fc800078efcff */
[----:B------:R-:W-:Y:S02]  /*b810*/  PRMT R8, R0, 0x7610, R8 ;  /* 0x0000761000087816 */ /* 0x000fe40000000008 */
.L_x_47877:
[----:B------:R-:W-:Y:S05]  /*b820*/  BSYNC B0 ;  /* 0x0000000000007941 */ /* 0x000fea0003800000 */
.L_x_47876:
[----:B------:R-:W-:Y:S01]  /*b830*/  STG.E.U8 [R16.64], R8 ;  /* 0x0000000810007986 */ /* 0x000fe2000c101124 */
[----:B------:R-:W-:Y:S05]  /*b840*/  EXIT ;  /* 0x000000000000794d */ /* 0x000fea0003800000 */
.L_x_47870:
        /* <DEDUP_REMOVED lines=22> */
.L_x_47853:
        /* <DEDUP_REMOVED lines=20> */
.L_x_47880:
[----:B------:R-:W-:-:S04]  /*baf0*/  LOP3.LUT R5, R5, 0xffff, RZ, 0xc0, !PT ;  /* 0x0000ffff05057812 */ /* 0x000fc800078ec0ff */
[----:B------:R-:W-:-:S05]  /*bb00*/  PRMT R5, R5, 0x8880, RZ ;  /* 0x0000888005057816 */ /* 0x000fca00000000ff */
[----:B------:R-:W-:-:S05]  /*bb10*/  IMAD.MOV.U32 R2, RZ, RZ, R5 ;  /* 0x000000ffff027224 */ /* 0x000fca00078e0005 */
[----:B------:R-:W-:-:S05]  /*bb20*/  SHF.R.S32.HI R3, RZ, 0x1f, R2 ;  /* 0x0000001fff037819 */ /* 0x000fca0000011402 */
[----:B------:R-:W-:Y:S01]  /*bb30*/  STG.E.64 [R16.64], R2 ;  /* 0x0000000210007986 */ /* 0x000fe2000c101b24 */
[----:B------:R-:W-:Y:S05]  /*bb40*/  EXIT ;  /* 0x000000000000794d */ /* 0x000fea0003800000 */
.L_x_47879:
[----:B------:R-:W-:-:S04]  /*bb50*/  LOP3.LUT R5, R5, 0xffff, RZ, 0xc0, !PT ;  /* 0x0000ffff05057812 */ /* 0x000fc800078ec0ff */
[----:B------:R-:W-:-:S05]  /*bb60*/  PRMT R3, R5, 0x8880, RZ ;  /* 0x0000888005037816 */ /* 0x000fca00000000ff */
[----:B------:R-:W-:Y:S01]  /*bb70*/  STG.E [R16.64], R3 ;  /* 0x0000000310007986 */ /* 0x000fe2000c101924 */
[----:B------:R-:W-:Y:S05]  /*bb80*/  EXIT ;  /* 0x000000000000794d */ /* 0x000fea0003800000 */
.L_x_47881:
        /* <DEDUP_REMOVED lines=15> */
.L_x_50867:


//--------------------- .text._ZN2at6native27unrolled_elementwise_kernelINS0_13AUnaryFunctorIaaaZZZNS0_21remainder_kernel_cudaERNS_18TensorIteratorBaseEENKUlvE_clEvENKUlvE0_clEvEUlaaE_EESt5arrayIPcLm2EELi4E23TrivialOffsetCalculatorILi1EjESD_NS0_6memory12LoadWithCastILi1EEENSE_13StoreWithCastILi1EEEEEviT_T0_T2_T3_T4_T5_ --------------------------
	.section	.text._ZN2at6native27unrolled_elementwise_kernelINS0_13AUnaryFunctorIaaaZZZNS0_21remainder_kernel_cudaERNS_18TensorIteratorBaseEENKUlvE_clEvENKUlvE0_clEvEUlaaE_EESt5arrayIPcLm2EELi4E23TrivialOffsetCalculatorILi1EjESD_NS0_6memory12LoadWithCastILi1EEENSE_13StoreWithCastILi1EEEEEviT_T0_T2_T3_T4_T5_,"ax",@progbits
	.sectioninfo	@"SHI_REGISTERS=29"
	.align	128
        .global         _ZN2at6native27unrolled_elementwise_kernelINS0_13AUnaryFunctorIaaaZZZNS0_21remainder_kernel_cudaERNS_18TensorIteratorBaseEENKUlvE_clEvENKUlvE0_clEvEUlaaE_EESt5arrayIPcLm2EELi4E23TrivialOffsetCalculatorILi1EjESD_NS0_6memory12LoadWithCastILi1EEENSE_13StoreWithCastILi1EEEEEviT_T0_T2_T3_T4_T5_
        .type           _ZN2at6native27unrolled_elementwise_kernelINS0_13AUnaryFunctorIaaaZZZNS0_21remainder_kernel_cudaERNS_18TensorIteratorBaseEENKUlvE_clEvENKUlvE0_clEvEUlaaE_EESt5arrayIPcLm2EELi4E23TrivialOffsetCalculatorILi1EjESD_NS0_6memory12LoadWithCastILi1EEENSE_13StoreWithCastILi1EEEEEviT_T0_T2_T3_T4_T5_,@function
        .size           _ZN2at6native27unrolled_elementwise_kernelINS0_13AUnaryFunctorIaaaZZZNS0_21remainder_kernel_cudaERNS_18TensorIteratorBaseEENKUlvE_clEvENKUlvE0_clEvEUlaaE_EESt5arrayIPcLm2EELi4E23TrivialOffsetCalculatorILi1EjESD_NS0_6memory12LoadWithCastILi1EEENSE_13StoreWithCastILi1EEEEEviT_T0_T2_T3_T4_T5_,(.L_x_50868 - _ZN2at6native27unrolled_elementwise_kernelINS0_13AUnaryFunctorIaaaZZZNS0_21remainder_kernel_cudaERNS_18TensorIteratorBaseEENKUlvE_clEvENKUlvE0_clEvEUlaaE_EESt5arrayIPcLm2EELi4E23TrivialOffsetCalculatorILi1EjESD_NS0_6memory12LoadWithCastILi1EEENSE_13StoreWithCastILi1EEEEEviT_T0_T2_T3_T4_T5_)
        .other          _ZN2at6native27unrolled_elementwise_kernelINS0_13AUnaryFunctorIaaaZZZNS0_21remainder_kernel_cudaERNS_18TensorIteratorBaseEENKUlvE_clEvENKUlvE0_clEvEUlaaE_EESt5arrayIPcLm2EELi4E23TrivialOffsetCalculatorILi1EjESD_NS0_6memory12LoadWithCastILi1EEENSE_13StoreWithCastILi1EEEEEviT_T0_T2_T3_T4_T5_,@"STO_CUDA_ENTRY STV_DEFAULT"
_ZN2at6native27unrolled_elementwise_kernelINS0_13AUnaryFunctorIaaaZZZNS0_21remainder_kernel_cudaERNS_18TensorIteratorBaseEENKUlvE_clEvENKUlvE0_clEvEUlaaE_EESt5arrayIPcLm2EELi4E23TrivialOffsetCalculatorILi1EjESD_NS0_6memory12LoadWithCastILi1EEENSE_13StoreWithCastILi1EEEEEviT_T0_T2_T3_T4_T5_:
.text._ZN2at6native27unrolled_elementwise_kernelINS0_13AUnaryFunctorIaaaZZZNS0_21remainder_kernel_cudaERNS_18TensorIteratorBaseEENKUlvE_clEvENKUlvE0_clEvEUlaaE_EESt5arrayIPcLm2EELi4E23TrivialOffsetCalculatorILi1EjESD_NS0_6memory12LoadWithCastILi1EEENSE_13StoreWithCastILi1EEEEEviT_T0_T2_T3_T4_T5_:
        /* <DEDUP_REMOVED lines=29> */
.L_x_47887:
[----:B------:R0:W5:Y:S01]  /*01d0*/  LDG.E.U8 R25, [R2.64] ;  /* 0x0000002402197981 */ /* 0x000162000c1e1100 */
[----:B------:R-:W-:Y:S05]  /*01e0*/  BRA `(.L_x_47889) ;  /* 0x00000d9000007947 */ /* 0x000fea0003800000 */
.L_x_47886:
        /* <DEDUP_REMOVED lines=8> */
.L_x_47891:
[----:B------:R0:W5:Y:S01]  /*0270*/  LDG.E.U8 R25, [R2.64] ;  /* 0x0000002402197981 */ /* 0x000162000c1e1100 */
[----:B------:R-:W-:Y:S05]  /*0280*/  BRA `(.L_x_47889) ;  /* 0x00000cf000007947 */ /* 0x000fea0003800000 */
.L_x_47890:
[----:B------:R0:W5:Y:S01]  /*0290*/  LDG.E.U16 R25, [R2.64] ;  /* 0x0000002402197981 */ /* 0x000162000c1e1500 */
[----:B------:R-:W-:Y:S05]  /*02a0*/  BRA `(.L_x_47889) ;  /* 0x00000cd000007947 */ /* 0x000fea0003800000 */
.L_x_47885:
        /* <DEDUP_REMOVED lines=9> */
.L_x_47893:
[----:B------:R-:W2:Y:S02]  /*0340*/  LDG.E.U16 R0, [R2.64] ;  /* 0x0000002402007981 */ /* 0x000ea4000c1e1500 */
[----:B--2---:R-:W-:-:S06]  /*0350*/  HADD2.F32 R0, -RZ, R0.H0_H0 ;  /* 0x20000000ff007230 */ /* 0x004fcc0000004100 */
[----:B------:R-:W0:Y:S02]  /*0360*/  F2I.FTZ.TRUNC.NTZ R0, R0 ;  /* 0x0000000000007305 */ /* 0x000e24000021f100 */
[----:B0-----:R-:W-:Y:S01]  /*0370*/  PRMT R25, R0, 0x7610, R25 ;  /* 0x0000761000197816 */ /* 0x001fe20000000019 */
[----:B------:R-:W-:Y:S05]  /*0380*/  BRA `(.L_x_47889) ;  /* 0x00000bf000007947 */ /* 0x000fea0003800000 */
.L_x_47892:
        /* <DEDUP_REMOVED lines=9> */
.L_x_47895:
[----:B------:R-:W2:Y:S02]  /*0420*/  LDG.E.U16 R2, [R2.64] ;  /* 0x0000002402027981 */ /* 0x000ea4000c1e1500 */
[----:B--2---:R-:W-:-:S06]  /*0430*/  HADD2.F32 R0, -RZ, R2.H0_H0 ;  /* 0x20000002ff007230 */ /* 0x004fcc0000004100 */
[----:B------:R-:W0:Y:S02]  /*0440*/  F2I.FTZ.TRUNC.NTZ R0, R0 ;  /* 0x0000000000007305 */ /* 0x000e24000021f100 */
[----:B0-----:R-:W-:Y:S01]  /*0450*/  PRMT R25, R0, 0x7610, R25 ;  /* 0x0000761000197816 */ /* 0x001fe20000000019 */
[----:B------:R-:W-:Y:S05]  /*0460*/  BRA `(.L_x_47889) ;  /* 0x00000b1000007947 */ /* 0x000fea0003800000 */
.L_x_47894:
[----:B------:R-:W2:Y:S02]  /*0470*/  LDG.E.64 R2, [R2.64] ;  /* 0x0000002402027981 */ /* 0x000ea4000c1e1b00 */
[----:B--2---:R0:W1:Y:S01]  /*0480*/  F2I.F64.TRUNC R25, R2 ;  /* 0x0000000200197311 */ /* 0x004062000030d100 */
[----:B------:R-:W-:Y:S05]  /*0490*/  BRA `(.L_x_47889) ;  /* 0x00000ae000007947 */ /* 0x000fea0003800000 */
.L_x_47884:
        /* <DEDUP_REMOVED lines=12> */
.L_x_47898:
[----:B------:R-:W2:Y:S02]  /*0560*/  LDG.E.64 R2, [R2.64] ;  /* 0x0000002402027981 */ /* 0x000ea4000c1e1b00 */
[----:B--2---:R0:W1:Y:S01]  /*0570*/  F2I.F64.TRUNC R25, R2 ;  /* 0x0000000200197311 */ /* 0x004062000030d100 */
[----:B------:R-:W-:Y:S05]  /*0580*/  BRA `(.L_x_47889) ;  /* 0x000009f000007947 */ /* 0x000fea0003800000 */
.L_x_47897:
        /* <DEDUP_REMOVED lines=28> */
.L_x_47900:
        /* <DEDUP_REMOVED lines=16> */
.L_x_47899:
[----:B------:R-:W2:Y:S02]  /*0850*/  LDG.E.U16 R0, [R2.64] ;  /* 0x0000002402007981 */ /* 0x000ea4000c1e1500 */
[----:B--2---:R-:W-:-:S06]  /*0860*/  PRMT R0, RZ, 0x5410, R0 ;  /* 0x00005410ff007816 */ /* 0x004fcc0000000000 */
[----:B------:R-:W0:Y:S02]  /*0870*/  F2I.FTZ.TRUNC.NTZ R0, R0 ;  /* 0x0000000000007305 */ /* 0x000e24000021f100 */
[----:B0-----:R-:W-:Y:S01]  /*0880*/  PRMT R25, R0, 0x7610, R25 ;  /* 0x0000761000197816 */ /* 0x001fe20000000019 */
[----:B------:R-:W-:Y:S05]  /*0890*/  BRA `(.L_x_47889) ;  /* 0x000006e000007947 */ /* 0x000fea0003800000 */
.L_x_47896:
        /* <DEDUP_REMOVED lines=10> */
.L_x_47903:
        /* <DEDUP_REMOVED lines=21> */
.L_x_47907:
[----:B------:R-:W-:Y:S05]  /*0a90*/  BSYNC B1 ;  /* 0x0000000000017941 */ /* 0x000fea0003800000 */
.L_x_47906:
[----:B------:R-:W-:Y:S01]  /*0aa0*/  LEA R3, R0, 0x3b800000, 0x17 ;  /* 0x3b80000000037811 */ /* 0x000fe200078eb8ff */
[----:B------:R-:W-:-:S05]  /*0ab0*/  IMAD.SHL.U32 R0, R2, 0x100000, RZ ;  /* 0x0010000002007824 */ /* 0x000fca00078e00ff */
[----:B------:R-:W-:Y:S02]  /*0ac0*/  LOP3.LUT R0, R3, R0, R4, 0xfe, !PT ;  /* 0x0000000003007212 */ /* 0x000fe400078efe04 */
.L_x_47905:
[----:B------:R-:W-:Y:S05]  /*0ad0*/  BSYNC B0 ;  /* 0x0000000000007941 */ /* 0x000fea0003800000 */
.L_x_47904:
[----:B------:R-:W0:Y:S02]  /*0ae0*/  F2I.FTZ.TRUNC.NTZ R0, R0 ;  /* 0x0000000000007305 */ /* 0x000e24000021f100 */
[----:B0-----:R-:W-:Y:S01]  /*0af0*/  PRMT R25, R0, 0x7610, R25 ;  /* 0x0000761000197816 */ /* 0x001fe20000000019 */
[----:B------:R-:W-:Y:S05]  /*0b00*/  BRA `(.L_x_47889) ;  /* 0x0000047000007947 */ /* 0x000fea0003800000 */
.L_x_47902:
        /* <DEDUP_REMOVED lines=21> */
.L_x_47911:
[----:B------:R-:W-:Y:S05]  /*0c60*/  BSYNC B1 ;  /* 0x0000000000017941 */ /* 0x000fea0003800000 */
.L_x_47910:
[----:B------:R-:W-:Y:S01]  /*0c70*/  LEA R3, R0, 0x37800000, 0x17 ;  /* 0x3780000000037811 */ /* 0x000fe200078eb8ff */
[----:B------:R-:W-:-:S05]  /*0c80*/  IMAD.SHL.U32 R0, R2, 0x200000, RZ ;  /* 0x0020000002007824 */ /* 0x000fca00078e00ff */
[----:B------:R-:W-:Y:S02]  /*0c90*/  LOP3.LUT R0, R3, R0, R4, 0xfe, !PT ;  /* 0x0000000003007212 */ /* 0x000fe400078efe04 */
.L_x_47909:
[----:B------:R-:W-:Y:S05]  /*0ca0*/  BSYNC B0 ;  /* 0x0000000000007941 */ /* 0x000fea0003800000 */
.L_x_47908:
[----:B------:R-:W0:Y:S02]  /*0cb0*/  F2I.FTZ.TRUNC.NTZ R0, R0 ;  /* 0x0000000000007305 */ /* 0x000e24000021f100 */
[----:B0-----:R-:W-:Y:S01]  /*0cc0*/  PRMT R25, R0, 0x7610, R25 ;  /* 0x0000761000197816 */ /* 0x001fe20000000019 */
[----:B------:R-:W-:Y:S05]  /*0cd0*/  BRA `(.L_x_47889) ;  /* 0x000002a000007947 */ /* 0x000fea0003800000 */
.L_x_47901:
        /* <DEDUP_REMOVED lines=14> */
.L_x_47915:
[----:B------:R-:W-:Y:S05]  /*0dc0*/  BSYNC B0 ;  /* 0x0000000000007941 */ /* 0x000fea0003800000 */
.L_x_47914:
[----:B------:R-:W0:Y:S02]  /*0dd0*/  F2I.FTZ.TRUNC.NTZ R0, R0 ;  /* 0x0000000000007305 */ /* 0x000e24000021f100 */
[----:B0-----:R-:W-:Y:S01]  /*0de0*/  PRMT R25, R0, 0x7610, R25 ;  /* 0x0000761000197816 */ /* 0x001fe20000000019 */
[----:B------:R-:W-:Y:S05]  /*0df0*/  BRA `(.L_x_47889) ;  /* 0x0000018000007947 */ /* 0x000fea0003800000 */
.L_x_47888:
        /* <DEDUP_REMOVED lines=21> */
.L_x_47913:
[----:B------:R0:W5:Y:S01]  /*0f50*/  LDG.E.U8 R25, [R2.64] ;  /* 0x0000002402197981 */ /* 0x000162000c1e1100 */
[----:B------:R-:W-:Y:S05]  /*0f60*/  BRA `(.L_x_47889) ;  /* 0x0000001000007947 */ /* 0x000fea0003800000 */
.L_x_47912:
[----:B------:R0:W5:Y:S02]  /*0f70*/  LDG.E.U8 R25, [R2.64] ;  /* 0x0000002402197981 */ /* 0x000164000c1e1100 */
.L_x_47889:
[----:B------:R-:W2:Y:S02]  /*0f80*/  S2R R18, SR_TID.X ;  /* 0x0000000000127919 */ /* 0x000ea40000002100 */
[----:B--2---:R-:W-:Y:S02]  /*0f90*/  IADD3 R18, R18, 0x80, RZ ;  /* 0x0000008012127810 */ /* 0x004fe40007ffe0ff */
.L_x_47883:
[----:B-1----:R-:W-:Y:S05]  /*0fa0*/  BSYNC B6 ;  /* 0x0000000000067941 */ /* 0x002fea0003800000 */
.L_x_47882:
        /* <DEDUP_REMOVED lines=21> */
.L_x_47921:
[----:B------:R0:W5:Y:S01]  /*1100*/  LDG.E.U8 R19, [R2.64] ;  /* 0x0000002402137981 */ /* 0x000162000c1e1100 */
[----:B------:R-:W-:Y:S05]  /*1110*/  BRA `(.L_x_47923) ;  /* 0x00000d8000007947 */ /* 0x000fea0003800000 */
.L_x_47920:
        /* <DEDUP_REMOVED lines=8> */
.L_x_47925:
[----:B------:R0:W5:Y:S01]  /*11a0*/  LDG.E.U8 R19, [R2.64] ;  /* 0x0000002402137981 */ /* 0x000162000c1e1100 */
[----:B------:R-:W-:Y:S05]  /*11b0*/  BRA `(.L_x_47923) ;  /* 0x00000ce000007947 */ /* 0x000fea0003800000 */
.L_x_47924:
[----:B------:R0:W5:Y:S01]  /*11c0*/  LDG.E.U16 R19, [R2.64] ;  /* 0x0000002402137981 */ /* 0x000162000c1e1500 */
[----:B------:R-:W-:Y:S05]  /*11d0*/  BRA `(.L_x_47923) ;  /* 0x00000cc000007947 */ /* 0x000fea0003800000 */
.L_x_47919:
        /* <DEDUP_REMOVED lines=9> */
.L_x_47927:
[----:B------:R-:W2:Y:S02]  /*1270*/  LDG.E.U16 R0, [R2.64] ;  /* 0x0000002402007981 */ /* 0x000ea4000c1e1500 */
[----:B--2---:R-:W-:-:S06]  /*1280*/  HADD2.F32 R0, -RZ, R0.H0_H0 ;  /* 0x20000000ff007230 */ /* 0x004fcc0000004100 */
[----:B------:R-:W0:Y:S02]  /*1290*/  F2I.FTZ.TRUNC.NTZ R0, R0 ;  /* 0x0000000000007305 */ /* 0x000e24000021f100 */
[----:B0-----:R-:W-:Y:S01]  /*12a0*/  PRMT R19, R0, 0x7610, R19 ;  /* 0x0000761000137816 */ /* 0x001fe20000000013 */
[----:B------:R-:W-:Y:S05]  /*12b0*/  BRA `(.L_x_47923) ;  /* 0x00000be000007947 */ /* 0x000fea0003800000 */
.L_x_47926:
        /* <DEDUP_REMOVED lines=9> */
.L_x_47929:
[----:B------:R-:W2:Y:S02]  /*1350*/  LDG.E.U16 R2, [R2.64] ;  /* 0x0000002402027981 */ /* 0x000ea4000c1e1500 */
[----:B--2---:R-:W-:-:S06]  /*1360*/  HADD2.F32 R0, -RZ, R2.H0_H0 ;  /* 0x20000002ff007230 */ /* 0x004fcc0000004100 */
[----:B------:R-:W0:Y:S02]  /*1370*/  F2I.FTZ.TRUNC.NTZ R0, R0 ;  /* 0x0000000000007305 */ /* 0x000e24000021f100 */
[----:B0-----:R-:W-:Y:S01]  /*1380*/  PRMT R19, R0, 0x7610, R19 ;  /* 0x0000761000137816 */ /* 0x001fe20000000013 */
[----:B------:R-:W-:Y:S05]  /*1390*/  BRA `(.L_x_47923) ;  /* 0x00000b0000007947 */ /* 0x000fea0003800000 */
.L_x_47928:
[----:B------:R-:W2:Y:S02]  /*13a0*/  LDG.E.64 R2, [R2.64] ;  /* 0x0000002402027981 */ /* 0x000ea4000c1e1b00 */
[----:B--2---:R0:W1:Y:S01]  /*13b0*/  F2I.F64.TRUNC R19, R2 ;  /* 0x0000000200137311 */ /* 0x004062000030d100 */
[----:B------:R-:W-:Y:S05]  /*13c0*/  BRA `(.L_x_47923) ;  /* 0x00000ad000007947 */ /* 0x000fea0003800000 */
.L_x_47918:
        /* <DEDUP_REMOVED lines=12> */
.L_x_47932:
[----:B------:R-:W2:Y:S02]  /*1490*/  LDG.E.64 R2, [R2.64] ;  /* 0x0000002402027981 */ /* 0x000ea4000c1e1b00 */
[----:B--2---:R0:W1:Y:S01]  /*14a0*/  F2I.F64.TRUNC R19, R2 ;  /* 0x0000000200137311 */ /* 0x004062000030d100 */
[----:B------:R-:W-:Y:S05]  /*14b0*/  BRA `(.L_x_47923) ;  /* 0x000009e000007947 */ /* 0x000fea0003800000 */
.L_x_47931:
        /* <DEDUP_REMOVED lines=28> */
.L_x_47934:
        /* <DEDUP_REMOVED lines=15> */
.L_x_47933:
[----:B------:R-:W2:Y:S02]  /*1770*/  LDG.E.U16 R0, [R2.64] ;  /* 0x0000002402007981 */ /* 0x000ea4000c1e1500 */
[----:B--2---:R-:W-:-:S06]  /*1780*/  PRMT R0, RZ, 0x5410, R0 ;  /* 0x00005410ff007816 */ /* 0x004fcc0000000000 */
[----:B------:R-:W0:Y:S02]  /*1790*/  F2I.FTZ.TRUNC.NTZ R0, R0 ;  /* 0x0000000000007305 */ /* 0x000e24000021f100 */
[----:B0-----:R-:W-:Y:S01]  /*17a0*/  PRMT R19, R0, 0x7610, R19 ;  /* 0x0000761000137816 */ /* 0x001fe20000000013 */
[----:B------:R-:W-:Y:S05]  /*17b0*/  BRA `(.L_x_47923) ;  /* 0x000006e000007947 */ /* 0x000fea0003800000 */
.L_x_47930:
        /* <DEDUP_REMOVED lines=10> */
.L_x_47937:
        /* <DEDUP_REMOVED lines=21> */
.L_x_47941:
[----:B------:R-:W-:Y:S05]  /*19b0*/  BSYNC B1 ;  /* 0x0000000000017941 */ /* 0x000fea0003800000 */
.L_x_47940:
[----:B------:R-:W-:Y:S01]  /*19c0*/  LEA R3, R0, 0x3b800000, 0x17 ;  /* 0x3b80000000037811 */ /* 0x000fe200078eb8ff */
[----:B------:R-:W-:-:S05]  /*19d0*/  IMAD.SHL.U32 R0, R2, 0x100000, RZ ;  /* 0x0010000002007824 */ /* 0x000fca00078e00ff */
[----:B------:R-:W-:Y:S02]  /*19e0*/  LOP3.LUT R0, R3, R0, R4, 0xfe, !PT ;  /* 0x0000000003007212 */ /* 0x000fe400078efe04 */
.L_x_47939:
[----:B------:R-:W-:Y:S05]  /*19f0*/  BSYNC B0 ;  /* 0x0000000000007941 */ /* 0x000fea0003800000 */
.L_x_47938:
[----:B------:R-:W0:Y:S02]  /*1a00*/  F2I.FTZ.TRUNC.NTZ R0, R0 ;  /* 0x0000000000007305 */ /* 0x000e24000021f100 */
[----:B0-----:R-:W-:Y:S01]  /*1a10*/  PRMT R19, R0, 0x7610, R19 ;  /* 0x0000761000137816 */ /* 0x001fe20000000013 */
[----:B------:R-:W-:Y:S05]  /*1a20*/  BRA `(.L_x_47923) ;  /* 0x0000047000007947 */ /* 0x000fea0003800000 */
.L_x_47936:
        /* <DEDUP_REMOVED lines=21> */
.L_x_47945:
[----:B------:R-:W-:Y:S05]  /*1b80*/  BSYNC B1 ;  /* 0x0000000000017941 */ /* 0x000fea0003800000 */
.L_x_47944:
[----:B------:R-:W-:Y:S01]  /*1b90*/  LEA R3, R0, 0x37800000, 0x17 ;  /* 0x3780000000037811 */ /* 0x000fe200078eb8ff */
[----:B------:R-:W-:-:S05]  /*1ba0*/  IMAD.SHL.U32 R0, R2, 0x200000, RZ ;  /* 0x0020000002007824 */ /* 0x000fca00078e00ff */
[----:B------:R-:W-:Y:S02]  /*1bb0*/  LOP3.LUT R0, R3, R0, R4, 0xfe, !PT ;  /* 0x0000000003007212 */ /* 0x000fe400078efe04 */
.L_x_47943:
[----:B------:R-:W-:Y:S05]  /*1bc0*/  BSYNC B0 ;  /* 0x0000000000007941 */ /* 0x000fea0003800000 */
.L_x_47942:
[----:B------:R-:W0:Y:S02]  /*1bd0*/  F2I.FTZ.TRUNC.NTZ R0, R0 ;  /* 0x0000000000007305 */ /* 0x000e24000021f100 */
[----:B0-----:R-:W-:Y:S01]  /*1be0*/  PRMT R19, R0, 0x7610, R19 ;  /* 0x0000761000137816 */ /* 0x001fe20000000013 */
[----:B------:R-:W-:Y:S05]  /*1bf0*/  BRA `(.L_x_47923) ;  /* 0x000002a000007947 */ /* 0x000fea0003800000 */
.L_x_47935:
        /* <DEDUP_REMOVED lines=14> */
.L_x_47949:
[----:B------:R-:W-:Y:S05]  /*1ce0*/  BSYNC B0 ;  /* 0x0000000000007941 */ /* 0x000fea0003800000 */
.L_x_47948:
[----:B------:R-:W0:Y:S02]  /*1cf0*/  F2I.FTZ.TRUNC.NTZ R0, R0 ;  /* 0x0000000000007305 */ /* 0x000e24000021f100 */
[----:B0-----:R-:W-:Y:S01]  /*1d00*/  PRMT R19, R0, 0x7610, R19 ;  /* 0x0000761000137816 */ /* 0x001fe20000000013 */
[----:B------:R-:W-:Y:S05]  /*1d10*/  BRA `(.L_x_47923) ;  /* 0x0000018000007947 */ /* 0x000fea0003800000 */
.L_x_47922:
        /* <DEDUP_REMOVED lines=21> */
.L_x_47947:
[----:B------:R0:W5:Y:S01]  /*1e70*/  LDG.E.U8 R19, [R2.64] ;  /* 0x0000002402137981 */ /* 0x000162000c1e1100 */
[----:B------:R-:W-:Y:S05]  /*1e80*/  BRA `(.L_x_47923) ;  /* 0x0000001000007947 */ /* 0x000fea0003800000 */
.L_x_47946:
[----:B------:R0:W5:Y:S02]  /*1e90*/  LDG.E.U8 R19, [R2.64] ;  /* 0x0000002402137981 */ /* 0x000164000c1e1100 */
.L_x_47923:
[----:B------:R-:W-:-:S03]  /*1ea0*/  IADD3 R18, R18, 0x80, RZ ;  /* 0x0000008012127810 */ /* 0x000fc60007ffe0ff */
.L_x_47917:
[----:B------:R-:W-:Y:S05]  /*1eb0*/  BSYNC B6 ;  /* 0x0000000000067941 */ /* 0x000fea0003800000 */
.L_x_47916:
        /* <DEDUP_REMOVED lines=23> */
.L_x_47955:
[----:B------:R0:W5:Y:S01]  /*2030*/  LDG.E.U8 R23, [R2.64] ;  /* 0x0000002402177981 */ /* 0x000162000c1e1100 */
[----:B------:R-:W-:Y:S05]  /*2040*/  BRA `(.L_x_47957) ;  /* 0x00000d8000007947 */ /* 0x000fea0003800000 */
.L_x_47954:
        /* <DEDUP_REMOVED lines=8> */
.L_x_47959:
[----:B------:R0:W5:Y:S01]  /*20d0*/  LDG.E.U8 R23, [R2.64] ;  /* 0x0000002402177981 */ /* 0x000162000c1e1100 */
[----:B------:R-:W-:Y:S05]  /*20e0*/  BRA `(.L_x_47957) ;  /* 0x00000ce000007947 */ /* 0x000fea0003800000 */
.L_x_47958:
[----:B------:R0:W5:Y:S01]  /*20f0*/  LDG.E.U16 R23, [R2.64] ;  /* 0x0000002402177981 */ /* 0x000162000c1e1500 */
[----:B------:R-:W-:Y:S05]  /*2100*/  BRA `(.L_x_47957) ;  /* 0x00000cc000007947 */ /* 0x000fea0003800000 */
.L_x_47953:
        /* <DEDUP_REMOVED lines=9> */
.L_x_47961:
[----:B------:R-:W2:Y:S02]  /*21a0*/  LDG.E.U16 R0, [R2.64] ;  /* 0x0000002402007981 */ /* 0x000ea4000c1e1500 */
[----:B--2---:R-:W-:-:S06]  /*21b0*/  HADD2.F32 R0, -RZ, R0.H0_H0 ;  /* 0x20000000ff007230 */ /* 0x004fcc0000004100 */
[----:B------:R-:W0:Y:S02]  /*21c0*/  F2I.FTZ.TRUNC.NTZ R0, R0 ;  /* 0x0000000000007305 */ /* 0x000e24000021f100 */
[----:B0-----:R-:W-:Y:S01]  /*21d0*/  PRMT R23, R0, 0x7610, R23 ;  /* 0x0000761000177816 */ /* 0x001fe20000000017 */
[----:B------:R-:W-:Y:S05]  /*21e0*/  BRA `(.L_x_47957) ;  /* 0x00000be000007947 */ /* 0x000fea0003800000 */
.L_x_47960:
        /* <DEDUP_REMOVED lines=9> */
.L_x_47963:
[----:B------:R-:W2:Y:S02]  /*2280*/  LDG.E.U16 R2, [R2.64] ;  /* 0x0000002402027981 */ /* 0x000ea4000c1e1500 */
[----:B--2---:R-:W-:-:S06]  /*2290*/  HADD2.F32 R0, -RZ, R2.H0_H0 ;  /* 0x20000002ff007230 */ /* 0x004fcc0000004100 */
[----:B------:R-:W0:Y:S02]  /*22a0*/  F2I.FTZ.TRUNC.NTZ R0, R0 ;  /* 0x0000000000007305 */ /* 0x000e24000021f100 */
[----:B0-----:R-:W-:Y:S01]  /*22b0*/  PRMT R23, R0, 0x7610, R23 ;  /* 0x0000761000177816 */ /* 0x001fe20000000017 */
[----:B------:R-:W-:Y:S05]  /*22c0*/  BRA `(.L_x_47957) ;  /* 0x00000b0000007947 */ /* 0x000fea0003800000 */
.L_x_47962:
[----:B------:R-:W2:Y:S02]  /*22d0*/  LDG.E.64 R2, [R2.64] ;  /* 0x0000002402027981 */ /* 0x000ea4000c1e1b00 */
[----:B--2---:R0:W2:Y:S01]  /*22e0*/  F2I.F64.TRUNC R23, R2 ;  /* 0x0000000200177311 */ /* 0x0040a2000030d100 */
[----:B------:R-:W-:Y:S05]  /*22f0*/  BRA `(.L_x_47957) ;  /* 0x00000ad000007947 */ /* 0x000fea0003800000 */
.L_x_47952:
        /* <DEDUP_REMOVED lines=12> */
.L_x_47966:
[----:B------:R-:W2:Y:S02]  /*23c0*/  LDG.E.64 R2, [R2.64] ;  /* 0x0000002402027981 */ /* 0x000ea4000c1e1b00 */
[----:B--2---:R0:W2:Y:S01]  /*23d0*/  F2I.F64.TRUNC R23, R2 ;  /* 0x0000000200177311 */ /* 0x0040a2000030d100 */
[----:B------:R-:W-:Y:S05]  /*23e0*/  BRA `(.L_x_47957) ;  /* 0x000009e000007947 */ /* 0x000fea0003800000 */
.L_x_47965:
        /* <DEDUP_REMOVED lines=28> */
.L_x_47968:
        /* <DEDUP_REMOVED lines=15> */
.L_x_47967:
[----:B------:R-:W2:Y:S02]  /*26a0*/  LDG.E.U16 R0, [R2.64] ;  /* 0x0000002402007981 */ /* 0x000ea4000c1e1500 */
[----:B--2---:R-:W-:-:S06]  /*26b0*/  PRMT R0, RZ, 0x5410, R0 ;  /* 0x00005410ff007816 */ /* 0x004fcc0000000000 */
[----:B------:R-:W0:Y:S02]  /*26c0*/  F2I.FTZ.TRUNC.NTZ R0, R0 ;  /* 0x0000000000007305 */ /* 0x000e24000021f100 */
[----:B0-----:R-:W-:Y:S01]  /*26d0*/  PRMT R23, R0, 0x7610, R23 ;  /* 0x0000761000177816 */ /* 0x001fe20000000017 */
[----:B------:R-:W-:Y:S05]  /*26e0*/  BRA `(.L_x_47957) ;  /* 0x000006e000007947 */ /* 0x000fea0003800000 */
.L_x_47964:
        /* <DEDUP_REMOVED lines=10> */
.L_x_47971:
        /* <DEDUP_REMOVED lines=21> */
.L_x_47975:
[----:B------:R-:W-:Y:S05]  /*28e0*/  BSYNC B1 ;  /* 0x0000000000017941 */ /* 0x000fea0003800000 */
.L_x_47974:
[----:B------:R-:W-:Y:S01]  /*28f0*/  LEA R3, R0, 0x3b800000, 0x17 ;  /* 0x3b80000000037811 */ /* 0x000fe200078eb8ff */
[----:B------:R-:W-:-:S05]  /*2900*/  IMAD.SHL.U32 R0, R2, 0x100000, RZ ;  /* 0x0010000002007824 */ /* 0x000fca00078e00ff */
[----:B------:R-:W-:Y:S02]  /*2910*/  LOP3.LUT R0, R3, R0, R4, 0xfe, !PT ;  /* 0x0000000003007212 */ /* 0x000fe400078efe04 */
.L_x_47973:
[----:B------:R-:W-:Y:S05]  /*2920*/  BSYNC B0 ;  /* 0x0000000000007941 */ /* 0x000fea0003800000 */
.L_x_47972:
[----:B------:R-:W0:Y:S02]  /*2930*/  F2I.FTZ.TRUNC.NTZ R0, R0 ;  /* 0x0000000000007305 */ /* 0x000e24000021f100 */
[----:B0-----:R-:W-:Y:S01]  /*2940*/  PRMT R23, R0, 0x7610, R23 ;  /* 0x0000761000177816 */ /* 0x001fe20000000017 */
[----:B------:R-:W-:Y:S05]  /*2950*/  BRA `(.L_x_47957) ;  /* 0x0000047000007947 */ /* 0x000fea0003800000 */
.L_x_47970:
        /* <DEDUP_REMOVED lines=21> */
.L_x_47979:
[----:B------:R-:W-:Y:S05]  /*2ab0*/  BSYNC B1 ;  /* 0x0000000000017941 */ /* 0x000fea0003800000 */
.L_x_47978:
[----:B------:R-:W-:Y:S01]  /*2ac0*/  LEA R3, R0, 0x37800000, 0x17 ;  /* 0x3780000000037811 */ /* 0x000fe200078eb8ff */
[----:B------:R-:W-:-:S05]  /*2ad0*/  IMAD.SHL.U32 R0, R2, 0x200000, RZ ;  /* 0x0020000002007824 */ /* 0x000fca00078e00ff */
[----:B------:R-:W-:Y:S02]  /*2ae0*/  LOP3.LUT R0, R3, R0, R4, 0xfe, !PT ;  /* 0x0000000003007212 */ /* 0x000fe400078efe04 */
.L_x_47977:
[----:B------:R-:W-:Y:S05]  /*2af0*/  BSYNC B0 ;  /* 0x0000000000007941 */ /* 0x000fea0003800000 */
.L_x_47976:
[----:B------:R-:W0:Y:S02]  /*2b00*/  F2I.FTZ.TRUNC.NTZ R0, R0 ;  /* 0x0000000000007305 */ /* 0x000e24000021f100 */
[----:B0-----:R-:W-:Y:S01]  /*2b10*/  PRMT R23, R0, 0x7610, R23 ;  /* 0x0000761000177816 */ /* 0x001fe20000000017 */
[----:B------:R-:W-:Y:S05]  /*2b20*/  BRA `(.L_x_47957) ;  /* 0x000002a000007947 */ /* 0x000fea0003800000 */
.L_x_47969:
        /* <DEDUP_REMOVED lines=14> */
.L_x_47983:
[----:B------:R-:W-:Y:S05]  /*2c10*/  BSYNC B0 ;  /* 0x0000000000007941 */ /* 0x000fea0003800000 */
.L_x_47982:
[----:B------:R-:W0:Y:S02]  /*2c20*/  F2I.FTZ.TRUNC.NTZ R0, R0 ;  /* 0x0000000000007305 */ /* 0x000e24000021f100 */
[----:B0-----:R-:W-:Y:S01]  /*2c30*/  PRMT R23, R0, 0x7610, R23 ;  /* 0x0000761000177816 */ /* 0x001fe20000000017 */
[----:B------:R-:W-:Y:S05]  /*2c40*/  BRA `(.L_x_47957) ;  /* 0x0000018000007947 */ /* 0x000fea0003800000 */
.L_x_47956:
        /* <DEDUP_REMOVED lines=21> */
.L_x_47981:
[----:B------:R0:W5:Y:S01]  /*2da0*/  LDG.E.U8 R23, [R2.64] ;  /* 0x0000002402177981 */ /* 0x000162000c1e1100 */
[----:B------:R-:W-:Y:S05]  /*2db0*/  BRA `(.L_x_47957) ;  /* 0x0000001000007947 */ /* 0x000fea0003800000 */
.L_x_47980:
[----:B------:R0:W5:Y:S02]  /*2dc0*/  LDG.E.U8 R23, [R2.64] ;  /* 0x0000002402177981 */ /* 0x000164000c1e1100 */
.L_x_47957:
[----:B------:R-:W-:-:S03]  /*2dd0*/  IADD3 R18, R18, 0x80, RZ ;  /* 0x0000008012127810 */ /* 0x000fc60007ffe0ff */
.L_x_47951:
[----:B------:R-:W-:Y:S05]  /*2de0*/  BSYNC B6 ;  /* 0x0000000000067941 */ /* 0x000fea0003800000 */
.L_x_47950:
        /* <DEDUP_REMOVED lines=21> */
.L_x_47989:
[----:B------:R0:W5:Y:S01]  /*2f40*/  LDG.E.U8 R24, [R2.64] ;  /* 0x0000002402187981 */ /* 0x000162000c1e1100 */
[----:B------:R-:W-:Y:S05]  /*2f50*/  BRA `(.L_x_47985) ;  /* 0x00000d7000007947 */ /* 0x000fea0003800000 */
.L_x_47988:
        /* <DEDUP_REMOVED lines=8> */
.L_x_47992:
[----:B------:R0:W5:Y:S01]  /*2fe0*/  LDG.E.U8 R24, [R2.64] ;  /* 0x0000002402187981 */ /* 0x000162000c1e1100 */
[----:B------:R-:W-:Y:S05]  /*2ff0*/  BRA `(.L_x_47985) ;  /* 0x00000cd000007947 */ /* 0x000fea0003800000 */
.L_x_47991:
[----:B------:R0:W5:Y:S01]  /*3000*/  LDG.E.U16 R24, [R2.64] ;  /* 0x0000002402187981 */ /* 0x000162000c1e1500 */
[----:B------:R-:W-:Y:S05]  /*3010*/  BRA `(.L_x_47985) ;  /* 0x00000cb000007947 */ /* 0x000fea0003800000 */
.L_x_47987:
        /* <DEDUP_REMOVED lines=9> */
.L_x_47994:
[----:B------:R-:W4:Y:S02]  /*30b0*/  LDG.E.U16 R0, [R2.64] ;  /* 0x0000002402007981 */ /* 0x000f24000c1e1500 */
[----:B----4-:R-:W-:-:S06]  /*30c0*/  HADD2.F32 R0, -RZ, R0.H0_H0 ;  /* 0x20000000ff007230 */ /* 0x010fcc0000004100 */
[----:B------:R-:W0:Y:S02]  /*30d0*/  F2I.FTZ.TRUNC.NTZ R0, R0 ;  /* 0x0000000000007305 */ /* 0x000e24000021f100 */
[----:B0-----:R-:W-:Y:S01]  /*30e0*/  PRMT R24, R0, 0x7610, R24 ;  /* 0x0000761000187816 */ /* 0x001fe20000000018 */
[----:B------:R-:W-:Y:S05]  /*30f0*/  BRA `(.L_x_47985) ;  /* 0x00000bd000007947 */ /* 0x000fea0003800000 */
.L_x_47993:
        /* <DEDUP_REMOVED lines=9> */
.L_x_47996:
[----:B------:R-:W4:Y:S02]  /*3190*/  LDG.E.U16 R2, [R2.64] ;  /* 0x0000002402027981 */ /* 0x000f24000c1e1500 */
[----:B----4-:R-:W-:-:S06]  /*31a0*/  HADD2.F32 R0, -RZ, R2.H0_H0 ;  /* 0x20000002ff007230 */ /* 0x010fcc0000004100 */
[----:B------:R-:W0:Y:S02]  /*31b0*/  F2I.FTZ.TRUNC.NTZ R0, R0 ;  /* 0x0000000000007305 */ /* 0x000e24000021f100 */
[----:B0-----:R-:W-:Y:S01]  /*31c0*/  PRMT R24, R0, 0x7610, R24 ;  /* 0x0000761000187816 */ /* 0x001fe20000000018 */
[----:B------:R-:W-:Y:S05]  /*31d0*/  BRA `(.L_x_47985) ;  /* 0x00000af000007947 */ /* 0x000fea0003800000 */
.L_x_47995:
[----:B------:R-:W4:Y:S02]  /*31e0*/  LDG.E.64 R2, [R2.64] ;  /* 0x0000002402027981 */ /* 0x000f24000c1e1b00 */
[----:B----4-:R0:W4:Y:S01]  /*31f0*/  F2I.F64.TRUNC R24, R2 ;  /* 0x0000000200187311 */ /* 0x010122000030d100 */
[----:B------:R-:W-:Y:S05]  /*3200*/  BRA `(.L_x_47985) ;  /* 0x00000ac000007947 */ /* 0x000fea0003800000 */
.L_x_47986:
        /* <DEDUP_REMOVED lines=12> */
.L_x_47999:
[----:B------:R-:W4:Y:S02]  /*32d0*/  LDG.E.64 R2, [R2.64] ;  /* 0x0000002402027981 */ /* 0x000f24000c1e1b00 */
[----:B----4-:R0:W4:Y:S01]  /*32e0*/  F2I.F64.TRUNC R24, R2 ;  /* 0x0000000200187311 */ /* 0x010122000030d100 */
[----:B------:R-:W-:Y:S05]  /*32f0*/  BRA `(.L_x_47985) ;  /* 0x000009d000007947 */ /* 0x000fea0003800000 */
.L_x_47998:
        /* <DEDUP_REMOVED lines=28> */
.L_x_48001:
        /* <DEDUP_REMOVED lines=15> */
.L_x_48000:
[----:B------:R-:W4:Y:S02]  /*35b0*/  LDG.E.U16 R0, [R2.64] ;  /* 0x0000002402007981 */ /* 0x000f24000c1e1500 */
[----:B----4-:R-:W-:-:S06]  /*35c0*/  PRMT R0, RZ, 0x5410, R0 ;  /* 0x00005410ff007816 */ /* 0x010fcc0000000000 */
[----:B------:R-:W0:Y:S02]  /*35d0*/  F2I.FTZ.TRUNC.NTZ R0, R0 ;  /* 0x0000000000007305 */ /* 0x000e24000021f100 */
[----:B0-----:R-:W-:Y:S01]  /*35e0*/  PRMT R24, R0, 0x7610, R24 ;  /* 0x0000761000187816 */ /* 0x001fe20000000018 */
[----:B------:R-:W-:Y:S05]  /*35f0*/  BRA `(.L_x_47985) ;  /* 0x000006d000007947 */ /* 0x000fea0003800000 */
.L_x_47997:
        /* <DEDUP_REMOVED lines=10> */
.L_x_48004:
        /* <DEDUP_REMOVED lines=21> */
.L_x_48008:
[----:B------:R-:W-:Y:S05]  /*37f0*/  BSYNC B1 ;  /* 0x0000000000017941 */ /* 0x000fea0003800000 */
.L_x_48007:
[----:B------:R-:W-:Y:S01]  /*3800*/  LEA R3, R0, 0x3b800000, 0x17 ;  /* 0x3b80000000037811 */ /* 0x000fe200078eb8ff */
[----:B------:R-:W-:-:S05]  /*3810*/  IMAD.SHL.U32 R0, R2, 0x100000, RZ ;  /* 0x0010000002007824 */ /* 0x000fca00078e00ff */
[----:B------:R-:W-:Y:S02]  /*3820*/  LOP3.LUT R0, R3, R0, R4, 0xfe, !PT ;  /* 0x0000000003007212 */ /* 0x000fe400078efe04 */
.L_x_48006:
[----:B------:R-:W-:Y:S05]  /*3830*/  BSYNC B0 ;  /* 0x0000000000007941 */ /* 0x000fea0003800000 */
.L_x_48005:
[----:B------:R-:W0:Y:S02]  /*3840*/  F2I.FTZ.TRUNC.NTZ R0, R0 ;  /* 0x0000000000007305 */ /* 0x000e24000021f100 */
[----:B0-----:R-:W-:Y:S01]  /*3850*/  PRMT R24, R0, 0x7610, R24 ;  /* 0x0000761000187816 */ /* 0x001fe20000000018 */
[----:B------:R-:W-:Y:S05]  /*3860*/  BRA `(.L_x_47985) ;  /* 0x0000046000007947 */ /* 0x000fea0003800000 */
.L_x_48003:
        /* <DEDUP_REMOVED lines=21> */
.L_x_48012:
[----:B------:R-:W-:Y:S05]  /*39c0*/  BSYNC B1 ;  /* 0x0000000000017941 */ /* 0x000fea0003800000 */
.L_x_48011:
[----:B------:R-:W-:Y:S01]  /*39d0*/  LEA R3, R0, 0x37800000, 0x17 ;  /* 0x3780000000037811 */ /* 0x000fe200078eb8ff */
[----:B------:R-:W-:-:S05]  /*39e0*/  IMAD.SHL.U32 R0, R2, 0x200000, RZ ;  /* 0x0020000002007824 */ /* 0x000fca00078e00ff */
[----:B------:R-:W-:Y:S02]  /*39f0*/  LOP3.LUT R0, R3, R0, R4, 0xfe, !PT ;  /* 0x0000000003007212 */ /* 0x000fe400078efe04 */
.L_x_48010:
[----:B------:R-:W-:Y:S05]  /*3a00*/  BSYNC B0 ;  /* 0x0000000000007941 */ /* 0x000fea0003800000 */
.L_x_48009:
[----:B------:R-:W0:Y:S02]  /*3a10*/  F2I.FTZ.TRUNC.NTZ R0, R0 ;  /* 0x0000000000007305 */ /* 0x000e24000021f100 */
[----:B0-----:R-:W-:Y:S01]  /*3a20*/  PRMT R24, R0, 0x7610, R24 ;  /* 0x0000761000187816 */ /* 0x001fe20000000018 */
[----:B------:R-:W-:Y:S05]  /*3a30*/  BRA `(.L_x_47985) ;  /* 0x0000029000007947 */ /* 0x000fea0003800000 */
.L_x_48002:
        /* <DEDUP_REMOVED lines=14> */
.L_x_48016:
[----:B------:R-:W-:Y:S05]  /*3b20*/  BSYNC B0 ;  /* 0x0000000000007941 */ /* 0x000fea0003800000 */
.L_x_48015:
[----:B------:R-:W0:Y:S02]  /*3b30*/  F2I.FTZ.TRUNC.NTZ R0, R0 ;  /* 0x0000000000007305 */ /* 0x000e24000021f100 */
[----:B0-----:R-:W-:Y:S01]  /*3b40*/  PRMT R24, R0, 0x7610, R24 ;  /* 0x0000761000187816 */ /* 0x001fe20000000018 */
[----:B------:R-:W-:Y:S05]  /*3b50*/  BRA `(.L_x_47985) ;  /* 0x0000017000007947 */ /* 0x000fea0003800000 */
.L_x_47990:
        /* <DEDUP_REMOVED lines=20> */
.L_x_48014:
[----:B------:R0:W5:Y:S01]  /*3ca0*/  LDG.E.U8 R24, [R2.64] ;  /* 0x0000002402187981 */ /* 0x000162000c1e1100 */
[----:B------:R-:W-:Y:S05]  /*3cb0*/  BRA `(.L_x_47985) ;  /* 0x0000001000007947 */ /* 0x000fea0003800000 */
.L_x_48013:
[----:B------:R0:W5:Y:S02]  /*3cc0*/  LDG.E.U8 R24, [R2.64] ;  /* 0x0000002402187981 */ /* 0x000164000c1e1100 */
.L_x_47985:
[----:B------:R-:W-:Y:S05]  /*3cd0*/  BSYNC B6 ;  /* 0x0000000000067941 */ /* 0x000fea0003800000 */
.L_x_47984:
        /* <DEDUP_REMOVED lines=41> */
.L_x_48018:
[----:B----4-:R-:W-:Y:S05]  /*3f70*/  BSYNC B0 ;  /* 0x0000000000007941 */ /* 0x010fea0003800000 */
.L_x_48017:
[----:B------:R-:W-:Y:S01]  /*3f80*/  BSSY B0, `(.L_x_48019) ;  /* 0x0000020000007945 */ /* 0x000fe20003800000 */
[----:B------:R-:W-:Y:S05]  /*3f90*/  @P4 BRA `(.L_x_48020) ;  /* 0x000001e000004947 */ /* 0x000fea0003800000 */
[----:B-1---5:R-:W-:Y:S02]  /*3fa0*/  LOP3.LUT R3, R19, 0xffff, RZ, 0xc0, !PT ;  /* 0x0000ffff13037812 */ /* 0x022fe400078ec0ff */
[----:B---3--:R-:W-:Y:S02]  /*3fb0*/  IABS R10, R26 ;  /* 0x0000001a000a7213 */ /* 0x008fe40000000000 */
        /* <DEDUP_REMOVED lines=28> */
.L_x_48020:
[----:B------:R-:W-:Y:S05]  /*4180*/  BSYNC B0 ;  /* 0x0000000000007941 */ /* 0x000fea0003800000 */
.L_x_48019:
[----:B------:R-:W-:Y:S01]  /*4190*/  BSSY B0, `(.L_x_48021) ;  /* 0x0000020000007945 */ /* 0x000fe20003800000 */
[----:B------:R-:W-:Y:S05]  /*41a0*/  @P3 BRA `(.L_x_48022) ;  /* 0x000001e000003947 */ /* 0x000fea0003800000 */
[----:B--2--5:R-:W-:Y:S02]  /*41b0*/  LOP3.LUT R3, R23, 0xffff, RZ, 0xc0, !PT ;  /* 0x0000ffff17037812 */ /* 0x024fe400078ec0ff */
        /* <DEDUP_REMOVED lines=29> */
.L_x_48022:
[----:B------:R-:W-:Y:S05]  /*4390*/  BSYNC B0 ;  /* 0x0000000000007941 */ /* 0x000fea0003800000 */
.L_x_48021:
[----:B------:R-:W-:Y:S01]  /*43a0*/  BSSY B0, `(.L_x_48023) ;  /* 0x0000020000007945 */ /* 0x000fe20003800000 */
[----:B------:R-:W-:Y:S05]  /*43b0*/  @P2 BRA `(.L_x_48024) ;  /* 0x000001e000002947 */ /* 0x000fea0003800000 */
[----:B-----5:R-:W-:Y:S02]  /*43c0*/  LOP3.LUT R3, R24, 0xffff, RZ, 0xc0, !PT ;  /* 0x0000ffff18037812 */ /* 0x020fe400078ec0ff */
        /* <DEDUP_REMOVED lines=29> */
.L_x_48024:
[----:B------:R-:W-:Y:S05]  /*45a0*/  BSYNC B0 ;  /* 0x0000000000007941 */ /* 0x000fea0003800000 */
.L_x_48023:
        /* <DEDUP_REMOVED lines=21> */
.L_x_48030:
[----:B------:R0:W-:Y:S01]  /*4700*/  STG.E.U8 [R8.64], R0 ;  /* 0x0000000008007986 */ /* 0x0001e2000c101124 */
[----:B------:R-:W-:Y:S01]  /*4710*/  IMAD.MOV.U32 R2, RZ, RZ, R22 ;  /* 0x000000ffff027224 */ /* 0x000fe200078e0016 */
[----:B------:R-:W-:Y:S05]  /*4720*/  BRA `(.L_x_48026) ;  /* 0x00000ff000007947 */ /* 0x000fea0003800000 */
.L_x_48029:
        /* <DEDUP_REMOVED lines=13> */
.L_x_48033:
[----:B------:R-:W-:Y:S01]  /*4800*/  LOP3.LUT R0, R0, 0xffff, RZ, 0xc0, !PT ;  /* 0x0000ffff00007812 */ /* 0x000fe200078ec0ff */
[----:B------:R-:W-:-:S03]  /*4810*/  IMAD.MOV.U32 R2, RZ, RZ, R22 ;  /* 0x000000ffff027224 */ /* 0x000fc600078e0016 */
[----:B------:R-:W-:-:S05]  /*4820*/  PRMT R3, R0, 0x8880, RZ ;  /* 0x0000888000037816 */ /* 0x000fca00000000ff */
[----:B------:R0:W-:Y:S01]  /*4830*/  STG.E [R8.64], R3 ;  /* 0x0000000308007986 */ /* 0x0001e2000c101924 */
[----:B------:R-:W-:Y:S05]  /*4840*/  BRA `(.L_x_48026) ;  /* 0x00000ed000007947 */ /* 0x000fea0003800000 */
.L_x_48032:
[----:B------:R-:W-:Y:S01]  /*4850*/  PRMT R3, R0, 0x8880, RZ ;  /* 0x0000888000037816 */ /* 0x000fe200000000ff */
[----:B------:R-:W-:-:S03]  /*4860*/  IMAD.MOV.U32 R2, RZ, RZ, R22 ;  /* 0x000000ffff027224 */ /* 0x000fc600078e0016 */
[----:B------:R-:W-:-:S05]  /*4870*/  PRMT R3, R3, 0x7710, RZ ;  /* 0x0000771003037816 */ /* 0x000fca00000000ff */
[----:B------:R0:W-:Y:S01]  /*4880*/  STG.E.U16 [R8.64], R3 ;  /* 0x0000000308007986 */ /* 0x0001e2000c101524 */
[----:B------:R-:W-:Y:S05]  /*4890*/  BRA `(.L_x_48026) ;  /* 0x00000e8000007947 */ /* 0x000fea0003800000 */
.L_x_48028:
        /* <DEDUP_REMOVED lines=10> */
.L_x_48035:
[----:B------:R-:W0:Y:S02]  /*4940*/  I2F.S8 R2, R0 ;  /* 0x0000000000027306 */ /* 0x000e240000001400 */
[----:B0-----:R-:W-:-:S04]  /*4950*/  F2FP.PACK_AB R2, RZ, R2 ;  /* 0x00000002ff02723e */ /* 0x001fc800000000ff */
[----:B------:R-:W-:Y:S01]  /*4960*/  PRMT R4, R2, 0x7610, R4 ;  /* 0x0000761002047816 */ /* 0x000fe20000000004 */
[----:B------:R-:W-:-:S04]  /*4970*/  IMAD.MOV.U32 R2, RZ, RZ, R22 ;  /* 0x000000ffff027224 */ /* 0x000fc800078e0016 */
[----:B------:R0:W-:Y:S01]  /*4980*/  STG.E.U16 [R8.64], R4 ;  /* 0x0000000408007986 */ /* 0x0001e2000c101524 */
[----:B------:R-:W-:Y:S05]  /*4990*/  BRA `(.L_x_48026) ;  /* 0x00000d8000007947 */ /* 0x000fea0003800000 */
.L_x_48034:
        /* <DEDUP_REMOVED lines=11> */
.L_x_48037:
[----:B------:R-:W0:Y:S01]  /*4a50*/  I2F.S8 R0, R0 ;  /* 0x0000000000007306 */ /* 0x000e220000001400 */
[----:B------:R-:W-:Y:S01]  /*4a60*/  IMAD.MOV.U32 R2, RZ, RZ, R22 ;  /* 0x000000ffff027224 */ /* 0x000fe200078e0016 */
[----:B0-----:R-:W-:-:S04]  /*4a70*/  F2FP.PACK_AB R3, RZ, R0 ;  /* 0x00000000ff03723e */ /* 0x001fc800000000ff */
[----:B------:R-:W-:-:S05]  /*4a80*/  PRMT R3, R3, 0x5410, RZ ;  /* 0x0000541003037816 */ /* 0x000fca00000000ff */
[----:B------:R0:W-:Y:S01]  /*4a90*/  STG.E [R8.64], R3 ;  /* 0x0000000308007986 */ /* 0x0001e2000c101924 */
[----:B------:R-:W-:Y:S05]  /*4aa0*/  BRA `(.L_x_48026) ;  /* 0x00000c7000007947 */ /* 0x000fea0003800000 */
.L_x_48036:
[----:B------:R-:W-:Y:S01]  /*4ab0*/  PRMT R4, R0, 0x8880, RZ ;  /* 0x0000888000047816 */ /* 0x000fe200000000ff */
[----:B------:R-:W-:-:S03]  /*4ac0*/  IMAD.MOV.U32 R2, RZ, RZ, R22 ;  /* 0x000000ffff027224 */ /* 0x000fc600078e0016 */
[----:B------:R-:W-:-:S06]  /*4ad0*/  PRMT R4, R4, 0x7710, RZ ;  /* 0x0000771004047816 */ /* 0x000fcc00000000ff */
[----:B------:R-:W0:Y:S02]  /*4ae0*/  I2F.F64.S16 R4, R4 ;  /* 0x0000000400047312 */ /* 0x000e240000101c00 */
[----:B0-----:R0:W-:Y:S01]  /*4af0*/  STG.E.64 [R8.64], R4 ;  /* 0x0000000408007986 */ /* 0x0011e2000c101b24 */
[----:B------:R-:W-:Y:S05]  /*4b00*/  BRA `(.L_x_48026) ;  /* 0x00000c1000007947 */ /* 0x000fea0003800000 */
.L_x_48027:
        /* <DEDUP_REMOVED lines=13> */
.L_x_48040:
[----:B------:R-:W-:Y:S01]  /*4be0*/  PRMT R4, R0, 0x8880, RZ ;  /* 0x0000888000047816 */ /* 0x000fe200000000ff */
[----:B------:R-:W-:Y:S01]  /*4bf0*/  CS2R R6, SRZ ;  /* 0x0000000000067805 */ /* 0x000fe2000001ff00 */
[----:B------:R-:W-:Y:S02]  /*4c00*/  IMAD.MOV.U32 R2, RZ, RZ, R22 ;  /* 0x000000ffff027224 */ /* 0x000fe400078e0016 */
[----:B------:R-:W-:-:S06]  /*4c10*/  PRMT R4, R4, 0x7710, RZ ;  /* 0x0000771004047816 */ /* 0x000fcc00000000ff */
[----:B------:R-:W0:Y:S02]  /*4c20*/  I2F.F64.S16 R4, R4 ;  /* 0x0000000400047312 */ /* 0x000e240000101c00 */
[----:B0-----:R0:W-:Y:S01]  /*4c30*/  STG.E.128 [R8.64], R4 ;  /* 0x0000000408007986 */ /* 0x0011e2000c101d24 */
[----:B------:R-:W-:Y:S05]  /*4c40*/  BRA `(.L_x_48026) ;  /* 0x00000ad000007947 */ /* 0x000fea0003800000 */
.L_x_48039:
        /* <DEDUP_REMOVED lines=21> */
.L_x_48044:
[----:B------:R-:W-:Y:S05]  /*4da0*/  BSYNC B0 ;  /* 0x0000000000007941 */ /* 0x000fea0003800000 */
.L_x_48043:
[----:B------:R-:W-:Y:S01]  /*4db0*/  LOP3.LUT R3, R2, R3, RZ, 0xfc, !PT ;  /* 0x0000000302037212 */ /* 0x000fe200078efcff */
[----:B------:R-:W-:-:S04]  /*4dc0*/  IMAD.MOV.U32 R2, RZ, RZ, R22 ;  /* 0x000000ffff027224 */ /* 0x000fc800078e0016 */
[----:B------:R0:W-:Y:S01]  /*4dd0*/  STG.E.U8 [R8.64], R3 ;  /* 0x0000000308007986 */ /* 0x0001e2000c101124 */
[----:B------:R-:W-:Y:S05]  /*4de0*/  BRA `(.L_x_48026) ;  /* 0x0000093000007947 */ /* 0x000fea0003800000 */
.L_x_48042:
        /* <DEDUP_REMOVED lines=13> */
.L_x_48046:
[----:B------:R-:W-:Y:S01]  /*4ec0*/  IMAD.MOV.U32 R0, RZ, RZ, 0x7f ;  /* 0x0000007fff007424 */ /* 0x000fe200078e00ff */
[----:B------:R-:W-:-:S04]  /*4ed0*/  ISETP.GT.U32.AND P0, PT, R2, 0x7f800000, PT ;  /* 0x7f8000000200780c */ /* 0x000fc80003f04070 */
[----:B------:R-:W-:-:S04]  /*4ee0*/  SEL R0, R0, 0x7c, P0 ;  /* 0x0000007c00007807 */ /* 0x000fc80000000000 */
.L_x_48047:
[----:B------:R-:W-:Y:S05]  /*4ef0*/  BSYNC B0 ;  /* 0x0000000000007941 */ /* 0x000fea0003800000 */
.L_x_48045:
[----:B------:R-:W-:-:S04]  /*4f00*/  LOP3.LUT R2, R3, 0x80000000, RZ, 0xc0, !PT ;  /* 0x8000000003027812 */ /* 0x000fc800078ec0ff */
[----:B------:R-:W-:Y:S01]  /*4f10*/  SHF.R.U32.HI R3, RZ, 0x18, R2 ;  /* 0x00000018ff037819 */ /* 0x000fe20000011602 */
[----:B------:R-:W-:-:S03]  /*4f20*/  IMAD.MOV.U32 R2, RZ, RZ, R22 ;  /* 0x000000ffff027224 */ /* 0x000fc600078e0016 */
[----:B------:R-:W-:-:S05]  /*4f30*/  LOP3.LUT R3, R0, R3, RZ, 0xfc, !PT ;  /* 0x0000000300037212 */ /* 0x000fca00078efcff */
[----:B------:R0:W-:Y:S01]  /*4f40*/  STG.E.U8 [R8.64], R3 ;  /* 0x0000000308007986 */ /* 0x0001e2000c101124 */
[----:B------:R-:W-:Y:S05]  /*4f50*/  BRA `(.L_x_48026) ;  /* 0x000007c000007947 */ /* 0x000fea0003800000 */
.L_x_48041:
[----:B------:R-:W0:Y:S02]  /*4f60*/  I2F.S8 R2, R0 ;  /* 0x0000000000027306 */ /* 0x000e240000001400 */
[----:B0-----:R-:W-:-:S04]  /*4f70*/  F2FP.BF16.PACK_AB R2, RZ, R2 ;  /* 0x00000002ff02723e */ /* 0x001fc800000010ff */
[----:B------:R-:W-:Y:S01]  /*4f80*/  PRMT R4, R2, 0x7610, R4 ;  /* 0x0000761002047816 */ /* 0x000fe20000000004 */
[----:B------:R-:W-:-:S04]  /*4f90*/  IMAD.MOV.U32 R2, RZ, RZ, R22 ;  /* 0x000000ffff027224 */ /* 0x000fc800078e0016 */
[----:B------:R0:W-:Y:S01]  /*4fa0*/  STG.E.U16 [R8.64], R4 ;  /* 0x0000000408007986 */ /* 0x0001e2000c101524 */
[----:B------:R-:W-:Y:S05]  /*4fb0*/  BRA `(.L_x_48026) ;  /* 0x0000076000007947 */ /* 0x000fea0003800000 */
.L_x_48038:
        /* <DEDUP_REMOVED lines=13> */
.L_x_48050:
        /* <DEDUP_REMOVED lines=17> */
.L_x_48053:
[----:B------:R-:W-:-:S04]  /*51a0*/  LOP3.LUT R2, R3, 0x80000000, RZ, 0xc0, !PT ;  /* 0x8000000003027812 */ /* 0x000fc800078ec0ff */
[----:B------:R-:W-:-:S04]  /*51b0*/  SHF.R.U32.HI R3, RZ, 0x18, R2 ;  /* 0x00000018ff037819 */ /* 0x000fc80000011602 */
[----:B------:R-:W-:-:S04]  /*51c0*/  LOP3.LUT R0, R0, R3, RZ, 0xfc, !PT ;  /* 0x0000000300007212 */ /* 0x000fc800078efcff */
[----:B------:R-:W-:Y:S02]  /*51d0*/  PRMT R4, R0, 0x7610, R4 ;  /* 0x0000761000047816 */ /* 0x000fe40000000004 */
.L_x_48052:
[----:B------:R-:W-:Y:S05]  /*51e0*/  BSYNC B0 ;  /* 0x0000000000007941 */ /* 0x000fea0003800000 */
.L_x_48051:
[----:B------:R0:W-:Y:S01]  /*51f0*/  STG.E.U8 [R8.64], R4 ;  /* 0x0000000408007986 */ /* 0x0001e2000c101124 */
[----:B------:R-:W-:Y:S01]  /*5200*/  IMAD.MOV.U32 R2, RZ, RZ, R22 ;  /* 0x000000ffff027224 */ /* 0x000fe200078e0016 */
[----:B------:R-:W-:Y:S05]  /*5210*/  BRA `(.L_x_48026) ;  /* 0x0000050000007947 */ /* 0x000fea0003800000 */
.L_x_48049:
        /* <DEDUP_REMOVED lines=17> */
.L_x_48056:
[----:B------:R-:W-:-:S04]  /*5330*/  LOP3.LUT R2, R3, 0x80000000, RZ, 0xc0, !PT ;  /* 0x8000000003027812 */ /* 0x000fc800078ec0ff */
[----:B------:R-:W-:-:S04]  /*5340*/  SHF.R.U32.HI R3, RZ, 0x18, R2 ;  /* 0x00000018ff037819 */ /* 0x000fc80000011602 */
[----:B------:R-:W-:-:S04]  /*5350*/  LOP3.LUT R0, R0, R3, RZ, 0xfc, !PT ;  /* 0x0000000300007212 */ /* 0x000fc800078efcff */
[----:B------:R-:W-:Y:S02]  /*5360*/  PRMT R4, R0, 0x7610, R4 ;  /* 0x0000761000047816 */ /* 0x000fe40000000004 */
.L_x_48055:
[----:B------:R-:W-:Y:S05]  /*5370*/  BSYNC B0 ;  /* 0x0000000000007941 */ /* 0x000fea0003800000 */
.L_x_48054:
[----:B------:R0:W-:Y:S01]  /*5380*/  STG.E.U8 [R8.64], R4 ;  /* 0x0000000408007986 */ /* 0x0001e2000c101124 */
[----:B------:R-:W-:Y:S01]  /*5390*/  IMAD.MOV.U32 R2, RZ, RZ, R22 ;  /* 0x000000ffff027224 */ /* 0x000fe200078e0016 */
[----:B------:R-:W-:Y:S05]  /*53a0*/  BRA `(.L_x_48026) ;  /* 0x0000037000007947 */ /* 0x000fea0003800000 */
.L_x_48048:
        /* <DEDUP_REMOVED lines=23> */
.L_x_48031:
        /* <DEDUP_REMOVED lines=21> */
.L_x_48058:
[----:B------:R-:W-:Y:S01]  /*5670*/  LOP3.LUT R0, R0, 0xffff, RZ, 0xc0, !PT ;  /* 0x0000ffff00007812 */ /* 0x000fe200078ec0ff */
[----:B------:R-:W-:-:S03]  /*5680*/  IMAD.MOV.U32 R2, RZ, RZ, R22 ;  /* 0x000000ffff027224 */ /* 0x000fc600078e0016 */
[----:B------:R-:W-:-:S05]  /*5690*/  PRMT R0, R0, 0x8880, RZ ;  /* 0x0000888000007816 */ /* 0x000fca00000000ff */
[----:B------:R-:W-:-:S05]  /*56a0*/  IMAD.MOV.U32 R4, RZ, RZ, R0 ;  /* 0x000000ffff047224 */ /* 0x000fca00078e0000 */
[----:B------:R-:W-:-:S05]  /*56b0*/  SHF.R.S32.HI R5, RZ, 0x1f, R4 ;  /* 0x0000001fff057819 */ /* 0x000fca0000011404 */
[----:B------:R0:W-:Y:S01]  /*56c0*/  STG.E.64 [R8.64], R4 ;  /* 0x0000000408007986 */ /* 0x0001e2000c101b24 */
[----:B------:R-:W-:Y:S05]  /*56d0*/  BRA `(.L_x_48026) ;  /* 0x0000004000007947 */ /* 0x000fea0003800000 */
.L_x_48057:
[----:B------:R-:W-:Y:S01]  /*56e0*/  LOP3.LUT R0, R0, 0xffff, RZ, 0xc0, !PT ;  /* 0x0000ffff00007812 */ /* 0x000fe200078ec0ff */
[----:B------:R-:W-:-:S03]  /*56f0*/  IMAD.MOV.U32 R2, RZ, RZ, R22 ;  /* 0x000000ffff027224 */ /* 0x000fc600078e0016 */
[----:B------:R-:W-:-:S05]  /*5700*/  PRMT R3, R0, 0x8880, RZ ;  /* 0x0000888000037816 */ /* 0x000fca00000000ff */
[----:B------:R0:W-:Y:S02]  /*5710*/  STG.E [R8.64], R3 ;  /* 0x0000000308007986 */ /* 0x0001e4000c101924 */
.L_x_48026:
[----:B------:R-:W-:Y:S05]  /*5720*/  BSYNC B6 ;  /* 0x0000000000067941 */ /* 0x000fea0003800000 */
.L_x_48025:
        /* <DEDUP_REMOVED lines=21> */
.L_x_48064:
[----:B-1---5:R0:W-:Y:S01]  /*5880*/  STG.E.U8 [R8.64], R19 ;  /* 0x0000001308007986 */ /* 0x0221e2000c101124 */
[----:B------:R-:W-:Y:S05]  /*5890*/  BRA `(.L_x_48066) ;  /* 0x00000e9000007947 */ /* 0x000fea0003800000 */
.L_x_48063:
        /* <DEDUP_REMOVED lines=12> */
.L_x_48068:
[----:B-1---5:R-:W-:-:S04]  /*5960*/  LOP3.LUT R19, R19, 0xffff, RZ, 0xc0, !PT ;  /* 0x0000ffff13137812 */ /* 0x022fc800078ec0ff */
[----:B------:R-:W-:-:S05]  /*5970*/  PRMT R3, R19, 0x8880, RZ ;  /* 0x0000888013037816 */ /* 0x000fca00000000ff */
[----:B------:R0:W-:Y:S01]  /*5980*/  STG.E [R8.64], R3 ;  /* 0x0000000308007986 */ /* 0x0001e2000c101924 */
[----:B------:R-:W-:Y:S05]  /*5990*/  BRA `(.L_x_48066) ;  /* 0x00000d9000007947 */ /* 0x000fea0003800000 */
.L_x_48067:
[----:B-1---5:R-:W-:-:S04]  /*59a0*/  PRMT R3, R19, 0x8880, RZ ;  /* 0x0000888013037816 */ /* 0x022fc800000000ff */
[----:B------:R-:W-:-:S05]  /*59b0*/  PRMT R3, R3, 0x7710, RZ ;  /* 0x0000771003037816 */ /* 0x000fca00000000ff */
[----:B------:R0:W-:Y:S01]  /*59c0*/  STG.E.U16 [R8.64], R3 ;  /* 0x0000000308007986 */ /* 0x0001e2000c101524 */
[----:B------:R-:W-:Y:S05]  /*59d0*/  BRA `(.L_x_48066) ;  /* 0x00000d5000007947 */ /* 0x000fea0003800000 */
.L_x_48062:
        /* <DEDUP_REMOVED lines=9> */
.L_x_48070:
[----:B-1---5:R-:W0:Y:S02]  /*5a70*/  I2F.S8 R0, R19 ;  /* 0x0000001300007306 */ /* 0x022e240000001400 */
[----:B0-----:R-:W-:-:S05]  /*5a80*/  F2FP.PACK_AB R0, RZ, R0 ;  /* 0x00000000ff00723e */ /* 0x001fca00000000ff */
[----:B------:R0:W-:Y:S01]  /*5a90*/  STG.E.U16 [R8.64], R0 ;  /* 0x0000000008007986 */ /* 0x0001e2000c101524 */
[----:B------:R-:W-:Y:S05]  /*5aa0*/  BRA `(.L_x_48066) ;  /* 0x00000c8000007947 */ /* 0x000fea0003800000 */
.L_x_48069:
        /* <DEDUP_REMOVED lines=10> */
.L_x_48072:
[----:B-1---5:R-:W0:Y:S02]  /*5b50*/  I2F.S8 R19, R19 ;  /* 0x0000001300137306 */ /* 0x022e240000001400 */
[----:B0-----:R-:W-:-:S04]  /*5b60*/  F2FP.PACK_AB R3, RZ, R19 ;  /* 0x00000013ff03723e */ /* 0x001fc800000000ff */
[----:B------:R-:W-:-:S05]  /*5b70*/  PRMT R3, R3, 0x5410, RZ ;  /* 0x0000541003037816 */ /* 0x000fca00000000ff */
[----:B------:R0:W-:Y:S01]  /*5b80*/  STG.E [R8.64], R3 ;  /* 0x0000000308007986 */ /* 0x0001e2000c101924 */
[----:B------:R-:W-:Y:S05]  /*5b90*/  BRA `(.L_x_48066) ;  /* 0x00000b9000007947 */ /* 0x000fea0003800000 */
.L_x_48071:
[----:B-1---5:R-:W-:-:S04]  /*5ba0*/  PRMT R4, R19, 0x8880, RZ ;  /* 0x0000888013047816 */ /* 0x022fc800000000ff */
[----:B------:R-:W-:-:S06]  /*5bb0*/  PRMT R4, R4, 0x7710, RZ ;  /* 0x0000771004047816 */ /* 0x000fcc00000000ff */
[----:B------:R-:W0:Y:S02]  /*5bc0*/  I2F.F64.S16 R4, R4 ;  /* 0x0000000400047312 */ /* 0x000e240000101c00 */
[----:B0-----:R0:W-:Y:S01]  /*5bd0*/  STG.E.64 [R8.64], R4 ;  /* 0x0000000408007986 */ /* 0x0011e2000c101b24 */
[----:B------:R-:W-:Y:S05]  /*5be0*/  BRA `(.L_x_48066) ;  /* 0x00000b4000007947 */ /* 0x000fea0003800000 */
.L_x_48061:
        /* <DEDUP_REMOVED lines=12> */
.L_x_48075:
[----:B-1---5:R-:W-:Y:S01]  /*5cb0*/  PRMT R4, R19, 0x8880, RZ ;  /* 0x0000888013047816 */ /* 0x022fe200000000ff */
[----:B------:R-:W-:-:S03]  /*5cc0*/  CS2R R6, SRZ ;  /* 0x0000000000067805 */ /* 0x000fc6000001ff00 */
[----:B------:R-:W-:-:S06]  /*5cd0*/  PRMT R4, R4, 0x7710, RZ ;  /* 0x0000771004047816 */ /* 0x000fcc00000000ff */
[----:B------:R-:W0:Y:S02]  /*5ce0*/  I2F.F64.S16 R4, R4 ;  /* 0x0000000400047312 */ /* 0x000e240000101c00 */
[----:B0-----:R0:W-:Y:S01]  /*5cf0*/  STG.E.128 [R8.64], R4 ;  /* 0x0000000408007986 */ /* 0x0011e2000c101d24 */
[----:B------:R-:W-:Y:S05]  /*5d00*/  BRA `(.L_x_48066) ;  /* 0x00000a2000007947 */ /* 0x000fea0003800000 */
.L_x_48074:
        /* <DEDUP_REMOVED lines=21> */
.L_x_48079:
[----:B------:R-:W-:Y:S05]  /*5e60*/  BSYNC B0 ;  /* 0x0000000000007941 */ /* 0x000fea0003800000 */
.L_x_48078:
[----:B------:R-:W-:-:S05]  /*5e70*/  LOP3.LUT R5, R0, R5, RZ, 0xfc, !PT ;  /* 0x0000000500057212 */ /* 0x000fca00078efcff */
[----:B------:R0:W-:Y:S01]  /*5e80*/  STG.E.U8 [R8.64], R5 ;  /* 0x0000000508007986 */ /* 0x0001e2000c101124 */
[----:B------:R-:W-:Y:S05]  /*5e90*/  BRA `(.L_x_48066) ;  /* 0x0000089000007947 */ /* 0x000fea0003800000 */
.L_x_48077:
        /* <DEDUP_REMOVED lines=13> */
.L_x_48081:
[----:B------:R-:W-:Y:S01]  /*5f70*/  IMAD.MOV.U32 R0, RZ, RZ, 0x7f ;  /* 0x0000007fff007424 */ /* 0x000fe200078e00ff */
[----:B------:R-:W-:-:S04]  /*5f80*/  ISETP.GT.U32.AND P0, PT, R3, 0x7f800000, PT ;  /* 0x7f8000000300780c */ /* 0x000fc80003f04070 */
[----:B------:R-:W-:-:S04]  /*5f90*/  SEL R0, R0, 0x7c, P0 ;  /* 0x0000007c00007807 */ /* 0x000fc80000000000 */
.L_x_48082:
[----:B------:R-:W-:Y:S05]  /*5fa0*/  BSYNC B0 ;  /* 0x0000000000007941 */ /* 0x000fea0003800000 */
.L_x_48080:
[----:B------:R-:W-:-:S04]  /*5fb0*/  LOP3.LUT R3, R19, 0x80000000, RZ, 0xc0, !PT ;  /* 0x8000000013037812 */ /* 0x000fc800078ec0ff */
[----:B------:R-:W-:-:S04]  /*5fc0*/  SHF.R.U32.HI R3, RZ, 0x18, R3 ;  /* 0x00000018ff037819 */ /* 0x000fc80000011603 */
[----:B------:R-:W-:-:S05]  /*5fd0*/  LOP3.LUT R3, R0, R3, RZ, 0xfc, !PT ;  /* 0x0000000300037212 */ /* 0x000fca00078efcff */
[----:B------:R0:W-:Y:S01]  /*5fe0*/  STG.E.U8 [R8.64], R3 ;  /* 0x0000000308007986 */ /* 0x0001e2000c101124 */
[----:B------:R-:W-:Y:S05]  /*5ff0*/  BRA `(.L_x_48066) ;  /* 0x0000073000007947 */ /* 0x000fea0003800000 */
.L_x_48076:
[----:B-1---5:R-:W0:Y:S02]  /*6000*/  I2F.S8 R0, R19 ;  /* 0x0000001300007306 */ /* 0x022e240000001400 */
[----:B0-----:R-:W-:-:S05]  /*6010*/  F2FP.BF16.PACK_AB R0, RZ, R0 ;  /* 0x00000000ff00723e */ /* 0x001fca00000010ff */
[----:B------:R0:W-:Y:S01]  /*6020*/  STG.E.U16 [R8.64], R0 ;  /* 0x0000000008007986 */ /* 0x0001e2000c101524 */
[----:B------:R-:W-:Y:S05]  /*6030*/  BRA `(.L_x_48066) ;  /* 0x000006f000007947 */ /* 0x000fea0003800000 */
.L_x_48073:
        /* <DEDUP_REMOVED lines=12> */
.L_x_48085:
        /* <DEDUP_REMOVED lines=17> */
.L_x_48088:
[----:B------:R-:W-:-:S04]  /*6210*/  LOP3.LUT R3, R19, 0x80000000, RZ, 0xc0, !PT ;  /* 0x8000000013037812 */ /* 0x000fc800078ec0ff */
[----:B------:R-:W-:-:S04]  /*6220*/  SHF.R.U32.HI R3, RZ, 0x18, R3 ;  /* 0x00000018ff037819 */ /* 0x000fc80000011603 */
[----:B------:R-:W-:-:S04]  /*6230*/  LOP3.LUT R0, R0, R3, RZ, 0xfc, !PT ;  /* 0x0000000300007212 */ /* 0x000fc800078efcff */
[----:B------:R-:W-:Y:S02]  /*6240*/  PRMT R4, R0, 0x7610, R4 ;  /* 0x0000761000047816 */ /* 0x000fe40000000004 */
.L_x_48087:
[----:B------:R-:W-:Y:S05]  /*6250*/  BSYNC B0 ;  /* 0x0000000000007941 */ /* 0x000fea0003800000 */
.L_x_48086:
[----:B------:R0:W-:Y:S01]  /*6260*/  STG.E.U8 [R8.64], R4 ;  /* 0x0000000408007986 */ /* 0x0001e2000c101124 */
[----:B------:R-:W-:Y:S05]  /*6270*/  BRA `(.L_x_48066) ;  /* 0x000004b000007947 */ /* 0x000fea0003800000 */
.L_x_48084:
        /* <DEDUP_REMOVED lines=17> */
.L_x_48091:
[----:B------:R-:W-:-:S04]  /*6390*/  LOP3.LUT R3, R19, 0x80000000, RZ, 0xc0, !PT ;  /* 0x8000000013037812 */ /* 0x000fc800078ec0ff */
[----:B------:R-:W-:-:S04]  /*63a0*/  SHF.R.U32.HI R3, RZ, 0x18, R3 ;  /* 0x00000018ff037819 */ /* 0x000fc80000011603 */
[----:B------:R-:W-:-:S04]  /*63b0*/  LOP3.LUT R0, R0, R3, RZ, 0xfc, !PT ;  /* 0x0000000300007212 */ /* 0x000fc800078efcff */
[----:B------:R-:W-:Y:S02]  /*63c0*/  PRMT R4, R0, 0x7610, R4 ;  /* 0x0000761000047816 */ /* 0x000fe40000000004 */
.L_x_48090:
[----:B------:R-:W-:Y:S05]  /*63d0*/  BSYNC B0 ;  /* 0x0000000000007941 */ /* 0x000fea0003800000 */
.L_x_48089:
[----:B------:R0:W-:Y:S01]  /*63e0*/  STG.E.U8 [R8.64], R4 ;  /* 0x0000000408007986 */ /* 0x0001e2000c101124 */
[----:B------:R-:W-:Y:S05]  /*63f0*/  BRA `(.L_x_48066) ;  /* 0x0000033000007947 */ /* 0x000fea0003800000 */
.L_x_48083:
        /* <DEDUP_REMOVED lines=22> */
.L_x_48065:
        /* <DEDUP_REMOVED lines=20> */
.L_x_48093:
[----:B-1---5:R-:W-:-:S04]  /*66a0*/  LOP3.LUT R19, R19, 0xffff, RZ, 0xc0, !PT ;  /* 0x0000ffff13137812 */ /* 0x022fc800078ec0ff */
[----:B------:R-:W-:-:S05]  /*66b0*/  PRMT R19, R19, 0x8880, RZ ;  /* 0x0000888013137816 */ /* 0x000fca00000000ff */
[----:B------:R-:W-:-:S05]  /*66c0*/  IMAD.MOV.U32 R4, RZ, RZ, R19 ;  /* 0x000000ffff047224 */ /* 0x000fca00078e0013 */
[----:B------:R-:W-:-:S05]  /*66d0*/  SHF.R.S32.HI R5, RZ, 0x1f, R4 ;  /* 0x0000001fff057819 */ /* 0x000fca0000011404 */
[----:B------:R0:W-:Y:S01]  /*66e0*/  STG.E.64 [R8.64], R4 ;  /* 0x0000000408007986 */ /* 0x0001e2000c101b24 */
[----:B------:R-:W-:Y:S05]  /*66f0*/  BRA `(.L_x_48066) ;  /* 0x0000003000007947 */ /* 0x000fea0003800000 */
.L_x_48092:
[----:B-1---5:R-:W-:-:S04]  /*6700*/  LOP3.LUT R19, R19, 0xffff, RZ, 0xc0, !PT ;  /* 0x0000ffff13137812 */ /* 0x022fc800078ec0ff */
[----:B------:R-:W-:-:S05]  /*6710*/  PRMT R3, R19, 0x8880, RZ ;  /* 0x0000888013037816 */ /* 0x000fca00000000ff */
[----:B------:R0:W-:Y:S02]  /*6720*/  STG.E [R8.64], R3 ;  /* 0x0000000308007986 */ /* 0x0001e4000c101924 */
.L_x_48066:
        /* <DEDUP_REMOVED lines=21> */
.L_x_48097:
[----:B--2---:R0:W-:Y:S01]  /*6880*/  STG.E.U8 [R8.64], R23 ;  /* 0x0000001708007986 */ /* 0x0041e2000c101124 */
[----:B------:R-:W-:Y:S05]  /*6890*/  BRA `(.L_x_48099) ;  /* 0x00000e9000007947 */ /* 0x000fea0003800000 */
.L_x_48096:
        /* <DEDUP_REMOVED lines=12> */
.L_x_48101:
[----:B--2---:R-:W-:-:S04]  /*6960*/  LOP3.LUT R23, R23, 0xffff, RZ, 0xc0, !PT ;  /* 0x0000ffff17177812 */ /* 0x004fc800078ec0ff */
[----:B------:R-:W-:-:S05]  /*6970*/  PRMT R3, R23, 0x8880, RZ ;  /* 0x0000888017037816 */ /* 0x000fca00000000ff */
[----:B------:R0:W-:Y:S01]  /*6980*/  STG.E [R8.64], R3 ;  /* 0x0000000308007986 */ /* 0x0001e2000c101924 */
[----:B------:R-:W-:Y:S05]  /*6990*/  BRA `(.L_x_48099) ;  /* 0x00000d9000007947 */ /* 0x000fea0003800000 */
.L_x_48100:
[----:B--2---:R-:W-:-:S04]  /*69a0*/  PRMT R3, R23, 0x8880, RZ ;  /* 0x0000888017037816 */ /* 0x004fc800000000ff */
[----:B------:R-:W-:-:S05]  /*69b0*/  PRMT R3, R3, 0x7710, RZ ;  /* 0x0000771003037816 */ /* 0x000fca00000000ff */
[----:B------:R0:W-:Y:S01]  /*69c0*/  STG.E.U16 [R8.64], R3 ;  /* 0x0000000308007986 */ /* 0x0001e2000c101524 */
[----:B------:R-:W-:Y:S05]  /*69d0*/  BRA `(.L_x_48099) ;  /* 0x00000d5000007947 */ /* 0x000fea0003800000 */
.L_x_48095:
        /* <DEDUP_REMOVED lines=9> */
.L_x_48103:
[----:B--2---:R-:W0:Y:S02]  /*6a70*/  I2F.S8 R0, R23 ;  /* 0x0000001700007306 */ /* 0x004e240000001400 */
[----:B0-----:R-:W-:-:S05]  /*6a80*/  F2FP.PACK_AB R0, RZ, R0 ;  /* 0x00000000ff00723e */ /* 0x001fca00000000ff */
[----:B------:R0:W-:Y:S01]  /*6a90*/  STG.E.U16 [R8.64], R0 ;  /* 0x0000000008007986 */ /* 0x0001e2000c101524 */
[----:B------:R-:W-:Y:S05]  /*6aa0*/  BRA `(.L_x_48099) ;  /* 0x00000c8000007947 */ /* 0x000fea0003800000 */
.L_x_48102:
        /* <DEDUP_REMOVED lines=10> */
.L_x_48105:
[----:B--2---:R-:W0:Y:S02]  /*6b50*/  I2F.S8 R23, R23 ;  /* 0x0000001700177306 */ /* 0x004e240000001400 */
[----:B0-----:R-:W-:-:S04]  /*6b60*/  F2FP.PACK_AB R3, RZ, R23 ;  /* 0x00000017ff03723e */ /* 0x001fc800000000ff */
[----:B------:R-:W-:-:S05]  /*6b70*/  PRMT R3, R3, 0x5410, RZ ;  /* 0x0000541003037816 */ /* 0x000fca00000000ff */
[----:B------:R0:W-:Y:S01]  /*6b80*/  STG.E [R8.64], R3 ;  /* 0x0000000308007986 */ /* 0x0001e2000c101924 */
[----:B------:R-:W-:Y:S05]  /*6b90*/  BRA `(.L_x_48099) ;  /* 0x00000b9000007947 */ /* 0x000fea0003800000 */
.L_x_48104:
[----:B--2---:R-:W-:-:S04]  /*6ba0*/  PRMT R4, R23, 0x8880, RZ ;  /* 0x0000888017047816 */ /* 0x004fc800000000ff */
[----:B------:R-:W-:-:S06]  /*6bb0*/  PRMT R4, R4, 0x7710, RZ ;  /* 0x0000771004047816 */ /* 0x000fcc00000000ff */
[----:B------:R-:W0:Y:S02]  /*6bc0*/  I2F.F64.S16 R4, R4 ;  /* 0x0000000400047312 */ /* 0x000e240000101c00 */
[----:B0-----:R0:W-:Y:S01]  /*6bd0*/  STG.E.64 [R8.64], R4 ;  /* 0x0000000408007986 */ /* 0x0011e2000c101b24 */
[----:B------:R-:W-:Y:S05]  /*6be0*/  BRA `(.L_x_48099) ;  /* 0x00000b4000007947 */ /* 0x000fea0003800000 */
.L_x_48094:
        /* <DEDUP_REMOVED lines=12> */
.L_x_48108:
[----:B--2---:R-:W-:Y:S01]  /*6cb0*/  PRMT R4, R23, 0x8880, RZ ;  /* 0x0000888017047816 */ /* 0x004fe200000000ff */
[----:B------:R-:W-:-:S03]  /*6cc0*/  CS2R R6, SRZ ;  /* 0x0000000000067805 */ /* 0x000fc6000001ff00 */
[----:B------:R-:W-:-:S06]  /*6cd0*/  PRMT R4, R4, 0x7710, RZ ;  /* 0x0000771004047816 */ /* 0x000fcc00000000ff */
[----:B------:R-:W0:Y:S02]  /*6ce0*/  I2F.F64.S16 R4, R4 ;  /* 0x0000000400047312 */ /* 0x000e240000101c00 */
[----:B0-----:R0:W-:Y:S01]  /*6cf0*/  STG.E.128 [R8.64], R4 ;  /* 0x0000000408007986 */ /* 0x0011e2000c101d24 */
[----:B------:R-:W-:Y:S05]  /*6d00*/  BRA `(.L_x_48099) ;  /* 0x00000a2000007947 */ /* 0x000fea0003800000 */
.L_x_48107:
        /* <DEDUP_REMOVED lines=21> */
.L_x_48112:
[----:B------:R-:W-:Y:S05]  /*6e60*/  BSYNC B0 ;  /* 0x0000000000007941 */ /* 0x000fea0003800000 */
.L_x_48111:
[----:B------:R-:W-:-:S05]  /*6e70*/  LOP3.LUT R5, R0, R5, RZ, 0xfc, !PT ;  /* 0x0000000500057212 */ /* 0x000fca00078efcff */
[----:B------:R0:W-:Y:S01]  /*6e80*/  STG.E.U8 [R8.64], R5 ;  /* 0x0000000508007986 */ /* 0x0001e2000c101124 */
[----:B------:R-:W-:Y:S05]  /*6e90*/  BRA `(.L_x_48099) ;  /* 0x0000089000007947 */ /* 0x000fea0003800000 */
.L_x_48110:
        /* <DEDUP_REMOVED lines=13> */
.L_x_48114:
[----:B------:R-:W-:Y:S01]  /*6f70*/  IMAD.MOV.U32 R0, RZ, RZ, 0x7f ;  /* 0x0000007fff007424 */ /* 0x000fe200078e00ff */
[----:B------:R-:W-:-:S04]  /*6f80*/  ISETP.GT.U32.AND P0, PT, R3, 0x7f800000, PT ;  /* 0x7f8000000300780c */ /* 0x000fc80003f04070 */
[----:B------:R-:W-:-:S04]  /*6f90*/  SEL R0, R0, 0x7c, P0 ;  /* 0x0000007c00007807 */ /* 0x000fc80000000000 */
.L_x_48115:
[----:B------:R-:W-:Y:S05]  /*6fa0*/  BSYNC B0 ;  /* 0x0000000000007941 */ /* 0x000fea0003800000 */
.L_x_48113:
[----:B------:R-:W-:-:S04]  /*6fb0*/  LOP3.LUT R3, R23, 0x80000000, RZ, 0xc0, !PT ;  /* 0x8000000017037812 */ /* 0x000fc800078ec0ff */
[----:B------:R-:W-:-:S04]  /*6fc0*/  SHF.R.U32.HI R3, RZ, 0x18, R3 ;  /* 0x00000018ff037819 */ /* 0x000fc80000011603 */
[----:B------:R-:W-:-:S05]  /*6fd0*/  LOP3.LUT R3, R0, R3, RZ, 0xfc, !PT ;  /* 0x0000000300037212 */ /* 0x000fca00078efcff */
[----:B------:R0:W-:Y:S01]  /*6fe0*/  STG.E.U8 [R8.64], R3 ;  /* 0x0000000308007986 */ /* 0x0001e2000c101124 */
[----:B------:R-:W-:Y:S05]  /*6ff0*/  BRA `(.L_x_48099) ;  /* 0x0000073000007947 */ /* 0x000fea0003800000 */
.L_x_48109:
[----:B--2---:R-:W0:Y:S02]  /*7000*/  I2F.S8 R0, R23 ;  /* 0x0000001700007306 */ /* 0x004e240000001400 */
[----:B0-----:R-:W-:-:S05]  /*7010*/  F2FP.BF16.PACK_AB R0, RZ, R0 ;  /* 0x00000000ff00723e */ /* 0x001fca00000010ff */
[----:B------:R0:W-:Y:S01]  /*7020*/  STG.E.U16 [R8.64], R0 ;  /* 0x0000000008007986 */ /* 0x0001e2000c101524 */
[----:B------:R-:W-:Y:S05]  /*7030*/  BRA `(.L_x_48099) ;  /* 0x000006f000007947 */ /* 0x000fea0003800000 */
.L_x_48106:
        /* <DEDUP_REMOVED lines=12> */
.L_x_48118:
        /* <DEDUP_REMOVED lines=17> */
.L_x_48121:
[----:B------:R-:W-:-:S04]  /*7210*/  LOP3.LUT R3, R23, 0x80000000, RZ, 0xc0, !PT ;  /* 0x8000000017037812 */ /* 0x000fc800078ec0ff */
[----:B------:R-:W-:-:S04]  /*7220*/  SHF.R.U32.HI R3, RZ, 0x18, R3 ;  /* 0x00000018ff037819 */ /* 0x000fc80000011603 */
[----:B------:R-:W-:-:S04]  /*7230*/  LOP3.LUT R0, R0, R3, RZ, 0xfc, !PT ;  /* 0x0000000300007212 */ /* 0x000fc800078efcff */
[----:B------:R-:W-:Y:S02]  /*7240*/  PRMT R4, R0, 0x7610, R4 ;  /* 0x0000761000047816 */ /* 0x000fe40000000004 */
.L_x_48120:
[----:B------:R-:W-:Y:S05]  /*7250*/  BSYNC B0 ;  /* 0x0000000000007941 */ /* 0x000fea0003800000 */
.L_x_48119:
[----:B------:R0:W-:Y:S01]  /*7260*/  STG.E.U8 [R8.64], R4 ;  /* 0x0000000408007986 */ /* 0x0001e2000c101124 */
[----:B------:R-:W-:Y:S05]  /*7270*/  BRA `(.L_x_48099) ;  /* 0x000004b000007947 */ /* 0x000fea0003800000 */
.L_x_48117:
        /* <DEDUP_REMOVED lines=17> */
.L_x_48124:
[----:B------:R-:W-:-:S04]  /*7390*/  LOP3.LUT R3, R23, 0x80000000, RZ, 0xc0, !PT ;  /* 0x8000000017037812 */ /* 0x000fc800078ec0ff */
[----:B------:R-:W-:-:S04]  /*73a0*/  SHF.R.U32.HI R3, RZ, 0x18, R3 ;  /* 0x00000018ff037819 */ /* 0x000fc80000011603 */
[----:B------:R-:W-:-:S04]  /*73b0*/  LOP3.LUT R0, R0, R3, RZ, 0xfc, !PT ;  /* 0x0000000300007212 */ /* 0x000fc800078efcff */
[----:B------:R-:W-:Y:S02]  /*73c0*/  PRMT R4, R0, 0x7610, R4 ;  /* 0x0000761000047816 */ /* 0x000fe40000000004 */
.L_x_48123:
[----:B------:R-:W-:Y:S05]  /*73d0*/  BSYNC B0 ;  /* 0x0000000000007941 */ /* 0x000fea0003800000 */
.L_x_48122:
[----:B------:R0:W-:Y:S01]  /*73e0*/  STG.E.U8 [R8.64], R4 ;  /* 0x0000000408007986 */ /* 0x0001e2000c101124 */
[----:B------:R-:W-:Y:S05]  /*73f0*/  BRA `(.L_x_48099) ;  /* 0x0000033000007947 */ /* 0x000fea0003800000 */
.L_x_48116:
        /* <DEDUP_REMOVED lines=22> */
.L_x_48098:
        /* <DEDUP_REMOVED lines=20> */
.L_x_48126:
[----:B--2---:R-:W-:-:S04]  /*76a0*/  LOP3.LUT R23, R23, 0xffff, RZ, 0xc0, !PT ;  /* 0x0000ffff17177812 */ /* 0x004fc800078ec0ff */
[----:B------:R-:W-:-:S05]  /*76b0*/  PRMT R23, R23, 0x8880, RZ ;  /* 0x0000888017177816 */ /* 0x000fca00000000ff */
[----:B------:R-:W-:-:S05]  /*76c0*/  IMAD.MOV.U32 R4, RZ, RZ, R23 ;  /* 0x000000ffff047224 */ /* 0x000fca00078e0017 */
[----:B------:R-:W-:-:S05]  /*76d0*/  SHF.R.S32.HI R5, RZ, 0x1f, R4 ;  /* 0x0000001fff057819 */ /* 0x000fca0000011404 */
[----:B------:R0:W-:Y:S01]  /*76e0*/  STG.E.64 [R8.64], R4 ;  /* 0x0000000408007986 */ /* 0x0001e2000c101b24 */
[----:B------:R-:W-:Y:S05]  /*76f0*/  BRA `(.L_x_48099) ;  /* 0x0000003000007947 */ /* 0x000fea0003800000 */
.L_x_48125:
[----:B--2---:R-:W-:-:S04]  /*7700*/  LOP3.LUT R23, R23, 0xffff, RZ, 0xc0, !PT ;  /* 0x0000ffff17177812 */ /* 0x004fc800078ec0ff */
[----:B------:R-:W-:-:S05]  /*7710*/  PRMT R3, R23, 0x8880, RZ ;  /* 0x0000888017037816 */ /* 0x000fca00000000ff */
[----:B------:R0:W-:Y:S02]  /*7720*/  STG.E [R8.64], R3 ;  /* 0x0000000308007986 */ /* 0x0001e4000c101924 */
.L_x_48099:
[----:B------:R-:W-:Y:S02]  /*7730*/  IADD3 R2, R2, 0x80, RZ ;  /* 0x0000008002027810 */ /* 0x000fe40007ffe0ff */
.L_x_48060:
[----:B------:R-:W-:Y:S05]  /*7740*/  BSYNC B6 ;  /* 0x0000000000067941 */ /* 0x000fea0003800000 */
.L_x_48059:
        /* <DEDUP_REMOVED lines=19> */
.L_x_48130:
[----:B-----5:R-:W-:Y:S01]  /*7880*/  STG.E.U8 [R2.64], R24 ;  /* 0x0000001802007986 */ /* 0x020fe2000c101124 */
[----:B------:R-:W-:Y:S05]  /*7890*/  EXIT ;  /* 0x000000000000794d */ /* 0x000fea0003800000 */
.L_x_48129:
        /* <DEDUP_REMOVED lines=12> */
.L_x_48133:
[----:B-----5:R-:W-:-:S04]  /*7960*/  LOP3.LUT R24, R24, 0xffff, RZ, 0xc0, !PT ;  /* 0x0000ffff18187812 */ /* 0x020fc800078ec0ff */
[----:B------:R-:W-:-:S05]  /*7970*/  PRMT R5, R24, 0x8880, RZ ;  /* 0x0000888018057816 */ /* 0x000fca00000000ff */
[----:B------:R-:W-:Y:S01]  /*7980*/  STG.E [R2.64], R5 ;  /* 0x0000000502007986 */ /* 0x000fe2000c101924 */
[----:B------:R-:W-:Y:S05]  /*7990*/  EXIT ;  /* 0x000000000000794d */ /* 0x000fea0003800000 */
.L_x_48132:
[----:B-----5:R-:W-:-:S04]  /*79a0*/  PRMT R5, R24, 0x8880, RZ ;  /* 0x0000888018057816 */ /* 0x020fc800000000ff */
[----:B------:R-:W-:-:S05]  /*79b0*/  PRMT R5, R5, 0x7710, RZ ;  /* 0x0000771005057816 */ /* 0x000fca00000000ff */
[----:B------:R-:W-:Y:S01]  /*79c0*/  STG.E.U16 [R2.64], R5 ;  /* 0x0000000502007986 */ /* 0x000fe2000c101524 */
[----:B------:R-:W-:Y:S05]  /*79d0*/  EXIT ;  /* 0x000000000000794d */ /* 0x000fea0003800000 */
.L_x_48128:
        /* <DEDUP_REMOVED lines=9> */
.L_x_48135:
[----:B-----5:R-:W0:Y:S02]  /*7a70*/  I2F.S8 R0, R24 ;  /* 0x0000001800007306 */ /* 0x020e240000001400 */
[----:B0-----:R-:W-:-:S05]  /*7a80*/  F2FP.PACK_AB R0, RZ, R0 ;  /* 0x00000000ff00723e */ /* 0x001fca00000000ff */
[----:B------:R-:W-:Y:S01]  /*7a90*/  STG.E.U16 [R2.64], R0 ;  /* 0x0000000002007986 */ /* 0x000fe2000c101524 */
[----:B------:R-:W-:Y:S05]  /*7aa0*/  EXIT ;  /* 0x000000000000794d */ /* 0x000fea0003800000 */
.L_x_48134:
        /* <DEDUP_REMOVED lines=10> */
.L_x_48137:
[----:B-----5:R-:W0:Y:S02]  /*7b50*/  I2F.S8 R24, R24 ;  /* 0x0000001800187306 */ /* 0x020e240000001400 */
[----:B0-----:R-:W-:-:S04]  /*7b60*/  F2FP.PACK_AB R5, RZ, R24 ;  /* 0x00000018ff05723e */ /* 0x001fc800000000ff */
[----:B------:R-:W-:-:S05]  /*7b70*/  PRMT R5, R5, 0x5410, RZ ;  /* 0x0000541005057816 */ /* 0x000fca00000000ff */
[----:B------:R-:W-:Y:S01]  /*7b80*/  STG.E [R2.64], R5 ;  /* 0x0000000502007986 */ /* 0x000fe2000c101924 */
[----:B------:R-:W-:Y:S05]  /*7b90*/  EXIT ;  /* 0x000000000000794d */ /* 0x000fea0003800000 */
.L_x_48136:
[----:B-----5:R-:W-:-:S04]  /*7ba0*/  PRMT R4, R24, 0x8880, RZ ;  /* 0x0000888018047816 */ /* 0x020fc800000000ff */
[----:B------:R-:W-:-:S06]  /*7bb0*/  PRMT R4, R4, 0x7710, RZ ;  /* 0x0000771004047816 */ /* 0x000fcc00000000ff */
[----:B------:R-:W0:Y:S02]  /*7bc0*/  I2F.F64.S16 R4, R4 ;  /* 0x0000000400047312 */ /* 0x000e240000101c00 */
[----:B0-----:R-:W-:Y:S01]  /*7bd0*/  STG.E.64 [R2.64], R4 ;  /* 0x0000000402007986 */ /* 0x001fe2000c101b24 */
[----:B------:R-:W-:Y:S05]  /*7be0*/  EXIT ;  /* 0x000000000000794d */ /* 0x000fea0003800000 */
.L_x_48127:
        /* <DEDUP_REMOVED lines=12> */
.L_x_48140:
[----:B-----5:R-:W-:Y:S01]  /*7cb0*/  PRMT R4, R24, 0x8880, RZ ;  /* 0x0000888018047816 */ /* 0x020fe200000000ff */
[----:B------:R-:W-:-:S03]  /*7cc0*/  CS2R R6, SRZ ;  /* 0x0000000000067805 */ /* 0x000fc6000001ff00 */
[----:B------:R-:W-:-:S06]  /*7cd0*/  PRMT R4, R4, 0x7710, RZ ;  /* 0x0000771004047816 */ /* 0x000fcc00000000ff */
[----:B------:R-:W0:Y:S02]  /*7ce0*/  I2F.F64.S16 R4, R4 ;  /* 0x0000000400047312 */ /* 0x000e240000101c00 */
[----:B0-----:R-:W-:Y:S01]  /*7cf0*/  STG.E.128 [R2.64], R4 ;  /* 0x0000000402007986 */ /* 0x001fe2000c101d24 */
[----:B------:R-:W-:Y:S05]  /*7d00*/  EXIT ;  /* 0x000000000000794d */ /* 0x000fea0003800000 */
.L_x_48139:
        /* <DEDUP_REMOVED lines=21> */
.L_x_48144:
[----:B------:R-:W-:Y:S05]  /*7e60*/  BSYNC B0 ;  /* 0x0000000000007941 */ /* 0x000fea0003800000 */
.L_x_48143:
[----:B------:R-:W-:-:S05]  /*7e70*/  LOP3.LUT R5, R0, R5, RZ, 0xfc, !PT ;  /* 0x0000000500057212 */ /* 0x000fca00078efcff */
[----:B------:R-:W-:Y:S01]  /*7e80*/  STG.E.U8 [R2.64], R5 ;  /* 0x0000000502007986 */ /* 0x000fe2000c101124 */
[----:B------:R-:W-:Y:S05]  /*7e90*/  EXIT ;  /* 0x000000000000794d */ /* 0x000fea0003800000 */
.L_x_48142:
        /* <DEDUP_REMOVED lines=13> */
.L_x_48146:
[----:B------:R-:W-:Y:S01]  /*7f70*/  IMAD.MOV.U32 R0, RZ, RZ, 0x7f ;  /* 0x0000007fff007424 */ /* 0x000fe200078e00ff */
[----:B------:R-:W-:-:S04]  /*7f80*/  ISETP.GT.U32.AND P0, PT, R4, 0x7f800000, PT ;  /* 0x7f8000000400780c */ /* 0x000fc80003f04070 */
[----:B------:R-:W-:-:S04]  /*7f90*/  SEL R0, R0, 0x7c, P0 ;  /* 0x0000007c00007807 */ /* 0x000fc80000000000 */
.L_x_48147:
[----:B------:R-:W-:Y:S05]  /*7fa0*/  BSYNC B0 ;  /* 0x0000000000007941 */ /* 0x000fea0003800000 */
.L_x_48145:
[----:B------:R-:W-:-:S04]  /*7fb0*/  LOP3.LUT R4, R5, 0x80000000, RZ, 0xc0, !PT ;  /* 0x8000000005047812 */ /* 0x000fc800078ec0ff */
[----:B------:R-:W-:-:S04]  /*7fc0*/  SHF.R.U32.HI R5, RZ, 0x18, R4 ;  /* 0x00000018ff057819 */ /* 0x000fc80000011604 */
[----:B------:R-:W-:-:S05]  /*7fd0*/  LOP3.LUT R5, R0, R5, RZ, 0xfc, !PT ;  /* 0x0000000500057212 */ /* 0x000fca00078efcff */
[----:B------:R-:W-:Y:S01]  /*7fe0*/  STG.E.U8 [R2.64], R5 ;  /* 0x0000000502007986 */ /* 0x000fe2000c101124 */
[----:B------:R-:W-:Y:S05]  /*7ff0*/  EXIT ;  /* 0x000000000000794d */ /* 0x000fea0003800000 */
.L_x_48141:
[----:B-----5:R-:W0:Y:S02]  /*8000*/  I2F.S8 R0, R24 ;  /* 0x0000001800007306 */ /* 0x020e240000001400 */
[----:B0-----:R-:W-:-:S05]  /*8010*/  F2FP.BF16.PACK_AB R0, RZ, R0 ;  /* 0x00000000ff00723e */ /* 0x001fca00000010ff */
[----:B------:R-:W-:Y:S01]  /*8020*/  STG.E.U16 [R2.64], R0 ;  /* 0x0000000002007986 */ /* 0x000fe2000c101524 */
[----:B------:R-:W-:Y:S05]  /*8030*/  EXIT ;  /* 0x000000000000794d */ /* 0x000fea0003800000 */
.L_x_48138:
        /* <DEDUP_REMOVED lines=12> */
.L_x_48150:
        /* <DEDUP_REMOVED lines=17> */
.L_x_48153:
[----:B------:R-:W-:-:S04]  /*8210*/  LOP3.LUT R0, R7, 0x80000000, RZ, 0xc0, !PT ;  /* 0x8000000007007812 */ /* 0x000fc800078ec0ff */
[----:B------:R-:W-:-:S04]  /*8220*/  SHF.R.U32.HI R5, RZ, 0x18, R0 ;  /* 0x00000018ff057819 */ /* 0x000fc80000011600 */
[----:B------:R-:W-:-:S04]  /*8230*/  LOP3.LUT R4, R4, R5, RZ, 0xfc, !PT ;  /* 0x0000000504047212 */ /* 0x000fc800078efcff */
[----:B------:R-:W-:Y:S02]  /*8240*/  PRMT R0, R4, 0x7610, R0 ;  /* 0x0000761004007816 */ /* 0x000fe40000000000 */
.L_x_48152:
[----:B------:R-:W-:Y:S05]  /*8250*/  BSYNC B0 ;  /* 0x0000000000007941 */ /* 0x000fea0003800000 */
.L_x_48151:
[----:B------:R-:W-:Y:S01]  /*8260*/  STG.E.U8 [R2.64], R0 ;  /* 0x0000000002007986 */ /* 0x000fe2000c101124 */
[----:B------:R-:W-:Y:S05]  /*8270*/  EXIT ;  /* 0x000000000000794d */ /* 0x000fea0003800000 */
.L_x_48149:
        /* <DEDUP_REMOVED lines=17> */
.L_x_48156:
[----:B------:R-:W-:-:S04]  /*8390*/  LOP3.LUT R0, R7, 0x80000000, RZ, 0xc0, !PT ;  /* 0x8000000007007812 */ /* 0x000fc800078ec0ff */
[----:B------:R-:W-:-:S04]  /*83a0*/  SHF.R.U32.HI R5, RZ, 0x18, R0 ;  /* 0x00000018ff057819 */ /* 0x000fc80000011600 */
[----:B------:R-:W-:-:S04]  /*83b0*/  LOP3.LUT R4, R4, R5, RZ, 0xfc, !PT ;  /* 0x0000000504047212 */ /* 0x000fc800078efcff */
[----:B------:R-:W-:Y:S02]  /*83c0*/  PRMT R0, R4, 0x7610, R0 ;  /* 0x0000761004007816 */ /* 0x000fe40000000000 */
.L_x_48155:
[----:B------:R-:W-:Y:S05]  /*83d0*/  BSYNC B0 ;  /* 0x0000000000007941 */ /* 0x000fea0003800000 */
.L_x_48154:
[----:B------:R-:W-:Y:S01]  /*83e0*/  STG.E.U8 [R2.64], R0 ;  /* 0x0000000002007986 */ /* 0x000fe2000c101124 */
[----:B------:R-:W-:Y:S05]  /*83f0*/  EXIT ;  /* 0x000000000000794d */ /* 0x000fea0003800000 */
.L_x_48148:
        /* <DEDUP_REMOVED lines=22> */
.L_x_48131:
        /* <DEDUP_REMOVED lines=20> */
.L_x_48158:
[----:B-----5:R-:W-:-:S04]  /*86a0*/  LOP3.LUT R24, R24, 0xffff, RZ, 0xc0, !PT ;  /* 0x0000ffff18187812 */ /* 0x020fc800078ec0ff */
[----:B------:R-:W-:-:S05]  /*86b0*/  PRMT R24, R24, 0x8880, RZ ;  /* 0x0000888018187816 */ /* 0x000fca00000000ff */
[----:B------:R-:W-:-:S05]  /*86c0*/  IMAD.MOV.U32 R4, RZ, RZ, R24 ;  /* 0x000000ffff047224 */ /* 0x000fca00078e0018 */
[----:B------:R-:W-:-:S05]  /*86d0*/  SHF.R.S32.HI R5, RZ, 0x1f, R4 ;  /* 0x0000001fff057819 */ /* 0x000fca0000011404 */
[----:B------:R-:W-:Y:S01]  /*86e0*/  STG.E.64 [R2.64], R4 ;  /* 0x0000000402007986 */ /* 0x000fe2000c101b24 */
[----:B------:R-:W-:Y:S05]  /*86f0*/  EXIT ;  /* 0x000000000000794d */ /* 0x000fea0003800000 */
.L_x_48157:
[----:B-----5:R-:W-:-:S04]  /*8700*/  LOP3.LUT R24, R24, 0xffff, RZ, 0xc0, !PT ;  /* 0x0000ffff18187812 */ /* 0x020fc800078ec0ff */
[----:B------:R-:W-:-:S05]  /*8710*/  PRMT R5, R24, 0x8880, RZ ;  /* 0x0000888018057816 */ /* 0x000fca00000000ff */
[----:B------:R-:W-:Y:S01]  /*8720*/  STG.E [R2.64], R5 ;  /* 0x0000000502007986 */ /* 0x000fe2000c101924 */
[----:B------:R-:W-:Y:S05]  /*8730*/  EXIT ;  /* 0x000000000000794d */ /* 0x000fea0003800000 */
.L_x_48159:
        /* <DEDUP_REMOVED lines=12> */
.L_x_50868:


//--------------------- .text._ZN2at6native18elementwise_kernelILi128ELi4EZNS0_22gpu_kernel_impl_nocastINS0_13AUnaryFunctorIaaaZZZNS0_21remainder_kernel_cudaERNS_18TensorIteratorBaseEENKUlvE_clEvENKUlvE0_clEvEUlaaE_EEEEvS5_RKT_EUliE_EEviT1_ --------------------------
	.section	.text._ZN2at6native18elementwise_kernelILi128ELi4EZNS0_22gpu_kernel_impl_nocastINS0_13AUnaryFunctorIaaaZZZNS0_21remainder_kernel_cudaERNS_18TensorIteratorBaseEENKUlvE_clEvENKUlvE0_clEvEUlaaE_EEEEvS5_RKT_EUliE_EEviT1_,"ax",@progbits
	.sectioninfo	@"SHI_REGISTERS=16"
	.align	128
        .global         _ZN2at6native18elementwise_kernelILi128ELi4EZNS0_22gpu_kernel_impl_nocastINS0_13AUnaryFunctorIaaaZZZNS0_21remainder_kernel_cudaERNS_18TensorIteratorBaseEENKUlvE_clEvENKUlvE0_clEvEUlaaE_EEEEvS5_RKT_EUliE_EEviT1_
        .type           _ZN2at6native18elementwise_kernelILi128ELi4EZNS0_22gpu_kernel_impl_nocastINS0_13AUnaryFunctorIaaaZZZNS0_21remainder_kernel_cudaERNS_18TensorIteratorBaseEENKUlvE_clEvENKUlvE0_clEvEUlaaE_EEEEvS5_RKT_EUliE_EEviT1_,@function
        .size           _ZN2at6native18elementwise_kernelILi128ELi4EZNS0_22gpu_kernel_impl_nocastINS0_13AUnaryFunctorIaaaZZZNS0_21remainder_kernel_cudaERNS_18TensorIteratorBaseEENKUlvE_clEvENKUlvE0_clEvEUlaaE_EEEEvS5_RKT_EUliE_EEviT1_,(.L_x_50869 - _ZN2at6native18elementwise_kernelILi128ELi4EZNS0_22gpu_kernel_impl_nocastINS0_13AUnaryFunctorIaaaZZZNS0_21remainder_kernel_cudaERNS_18TensorIteratorBaseEENKUlvE_clEvENKUlvE0_clEvEUlaaE_EEEEvS5_RKT_EUliE_EEviT1_)
        .other          _ZN2at6native18elementwise_kernelILi128ELi4EZNS0_22gpu_kernel_impl_nocastINS0_13AUnaryFunctorIaaaZZZNS0_21remainder_kernel_cudaERNS_18TensorIteratorBaseEENKUlvE_clEvENKUlvE0_clEvEUlaaE_EEEEvS5_RKT_EUliE_EEviT1_,@"STO_CUDA_ENTRY STV_DEFAULT"
_ZN2at6native18elementwise_kernelILi128ELi4EZNS0_22gpu_kernel_impl_nocastINS0_13AUnaryFunctorIaaaZZZNS0_21remainder_kernel_cudaERNS_18TensorIteratorBaseEENKUlvE_clEvENKUlvE0_clEvEUlaaE_EEEEvS5_RKT_EUliE_EEviT1_:
.text._ZN2at6native18elementwise_kernelILi128ELi4EZNS0_22gpu_kernel_impl_nocastINS0_13AUnaryFunctorIaaaZZZNS0_21remainder_kernel_cudaERNS_18TensorIteratorBaseEENKUlvE_clEvENKUlvE0_clEvEUlaaE_EEEEvS5_RKT_EUliE_EEviT1_:
        /* <DEDUP_REMOVED lines=237> */
.L_x_48162:
[----:B------:R-:W-:-:S04]  /*0ed0*/  IADD3 R6, P0, R4, c[0x0][0x368], RZ ;  /* 0x0000da0004067a10 */ /* 0x000fc80007f1e0ff */
[----:B------:R-:W-:-:S05]  /*0ee0*/  IADD3.X R7, RZ, c[0x0][0x36c], RZ, P0, !PT ;  /* 0x0000db00ff077a10 */ /* 0x000fca00007fe4ff */
[----:B------:R0:W2:Y:S01]  /*0ef0*/  LDG.E.U8 R6, [R6.64] ;  /* 0x0000000406067981 */ /* 0x0000a2000c1e1100 */
[----:B------:R-:W-:Y:S02]  /*0f00*/  IADD3 R2, R2, 0x80, RZ ;  /* 0x0000008002027810 */ /* 0x000fe40007ffe0ff */
[----:B0-----:R-:W-:-:S04]  /*0f10*/  PRMT R7, R0, 0x8880, RZ ;  /* 0x0000888000077816 */ /* 0x001fc800000000ff */
[----:B------:R-:W-:Y:S02]  /*0f20*/  IABS R12, R7 ;  /* 0x00000007000c7213 */ /* 0x000fe40000000000 */
[----:B------:R-:W-:Y:S02]  /*0f30*/  ISETP.GE.AND P2, PT, R7, RZ, PT ;  /* 0x000000ff0700720c */ /* 0x000fe40003f46270 */
[----:B--2---:R-:W-:-:S04]  /*0f40*/  PRMT R11, R6, 0x8880, RZ ;  /* 0x00008880060b7816 */ /* 0x004fc800000000ff */
[-C--:B------:R-:W-:Y:S02]  /*0f50*/  IABS R10, R11.reuse ;  /* 0x0000000b000a7213 */ /* 0x080fe40000000000 */
[----:B------:R-:W-:Y:S02]  /*0f60*/  IABS R13, R11 ;  /* 0x0000000b000d7213 */ /* 0x000fe40000000000 */
        /* <DEDUP_REMOVED lines=15> */
[----:B------:R-:W-:-:S04]  /*1060*/  @!P1 IADD3 R5, R5, -R10, RZ ;  /* 0x8000000a05059210 */ /* 0x000fc80007ffe0ff */
[----:B------:R-:W-:-:S05]  /*1070*/  MOV R7, R5 ;  /* 0x0000000500077202 */ /* 0x000fca0000000f00 */
        /* <DEDUP_REMOVED lines=11> */
.L_x_48161:
[----:B-1----:R-:W-:Y:S05]  /*1130*/  BSYNC B0 ;  /* 0x0000000000007941 */ /* 0x002fea0003800000 */
.L_x_48160:
        /* <DEDUP_REMOVED lines=231> */
.L_x_48165:
[----:B------:R-:W-:-:S04]  /*1fb0*/  IADD3 R6, P0, R4, c[0x0][0x368], RZ ;  /* 0x0000da0004067a10 */ /* 0x000fc80007f1e0ff */
[----:B------:R-:W-:-:S05]  /*1fc0*/  IADD3.X R7, RZ, c[0x0][0x36c], RZ, P0, !PT ;  /* 0x0000db00ff077a10 */ /* 0x000fca00007fe4ff */
[----:B------:R-:W2:Y:S01]  /*1fd0*/  LDG.E.U8 R6, [R6.64] ;  /* 0x0000000406067981 */ /* 0x000ea2000c1e1100 */
[----:B------:R-:W-:Y:S02]  /*1fe0*/  PRMT R11, R0, 0x8880, RZ ;  /* 0x00008880000b7816 */ /* 0x000fe400000000ff */
[----:B------:R-:W-:Y:S02]  /*1ff0*/  IADD3 R2, R2, 0x80, RZ ;  /* 0x0000008002027810 */ /* 0x000fe40007ffe0ff */
        /* <DEDUP_REMOVED lines=263> */
.L_x_48166:
        /* <DEDUP_REMOVED lines=34> */
[----:B------:R-:W-:-:S03]  /*3290*/  SEL R6, R6, RZ, !P0 ;  /* 0x000000ff06067207 */ /* 0x000fc60004000000 */
[----:B------:R-:W-:Y:S01]  /*32a0*/  IMAD.X R5, RZ, RZ, c[0x0][0x364], P1 ;  /* 0x0000d900ff057624 */ /* 0x000fe200008e06ff */
[----:B------:R-:W-:-:S05]  /*32b0*/  IADD3 R7, R7, R6, RZ ;  /* 0x0000000607077210 */ /* 0x000fca0007ffe0ff */
[----:B------:R0:W-:Y:S02]  /*32c0*/  STG.E.U8 [R4.64], R7 ;  /* 0x0000000704007986 */ /* 0x0001e4000c101104 */
.L_x_48164:
[----:B------:R-:W-:Y:S05]  /*32d0*/  BSYNC B0 ;  /* 0x0000000000007941 */ /* 0x000fea0003800000 */
.L_x_48163:
        /* <DEDUP_REMOVED lines=230> */
.L_x_48167:
[----:B------:R-:W-:-:S04]  /*4140*/  IADD3 R4, P0, R4, c[0x0][0x368], RZ ;  /* 0x0000da0004047a10 */ /* 0x000fc80007f1e0ff */
[----:B------:R-:W-:-:S05]  /*4150*/  IADD3.X R5, RZ, c[0x0][0x36c], RZ, P0, !PT ;  /* 0x0000db00ff057a10 */ /* 0x000fca00007fe4ff */
[----:B------:R0:W2:Y:S02]  /*4160*/  LDG.E.U8 R2, [R4.64] ;  /* 0x0000000404027981 */ /* 0x0000a4000c1e1100 */
        /* <DEDUP_REMOVED lines=26> */
[----:B------:R-:W-:-:S02]  /*4310*/  LOP3.LUT R0, R2, R7, RZ, 0x3c, !PT ;  /* 0x0000000702007212 */ /* 0x000fc400078e3cff */
[----:B------:R-:W-:Y:S02]  /*4320*/  LOP3.LUT P0, RZ, R7, 0xff, RZ, 0xc0, !PT ;  /* 0x000000ff07ff7812 */ /* 0x000fe4000780c0ff */
[----:B------:R-:W-:-:S04]  /*4330*/  PRMT R0, R0, 0x8880, RZ ;  /* 0x0000888000007816 */ /* 0x000fc800000000ff */
[----:B------:R-:W-:-:S04]  /*4340*/  ISETP.GT.OR P0, PT, R0, -0x1, !P0 ;  /* 0xffffffff0000780c */ /* 0x000fc80004704670 */
[----:B------:R-:W-:-:S04]  /*4350*/  SEL R2, R2, RZ, !P0 ;  /* 0x000000ff02027207 */ /* 0x000fc80004000000 */
[----:B------:R-:W-:-:S05]  /*4360*/  IADD3 R7, R7, R2, RZ ;  /* 0x0000000207077210 */ /* 0x000fca0007ffe0ff */
[----:B------:R-:W-:Y:S01]  /*4370*/  STG.E.U8 [R4.64], R7 ;  /* 0x0000000704007986 */ /* 0x000fe2000c101104 */
[----:B------:R-:W-:Y:S05]  /*4380*/  EXIT ;  /* 0x000000000000794d */ /* 0x000fea0003800000 */
.L_x_48168:
        /* <DEDUP_REMOVED lines=15> */
.L_x_50869:


//--------------------- .text._ZN2at6native27unrolled_elementwise_kernelINS0_13AUnaryFunctorIaaaZZZNS0_21remainder_kernel_cudaERNS_18TensorIteratorBaseEENKUlvE_clEvENKUlvE0_clEvEUlaaE_EESt5arrayIPcLm2EELi4E23TrivialOffsetCalculatorILi1EjESD_NS0_6memory15LoadWithoutCastENSE_16StoreWithoutCastEEEviT_T0_T2_T3_T4_T5_ --------------------------
	.section	.text._ZN2at6native27unrolled_elementwise_kernelINS0_13AUnaryFunctorIaaaZZZNS0_21remainder_kernel_cudaERNS_18TensorIteratorBaseEENKUlvE_clEvENKUlvE0_clEvEUlaaE_EESt5arrayIPcLm2EELi4E23TrivialOffsetCalculatorILi1EjESD_NS0_6memory15LoadWithoutCastENSE_16StoreWithoutCastEEEviT_T0_T2_T3_T4_T5_,"ax",@progbits
	.sectioninfo	@"SHI_REGISTERS=21"
	.align	128
        .global         _ZN2at6native27unrolled_elementwise_kernelINS0_13AUnaryFunctorIaaaZZZNS0_21remainder_kernel_cudaERNS_18TensorIteratorBaseEENKUlvE_clEvENKUlvE0_clEvEUlaaE_EESt5arrayIPcLm2EELi4E23TrivialOffsetCalculatorILi1EjESD_NS0_6memory15LoadWithoutCastENSE_16StoreWithoutCastEEEviT_T0_T2_T3_T4_T5_
        .type           _ZN2at6native27unrolled_elementwise_kernelINS0_13AUnaryFunctorIaaaZZZNS0_21remainder_kernel_cudaERNS_18TensorIteratorBaseEENKUlvE_clEvENKUlvE0_clEvEUlaaE_EESt5arrayIPcLm2EELi4E23TrivialOffsetCalculatorILi1EjESD_NS0_6memory15LoadWithoutCastENSE_16StoreWithoutCastEEEviT_T0_T2_T3_T4_T5_,@function
        .size           _ZN2at6native27unrolled_elementwise_kernelINS0_13AUnaryFunctorIaaaZZZNS0_21remainder_kernel_cudaERNS_18TensorIteratorBaseEENKUlvE_clEvENKUlvE0_clEvEUlaaE_EESt5arrayIPcLm2EELi4E23TrivialOffsetCalculatorILi1EjESD_NS0_6memory15LoadWithoutCastENSE_16StoreWithoutCastEEEviT_T0_T2_T3_T4_T5_,(.L_x_50870 - _ZN2at6native27unrolled_elementwise_kernelINS0_13AUnaryFunctorIaaaZZZNS0_21remainder_kernel_cudaERNS_18TensorIteratorBaseEENKUlvE_clEvENKUlvE0_clEvEUlaaE_EESt5arrayIPcLm2EELi4E23TrivialOffsetCalculatorILi1EjESD_NS0_6memory15LoadWithoutCastENSE_16StoreWithoutCastEEEviT_T0_T2_T3_T4_T5_)
        .other          _ZN2at6native27unrolled_elementwise_kernelINS0_13AUnaryFunctorIaaaZZZNS0_21remainder_kernel_cudaERNS_18TensorIteratorBaseEENKUlvE_clEvENKUlvE0_clEvEUlaaE_EESt5arrayIPcLm2EELi4E23TrivialOffsetCalculatorILi1EjESD_NS0_6memory15LoadWithoutCastENSE_16StoreWithoutCastEEEviT_T0_T2_T3_T4_T5_,@"STO_CUDA_ENTRY STV_DEFAULT"
_ZN2at6native27unrolled_elementwise_kernelINS0_13AUnaryFunctorIaaaZZZNS0_21remainder_kernel_cudaERNS_18TensorIteratorBaseEENKUlvE_clEvENKUlvE0_clEvEUlaaE_EESt5arrayIPcLm2EELi4E23TrivialOffsetCalculatorILi1EjESD_NS0_6memory15LoadWithoutCastENSE_16StoreWithoutCastEEEviT_T0_T2_T3_T4_T5_:
.text._ZN2at6native27unrolled_elementwise_kernelINS0_13AUnaryFunctorIaaaZZZNS0_21remainder_kernel_cudaERNS_18TensorIteratorBaseEENKUlvE_clEvENKUlvE0_clEvEUlaaE_EESt5arrayIPcLm2EELi4E23TrivialOffsetCalculatorILi1EjESD_NS0_6memory15LoadWithoutCastENSE_16StoreWithoutCastEEEviT_T0_T2_T3_T4_T5_:
        /* <DEDUP_REMOVED lines=11> */
[----:B------:R-:W-:-:S04]  /*00b0*/  @!P1 IADD3 R3, R5, 0x80, RZ ;  /* 0x0000008005039810 */ /* 0x000fc80007ffe0ff */
[----:B------:R-:W-:-:S13]  /*00c0*/  ISETP.GE.AND P0, PT, R3, R4, PT ;  /* 0x000000040300720c */ /* 0x000fda0003f06270 */
[----:B------:R-:W-:Y:S01]  /*00d0*/  @!P0 IMAD R12, R0, 0x200, R3 ;  /* 0x00000200000c8824 */ /* 0x000fe200078e0203 */
[----:B------:R-:W-:-:S04]  /*00e0*/  @!P0 IADD3 R3, R3, 0x80, RZ ;  /* 0x0000008003038810 */ /* 0x000fc80007ffe0ff */
[----:B------:R-:W-:Y:S02]  /*00f0*/  ISETP.GE.AND P4, PT, R3, R4, PT ;  /* 0x000000040300720c */ /* 0x000fe40003f86270 */
[----:B------:R-:W-:Y:S01]  /*0100*/  @!P0 IADD3 R12, P3, R12, c[0x0][0x170], RZ ;  /* 0x00005c000c0c8a10 */ /* 0x000fe20007f7e0ff */
[----:B------:R-:W-:-:S04]  /*0110*/  @!P1 IMAD R10, R0, 0x200, R5 ;  /* 0x00000200000a9824 */ /* 0x000fc800078e0205 */
[----:B------:R-:W-:-:S05]  /*0120*/  @!P0 IMAD.X R13, RZ, RZ, c[0x0][0x174], P3 ;  /* 0x00005d00ff0d8624 */ /* 0x000fca00018e06ff */
[----:B------:R0:W5:Y:S01]  /*0130*/  @!P0 LDG.E.U8 R8, [R12.64] ;  /* 0x000000040c088981 */ /* 0x000162000c1e1100 */
[----:B------:R-:W-:Y:S01]  /*0140*/  @!P4 IMAD R16, R0, 0x200, R3 ;  /* 0x000002000010c824 */ /* 0x000fe200078e0203 */
[----:B------:R-:W-:Y:S02]  /*0150*/  @!P1 IADD3 R10, P0, R10, c[0x0][0x170], RZ ;  /* 0x00005c000a0a9a10 */ /* 0x000fe40007f1e0ff */
[----:B------:R-:W-:Y:S02]  /*0160*/  PRMT R2, RZ, 0x7610, R2 ;  /* 0x00007610ff027816 */ /* 0x000fe40000000002 */
[----:B------:R-:W-:Y:S01]  /*0170*/  @!P4 IADD3 R16, P5, R16, c[0x0][0x170], RZ ;  /* 0x00005c001010ca10 */ /* 0x000fe20007fbe0ff */
[----:B------:R-:W-:Y:S01]  /*0180*/  @!P1 IMAD.X R11, RZ, RZ, c[0x0][0x174], P0 ;  /* 0x00005d00ff0b9624 */ /* 0x000fe200000e06ff */
[----:B------:R-:W-:-:S03]  /*0190*/  @!P4 IADD3 R3, R3, 0x80, RZ ;  /* 0x000000800303c810 */ /* 0x000fc60007ffe0ff */
[----:B------:R-:W-:Y:S01]  /*01a0*/  @!P4 IMAD.X R17, RZ, RZ, c[0x0][0x174], P5 ;  /* 0x00005d00ff11c624 */ /* 0x000fe200028e06ff */
[----:B------:R1:W5:Y:S01]  /*01b0*/  @!P1 LDG.E.U8 R2, [R10.64] ;  /* 0x000000040a029981 */ /* 0x000362000c1e1100 */
[----:B------:R-:W-:-:S03]  /*01c0*/  ISETP.GE.AND P2, PT, R3, R4, PT ;  /* 0x000000040300720c */ /* 0x000fc60003f46270 */
[----:B------:R1:W5:Y:S01]  /*01d0*/  @!P4 LDG.E.U8 R7, [R16.64] ;  /* 0x000000041007c981 */ /* 0x000362000c1e1100 */
[----:B------:R-:W2:Y:S09]  /*01e0*/  LDC.S8 R18, c[0x0][0x165] ;  /* 0x00005940ff127b82 */ /* 0x000eb20000000200 */
[----:B------:R-:W-:-:S05]  /*01f0*/  @!P2 IMAD R14, R0, 0x200, R3 ;  /* 0x00000200000ea824 */ /* 0x000fca00078e0203 */
[----:B------:R-:W-:Y:S02]  /*0200*/  @!P2 IADD3 R14, P3, R14, c[0x0][0x170], RZ ;  /* 0x00005c000e0eaa10 */ /* 0x000fe40007f7e0ff */
[----:B------:R-:W-:-:S03]  /*0210*/  IADD3 R3, R5, 0x100, RZ ;  /* 0x0000010005037810 */ /* 0x000fc60007ffe0ff */
[----:B------:R-:W-:Y:S01]  /*0220*/  @!P2 IMAD.X R15, RZ, RZ, c[0x0][0x174], P3 ;  /* 0x00005d00ff0fa624 */ /* 0x000fe200018e06ff */
[C---:B------:R-:W-:Y:S02]  /*0230*/  IADD3 R9, R5.reuse, 0x180, RZ ;  /* 0x0000018005097810 */ /* 0x040fe40007ffe0ff */
[----:B0-----:R-:W-:Y:S01]  /*0240*/  IADD3 R13, R5, 0x80, RZ ;  /* 0x00000080050d7810 */ /* 0x001fe20007ffe0ff */
[----:B------:R-:W-:Y:S01]  /*0250*/  BSSY B0, `(.L_x_48169) ;  /* 0x0000027000007945 */ /* 0x000fe20003800000 */
[----:B------:R1:W5:Y:S01]  /*0260*/  @!P2 LDG.E.U8 R6, [R14.64] ;  /* 0x000000040e06a981 */ /* 0x000362000c1e1100 */
[-C--:B------:R-:W-:Y:S01]  /*0270*/  ISETP.GE.AND P3, PT, R3, R4.reuse, PT ;  /* 0x000000040300720c */ /* 0x080fe20003f66270 */
[----:B------:R-:W-:Y:S01]  /*0280*/  @!P1 IMAD R3, R0, 0x200, R5 ;  /* 0x0000020000039824 */ /* 0x000fe200078e0205 */
[-C--:B------:R-:W-:Y:S01]  /*0290*/  ISETP.GE.AND P2, PT, R9, R4.reuse, PT ;  /* 0x000000040900720c */ /* 0x080fe20003f46270 */
[----:B------:R-:W-:Y:S01]  /*02a0*/  @!P1 IMAD.MOV.U32 R5, RZ, RZ, R13 ;  /* 0x000000ffff059224 */ /* 0x000fe200078e000d */
[----:B------:R-:W-:Y:S01]  /*02b0*/  ISETP.GE.AND P5, PT, R13, R4, PT ;  /* 0x000000040d00720c */ /* 0x000fe20003fa6270 */
[----:B--2---:R-:W-:Y:S01]  /*02c0*/  IMAD.MOV.U32 R9, RZ, RZ, R18 ;  /* 0x000000ffff097224 */ /* 0x004fe200078e0012 */
[----:B------:R-:W-:Y:S06]  /*02d0*/  @P1 BRA `(.L_x_48170) ;  /* 0x000001e000001947 */ /* 0x000fec0003800000 */
[----:B-1---5:R-:W-:Y:S02]  /*02e0*/  LOP3.LUT R10, R2, 0xffff, RZ, 0xc0, !PT ;  /* 0x0000ffff020a7812 */ /* 0x022fe400078ec0ff */
        /* <DEDUP_REMOVED lines=29> */
.L_x_48170:
[----:B------:R-:W-:Y:S05]  /*04c0*/  BSYNC B0 ;  /* 0x0000000000007941 */ /* 0x000fea0003800000 */
.L_x_48169:
[----:B-----5:R-:W-:Y:S01]  /*04d0*/  @!P1 IADD3 R2, P0, R3, c[0x0][0x168], RZ ;  /* 0x00005a0003029a10 */ /* 0x020fe20007f1e0ff */
[----:B------:R-:W-:Y:S01]  /*04e0*/  BSSY B0, `(.L_x_48171) ;  /* 0x0000022000007945 */ /* 0x000fe20003800000 */
[----:B------:R-:W-:-:S03]  /*04f0*/  ISETP.GE.AND P4, PT, R5, R4, PT ;  /* 0x000000040500720c */ /* 0x000fc60003f86270 */
[----:B------:R-:W-:Y:S01]  /*0500*/  @!P1 IMAD.X R3, RZ, RZ, c[0x0][0x16c], P0 ;  /* 0x00005b00ff039624 */ /* 0x000fe200000e06ff */
[----:B------:R-:W-:Y:S05]  /*0510*/  @P5 BRA `(.L_x_48172) ;  /* 0x000001e000005947 */ /* 0x000fea0003800000 */
[----:B-1----:R-:W-:Y:S02]  /*0520*/  LOP3.LUT R10, R8, 0xffff, RZ, 0xc0, !PT ;  /* 0x0000ffff080a7812 */ /* 0x002fe400078ec0ff */
        /* <DEDUP_REMOVED lines=29> */
.L_x_48172:
[----:B------:R-:W-:Y:S05]  /*0700*/  BSYNC B0 ;  /* 0x0000000000007941 */ /* 0x000fea0003800000 */
.L_x_48171:
[----:B------:R-:W-:Y:S01]  /*0710*/  BSSY B0, `(.L_x_48173) ;  /* 0x0000020000007945 */ /* 0x000fe20003800000 */
        /* <DEDUP_REMOVED lines=31> */
.L_x_48174:
[----:B------:R-:W-:Y:S05]  /*0910*/  BSYNC B0 ;  /* 0x0000000000007941 */ /* 0x000fea0003800000 */
.L_x_48173:
        /* <DEDUP_REMOVED lines=32> */
.L_x_48176:
[----:B------:R-:W-:Y:S05]  /*0b20*/  BSYNC B0 ;  /* 0x0000000000007941 */ /* 0x000fea0003800000 */
.L_x_48175:
        /* <DEDUP_REMOVED lines=9> */
[----:B-1----:R-:W-:Y:S01]  /*0bc0*/  @!P1 IMAD R10, R0, 0x200, R5 ;  /* 0x00000200000a9824 */ /* 0x002fe200078e0205 */
[----:B------:R-:W-:-:S04]  /*0bd0*/  @!P1 IADD3 R5, R5, 0x80, RZ ;  /* 0x0000008005059810 */ /* 0x000fc80007ffe0ff */
[----:B------:R-:W-:-:S05]  /*0be0*/  @!P1 IADD3 R10, P2, R10, c[0x0][0x168], RZ ;  /* 0x00005a000a0a9a10 */ /* 0x000fca0007f5e0ff */
[----:B------:R-:W-:-:S05]  /*0bf0*/  @!P1 IMAD.X R11, RZ, RZ, c[0x0][0x16c], P2 ;  /* 0x00005b00ff0b9624 */ /* 0x000fca00010e06ff */
[----:B------:R0:W-:Y:S03]  /*0c00*/  @!P1 STG.E.U8 [R10.64], R7 ;  /* 0x000000070a009986 */ /* 0x0001e6000c101104 */
.L_x_48178:
[----:B------:R-:W-:Y:S05]  /*0c10*/  BSYNC B0 ;  /* 0x0000000000007941 */ /* 0x000fea0003800000 */
.L_x_48177:
[----:B------:R-:W-:-:S13]  /*0c20*/  ISETP.GE.AND P0, PT, R5, R4, PT ;  /* 0x000000040500720c */ /* 0x000fda0003f06270 */
[----:B------:R-:W-:Y:S05]  /*0c30*/  @P0 EXIT ;  /* 0x000000000000094d */ /* 0x000fea0003800000 */
[----:B------:R-:W-:-:S05]  /*0c40*/  IMAD R0, R0, 0x200, R5 ;  /* 0x0000020000007824 */ /* 0x000fca00078e0205 */
[----:B0-----:R-:W-:-:S05]  /*0c50*/  IADD3 R2, P0, R0, c[0x0][0x168], RZ ;  /* 0x00005a0000027a10 */ /* 0x001fca0007f1e0ff */
[----:B------:R-:W-:-:S05]  /*0c60*/  IMAD.X R3, RZ, RZ, c[0x0][0x16c], P0 ;  /* 0x00005b00ff037624 */ /* 0x000fca00000e06ff */
[----:B------:R-:W-:Y:S01]  /*0c70*/  STG.E.U8 [R2.64], R13 ;  /* 0x0000000d02007986 */ /* 0x000fe2000c101104 */
[----:B------:R-:W-:Y:S05]  /*0c80*/  EXIT ;  /* 0x000000000000794d */ /* 0x000fea0003800000 */
.L_x_48179:
        /* <DEDUP_REMOVED lines=15> */
.L_x_50870:


//--------------------- .text._ZN2at6native29vectorized_elementwise_kernelILi2ENS0_13AUnaryFunctorIaaaZZZNS0_21remainder_kernel_cudaERNS_18TensorIteratorBaseEENKUlvE_clEvENKUlvE0_clEvEUlaaE_EESt5arrayIPcLm2EEEEviT0_T1_ --------------------------
	.section	.text._ZN2at6native29vectorized_elementwise_kernelILi2ENS0_13AUnaryFunctorIaaaZZZNS0_21remainder_kernel_cudaERNS_18TensorIteratorBaseEENKUlvE_clEvENKUlvE0_clEvEUlaaE_EESt5arrayIPcLm2EEEEviT0_T1_,"ax",@progbits
	.sectioninfo	@"SHI_REGISTERS=32"
	.align	128
        .global         _ZN2at6native29vectorized_elementwise_kernelILi2ENS0_13AUnaryFunctorIaaaZZZNS0_21remainder_kernel_cudaERNS_18TensorIteratorBaseEENKUlvE_clEvENKUlvE0_clEvEUlaaE_EESt5arrayIPcLm2EEEEviT0_T1_
        .type           _ZN2at6native29vectorized_elementwise_kernelILi2ENS0_13AUnaryFunctorIaaaZZZNS0_21remainder_kernel_cudaERNS_18TensorIteratorBaseEENKUlvE_clEvENKUlvE0_clEvEUlaaE_EESt5arrayIPcLm2EEEEviT0_T1_,@function
        .size           _ZN2at6native29vectorized_elementwise_kernelILi2ENS0_13AUnaryFunctorIaaaZZZNS0_21remainder_kernel_cudaERNS_18TensorIteratorBaseEENKUlvE_clEvENKUlvE0_clEvEUlaaE_EESt5arrayIPcLm2EEEEviT0_T1_,(.L_x_50871 - _ZN2at6native29vectorized_elementwise_kernelILi2ENS0_13AUnaryFunctorIaaaZZZNS0_21remainder_kernel_cudaERNS_18TensorIteratorBaseEENKUlvE_clEvENKUlvE0_clEvEUlaaE_EESt5arrayIPcLm2EEEEviT0_T1_)
        .other          _ZN2at6native29vectorized_elementwise_kernelILi2ENS0_13AUnaryFunctorIaaaZZZNS0_21remainder_kernel_cudaERNS_18TensorIteratorBaseEENKUlvE_clEvENKUlvE0_clEvEUlaaE_EESt5arrayIPcLm2EEEEviT0_T1_,@"STO_CUDA_ENTRY STV_DEFAULT"
_ZN2at6native29vectorized_elementwise_kernelILi2ENS0_13AUnaryFunctorIaaaZZZNS0_21remainder_kernel_cudaERNS_18TensorIteratorBaseEENKUlvE_clEvENKUlvE0_clEvEUlaaE_EESt5arrayIPcLm2EEEEviT0_T1_:
.text._ZN2at6native29vectorized_elementwise_kernelILi2ENS0_13AUnaryFunctorIaaaZZZNS0_21remainder_kernel_cudaERNS_18TensorIteratorBaseEENKUlvE_clEvENKUlvE0_clEvEUlaaE_EESt5arrayIPcLm2EEEEviT0_T1_:
        /* <DEDUP_REMOVED lines=16> */
[----:B------:R-:W-:-:S02]  /*0100*/  IADD3 R16, P3, R16, c[0x0][0x168], RZ ;  /* 0x00005a0010107a10 */ /* 0x000fc40007f7e0ff */
[C---:B--2---:R-:W-:Y:S02]  /*0110*/  PRMT R5, R0.reuse, 0x8880, RZ ;  /* 0x0000888000057816 */ /* 0x044fe400000000ff */
[----:B------:R-:W-:Y:S02]  /*0120*/  PRMT R6, R0, 0x9991, RZ ;  /* 0x0000999100067816 */ /* 0x000fe400000000ff */
[----:B------:R-:W-:Y:S02]  /*0130*/  IABS R7, R5 ;  /* 0x0000000500077213 */ /* 0x000fe40000000000 */
[----:B------:R-:W-:Y:S02]  /*0140*/  IABS R9, R6 ;  /* 0x0000000600097213 */ /* 0x000fe40000000000 */
[----:B------:R-:W1:Y:S01]  /*0150*/  I2F.RP R13, R7 ;  /* 0x00000007000d7306 */ /* 0x000e620000209400 */
[C---:B---3--:R-:W-:Y:S02]  /*0160*/  PRMT R8, R2.reuse, 0x8880, RZ ;  /* 0x0000888002087816 */ /* 0x048fe400000000ff */
[----:B0-----:R-:W-:-:S02]  /*0170*/  PRMT R10, R2, 0x9991, RZ ;  /* 0x00009991020a7816 */ /* 0x001fc400000000ff */
[----:B------:R-:W-:Y:S02]  /*0180*/  IABS R11, R8 ;  /* 0x00000008000b7213 */ /* 0x000fe40000000000 */
[----:B------:R-:W-:Y:S01]  /*0190*/  IABS R12, R10 ;  /* 0x0000000a000c7213 */ /* 0x000fe20000000000 */
[----:B------:R-:W0:Y:S08]  /*01a0*/  I2F.RP R17, R9 ;  /* 0x0000000900117306 */ /* 0x000e300000209400 */
[----:B------:R-:W-:Y:S08]  /*01b0*/  I2F.RP R18, R11 ;  /* 0x0000000b00127306 */ /* 0x000ff00000209400 */
[----:B-1----:R-:W1:Y:S08]  /*01c0*/  MUFU.RCP R13, R13 ;  /* 0x0000000d000d7308 */ /* 0x002e700000001000 */
[----:B------:R-:W2:Y:S08]  /*01d0*/  I2F.RP R15, R12 ;  /* 0x0000000c000f7306 */ /* 0x000eb00000209400 */
[----:B0-----:R-:W0:Y:S01]  /*01e0*/  MUFU.RCP R17, R17 ;  /* 0x0000001100117308 */ /* 0x001e220000001000 */
[----:B-1----:R-:W-:-:S02]  /*01f0*/  IADD3 R26, R13, 0xffffffe, RZ ;  /* 0x0ffffffe0d1a7810 */ /* 0x002fc40007ffe0ff */
[----:B----4-:R-:W-:-:S05]  /*0200*/  PRMT R13, R3, 0x8880, RZ ;  /* 0x00008880030d7816 */ /* 0x010fca00000000ff */
[----:B------:R-:W1:Y:S08]  /*0210*/  MUFU.RCP R18, R18 ;  /* 0x0000001200127308 */ /* 0x000e700000001000 */
[----:B--2---:R-:W2:Y:S01]  /*0220*/  MUFU.RCP R15, R15 ;  /* 0x0000000f000f7308 */ /* 0x004ea20000001000 */
[----:B0-----:R-:W-:-:S07]  /*0230*/  IADD3 R24, R17, 0xffffffe, RZ ;  /* 0x0ffffffe11187810 */ /* 0x001fce0007ffe0ff */
[----:B------:R0:W3:Y:S01]  /*0240*/  F2I.FTZ.U32.TRUNC.NTZ R27, R26 ;  /* 0x0000001a001b7305 */ /* 0x0000e2000021f000 */
[----:B-1----:R-:W-:Y:S02]  /*0250*/  IADD3 R21, R18, 0xffffffe, RZ ;  /* 0x0ffffffe12157810 */ /* 0x002fe40007ffe0ff */
[----:B------:R-:W-:-:S05]  /*0260*/  IABS R18, R13 ;  /* 0x0000000d00127213 */ /* 0x000fca0000000000 */
[----:B------:R3:W1:Y:S01]  /*0270*/  F2I.FTZ.U32.TRUNC.NTZ R25, R24 ;  /* 0x0000001800197305 */ /* 0x000662000021f000 */
[----:B--2---:R-:W-:Y:S01]  /*0280*/  IADD3 R17, R15, 0xffffffe, RZ ;  /* 0x0ffffffe0f117810 */ /* 0x004fe20007ffe0ff */
[----:B0-----:R-:W-:-:S06]  /*0290*/  IMAD.MOV.U32 R26, RZ, RZ, RZ ;  /* 0x000000ffff1a7224 */ /* 0x001fcc00078e00ff */
[----:B------:R-:W0:Y:S01]  /*02a0*/  F2I.FTZ.U32.TRUNC.NTZ R21, R21 ;  /* 0x0000001500157305 */ /* 0x000e22000021f000 */
[----:B---3--:R-:W-:-:S04]  /*02b0*/  IMAD.MOV R24, RZ, RZ, -R27 ;  /* 0x000000ffff187224 */ /* 0x008fc800078e0a1b */
[----:B------:R-:W-:Y:S02]  /*02c0*/  IMAD R19, R24, R7, RZ ;  /* 0x0000000718137224 */ /* 0x000fe400078e02ff */
[----:B------:R-:W-:Y:S01]  /*02d0*/  IMAD.MOV.U32 R24, RZ, RZ, RZ ;  /* 0x000000ffff187224 */ /* 0x000fe200078e00ff */
[----:B------:R-:W2:Y:S01]  /*02e0*/  I2F.RP R20, R18 ;  /* 0x0000001200147306 */ /* 0x000ea20000209400 */
[----:B-1----:R-:W-:Y:S02]  /*02f0*/  IMAD.MOV R22, RZ, RZ, -R25 ;  /* 0x000000ffff167224 */ /* 0x002fe400078e0a19 */
[----:B------:R-:W-:Y:S01]  /*0300*/  IMAD.HI.U32 R27, R27, R19, R26 ;  /* 0x000000131b1b7227 */ /* 0x000fe200078e001a */
[----:B------:R-:W-:-:S03]  /*0310*/  PRMT R26, R3, 0x9991, RZ ;  /* 0x00009991031a7816 */ /* 0x000fc600000000ff */
[----:B------:R-:W-:Y:S01]  /*0320*/  IMAD R19, R22, R9, RZ ;  /* 0x0000000916137224 */ /* 0x000fe200078e02ff */
[----:B------:R-:W1:Y:S03]  /*0330*/  F2I.FTZ.U32.TRUNC.NTZ R15, R17 ;  /* 0x00000011000f7305 */ /* 0x000e66000021f000 */
[----:B------:R-:W-:-:S04]  /*0340*/  IMAD.HI.U32 R25, R25, R19, R24 ;  /* 0x0000001319197227 */ /* 0x000fc800078e0018 */
[----:B0-----:R-:W-:Y:S01]  /*0350*/  IMAD.MOV R24, RZ, RZ, -R21 ;  /* 0x000000ffff187224 */ /* 0x001fe200078e0a15 */
[----:B--2---:R0:W2:Y:S03]  /*0360*/  MUFU.RCP R22, R20 ;  /* 0x0000001400167308 */ /* 0x0040a60000001000 */
[----:B------:R-:W-:Y:S02]  /*0370*/  IMAD R19, R24, R11, RZ ;  /* 0x0000000b18137224 */ /* 0x000fe400078e02ff */
[----:B-1----:R-:W-:Y:S02]  /*0380*/  IMAD.MOV R17, RZ, RZ, -R15 ;  /* 0x000000ffff117224 */ /* 0x002fe400078e0a0f */
[----:B0-----:R-:W-:-:S04]  /*0390*/  IMAD.MOV.U32 R20, RZ, RZ, RZ ;  /* 0x000000ffff147224 */ /* 0x001fc800078e00ff */
[----:B------:R-:W-:Y:S01]  /*03a0*/  IMAD.HI.U32 R19, R21, R19, R20 ;  /* 0x0000001315137227 */ /* 0x000fe200078e0014 */
[----:B------:R-:W-:-:S03]  /*03b0*/  IABS R20, R5 ;  /* 0x0000000500147213 */ /* 0x000fc60000000000 */
[----:B------:R-:W-:Y:S01]  /*03c0*/  IMAD R21, R17, R12, RZ ;  /* 0x0000000c11157224 */ /* 0x000fe200078e02ff */
[----:B------:R-:W-:Y:S01]  /*03d0*/  PRMT R17, R14, 0x8880, RZ ;  /* 0x000088800e117816 */ /* 0x000fe200000000ff */
[----:B------:R-:W-:-:S03]  /*03e0*/  IMAD.MOV.U32 R14, RZ, RZ, RZ ;  /* 0x000000ffff0e7224 */ /* 0x000fc600078e00ff */
[----:B------:R-:W-:Y:S01]  /*03f0*/  IABS R24, R17 ;  /* 0x0000001100187213 */ /* 0x000fe20000000000 */
[----:B------:R-:W-:Y:S01]  /*0400*/  IMAD.HI.U32 R21, R15, R21, R14 ;  /* 0x000000150f157227 */ /* 0x000fe200078e000e */
[----:B--2---:R-:W-:Y:S02]  /*0410*/  IADD3 R14, R22, 0xffffffe, RZ ;  /* 0x0ffffffe160e7810 */ /* 0x004fe40007ffe0ff */
[----:B------:R-:W-:Y:S01]  /*0420*/  ISETP.GE.AND P2, PT, R17, RZ, PT ;  /* 0x000000ff1100720c */ /* 0x000fe20003f46270 */
[----:B------:R-:W-:Y:S01]  /*0430*/  IMAD.MOV R22, RZ, RZ, -R20 ;  /* 0x000000ffff167224 */ /* 0x000fe200078e0a14 */
[----:B------:R0:W1:Y:S01]  /*0440*/  F2I.FTZ.U32.TRUNC.NTZ R15, R14 ;  /* 0x0000000e000f7305 */ /* 0x000062000021f000 */
[----:B------:R-:W-:Y:S01]  /*0450*/  IMAD.HI.U32 R27, R27, R24, RZ ;  /* 0x000000181b1b7227 */ /* 0x000fe200078e00ff */
[----:B------:R-:W-:-:S03]  /*0460*/  IABS R20, R6 ;  /* 0x0000000600147213 */ /* 0x000fc60000000000 */
[----:B------:R-:W-:Y:S02]  /*0470*/  IMAD R22, R27, R22, R24 ;  /* 0x000000161b167224 */ /* 0x000fe400078e0218 */
[----:B------:R-:W-:Y:S02]  /*0480*/  IMAD.MOV R20, RZ, RZ, -R20 ;  /* 0x000000ffff147224 */ /* 0x000fe400078e0a14 */
[----:B------:R-:W-:Y:S01]  /*0490*/  IMAD.HI.U32 R25, R25, R24, RZ ;  /* 0x0000001819197227 */ /* 0x000fe200078e00ff */
[----:B------:R-:W-:-:S03]  /*04a0*/  ISETP.GT.U32.AND P0, PT, R7, R22, PT ;  /* 0x000000160700720c */ /* 0x000fc60003f04070 */
[----:B0-----:R-:W-:Y:S02]  /*04b0*/  IMAD.MOV.U32 R14, RZ, RZ, RZ ;  /* 0x000000ffff0e7224 */ /* 0x001fe400078e00ff */
[----:B------:R-:W-:Y:S02]  /*04c0*/  IMAD R20, R25, R20, R24 ;  /* 0x0000001419147224 */ /* 0x000fe400078e0218 */
[----:B-1----:R-:W-:Y:S02]  /*04d0*/  IMAD.MOV R27, RZ, RZ, -R15 ;  /* 0x000000ffff1b7224 */ /* 0x002fe400078e0a0f */
[----:B------:R-:W-:Y:S01]  /*04e0*/  IMAD.X R17, RZ, RZ, c[0x0][0x16c], P3 ;  /* 0x00005b00ff117624 */ /* 0x000fe200018e06ff */
[----:B------:R-:W-:Y:S01]  /*04f0*/  ISETP.GT.U32.AND P1, PT, R9, R20, PT ;  /* 0x000000140900720c */ /* 0x000fe20003f24070 */
[----:B------:R-:W-:Y:S02]  /*0500*/  IMAD R27, R27, R18, RZ ;  /* 0x000000121b1b7224 */ /* 0x000fe400078e02ff */
[----:B------:R-:W-:-:S02]  /*0510*/  @!P0 IMAD.IADD R22, R22, 0x1, -R7 ;  /* 0x0000000116168824 */ /* 0x000fc400078e0a07 */
[----:B------:R-:W-:Y:S01]  /*0520*/  IMAD.HI.U32 R25, R15, R27, R14 ;  /* 0x0000001b0f197227 */ /* 0x000fe200078e000e */
[----:B------:R-:W-:Y:S02]  /*0530*/  IABS R27, R26 ;  /* 0x0000001a001b7213 */ /* 0x000fe40000000000 */
[----:B------:R-:W-:Y:S01]  /*0540*/  ISETP.GT.U32.AND P0, PT, R7, R22, PT ;  /* 0x000000160700720c */ /* 0x000fe20003f04070 */
[----:B------:R-:W-:Y:S01]  /*0550*/  IMAD.WIDE R16, R23, 0x2, R16 ;  /* 0x0000000217107825 */ /* 0x000fe200078e0210 */
[----:B------:R-:W0:Y:S01]  /*0560*/  I2F.RP R28, R27 ;  /* 0x0000001b001c7306 */ /* 0x000e220000209400 */
[----:B------:R-:W-:Y:S02]  /*0570*/  PRMT R23, R0, 0x7770, RZ ;  /* 0x0000777000177816 */ /* 0x000fe400000000ff */
[----:B------:R-:W-:Y:S01]  /*0580*/  @!P1 IMAD.IADD R20, R20, 0x1, -R9 ;  /* 0x0000000114149824 */ /* 0x000fe200078e0a09 */
[----:B------:R-:W-:Y:S01]  /*0590*/  PRMT R0, R0, 0x7771, RZ ;  /* 0x0000777100007816 */ /* 0x000fe200000000ff */
[----:B------:R-:W-:-:S03]  /*05a0*/  IMAD.HI.U32 R19, R19, R24, RZ ;  /* 0x0000001813137227 */ /* 0x000fc600078e00ff */
[----:B------:R-:W-:Y:S01]  /*05b0*/  ISETP.GT.U32.AND P1, PT, R9, R20, PT ;  /* 0x000000140900720c */ /* 0x000fe20003f24070 */
[----:B------:R-:W-:-:S04]  /*05c0*/  IMAD.HI.U32 R21, R21, R24, RZ ;  /* 0x0000001815157227 */ /* 0x000fc800078e00ff */
[----:B------:R-:W-:Y:S01]  /*05d0*/  @!P0 IMAD.IADD R22, R22, 0x1, -R7 ;  /* 0x0000000116168824 */ /* 0x000fe200078e0a07 */
[----:B------:R-:W-:Y:S01]  /*05e0*/  ISETP.NE.AND P0, PT, R23, RZ, PT ;  /* 0x000000ff1700720c */ /* 0x000fe20003f05270 */
[----:B------:R-:W-:Y:S01]  /*05f0*/  IMAD.HI.U32 R25, R25, R24, RZ ;  /* 0x0000001819197227 */ /* 0x000fe200078e00ff */
[----:B0-----:R-:W0:Y:S03]  /*0600*/  MUFU.RCP R28, R28 ;  /* 0x0000001c001c7308 */ /* 0x001e260000001000 */
[----:B------:R-:W-:Y:S02]  /*0610*/  @!P2 IMAD.MOV R22, RZ, RZ, -R22 ;  /* 0x000000ffff16a224 */ /* 0x000fe400078e0a16 */
[----:B------:R-:W-:-:S04]  /*0620*/  @!P1 IMAD.IADD R20, R20, 0x1, -R9 ;  /* 0x0000000114149824 */ /* 0x000fc800078e0a09 */
[----:B------:R-:W-:Y:S02]  /*0630*/  @!P2 IMAD.MOV R20, RZ, RZ, -R20 ;  /* 0x000000ffff14a224 */ /* 0x000fe400078e0a14 */
[----:B------:R-:W-:Y:S02]  /*0640*/  @!P0 LOP3.LUT R22, RZ, R5, RZ, 0x33, !PT ;  /* 0x00000005ff168212 */ /* 0x000fe400078e33ff */
[----:B-----5:R-:W-:Y:S02]  /*0650*/  PRMT R5, R4, 0x8880, RZ ;  /* 0x0000888004057816 */ /* 0x020fe400000000ff */
[----:B------:R-:W-:Y:S02]  /*0660*/  ISETP.NE.AND P0, PT, R0, RZ, PT ;  /* 0x000000ff0000720c */ /* 0x000fe40003f05270 */
[----:B0-----:R-:W-:Y:S02]  /*0670*/  IADD3 R14, R28, 0xffffffe, RZ ;  /* 0x0ffffffe1c0e7810 */ /* 0x001fe40007ffe0ff */
[----:B------:R-:W-:-:S02]  /*0680*/  IABS R9, R5 ;  /* 0x0000000500097213 */ /* 0x000fc40000000000 */
[----:B------:R0:W1:Y:S07]  /*0690*/  F2I.FTZ.U32.TRUNC.NTZ R15, R14 ;  /* 0x0000000e000f7305 */ /* 0x00006e000021f000 */
[----:B------:R-:W-:Y:S01]  /*06a0*/  @!P0 LOP3.LUT R20, RZ, R6, RZ, 0x33, !PT ;  /* 0x00000006ff148212 */ /* 0x000fe200078e33ff */
[----:B0-----:R-:W-:Y:S01]  /*06b0*/  IMAD.MOV.U32 R14, RZ, RZ, RZ ;  /* 0x000000ffff0e7224 */ /* 0x001fe200078e00ff */
[----:B------:R-:W-:Y:S02]  /*06c0*/  IABS R6, R8 ;  /* 0x0000000800067213 */ /* 0x000fe40000000000 */
[----:B------:R-:W-:-:S02]  /*06d0*/  LOP3.LUT P0, RZ, R22, 0xff, RZ, 0xc0, !PT ;  /* 0x000000ff16ff7812 */ /* 0x000fc4000780c0ff */
[----:B------:R-:W-:Y:S01]  /*06e0*/  LOP3.LUT P1, RZ, R20, 0xff, RZ, 0xc0, !PT ;  /* 0x000000ff14ff7812 */ /* 0x000fe2000782c0ff */
[----:B-1----:R-:W-:-:S04]  /*06f0*/  IMAD.MOV R28, RZ, RZ, -R15 ;  /* 0x000000ffff1c7224 */ /* 0x002fc800078e0a0f */
[----:B------:R-:W-:Y:S02]  /*0700*/  IMAD R7, R28, R27, RZ ;  /* 0x0000001b1c077224 */ /* 0x000fe400078e02ff */
[----:B------:R-:W0:Y:S02]  /*0710*/  I2F.RP R28, R9 ;  /* 0x00000009001c7306 */ /* 0x000e240000209400 */
[----:B------:R-:W-:-:S04]  /*0720*/  IMAD.HI.U32 R15, R15, R7, R14 ;  /* 0x000000070f0f7227 */ /* 0x000fc800078e000e */
[----:B------:R-:W-:Y:S01]  /*0730*/  IMAD.MOV R14, RZ, RZ, -R6 ;  /* 0x000000ffff0e7224 */ /* 0x000fe200078e0a06 */
[----:B------:R-:W-:Y:S01]  /*0740*/  LOP3.LUT R6, R23, R22, RZ, 0x3c, !PT ;  /* 0x0000001617067212 */ /* 0x000fe200078e3cff */
[----:B------:R-:W-:-:S03]  /*0750*/  IMAD.HI.U32 R15, R15, R24, RZ ;  /* 0x000000180f0f7227 */ /* 0x000fc600078e00ff */
[----:B------:R-:W-:Y:S01]  /*0760*/  PRMT R6, R6, 0x8880, RZ ;  /* 0x0000888006067816 */ /* 0x000fe200000000ff */
[----:B------:R-:W-:-:S03]  /*0770*/  IMAD R14, R19, R14, R24 ;  /* 0x0000000e130e7224 */ /* 0x000fc600078e0218 */
[----:B------:R-:W-:Y:S01]  /*0780*/  ISETP.GT.OR P0, PT, R6, -0x1, !P0 ;  /* 0xffffffff0600780c */ /* 0x000fe20004704670 */
[----:B0-----:R-:W0:Y:S01]  /*0790*/  MUFU.RCP R28, R28 ;  /* 0x0000001c001c7308 */ /* 0x001e220000001000 */
[----:B------:R-:W-:Y:S02]  /*07a0*/  ISETP.GT.U32.AND P3, PT, R11, R14, PT ;  /* 0x0000000e0b00720c */ /* 0x000fe40003f64070 */
[----:B------:R-:W-:Y:S02]  /*07b0*/  LOP3.LUT R6, R0, R20, RZ, 0x3c, !PT ;  /* 0x0000001400067212 */ /* 0x000fe400078e3cff */
[----:B------:R-:W-:Y:S02]  /*07c0*/  SEL R23, R23, RZ, !P0 ;  /* 0x000000ff17177207 */ /* 0x000fe40004000000 */
[----:B------:R-:W-:-:S03]  /*07d0*/  PRMT R6, R6, 0x8880, RZ ;  /* 0x0000888006067816 */ /* 0x000fc600000000ff */
[----:B------:R-:W-:Y:S01]  /*07e0*/  IMAD.IADD R22, R22, 0x1, R23 ;  /* 0x0000000116167824 */ /* 0x000fe200078e0217 */
[----:B------:R-:W-:Y:S02]  /*07f0*/  ISETP.GT.OR P0, PT, R6, -0x1, !P1 ;  /* 0xffffffff0600780c */ /* 0x000fe40004f04670 */
[----:B------:R-:W-:Y:S01]  /*0800*/  IABS R6, R10 ;  /* 0x0000000a00067213 */ /* 0x000fe20000000000 */
[----:B------:R-:W-:Y:S01]  /*0810*/  @!P3 IMAD.IADD R14, R14, 0x1, -R11 ;  /* 0x000000010e0eb824 */ /* 0x000fe200078e0a0b */
[----:B------:R-:W-:Y:S02]  /*0820*/  SEL R29, R0, RZ, !P0 ;  /* 0x000000ff001d7207 */ /* 0x000fe40004000000 */
[----:B0-----:R-:W-:Y:S01]  /*0830*/  IADD3 R7, R28, 0xffffffe, RZ ;  /* 0x0ffffffe1c077810 */ /* 0x001fe20007ffe0ff */
[----:B------:R-:W-:Y:S01]  /*0840*/  IMAD.MOV R19, RZ, RZ, -R6 ;  /* 0x000000ffff137224 */ /* 0x000fe200078e0a06 */
[----:B------:R-:W-:Y:S01]  /*0850*/  ISETP.GT.U32.AND P1, PT, R11, R14, PT ;  /* 0x0000000e0b00720c */ /* 0x000fe20003f24070 */
[----:B------:R-:W-:-:S02]  /*0860*/  IMAD.IADD R29, R20, 0x1, R29 ;  /* 0x00000001141d7824 */ /* 0x000fc400078e021d */
[----:B------:R-:W-:Y:S01]  /*0870*/  IMAD R19, R21, R19, R24 ;  /* 0x0000001315137224 */ /* 0x000fe200078e0218 */
[----:B------:R-:W0:Y:S02]  /*0880*/  F2I.FTZ.U32.TRUNC.NTZ R7, R7 ;  /* 0x0000000700077305 */ /* 0x000e24000021f000 */
[----:B------:R-:W-:-:S05]  /*0890*/  PRMT R29, R29, 0x7604, R22 ;  /* 0x000076041d1d7816 */ /* 0x000fca0000000016 */
[----:B------:R-:W-:Y:S02]  /*08a0*/  STG.E.U16 [R16.64], R29 ;  /* 0x0000001d10007986 */ /* 0x000fe4000c101504 */
[----:B------:R-:W-:Y:S01]  /*08b0*/  @!P1 IMAD.IADD R14, R14, 0x1, -R11 ;  /* 0x000000010e0e9824 */ /* 0x000fe200078e0a0b */
[----:B------:R-:W-:-:S03]  /*08c0*/  ISETP.GT.U32.AND P1, PT, R12, R19, PT ;  /* 0x000000130c00720c */ /* 0x000fc60003f24070 */
[----:B------:R-:W-:Y:S02]  /*08d0*/  @!P2 IMAD.MOV R14, RZ, RZ, -R14 ;  /* 0x000000ffff0ea224 */ /* 0x000fe400078e0a0e */
[----:B0-----:R-:W-:-:S04]  /*08e0*/  IMAD.MOV R6, RZ, RZ, -R7 ;  /* 0x000000ffff067224 */ /* 0x001fc800078e0a07 */
[----:B------:R-:W-:Y:S02]  /*08f0*/  IMAD R21, R6, R9, RZ ;  /* 0x0000000906157224 */ /* 0x000fe400078e02ff */
[----:B------:R-:W-:Y:S02]  /*0900*/  IMAD.MOV.U32 R6, RZ, RZ, RZ ;  /* 0x000000ffff067224 */ /* 0x000fe400078e00ff */
[----:B------:R-:W-:Y:S02]  /*0910*/  @!P1 IMAD.IADD R19, R19, 0x1, -R12 ;  /* 0x0000000113139824 */ /* 0x000fe400078e0a0c */
[----:B------:R-:W-:Y:S01]  /*0920*/  IMAD.HI.U32 R11, R7, R21, R6 ;  /* 0x00000015070b7227 */ /* 0x000fe200078e0006 */
[----:B------:R-:W-:Y:S02]  /*0930*/  PRMT R21, R4, 0x9991, RZ ;  /* 0x0000999104157816 */ /* 0x000fe400000000ff */
[----:B------:R-:W-:Y:S02]  /*0940*/  ISETP.GT.U32.AND P1, PT, R12, R19, PT ;  /* 0x000000130c00720c */ /* 0x000fe40003f24070 */
[----:B------:R-:W-:Y:S01]  /*0950*/  IABS R23, R21 ;  /* 0x0000001500177213 */ /* 0x000fe20000000000 */
[----:B------:R-:W-:-:S03]  /*0960*/  IMAD.HI.U32 R11, R11, R24, RZ ;  /* 0x000000180b0b7227 */ /* 0x000fc600078e00ff */
[----:B------:R-:W0:Y:S07]  /*0970*/  I2F.RP R28, R23 ;  /* 0x00000017001c7306 */ /* 0x000e2e0000209400 */
[----:B------:R-:W-:Y:S01]  /*0980*/  @!P1 IMAD.IADD R19, R19, 0x1, -R12 ;  /* 0x0000000113139824 */ /* 0x000fe200078e0a0c */
[C---:B------:R-:W-:Y:S02]  /*0990*/  PRMT R12, R2.reuse, 0x7770, RZ ;  /* 0x00007770020c7816 */ /* 0x040fe400000000ff */
[----:B------:R-:W-:Y:S01]  /*09a0*/  PRMT R2, R2, 0x7771, RZ ;  /* 0x0000777102027816 */ /* 0x000fe200000000ff */
[----:B------:R-:W-:Y:S01]  /*09b0*/  @!P2 IMAD.MOV R19, RZ, RZ, -R19 ;  /* 0x000000ffff13a224 */ /* 0x000fe200078e0a13 */
[----:B------:R-:W-:-:S02]  /*09c0*/  ISETP.NE.AND P1, PT, R12, RZ, PT ;  /* 0x000000ff0c00720c */ /* 0x000fc40003f25270 */
[----:B------:R-:W-:Y:S01]  /*09d0*/  ISETP.NE.AND P3, PT, R2, RZ, PT ;  /* 0x000000ff0200720c */ /* 0x000fe20003f65270 */
[----:B0-----:R-:W0:Y:S10]  /*09e0*/  MUFU.RCP R28, R28 ;  /* 0x0000001c001c7308 */ /* 0x001e340000001000 */
[----:B------:R-:W-:-:S02]  /*09f0*/  @!P1 LOP3.LUT R14, RZ, R8, RZ, 0x33, !PT ;  /* 0x00000008ff0e9212 */ /* 0x000fc400078e33ff */
[----:B------:R-:W-:Y:S02]  /*0a00*/  @!P3 LOP3.LUT R19, RZ, R10, RZ, 0x33, !PT ;  /* 0x0000000aff13b212 */ /* 0x000fe400078e33ff */
[----:B------:R-:W-:Y:S02]  /*0a10*/  LOP3.LUT R6, R12, R14, RZ, 0x3c, !PT ;  /* 0x0000000e0c067212 */ /* 0x000fe400078e3cff */
[----:B------:R-:W-:Y:S02]  /*0a20*/  LOP3.LUT P1, RZ, R14, 0xff, RZ, 0xc0, !PT ;  /* 0x000000ff0eff7812 */ /* 0x000fe4000782c0ff */
[----:B0-----:R-:W-:Y:S02]  /*0a30*/  IADD3 R7, R28, 0xffffffe, RZ ;  /* 0x0ffffffe1c077810 */ /* 0x001fe40007ffe0ff */
[----:B------:R-:W-:Y:S02]  /*0a40*/  PRMT R6, R6, 0x8880, RZ ;  /* 0x0000888006067816 */ /* 0x000fe400000000ff */
[----:B------:R-:W-:-:S02]  /*0a50*/  LOP3.LUT P0, RZ, R19, 0xff, RZ, 0xc0, !PT ;  /* 0x000000ff13ff7812 */ /* 0x000fc4000780c0ff */
[----:B------:R-:W0:Y:S01]  /*0a60*/  F2I.FTZ.U32.TRUNC.NTZ R7, R7 ;  /* 0x0000000700077305 */ /* 0x000e22000021f000 */
[----:B------:R-:W-:Y:S01]  /*0a70*/  IMAD.MOV.U32 R0, RZ, RZ, R6 ;  /* 0x000000ffff007224 */ /* 0x000fe200078e0006 */
[----:B------:R-:W-:Y:S01]  /*0a80*/  IABS R10, R21 ;  /* 0x00000015000a7213 */ /* 0x000fe20000000000 */
[----:B------:R-:W-:-:S03]  /*0a90*/  IMAD.MOV.U32 R6, RZ, RZ, RZ ;  /* 0x000000ffff067224 */ /* 0x000fc600078e00ff */
[----:B------:R-:W-:Y:S01]  /*0aa0*/  ISETP.GT.OR P1, PT, R0, -0x1, !P1 ;  /* 0xffffffff0000780c */ /* 0x000fe20004f24670 */
[----:B------:R-:W-:Y:S01]  /*0ab0*/  IMAD.MOV R10, RZ, RZ, -R10 ;  /* 0x000000ffff0a7224 */ /* 0x000fe200078e0a0a */
[----:B------:R-:W-:-:S04]  /*0ac0*/  LOP3.LUT R0, R2, R19, RZ, 0x3c, !PT ;  /* 0x0000001302007212 */ /* 0x000fc800078e3cff */
[----:B------:R-:W-:Y:S01]  /*0ad0*/  PRMT R0, R0, 0x8880, RZ ;  /* 0x0000888000007816 */ /* 0x000fe200000000ff */
[----:B0-----:R-:W-:-:S03]  /*0ae0*/  IMAD.MOV R8, RZ, RZ, -R7 ;  /* 0x000000ffff087224 */ /* 0x001fc600078e0a07 */
[----:B------:R-:W-:Y:S02]  /*0af0*/  ISETP.GT.OR P0, PT, R0, -0x1, !P0 ;  /* 0xffffffff0000780c */ /* 0x000fe40004704670 */
[----:B------:R-:W-:Y:S01]  /*0b00*/  IABS R0, R13 ;  /* 0x0000000d00007213 */ /* 0x000fe20000000000 */
[----:B------:R-:W-:Y:S01]  /*0b10*/  IMAD R8, R8, R23, RZ ;  /* 0x0000001708087224 */ /* 0x000fe200078e02ff */
[----:B------:R-:W-:-:S03]  /*0b20*/  SEL R2, R2, RZ, !P0 ;  /* 0x000000ff02027207 */ /* 0x000fc60004000000 */
[----:B------:R-:W-:Y:S01]  /*0b30*/  IMAD.HI.U32 R8, R7, R8, R6 ;  /* 0x0000000807087227 */ /* 0x000fe200078e0006 */
[----:B------:R-:W-:-:S03]  /*0b40*/  SEL R7, R12, RZ, !P1 ;  /* 0x000000ff0c077207 */ /* 0x000fc60004800000 */
[----:B------:R-:W-:Y:S01]  /*0b50*/  IMAD.IADD R19, R19, 0x1, R2 ;  /* 0x0000000113137824 */ /* 0x000fe200078e0202 */
[C---:B------:R-:W-:Y:S01]  /*0b60*/  PRMT R2, R3.reuse, 0x7770, RZ ;  /* 0x0000777003027816 */ /* 0x040fe200000000ff */
[----:B------:R-:W-:Y:S01]  /*0b70*/  IMAD.IADD R14, R14, 0x1, R7 ;  /* 0x000000010e0e7824 */ /* 0x000fe200078e0207 */
[----:B------:R-:W-:Y:S01]  /*0b80*/  PRMT R3, R3, 0x7771, RZ ;  /* 0x0000777103037816 */ /* 0x000fe200000000ff */
[----:B------:R-:W-:Y:S01]  /*0b90*/  IMAD.MOV R7, RZ, RZ, -R0 ;  /* 0x000000ffff077224 */ /* 0x000fe200078e0a00 */
[----:B------:R-:W-:Y:S02]  /*0ba0*/  IABS R0, R26 ;  /* 0x0000001a00007213 */ /* 0x000fe40000000000 */
[----:B------:R-:W-:Y:S01]  /*0bb0*/  PRMT R19, R19, 0x7604, R14 ;  /* 0x0000760413137816 */ /* 0x000fe2000000000e */
[----:B------:R-:W-:Y:S02]  /*0bc0*/  IMAD R7, R25, R7, R24 ;  /* 0x0000000719077224 */ /* 0x000fe400078e0218 */
[----:B------:R-:W-:Y:S01]  /*0bd0*/  IMAD.MOV R6, RZ, RZ, -R0 ;  /* 0x000000ffff067224 */ /* 0x000fe200078e0a00 */
[----:B------:R-:W-:Y:S01]  /*0be0*/  IABS R0, R5 ;  /* 0x0000000500007213 */ /* 0x000fe20000000000 */
[----:B------:R-:W-:Y:S01]  /*0bf0*/  STG.E.U16 [R16.64+0x100], R19 ;  /* 0x0001001310007986 */ /* 0x000fe2000c101504 */
[----:B------:R-:W-:Y:S01]  /*0c00*/  ISETP.GT.U32.AND P3, PT, R18, R7, PT ;  /* 0x000000071200720c */ /* 0x000fe20003f64070 */
[----:B------:R-:W-:-:S02]  /*0c10*/  IMAD R6, R15, R6, R24 ;  /* 0x000000060f067224 */ /* 0x000fc400078e0218 */
[----:B------:R-:W-:-:S03]  /*0c20*/  IMAD.MOV R0, RZ, RZ, -R0 ;  /* 0x000000ffff007224 */ /* 0x000fc600078e0a00 */
[----:B------:R-:W-:Y:S01]  /*0c30*/  ISETP.GT.U32.AND P4, PT, R27, R6, PT ;  /* 0x000000061b00720c */ /* 0x000fe20003f84070 */
[--C-:B------:R-:W-:Y:S02]  /*0c40*/  IMAD R0, R11, R0, R24.reuse ;  /* 0x000000000b007224 */ /* 0x100fe400078e0218 */
[----:B------:R-:W-:Y:S01]  /*0c50*/  IMAD.HI.U32 R11, R8, R24, RZ ;  /* 0x00000018080b7227 */ /* 0x000fe200078e00ff */
[C---:B------:R-:W-:Y:S02]  /*0c60*/  PRMT R8, R4.reuse, 0x7770, RZ ;  /* 0x0000777004087816 */ /* 0x040fe400000000ff */
[----:B------:R-:W-:Y:S01]  /*0c70*/  ISETP.GT.U32.AND P5, PT, R9, R0, PT ;  /* 0x000000000900720c */ /* 0x000fe20003fa4070 */
[----:B------:R-:W-:Y:S01]  /*0c80*/  IMAD R24, R11, R10, R24 ;  /* 0x0000000a0b187224 */ /* 0x000fe200078e0218 */
[----:B------:R-:W-:Y:S01]  /*0c90*/  PRMT R4, R4, 0x7771, RZ ;  /* 0x0000777104047816 */ /* 0x000fe200000000ff */
[----:B------:R-:W-:-:S03]  /*0ca0*/  @!P3 IMAD.IADD R7, R7, 0x1, -R18 ;  /* 0x000000010707b824 */ /* 0x000fc600078e0a12 */
[----:B------:R-:W-:Y:S01]  /*0cb0*/  ISETP.GT.U32.AND P1, PT, R23, R24, PT ;  /* 0x000000181700720c */ /* 0x000fe20003f24070 */
[----:B------:R-:W-:Y:S01]  /*0cc0*/  @!P4 IMAD.IADD R6, R6, 0x1, -R27 ;  /* 0x000000010606c824 */ /* 0x000fe200078e0a1b */
[----:B------:R-:W-:-:S04]  /*0cd0*/  ISETP.GT.U32.AND P3, PT, R18, R7, PT ;  /* 0x000000071200720c */ /* 0x000fc80003f64070 */
[----:B------:R-:W-:Y:S01]  /*0ce0*/  ISETP.GT.U32.AND P4, PT, R27, R6, PT ;  /* 0x000000061b00720c */ /* 0x000fe20003f84070 */
[----:B------:R-:W-:-:S05]  /*0cf0*/  @!P5 IMAD.IADD R0, R0, 0x1, -R9 ;  /* 0x000000010000d824 */ /* 0x000fca00078e0a09 */
[----:B------:R-:W-:Y:S01]  /*0d00*/  ISETP.GT.U32.AND P5, PT, R9, R0, PT ;  /* 0x000000000900720c */ /* 0x000fe20003fa4070 */
[----:B------:R-:W-:Y:S01]  /*0d10*/  @!P1 IMAD.IADD R24, R24, 0x1, -R23 ;  /* 0x0000000118189824 */ /* 0x000fe200078e0a17 */
[----:B------:R-:W-:Y:S01]  /*0d20*/  ISETP.NE.AND P1, PT, R2, RZ, PT ;  /* 0x000000ff0200720c */ /* 0x000fe20003f25270 */
[----:B------:R-:W-:Y:S01]  /*0d30*/  @!P3 IMAD.IADD R7, R7, 0x1, -R18 ;  /* 0x000000010707b824 */ /* 0x000fe200078e0a12 */
[----:B------:R-:W-:Y:S02]  /*0d40*/  ISETP.NE.AND P3, PT, R3, RZ, PT ;  /* 0x000000ff0300720c */ /* 0x000fe40003f65270 */
[----:B------:R-:W-:Y:S01]  /*0d50*/  ISETP.GT.U32.AND P0, PT, R23, R24, PT ;  /* 0x000000181700720c */ /* 0x000fe20003f04070 */
[----:B------:R-:W-:Y:S01]  /*0d60*/  @!P4 IMAD.IADD R6, R6, 0x1, -R27 ;  /* 0x000000010606c824 */ /* 0x000fe200078e0a1b */
[----:B------:R-:W-:-:S03]  /*0d70*/  ISETP.NE.AND P4, PT, R8, RZ, PT ;  /* 0x000000ff0800720c */ /* 0x000fc60003f85270 */
[----:B------:R-:W-:Y:S02]  /*0d80*/  @!P2 IMAD.MOV R6, RZ, RZ, -R6 ;  /* 0x000000ffff06a224 */ /* 0x000fe400078e0a06 */
[----:B------:R-:W-:Y:S01]  /*0d90*/  @!P5 IMAD.IADD R0, R0, 0x1, -R9 ;  /* 0x000000010000d824 */ /* 0x000fe200078e0a09 */
[----:B------:R-:W-:Y:S01]  /*0da0*/  ISETP.NE.AND P5, PT, R4, RZ, PT ;  /* 0x000000ff0400720c */ /* 0x000fe20003fa5270 */
[----:B------:R-:W-:Y:S02]  /*0db0*/  IMAD.MOV.U32 R9, RZ, RZ, R7 ;  /* 0x000000ffff097224 */ /* 0x000fe400078e0007 */
[----:B------:R-:W-:Y:S01]  /*0dc0*/  @!P2 IMAD.MOV R0, RZ, RZ, -R0 ;  /* 0x000000ffff00a224 */ /* 0x000fe200078e0a00 */
[----:B------:R-:W-:Y:S01]  /*0dd0*/  @!P3 LOP3.LUT R6, RZ, R26, RZ, 0x33, !PT ;  /* 0x0000001aff06b212 */ /* 0x000fe200078e33ff */
[----:B------:R-:W-:Y:S02]  /*0de0*/  @!P0 IMAD.IADD R24, R24, 0x1, -R23 ;  /* 0x0000000118188824 */ /* 0x000fe400078e0a17 */
[----:B------:R-:W-:Y:S01]  /*0df0*/  @!P2 IMAD.MOV R9, RZ, RZ, -R9 ;  /* 0x000000ffff09a224 */ /* 0x000fe200078e0a09 */
[----:B------:R-:W-:Y:S01]  /*0e00*/  @!P1 LOP3.LUT R9, RZ, R13, RZ, 0x33, !PT ;  /* 0x0000000dff099212 */ /* 0x000fe200078e33ff */
[----:B------:R-:W-:Y:S01]  /*0e10*/  IMAD.MOV.U32 R7, RZ, RZ, R24 ;  /* 0x000000ffff077224 */ /* 0x000fe200078e0018 */
[----:B------:R-:W-:-:S02]  /*0e20*/  @!P4 LOP3.LUT R0, RZ, R5, RZ, 0x33, !PT ;  /* 0x00000005ff00c212 */ /* 0x000fc400078e33ff */
[----:B------:R-:W-:Y:S01]  /*0e30*/  LOP3.LUT R10, R3, R6, RZ, 0x3c, !PT ;  /* 0x00000006030a7212 */ /* 0x000fe200078e3cff */
[----:B------:R-:W-:Y:S01]  /*0e40*/  @!P2 IMAD.MOV R7, RZ, RZ, -R7 ;  /* 0x000000ffff07a224 */ /* 0x000fe200078e0a07 */
[----:B------:R-:W-:Y:S02]  /*0e50*/  @!P5 LOP3.LUT R7, RZ, R21, RZ, 0x33, !PT ;  /* 0x00000015ff07d212 */ /* 0x000fe400078e33ff */
[----:B------:R-:W-:Y:S02]  /*0e60*/  LOP3.LUT R5, R2, R9, RZ, 0x3c, !PT ;  /* 0x0000000902057212 */ /* 0x000fe400078e3cff */
[----:B------:R-:W-:Y:S02]  /*0e70*/  LOP3.LUT R11, R8, R0, RZ, 0x3c, !PT ;  /* 0x00000000080b7212 */ /* 0x000fe400078e3cff */
[----:B------:R-:W-:Y:S02]  /*0e80*/  LOP3.LUT R12, R4, R7, RZ, 0x3c, !PT ;  /* 0x00000007040c7212 */ /* 0x000fe400078e3cff */
[----:B------:R-:W-:-:S02]  /*0e90*/  LOP3.LUT P1, RZ, R6, 0xff, RZ, 0xc0, !PT ;  /* 0x000000ff06ff7812 */ /* 0x000fc4000782c0ff */
[----:B------:R-:W-:Y:S02]  /*0ea0*/  PRMT R10, R10, 0x8880, RZ ;  /* 0x000088800a0a7816 */ /* 0x000fe400000000ff */
[----:B------:R-:W-:Y:S02]  /*0eb0*/  LOP3.LUT P0, RZ, R9, 0xff, RZ, 0xc0, !PT ;  /* 0x000000ff09ff7812 */ /* 0x000fe4000780c0ff */
[----:B------:R-:W-:Y:S02]  /*0ec0*/  LOP3.LUT P2, RZ, R0, 0xff, RZ, 0xc0, !PT ;  /* 0x000000ff00ff7812 */ /* 0x000fe4000784c0ff */
[----:B------:R-:W-:Y:S02]  /*0ed0*/  LOP3.LUT P3, RZ, R7, 0xff, RZ, 0xc0, !PT ;  /* 0x000000ff07ff7812 */ /* 0x000fe4000786c0ff */
[----:B------:R-:W-:Y:S02]  /*0ee0*/  PRMT R5, R5, 0x8880, RZ ;  /* 0x0000888005057816 */ /* 0x000fe400000000ff */
[----:B------:R-:W-:-:S02]  /*0ef0*/  PRMT R11, R11, 0x8880, RZ ;  /* 0x000088800b0b7816 */ /* 0x000fc400000000ff */
[----:B------:R-:W-:Y:S02]  /*0f00*/  PRMT R12, R12, 0x8880, RZ ;  /* 0x000088800c0c7816 */ /* 0x000fe400000000ff */
[----:B------:R-:W-:Y:S02]  /*0f10*/  ISETP.GT.OR P1, PT, R10, -0x1, !P1 ;  /* 0xffffffff0a00780c */ /* 0x000fe40004f24670 */
[----:B------:R-:W-:Y:S02]  /*0f20*/  ISETP.GT.OR P0, PT, R5, -0x1, !P0 ;  /* 0xffffffff0500780c */ /* 0x000fe40004704670 */
[----:B------:R-:W-:Y:S02]  /*0f30*/  ISETP.GT.OR P2, PT, R11, -0x1, !P2 ;  /* 0xffffffff0b00780c */ /* 0x000fe40005744670 */
[----:B------:R-:W-:Y:S02]  /*0f40*/  ISETP.GT.OR P3, PT, R12, -0x1, !P3 ;  /* 0xffffffff0c00780c */ /* 0x000fe40005f64670 */
[----:B------:R-:W-:-:S02]  /*0f50*/  SEL R3, R3, RZ, !P1 ;  /* 0x000000ff03037207 */ /* 0x000fc40004800000 */
[----:B------:R-:W-:Y:S02]  /*0f60*/  SEL R2, R2, RZ, !P0 ;  /* 0x000000ff02027207 */ /* 0x000fe40004000000 */
[----:B------:R-:W-:Y:S01]  /*0f70*/  SEL R5, R8, RZ, !P2 ;  /* 0x000000ff08057207 */ /* 0x000fe20005000000 */
[----:B------:R-:W-:Y:S01]  /*0f80*/  IMAD.IADD R6, R6, 0x1, R3 ;  /* 0x0000000106067824 */ /* 0x000fe200078e0203 */
[----:B------:R-:W-:Y:S01]  /*0f90*/  SEL R4, R4, RZ, !P3 ;  /* 0x000000ff04047207 */ /* 0x000fe20005800000 */
        /* <DEDUP_REMOVED lines=8> */
.L_x_48180:
[----:B-1----:R-:W0:Y:S01]  /*1020*/  S2R R5, SR_TID.X ;  /* 0x0000000000057919 */ /* 0x002e220000002100 */
[----:B------:R-:W-:Y:S02]  /*1030*/  PRMT R11, RZ, 0x7610, R11 ;  /* 0x00007610ff0b7816 */ /* 0x000fe4000000000b */
        /* <DEDUP_REMOVED lines=25> */
[----:B------:R-:W-:Y:S02]  /*11d0*/  @!P4 IADD3 R22, P5, R22, c[0x0][0x170], RZ ;  /* 0x00005c001616ca10 */ /* 0x000fe40007fbe0ff */
[----:B------:R-:W-:-:S03]  /*11e0*/  PRMT R2, RZ, 0x7610, R2 ;  /* 0x00007610ff027816 */ /* 0x000fc60000000002 */
[----:B------:R-:W-:Y:S01]  /*11f0*/  @!P4 IMAD.X R23, RZ, RZ, c[0x0][0x174], P5 ;  /* 0x00005d00ff17c624 */ /* 0x000fe200028e06ff */
[----:B------:R-:W-:-:S04]  /*1200*/  PRMT R3, RZ, 0x7610, R3 ;  /* 0x00007610ff037816 */ /* 0x000fc80000000003 */
[----:B------:R1:W5:Y:S01]  /*1210*/  @!P4 LDG.E.U8 R2, [R22.64] ;  /* 0x000000041602c981 */ /* 0x000362000c1e1100 */
[----:B------:R-:W-:Y:S01]  /*1220*/  @!P0 IMAD.IADD R8, R16, 0x1, R17 ;  /* 0x0000000110088824 */ /* 0x000fe200078e0211 */
[----:B------:R-:W-:Y:S02]  /*1230*/  @!P0 IADD3 R17, R17, 0x80, RZ ;  /* 0x0000008011118810 */ /* 0x000fe40007ffe0ff */
[----:B0-----:R-:W-:Y:S01]  /*1240*/  @!P2 IADD3 R6, P4, R4, c[0x0][0x170], RZ ;  /* 0x00005c000406aa10 */ /* 0x001fe20007f9e0ff */
[----:B------:R0:W5:Y:S01]  /*1250*/  @!P6 LDG.E.U8 R3, [R12.64] ;  /* 0x000000040c03e981 */ /* 0x000162000c1e1100 */
[----:B------:R-:W-:Y:S02]  /*1260*/  ISETP.GE.AND P5, PT, R17, R0, PT ;  /* 0x000000001100720c */ /* 0x000fe40003fa6270 */
[----:B------:R-:W-:Y:S01]  /*1270*/  @!P3 IADD3 R20, P6, R20, c[0x0][0x170], RZ ;  /* 0x00005c001414ba10 */ /* 0x000fe20007fde0ff */
[----:B------:R-:W-:Y:S01]  /*1280*/  @!P2 IMAD.X R7, RZ, RZ, c[0x0][0x174], P4 ;  /* 0x00005d00ff07a624 */ /* 0x000fe200020e06ff */
[----:B------:R-:W-:-:S02]  /*1290*/  PRMT R10, RZ, 0x7610, R10 ;  /* 0x00007610ff0a7816 */ /* 0x000fc4000000000a */
[----:B0-----:R-:W-:Y:S01]  /*12a0*/  @!P0 IADD3 R12, P4, R8, c[0x0][0x170], RZ ;  /* 0x00005c00080c8a10 */ /* 0x001fe20007f9e0ff */
[----:B------:R-:W-:Y:S01]  /*12b0*/  @!P3 IMAD.X R21, RZ, RZ, c[0x0][0x174], P6 ;  /* 0x00005d00ff15b624 */ /* 0x000fe200030e06ff */
[----:B------:R-:W-:-:S05]  /*12c0*/  PRMT R8, RZ, 0x7610, R8 ;  /* 0x00007610ff087816 */ /* 0x000fca0000000008 */
[----:B------:R-:W-:Y:S02]  /*12d0*/  @!P5 IMAD.IADD R18, R16, 0x1, R17 ;  /* 0x000000011012d824 */ /* 0x000fe400078e0211 */
[----:B------:R-:W-:Y:S01]  /*12e0*/  @!P0 IMAD.X R13, RZ, RZ, c[0x0][0x174], P4 ;  /* 0x00005d00ff0d8624 */ /* 0x000fe200020e06ff */
[----:B------:R0:W5:Y:S02]  /*12f0*/  @!P3 LDG.E.U8 R10, [R20.64] ;  /* 0x00000004140ab981 */ /* 0x000164000c1e1100 */
[----:B------:R-:W-:Y:S02]  /*1300*/  @!P5 IADD3 R18, P3, R18, c[0x0][0x170], RZ ;  /* 0x00005c001212da10 */ /* 0x000fe40007f7e0ff */
[----:B------:R0:W5:Y:S01]  /*1310*/  @!P0 LDG.E.U8 R8, [R12.64] ;  /* 0x000000040c088981 */ /* 0x000162000c1e1100 */
[----:B-1----:R-:W-:Y:S02]  /*1320*/  @!P1 IADD3 R22, P0, R15, c[0x0][0x170], RZ ;  /* 0x00005c000f169a10 */ /* 0x002fe40007f1e0ff */
[----:B------:R-:W-:Y:S01]  /*1330*/  PRMT R4, RZ, 0x7610, R4 ;  /* 0x00007610ff047816 */ /* 0x000fe20000000004 */
[----:B------:R-:W-:Y:S01]  /*1340*/  @!P5 IMAD.X R19, RZ, RZ, c[0x0][0x174], P3 ;  /* 0x00005d00ff13d624 */ /* 0x000fe200018e06ff */
[----:B------:R-:W-:Y:S01]  /*1350*/  PRMT R15, RZ, 0x7610, R15 ;  /* 0x00007610ff0f7816 */ /* 0x000fe2000000000f */
[----:B------:R-:W-:-:S03]  /*1360*/  @!P1 IMAD.X R23, RZ, RZ, c[0x0][0x174], P0 ;  /* 0x00005d00ff179624 */ /* 0x000fc600000e06ff */
[----:B------:R0:W5:Y:S04]  /*1370*/  @!P5 LDG.E.U8 R4, [R18.64] ;  /* 0x000000041204d981 */ /* 0x000168000c1e1100 */
[----:B------:R0:W5:Y:S01]  /*1380*/  @!P1 LDG.E.U8 R15, [R22.64] ;  /* 0x00000004160f9981 */ /* 0x000162000c1e1100 */
[----:B------:R-:W-:Y:S01]  /*1390*/  PRMT R9, RZ, 0x7610, R9 ;  /* 0x00007610ff097816 */ /* 0x000fe20000000009 */
[----:B------:R-:W-:Y:S05]  /*13a0*/  BSSY B0, `(.L_x_48181) ;  /* 0x0000022000007945 */ /* 0x000fea0003800000 */
[----:B------:R1:W5:Y:S02]  /*13b0*/  @!P2 LDG.E.U8 R9, [R6.64] ;  /* 0x000000040609a981 */ /* 0x000364000c1e1100 */
[----:B-1----:R-:W-:Y:S01]  /*13c0*/  PRMT R6, R14, 0x8880, RZ ;  /* 0x000088800e067816 */ /* 0x002fe200000000ff */
[----:B------:R-:W-:Y:S05]  /*13d0*/  @P1 BRA `(.L_x_48182) ;  /* 0x000001e000001947 */ /* 0x000fea0003800000 */
[----:B0----5:R-:W-:Y:S02]  /*13e0*/  LOP3.LUT R7, R15, 0xffff, RZ, 0xc0, !PT ;  /* 0x0000ffff0f077812 */ /* 0x021fe400078ec0ff */
[----:B------:R-:W-:-:S02]  /*13f0*/  IABS R20, R6 ;  /* 0x0000000600147213 */ /* 0x000fc40000000000 */
[----:B------:R-:W-:Y:S02]  /*1400*/  PRMT R7, R7, 0x8880, RZ ;  /* 0x0000888007077816 */ /* 0x000fe400000000ff */
[----:B------:R-:W-:Y:S02]  /*1410*/  ISETP.GE.AND P3, PT, R6, RZ, PT ;  /* 0x000000ff0600720c */ /* 0x000fe40003f66270 */
[-C--:B------:R-:W-:Y:S02]  /*1420*/  IABS R14, R7.reuse ;  /* 0x00000007000e7213 */ /* 0x080fe40000000000 */
[----:B------:R-:W-:Y:S02]  /*1430*/  IABS R18, R7 ;  /* 0x0000000700127213 */ /* 0x000fe40000000000 */
[----:B------:R-:W0:Y:S03]  /*1440*/  I2F.RP R17, R14 ;  /* 0x0000000e00117306 */ /* 0x000e260000209400 */
        /* <DEDUP_REMOVED lines=23> */
.L_x_48182:
[----:B0-----:R-:W-:Y:S05]  /*15c0*/  BSYNC B0 ;  /* 0x0000000000007941 */ /* 0x001fea0003800000 */
.L_x_48181:
[C---:B------:R-:W-:Y:S01]  /*15d0*/  IADD3 R13, R5.reuse, 0x80, RZ ;  /* 0x00000080050d7810 */ /* 0x040fe20007ffe0ff */
        /* <DEDUP_REMOVED lines=10> */
[----:B------:R-:W-:Y:S02]  /*1680*/  LOP3.LUT R12, R11, 0xffff, RZ, 0xc0, !PT ;  /* 0x0000ffff0b0c7812 */ /* 0x000fe400078ec0ff */
[----:B------:R-:W-:Y:S02]  /*1690*/  IABS R21, R6 ;  /* 0x0000000600157213 */ /* 0x000fe40000000000 */
        /* <DEDUP_REMOVED lines=29> */
.L_x_48184:
[----:B------:R-:W-:Y:S05]  /*1870*/  BSYNC B0 ;  /* 0x0000000000007941 */ /* 0x000fea0003800000 */
.L_x_48183:
[----:B------:R-:W-:Y:S01]  /*1880*/  BSSY B0, `(.L_x_48185) ;  /* 0x0000023000007945 */ /* 0x000fe20003800000 */
        /* <DEDUP_REMOVED lines=34> */
.L_x_48186:
[----:B------:R-:W-:Y:S05]  /*1ab0*/  BSYNC B0 ;  /* 0x0000000000007941 */ /* 0x000fea0003800000 */
.L_x_48185:
[----:B------:R-:W-:Y:S01]  /*1ac0*/  BSSY B0, `(.L_x_48187) ;  /* 0x0000023000007945 */ /* 0x000fe20003800000 */
[----:B------:R-:W-:Y:S01]  /*1ad0*/  ISETP.GE.AND P2, PT, R15, R0, PT ;  /* 0x000000000f00720c */ /* 0x000fe20003f46270 */
[----:B------:R-:W-:Y:S01]  /*1ae0*/  @!P1 IMAD.IADD R17, R16, 0x1, R5 ;  /* 0x0000000110119824 */ /* 0x000fe200078e0205 */
        /* <DEDUP_REMOVED lines=32> */
.L_x_48188:
[----:B------:R-:W-:Y:S05]  /*1cf0*/  BSYNC B0 ;  /* 0x0000000000007941 */ /* 0x000fea0003800000 */
.L_x_48187:
[----:B------:R-:W-:Y:S01]  /*1d00*/  @!P1 IADD3 R2, P0, R17, c[0x0][0x168], RZ ;  /* 0x00005a0011029a10 */ /* 0x000fe20007f1e0ff */
[----:B------:R-:W-:Y:S01]  /*1d10*/  BSSY B0, `(.L_x_48189) ;  /* 0x0000022000007945 */ /* 0x000fe20003800000 */
[----:B------:R-:W-:-:S03]  /*1d20*/  ISETP.GE.AND P5, PT, R3, R0, PT ;  /* 0x000000000300720c */ /* 0x000fc60003fa6270 */
[----:B------:R-:W-:Y:S01]  /*1d30*/  @!P1 IMAD.X R3, RZ, RZ, c[0x0][0x16c], P0 ;  /* 0x00005b00ff039624 */ /* 0x000fe200000e06ff */
[----:B------:R-:W-:Y:S05]  /*1d40*/  @P4 BRA `(.L_x_48190) ;  /* 0x000001e000004947 */ /* 0x000fea0003800000 */
[----:B------:R-:W-:Y:S02]  /*1d50*/  LOP3.LUT R12, R10, 0xffff, RZ, 0xc0, !PT ;  /* 0x0000ffff0a0c7812 */ /* 0x000fe400078ec0ff */
[----:B------:R-:W-:Y:S02]  /*1d60*/  IABS R22, R6 ;  /* 0x0000000600167213 */ /* 0x000fe40000000000 */
[----:B------:R-:W-:Y:S02]  /*1d70*/  PRMT R17, R12, 0x8880, RZ ;  /* 0x000088800c117816 */ /* 0x000fe400000000ff */
[----:B------:R-:W-:Y:S02]  /*1d80*/  ISETP.GE.AND P6, PT, R6, RZ, PT ;  /* 0x000000ff0600720c */ /* 0x000fe40003fc6270 */
[-C--:B------:R-:W-:Y:S02]  /*1d90*/  IABS R18, R17.reuse ;  /* 0x0000001100127213 */ /* 0x080fe40000000000 */
[----:B------:R-:W-:-:S02]  /*1da0*/  IABS R20, R17 ;  /* 0x0000001100147213 */ /* 0x000fc40000000000 */
        /* <DEDUP_REMOVED lines=24> */
.L_x_48190:
[----:B------:R-:W-:Y:S05]  /*1f30*/  BSYNC B0 ;  /* 0x0000000000007941 */ /* 0x000fea0003800000 */
.L_x_48189:
        /* <DEDUP_REMOVED lines=32> */
.L_x_48192:
[----:B------:R-:W-:Y:S05]  /*2140*/  BSYNC B0 ;  /* 0x0000000000007941 */ /* 0x000fea0003800000 */
.L_x_48191:
        /* <DEDUP_REMOVED lines=32> */
.L_x_48194:
[----:B------:R-:W-:Y:S05]  /*2350*/  BSYNC B0 ;  /* 0x0000000000007941 */ /* 0x000fea0003800000 */
.L_x_48193:
        /* <DEDUP_REMOVED lines=32> */
.L_x_48196:
[----:B------:R-:W-:Y:S05]  /*2560*/  BSYNC B0 ;  /* 0x0000000000007941 */ /* 0x000fea0003800000 */
.L_x_48195:
        /* <DEDUP_REMOVED lines=18> */
.L_x_48199:
[----:B0-----:R-:W-:-:S13]  /*2690*/  ISETP.GE.AND P0, PT, R5, R0, PT ;  /* 0x000000000500720c */ /* 0x001fda0003f06270 */
[----:B------:R-:W-:Y:S05]  /*26a0*/  @P0 BRA `(.L_x_48201) ;  /* 0x000000c000000947 */ /* 0x000fea0003800000 */
[----:B------:R-:W-:Y:S01]  /*26b0*/  IMAD.IADD R2, R16, 0x1, R5 ;  /* 0x0000000110027824 */ /* 0x000fe200078e0205 */
[----:B------:R-:W-:-:S04]  /*26c0*/  IADD3 R5, R5, 0x80, RZ ;  /* 0x0000008005057810 */ /* 0x000fc80007ffe0ff */
[----:B------:R-:W-:-:S05]  /*26d0*/  IADD3 R2, P0, R2, c[0x0][0x168], RZ ;  /* 0x00005a0002027a10 */ /* 0x000fca0007f1e0ff */
[----:B------:R-:W-:-:S05]  /*26e0*/  IMAD.X R3, RZ, RZ, c[0x0][0x16c], P0 ;  /* 0x00005b00ff037624 */ /* 0x000fca00000e06ff */
[----:B------:R0:W-:Y:S03]  /*26f0*/  STG.E.U8 [R2.64], R15 ;  /* 0x0000000f02007986 */ /* 0x0001e6000c101104 */
.L_x_48200:
[----:B------:R-:W-:-:S13]  /*2700*/  ISETP.GE.AND P0, PT, R5, R0, PT ;  /* 0x000000000500720c */ /* 0x000fda0003f06270 */
[----:B------:R-:W-:Y:S05]  /*2710*/  @P0 BRA `(.L_x_48202) ;  /* 0x000000d000000947 */ /* 0x000fea0003800000 */
[----:B0-----:R-:W-:Y:S01]  /*2720*/  IMAD.IADD R2, R16, 0x1, R5 ;  /* 0x0000000110027824 */ /* 0x001fe200078e0205 */
[----:B------:R-:W-:-:S04]  /*2730*/  IADD3 R5, R5, 0x80, RZ ;  /* 0x0000008005057810 */ /* 0x000fc80007ffe0ff */
[----:B------:R-:W-:-:S05]  /*2740*/  IADD3 R2, P0, R2, c[0x0][0x168], RZ ;  /* 0x00005a0002027a10 */ /* 0x000fca0007f1e0ff */
[----:B------:R-:W-:-:S05]  /*2750*/  IMAD.X R3, RZ, RZ, c[0x0][0x16c], P0 ;  /* 0x00005b00ff037624 */ /* 0x000fca00000e06ff */
[----:B------:R0:W-:Y:S03]  /*2760*/  STG.E.U8 [R2.64], R10 ;  /* 0x0000000a02007986 */ /* 0x0001e6000c101104 */
.L_x_48201:
        /* <DEDUP_REMOVED lines=8> */
.L_x_48202:
[----:B------:R-:W-:Y:S05]  /*27f0*/  BSYNC B1 ;  /* 0x0000000000017941 */ /* 0x000fea0003800000 */
.L_x_48198:
[----:B------:R-:W-:-:S13]  /*2800*/  ISETP.GE.AND P0, PT, R5, R0, PT ;  /* 0x000000000500720c */ /* 0x000fda0003f06270 */
[----:B0-----:R-:W-:Y:S01]  /*2810*/  @!P0 IMAD.IADD R2, R16, 0x1, R5 ;  /* 0x0000000110028824 */ /* 0x001fe200078e0205 */
[----:B------:R-:W-:-:S04]  /*2820*/  @!P0 IADD3 R5, R5, 0x80, RZ ;  /* 0x0000008005058810 */ /* 0x000fc80007ffe0ff */
[----:B------:R-:W-:-:S05]  /*2830*/  @!P0 IADD3 R2, P1, R2, c[0x0][0x168], RZ ;  /* 0x00005a0002028a10 */ /* 0x000fca0007f3e0ff */
[----:B------:R-:W-:-:S05]  /*2840*/  @!P0 IMAD.X R3, RZ, RZ, c[0x0][0x16c], P1 ;  /* 0x00005b00ff038624 */ /* 0x000fca00008e06ff */
[----:B------:R0:W-:Y:S03]  /*2850*/  @!P0 STG.E.U8 [R2.64], R12 ;  /* 0x0000000c02008986 */ /* 0x0001e6000c101104 */
.L_x_48203:
[----:B------:R-:W-:Y:S05]  /*2860*/  BSYNC B0 ;  /* 0x0000000000007941 */ /* 0x000fea0003800000 */
.L_x_48197:
        /* <DEDUP_REMOVED lines=8> */
.L_x_48204:
        /* <DEDUP_REMOVED lines=9> */
.L_x_50871:


//--------------------- .text._ZN2at6native29vectorized_elementwise_kernelILi4ENS0_13AUnaryFunctorIaaaZZZNS0_21remainder_kernel_cudaERNS_18TensorIteratorBaseEENKUlvE_clEvENKUlvE0_clEvEUlaaE_EESt5arrayIPcLm2EEEEviT0_T1_ --------------------------
	.section	.text._ZN2at6native29vectorized_elementwise_kernelILi4ENS0_13AUnaryFunctorIaaaZZZNS0_21remainder_kernel_cudaERNS_18TensorIteratorBaseEENKUlvE_clEvENKUlvE0_clEvEUlaaE_EESt5arrayIPcLm2EEEEviT0_T1_,"ax",@progbits
	.sectioninfo	@"SHI_REGISTERS=32"
	.align	128
        .global         _ZN2at6native29vectorized_elementwise_kernelILi4ENS0_13AUnaryFunctorIaaaZZZNS0_21remainder_kernel_cudaERNS_18TensorIteratorBaseEENKUlvE_clEvENKUlvE0_clEvEUlaaE_EESt5arrayIPcLm2EEEEviT0_T1_
        .type           _ZN2at6native29vectorized_elementwise_kernelILi4ENS0_13AUnaryFunctorIaaaZZZNS0_21remainder_kernel_cudaERNS_18TensorIteratorBaseEENKUlvE_clEvENKUlvE0_clEvEUlaaE_EESt5arrayIPcLm2EEEEviT0_T1_,@function
        .size           _ZN2at6native29vectorized_elementwise_kernelILi4ENS0_13AUnaryFunctorIaaaZZZNS0_21remainder_kernel_cudaERNS_18TensorIteratorBaseEENKUlvE_clEvENKUlvE0_clEvEUlaaE_EESt5arrayIPcLm2EEEEviT0_T1_,(.L_x_50872 - _ZN2at6native29vectorized_elementwise_kernelILi4ENS0_13AUnaryFunctorIaaaZZZNS0_21remainder_kernel_cudaERNS_18TensorIteratorBaseEENKUlvE_clEvENKUlvE0_clEvEUlaaE_EESt5arrayIPcLm2EEEEviT0_T1_)
        .other          _ZN2at6native29vectorized_elementwise_kernelILi4ENS0_13AUnaryFunctorIaaaZZZNS0_21remainder_kernel_cudaERNS_18TensorIteratorBaseEENKUlvE_clEvENKUlvE0_clEvEUlaaE_EESt5arrayIPcLm2EEEEviT0_T1_,@"STO_CUDA_ENTRY STV_DEFAULT"
_ZN2at6native29vectorized_elementwise_kernelILi4ENS0_13AUnaryFunctorIaaaZZZNS0_21remainder_kernel_cudaERNS_18TensorIteratorBaseEENKUlvE_clEvENKUlvE0_clEvEUlaaE_EESt5arrayIPcLm2EEEEviT0_T1_:
.text._ZN2at6native29vectorized_elementwise_kernelILi4ENS0_13AUnaryFunctorIaaaZZZNS0_21remainder_kernel_cudaERNS_18TensorIteratorBaseEENKUlvE_clEvENKUlvE0_clEvEUlaaE_EESt5arrayIPcLm2EEEEviT0_T1_:
        /* <DEDUP_REMOVED lines=14> */
[----:B------:R-:W-:-:S04]  /*00e0*/  PRMT R23, R23, 0x8880, RZ ;  /* 0x0000888017177816 */ /* 0x000fc800000000ff */
[----:B------:R-:W-:Y:S02]  /*00f0*/  ISETP.GE.AND P4, PT, R23, RZ, PT ;  /* 0x000000ff1700720c */ /* 0x000fe40003f86270 */
[C---:B--2---:R-:W-:Y:S02]  /*0100*/  PRMT R18, R16.reuse, 0x8880, RZ ;  /* 0x0000888010127816 */ /* 0x044fe400000000ff */
[C---:B------:R-:W-:Y:S02]  /*0110*/  PRMT R19, R16.reuse, 0x9991, RZ ;  /* 0x0000999110137816 */ /* 0x040fe400000000ff */
[----:B------:R-:W-:Y:S02]  /*0120*/  IABS R20, R18 ;  /* 0x0000001200147213 */ /* 0x000fe40000000000 */
[----:B------:R-:W-:Y:S02]  /*0130*/  IABS R0, R19 ;  /* 0x0000001300007213 */ /* 0x000fe40000000000 */
[----:B------:R-:W0:Y:S01]  /*0140*/  I2F.RP R4, R20 ;  /* 0x0000001400047306 */ /* 0x000e220000209400 */
[----:B------:R-:W-:-:S02]  /*0150*/  PRMT R22, R16, 0xaaa2, RZ ;  /* 0x0000aaa210167816 */ /* 0x000fc400000000ff */
[C---:B---3--:R-:W-:Y:S02]  /*0160*/  PRMT R15, R10.reuse, 0x8880, RZ ;  /* 0x000088800a0f7816 */ /* 0x048fe400000000ff */
[----:B------:R-:W-:Y:S02]  /*0170*/  IABS R11, R22 ;  /* 0x00000016000b7213 */ /* 0x000fe40000000000 */
[----:B------:R-:W-:Y:S01]  /*0180*/  IABS R12, R15 ;  /* 0x0000000f000c7213 */ /* 0x000fe20000000000 */
[----:B------:R-:W1:Y:S01]  /*0190*/  I2F.RP R3, R0 ;  /* 0x0000000000037306 */ /* 0x000e620000209400 */
[----:B------:R-:W-:-:S04]  /*01a0*/  PRMT R17, R10, 0x9991, RZ ;  /* 0x000099910a117816 */ /* 0x000fc800000000ff */
[----:B------:R-:W-:-:S03]  /*01b0*/  IABS R21, R17 ;  /* 0x0000001100157213 */ /* 0x000fc60000000000 */
[----:B------:R-:W-:Y:S08]  /*01c0*/  I2F.RP R5, R11 ;  /* 0x0000000b00057306 */ /* 0x000ff00000209400 */
[----:B0-----:R-:W0:Y:S08]  /*01d0*/  MUFU.RCP R4, R4 ;  /* 0x0000000400047308 */ /* 0x001e300000001000 */
[----:B-1----:R-:W1:Y:S08]  /*01e0*/  MUFU.RCP R3, R3 ;  /* 0x0000000300037308 */ /* 0x002e700000001000 */
[----:B------:R-:W-:Y:S01]  /*01f0*/  I2F.RP R24, R12 ;  /* 0x0000000c00187306 */ /* 0x000fe20000209400 */
[----:B0-----:R-:W-:-:S07]  /*0200*/  IADD3 R6, R4, 0xffffffe, RZ ;  /* 0x0ffffffe04067810 */ /* 0x001fce0007ffe0ff */
[----:B------:R-:W0:Y:S01]  /*0210*/  MUFU.RCP R5, R5 ;  /* 0x0000000500057308 */ /* 0x000e220000001000 */
[----:B-1----:R-:W-:-:S07]  /*0220*/  IADD3 R8, R3, 0xffffffe, RZ ;  /* 0x0ffffffe03087810 */ /* 0x002fce0007ffe0ff */
[----:B------:R-:W-:Y:S08]  /*0230*/  I2F.RP R26, R21 ;  /* 0x00000015001a7306 */ /* 0x000ff00000209400 */
[----:B------:R1:W2:Y:S01]  /*0240*/  F2I.FTZ.U32.TRUNC.NTZ R7, R6 ;  /* 0x0000000600077305 */ /* 0x0002a2000021f000 */
[----:B0-----:R-:W-:-:S07]  /*0250*/  IADD3 R25, R5, 0xffffffe, RZ ;  /* 0x0ffffffe05197810 */ /* 0x001fce0007ffe0ff */
[----:B------:R0:W3:Y:S01]  /*0260*/  F2I.FTZ.U32.TRUNC.NTZ R9, R8 ;  /* 0x0000000800097305 */ /* 0x0000e2000021f000 */
[----:B-1----:R-:W-:-:S07]  /*0270*/  IMAD.MOV.U32 R6, RZ, RZ, RZ ;  /* 0x000000ffff067224 */ /* 0x002fce00078e00ff */
[----:B------:R1:W4:Y:S01]  /*0280*/  MUFU.RCP R2, R24 ;  /* 0x0000001800027308 */ /* 0x0003220000001000 */
[----:B--2---:R-:W-:Y:S02]  /*0290*/  IMAD.MOV R27, RZ, RZ, -R7 ;  /* 0x000000ffff1b7224 */ /* 0x004fe400078e0a07 */
[----:B0-----:R-:W-:Y:S02]  /*02a0*/  IMAD.MOV.U32 R8, RZ, RZ, RZ ;  /* 0x000000ffff087224 */ /* 0x001fe400078e00ff */
[----:B------:R-:W-:-:S03]  /*02b0*/  IMAD R27, R27, R20, RZ ;  /* 0x000000141b1b7224 */ /* 0x000fc600078e02ff */
[----:B------:R-:W0:Y:S01]  /*02c0*/  MUFU.RCP R4, R26 ;  /* 0x0000001a00047308 */ /* 0x000e220000001000 */
[----:B---3--:R-:W-:Y:S02]  /*02d0*/  IMAD.MOV R29, RZ, RZ, -R9 ;  /* 0x000000ffff1d7224 */ /* 0x008fe400078e0a09 */
[----:B-1----:R-:W-:-:S04]  /*02e0*/  IMAD.HI.U32 R24, R7, R27, R6 ;  /* 0x0000001b07187227 */ /* 0x002fc800078e0006 */
[----:B------:R-:W-:Y:S01]  /*02f0*/  IMAD R7, R29, R0, RZ ;  /* 0x000000001d077224 */ /* 0x000fe200078e02ff */
[----:B------:R-:W1:Y:S01]  /*0300*/  F2I.FTZ.U32.TRUNC.NTZ R3, R25 ;  /* 0x0000001900037305 */ /* 0x000e62000021f000 */
[----:B----4-:R-:W-:Y:S02]  /*0310*/  IADD3 R2, R2, 0xffffffe, RZ ;  /* 0x0ffffffe02027810 */ /* 0x010fe40007ffe0ff */
[----:B------:R-:W-:Y:S01]  /*0320*/  IMAD.HI.U32 R9, R9, R7, R8 ;  /* 0x0000000709097227 */ /* 0x000fe200078e0008 */
[----:B------:R-:W-:-:S04]  /*0330*/  PRMT R8, R10, 0xaaa2, RZ ;  /* 0x0000aaa20a087816 */ /* 0x000fc800000000ff */
[----:B------:R2:W3:Y:S01]  /*0340*/  F2I.FTZ.U32.TRUNC.NTZ R5, R2 ;  /* 0x0000000200057305 */ /* 0x0004e2000021f000 */
[----:B0-----:R-:W-:Y:S01]  /*0350*/  IADD3 R4, R4, 0xffffffe, RZ ;  /* 0x0ffffffe04047810 */ /* 0x001fe20007ffe0ff */
[----:B-1----:R-:W-:-:S06]  /*0360*/  IMAD.MOV R6, RZ, RZ, -R3 ;  /* 0x000000ffff067224 */ /* 0x002fcc00078e0a03 */
[----:B------:R0:W1:Y:S01]  /*0370*/  F2I.FTZ.U32.TRUNC.NTZ R7, R4 ;  /* 0x0000000400077305 */ /* 0x000062000021f000 */
[----:B--2---:R-:W-:Y:S02]  /*0380*/  IMAD.MOV.U32 R2, RZ, RZ, RZ ;  /* 0x000000ffff027224 */ /* 0x004fe400078e00ff */
[----:B------:R-:W-:-:S04]  /*0390*/  IMAD R25, R6, R11, RZ ;  /* 0x0000000b06197224 */ /* 0x000fc800078e02ff */
[----:B------:R-:W-:Y:S01]  /*03a0*/  IMAD.HI.U32 R2, R3, R25, R2 ;  /* 0x0000001903027227 */ /* 0x000fe200078e0002 */
[----:B------:R-:W-:-:S03]  /*03b0*/  IABS R25, R8 ;  /* 0x0000000800197213 */ /* 0x000fc60000000000 */
[----:B---3--:R-:W-:Y:S01]  /*03c0*/  IMAD.MOV R27, RZ, RZ, -R5 ;  /* 0x000000ffff1b7224 */ /* 0x008fe200078e0a05 */
[----:B------:R-:W2:Y:S01]  /*03d0*/  I2F.RP R26, R25 ;  /* 0x00000019001a7306 */ /* 0x000ea20000209400 */
[----:B0-----:R-:W-:Y:S02]  /*03e0*/  IMAD.MOV.U32 R4, RZ, RZ, RZ ;  /* 0x000000ffff047224 */ /* 0x001fe400078e00ff */
[----:B------:R-:W-:Y:S02]  /*03f0*/  IMAD R3, R27, R12, RZ ;  /* 0x0000000c1b037224 */ /* 0x000fe400078e02ff */
[----:B-1----:R-:W-:Y:S02]  /*0400*/  IMAD.MOV R6, RZ, RZ, -R7 ;  /* 0x000000ffff067224 */ /* 0x002fe400078e0a07 */
[----:B------:R-:W-:Y:S01]  /*0410*/  IMAD.HI.U32 R4, R5, R3, R4 ;  /* 0x0000000305047227 */ /* 0x000fe200078e0004 */
[----:B------:R-:W-:Y:S02]  /*0420*/  IABS R5, R23 ;  /* 0x0000001700057213 */ /* 0x000fe40000000000 */
[----:B------:R-:W-:Y:S01]  /*0430*/  PRMT R23, R16, 0xbbb3, RZ ;  /* 0x0000bbb310177816 */ /* 0x000fe200000000ff */
[----:B------:R-:W-:-:S02]  /*0440*/  IMAD R3, R6, R21, RZ ;  /* 0x0000001506037224 */ /* 0x000fc400078e02ff */
[----:B------:R-:W-:Y:S02]  /*0450*/  IMAD.MOV.U32 R6, RZ, RZ, RZ ;  /* 0x000000ffff067224 */ /* 0x000fe400078e00ff */
[----:B------:R-:W-:-:S04]  /*0460*/  IMAD.HI.U32 R24, R24, R5, RZ ;  /* 0x0000000518187227 */ /* 0x000fc800078e00ff */
[----:B------:R-:W-:Y:S01]  /*0470*/  IMAD.HI.U32 R6, R7, R3, R6 ;  /* 0x0000000307067227 */ /* 0x000fe200078e0006 */
[----:B------:R-:W-:Y:S01]  /*0480*/  IABS R7, R18 ;  /* 0x0000001200077213 */ /* 0x000fe20000000000 */
[----:B--2---:R0:W1:Y:S02]  /*0490*/  MUFU.RCP R3, R26 ;  /* 0x0000001a00037308 */ /* 0x0040640000001000 */
[----:B------:R-:W-:-:S04]  /*04a0*/  IMAD.HI.U32 R9, R9, R5, RZ ;  /* 0x0000000509097227 */ /* 0x000fc800078e00ff */
[----:B------:R-:W-:Y:S02]  /*04b0*/  IMAD.MOV R7, RZ, RZ, -R7 ;  /* 0x000000ffff077224 */ /* 0x000fe400078e0a07 */
[----:B------:R-:W-:Y:S01]  /*04c0*/  IMAD.HI.U32 R2, R2, R5, RZ ;  /* 0x0000000502027227 */ /* 0x000fe200078e00ff */
[----:B0-----:R-:W-:-:S03]  /*04d0*/  IABS R26, R22 ;  /* 0x00000016001a7213 */ /* 0x001fc60000000000 */
[----:B------:R-:W-:Y:S01]  /*04e0*/  IMAD R7, R24, R7, R5 ;  /* 0x0000000718077224 */ /* 0x000fe200078e0205 */
[----:B------:R-:W-:Y:S01]  /*04f0*/  IABS R24, R19 ;  /* 0x0000001300187213 */ /* 0x000fe20000000000 */
[----:B------:R-:W-:Y:S01]  /*0500*/  IMAD.MOV R26, RZ, RZ, -R26 ;  /* 0x000000ffff1a7224 */ /* 0x000fe200078e0a1a */
[----:B-1----:R-:W-:Y:S01]  /*0510*/  IADD3 R3, R3, 0xffffffe, RZ ;  /* 0x0ffffffe03037810 */ /* 0x002fe20007ffe0ff */
[----:B------:R-:W-:Y:S01]  /*0520*/  IMAD.HI.U32 R4, R4, R5, RZ ;  /* 0x0000000504047227 */ /* 0x000fe200078e00ff */
[----:B------:R-:W-:-:S03]  /*0530*/  ISETP.GT.U32.AND P0, PT, R20, R7, PT ;  /* 0x000000071400720c */ /* 0x000fc60003f04070 */
[----:B------:R-:W-:Y:S01]  /*0540*/  IMAD.MOV R24, RZ, RZ, -R24 ;  /* 0x000000ffff187224 */ /* 0x000fe200078e0a18 */
[----:B------:R-:W0:Y:S01]  /*0550*/  F2I.FTZ.U32.TRUNC.NTZ R3, R3 ;  /* 0x0000000300037305 */ /* 0x000e22000021f000 */
[--C-:B------:R-:W-:Y:S02]  /*0560*/  IMAD R26, R2, R26, R5.reuse ;  /* 0x0000001a021a7224 */ /* 0x100fe400078e0205 */
[----:B------:R-:W-:Y:S02]  /*0570*/  IMAD R9, R9, R24, R5 ;  /* 0x0000001809097224 */ /* 0x000fe400078e0205 */
[----:B------:R-:W-:Y:S01]  /*0580*/  IMAD.HI.U32 R6, R6, R5, RZ ;  /* 0x0000000506067227 */ /* 0x000fe200078e00ff */
[----:B------:R-:W-:Y:S02]  /*0590*/  ISETP.GT.U32.AND P2, PT, R11, R26, PT ;  /* 0x0000001a0b00720c */ /* 0x000fe40003f44070 */
[----:B------:R-:W-:Y:S01]  /*05a0*/  ISETP.GT.U32.AND P1, PT, R0, R9, PT ;  /* 0x000000090000720c */ /* 0x000fe20003f24070 */
[----:B------:R-:W-:-:S05]  /*05b0*/  @!P0 IMAD.IADD R7, R7, 0x1, -R20 ;  /* 0x0000000107078824 */ /* 0x000fca00078e0a14 */
[----:B------:R-:W-:Y:S01]  /*05c0*/  ISETP.GT.U32.AND P0, PT, R20, R7, PT ;  /* 0x000000071400720c */ /* 0x000fe20003f04070 */
[----:B0-----:R-:W-:-:S04]  /*05d0*/  IMAD.MOV R2, RZ, RZ, -R3 ;  /* 0x000000ffff027224 */ /* 0x001fc800078e0a03 */
[----:B------:R-:W-:Y:S02]  /*05e0*/  @!P2 IMAD.IADD R26, R26, 0x1, -R11 ;  /* 0x000000011a1aa824 */ /* 0x000fe400078e0a0b */
[----:B------:R-:W-:Y:S02]  /*05f0*/  IMAD R27, R2, R25, RZ ;  /* 0x00000019021b7224 */ /* 0x000fe400078e02ff */
[----:B------:R-:W-:Y:S01]  /*0600*/  IMAD.MOV.U32 R2, RZ, RZ, RZ ;  /* 0x000000ffff027224 */ /* 0x000fe200078e00ff */
[----:B------:R-:W-:Y:S01]  /*0610*/  ISETP.GT.U32.AND P2, PT, R11, R26, PT ;  /* 0x0000001a0b00720c */ /* 0x000fe20003f44070 */
[----:B------:R-:W-:Y:S02]  /*0620*/  @!P1 IMAD.IADD R9, R9, 0x1, -R0 ;  /* 0x0000000109099824 */ /* 0x000fe400078e0a00 */
[----:B------:R-:W-:Y:S01]  /*0630*/  IMAD.HI.U32 R24, R3, R27, R2 ;  /* 0x0000001b03187227 */ /* 0x000fe200078e0002 */
[----:B------:R-:W-:Y:S02]  /*0640*/  IABS R27, R23 ;  /* 0x00000017001b7213 */ /* 0x000fe40000000000 */
[----:B------:R-:W-:Y:S01]  /*0650*/  ISETP.GT.U32.AND P1, PT, R0, R9, PT ;  /* 0x000000090000720c */ /* 0x000fe20003f24070 */
[----:B------:R-:W-:Y:S01]  /*0660*/  @!P0 IMAD.IADD R7, R7, 0x1, -R20 ;  /* 0x0000000107078824 */ /* 0x000fe200078e0a14 */
[----:B------:R-:W0:Y:S01]  /*0670*/  I2F.RP R2, R27 ;  /* 0x0000001b00027306 */ /* 0x000e220000209400 */
[----:B------:R-:W-:Y:S01]  /*0680*/  PRMT R20, R16, 0x7772, RZ ;  /* 0x0000777210147816 */ /* 0x000fe200000000ff */
[----:B------:R-:W-:-:S04]  /*0690*/  IMAD.HI.U32 R24, R24, R5, RZ ;  /* 0x0000000518187227 */ /* 0x000fc800078e00ff */
[----:B------:R-:W-:Y:S01]  /*06a0*/  @!P2 IMAD.IADD R26, R26, 0x1, -R11 ;  /* 0x000000011a1aa824 */ /* 0x000fe200078e0a0b */
[----:B------:R-:W-:Y:S01]  /*06b0*/  PRMT R11, R16, 0x7771, RZ ;  /* 0x00007771100b7816 */ /* 0x000fe200000000ff */
[----:B------:R-:W-:Y:S01]  /*06c0*/  @!P4 IMAD.MOV R7, RZ, RZ, -R7 ;  /* 0x000000ffff07c224 */ /* 0x000fe200078e0a07 */
[----:B------:R-:W-:Y:S01]  /*06d0*/  ISETP.NE.AND P2, PT, R20, RZ, PT ;  /* 0x000000ff1400720c */ /* 0x000fe20003f45270 */
[----:B------:R-:W-:Y:S02]  /*06e0*/  @!P4 IMAD.MOV R26, RZ, RZ, -R26 ;  /* 0x000000ffff1ac224 */ /* 0x000fe400078e0a1a */
[----:B------:R-:W-:Y:S01]  /*06f0*/  @!P1 IMAD.IADD R9, R9, 0x1, -R0 ;  /* 0x0000000109099824 */ /* 0x000fe200078e0a00 */
[----:B------:R-:W-:Y:S02]  /*0700*/  PRMT R0, R16, 0x7770, RZ ;  /* 0x0000777010007816 */ /* 0x000fe400000000ff */
[----:B------:R-:W-:Y:S01]  /*0710*/  ISETP.NE.AND P1, PT, R11, RZ, PT ;  /* 0x000000ff0b00720c */ /* 0x000fe20003f25270 */
[----:B0-----:R-:W0:Y:S01]  /*0720*/  MUFU.RCP R2, R2 ;  /* 0x0000000200027308 */ /* 0x001e220000001000 */
[----:B------:R-:W-:Y:S01]  /*0730*/  ISETP.NE.AND P0, PT, R0, RZ, PT ;  /* 0x000000ff0000720c */ /* 0x000fe20003f05270 */
[----:B------:R-:W-:Y:S01]  /*0740*/  @!P4 IMAD.MOV R9, RZ, RZ, -R9 ;  /* 0x000000ffff09c224 */ /* 0x000fe200078e0a09 */
[----:B------:R-:W-:-:S03]  /*0750*/  PRMT R16, R16, 0x7773, RZ ;  /* 0x0000777310107816 */ /* 0x000fc600000000ff */
[----:B------:R-:W-:-:S04]  /*0760*/  @!P2 LOP3.LUT R26, RZ, R22, RZ, 0x33, !PT ;  /* 0x00000016ff1aa212 */ /* 0x000fc800078e33ff */
[----:B------:R-:W-:Y:S02]  /*0770*/  LOP3.LUT P2, RZ, R26, 0xff, RZ, 0xc0, !PT ;  /* 0x000000ff1aff7812 */ /* 0x000fe4000784c0ff */
[----:B------:R-:W-:Y:S02]  /*0780*/  @!P1 LOP3.LUT R9, RZ, R19, RZ, 0x33, !PT ;  /* 0x00000013ff099212 */ /* 0x000fe400078e33ff */
[----:B------:R-:W-:Y:S02]  /*0790*/  @!P0 LOP3.LUT R7, RZ, R18, RZ, 0x33, !PT ;  /* 0x00000012ff078212 */ /* 0x000fe400078e33ff */
[----:B0-----:R-:W-:Y:S02]  /*07a0*/  IADD3 R3, R2, 0xffffffe, RZ ;  /* 0x0ffffffe02037810 */ /* 0x001fe40007ffe0ff */
[----:B------:R-:W-:Y:S02]  /*07b0*/  LOP3.LUT R2, R0, R7, RZ, 0x3c, !PT ;  /* 0x0000000700027212 */ /* 0x000fe400078e3cff */
[----:B------:R-:W-:-:S02]  /*07c0*/  LOP3.LUT P1, RZ, R7, 0xff, RZ, 0xc0, !PT ;  /* 0x000000ff07ff7812 */ /* 0x000fc4000782c0ff */
[----:B------:R-:W0:Y:S01]  /*07d0*/  F2I.FTZ.U32.TRUNC.NTZ R3, R3 ;  /* 0x0000000300037305 */ /* 0x000e22000021f000 */
[----:B------:R-:W-:Y:S02]  /*07e0*/  PRMT R2, R2, 0x8880, RZ ;  /* 0x0000888002027816 */ /* 0x000fe400000000ff */
[----:B------:R-:W-:Y:S02]  /*07f0*/  LOP3.LUT R18, R11, R9, RZ, 0x3c, !PT ;  /* 0x000000090b127212 */ /* 0x000fe400078e3cff */
[----:B------:R-:W-:Y:S02]  /*0800*/  ISETP.GT.OR P1, PT, R2, -0x1, !P1 ;  /* 0xffffffff0200780c */ /* 0x000fe40004f24670 */
[----:B------:R-:W-:Y:S02]  /*0810*/  PRMT R18, R18, 0x8880, RZ ;  /* 0x0000888012127816 */ /* 0x000fe400000000ff */
[----:B------:R-:W-:Y:S02]  /*0820*/  LOP3.LUT P3, RZ, R9, 0xff, RZ, 0xc0, !PT ;  /* 0x000000ff09ff7812 */ /* 0x000fe4000786c0ff */
[----:B------:R-:W-:-:S02]  /*0830*/  LOP3.LUT R2, R20, R26, RZ, 0x3c, !PT ;  /* 0x0000001a14027212 */ /* 0x000fc400078e3cff */
[----:B------:R-:W-:Y:S02]  /*0840*/  ISETP.GT.OR P3, PT, R18, -0x1, !P3 ;  /* 0xffffffff1200780c */ /* 0x000fe40005f64670 */
[----:B------:R-:W-:Y:S01]  /*0850*/  PRMT R2, R2, 0x8880, RZ ;  /* 0x0000888002027816 */ /* 0x000fe200000000ff */
[--C-:B0-----:R-:W-:Y:S01]  /*0860*/  IMAD.MOV R18, RZ, RZ, -R3.reuse ;  /* 0x000000ffff127224 */ /* 0x101fe200078e0a03 */
[----:B------:R-:W-:Y:S02]  /*0870*/  SEL R0, R0, RZ, !P1 ;  /* 0x000000ff00007207 */ /* 0x000fe40004800000 */
[----:B------:R-:W-:Y:S01]  /*0880*/  ISETP.GT.OR P2, PT, R2, -0x1, !P2 ;  /* 0xffffffff0200780c */ /* 0x000fe20005744670 */
[----:B------:R-:W-:Y:S01]  /*0890*/  IMAD R19, R18, R27, RZ ;  /* 0x0000001b12137224 */ /* 0x000fe200078e02ff */
[----:B------:R-:W-:Y:S01]  /*08a0*/  PRMT R18, R10, 0xbbb3, RZ ;  /* 0x0000bbb30a127816 */ /* 0x000fe200000000ff */
[----:B------:R-:W-:Y:S01]  /*08b0*/  IMAD.MOV.U32 R2, RZ, RZ, RZ ;  /* 0x000000ffff027224 */ /* 0x000fe200078e00ff */
[----:B------:R-:W-:Y:S01]  /*08c0*/  SEL R28, R11, RZ, !P3 ;  /* 0x000000ff0b1c7207 */ /* 0x000fe20005800000 */
[----:B------:R-:W-:Y:S01]  /*08d0*/  IMAD.IADD R7, R7, 0x1, R0 ;  /* 0x0000000107077824 */ /* 0x000fe200078e0200 */
[----:B------:R-:W-:Y:S01]  /*08e0*/  IABS R0, R15 ;  /* 0x0000000f00007213 */ /* 0x000fe20000000000 */
[----:B------:R-:W-:Y:S01]  /*08f0*/  IMAD.HI.U32 R2, R3, R19, R2 ;  /* 0x0000001303027227 */ /* 0x000fe200078e0002 */
[----:B------:R-:W-:-:S02]  /*0900*/  IABS R3, R23 ;  /* 0x0000001700037213 */ /* 0x000fc40000000000 */
[----:B------:R-:W-:Y:S01]  /*0910*/  IABS R19, R18 ;  /* 0x0000001200137213 */ /* 0x000fe20000000000 */
[----:B------:R-:W-:Y:S01]  /*0920*/  IMAD.IADD R28, R9, 0x1, R28 ;  /* 0x00000001091c7824 */ /* 0x000fe200078e021c */
[----:B------:R-:W-:Y:S01]  /*0930*/  PRMT R9, R10, 0x7771, RZ ;  /* 0x000077710a097816 */ /* 0x000fe200000000ff */
[----:B------:R-:W-:Y:S01]  /*0940*/  IMAD.MOV R3, RZ, RZ, -R3 ;  /* 0x000000ffff037224 */ /* 0x000fe200078e0a03 */
[----:B------:R-:W0:Y:S01]  /*0950*/  I2F.RP R22, R19 ;  /* 0x0000001300167306 */ /* 0x000e220000209400 */
[----:B------:R-:W-:Y:S01]  /*0960*/  IMAD.HI.U32 R2, R2, R5, RZ ;  /* 0x0000000502027227 */ /* 0x000fe200078e00ff */
[----:B------:R-:W-:-:S03]  /*0970*/  PRMT R7, R28, 0x7604, R7 ;  /* 0x000076041c077816 */ /* 0x000fc60000000007 */
[----:B------:R-:W-:-:S05]  /*0980*/  IMAD R2, R2, R3, R5 ;  /* 0x0000000302027224 */ /* 0x000fca00078e0205 */
[----:B------:R-:W-:Y:S01]  /*0990*/  ISETP.GT.U32.AND P0, PT, R27, R2, PT ;  /* 0x000000021b00720c */ /* 0x000fe20003f04070 */
[----:B0-----:R-:W0:-:S12]  /*09a0*/  MUFU.RCP R22, R22 ;  /* 0x0000001600167308 */ /* 0x001e180000001000 */
[----:B------:R-:W-:-:S05]  /*09b0*/  @!P0 IMAD.IADD R2, R2, 0x1, -R27 ;  /* 0x0000000102028824 */ /* 0x000fca00078e0a1b */
[----:B------:R-:W-:Y:S02]  /*09c0*/  ISETP.GT.U32.AND P0, PT, R27, R2, PT ;  /* 0x000000021b00720c */ /* 0x000fe40003f04070 */
[----:B0-----:R-:W-:-:S06]  /*09d0*/  IADD3 R3, R22, 0xffffffe, RZ ;  /* 0x0ffffffe16037810 */ /* 0x001fcc0007ffe0ff */
[----:B------:R-:W0:Y:S05]  /*09e0*/  F2I.FTZ.U32.TRUNC.NTZ R3, R3 ;  /* 0x0000000300037305 */ /* 0x000e2a000021f000 */
[----:B------:R-:W-:Y:S01]  /*09f0*/  @!P0 IMAD.IADD R2, R2, 0x1, -R27 ;  /* 0x0000000102028824 */ /* 0x000fe200078e0a1b */
[----:B------:R-:W-:-:S03]  /*0a00*/  ISETP.NE.AND P0, PT, R16, RZ, PT ;  /* 0x000000ff1000720c */ /* 0x000fc60003f05270 */
[----:B------:R-:W-:-:S04]  /*0a10*/  IMAD.MOV.U32 R27, RZ, RZ, R2 ;  /* 0x000000ffff1b7224 */ /* 0x000fc800078e0002 */
[----:B------:R-:W-:-:S06]  /*0a20*/  @!P4 IMAD.MOV R27, RZ, RZ, -R27 ;  /* 0x000000ffff1bc224 */ /* 0x000fcc00078e0a1b */
[----:B------:R-:W-:-:S04]  /*0a30*/  @!P0 LOP3.LUT R27, RZ, R23, RZ, 0x33, !PT ;  /* 0x00000017ff1b8212 */ /* 0x000fc800078e33ff */
[----:B------:R-:W-:Y:S02]  /*0a40*/  LOP3.LUT R2, R16, R27, RZ, 0x3c, !PT ;  /* 0x0000001b10027212 */ /* 0x000fe400078e3cff */
[----:B------:R-:W-:Y:S02]  /*0a50*/  LOP3.LUT P0, RZ, R27, 0xff, RZ, 0xc0, !PT ;  /* 0x000000ff1bff7812 */ /* 0x000fe4000780c0ff */
[----:B------:R-:W-:-:S04]  /*0a60*/  PRMT R2, R2, 0x8880, RZ ;  /* 0x0000888002027816 */ /* 0x000fc800000000ff */
[----:B------:R-:W-:Y:S01]  /*0a70*/  ISETP.GT.OR P0, PT, R2, -0x1, !P0 ;  /* 0xffffffff0200780c */ /* 0x000fe20004704670 */
[----:B0-----:R-:W-:-:S03]  /*0a80*/  IMAD.MOV R2, RZ, RZ, -R3 ;  /* 0x000000ffff027224 */ /* 0x001fc600078e0a03 */
[----:B------:R-:W-:Y:S01]  /*0a90*/  SEL R16, R16, RZ, !P0 ;  /* 0x000000ff10107207 */ /* 0x000fe20004000000 */
[----:B------:R-:W-:Y:S02]  /*0aa0*/  IMAD R23, R2, R19, RZ ;  /* 0x0000001302177224 */ /* 0x000fe400078e02ff */
[----:B------:R-:W-:Y:S02]  /*0ab0*/  IMAD.MOV.U32 R2, RZ, RZ, RZ ;  /* 0x000000ffff027224 */ /* 0x000fe400078e00ff */
[----:B------:R-:W-:Y:S02]  /*0ac0*/  IMAD.IADD R27, R27, 0x1, R16 ;  /* 0x000000011b1b7824 */ /* 0x000fe400078e0210 */
[----:B------:R-:W-:Y:S01]  /*0ad0*/  IMAD.HI.U32 R22, R3, R23, R2 ;  /* 0x0000001703167227 */ /* 0x000fe200078e0002 */
[----:B------:R-:W-:-:S03]  /*0ae0*/  IABS R2, R8 ;  /* 0x0000000800027213 */ /* 0x000fc60000000000 */
[----:B------:R-:W-:Y:S01]  /*0af0*/  IMAD.MOV R3, RZ, RZ, -R0 ;  /* 0x000000ffff037224 */ /* 0x000fe200078e0a00 */
[----:B------:R-:W-:Y:S01]  /*0b00*/  IABS R0, R17 ;  /* 0x0000001100007213 */ /* 0x000fe20000000000 */
[----:B------:R-:W-:Y:S02]  /*0b10*/  IMAD.MOV R2, RZ, RZ, -R2 ;  /* 0x000000ffff027224 */ /* 0x000fe400078e0a02 */
[--C-:B------:R-:W-:Y:S01]  /*0b20*/  IMAD R3, R4, R3, R5.reuse ;  /* 0x0000000304037224 */ /* 0x100fe200078e0205 */
[----:B------:R-:W-:Y:S01]  /*0b30*/  IABS R4, R18 ;  /* 0x0000001200047213 */ /* 0x000fe20000000000 */
[----:B------:R-:W-:Y:S02]  /*0b40*/  IMAD.MOV R0, RZ, RZ, -R0 ;  /* 0x000000ffff007224 */ /* 0x000fe400078e0a00 */
[--C-:B------:R-:W-:Y:S01]  /*0b50*/  IMAD R2, R24, R2, R5.reuse ;  /* 0x0000000218027224 */ /* 0x100fe200078e0205 */
[----:B------:R-:W-:Y:S01]  /*0b60*/  ISETP.GT.U32.AND P1, PT, R12, R3, PT ;  /* 0x000000030c00720c */ /* 0x000fe20003f24070 */
[----:B------:R-:W-:Y:S01]  /*0b70*/  IMAD R0, R6, R0, R5 ;  /* 0x0000000006007224 */ /* 0x000fe200078e0205 */
[----:B------:R-:W-:Y:S01]  /*0b80*/  PRMT R6, R10, 0x7770, RZ ;  /* 0x000077700a067816 */ /* 0x000fe200000000ff */
[----:B------:R-:W-:Y:S01]  /*0b90*/  IMAD.MOV R4, RZ, RZ, -R4 ;  /* 0x000000ffff047224 */ /* 0x000fe200078e0a04 */
[----:B------:R-:W-:Y:S01]  /*0ba0*/  ISETP.GT.U32.AND P5, PT, R25, R2, PT ;  /* 0x000000021900720c */ /* 0x000fe20003fa4070 */
[----:B------:R-:W-:Y:S01]  /*0bb0*/  IMAD.HI.U32 R22, R22, R5, RZ ;  /* 0x0000000516167227 */ /* 0x000fe200078e00ff */
[----:B------:R-:W-:-:S03]  /*0bc0*/  ISETP.GT.U32.AND P3, PT, R21, R0, PT ;  /* 0x000000001500720c */ /* 0x000fc60003f64070 */
[----:B------:R-:W-:Y:S01]  /*0bd0*/  IMAD R4, R22, R4, R5 ;  /* 0x0000000416047224 */ /* 0x000fe200078e0205 */
[----:B------:R-:W-:-:S03]  /*0be0*/  SEL R5, R20, RZ, !P2 ;  /* 0x000000ff14057207 */ /* 0x000fc60005000000 */
[----:B------:R-:W-:Y:S01]  /*0bf0*/  @!P1 IMAD.IADD R3, R3, 0x1, -R12 ;  /* 0x0000000103039824 */ /* 0x000fe200078e0a0c */
[----:B------:R-:W-:Y:S01]  /*0c00*/  ISETP.GT.U32.AND P6, PT, R19, R4, PT ;  /* 0x000000041300720c */ /* 0x000fe20003fc4070 */
[----:B------:R-:W-:Y:S01]  /*0c10*/  IMAD.IADD R26, R26, 0x1, R5 ;  /* 0x000000011a1a7824 */ /* 0x000fe200078e0205 */
[----:B------:R-:W-:Y:S01]  /*0c20*/  PRMT R5, R10, 0x7772, RZ ;  /* 0x000077720a057816 */ /* 0x000fe200000000ff */
[----:B------:R-:W-:Y:S01]  /*0c30*/  @!P5 IMAD.IADD R2, R2, 0x1, -R25 ;  /* 0x000000010202d824 */ /* 0x000fe200078e0a19 */
[----:B------:R-:W-:Y:S01]  /*0c40*/  ISETP.GT.U32.AND P1, PT, R12, R3, PT ;  /* 0x000000030c00720c */ /* 0x000fe20003f24070 */
[----:B------:R-:W-:Y:S01]  /*0c50*/  @!P3 IMAD.IADD R0, R0, 0x1, -R21 ;  /* 0x000000010000b824 */ /* 0x000fe200078e0a15 */
[----:B------:R-:W-:Y:S02]  /*0c60*/  PRMT R10, R10, 0x7773, RZ ;  /* 0x000077730a0a7816 */ /* 0x000fe400000000ff */
[----:B------:R-:W-:Y:S02]  /*0c70*/  ISETP.GT.U32.AND P5, PT, R25, R2, PT ;  /* 0x000000021900720c */ /* 0x000fe40003fa4070 */
[----:B------:R-:W-:-:S02]  /*0c80*/  ISETP.GT.U32.AND P3, PT, R21, R0, PT ;  /* 0x000000001500720c */ /* 0x000fc40003f64070 */
[----:B------:R-:W-:Y:S01]  /*0c90*/  PRMT R26, R26, 0x7054, R7 ;  /* 0x000070541a1a7816 */ /* 0x000fe20000000007 */
[----:B------:R-:W-:Y:S01]  /*0ca0*/  @!P6 IMAD.IADD R4, R4, 0x1, -R19 ;  /* 0x000000010404e824 */ /* 0x000fe200078e0a13 */
[----:B------:R-:W-:Y:S02]  /*0cb0*/  ISETP.NE.AND P6, PT, R10, RZ, PT ;  /* 0x000000ff0a00720c */ /* 0x000fe40003fc5270 */
[----:B------:R-:W-:Y:S01]  /*0cc0*/  PRMT R27, R27, 0x654, R26 ;  /* 0x000006541b1b7816 */ /* 0x000fe2000000001a */
[----:B------:R-:W-:Y:S01]  /*0cd0*/  @!P1 IMAD.IADD R3, R3, 0x1, -R12 ;  /* 0x0000000103039824 */ /* 0x000fe200078e0a0c */
[----:B------:R-:W-:Y:S02]  /*0ce0*/  ISETP.NE.AND P1, PT, R6, RZ, PT ;  /* 0x000000ff0600720c */ /* 0x000fe40003f25270 */
[----:B------:R-:W-:Y:S01]  /*0cf0*/  ISETP.GT.U32.AND P2, PT, R19, R4, PT ;  /* 0x000000041300720c */ /* 0x000fe20003f44070 */
[----:B------:R-:W-:Y:S01]  /*0d00*/  @!P5 IMAD.IADD R2, R2, 0x1, -R25 ;  /* 0x000000010202d824 */ /* 0x000fe200078e0a19 */
[----:B------:R-:W-:Y:S01]  /*0d10*/  ISETP.NE.AND P5, PT, R5, RZ, PT ;  /* 0x000000ff0500720c */ /* 0x000fe20003fa5270 */
[----:B------:R-:W-:Y:S01]  /*0d20*/  @!P3 IMAD.IADD R0, R0, 0x1, -R21 ;  /* 0x000000010000b824 */ /* 0x000fe200078e0a15 */
[----:B------:R-:W-:Y:S01]  /*0d30*/  ISETP.NE.AND P3, PT, R9, RZ, PT ;  /* 0x000000ff0900720c */ /* 0x000fe20003f65270 */
[----:B------:R-:W-:-:S02]  /*0d40*/  @!P4 IMAD.MOV R3, RZ, RZ, -R3 ;  /* 0x000000ffff03c224 */ /* 0x000fc400078e0a03 */
[----:B------:R-:W-:Y:S02]  /*0d50*/  @!P4 IMAD.MOV R0, RZ, RZ, -R0 ;  /* 0x000000ffff00c224 */ /* 0x000fe400078e0a00 */
[----:B------:R-:W-:Y:S02]  /*0d60*/  @!P4 IMAD.MOV R2, RZ, RZ, -R2 ;  /* 0x000000ffff02c224 */ /* 0x000fe400078e0a02 */
[----:B------:R-:W-:Y:S02]  /*0d70*/  @!P1 LOP3.LUT R3, RZ, R15, RZ, 0x33, !PT ;  /* 0x0000000fff039212 */ /* 0x000fe400078e33ff */
[----:B------:R-:W-:Y:S02]  /*0d80*/  @!P2 IMAD.IADD R4, R4, 0x1, -R19 ;  /* 0x000000010404a824 */ /* 0x000fe400078e0a13 */
[----:B------:R-:W-:Y:S02]  /*0d90*/  @!P5 LOP3.LUT R2, RZ, R8, RZ, 0x33, !PT ;  /* 0x00000008ff02d212 */ /* 0x000fe400078e33ff */
[----:B------:R-:W-:Y:S01]  /*0da0*/  @!P3 LOP3.LUT R0, RZ, R17, RZ, 0x33, !PT ;  /* 0x00000011ff00b212 */ /* 0x000fe200078e33ff */
[----:B------:R-:W-:Y:S01]  /*0db0*/  @!P4 IMAD.MOV R4, RZ, RZ, -R4 ;  /* 0x000000ffff04c224 */ /* 0x000fe200078e0a04 */
[----:B------:R-:W-:-:S02]  /*0dc0*/  LOP3.LUT R8, R6, R3, RZ, 0x3c, !PT ;  /* 0x0000000306087212 */ /* 0x000fc400078e3cff */
[----:B------:R-:W-:Y:S02]  /*0dd0*/  LOP3.LUT R11, R9, R0, RZ, 0x3c, !PT ;  /* 0x00000000090b7212 */ /* 0x000fe400078e3cff */
[----:B------:R-:W-:Y:S02]  /*0de0*/  LOP3.LUT R12, R5, R2, RZ, 0x3c, !PT ;  /* 0x00000002050c7212 */ /* 0x000fe400078e3cff */
[----:B------:R-:W-:Y:S02]  /*0df0*/  PRMT R8, R8, 0x8880, RZ ;  /* 0x0000888008087816 */ /* 0x000fe400000000ff */
[----:B------:R-:W-:Y:S02]  /*0e00*/  PRMT R15, R11, 0x8880, RZ ;  /* 0x000088800b0f7816 */ /* 0x000fe400000000ff */
[----:B------:R-:W-:Y:S01]  /*0e10*/  PRMT R17, R12, 0x8880, RZ ;  /* 0x000088800c117816 */ /* 0x000fe200000000ff */
[----:B------:R-:W-:Y:S01]  /*0e20*/  IMAD.MOV.U32 R11, RZ, RZ, R8 ;  /* 0x000000ffff0b7224 */ /* 0x000fe200078e0008 */
[----:B------:R-:W-:Y:S01]  /*0e30*/  LOP3.LUT P1, RZ, R3, 0xff, RZ, 0xc0, !PT ;  /* 0x000000ff03ff7812 */ /* 0x000fe2000782c0ff */
[----:B------:R-:W-:Y:S01]  /*0e40*/  IMAD.MOV.U32 R12, RZ, RZ, R15 ;  /* 0x000000ffff0c7224 */ /* 0x000fe200078e000f */
[----:B------:R-:W-:Y:S01]  /*0e50*/  LOP3.LUT P2, RZ, R0, 0xff, RZ, 0xc0, !PT ;  /* 0x000000ff00ff7812 */ /* 0x000fe2000784c0ff */
[----:B------:R-:W-:Y:S01]  /*0e60*/  IMAD.MOV.U32 R15, RZ, RZ, R17 ;  /* 0x000000ffff0f7224 */ /* 0x000fe200078e0011 */
[----:B------:R-:W-:-:S02]  /*0e70*/  @!P6 LOP3.LUT R4, RZ, R18, RZ, 0x33, !PT ;  /* 0x00000012ff04e212 */ /* 0x000fc400078e33ff */
[----:B------:R-:W-:Y:S02]  /*0e80*/  LOP3.LUT P3, RZ, R2, 0xff, RZ, 0xc0, !PT ;  /* 0x000000ff02ff7812 */ /* 0x000fe4000786c0ff */
[----:B------:R-:W-:Y:S02]  /*0e90*/  ISETP.GT.OR P1, PT, R11, -0x1, !P1 ;  /* 0xffffffff0b00780c */ /* 0x000fe40004f24670 */
[----:B------:R-:W-:Y:S02]  /*0ea0*/  ISETP.GT.OR P2, PT, R12, -0x1, !P2 ;  /* 0xffffffff0c00780c */ /* 0x000fe40005744670 */
[----:B------:R-:W-:Y:S02]  /*0eb0*/  LOP3.LUT R8, R10, R4, RZ, 0x3c, !PT ;  /* 0x000000040a087212 */ /* 0x000fe400078e3cff */
[----:B------:R-:W-:Y:S02]  /*0ec0*/  ISETP.GT.OR P3, PT, R15, -0x1, !P3 ;  /* 0xffffffff0f00780c */ /* 0x000fe40005f64670 */
[----:B------:R-:W-:-:S02]  /*0ed0*/  SEL R6, R6, RZ, !P1 ;  /* 0x000000ff06067207 */ /* 0x000fc40004800000 */
[----:B------:R-:W-:Y:S02]  /*0ee0*/  SEL R9, R9, RZ, !P2 ;  /* 0x000000ff09097207 */ /* 0x000fe40005000000 */
[----:B------:R-:W-:Y:S01]  /*0ef0*/  PRMT R8, R8, 0x8880, RZ ;  /* 0x0000888008087816 */ /* 0x000fe200000000ff */
[----:B------:R-:W-:Y:S01]  /*0f00*/  IMAD.IADD R3, R3, 0x1, R6 ;  /* 0x0000000103037824 */ /* 0x000fe200078e0206 */
[----:B------:R-:W-:Y:S01]  /*0f10*/  LOP3.LUT P4, RZ, R4, 0xff, RZ, 0xc0, !PT ;  /* 0x000000ff04ff7812 */ /* 0x000fe2000788c0ff */
[----:B------:R-:W-:Y:S01]  /*0f20*/  IMAD.IADD R0, R0, 0x1, R9 ;  /* 0x0000000100007824 */ /* 0x000fe200078e0209 */
[----:B------:R-:W-:Y:S02]  /*0f30*/  SEL R5, R5, RZ, !P3 ;  /* 0x000000ff05057207 */ /* 0x000fe40005800000 */
[----:B------:R-:W-:Y:S02]  /*0f40*/  ISETP.GT.OR P1, PT, R8, -0x1, !P4 ;  /* 0xffffffff0800780c */ /* 0x000fe40006724670 */
[----:B------:R-:W-:Y:S01]  /*0f50*/  IADD3 R14, P2, R14, c[0x0][0x168], RZ ;  /* 0x00005a000e0e7a10 */ /* 0x000fe20007f5e0ff */
[----:B------:R-:W-:Y:S01]  /*0f60*/  IMAD.IADD R2, R2, 0x1, R5 ;  /* 0x0000000102027824 */ /* 0x000fe200078e0205 */
[----:B------:R-:W-:-:S02]  /*0f70*/  PRMT R5, R0, 0x7604, R3 ;  /* 0x0000760400057816 */ /* 0x000fc40000000003 */
[----:B------:R-:W-:Y:S01]  /*0f80*/  SEL R3, R10, RZ, !P1 ;  /* 0x000000ff0a037207 */ /* 0x000fe20004800000 */
[----:B------:R-:W-:Y:S01]  /*0f90*/  IMAD.X R15, RZ, RZ, c[0x0][0x16c], P2 ;  /* 0x00005b00ff0f7624 */ /* 0x000fe200010e06ff */
[----:B------:R-:W-:-:S03]  /*0fa0*/  PRMT R2, R2, 0x7054, R5 ;  /* 0x0000705402027816 */ /* 0x000fc60000000005 */
[----:B------:R-:W-:Y:S02]  /*0fb0*/  IMAD.IADD R3, R4, 0x1, R3 ;  /* 0x0000000104037824 */ /* 0x000fe400078e0203 */
[----:B------:R-:W-:-:S03]  /*0fc0*/  IMAD.WIDE R14, R13, 0x4, R14 ;  /* 0x000000040d0e7825 */ /* 0x000fc600078e020e */
[----:B------:R-:W-:Y:S02]  /*0fd0*/  PRMT R3, R3, 0x654, R2 ;  /* 0x0000065403037816 */ /* 0x000fe40000000002 */
[----:B------:R-:W-:Y:S04]  /*0fe0*/  STG.E [R14.64], R27 ;  /* 0x0000001b0e007986 */ /* 0x000fe8000c101904 */
[----:B------:R-:W-:Y:S01]  /*0ff0*/  STG.E [R14.64+0x200], R3 ;  /* 0x000200030e007986 */ /* 0x000fe2000c101904 */
[----:B------:R-:W-:Y:S05]  /*1000*/  EXIT ;  /* 0x000000000000794d */ /* 0x000fea0003800000 */
.L_x_48205:
        /* <DEDUP_REMOVED lines=90> */
.L_x_48207:
[----:B0-----:R-:W-:Y:S05]  /*15b0*/  BSYNC B0 ;  /* 0x0000000000007941 */ /* 0x001fea0003800000 */
.L_x_48206:
        /* <DEDUP_REMOVED lines=42> */
.L_x_48209:
[----:B------:R-:W-:Y:S05]  /*1860*/  BSYNC B0 ;  /* 0x0000000000007941 */ /* 0x000fea0003800000 */
.L_x_48208:
        /* <DEDUP_REMOVED lines=34> */
.L_x_48211:
[----:B------:R-:W-:Y:S05]  /*1a90*/  BSYNC B0 ;  /* 0x0000000000007941 */ /* 0x000fea0003800000 */
.L_x_48210:
        /* <DEDUP_REMOVED lines=35> */
.L_x_48213:
[----:B------:R-:W-:Y:S05]  /*1cd0*/  BSYNC B0 ;  /* 0x0000000000007941 */ /* 0x000fea0003800000 */
.L_x_48212:
        /* <DEDUP_REMOVED lines=35> */
.L_x_48215:
[----:B------:R-:W-:Y:S05]  /*1f10*/  BSYNC B0 ;  /* 0x0000000000007941 */ /* 0x000fea0003800000 */
.L_x_48214:
        /* <DEDUP_REMOVED lines=32> */
.L_x_48217:
[----:B------:R-:W-:Y:S05]  /*2120*/  BSYNC B0 ;  /* 0x0000000000007941 */ /* 0x000fea0003800000 */
.L_x_48216:
        /* <DEDUP_REMOVED lines=32> */
.L_x_48219:
[----:B------:R-:W-:Y:S05]  /*2330*/  BSYNC B0 ;  /* 0x0000000000007941 */ /* 0x000fea0003800000 */
.L_x_48218:
        /* <DEDUP_REMOVED lines=32> */
.L_x_48221:
[----:B------:R-:W-:Y:S05]  /*2540*/  BSYNC B0 ;  /* 0x0000000000007941 */ /* 0x000fea0003800000 */
.L_x_48220:
        /* <DEDUP_REMOVED lines=18> */
.L_x_48224:
[----:B0-----:R-:W-:-:S13]  /*2670*/  ISETP.GE.AND P0, PT, R5, R0, PT ;  /* 0x000000000500720c */ /* 0x001fda0003f06270 */
[----:B------:R-:W-:Y:S05]  /*2680*/  @P0 BRA `(.L_x_48226) ;  /* 0x000000c000000947 */ /* 0x000fea0003800000 */
[----:B------:R-:W-:Y:S01]  /*2690*/  IMAD.IADD R2, R14, 0x1, R5 ;  /* 0x000000010e027824 */ /* 0x000fe200078e0205 */
[----:B------:R-:W-:-:S04]  /*26a0*/  IADD3 R5, R5, 0x80, RZ ;  /* 0x0000008005057810 */ /* 0x000fc80007ffe0ff */
[----:B------:R-:W-:-:S05]  /*26b0*/  IADD3 R2, P0, R2, c[0x0][0x168], RZ ;  /* 0x00005a0002027a10 */ /* 0x000fca0007f1e0ff */
[----:B------:R-:W-:-:S05]  /*26c0*/  IMAD.X R3, RZ, RZ, c[0x0][0x16c], P0 ;  /* 0x00005b00ff037624 */ /* 0x000fca00000e06ff */
[----:B------:R0:W-:Y:S03]  /*26d0*/  STG.E.U8 [R2.64], R16 ;  /* 0x0000001002007986 */ /* 0x0001e6000c101104 */
.L_x_48225:
[----:B------:R-:W-:-:S13]  /*26e0*/  ISETP.GE.AND P0, PT, R5, R0, PT ;  /* 0x000000000500720c */ /* 0x000fda0003f06270 */
[----:B------:R-:W-:Y:S05]  /*26f0*/  @P0 BRA `(.L_x_48227) ;  /* 0x000000d000000947 */ /* 0x000fea0003800000 */
[----:B0-----:R-:W-:Y:S01]  /*2700*/  IMAD.IADD R2, R14, 0x1, R5 ;  /* 0x000000010e027824 */ /* 0x001fe200078e0205 */
[----:B------:R-:W-:-:S04]  /*2710*/  IADD3 R5, R5, 0x80, RZ ;  /* 0x0000008005057810 */ /* 0x000fc80007ffe0ff */
[----:B------:R-:W-:-:S05]  /*2720*/  IADD3 R2, P0, R2, c[0x0][0x168], RZ ;  /* 0x00005a0002027a10 */ /* 0x000fca0007f1e0ff */
[----:B------:R-:W-:-:S05]  /*2730*/  IMAD.X R3, RZ, RZ, c[0x0][0x16c], P0 ;  /* 0x00005b00ff037624 */ /* 0x000fca00000e06ff */
[----:B------:R0:W-:Y:S03]  /*2740*/  STG.E.U8 [R2.64], R10 ;  /* 0x0000000a02007986 */ /* 0x0001e6000c101104 */
.L_x_48226:
        /* <DEDUP_REMOVED lines=8> */
.L_x_48227:
[----:B------:R-:W-:Y:S05]  /*27d0*/  BSYNC B1 ;  /* 0x0000000000017941 */ /* 0x000fea0003800000 */
.L_x_48223:
[----:B------:R-:W-:-:S13]  /*27e0*/  ISETP.GE.AND P0, PT, R5, R0, PT ;  /* 0x000000000500720c */ /* 0x000fda0003f06270 */
[----:B0-----:R-:W-:Y:S01]  /*27f0*/  @!P0 IMAD.IADD R2, R14, 0x1, R5 ;  /* 0x000000010e028824 */ /* 0x001fe200078e0205 */
[----:B------:R-:W-:-:S04]  /*2800*/  @!P0 IADD3 R5, R5, 0x80, RZ ;  /* 0x0000008005058810 */ /* 0x000fc80007ffe0ff */
[----:B------:R-:W-:-:S05]  /*2810*/  @!P0 IADD3 R2, P1, R2, c[0x0][0x168], RZ ;  /* 0x00005a0002028a10 */ /* 0x000fca0007f3e0ff */
[----:B------:R-:W-:-:S05]  /*2820*/  @!P0 IMAD.X R3, RZ, RZ, c[0x0][0x16c], P1 ;  /* 0x00005b00ff038624 */ /* 0x000fca00008e06ff */
[----:B------:R0:W-:Y:S03]  /*2830*/  @!P0 STG.E.U8 [R2.64], R12 ;  /* 0x0000000c02008986 */ /* 0x0001e6000c101104 */
.L_x_48228:
[----:B------:R-:W-:Y:S05]  /*2840*/  BSYNC B0 ;  /* 0x0000000000007941 */ /* 0x000fea0003800000 */
.L_x_48222:
        /* <DEDUP_REMOVED lines=8> */
.L_x_48229:
        /* <DEDUP_REMOVED lines=11> */
.L_x_50872:


//--------------------- .text._ZN2at6native29vectorized_elementwise_kernelILi8ENS0_13AUnaryFunctorIaaaZZZNS0_21remainder_kernel_cudaERNS_18TensorIteratorBaseEENKUlvE_clEvENKUlvE0_clEvEUlaaE_EESt5arrayIPcLm2EEEEviT0_T1_ --------------------------
	.section	.text._ZN2at6native29vectorized_elementwise_kernelILi8ENS0_13AUnaryFunctorIaaaZZZNS0_21remainder_kernel_cudaERNS_18TensorIteratorBaseEENKUlvE_clEvENKUlvE0_clEvEUlaaE_EESt5arrayIPcLm2EEEEviT0_T1_,"ax",@progbits
	.sectioninfo	@"SHI_REGISTERS=4"
	.align	128
        .global         _ZN2at6native29vectorized_elementwise_kernelILi8ENS0_13AUnaryFunctorIaaaZZZNS0_21remainder_kernel_cudaERNS_18TensorIteratorBaseEENKUlvE_clEvENKUlvE0_clEvEUlaaE_EESt5arrayIPcLm2EEEEviT0_T1_
        .type           _ZN2at6native29vectorized_elementwise_kernelILi8ENS0_13AUnaryFunctorIaaaZZZNS0_21remainder_kernel_cudaERNS_18TensorIteratorBaseEENKUlvE_clEvENKUlvE0_clEvEUlaaE_EESt5arrayIPcLm2EEEEviT0_T1_,@function
        .size           _ZN2at6native29vectorized_elementwise_kernelILi8ENS0_13AUnaryFunctorIaaaZZZNS0_21remainder_kernel_cudaERNS_18TensorIteratorBaseEENKUlvE_clEvENKUlvE0_clEvEUlaaE_EESt5arrayIPcLm2EEEEviT0_T1_,(.L_x_50873 - _ZN2at6native29vectorized_elementwise_kernelILi8ENS0_13AUnaryFunctorIaaaZZZNS0_21remainder_kernel_cudaERNS_18TensorIteratorBaseEENKUlvE_clEvENKUlvE0_clEvEUlaaE_EESt5arrayIPcLm2EEEEviT0_T1_)
        .other          _ZN2at6native29vectorized_elementwise_kernelILi8ENS0_13AUnaryFunctorIaaaZZZNS0_21remainder_kernel_cudaERNS_18TensorIteratorBaseEENKUlvE_clEvENKUlvE0_clEvEUlaaE_EESt5arrayIPcLm2EEEEviT0_T1_,@"STO_CUDA_ENTRY STV_DEFAULT"
_ZN2at6native29vectorized_elementwise_kernelILi8ENS0_13AUnaryFunctorIaaaZZZNS0_21remainder_kernel_cudaERNS_18TensorIteratorBaseEENKUlvE_clEvENKUlvE0_clEvEUlaaE_EESt5arrayIPcLm2EEEEviT0_T1_:
.text._ZN2at6native29vectorized_elementwise_kernelILi8ENS0_13AUnaryFunctorIaaaZZZNS0_21remainder_kernel_cudaERNS_18TensorIteratorBaseEENKUlvE_clEvENKUlvE0_clEvEUlaaE_EESt5arrayIPcLm2EEEEviT0_T1_:
[----:B------:R-:W-:Y:S02]  /*0000*/  MOV R1, c[0x0][0x28] ;  /* 0x00000a0000017a02 */ /* 0x000fe40000000f00 */
[----:B------:R-:W-:Y:S05]  /*0010*/  EXIT ;  /* 0x000000000000794d */ /* 0x000fea0003800000 */
.L_x_48230:
        /* <DEDUP_REMOVED lines=14> */
.L_x_50873:


//--------------------- .text._ZN2at6native18elementwise_kernelILi128ELi4EZNS0_15gpu_kernel_implINS0_13BinaryFunctorIhhhZZZNS0_21remainder_kernel_cudaERNS_18TensorIteratorBaseEENKUlvE_clEvENKUlvE_clEvEUlhhE_EEEEvS5_RKT_EUliE_EEviT1_ --------------------------
	.section	.text._ZN2at6native18elementwise_kernelILi128ELi4EZNS0_15gpu_kernel_implINS0_13BinaryFunctorIhhhZZZNS0_21remainder_kernel_cudaERNS_18TensorIteratorBaseEENKUlvE_clEvENKUlvE_clEvEUlhhE_EEEEvS5_RKT_EUliE_EEviT1_,"ax",@progbits
	.sectioninfo	@"SHI_REGISTERS=26"
	.align	128
        .global         _ZN2at6native18elementwise_kernelILi128ELi4EZNS0_15gpu_kernel_implINS0_13BinaryFunctorIhhhZZZNS0_21remainder_kernel_cudaERNS_18TensorIteratorBaseEENKUlvE_clEvENKUlvE_clEvEUlhhE_EEEEvS5_RKT_EUliE_EEviT1_
        .type           _ZN2at6native18elementwise_kernelILi128ELi4EZNS0_15gpu_kernel_implINS0_13BinaryFunctorIhhhZZZNS0_21remainder_kernel_cudaERNS_18TensorIteratorBaseEENKUlvE_clEvENKUlvE_clEvEUlhhE_EEEEvS5_RKT_EUliE_EEviT1_,@function
        .size           _ZN2at6native18elementwise_kernelILi128ELi4EZNS0_15gpu_kernel_implINS0_13BinaryFunctorIhhhZZZNS0_21remainder_kernel_cudaERNS_18TensorIteratorBaseEENKUlvE_clEvENKUlvE_clEvEUlhhE_EEEEvS5_RKT_EUliE_EEviT1_,(.L_x_50499 - _ZN2at6native18elementwise_kernelILi128ELi4EZNS0_15gpu_kernel_implINS0_13BinaryFunctorIhhhZZZNS0_21remainder_kernel_cudaERNS_18TensorIteratorBaseEENKUlvE_clEvENKUlvE_clEvEUlhhE_EEEEvS5_RKT_EUliE_EEviT1_)
        .other          _ZN2at6native18elementwise_kernelILi128ELi4EZNS0_15gpu_kernel_implINS0_13BinaryFunctorIhhhZZZNS0_21remainder_kernel_cudaERNS_18TensorIteratorBaseEENKUlvE_clEvENKUlvE_clEvEUlhhE_EEEEvS5_RKT_EUliE_EEviT1_,@"STO_CUDA_ENTRY STV_DEFAULT"
_ZN2at6native18elementwise_kernelILi128ELi4EZNS0_15gpu_kernel_implINS0_13BinaryFunctorIhhhZZZNS0_21remainder_kernel_cudaERNS_18TensorIteratorBaseEENKUlvE_clEvENKUlvE_clEvEUlhhE_EEEEvS5_RKT_EUliE_EEviT1_:
.text._ZN2at6native18elementwise_kernelILi128ELi4EZNS0_15gpu_kernel_implINS0_13BinaryFunctorIhhhZZZNS0_21remainder_kernel_cudaERNS_18TensorIteratorBaseEENKUlvE_clEvENKUlvE_clEvEUlhhE_EEEEvS5_RKT_EUliE_EEviT1_:
        /* <DEDUP_REMOVED lines=263> */
.L_x_48233:
        /* <DEDUP_REMOVED lines=18> */
.L_x_48237:
[----:B------:R0:W5:Y:S01]  /*1190*/  LDG.E.U8 R23, [R4.64] ;  /* 0x0000002404177981 */ /* 0x000162000c1e1100 */
[----:B------:R-:W-:Y:S05]  /*11a0*/  BRA `(.L_x_48239) ;  /* 0x00000dc000007947 */ /* 0x000fea0003800000 */
.L_x_48236:
        /* <DEDUP_REMOVED lines=8> */
.L_x_48241:
[----:B------:R0:W5:Y:S01]  /*1230*/  LDG.E.U8 R23, [R4.64] ;  /* 0x0000002404177981 */ /* 0x000162000c1e1100 */
[----:B------:R-:W-:Y:S05]  /*1240*/  BRA `(.L_x_48239) ;  /* 0x00000d2000007947 */ /* 0x000fea0003800000 */
.L_x_48240:
[----:B------:R0:W5:Y:S01]  /*1250*/  LDG.E.U16 R23, [R4.64] ;  /* 0x0000002404177981 */ /* 0x000162000c1e1500 */
[----:B------:R-:W-:Y:S05]  /*1260*/  BRA `(.L_x_48239) ;  /* 0x00000d0000007947 */ /* 0x000fea0003800000 */
.L_x_48235:
        /* <DEDUP_REMOVED lines=10> */
.L_x_48243:
[----:B------:R-:W2:Y:S02]  /*1310*/  LDG.E.U16 R2, [R4.64] ;  /* 0x0000002404027981 */ /* 0x000ea4000c1e1500 */
[----:B--2---:R-:W-:-:S06]  /*1320*/  HADD2.F32 R2, -RZ, R2.H0_H0 ;  /* 0x20000002ff027230 */ /* 0x004fcc0000004100 */
[----:B------:R-:W0:Y:S02]  /*1330*/  F2I.S64.TRUNC R2, R2 ;  /* 0x0000000200027311 */ /* 0x000e24000020d900 */
[----:B0-----:R-:W-:Y:S01]  /*1340*/  PRMT R23, R2, 0x7610, R23 ;  /* 0x0000761002177816 */ /* 0x001fe20000000017 */
[----:B------:R-:W-:Y:S05]  /*1350*/  BRA `(.L_x_48239) ;  /* 0x00000c1000007947 */ /* 0x000fea0003800000 */
.L_x_48242:
        /* <DEDUP_REMOVED lines=10> */
.L_x_48245:
[----:B------:R-:W2:Y:S02]  /*1400*/  LDG.E.U16 R4, [R4.64] ;  /* 0x0000002404047981 */ /* 0x000ea4000c1e1500 */
[----:B--2---:R-:W-:-:S06]  /*1410*/  HADD2.F32 R2, -RZ, R4.H0_H0 ;  /* 0x20000004ff027230 */ /* 0x004fcc0000004100 */
[----:B------:R-:W0:Y:S02]  /*1420*/  F2I.S64.TRUNC R2, R2 ;  /* 0x0000000200027311 */ /* 0x000e24000020d900 */
[----:B0-----:R-:W-:Y:S01]  /*1430*/  PRMT R23, R2, 0x7610, R23 ;  /* 0x0000761002177816 */ /* 0x001fe20000000017 */
[----:B------:R-:W-:Y:S05]  /*1440*/  BRA `(.L_x_48239) ;  /* 0x00000b2000007947 */ /* 0x000fea0003800000 */
.L_x_48244:
[----:B------:R-:W2:Y:S02]  /*1450*/  LDG.E.64 R2, [R4.64] ;  /* 0x0000002404027981 */ /* 0x000ea4000c1e1b00 */
[----:B--2---:R-:W0:Y:S02]  /*1460*/  F2I.S64.F64.TRUNC R2, R2 ;  /* 0x0000000200027311 */ /* 0x004e24000030d900 */
[----:B0-----:R-:W-:Y:S01]  /*1470*/  PRMT R23, R2, 0x7610, R23 ;  /* 0x0000761002177816 */ /* 0x001fe20000000017 */
[----:B------:R-:W-:Y:S05]  /*1480*/  BRA `(.L_x_48239) ;  /* 0x00000ae000007947 */ /* 0x000fea0003800000 */
.L_x_48234:
        /* <DEDUP_REMOVED lines=12> */
.L_x_48248:
[----:B------:R-:W2:Y:S02]  /*1550*/  LDG.E.64 R4, [R4.64] ;  /* 0x0000002404047981 */ /* 0x000ea4000c1e1b00 */
[----:B--2---:R-:W0:Y:S02]  /*1560*/  F2I.S64.F64.TRUNC R2, R4 ;  /* 0x0000000400027311 */ /* 0x004e24000030d900 */
[----:B0-----:R-:W-:Y:S01]  /*1570*/  PRMT R23, R2, 0x7610, R23 ;  /* 0x0000761002177816 */ /* 0x001fe20000000017 */
[----:B------:R-:W-:Y:S05]  /*1580*/  BRA `(.L_x_48239) ;  /* 0x000009e000007947 */ /* 0x000fea0003800000 */
.L_x_48247:
        /* <DEDUP_REMOVED lines=28> */
.L_x_48250:
        /* <DEDUP_REMOVED lines=15> */
.L_x_48249:
[----:B------:R-:W2:Y:S02]  /*1840*/  LDG.E.U16 R2, [R4.64] ;  /* 0x0000002404027981 */ /* 0x000ea4000c1e1500 */
[----:B--2---:R-:W-:-:S06]  /*1850*/  PRMT R2, RZ, 0x5410, R2 ;  /* 0x00005410ff027816 */ /* 0x004fcc0000000002 */
[----:B------:R-:W0:Y:S02]  /*1860*/  F2I.S64.TRUNC R2, R2 ;  /* 0x0000000200027311 */ /* 0x000e24000020d900 */
[----:B0-----:R-:W-:Y:S01]  /*1870*/  PRMT R23, R2, 0x7610, R23 ;  /* 0x0000761002177816 */ /* 0x001fe20000000017 */
[----:B------:R-:W-:Y:S05]  /*1880*/  BRA `(.L_x_48239) ;  /* 0x000006e000007947 */ /* 0x000fea0003800000 */
.L_x_48246:
        /* <DEDUP_REMOVED lines=10> */
.L_x_48253:
        /* <DEDUP_REMOVED lines=21> */
.L_x_48257:
[----:B------:R-:W-:Y:S05]  /*1a80*/  BSYNC B1 ;  /* 0x0000000000017941 */ /* 0x000fea0003800000 */
.L_x_48256:
[----:B------:R-:W-:Y:S01]  /*1a90*/  IMAD.SHL.U32 R2, R2, 0x100000, RZ ;  /* 0x0010000002027824 */ /* 0x000fe200078e00ff */
[----:B------:R-:W-:-:S04]  /*1aa0*/  LEA R3, R0, 0x3b800000, 0x17 ;  /* 0x3b80000000037811 */ /* 0x000fc800078eb8ff */
[----:B------:R-:W-:Y:S02]  /*1ab0*/  LOP3.LUT R2, R3, R2, R4, 0xfe, !PT ;  /* 0x0000000203027212 */ /* 0x000fe400078efe04 */
.L_x_48255:
[----:B------:R-:W-:Y:S05]  /*1ac0*/  BSYNC B0 ;  /* 0x0000000000007941 */ /* 0x000fea0003800000 */
.L_x_48254:
[----:B------:R-:W0:Y:S02]  /*1ad0*/  F2I.S64.TRUNC R2, R2 ;  /* 0x0000000200027311 */ /* 0x000e24000020d900 */
[----:B0-----:R-:W-:Y:S01]  /*1ae0*/  PRMT R23, R2, 0x7610, R23 ;  /* 0x0000761002177816 */ /* 0x001fe20000000017 */
[----:B------:R-:W-:Y:S05]  /*1af0*/  BRA `(.L_x_48239) ;  /* 0x0000047000007947 */ /* 0x000fea0003800000 */
.L_x_48252:
        /* <DEDUP_REMOVED lines=21> */
.L_x_48261:
[----:B------:R-:W-:Y:S05]  /*1c50*/  BSYNC B1 ;  /* 0x0000000000017941 */ /* 0x000fea0003800000 */
.L_x_48260:
[----:B------:R-:W-:Y:S01]  /*1c60*/  IMAD.SHL.U32 R2, R2, 0x200000, RZ ;  /* 0x0020000002027824 */ /* 0x000fe200078e00ff */
[----:B------:R-:W-:-:S04]  /*1c70*/  LEA R3, R0, 0x37800000, 0x17 ;  /* 0x3780000000037811 */ /* 0x000fc800078eb8ff */
[----:B------:R-:W-:Y:S02]  /*1c80*/  LOP3.LUT R2, R3, R2, R4, 0xfe, !PT ;  /* 0x0000000203027212 */ /* 0x000fe400078efe04 */
.L_x_48259:
[----:B------:R-:W-:Y:S05]  /*1c90*/  BSYNC B0 ;  /* 0x0000000000007941 */ /* 0x000fea0003800000 */
.L_x_48258:
[----:B------:R-:W0:Y:S02]  /*1ca0*/  F2I.S64.TRUNC R2, R2 ;  /* 0x0000000200027311 */ /* 0x000e24000020d900 */
[----:B0-----:R-:W-:Y:S01]  /*1cb0*/  PRMT R23, R2, 0x7610, R23 ;  /* 0x0000761002177816 */ /* 0x001fe20000000017 */
[----:B------:R-:W-:Y:S05]  /*1cc0*/  BRA `(.L_x_48239) ;  /* 0x000002a000007947 */ /* 0x000fea0003800000 */
.L_x_48251:
        /* <DEDUP_REMOVED lines=14> */
.L_x_48265:
[----:B------:R-:W-:Y:S05]  /*1db0*/  BSYNC B0 ;  /* 0x0000000000007941 */ /* 0x000fea0003800000 */
.L_x_48264:
[----:B------:R-:W0:Y:S02]  /*1dc0*/  F2I.S64.TRUNC R2, R2 ;  /* 0x0000000200027311 */ /* 0x000e24000020d900 */
[----:B0-----:R-:W-:Y:S01]  /*1dd0*/  PRMT R23, R2, 0x7610, R23 ;  /* 0x0000761002177816 */ /* 0x001fe20000000017 */
[----:B------:R-:W-:Y:S05]  /*1de0*/  BRA `(.L_x_48239) ;  /* 0x0000018000007947 */ /* 0x000fea0003800000 */
.L_x_48238:
        /* <DEDUP_REMOVED lines=21> */
.L_x_48263:
[----:B------:R0:W5:Y:S01]  /*1f40*/  LDG.E.U8 R23, [R4.64] ;  /* 0x0000002404177981 */ /* 0x000162000c1e1100 */
[----:B------:R-:W-:Y:S05]  /*1f50*/  BRA `(.L_x_48239) ;  /* 0x0000001000007947 */ /* 0x000fea0003800000 */
.L_x_48262:
[----:B------:R0:W5:Y:S02]  /*1f60*/  LDG.E.U8 R23, [R4.64] ;  /* 0x0000002404177981 */ /* 0x000164000c1e1100 */
.L_x_48239:
        /* <DEDUP_REMOVED lines=16> */
.L_x_48269:
[----:B------:R0:W5:Y:S01]  /*2070*/  LDG.E.U8 R0, [R4.64] ;  /* 0x0000002404007981 */ /* 0x000162000c1e1100 */
[----:B------:R-:W-:Y:S05]  /*2080*/  BRA `(.L_x_48271) ;  /* 0x00000dc000007947 */ /* 0x000fea0003800000 */
.L_x_48268:
        /* <DEDUP_REMOVED lines=8> */
.L_x_48273:
[----:B------:R0:W5:Y:S01]  /*2110*/  LDG.E.U8 R0, [R4.64] ;  /* 0x0000002404007981 */ /* 0x000162000c1e1100 */
[----:B------:R-:W-:Y:S05]  /*2120*/  BRA `(.L_x_48271) ;  /* 0x00000d2000007947 */ /* 0x000fea0003800000 */
.L_x_48272:
[----:B------:R0:W5:Y:S01]  /*2130*/  LDG.E.U16 R0, [R4.64] ;  /* 0x0000002404007981 */ /* 0x000162000c1e1500 */
[----:B------:R-:W-:Y:S05]  /*2140*/  BRA `(.L_x_48271) ;  /* 0x00000d0000007947 */ /* 0x000fea0003800000 */
.L_x_48267:
        /* <DEDUP_REMOVED lines=10> */
.L_x_48275:
[----:B------:R-:W2:Y:S02]  /*21f0*/  LDG.E.U16 R2, [R4.64] ;  /* 0x0000002404027981 */ /* 0x000ea4000c1e1500 */
[----:B--2---:R-:W-:-:S06]  /*2200*/  HADD2.F32 R2, -RZ, R2.H0_H0 ;  /* 0x20000002ff027230 */ /* 0x004fcc0000004100 */
[----:B------:R-:W0:Y:S02]  /*2210*/  F2I.S64.TRUNC R2, R2 ;  /* 0x0000000200027311 */ /* 0x000e24000020d900 */
[----:B0-----:R-:W-:Y:S01]  /*2220*/  PRMT R0, R2, 0x7610, R0 ;  /* 0x0000761002007816 */ /* 0x001fe20000000000 */
[----:B------:R-:W-:Y:S05]  /*2230*/  BRA `(.L_x_48271) ;  /* 0x00000c1000007947 */ /* 0x000fea0003800000 */
.L_x_48274:
        /* <DEDUP_REMOVED lines=10> */
.L_x_48277:
[----:B------:R-:W2:Y:S02]  /*22e0*/  LDG.E.U16 R4, [R4.64] ;  /* 0x0000002404047981 */ /* 0x000ea4000c1e1500 */
[----:B--2---:R-:W-:-:S06]  /*22f0*/  HADD2.F32 R2, -RZ, R4.H0_H0 ;  /* 0x20000004ff027230 */ /* 0x004fcc0000004100 */
[----:B------:R-:W0:Y:S02]  /*2300*/  F2I.S64.TRUNC R2, R2 ;  /* 0x0000000200027311 */ /* 0x000e24000020d900 */
[----:B0-----:R-:W-:Y:S01]  /*2310*/  PRMT R0, R2, 0x7610, R0 ;  /* 0x0000761002007816 */ /* 0x001fe20000000000 */
[----:B------:R-:W-:Y:S05]  /*2320*/  BRA `(.L_x_48271) ;  /* 0x00000b2000007947 */ /* 0x000fea0003800000 */
.L_x_48276:
[----:B------:R-:W2:Y:S02]  /*2330*/  LDG.E.64 R2, [R4.64] ;  /* 0x0000002404027981 */ /* 0x000ea4000c1e1b00 */
[----:B--2---:R-:W0:Y:S02]  /*2340*/  F2I.S64.F64.TRUNC R2, R2 ;  /* 0x0000000200027311 */ /* 0x004e24000030d900 */
[----:B0-----:R-:W-:Y:S01]  /*2350*/  PRMT R0, R2, 0x7610, R0 ;  /* 0x0000761002007816 */ /* 0x001fe20000000000 */
[----:B------:R-:W-:Y:S05]  /*2360*/  BRA `(.L_x_48271) ;  /* 0x00000ae000007947 */ /* 0x000fea0003800000 */
.L_x_48266:
        /* <DEDUP_REMOVED lines=12> */
.L_x_48280:
[----:B------:R-:W2:Y:S02]  /*2430*/  LDG.E.64 R4, [R4.64] ;  /* 0x0000002404047981 */ /* 0x000ea4000c1e1b00 */
[----:B--2---:R-:W0:Y:S02]  /*2440*/  F2I.S64.F64.TRUNC R2, R4 ;  /* 0x0000000400027311 */ /* 0x004e24000030d900 */
[----:B0-----:R-:W-:Y:S01]  /*2450*/  PRMT R0, R2, 0x7610, R0 ;  /* 0x0000761002007816 */ /* 0x001fe20000000000 */
[----:B------:R-:W-:Y:S05]  /*2460*/  BRA `(.L_x_48271) ;  /* 0x000009e000007947 */ /* 0x000fea0003800000 */
.L_x_48279:
        /* <DEDUP_REMOVED lines=28> */
.L_x_48282:
        /* <DEDUP_REMOVED lines=15> */
.L_x_48281:
[----:B------:R-:W2:Y:S02]  /*2720*/  LDG.E.U16 R2, [R4.64] ;  /* 0x0000002404027981 */ /* 0x000ea4000c1e1500 */
[----:B--2---:R-:W-:-:S06]  /*2730*/  PRMT R2, RZ, 0x5410, R2 ;  /* 0x00005410ff027816 */ /* 0x004fcc0000000002 */
[----:B------:R-:W0:Y:S02]  /*2740*/  F2I.S64.TRUNC R2, R2 ;  /* 0x0000000200027311 */ /* 0x000e24000020d900 */
[----:B0-----:R-:W-:Y:S01]  /*2750*/  PRMT R0, R2, 0x7610, R0 ;  /* 0x0000761002007816 */ /* 0x001fe20000000000 */
[----:B------:R-:W-:Y:S05]  /*2760*/  BRA `(.L_x_48271) ;  /* 0x000006e000007947 */ /* 0x000fea0003800000 */
.L_x_48278:
        /* <DEDUP_REMOVED lines=10> */
.L_x_48285:
        /* <DEDUP_REMOVED lines=21> */
.L_x_48289:
[----:B------:R-:W-:Y:S05]  /*2960*/  BSYNC B1 ;  /* 0x0000000000017941 */ /* 0x000fea0003800000 */
.L_x_48288:
[----:B------:R-:W-:Y:S01]  /*2970*/  IMAD.SHL.U32 R2, R2, 0x100000, RZ ;  /* 0x0010000002027824 */ /* 0x000fe200078e00ff */
[----:B------:R-:W-:-:S04]  /*2980*/  LEA R3, R0, 0x3b800000, 0x17 ;  /* 0x3b80000000037811 */ /* 0x000fc800078eb8ff */
[----:B------:R-:W-:Y:S02]  /*2990*/  LOP3.LUT R2, R3, R2, R4, 0xfe, !PT ;  /* 0x0000000203027212 */ /* 0x000fe400078efe04 */
.L_x_48287:
[----:B------:R-:W-:Y:S05]  /*29a0*/  BSYNC B0 ;  /* 0x0000000000007941 */ /* 0x000fea0003800000 */
.L_x_48286:
[----:B------:R-:W0:Y:S02]  /*29b0*/  F2I.S64.TRUNC R2, R2 ;  /* 0x0000000200027311 */ /* 0x000e24000020d900 */
[----:B0-----:R-:W-:Y:S01]  /*29c0*/  PRMT R0, R2, 0x7610, R0 ;  /* 0x0000761002007816 */ /* 0x001fe20000000000 */
[----:B------:R-:W-:Y:S05]  /*29d0*/  BRA `(.L_x_48271) ;  /* 0x0000047000007947 */ /* 0x000fea0003800000 */
.L_x_48284:
        /* <DEDUP_REMOVED lines=21> */
.L_x_48293:
[----:B------:R-:W-:Y:S05]  /*2b30*/  BSYNC B1 ;  /* 0x0000000000017941 */ /* 0x000fea0003800000 */
.L_x_48292:
[----:B------:R-:W-:Y:S01]  /*2b40*/  IMAD.SHL.U32 R2, R2, 0x200000, RZ ;  /* 0x0020000002027824 */ /* 0x000fe200078e00ff */
[----:B------:R-:W-:-:S04]  /*2b50*/  LEA R3, R0, 0x37800000, 0x17 ;  /* 0x3780000000037811 */ /* 0x000fc800078eb8ff */
[----:B------:R-:W-:Y:S02]  /*2b60*/  LOP3.LUT R2, R3, R2, R4, 0xfe, !PT ;  /* 0x0000000203027212 */ /* 0x000fe400078efe04 */
.L_x_48291:
[----:B------:R-:W-:Y:S05]  /*2b70*/  BSYNC B0 ;  /* 0x0000000000007941 */ /* 0x000fea0003800000 */
.L_x_48290:
[----:B------:R-:W0:Y:S02]  /*2b80*/  F2I.S64.TRUNC R2, R2 ;  /* 0x0000000200027311 */ /* 0x000e24000020d900 */
[----:B0-----:R-:W-:Y:S01]  /*2b90*/  PRMT R0, R2, 0x7610, R0 ;  /* 0x0000761002007816 */ /* 0x001fe20000000000 */
[----:B------:R-:W-:Y:S05]  /*2ba0*/  BRA `(.L_x_48271) ;  /* 0x000002a000007947 */ /* 0x000fea0003800000 */
.L_x_48283:
        /* <DEDUP_REMOVED lines=14> */
.L_x_48297:
[----:B------:R-:W-:Y:S05]  /*2c90*/  BSYNC B0 ;  /* 0x0000000000007941 */ /* 0x000fea0003800000 */
.L_x_48296:
[----:B------:R-:W0:Y:S02]  /*2ca0*/  F2I.S64.TRUNC R2, R2 ;  /* 0x0000000200027311 */ /* 0x000e24000020d900 */
[----:B0-----:R-:W-:Y:S01]  /*2cb0*/  PRMT R0, R2, 0x7610, R0 ;  /* 0x0000761002007816 */ /* 0x001fe20000000000 */
[----:B------:R-:W-:Y:S05]  /*2cc0*/  BRA `(.L_x_48271) ;  /* 0x0000018000007947 */ /* 0x000fea0003800000 */
.L_x_48270:
        /* <DEDUP_REMOVED lines=21> */
.L_x_48295:
[----:B------:R0:W5:Y:S01]  /*2e20*/  LDG.E.U8 R0, [R4.64] ;  /* 0x0000002404007981 */ /* 0x000162000c1e1100 */
[----:B------:R-:W-:Y:S05]  /*2e30*/  BRA `(.L_x_48271) ;  /* 0x0000001000007947 */ /* 0x000fea0003800000 */
.L_x_48294:
[----:B------:R0:W5:Y:S02]  /*2e40*/  LDG.E.U8 R0, [R4.64] ;  /* 0x0000002404007981 */ /* 0x000164000c1e1100 */
.L_x_48271:
[----:B-----5:R-:W-:Y:S01]  /*2e50*/  LOP3.LUT P0, R7, R0, 0xff, RZ, 0xc0, !PT ;  /* 0x000000ff00077812 */ /* 0x020fe2000780c0ff */
[----:B------:R-:W-:Y:S01]  /*2e60*/  BSSY B0, `(.L_x_48298) ;  /* 0x0000007000007945 */ /* 0x000fe20003800000 */
[----:B------:R-:W-:-:S11]  /*2e70*/  IMAD.MOV.U32 R3, RZ, RZ, 0xff ;  /* 0x000000ffff037424 */ /* 0x000fd600078e00ff */
[----:B------:R-:W-:Y:S05]  /*2e80*/  @!P0 BRA `(.L_x_48299) ;  /* 0x0000004000008947 */ /* 0x000fea0003800000 */
[----:B------:R-:W-:Y:S02]  /*2e90*/  LOP3.LUT R0, R23, 0xff, RZ, 0xc0, !PT ;  /* 0x000000ff17007812 */ /* 0x000fe400078ec0ff */
[----:B------:R-:W-:Y:S02]  /*2ea0*/  MOV R6, 0x2ec0 ;  /* 0x00002ec000067802 */ /* 0x000fe40000000f00 */
[----:B0-----:R-:W-:Y:S05]  /*2eb0*/  CALL.REL.NOINC `($__internal_54_$__cuda_sm20_rem_u16) ;  /* 0x0000c76000007944 */ /* 0x001fea0003c00000 */
[----:B------:R-:W-:Y:S02]  /*2ec0*/  PRMT R3, R7, 0x7610, R3 ;  /* 0x0000761007037816 */ /* 0x000fe40000000003 */
.L_x_48299:
[----:B------:R-:W-:Y:S05]  /*2ed0*/  BSYNC B0 ;  /* 0x0000000000007941 */ /* 0x000fea0003800000 */
.L_x_48298:
[----:B------:R-:W1:Y:S02]  /*2ee0*/  LDC.U8 R2, c[0x0][0x3e1] ;  /* 0x0000f840ff027b82 */ /* 0x000e640000000000 */
        /* <DEDUP_REMOVED lines=13> */
.L_x_48303:
[----:B------:R1:W-:Y:S01]  /*2fc0*/  STG.E.U8 [R16.64], R3 ;  /* 0x0000000310007986 */ /* 0x0003e2000c101124 */
[----:B------:R-:W-:Y:S05]  /*2fd0*/  BRA `(.L_x_48305) ;  /* 0x00000dd000007947 */ /* 0x000fea0003800000 */
.L_x_48302:
        /* <DEDUP_REMOVED lines=10> */
.L_x_48307:
[----:B------:R-:W-:-:S05]  /*3080*/  LOP3.LUT R3, R3, 0xffff, RZ, 0xc0, !PT ;  /* 0x0000ffff03037812 */ /* 0x000fca00078ec0ff */
[----:B------:R1:W-:Y:S01]  /*3090*/  STG.E [R16.64], R3 ;  /* 0x0000000310007986 */ /* 0x0003e2000c101924 */
[----:B------:R-:W-:Y:S05]  /*30a0*/  BRA `(.L_x_48305) ;  /* 0x00000d0000007947 */ /* 0x000fea0003800000 */
.L_x_48306:
[----:B------:R1:W-:Y:S01]  /*30b0*/  STG.E.U16 [R16.64], R3 ;  /* 0x0000000310007986 */ /* 0x0003e2000c101524 */
[----:B------:R-:W-:Y:S05]  /*30c0*/  BRA `(.L_x_48305) ;  /* 0x00000ce000007947 */ /* 0x000fea0003800000 */
.L_x_48301:
[----:B------:R-:W-:-:S13]  /*30d0*/  ISETP.GT.AND P0, PT, R0, 0x6, PT ;  /* 0x000000060000780c */ /* 0x000fda0003f04270 */
[----:B------:R-:W-:Y:S05]  /*30e0*/  @P0 BRA `(.L_x_48308) ;  /* 0x000000b000000947 */ /* 0x000fea0003800000 */
[----:B------:R-:W-:-:S13]  /*30f0*/  ISETP.NE.AND P0, PT, R0, 0x5, PT ;  /* 0x000000050000780c */ /* 0x000fda0003f05270 */
[----:B------:R-:W-:Y:S05]  /*3100*/  @!P0 BRA `(.L_x_48309) ;  /* 0x0000005000008947 */ /* 0x000fea0003800000 */
[----:B------:R-:W-:-:S13]  /*3110*/  ISETP.NE.AND P0, PT, R0, 0x6, PT ;  /* 0x000000060000780c */ /* 0x000fda0003f05270 */
[----:B------:R-:W-:Y:S05]  /*3120*/  @P0 BRA `(.L_x_48304) ;  /* 0x00000ae000000947 */ /* 0x000fea0003800000 */
[----:B------:R-:W1:Y:S02]  /*3130*/  I2F.U16 R3, R3 ;  /* 0x0000000300037306 */ /* 0x000e640000101000 */
[----:B-1----:R1:W-:Y:S01]  /*3140*/  STG.E [R16.64], R3 ;  /* 0x0000000310007986 */ /* 0x0023e2000c101924 */
[----:B------:R-:W-:Y:S05]  /*3150*/  BRA `(.L_x_48305) ;  /* 0x00000c5000007947 */ /* 0x000fea0003800000 */
.L_x_48309:
[----:B------:R-:W1:Y:S02]  /*3160*/  I2F.U16 R0, R3 ;  /* 0x0000000300007306 */ /* 0x000e640000101000 */
[----:B-1----:R-:W-:-:S05]  /*3170*/  F2FP.PACK_AB R0, RZ, R0 ;  /* 0x00000000ff00723e */ /* 0x002fca00000000ff */
[----:B------:R1:W-:Y:S01]  /*3180*/  STG.E.U16 [R16.64], R0 ;  /* 0x0000000010007986 */ /* 0x0003e2000c101524 */
[----:B------:R-:W-:Y:S05]  /*3190*/  BRA `(.L_x_48305) ;  /* 0x00000c1000007947 */ /* 0x000fea0003800000 */
.L_x_48308:
[----:B------:R-:W-:-:S13]  /*31a0*/  ISETP.NE.AND P0, PT, R0, 0x7, PT ;  /* 0x000000070000780c */ /* 0x000fda0003f05270 */
[----:B------:R-:W-:Y:S05]  /*31b0*/  @!P0 BRA `(.L_x_48310) ;  /* 0x000000d000008947 */ /* 0x000fea0003800000 */
[----:B------:R-:W-:-:S13]  /*31c0*/  ISETP.NE.AND P0, PT, R0, 0x8, PT ;  /* 0x000000080000780c */ /* 0x000fda0003f05270 */
[----:B------:R-:W-:Y:S05]  /*31d0*/  @!P0 BRA `(.L_x_48311) ;  /* 0x0000006000008947 */ /* 0x000fea0003800000 */
[----:B------:R-:W-:-:S13]  /*31e0*/  ISETP.NE.AND P0, PT, R0, 0x9, PT ;  /* 0x000000090000780c */ /* 0x000fda0003f05270 */
[----:B------:R-:W-:Y:S05]  /*31f0*/  @P0 BRA `(.L_x_48304) ;  /* 0x00000a1000000947 */ /* 0x000fea0003800000 */
[----:B0-----:R-:W0:Y:S01]  /*3200*/  I2F.U16 R4, R3 ;  /* 0x0000000300047306 */ /* 0x001e220000101000 */
[----:B------:R-:W-:-:S05]  /*3210*/  IMAD.MOV.U32 R5, RZ, RZ, RZ ;  /* 0x000000ffff057224 */ /* 0x000fca00078e00ff */
[----:B0-----:R0:W-:Y:S01]  /*3220*/  STG.E.64 [R16.64], R4 ;  /* 0x0000000410007986 */ /* 0x0011e2000c101b24 */
[----:B------:R-:W-:Y:S05]  /*3230*/  BRA `(.L_x_48305) ;  /* 0x00000b7000007947 */ /* 0x000fea0003800000 */
.L_x_48311:
[----:B------:R-:W1:Y:S02]  /*3240*/  I2F.U16 R3, R3 ;  /* 0x0000000300037306 */ /* 0x000e640000101000 */
[----:B-1----:R-:W-:-:S04]  /*3250*/  F2FP.PACK_AB R3, RZ, R3 ;  /* 0x00000003ff03723e */ /* 0x002fc800000000ff */
[----:B------:R-:W-:-:S05]  /*3260*/  PRMT R3, R3, 0x5410, RZ ;  /* 0x0000541003037816 */ /* 0x000fca00000000ff */
[----:B------:R1:W-:Y:S01]  /*3270*/  STG.E [R16.64], R3 ;  /* 0x0000000310007986 */ /* 0x0003e2000c101924 */
[----:B------:R-:W-:Y:S05]  /*3280*/  BRA `(.L_x_48305) ;  /* 0x00000b2000007947 */ /* 0x000fea0003800000 */
.L_x_48310:
[----:B------:R-:W1:Y:S02]  /*3290*/  I2F.F64.U16 R2, R3 ;  /* 0x0000000300027312 */ /* 0x000e640000101800 */
[----:B-1----:R1:W-:Y:S01]  /*32a0*/  STG.E.64 [R16.64], R2 ;  /* 0x0000000210007986 */ /* 0x0023e2000c101b24 */
[----:B------:R-:W-:Y:S05]  /*32b0*/  BRA `(.L_x_48305) ;  /* 0x00000af000007947 */ /* 0x000fea0003800000 */
.L_x_48300:
        /* <DEDUP_REMOVED lines=13> */
.L_x_48314:
[----:B0-----:R-:W0:Y:S01]  /*3390*/  I2F.F64.U16 R4, R3 ;  /* 0x0000000300047312 */ /* 0x001e220000101800 */
[----:B------:R-:W-:-:S05]  /*33a0*/  CS2R R6, SRZ ;  /* 0x0000000000067805 */ /* 0x000fca000001ff00 */
[----:B0-----:R0:W-:Y:S01]  /*33b0*/  STG.E.128 [R16.64], R4 ;  /* 0x0000000410007986 */ /* 0x0011e2000c101d24 */
[----:B------:R-:W-:Y:S05]  /*33c0*/  BRA `(.L_x_48305) ;  /* 0x000009e000007947 */ /* 0x000fea0003800000 */
.L_x_48313:
[----:B------:R-:W-:-:S13]  /*33d0*/  ISETP.NE.AND P0, PT, R0, 0xf, PT ;  /* 0x0000000f0000780c */ /* 0x000fda0003f05270 */
[----:B------:R-:W-:Y:S05]  /*33e0*/  @!P0 BRA `(.L_x_48315) ;  /* 0x000002d000008947 */ /* 0x000fea0003800000 */
[----:B------:R-:W-:-:S13]  /*33f0*/  ISETP.NE.AND P0, PT, R0, 0x17, PT ;  /* 0x000000170000780c */ /* 0x000fda0003f05270 */
[----:B------:R-:W-:Y:S05]  /*3400*/  @!P0 BRA `(.L_x_48316) ;  /* 0x0000015000008947 */ /* 0x000fea0003800000 */
[----:B------:R-:W-:-:S13]  /*3410*/  ISETP.NE.AND P0, PT, R0, 0x18, PT ;  /* 0x000000180000780c */ /* 0x000fda0003f05270 */
[----:B------:R-:W-:Y:S05]  /*3420*/  @P0 BRA `(.L_x_48304) ;  /* 0x000007e000000947 */ /* 0x000fea0003800000 */
[----:B------:R-:W1:Y:S01]  /*3430*/  I2F.U16 R3, R3 ;  /* 0x0000000300037306 */ /* 0x000e620000101000 */
[----:B------:R-:W-:Y:S01]  /*3440*/  BSSY B0, `(.L_x_48317) ;  /* 0x000000e000007945 */ /* 0x000fe20003800000 */
[C---:B-1----:R-:W-:Y:S02]  /*3450*/  LOP3.LUT R2, R3.reuse, 0x7fffffff, RZ, 0xc0, !PT ;  /* 0x7fffffff03027812 */ /* 0x042fe400078ec0ff */
[----:B------:R-:W-:Y:S02]  /*3460*/  LOP3.LUT R0, R3, 0x80000000, RZ, 0xc0, !PT ;  /* 0x8000000003007812 */ /* 0x000fe400078ec0ff */
[----:B------:R-:W-:Y:S02]  /*3470*/  ISETP.GT.U32.AND P0, PT, R2, 0x43efffff, PT ;  /* 0x43efffff0200780c */ /* 0x000fe40003f04070 */
[----:B0-----:R-:W-:Y:S01]  /*3480*/  SHF.R.U32.HI R5, RZ, 0x18, R0 ;  /* 0x00000018ff057819 */ /* 0x001fe20000011600 */
        /* <DEDUP_REMOVED lines=9> */
.L_x_48318:
[----:B------:R-:W-:Y:S05]  /*3520*/  BSYNC B0 ;  /* 0x0000000000007941 */ /* 0x000fea0003800000 */
.L_x_48317:
[----:B------:R-:W-:-:S05]  /*3530*/  LOP3.LUT R5, R0, R5, RZ, 0xfc, !PT ;  /* 0x0000000500057212 */ /* 0x000fca00078efcff */
[----:B------:R0:W-:Y:S01]  /*3540*/  STG.E.U8 [R16.64], R5 ;  /* 0x0000000510007986 */ /* 0x0001e2000c101124 */
[----:B------:R-:W-:Y:S05]  /*3550*/  BRA `(.L_x_48305) ;  /* 0x0000085000007947 */ /* 0x000fea0003800000 */
.L_x_48316:
[----:B------:R-:W1:Y:S01]  /*3560*/  I2F.U16 R3, R3 ;  /* 0x0000000300037306 */ /* 0x000e620000101000 */
[----:B------:R-:W-:Y:S01]  /*3570*/  BSSY B0, `(.L_x_48319) ;  /* 0x000000f000007945 */ /* 0x000fe20003800000 */
        /* <DEDUP_REMOVED lines=11> */
.L_x_48320:
[----:B------:R-:W-:Y:S01]  /*3630*/  IMAD.MOV.U32 R0, RZ, RZ, 0x7f ;  /* 0x0000007fff007424 */ /* 0x000fe200078e00ff */
[----:B------:R-:W-:-:S04]  /*3640*/  ISETP.GT.U32.AND P0, PT, R2, 0x7f800000, PT ;  /* 0x7f8000000200780c */ /* 0x000fc80003f04070 */
[----:B------:R-:W-:-:S04]  /*3650*/  SEL R0, R0, 0x7c, P0 ;  /* 0x0000007c00007807 */ /* 0x000fc80000000000 */
.L_x_48321:
[----:B------:R-:W-:Y:S05]  /*3660*/  BSYNC B0 ;  /* 0x0000000000007941 */ /* 0x000fea0003800000 */
.L_x_48319:
[----:B------:R-:W-:-:S04]  /*3670*/  LOP3.LUT R2, R3, 0x80000000, RZ, 0xc0, !PT ;  /* 0x8000000003027812 */ /* 0x000fc800078ec0ff */
[----:B------:R-:W-:-:S04]  /*3680*/  SHF.R.U32.HI R3, RZ, 0x18, R2 ;  /* 0x00000018ff037819 */ /* 0x000fc80000011602 */
[----:B------:R-:W-:-:S05]  /*3690*/  LOP3.LUT R3, R0, R3, RZ, 0xfc, !PT ;  /* 0x0000000300037212 */ /* 0x000fca00078efcff */
[----:B------:R1:W-:Y:S01]  /*36a0*/  STG.E.U8 [R16.64], R3 ;  /* 0x0000000310007986 */ /* 0x0003e2000c101124 */
[----:B------:R-:W-:Y:S05]  /*36b0*/  BRA `(.L_x_48305) ;  /* 0x000006f000007947 */ /* 0x000fea0003800000 */
.L_x_48315:
[----:B------:R-:W1:Y:S02]  /*36c0*/  I2F.U16 R0, R3 ;  /* 0x0000000300007306 */ /* 0x000e640000101000 */
[----:B-1----:R-:W-:-:S05]  /*36d0*/  F2FP.BF16.PACK_AB R0, RZ, R0 ;  /* 0x00000000ff00723e */ /* 0x002fca00000010ff */
[----:B------:R1:W-:Y:S01]  /*36e0*/  STG.E.U16 [R16.64], R0 ;  /* 0x0000000010007986 */ /* 0x0003e2000c101524 */
[----:B------:R-:W-:Y:S05]  /*36f0*/  BRA `(.L_x_48305) ;  /* 0x000006b000007947 */ /* 0x000fea0003800000 */
.L_x_48312:
        /* <DEDUP_REMOVED lines=10> */
.L_x_48324:
[----:B------:R-:W1:Y:S01]  /*37a0*/  I2F.U16 R3, R3 ;  /* 0x0000000300037306 */ /* 0x000e620000101000 */
[----:B------:R-:W-:Y:S01]  /*37b0*/  BSSY B0, `(.L_x_48325) ;  /* 0x0000014000007945 */ /* 0x000fe20003800000 */
[----:B------:R-:W-:Y:S01]  /*37c0*/  IMAD.MOV.U32 R8, RZ, RZ, 0x80 ;  /* 0x00000080ff087424 */ /* 0x000fe200078e00ff */
        /* <DEDUP_REMOVED lines=14> */
.L_x_48327:
[----:B------:R-:W-:-:S04]  /*38b0*/  LOP3.LUT R2, R3, 0x80000000, RZ, 0xc0, !PT ;  /* 0x8000000003027812 */ /* 0x000fc800078ec0ff */
[----:B------:R-:W-:-:S04]  /*38c0*/  SHF.R.U32.HI R3, RZ, 0x18, R2 ;  /* 0x00000018ff037819 */ /* 0x000fc80000011602 */
[----:B------:R-:W-:-:S04]  /*38d0*/  LOP3.LUT R0, R0, R3, RZ, 0xfc, !PT ;  /* 0x0000000300007212 */ /* 0x000fc800078efcff */
[----:B------:R-:W-:Y:S02]  /*38e0*/  PRMT R8, R0, 0x7610, R8 ;  /* 0x0000761000087816 */ /* 0x000fe40000000008 */
.L_x_48326:
[----:B------:R-:W-:Y:S05]  /*38f0*/  BSYNC B0 ;  /* 0x0000000000007941 */ /* 0x000fea0003800000 */
.L_x_48325:
[----:B------:R1:W-:Y:S01]  /*3900*/  STG.E.U8 [R16.64], R8 ;  /* 0x0000000810007986 */ /* 0x0003e2000c101124 */
[----:B------:R-:W-:Y:S05]  /*3910*/  BRA `(.L_x_48305) ;  /* 0x0000049000007947 */ /* 0x000fea0003800000 */
.L_x_48323:
        /* <DEDUP_REMOVED lines=17> */
.L_x_48330:
[----:B------:R-:W-:-:S04]  /*3a30*/  LOP3.LUT R2, R3, 0x80000000, RZ, 0xc0, !PT ;  /* 0x8000000003027812 */ /* 0x000fc800078ec0ff */
[----:B------:R-:W-:-:S04]  /*3a40*/  SHF.R.U32.HI R3, RZ, 0x18, R2 ;  /* 0x00000018ff037819 */ /* 0x000fc80000011602 */
[----:B------:R-:W-:-:S04]  /*3a50*/  LOP3.LUT R0, R0, R3, RZ, 0xfc, !PT ;  /* 0x0000000300007212 */ /* 0x000fc800078efcff */
[----:B------:R-:W-:Y:S02]  /*3a60*/  PRMT R8, R0, 0x7610, R8 ;  /* 0x0000761000087816 */ /* 0x000fe40000000008 */
.L_x_48329:
[----:B------:R-:W-:Y:S05]  /*3a70*/  BSYNC B0 ;  /* 0x0000000000007941 */ /* 0x000fea0003800000 */
.L_x_48328:
[----:B------:R1:W-:Y:S01]  /*3a80*/  STG.E.U8 [R16.64], R8 ;  /* 0x0000000810007986 */ /* 0x0003e2000c101124 */
[----:B------:R-:W-:Y:S05]  /*3a90*/  BRA `(.L_x_48305) ;  /* 0x0000031000007947 */ /* 0x000fea0003800000 */
.L_x_48322:
[----:B------:R-:W-:-:S13]  /*3aa0*/  ISETP.NE.AND P0, PT, R0, 0x1c, PT ;  /* 0x0000001c0000780c */ /* 0x000fda0003f05270 */
[----:B------:R-:W-:Y:S05]  /*3ab0*/  @!P0 BRA `(.L_x_48331) ;  /* 0x000002d000008947 */ /* 0x000fea0003800000 */
[----:B------:R-:W-:-:S13]  /*3ac0*/  ISETP.NE.AND P0, PT, R0, 0x1d, PT ;  /* 0x0000001d0000780c */ /* 0x000fda0003f05270 */
[----:B------:R-:W-:Y:S05]  /*3ad0*/  @!P0 BRA `(.L_x_48332) ;  /* 0x0000027000008947 */ /* 0x000fea0003800000 */
[----:B------:R-:W-:-:S13]  /*3ae0*/  ISETP.NE.AND P0, PT, R0, 0x2c, PT ;  /* 0x0000002c0000780c */ /* 0x000fda0003f05270 */
[----:B------:R-:W-:Y:S05]  /*3af0*/  @P0 BRA `(.L_x_48304) ;  /* 0x0000011000000947 */ /* 0x000fea0003800000 */
[----:B------:R-:W1:Y:S01]  /*3b00*/  I2F.U16 R3, R3 ;  /* 0x0000000300037306 */ /* 0x000e620000101000 */
[----:B------:R-:W-:Y:S02]  /*3b10*/  PLOP3.LUT P0, PT, PT, PT, PT, 0x80, 0x0 ;  /* 0x000000000000781c */ /* 0x000fe40003f0f070 */
[----:B-1----:R-:W-:-:S04]  /*3b20*/  SHF.R.U32.HI R2, RZ, 0x17, R3 ;  /* 0x00000017ff027819 */ /* 0x002fc80000011603 */
[----:B0-----:R-:W-:-:S04]  /*3b30*/  LOP3.LUT R4, R2, 0xff, RZ, 0xc0, !PT ;  /* 0x000000ff02047812 */ /* 0x001fc800078ec0ff */
        /* <DEDUP_REMOVED lines=13> */
.L_x_48304:
        /* <DEDUP_REMOVED lines=20> */
.L_x_48332:
[----:B------:R-:W-:Y:S01]  /*3d50*/  LOP3.LUT R2, R3, 0xffff, RZ, 0xc0, !PT ;  /* 0x0000ffff03027812 */ /* 0x000fe200078ec0ff */
[----:B------:R-:W-:-:S05]  /*3d60*/  IMAD.MOV.U32 R3, RZ, RZ, RZ ;  /* 0x000000ffff037224 */ /* 0x000fca00078e00ff */
[----:B------:R1:W-:Y:S01]  /*3d70*/  STG.E.64 [R16.64], R2 ;  /* 0x0000000210007986 */ /* 0x0003e2000c101b24 */
[----:B------:R-:W-:Y:S05]  /*3d80*/  BRA `(.L_x_48305) ;  /* 0x0000002000007947 */ /* 0x000fea0003800000 */
.L_x_48331:
[----:B------:R-:W-:-:S05]  /*3d90*/  LOP3.LUT R3, R3, 0xffff, RZ, 0xc0, !PT ;  /* 0x0000ffff03037812 */ /* 0x000fca00078ec0ff */
[----:B------:R1:W-:Y:S02]  /*3da0*/  STG.E [R16.64], R3 ;  /* 0x0000000310007986 */ /* 0x0003e4000c101924 */
.L_x_48305:
[----:B------:R-:W-:-:S05]  /*3db0*/  IMAD R18, R19, 0x200, R18 ;  /* 0x0000020013127824 */ /* 0x000fca00078e0212 */
[----:B------:R-:W-:Y:S02]  /*3dc0*/  IADD3 R23, R18, 0x80, RZ ;  /* 0x0000008012177810 */ /* 0x000fe40007ffe0ff */
.L_x_48232:
[----:B------:R-:W-:Y:S05]  /*3dd0*/  BSYNC B6 ;  /* 0x0000000000067941 */ /* 0x000fea0003800000 */
.L_x_48231:
        /* <DEDUP_REMOVED lines=258> */
.L_x_48335:
        /* <DEDUP_REMOVED lines=18> */
.L_x_48339:
[----:B------:R0:W5:Y:S01]  /*4f20*/  LDG.E.U8 R19, [R4.64] ;  /* 0x0000002404137981 */ /* 0x000162000c1e1100 */
[----:B------:R-:W-:Y:S05]  /*4f30*/  BRA `(.L_x_48341) ;  /* 0x00000dc000007947 */ /* 0x000fea0003800000 */
.L_x_48338:
        /* <DEDUP_REMOVED lines=8> */
.L_x_48343:
[----:B------:R0:W5:Y:S01]  /*4fc0*/  LDG.E.U8 R19, [R4.64] ;  /* 0x0000002404137981 */ /* 0x000162000c1e1100 */
[----:B------:R-:W-:Y:S05]  /*4fd0*/  BRA `(.L_x_48341) ;  /* 0x00000d2000007947 */ /* 0x000fea0003800000 */
.L_x_48342:
[----:B------:R0:W5:Y:S01]  /*4fe0*/  LDG.E.U16 R19, [R4.64] ;  /* 0x0000002404137981 */ /* 0x000162000c1e1500 */
[----:B------:R-:W-:Y:S05]  /*4ff0*/  BRA `(.L_x_48341) ;  /* 0x00000d0000007947 */ /* 0x000fea0003800000 */
.L_x_48337:
        /* <DEDUP_REMOVED lines=10> */
.L_x_48345:
[----:B------:R-:W2:Y:S02]  /*50a0*/  LDG.E.U16 R2, [R4.64] ;  /* 0x0000002404027981 */ /* 0x000ea4000c1e1500 */
[----:B--2---:R-:W-:-:S06]  /*50b0*/  HADD2.F32 R2, -RZ, R2.H0_H0 ;  /* 0x20000002ff027230 */ /* 0x004fcc0000004100 */
[----:B------:R-:W0:Y:S02]  /*50c0*/  F2I.S64.TRUNC R2, R2 ;  /* 0x0000000200027311 */ /* 0x000e24000020d900 */
[----:B0-----:R-:W-:Y:S01]  /*50d0*/  PRMT R19, R2, 0x7610, R19 ;  /* 0x0000761002137816 */ /* 0x001fe20000000013 */
[----:B------:R-:W-:Y:S05]  /*50e0*/  BRA `(.L_x_48341) ;  /* 0x00000c1000007947 */ /* 0x000fea0003800000 */
.L_x_48344:
        /* <DEDUP_REMOVED lines=10> */
.L_x_48347:
[----:B------:R-:W2:Y:S02]  /*5190*/  LDG.E.U16 R4, [R4.64] ;  /* 0x0000002404047981 */ /* 0x000ea4000c1e1500 */
[----:B--2---:R-:W-:-:S06]  /*51a0*/  HADD2.F32 R2, -RZ, R4.H0_H0 ;  /* 0x20000004ff027230 */ /* 0x004fcc0000004100 */
[----:B------:R-:W0:Y:S02]  /*51b0*/  F2I.S64.TRUNC R2, R2 ;  /* 0x0000000200027311 */ /* 0x000e24000020d900 */
[----:B0-----:R-:W-:Y:S01]  /*51c0*/  PRMT R19, R2, 0x7610, R19 ;  /* 0x0000761002137816 */ /* 0x001fe20000000013 */
[----:B------:R-:W-:Y:S05]  /*51d0*/  BRA `(.L_x_48341) ;  /* 0x00000b2000007947 */ /* 0x000fea0003800000 */
.L_x_48346:
[----:B------:R-:W2:Y:S02]  /*51e0*/  LDG.E.64 R2, [R4.64] ;  /* 0x0000002404027981 */ /* 0x000ea4000c1e1b00 */
[----:B--2---:R-:W0:Y:S02]  /*51f0*/  F2I.S64.F64.TRUNC R2, R2 ;  /* 0x0000000200027311 */ /* 0x004e24000030d900 */
[----:B0-----:R-:W-:Y:S01]  /*5200*/  PRMT R19, R2, 0x7610, R19 ;  /* 0x0000761002137816 */ /* 0x001fe20000000013 */
[----:B------:R-:W-:Y:S05]  /*5210*/  BRA `(.L_x_48341) ;  /* 0x00000ae000007947 */ /* 0x000fea0003800000 */
.L_x_48336:
        /* <DEDUP_REMOVED lines=12> */
.L_x_48350:
[----:B------:R-:W2:Y:S02]  /*52e0*/  LDG.E.64 R4, [R4.64] ;  /* 0x0000002404047981 */ /* 0x000ea4000c1e1b00 */
[----:B--2---:R-:W0:Y:S02]  /*52f0*/  F2I.S64.F64.TRUNC R2, R4 ;  /* 0x0000000400027311 */ /* 0x004e24000030d900 */
[----:B0-----:R-:W-:Y:S01]  /*5300*/  PRMT R19, R2, 0x7610, R19 ;  /* 0x0000761002137816 */ /* 0x001fe20000000013 */
[----:B------:R-:W-:Y:S05]  /*5310*/  BRA `(.L_x_48341) ;  /* 0x000009e000007947 */ /* 0x000fea0003800000 */
.L_x_48349:
        /* <DEDUP_REMOVED lines=28> */
.L_x_48352:
        /* <DEDUP_REMOVED lines=15> */
.L_x_48351:
[----:B------:R-:W2:Y:S02]  /*55d0*/  LDG.E.U16 R2, [R4.64] ;  /* 0x0000002404027981 */ /* 0x000ea4000c1e1500 */
[----:B--2---:R-:W-:-:S06]  /*55e0*/  PRMT R2, RZ, 0x5410, R2 ;  /* 0x00005410ff027816 */ /* 0x004fcc0000000002 */
[----:B------:R-:W0:Y:S02]  /*55f0*/  F2I.S64.TRUNC R2, R2 ;  /* 0x0000000200027311 */ /* 0x000e24000020d900 */
[----:B0-----:R-:W-:Y:S01]  /*5600*/  PRMT R19, R2, 0x7610, R19 ;  /* 0x0000761002137816 */ /* 0x001fe20000000013 */
[----:B------:R-:W-:Y:S05]  /*5610*/  BRA `(.L_x_48341) ;  /* 0x000006e000007947 */ /* 0x000fea0003800000 */
.L_x_48348:
        /* <DEDUP_REMOVED lines=10> */
.L_x_48355:
        /* <DEDUP_REMOVED lines=21> */
.L_x_48359:
[----:B------:R-:W-:Y:S05]  /*5810*/  BSYNC B1 ;  /* 0x0000000000017941 */ /* 0x000fea0003800000 */
.L_x_48358:
[----:B------:R-:W-:Y:S01]  /*5820*/  IMAD.SHL.U32 R2, R2, 0x100000, RZ ;  /* 0x0010000002027824 */ /* 0x000fe200078e00ff */
[----:B------:R-:W-:-:S04]  /*5830*/  LEA R3, R0, 0x3b800000, 0x17 ;  /* 0x3b80000000037811 */ /* 0x000fc800078eb8ff */
[----:B------:R-:W-:Y:S02]  /*5840*/  LOP3.LUT R2, R3, R2, R4, 0xfe, !PT ;  /* 0x0000000203027212 */ /* 0x000fe400078efe04 */
.L_x_48357:
[----:B------:R-:W-:Y:S05]  /*5850*/  BSYNC B0 ;  /* 0x0000000000007941 */ /* 0x000fea0003800000 */
.L_x_48356:
[----:B------:R-:W0:Y:S02]  /*5860*/  F2I.S64.TRUNC R2, R2 ;  /* 0x0000000200027311 */ /* 0x000e24000020d900 */
[----:B0-----:R-:W-:Y:S01]  /*5870*/  PRMT R19, R2, 0x7610, R19 ;  /* 0x0000761002137816 */ /* 0x001fe20000000013 */
[----:B------:R-:W-:Y:S05]  /*5880*/  BRA `(.L_x_48341) ;  /* 0x0000047000007947 */ /* 0x000fea0003800000 */
.L_x_48354:
        /* <DEDUP_REMOVED lines=21> */
.L_x_48363:
[----:B------:R-:W-:Y:S05]  /*59e0*/  BSYNC B1 ;  /* 0x0000000000017941 */ /* 0x000fea0003800000 */
.L_x_48362:
[----:B------:R-:W-:Y:S01]  /*59f0*/  IMAD.SHL.U32 R2, R2, 0x200000, RZ ;  /* 0x0020000002027824 */ /* 0x000fe200078e00ff */
[----:B------:R-:W-:-:S04]  /*5a00*/  LEA R3, R0, 0x37800000, 0x17 ;  /* 0x3780000000037811 */ /* 0x000fc800078eb8ff */
[----:B------:R-:W-:Y:S02]  /*5a10*/  LOP3.LUT R2, R3, R2, R4, 0xfe, !PT ;  /* 0x0000000203027212 */ /* 0x000fe400078efe04 */
.L_x_48361:
[----:B------:R-:W-:Y:S05]  /*5a20*/  BSYNC B0 ;  /* 0x0000000000007941 */ /* 0x000fea0003800000 */
.L_x_48360:
[----:B------:R-:W0:Y:S02]  /*5a30*/  F2I.S64.TRUNC R2, R2 ;  /* 0x0000000200027311 */ /* 0x000e24000020d900 */
[----:B0-----:R-:W-:Y:S01]  /*5a40*/  PRMT R19, R2, 0x7610, R19 ;  /* 0x0000761002137816 */ /* 0x001fe20000000013 */
[----:B------:R-:W-:Y:S05]  /*5a50*/  BRA `(.L_x_48341) ;  /* 0x000002a000007947 */ /* 0x000fea0003800000 */
.L_x_48353:
        /* <DEDUP_REMOVED lines=14> */
.L_x_48367:
[----:B------:R-:W-:Y:S05]  /*5b40*/  BSYNC B0 ;  /* 0x0000000000007941 */ /* 0x000fea0003800000 */
.L_x_48366:
[----:B------:R-:W0:Y:S02]  /*5b50*/  F2I.S64.TRUNC R2, R2 ;  /* 0x0000000200027311 */ /* 0x000e24000020d900 */
[----:B0-----:R-:W-:Y:S01]  /*5b60*/  PRMT R19, R2, 0x7610, R19 ;  /* 0x0000761002137816 */ /* 0x001fe20000000013 */
[----:B------:R-:W-:Y:S05]  /*5b70*/  BRA `(.L_x_48341) ;  /* 0x0000018000007947 */ /* 0x000fea0003800000 */
.L_x_48340:
        /* <DEDUP_REMOVED lines=21> */
.L_x_48365:
[----:B------:R0:W5:Y:S01]  /*5cd0*/  LDG.E.U8 R19, [R4.64] ;  /* 0x0000002404137981 */ /* 0x000162000c1e1100 */
[----:B------:R-:W-:Y:S05]  /*5ce0*/  BRA `(.L_x_48341) ;  /* 0x0000001000007947 */ /* 0x000fea0003800000 */
.L_x_48364:
[----:B------:R0:W5:Y:S02]  /*5cf0*/  LDG.E.U8 R19, [R4.64] ;  /* 0x0000002404137981 */ /* 0x000164000c1e1100 */
.L_x_48341:
        /* <DEDUP_REMOVED lines=16> */
.L_x_48371:
[----:B------:R0:W5:Y:S01]  /*5e00*/  LDG.E.U8 R0, [R4.64] ;  /* 0x0000002404007981 */ /* 0x000162000c1e1100 */
[----:B------:R-:W-:Y:S05]  /*5e10*/  BRA `(.L_x_48373) ;  /* 0x00000dc000007947 */ /* 0x000fea0003800000 */
.L_x_48370:
        /* <DEDUP_REMOVED lines=8> */
.L_x_48375:
[----:B------:R0:W5:Y:S01]  /*5ea0*/  LDG.E.U8 R0, [R4.64] ;  /* 0x0000002404007981 */ /* 0x000162000c1e1100 */
[----:B------:R-:W-:Y:S05]  /*5eb0*/  BRA `(.L_x_48373) ;  /* 0x00000d2000007947 */ /* 0x000fea0003800000 */
.L_x_48374:
[----:B------:R0:W5:Y:S01]  /*5ec0*/  LDG.E.U16 R0, [R4.64] ;  /* 0x0000002404007981 */ /* 0x000162000c1e1500 */
[----:B------:R-:W-:Y:S05]  /*5ed0*/  BRA `(.L_x_48373) ;  /* 0x00000d0000007947 */ /* 0x000fea0003800000 */
.L_x_48369:
        /* <DEDUP_REMOVED lines=10> */
.L_x_48377:
[----:B------:R-:W2:Y:S02]  /*5f80*/  LDG.E.U16 R2, [R4.64] ;  /* 0x0000002404027981 */ /* 0x000ea4000c1e1500 */
[----:B--2---:R-:W-:-:S06]  /*5f90*/  HADD2.F32 R2, -RZ, R2.H0_H0 ;  /* 0x20000002ff027230 */ /* 0x004fcc0000004100 */
[----:B------:R-:W0:Y:S02]  /*5fa0*/  F2I.S64.TRUNC R2, R2 ;  /* 0x0000000200027311 */ /* 0x000e24000020d900 */
[----:B0-----:R-:W-:Y:S01]  /*5fb0*/  PRMT R0, R2, 0x7610, R0 ;  /* 0x0000761002007816 */ /* 0x001fe20000000000 */
[----:B------:R-:W-:Y:S05]  /*5fc0*/  BRA `(.L_x_48373) ;  /* 0x00000c1000007947 */ /* 0x000fea0003800000 */
.L_x_48376:
        /* <DEDUP_REMOVED lines=10> */
.L_x_48379:
[----:B------:R-:W2:Y:S02]  /*6070*/  LDG.E.U16 R4, [R4.64] ;  /* 0x0000002404047981 */ /* 0x000ea4000c1e1500 */
[----:B--2---:R-:W-:-:S06]  /*6080*/  HADD2.F32 R2, -RZ, R4.H0_H0 ;  /* 0x20000004ff027230 */ /* 0x004fcc0000004100 */
[----:B------:R-:W0:Y:S02]  /*6090*/  F2I.S64.TRUNC R2, R2 ;  /* 0x0000000200027311 */ /* 0x000e24000020d900 */
[----:B0-----:R-:W-:Y:S01]  /*60a0*/  PRMT R0, R2, 0x7610, R0 ;  /* 0x0000761002007816 */ /* 0x001fe20000000000 */
[----:B------:R-:W-:Y:S05]  /*60b0*/  BRA `(.L_x_48373) ;  /* 0x00000b2000007947 */ /* 0x000fea0003800000 */
.L_x_48378:
[----:B------:R-:W2:Y:S02]  /*60c0*/  LDG.E.64 R2, [R4.64] ;  /* 0x0000002404027981 */ /* 0x000ea4000c1e1b00 */
[----:B--2---:R-:W0:Y:S02]  /*60d0*/  F2I.S64.F64.TRUNC R2, R2 ;  /* 0x0000000200027311 */ /* 0x004e24000030d900 */
[----:B0-----:R-:W-:Y:S01]  /*60e0*/  PRMT R0, R2, 0x7610, R0 ;  /* 0x0000761002007816 */ /* 0x001fe20000000000 */
[----:B------:R-:W-:Y:S05]  /*60f0*/  BRA `(.L_x_48373) ;  /* 0x00000ae000007947 */ /* 0x000fea0003800000 */
.L_x_48368:
        /* <DEDUP_REMOVED lines=12> */
.L_x_48382:
[----:B------:R-:W2:Y:S02]  /*61c0*/  LDG.E.64 R4, [R4.64] ;  /* 0x0000002404047981 */ /* 0x000ea4000c1e1b00 */
[----:B--2---:R-:W0:Y:S02]  /*61d0*/  F2I.S64.F64.TRUNC R2, R4 ;  /* 0x0000000400027311 */ /* 0x004e24000030d900 */
[----:B0-----:R-:W-:Y:S01]  /*61e0*/  PRMT R0, R2, 0x7610, R0 ;  /* 0x0000761002007816 */ /* 0x001fe20000000000 */
[----:B------:R-:W-:Y:S05]  /*61f0*/  BRA `(.L_x_48373) ;  /* 0x000009e000007947 */ /* 0x000fea0003800000 */
.L_x_48381:
        /* <DEDUP_REMOVED lines=28> */
.L_x_48384:
        /* <DEDUP_REMOVED lines=15> */
.L_x_48383:
[----:B------:R-:W2:Y:S02]  /*64b0*/  LDG.E.U16 R2, [R4.64] ;  /* 0x0000002404027981 */ /* 0x000ea4000c1e1500 */
[----:B--2---:R-:W-:-:S06]  /*64c0*/  PRMT R2, RZ, 0x5410, R2 ;  /* 0x00005410ff027816 */ /* 0x004fcc0000000002 */
[----:B------:R-:W0:Y:S02]  /*64d0*/  F2I.S64.TRUNC R2, R2 ;  /* 0x0000000200027311 */ /* 0x000e24000020d900 */
[----:B0-----:R-:W-:Y:S01]  /*64e0*/  PRMT R0, R2, 0x7610, R0 ;  /* 0x0000761002007816 */ /* 0x001fe20000000000 */
[----:B------:R-:W-:Y:S05]  /*64f0*/  BRA `(.L_x_48373) ;  /* 0x000006e000007947 */ /* 0x000fea0003800000 */
.L_x_48380:
        /* <DEDUP_REMOVED lines=10> */
.L_x_48387:
        /* <DEDUP_REMOVED lines=21> */
.L_x_48391:
[----:B------:R-:W-:Y:S05]  /*66f0*/  BSYNC B1 ;  /* 0x0000000000017941 */ /* 0x000fea0003800000 */
.L_x_48390:
[----:B------:R-:W-:Y:S01]  /*6700*/  IMAD.SHL.U32 R2, R2, 0x100000, RZ ;  /* 0x0010000002027824 */ /* 0x000fe200078e00ff */
[----:B------:R-:W-:-:S04]  /*6710*/  LEA R3, R0, 0x3b800000, 0x17 ;  /* 0x3b80000000037811 */ /* 0x000fc800078eb8ff */
[----:B------:R-:W-:Y:S02]  /*6720*/  LOP3.LUT R2, R3, R2, R4, 0xfe, !PT ;  /* 0x0000000203027212 */ /* 0x000fe400078efe04 */
.L_x_48389:
[----:B------:R-:W-:Y:S05]  /*6730*/  BSYNC B0 ;  /* 0x0000000000007941 */ /* 0x000fea0003800000 */
.L_x_48388:
[----:B------:R-:W0:Y:S02]  /*6740*/  F2I.S64.TRUNC R2, R2 ;  /* 0x0000000200027311 */ /* 0x000e24000020d900 */
[----:B0-----:R-:W-:Y:S01]  /*6750*/  PRMT R0, R2, 0x7610, R0 ;  /* 0x0000761002007816 */ /* 0x001fe20000000000 */
[----:B------:R-:W-:Y:S05]  /*6760*/  BRA `(.L_x_48373) ;  /* 0x0000047000007947 */ /* 0x000fea0003800000 */
.L_x_48386:
        /* <DEDUP_REMOVED lines=21> */
.L_x_48395:
[----:B------:R-:W-:Y:S05]  /*68c0*/  BSYNC B1 ;  /* 0x0000000000017941 */ /* 0x000fea0003800000 */
.L_x_48394:
[----:B------:R-:W-:Y:S01]  /*68d0*/  IMAD.SHL.U32 R2, R2, 0x200000, RZ ;  /* 0x0020000002027824 */ /* 0x000fe200078e00ff */
[----:B------:R-:W-:-:S04]  /*68e0*/  LEA R3, R0, 0x37800000, 0x17 ;  /* 0x3780000000037811 */ /* 0x000fc800078eb8ff */
[----:B------:R-:W-:Y:S02]  /*68f0*/  LOP3.LUT R2, R3, R2, R4, 0xfe, !PT ;  /* 0x0000000203027212 */ /* 0x000fe400078efe04 */
.L_x_48393:
[----:B------:R-:W-:Y:S05]  /*6900*/  BSYNC B0 ;  /* 0x0000000000007941 */ /* 0x000fea0003800000 */
.L_x_48392:
[----:B------:R-:W0:Y:S02]  /*6910*/  F2I.S64.TRUNC R2, R2 ;  /* 0x0000000200027311 */ /* 0x000e24000020d900 */
[----:B0-----:R-:W-:Y:S01]  /*6920*/  PRMT R0, R2, 0x7610, R0 ;  /* 0x0000761002007816 */ /* 0x001fe20000000000 */
[----:B------:R-:W-:Y:S05]  /*6930*/  BRA `(.L_x_48373) ;  /* 0x000002a000007947 */ /* 0x000fea0003800000 */
.L_x_48385:
        /* <DEDUP_REMOVED lines=14> */
.L_x_48399:
[----:B------:R-:W-:Y:S05]  /*6a20*/  BSYNC B0 ;  /* 0x0000000000007941 */ /* 0x000fea0003800000 */
.L_x_48398:
[----:B------:R-:W0:Y:S02]  /*6a30*/  F2I.S64.TRUNC R2, R2 ;  /* 0x0000000200027311 */ /* 0x000e24000020d900 */
[----:B0-----:R-:W-:Y:S01]  /*6a40*/  PRMT R0, R2, 0x7610, R0 ;  /* 0x0000761002007816 */ /* 0x001fe20000000000 */
[----:B------:R-:W-:Y:S05]  /*6a50*/  BRA `(.L_x_48373) ;  /* 0x0000018000007947 */ /* 0x000fea0003800000 */
.L_x_48372:
        /* <DEDUP_REMOVED lines=21> */
.L_x_48397:
[----:B------:R0:W5:Y:S01]  /*6bb0*/  LDG.E.U8 R0, [R4.64] ;  /* 0x0000002404007981 */ /* 0x000162000c1e1100 */
[----:B------:R-:W-:Y:S05]  /*6bc0*/  BRA `(.L_x_48373) ;  /* 0x0000001000007947 */ /* 0x000fea0003800000 */
.L_x_48396:
[----:B------:R0:W5:Y:S02]  /*6bd0*/  LDG.E.U8 R0, [R4.64] ;  /* 0x0000002404007981 */ /* 0x000164000c1e1100 */
.L_x_48373:
        /* <DEDUP_REMOVED lines=8> */
.L_x_48401:
[----:B------:R-:W-:Y:S05]  /*6c60*/  BSYNC B0 ;  /* 0x0000000000007941 */ /* 0x000fea0003800000 */
.L_x_48400:
        /* <DEDUP_REMOVED lines=14> */
.L_x_48405:
[----:B------:R1:W-:Y:S01]  /*6d50*/  STG.E.U8 [R16.64], R3 ;  /* 0x0000000310007986 */ /* 0x0003e2000c101124 */
[----:B------:R-:W-:Y:S05]  /*6d60*/  BRA `(.L_x_48407) ;  /* 0x00000dd000007947 */ /* 0x000fea0003800000 */
.L_x_48404:
        /* <DEDUP_REMOVED lines=10> */
.L_x_48409:
[----:B------:R-:W-:-:S05]  /*6e10*/  LOP3.LUT R3, R3, 0xffff, RZ, 0xc0, !PT ;  /* 0x0000ffff03037812 */ /* 0x000fca00078ec0ff */
[----:B------:R1:W-:Y:S01]  /*6e20*/  STG.E [R16.64], R3 ;  /* 0x0000000310007986 */ /* 0x0003e2000c101924 */
[----:B------:R-:W-:Y:S05]  /*6e30*/  BRA `(.L_x_48407) ;  /* 0x00000d0000007947 */ /* 0x000fea0003800000 */
.L_x_48408:
[----:B------:R1:W-:Y:S01]  /*6e40*/  STG.E.U16 [R16.64], R3 ;  /* 0x0000000310007986 */ /* 0x0003e2000c101524 */
[----:B------:R-:W-:Y:S05]  /*6e50*/  BRA `(.L_x_48407) ;  /* 0x00000ce000007947 */ /* 0x000fea0003800000 */
.L_x_48403:
        /* <DEDUP_REMOVED lines=9> */
.L_x_48411:
[----:B------:R-:W1:Y:S02]  /*6ef0*/  I2F.U16 R0, R3 ;  /* 0x0000000300007306 */ /* 0x000e640000101000 */
[----:B-1----:R-:W-:-:S05]  /*6f00*/  F2FP.PACK_AB R0, RZ, R0 ;  /* 0x00000000ff00723e */ /* 0x002fca00000000ff */
[----:B------:R1:W-:Y:S01]  /*6f10*/  STG.E.U16 [R16.64], R0 ;  /* 0x0000000010007986 */ /* 0x0003e2000c101524 */
[----:B------:R-:W-:Y:S05]  /*6f20*/  BRA `(.L_x_48407) ;  /* 0x00000c1000007947 */ /* 0x000fea0003800000 */
.L_x_48410:
        /* <DEDUP_REMOVED lines=10> */
.L_x_48413:
[----:B------:R-:W1:Y:S02]  /*6fd0*/  I2F.U16 R3, R3 ;  /* 0x0000000300037306 */ /* 0x000e640000101000 */
[----:B-1----:R-:W-:-:S04]  /*6fe0*/  F2FP.PACK_AB R3, RZ, R3 ;  /* 0x00000003ff03723e */ /* 0x002fc800000000ff */
[----:B------:R-:W-:-:S05]  /*6ff0*/  PRMT R3, R3, 0x5410, RZ ;  /* 0x0000541003037816 */ /* 0x000fca00000000ff */
[----:B------:R1:W-:Y:S01]  /*7000*/  STG.E [R16.64], R3 ;  /* 0x0000000310007986 */ /* 0x0003e2000c101924 */
[----:B------:R-:W-:Y:S05]  /*7010*/  BRA `(.L_x_48407) ;  /* 0x00000b2000007947 */ /* 0x000fea0003800000 */
.L_x_48412:
[----:B------:R-:W1:Y:S02]  /*7020*/  I2F.F64.U16 R2, R3 ;  /* 0x0000000300027312 */ /* 0x000e640000101800 */
[----:B-1----:R1:W-:Y:S01]  /*7030*/  STG.E.64 [R16.64], R2 ;  /* 0x0000000210007986 */ /* 0x0023e2000c101b24 */
[----:B------:R-:W-:Y:S05]  /*7040*/  BRA `(.L_x_48407) ;  /* 0x00000af000007947 */ /* 0x000fea0003800000 */
.L_x_48402:
        /* <DEDUP_REMOVED lines=13> */
.L_x_48416:
[----:B0-----:R-:W0:Y:S01]  /*7120*/  I2F.F64.U16 R4, R3 ;  /* 0x0000000300047312 */ /* 0x001e220000101800 */
[----:B------:R-:W-:-:S05]  /*7130*/  CS2R R6, SRZ ;  /* 0x0000000000067805 */ /* 0x000fca000001ff00 */
[----:B0-----:R0:W-:Y:S01]  /*7140*/  STG.E.128 [R16.64], R4 ;  /* 0x0000000410007986 */ /* 0x0011e2000c101d24 */
[----:B------:R-:W-:Y:S05]  /*7150*/  BRA `(.L_x_48407) ;  /* 0x000009e000007947 */ /* 0x000fea0003800000 */
.L_x_48415:
        /* <DEDUP_REMOVED lines=21> */
.L_x_48420:
[----:B------:R-:W-:Y:S05]  /*72b0*/  BSYNC B0 ;  /* 0x0000000000007941 */ /* 0x000fea0003800000 */
.L_x_48419:
[----:B------:R-:W-:-:S05]  /*72c0*/  LOP3.LUT R5, R0, R5, RZ, 0xfc, !PT ;  /* 0x0000000500057212 */ /* 0x000fca00078efcff */
[----:B------:R0:W-:Y:S01]  /*72d0*/  STG.E.U8 [R16.64], R5 ;  /* 0x0000000510007986 */ /* 0x0001e2000c101124 */
[----:B------:R-:W-:Y:S05]  /*72e0*/  BRA `(.L_x_48407) ;  /* 0x0000085000007947 */ /* 0x000fea0003800000 */
.L_x_48418:
        /* <DEDUP_REMOVED lines=13> */
.L_x_48422:
[----:B------:R-:W-:Y:S01]  /*73c0*/  IMAD.MOV.U32 R0, RZ, RZ, 0x7f ;  /* 0x0000007fff007424 */ /* 0x000fe200078e00ff */
[----:B------:R-:W-:-:S04]  /*73d0*/  ISETP.GT.U32.AND P0, PT, R2, 0x7f800000, PT ;  /* 0x7f8000000200780c */ /* 0x000fc80003f04070 */
[----:B------:R-:W-:-:S04]  /*73e0*/  SEL R0, R0, 0x7c, P0 ;  /* 0x0000007c00007807 */ /* 0x000fc80000000000 */
.L_x_48423:
[----:B------:R-:W-:Y:S05]  /*73f0*/  BSYNC B0 ;  /* 0x0000000000007941 */ /* 0x000fea0003800000 */
.L_x_48421:
[----:B------:R-:W-:-:S04]  /*7400*/  LOP3.LUT R2, R3, 0x80000000, RZ, 0xc0, !PT ;  /* 0x8000000003027812 */ /* 0x000fc800078ec0ff */
[----:B------:R-:W-:-:S04]  /*7410*/  SHF.R.U32.HI R3, RZ, 0x18, R2 ;  /* 0x00000018ff037819 */ /* 0x000fc80000011602 */
[----:B------:R-:W-:-:S05]  /*7420*/  LOP3.LUT R3, R0, R3, RZ, 0xfc, !PT ;  /* 0x0000000300037212 */ /* 0x000fca00078efcff */
[----:B------:R1:W-:Y:S01]  /*7430*/  STG.E.U8 [R16.64], R3 ;  /* 0x0000000310007986 */ /* 0x0003e2000c101124 */
[----:B------:R-:W-:Y:S05]  /*7440*/  BRA `(.L_x_48407) ;  /* 0x000006f000007947 */ /* 0x000fea0003800000 */
.L_x_48417:
[----:B------:R-:W1:Y:S02]  /*7450*/  I2F.U16 R0, R3 ;  /* 0x0000000300007306 */ /* 0x000e640000101000 */
[----:B-1----:R-:W-:-:S05]  /*7460*/  F2FP.BF16.PACK_AB R0, RZ, R0 ;  /* 0x00000000ff00723e */ /* 0x002fca00000010ff */
[----:B------:R1:W-:Y:S01]  /*7470*/  STG.E.U16 [R16.64], R0 ;  /* 0x0000000010007986 */ /* 0x0003e2000c101524 */
[----:B------:R-:W-:Y:S05]  /*7480*/  BRA `(.L_x_48407) ;  /* 0x000006b000007947 */ /* 0x000fea0003800000 */
.L_x_48414:
        /* <DEDUP_REMOVED lines=10> */
.L_x_48426:
        /* <DEDUP_REMOVED lines=17> */
.L_x_48429:
[----:B------:R-:W-:-:S04]  /*7640*/  LOP3.LUT R2, R3, 0x80000000, RZ, 0xc0, !PT ;  /* 0x8000000003027812 */ /* 0x000fc800078ec0ff */
[----:B------:R-:W-:-:S04]  /*7650*/  SHF.R.U32.HI R3, RZ, 0x18, R2 ;  /* 0x00000018ff037819 */ /* 0x000fc80000011602 */
[----:B------:R-:W-:-:S04]  /*7660*/  LOP3.LUT R0, R0, R3, RZ, 0xfc, !PT ;  /* 0x0000000300007212 */ /* 0x000fc800078efcff */
[----:B------:R-:W-:Y:S02]  /*7670*/  PRMT R8, R0, 0x7610, R8 ;  /* 0x0000761000087816 */ /* 0x000fe40000000008 */
.L_x_48428:
[----:B------:R-:W-:Y:S05]  /*7680*/  BSYNC B0 ;  /* 0x0000000000007941 */ /* 0x000fea0003800000 */
.L_x_48427:
[----:B------:R1:W-:Y:S01]  /*7690*/  STG.E.U8 [R16.64], R8 ;  /* 0x0000000810007986 */ /* 0x0003e2000c101124 */
[----:B------:R-:W-:Y:S05]  /*76a0*/  BRA `(.L_x_48407) ;  /* 0x0000049000007947 */ /* 0x000fea0003800000 */
.L_x_48425:
        /* <DEDUP_REMOVED lines=17> */
.L_x_48432:
[----:B------:R-:W-:-:S04]  /*77c0*/  LOP3.LUT R2, R3, 0x80000000, RZ, 0xc0, !PT ;  /* 0x8000000003027812 */ /* 0x000fc800078ec0ff */
[----:B------:R-:W-:-:S04]  /*77d0*/  SHF.R.U32.HI R3, RZ, 0x18, R2 ;  /* 0x00000018ff037819 */ /* 0x000fc80000011602 */
[----:B------:R-:W-:-:S04]  /*77e0*/  LOP3.LUT R0, R0, R3, RZ, 0xfc, !PT ;  /* 0x0000000300007212 */ /* 0x000fc800078efcff */
[----:B------:R-:W-:Y:S02]  /*77f0*/  PRMT R8, R0, 0x7610, R8 ;  /* 0x0000761000087816 */ /* 0x000fe40000000008 */
.L_x_48431:
[----:B------:R-:W-:Y:S05]  /*7800*/  BSYNC B0 ;  /* 0x0000000000007941 */ /* 0x000fea0003800000 */
.L_x_48430:
[----:B------:R1:W-:Y:S01]  /*7810*/  STG.E.U8 [R16.64], R8 ;  /* 0x0000000810007986 */ /* 0x0003e2000c101124 */
[----:B------:R-:W-:Y:S05]  /*7820*/  BRA `(.L_x_48407) ;  /* 0x0000031000007947 */ /* 0x000fea0003800000 */
.L_x_48424:
        /* <DEDUP_REMOVED lines=23> */
.L_x_48406:
        /* <DEDUP_REMOVED lines=20> */
.L_x_48434:
[----:B------:R-:W-:Y:S01]  /*7ae0*/  LOP3.LUT R2, R3, 0xffff, RZ, 0xc0, !PT ;  /* 0x0000ffff03027812 */ /* 0x000fe200078ec0ff */
[----:B------:R-:W-:-:S05]  /*7af0*/  IMAD.MOV.U32 R3, RZ, RZ, RZ ;  /* 0x000000ffff037224 */ /* 0x000fca00078e00ff */
[----:B------:R1:W-:Y:S01]  /*7b00*/  STG.E.64 [R16.64], R2 ;  /* 0x0000000210007986 */ /* 0x0003e2000c101b24 */
[----:B------:R-:W-:Y:S05]  /*7b10*/  BRA `(.L_x_48407) ;  /* 0x0000002000007947 */ /* 0x000fea0003800000 */
.L_x_48433:
[----:B------:R-:W-:-:S05]  /*7b20*/  LOP3.LUT R3, R3, 0xffff, RZ, 0xc0, !PT ;  /* 0x0000ffff03037812 */ /* 0x000fca00078ec0ff */
[----:B------:R1:W-:Y:S02]  /*7b30*/  STG.E [R16.64], R3 ;  /* 0x0000000310007986 */ /* 0x0003e4000c101924 */
.L_x_48407:
        /* <DEDUP_REMOVED lines=258> */
.L_x_48435:
        /* <DEDUP_REMOVED lines=18> */
.L_x_48439:
[----:B------:R0:W5:Y:S01]  /*8c80*/  LDG.E.U8 R19, [R4.64] ;  /* 0x0000002404137981 */ /* 0x000162000c1e1100 */
[----:B------:R-:W-:Y:S05]  /*8c90*/  BRA `(.L_x_48441) ;  /* 0x00000dc000007947 */ /* 0x000fea0003800000 */
.L_x_48438:
        /* <DEDUP_REMOVED lines=8> */
.L_x_48443:
[----:B------:R0:W5:Y:S01]  /*8d20*/  LDG.E.U8 R19, [R4.64] ;  /* 0x0000002404137981 */ /* 0x000162000c1e1100 */
[----:B------:R-:W-:Y:S05]  /*8d30*/  BRA `(.L_x_48441) ;  /* 0x00000d2000007947 */ /* 0x000fea0003800000 */
.L_x_48442:
[----:B------:R0:W5:Y:S01]  /*8d40*/  LDG.E.U16 R19, [R4.64] ;  /* 0x0000002404137981 */ /* 0x000162000c1e1500 */
[----:B------:R-:W-:Y:S05]  /*8d50*/  BRA `(.L_x_48441) ;  /* 0x00000d0000007947 */ /* 0x000fea0003800000 */
.L_x_48437:
        /* <DEDUP_REMOVED lines=10> */
.L_x_48445:
[----:B------:R-:W2:Y:S02]  /*8e00*/  LDG.E.U16 R2, [R4.64] ;  /* 0x0000002404027981 */ /* 0x000ea4000c1e1500 */
[----:B--2---:R-:W-:-:S06]  /*8e10*/  HADD2.F32 R2, -RZ, R2.H0_H0 ;  /* 0x20000002ff027230 */ /* 0x004fcc0000004100 */
[----:B------:R-:W0:Y:S02]  /*8e20*/  F2I.S64.TRUNC R2, R2 ;  /* 0x0000000200027311 */ /* 0x000e24000020d900 */
[----:B0-----:R-:W-:Y:S01]  /*8e30*/  PRMT R19, R2, 0x7610, R19 ;  /* 0x0000761002137816 */ /* 0x001fe20000000013 */
[----:B------:R-:W-:Y:S05]  /*8e40*/  BRA `(.L_x_48441) ;  /* 0x00000c1000007947 */ /* 0x000fea0003800000 */
.L_x_48444:
        /* <DEDUP_REMOVED lines=10> */
.L_x_48447:
[----:B------:R-:W2:Y:S02]  /*8ef0*/  LDG.E.U16 R4, [R4.64] ;  /* 0x0000002404047981 */ /* 0x000ea4000c1e1500 */
[----:B--2---:R-:W-:-:S06]  /*8f00*/  HADD2.F32 R2, -RZ, R4.H0_H0 ;  /* 0x20000004ff027230 */ /* 0x004fcc0000004100 */
[----:B------:R-:W0:Y:S02]  /*8f10*/  F2I.S64.TRUNC R2, R2 ;  /* 0x0000000200027311 */ /* 0x000e24000020d900 */
[----:B0-----:R-:W-:Y:S01]  /*8f20*/  PRMT R19, R2, 0x7610, R19 ;  /* 0x0000761002137816 */ /* 0x001fe20000000013 */
[----:B------:R-:W-:Y:S05]  /*8f30*/  BRA `(.L_x_48441) ;  /* 0x00000b2000007947 */ /* 0x000fea0003800000 */
.L_x_48446:
[----:B------:R-:W2:Y:S02]  /*8f40*/  LDG.E.64 R2, [R4.64] ;  /* 0x0000002404027981 */ /* 0x000ea4000c1e1b00 */
[----:B--2---:R-:W0:Y:S02]  /*8f50*/  F2I.S64.F64.TRUNC R2, R2 ;  /* 0x0000000200027311 */ /* 0x004e24000030d900 */
[----:B0-----:R-:W-:Y:S01]  /*8f60*/  PRMT R19, R2, 0x7610, R19 ;  /* 0x0000761002137816 */ /* 0x001fe20000000013 */
[----:B------:R-:W-:Y:S05]  /*8f70*/  BRA `(.L_x_48441) ;  /* 0x00000ae000007947 */ /* 0x000fea0003800000 */
.L_x_48436:
        /* <DEDUP_REMOVED lines=12> */
.L_x_48450:
[----:B------:R-:W2:Y:S02]  /*9040*/  LDG.E.64 R4, [R4.64] ;  /* 0x0000002404047981 */ /* 0x000ea4000c1e1b00 */
[----:B--2---:R-:W0:Y:S02]  /*9050*/  F2I.S64.F64.TRUNC R2, R4 ;  /* 0x0000000400027311 */ /* 0x004e24000030d900 */
[----:B0-----:R-:W-:Y:S01]  /*9060*/  PRMT R19, R2, 0x7610, R19 ;  /* 0x0000761002137816 */ /* 0x001fe20000000013 */
[----:B------:R-:W-:Y:S05]  /*9070*/  BRA `(.L_x_48441) ;  /* 0x000009e000007947 */ /* 0x000fea0003800000 */
.L_x_48449:
        /* <DEDUP_REMOVED lines=28> */
.L_x_48452:
        /* <DEDUP_REMOVED lines=15> */
.L_x_48451:
[----:B------:R-:W2:Y:S02]  /*9330*/  LDG.E.U16 R2, [R4.64] ;  /* 0x0000002404027981 */ /* 0x000ea4000c1e1500 */
[----:B--2---:R-:W-:-:S06]  /*9340*/  PRMT R2, RZ, 0x5410, R2 ;  /* 0x00005410ff027816 */ /* 0x004fcc0000000002 */
[----:B------:R-:W0:Y:S02]  /*9350*/  F2I.S64.TRUNC R2, R2 ;  /* 0x0000000200027311 */ /* 0x000e24000020d900 */
[----:B0-----:R-:W-:Y:S01]  /*9360*/  PRMT R19, R2, 0x7610, R19 ;  /* 0x0000761002137816 */ /* 0x001fe20000000013 */
[----:B------:R-:W-:Y:S05]  /*9370*/  BRA `(.L_x_48441) ;  /* 0x000006e000007947 */ /* 0x000fea0003800000 */
.L_x_48448:
        /* <DEDUP_REMOVED lines=10> */
.L_x_48455:
        /* <DEDUP_REMOVED lines=21> */
.L_x_48459:
[----:B------:R-:W-:Y:S05]  /*9570*/  BSYNC B1 ;  /* 0x0000000000017941 */ /* 0x000fea0003800000 */
.L_x_48458:
[----:B------:R-:W-:Y:S01]  /*9580*/  IMAD.SHL.U32 R2, R2, 0x100000, RZ ;  /* 0x0010000002027824 */ /* 0x000fe200078e00ff */
[----:B------:R-:W-:-:S04]  /*9590*/  LEA R3, R0, 0x3b800000, 0x17 ;  /* 0x3b80000000037811 */ /* 0x000fc800078eb8ff */
[----:B------:R-:W-:Y:S02]  /*95a0*/  LOP3.LUT R2, R3, R2, R4, 0xfe, !PT ;  /* 0x0000000203027212 */ /* 0x000fe400078efe04 */
.L_x_48457:
[----:B------:R-:W-:Y:S05]  /*95b0*/  BSYNC B0 ;  /* 0x0000000000007941 */ /* 0x000fea0003800000 */
.L_x_48456:
[----:B------:R-:W0:Y:S02]  /*95c0*/  F2I.S64.TRUNC R2, R2 ;  /* 0x0000000200027311 */ /* 0x000e24000020d900 */
[----:B0-----:R-:W-:Y:S01]  /*95d0*/  PRMT R19, R2, 0x7610, R19 ;  /* 0x0000761002137816 */ /* 0x001fe20000000013 */
[----:B------:R-:W-:Y:S05]  /*95e0*/  BRA `(.L_x_48441) ;  /* 0x0000047000007947 */ /* 0x000fea0003800000 */
.L_x_48454:
        /* <DEDUP_REMOVED lines=21> */
.L_x_48463:
[----:B------:R-:W-:Y:S05]  /*9740*/  BSYNC B1 ;  /* 0x0000000000017941 */ /* 0x000fea0003800000 */
.L_x_48462:
[----:B------:R-:W-:Y:S01]  /*9750*/  IMAD.SHL.U32 R2, R2, 0x200000, RZ ;  /* 0x0020000002027824 */ /* 0x000fe200078e00ff */
[----:B------:R-:W-:-:S04]  /*9760*/  LEA R3, R0, 0x37800000, 0x17 ;  /* 0x3780000000037811 */ /* 0x000fc800078eb8ff */
[----:B------:R-:W-:Y:S02]  /*9770*/  LOP3.LUT R2, R3, R2, R4, 0xfe, !PT ;  /* 0x0000000203027212 */ /* 0x000fe400078efe04 */
.L_x_48461:
[----:B------:R-:W-:Y:S05]  /*9780*/  BSYNC B0 ;  /* 0x0000000000007941 */ /* 0x000fea0003800000 */
.L_x_48460:
[----:B------:R-:W0:Y:S02]  /*9790*/  F2I.S64.TRUNC R2, R2 ;  /* 0x0000000200027311 */ /* 0x000e24000020d900 */
[----:B0-----:R-:W-:Y:S01]  /*97a0*/  PRMT R19, R2, 0x7610, R19 ;  /* 0x0000761002137816 */ /* 0x001fe20000000013 */
[----:B------:R-:W-:Y:S05]  /*97b0*/  BRA `(.L_x_48441) ;  /* 0x000002a000007947 */ /* 0x000fea0003800000 */
.L_x_48453:
        /* <DEDUP_REMOVED lines=14> */
.L_x_48467:
[----:B------:R-:W-:Y:S05]  /*98a0*/  BSYNC B0 ;  /* 0x0000000000007941 */ /* 0x000fea0003800000 */
.L_x_48466:
[----:B------:R-:W0:Y:S02]  /*98b0*/  F2I.S64.TRUNC R2, R2 ;  /* 0x0000000200027311 */ /* 0x000e24000020d900 */
[----:B0-----:R-:W-:Y:S01]  /*98c0*/  PRMT R19, R2, 0x7610, R19 ;  /* 0x0000761002137816 */ /* 0x001fe20000000013 */
[----:B------:R-:W-:Y:S05]  /*98d0*/  BRA `(.L_x_48441) ;  /* 0x0000018000007947 */ /* 0x000fea0003800000 */
.L_x_48440:
        /* <DEDUP_REMOVED lines=21> */
.L_x_48465:
[----:B------:R0:W5:Y:S01]  /*9a30*/  LDG.E.U8 R19, [R4.64] ;  /* 0x0000002404137981 */ /* 0x000162000c1e1100 */
[----:B------:R-:W-:Y:S05]  /*9a40*/  BRA `(.L_x_48441) ;  /* 0x0000001000007947 */ /* 0x000fea0003800000 */
.L_x_48464:
[----:B------:R0:W5:Y:S02]  /*9a50*/  LDG.E.U8 R19, [R4.64] ;  /* 0x0000002404137981 */ /* 0x000164000c1e1100 */
.L_x_48441:
        /* <DEDUP_REMOVED lines=16> */
.L_x_48471:
[----:B------:R0:W5:Y:S01]  /*9b60*/  LDG.E.U8 R0, [R4.64] ;  /* 0x0000002404007981 */ /* 0x000162000c1e1100 */
[----:B------:R-:W-:Y:S05]  /*9b70*/  BRA `(.L_x_48473) ;  /* 0x00000dc000007947 */ /* 0x000fea0003800000 */
.L_x_48470:
        /* <DEDUP_REMOVED lines=8> */
.L_x_48475:
[----:B------:R0:W5:Y:S01]  /*9c00*/  LDG.E.U8 R0, [R4.64] ;  /* 0x0000002404007981 */ /* 0x000162000c1e1100 */
[----:B------:R-:W-:Y:S05]  /*9c10*/  BRA `(.L_x_48473) ;  /* 0x00000d2000007947 */ /* 0x000fea0003800000 */
.L_x_48474:
[----:B------:R0:W5:Y:S01]  /*9c20*/  LDG.E.U16 R0, [R4.64] ;  /* 0x0000002404007981 */ /* 0x000162000c1e1500 */
[----:B------:R-:W-:Y:S05]  /*9c30*/  BRA `(.L_x_48473) ;  /* 0x00000d0000007947 */ /* 0x000fea0003800000 */
.L_x_48469:
        /* <DEDUP_REMOVED lines=10> */
.L_x_48477:
[----:B------:R-:W2:Y:S02]  /*9ce0*/  LDG.E.U16 R2, [R4.64] ;  /* 0x0000002404027981 */ /* 0x000ea4000c1e1500 */
[----:B--2---:R-:W-:-:S06]  /*9cf0*/  HADD2.F32 R2, -RZ, R2.H0_H0 ;  /* 0x20000002ff027230 */ /* 0x004fcc0000004100 */
[----:B------:R-:W0:Y:S02]  /*9d00*/  F2I.S64.TRUNC R2, R2 ;  /* 0x0000000200027311 */ /* 0x000e24000020d900 */
[----:B0-----:R-:W-:Y:S01]  /*9d10*/  PRMT R0, R2, 0x7610, R0 ;  /* 0x0000761002007816 */ /* 0x001fe20000000000 */
[----:B------:R-:W-:Y:S05]  /*9d20*/  BRA `(.L_x_48473) ;  /* 0x00000c1000007947 */ /* 0x000fea0003800000 */
.L_x_48476:
        /* <DEDUP_REMOVED lines=10> */
.L_x_48479:
[----:B------:R-:W2:Y:S02]  /*9dd0*/  LDG.E.U16 R4, [R4.64] ;  /* 0x0000002404047981 */ /* 0x000ea4000c1e1500 */
[----:B--2---:R-:W-:-:S06]  /*9de0*/  HADD2.F32 R2, -RZ, R4.H0_H0 ;  /* 0x20000004ff027230 */ /* 0x004fcc0000004100 */
[----:B------:R-:W0:Y:S02]  /*9df0*/  F2I.S64.TRUNC R2, R2 ;  /* 0x0000000200027311 */ /* 0x000e24000020d900 */
[----:B0-----:R-:W-:Y:S01]  /*9e00*/  PRMT R0, R2, 0x7610, R0 ;  /* 0x0000761002007816 */ /* 0x001fe20000000000 */
[----:B------:R-:W-:Y:S05]  /*9e10*/  BRA `(.L_x_48473) ;  /* 0x00000b2000007947 */ /* 0x000fea0003800000 */
.L_x_48478:
[----:B------:R-:W2:Y:S02]  /*9e20*/  LDG.E.64 R2, [R4.64] ;  /* 0x0000002404027981 */ /* 0x000ea4000c1e1b00 */
[----:B--2---:R-:W0:Y:S02]  /*9e30*/  F2I.S64.F64.TRUNC R2, R2 ;  /* 0x0000000200027311 */ /* 0x004e24000030d900 */
[----:B0-----:R-:W-:Y:S01]  /*9e40*/  PRMT R0, R2, 0x7610, R0 ;  /* 0x0000761002007816 */ /* 0x001fe20000000000 */
[----:B------:R-:W-:Y:S05]  /*9e50*/  BRA `(.L_x_48473) ;  /* 0x00000ae000007947 */ /* 0x000fea0003800000 */
.L_x_48468:
        /* <DEDUP_REMOVED lines=12> */
.L_x_48482:
[----:B------:R-:W2:Y:S02]  /*9f20*/  LDG.E.64 R4, [R4.64] ;  /* 0x0000002404047981 */ /* 0x000ea4000c1e1b00 */
[----:B--2---:R-:W0:Y:S02]  /*9f30*/  F2I.S64.F64.TRUNC R2, R4 ;  /* 0x0000000400027311 */ /* 0x004e24000030d900 */
[----:B0-----:R-:W-:Y:S01]  /*9f40*/  PRMT R0, R2, 0x7610, R0 ;  /* 0x0000761002007816 */ /* 0x001fe20000000000 */
[----:B------:R-:W-:Y:S05]  /*9f50*/  BRA `(.L_x_48473) ;  /* 0x000009e000007947 */ /* 0x000fea0003800000 */
.L_x_48481:
        /* <DEDUP_REMOVED lines=28> */
.L_x_48484:
        /* <DEDUP_REMOVED lines=15> */
.L_x_48483:
[----:B------:R-:W2:Y:S02]  /*a210*/  LDG.E.U16 R2, [R4.64] ;  /* 0x0000002404027981 */ /* 0x000ea4000c1e1500 */
[----:B--2---:R-:W-:-:S06]  /*a220*/  PRMT R2, RZ, 0x5410, R2 ;  /* 0x00005410ff027816 */ /* 0x004fcc0000000002 */
[----:B------:R-:W0:Y:S02]  /*a230*/  F2I.S64.TRUNC R2, R2 ;  /* 0x0000000200027311 */ /* 0x000e24000020d900 */
[----:B0-----:R-:W-:Y:S01]  /*a240*/  PRMT R0, R2, 0x7610, R0 ;  /* 0x0000761002007816 */ /* 0x001fe20000000000 */
[----:B------:R-:W-:Y:S05]  /*a250*/  BRA `(.L_x_48473) ;  /* 0x000006e000007947 */ /* 0x000fea0003800000 */
.L_x_48480:
        /* <DEDUP_REMOVED lines=10> */
.L_x_48487:
        /* <DEDUP_REMOVED lines=21> */
.L_x_48491:
[----:B------:R-:W-:Y:S05]  /*a450*/  BSYNC B1 ;  /* 0x0000000000017941 */ /* 0x000fea0003800000 */
.L_x_48490:
[----:B------:R-:W-:Y:S01]  /*a460*/  IMAD.SHL.U32 R2, R2, 0x100000, RZ ;  /* 0x0010000002027824 */ /* 0x000fe200078e00ff */
[----:B------:R-:W-:-:S04]  /*a470*/  LEA R3, R0, 0x3b800000, 0x17 ;  /* 0x3b80000000037811 */ /* 0x000fc800078eb8ff */
[----:B------:R-:W-:Y:S02]  /*a480*/  LOP3.LUT R2, R3, R2, R4, 0xfe, !PT ;  /* 0x0000000203027212 */ /* 0x000fe400078efe04 */
.L_x_48489:
[----:B------:R-:W-:Y:S05]  /*a490*/  BSYNC B0 ;  /* 0x0000000000007941 */ /* 0x000fea0003800000 */
.L_x_48488:
[----:B------:R-:W0:Y:S02]  /*a4a0*/  F2I.S64.TRUNC R2, R2 ;  /* 0x0000000200027311 */ /* 0x000e24000020d900 */
[----:B0-----:R-:W-:Y:S01]  /*a4b0*/  PRMT R0, R2, 0x7610, R0 ;  /* 0x0000761002007816 */ /* 0x001fe20000000000 */
[----:B------:R-:W-:Y:S05]  /*a4c0*/  BRA `(.L_x_48473) ;  /* 0x0000047000007947 */ /* 0x000fea0003800000 */
.L_x_48486:
        /* <DEDUP_REMOVED lines=21> */
.L_x_48495:
[----:B------:R-:W-:Y:S05]  /*a620*/  BSYNC B1 ;  /* 0x0000000000017941 */ /* 0x000fea0003800000 */
.L_x_48494:
[----:B------:R-:W-:Y:S01]  /*a630*/  IMAD.SHL.U32 R2, R2, 0x200000, RZ ;  /* 0x0020000002027824 */ /* 0x000fe200078e00ff */
[----:B------:R-:W-:-:S04]  /*a640*/  LEA R3, R0, 0x37800000, 0x17 ;  /* 0x3780000000037811 */ /* 0x000fc800078eb8ff */
[----:B------:R-:W-:Y:S02]  /*a650*/  LOP3.LUT R2, R3, R2, R4, 0xfe, !PT ;  /* 0x0000000203027212 */ /* 0x000fe400078efe04 */
.L_x_48493:
[----:B------:R-:W-:Y:S05]  /*a660*/  BSYNC B0 ;  /* 0x0000000000007941 */ /* 0x000fea0003800000 */
.L_x_48492:
[----:B------:R-:W0:Y:S02]  /*a670*/  F2I.S64.TRUNC R2, R2 ;  /* 0x0000000200027311 */ /* 0x000e24000020d900 */
[----:B0-----:R-:W-:Y:S01]  /*a680*/  PRMT R0, R2, 0x7610, R0 ;  /* 0x0000761002007816 */ /* 0x001fe20000000000 */
[----:B------:R-:W-:Y:S05]  /*a690*/  BRA `(.L_x_48473) ;  /* 0x000002a000007947 */ /* 0x000fea0003800000 */
.L_x_48485:
        /* <DEDUP_REMOVED lines=14> */
.L_x_48499:
[----:B------:R-:W-:Y:S05]  /*a780*/  BSYNC B0 ;  /* 0x0000000000007941 */ /* 0x000fea0003800000 */
.L_x_48498:
[----:B------:R-:W0:Y:S02]  /*a790*/  F2I.S64.TRUNC R2, R2 ;  /* 0x0000000200027311 */ /* 0x000e24000020d900 */
[----:B0-----:R-:W-:Y:S01]  /*a7a0*/  PRMT R0, R2, 0x7610, R0 ;  /* 0x0000761002007816 */ /* 0x001fe20000000000 */
[----:B------:R-:W-:Y:S05]  /*a7b0*/  BRA `(.L_x_48473) ;  /* 0x0000018000007947 */ /* 0x000fea0003800000 */
.L_x_48472:
        /* <DEDUP_REMOVED lines=21> */
.L_x_48497:
[----:B------:R0:W5:Y:S01]  /*a910*/  LDG.E.U8 R0, [R4.64] ;  /* 0x0000002404007981 */ /* 0x000162000c1e1100 */
[----:B------:R-:W-:Y:S05]  /*a920*/  BRA `(.L_x_48473) ;  /* 0x0000001000007947 */ /* 0x000fea0003800000 */
.L_x_48496:
[----:B------:R0:W5:Y:S02]  /*a930*/  LDG.E.U8 R0, [R4.64] ;  /* 0x0000002404007981 */ /* 0x000164000c1e1100 */
.L_x_48473:
        /* <DEDUP_REMOVED lines=8> */
.L_x_48501:
[----:B------:R-:W-:Y:S05]  /*a9c0*/  BSYNC B0 ;  /* 0x0000000000007941 */ /* 0x000fea0003800000 */
.L_x_48500:
        /* <DEDUP_REMOVED lines=14> */
.L_x_48505:
[----:B------:R1:W-:Y:S01]  /*aab0*/  STG.E.U8 [R16.64], R3 ;  /* 0x0000000310007986 */ /* 0x0003e2000c101124 */
[----:B------:R-:W-:Y:S05]  /*aac0*/  BRA `(.L_x_48507) ;  /* 0x00000dd000007947 */ /* 0x000fea0003800000 */
.L_x_48504:
        /* <DEDUP_REMOVED lines=10> */
.L_x_48509:
[----:B------:R-:W-:-:S05]  /*ab70*/  LOP3.LUT R3, R3, 0xffff, RZ, 0xc0, !PT ;  /* 0x0000ffff03037812 */ /* 0x000fca00078ec0ff */
[----:B------:R1:W-:Y:S01]  /*ab80*/  STG.E [R16.64], R3 ;  /* 0x0000000310007986 */ /* 0x0003e2000c101924 */
[----:B------:R-:W-:Y:S05]  /*ab90*/  BRA `(.L_x_48507) ;  /* 0x00000d0000007947 */ /* 0x000fea0003800000 */
.L_x_48508:
[----:B------:R1:W-:Y:S01]  /*aba0*/  STG.E.U16 [R16.64], R3 ;  /* 0x0000000310007986 */ /* 0x0003e2000c101524 */
[----:B------:R-:W-:Y:S05]  /*abb0*/  BRA `(.L_x_48507) ;  /* 0x00000ce000007947 */ /* 0x000fea0003800000 */
.L_x_48503:
        /* <DEDUP_REMOVED lines=9> */
.L_x_48511:
[----:B------:R-:W1:Y:S02]  /*ac50*/  I2F.U16 R0, R3 ;  /* 0x0000000300007306 */ /* 0x000e640000101000 */
[----:B-1----:R-:W-:-:S05]  /*ac60*/  F2FP.PACK_AB R0, RZ, R0 ;  /* 0x00000000ff00723e */ /* 0x002fca00000000ff */
[----:B------:R1:W-:Y:S01]  /*ac70*/  STG.E.U16 [R16.64], R0 ;  /* 0x0000000010007986 */ /* 0x0003e2000c101524 */
[----:B------:R-:W-:Y:S05]  /*ac80*/  BRA `(.L_x_48507) ;  /* 0x00000c1000007947 */ /* 0x000fea0003800000 */
.L_x_48510:
        /* <DEDUP_REMOVED lines=10> */
.L_x_48513:
[----:B------:R-:W1:Y:S02]  /*ad30*/  I2F.U16 R3, R3 ;  /* 0x0000000300037306 */ /* 0x000e640000101000 */
[----:B-1----:R-:W-:-:S04]  /*ad40*/  F2FP.PACK_AB R3, RZ, R3 ;  /* 0x00000003ff03723e */ /* 0x002fc800000000ff */
[----:B------:R-:W-:-:S05]  /*ad50*/  PRMT R3, R3, 0x5410, RZ ;  /* 0x0000541003037816 */ /* 0x000fca00000000ff */
[----:B------:R1:W-:Y:S01]  /*ad60*/  STG.E [R16.64], R3 ;  /* 0x0000000310007986 */ /* 0x0003e2000c101924 */
[----:B------:R-:W-:Y:S05]  /*ad70*/  BRA `(.L_x_48507) ;  /* 0x00000b2000007947 */ /* 0x000fea0003800000 */
.L_x_48512:
[----:B------:R-:W1:Y:S02]  /*ad80*/  I2F.F64.U16 R2, R3 ;  /* 0x0000000300027312 */ /* 0x000e640000101800 */
[----:B-1----:R1:W-:Y:S01]  /*ad90*/  STG.E.64 [R16.64], R2 ;  /* 0x0000000210007986 */ /* 0x0023e2000c101b24 */
[----:B------:R-:W-:Y:S05]  /*ada0*/  BRA `(.L_x_48507) ;  /* 0x00000af000007947 */ /* 0x000fea0003800000 */
.L_x_48502:
        /* <DEDUP_REMOVED lines=13> */
.L_x_48516:
[----:B0-----:R-:W0:Y:S01]  /*ae80*/  I2F.F64.U16 R4, R3 ;  /* 0x0000000300047312 */ /* 0x001e220000101800 */
[----:B------:R-:W-:-:S05]  /*ae90*/  CS2R R6, SRZ ;  /* 0x0000000000067805 */ /* 0x000fca000001ff00 */
[----:B0-----:R0:W-:Y:S01]  /*aea0*/  STG.E.128 [R16.64], R4 ;  /* 0x0000000410007986 */ /* 0x0011e2000c101d24 */
[----:B------:R-:W-:Y:S05]  /*aeb0*/  BRA `(.L_x_48507) ;  /* 0x000009e000007947 */ /* 0x000fea0003800000 */
.L_x_48515:
        /* <DEDUP_REMOVED lines=21> */
.L_x_48520:
[----:B------:R-:W-:Y:S05]  /*b010*/  BSYNC B0 ;  /* 0x0000000000007941 */ /* 0x000fea0003800000 */
.L_x_48519:
[----:B------:R-:W-:-:S05]  /*b020*/  LOP3.LUT R5, R0, R5, RZ, 0xfc, !PT ;  /* 0x0000000500057212 */ /* 0x000fca00078efcff */
[----:B------:R0:W-:Y:S01]  /*b030*/  STG.E.U8 [R16.64], R5 ;  /* 0x0000000510007986 */ /* 0x0001e2000c101124 */
[----:B------:R-:W-:Y:S05]  /*b040*/  BRA `(.L_x_48507) ;  /* 0x0000085000007947 */ /* 0x000fea0003800000 */
.L_x_48518:
        /* <DEDUP_REMOVED lines=13> */
.L_x_48522:
[----:B------:R-:W-:Y:S01]  /*b120*/  IMAD.MOV.U32 R0, RZ, RZ, 0x7f ;  /* 0x0000007fff007424 */ /* 0x000fe200078e00ff */
[----:B------:R-:W-:-:S04]  /*b130*/  ISETP.GT.U32.AND P0, PT, R2, 0x7f800000, PT ;  /* 0x7f8000000200780c */ /* 0x000fc80003f04070 */
[----:B------:R-:W-:-:S04]  /*b140*/  SEL R0, R0, 0x7c, P0 ;  /* 0x0000007c00007807 */ /* 0x000fc80000000000 */
.L_x_48523:
[----:B------:R-:W-:Y:S05]  /*b150*/  BSYNC B0 ;  /* 0x0000000000007941 */ /* 0x000fea0003800000 */
.L_x_48521:
[----:B------:R-:W-:-:S04]  /*b160*/  LOP3.LUT R2, R3, 0x80000000, RZ, 0xc0, !PT ;  /* 0x8000000003027812 */ /* 0x000fc800078ec0ff */
[----:B------:R-:W-:-:S04]  /*b170*/  SHF.R.U32.HI R3, RZ, 0x18, R2 ;  /* 0x00000018ff037819 */ /* 0x000fc80000011602 */
[----:B------:R-:W-:-:S05]  /*b180*/  LOP3.LUT R3, R0, R3, RZ, 0xfc, !PT ;  /* 0x0000000300037212 */ /* 0x000fca00078efcff */
[----:B------:R1:W-:Y:S01]  /*b190*/  STG.E.U8 [R16.64], R3 ;  /* 0x0000000310007986 */ /* 0x0003e2000c101124 */
[----:B------:R-:W-:Y:S05]  /*b1a0*/  BRA `(.L_x_48507) ;  /* 0x000006f000007947 */ /* 0x000fea0003800000 */
.L_x_48517:
[----:B------:R-:W1:Y:S02]  /*b1b0*/  I2F.U16 R0, R3 ;  /* 0x0000000300007306 */ /* 0x000e640000101000 */
[----:B-1----:R-:W-:-:S05]  /*b1c0*/  F2FP.BF16.PACK_AB R0, RZ, R0 ;  /* 0x00000000ff00723e */ /* 0x002fca00000010ff */
[----:B------:R1:W-:Y:S01]  /*b1d0*/  STG.E.U16 [R16.64], R0 ;  /* 0x0000000010007986 */ /* 0x0003e2000c101524 */
[----:B------:R-:W-:Y:S05]  /*b1e0*/  BRA `(.L_x_48507) ;  /* 0x000006b000007947 */ /* 0x000fea0003800000 */
.L_x_48514:
        /* <DEDUP_REMOVED lines=10> */
.L_x_48526:
        /* <DEDUP_REMOVED lines=17> */
.L_x_48529:
[----:B------:R-:W-:-:S04]  /*b3a0*/  LOP3.LUT R2, R3, 0x80000000, RZ, 0xc0, !PT ;  /* 0x8000000003027812 */ /* 0x000fc800078ec0ff */
[----:B------:R-:W-:-:S04]  /*b3b0*/  SHF.R.U32.HI R3, RZ, 0x18, R2 ;  /* 0x00000018ff037819 */ /* 0x000fc80000011602 */
[----:B------:R-:W-:-:S04]  /*b3c0*/  LOP3.LUT R0, R0, R3, RZ, 0xfc, !PT ;  /* 0x0000000300007212 */ /* 0x000fc800078efcff */
[----:B------:R-:W-:Y:S02]  /*b3d0*/  PRMT R8, R0, 0x7610, R8 ;  /* 0x0000761000087816 */ /* 0x000fe40000000008 */
.L_x_48528:
[----:B------:R-:W-:Y:S05]  /*b3e0*/  BSYNC B0 ;  /* 0x0000000000007941 */ /* 0x000fea0003800000 */
.L_x_48527:
[----:B------:R1:W-:Y:S01]  /*b3f0*/  STG.E.U8 [R16.64], R8 ;  /* 0x0000000810007986 */ /* 0x0003e2000c101124 */
[----:B------:R-:W-:Y:S05]  /*b400*/  BRA `(.L_x_48507) ;  /* 0x0000049000007947 */ /* 0x000fea0003800000 */
.L_x_48525:
        /* <DEDUP_REMOVED lines=17> */
.L_x_48532:
[----:B------:R-:W-:-:S04]  /*b520*/  LOP3.LUT R2, R3, 0x80000000, RZ, 0xc0, !PT ;  /* 0x8000000003027812 */ /* 0x000fc800078ec0ff */
[----:B------:R-:W-:-:S04]  /*b530*/  SHF.R.U32.HI R3, RZ, 0x18, R2 ;  /* 0x00000018ff037819 */ /* 0x000fc80000011602 */
[----:B------:R-:W-:-:S04]  /*b540*/  LOP3.LUT R0, R0, R3, RZ, 0xfc, !PT ;  /* 0x0000000300007212 */ /* 0x000fc800078efcff */
[----:B------:R-:W-:Y:S02]  /*b550*/  PRMT R8, R0, 0x7610, R8 ;  /* 0x0000761000087816 */ /* 0x000fe40000000008 */
.L_x_48531:
[----:B------:R-:W-:Y:S05]  /*b560*/  BSYNC B0 ;  /* 0x0000000000007941 */ /* 0x000fea0003800000 */
.L_x_48530:
[----:B------:R1:W-:Y:S01]  /*b570*/  STG.E.U8 [R16.64], R8 ;  /* 0x0000000810007986 */ /* 0x0003e2000c101124 */
[----:B------:R-:W-:Y:S05]  /*b580*/  BRA `(.L_x_48507) ;  /* 0x0000031000007947 */ /* 0x000fea0003800000 */
.L_x_48524:
        /* <DEDUP_REMOVED lines=23> */
.L_x_48506:
        /* <DEDUP_REMOVED lines=20> */
.L_x_48534:
[----:B------:R-:W-:Y:S01]  /*b840*/  LOP3.LUT R2, R3, 0xffff, RZ, 0xc0, !PT ;  /* 0x0000ffff03027812 */ /* 0x000fe200078ec0ff */
[----:B------:R-:W-:-:S05]  /*b850*/  IMAD.MOV.U32 R3, RZ, RZ, RZ ;  /* 0x000000ffff037224 */ /* 0x000fca00078e00ff */
[----:B------:R1:W-:Y:S01]  /*b860*/  STG.E.64 [R16.64], R2 ;  /* 0x0000000210007986 */ /* 0x0003e2000c101b24 */
[----:B------:R-:W-:Y:S05]  /*b870*/  BRA `(.L_x_48507) ;  /* 0x0000002000007947 */ /* 0x000fea0003800000 */
.L_x_48533:
[----:B------:R-:W-:-:S05]  /*b880*/  LOP3.LUT R3, R3, 0xffff, RZ, 0xc0, !PT ;  /* 0x0000ffff03037812 */ /* 0x000fca00078ec0ff */
[----:B------:R1:W-:Y:S02]  /*b890*/  STG.E [R16.64], R3 ;  /* 0x0000000310007986 */ /* 0x0003e4000c101924 */
.L_x_48507:
[----:B------:R-:W-:Y:S02]  /*b8a0*/  IADD3 R23, R23, 0x80, RZ ;  /* 0x0000008017177810 */ /* 0x000fe40007ffe0ff */
.L_x_48334:
[----:B------:R-:W-:Y:S05]  /*b8b0*/  BSYNC B6 ;  /* 0x0000000000067941 */ /* 0x000fea0003800000 */
.L_x_48333:
        /* <DEDUP_REMOVED lines=257> */
.L_x_48535:
        /* <DEDUP_REMOVED lines=18> */
.L_x_48539:
[----:B------:R0:W5:Y:S01]  /*c9f0*/  LDG.E.U8 R19, [R4.64] ;  /* 0x0000002404137981 */ /* 0x000162000c1e1100 */
[----:B------:R-:W-:Y:S05]  /*ca00*/  BRA `(.L_x_48541) ;  /* 0x00000dc000007947 */ /* 0x000fea0003800000 */
.L_x_48538:
        /* <DEDUP_REMOVED lines=8> */
.L_x_48543:
[----:B------:R0:W5:Y:S01]  /*ca90*/  LDG.E.U8 R19, [R4.64] ;  /* 0x0000002404137981 */ /* 0x000162000c1e1100 */
[----:B------:R-:W-:Y:S05]  /*caa0*/  BRA `(.L_x_48541) ;  /* 0x00000d2000007947 */ /* 0x000fea0003800000 */
.L_x_48542:
[----:B------:R0:W5:Y:S01]  /*cab0*/  LDG.E.U16 R19, [R4.64] ;  /* 0x0000002404137981 */ /* 0x000162000c1e1500 */
[----:B------:R-:W-:Y:S05]  /*cac0*/  BRA `(.L_x_48541) ;  /* 0x00000d0000007947 */ /* 0x000fea0003800000 */
.L_x_48537:
        /* <DEDUP_REMOVED lines=10> */
.L_x_48545:
[----:B------:R-:W2:Y:S02]  /*cb70*/  LDG.E.U16 R2, [R4.64] ;  /* 0x0000002404027981 */ /* 0x000ea4000c1e1500 */
[----:B--2---:R-:W-:-:S06]  /*cb80*/  HADD2.F32 R2, -RZ, R2.H0_H0 ;  /* 0x20000002ff027230 */ /* 0x004fcc0000004100 */
[----:B------:R-:W0:Y:S02]  /*cb90*/  F2I.S64.TRUNC R2, R2 ;  /* 0x0000000200027311 */ /* 0x000e24000020d900 */
[----:B0-----:R-:W-:Y:S01]  /*cba0*/  PRMT R19, R2, 0x7610, R19 ;  /* 0x0000761002137816 */ /* 0x001fe20000000013 */
[----:B------:R-:W-:Y:S05]  /*cbb0*/  BRA `(.L_x_48541) ;  /* 0x00000c1000007947 */ /* 0x000fea0003800000 */
.L_x_48544:
        /* <DEDUP_REMOVED lines=10> */
.L_x_48547:
[----:B------:R-:W2:Y:S02]  /*cc60*/  LDG.E.U16 R4, [R4.64] ;  /* 0x0000002404047981 */ /* 0x000ea4000c1e1500 */
[----:B--2---:R-:W-:-:S06]  /*cc70*/  HADD2.F32 R2, -RZ, R4.H0_H0 ;  /* 0x20000004ff027230 */ /* 0x004fcc0000004100 */
[----:B------:R-:W0:Y:S02]  /*cc80*/  F2I.S64.TRUNC R2, R2 ;  /* 0x0000000200027311 */ /* 0x000e24000020d900 */
[----:B0-----:R-:W-:Y:S01]  /*cc90*/  PRMT R19, R2, 0x7610, R19 ;  /* 0x0000761002137816 */ /* 0x001fe20000000013 */
[----:B------:R-:W-:Y:S05]  /*cca0*/  BRA `(.L_x_48541) ;  /* 0x00000b2000007947 */ /* 0x000fea0003800000 */
.L_x_48546:
[----:B------:R-:W2:Y:S02]  /*ccb0*/  LDG.E.64 R2, [R4.64] ;  /* 0x0000002404027981 */ /* 0x000ea4000c1e1b00 */
[----:B--2---:R-:W0:Y:S02]  /*ccc0*/  F2I.S64.F64.TRUNC R2, R2 ;  /* 0x0000000200027311 */ /* 0x004e24000030d900 */
[----:B0-----:R-:W-:Y:S01]  /*ccd0*/  PRMT R19, R2, 0x7610, R19 ;  /* 0x0000761002137816 */ /* 0x001fe20000000013 */
[----:B------:R-:W-:Y:S05]  /*cce0*/  BRA `(.L_x_48541) ;  /* 0x00000ae000007947 */ /* 0x000fea0003800000 */
.L_x_48536:
        /* <DEDUP_REMOVED lines=12> */
.L_x_48550:
[----:B------:R-:W2:Y:S02]  /*cdb0*/  LDG.E.64 R4, [R4.64] ;  /* 0x0000002404047981 */ /* 0x000ea4000c1e1b00 */
[----:B--2---:R-:W0:Y:S02]  /*cdc0*/  F2I.S64.F64.TRUNC R2, R4 ;  /* 0x0000000400027311 */ /* 0x004e24000030d900 */
[----:B0-----:R-:W-:Y:S01]  /*cdd0*/  PRMT R19, R2, 0x7610, R19 ;  /* 0x0000761002137816 */ /* 0x001fe20000000013 */
[----:B------:R-:W-:Y:S05]  /*cde0*/  BRA `(.L_x_48541) ;  /* 0x000009e000007947 */ /* 0x000fea0003800000 */
.L_x_48549:
        /* <DEDUP_REMOVED lines=28> */
.L_x_48552:
        /* <DEDUP_REMOVED lines=15> */
.L_x_48551:
[----:B------:R-:W2:Y:S02]  /*d0a0*/  LDG.E.U16 R2, [R4.64] ;  /* 0x0000002404027981 */ /* 0x000ea4000c1e1500 */
[----:B--2---:R-:W-:-:S06]  /*d0b0*/  PRMT R2, RZ, 0x5410, R2 ;  /* 0x00005410ff027816 */ /* 0x004fcc0000000002 */
[----:B------:R-:W0:Y:S02]  /*d0c0*/  F2I.S64.TRUNC R2, R2 ;  /* 0x0000000200027311 */ /* 0x000e24000020d900 */
[----:B0-----:R-:W-:Y:S01]  /*d0d0*/  PRMT R19, R2, 0x7610, R19 ;  /* 0x0000761002137816 */ /* 0x001fe20000000013 */
[----:B------:R-:W-:Y:S05]  /*d0e0*/  BRA `(.L_x_48541) ;  /* 0x000006e000007947 */ /* 0x000fea0003800000 */
.L_x_48548:
        /* <DEDUP_REMOVED lines=10> */
.L_x_48555:
        /* <DEDUP_REMOVED lines=21> */
.L_x_48559:
[----:B------:R-:W-:Y:S05]  /*d2e0*/  BSYNC B1 ;  /* 0x0000000000017941 */ /* 0x000fea0003800000 */
.L_x_48558:
[----:B------:R-:W-:Y:S01]  /*d2f0*/  IMAD.SHL.U32 R2, R2, 0x100000, RZ ;  /* 0x0010000002027824 */ /* 0x000fe200078e00ff */
[----:B------:R-:W-:-:S04]  /*d300*/  LEA R3, R0, 0x3b800000, 0x17 ;  /* 0x3b80000000037811 */ /* 0x000fc800078eb8ff */
[----:B------:R-:W-:Y:S02]  /*d310*/  LOP3.LUT R2, R3, R2, R4, 0xfe, !PT ;  /* 0x0000000203027212 */ /* 0x000fe400078efe04 */
.L_x_48557:
[----:B------:R-:W-:Y:S05]  /*d320*/  BSYNC B0 ;  /* 0x0000000000007941 */ /* 0x000fea0003800000 */
.L_x_48556:
[----:B------:R-:W0:Y:S02]  /*d330*/  F2I.S64.TRUNC R2, R2 ;  /* 0x0000000200027311 */ /* 0x000e24000020d900 */
[----:B0-----:R-:W-:Y:S01]  /*d340*/  PRMT R19, R2, 0x7610, R19 ;  /* 0x0000761002137816 */ /* 0x001fe20000000013 */
[----:B------:R-:W-:Y:S05]  /*d350*/  BRA `(.L_x_48541) ;  /* 0x0000047000007947 */ /* 0x000fea0003800000 */
.L_x_48554:
        /* <DEDUP_REMOVED lines=21> */
.L_x_48563:
[----:B------:R-:W-:Y:S05]  /*d4b0*/  BSYNC B1 ;  /* 0x0000000000017941 */ /* 0x000fea0003800000 */
.L_x_48562:
[----:B------:R-:W-:Y:S01]  /*d4c0*/  IMAD.SHL.U32 R2, R2, 0x200000, RZ ;  /* 0x0020000002027824 */ /* 0x000fe200078e00ff */
[----:B------:R-:W-:-:S04]  /*d4d0*/  LEA R3, R0, 0x37800000, 0x17 ;  /* 0x3780000000037811 */ /* 0x000fc800078eb8ff */
[----:B------:R-:W-:Y:S02]  /*d4e0*/  LOP3.LUT R2, R3, R2, R4, 0xfe, !PT ;  /* 0x0000000203027212 */ /* 0x000fe400078efe04 */
.L_x_48561:
[----:B------:R-:W-:Y:S05]  /*d4f0*/  BSYNC B0 ;  /* 0x0000000000007941 */ /* 0x000fea0003800000 */
.L_x_48560:
[----:B------:R-:W0:Y:S02]  /*d500*/  F2I.S64.TRUNC R2, R2 ;  /* 0x0000000200027311 */ /* 0x000e24000020d900 */
[----:B0-----:R-:W-:Y:S01]  /*d510*/  PRMT R19, R2, 0x7610, R19 ;  /* 0x0000761002137816 */ /* 0x001fe20000000013 */
[----:B------:R-:W-:Y:S05]  /*d520*/  BRA `(.L_x_48541) ;  /* 0x000002a000007947 */ /* 0x000fea0003800000 */
.L_x_48553:
        /* <DEDUP_REMOVED lines=14> */
.L_x_48567:
[----:B------:R-:W-:Y:S05]  /*d610*/  BSYNC B0 ;  /* 0x0000000000007941 */ /* 0x000fea0003800000 */
.L_x_48566:
[----:B------:R-:W0:Y:S02]  /*d620*/  F2I.S64.TRUNC R2, R2 ;  /* 0x0000000200027311 */ /* 0x000e24000020d900 */
[----:B0-----:R-:W-:Y:S01]  /*d630*/  PRMT R19, R2, 0x7610, R19 ;  /* 0x0000761002137816 */ /* 0x001fe20000000013 */
[----:B------:R-:W-:Y:S05]  /*d640*/  BRA `(.L_x_48541) ;  /* 0x0000018000007947 */ /* 0x000fea0003800000 */
.L_x_48540:
        /* <DEDUP_REMOVED lines=21> */
.L_x_48565:
[----:B------:R0:W5:Y:S01]  /*d7a0*/  LDG.E.U8 R19, [R4.64] ;  /* 0x0000002404137981 */ /* 0x000162000c1e1100 */
[----:B------:R-:W-:Y:S05]  /*d7b0*/  BRA `(.L_x_48541) ;  /* 0x0000001000007947 */ /* 0x000fea0003800000 */
.L_x_48564:
[----:B------:R0:W5:Y:S02]  /*d7c0*/  LDG.E.U8 R19, [R4.64] ;  /* 0x0000002404137981 */ /* 0x000164000c1e1100 */
.L_x_48541:
        /* <DEDUP_REMOVED lines=16> */
.L_x_48571:
[----:B------:R0:W5:Y:S01]  /*d8d0*/  LDG.E.U8 R0, [R4.64] ;  /* 0x0000002404007981 */ /* 0x000162000c1e1100 */
[----:B------:R-:W-:Y:S05]  /*d8e0*/  BRA `(.L_x_48573) ;  /* 0x00000dc000007947 */ /* 0x000fea0003800000 */
.L_x_48570:
        /* <DEDUP_REMOVED lines=8> */
.L_x_48575:
[----:B------:R0:W5:Y:S01]  /*d970*/  LDG.E.U8 R0, [R4.64] ;  /* 0x0000002404007981 */ /* 0x000162000c1e1100 */
[----:B------:R-:W-:Y:S05]  /*d980*/  BRA `(.L_x_48573) ;  /* 0x00000d2000007947 */ /* 0x000fea0003800000 */
.L_x_48574:
[----:B------:R0:W5:Y:S01]  /*d990*/  LDG.E.U16 R0, [R4.64] ;  /* 0x0000002404007981 */ /* 0x000162000c1e1500 */
[----:B------:R-:W-:Y:S05]  /*d9a0*/  BRA `(.L_x_48573) ;  /* 0x00000d0000007947 */ /* 0x000fea0003800000 */
.L_x_48569:
        /* <DEDUP_REMOVED lines=10> */
.L_x_48577:
[----:B------:R-:W2:Y:S02]  /*da50*/  LDG.E.U16 R2, [R4.64] ;  /* 0x0000002404027981 */ /* 0x000ea4000c1e1500 */
[----:B--2---:R-:W-:-:S06]  /*da60*/  HADD2.F32 R2, -RZ, R2.H0_H0 ;  /* 0x20000002ff027230 */ /* 0x004fcc0000004100 */
[----:B------:R-:W0:Y:S02]  /*da70*/  F2I.S64.TRUNC R2, R2 ;  /* 0x0000000200027311 */ /* 0x000e24000020d900 */
[----:B0-----:R-:W-:Y:S01]  /*da80*/  PRMT R0, R2, 0x7610, R0 ;  /* 0x0000761002007816 */ /* 0x001fe20000000000 */
[----:B------:R-:W-:Y:S05]  /*da90*/  BRA `(.L_x_48573) ;  /* 0x00000c1000007947 */ /* 0x000fea0003800000 */
.L_x_48576:
        /* <DEDUP_REMOVED lines=10> */
.L_x_48579:
[----:B------:R-:W2:Y:S02]  /*db40*/  LDG.E.U16 R4, [R4.64] ;  /* 0x0000002404047981 */ /* 0x000ea4000c1e1500 */
[----:B--2---:R-:W-:-:S06]  /*db50*/  HADD2.F32 R2, -RZ, R4.H0_H0 ;  /* 0x20000004ff027230 */ /* 0x004fcc0000004100 */
[----:B------:R-:W0:Y:S02]  /*db60*/  F2I.S64.TRUNC R2, R2 ;  /* 0x0000000200027311 */ /* 0x000e24000020d900 */
[----:B0-----:R-:W-:Y:S01]  /*db70*/  PRMT R0, R2, 0x7610, R0 ;  /* 0x0000761002007816 */ /* 0x001fe20000000000 */
[----:B------:R-:W-:Y:S05]  /*db80*/  BRA `(.L_x_48573) ;  /* 0x00000b2000007947 */ /* 0x000fea0003800000 */
.L_x_48578:
[----:B------:R-:W2:Y:S02]  /*db90*/  LDG.E.64 R2, [R4.64] ;  /* 0x0000002404027981 */ /* 0x000ea4000c1e1b00 */
[----:B--2---:R-:W0:Y:S02]  /*dba0*/  F2I.S64.F64.TRUNC R2, R2 ;  /* 0x0000000200027311 */ /* 0x004e24000030d900 */
[----:B0-----:R-:W-:Y:S01]  /*dbb0*/  PRMT R0, R2, 0x7610, R0 ;  /* 0x0000761002007816 */ /* 0x001fe20000000000 */
[----:B------:R-:W-:Y:S05]  /*dbc0*/  BRA `(.L_x_48573) ;  /* 0x00000ae000007947 */ /* 0x000fea0003800000 */
.L_x_48568:
        /* <DEDUP_REMOVED lines=12> */
.L_x_48582:
[----:B------:R-:W2:Y:S02]  /*dc90*/  LDG.E.64 R4, [R4.64] ;  /* 0x0000002404047981 */ /* 0x000ea4000c1e1b00 */
[----:B--2---:R-:W0:Y:S02]  /*dca0*/  F2I.S64.F64.TRUNC R2, R4 ;  /* 0x0000000400027311 */ /* 0x004e24000030d900 */
[----:B0-----:R-:W-:Y:S01]  /*dcb0*/  PRMT R0, R2, 0x7610, R0 ;  /* 0x0000761002007816 */ /* 0x001fe20000000000 */
[----:B------:R-:W-:Y:S05]  /*dcc0*/  BRA `(.L_x_48573) ;  /* 0x000009e000007947 */ /* 0x000fea0003800000 */
.L_x_48581:
        /* <DEDUP_REMOVED lines=28> */
.L_x_48584:
        /* <DEDUP_REMOVED lines=15> */
.L_x_48583:
[----:B------:R-:W2:Y:S02]  /*df80*/  LDG.E.U16 R2, [R4.64] ;  /* 0x0000002404027981 */ /* 0x000ea4000c1e1500 */
[----:B--2---:R-:W-:-:S06]  /*df90*/  PRMT R2, RZ, 0x5410, R2 ;  /* 0x00005410ff027816 */ /* 0x004fcc0000000002 */
[----:B------:R-:W0:Y:S02]  /*dfa0*/  F2I.S64.TRUNC R2, R2 ;  /* 0x0000000200027311 */ /* 0x000e24000020d900 */
[----:B0-----:R-:W-:Y:S01]  /*dfb0*/  PRMT R0, R2, 0x7610, R0 ;  /* 0x0000761002007816 */ /* 0x001fe20000000000 */
[----:B------:R-:W-:Y:S05]  /*dfc0*/  BRA `(.L_x_48573) ;  /* 0x000006e000007947 */ /* 0x000fea0003800000 */
.L_x_48580:
        /* <DEDUP_REMOVED lines=10> */
.L_x_48587:
        /* <DEDUP_REMOVED lines=21> */
.L_x_48591:
[----:B------:R-:W-:Y:S05]  /*e1c0*/  BSYNC B1 ;  /* 0x0000000000017941 */ /* 0x000fea0003800000 */
.L_x_48590:
[----:B------:R-:W-:Y:S01]  /*e1d0*/  IMAD.SHL.U32 R2, R2, 0x100000, RZ ;  /* 0x0010000002027824 */ /* 0x000fe200078e00ff */
[----:B------:R-:W-:-:S04]  /*e1e0*/  LEA R3, R0, 0x3b800000, 0x17 ;  /* 0x3b80000000037811 */ /* 0x000fc800078eb8ff */
[----:B------:R-:W-:Y:S02]  /*e1f0*/  LOP3.LUT R2, R3, R2, R4, 0xfe, !PT ;  /* 0x0000000203027212 */ /* 0x000fe400078efe04 */
.L_x_48589:
[----:B------:R-:W-:Y:S05]  /*e200*/  BSYNC B0 ;  /* 0x0000000000007941 */ /* 0x000fea0003800000 */
.L_x_48588:
[----:B------:R-:W0:Y:S02]  /*e210*/  F2I.S64.TRUNC R2, R2 ;  /* 0x0000000200027311 */ /* 0x000e24000020d900 */
[----:B0-----:R-:W-:Y:S01]  /*e220*/  PRMT R0, R2, 0x7610, R0 ;  /* 0x0000761002007816 */ /* 0x001fe20000000000 */
[----:B------:R-:W-:Y:S05]  /*e230*/  BRA `(.L_x_48573) ;  /* 0x0000047000007947 */ /* 0x000fea0003800000 */
.L_x_48586:
        /* <DEDUP_REMOVED lines=21> */
.L_x_48595:
[----:B------:R-:W-:Y:S05]  /*e390*/  BSYNC B1 ;  /* 0x0000000000017941 */ /* 0x000fea0003800000 */
.L_x_48594:
[----:B------:R-:W-:Y:S01]  /*e3a0*/  IMAD.SHL.U32 R2, R2, 0x200000, RZ ;  /* 0x0020000002027824 */ /* 0x000fe200078e00ff */
[----:B------:R-:W-:-:S04]  /*e3b0*/  LEA R3, R0, 0x37800000, 0x17 ;  /* 0x3780000000037811 */ /* 0x000fc800078eb8ff */
[----:B------:R-:W-:Y:S02]  /*e3c0*/  LOP3.LUT R2, R3, R2, R4, 0xfe, !PT ;  /* 0x0000000203027212 */ /* 0x000fe400078efe04 */
.L_x_48593:
[----:B------:R-:W-:Y:S05]  /*e3d0*/  BSYNC B0 ;  /* 0x0000000000007941 */ /* 0x000fea0003800000 */
.L_x_48592:
[----:B------:R-:W0:Y:S02]  /*e3e0*/  F2I.S64.TRUNC R2, R2 ;  /* 0x0000000200027311 */ /* 0x000e24000020d900 */
[----:B0-----:R-:W-:Y:S01]  /*e3f0*/  PRMT R0, R2, 0x7610, R0 ;  /* 0x0000761002007816 */ /* 0x001fe20000000000 */
[----:B------:R-:W-:Y:S05]  /*e400*/  BRA `(.L_x_48573) ;  /* 0x000002a000007947 */ /* 0x000fea0003800000 */
.L_x_48585:
        /* <DEDUP_REMOVED lines=14> */
.L_x_48599:
[----:B------:R-:W-:Y:S05]  /*e4f0*/  BSYNC B0 ;  /* 0x0000000000007941 */ /* 0x000fea0003800000 */
.L_x_48598:
[----:B------:R-:W0:Y:S02]  /*e500*/  F2I.S64.TRUNC R2, R2 ;  /* 0x0000000200027311 */ /* 0x000e24000020d900 */
[----:B0-----:R-:W-:Y:S01]  /*e510*/  PRMT R0, R2, 0x7610, R0 ;  /* 0x0000761002007816 */ /* 0x001fe20000000000 */
[----:B------:R-:W-:Y:S05]  /*e520*/  BRA `(.L_x_48573) ;  /* 0x0000018000007947 */ /* 0x000fea0003800000 */
.L_x_48572:
        /* <DEDUP_REMOVED lines=21> */
.L_x_48597:
[----:B------:R0:W5:Y:S01]  /*e680*/  LDG.E.U8 R0, [R4.64] ;  /* 0x0000002404007981 */ /* 0x000162000c1e1100 */
[----:B------:R-:W-:Y:S05]  /*e690*/  BRA `(.L_x_48573) ;  /* 0x0000001000007947 */ /* 0x000fea0003800000 */
.L_x_48596:
[----:B------:R0:W5:Y:S02]  /*e6a0*/  LDG.E.U8 R0, [R4.64] ;  /* 0x0000002404007981 */ /* 0x000164000c1e1100 */
.L_x_48573:
        /* <DEDUP_REMOVED lines=8> */
.L_x_48601:
[----:B------:R-:W-:Y:S05]  /*e730*/  BSYNC B0 ;  /* 0x0000000000007941 */ /* 0x000fea0003800000 */
.L_x_48600:
        /* <DEDUP_REMOVED lines=14> */
.L_x_48605:
[----:B------:R-:W-:Y:S01]  /*e820*/  STG.E.U8 [R16.64], R3 ;  /* 0x0000000310007986 */ /* 0x000fe2000c101124 */
[----:B------:R-:W-:Y:S05]  /*e830*/  EXIT ;  /* 0x000000000000794d */ /* 0x000fea0003800000 */
.L_x_48604:
        /* <DEDUP_REMOVED lines=10> */
.L_x_48608:
[----:B------:R-:W-:-:S05]  /*e8e0*/  LOP3.LUT R3, R3, 0xffff, RZ, 0xc0, !PT ;  /* 0x0000ffff03037812 */ /* 0x000fca00078ec0ff */
[----:B------:R-:W-:Y:S01]  /*e8f0*/  STG.E [R16.64], R3 ;  /* 0x0000000310007986 */ /* 0x000fe2000c101924 */
[----:B------:R-:W-:Y:S05]  /*e900*/  EXIT ;  /* 0x000000000000794d */ /* 0x000fea0003800000 */
.L_x_48607:
[----:B------:R-:W-:Y:S01]  /*e910*/  STG.E.U16 [R16.64], R3 ;  /* 0x0000000310007986 */ /* 0x000fe2000c101524 */
[----:B------:R-:W-:Y:S05]  /*e920*/  EXIT ;  /* 0x000000000000794d */ /* 0x000fea0003800000 */
.L_x_48603:
[----:B------:R-:W-:-:S13]  /*e930*/  ISETP.GT.AND P0, PT, R0, 0x6, PT ;  /* 0x000000060000780c */ /* 0x000fda0003f04270 */
[----:B------:R-:W-:Y:S05]  /*e940*/  @P0 BRA `(.L_x_48609) ;  /* 0x000000b000000947 */ /* 0x000fea0003800000 */
[----:B------:R-:W-:-:S13]  /*e950*/  ISETP.NE.AND P0, PT, R0, 0x5, PT ;  /* 0x000000050000780c */ /* 0x000fda0003f05270 */
[----:B------:R-:W-:Y:S05]  /*e960*/  @!P0 BRA `(.L_x_48610) ;  /* 0x0000005000008947 */ /* 0x000fea0003800000 */
[----:B------:R-:W-:-:S13]  /*e970*/  ISETP.NE.AND P0, PT, R0, 0x6, PT ;  /* 0x000000060000780c */ /* 0x000fda0003f05270 */
[----:B------:R-:W-:Y:S05]  /*e980*/  @P0 BRA `(.L_x_48606) ;  /* 0x00000ae000000947 */ /* 0x000fea0003800000 */
[----:B------:R-:W1:Y:S02]  /*e990*/  I2F.U16 R3, R3 ;  /* 0x0000000300037306 */ /* 0x000e640000101000 */
[----:B-1----:R-:W-:Y:S01]  /*e9a0*/  STG.E [R16.64], R3 ;  /* 0x0000000310007986 */ /* 0x002fe2000c101924 */
[----:B------:R-:W-:Y:S05]  /*e9b0*/  EXIT ;  /* 0x000000000000794d */ /* 0x000fea0003800000 */
.L_x_48610:
[----:B------:R-:W1:Y:S02]  /*e9c0*/  I2F.U16 R0, R3 ;  /* 0x0000000300007306 */ /* 0x000e640000101000 */
[----:B-1----:R-:W-:-:S05]  /*e9d0*/  F2FP.PACK_AB R0, RZ, R0 ;  /* 0x00000000ff00723e */ /* 0x002fca00000000ff */
[----:B------:R-:W-:Y:S01]  /*e9e0*/  STG.E.U16 [R16.64], R0 ;  /* 0x0000000010007986 */ /* 0x000fe2000c101524 */
[----:B------:R-:W-:Y:S05]  /*e9f0*/  EXIT ;  /* 0x000000000000794d */ /* 0x000fea0003800000 */
.L_x_48609:
        /* <DEDUP_REMOVED lines=8> */
[----:B0-----:R-:W-:Y:S01]  /*ea80*/  STG.E.64 [R16.64], R4 ;  /* 0x0000000410007986 */ /* 0x001fe2000c101b24 */
[----:B------:R-:W-:Y:S05]  /*ea90*/  EXIT ;  /* 0x000000000000794d */ /* 0x000fea0003800000 */
.L_x_48612:
[----:B------:R-:W1:Y:S02]  /*eaa0*/  I2F.U16 R3, R3 ;  /* 0x0000000300037306 */ /* 0x000e640000101000 */
[----:B-1----:R-:W-:-:S04]  /*eab0*/  F2FP.PACK_AB R3, RZ, R3 ;  /* 0x00000003ff03723e */ /* 0x002fc800000000ff */
[----:B------:R-:W-:-:S05]  /*eac0*/  PRMT R3, R3, 0x5410, RZ ;  /* 0x0000541003037816 */ /* 0x000fca00000000ff */
[----:B------:R-:W-:Y:S01]  /*ead0*/  STG.E [R16.64], R3 ;  /* 0x0000000310007986 */ /* 0x000fe2000c101924 */
[----:B------:R-:W-:Y:S05]  /*eae0*/  EXIT ;  /* 0x000000000000794d */ /* 0x000fea0003800000 */
.L_x_48611:
[----:B------:R-:W1:Y:S02]  /*eaf0*/  I2F.F64.U16 R2, R3 ;  /* 0x0000000300027312 */ /* 0x000e640000101800 */
[----:B-1----:R-:W-:Y:S01]  /*eb00*/  STG.E.64 [R16.64], R2 ;  /* 0x0000000210007986 */ /* 0x002fe2000c101b24 */
[----:B------:R-:W-:Y:S05]  /*eb10*/  EXIT ;  /* 0x000000000000794d */ /* 0x000fea0003800000 */
.L_x_48602:
        /* <DEDUP_REMOVED lines=13> */
.L_x_48615:
[----:B0-----:R-:W0:Y:S01]  /*ebf0*/  I2F.F64.U16 R4, R3 ;  /* 0x0000000300047312 */ /* 0x001e220000101800 */
[----:B------:R-:W-:-:S05]  /*ec00*/  CS2R R6, SRZ ;  /* 0x0000000000067805 */ /* 0x000fca000001ff00 */
[----:B0-----:R-:W-:Y:S01]  /*ec10*/  STG.E.128 [R16.64], R4 ;  /* 0x0000000410007986 */ /* 0x001fe2000c101d24 */
[----:B------:R-:W-:Y:S05]  /*ec20*/  EXIT ;  /* 0x000000000000794d */ /* 0x000fea0003800000 */
.L_x_48614:
        /* <DEDUP_REMOVED lines=21> */
.L_x_48619:
[----:B------:R-:W-:Y:S05]  /*ed80*/  BSYNC B0 ;  /* 0x0000000000007941 */ /* 0x000fea0003800000 */
.L_x_48618:
[----:B------:R-:W-:-:S05]  /*ed90*/  LOP3.LUT R5, R0, R5, RZ, 0xfc, !PT ;  /* 0x0000000500057212 */ /* 0x000fca00078efcff */
[----:B------:R-:W-:Y:S01]  /*eda0*/  STG.E.U8 [R16.64], R5 ;  /* 0x0000000510007986 */ /* 0x000fe2000c101124 */
[----:B------:R-:W-:Y:S05]  /*edb0*/  EXIT ;  /* 0x000000000000794d */ /* 0x000fea0003800000 */
.L_x_48617:
        /* <DEDUP_REMOVED lines=13> */
.L_x_48621:
[----:B------:R-:W-:Y:S01]  /*ee90*/  IMAD.MOV.U32 R0, RZ, RZ, 0x7f ;  /* 0x0000007fff007424 */ /* 0x000fe200078e00ff */
[----:B------:R-:W-:-:S04]  /*eea0*/  ISETP.GT.U32.AND P0, PT, R2, 0x7f800000, PT ;  /* 0x7f8000000200780c */ /* 0x000fc80003f04070 */
[----:B------:R-:W-:-:S04]  /*eeb0*/  SEL R0, R0, 0x7c, P0 ;  /* 0x0000007c00007807 */ /* 0x000fc80000000000 */
.L_x_48622:
[----:B------:R-:W-:Y:S05]  /*eec0*/  BSYNC B0 ;  /* 0x0000000000007941 */ /* 0x000fea0003800000 */
.L_x_48620:
[----:B------:R-:W-:-:S04]  /*eed0*/  LOP3.LUT R2, R3, 0x80000000, RZ, 0xc0, !PT ;  /* 0x8000000003027812 */ /* 0x000fc800078ec0ff */
[----:B------:R-:W-:-:S04]  /*eee0*/  SHF.R.U32.HI R3, RZ, 0x18, R2 ;  /* 0x00000018ff037819 */ /* 0x000fc80000011602 */
[----:B------:R-:W-:-:S05]  /*eef0*/  LOP3.LUT R3, R0, R3, RZ, 0xfc, !PT ;  /* 0x0000000300037212 */ /* 0x000fca00078efcff */
[----:B------:R-:W-:Y:S01]  /*ef00*/  STG.E.U8 [R16.64], R3 ;  /* 0x0000000310007986 */ /* 0x000fe2000c101124 */
[----:B------:R-:W-:Y:S05]  /*ef10*/  EXIT ;  /* 0x000000000000794d */ /* 0x000fea0003800000 */
.L_x_48616:
[----:B------:R-:W1:Y:S02]  /*ef20*/  I2F.U16 R0, R3 ;  /* 0x0000000300007306 */ /* 0x000e640000101000 */
[----:B-1----:R-:W-:-:S05]  /*ef30*/  F2FP.BF16.PACK_AB R0, RZ, R0 ;  /* 0x00000000ff00723e */ /* 0x002fca00000010ff */
[----:B------:R-:W-:Y:S01]  /*ef40*/  STG.E.U16 [R16.64], R0 ;  /* 0x0000000010007986 */ /* 0x000fe2000c101524 */
[----:B------:R-:W-:Y:S05]  /*ef50*/  EXIT ;  /* 0x000000000000794d */ /* 0x000fea0003800000 */
.L_x_48613:
        /* <DEDUP_REMOVED lines=10> */
.L_x_48625:
        /* <DEDUP_REMOVED lines=17> */
.L_x_48628:
[----:B------:R-:W-:-:S04]  /*f110*/  LOP3.LUT R2, R3, 0x80000000, RZ, 0xc0, !PT ;  /* 0x8000000003027812 */ /* 0x000fc800078ec0ff */
[----:B------:R-:W-:-:S04]  /*f120*/  SHF.R.U32.HI R3, RZ, 0x18, R2 ;  /* 0x00000018ff037819 */ /* 0x000fc80000011602 */
[----:B------:R-:W-:-:S04]  /*f130*/  LOP3.LUT R0, R0, R3, RZ, 0xfc, !PT ;  /* 0x0000000300007212 */ /* 0x000fc800078efcff */
[----:B------:R-:W-:Y:S02]  /*f140*/  PRMT R8, R0, 0x7610, R8 ;  /* 0x0000761000087816 */ /* 0x000fe40000000008 */
.L_x_48627:
[----:B------:R-:W-:Y:S05]  /*f150*/  BSYNC B0 ;  /* 0x0000000000007941 */ /* 0x000fea0003800000 */
.L_x_48626:
[----:B------:R-:W-:Y:S01]  /*f160*/  STG.E.U8 [R16.64], R8 ;  /* 0x0000000810007986 */ /* 0x000fe2000c101124 */
[----:B------:R-:W-:Y:S05]  /*f170*/  EXIT ;  /* 0x000000000000794d */ /* 0x000fea0003800000 */
.L_x_48624:
        /* <DEDUP_REMOVED lines=17> */
.L_x_48631:
[----:B------:R-:W-:-:S04]  /*f290*/  LOP3.LUT R2, R3, 0x80000000, RZ, 0xc0, !PT ;  /* 0x8000000003027812 */ /* 0x000fc800078ec0ff */
[----:B------:R-:W-:-:S04]  /*f2a0*/  SHF.R.U32.HI R3, RZ, 0x18, R2 ;  /* 0x00000018ff037819 */ /* 0x000fc80000011602 */
[----:B------:R-:W-:-:S04]  /*f2b0*/  LOP3.LUT R0, R0, R3, RZ, 0xfc, !PT ;  /* 0x0000000300007212 */ /* 0x000fc800078efcff */
[----:B------:R-:W-:Y:S02]  /*f2c0*/  PRMT R8, R0, 0x7610, R8 ;  /* 0x0000761000087816 */ /* 0x000fe40000000008 */
.L_x_48630:
[----:B------:R-:W-:Y:S05]  /*f2d0*/  BSYNC B0 ;  /* 0x0000000000007941 */ /* 0x000fea0003800000 */
.L_x_48629:
[----:B------:R-:W-:Y:S01]  /*f2e0*/  STG.E.U8 [R16.64], R8 ;  /* 0x0000000810007986 */ /* 0x000fe2000c101124 */
[----:B------:R-:W-:Y:S05]  /*f2f0*/  EXIT ;  /* 0x000000000000794d */ /* 0x000fea0003800000 */
.L_x_48623:
        /* <DEDUP_REMOVED lines=23> */
.L_x_48606:
        /* <DEDUP_REMOVED lines=20> */
.L_x_48633:
[----:B------:R-:W-:Y:S01]  /*f5b0*/  LOP3.LUT R2, R3, 0xffff, RZ, 0xc0, !PT ;  /* 0x0000ffff03027812 */ /* 0x000fe200078ec0ff */
[----:B------:R-:W-:-:S05]  /*f5c0*/  IMAD.MOV.U32 R3, RZ, RZ, RZ ;  /* 0x000000ffff037224 */ /* 0x000fca00078e00ff */
[----:B------:R-:W-:Y:S01]  /*f5d0*/  STG.E.64 [R16.64], R2 ;  /* 0x0000000210007986 */ /* 0x000fe2000c101b24 */
[----:B------:R-:W-:Y:S05]  /*f5e0*/  EXIT ;  /* 0x000000000000794d */ /* 0x000fea0003800000 */
.L_x_48632:
[----:B------:R-:W-:-:S05]  /*f5f0*/  LOP3.LUT R3, R3, 0xffff, RZ, 0xc0, !PT ;  /* 0x0000ffff03037812 */ /* 0x000fca00078ec0ff */
[----:B------:R-:W-:Y:S01]  /*f600*/  STG.E [R16.64], R3 ;  /* 0x0000000310007986 */ /* 0x000fe2000c101924 */
[----:B------:R-:W-:Y:S05]  /*f610*/  EXIT ;  /* 0x000000000000794d */ /* 0x000fea0003800000 */
        .weak           $__internal_54_$__cuda_sm20_rem_u16
        .type           $__internal_54_$__cuda_sm20_rem_u16,@function
        .size           $__internal_54_$__cuda_sm20_rem_u16,(.L_x_50499 - $__internal_54_$__cuda_sm20_rem_u16)
$__internal_54_$__cuda_sm20_rem_u16:
        /* <DEDUP_REMOVED lines=20> */
[----:B------:R-:W-:Y:S05]  /*f760*/  RET.REL.NODEC R2 `(_ZN2at6native18elementwise_kernelILi128ELi4EZNS0_15gpu_kernel_implINS0_13BinaryFunctorIhhhZZZNS0_21remainder_kernel_cudaERNS_18TensorIteratorBaseEENKUlvE_clEvENKUlvE_clEvEUlhhE_EEEEvS5_RKT_EUliE_EEviT1_) ;  /* 0xffff089002007950 */ /* 0x000fea0003c3ffff */
.L_x_48634:
        /* <DEDUP_REMOVED lines=9> */
.L_x_50499:


//--------------------- .text._ZN2at6native27unrolled_elementwise_kernelINS0_13BinaryFunctorIhhhZZZNS0_21remainder_kernel_cudaERNS_18TensorIteratorBaseEENKUlvE_clEvENKUlvE_clEvEUlhhE_EESt5arrayIPcLm3EELi4E23TrivialOffsetCalculatorILi2EjESC_ILi1EjENS0_6memory12LoadWithCastILi2EEENSF_13StoreWithCastILi1EEEEEviT_T0_T2_T3_T4_T5_ --------------------------
	.section	.text._ZN2at6native27unrolled_elementwise_kernelINS0_13BinaryFunctorIhhhZZZNS0_21remainder_kernel_cudaERNS_18TensorIteratorBaseEENKUlvE_clEvENKUlvE_clEvEUlhhE_EESt5arrayIPcLm3EELi4E23TrivialOffsetCalculatorILi2EjESC_ILi1EjENS0_6memory12LoadWithCastILi2EEENSF_13StoreWithCastILi1EEEEEviT_T0_T2_T3_T4_T5_,"ax",@progbits
	.sectioninfo	@"SHI_REGISTERS=32"
	.align	128
        .global         _ZN2at6native27unrolled_elementwise_kernelINS0_13BinaryFunctorIhhhZZZNS0_21remainder_kernel_cudaERNS_18TensorIteratorBaseEENKUlvE_clEvENKUlvE_clEvEUlhhE_EESt5arrayIPcLm3EELi4E23TrivialOffsetCalculatorILi2EjESC_ILi1EjENS0_6memory12LoadWithCastILi2EEENSF_13StoreWithCastILi1EEEEEviT_T0_T2_T3_T4_T5_
        .type           _ZN2at6native27unrolled_elementwise_kernelINS0_13BinaryFunctorIhhhZZZNS0_21remainder_kernel_cudaERNS_18TensorIteratorBaseEENKUlvE_clEvENKUlvE_clEvEUlhhE_EESt5arrayIPcLm3EELi4E23TrivialOffsetCalculatorILi2EjESC_ILi1EjENS0_6memory12LoadWithCastILi2EEENSF_13StoreWithCastILi1EEEEEviT_T0_T2_T3_T4_T5_,@function
        .size           _ZN2at6native27unrolled_elementwise_kernelINS0_13BinaryFunctorIhhhZZZNS0_21remainder_kernel_cudaERNS_18TensorIteratorBaseEENKUlvE_clEvENKUlvE_clEvEUlhhE_EESt5arrayIPcLm3EELi4E23TrivialOffsetCalculatorILi2EjESC_ILi1EjENS0_6memory12LoadWithCastILi2EEENSF_13StoreWithCastILi1EEEEEviT_T0_T2_T3_T4_T5_,(.L_x_50500 - _ZN2at6native27unrolled_elementwise_kernelINS0_13BinaryFunctorIhhhZZZNS0_21remainder_kernel_cudaERNS_18TensorIteratorBaseEENKUlvE_clEvENKUlvE_clEvEUlhhE_EESt5arrayIPcLm3EELi4E23TrivialOffsetCalculatorILi2EjESC_ILi1EjENS0_6memory12LoadWithCastILi2EEENSF_13StoreWithCastILi1EEEEEviT_T0_T2_T3_T4_T5_)
        .other          _ZN2at6native27unrolled_elementwise_kernelINS0_13BinaryFunctorIhhhZZZNS0_21remainder_kernel_cudaERNS_18TensorIteratorBaseEENKUlvE_clEvENKUlvE_clEvEUlhhE_EESt5arrayIPcLm3EELi4E23TrivialOffsetCalculatorILi2EjESC_ILi1EjENS0_6memory12LoadWithCastILi2EEENSF_13StoreWithCastILi1EEEEEviT_T0_T2_T3_T4_T5_,@"STO_CUDA_ENTRY STV_DEFAULT"
_ZN2at6native27unrolled_elementwise_kernelINS0_13BinaryFunctorIhhhZZZNS0_21remainder_kernel_cudaERNS_18TensorIteratorBaseEENKUlvE_clEvENKUlvE_clEvEUlhhE_EESt5arrayIPcLm3EELi4E23TrivialOffsetCalculatorILi2EjESC_ILi1EjENS0_6memory12LoadWithCastILi2EEENSF_13StoreWithCastILi1EEEEEviT_T0_T2_T3_T4_T5_:
.text._ZN2at6native27unrolled_elementwise_kernelINS0_13BinaryFunctorIhhhZZZNS0_21remainder_kernel_cudaERNS_18TensorIteratorBaseEENKUlvE_clEvENKUlvE_clEvEUlhhE_EESt5arrayIPcLm3EELi4E23TrivialOffsetCalculatorILi2EjESC_ILi1EjENS0_6memory12LoadWithCastILi2EEENSF_13StoreWithCastILi1EEEEEviT_T0_T2_T3_T4_T5_:
        /* <DEDUP_REMOVED lines=31> */
.L_x_48640:
[----:B------:R0:W5:Y:S01]  /*01f0*/  LDG.E.U8 R27, [R6.64] ;  /* 0x00000024061b7981 */ /* 0x000162000c1e1100 */
[----:B------:R-:W-:Y:S05]  /*0200*/  BRA `(.L_x_48642) ;  /* 0x00000dd000007947 */ /* 0x000fea0003800000 */
.L_x_48639:
        /* <DEDUP_REMOVED lines=8> */
.L_x_48644:
[----:B------:R0:W5:Y:S01]  /*0290*/  LDG.E.U8 R27, [R6.64] ;  /* 0x00000024061b7981 */ /* 0x000162000c1e1100 */
[----:B------:R-:W-:Y:S05]  /*02a0*/  BRA `(.L_x_48642) ;  /* 0x00000d3000007947 */ /* 0x000fea0003800000 */
.L_x_48643:
[----:B------:R0:W5:Y:S01]  /*02b0*/  LDG.E.U16 R27, [R6.64] ;  /* 0x00000024061b7981 */ /* 0x000162000c1e1500 */
[----:B------:R-:W-:Y:S05]  /*02c0*/  BRA `(.L_x_48642) ;  /* 0x00000d1000007947 */ /* 0x000fea0003800000 */
.L_x_48638:
        /* <DEDUP_REMOVED lines=10> */
.L_x_48646:
[----:B------:R-:W2:Y:S02]  /*0370*/  LDG.E.U16 R4, [R6.64] ;  /* 0x0000002406047981 */ /* 0x000ea4000c1e1500 */
[----:B--2---:R-:W-:-:S06]  /*0380*/  HADD2.F32 R4, -RZ, R4.H0_H0 ;  /* 0x20000004ff047230 */ /* 0x004fcc0000004100 */
[----:B------:R-:W0:Y:S02]  /*0390*/  F2I.S64.TRUNC R4, R4 ;  /* 0x0000000400047311 */ /* 0x000e24000020d900 */
[----:B0-----:R-:W-:Y:S01]  /*03a0*/  PRMT R27, R4, 0x7610, R27 ;  /* 0x00007610041b7816 */ /* 0x001fe2000000001b */
[----:B------:R-:W-:Y:S05]  /*03b0*/  BRA `(.L_x_48642) ;  /* 0x00000c2000007947 */ /* 0x000fea0003800000 */
.L_x_48645:
        /* <DEDUP_REMOVED lines=10> */
.L_x_48648:
[----:B------:R-:W2:Y:S02]  /*0460*/  LDG.E.U16 R6, [R6.64] ;  /* 0x0000002406067981 */ /* 0x000ea4000c1e1500 */
[----:B--2---:R-:W-:-:S06]  /*0470*/  HADD2.F32 R4, -RZ, R6.H0_H0 ;  /* 0x20000006ff047230 */ /* 0x004fcc0000004100 */
[----:B------:R-:W0:Y:S02]  /*0480*/  F2I.S64.TRUNC R4, R4 ;  /* 0x0000000400047311 */ /* 0x000e24000020d900 */
[----:B0-----:R-:W-:Y:S01]  /*0490*/  PRMT R27, R4, 0x7610, R27 ;  /* 0x00007610041b7816 */ /* 0x001fe2000000001b */
[----:B------:R-:W-:Y:S05]  /*04a0*/  BRA `(.L_x_48642) ;  /* 0x00000b3000007947 */ /* 0x000fea0003800000 */
.L_x_48647:
[----:B------:R-:W2:Y:S02]  /*04b0*/  LDG.E.64 R4, [R6.64] ;  /* 0x0000002406047981 */ /* 0x000ea4000c1e1b00 */
[----:B--2---:R-:W0:Y:S02]  /*04c0*/  F2I.S64.F64.TRUNC R4, R4 ;  /* 0x0000000400047311 */ /* 0x004e24000030d900 */
[----:B0-----:R-:W-:Y:S01]  /*04d0*/  PRMT R27, R4, 0x7610, R27 ;  /* 0x00007610041b7816 */ /* 0x001fe2000000001b */
[----:B------:R-:W-:Y:S05]  /*04e0*/  BRA `(.L_x_48642) ;  /* 0x00000af000007947 */ /* 0x000fea0003800000 */
.L_x_48637:
        /* <DEDUP_REMOVED lines=12> */
.L_x_48651:
[----:B------:R-:W2:Y:S02]  /*05b0*/  LDG.E.64 R6, [R6.64] ;  /* 0x0000002406067981 */ /* 0x000ea4000c1e1b00 */
[----:B--2---:R-:W0:Y:S02]  /*05c0*/  F2I.S64.F64.TRUNC R4, R6 ;  /* 0x0000000600047311 */ /* 0x004e24000030d900 */
[----:B0-----:R-:W-:Y:S01]  /*05d0*/  PRMT R27, R4, 0x7610, R27 ;  /* 0x00007610041b7816 */ /* 0x001fe2000000001b */
[----:B------:R-:W-:Y:S05]  /*05e0*/  BRA `(.L_x_48642) ;  /* 0x000009f000007947 */ /* 0x000fea0003800000 */
.L_x_48650:
        /* <DEDUP_REMOVED lines=28> */
.L_x_48653:
        /* <DEDUP_REMOVED lines=16> */
.L_x_48652:
[----:B------:R-:W2:Y:S02]  /*08b0*/  LDG.E.U16 R4, [R6.64] ;  /* 0x0000002406047981 */ /* 0x000ea4000c1e1500 */
[----:B--2---:R-:W-:-:S06]  /*08c0*/  PRMT R4, RZ, 0x5410, R4 ;  /* 0x00005410ff047816 */ /* 0x004fcc0000000004 */
[----:B------:R-:W0:Y:S02]  /*08d0*/  F2I.S64.TRUNC R4, R4 ;  /* 0x0000000400047311 */ /* 0x000e24000020d900 */
[----:B0-----:R-:W-:Y:S01]  /*08e0*/  PRMT R27, R4, 0x7610, R27 ;  /* 0x00007610041b7816 */ /* 0x001fe2000000001b */
[----:B------:R-:W-:Y:S05]  /*08f0*/  BRA `(.L_x_48642) ;  /* 0x000006e000007947 */ /* 0x000fea0003800000 */
.L_x_48649:
        /* <DEDUP_REMOVED lines=10> */
.L_x_48656:
        /* <DEDUP_REMOVED lines=21> */
.L_x_48660:
[----:B------:R-:W-:Y:S05]  /*0af0*/  BSYNC B1 ;  /* 0x0000000000017941 */ /* 0x000fea0003800000 */
.L_x_48659:
[----:B------:R-:W-:Y:S01]  /*0b00*/  IMAD.SHL.U32 R3, R3, 0x100000, RZ ;  /* 0x0010000003037824 */ /* 0x000fe200078e00ff */
[----:B------:R-:W-:-:S04]  /*0b10*/  LEA R5, R0, 0x3b800000, 0x17 ;  /* 0x3b80000000057811 */ /* 0x000fc800078eb8ff */
[----:B------:R-:W-:Y:S02]  /*0b20*/  LOP3.LUT R4, R5, R3, R6, 0xfe, !PT ;  /* 0x0000000305047212 */ /* 0x000fe400078efe06 */
.L_x_48658:
[----:B------:R-:W-:Y:S05]  /*0b30*/  BSYNC B0 ;  /* 0x0000000000007941 */ /* 0x000fea0003800000 */
.L_x_48657:
[----:B------:R-:W0:Y:S02]  /*0b40*/  F2I.S64.TRUNC R4, R4 ;  /* 0x0000000400047311 */ /* 0x000e24000020d900 */
[----:B0-----:R-:W-:Y:S01]  /*0b50*/  PRMT R27, R4, 0x7610, R27 ;  /* 0x00007610041b7816 */ /* 0x001fe2000000001b */
[----:B------:R-:W-:Y:S05]  /*0b60*/  BRA `(.L_x_48642) ;  /* 0x0000047000007947 */ /* 0x000fea0003800000 */
.L_x_48655:
        /* <DEDUP_REMOVED lines=21> */
.L_x_48664:
[----:B------:R-:W-:Y:S05]  /*0cc0*/  BSYNC B1 ;  /* 0x0000000000017941 */ /* 0x000fea0003800000 */
.L_x_48663:
[----:B------:R-:W-:Y:S01]  /*0cd0*/  IMAD.SHL.U32 R3, R3, 0x200000, RZ ;  /* 0x0020000003037824 */ /* 0x000fe200078e00ff */
[----:B------:R-:W-:-:S04]  /*0ce0*/  LEA R5, R0, 0x37800000, 0x17 ;  /* 0x3780000000057811 */ /* 0x000fc800078eb8ff */
[----:B------:R-:W-:Y:S02]  /*0cf0*/  LOP3.LUT R4, R5, R3, R6, 0xfe, !PT ;  /* 0x0000000305047212 */ /* 0x000fe400078efe06 */
.L_x_48662:
[----:B------:R-:W-:Y:S05]  /*0d00*/  BSYNC B0 ;  /* 0x0000000000007941 */ /* 0x000fea0003800000 */
.L_x_48661:
[----:B------:R-:W0:Y:S02]  /*0d10*/  F2I.S64.TRUNC R4, R4 ;  /* 0x0000000400047311 */ /* 0x000e24000020d900 */
[----:B0-----:R-:W-:Y:S01]  /*0d20*/  PRMT R27, R4, 0x7610, R27 ;  /* 0x00007610041b7816 */ /* 0x001fe2000000001b */
[----:B------:R-:W-:Y:S05]  /*0d30*/  BRA `(.L_x_48642) ;  /* 0x000002a000007947 */ /* 0x000fea0003800000 */
.L_x_48654:
        /* <DEDUP_REMOVED lines=14> */
.L_x_48668:
[----:B------:R-:W-:Y:S05]  /*0e20*/  BSYNC B0 ;  /* 0x0000000000007941 */ /* 0x000fea0003800000 */
.L_x_48667:
[----:B------:R-:W0:Y:S02]  /*0e30*/  F2I.S64.TRUNC R4, R4 ;  /* 0x0000000400047311 */ /* 0x000e24000020d900 */
[----:B0-----:R-:W-:Y:S01]  /*0e40*/  PRMT R27, R4, 0x7610, R27 ;  /* 0x00007610041b7816 */ /* 0x001fe2000000001b */
[----:B------:R-:W-:Y:S05]  /*0e50*/  BRA `(.L_x_48642) ;  /* 0x0000018000007947 */ /* 0x000fea0003800000 */
.L_x_48641:
        /* <DEDUP_REMOVED lines=21> */
.L_x_48666:
[----:B------:R0:W5:Y:S01]  /*0fb0*/  LDG.E.U8 R27, [R6.64] ;  /* 0x00000024061b7981 */ /* 0x000162000c1e1100 */
[----:B------:R-:W-:Y:S05]  /*0fc0*/  BRA `(.L_x_48642) ;  /* 0x0000001000007947 */ /* 0x000fea0003800000 */
.L_x_48665:
[----:B------:R0:W5:Y:S02]  /*0fd0*/  LDG.E.U8 R27, [R6.64] ;  /* 0x00000024061b7981 */ /* 0x000164000c1e1100 */
.L_x_48642:
        /* <DEDUP_REMOVED lines=16> */
.L_x_48672:
[----:B------:R0:W5:Y:S01]  /*10e0*/  LDG.E.U8 R25, [R6.64] ;  /* 0x0000002406197981 */ /* 0x000162000c1e1100 */
[----:B------:R-:W-:Y:S05]  /*10f0*/  BRA `(.L_x_48674) ;  /* 0x00000dc000007947 */ /* 0x000fea0003800000 */
.L_x_48671:
        /* <DEDUP_REMOVED lines=8> */
.L_x_48676:
[----:B------:R0:W5:Y:S01]  /*1180*/  LDG.E.U8 R25, [R6.64] ;  /* 0x0000002406197981 */ /* 0x000162000c1e1100 */
[----:B------:R-:W-:Y:S05]  /*1190*/  BRA `(.L_x_48674) ;  /* 0x00000d2000007947 */ /* 0x000fea0003800000 */
.L_x_48675:
[----:B------:R0:W5:Y:S01]  /*11a0*/  LDG.E.U16 R25, [R6.64] ;  /* 0x0000002406197981 */ /* 0x000162000c1e1500 */
[----:B------:R-:W-:Y:S05]  /*11b0*/  BRA `(.L_x_48674) ;  /* 0x00000d0000007947 */ /* 0x000fea0003800000 */
.L_x_48670:
        /* <DEDUP_REMOVED lines=10> */
.L_x_48678:
[----:B------:R-:W2:Y:S02]  /*1260*/  LDG.E.U16 R4, [R6.64] ;  /* 0x0000002406047981 */ /* 0x000ea4000c1e1500 */
[----:B--2---:R-:W-:-:S06]  /*1270*/  HADD2.F32 R4, -RZ, R4.H0_H0 ;  /* 0x20000004ff047230 */ /* 0x004fcc0000004100 */
[----:B------:R-:W0:Y:S02]  /*1280*/  F2I.S64.TRUNC R4, R4 ;  /* 0x0000000400047311 */ /* 0x000e24000020d900 */
[----:B0-----:R-:W-:Y:S01]  /*1290*/  PRMT R25, R4, 0x7610, R25 ;  /* 0x0000761004197816 */ /* 0x001fe20000000019 */
[----:B------:R-:W-:Y:S05]  /*12a0*/  BRA `(.L_x_48674) ;  /* 0x00000c1000007947 */ /* 0x000fea0003800000 */
.L_x_48677:
        /* <DEDUP_REMOVED lines=10> */
.L_x_48680:
[----:B------:R-:W2:Y:S02]  /*1350*/  LDG.E.U16 R6, [R6.64] ;  /* 0x0000002406067981 */ /* 0x000ea4000c1e1500 */
[----:B--2---:R-:W-:-:S06]  /*1360*/  HADD2.F32 R4, -RZ, R6.H0_H0 ;  /* 0x20000006ff047230 */ /* 0x004fcc0000004100 */
[----:B------:R-:W0:Y:S02]  /*1370*/  F2I.S64.TRUNC R4, R4 ;  /* 0x0000000400047311 */ /* 0x000e24000020d900 */
[----:B0-----:R-:W-:Y:S01]  /*1380*/  PRMT R25, R4, 0x7610, R25 ;  /* 0x0000761004197816 */ /* 0x001fe20000000019 */
[----:B------:R-:W-:Y:S05]  /*1390*/  BRA `(.L_x_48674) ;  /* 0x00000b2000007947 */ /* 0x000fea0003800000 */
.L_x_48679:
[----:B------:R-:W2:Y:S02]  /*13a0*/  LDG.E.64 R4, [R6.64] ;  /* 0x0000002406047981 */ /* 0x000ea4000c1e1b00 */
[----:B--2---:R-:W0:Y:S02]  /*13b0*/  F2I.S64.F64.TRUNC R4, R4 ;  /* 0x0000000400047311 */ /* 0x004e24000030d900 */
[----:B0-----:R-:W-:Y:S01]  /*13c0*/  PRMT R25, R4, 0x7610, R25 ;  /* 0x0000761004197816 */ /* 0x001fe20000000019 */
[----:B------:R-:W-:Y:S05]  /*13d0*/  BRA `(.L_x_48674) ;  /* 0x00000ae000007947 */ /* 0x000fea0003800000 */
.L_x_48669:
        /* <DEDUP_REMOVED lines=12> */
.L_x_48683:
[----:B------:R-:W2:Y:S02]  /*14a0*/  LDG.E.64 R6, [R6.64] ;  /* 0x0000002406067981 */ /* 0x000ea4000c1e1b00 */
[----:B--2---:R-:W0:Y:S02]  /*14b0*/  F2I.S64.F64.TRUNC R4, R6 ;  /* 0x0000000600047311 */ /* 0x004e24000030d900 */
[----:B0-----:R-:W-:Y:S01]  /*14c0*/  PRMT R25, R4, 0x7610, R25 ;  /* 0x0000761004197816 */ /* 0x001fe20000000019 */
[----:B------:R-:W-:Y:S05]  /*14d0*/  BRA `(.L_x_48674) ;  /* 0x000009e000007947 */ /* 0x000fea0003800000 */
.L_x_48682:
        /* <DEDUP_REMOVED lines=28> */
.L_x_48685:
        /* <DEDUP_REMOVED lines=15> */
.L_x_48684:
[----:B------:R-:W2:Y:S02]  /*1790*/  LDG.E.U16 R4, [R6.64] ;  /* 0x0000002406047981 */ /* 0x000ea4000c1e1500 */
[----:B--2---:R-:W-:-:S06]  /*17a0*/  PRMT R4, RZ, 0x5410, R4 ;  /* 0x00005410ff047816 */ /* 0x004fcc0000000004 */
[----:B------:R-:W0:Y:S02]  /*17b0*/  F2I.S64.TRUNC R4, R4 ;  /* 0x0000000400047311 */ /* 0x000e24000020d900 */
[----:B0-----:R-:W-:Y:S01]  /*17c0*/  PRMT R25, R4, 0x7610, R25 ;  /* 0x0000761004197816 */ /* 0x001fe20000000019 */
[----:B------:R-:W-:Y:S05]  /*17d0*/  BRA `(.L_x_48674) ;  /* 0x000006e000007947 */ /* 0x000fea0003800000 */
.L_x_48681:
        /* <DEDUP_REMOVED lines=10> */
.L_x_48688:
        /* <DEDUP_REMOVED lines=21> */
.L_x_48692:
[----:B------:R-:W-:Y:S05]  /*19d0*/  BSYNC B1 ;  /* 0x0000000000017941 */ /* 0x000fea0003800000 */
.L_x_48691:
[----:B------:R-:W-:Y:S01]  /*19e0*/  IMAD.SHL.U32 R3, R3, 0x100000, RZ ;  /* 0x0010000003037824 */ /* 0x000fe200078e00ff */
[----:B------:R-:W-:-:S04]  /*19f0*/  LEA R5, R0, 0x3b800000, 0x17 ;  /* 0x3b80000000057811 */ /* 0x000fc800078eb8ff */
[----:B------:R-:W-:Y:S02]  /*1a00*/  LOP3.LUT R4, R5, R3, R6, 0xfe, !PT ;  /* 0x0000000305047212 */ /* 0x000fe400078efe06 */
.L_x_48690:
[----:B------:R-:W-:Y:S05]  /*1a10*/  BSYNC B0 ;  /* 0x0000000000007941 */ /* 0x000fea0003800000 */
.L_x_48689:
[----:B------:R-:W0:Y:S02]  /*1a20*/  F2I.S64.TRUNC R4, R4 ;  /* 0x0000000400047311 */ /* 0x000e24000020d900 */
[----:B0-----:R-:W-:Y:S01]  /*1a30*/  PRMT R25, R4, 0x7610, R25 ;  /* 0x0000761004197816 */ /* 0x001fe20000000019 */
[----:B------:R-:W-:Y:S05]  /*1a40*/  BRA `(.L_x_48674) ;  /* 0x0000047000007947 */ /* 0x000fea0003800000 */
.L_x_48687:
        /* <DEDUP_REMOVED lines=21> */
.L_x_48696:
[----:B------:R-:W-:Y:S05]  /*1ba0*/  BSYNC B1 ;  /* 0x0000000000017941 */ /* 0x000fea0003800000 */
.L_x_48695:
[----:B------:R-:W-:Y:S01]  /*1bb0*/  IMAD.SHL.U32 R3, R3, 0x200000, RZ ;  /* 0x0020000003037824 */ /* 0x000fe200078e00ff */
[----:B------:R-:W-:-:S04]  /*1bc0*/  LEA R5, R0, 0x37800000, 0x17 ;  /* 0x3780000000057811 */ /* 0x000fc800078eb8ff */
[----:B------:R-:W-:Y:S02]  /*1bd0*/  LOP3.LUT R4, R5, R3, R6, 0xfe, !PT ;  /* 0x0000000305047212 */ /* 0x000fe400078efe06 */
.L_x_48694:
[----:B------:R-:W-:Y:S05]  /*1be0*/  BSYNC B0 ;  /* 0x0000000000007941 */ /* 0x000fea0003800000 */
.L_x_48693:
[----:B------:R-:W0:Y:S02]  /*1bf0*/  F2I.S64.TRUNC R4, R4 ;  /* 0x0000000400047311 */ /* 0x000e24000020d900 */
[----:B0-----:R-:W-:Y:S01]  /*1c00*/  PRMT R25, R4, 0x7610, R25 ;  /* 0x0000761004197816 */ /* 0x001fe20000000019 */
[----:B------:R-:W-:Y:S05]  /*1c10*/  BRA `(.L_x_48674) ;  /* 0x000002a000007947 */ /* 0x000fea0003800000 */
.L_x_48686:
        /* <DEDUP_REMOVED lines=14> */
.L_x_48700:
[----:B------:R-:W-:Y:S05]  /*1d00*/  BSYNC B0 ;  /* 0x0000000000007941 */ /* 0x000fea0003800000 */
.L_x_48699:
[----:B------:R-:W0:Y:S02]  /*1d10*/  F2I.S64.TRUNC R4, R4 ;  /* 0x0000000400047311 */ /* 0x000e24000020d900 */
[----:B0-----:R-:W-:Y:S01]  /*1d20*/  PRMT R25, R4, 0x7610, R25 ;  /* 0x0000761004197816 */ /* 0x001fe20000000019 */
[----:B------:R-:W-:Y:S05]  /*1d30*/  BRA `(.L_x_48674) ;  /* 0x0000018000007947 */ /* 0x000fea0003800000 */
.L_x_48673:
        /* <DEDUP_REMOVED lines=21> */
.L_x_48698:
[----:B------:R0:W5:Y:S01]  /*1e90*/  LDG.E.U8 R25, [R6.64] ;  /* 0x0000002406197981 */ /* 0x000162000c1e1100 */
[----:B------:R-:W-:Y:S05]  /*1ea0*/  BRA `(.L_x_48674) ;  /* 0x0000001000007947 */ /* 0x000fea0003800000 */
.L_x_48697:
[----:B------:R0:W5:Y:S02]  /*1eb0*/  LDG.E.U8 R25, [R6.64] ;  /* 0x0000002406197981 */ /* 0x000164000c1e1100 */
.L_x_48674:
[----:B------:R-:W1:Y:S02]  /*1ec0*/  S2R R23, SR_TID.X ;  /* 0x0000000000177919 */ /* 0x000e640000002100 */
[----:B-1----:R-:W-:Y:S02]  /*1ed0*/  IADD3 R23, R23, 0x80, RZ ;  /* 0x0000008017177810 */ /* 0x002fe40007ffe0ff */
.L_x_48636:
[----:B-1-3--:R-:W-:Y:S05]  /*1ee0*/  BSYNC B6 ;  /* 0x0000000000067941 */ /* 0x00afea0003800000 */
.L_x_48635:
        /* <DEDUP_REMOVED lines=21> */
.L_x_48706:
[----:B------:R0:W5:Y:S01]  /*2040*/  LDG.E.U8 R26, [R6.64] ;  /* 0x00000024061a7981 */ /* 0x000162000c1e1100 */
[----:B------:R-:W-:Y:S05]  /*2050*/  BRA `(.L_x_48708) ;  /* 0x00000dc000007947 */ /* 0x000fea0003800000 */
.L_x_48705:
        /* <DEDUP_REMOVED lines=8> */
.L_x_48710:
[----:B------:R0:W5:Y:S01]  /*20e0*/  LDG.E.U8 R26, [R6.64] ;  /* 0x00000024061a7981 */ /* 0x000162000c1e1100 */
[----:B------:R-:W-:Y:S05]  /*20f0*/  BRA `(.L_x_48708) ;  /* 0x00000d2000007947 */ /* 0x000fea0003800000 */
.L_x_48709:
[----:B------:R0:W5:Y:S01]  /*2100*/  LDG.E.U16 R26, [R6.64] ;  /* 0x00000024061a7981 */ /* 0x000162000c1e1500 */
[----:B------:R-:W-:Y:S05]  /*2110*/  BRA `(.L_x_48708) ;  /* 0x00000d0000007947 */ /* 0x000fea0003800000 */
.L_x_48704:
        /* <DEDUP_REMOVED lines=10> */
.L_x_48712:
[----:B------:R-:W2:Y:S02]  /*21c0*/  LDG.E.U16 R4, [R6.64] ;  /* 0x0000002406047981 */ /* 0x000ea4000c1e1500 */
[----:B--2---:R-:W-:-:S06]  /*21d0*/  HADD2.F32 R4, -RZ, R4.H0_H0 ;  /* 0x20000004ff047230 */ /* 0x004fcc0000004100 */
[----:B------:R-:W0:Y:S02]  /*21e0*/  F2I.S64.TRUNC R4, R4 ;  /* 0x0000000400047311 */ /* 0x000e24000020d900 */
[----:B0-----:R-:W-:Y:S01]  /*21f0*/  PRMT R26, R4, 0x7610, R26 ;  /* 0x00007610041a7816 */ /* 0x001fe2000000001a */
[----:B------:R-:W-:Y:S05]  /*2200*/  BRA `(.L_x_48708) ;  /* 0x00000c1000007947 */ /* 0x000fea0003800000 */
.L_x_48711:
        /* <DEDUP_REMOVED lines=10> */
.L_x_48714:
[----:B------:R-:W2:Y:S02]  /*22b0*/  LDG.E.U16 R6, [R6.64] ;  /* 0x0000002406067981 */ /* 0x000ea4000c1e1500 */
[----:B--2---:R-:W-:-:S06]  /*22c0*/  HADD2.F32 R4, -RZ, R6.H0_H0 ;  /* 0x20000006ff047230 */ /* 0x004fcc0000004100 */
[----:B------:R-:W0:Y:S02]  /*22d0*/  F2I.S64.TRUNC R4, R4 ;  /* 0x0000000400047311 */ /* 0x000e24000020d900 */
[----:B0-----:R-:W-:Y:S01]  /*22e0*/  PRMT R26, R4, 0x7610, R26 ;  /* 0x00007610041a7816 */ /* 0x001fe2000000001a */
[----:B------:R-:W-:Y:S05]  /*22f0*/  BRA `(.L_x_48708) ;  /* 0x00000b2000007947 */ /* 0x000fea0003800000 */
.L_x_48713:
[----:B------:R-:W2:Y:S02]  /*2300*/  LDG.E.64 R4, [R6.64] ;  /* 0x0000002406047981 */ /* 0x000ea4000c1e1b00 */
[----:B--2---:R-:W0:Y:S02]  /*2310*/  F2I.S64.F64.TRUNC R4, R4 ;  /* 0x0000000400047311 */ /* 0x004e24000030d900 */
[----:B0-----:R-:W-:Y:S01]  /*2320*/  PRMT R26, R4, 0x7610, R26 ;  /* 0x00007610041a7816 */ /* 0x001fe2000000001a */
[----:B------:R-:W-:Y:S05]  /*2330*/  BRA `(.L_x_48708) ;  /* 0x00000ae000007947 */ /* 0x000fea0003800000 */
.L_x_48703:
        /* <DEDUP_REMOVED lines=12> */
.L_x_48717:
[----:B------:R-:W2:Y:S02]  /*2400*/  LDG.E.64 R6, [R6.64] ;  /* 0x0000002406067981 */ /* 0x000ea4000c1e1b00 */
[----:B--2---:R-:W0:Y:S02]  /*2410*/  F2I.S64.F64.TRUNC R4, R6 ;  /* 0x0000000600047311 */ /* 0x004e24000030d900 */
[----:B0-----:R-:W-:Y:S01]  /*2420*/  PRMT R26, R4, 0x7610, R26 ;  /* 0x00007610041a7816 */ /* 0x001fe2000000001a */
[----:B------:R-:W-:Y:S05]  /*2430*/  BRA `(.L_x_48708) ;  /* 0x000009e000007947 */ /* 0x000fea0003800000 */
.L_x_48716:
        /* <DEDUP_REMOVED lines=28> */
.L_x_48719:
        /* <DEDUP_REMOVED lines=15> */
.L_x_48718:
[----:B------:R-:W2:Y:S02]  /*26f0*/  LDG.E.U16 R4, [R6.64] ;  /* 0x0000002406047981 */ /* 0x000ea4000c1e1500 */
[----:B--2---:R-:W-:-:S06]  /*2700*/  PRMT R4, RZ, 0x5410, R4 ;  /* 0x00005410ff047816 */ /* 0x004fcc0000000004 */
[----:B------:R-:W0:Y:S02]  /*2710*/  F2I.S64.TRUNC R4, R4 ;  /* 0x0000000400047311 */ /* 0x000e24000020d900 */
[----:B0-----:R-:W-:Y:S01]  /*2720*/  PRMT R26, R4, 0x7610, R26 ;  /* 0x00007610041a7816 */ /* 0x001fe2000000001a */
[----:B------:R-:W-:Y:S05]  /*2730*/  BRA `(.L_x_48708) ;  /* 0x000006e000007947 */ /* 0x000fea0003800000 */
.L_x_48715:
        /* <DEDUP_REMOVED lines=10> */
.L_x_48722:
        /* <DEDUP_REMOVED lines=21> */
.L_x_48726:
[----:B------:R-:W-:Y:S05]  /*2930*/  BSYNC B1 ;  /* 0x0000000000017941 */ /* 0x000fea0003800000 */
.L_x_48725:
[----:B------:R-:W-:Y:S01]  /*2940*/  IMAD.SHL.U32 R3, R3, 0x100000, RZ ;  /* 0x0010000003037824 */ /* 0x000fe200078e00ff */
[----:B------:R-:W-:-:S04]  /*2950*/  LEA R5, R0, 0x3b800000, 0x17 ;  /* 0x3b80000000057811 */ /* 0x000fc800078eb8ff */
[----:B------:R-:W-:Y:S02]  /*2960*/  LOP3.LUT R4, R5, R3, R6, 0xfe, !PT ;  /* 0x0000000305047212 */ /* 0x000fe400078efe06 */
.L_x_48724:
[----:B------:R-:W-:Y:S05]  /*2970*/  BSYNC B0 ;  /* 0x0000000000007941 */ /* 0x000fea0003800000 */
.L_x_48723:
[----:B------:R-:W0:Y:S02]  /*2980*/  F2I.S64.TRUNC R4, R4 ;  /* 0x0000000400047311 */ /* 0x000e24000020d900 */
[----:B0-----:R-:W-:Y:S01]  /*2990*/  PRMT R26, R4, 0x7610, R26 ;  /* 0x00007610041a7816 */ /* 0x001fe2000000001a */
[----:B------:R-:W-:Y:S05]  /*29a0*/  BRA `(.L_x_48708) ;  /* 0x0000047000007947 */ /* 0x000fea0003800000 */
.L_x_48721:
        /* <DEDUP_REMOVED lines=21> */
.L_x_48730:
[----:B------:R-:W-:Y:S05]  /*2b00*/  BSYNC B1 ;  /* 0x0000000000017941 */ /* 0x000fea0003800000 */
.L_x_48729:
[----:B------:R-:W-:Y:S01]  /*2b10*/  IMAD.SHL.U32 R3, R3, 0x200000, RZ ;  /* 0x0020000003037824 */ /* 0x000fe200078e00ff */
[----:B------:R-:W-:-:S04]  /*2b20*/  LEA R5, R0, 0x37800000, 0x17 ;  /* 0x3780000000057811 */ /* 0x000fc800078eb8ff */
[----:B------:R-:W-:Y:S02]  /*2b30*/  LOP3.LUT R4, R5, R3, R6, 0xfe, !PT ;  /* 0x0000000305047212 */ /* 0x000fe400078efe06 */
.L_x_48728:
[----:B------:R-:W-:Y:S05]  /*2b40*/  BSYNC B0 ;  /* 0x0000000000007941 */ /* 0x000fea0003800000 */
.L_x_48727:
[----:B------:R-:W0:Y:S02]  /*2b50*/  F2I.S64.TRUNC R4, R4 ;  /* 0x0000000400047311 */ /* 0x000e24000020d900 */
[----:B0-----:R-:W-:Y:S01]  /*2b60*/  PRMT R26, R4, 0x7610, R26 ;  /* 0x00007610041a7816 */ /* 0x001fe2000000001a */
[----:B------:R-:W-:Y:S05]  /*2b70*/  BRA `(.L_x_48708) ;  /* 0x000002a000007947 */ /* 0x000fea0003800000 */
.L_x_48720:
        /* <DEDUP_REMOVED lines=14> */
.L_x_48734:
[----:B------:R-:W-:Y:S05]  /*2c60*/  BSYNC B0 ;  /* 0x0000000000007941 */ /* 0x000fea0003800000 */
.L_x_48733:
[----:B------:R-:W0:Y:S02]  /*2c70*/  F2I.S64.TRUNC R4, R4 ;  /* 0x0000000400047311 */ /* 0x000e24000020d900 */
[----:B0-----:R-:W-:Y:S01]  /*2c80*/  PRMT R26, R4, 0x7610, R26 ;  /* 0x00007610041a7816 */ /* 0x001fe2000000001a */
[----:B------:R-:W-:Y:S05]  /*2c90*/  BRA `(.L_x_48708) ;  /* 0x0000018000007947 */ /* 0x000fea0003800000 */
.L_x_48707:
        /* <DEDUP_REMOVED lines=21> */
.L_x_48732:
[----:B------:R0:W5:Y:S01]  /*2df0*/  LDG.E.U8 R26, [R6.64] ;  /* 0x00000024061a7981 */ /* 0x000162000c1e1100 */
[----:B------:R-:W-:Y:S05]  /*2e00*/  BRA `(.L_x_48708) ;  /* 0x0000001000007947 */ /* 0x000fea0003800000 */
.L_x_48731:
[----:B------:R0:W5:Y:S02]  /*2e10*/  LDG.E.U8 R26, [R6.64] ;  /* 0x00000024061a7981 */ /* 0x000164000c1e1100 */
.L_x_48708:
        /* <DEDUP_REMOVED lines=16> */
.L_x_48738:
[----:B------:R0:W5:Y:S01]  /*2f20*/  LDG.E.U8 R22, [R6.64] ;  /* 0x0000002406167981 */ /* 0x000162000c1e1100 */
[----:B------:R-:W-:Y:S05]  /*2f30*/  BRA `(.L_x_48740) ;  /* 0x00000dc000007947 */ /* 0x000fea0003800000 */
.L_x_48737:
        /* <DEDUP_REMOVED lines=8> */
.L_x_48742:
[----:B------:R0:W5:Y:S01]  /*2fc0*/  LDG.E.U8 R22, [R6.64] ;  /* 0x0000002406167981 */ /* 0x000162000c1e1100 */
[----:B------:R-:W-:Y:S05]  /*2fd0*/  BRA `(.L_x_48740) ;  /* 0x00000d2000007947 */ /* 0x000fea0003800000 */
.L_x_48741:
[----:B------:R0:W5:Y:S01]  /*2fe0*/  LDG.E.U16 R22, [R6.64] ;  /* 0x0000002406167981 */ /* 0x000162000c1e1500 */
[----:B------:R-:W-:Y:S05]  /*2ff0*/  BRA `(.L_x_48740) ;  /* 0x00000d0000007947 */ /* 0x000fea0003800000 */
.L_x_48736:
        /* <DEDUP_REMOVED lines=10> */
.L_x_48744:
[----:B------:R-:W2:Y:S02]  /*30a0*/  LDG.E.U16 R4, [R6.64] ;  /* 0x0000002406047981 */ /* 0x000ea4000c1e1500 */
[----:B--2---:R-:W-:-:S06]  /*30b0*/  HADD2.F32 R4, -RZ, R4.H0_H0 ;  /* 0x20000004ff047230 */ /* 0x004fcc0000004100 */
[----:B------:R-:W0:Y:S02]  /*30c0*/  F2I.S64.TRUNC R4, R4 ;  /* 0x0000000400047311 */ /* 0x000e24000020d900 */
[----:B0-----:R-:W-:Y:S01]  /*30d0*/  PRMT R22, R4, 0x7610, R22 ;  /* 0x0000761004167816 */ /* 0x001fe20000000016 */
[----:B------:R-:W-:Y:S05]  /*30e0*/  BRA `(.L_x_48740) ;  /* 0x00000c1000007947 */ /* 0x000fea0003800000 */
.L_x_48743:
        /* <DEDUP_REMOVED lines=10> */
.L_x_48746:
[----:B------:R-:W2:Y:S02]  /*3190*/  LDG.E.U16 R6, [R6.64] ;  /* 0x0000002406067981 */ /* 0x000ea4000c1e1500 */
[----:B--2---:R-:W-:-:S06]  /*31a0*/  HADD2.F32 R4, -RZ, R6.H0_H0 ;  /* 0x20000006ff047230 */ /* 0x004fcc0000004100 */
[----:B------:R-:W0:Y:S02]  /*31b0*/  F2I.S64.TRUNC R4, R4 ;  /* 0x0000000400047311 */ /* 0x000e24000020d900 */
[----:B0-----:R-:W-:Y:S01]  /*31c0*/  PRMT R22, R4, 0x7610, R22 ;  /* 0x0000761004167816 */ /* 0x001fe20000000016 */
[----:B------:R-:W-:Y:S05]  /*31d0*/  BRA `(.L_x_48740) ;  /* 0x00000b2000007947 */ /* 0x000fea0003800000 */
.L_x_48745:
[----:B------:R-:W2:Y:S02]  /*31e0*/  LDG.E.64 R4, [R6.64] ;  /* 0x0000002406047981 */ /* 0x000ea4000c1e1b00 */
[----:B--2---:R-:W0:Y:S02]  /*31f0*/  F2I.S64.F64.TRUNC R4, R4 ;  /* 0x0000000400047311 */ /* 0x004e24000030d900 */
[----:B0-----:R-:W-:Y:S01]  /*3200*/  PRMT R22, R4, 0x7610, R22 ;  /* 0x0000761004167816 */ /* 0x001fe20000000016 */
[----:B------:R-:W-:Y:S05]  /*3210*/  BRA `(.L_x_48740) ;  /* 0x00000ae000007947 */ /* 0x000fea0003800000 */
.L_x_48735:
        /* <DEDUP_REMOVED lines=12> */
.L_x_48749:
[----:B------:R-:W2:Y:S02]  /*32e0*/  LDG.E.64 R6, [R6.64] ;  /* 0x0000002406067981 */ /* 0x000ea4000c1e1b00 */
[----:B--2---:R-:W0:Y:S02]  /*32f0*/  F2I.S64.F64.TRUNC R4, R6 ;  /* 0x0000000600047311 */ /* 0x004e24000030d900 */
[----:B0-----:R-:W-:Y:S01]  /*3300*/  PRMT R22, R4, 0x7610, R22 ;  /* 0x0000761004167816 */ /* 0x001fe20000000016 */
[----:B------:R-:W-:Y:S05]  /*3310*/  BRA `(.L_x_48740) ;  /* 0x000009e000007947 */ /* 0x000fea0003800000 */
.L_x_48748:
        /* <DEDUP_REMOVED lines=28> */
.L_x_48751:
        /* <DEDUP_REMOVED lines=15> */
.L_x_48750:
[----:B------:R-:W2:Y:S02]  /*35d0*/  LDG.E.U16 R4, [R6.64] ;  /* 0x0000002406047981 */ /* 0x000ea4000c1e1500 */
[----:B--2---:R-:W-:-:S06]  /*35e0*/  PRMT R4, RZ, 0x5410, R4 ;  /* 0x00005410ff047816 */ /* 0x004fcc0000000004 */
[----:B------:R-:W0:Y:S02]  /*35f0*/  F2I.S64.TRUNC R4, R4 ;  /* 0x0000000400047311 */ /* 0x000e24000020d900 */
[----:B0-----:R-:W-:Y:S01]  /*3600*/  PRMT R22, R4, 0x7610, R22 ;  /* 0x0000761004167816 */ /* 0x001fe20000000016 */
[----:B------:R-:W-:Y:S05]  /*3610*/  BRA `(.L_x_48740) ;  /* 0x000006e000007947 */ /* 0x000fea0003800000 */
.L_x_48747:
        /* <DEDUP_REMOVED lines=10> */
.L_x_48754:
        /* <DEDUP_REMOVED lines=21> */
.L_x_48758:
[----:B------:R-:W-:Y:S05]  /*3810*/  BSYNC B1 ;  /* 0x0000000000017941 */ /* 0x000fea0003800000 */
.L_x_48757:
[----:B------:R-:W-:Y:S01]  /*3820*/  IMAD.SHL.U32 R3, R3, 0x100000, RZ ;  /* 0x0010000003037824 */ /* 0x000fe200078e00ff */
[----:B------:R-:W-:-:S04]  /*3830*/  LEA R5, R0, 0x3b800000, 0x17 ;  /* 0x3b80000000057811 */ /* 0x000fc800078eb8ff */
[----:B------:R-:W-:Y:S02]  /*3840*/  LOP3.LUT R4, R5, R3, R6, 0xfe, !PT ;  /* 0x0000000305047212 */ /* 0x000fe400078efe06 */
.L_x_48756:
[----:B------:R-:W-:Y:S05]  /*3850*/  BSYNC B0 ;  /* 0x0000000000007941 */ /* 0x000fea0003800000 */
.L_x_48755:
[----:B------:R-:W0:Y:S02]  /*3860*/  F2I.S64.TRUNC R4, R4 ;  /* 0x0000000400047311 */ /* 0x000e24000020d900 */
[----:B0-----:R-:W-:Y:S01]  /*3870*/  PRMT R22, R4, 0x7610, R22 ;  /* 0x0000761004167816 */ /* 0x001fe20000000016 */
[----:B------:R-:W-:Y:S05]  /*3880*/  BRA `(.L_x_48740) ;  /* 0x0000047000007947 */ /* 0x000fea0003800000 */
.L_x_48753:
        /* <DEDUP_REMOVED lines=21> */
.L_x_48762:
[----:B------:R-:W-:Y:S05]  /*39e0*/  BSYNC B1 ;  /* 0x0000000000017941 */ /* 0x000fea0003800000 */
.L_x_48761:
[----:B------:R-:W-:Y:S01]  /*39f0*/  IMAD.SHL.U32 R3, R3, 0x200000, RZ ;  /* 0x0020000003037824 */ /* 0x000fe200078e00ff */
[----:B------:R-:W-:-:S04]  /*3a00*/  LEA R5, R0, 0x37800000, 0x17 ;  /* 0x3780000000057811 */ /* 0x000fc800078eb8ff */
[----:B------:R-:W-:Y:S02]  /*3a10*/  LOP3.LUT R4, R5, R3, R6, 0xfe, !PT ;  /* 0x0000000305047212 */ /* 0x000fe400078efe06 */
.L_x_48760:
[----:B------:R-:W-:Y:S05]  /*3a20*/  BSYNC B0 ;  /* 0x0000000000007941 */ /* 0x000fea0003800000 */
.L_x_48759:
[----:B------:R-:W0:Y:S02]  /*3a30*/  F2I.S64.TRUNC R4, R4 ;  /* 0x0000000400047311 */ /* 0x000e24000020d900 */
[----:B0-----:R-:W-:Y:S01]  /*3a40*/  PRMT R22, R4, 0x7610, R22 ;  /* 0x0000761004167816 */ /* 0x001fe20000000016 */
[----:B------:R-:W-:Y:S05]  /*3a50*/  BRA `(.L_x_48740) ;  /* 0x000002a000007947 */ /* 0x000fea0003800000 */
.L_x_48752:
        /* <DEDUP_REMOVED lines=14> */
.L_x_48766:
[----:B------:R-:W-:Y:S05]  /*3b40*/  BSYNC B0 ;  /* 0x0000000000007941 */ /* 0x000fea0003800000 */
.L_x_48765:
[----:B------:R-:W0:Y:S02]  /*3b50*/  F2I.S64.TRUNC R4, R4 ;  /* 0x0000000400047311 */ /* 0x000e24000020d900 */
[----:B0-----:R-:W-:Y:S01]  /*3b60*/  PRMT R22, R4, 0x7610, R22 ;  /* 0x0000761004167816 */ /* 0x001fe20000000016 */
[----:B------:R-:W-:Y:S05]  /*3b70*/  BRA `(.L_x_48740) ;  /* 0x0000018000007947 */ /* 0x000fea0003800000 */
.L_x_48739:
        /* <DEDUP_REMOVED lines=21> */
.L_x_48764:
[----:B------:R0:W5:Y:S01]  /*3cd0*/  LDG.E.U8 R22, [R6.64] ;  /* 0x0000002406167981 */ /* 0x000162000c1e1100 */
[----:B------:R-:W-:Y:S05]  /*3ce0*/  BRA `(.L_x_48740) ;  /* 0x0000001000007947 */ /* 0x000fea0003800000 */
.L_x_48763:
[----:B------:R0:W5:Y:S02]  /*3cf0*/  LDG.E.U8 R22, [R6.64] ;  /* 0x0000002406167981 */ /* 0x000164000c1e1100 */
.L_x_48740:
[----:B------:R-:W-:-:S03]  /*3d00*/  IADD3 R23, R23, 0x80, RZ ;  /* 0x0000008017177810 */ /* 0x000fc60007ffe0ff */
.L_x_48702:
[----:B------:R-:W-:Y:S05]  /*3d10*/  BSYNC B6 ;  /* 0x0000000000067941 */ /* 0x000fea0003800000 */
.L_x_48701:
        /* <DEDUP_REMOVED lines=23> */
.L_x_48772:
[----:B------:R0:W5:Y:S01]  /*3e90*/  LDG.E.U8 R24, [R6.64] ;  /* 0x0000002406187981 */ /* 0x000162000c1e1100 */
[----:B------:R-:W-:Y:S05]  /*3ea0*/  BRA `(.L_x_48774) ;  /* 0x00000dc000007947 */ /* 0x000fea0003800000 */
.L_x_48771:
        /* <DEDUP_REMOVED lines=8> */
.L_x_48776:
[----:B------:R0:W5:Y:S01]  /*3f30*/  LDG.E.U8 R24, [R6.64] ;  /* 0x0000002406187981 */ /* 0x000162000c1e1100 */
[----:B------:R-:W-:Y:S05]  /*3f40*/  BRA `(.L_x_48774) ;  /* 0x00000d2000007947 */ /* 0x000fea0003800000 */
.L_x_48775:
[----:B------:R0:W5:Y:S01]  /*3f50*/  LDG.E.U16 R24, [R6.64] ;  /* 0x0000002406187981 */ /* 0x000162000c1e1500 */
[----:B------:R-:W-:Y:S05]  /*3f60*/  BRA `(.L_x_48774) ;  /* 0x00000d0000007947 */ /* 0x000fea0003800000 */
.L_x_48770:
        /* <DEDUP_REMOVED lines=10> */
.L_x_48778:
[----:B------:R-:W2:Y:S02]  /*4010*/  LDG.E.U16 R4, [R6.64] ;  /* 0x0000002406047981 */ /* 0x000ea4000c1e1500 */
[----:B--2---:R-:W-:-:S06]  /*4020*/  HADD2.F32 R4, -RZ, R4.H0_H0 ;  /* 0x20000004ff047230 */ /* 0x004fcc0000004100 */
[----:B------:R-:W0:Y:S02]  /*4030*/  F2I.S64.TRUNC R4, R4 ;  /* 0x0000000400047311 */ /* 0x000e24000020d900 */
[----:B0-----:R-:W-:Y:S01]  /*4040*/  PRMT R24, R4, 0x7610, R24 ;  /* 0x0000761004187816 */ /* 0x001fe20000000018 */
[----:B------:R-:W-:Y:S05]  /*4050*/  BRA `(.L_x_48774) ;  /* 0x00000c1000007947 */ /* 0x000fea0003800000 */
.L_x_48777:
        /* <DEDUP_REMOVED lines=10> */
.L_x_48780:
[----:B------:R-:W2:Y:S02]  /*4100*/  LDG.E.U16 R6, [R6.64] ;  /* 0x0000002406067981 */ /* 0x000ea4000c1e1500 */
[----:B--2---:R-:W-:-:S06]  /*4110*/  HADD2.F32 R4, -RZ, R6.H0_H0 ;  /* 0x20000006ff047230 */ /* 0x004fcc0000004100 */
[----:B------:R-:W0:Y:S02]  /*4120*/  F2I.S64.TRUNC R4, R4 ;  /* 0x0000000400047311 */ /* 0x000e24000020d900 */
[----:B0-----:R-:W-:Y:S01]  /*4130*/  PRMT R24, R4, 0x7610, R24 ;  /* 0x0000761004187816 */ /* 0x001fe20000000018 */
[----:B------:R-:W-:Y:S05]  /*4140*/  BRA `(.L_x_48774) ;  /* 0x00000b2000007947 */ /* 0x000fea0003800000 */
.L_x_48779:
[----:B------:R-:W2:Y:S02]  /*4150*/  LDG.E.64 R4, [R6.64] ;  /* 0x0000002406047981 */ /* 0x000ea4000c1e1b00 */
[----:B--2---:R-:W0:Y:S02]  /*4160*/  F2I.S64.F64.TRUNC R4, R4 ;  /* 0x0000000400047311 */ /* 0x004e24000030d900 */
[----:B0-----:R-:W-:Y:S01]  /*4170*/  PRMT R24, R4, 0x7610, R24 ;  /* 0x0000761004187816 */ /* 0x001fe20000000018 */
[----:B------:R-:W-:Y:S05]  /*4180*/  BRA `(.L_x_48774) ;  /* 0x00000ae000007947 */ /* 0x000fea0003800000 */
.L_x_48769:
        /* <DEDUP_REMOVED lines=12> */
.L_x_48783:
[----:B------:R-:W2:Y:S02]  /*4250*/  LDG.E.64 R6, [R6.64] ;  /* 0x0000002406067981 */ /* 0x000ea4000c1e1b00 */
[----:B--2---:R-:W0:Y:S02]  /*4260*/  F2I.S64.F64.TRUNC R4, R6 ;  /* 0x0000000600047311 */ /* 0x004e24000030d900 */
[----:B0-----:R-:W-:Y:S01]  /*4270*/  PRMT R24, R4, 0x7610, R24 ;  /* 0x0000761004187816 */ /* 0x001fe20000000018 */
[----:B------:R-:W-:Y:S05]  /*4280*/  BRA `(.L_x_48774) ;  /* 0x000009e000007947 */ /* 0x000fea0003800000 */
.L_x_48782:
        /* <DEDUP_REMOVED lines=28> */
.L_x_48785:
        /* <DEDUP_REMOVED lines=15> */
.L_x_48784:
[----:B------:R-:W2:Y:S02]  /*4540*/  LDG.E.U16 R4, [R6.64] ;  /* 0x0000002406047981 */ /* 0x000ea4000c1e1500 */
[----:B--2---:R-:W-:-:S06]  /*4550*/  PRMT R4, RZ, 0x5410, R4 ;  /* 0x00005410ff047816 */ /* 0x004fcc0000000004 */
[----:B------:R-:W0:Y:S02]  /*4560*/  F2I.S64.TRUNC R4, R4 ;  /* 0x0000000400047311 */ /* 0x000e24000020d900 */
[----:B0-----:R-:W-:Y:S01]  /*4570*/  PRMT R24, R4, 0x7610, R24 ;  /* 0x0000761004187816 */ /* 0x001fe20000000018 */
[----:B------:R-:W-:Y:S05]  /*4580*/  BRA `(.L_x_48774) ;  /* 0x000006e000007947 */ /* 0x000fea0003800000 */
.L_x_48781:
        /* <DEDUP_REMOVED lines=10> */
.L_x_48788:
        /* <DEDUP_REMOVED lines=21> */
.L_x_48792:
[----:B------:R-:W-:Y:S05]  /*4780*/  BSYNC B1 ;  /* 0x0000000000017941 */ /* 0x000fea0003800000 */
.L_x_48791:
[----:B------:R-:W-:Y:S01]  /*4790*/  IMAD.SHL.U32 R3, R3, 0x100000, RZ ;  /* 0x0010000003037824 */ /* 0x000fe200078e00ff */
[----:B------:R-:W-:-:S04]  /*47a0*/  LEA R5, R0, 0x3b800000, 0x17 ;  /* 0x3b80000000057811 */ /* 0x000fc800078eb8ff */
[----:B------:R-:W-:Y:S02]  /*47b0*/  LOP3.LUT R4, R5, R3, R6, 0xfe, !PT ;  /* 0x0000000305047212 */ /* 0x000fe400078efe06 */
.L_x_48790:
[----:B------:R-:W-:Y:S05]  /*47c0*/  BSYNC B0 ;  /* 0x0000000000007941 */ /* 0x000fea0003800000 */
.L_x_48789:
[----:B------:R-:W0:Y:S02]  /*47d0*/  F2I.S64.TRUNC R4, R4 ;  /* 0x0000000400047311 */ /* 0x000e24000020d900 */
[----:B0-----:R-:W-:Y:S01]  /*47e0*/  PRMT R24, R4, 0x7610, R24 ;  /* 0x0000761004187816 */ /* 0x001fe20000000018 */
[----:B------:R-:W-:Y:S05]  /*47f0*/  BRA `(.L_x_48774) ;  /* 0x0000047000007947 */ /* 0x000fea0003800000 */
.L_x_48787:
        /* <DEDUP_REMOVED lines=21> */
.L_x_48796:
[----:B------:R-:W-:Y:S05]  /*4950*/  BSYNC B1 ;  /* 0x0000000000017941 */ /* 0x000fea0003800000 */
.L_x_48795:
[----:B------:R-:W-:Y:S01]  /*4960*/  IMAD.SHL.U32 R3, R3, 0x200000, RZ ;  /* 0x0020000003037824 */ /* 0x000fe200078e00ff */
[----:B------:R-:W-:-:S04]  /*4970*/  LEA R5, R0, 0x37800000, 0x17 ;  /* 0x3780000000057811 */ /* 0x000fc800078eb8ff */
[----:B------:R-:W-:Y:S02]  /*4980*/  LOP3.LUT R4, R5, R3, R6, 0xfe, !PT ;  /* 0x0000000305047212 */ /* 0x000fe400078efe06 */
.L_x_48794:
[----:B------:R-:W-:Y:S05]  /*4990*/  BSYNC B0 ;  /* 0x0000000000007941 */ /* 0x000fea0003800000 */
.L_x_48793:
[----:B------:R-:W0:Y:S02]  /*49a0*/  F2I.S64.TRUNC R4, R4 ;  /* 0x0000000400047311 */ /* 0x000e24000020d900 */
[----:B0-----:R-:W-:Y:S01]  /*49b0*/  PRMT R24, R4, 0x7610, R24 ;  /* 0x0000761004187816 */ /* 0x001fe20000000018 */
[----:B------:R-:W-:Y:S05]  /*49c0*/  BRA `(.L_x_48774) ;  /* 0x000002a000007947 */ /* 0x000fea0003800000 */
.L_x_48786:
        /* <DEDUP_REMOVED lines=14> */
.L_x_48800:
[----:B------:R-:W-:Y:S05]  /*4ab0*/  BSYNC B0 ;  /* 0x0000000000007941 */ /* 0x000fea0003800000 */
.L_x_48799:
[----:B------:R-:W0:Y:S02]  /*4ac0*/  F2I.S64.TRUNC R4, R4 ;  /* 0x0000000400047311 */ /* 0x000e24000020d900 */
[----:B0-----:R-:W-:Y:S01]  /*4ad0*/  PRMT R24, R4, 0x7610, R24 ;  /* 0x0000761004187816 */ /* 0x001fe20000000018 */
[----:B------:R-:W-:Y:S05]  /*4ae0*/  BRA `(.L_x_48774) ;  /* 0x0000018000007947 */ /* 0x000fea0003800000 */
.L_x_48773:
        /* <DEDUP_REMOVED lines=21> */
.L_x_48798:
[----:B------:R0:W5:Y:S01]  /*4c40*/  LDG.E.U8 R24, [R6.64] ;  /* 0x0000002406187981 */ /* 0x000162000c1e1100 */
[----:B------:R-:W-:Y:S05]  /*4c50*/  BRA `(.L_x_48774) ;  /* 0x0000001000007947 */ /* 0x000fea0003800000 */
.L_x_48797:
[----:B------:R0:W5:Y:S02]  /*4c60*/  LDG.E.U8 R24, [R6.64] ;  /* 0x0000002406187981 */ /* 0x000164000c1e1100 */
.L_x_48774:
        /* <DEDUP_REMOVED lines=16> */
.L_x_48804:
[----:B------:R0:W5:Y:S01]  /*4d70*/  LDG.E.U8 R18, [R6.64] ;  /* 0x0000002406127981 */ /* 0x000162000c1e1100 */
[----:B------:R-:W-:Y:S05]  /*4d80*/  BRA `(.L_x_48806) ;  /* 0x00000dc000007947 */ /* 0x000fea0003800000 */
.L_x_48803:
        /* <DEDUP_REMOVED lines=8> */
.L_x_48808:
[----:B------:R0:W5:Y:S01]  /*4e10*/  LDG.E.U8 R18, [R6.64] ;  /* 0x0000002406127981 */ /* 0x000162000c1e1100 */
[----:B------:R-:W-:Y:S05]  /*4e20*/  BRA `(.L_x_48806) ;  /* 0x00000d2000007947 */ /* 0x000fea0003800000 */
.L_x_48807:
[----:B------:R0:W5:Y:S01]  /*4e30*/  LDG.E.U16 R18, [R6.64] ;  /* 0x0000002406127981 */ /* 0x000162000c1e1500 */
[----:B------:R-:W-:Y:S05]  /*4e40*/  BRA `(.L_x_48806) ;  /* 0x00000d0000007947 */ /* 0x000fea0003800000 */
.L_x_48802:
        /* <DEDUP_REMOVED lines=10> */
.L_x_48810:
[----:B------:R-:W2:Y:S02]  /*4ef0*/  LDG.E.U16 R4, [R6.64] ;  /* 0x0000002406047981 */ /* 0x000ea4000c1e1500 */
[----:B--2---:R-:W-:-:S06]  /*4f00*/  HADD2.F32 R4, -RZ, R4.H0_H0 ;  /* 0x20000004ff047230 */ /* 0x004fcc0000004100 */
[----:B------:R-:W0:Y:S02]  /*4f10*/  F2I.S64.TRUNC R4, R4 ;  /* 0x0000000400047311 */ /* 0x000e24000020d900 */
[----:B0-----:R-:W-:Y:S01]  /*4f20*/  PRMT R18, R4, 0x7610, R18 ;  /* 0x0000761004127816 */ /* 0x001fe20000000012 */
[----:B------:R-:W-:Y:S05]  /*4f30*/  BRA `(.L_x_48806) ;  /* 0x00000c1000007947 */ /* 0x000fea0003800000 */
.L_x_48809:
        /* <DEDUP_REMOVED lines=10> */
.L_x_48812:
[----:B------:R-:W2:Y:S02]  /*4fe0*/  LDG.E.U16 R6, [R6.64] ;  /* 0x0000002406067981 */ /* 0x000ea4000c1e1500 */
[----:B--2---:R-:W-:-:S06]  /*4ff0*/  HADD2.F32 R4, -RZ, R6.H0_H0 ;  /* 0x20000006ff047230 */ /* 0x004fcc0000004100 */
[----:B------:R-:W0:Y:S02]  /*5000*/  F2I.S64.TRUNC R4, R4 ;  /* 0x0000000400047311 */ /* 0x000e24000020d900 */
[----:B0-----:R-:W-:Y:S01]  /*5010*/  PRMT R18, R4, 0x7610, R18 ;  /* 0x0000761004127816 */ /* 0x001fe20000000012 */
[----:B------:R-:W-:Y:S05]  /*5020*/  BRA `(.L_x_48806) ;  /* 0x00000b2000007947 */ /* 0x000fea0003800000 */
.L_x_48811:
[----:B------:R-:W2:Y:S02]  /*5030*/  LDG.E.64 R4, [R6.64] ;  /* 0x0000002406047981 */ /* 0x000ea4000c1e1b00 */
[----:B--2---:R-:W0:Y:S02]  /*5040*/  F2I.S64.F64.TRUNC R4, R4 ;  /* 0x0000000400047311 */ /* 0x004e24000030d900 */
[----:B0-----:R-:W-:Y:S01]  /*5050*/  PRMT R18, R4, 0x7610, R18 ;  /* 0x0000761004127816 */ /* 0x001fe20000000012 */
[----:B------:R-:W-:Y:S05]  /*5060*/  BRA `(.L_x_48806) ;  /* 0x00000ae000007947 */ /* 0x000fea0003800000 */
.L_x_48801:
        /* <DEDUP_REMOVED lines=12> */
.L_x_48815:
[----:B------:R-:W2:Y:S02]  /*5130*/  LDG.E.64 R6, [R6.64] ;  /* 0x0000002406067981 */ /* 0x000ea4000c1e1b00 */
[----:B--2---:R-:W0:Y:S02]  /*5140*/  F2I.S64.F64.TRUNC R4, R6 ;  /* 0x0000000600047311 */ /* 0x004e24000030d900 */
[----:B0-----:R-:W-:Y:S01]  /*5150*/  PRMT R18, R4, 0x7610, R18 ;  /* 0x0000761004127816 */ /* 0x001fe20000000012 */
[----:B------:R-:W-:Y:S05]  /*5160*/  BRA `(.L_x_48806) ;  /* 0x000009e000007947 */ /* 0x000fea0003800000 */
.L_x_48814:
        /* <DEDUP_REMOVED lines=28> */
.L_x_48817:
        /* <DEDUP_REMOVED lines=15> */
.L_x_48816:
[----:B------:R-:W2:Y:S02]  /*5420*/  LDG.E.U16 R4, [R6.64] ;  /* 0x0000002406047981 */ /* 0x000ea4000c1e1500 */
[----:B--2---:R-:W-:-:S06]  /*5430*/  PRMT R4, RZ, 0x5410, R4 ;  /* 0x00005410ff047816 */ /* 0x004fcc0000000004 */
[----:B------:R-:W0:Y:S02]  /*5440*/  F2I.S64.TRUNC R4, R4 ;  /* 0x0000000400047311 */ /* 0x000e24000020d900 */
[----:B0-----:R-:W-:Y:S01]  /*5450*/  PRMT R18, R4, 0x7610, R18 ;  /* 0x0000761004127816 */ /* 0x001fe20000000012 */
[----:B------:R-:W-:Y:S05]  /*5460*/  BRA `(.L_x_48806) ;  /* 0x000006e000007947 */ /* 0x000fea0003800000 */
.L_x_48813:
        /* <DEDUP_REMOVED lines=10> */
.L_x_48820:
        /* <DEDUP_REMOVED lines=21> */
.L_x_48824:
[----:B------:R-:W-:Y:S05]  /*5660*/  BSYNC B1 ;  /* 0x0000000000017941 */ /* 0x000fea0003800000 */
.L_x_48823:
[----:B------:R-:W-:Y:S01]  /*5670*/  IMAD.SHL.U32 R3, R3, 0x100000, RZ ;  /* 0x0010000003037824 */ /* 0x000fe200078e00ff */
[----:B------:R-:W-:-:S04]  /*5680*/  LEA R5, R0, 0x3b800000, 0x17 ;  /* 0x3b80000000057811 */ /* 0x000fc800078eb8ff */
[----:B------:R-:W-:Y:S02]  /*5690*/  LOP3.LUT R4, R5, R3, R6, 0xfe, !PT ;  /* 0x0000000305047212 */ /* 0x000fe400078efe06 */
.L_x_48822:
[----:B------:R-:W-:Y:S05]  /*56a0*/  BSYNC B0 ;  /* 0x0000000000007941 */ /* 0x000fea0003800000 */
.L_x_48821:
[----:B------:R-:W0:Y:S02]  /*56b0*/  F2I.S64.TRUNC R4, R4 ;  /* 0x0000000400047311 */ /* 0x000e24000020d900 */
[----:B0-----:R-:W-:Y:S01]  /*56c0*/  PRMT R18, R4, 0x7610, R18 ;  /* 0x0000761004127816 */ /* 0x001fe20000000012 */
[----:B------:R-:W-:Y:S05]  /*56d0*/  BRA `(.L_x_48806) ;  /* 0x0000047000007947 */ /* 0x000fea0003800000 */
.L_x_48819:
        /* <DEDUP_REMOVED lines=21> */
.L_x_48828:
[----:B------:R-:W-:Y:S05]  /*5830*/  BSYNC B1 ;  /* 0x0000000000017941 */ /* 0x000fea0003800000 */
.L_x_48827:
[----:B------:R-:W-:Y:S01]  /*5840*/  IMAD.SHL.U32 R3, R3, 0x200000, RZ ;  /* 0x0020000003037824 */ /* 0x000fe200078e00ff */
[----:B------:R-:W-:-:S04]  /*5850*/  LEA R5, R0, 0x37800000, 0x17 ;  /* 0x3780000000057811 */ /* 0x000fc800078eb8ff */
[----:B------:R-:W-:Y:S02]  /*5860*/  LOP3.LUT R4, R5, R3, R6, 0xfe, !PT ;  /* 0x0000000305047212 */ /* 0x000fe400078efe06 */
.L_x_48826:
[----:B------:R-:W-:Y:S05]  /*5870*/  BSYNC B0 ;  /* 0x0000000000007941 */ /* 0x000fea0003800000 */
.L_x_48825:
[----:B------:R-:W0:Y:S02]  /*5880*/  F2I.S64.TRUNC R4, R4 ;  /* 0x0000000400047311 */ /* 0x000e24000020d900 */
[----:B0-----:R-:W-:Y:S01]  /*5890*/  PRMT R18, R4, 0x7610, R18 ;  /* 0x0000761004127816 */ /* 0x001fe20000000012 */
[----:B------:R-:W-:Y:S05]  /*58a0*/  BRA `(.L_x_48806) ;  /* 0x000002a000007947 */ /* 0x000fea0003800000 */
.L_x_48818:
        /* <DEDUP_REMOVED lines=14> */
.L_x_48832:
[----:B------:R-:W-:Y:S05]  /*5990*/  BSYNC B0 ;  /* 0x0000000000007941 */ /* 0x000fea0003800000 */
.L_x_48831:
[----:B------:R-:W0:Y:S02]  /*59a0*/  F2I.S64.TRUNC R4, R4 ;  /* 0x0000000400047311 */ /* 0x000e24000020d900 */
[----:B0-----:R-:W-:Y:S01]  /*59b0*/  PRMT R18, R4, 0x7610, R18 ;  /* 0x0000761004127816 */ /* 0x001fe20000000012 */
[----:B------:R-:W-:Y:S05]  /*59c0*/  BRA `(.L_x_48806) ;  /* 0x0000018000007947 */ /* 0x000fea0003800000 */
.L_x_48805:
        /* <DEDUP_REMOVED lines=21> */
.L_x_48830:
[----:B------:R0:W5:Y:S01]  /*5b20*/  LDG.E.U8 R18, [R6.64] ;  /* 0x0000002406127981 */ /* 0x000162000c1e1100 */
[----:B------:R-:W-:Y:S05]  /*5b30*/  BRA `(.L_x_48806) ;  /* 0x0000001000007947 */ /* 0x000fea0003800000 */
.L_x_48829:
[----:B------:R0:W5:Y:S02]  /*5b40*/  LDG.E.U8 R18, [R6.64] ;  /* 0x0000002406127981 */ /* 0x000164000c1e1100 */
.L_x_48806:
[----:B------:R-:W-:-:S03]  /*5b50*/  IADD3 R23, R23, 0x80, RZ ;  /* 0x0000008017177810 */ /* 0x000fc60007ffe0ff */
.L_x_48768:
[----:B------:R-:W-:Y:S05]  /*5b60*/  BSYNC B6 ;  /* 0x0000000000067941 */ /* 0x000fea0003800000 */
.L_x_48767:
        /* <DEDUP_REMOVED lines=21> */
.L_x_48838:
[----:B------:R0:W5:Y:S01]  /*5cc0*/  LDG.E.U8 R17, [R6.64] ;  /* 0x0000002406117981 */ /* 0x000162000c1e1100 */
[----:B------:R-:W-:Y:S05]  /*5cd0*/  BRA `(.L_x_48840) ;  /* 0x00000dc000007947 */ /* 0x000fea0003800000 */
.L_x_48837:
        /* <DEDUP_REMOVED lines=8> */
.L_x_48842:
[----:B------:R0:W5:Y:S01]  /*5d60*/  LDG.E.U8 R17, [R6.64] ;  /* 0x0000002406117981 */ /* 0x000162000c1e1100 */
[----:B------:R-:W-:Y:S05]  /*5d70*/  BRA `(.L_x_48840) ;  /* 0x00000d2000007947 */ /* 0x000fea0003800000 */
.L_x_48841:
[----:B------:R0:W5:Y:S01]  /*5d80*/  LDG.E.U16 R17, [R6.64] ;  /* 0x0000002406117981 */ /* 0x000162000c1e1500 */
[----:B------:R-:W-:Y:S05]  /*5d90*/  BRA `(.L_x_48840) ;  /* 0x00000d0000007947 */ /* 0x000fea0003800000 */
.L_x_48836:
        /* <DEDUP_REMOVED lines=10> */
.L_x_48844:
[----:B------:R-:W2:Y:S02]  /*5e40*/  LDG.E.U16 R4, [R6.64] ;  /* 0x0000002406047981 */ /* 0x000ea4000c1e1500 */
[----:B--2---:R-:W-:-:S06]  /*5e50*/  HADD2.F32 R4, -RZ, R4.H0_H0 ;  /* 0x20000004ff047230 */ /* 0x004fcc0000004100 */
[----:B------:R-:W0:Y:S02]  /*5e60*/  F2I.S64.TRUNC R4, R4 ;  /* 0x0000000400047311 */ /* 0x000e24000020d900 */
[----:B0-----:R-:W-:Y:S01]  /*5e70*/  PRMT R17, R4, 0x7610, R17 ;  /* 0x0000761004117816 */ /* 0x001fe20000000011 */
[----:B------:R-:W-:Y:S05]  /*5e80*/  BRA `(.L_x_48840) ;  /* 0x00000c1000007947 */ /* 0x000fea0003800000 */
.L_x_48843:
        /* <DEDUP_REMOVED lines=10> */
.L_x_48846:
[----:B------:R-:W2:Y:S02]  /*5f30*/  LDG.E.U16 R6, [R6.64] ;  /* 0x0000002406067981 */ /* 0x000ea4000c1e1500 */
[----:B--2---:R-:W-:-:S06]  /*5f40*/  HADD2.F32 R4, -RZ, R6.H0_H0 ;  /* 0x20000006ff047230 */ /* 0x004fcc0000004100 */
[----:B------:R-:W0:Y:S02]  /*5f50*/  F2I.S64.TRUNC R4, R4 ;  /* 0x0000000400047311 */ /* 0x000e24000020d900 */
[----:B0-----:R-:W-:Y:S01]  /*5f60*/  PRMT R17, R4, 0x7610, R17 ;  /* 0x0000761004117816 */ /* 0x001fe20000000011 */
[----:B------:R-:W-:Y:S05]  /*5f70*/  BRA `(.L_x_48840) ;  /* 0x00000b2000007947 */ /* 0x000fea0003800000 */
.L_x_48845:
[----:B------:R-:W2:Y:S02]  /*5f80*/  LDG.E.64 R4, [R6.64] ;  /* 0x0000002406047981 */ /* 0x000ea4000c1e1b00 */
[----:B--2---:R-:W0:Y:S02]  /*5f90*/  F2I.S64.F64.TRUNC R4, R4 ;  /* 0x0000000400047311 */ /* 0x004e24000030d900 */
[----:B0-----:R-:W-:Y:S01]  /*5fa0*/  PRMT R17, R4, 0x7610, R17 ;  /* 0x0000761004117816 */ /* 0x001fe20000000011 */
[----:B------:R-:W-:Y:S05]  /*5fb0*/  BRA `(.L_x_48840) ;  /* 0x00000ae000007947 */ /* 0x000fea0003800000 */
.L_x_48835:
        /* <DEDUP_REMOVED lines=12> */
.L_x_48849:
[----:B------:R-:W2:Y:S02]  /*6080*/  LDG.E.64 R6, [R6.64] ;  /* 0x0000002406067981 */ /* 0x000ea4000c1e1b00 */
[----:B--2---:R-:W0:Y:S02]  /*6090*/  F2I.S64.F64.TRUNC R4, R6 ;  /* 0x0000000600047311 */ /* 0x004e24000030d900 */
[----:B0-----:R-:W-:Y:S01]  /*60a0*/  PRMT R17, R4, 0x7610, R17 ;  /* 0x0000761004117816 */ /* 0x001fe20000000011 */
[----:B------:R-:W-:Y:S05]  /*60b0*/  BRA `(.L_x_48840) ;  /* 0x000009e000007947 */ /* 0x000fea0003800000 */
.L_x_48848:
        /* <DEDUP_REMOVED lines=28> */
.L_x_48851:
        /* <DEDUP_REMOVED lines=15> */
.L_x_48850:
[----:B------:R-:W2:Y:S02]  /*6370*/  LDG.E.U16 R4, [R6.64] ;  /* 0x0000002406047981 */ /* 0x000ea4000c1e1500 */
[----:B--2---:R-:W-:-:S06]  /*6380*/  PRMT R4, RZ, 0x5410, R4 ;  /* 0x00005410ff047816 */ /* 0x004fcc0000000004 */
[----:B------:R-:W0:Y:S02]  /*6390*/  F2I.S64.TRUNC R4, R4 ;  /* 0x0000000400047311 */ /* 0x000e24000020d900 */
[----:B0-----:R-:W-:Y:S01]  /*63a0*/  PRMT R17, R4, 0x7610, R17 ;  /* 0x0000761004117816 */ /* 0x001fe20000000011 */
[----:B------:R-:W-:Y:S05]  /*63b0*/  BRA `(.L_x_48840) ;  /* 0x000006e000007947 */ /* 0x000fea0003800000 */
.L_x_48847:
        /* <DEDUP_REMOVED lines=10> */
.L_x_48854:
        /* <DEDUP_REMOVED lines=21> */
.L_x_48858:
[----:B------:R-:W-:Y:S05]  /*65b0*/  BSYNC B1 ;  /* 0x0000000000017941 */ /* 0x000fea0003800000 */
.L_x_48857:
[----:B------:R-:W-:Y:S01]  /*65c0*/  IMAD.SHL.U32 R3, R3, 0x100000, RZ ;  /* 0x0010000003037824 */ /* 0x000fe200078e00ff */
[----:B------:R-:W-:-:S04]  /*65d0*/  LEA R5, R0, 0x3b800000, 0x17 ;  /* 0x3b80000000057811 */ /* 0x000fc800078eb8ff */
[----:B------:R-:W-:Y:S02]  /*65e0*/  LOP3.LUT R4, R5, R3, R6, 0xfe, !PT ;  /* 0x0000000305047212 */ /* 0x000fe400078efe06 */
.L_x_48856:
[----:B------:R-:W-:Y:S05]  /*65f0*/  BSYNC B0 ;  /* 0x0000000000007941 */ /* 0x000fea0003800000 */
.L_x_48855:
[----:B------:R-:W0:Y:S02]  /*6600*/  F2I.S64.TRUNC R4, R4 ;  /* 0x0000000400047311 */ /* 0x000e24000020d900 */
[----:B0-----:R-:W-:Y:S01]  /*6610*/  PRMT R17, R4, 0x7610, R17 ;  /* 0x0000761004117816 */ /* 0x001fe20000000011 */
[----:B------:R-:W-:Y:S05]  /*6620*/  BRA `(.L_x_48840) ;  /* 0x0000047000007947 */ /* 0x000fea0003800000 */
.L_x_48853:
        /* <DEDUP_REMOVED lines=21> */
.L_x_48862:
[----:B------:R-:W-:Y:S05]  /*6780*/  BSYNC B1 ;  /* 0x0000000000017941 */ /* 0x000fea0003800000 */
.L_x_48861:
[----:B------:R-:W-:Y:S01]  /*6790*/  IMAD.SHL.U32 R3, R3, 0x200000, RZ ;  /* 0x0020000003037824 */ /* 0x000fe200078e00ff */
[----:B------:R-:W-:-:S04]  /*67a0*/  LEA R5, R0, 0x37800000, 0x17 ;  /* 0x3780000000057811 */ /* 0x000fc800078eb8ff */
[----:B------:R-:W-:Y:S02]  /*67b0*/  LOP3.LUT R4, R5, R3, R6, 0xfe, !PT ;  /* 0x0000000305047212 */ /* 0x000fe400078efe06 */
.L_x_48860:
[----:B------:R-:W-:Y:S05]  /*67c0*/  BSYNC B0 ;  /* 0x0000000000007941 */ /* 0x000fea0003800000 */
.L_x_48859:
[----:B------:R-:W0:Y:S02]  /*67d0*/  F2I.S64.TRUNC R4, R4 ;  /* 0x0000000400047311 */ /* 0x000e24000020d900 */
[----:B0-----:R-:W-:Y:S01]  /*67e0*/  PRMT R17, R4, 0x7610, R17 ;  /* 0x0000761004117816 */ /* 0x001fe20000000011 */
[----:B------:R-:W-:Y:S05]  /*67f0*/  BRA `(.L_x_48840) ;  /* 0x000002a000007947 */ /* 0x000fea0003800000 */
.L_x_48852:
        /* <DEDUP_REMOVED lines=14> */
.L_x_48866:
[----:B------:R-:W-:Y:S05]  /*68e0*/  BSYNC B0 ;  /* 0x0000000000007941 */ /* 0x000fea0003800000 */
.L_x_48865:
[----:B------:R-:W0:Y:S02]  /*68f0*/  F2I.S64.TRUNC R4, R4 ;  /* 0x0000000400047311 */ /* 0x000e24000020d900 */
[----:B0-----:R-:W-:Y:S01]  /*6900*/  PRMT R17, R4, 0x7610, R17 ;  /* 0x0000761004117816 */ /* 0x001fe20000000011 */
[----:B------:R-:W-:Y:S05]  /*6910*/  BRA `(.L_x_48840) ;  /* 0x0000018000007947 */ /* 0x000fea0003800000 */
.L_x_48839:
        /* <DEDUP_REMOVED lines=21> */
.L_x_48864:
[----:B------:R0:W5:Y:S01]  /*6a70*/  LDG.E.U8 R17, [R6.64] ;  /* 0x0000002406117981 */ /* 0x000162000c1e1100 */
[----:B------:R-:W-:Y:S05]  /*6a80*/  BRA `(.L_x_48840) ;  /* 0x0000001000007947 */ /* 0x000fea0003800000 */
.L_x_48863:
[----:B------:R0:W5:Y:S02]  /*6a90*/  LDG.E.U8 R17, [R6.64] ;  /* 0x0000002406117981 */ /* 0x000164000c1e1100 */
.L_x_48840:
        /* <DEDUP_REMOVED lines=16> */
.L_x_48870:
[----:B------:R0:W5:Y:S01]  /*6ba0*/  LDG.E.U8 R19, [R6.64] ;  /* 0x0000002406137981 */ /* 0x000162000c1e1100 */
[----:B------:R-:W-:Y:S05]  /*6bb0*/  BRA `(.L_x_48834) ;  /* 0x00000db000007947 */ /* 0x000fea0003800000 */
.L_x_48869:
        /* <DEDUP_REMOVED lines=8> */
.L_x_48873:
[----:B------:R0:W5:Y:S01]  /*6c40*/  LDG.E.U8 R19, [R6.64] ;  /* 0x0000002406137981 */ /* 0x000162000c1e1100 */
[----:B------:R-:W-:Y:S05]  /*6c50*/  BRA `(.L_x_48834) ;  /* 0x00000d1000007947 */ /* 0x000fea0003800000 */
.L_x_48872:
[----:B------:R0:W5:Y:S01]  /*6c60*/  LDG.E.U16 R19, [R6.64] ;  /* 0x0000002406137981 */ /* 0x000162000c1e1500 */
[----:B------:R-:W-:Y:S05]  /*6c70*/  BRA `(.L_x_48834) ;  /* 0x00000cf000007947 */ /* 0x000fea0003800000 */
.L_x_48868:
        /* <DEDUP_REMOVED lines=10> */
.L_x_48875:
[----:B------:R-:W2:Y:S02]  /*6d20*/  LDG.E.U16 R4, [R6.64] ;  /* 0x0000002406047981 */ /* 0x000ea4000c1e1500 */
[----:B--2---:R-:W-:-:S06]  /*6d30*/  HADD2.F32 R4, -RZ, R4.H0_H0 ;  /* 0x20000004ff047230 */ /* 0x004fcc0000004100 */
[----:B------:R-:W0:Y:S02]  /*6d40*/  F2I.S64.TRUNC R4, R4 ;  /* 0x0000000400047311 */ /* 0x000e24000020d900 */
[----:B0-----:R-:W-:Y:S01]  /*6d50*/  PRMT R19, R4, 0x7610, R19 ;  /* 0x0000761004137816 */ /* 0x001fe20000000013 */
[----:B------:R-:W-:Y:S05]  /*6d60*/  BRA `(.L_x_48834) ;  /* 0x00000c0000007947 */ /* 0x000fea0003800000 */
.L_x_48874:
        /* <DEDUP_REMOVED lines=10> */
.L_x_48877:
[----:B------:R-:W2:Y:S02]  /*6e10*/  LDG.E.U16 R6, [R6.64] ;  /* 0x0000002406067981 */ /* 0x000ea4000c1e1500 */
[----:B--2---:R-:W-:-:S06]  /*6e20*/  HADD2.F32 R4, -RZ, R6.H0_H0 ;  /* 0x20000006ff047230 */ /* 0x004fcc0000004100 */
[----:B------:R-:W0:Y:S02]  /*6e30*/  F2I.S64.TRUNC R4, R4 ;  /* 0x0000000400047311 */ /* 0x000e24000020d900 */
[----:B0-----:R-:W-:Y:S01]  /*6e40*/  PRMT R19, R4, 0x7610, R19 ;  /* 0x0000761004137816 */ /* 0x001fe20000000013 */
[----:B------:R-:W-:Y:S05]  /*6e50*/  BRA `(.L_x_48834) ;  /* 0x00000b1000007947 */ /* 0x000fea0003800000 */
.L_x_48876:
[----:B------:R-:W2:Y:S02]  /*6e60*/  LDG.E.64 R4, [R6.64] ;  /* 0x0000002406047981 */ /* 0x000ea4000c1e1b00 */
[----:B--2---:R-:W0:Y:S02]  /*6e70*/  F2I.S64.F64.TRUNC R4, R4 ;  /* 0x0000000400047311 */ /* 0x004e24000030d900 */
[----:B0-----:R-:W-:Y:S01]  /*6e80*/  PRMT R19, R4, 0x7610, R19 ;  /* 0x0000761004137816 */ /* 0x001fe20000000013 */
[----:B------:R-:W-:Y:S05]  /*6e90*/  BRA `(.L_x_48834) ;  /* 0x00000ad000007947 */ /* 0x000fea0003800000 */
.L_x_48867:
        /* <DEDUP_REMOVED lines=12> */
.L_x_48880:
[----:B------:R-:W2:Y:S02]  /*6f60*/  LDG.E.64 R6, [R6.64] ;  /* 0x0000002406067981 */ /* 0x000ea4000c1e1b00 */
[----:B--2---:R-:W0:Y:S02]  /*6f70*/  F2I.S64.F64.TRUNC R4, R6 ;  /* 0x0000000600047311 */ /* 0x004e24000030d900 */
[----:B0-----:R-:W-:Y:S01]  /*6f80*/  PRMT R19, R4, 0x7610, R19 ;  /* 0x0000761004137816 */ /* 0x001fe20000000013 */
[----:B------:R-:W-:Y:S05]  /*6f90*/  BRA `(.L_x_48834) ;  /* 0x000009d000007947 */ /* 0x000fea0003800000 */
.L_x_48879:
        /* <DEDUP_REMOVED lines=28> */
.L_x_48882:
        /* <DEDUP_REMOVED lines=15> */
.L_x_48881:
[----:B------:R-:W2:Y:S02]  /*7250*/  LDG.E.U16 R4, [R6.64] ;  /* 0x0000002406047981 */ /* 0x000ea4000c1e1500 */
[----:B--2---:R-:W-:-:S06]  /*7260*/  PRMT R4, RZ, 0x5410, R4 ;  /* 0x00005410ff047816 */ /* 0x004fcc0000000004 */
[----:B------:R-:W0:Y:S02]  /*7270*/  F2I.S64.TRUNC R4, R4 ;  /* 0x0000000400047311 */ /* 0x000e24000020d900 */
[----:B0-----:R-:W-:Y:S01]  /*7280*/  PRMT R19, R4, 0x7610, R19 ;  /* 0x0000761004137816 */ /* 0x001fe20000000013 */
[----:B------:R-:W-:Y:S05]  /*7290*/  BRA `(.L_x_48834) ;  /* 0x000006d000007947 */ /* 0x000fea0003800000 */
.L_x_48878:
        /* <DEDUP_REMOVED lines=10> */
.L_x_48885:
        /* <DEDUP_REMOVED lines=21> */
.L_x_48889:
[----:B------:R-:W-:Y:S05]  /*7490*/  BSYNC B1 ;  /* 0x0000000000017941 */ /* 0x000fea0003800000 */
.L_x_48888:
[----:B------:R-:W-:Y:S01]  /*74a0*/  IMAD.SHL.U32 R3, R3, 0x100000, RZ ;  /* 0x0010000003037824 */ /* 0x000fe200078e00ff */
[----:B------:R-:W-:-:S04]  /*74b0*/  LEA R5, R0, 0x3b800000, 0x17 ;  /* 0x3b80000000057811 */ /* 0x000fc800078eb8ff */
[----:B------:R-:W-:Y:S02]  /*74c0*/  LOP3.LUT R4, R5, R3, R6, 0xfe, !PT ;  /* 0x0000000305047212 */ /* 0x000fe400078efe06 */
.L_x_48887:
[----:B------:R-:W-:Y:S05]  /*74d0*/  BSYNC B0 ;  /* 0x0000000000007941 */ /* 0x000fea0003800000 */
.L_x_48886:
[----:B------:R-:W0:Y:S02]  /*74e0*/  F2I.S64.TRUNC R4, R4 ;  /* 0x0000000400047311 */ /* 0x000e24000020d900 */
[----:B0-----:R-:W-:Y:S01]  /*74f0*/  PRMT R19, R4, 0x7610, R19 ;  /* 0x0000761004137816 */ /* 0x001fe20000000013 */
[----:B------:R-:W-:Y:S05]  /*7500*/  BRA `(.L_x_48834) ;  /* 0x0000046000007947 */ /* 0x000fea0003800000 */
.L_x_48884:
        /* <DEDUP_REMOVED lines=21> */
.L_x_48893:
[----:B------:R-:W-:Y:S05]  /*7660*/  BSYNC B1 ;  /* 0x0000000000017941 */ /* 0x000fea0003800000 */
.L_x_48892:
[----:B------:R-:W-:Y:S01]  /*7670*/  IMAD.SHL.U32 R3, R3, 0x200000, RZ ;  /* 0x0020000003037824 */ /* 0x000fe200078e00ff */
[----:B------:R-:W-:-:S04]  /*7680*/  LEA R5, R0, 0x37800000, 0x17 ;  /* 0x3780000000057811 */ /* 0x000fc800078eb8ff */
[----:B------:R-:W-:Y:S02]  /*7690*/  LOP3.LUT R4, R5, R3, R6, 0xfe, !PT ;  /* 0x0000000305047212 */ /* 0x000fe400078efe06 */
.L_x_48891:
[----:B------:R-:W-:Y:S05]  /*76a0*/  BSYNC B0 ;  /* 0x0000000000007941 */ /* 0x000fea0003800000 */
.L_x_48890:
[----:B------:R-:W0:Y:S02]  /*76b0*/  F2I.S64.TRUNC R4, R4 ;  /* 0x0000000400047311 */ /* 0x000e24000020d900 */
[----:B0-----:R-:W-:Y:S01]  /*76c0*/  PRMT R19, R4, 0x7610, R19 ;  /* 0x0000761004137816 */ /* 0x001fe20000000013 */
[----:B------:R-:W-:Y:S05]  /*76d0*/  BRA `(.L_x_48834) ;  /* 0x0000029000007947 */ /* 0x000fea0003800000 */
.L_x_48883:
        /* <DEDUP_REMOVED lines=14> */
.L_x_48897:
[----:B------:R-:W-:Y:S05]  /*77c0*/  BSYNC B0 ;  /* 0x0000000000007941 */ /* 0x000fea0003800000 */
.L_x_48896:
[----:B------:R-:W0:Y:S02]  /*77d0*/  F2I.S64.TRUNC R4, R4 ;  /* 0x0000000400047311 */ /* 0x000e24000020d900 */
[----:B0-----:R-:W-:Y:S01]  /*77e0*/  PRMT R19, R4, 0x7610, R19 ;  /* 0x0000761004137816 */ /* 0x001fe20000000013 */
[----:B------:R-:W-:Y:S05]  /*77f0*/  BRA `(.L_x_48834) ;  /* 0x0000017000007947 */ /* 0x000fea0003800000 */
.L_x_48871:
        /* <DEDUP_REMOVED lines=20> */
.L_x_48895:
[----:B------:R0:W5:Y:S01]  /*7940*/  LDG.E.U8 R19, [R6.64] ;  /* 0x0000002406137981 */ /* 0x000162000c1e1100 */
[----:B------:R-:W-:Y:S05]  /*7950*/  BRA `(.L_x_48834) ;  /* 0x0000001000007947 */ /* 0x000fea0003800000 */
.L_x_48894:
[----:B------:R0:W5:Y:S02]  /*7960*/  LDG.E.U8 R19, [R6.64] ;  /* 0x0000002406137981 */ /* 0x000164000c1e1100 */
.L_x_48834:
[----:B------:R-:W-:Y:S05]  /*7970*/  BSYNC B6 ;  /* 0x0000000000067941 */ /* 0x000fea0003800000 */
.L_x_48833:
[----:B------:R-:W1:Y:S01]  /*7980*/  S2R R23, SR_TID.X ;  /* 0x0000000000177919 */ /* 0x000e620000002100 */
[----:B------:R-:W-:Y:S01]  /*7990*/  BSSY B0, `(.L_x_48898) ;  /* 0x000000a000007945 */ /* 0x000fe20003800000 */
[----:B-1----:R-:W-:-:S13]  /*79a0*/  ISETP.GE.AND P0, PT, R23, R16, PT ;  /* 0x000000101700720c */ /* 0x002fda0003f06270 */
[----:B------:R-:W-:Y:S05]  /*79b0*/  @P0 BRA `(.L_x_48899) ;  /* 0x0000007000000947 */ /* 0x000fea0003800000 */
[----:B-----5:R-:W-:Y:S01]  /*79c0*/  LOP3.LUT P1, R8, R25, 0xff, RZ, 0xc0, !PT ;  /* 0x000000ff19087812 */ /* 0x020fe2000782c0ff */
[----:B------:R-:W-:-:S12]  /*79d0*/  IMAD.MOV.U32 R3, RZ, RZ, 0xff ;  /* 0x000000ffff037424 */ /* 0x000fd800078e00ff */
[----:B------:R-:W-:Y:S05]  /*79e0*/  @!P1 BRA `(.L_x_48899) ;  /* 0x0000004000009947 */ /* 0x000fea0003800000 */
[----:B------:R-:W-:Y:S02]  /*79f0*/  LOP3.LUT R27, R27, 0xff, RZ, 0xc0, !PT ;  /* 0x000000ff1b1b7812 */ /* 0x000fe400078ec0ff */
[----:B------:R-:W-:Y:S02]  /*7a00*/  MOV R4, 0x7a20 ;  /* 0x00007a2000047802 */ /* 0x000fe40000000f00 */
[----:B0-----:R-:W-:Y:S05]  /*7a10*/  CALL.REL.NOINC `($__internal_55_$__cuda_sm20_rem_u16) ;  /* 0x000043f000007944 */ /* 0x001fea0003c00000 */
[----:B------:R-:W-:Y:S02]  /*7a20*/  PRMT R3, R8, 0x7610, R3 ;  /* 0x0000761008037816 */ /* 0x000fe40000000003 */
.L_x_48899:
[----:B------:R-:W-:Y:S05]  /*7a30*/  BSYNC B0 ;  /* 0x0000000000007941 */ /* 0x000fea0003800000 */
.L_x_48898:
[----:B-----5:R-:W-:Y:S01]  /*7a40*/  IADD3 R25, R23, 0x80, RZ ;  /* 0x0000008017197810 */ /* 0x020fe20007ffe0ff */
[----:B------:R-:W-:Y:S03]  /*7a50*/  BSSY B0, `(.L_x_48900) ;  /* 0x000000a000007945 */ /* 0x000fe60003800000 */
[----:B------:R-:W-:-:S13]  /*7a60*/  ISETP.GE.AND P1, PT, R25, R16, PT ;  /* 0x000000101900720c */ /* 0x000fda0003f26270 */
[----:B------:R-:W-:Y:S05]  /*7a70*/  @P1 BRA `(.L_x_48901) ;  /* 0x0000007000001947 */ /* 0x000fea0003800000 */
[----:B------:R-:W-:Y:S01]  /*7a80*/  LOP3.LUT P1, R8, R22, 0xff, RZ, 0xc0, !PT ;  /* 0x000000ff16087812 */ /* 0x000fe2000782c0ff */
[----:B------:R-:W-:-:S12]  /*7a90*/  IMAD.MOV.U32 R22, RZ, RZ, 0xff ;  /* 0x000000ffff167424 */ /* 0x000fd800078e00ff */
[----:B------:R-:W-:Y:S05]  /*7aa0*/  @!P1 BRA `(.L_x_48901) ;  /* 0x0000004000009947 */ /* 0x000fea0003800000 */
[----:B------:R-:W-:Y:S02]  /*7ab0*/  LOP3.LUT R27, R26, 0xff, RZ, 0xc0, !PT ;  /* 0x000000ff1a1b7812 */ /* 0x000fe400078ec0ff */
[----:B------:R-:W-:Y:S02]  /*7ac0*/  MOV R4, 0x7ae0 ;  /* 0x00007ae000047802 */ /* 0x000fe40000000f00 */
[----:B0-----:R-:W-:Y:S05]  /*7ad0*/  CALL.REL.NOINC `($__internal_55_$__cuda_sm20_rem_u16) ;  /* 0x0000433000007944 */ /* 0x001fea0003c00000 */
[----:B------:R-:W-:Y:S02]  /*7ae0*/  PRMT R22, R8, 0x7610, R22 ;  /* 0x0000761008167816 */ /* 0x000fe40000000016 */
.L_x_48901:
[----:B------:R-:W-:Y:S05]  /*7af0*/  BSYNC B0 ;  /* 0x0000000000007941 */ /* 0x000fea0003800000 */
.L_x_48900:
[----:B------:R-:W-:Y:S01]  /*7b00*/  IADD3 R5, R23, 0x100, RZ ;  /* 0x0000010017057810 */ /* 0x000fe20007ffe0ff */
        /* <DEDUP_REMOVED lines=10> */
.L_x_48903:
[----:B------:R-:W-:Y:S05]  /*7bb0*/  BSYNC B0 ;  /* 0x0000000000007941 */ /* 0x000fea0003800000 */
.L_x_48902:
        /* <DEDUP_REMOVED lines=11> */
.L_x_48905:
[----:B------:R-:W-:Y:S05]  /*7c70*/  BSYNC B0 ;  /* 0x0000000000007941 */ /* 0x000fea0003800000 */
.L_x_48904:
        /* <DEDUP_REMOVED lines=23> */
.L_x_48911:
[----:B------:R1:W-:Y:S01]  /*7df0*/  STG.E.U8 [R8.64], R3 ;  /* 0x0000000308007986 */ /* 0x0003e2000c101124 */
[----:B------:R-:W-:Y:S01]  /*7e00*/  IMAD.MOV.U32 R23, RZ, RZ, R25 ;  /* 0x000000ffff177224 */ /* 0x000fe200078e0019 */
[----:B------:R-:W-:Y:S05]  /*7e10*/  BRA `(.L_x_48907) ;  /* 0x00000fd000007947 */ /* 0x000fea0003800000 */
.L_x_48910:
        /* <DEDUP_REMOVED lines=11> */
.L_x_48914:
[----:B------:R-:W-:Y:S01]  /*7ed0*/  LOP3.LUT R3, R3, 0xff, RZ, 0xc0, !PT ;  /* 0x000000ff03037812 */ /* 0x000fe200078ec0ff */
[----:B------:R-:W-:-:S04]  /*7ee0*/  IMAD.MOV.U32 R23, RZ, RZ, R25 ;  /* 0x000000ffff177224 */ /* 0x000fc800078e0019 */
[----:B------:R1:W-:Y:S01]  /*7ef0*/  STG.E [R8.64], R3 ;  /* 0x0000000308007986 */ /* 0x0003e2000c101924 */
[----:B------:R-:W-:Y:S05]  /*7f00*/  BRA `(.L_x_48907) ;  /* 0x00000ee000007947 */ /* 0x000fea0003800000 */
.L_x_48913:
[----:B------:R-:W-:Y:S01]  /*7f10*/  LOP3.LUT R3, R3, 0xff, RZ, 0xc0, !PT ;  /* 0x000000ff03037812 */ /* 0x000fe200078ec0ff */
[----:B------:R-:W-:-:S04]  /*7f20*/  IMAD.MOV.U32 R23, RZ, RZ, R25 ;  /* 0x000000ffff177224 */ /* 0x000fc800078e0019 */
[----:B------:R1:W-:Y:S01]  /*7f30*/  STG.E.U16 [R8.64], R3 ;  /* 0x0000000308007986 */ /* 0x0003e2000c101524 */
[----:B------:R-:W-:Y:S05]  /*7f40*/  BRA `(.L_x_48907) ;  /* 0x00000ea000007947 */ /* 0x000fea0003800000 */
.L_x_48909:
        /* <DEDUP_REMOVED lines=11> */
.L_x_48916:
[----:B------:R-:W-:Y:S01]  /*8000*/  LOP3.LUT R3, R3, 0xff, RZ, 0xc0, !PT ;  /* 0x000000ff03037812 */ /* 0x000fe200078ec0ff */
[----:B------:R-:W-:-:S03]  /*8010*/  IMAD.MOV.U32 R23, RZ, RZ, R25 ;  /* 0x000000ffff177224 */ /* 0x000fc600078e0019 */
[----:B------:R-:W1:Y:S02]  /*8020*/  I2F.U16 R0, R3 ;  /* 0x0000000300007306 */ /* 0x000e640000101000 */
[----:B-1----:R-:W-:-:S05]  /*8030*/  F2FP.PACK_AB R0, RZ, R0 ;  /* 0x00000000ff00723e */ /* 0x002fca00000000ff */
[----:B------:R1:W-:Y:S01]  /*8040*/  STG.E.U16 [R8.64], R0 ;  /* 0x0000000008007986 */ /* 0x0003e2000c101524 */
[----:B------:R-:W-:Y:S05]  /*8050*/  BRA `(.L_x_48907) ;  /* 0x00000d9000007947 */ /* 0x000fea0003800000 */
.L_x_48915:
        /* <DEDUP_REMOVED lines=12> */
.L_x_48918:
[----:B------:R-:W-:Y:S01]  /*8120*/  LOP3.LUT R3, R3, 0xff, RZ, 0xc0, !PT ;  /* 0x000000ff03037812 */ /* 0x000fe200078ec0ff */
[----:B------:R-:W-:-:S05]  /*8130*/  IMAD.MOV.U32 R23, RZ, RZ, R25 ;  /* 0x000000ffff177224 */ /* 0x000fca00078e0019 */
[----:B------:R-:W1:Y:S02]  /*8140*/  I2F.U16 R3, R3 ;  /* 0x0000000300037306 */ /* 0x000e640000101000 */
[----:B-1----:R-:W-:-:S04]  /*8150*/  F2FP.PACK_AB R3, RZ, R3 ;  /* 0x00000003ff03723e */ /* 0x002fc800000000ff */
[----:B------:R-:W-:-:S05]  /*8160*/  PRMT R3, R3, 0x5410, RZ ;  /* 0x0000541003037816 */ /* 0x000fca00000000ff */
[----:B------:R1:W-:Y:S01]  /*8170*/  STG.E [R8.64], R3 ;  /* 0x0000000308007986 */ /* 0x0003e2000c101924 */
[----:B------:R-:W-:Y:S05]  /*8180*/  BRA `(.L_x_48907) ;  /* 0x00000c6000007947 */ /* 0x000fea0003800000 */
.L_x_48917:
[----:B------:R-:W-:Y:S01]  /*8190*/  LOP3.LUT R4, R3, 0xff, RZ, 0xc0, !PT ;  /* 0x000000ff03047812 */ /* 0x000fe200078ec0ff */
[----:B------:R-:W-:-:S05]  /*81a0*/  IMAD.MOV.U32 R23, RZ, RZ, R25 ;  /* 0x000000ffff177224 */ /* 0x000fca00078e0019 */
[----:B------:R-:W1:Y:S02]  /*81b0*/  I2F.F64.U16 R4, R4 ;  /* 0x0000000400047312 */ /* 0x000e640000101800 */
[----:B-1----:R1:W-:Y:S01]  /*81c0*/  STG.E.64 [R8.64], R4 ;  /* 0x0000000408007986 */ /* 0x0023e2000c101b24 */
[----:B------:R-:W-:Y:S05]  /*81d0*/  BRA `(.L_x_48907) ;  /* 0x00000c1000007947 */ /* 0x000fea0003800000 */
.L_x_48908:
        /* <DEDUP_REMOVED lines=13> */
.L_x_48921:
[----:B------:R-:W-:Y:S01]  /*82b0*/  LOP3.LUT R4, R3, 0xff, RZ, 0xc0, !PT ;  /* 0x000000ff03047812 */ /* 0x000fe200078ec0ff */
[----:B0-----:R-:W-:Y:S01]  /*82c0*/  CS2R R6, SRZ ;  /* 0x0000000000067805 */ /* 0x001fe2000001ff00 */
[----:B------:R-:W-:-:S04]  /*82d0*/  IMAD.MOV.U32 R23, RZ, RZ, R25 ;  /* 0x000000ffff177224 */ /* 0x000fc800078e0019 */
[----:B------:R-:W0:Y:S02]  /*82e0*/  I2F.F64.U16 R4, R4 ;  /* 0x0000000400047312 */ /* 0x000e240000101800 */
[----:B0-----:R0:W-:Y:S01]  /*82f0*/  STG.E.128 [R8.64], R4 ;  /* 0x0000000408007986 */ /* 0x0011e2000c101d24 */
[----:B------:R-:W-:Y:S05]  /*8300*/  BRA `(.L_x_48907) ;  /* 0x00000ae000007947 */ /* 0x000fea0003800000 */
.L_x_48920:
        /* <DEDUP_REMOVED lines=22> */
.L_x_48925:
[----:B------:R-:W-:Y:S05]  /*8470*/  BSYNC B0 ;  /* 0x0000000000007941 */ /* 0x000fea0003800000 */
.L_x_48924:
[----:B------:R-:W-:Y:S01]  /*8480*/  LOP3.LUT R5, R0, R5, RZ, 0xfc, !PT ;  /* 0x0000000500057212 */ /* 0x000fe200078efcff */
[----:B------:R-:W-:-:S04]  /*8490*/  IMAD.MOV.U32 R23, RZ, RZ, R25 ;  /* 0x000000ffff177224 */ /* 0x000fc800078e0019 */
[----:B------:R0:W-:Y:S01]  /*84a0*/  STG.E.U8 [R8.64], R5 ;  /* 0x0000000508007986 */ /* 0x0001e2000c101124 */
[----:B------:R-:W-:Y:S05]  /*84b0*/  BRA `(.L_x_48907) ;  /* 0x0000093000007947 */ /* 0x000fea0003800000 */
.L_x_48923:
        /* <DEDUP_REMOVED lines=14> */
.L_x_48927:
[----:B------:R-:W-:Y:S01]  /*85a0*/  IMAD.MOV.U32 R0, RZ, RZ, 0x7f ;  /* 0x0000007fff007424 */ /* 0x000fe200078e00ff */
[----:B------:R-:W-:-:S04]  /*85b0*/  ISETP.GT.U32.AND P0, PT, R3, 0x7f800000, PT ;  /* 0x7f8000000300780c */ /* 0x000fc80003f04070 */
[----:B------:R-:W-:-:S04]  /*85c0*/  SEL R0, R0, 0x7c, P0 ;  /* 0x0000007c00007807 */ /* 0x000fc80000000000 */
.L_x_48928:
[----:B------:R-:W-:Y:S05]  /*85d0*/  BSYNC B0 ;  /* 0x0000000000007941 */ /* 0x000fea0003800000 */
.L_x_48926:
[----:B------:R-:W-:Y:S01]  /*85e0*/  LOP3.LUT R3, R5, 0x80000000, RZ, 0xc0, !PT ;  /* 0x8000000005037812 */ /* 0x000fe200078ec0ff */
[----:B------:R-:W-:-:S03]  /*85f0*/  IMAD.MOV.U32 R23, RZ, RZ, R25 ;  /* 0x000000ffff177224 */ /* 0x000fc600078e0019 */
[----:B------:R-:W-:-:S04]  /*8600*/  SHF.R.U32.HI R3, RZ, 0x18, R3 ;  /* 0x00000018ff037819 */ /* 0x000fc80000011603 */
[----:B------:R-:W-:-:S05]  /*8610*/  LOP3.LUT R3, R0, R3, RZ, 0xfc, !PT ;  /* 0x0000000300037212 */ /* 0x000fca00078efcff */
[----:B------:R1:W-:Y:S01]  /*8620*/  STG.E.U8 [R8.64], R3 ;  /* 0x0000000308007986 */ /* 0x0003e2000c101124 */
[----:B------:R-:W-:Y:S05]  /*8630*/  BRA `(.L_x_48907) ;  /* 0x000007b000007947 */ /* 0x000fea0003800000 */
.L_x_48922:
[----:B------:R-:W-:Y:S01]  /*8640*/  LOP3.LUT R3, R3, 0xff, RZ, 0xc0, !PT ;  /* 0x000000ff03037812 */ /* 0x000fe200078ec0ff */
[----:B------:R-:W-:-:S03]  /*8650*/  IMAD.MOV.U32 R23, RZ, RZ, R25 ;  /* 0x000000ffff177224 */ /* 0x000fc600078e0019 */
[----:B------:R-:W1:Y:S02]  /*8660*/  I2F.U16 R0, R3 ;  /* 0x0000000300007306 */ /* 0x000e640000101000 */
[----:B-1----:R-:W-:-:S05]  /*8670*/  F2FP.BF16.PACK_AB R0, RZ, R0 ;  /* 0x00000000ff00723e */ /* 0x002fca00000010ff */
[----:B------:R1:W-:Y:S01]  /*8680*/  STG.E.U16 [R8.64], R0 ;  /* 0x0000000008007986 */ /* 0x0003e2000c101524 */
[----:B------:R-:W-:Y:S05]  /*8690*/  BRA `(.L_x_48907) ;  /* 0x0000075000007947 */ /* 0x000fea0003800000 */
.L_x_48919:
        /* <DEDUP_REMOVED lines=12> */
.L_x_48931:
        /* <DEDUP_REMOVED lines=18> */
.L_x_48934:
[----:B------:R-:W-:-:S04]  /*8880*/  LOP3.LUT R3, R5, 0x80000000, RZ, 0xc0, !PT ;  /* 0x8000000005037812 */ /* 0x000fc800078ec0ff */
[----:B------:R-:W-:-:S04]  /*8890*/  SHF.R.U32.HI R3, RZ, 0x18, R3 ;  /* 0x00000018ff037819 */ /* 0x000fc80000011603 */
[----:B------:R-:W-:-:S04]  /*88a0*/  LOP3.LUT R0, R0, R3, RZ, 0xfc, !PT ;  /* 0x0000000300007212 */ /* 0x000fc800078efcff */
[----:B------:R-:W-:Y:S02]  /*88b0*/  PRMT R4, R0, 0x7610, R4 ;  /* 0x0000761000047816 */ /* 0x000fe40000000004 */
.L_x_48933:
[----:B------:R-:W-:Y:S05]  /*88c0*/  BSYNC B0 ;  /* 0x0000000000007941 */ /* 0x000fea0003800000 */
.L_x_48932:
[----:B------:R1:W-:Y:S01]  /*88d0*/  STG.E.U8 [R8.64], R4 ;  /* 0x0000000408007986 */ /* 0x0003e2000c101124 */
[----:B------:R-:W-:Y:S01]  /*88e0*/  IMAD.MOV.U32 R23, RZ, RZ, R25 ;  /* 0x000000ffff177224 */ /* 0x000fe200078e0019 */
[----:B------:R-:W-:Y:S05]  /*88f0*/  BRA `(.L_x_48907) ;  /* 0x000004f000007947 */ /* 0x000fea0003800000 */
.L_x_48930:
        /* <DEDUP_REMOVED lines=18> */
.L_x_48937:
[----:B------:R-:W-:-:S04]  /*8a20*/  LOP3.LUT R3, R5, 0x80000000, RZ, 0xc0, !PT ;  /* 0x8000000005037812 */ /* 0x000fc800078ec0ff */
[----:B------:R-:W-:-:S04]  /*8a30*/  SHF.R.U32.HI R3, RZ, 0x18, R3 ;  /* 0x00000018ff037819 */ /* 0x000fc80000011603 */
[----:B------:R-:W-:-:S04]  /*8a40*/  LOP3.LUT R0, R0, R3, RZ, 0xfc, !PT ;  /* 0x0000000300007212 */ /* 0x000fc800078efcff */
[----:B------:R-:W-:Y:S02]  /*8a50*/  PRMT R4, R0, 0x7610, R4 ;  /* 0x0000761000047816 */ /* 0x000fe40000000004 */
.L_x_48936:
[----:B------:R-:W-:Y:S05]  /*8a60*/  BSYNC B0 ;  /* 0x0000000000007941 */ /* 0x000fea0003800000 */
.L_x_48935:
[----:B------:R1:W-:Y:S01]  /*8a70*/  STG.E.U8 [R8.64], R4 ;  /* 0x0000000408007986 */ /* 0x0003e2000c101124 */
[----:B------:R-:W-:Y:S01]  /*8a80*/  IMAD.MOV.U32 R23, RZ, RZ, R25 ;  /* 0x000000ffff177224 */ /* 0x000fe200078e0019 */
[----:B------:R-:W-:Y:S05]  /*8a90*/  BRA `(.L_x_48907) ;  /* 0x0000035000007947 */ /* 0x000fea0003800000 */
.L_x_48929:
        /* <DEDUP_REMOVED lines=24> */
.L_x_48912:
        /* <DEDUP_REMOVED lines=21> */
.L_x_48939:
[----:B------:R-:W-:Y:S01]  /*8d70*/  LOP3.LUT R4, R3, 0xff, RZ, 0xc0, !PT ;  /* 0x000000ff03047812 */ /* 0x000fe200078ec0ff */
[----:B------:R-:W-:Y:S02]  /*8d80*/  IMAD.MOV.U32 R5, RZ, RZ, RZ ;  /* 0x000000ffff057224 */ /* 0x000fe400078e00ff */
[----:B------:R-:W-:-:S03]  /*8d90*/  IMAD.MOV.U32 R23, RZ, RZ, R25 ;  /* 0x000000ffff177224 */ /* 0x000fc600078e0019 */
[----:B------:R1:W-:Y:S01]  /*8da0*/  STG.E.64 [R8.64], R4 ;  /* 0x0000000408007986 */ /* 0x0003e2000c101b24 */
[----:B------:R-:W-:Y:S05]  /*8db0*/  BRA `(.L_x_48907) ;  /* 0x0000003000007947 */ /* 0x000fea0003800000 */
.L_x_48938:
[----:B------:R-:W-:Y:S01]  /*8dc0*/  LOP3.LUT R3, R3, 0xff, RZ, 0xc0, !PT ;  /* 0x000000ff03037812 */ /* 0x000fe200078ec0ff */
[----:B------:R-:W-:-:S04]  /*8dd0*/  IMAD.MOV.U32 R23, RZ, RZ, R25 ;  /* 0x000000ffff177224 */ /* 0x000fc800078e0019 */
[----:B------:R1:W-:Y:S03]  /*8de0*/  STG.E [R8.64], R3 ;  /* 0x0000000308007986 */ /* 0x0003e6000c101924 */
.L_x_48907:
[----:B------:R-:W-:Y:S05]  /*8df0*/  BSYNC B6 ;  /* 0x0000000000067941 */ /* 0x000fea0003800000 */
.L_x_48906:
        /* <DEDUP_REMOVED lines=21> */
.L_x_48945:
[----:B------:R0:W-:Y:S01]  /*8f50*/  STG.E.U8 [R8.64], R22 ;  /* 0x0000001608007986 */ /* 0x0001e2000c101124 */
[----:B------:R-:W-:Y:S05]  /*8f60*/  BRA `(.L_x_48947) ;  /* 0x00000e9000007947 */ /* 0x000fea0003800000 */
.L_x_48944:
        /* <DEDUP_REMOVED lines=10> */
.L_x_48949:
[----:B------:R-:W-:-:S05]  /*9010*/  LOP3.LUT R3, R22, 0xff, RZ, 0xc0, !PT ;  /* 0x000000ff16037812 */ /* 0x000fca00078ec0ff */
[----:B------:R0:W-:Y:S01]  /*9020*/  STG.E [R8.64], R3 ;  /* 0x0000000308007986 */ /* 0x0001e2000c101924 */
[----:B------:R-:W-:Y:S05]  /*9030*/  BRA `(.L_x_48947) ;  /* 0x00000dc000007947 */ /* 0x000fea0003800000 */
.L_x_48948:
[----:B------:R-:W-:-:S05]  /*9040*/  LOP3.LUT R3, R22, 0xff, RZ, 0xc0, !PT ;  /* 0x000000ff16037812 */ /* 0x000fca00078ec0ff */
[----:B------:R0:W-:Y:S01]  /*9050*/  STG.E.U16 [R8.64], R3 ;  /* 0x0000000308007986 */ /* 0x0001e2000c101524 */
[----:B------:R-:W-:Y:S05]  /*9060*/  BRA `(.L_x_48947) ;  /* 0x00000d9000007947 */ /* 0x000fea0003800000 */
.L_x_48943:
        /* <DEDUP_REMOVED lines=10> */
.L_x_48951:
[----:B------:R-:W-:-:S04]  /*9110*/  LOP3.LUT R22, R22, 0xff, RZ, 0xc0, !PT ;  /* 0x000000ff16167812 */ /* 0x000fc800078ec0ff */
[----:B------:R-:W0:Y:S02]  /*9120*/  I2F.U16 R0, R22 ;  /* 0x0000001600007306 */ /* 0x000e240000101000 */
[----:B0-----:R-:W-:-:S05]  /*9130*/  F2FP.PACK_AB R0, RZ, R0 ;  /* 0x00000000ff00723e */ /* 0x001fca00000000ff */
[----:B------:R0:W-:Y:S01]  /*9140*/  STG.E.U16 [R8.64], R0 ;  /* 0x0000000008007986 */ /* 0x0001e2000c101524 */
[----:B------:R-:W-:Y:S05]  /*9150*/  BRA `(.L_x_48947) ;  /* 0x00000ca000007947 */ /* 0x000fea0003800000 */
.L_x_48950:
        /* <DEDUP_REMOVED lines=11> */
.L_x_48953:
[----:B------:R-:W-:-:S06]  /*9210*/  LOP3.LUT R22, R22, 0xff, RZ, 0xc0, !PT ;  /* 0x000000ff16167812 */ /* 0x000fcc00078ec0ff */
[----:B------:R-:W0:Y:S02]  /*9220*/  I2F.U16 R22, R22 ;  /* 0x0000001600167306 */ /* 0x000e240000101000 */
[----:B0-----:R-:W-:-:S04]  /*9230*/  F2FP.PACK_AB R3, RZ, R22 ;  /* 0x00000016ff03723e */ /* 0x001fc800000000ff */
[----:B------:R-:W-:-:S05]  /*9240*/  PRMT R3, R3, 0x5410, RZ ;  /* 0x0000541003037816 */ /* 0x000fca00000000ff */
[----:B------:R0:W-:Y:S01]  /*9250*/  STG.E [R8.64], R3 ;  /* 0x0000000308007986 */ /* 0x0001e2000c101924 */
[----:B------:R-:W-:Y:S05]  /*9260*/  BRA `(.L_x_48947) ;  /* 0x00000b9000007947 */ /* 0x000fea0003800000 */
.L_x_48952:
[----:B------:R-:W-:-:S06]  /*9270*/  LOP3.LUT R4, R22, 0xff, RZ, 0xc0, !PT ;  /* 0x000000ff16047812 */ /* 0x000fcc00078ec0ff */
[----:B------:R-:W0:Y:S02]  /*9280*/  I2F.F64.U16 R4, R4 ;  /* 0x0000000400047312 */ /* 0x000e240000101800 */
[----:B0-----:R0:W-:Y:S01]  /*9290*/  STG.E.64 [R8.64], R4 ;  /* 0x0000000408007986 */ /* 0x0011e2000c101b24 */
[----:B------:R-:W-:Y:S05]  /*92a0*/  BRA `(.L_x_48947) ;  /* 0x00000b5000007947 */ /* 0x000fea0003800000 */
.L_x_48942:
        /* <DEDUP_REMOVED lines=12> */
.L_x_48956:
[----:B------:R-:W-:Y:S01]  /*9370*/  LOP3.LUT R4, R22, 0xff, RZ, 0xc0, !PT ;  /* 0x000000ff16047812 */ /* 0x000fe200078ec0ff */
[----:B------:R-:W-:-:S05]  /*9380*/  CS2R R6, SRZ ;  /* 0x0000000000067805 */ /* 0x000fca000001ff00 */
[----:B------:R-:W0:Y:S02]  /*9390*/  I2F.F64.U16 R4, R4 ;  /* 0x0000000400047312 */ /* 0x000e240000101800 */
[----:B0-----:R0:W-:Y:S01]  /*93a0*/  STG.E.128 [R8.64], R4 ;  /* 0x0000000408007986 */ /* 0x0011e2000c101d24 */
[----:B------:R-:W-:Y:S05]  /*93b0*/  BRA `(.L_x_48947) ;  /* 0x00000a4000007947 */ /* 0x000fea0003800000 */
.L_x_48955:
        /* <DEDUP_REMOVED lines=22> */
.L_x_48960:
[----:B------:R-:W-:Y:S05]  /*9520*/  BSYNC B0 ;  /* 0x0000000000007941 */ /* 0x000fea0003800000 */
.L_x_48959:
[----:B------:R-:W-:-:S05]  /*9530*/  LOP3.LUT R5, R0, R5, RZ, 0xfc, !PT ;  /* 0x0000000500057212 */ /* 0x000fca00078efcff */
[----:B------:R0:W-:Y:S01]  /*9540*/  STG.E.U8 [R8.64], R5 ;  /* 0x0000000508007986 */ /* 0x0001e2000c101124 */
[----:B------:R-:W-:Y:S05]  /*9550*/  BRA `(.L_x_48947) ;  /* 0x000008a000007947 */ /* 0x000fea0003800000 */
.L_x_48958:
        /* <DEDUP_REMOVED lines=14> */
.L_x_48962:
[----:B------:R-:W-:Y:S01]  /*9640*/  IMAD.MOV.U32 R0, RZ, RZ, 0x7f ;  /* 0x0000007fff007424 */ /* 0x000fe200078e00ff */
[----:B------:R-:W-:-:S04]  /*9650*/  ISETP.GT.U32.AND P0, PT, R3, 0x7f800000, PT ;  /* 0x7f8000000300780c */ /* 0x000fc80003f04070 */
[----:B------:R-:W-:-:S04]  /*9660*/  SEL R0, R0, 0x7c, P0 ;  /* 0x0000007c00007807 */ /* 0x000fc80000000000 */
.L_x_48963:
[----:B------:R-:W-:Y:S05]  /*9670*/  BSYNC B0 ;  /* 0x0000000000007941 */ /* 0x000fea0003800000 */
.L_x_48961:
[----:B------:R-:W-:-:S04]  /*9680*/  LOP3.LUT R3, R5, 0x80000000, RZ, 0xc0, !PT ;  /* 0x8000000005037812 */ /* 0x000fc800078ec0ff */
[----:B------:R-:W-:-:S04]  /*9690*/  SHF.R.U32.HI R3, RZ, 0x18, R3 ;  /* 0x00000018ff037819 */ /* 0x000fc80000011603 */
[----:B------:R-:W-:-:S05]  /*96a0*/  LOP3.LUT R3, R0, R3, RZ, 0xfc, !PT ;  /* 0x0000000300037212 */ /* 0x000fca00078efcff */
[----:B------:R0:W-:Y:S01]  /*96b0*/  STG.E.U8 [R8.64], R3 ;  /* 0x0000000308007986 */ /* 0x0001e2000c101124 */
[----:B------:R-:W-:Y:S05]  /*96c0*/  BRA `(.L_x_48947) ;  /* 0x0000073000007947 */ /* 0x000fea0003800000 */
.L_x_48957:
[----:B------:R-:W-:-:S04]  /*96d0*/  LOP3.LUT R22, R22, 0xff, RZ, 0xc0, !PT ;  /* 0x000000ff16167812 */ /* 0x000fc800078ec0ff */
[----:B------:R-:W0:Y:S02]  /*96e0*/  I2F.U16 R0, R22 ;  /* 0x0000001600007306 */ /* 0x000e240000101000 */
[----:B0-----:R-:W-:-:S05]  /*96f0*/  F2FP.BF16.PACK_AB R0, RZ, R0 ;  /* 0x00000000ff00723e */ /* 0x001fca00000010ff */
[----:B------:R0:W-:Y:S01]  /*9700*/  STG.E.U16 [R8.64], R0 ;  /* 0x0000000008007986 */ /* 0x0001e2000c101524 */
[----:B------:R-:W-:Y:S05]  /*9710*/  BRA `(.L_x_48947) ;  /* 0x000006e000007947 */ /* 0x000fea0003800000 */
.L_x_48954:
        /* <DEDUP_REMOVED lines=11> */
.L_x_48966:
        /* <DEDUP_REMOVED lines=18> */
.L_x_48969:
[----:B------:R-:W-:-:S04]  /*98f0*/  LOP3.LUT R3, R5, 0x80000000, RZ, 0xc0, !PT ;  /* 0x8000000005037812 */ /* 0x000fc800078ec0ff */
[----:B------:R-:W-:-:S04]  /*9900*/  SHF.R.U32.HI R3, RZ, 0x18, R3 ;  /* 0x00000018ff037819 */ /* 0x000fc80000011603 */
[----:B------:R-:W-:-:S04]  /*9910*/  LOP3.LUT R0, R0, R3, RZ, 0xfc, !PT ;  /* 0x0000000300007212 */ /* 0x000fc800078efcff */
[----:B------:R-:W-:Y:S02]  /*9920*/  PRMT R4, R0, 0x7610, R4 ;  /* 0x0000761000047816 */ /* 0x000fe40000000004 */
.L_x_48968:
[----:B------:R-:W-:Y:S05]  /*9930*/  BSYNC B0 ;  /* 0x0000000000007941 */ /* 0x000fea0003800000 */
.L_x_48967:
[----:B------:R0:W-:Y:S01]  /*9940*/  STG.E.U8 [R8.64], R4 ;  /* 0x0000000408007986 */ /* 0x0001e2000c101124 */
[----:B------:R-:W-:Y:S05]  /*9950*/  BRA `(.L_x_48947) ;  /* 0x000004a000007947 */ /* 0x000fea0003800000 */
.L_x_48965:
        /* <DEDUP_REMOVED lines=18> */
.L_x_48972:
[----:B------:R-:W-:-:S04]  /*9a80*/  LOP3.LUT R3, R5, 0x80000000, RZ, 0xc0, !PT ;  /* 0x8000000005037812 */ /* 0x000fc800078ec0ff */
[----:B------:R-:W-:-:S04]  /*9a90*/  SHF.R.U32.HI R3, RZ, 0x18, R3 ;  /* 0x00000018ff037819 */ /* 0x000fc80000011603 */
[----:B------:R-:W-:-:S04]  /*9aa0*/  LOP3.LUT R0, R0, R3, RZ, 0xfc, !PT ;  /* 0x0000000300007212 */ /* 0x000fc800078efcff */
[----:B------:R-:W-:Y:S02]  /*9ab0*/  PRMT R4, R0, 0x7610, R4 ;  /* 0x0000761000047816 */ /* 0x000fe40000000004 */
.L_x_48971:
[----:B------:R-:W-:Y:S05]  /*9ac0*/  BSYNC B0 ;  /* 0x0000000000007941 */ /* 0x000fea0003800000 */
.L_x_48970:
[----:B------:R0:W-:Y:S01]  /*9ad0*/  STG.E.U8 [R8.64], R4 ;  /* 0x0000000408007986 */ /* 0x0001e2000c101124 */
[----:B------:R-:W-:Y:S05]  /*9ae0*/  BRA `(.L_x_48947) ;  /* 0x0000031000007947 */ /* 0x000fea0003800000 */
.L_x_48964:
        /* <DEDUP_REMOVED lines=23> */
.L_x_48946:
        /* <DEDUP_REMOVED lines=20> */
.L_x_48974:
[----:B------:R-:W-:Y:S01]  /*9da0*/  LOP3.LUT R4, R22, 0xff, RZ, 0xc0, !PT ;  /* 0x000000ff16047812 */ /* 0x000fe200078ec0ff */
[----:B------:R-:W-:-:S05]  /*9db0*/  IMAD.MOV.U32 R5, RZ, RZ, RZ ;  /* 0x000000ffff057224 */ /* 0x000fca00078e00ff */
[----:B------:R0:W-:Y:S01]  /*9dc0*/  STG.E.64 [R8.64], R4 ;  /* 0x0000000408007986 */ /* 0x0001e2000c101b24 */
[----:B------:R-:W-:Y:S05]  /*9dd0*/  BRA `(.L_x_48947) ;  /* 0x0000002000007947 */ /* 0x000fea0003800000 */
.L_x_48973:
[----:B------:R-:W-:-:S05]  /*9de0*/  LOP3.LUT R3, R22, 0xff, RZ, 0xc0, !PT ;  /* 0x000000ff16037812 */ /* 0x000fca00078ec0ff */
[----:B------:R0:W-:Y:S02]  /*9df0*/  STG.E [R8.64], R3 ;  /* 0x0000000308007986 */ /* 0x0001e4000c101924 */
.L_x_48947:
        /* <DEDUP_REMOVED lines=21> */
.L_x_48978:
[----:B------:R0:W-:Y:S01]  /*9f50*/  STG.E.U8 [R8.64], R18 ;  /* 0x0000001208007986 */ /* 0x0001e2000c101124 */
[----:B------:R-:W-:Y:S05]  /*9f60*/  BRA `(.L_x_48980) ;  /* 0x00000e9000007947 */ /* 0x000fea0003800000 */
.L_x_48977:
        /* <DEDUP_REMOVED lines=10> */
.L_x_48982:
[----:B------:R-:W-:-:S05]  /*a010*/  LOP3.LUT R3, R18, 0xff, RZ, 0xc0, !PT ;  /* 0x000000ff12037812 */ /* 0x000fca00078ec0ff */
[----:B------:R0:W-:Y:S01]  /*a020*/  STG.E [R8.64], R3 ;  /* 0x0000000308007986 */ /* 0x0001e2000c101924 */
[----:B------:R-:W-:Y:S05]  /*a030*/  BRA `(.L_x_48980) ;  /* 0x00000dc000007947 */ /* 0x000fea0003800000 */
.L_x_48981:
[----:B------:R-:W-:-:S05]  /*a040*/  LOP3.LUT R3, R18, 0xff, RZ, 0xc0, !PT ;  /* 0x000000ff12037812 */ /* 0x000fca00078ec0ff */
[----:B------:R0:W-:Y:S01]  /*a050*/  STG.E.U16 [R8.64], R3 ;  /* 0x0000000308007986 */ /* 0x0001e2000c101524 */
[----:B------:R-:W-:Y:S05]  /*a060*/  BRA `(.L_x_48980) ;  /* 0x00000d9000007947 */ /* 0x000fea0003800000 */
.L_x_48976:
        /* <DEDUP_REMOVED lines=10> */
.L_x_48984:
[----:B------:R-:W-:-:S04]  /*a110*/  LOP3.LUT R18, R18, 0xff, RZ, 0xc0, !PT ;  /* 0x000000ff12127812 */ /* 0x000fc800078ec0ff */
[----:B------:R-:W0:Y:S02]  /*a120*/  I2F.U16 R0, R18 ;  /* 0x0000001200007306 */ /* 0x000e240000101000 */
[----:B0-----:R-:W-:-:S05]  /*a130*/  F2FP.PACK_AB R0, RZ, R0 ;  /* 0x00000000ff00723e */ /* 0x001fca00000000ff */
[----:B------:R0:W-:Y:S01]  /*a140*/  STG.E.U16 [R8.64], R0 ;  /* 0x0000000008007986 */ /* 0x0001e2000c101524 */
[----:B------:R-:W-:Y:S05]  /*a150*/  BRA `(.L_x_48980) ;  /* 0x00000ca000007947 */ /* 0x000fea0003800000 */
.L_x_48983:
        /* <DEDUP_REMOVED lines=11> */
.L_x_48986:
[----:B------:R-:W-:-:S06]  /*a210*/  LOP3.LUT R18, R18, 0xff, RZ, 0xc0, !PT ;  /* 0x000000ff12127812 */ /* 0x000fcc00078ec0ff */
[----:B------:R-:W0:Y:S02]  /*a220*/  I2F.U16 R18, R18 ;  /* 0x0000001200127306 */ /* 0x000e240000101000 */
[----:B0-----:R-:W-:-:S04]  /*a230*/  F2FP.PACK_AB R3, RZ, R18 ;  /* 0x00000012ff03723e */ /* 0x001fc800000000ff */
[----:B------:R-:W-:-:S05]  /*a240*/  PRMT R3, R3, 0x5410, RZ ;  /* 0x0000541003037816 */ /* 0x000fca00000000ff */
[----:B------:R0:W-:Y:S01]  /*a250*/  STG.E [R8.64], R3 ;  /* 0x0000000308007986 */ /* 0x0001e2000c101924 */
[----:B------:R-:W-:Y:S05]  /*a260*/  BRA `(.L_x_48980) ;  /* 0x00000b9000007947 */ /* 0x000fea0003800000 */
.L_x_48985:
[----:B------:R-:W-:-:S06]  /*a270*/  LOP3.LUT R4, R18, 0xff, RZ, 0xc0, !PT ;  /* 0x000000ff12047812 */ /* 0x000fcc00078ec0ff */
[----:B------:R-:W0:Y:S02]  /*a280*/  I2F.F64.U16 R4, R4 ;  /* 0x0000000400047312 */ /* 0x000e240000101800 */
[----:B0-----:R0:W-:Y:S01]  /*a290*/  STG.E.64 [R8.64], R4 ;  /* 0x0000000408007986 */ /* 0x0011e2000c101b24 */
[----:B------:R-:W-:Y:S05]  /*a2a0*/  BRA `(.L_x_48980) ;  /* 0x00000b5000007947 */ /* 0x000fea0003800000 */
.L_x_48975:
        /* <DEDUP_REMOVED lines=12> */
.L_x_48989:
[----:B------:R-:W-:Y:S01]  /*a370*/  LOP3.LUT R4, R18, 0xff, RZ, 0xc0, !PT ;  /* 0x000000ff12047812 */ /* 0x000fe200078ec0ff */
[----:B------:R-:W-:-:S05]  /*a380*/  CS2R R6, SRZ ;  /* 0x0000000000067805 */ /* 0x000fca000001ff00 */
[----:B------:R-:W0:Y:S02]  /*a390*/  I2F.F64.U16 R4, R4 ;  /* 0x0000000400047312 */ /* 0x000e240000101800 */
[----:B0-----:R0:W-:Y:S01]  /*a3a0*/  STG.E.128 [R8.64], R4 ;  /* 0x0000000408007986 */ /* 0x0011e2000c101d24 */
[----:B------:R-:W-:Y:S05]  /*a3b0*/  BRA `(.L_x_48980) ;  /* 0x00000a4000007947 */ /* 0x000fea0003800000 */
.L_x_48988:
        /* <DEDUP_REMOVED lines=22> */
.L_x_48993:
[----:B------:R-:W-:Y:S05]  /*a520*/  BSYNC B0 ;  /* 0x0000000000007941 */ /* 0x000fea0003800000 */
.L_x_48992:
[----:B------:R-:W-:-:S05]  /*a530*/  LOP3.LUT R5, R0, R5, RZ, 0xfc, !PT ;  /* 0x0000000500057212 */ /* 0x000fca00078efcff */
[----:B------:R0:W-:Y:S01]  /*a540*/  STG.E.U8 [R8.64], R5 ;  /* 0x0000000508007986 */ /* 0x0001e2000c101124 */
[----:B------:R-:W-:Y:S05]  /*a550*/  BRA `(.L_x_48980) ;  /* 0x000008a000007947 */ /* 0x000fea0003800000 */
.L_x_48991:
        /* <DEDUP_REMOVED lines=14> */
.L_x_48995:
[----:B------:R-:W-:Y:S01]  /*a640*/  IMAD.MOV.U32 R0, RZ, RZ, 0x7f ;  /* 0x0000007fff007424 */ /* 0x000fe200078e00ff */
[----:B------:R-:W-:-:S04]  /*a650*/  ISETP.GT.U32.AND P0, PT, R3, 0x7f800000, PT ;  /* 0x7f8000000300780c */ /* 0x000fc80003f04070 */
[----:B------:R-:W-:-:S04]  /*a660*/  SEL R0, R0, 0x7c, P0 ;  /* 0x0000007c00007807 */ /* 0x000fc80000000000 */
.L_x_48996:
[----:B------:R-:W-:Y:S05]  /*a670*/  BSYNC B0 ;  /* 0x0000000000007941 */ /* 0x000fea0003800000 */
.L_x_48994:
[----:B------:R-:W-:-:S04]  /*a680*/  LOP3.LUT R3, R5, 0x80000000, RZ, 0xc0, !PT ;  /* 0x8000000005037812 */ /* 0x000fc800078ec0ff */
[----:B------:R-:W-:-:S04]  /*a690*/  SHF.R.U32.HI R3, RZ, 0x18, R3 ;  /* 0x00000018ff037819 */ /* 0x000fc80000011603 */
[----:B------:R-:W-:-:S05]  /*a6a0*/  LOP3.LUT R3, R0, R3, RZ, 0xfc, !PT ;  /* 0x0000000300037212 */ /* 0x000fca00078efcff */
[----:B------:R0:W-:Y:S01]  /*a6b0*/  STG.E.U8 [R8.64], R3 ;  /* 0x0000000308007986 */ /* 0x0001e2000c101124 */
[----:B------:R-:W-:Y:S05]  /*a6c0*/  BRA `(.L_x_48980) ;  /* 0x0000073000007947 */ /* 0x000fea0003800000 */
.L_x_48990:
[----:B------:R-:W-:-:S04]  /*a6d0*/  LOP3.LUT R18, R18, 0xff, RZ, 0xc0, !PT ;  /* 0x000000ff12127812 */ /* 0x000fc800078ec0ff */
[----:B------:R-:W0:Y:S02]  /*a6e0*/  I2F.U16 R0, R18 ;  /* 0x0000001200007306 */ /* 0x000e240000101000 */
[----:B0-----:R-:W-:-:S05]  /*a6f0*/  F2FP.BF16.PACK_AB R0, RZ, R0 ;  /* 0x00000000ff00723e */ /* 0x001fca00000010ff */
[----:B------:R0:W-:Y:S01]  /*a700*/  STG.E.U16 [R8.64], R0 ;  /* 0x0000000008007986 */ /* 0x0001e2000c101524 */
[----:B------:R-:W-:Y:S05]  /*a710*/  BRA `(.L_x_48980) ;  /* 0x000006e000007947 */ /* 0x000fea0003800000 */
.L_x_48987:
        /* <DEDUP_REMOVED lines=11> */
.L_x_48999:
        /* <DEDUP_REMOVED lines=18> */
.L_x_49002:
[----:B------:R-:W-:-:S04]  /*a8f0*/  LOP3.LUT R3, R5, 0x80000000, RZ, 0xc0, !PT ;  /* 0x8000000005037812 */ /* 0x000fc800078ec0ff */
[----:B------:R-:W-:-:S04]  /*a900*/  SHF.R.U32.HI R3, RZ, 0x18, R3 ;  /* 0x00000018ff037819 */ /* 0x000fc80000011603 */
[----:B------:R-:W-:-:S04]  /*a910*/  LOP3.LUT R0, R0, R3, RZ, 0xfc, !PT ;  /* 0x0000000300007212 */ /* 0x000fc800078efcff */
[----:B------:R-:W-:Y:S02]  /*a920*/  PRMT R4, R0, 0x7610, R4 ;  /* 0x0000761000047816 */ /* 0x000fe40000000004 */
.L_x_49001:
[----:B------:R-:W-:Y:S05]  /*a930*/  BSYNC B0 ;  /* 0x0000000000007941 */ /* 0x000fea0003800000 */
.L_x_49000:
[----:B------:R0:W-:Y:S01]  /*a940*/  STG.E.U8 [R8.64], R4 ;  /* 0x0000000408007986 */ /* 0x0001e2000c101124 */
[----:B------:R-:W-:Y:S05]  /*a950*/  BRA `(.L_x_48980) ;  /* 0x000004a000007947 */ /* 0x000fea0003800000 */
.L_x_48998:
        /* <DEDUP_REMOVED lines=18> */
.L_x_49005:
[----:B------:R-:W-:-:S04]  /*aa80*/  LOP3.LUT R3, R5, 0x80000000, RZ, 0xc0, !PT ;  /* 0x8000000005037812 */ /* 0x000fc800078ec0ff */
[----:B------:R-:W-:-:S04]  /*aa90*/  SHF.R.U32.HI R3, RZ, 0x18, R3 ;  /* 0x00000018ff037819 */ /* 0x000fc80000011603 */
[----:B------:R-:W-:-:S04]  /*aaa0*/  LOP3.LUT R0, R0, R3, RZ, 0xfc, !PT ;  /* 0x0000000300007212 */ /* 0x000fc800078efcff */
[----:B------:R-:W-:Y:S02]  /*aab0*/  PRMT R4, R0, 0x7610, R4 ;  /* 0x0000761000047816 */ /* 0x000fe40000000004 */
.L_x_49004:
[----:B------:R-:W-:Y:S05]  /*aac0*/  BSYNC B0 ;  /* 0x0000000000007941 */ /* 0x000fea0003800000 */
.L_x_49003:
[----:B------:R0:W-:Y:S01]  /*aad0*/  STG.E.U8 [R8.64], R4 ;  /* 0x0000000408007986 */ /* 0x0001e2000c101124 */
[----:B------:R-:W-:Y:S05]  /*aae0*/  BRA `(.L_x_48980) ;  /* 0x0000031000007947 */ /* 0x000fea0003800000 */
.L_x_48997:
        /* <DEDUP_REMOVED lines=23> */
.L_x_48979:
        /* <DEDUP_REMOVED lines=20> */
.L_x_49007:
[----:B------:R-:W-:Y:S01]  /*ada0*/  LOP3.LUT R4, R18, 0xff, RZ, 0xc0, !PT ;  /* 0x000000ff12047812 */ /* 0x000fe200078ec0ff */
[----:B------:R-:W-:-:S05]  /*adb0*/  IMAD.MOV.U32 R5, RZ, RZ, RZ ;  /* 0x000000ffff057224 */ /* 0x000fca00078e00ff */
[----:B------:R0:W-:Y:S01]  /*adc0*/  STG.E.64 [R8.64], R4 ;  /* 0x0000000408007986 */ /* 0x0001e2000c101b24 */
[----:B------:R-:W-:Y:S05]  /*add0*/  BRA `(.L_x_48980) ;  /* 0x0000002000007947 */ /* 0x000fea0003800000 */
.L_x_49006:
[----:B------:R-:W-:-:S05]  /*ade0*/  LOP3.LUT R3, R18, 0xff, RZ, 0xc0, !PT ;  /* 0x000000ff12037812 */ /* 0x000fca00078ec0ff */
[----:B------:R0:W-:Y:S02]  /*adf0*/  STG.E [R8.64], R3 ;  /* 0x0000000308007986 */ /* 0x0001e4000c101924 */
.L_x_48980:
[----:B------:R-:W-:Y:S02]  /*ae00*/  IADD3 R23, R23, 0x80, RZ ;  /* 0x0000008017177810 */ /* 0x000fe40007ffe0ff */
.L_x_48941:
[----:B------:R-:W-:Y:S05]  /*ae10*/  BSYNC B6 ;  /* 0x0000000000067941 */ /* 0x000fea0003800000 */
.L_x_48940:
        /* <DEDUP_REMOVED lines=19> */
.L_x_49011:
[----:B------:R-:W-:Y:S01]  /*af50*/  STG.E.U8 [R2.64], R19 ;  /* 0x0000001302007986 */ /* 0x000fe2000c101124 */
[----:B------:R-:W-:Y:S05]  /*af60*/  EXIT ;  /* 0x000000000000794d */ /* 0x000fea0003800000 */
.L_x_49010:
        /* <DEDUP_REMOVED lines=10> */
.L_x_49014:
[----:B------:R-:W-:-:S05]  /*b010*/  LOP3.LUT R19, R19, 0xff, RZ, 0xc0, !PT ;  /* 0x000000ff13137812 */ /* 0x000fca00078ec0ff */
[----:B------:R-:W-:Y:S01]  /*b020*/  STG.E [R2.64], R19 ;  /* 0x0000001302007986 */ /* 0x000fe2000c101924 */
[----:B------:R-:W-:Y:S05]  /*b030*/  EXIT ;  /* 0x000000000000794d */ /* 0x000fea0003800000 */
.L_x_49013:
[----:B------:R-:W-:-:S05]  /*b040*/  LOP3.LUT R19, R19, 0xff, RZ, 0xc0, !PT ;  /* 0x000000ff13137812 */ /* 0x000fca00078ec0ff */
[----:B------:R-:W-:Y:S01]  /*b050*/  STG.E.U16 [R2.64], R19 ;  /* 0x0000001302007986 */ /* 0x000fe2000c101524 */
[----:B------:R-:W-:Y:S05]  /*b060*/  EXIT ;  /* 0x000000000000794d */ /* 0x000fea0003800000 */
.L_x_49009:
        /* <DEDUP_REMOVED lines=10> */
.L_x_49016:
[----:B------:R-:W-:-:S04]  /*b110*/  LOP3.LUT R19, R19, 0xff, RZ, 0xc0, !PT ;  /* 0x000000ff13137812 */ /* 0x000fc800078ec0ff */
[----:B------:R-:W0:Y:S02]  /*b120*/  I2F.U16 R0, R19 ;  /* 0x0000001300007306 */ /* 0x000e240000101000 */
[----:B0-----:R-:W-:-:S05]  /*b130*/  F2FP.PACK_AB R0, RZ, R0 ;  /* 0x00000000ff00723e */ /* 0x001fca00000000ff */
[----:B------:R-:W-:Y:S01]  /*b140*/  STG.E.U16 [R2.64], R0 ;  /* 0x0000000002007986 */ /* 0x000fe2000c101524 */
[----:B------:R-:W-:Y:S05]  /*b150*/  EXIT ;  /* 0x000000000000794d */ /* 0x000fea0003800000 */
.L_x_49015:
        /* <DEDUP_REMOVED lines=11> */
.L_x_49018:
[----:B------:R-:W-:-:S06]  /*b210*/  LOP3.LUT R19, R19, 0xff, RZ, 0xc0, !PT ;  /* 0x000000ff13137812 */ /* 0x000fcc00078ec0ff */
[----:B------:R-:W0:Y:S02]  /*b220*/  I2F.U16 R19, R19 ;  /* 0x0000001300137306 */ /* 0x000e240000101000 */
[----:B0-----:R-:W-:-:S04]  /*b230*/  F2FP.PACK_AB R5, RZ, R19 ;  /* 0x00000013ff05723e */ /* 0x001fc800000000ff */
[----:B------:R-:W-:-:S05]  /*b240*/  PRMT R5, R5, 0x5410, RZ ;  /* 0x0000541005057816 */ /* 0x000fca00000000ff */
[----:B------:R-:W-:Y:S01]  /*b250*/  STG.E [R2.64], R5 ;  /* 0x0000000502007986 */ /* 0x000fe2000c101924 */
[----:B------:R-:W-:Y:S05]  /*b260*/  EXIT ;  /* 0x000000000000794d */ /* 0x000fea0003800000 */
.L_x_49017:
[----:B------:R-:W-:-:S06]  /*b270*/  LOP3.LUT R4, R19, 0xff, RZ, 0xc0, !PT ;  /* 0x000000ff13047812 */ /* 0x000fcc00078ec0ff */
[----:B------:R-:W0:Y:S02]  /*b280*/  I2F.F64.U16 R4, R4 ;  /* 0x0000000400047312 */ /* 0x000e240000101800 */
[----:B0-----:R-:W-:Y:S01]  /*b290*/  STG.E.64 [R2.64], R4 ;  /* 0x0000000402007986 */ /* 0x001fe2000c101b24 */
[----:B------:R-:W-:Y:S05]  /*b2a0*/  EXIT ;  /* 0x000000000000794d */ /* 0x000fea0003800000 */
.L_x_49008:
        /* <DEDUP_REMOVED lines=12> */
.L_x_49021:
[----:B------:R-:W-:Y:S01]  /*b370*/  LOP3.LUT R4, R19, 0xff, RZ, 0xc0, !PT ;  /* 0x000000ff13047812 */ /* 0x000fe200078ec0ff */
[----:B------:R-:W-:-:S05]  /*b380*/  CS2R R6, SRZ ;  /* 0x0000000000067805 */ /* 0x000fca000001ff00 */
[----:B------:R-:W0:Y:S02]  /*b390*/  I2F.F64.U16 R4, R4 ;  /* 0x0000000400047312 */ /* 0x000e240000101800 */
[----:B0-----:R-:W-:Y:S01]  /*b3a0*/  STG.E.128 [R2.64], R4 ;  /* 0x0000000402007986 */ /* 0x001fe2000c101d24 */
[----:B------:R-:W-:Y:S05]  /*b3b0*/  EXIT ;  /* 0x000000000000794d */ /* 0x000fea0003800000 */
.L_x_49020:
        /* <DEDUP_REMOVED lines=22> */
.L_x_49025:
[----:B------:R-:W-:Y:S05]  /*b520*/  BSYNC B0 ;  /* 0x0000000000007941 */ /* 0x000fea0003800000 */
.L_x_49024:
[----:B------:R-:W-:-:S05]  /*b530*/  LOP3.LUT R5, R0, R5, RZ, 0xfc, !PT ;  /* 0x0000000500057212 */ /* 0x000fca00078efcff */
[----:B------:R-:W-:Y:S01]  /*b540*/  STG.E.U8 [R2.64], R5 ;  /* 0x0000000502007986 */ /* 0x000fe2000c101124 */
[----:B------:R-:W-:Y:S05]  /*b550*/  EXIT ;  /* 0x000000000000794d */ /* 0x000fea0003800000 */
.L_x_49023:
        /* <DEDUP_REMOVED lines=14> */
.L_x_49027:
[----:B------:R-:W-:Y:S01]  /*b640*/  IMAD.MOV.U32 R0, RZ, RZ, 0x7f ;  /* 0x0000007fff007424 */ /* 0x000fe200078e00ff */
[----:B------:R-:W-:-:S04]  /*b650*/  ISETP.GT.U32.AND P0, PT, R4, 0x7f800000, PT ;  /* 0x7f8000000400780c */ /* 0x000fc80003f04070 */
[----:B------:R-:W-:-:S04]  /*b660*/  SEL R0, R0, 0x7c, P0 ;  /* 0x0000007c00007807 */ /* 0x000fc80000000000 */
.L_x_49028:
[----:B------:R-:W-:Y:S05]  /*b670*/  BSYNC B0 ;  /* 0x0000000000007941 */ /* 0x000fea0003800000 */
.L_x_49026:
[----:B------:R-:W-:-:S04]  /*b680*/  LOP3.LUT R4, R19, 0x80000000, RZ, 0xc0, !PT ;  /* 0x8000000013047812 */ /* 0x000fc800078ec0ff */
[----:B------:R-:W-:-:S04]  /*b690*/  SHF.R.U32.HI R5, RZ, 0x18, R4 ;  /* 0x00000018ff057819 */ /* 0x000fc80000011604 */
[----:B------:R-:W-:-:S05]  /*b6a0*/  LOP3.LUT R5, R0, R5, RZ, 0xfc, !PT ;  /* 0x0000000500057212 */ /* 0x000fca00078efcff */
[----:B------:R-:W-:Y:S01]  /*b6b0*/  STG.E.U8 [R2.64], R5 ;  /* 0x0000000502007986 */ /* 0x000fe2000c101124 */
[----:B------:R-:W-:Y:S05]  /*b6c0*/  EXIT ;  /* 0x000000000000794d */ /* 0x000fea0003800000 */
.L_x_49022:
[----:B------:R-:W-:-:S04]  /*b6d0*/  LOP3.LUT R19, R19, 0xff, RZ, 0xc0, !PT ;  /* 0x000000ff13137812 */ /* 0x000fc800078ec0ff */
[----:B------:R-:W0:Y:S02]  /*b6e0*/  I2F.U16 R0, R19 ;  /* 0x0000001300007306 */ /* 0x000e240000101000 */
[----:B0-----:R-:W-:-:S05]  /*b6f0*/  F2FP.BF16.PACK_AB R0, RZ, R0 ;  /* 0x00000000ff00723e */ /* 0x001fca00000010ff */
[----:B------:R-:W-:Y:S01]  /*b700*/  STG.E.U16 [R2.64], R0 ;  /* 0x0000000002007986 */ /* 0x000fe2000c101524 */
[----:B------:R-:W-:Y:S05]  /*b710*/  EXIT ;  /* 0x000000000000794d */ /* 0x000fea0003800000 */
.L_x_49019:
        /* <DEDUP_REMOVED lines=11> */
.L_x_49031:
        /* <DEDUP_REMOVED lines=18> */
.L_x_49034:
[----:B------:R-:W-:-:S04]  /*b8f0*/  LOP3.LUT R0, R19, 0x80000000, RZ, 0xc0, !PT ;  /* 0x8000000013007812 */ /* 0x000fc800078ec0ff */
[----:B------:R-:W-:-:S04]  /*b900*/  SHF.R.U32.HI R5, RZ, 0x18, R0 ;  /* 0x00000018ff057819 */ /* 0x000fc80000011600 */
[----:B------:R-:W-:-:S04]  /*b910*/  LOP3.LUT R4, R4, R5, RZ, 0xfc, !PT ;  /* 0x0000000504047212 */ /* 0x000fc800078efcff */
[----:B------:R-:W-:Y:S02]  /*b920*/  PRMT R0, R4, 0x7610, R0 ;  /* 0x0000761004007816 */ /* 0x000fe40000000000 */
.L_x_49033:
[----:B------:R-:W-:Y:S05]  /*b930*/  BSYNC B0 ;  /* 0x0000000000007941 */ /* 0x000fea0003800000 */
.L_x_49032:
[----:B------:R-:W-:Y:S01]  /*b940*/  STG.E.U8 [R2.64], R0 ;  /* 0x0000000002007986 */ /* 0x000fe2000c101124 */
[----:B------:R-:W-:Y:S05]  /*b950*/  EXIT ;  /* 0x000000000000794d */ /* 0x000fea0003800000 */
.L_x_49030:
        /* <DEDUP_REMOVED lines=18> */
.L_x_49037:
[----:B------:R-:W-:-:S04]  /*ba80*/  LOP3.LUT R0, R19, 0x80000000, RZ, 0xc0, !PT ;  /* 0x8000000013007812 */ /* 0x000fc800078ec0ff */
[----:B------:R-:W-:-:S04]  /*ba90*/  SHF.R.U32.HI R5, RZ, 0x18, R0 ;  /* 0x00000018ff057819 */ /* 0x000fc80000011600 */
[----:B------:R-:W-:-:S04]  /*baa0*/  LOP3.LUT R4, R4, R5, RZ, 0xfc, !PT ;  /* 0x0000000504047212 */ /* 0x000fc800078efcff */
[----:B------:R-:W-:Y:S02]  /*bab0*/  PRMT R0, R4, 0x7610, R0 ;  /* 0x0000761004007816 */ /* 0x000fe40000000000 */
.L_x_49036:
[----:B------:R-:W-:Y:S05]  /*bac0*/  BSYNC B0 ;  /* 0x0000000000007941 */ /* 0x000fea0003800000 */
.L_x_49035:
[----:B------:R-:W-:Y:S01]  /*bad0*/  STG.E.U8 [R2.64], R0 ;  /* 0x0000000002007986 */ /* 0x000fe2000c101124 */
[----:B------:R-:W-:Y:S05]  /*bae0*/  EXIT ;  /* 0x000000000000794d */ /* 0x000fea0003800000 */
.L_x_49029:
        /* <DEDUP_REMOVED lines=23> */
.L_x_49012:
        /* <DEDUP_REMOVED lines=20> */
.L_x_49039:
[----:B------:R-:W-:Y:S01]  /*bda0*/  LOP3.LUT R4, R19, 0xff, RZ, 0xc0, !PT ;  /* 0x000000ff13047812 */ /* 0x000fe200078ec0ff */
[----:B------:R-:W-:-:S05]  /*bdb0*/  IMAD.MOV.U32 R5, RZ, RZ, RZ ;  /* 0x000000ffff057224 */ /* 0x000fca00078e00ff */
[----:B------:R-:W-:Y:S01]  /*bdc0*/  STG.E.64 [R2.64], R4 ;  /* 0x0000000402007986 */ /* 0x000fe2000c101b24 */
[----:B------:R-:W-:Y:S05]  /*bdd0*/  EXIT ;  /* 0x000000000000794d */ /* 0x000fea0003800000 */
.L_x_49038:
[----:B------:R-:W-:-:S05]  /*bde0*/  LOP3.LUT R19, R19, 0xff, RZ, 0xc0, !PT ;  /* 0x000000ff13137812 */ /* 0x000fca00078ec0ff */
[----:B------:R-:W-:Y:S01]  /*bdf0*/  STG.E [R2.64], R19 ;  /* 0x0000001302007986 */ /* 0x000fe2000c101924 */
[----:B------:R-:W-:Y:S05]  /*be00*/  EXIT ;  /* 0x000000000000794d */ /* 0x000fea0003800000 */
        .weak           $__internal_55_$__cuda_sm20_rem_u16
        .type           $__internal_55_$__cuda_sm20_rem_u16,@function
        .size           $__internal_55_$__cuda_sm20_rem_u16,(.L_x_50500 - $__internal_55_$__cuda_sm20_rem_u16)
$__internal_55_$__cuda_sm20_rem_u16:
        /* <DEDUP_REMOVED lines=19> */
[----:B------:R-:W-:Y:S05]  /*bf40*/  RET.REL.NODEC R4 `(_ZN2at6native27unrolled_elementwise_kernelINS0_13BinaryFunctorIhhhZZZNS0_21remainder_kernel_cudaERNS_18TensorIteratorBaseEENKUlvE_clEvENKUlvE_clEvEUlhhE_EESt5arrayIPcLm3EELi4E23TrivialOffsetCalculatorILi2EjESC_ILi1EjENS0_6memory12LoadWithCastILi2EEENSF_13StoreWithCastILi1EEEEEviT_T0_T2_T3_T4_T5_) ;  /* 0xffff40b004007950 */ /* 0x000fea0003c3ffff */
.L_x_49040:
        /* <DEDUP_REMOVED lines=11> */
.L_x_50500:


//--------------------- .text._ZN2at6native18elementwise_kernelILi128ELi4EZNS0_22gpu_kernel_impl_nocastINS0_13BinaryFunctorIhhhZZZNS0_21remainder_kernel_cudaERNS_18TensorIteratorBaseEENKUlvE_clEvENKUlvE_clEvEUlhhE_EEEEvS5_RKT_EUliE_EEviT1_ --------------------------
	.section	.text._ZN2at6native18elementwise_kernelILi128ELi4EZNS0_22gpu_kernel_impl_nocastINS0_13BinaryFunctorIhhhZZZNS0_21remainder_kernel_cudaERNS_18TensorIteratorBaseEENKUlvE_clEvENKUlvE_clEvEUlhhE_EEEEvS5_RKT_EUliE_EEviT1_,"ax",@progbits
	.sectioninfo	@"SHI_REGISTERS=16"
	.align	128
        .global         _ZN2at6native18elementwise_kernelILi128ELi4EZNS0_22gpu_kernel_impl_nocastINS0_13BinaryFunctorIhhhZZZNS0_21remainder_kernel_cudaERNS_18TensorIteratorBaseEENKUlvE_clEvENKUlvE_clEvEUlhhE_EEEEvS5_RKT_EUliE_EEviT1_
        .type           _ZN2at6native18elementwise_kernelILi128ELi4EZNS0_22gpu_kernel_impl_nocastINS0_13BinaryFunctorIhhhZZZNS0_21remainder_kernel_cudaERNS_18TensorIteratorBaseEENKUlvE_clEvENKUlvE_clEvEUlhhE_EEEEvS5_RKT_EUliE_EEviT1_,@function
        .size           _ZN2at6native18elementwise_kernelILi128ELi4EZNS0_22gpu_kernel_impl_nocastINS0_13BinaryFunctorIhhhZZZNS0_21remainder_kernel_cudaERNS_18TensorIteratorBaseEENKUlvE_clEvENKUlvE_clEvEUlhhE_EEEEvS5_RKT_EUliE_EEviT1_,(.L_x_50501 - _ZN2at6native18elementwise_kernelILi128ELi4EZNS0_22gpu_kernel_impl_nocastINS0_13BinaryFunctorIhhhZZZNS0_21remainder_kernel_cudaERNS_18TensorIteratorBaseEENKUlvE_clEvENKUlvE_clEvEUlhhE_EEEEvS5_RKT_EUliE_EEviT1_)
        .other          _ZN2at6native18elementwise_kernelILi128ELi4EZNS0_22gpu_kernel_impl_nocastINS0_13BinaryFunctorIhhhZZZNS0_21remainder_kernel_cudaERNS_18TensorIteratorBaseEENKUlvE_clEvENKUlvE_clEvEUlhhE_EEEEvS5_RKT_EUliE_EEviT1_,@"STO_CUDA_ENTRY STV_DEFAULT"
_ZN2at6native18elementwise_kernelILi128ELi4EZNS0_22gpu_kernel_impl_nocastINS0_13BinaryFunctorIhhhZZZNS0_21remainder_kernel_cudaERNS_18TensorIteratorBaseEENKUlvE_clEvENKUlvE_clEvEUlhhE_EEEEvS5_RKT_EUliE_EEviT1_:
.text._ZN2at6native18elementwise_kernelILi128ELi4EZNS0_22gpu_kernel_impl_nocastINS0_13BinaryFunctorIhhhZZZNS0_21remainder_kernel_cudaERNS_18TensorIteratorBaseEENKUlvE_clEvENKUlvE_clEvEUlhhE_EEEEvS5_RKT_EUliE_EEviT1_:
        /* <DEDUP_REMOVED lines=261> */
.L_x_49043:
[----:B------:R-:W-:-:S04]  /*1050*/  IADD3 R8, P0, R6, c[0x0][0x3d8], RZ ;  /* 0x0000f60006087a10 */ /* 0x000fc80007f1e0ff */
[----:B------:R-:W-:-:S05]  /*1060*/  IADD3.X R9, RZ, c[0x0][0x3dc], RZ, P0, !PT ;  /* 0x0000f700ff097a10 */ /* 0x000fca00007fe4ff */
[----:B------:R-:W2:Y:S01]  /*1070*/  LDG.E.U8 R13, [R8.64] ;  /* 0x00000004080d7981 */ /* 0x000ea2000c1e1100 */
[----:B------:R-:W-:Y:S01]  /*1080*/  IADD3 R6, P1, R4, c[0x0][0x3c8], RZ ;  /* 0x0000f20004067a10 */ /* 0x000fe20007f3e0ff */
[----:B------:R-:W-:Y:S01]  /*1090*/  BSSY B1, `(.L_x_49044) ;  /* 0x000000b000017945 */ /* 0x000fe20003800000 */
[----:B------:R-:W-:Y:S02]  /*10a0*/  IADD3 R2, P2, R2, c[0x0][0x3d0], RZ ;  /* 0x0000f40002027a10 */ /* 0x000fe40007f5e0ff */
[----:B------:R-:W-:Y:S02]  /*10b0*/  MOV R4, 0xff ;  /* 0x000000ff00047802 */ /* 0x000fe40000000f00 */
[----:B------:R-:W-:Y:S02]  /*10c0*/  IADD3.X R7, RZ, c[0x0][0x3cc], RZ, P1, !PT ;  /* 0x0000f300ff077a10 */ /* 0x000fe40000ffe4ff */
[----:B------:R-:W-:Y:S02]  /*10d0*/  IADD3.X R3, RZ, c[0x0][0x3d4], RZ, P2, !PT ;  /* 0x0000f500ff037a10 */ /* 0x000fe400017fe4ff */
[----:B--2---:R-:W-:-:S13]  /*10e0*/  ISETP.NE.AND P0, PT, R13, RZ, PT ;  /* 0x000000ff0d00720c */ /* 0x004fda0003f05270 */
[----:B------:R-:W-:Y:S05]  /*10f0*/  @!P0 BRA `(.L_x_49045) ;  /* 0x0000004000008947 */ /* 0x000fea0003800000 */
[----:B------:R0:W5:Y:S01]  /*1100*/  LDG.E.U8 R8, [R2.64] ;  /* 0x0000000402087981 */ /* 0x000162000c1e1100 */
[----:B------:R-:W-:-:S03]  /*1110*/  MOV R12, 0x1130 ;  /* 0x00001130000c7802 */ /* 0x000fc60000000f00 */
[----:B0----5:R-:W-:Y:S05]  /*1120*/  CALL.REL.NOINC `($__internal_56_$__cuda_sm20_rem_u16) ;  /* 0x000033b000007944 */ /* 0x021fea0003c00000 */
[----:B------:R-:W-:Y:S02]  /*1130*/  PRMT R4, R13, 0x7610, R4 ;  /* 0x000076100d047816 */ /* 0x000fe40000000004 */
.L_x_49045:
[----:B------:R-:W-:Y:S05]  /*1140*/  BSYNC B1 ;  /* 0x0000000000017941 */ /* 0x000fea0003800000 */
.L_x_49044:
[----:B------:R0:W-:Y:S01]  /*1150*/  STG.E.U8 [R6.64], R4 ;  /* 0x0000000406007986 */ /* 0x0001e2000c101104 */
[----:B------:R-:W-:-:S04]  /*1160*/  LEA R0, R5, R0, 0x9 ;  /* 0x0000000005007211 */ /* 0x000fc800078e48ff */
[----:B------:R-:W-:Y:S02]  /*1170*/  IADD3 R3, R0, 0x80, RZ ;  /* 0x0000008000037810 */ /* 0x000fe40007ffe0ff */
.L_x_49042:
[----:B------:R-:W-:Y:S05]  /*1180*/  BSYNC B0 ;  /* 0x0000000000007941 */ /* 0x000fea0003800000 */
.L_x_49041:
[----:B------:R-:W-:Y:S01]  /*1190*/  ISETP.GE.AND P0, PT, R3, c[0x0][0x160], PT ;  /* 0x0000580003007a0c */ /* 0x000fe20003f06270 */
[----:B------:R-:W-:-:S12]  /*11a0*/  BSSY B0, `(.L_x_49046) ;  /* 0x0000222000007945 */ /* 0x000fd80003800000 */
[----:B------:R-:W-:Y:S05]  /*11b0*/  @P0 BRA `(.L_x_49047) ;  /* 0x0000220000000947 */ /* 0x000fea0003800000 */
[----:B------:R-:W-:Y:S01]  /*11c0*/  ISETP.NE.AND P0, PT, RZ, c[0x0][0x168], PT ;  /* 0x00005a00ff007a0c */ /* 0x000fe20003f05270 */
[----:B0-----:R-:W-:Y:S01]  /*11d0*/  HFMA2.MMA R4, -RZ, RZ, 0, 0 ;  /* 0x00000000ff047435 */ /* 0x001fe200000001ff */
        /* <DEDUP_REMOVED lines=251> */
.L_x_49048:
        /* <DEDUP_REMOVED lines=15> */
.L_x_49050:
[----:B------:R-:W-:Y:S05]  /*2280*/  BSYNC B1 ;  /* 0x0000000000017941 */ /* 0x000fea0003800000 */
.L_x_49049:
        /* <DEDUP_REMOVED lines=257> */
.L_x_49051:
        /* <DEDUP_REMOVED lines=15> */
.L_x_49053:
[----:B------:R-:W-:Y:S05]  /*3390*/  BSYNC B1 ;  /* 0x0000000000017941 */ /* 0x000fea0003800000 */
.L_x_49052:
[----:B------:R0:W-:Y:S01]  /*33a0*/  STG.E.U8 [R4.64], R2 ;  /* 0x0000000204007986 */ /* 0x0001e2000c101104 */
[----:B------:R-:W-:-:S03]  /*33b0*/  IADD3 R3, R3, 0x80, RZ ;  /* 0x0000008003037810 */ /* 0x000fc60007ffe0ff */
.L_x_49047:
[----:B0-----:R-:W-:Y:S05]  /*33c0*/  BSYNC B0 ;  /* 0x0000000000007941 */ /* 0x001fea0003800000 */
.L_x_49046:
        /* <DEDUP_REMOVED lines=255> */
.L_x_49054:
        /* <DEDUP_REMOVED lines=15> */
.L_x_49056:
[----:B------:R-:W-:Y:S05]  /*44b0*/  BSYNC B0 ;  /* 0x0000000000007941 */ /* 0x000fea0003800000 */
.L_x_49055:
[----:B------:R-:W-:Y:S01]  /*44c0*/  STG.E.U8 [R2.64], R0 ;  /* 0x0000000002007986 */ /* 0x000fe2000c101104 */
[----:B------:R-:W-:Y:S05]  /*44d0*/  EXIT ;  /* 0x000000000000794d */ /* 0x000fea0003800000 */
        .weak           $__internal_56_$__cuda_sm20_rem_u16
        .type           $__internal_56_$__cuda_sm20_rem_u16,@function
        .size           $__internal_56_$__cuda_sm20_rem_u16,(.L_x_50501 - $__internal_56_$__cuda_sm20_rem_u16)
$__internal_56_$__cuda_sm20_rem_u16:
[----:B------:R-:W0:Y:S01]  /*44e0*/  I2F.U16 R9, R13 ;  /* 0x0000000d00097306 */ /* 0x000e220000101000 */
[----:B------:R-:W-:Y:S01]  /*44f0*/  HFMA2.MMA R10, -RZ, RZ, 15, 0 ;  /* 0x4b800000ff0a7435 */ /* 0x000fe200000001ff */
[C---:B0-----:R-:W-:Y:S02]  /*4500*/  FSETP.GEU.AND P1, PT, |R9|.reuse, 1.175494350822287508e-38, PT ;  /* 0x008000000900780b */ /* 0x041fe40003f2e200 */
        /* <DEDUP_REMOVED lines=8> */
[----:B------:R-:W-:-:S04]  /*4590*/  HFMA2.MMA R11, -RZ, RZ, 0, 0 ;  /* 0x00000000ff0b7435 */ /* 0x000fc800000001ff */
[----:B------:R-:W-:-:S05]  /*45a0*/  IADD3 R10, R10, 0x2, RZ ;  /* 0x000000020a0a7810 */ /* 0x000fca0007ffe0ff */
[----:B------:R-:W-:-:S06]  /*45b0*/  FMUL.RZ R9, R9, R10 ;  /* 0x0000000a09097220 */ /* 0x000fcc000040c000 */
[----:B------:R-:W0:Y:S02]  /*45c0*/  F2I.U32.TRUNC.NTZ R9, R9 ;  /* 0x0000000900097305 */ /* 0x000e24000020f000 */
[----:B0-----:R-:W-:-:S04]  /*45d0*/  LOP3.LUT R10, R9, 0xffff, RZ, 0xc0, !PT ;  /* 0x0000ffff090a7812 */ /* 0x001fc800078ec0ff */
[----:B------:R-:W-:-:S05]  /*45e0*/  IADD3 R10, -R10, RZ, RZ ;  /* 0x000000ff0a0a7210 */ /* 0x000fca0007ffe1ff */
[----:B------:R-:W-:Y:S01]  /*45f0*/  IMAD R13, R13, R10, R8 ;  /* 0x0000000a0d0d7224 */ /* 0x000fe200078e0208 */
[----:B------:R-:W-:Y:S02]  /*4600*/  MOV R10, R12 ;  /* 0x0000000c000a7202 */ /* 0x000fe40000000f00 */
[----:B------:R-:W-:Y:S02]  /*4610*/  @!P0 MOV R13, 0xffffffff ;  /* 0xffffffff000d8802 */ /* 0x000fe40000000f00 */
[----:B------:R-:W-:Y:S05]  /*4620*/  RET.REL.NODEC R10 `(_ZN2at6native18elementwise_kernelILi128ELi4EZNS0_22gpu_kernel_impl_nocastINS0_13BinaryFunctorIhhhZZZNS0_21remainder_kernel_cudaERNS_18TensorIteratorBaseEENKUlvE_clEvENKUlvE_clEvEUlhhE_EEEEvS5_RKT_EUliE_EEviT1_) ;  /* 0xffffb9d00a007950 */ /* 0x000fea0003c3ffff */
.L_x_49057:
        /* <DEDUP_REMOVED lines=13> */
.L_x_50501:


//--------------------- .text._ZN2at6native27unrolled_elementwise_kernelINS0_13BinaryFunctorIhhhZZZNS0_21remainder_kernel_cudaERNS_18TensorIteratorBaseEENKUlvE_clEvENKUlvE_clEvEUlhhE_EESt5arrayIPcLm3EELi4E23TrivialOffsetCalculatorILi2EjESC_ILi1EjENS0_6memory15LoadWithoutCastENSF_16StoreWithoutCastEEEviT_T0_T2_T3_T4_T5_ --------------------------
	.section	.text._ZN2at6native27unrolled_elementwise_kernelINS0_13BinaryFunctorIhhhZZZNS0_21remainder_kernel_cudaERNS_18TensorIteratorBaseEENKUlvE_clEvENKUlvE_clEvEUlhhE_EESt5arrayIPcLm3EELi4E23TrivialOffsetCalculatorILi2EjESC_ILi1EjENS0_6memory15LoadWithoutCastENSF_16StoreWithoutCastEEEviT_T0_T2_T3_T4_T5_,"ax",@progbits
	.sectioninfo	@"SHI_REGISTERS=25"
	.align	128
        .global         _ZN2at6native27unrolled_elementwise_kernelINS0_13BinaryFunctorIhhhZZZNS0_21remainder_kernel_cudaERNS_18TensorIteratorBaseEENKUlvE_clEvENKUlvE_clEvEUlhhE_EESt5arrayIPcLm3EELi4E23TrivialOffsetCalculatorILi2EjESC_ILi1EjENS0_6memory15LoadWithoutCastENSF_16StoreWithoutCastEEEviT_T0_T2_T3_T4_T5_
        .type           _ZN2at6native27unrolled_elementwise_kernelINS0_13BinaryFunctorIhhhZZZNS0_21remainder_kernel_cudaERNS_18TensorIteratorBaseEENKUlvE_clEvENKUlvE_clEvEUlhhE_EESt5arrayIPcLm3EELi4E23TrivialOffsetCalculatorILi2EjESC_ILi1EjENS0_6memory15LoadWithoutCastENSF_16StoreWithoutCastEEEviT_T0_T2_T3_T4_T5_,@function
        .size           _ZN2at6native27unrolled_elementwise_kernelINS0_13BinaryFunctorIhhhZZZNS0_21remainder_kernel_cudaERNS_18TensorIteratorBaseEENKUlvE_clEvENKUlvE_clEvEUlhhE_EESt5arrayIPcLm3EELi4E23TrivialOffsetCalculatorILi2EjESC_ILi1EjENS0_6memory15LoadWithoutCastENSF_16StoreWithoutCastEEEviT_T0_T2_T3_T4_T5_,(.L_x_50502 - _ZN2at6native27unrolled_elementwise_kernelINS0_13BinaryFunctorIhhhZZZNS0_21remainder_kernel_cudaERNS_18TensorIteratorBaseEENKUlvE_clEvENKUlvE_clEvEUlhhE_EESt5arrayIPcLm3EELi4E23TrivialOffsetCalculatorILi2EjESC_ILi1EjENS0_6memory15LoadWithoutCastENSF_16StoreWithoutCastEEEviT_T0_T2_T3_T4_T5_)
        .other          _ZN2at6native27unrolled_elementwise_kernelINS0_13BinaryFunctorIhhhZZZNS0_21remainder_kernel_cudaERNS_18TensorIteratorBaseEENKUlvE_clEvENKUlvE_clEvEUlhhE_EESt5arrayIPcLm3EELi4E23TrivialOffsetCalculatorILi2EjESC_ILi1EjENS0_6memory15LoadWithoutCastENSF_16StoreWithoutCastEEEviT_T0_T2_T3_T4_T5_,@"STO_CUDA_ENTRY STV_DEFAULT"
_ZN2at6native27unrolled_elementwise_kernelINS0_13BinaryFunctorIhhhZZZNS0_21remainder_kernel_cudaERNS_18TensorIteratorBaseEENKUlvE_clEvENKUlvE_clEvEUlhhE_EESt5arrayIPcLm3EELi4E23TrivialOffsetCalculatorILi2EjESC_ILi1EjENS0_6memory15LoadWithoutCastENSF_16StoreWithoutCastEEEviT_T0_T2_T3_T4_T5_:
.text._ZN2at6native27unrolled_elementwise_kernelINS0_13BinaryFunctorIhhhZZZNS0_21remainder_kernel_cudaERNS_18TensorIteratorBaseEENKUlvE_clEvENKUlvE_clEvEUlhhE_EESt5arrayIPcLm3EELi4E23TrivialOffsetCalculatorILi2EjESC_ILi1EjENS0_6memory15LoadWithoutCastENSF_16StoreWithoutCastEEEviT_T0_T2_T3_T4_T5_:
        /* <DEDUP_REMOVED lines=52> */
[----:B0----5:R-:W-:Y:S01]  /*0340*/  LOP3.LUT P1, R18, R22, 0xff, RZ, 0xc0, !PT ;  /* 0x000000ff16127812 */ /* 0x021fe2000782c0ff */
[----:B------:R-:W-:-:S12]  /*0350*/  IMAD.MOV.U32 R10, RZ, RZ, 0xff ;  /* 0x000000ffff0a7424 */ /* 0x000fd800078e00ff */
[----:B------:R-:W-:Y:S05]  /*0360*/  @!P1 BRA `(.L_x_49059) ;  /* 0x0000004000009947 */ /* 0x000fea0003800000 */
[----:B------:R-:W-:Y:S02]  /*0370*/  LOP3.LUT R11, R9, 0xff, RZ, 0xc0, !PT ;  /* 0x000000ff090b7812 */ /* 0x000fe400078ec0ff */
[----:B------:R-:W-:Y:S02]  /*0380*/  MOV R2, 0x3a0 ;  /* 0x000003a000027802 */ /* 0x000fe40000000f00 */
[----:B------:R-:W-:Y:S05]  /*0390*/  CALL.REL.NOINC `($__internal_57_$__cuda_sm20_rem_u16) ;  /* 0x0000042000007944 */ /* 0x000fea0003c00000 */
[----:B------:R-:W-:Y:S02]  /*03a0*/  PRMT R10, R18, 0x7610, R10 ;  /* 0x00007610120a7816 */ /* 0x000fe4000000000a */
.L_x_49059:
[----:B------:R-:W-:Y:S05]  /*03b0*/  BSYNC B0 ;  /* 0x0000000000007941 */ /* 0x000fea0003800000 */
.L_x_49058:
[----:B-----5:R-:W-:Y:S01]  /*03c0*/  IADD3 R9, R5, 0x80, RZ ;  /* 0x0000008005097810 */ /* 0x020fe20007ffe0ff */
[----:B------:R-:W-:Y:S03]  /*03d0*/  BSSY B0, `(.L_x_49060) ;  /* 0x000000a000007945 */ /* 0x000fe60003800000 */
[----:B------:R-:W-:-:S13]  /*03e0*/  ISETP.GE.AND P1, PT, R9, R4, PT ;  /* 0x000000040900720c */ /* 0x000fda0003f26270 */
[----:B------:R-:W-:Y:S05]  /*03f0*/  @P1 BRA `(.L_x_49061) ;  /* 0x0000007000001947 */ /* 0x000fea0003800000 */
[----:B0-----:R-:W-:Y:S01]  /*0400*/  LOP3.LUT P1, R18, R8, 0xff, RZ, 0xc0, !PT ;  /* 0x000000ff08127812 */ /* 0x001fe2000782c0ff */
[----:B------:R-:W-:-:S12]  /*0410*/  IMAD.MOV.U32 R8, RZ, RZ, 0xff ;  /* 0x000000ffff087424 */ /* 0x000fd800078e00ff */
[----:B------:R-:W-:Y:S05]  /*0420*/  @!P1 BRA `(.L_x_49061) ;  /* 0x0000004000009947 */ /* 0x000fea0003800000 */
[----:B------:R-:W-:Y:S02]  /*0430*/  LOP3.LUT R11, R7, 0xff, RZ, 0xc0, !PT ;  /* 0x000000ff070b7812 */ /* 0x000fe400078ec0ff */
[----:B------:R-:W-:Y:S02]  /*0440*/  MOV R2, 0x460 ;  /* 0x0000046000027802 */ /* 0x000fe40000000f00 */
[----:B------:R-:W-:Y:S05]  /*0450*/  CALL.REL.NOINC `($__internal_57_$__cuda_sm20_rem_u16) ;  /* 0x0000036000007944 */ /* 0x000fea0003c00000 */
[----:B------:R-:W-:Y:S02]  /*0460*/  PRMT R8, R18, 0x7610, R8 ;  /* 0x0000761012087816 */ /* 0x000fe40000000008 */
.L_x_49061:
[----:B------:R-:W-:Y:S05]  /*0470*/  BSYNC B0 ;  /* 0x0000000000007941 */ /* 0x000fea0003800000 */
.L_x_49060:
[----:B0-----:R-:W-:Y:S01]  /*0480*/  IADD3 R3, R5, 0x100, RZ ;  /* 0x0000010005037810 */ /* 0x001fe20007ffe0ff */
        /* <DEDUP_REMOVED lines=8> */
[----:B------:R-:W-:Y:S05]  /*0510*/  CALL.REL.NOINC `($__internal_57_$__cuda_sm20_rem_u16) ;  /* 0x000002a000007944 */ /* 0x000fea0003c00000 */
[----:B------:R-:W-:Y:S02]  /*0520*/  PRMT R7, R18, 0x7610, R7 ;  /* 0x0000761012077816 */ /* 0x000fe40000000007 */
.L_x_49063:
[----:B------:R-:W-:Y:S05]  /*0530*/  BSYNC B0 ;  /* 0x0000000000007941 */ /* 0x000fea0003800000 */
.L_x_49062:
        /* <DEDUP_REMOVED lines=11> */
.L_x_49065:
[----:B------:R-:W-:Y:S05]  /*05f0*/  BSYNC B0 ;  /* 0x0000000000007941 */ /* 0x000fea0003800000 */
.L_x_49064:
[----:B------:R-:W0:Y:S01]  /*0600*/  @!P0 S2R R3, SR_TID.X ;  /* 0x0000000000038919 */ /* 0x000e220000002100 */
        /* <DEDUP_REMOVED lines=19> */
.L_x_49067:
[----:B------:R-:W-:Y:S05]  /*0740*/  BSYNC B0 ;  /* 0x0000000000007941 */ /* 0x000fea0003800000 */
.L_x_49066:
[----:B------:R-:W-:-:S13]  /*0750*/  ISETP.GE.AND P0, PT, R5, R4, PT ;  /* 0x000000040500720c */ /* 0x000fda0003f06270 */
[----:B------:R-:W-:Y:S05]  /*0760*/  @P0 EXIT ;  /* 0x000000000000094d */ /* 0x000fea0003800000 */
[----:B------:R-:W-:-:S05]  /*0770*/  IMAD R0, R0, 0x200, R5 ;  /* 0x0000020000007824 */ /* 0x000fca00078e0205 */
[----:B0-----:R-:W-:-:S05]  /*0780*/  IADD3 R2, P0, R0, c[0x0][0x168], RZ ;  /* 0x00005a0000027a10 */ /* 0x001fca0007f1e0ff */
[----:B------:R-:W-:-:S05]  /*0790*/  IMAD.X R3, RZ, RZ, c[0x0][0x16c], P0 ;  /* 0x00005b00ff037624 */ /* 0x000fca00000e06ff */
[----:B------:R-:W-:Y:S01]  /*07a0*/  STG.E.U8 [R2.64], R6 ;  /* 0x0000000602007986 */ /* 0x000fe2000c101104 */
[----:B------:R-:W-:Y:S05]  /*07b0*/  EXIT ;  /* 0x000000000000794d */ /* 0x000fea0003800000 */
        .weak           $__internal_57_$__cuda_sm20_rem_u16
        .type           $__internal_57_$__cuda_sm20_rem_u16,@function
        .size           $__internal_57_$__cuda_sm20_rem_u16,(.L_x_50502 - $__internal_57_$__cuda_sm20_rem_u16)
$__internal_57_$__cuda_sm20_rem_u16:
        /* <DEDUP_REMOVED lines=19> */
[----:B------:R-:W-:Y:S05]  /*08f0*/  RET.REL.NODEC R2 `(_ZN2at6native27unrolled_elementwise_kernelINS0_13BinaryFunctorIhhhZZZNS0_21remainder_kernel_cudaERNS_18TensorIteratorBaseEENKUlvE_clEvENKUlvE_clEvEUlhhE_EESt5arrayIPcLm3EELi4E23TrivialOffsetCalculatorILi2EjESC_ILi1EjENS0_6memory15LoadWithoutCastENSF_16StoreWithoutCastEEEviT_T0_T2_T3_T4_T5_) ;  /* 0xfffff70002007950 */ /* 0x000fea0003c3ffff */
.L_x_49068:
        /* <DEDUP_REMOVED lines=16> */
.L_x_50502:


//--------------------- .text._ZN2at6native29vectorized_elementwise_kernelILi2ENS0_13BinaryFunctorIhhhZZZNS0_21remainder_kernel_cudaERNS_18TensorIteratorBaseEENKUlvE_clEvENKUlvE_clEvEUlhhE_EESt5arrayIPcLm3EEEEviT0_T1_ --------------------------
	.section	.text._ZN2at6native29vectorized_elementwise_kernelILi2ENS0_13BinaryFunctorIhhhZZZNS0_21remainder_kernel_cudaERNS_18TensorIteratorBaseEENKUlvE_clEvENKUlvE_clEvEUlhhE_EESt5arrayIPcLm3EEEEviT0_T1_,"ax",@progbits
	.sectioninfo	@"SHI_REGISTERS=31"
	.align	128
        .global         _ZN2at6native29vectorized_elementwise_kernelILi2ENS0_13BinaryFunctorIhhhZZZNS0_21remainder_kernel_cudaERNS_18TensorIteratorBaseEENKUlvE_clEvENKUlvE_clEvEUlhhE_EESt5arrayIPcLm3EEEEviT0_T1_
        .type           _ZN2at6native29vectorized_elementwise_kernelILi2ENS0_13BinaryFunctorIhhhZZZNS0_21remainder_kernel_cudaERNS_18TensorIteratorBaseEENKUlvE_clEvENKUlvE_clEvEUlhhE_EESt5arrayIPcLm3EEEEviT0_T1_,@function
        .size           _ZN2at6native29vectorized_elementwise_kernelILi2ENS0_13BinaryFunctorIhhhZZZNS0_21remainder_kernel_cudaERNS_18TensorIteratorBaseEENKUlvE_clEvENKUlvE_clEvEUlhhE_EESt5arrayIPcLm3EEEEviT0_T1_,(.L_x_50503 - _ZN2at6native29vectorized_elementwise_kernelILi2ENS0_13BinaryFunctorIhhhZZZNS0_21remainder_kernel_cudaERNS_18TensorIteratorBaseEENKUlvE_clEvENKUlvE_clEvEUlhhE_EESt5arrayIPcLm3EEEEviT0_T1_)
        .other          _ZN2at6native29vectorized_elementwise_kernelILi2ENS0_13BinaryFunctorIhhhZZZNS0_21remainder_kernel_cudaERNS_18TensorIteratorBaseEENKUlvE_clEvENKUlvE_clEvEUlhhE_EESt5arrayIPcLm3EEEEviT0_T1_,@"STO_CUDA_ENTRY STV_DEFAULT"
_ZN2at6native29vectorized_elementwise_kernelILi2ENS0_13BinaryFunctorIhhhZZZNS0_21remainder_kernel_cudaERNS_18TensorIteratorBaseEENKUlvE_clEvENKUlvE_clEvEUlhhE_EESt5arrayIPcLm3EEEEviT0_T1_:
.text._ZN2at6native29vectorized_elementwise_kernelILi2ENS0_13BinaryFunctorIhhhZZZNS0_21remainder_kernel_cudaERNS_18TensorIteratorBaseEENKUlvE_clEvENKUlvE_clEvEUlhhE_EESt5arrayIPcLm3EEEEviT0_T1_:
        /* <DEDUP_REMOVED lines=9> */
[C---:B------:R-:W-:Y:S02]  /*0090*/  IADD3 R10, P1, R0.reuse, c[0x0][0x178], RZ ;  /* 0x00005e00000a7a10 */ /* 0x040fe40007f3e0ff */
[----:B------:R-:W-:Y:S02]  /*00a0*/  IADD3 R6, P0, R0, c[0x0][0x170], RZ ;  /* 0x00005c0000067a10 */ /* 0x000fe40007f1e0ff */
[C---:B------:R-:W-:Y:S02]  /*00b0*/  IADD3.X R11, R2.reuse, c[0x0][0x17c], RZ, P1, !PT ;  /* 0x00005f00020b7a10 */ /* 0x040fe40000ffe4ff */
[----:B------:R-:W-:-:S03]  /*00c0*/  IADD3.X R7, R2, c[0x0][0x174], RZ, P0, !PT ;  /* 0x00005d0002077a10 */ /* 0x000fc600007fe4ff */
[----:B0-----:R-:W-:-:S04]  /*00d0*/  IMAD.WIDE.U32 R10, R4, 0x2, R10 ;  /* 0x00000002040a7825 */ /* 0x001fc800078e000a */
[----:B------:R-:W-:Y:S01]  /*00e0*/  IMAD.WIDE.U32 R6, R4, 0x2, R6 ;  /* 0x0000000204067825 */ /* 0x000fe200078e0006 */
[----:B------:R-:W2:Y:S04]  /*00f0*/  LDG.E.U16 R5, [R10.64] ;  /* 0x000000040a057981 */ /* 0x000ea8000c1e1500 */
[----:B------:R-:W3:Y:S04]  /*0100*/  LDG.E.U16 R19, [R6.64+0x100] ;  /* 0x0001000406137981 */ /* 0x000ee8000c1e1500 */
[----:B------:R-:W4:Y:S04]  /*0110*/  LDG.E.U16 R17, [R6.64+0x200] ;  /* 0x0002000406117981 */ /* 0x000f28000c1e1500 */
[----:B------:R0:W5:Y:S04]  /*0120*/  LDG.E.U16 R13, [R6.64+0x300] ;  /* 0x00030004060d7981 */ /* 0x000168000c1e1500 */
[----:B------:R-:W5:Y:S04]  /*0130*/  LDG.E.U16 R9, [R10.64+0x100] ;  /* 0x000100040a097981 */ /* 0x000f68000c1e1500 */
[----:B------:R0:W5:Y:S04]  /*0140*/  LDG.E.U16 R22, [R6.64] ;  /* 0x0000000406167981 */ /* 0x000168000c1e1500 */
[----:B------:R1:W5:Y:S04]  /*0150*/  LDG.E.U16 R14, [R10.64+0x200] ;  /* 0x000200040a0e7981 */ /* 0x000368000c1e1500 */
[----:B------:R1:W5:Y:S01]  /*0160*/  LDG.E.U16 R21, [R10.64+0x300] ;  /* 0x000300040a157981 */ /* 0x000362000c1e1500 */
[----:B------:R-:W-:Y:S01]  /*0170*/  BSSY B0, `(.L_x_49070) ;  /* 0x0000018000007945 */ /* 0x000fe20003800000 */
[----:B------:R-:W-:-:S02]  /*0180*/  IMAD.MOV.U32 R3, RZ, RZ, 0xff ;  /* 0x000000ffff037424 */ /* 0x000fc400078e00ff */
[----:B------:R-:W-:Y:S01]  /*0190*/  IMAD.MOV.U32 R2, RZ, RZ, 0xff ;  /* 0x000000ffff027424 */ /* 0x000fe200078e00ff */
[----:B--2---:R-:W-:-:S04]  /*01a0*/  PRMT R15, R5, 0x7770, RZ ;  /* 0x00007770050f7816 */ /* 0x004fc800000000ff */
[----:B------:R-:W-:Y:S02]  /*01b0*/  ISETP.NE.AND P0, PT, R15, RZ, PT ;  /* 0x000000ff0f00720c */ /* 0x000fe40003f05270 */
[----:B---3--:R-:W-:Y:S02]  /*01c0*/  PRMT R20, R19, 0x7770, RZ ;  /* 0x0000777013147816 */ /* 0x008fe400000000ff */
[----:B----4-:R-:W-:Y:S02]  /*01d0*/  PRMT R18, R17, 0x7770, RZ ;  /* 0x0000777011127816 */ /* 0x010fe400000000ff */
[----:B0-----:R-:W-:Y:S02]  /*01e0*/  PRMT R7, R5, 0x7771, RZ ;  /* 0x0000777105077816 */ /* 0x001fe400000000ff */
[----:B-----5:R-:W-:Y:S02]  /*01f0*/  PRMT R16, R13, 0x7770, RZ ;  /* 0x000077700d107816 */ /* 0x020fe400000000ff */
[----:B------:R-:W-:-:S02]  /*0200*/  PRMT R19, R19, 0x7771, RZ ;  /* 0x0000777113137816 */ /* 0x000fc400000000ff */
[C---:B------:R-:W-:Y:S02]  /*0210*/  PRMT R12, R9.reuse, 0x7770, RZ ;  /* 0x00007770090c7816 */ /* 0x040fe400000000ff */
[----:B-1----:R-:W-:Y:S02]  /*0220*/  PRMT R11, R9, 0x7771, RZ ;  /* 0x00007771090b7816 */ /* 0x002fe400000000ff */
[----:B------:R-:W-:Y:S02]  /*0230*/  PRMT R8, R22, 0x7771, RZ ;  /* 0x0000777116087816 */ /* 0x000fe400000000ff */
[----:B------:R-:W-:Y:S02]  /*0240*/  PRMT R17, R17, 0x7771, RZ ;  /* 0x0000777111117816 */ /* 0x000fe400000000ff */
[----:B------:R-:W-:Y:S02]  /*0250*/  PRMT R13, R13, 0x7771, RZ ;  /* 0x000077710d0d7816 */ /* 0x000fe400000000ff */
[----:B------:R-:W-:-:S02]  /*0260*/  PRMT R10, R14, 0x7770, RZ ;  /* 0x000077700e0a7816 */ /* 0x000fc400000000ff */
[----:B------:R-:W-:Y:S02]  /*0270*/  PRMT R9, R14, 0x7771, RZ ;  /* 0x000077710e097816 */ /* 0x000fe400000000ff */
[C---:B------:R-:W-:Y:S02]  /*0280*/  PRMT R5, R21.reuse, 0x7770, RZ ;  /* 0x0000777015057816 */ /* 0x040fe400000000ff */
[----:B------:R-:W-:Y:S01]  /*0290*/  PRMT R6, R21, 0x7771, RZ ;  /* 0x0000777115067816 */ /* 0x000fe200000000ff */
[----:B------:R-:W-:Y:S05]  /*02a0*/  @!P0 BRA `(.L_x_49071) ;  /* 0x0000004000008947 */ /* 0x000fea0003800000 */
[----:B------:R-:W-:Y:S02]  /*02b0*/  PRMT R22, R22, 0x7770, RZ ;  /* 0x0000777016167816 */ /* 0x000fe400000000ff */
[----:B------:R-:W-:Y:S02]  /*02c0*/  MOV R14, 0x2e0 ;  /* 0x000002e0000e7802 */ /* 0x000fe40000000f00 */
[----:B------:R-:W-:Y:S05]  /*02d0*/  CALL.REL.NOINC `($__internal_58_$__cuda_sm20_rem_u16) ;  /* 0x0000146000007944 */ /* 0x000fea0003c00000 */
[----:B------:R-:W-:Y:S02]  /*02e0*/  PRMT R2, R23, 0x7610, R2 ;  /* 0x0000761017027816 */ /* 0x000fe40000000002 */
.L_x_49071:
[----:B------:R-:W-:Y:S05]  /*02f0*/  BSYNC B0 ;  /* 0x0000000000007941 */ /* 0x000fea0003800000 */
.L_x_49070:
[----:B------:R-:W-:Y:S01]  /*0300*/  ISETP.NE.AND P0, PT, R7, RZ, PT ;  /* 0x000000ff0700720c */ /* 0x000fe20003f05270 */
[----:B------:R-:W-:-:S12]  /*0310*/  BSSY B0, `(.L_x_49072) ;  /* 0x0000007000007945 */ /* 0x000fd80003800000 */
[----:B------:R-:W-:Y:S05]  /*0320*/  @!P0 BRA `(.L_x_49073) ;  /* 0x0000005000008947 */ /* 0x000fea0003800000 */
[----:B------:R-:W-:Y:S01]  /*0330*/  IMAD.MOV.U32 R22, RZ, RZ, R8 ;  /* 0x000000ffff167224 */ /* 0x000fe200078e0008 */
[----:B------:R-:W-:Y:S01]  /*0340*/  MOV R14, 0x370 ;  /* 0x00000370000e7802 */ /* 0x000fe20000000f00 */
[----:B------:R-:W-:Y:S02]  /*0350*/  IMAD.MOV.U32 R15, RZ, RZ, R7 ;  /* 0x000000ffff0f7224 */ /* 0x000fe400078e0007 */
[----:B------:R-:W-:Y:S05]  /*0360*/  CALL.REL.NOINC `($__internal_58_$__cuda_sm20_rem_u16) ;  /* 0x000013d000007944 */ /* 0x000fea0003c00000 */
[----:B------:R-:W-:Y:S02]  /*0370*/  PRMT R3, R23, 0x7610, R3 ;  /* 0x0000761017037816 */ /* 0x000fe40000000003 */
.L_x_49073:
[----:B------:R-:W-:Y:S05]  /*0380*/  BSYNC B0 ;  /* 0x0000000000007941 */ /* 0x000fea0003800000 */
.L_x_49072:
[----:B------:R-:W-:Y:S01]  /*0390*/  ISETP.NE.AND P0, PT, R12, RZ, PT ;  /* 0x000000ff0c00720c */ /* 0x000fe20003f05270 */
[----:B------:R-:W-:Y:S01]  /*03a0*/  BSSY B0, `(.L_x_49074) ;  /* 0x0000009000007945 */ /* 0x000fe20003800000 */
[----:B------:R-:W-:Y:S02]  /*03b0*/  IMAD.MOV.U32 R7, RZ, RZ, 0xff ;  /* 0x000000ffff077424 */ /* 0x000fe400078e00ff */
[----:B------:R-:W-:-:S09]  /*03c0*/  IMAD.MOV.U32 R8, RZ, RZ, 0xff ;  /* 0x000000ffff087424 */ /* 0x000fd200078e00ff */
[----:B------:R-:W-:Y:S05]  /*03d0*/  @!P0 BRA `(.L_x_49075) ;  /* 0x0000005000008947 */ /* 0x000fea0003800000 */
[----:B------:R-:W-:Y:S01]  /*03e0*/  IMAD.MOV.U32 R22, RZ, RZ, R20 ;  /* 0x000000ffff167224 */ /* 0x000fe200078e0014 */
[----:B------:R-:W-:Y:S01]  /*03f0*/  MOV R14, 0x420 ;  /* 0x00000420000e7802 */ /* 0x000fe20000000f00 */
[----:B------:R-:W-:Y:S02]  /*0400*/  IMAD.MOV.U32 R15, RZ, RZ, R12 ;  /* 0x000000ffff0f7224 */ /* 0x000fe400078e000c */
[----:B------:R-:W-:Y:S05]  /*0410*/  CALL.REL.NOINC `($__internal_58_$__cuda_sm20_rem_u16) ;  /* 0x0000132000007944 */ /* 0x000fea0003c00000 */
[----:B------:R-:W-:Y:S02]  /*0420*/  PRMT R8, R23, 0x7610, R8 ;  /* 0x0000761017087816 */ /* 0x000fe40000000008 */
.L_x_49075:
[----:B------:R-:W-:Y:S05]  /*0430*/  BSYNC B0 ;  /* 0x0000000000007941 */ /* 0x000fea0003800000 */
.L_x_49074:
        /* <DEDUP_REMOVED lines=8> */
.L_x_49077:
[----:B------:R-:W-:Y:S05]  /*04c0*/  BSYNC B0 ;  /* 0x0000000000007941 */ /* 0x000fea0003800000 */
.L_x_49076:
        /* <DEDUP_REMOVED lines=10> */
.L_x_49079:
[----:B------:R-:W-:Y:S05]  /*0570*/  BSYNC B0 ;  /* 0x0000000000007941 */ /* 0x000fea0003800000 */
.L_x_49078:
        /* <DEDUP_REMOVED lines=8> */
.L_x_49081:
[----:B------:R-:W-:Y:S05]  /*0600*/  BSYNC B0 ;  /* 0x0000000000007941 */ /* 0x000fea0003800000 */
.L_x_49080:
        /* <DEDUP_REMOVED lines=10> */
.L_x_49083:
[----:B------:R-:W-:Y:S05]  /*06b0*/  BSYNC B0 ;  /* 0x0000000000007941 */ /* 0x000fea0003800000 */
.L_x_49082:
        /* <DEDUP_REMOVED lines=8> */
.L_x_49085:
[----:B------:R-:W-:Y:S05]  /*0740*/  BSYNC B0 ;  /* 0x0000000000007941 */ /* 0x000fea0003800000 */
.L_x_49084:
[----:B------:R-:W-:Y:S02]  /*0750*/  IADD3 R14, P0, R0, c[0x0][0x168], RZ ;  /* 0x00005a00000e7a10 */ /* 0x000fe40007f1e0ff */
[----:B------:R-:W-:Y:S02]  /*0760*/  PRMT R3, R3, 0x7604, R2 ;  /* 0x0000760403037816 */ /* 0x000fe40000000002 */
[----:B------:R-:W-:Y:S01]  /*0770*/  PRMT R7, R7, 0x7604, R8 ;  /* 0x0000760407077816 */ /* 0x000fe20000000008 */
[----:B------:R-:W-:Y:S01]  /*0780*/  IMAD.X R15, RZ, RZ, c[0x0][0x16c], P0 ;  /* 0x00005b00ff0f7624 */ /* 0x000fe200000e06ff */
[----:B------:R-:W-:Y:S02]  /*0790*/  PRMT R11, R12, 0x7604, R11 ;  /* 0x000076040c0b7816 */ /* 0x000fe4000000000b */
[----:B------:R-:W-:Y:S01]  /*07a0*/  PRMT R9, R10, 0x7604, R9 ;  /* 0x000076040a097816 */ /* 0x000fe20000000009 */
[----:B------:R-:W-:-:S05]  /*07b0*/  IMAD.WIDE R4, R4, 0x2, R14 ;  /* 0x0000000204047825 */ /* 0x000fca00078e020e */
[----:B------:R-:W-:Y:S04]  /*07c0*/  STG.E.U16 [R4.64], R3 ;  /* 0x0000000304007986 */ /* 0x000fe8000c101504 */
[----:B------:R-:W-:Y:S04]  /*07d0*/  STG.E.U16 [R4.64+0x100], R7 ;  /* 0x0001000704007986 */ /* 0x000fe8000c101504 */
[----:B------:R-:W-:Y:S04]  /*07e0*/  STG.E.U16 [R4.64+0x200], R11 ;  /* 0x0002000b04007986 */ /* 0x000fe8000c101504 */
[----:B------:R-:W-:Y:S01]  /*07f0*/  STG.E.U16 [R4.64+0x300], R9 ;  /* 0x0003000904007986 */ /* 0x000fe2000c101504 */
[----:B------:R-:W-:Y:S05]  /*0800*/  EXIT ;  /* 0x000000000000794d */ /* 0x000fea0003800000 */
.L_x_49069:
[----:B------:R-:W0:Y:S01]  /*0810*/  S2R R3, SR_TID.X ;  /* 0x0000000000037919 */ /* 0x000e220000002100 */
[----:B------:R-:W-:-:S02]  /*0820*/  PRMT R19, RZ, 0x7610, R19 ;  /* 0x00007610ff137816 */ /* 0x000fc40000000013 */
        /* <DEDUP_REMOVED lines=42> */
[----:B------:R-:W-:Y:S01]  /*0ad0*/  PRMT R5, RZ, 0x7610, R5 ;  /* 0x00007610ff057816 */ /* 0x000fe20000000005 */
[----:B------:R-:W-:Y:S01]  /*0ae0*/  @!P2 IMAD.X R17, RZ, RZ, c[0x0][0x174], P4 ;  /* 0x00005d00ff11a624 */ /* 0x000fe200020e06ff */
[----:B0-----:R-:W-:-:S04]  /*0af0*/  PRMT R6, RZ, 0x7610, R6 ;  /* 0x00007610ff067816 */ /* 0x001fc80000000006 */
[----:B------:R-:W-:Y:S01]  /*0b00*/  @!P3 IMAD.IADD R26, R0, 0x1, R23 ;  /* 0x00000001001ab824 */ /* 0x000fe200078e0217 */
[----:B------:R-:W-:Y:S01]  /*0b10*/  @!P3 IADD3 R23, R23, 0x80, RZ ;  /* 0x000000801717b810 */ /* 0x000fe20007ffe0ff */
[----:B------:R-:W-:Y:S01]  /*0b20*/  @!P2 IMAD.X R25, RZ, RZ, c[0x0][0x17c], P5 ;  /* 0x00005f00ff19a624 */ /* 0x000fe200028e06ff */
[----:B------:R0:W5:Y:S02]  /*0b30*/  @!P2 LDG.E.U8 R5, [R16.64] ;  /* 0x000000041005a981 */ /* 0x000164000c1e1100 */
[----:B------:R-:W-:Y:S02]  /*0b40*/  ISETP.GE.AND P4, PT, R23, R2, PT ;  /* 0x000000021700720c */ /* 0x000fe40003f86270 */
[----:B------:R2:W5:Y:S01]  /*0b50*/  @!P2 LDG.E.U8 R6, [R24.64] ;  /* 0x000000041806a981 */ /* 0x000562000c1e1100 */
[C---:B----4-:R-:W-:Y:S02]  /*0b60*/  @!P1 IADD3 R12, P2, R22.reuse, c[0x0][0x178], RZ ;  /* 0x00005e00160c9a10 */ /* 0x050fe40007f5e0ff */
[----:B-1----:R-:W-:-:S03]  /*0b70*/  @!P1 IADD3 R10, P5, R22, c[0x0][0x170], RZ ;  /* 0x00005c00160a9a10 */ /* 0x002fc60007fbe0ff */
[----:B------:R-:W-:Y:S01]  /*0b80*/  @!P1 IMAD.X R13, RZ, RZ, c[0x0][0x17c], P2 ;  /* 0x00005f00ff0d9624 */ /* 0x000fe200010e06ff */
[----:B------:R-:W-:-:S04]  /*0b90*/  @!P3 IADD3 R14, P2, R26, c[0x0][0x170], RZ ;  /* 0x00005c001a0eba10 */ /* 0x000fc80007f5e0ff */
[----:B------:R-:W-:Y:S01]  /*0ba0*/  @!P4 IMAD.IADD R22, R0, 0x1, R23 ;  /* 0x000000010016c824 */ /* 0x000fe200078e0217 */
[----:B------:R-:W-:Y:S01]  /*0bb0*/  @!P4 IADD3 R23, R23, 0x80, RZ ;  /* 0x000000801717c810 */ /* 0x000fe20007ffe0ff */
[----:B------:R-:W-:-:S03]  /*0bc0*/  @!P3 IMAD.X R15, RZ, RZ, c[0x0][0x174], P2 ;  /* 0x00005d00ff0fb624 */ /* 0x000fc600010e06ff */
[----:B------:R-:W-:Y:S01]  /*0bd0*/  ISETP.GE.AND P2, PT, R23, R2, PT ;  /* 0x000000021700720c */ /* 0x000fe20003f46270 */
[----:B------:R-:W-:Y:S01]  /*0be0*/  @!P1 IMAD.X R11, RZ, RZ, c[0x0][0x174], P5 ;  /* 0x00005d00ff0b9624 */ /* 0x000fe200028e06ff */
[----:B------:R-:W-:Y:S02]  /*0bf0*/  PRMT R7, RZ, 0x7610, R7 ;  /* 0x00007610ff077816 */ /* 0x000fe40000000007 */
[----:B---3--:R-:W-:Y:S02]  /*0c00*/  PRMT R8, RZ, 0x7610, R8 ;  /* 0x00007610ff087816 */ /* 0x008fe40000000008 */
[----:B0-----:R-:W-:Y:S02]  /*0c10*/  @!P3 IADD3 R16, P5, R26, c[0x0][0x178], RZ ;  /* 0x00005e001a10ba10 */ /* 0x001fe40007fbe0ff */
[----:B------:R0:W5:Y:S01]  /*0c20*/  @!P1 LDG.E.U8 R7, [R10.64] ;  /* 0x000000040a079981 */ /* 0x000162000c1e1100 */
[----:B------:R-:W-:Y:S02]  /*0c30*/  PRMT R9, RZ, 0x7610, R9 ;  /* 0x00007610ff097816 */ /* 0x000fe40000000009 */
[----:B------:R-:W-:Y:S01]  /*0c40*/  @!P3 IMAD.X R17, RZ, RZ, c[0x0][0x17c], P5 ;  /* 0x00005f00ff11b624 */ /* 0x000fe200028e06ff */
[----:B------:R1:W5:Y:S01]  /*0c50*/  @!P1 LDG.E.U8 R8, [R12.64] ;  /* 0x000000040c089981 */ /* 0x000362000c1e1100 */
[----:B------:R-:W-:Y:S01]  /*0c60*/  @!P4 IADD3 R26, P1, R22, c[0x0][0x170], RZ ;  /* 0x00005c00161aca10 */ /* 0x000fe20007f3e0ff */
[----:B------:R-:W-:Y:S01]  /*0c70*/  @!P2 IMAD.IADD R23, R0, 0x1, R23 ;  /* 0x000000010017a824 */ /* 0x000fe200078e0217 */
[----:B0-----:R-:W-:Y:S01]  /*0c80*/  PRMT R10, RZ, 0x7610, R10 ;  /* 0x00007610ff0a7816 */ /* 0x001fe2000000000a */
[----:B------:R0:W5:Y:S01]  /*0c90*/  @!P3 LDG.E.U8 R9, [R14.64] ;  /* 0x000000040e09b981 */ /* 0x000162000c1e1100 */
[----:B--2---:R-:W-:Y:S01]  /*0ca0*/  @!P4 IADD3 R24, P5, R22, c[0x0][0x178], RZ ;  /* 0x00005e001618ca10 */ /* 0x004fe20007fbe0ff */
[----:B------:R-:W-:Y:S01]  /*0cb0*/  @!P4 IMAD.X R27, RZ, RZ, c[0x0][0x174], P1 ;  /* 0x00005d00ff1bc624 */ /* 0x000fe200008e06ff */
[----:B------:R-:W-:-:S02]  /*0cc0*/  @!P2 IADD3 R22, P1, R23, c[0x0][0x170], RZ ;  /* 0x00005c001716aa10 */ /* 0x000fc40007f3e0ff */
[----:B------:R2:W5:Y:S01]  /*0cd0*/  @!P3 LDG.E.U8 R10, [R16.64] ;  /* 0x00000004100ab981 */ /* 0x000562000c1e1100 */
[----:B------:R-:W-:Y:S02]  /*0ce0*/  PRMT R11, RZ, 0x7610, R11 ;  /* 0x00007610ff0b7816 */ /* 0x000fe4000000000b */
[----:B0-----:R-:W-:Y:S01]  /*0cf0*/  @!P2 IADD3 R14, P3, R23, c[0x0][0x178], RZ ;  /* 0x00005e00170eaa10 */ /* 0x001fe20007f7e0ff */
[----:B------:R-:W-:Y:S01]  /*0d00*/  @!P4 IMAD.X R25, RZ, RZ, c[0x0][0x17c], P5 ;  /* 0x00005f00ff19c624 */ /* 0x000fe200028e06ff */
[----:B-1----:R-:W-:Y:S01]  /*0d10*/  PRMT R12, RZ, 0x7610, R12 ;  /* 0x00007610ff0c7816 */ /* 0x002fe2000000000c */
[----:B------:R-:W-:Y:S01]  /*0d20*/  @!P2 IMAD.X R23, RZ, RZ, c[0x0][0x174], P1 ;  /* 0x00005d00ff17a624 */ /* 0x000fe200008e06ff */
[----:B------:R-:W-:Y:S01]  /*0d30*/  PRMT R13, RZ, 0x7610, R13 ;  /* 0x00007610ff0d7816 */ /* 0x000fe2000000000d */
[----:B------:R-:W-:Y:S01]  /*0d40*/  @!P2 IMAD.X R15, RZ, RZ, c[0x0][0x17c], P3 ;  /* 0x00005f00ff0fa624 */ /* 0x000fe200018e06ff */
[----:B--2---:R-:W-:Y:S01]  /*0d50*/  PRMT R16, RZ, 0x7610, R16 ;  /* 0x00007610ff107816 */ /* 0x004fe20000000010 */
        /* <DEDUP_REMOVED lines=11> */
[----:B------:R-:W-:Y:S05]  /*0e10*/  CALL.REL.NOINC `($__internal_58_$__cuda_sm20_rem_u16) ;  /* 0x0000092000007944 */ /* 0x000fea0003c00000 */
[----:B------:R-:W-:Y:S02]  /*0e20*/  PRMT R17, R23, 0x7610, R17 ;  /* 0x0000761017117816 */ /* 0x000fe40000000011 */
.L_x_49087:
[----:B------:R-:W-:Y:S05]  /*0e30*/  BSYNC B0 ;  /* 0x0000000000007941 */ /* 0x000fea0003800000 */
.L_x_49086:
        /* <DEDUP_REMOVED lines=9> */
[----:B------:R-:W-:Y:S05]  /*0ed0*/  CALL.REL.NOINC `($__internal_58_$__cuda_sm20_rem_u16) ;  /* 0x0000086000007944 */ /* 0x000fea0003c00000 */
[----:B------:R-:W-:Y:S02]  /*0ee0*/  PRMT R18, R23, 0x7610, R18 ;  /* 0x0000761017127816 */ /* 0x000fe40000000012 */
.L_x_49089:
[----:B------:R-:W-:Y:S05]  /*0ef0*/  BSYNC B0 ;  /* 0x0000000000007941 */ /* 0x000fea0003800000 */
.L_x_49088:
        /* <DEDUP_REMOVED lines=9> */
[----:B------:R-:W-:Y:S05]  /*0f90*/  CALL.REL.NOINC `($__internal_58_$__cuda_sm20_rem_u16) ;  /* 0x000007a000007944 */ /* 0x000fea0003c00000 */
[----:B------:R-:W-:Y:S02]  /*0fa0*/  PRMT R20, R23, 0x7610, R20 ;  /* 0x0000761017147816 */ /* 0x000fe40000000014 */
.L_x_49091:
[----:B------:R-:W-:Y:S05]  /*0fb0*/  BSYNC B0 ;  /* 0x0000000000007941 */ /* 0x000fea0003800000 */
.L_x_49090:
        /* <DEDUP_REMOVED lines=11> */
.L_x_49093:
[----:B------:R-:W-:Y:S05]  /*1070*/  BSYNC B0 ;  /* 0x0000000000007941 */ /* 0x000fea0003800000 */
.L_x_49092:
        /* <DEDUP_REMOVED lines=11> */
.L_x_49095:
[----:B------:R-:W-:Y:S05]  /*1130*/  BSYNC B0 ;  /* 0x0000000000007941 */ /* 0x000fea0003800000 */
.L_x_49094:
        /* <DEDUP_REMOVED lines=11> */
.L_x_49097:
[----:B------:R-:W-:Y:S05]  /*11f0*/  BSYNC B0 ;  /* 0x0000000000007941 */ /* 0x000fea0003800000 */
.L_x_49096:
        /* <DEDUP_REMOVED lines=11> */
.L_x_49099:
[----:B------:R-:W-:Y:S05]  /*12b0*/  BSYNC B0 ;  /* 0x0000000000007941 */ /* 0x000fea0003800000 */
.L_x_49098:
        /* <DEDUP_REMOVED lines=11> */
.L_x_49101:
[----:B------:R-:W-:Y:S05]  /*1370*/  BSYNC B0 ;  /* 0x0000000000007941 */ /* 0x000fea0003800000 */
.L_x_49100:
        /* <DEDUP_REMOVED lines=22> */
.L_x_49104:
[----:B0-----:R-:W-:-:S13]  /*14e0*/  ISETP.GE.AND P0, PT, R3, R2, PT ;  /* 0x000000020300720c */ /* 0x001fda0003f06270 */
[----:B------:R-:W-:Y:S05]  /*14f0*/  @P0 BRA `(.L_x_49106) ;  /* 0x000000c000000947 */ /* 0x000fea0003800000 */
[----:B------:R-:W-:Y:S01]  /*1500*/  IMAD.IADD R10, R0, 0x1, R3 ;  /* 0x00000001000a7824 */ /* 0x000fe200078e0203 */
[----:B------:R-:W-:-:S04]  /*1510*/  IADD3 R3, R3, 0x80, RZ ;  /* 0x0000008003037810 */ /* 0x000fc80007ffe0ff */
[----:B------:R-:W-:-:S05]  /*1520*/  IADD3 R10, P0, R10, c[0x0][0x168], RZ ;  /* 0x00005a000a0a7a10 */ /* 0x000fca0007f1e0ff */
[----:B------:R-:W-:-:S05]  /*1530*/  IMAD.X R11, RZ, RZ, c[0x0][0x16c], P0 ;  /* 0x00005b00ff0b7624 */ /* 0x000fca00000e06ff */
[----:B------:R0:W-:Y:S03]  /*1540*/  STG.E.U8 [R10.64], R4 ;  /* 0x000000040a007986 */ /* 0x0001e6000c101104 */
.L_x_49105:
[----:B------:R-:W-:-:S13]  /*1550*/  ISETP.GE.AND P0, PT, R3, R2, PT ;  /* 0x000000020300720c */ /* 0x000fda0003f06270 */
[----:B------:R-:W-:Y:S05]  /*1560*/  @P0 BRA `(.L_x_49107) ;  /* 0x000000d000000947 */ /* 0x000fea0003800000 */
[----:B0-----:R-:W-:Y:S01]  /*1570*/  IMAD.IADD R10, R0, 0x1, R3 ;  /* 0x00000001000a7824 */ /* 0x001fe200078e0203 */
[----:B------:R-:W-:-:S04]  /*1580*/  IADD3 R3, R3, 0x80, RZ ;  /* 0x0000008003037810 */ /* 0x000fc80007ffe0ff */
[----:B------:R-:W-:-:S05]  /*1590*/  IADD3 R10, P0, R10, c[0x0][0x168], RZ ;  /* 0x00005a000a0a7a10 */ /* 0x000fca0007f1e0ff */
[----:B------:R-:W-:-:S05]  /*15a0*/  IMAD.X R11, RZ, RZ, c[0x0][0x16c], P0 ;  /* 0x00005b00ff0b7624 */ /* 0x000fca00000e06ff */
[----:B------:R0:W-:Y:S03]  /*15b0*/  STG.E.U8 [R10.64], R5 ;  /* 0x000000050a007986 */ /* 0x0001e6000c101104 */
.L_x_49106:
        /* <DEDUP_REMOVED lines=8> */
.L_x_49107:
[----:B------:R-:W-:Y:S05]  /*1640*/  BSYNC B1 ;  /* 0x0000000000017941 */ /* 0x000fea0003800000 */
.L_x_49103:
[----:B------:R-:W-:-:S13]  /*1650*/  ISETP.GE.AND P0, PT, R3, R2, PT ;  /* 0x000000020300720c */ /* 0x000fda0003f06270 */
[----:B0-----:R-:W-:Y:S01]  /*1660*/  @!P0 IMAD.IADD R4, R0, 0x1, R3 ;  /* 0x0000000100048824 */ /* 0x001fe200078e0203 */
[----:B------:R-:W-:-:S04]  /*1670*/  @!P0 IADD3 R3, R3, 0x80, RZ ;  /* 0x0000008003038810 */ /* 0x000fc80007ffe0ff */
[----:B------:R-:W-:-:S05]  /*1680*/  @!P0 IADD3 R4, P1, R4, c[0x0][0x168], RZ ;  /* 0x00005a0004048a10 */ /* 0x000fca0007f3e0ff */
[----:B------:R-:W-:-:S05]  /*1690*/  @!P0 IMAD.X R5, RZ, RZ, c[0x0][0x16c], P1 ;  /* 0x00005b00ff058624 */ /* 0x000fca00008e06ff */
[----:B------:R0:W-:Y:S03]  /*16a0*/  @!P0 STG.E.U8 [R4.64], R7 ;  /* 0x0000000704008986 */ /* 0x0001e6000c101104 */
.L_x_49108:
[----:B------:R-:W-:Y:S05]  /*16b0*/  BSYNC B0 ;  /* 0x0000000000007941 */ /* 0x000fea0003800000 */
.L_x_49102:
        /* <DEDUP_REMOVED lines=8> */
        .weak           $__internal_58_$__cuda_sm20_rem_u16
        .type           $__internal_58_$__cuda_sm20_rem_u16,@function
        .size           $__internal_58_$__cuda_sm20_rem_u16,(.L_x_50503 - $__internal_58_$__cuda_sm20_rem_u16)
$__internal_58_$__cuda_sm20_rem_u16:
        /* <DEDUP_REMOVED lines=19> */
[----:B------:R-:W-:Y:S05]  /*1870*/  RET.REL.NODEC R14 `(_ZN2at6native29vectorized_elementwise_kernelILi2ENS0_13BinaryFunctorIhhhZZZNS0_21remainder_kernel_cudaERNS_18TensorIteratorBaseEENKUlvE_clEvENKUlvE_clEvEUlhhE_EESt5arrayIPcLm3EEEEviT0_T1_) ;  /* 0xffffe7800e007950 */ /* 0x000fea0003c3ffff */
.L_x_49109:
        /* <DEDUP_REMOVED lines=16> */
.L_x_50503:


//--------------------- .text._ZN2at6native29vectorized_elementwise_kernelILi4ENS0_13BinaryFunctorIhhhZZZNS0_21remainder_kernel_cudaERNS_18TensorIteratorBaseEENKUlvE_clEvENKUlvE_clEvEUlhhE_EESt5arrayIPcLm3EEEEviT0_T1_ --------------------------
	.section	.text._ZN2at6native29vectorized_elementwise_kernelILi4ENS0_13BinaryFunctorIhhhZZZNS0_21remainder_kernel_cudaERNS_18TensorIteratorBaseEENKUlvE_clEvENKUlvE_clEvEUlhhE_EESt5arrayIPcLm3EEEEviT0_T1_,"ax",@progbits
	.sectioninfo	@"SHI_REGISTERS=31"
	.align	128
        .global         _ZN2at6native29vectorized_elementwise_kernelILi4ENS0_13BinaryFunctorIhhhZZZNS0_21remainder_kernel_cudaERNS_18TensorIteratorBaseEENKUlvE_clEvENKUlvE_clEvEUlhhE_EESt5arrayIPcLm3EEEEviT0_T1_
        .type           _ZN2at6native29vectorized_elementwise_kernelILi4ENS0_13BinaryFunctorIhhhZZZNS0_21remainder_kernel_cudaERNS_18TensorIteratorBaseEENKUlvE_clEvENKUlvE_clEvEUlhhE_EESt5arrayIPcLm3EEEEviT0_T1_,@function
        .size           _ZN2at6native29vectorized_elementwise_kernelILi4ENS0_13BinaryFunctorIhhhZZZNS0_21remainder_kernel_cudaERNS_18TensorIteratorBaseEENKUlvE_clEvENKUlvE_clEvEUlhhE_EESt5arrayIPcLm3EEEEviT0_T1_,(.L_x_50504 - _ZN2at6native29vectorized_elementwise_kernelILi4ENS0_13BinaryFunctorIhhhZZZNS0_21remainder_kernel_cudaERNS_18TensorIteratorBaseEENKUlvE_clEvENKUlvE_clEvEUlhhE_EESt5arrayIPcLm3EEEEviT0_T1_)
        .other          _ZN2at6native29vectorized_elementwise_kernelILi4ENS0_13BinaryFunctorIhhhZZZNS0_21remainder_kernel_cudaERNS_18TensorIteratorBaseEENKUlvE_clEvENKUlvE_clEvEUlhhE_EESt5arrayIPcLm3EEEEviT0_T1_,@"STO_CUDA_ENTRY STV_DEFAULT"
_ZN2at6native29vectorized_elementwise_kernelILi4ENS0_13BinaryFunctorIhhhZZZNS0_21remainder_kernel_cudaERNS_18TensorIteratorBaseEENKUlvE_clEvENKUlvE_clEvEUlhhE_EESt5arrayIPcLm3EEEEviT0_T1_:
.text._ZN2at6native29vectorized_elementwise_kernelILi4ENS0_13BinaryFunctorIhhhZZZNS0_21remainder_kernel_cudaERNS_18TensorIteratorBaseEENKUlvE_clEvENKUlvE_clEvEUlhhE_EESt5arrayIPcLm3EEEEviT0_T1_:
        /* <DEDUP_REMOVED lines=15> */
[----:B------:R-:W2:Y:S04]  /*00f0*/  LDG.E R5, [R10.64] ;  /* 0x000000040a057981 */ /* 0x000ea8000c1e1900 */
[----:B------:R-:W3:Y:S04]  /*0100*/  LDG.E R13, [R6.64+0x200] ;  /* 0x00020004060d7981 */ /* 0x000ee8000c1e1900 */
[----:B------:R0:W4:Y:S04]  /*0110*/  LDG.E R22, [R6.64] ;  /* 0x0000000406167981 */ /* 0x000128000c1e1900 */
[----:B------:R1:W5:Y:S01]  /*0120*/  LDG.E R14, [R10.64+0x200] ;  /* 0x000200040a0e7981 */ /* 0x000362000c1e1900 */
[----:B------:R-:W-:Y:S01]  /*0130*/  BSSY B0, `(.L_x_49111) ;  /* 0x0000018000007945 */ /* 0x000fe20003800000 */
[----:B------:R-:W-:-:S02]  /*0140*/  IMAD.MOV.U32 R3, RZ, RZ, 0xff ;  /* 0x000000ffff037424 */ /* 0x000fc400078e00ff */
[----:B------:R-:W-:Y:S01]  /*0150*/  IMAD.MOV.U32 R2, RZ, RZ, 0xff ;  /* 0x000000ffff027424 */ /* 0x000fe200078e00ff */
[----:B--2---:R-:W-:-:S04]  /*0160*/  PRMT R15, R5, 0x7770, RZ ;  /* 0x00007770050f7816 */ /* 0x004fc800000000ff */
[----:B------:R-:W-:Y:S02]  /*0170*/  ISETP.NE.AND P0, PT, R15, RZ, PT ;  /* 0x000000ff0f00720c */ /* 0x000fe40003f05270 */
[C---:B---3--:R-:W-:Y:S02]  /*0180*/  PRMT R18, R13.reuse, 0x7770, RZ ;  /* 0x000077700d127816 */ /* 0x048fe400000000ff */
[C---:B------:R-:W-:Y:S02]  /*0190*/  PRMT R17, R13.reuse, 0x7771, RZ ;  /* 0x000077710d117816 */ /* 0x040fe400000000ff */
[----:B------:R-:W-:Y:S02]  /*01a0*/  PRMT R16, R13, 0x7772, RZ ;  /* 0x000077720d107816 */ /* 0x000fe400000000ff */
[C---:B0-----:R-:W-:Y:S02]  /*01b0*/  PRMT R7, R5.reuse, 0x7771, RZ ;  /* 0x0000777105077816 */ /* 0x041fe400000000ff */
[----:B------:R-:W-:-:S02]  /*01c0*/  PRMT R12, R5, 0x7772, RZ ;  /* 0x00007772050c7816 */ /* 0x000fc400000000ff */
[----:B-1----:R-:W-:Y:S02]  /*01d0*/  PRMT R11, R5, 0x7773, RZ ;  /* 0x00007773050b7816 */ /* 0x002fe400000000ff */
[C---:B----4-:R-:W-:Y:S02]  /*01e0*/  PRMT R8, R22.reuse, 0x7771, RZ ;  /* 0x0000777116087816 */ /* 0x050fe400000000ff */
[C---:B------:R-:W-:Y:S02]  /*01f0*/  PRMT R20, R22.reuse, 0x7772, RZ ;  /* 0x0000777216147816 */ /* 0x040fe400000000ff */
[----:B------:R-:W-:Y:S02]  /*0200*/  PRMT R19, R22, 0x7773, RZ ;  /* 0x0000777316137816 */ /* 0x000fe400000000ff */
[----:B------:R-:W-:Y:S02]  /*0210*/  PRMT R13, R13, 0x7773, RZ ;  /* 0x000077730d0d7816 */ /* 0x000fe400000000ff */
[----:B-----5:R-:W-:-:S02]  /*0220*/  PRMT R10, R14, 0x7770, RZ ;  /* 0x000077700e0a7816 */ /* 0x020fc400000000ff */
[C---:B------:R-:W-:Y:S02]  /*0230*/  PRMT R9, R14.reuse, 0x7771, RZ ;  /* 0x000077710e097816 */ /* 0x040fe400000000ff */
[C---:B------:R-:W-:Y:S02]  /*0240*/  PRMT R5, R14.reuse, 0x7772, RZ ;  /* 0x000077720e057816 */ /* 0x040fe400000000ff */
[----:B------:R-:W-:Y:S01]  /*0250*/  PRMT R6, R14, 0x7773, RZ ;  /* 0x000077730e067816 */ /* 0x000fe200000000ff */
[----:B------:R-:W-:Y:S05]  /*0260*/  @!P0 BRA `(.L_x_49112) ;  /* 0x0000004000008947 */ /* 0x000fea0003800000 */
[----:B------:R-:W-:Y:S02]  /*0270*/  PRMT R22, R22, 0x7770, RZ ;  /* 0x0000777016167816 */ /* 0x000fe400000000ff */
[----:B------:R-:W-:Y:S02]  /*0280*/  MOV R14, 0x2a0 ;  /* 0x000002a0000e7802 */ /* 0x000fe40000000f00 */
[----:B------:R-:W-:Y:S05]  /*0290*/  CALL.REL.NOINC `($__internal_59_$__cuda_sm20_rem_u16) ;  /* 0x0000146000007944 */ /* 0x000fea0003c00000 */
[----:B------:R-:W-:Y:S02]  /*02a0*/  PRMT R2, R23, 0x7610, R2 ;  /* 0x0000761017027816 */ /* 0x000fe40000000002 */
.L_x_49112:
[----:B------:R-:W-:Y:S05]  /*02b0*/  BSYNC B0 ;  /* 0x0000000000007941 */ /* 0x000fea0003800000 */
.L_x_49111:
[----:B------:R-:W-:Y:S01]  /*02c0*/  ISETP.NE.AND P0, PT, R7, RZ, PT ;  /* 0x000000ff0700720c */ /* 0x000fe20003f05270 */
[----:B------:R-:W-:-:S12]  /*02d0*/  BSSY B0, `(.L_x_49113) ;  /* 0x0000007000007945 */ /* 0x000fd80003800000 */
[----:B------:R-:W-:Y:S05]  /*02e0*/  @!P0 BRA `(.L_x_49114) ;  /* 0x0000005000008947 */ /* 0x000fea0003800000 */
[----:B------:R-:W-:Y:S01]  /*02f0*/  IMAD.MOV.U32 R22, RZ, RZ, R8 ;  /* 0x000000ffff167224 */ /* 0x000fe200078e0008 */
[----:B------:R-:W-:Y:S01]  /*0300*/  MOV R14, 0x330 ;  /* 0x00000330000e7802 */ /* 0x000fe20000000f00 */
[----:B------:R-:W-:Y:S02]  /*0310*/  IMAD.MOV.U32 R15, RZ, RZ, R7 ;  /* 0x000000ffff0f7224 */ /* 0x000fe400078e0007 */
[----:B------:R-:W-:Y:S05]  /*0320*/  CALL.REL.NOINC `($__internal_59_$__cuda_sm20_rem_u16) ;  /* 0x000013d000007944 */ /* 0x000fea0003c00000 */
[----:B------:R-:W-:Y:S02]  /*0330*/  PRMT R3, R23, 0x7610, R3 ;  /* 0x0000761017037816 */ /* 0x000fe40000000003 */
.L_x_49114:
[----:B------:R-:W-:Y:S05]  /*0340*/  BSYNC B0 ;  /* 0x0000000000007941 */ /* 0x000fea0003800000 */
.L_x_49113:
        /* <DEDUP_REMOVED lines=8> */
[----:B------:R-:W-:Y:S05]  /*03d0*/  CALL.REL.NOINC `($__internal_59_$__cuda_sm20_rem_u16) ;  /* 0x0000132000007944 */ /* 0x000fea0003c00000 */
[----:B------:R-:W-:Y:S02]  /*03e0*/  PRMT R8, R23, 0x7610, R8 ;  /* 0x0000761017087816 */ /* 0x000fe40000000008 */
.L_x_49116:
[----:B------:R-:W-:Y:S05]  /*03f0*/  BSYNC B0 ;  /* 0x0000000000007941 */ /* 0x000fea0003800000 */
.L_x_49115:
        /* <DEDUP_REMOVED lines=8> */
.L_x_49118:
[----:B------:R-:W-:Y:S05]  /*0480*/  BSYNC B0 ;  /* 0x0000000000007941 */ /* 0x000fea0003800000 */
.L_x_49117:
        /* <DEDUP_REMOVED lines=10> */
.L_x_49120:
[----:B------:R-:W-:Y:S05]  /*0530*/  BSYNC B0 ;  /* 0x0000000000007941 */ /* 0x000fea0003800000 */
.L_x_49119:
        /* <DEDUP_REMOVED lines=8> */
.L_x_49122:
[----:B------:R-:W-:Y:S05]  /*05c0*/  BSYNC B0 ;  /* 0x0000000000007941 */ /* 0x000fea0003800000 */
.L_x_49121:
        /* <DEDUP_REMOVED lines=10> */
.L_x_49124:
[----:B------:R-:W-:Y:S05]  /*0670*/  BSYNC B0 ;  /* 0x0000000000007941 */ /* 0x000fea0003800000 */
.L_x_49123:
        /* <DEDUP_REMOVED lines=8> */
.L_x_49126:
[----:B------:R-:W-:Y:S05]  /*0700*/  BSYNC B0 ;  /* 0x0000000000007941 */ /* 0x000fea0003800000 */
.L_x_49125:
[----:B------:R-:W-:Y:S02]  /*0710*/  PRMT R3, R3, 0x7604, R2 ;  /* 0x0000760403037816 */ /* 0x000fe40000000002 */
[----:B------:R-:W-:Y:S02]  /*0720*/  IADD3 R2, P0, R0, c[0x0][0x168], RZ ;  /* 0x00005a0000027a10 */ /* 0x000fe40007f1e0ff */
[----:B------:R-:W-:Y:S02]  /*0730*/  PRMT R12, R12, 0x7604, R11 ;  /* 0x000076040c0c7816 */ /* 0x000fe4000000000b */
[----:B------:R-:W-:Y:S01]  /*0740*/  PRMT R8, R8, 0x7054, R3 ;  /* 0x0000705408087816 */ /* 0x000fe20000000003 */
[----:B------:R-:W-:Y:S01]  /*0750*/  IMAD.X R3, RZ, RZ, c[0x0][0x16c], P0 ;  /* 0x00005b00ff037624 */ /* 0x000fe200000e06ff */
[----:B------:R-:W-:-:S02]  /*0760*/  PRMT R9, R9, 0x7054, R12 ;  /* 0x0000705409097816 */ /* 0x000fc4000000000c */
[----:B------:R-:W-:Y:S01]  /*0770*/  PRMT R7, R7, 0x654, R8 ;  /* 0x0000065407077816 */ /* 0x000fe20000000008 */
[----:B------:R-:W-:Y:S01]  /*0780*/  IMAD.WIDE R4, R4, 0x4, R2 ;  /* 0x0000000404047825 */ /* 0x000fe200078e0202 */
[----:B------:R-:W-:-:S04]  /*0790*/  PRMT R9, R10, 0x654, R9 ;  /* 0x000006540a097816 */ /* 0x000fc80000000009 */
[----:B------:R-:W-:Y:S04]  /*07a0*/  STG.E [R4.64], R7 ;  /* 0x0000000704007986 */ /* 0x000fe8000c101904 */
[----:B------:R-:W-:Y:S01]  /*07b0*/  STG.E [R4.64+0x200], R9 ;  /* 0x0002000904007986 */ /* 0x000fe2000c101904 */
[----:B------:R-:W-:Y:S05]  /*07c0*/  EXIT ;  /* 0x000000000000794d */ /* 0x000fea0003800000 */
.L_x_49110:
        /* <DEDUP_REMOVED lines=96> */
[----:B------:R-:W-:Y:S05]  /*0dd0*/  CALL.REL.NOINC `($__internal_59_$__cuda_sm20_rem_u16) ;  /* 0x0000092000007944 */ /* 0x000fea0003c00000 */
[----:B------:R-:W-:Y:S02]  /*0de0*/  PRMT R17, R23, 0x7610, R17 ;  /* 0x0000761017117816 */ /* 0x000fe40000000011 */
.L_x_49128:
[----:B------:R-:W-:Y:S05]  /*0df0*/  BSYNC B0 ;  /* 0x0000000000007941 */ /* 0x000fea0003800000 */
.L_x_49127:
        /* <DEDUP_REMOVED lines=9> */
[----:B------:R-:W-:Y:S05]  /*0e90*/  CALL.REL.NOINC `($__internal_59_$__cuda_sm20_rem_u16) ;  /* 0x0000086000007944 */ /* 0x000fea0003c00000 */
[----:B------:R-:W-:Y:S02]  /*0ea0*/  PRMT R18, R23, 0x7610, R18 ;  /* 0x0000761017127816 */ /* 0x000fe40000000012 */
.L_x_49130:
[----:B------:R-:W-:Y:S05]  /*0eb0*/  BSYNC B0 ;  /* 0x0000000000007941 */ /* 0x000fea0003800000 */
.L_x_49129:
        /* <DEDUP_REMOVED lines=9> */
[----:B------:R-:W-:Y:S05]  /*0f50*/  CALL.REL.NOINC `($__internal_59_$__cuda_sm20_rem_u16) ;  /* 0x000007a000007944 */ /* 0x000fea0003c00000 */
[----:B------:R-:W-:Y:S02]  /*0f60*/  PRMT R20, R23, 0x7610, R20 ;  /* 0x0000761017147816 */ /* 0x000fe40000000014 */
.L_x_49132:
[----:B------:R-:W-:Y:S05]  /*0f70*/  BSYNC B0 ;  /* 0x0000000000007941 */ /* 0x000fea0003800000 */
.L_x_49131:
        /* <DEDUP_REMOVED lines=11> */
.L_x_49134:
[----:B------:R-:W-:Y:S05]  /*1030*/  BSYNC B0 ;  /* 0x0000000000007941 */ /* 0x000fea0003800000 */
.L_x_49133:
        /* <DEDUP_REMOVED lines=11> */
.L_x_49136:
[----:B------:R-:W-:Y:S05]  /*10f0*/  BSYNC B0 ;  /* 0x0000000000007941 */ /* 0x000fea0003800000 */
.L_x_49135:
        /* <DEDUP_REMOVED lines=11> */
.L_x_49138:
[----:B------:R-:W-:Y:S05]  /*11b0*/  BSYNC B0 ;  /* 0x0000000000007941 */ /* 0x000fea0003800000 */
.L_x_49137:
        /* <DEDUP_REMOVED lines=11> */
.L_x_49140:
[----:B------:R-:W-:Y:S05]  /*1270*/  BSYNC B0 ;  /* 0x0000000000007941 */ /* 0x000fea0003800000 */
.L_x_49139:
        /* <DEDUP_REMOVED lines=11> */
.L_x_49142:
[----:B------:R-:W-:Y:S05]  /*1330*/  BSYNC B0 ;  /* 0x0000000000007941 */ /* 0x000fea0003800000 */
.L_x_49141:
        /* <DEDUP_REMOVED lines=22> */
.L_x_49145:
[----:B0-----:R-:W-:-:S13]  /*14a0*/  ISETP.GE.AND P0, PT, R3, R2, PT ;  /* 0x000000020300720c */ /* 0x001fda0003f06270 */
[----:B------:R-:W-:Y:S05]  /*14b0*/  @P0 BRA `(.L_x_49147) ;  /* 0x000000c000000947 */ /* 0x000fea0003800000 */
[----:B------:R-:W-:Y:S01]  /*14c0*/  IMAD.IADD R10, R0, 0x1, R3 ;  /* 0x00000001000a7824 */ /* 0x000fe200078e0203 */
[----:B------:R-:W-:-:S04]  /*14d0*/  IADD3 R3, R3, 0x80, RZ ;  /* 0x0000008003037810 */ /* 0x000fc80007ffe0ff */
[----:B------:R-:W-:-:S05]  /*14e0*/  IADD3 R10, P0, R10, c[0x0][0x168], RZ ;  /* 0x00005a000a0a7a10 */ /* 0x000fca0007f1e0ff */
[----:B------:R-:W-:-:S05]  /*14f0*/  IMAD.X R11, RZ, RZ, c[0x0][0x16c], P0 ;  /* 0x00005b00ff0b7624 */ /* 0x000fca00000e06ff */
[----:B------:R0:W-:Y:S03]  /*1500*/  STG.E.U8 [R10.64], R4 ;  /* 0x000000040a007986 */ /* 0x0001e6000c101104 */
.L_x_49146:
[----:B------:R-:W-:-:S13]  /*1510*/  ISETP.GE.AND P0, PT, R3, R2, PT ;  /* 0x000000020300720c */ /* 0x000fda0003f06270 */
[----:B------:R-:W-:Y:S05]  /*1520*/  @P0 BRA `(.L_x_49148) ;  /* 0x000000d000000947 */ /* 0x000fea0003800000 */
[----:B0-----:R-:W-:Y:S01]  /*1530*/  IMAD.IADD R10, R0, 0x1, R3 ;  /* 0x00000001000a7824 */ /* 0x001fe200078e0203 */
[----:B------:R-:W-:-:S04]  /*1540*/  IADD3 R3, R3, 0x80, RZ ;  /* 0x0000008003037810 */ /* 0x000fc80007ffe0ff */
[----:B------:R-:W-:-:S05]  /*1550*/  IADD3 R10, P0, R10, c[0x0][0x168], RZ ;  /* 0x00005a000a0a7a10 */ /* 0x000fca0007f1e0ff */
[----:B------:R-:W-:-:S05]  /*1560*/  IMAD.X R11, RZ, RZ, c[0x0][0x16c], P0 ;  /* 0x00005b00ff0b7624 */ /* 0x000fca00000e06ff */
[----:B------:R0:W-:Y:S03]  /*1570*/  STG.E.U8 [R10.64], R5 ;  /* 0x000000050a007986 */ /* 0x0001e6000c101104 */
.L_x_49147:
        /* <DEDUP_REMOVED lines=8> */
.L_x_49148:
[----:B------:R-:W-:Y:S05]  /*1600*/  BSYNC B1 ;  /* 0x0000000000017941 */ /* 0x000fea0003800000 */
.L_x_49144:
[----:B------:R-:W-:-:S13]  /*1610*/  ISETP.GE.AND P0, PT, R3, R2, PT ;  /* 0x000000020300720c */ /* 0x000fda0003f06270 */
[----:B0-----:R-:W-:Y:S01]  /*1620*/  @!P0 IMAD.IADD R4, R0, 0x1, R3 ;  /* 0x0000000100048824 */ /* 0x001fe200078e0203 */
[----:B------:R-:W-:-:S04]  /*1630*/  @!P0 IADD3 R3, R3, 0x80, RZ ;  /* 0x0000008003038810 */ /* 0x000fc80007ffe0ff */
[----:B------:R-:W-:-:S05]  /*1640*/  @!P0 IADD3 R4, P1, R4, c[0x0][0x168], RZ ;  /* 0x00005a0004048a10 */ /* 0x000fca0007f3e0ff */
[----:B------:R-:W-:-:S05]  /*1650*/  @!P0 IMAD.X R5, RZ, RZ, c[0x0][0x16c], P1 ;  /* 0x00005b00ff058624 */ /* 0x000fca00008e06ff */
[----:B------:R0:W-:Y:S03]  /*1660*/  @!P0 STG.E.U8 [R4.64], R7 ;  /* 0x0000000704008986 */ /* 0x0001e6000c101104 */
.L_x_49149:
[----:B------:R-:W-:Y:S05]  /*1670*/  BSYNC B0 ;  /* 0x0000000000007941 */ /* 0x000fea0003800000 */
.L_x_49143:
        /* <DEDUP_REMOVED lines=8> */
        .weak           $__internal_59_$__cuda_sm20_rem_u16
        .type           $__internal_59_$__cuda_sm20_rem_u16,@function
        .size           $__internal_59_$__cuda_sm20_rem_u16,(.L_x_50504 - $__internal_59_$__cuda_sm20_rem_u16)
$__internal_59_$__cuda_sm20_rem_u16:
        /* <DEDUP_REMOVED lines=19> */
[----:B------:R-:W-:Y:S05]  /*1830*/  RET.REL.NODEC R14 `(_ZN2at6native29vectorized_elementwise_kernelILi4ENS0_13BinaryFunctorIhhhZZZNS0_21remainder_kernel_cudaERNS_18TensorIteratorBaseEENKUlvE_clEvENKUlvE_clEvEUlhhE_EESt5arrayIPcLm3EEEEviT0_T1_) ;  /* 0xffffe7c00e007950 */ /* 0x000fea0003c3ffff */
.L_x_49150:
        /* <DEDUP_REMOVED lines=12> */
.L_x_50504:


//--------------------- .text._ZN2at6native29vectorized_elementwise_kernelILi8ENS0_13BinaryFunctorIhhhZZZNS0_21remainder_kernel_cudaERNS_18TensorIteratorBaseEENKUlvE_clEvENKUlvE_clEvEUlhhE_EESt5arrayIPcLm3EEEEviT0_T1_ --------------------------
	.section	.text._ZN2at6native29vectorized_elementwise_kernelILi8ENS0_13BinaryFunctorIhhhZZZNS0_21remainder_kernel_cudaERNS_18TensorIteratorBaseEENKUlvE_clEvENKUlvE_clEvEUlhhE_EESt5arrayIPcLm3EEEEviT0_T1_,"ax",@progbits
	.sectioninfo	@"SHI_REGISTERS=4"
	.align	128
        .global         _ZN2at6native29vectorized_elementwise_kernelILi8ENS0_13BinaryFunctorIhhhZZZNS0_21remainder_kernel_cudaERNS_18TensorIteratorBaseEENKUlvE_clEvENKUlvE_clEvEUlhhE_EESt5arrayIPcLm3EEEEviT0_T1_
        .type           _ZN2at6native29vectorized_elementwise_kernelILi8ENS0_13BinaryFunctorIhhhZZZNS0_21remainder_kernel_cudaERNS_18TensorIteratorBaseEENKUlvE_clEvENKUlvE_clEvEUlhhE_EESt5arrayIPcLm3EEEEviT0_T1_,@function
        .size           _ZN2at6native29vectorized_elementwise_kernelILi8ENS0_13BinaryFunctorIhhhZZZNS0_21remainder_kernel_cudaERNS_18TensorIteratorBaseEENKUlvE_clEvENKUlvE_clEvEUlhhE_EESt5arrayIPcLm3EEEEviT0_T1_,(.L_x_50880 - _ZN2at6native29vectorized_elementwise_kernelILi8ENS0_13BinaryFunctorIhhhZZZNS0_21remainder_kernel_cudaERNS_18TensorIteratorBaseEENKUlvE_clEvENKUlvE_clEvEUlhhE_EESt5arrayIPcLm3EEEEviT0_T1_)
        .other          _ZN2at6native29vectorized_elementwise_kernelILi8ENS0_13BinaryFunctorIhhhZZZNS0_21remainder_kernel_cudaERNS_18TensorIteratorBaseEENKUlvE_clEvENKUlvE_clEvEUlhhE_EESt5arrayIPcLm3EEEEviT0_T1_,@"STO_CUDA_ENTRY STV_DEFAULT"
_ZN2at6native29vectorized_elementwise_kernelILi8ENS0_13BinaryFunctorIhhhZZZNS0_21remainder_kernel_cudaERNS_18TensorIteratorBaseEENKUlvE_clEvENKUlvE_clEvEUlhhE_EESt5arrayIPcLm3EEEEviT0_T1_:
.text._ZN2at6native29vectorized_elementwise_kernelILi8ENS0_13BinaryFunctorIhhhZZZNS0_21remainder_kernel_cudaERNS_18TensorIteratorBaseEENKUlvE_clEvENKUlvE_clEvEUlhhE_EESt5arrayIPcLm3EEEEviT0_T1_:
[----:B------:R-:W-:Y:S02]  /*0000*/  MOV R1, c[0x0][0x28] ;  /* 0x00000a0000017a02 */ /* 0x000fe40000000f00 */
[----:B------:R-:W-:Y:S05]  /*0010*/  EXIT ;  /* 0x000000000000794d */ /* 0x000fea0003800000 */
.L_x_49151:
        /* <DEDUP_REMOVED lines=14> */
.L_x_50880:


//--------------------- .text._ZN2at6native18elementwise_kernelILi128ELi4EZNS0_15gpu_kernel_implINS0_13BUnaryFunctorIhhhZZZNS0_21remainder_kernel_cudaERNS_18TensorIteratorBaseEENKUlvE_clEvENKUlvE_clEvEUlhhE_EEEEvS5_RKT_EUliE_EEviT1_ --------------------------
	.section	.text._ZN2at6native18elementwise_kernelILi128ELi4EZNS0_15gpu_kernel_implINS0_13BUnaryFunctorIhhhZZZNS0_21remainder_kernel_cudaERNS_18TensorIteratorBaseEENKUlvE_clEvENKUlvE_clEvEUlhhE_EEEEvS5_RKT_EUliE_EEviT1_,"ax",@progbits
	.sectioninfo	@"SHI_REGISTERS=26"
	.align	128
        .global         _ZN2at6native18elementwise_kernelILi128ELi4EZNS0_15gpu_kernel_implINS0_13BUnaryFunctorIhhhZZZNS0_21remainder_kernel_cudaERNS_18TensorIteratorBaseEENKUlvE_clEvENKUlvE_clEvEUlhhE_EEEEvS5_RKT_EUliE_EEviT1_
        .type           _ZN2at6native18elementwise_kernelILi128ELi4EZNS0_15gpu_kernel_implINS0_13BUnaryFunctorIhhhZZZNS0_21remainder_kernel_cudaERNS_18TensorIteratorBaseEENKUlvE_clEvENKUlvE_clEvEUlhhE_EEEEvS5_RKT_EUliE_EEviT1_,@function
        .size           _ZN2at6native18elementwise_kernelILi128ELi4EZNS0_15gpu_kernel_implINS0_13BUnaryFunctorIhhhZZZNS0_21remainder_kernel_cudaERNS_18TensorIteratorBaseEENKUlvE_clEvENKUlvE_clEvEUlhhE_EEEEvS5_RKT_EUliE_EEviT1_,(.L_x_50505 - _ZN2at6native18elementwise_kernelILi128ELi4EZNS0_15gpu_kernel_implINS0_13BUnaryFunctorIhhhZZZNS0_21remainder_kernel_cudaERNS_18TensorIteratorBaseEENKUlvE_clEvENKUlvE_clEvEUlhhE_EEEEvS5_RKT_EUliE_EEviT1_)
        .other          _ZN2at6native18elementwise_kernelILi128ELi4EZNS0_15gpu_kernel_implINS0_13BUnaryFunctorIhhhZZZNS0_21remainder_kernel_cudaERNS_18TensorIteratorBaseEENKUlvE_clEvENKUlvE_clEvEUlhhE_EEEEvS5_RKT_EUliE_EEviT1_,@"STO_CUDA_ENTRY STV_DEFAULT"
_ZN2at6native18elementwise_kernelILi128ELi4EZNS0_15gpu_kernel_implINS0_13BUnaryFunctorIhhhZZZNS0_21remainder_kernel_cudaERNS_18TensorIteratorBaseEENKUlvE_clEvENKUlvE_clEvEUlhhE_EEEEvS5_RKT_EUliE_EEviT1_:
.text._ZN2at6native18elementwise_kernelILi128ELi4EZNS0_15gpu_kernel_implINS0_13BUnaryFunctorIhhhZZZNS0_21remainder_kernel_cudaERNS_18TensorIteratorBaseEENKUlvE_clEvENKUlvE_clEvEUlhhE_EEEEvS5_RKT_EUliE_EEviT1_:
        /* <DEDUP_REMOVED lines=236> */
.L_x_49154:
        /* <DEDUP_REMOVED lines=18> */
.L_x_49158:
[----:B------:R0:W5:Y:S01]  /*0fe0*/  LDG.E.U8 R0, [R4.64] ;  /* 0x0000002404007981 */ /* 0x000162000c1e1100 */
[----:B------:R-:W-:Y:S05]  /*0ff0*/  BRA `(.L_x_49160) ;  /* 0x00000dc000007947 */ /* 0x000fea0003800000 */
.L_x_49157:
        /* <DEDUP_REMOVED lines=8> */
.L_x_49162:
[----:B------:R0:W5:Y:S01]  /*1080*/  LDG.E.U8 R0, [R4.64] ;  /* 0x0000002404007981 */ /* 0x000162000c1e1100 */
[----:B------:R-:W-:Y:S05]  /*1090*/  BRA `(.L_x_49160) ;  /* 0x00000d2000007947 */ /* 0x000fea0003800000 */
.L_x_49161:
[----:B------:R0:W5:Y:S01]  /*10a0*/  LDG.E.U16 R0, [R4.64] ;  /* 0x0000002404007981 */ /* 0x000162000c1e1500 */
[----:B------:R-:W-:Y:S05]  /*10b0*/  BRA `(.L_x_49160) ;  /* 0x00000d0000007947 */ /* 0x000fea0003800000 */
.L_x_49156:
        /* <DEDUP_REMOVED lines=10> */
.L_x_49164:
[----:B------:R-:W2:Y:S02]  /*1160*/  LDG.E.U16 R2, [R4.64] ;  /* 0x0000002404027981 */ /* 0x000ea4000c1e1500 */
[----:B--2---:R-:W-:-:S06]  /*1170*/  HADD2.F32 R2, -RZ, R2.H0_H0 ;  /* 0x20000002ff027230 */ /* 0x004fcc0000004100 */
[----:B------:R-:W0:Y:S02]  /*1180*/  F2I.S64.TRUNC R2, R2 ;  /* 0x0000000200027311 */ /* 0x000e24000020d900 */
[----:B0-----:R-:W-:Y:S01]  /*1190*/  PRMT R0, R2, 0x7610, R0 ;  /* 0x0000761002007816 */ /* 0x001fe20000000000 */
[----:B------:R-:W-:Y:S05]  /*11a0*/  BRA `(.L_x_49160) ;  /* 0x00000c1000007947 */ /* 0x000fea0003800000 */
.L_x_49163:
        /* <DEDUP_REMOVED lines=10> */
.L_x_49166:
[----:B------:R-:W2:Y:S02]  /*1250*/  LDG.E.U16 R4, [R4.64] ;  /* 0x0000002404047981 */ /* 0x000ea4000c1e1500 */
[----:B--2---:R-:W-:-:S06]  /*1260*/  HADD2.F32 R2, -RZ, R4.H0_H0 ;  /* 0x20000004ff027230 */ /* 0x004fcc0000004100 */
[----:B------:R-:W0:Y:S02]  /*1270*/  F2I.S64.TRUNC R2, R2 ;  /* 0x0000000200027311 */ /* 0x000e24000020d900 */
[----:B0-----:R-:W-:Y:S01]  /*1280*/  PRMT R0, R2, 0x7610, R0 ;  /* 0x0000761002007816 */ /* 0x001fe20000000000 */
[----:B------:R-:W-:Y:S05]  /*1290*/  BRA `(.L_x_49160) ;  /* 0x00000b2000007947 */ /* 0x000fea0003800000 */
.L_x_49165:
[----:B------:R-:W2:Y:S02]  /*12a0*/  LDG.E.64 R2, [R4.64] ;  /* 0x0000002404027981 */ /* 0x000ea4000c1e1b00 */
[----:B--2---:R-:W0:Y:S02]  /*12b0*/  F2I.S64.F64.TRUNC R2, R2 ;  /* 0x0000000200027311 */ /* 0x004e24000030d900 */
[----:B0-----:R-:W-:Y:S01]  /*12c0*/  PRMT R0, R2, 0x7610, R0 ;  /* 0x0000761002007816 */ /* 0x001fe20000000000 */
[----:B------:R-:W-:Y:S05]  /*12d0*/  BRA `(.L_x_49160) ;  /* 0x00000ae000007947 */ /* 0x000fea0003800000 */
.L_x_49155:
        /* <DEDUP_REMOVED lines=12> */
.L_x_49169:
[----:B------:R-:W2:Y:S02]  /*13a0*/  LDG.E.64 R4, [R4.64] ;  /* 0x0000002404047981 */ /* 0x000ea4000c1e1b00 */
[----:B--2---:R-:W0:Y:S02]  /*13b0*/  F2I.S64.F64.TRUNC R2, R4 ;  /* 0x0000000400027311 */ /* 0x004e24000030d900 */
[----:B0-----:R-:W-:Y:S01]  /*13c0*/  PRMT R0, R2, 0x7610, R0 ;  /* 0x0000761002007816 */ /* 0x001fe20000000000 */
[----:B------:R-:W-:Y:S05]  /*13d0*/  BRA `(.L_x_49160) ;  /* 0x000009e000007947 */ /* 0x000fea0003800000 */
.L_x_49168:
        /* <DEDUP_REMOVED lines=28> */
.L_x_49171:
        /* <DEDUP_REMOVED lines=15> */
.L_x_49170:
[----:B------:R-:W2:Y:S02]  /*1690*/  LDG.E.U16 R2, [R4.64] ;  /* 0x0000002404027981 */ /* 0x000ea4000c1e1500 */
[----:B--2---:R-:W-:-:S06]  /*16a0*/  PRMT R2, RZ, 0x5410, R2 ;  /* 0x00005410ff027816 */ /* 0x004fcc0000000002 */
[----:B------:R-:W0:Y:S02]  /*16b0*/  F2I.S64.TRUNC R2, R2 ;  /* 0x0000000200027311 */ /* 0x000e24000020d900 */
[----:B0-----:R-:W-:Y:S01]  /*16c0*/  PRMT R0, R2, 0x7610, R0 ;  /* 0x0000761002007816 */ /* 0x001fe20000000000 */
[----:B------:R-:W-:Y:S05]  /*16d0*/  BRA `(.L_x_49160) ;  /* 0x000006e000007947 */ /* 0x000fea0003800000 */
.L_x_49167:
        /* <DEDUP_REMOVED lines=10> */
.L_x_49174:
        /* <DEDUP_REMOVED lines=21> */
.L_x_49178:
[----:B------:R-:W-:Y:S05]  /*18d0*/  BSYNC B1 ;  /* 0x0000000000017941 */ /* 0x000fea0003800000 */
.L_x_49177:
[----:B------:R-:W-:Y:S01]  /*18e0*/  IMAD.SHL.U32 R2, R2, 0x100000, RZ ;  /* 0x0010000002027824 */ /* 0x000fe200078e00ff */
[----:B------:R-:W-:-:S04]  /*18f0*/  LEA R3, R0, 0x3b800000, 0x17 ;  /* 0x3b80000000037811 */ /* 0x000fc800078eb8ff */
[----:B------:R-:W-:Y:S02]  /*1900*/  LOP3.LUT R2, R3, R2, R4, 0xfe, !PT ;  /* 0x0000000203027212 */ /* 0x000fe400078efe04 */
.L_x_49176:
[----:B------:R-:W-:Y:S05]  /*1910*/  BSYNC B0 ;  /* 0x0000000000007941 */ /* 0x000fea0003800000 */
.L_x_49175:
[----:B------:R-:W0:Y:S02]  /*1920*/  F2I.S64.TRUNC R2, R2 ;  /* 0x0000000200027311 */ /* 0x000e24000020d900 */
[----:B0-----:R-:W-:Y:S01]  /*1930*/  PRMT R0, R2, 0x7610, R0 ;  /* 0x0000761002007816 */ /* 0x001fe20000000000 */
[----:B------:R-:W-:Y:S05]  /*1940*/  BRA `(.L_x_49160) ;  /* 0x0000047000007947 */ /* 0x000fea0003800000 */
.L_x_49173:
        /* <DEDUP_REMOVED lines=21> */
.L_x_49182:
[----:B------:R-:W-:Y:S05]  /*1aa0*/  BSYNC B1 ;  /* 0x0000000000017941 */ /* 0x000fea0003800000 */
.L_x_49181:
[----:B------:R-:W-:Y:S01]  /*1ab0*/  IMAD.SHL.U32 R2, R2, 0x200000, RZ ;  /* 0x0020000002027824 */ /* 0x000fe200078e00ff */
[----:B------:R-:W-:-:S04]  /*1ac0*/  LEA R3, R0, 0x37800000, 0x17 ;  /* 0x3780000000037811 */ /* 0x000fc800078eb8ff */
[----:B------:R-:W-:Y:S02]  /*1ad0*/  LOP3.LUT R2, R3, R2, R4, 0xfe, !PT ;  /* 0x0000000203027212 */ /* 0x000fe400078efe04 */
.L_x_49180:
[----:B------:R-:W-:Y:S05]  /*1ae0*/  BSYNC B0 ;  /* 0x0000000000007941 */ /* 0x000fea0003800000 */
.L_x_49179:
[----:B------:R-:W0:Y:S02]  /*1af0*/  F2I.S64.TRUNC R2, R2 ;  /* 0x0000000200027311 */ /* 0x000e24000020d900 */
[----:B0-----:R-:W-:Y:S01]  /*1b00*/  PRMT R0, R2, 0x7610, R0 ;  /* 0x0000761002007816 */ /* 0x001fe20000000000 */
[----:B------:R-:W-:Y:S05]  /*1b10*/  BRA `(.L_x_49160) ;  /* 0x000002a000007947 */ /* 0x000fea0003800000 */
.L_x_49172:
        /* <DEDUP_REMOVED lines=14> */
.L_x_49186:
[----:B------:R-:W-:Y:S05]  /*1c00*/  BSYNC B0 ;  /* 0x0000000000007941 */ /* 0x000fea0003800000 */
.L_x_49185:
[----:B------:R-:W0:Y:S02]  /*1c10*/  F2I.S64.TRUNC R2, R2 ;  /* 0x0000000200027311 */ /* 0x000e24000020d900 */
[----:B0-----:R-:W-:Y:S01]  /*1c20*/  PRMT R0, R2, 0x7610, R0 ;  /* 0x0000761002007816 */ /* 0x001fe20000000000 */
[----:B------:R-:W-:Y:S05]  /*1c30*/  BRA `(.L_x_49160) ;  /* 0x0000018000007947 */ /* 0x000fea0003800000 */
.L_x_49159:
        /* <DEDUP_REMOVED lines=21> */
.L_x_49184:
[----:B------:R0:W5:Y:S01]  /*1d90*/  LDG.E.U8 R0, [R4.64] ;  /* 0x0000002404007981 */ /* 0x000162000c1e1100 */
[----:B------:R-:W-:Y:S05]  /*1da0*/  BRA `(.L_x_49160) ;  /* 0x0000001000007947 */ /* 0x000fea0003800000 */
.L_x_49183:
[----:B------:R0:W5:Y:S02]  /*1db0*/  LDG.E.U8 R0, [R4.64] ;  /* 0x0000002404007981 */ /* 0x000164000c1e1100 */
.L_x_49160:
[----:B------:R-:W-:Y:S01]  /*1dc0*/  ULDC.U8 UR4, c[0x0][0x371] ;  /* 0x0000dc4000047ab9 */ /* 0x000fe20000000000 */
[----:B------:R-:W-:Y:S01]  /*1dd0*/  IMAD.MOV.U32 R3, RZ, RZ, 0xff ;  /* 0x000000ffff037424 */ /* 0x000fe200078e00ff */
[----:B------:R-:W-:-:S13]  /*1de0*/  ISETP.NE.AND P0, PT, RZ, UR4, PT ;  /* 0x00000004ff007c0c */ /* 0x000fda000bf05270 */
[----:B------:R-:W-:Y:S05]  /*1df0*/  @!P0 BRA `(.L_x_49187) ;  /* 0x0000005000008947 */ /* 0x000fea0003800000 */
[----:B0----5:R-:W-:Y:S01]  /*1e00*/  LOP3.LUT R4, R0, 0xff, RZ, 0xc0, !PT ;  /* 0x000000ff00047812 */ /* 0x021fe200078ec0ff */
[----:B------:R-:W-:Y:S01]  /*1e10*/  IMAD.U32 R5, RZ, RZ, UR4 ;  /* 0x00000004ff057e24 */ /* 0x000fe2000f8e00ff */
[----:B------:R-:W-:Y:S02]  /*1e20*/  MOV R6, 0x1e40 ;  /* 0x00001e4000067802 */ /* 0x000fe40000000f00 */
[----:B------:R-:W-:Y:S05]  /*1e30*/  CALL.REL.NOINC `($__internal_60_$__cuda_sm20_rem_u16) ;  /* 0x000095a000007944 */ /* 0x000fea0003c00000 */
[----:B------:R-:W-:Y:S02]  /*1e40*/  PRMT R3, R5, 0x7610, R3 ;  /* 0x0000761005037816 */ /* 0x000fe40000000003 */
.L_x_49187:
[----:B------:R-:W1:Y:S02]  /*1e50*/  LDC.U8 R2, c[0x0][0x372] ;  /* 0x0000dc80ff027b82 */ /* 0x000e640000000000 */
[----:B-1---5:R-:W-:-:S04]  /*1e60*/  PRMT R0, R2, 0x9910, RZ ;  /* 0x0000991002007816 */ /* 0x022fc800000000ff */
        /* <DEDUP_REMOVED lines=12> */
.L_x_49191:
[----:B------:R1:W-:Y:S01]  /*1f30*/  STG.E.U8 [R16.64], R3 ;  /* 0x0000000310007986 */ /* 0x0003e2000c101124 */
[----:B------:R-:W-:Y:S05]  /*1f40*/  BRA `(.L_x_49193) ;  /* 0x00000dd000007947 */ /* 0x000fea0003800000 */
.L_x_49190:
        /* <DEDUP_REMOVED lines=10> */
.L_x_49195:
[----:B------:R-:W-:-:S05]  /*1ff0*/  LOP3.LUT R3, R3, 0xffff, RZ, 0xc0, !PT ;  /* 0x0000ffff03037812 */ /* 0x000fca00078ec0ff */
[----:B------:R1:W-:Y:S01]  /*2000*/  STG.E [R16.64], R3 ;  /* 0x0000000310007986 */ /* 0x0003e2000c101924 */
[----:B------:R-:W-:Y:S05]  /*2010*/  BRA `(.L_x_49193) ;  /* 0x00000d0000007947 */ /* 0x000fea0003800000 */
.L_x_49194:
[----:B------:R1:W-:Y:S01]  /*2020*/  STG.E.U16 [R16.64], R3 ;  /* 0x0000000310007986 */ /* 0x0003e2000c101524 */
[----:B------:R-:W-:Y:S05]  /*2030*/  BRA `(.L_x_49193) ;  /* 0x00000ce000007947 */ /* 0x000fea0003800000 */
.L_x_49189:
        /* <DEDUP_REMOVED lines=9> */
.L_x_49197:
[----:B------:R-:W1:Y:S02]  /*20d0*/  I2F.U16 R0, R3 ;  /* 0x0000000300007306 */ /* 0x000e640000101000 */
[----:B-1----:R-:W-:-:S05]  /*20e0*/  F2FP.PACK_AB R0, RZ, R0 ;  /* 0x00000000ff00723e */ /* 0x002fca00000000ff */
[----:B------:R1:W-:Y:S01]  /*20f0*/  STG.E.U16 [R16.64], R0 ;  /* 0x0000000010007986 */ /* 0x0003e2000c101524 */
[----:B------:R-:W-:Y:S05]  /*2100*/  BRA `(.L_x_49193) ;  /* 0x00000c1000007947 */ /* 0x000fea0003800000 */
.L_x_49196:
        /* <DEDUP_REMOVED lines=10> */
.L_x_49199:
[----:B------:R-:W1:Y:S02]  /*21b0*/  I2F.U16 R3, R3 ;  /* 0x0000000300037306 */ /* 0x000e640000101000 */
[----:B-1----:R-:W-:-:S04]  /*21c0*/  F2FP.PACK_AB R3, RZ, R3 ;  /* 0x00000003ff03723e */ /* 0x002fc800000000ff */
[----:B------:R-:W-:-:S05]  /*21d0*/  PRMT R3, R3, 0x5410, RZ ;  /* 0x0000541003037816 */ /* 0x000fca00000000ff */
[----:B------:R1:W-:Y:S01]  /*21e0*/  STG.E [R16.64], R3 ;  /* 0x0000000310007986 */ /* 0x0003e2000c101924 */
[----:B------:R-:W-:Y:S05]  /*21f0*/  BRA `(.L_x_49193) ;  /* 0x00000b2000007947 */ /* 0x000fea0003800000 */
.L_x_49198:
[----:B------:R-:W1:Y:S02]  /*2200*/  I2F.F64.U16 R2, R3 ;  /* 0x0000000300027312 */ /* 0x000e640000101800 */
[----:B-1----:R1:W-:Y:S01]  /*2210*/  STG.E.64 [R16.64], R2 ;  /* 0x0000000210007986 */ /* 0x0023e2000c101b24 */
[----:B------:R-:W-:Y:S05]  /*2220*/  BRA `(.L_x_49193) ;  /* 0x00000af000007947 */ /* 0x000fea0003800000 */
.L_x_49188:
        /* <DEDUP_REMOVED lines=13> */
.L_x_49202:
[----:B0-----:R-:W0:Y:S01]  /*2300*/  I2F.F64.U16 R4, R3 ;  /* 0x0000000300047312 */ /* 0x001e220000101800 */
[----:B------:R-:W-:-:S05]  /*2310*/  CS2R R6, SRZ ;  /* 0x0000000000067805 */ /* 0x000fca000001ff00 */
[----:B0-----:R0:W-:Y:S01]  /*2320*/  STG.E.128 [R16.64], R4 ;  /* 0x0000000410007986 */ /* 0x0011e2000c101d24 */
[----:B------:R-:W-:Y:S05]  /*2330*/  BRA `(.L_x_49193) ;  /* 0x000009e000007947 */ /* 0x000fea0003800000 */
.L_x_49201:
        /* <DEDUP_REMOVED lines=21> */
.L_x_49206:
[----:B------:R-:W-:Y:S05]  /*2490*/  BSYNC B0 ;  /* 0x0000000000007941 */ /* 0x000fea0003800000 */
.L_x_49205:
[----:B------:R-:W-:-:S05]  /*24a0*/  LOP3.LUT R5, R0, R5, RZ, 0xfc, !PT ;  /* 0x0000000500057212 */ /* 0x000fca00078efcff */
[----:B------:R0:W-:Y:S01]  /*24b0*/  STG.E.U8 [R16.64], R5 ;  /* 0x0000000510007986 */ /* 0x0001e2000c101124 */
[----:B------:R-:W-:Y:S05]  /*24c0*/  BRA `(.L_x_49193) ;  /* 0x0000085000007947 */ /* 0x000fea0003800000 */
.L_x_49204:
        /* <DEDUP_REMOVED lines=13> */
.L_x_49208:
[----:B------:R-:W-:Y:S01]  /*25a0*/  IMAD.MOV.U32 R0, RZ, RZ, 0x7f ;  /* 0x0000007fff007424 */ /* 0x000fe200078e00ff */
[----:B------:R-:W-:-:S04]  /*25b0*/  ISETP.GT.U32.AND P0, PT, R2, 0x7f800000, PT ;  /* 0x7f8000000200780c */ /* 0x000fc80003f04070 */
[----:B------:R-:W-:-:S04]  /*25c0*/  SEL R0, R0, 0x7c, P0 ;  /* 0x0000007c00007807 */ /* 0x000fc80000000000 */
.L_x_49209:
[----:B------:R-:W-:Y:S05]  /*25d0*/  BSYNC B0 ;  /* 0x0000000000007941 */ /* 0x000fea0003800000 */
.L_x_49207:
[----:B------:R-:W-:-:S04]  /*25e0*/  LOP3.LUT R2, R3, 0x80000000, RZ, 0xc0, !PT ;  /* 0x8000000003027812 */ /* 0x000fc800078ec0ff */
[----:B------:R-:W-:-:S04]  /*25f0*/  SHF.R.U32.HI R3, RZ, 0x18, R2 ;  /* 0x00000018ff037819 */ /* 0x000fc80000011602 */
[----:B------:R-:W-:-:S05]  /*2600*/  LOP3.LUT R3, R0, R3, RZ, 0xfc, !PT ;  /* 0x0000000300037212 */ /* 0x000fca00078efcff */
[----:B------:R1:W-:Y:S01]  /*2610*/  STG.E.U8 [R16.64], R3 ;  /* 0x0000000310007986 */ /* 0x0003e2000c101124 */
[----:B------:R-:W-:Y:S05]  /*2620*/  BRA `(.L_x_49193) ;  /* 0x000006f000007947 */ /* 0x000fea0003800000 */
.L_x_49203:
[----:B------:R-:W1:Y:S02]  /*2630*/  I2F.U16 R0, R3 ;  /* 0x0000000300007306 */ /* 0x000e640000101000 */
[----:B-1----:R-:W-:-:S05]  /*2640*/  F2FP.BF16.PACK_AB R0, RZ, R0 ;  /* 0x00000000ff00723e */ /* 0x002fca00000010ff */
[----:B------:R1:W-:Y:S01]  /*2650*/  STG.E.U16 [R16.64], R0 ;  /* 0x0000000010007986 */ /* 0x0003e2000c101524 */
[----:B------:R-:W-:Y:S05]  /*2660*/  BRA `(.L_x_49193) ;  /* 0x000006b000007947 */ /* 0x000fea0003800000 */
.L_x_49200:
        /* <DEDUP_REMOVED lines=10> */
.L_x_49212:
        /* <DEDUP_REMOVED lines=17> */
.L_x_49215:
[----:B------:R-:W-:-:S04]  /*2820*/  LOP3.LUT R2, R3, 0x80000000, RZ, 0xc0, !PT ;  /* 0x8000000003027812 */ /* 0x000fc800078ec0ff */
[----:B------:R-:W-:-:S04]  /*2830*/  SHF.R.U32.HI R3, RZ, 0x18, R2 ;  /* 0x00000018ff037819 */ /* 0x000fc80000011602 */
[----:B------:R-:W-:-:S04]  /*2840*/  LOP3.LUT R0, R0, R3, RZ, 0xfc, !PT ;  /* 0x0000000300007212 */ /* 0x000fc800078efcff */
[----:B------:R-:W-:Y:S02]  /*2850*/  PRMT R8, R0, 0x7610, R8 ;  /* 0x0000761000087816 */ /* 0x000fe40000000008 */
.L_x_49214:
[----:B------:R-:W-:Y:S05]  /*2860*/  BSYNC B0 ;  /* 0x0000000000007941 */ /* 0x000fea0003800000 */
.L_x_49213:
[----:B------:R1:W-:Y:S01]  /*2870*/  STG.E.U8 [R16.64], R8 ;  /* 0x0000000810007986 */ /* 0x0003e2000c101124 */
[----:B------:R-:W-:Y:S05]  /*2880*/  BRA `(.L_x_49193) ;  /* 0x0000049000007947 */ /* 0x000fea0003800000 */
.L_x_49211:
        /* <DEDUP_REMOVED lines=17> */
.L_x_49218:
[----:B------:R-:W-:-:S04]  /*29a0*/  LOP3.LUT R2, R3, 0x80000000, RZ, 0xc0, !PT ;  /* 0x8000000003027812 */ /* 0x000fc800078ec0ff */
[----:B------:R-:W-:-:S04]  /*29b0*/  SHF.R.U32.HI R3, RZ, 0x18, R2 ;  /* 0x00000018ff037819 */ /* 0x000fc80000011602 */
[----:B------:R-:W-:-:S04]  /*29c0*/  LOP3.LUT R0, R0, R3, RZ, 0xfc, !PT ;  /* 0x0000000300007212 */ /* 0x000fc800078efcff */
[----:B------:R-:W-:Y:S02]  /*29d0*/  PRMT R8, R0, 0x7610, R8 ;  /* 0x0000761000087816 */ /* 0x000fe40000000008 */
.L_x_49217:
[----:B------:R-:W-:Y:S05]  /*29e0*/  BSYNC B0 ;  /* 0x0000000000007941 */ /* 0x000fea0003800000 */
.L_x_49216:
[----:B------:R1:W-:Y:S01]  /*29f0*/  STG.E.U8 [R16.64], R8 ;  /* 0x0000000810007986 */ /* 0x0003e2000c101124 */
[----:B------:R-:W-:Y:S05]  /*2a00*/  BRA `(.L_x_49193) ;  /* 0x0000031000007947 */ /* 0x000fea0003800000 */
.L_x_49210:
        /* <DEDUP_REMOVED lines=23> */
.L_x_49192:
        /* <DEDUP_REMOVED lines=20> */
.L_x_49220:
[----:B------:R-:W-:Y:S01]  /*2cc0*/  LOP3.LUT R2, R3, 0xffff, RZ, 0xc0, !PT ;  /* 0x0000ffff03027812 */ /* 0x000fe200078ec0ff */
[----:B------:R-:W-:-:S05]  /*2cd0*/  IMAD.MOV.U32 R3, RZ, RZ, RZ ;  /* 0x000000ffff037224 */ /* 0x000fca00078e00ff */
[----:B------:R1:W-:Y:S01]  /*2ce0*/  STG.E.64 [R16.64], R2 ;  /* 0x0000000210007986 */ /* 0x0003e2000c101b24 */
[----:B------:R-:W-:Y:S05]  /*2cf0*/  BRA `(.L_x_49193) ;  /* 0x0000002000007947 */ /* 0x000fea0003800000 */
.L_x_49219:
[----:B------:R-:W-:-:S05]  /*2d00*/  LOP3.LUT R3, R3, 0xffff, RZ, 0xc0, !PT ;  /* 0x0000ffff03037812 */ /* 0x000fca00078ec0ff */
[----:B------:R1:W-:Y:S02]  /*2d10*/  STG.E [R16.64], R3 ;  /* 0x0000000310007986 */ /* 0x0003e4000c101924 */
.L_x_49193:
[----:B------:R-:W-:-:S05]  /*2d20*/  IMAD R18, R18, 0x200, R23 ;  /* 0x0000020012127824 */ /* 0x000fca00078e0217 */
[----:B------:R-:W-:Y:S02]  /*2d30*/  IADD3 R19, R18, 0x80, RZ ;  /* 0x0000008012137810 */ /* 0x000fe40007ffe0ff */
.L_x_49153:
[----:B------:R-:W-:Y:S05]  /*2d40*/  BSYNC B6 ;  /* 0x0000000000067941 */ /* 0x000fea0003800000 */
.L_x_49152:
        /* <DEDUP_REMOVED lines=231> */
.L_x_49223:
        /* <DEDUP_REMOVED lines=18> */
.L_x_49227:
[----:B------:R0:W5:Y:S01]  /*3ce0*/  LDG.E.U8 R0, [R4.64] ;  /* 0x0000002404007981 */ /* 0x000162000c1e1100 */
[----:B------:R-:W-:Y:S05]  /*3cf0*/  BRA `(.L_x_49229) ;  /* 0x00000dc000007947 */ /* 0x000fea0003800000 */
.L_x_49226:
        /* <DEDUP_REMOVED lines=8> */
.L_x_49231:
[----:B------:R0:W5:Y:S01]  /*3d80*/  LDG.E.U8 R0, [R4.64] ;  /* 0x0000002404007981 */ /* 0x000162000c1e1100 */
[----:B------:R-:W-:Y:S05]  /*3d90*/  BRA `(.L_x_49229) ;  /* 0x00000d2000007947 */ /* 0x000fea0003800000 */
.L_x_49230:
[----:B------:R0:W5:Y:S01]  /*3da0*/  LDG.E.U16 R0, [R4.64] ;  /* 0x0000002404007981 */ /* 0x000162000c1e1500 */
[----:B------:R-:W-:Y:S05]  /*3db0*/  BRA `(.L_x_49229) ;  /* 0x00000d0000007947 */ /* 0x000fea0003800000 */
.L_x_49225:
        /* <DEDUP_REMOVED lines=10> */
.L_x_49233:
[----:B------:R-:W2:Y:S02]  /*3e60*/  LDG.E.U16 R2, [R4.64] ;  /* 0x0000002404027981 */ /* 0x000ea4000c1e1500 */
[----:B--2---:R-:W-:-:S06]  /*3e70*/  HADD2.F32 R2, -RZ, R2.H0_H0 ;  /* 0x20000002ff027230 */ /* 0x004fcc0000004100 */
[----:B------:R-:W0:Y:S02]  /*3e80*/  F2I.S64.TRUNC R2, R2 ;  /* 0x0000000200027311 */ /* 0x000e24000020d900 */
[----:B0-----:R-:W-:Y:S01]  /*3e90*/  PRMT R0, R2, 0x7610, R0 ;  /* 0x0000761002007816 */ /* 0x001fe20000000000 */
[----:B------:R-:W-:Y:S05]  /*3ea0*/  BRA `(.L_x_49229) ;  /* 0x00000c1000007947 */ /* 0x000fea0003800000 */
.L_x_49232:
        /* <DEDUP_REMOVED lines=10> */
.L_x_49235:
[----:B------:R-:W2:Y:S02]  /*3f50*/  LDG.E.U16 R4, [R4.64] ;  /* 0x0000002404047981 */ /* 0x000ea4000c1e1500 */
[----:B--2---:R-:W-:-:S06]  /*3f60*/  HADD2.F32 R2, -RZ, R4.H0_H0 ;  /* 0x20000004ff027230 */ /* 0x004fcc0000004100 */
[----:B------:R-:W0:Y:S02]  /*3f70*/  F2I.S64.TRUNC R2, R2 ;  /* 0x0000000200027311 */ /* 0x000e24000020d900 */
[----:B0-----:R-:W-:Y:S01]  /*3f80*/  PRMT R0, R2, 0x7610, R0 ;  /* 0x0000761002007816 */ /* 0x001fe20000000000 */
[----:B------:R-:W-:Y:S05]  /*3f90*/  BRA `(.L_x_49229) ;  /* 0x00000b2000007947 */ /* 0x000fea0003800000 */
.L_x_49234:
[----:B------:R-:W2:Y:S02]  /*3fa0*/  LDG.E.64 R2, [R4.64] ;  /* 0x0000002404027981 */ /* 0x000ea4000c1e1b00 */
[----:B--2---:R-:W0:Y:S02]  /*3fb0*/  F2I.S64.F64.TRUNC R2, R2 ;  /* 0x0000000200027311 */ /* 0x004e24000030d900 */
[----:B0-----:R-:W-:Y:S01]  /*3fc0*/  PRMT R0, R2, 0x7610, R0 ;  /* 0x0000761002007816 */ /* 0x001fe20000000000 */
[----:B------:R-:W-:Y:S05]  /*3fd0*/  BRA `(.L_x_49229) ;  /* 0x00000ae000007947 */ /* 0x000fea0003800000 */
.L_x_49224:
        /* <DEDUP_REMOVED lines=12> */
.L_x_49238:
[----:B------:R-:W2:Y:S02]  /*40a0*/  LDG.E.64 R4, [R4.64] ;  /* 0x0000002404047981 */ /* 0x000ea4000c1e1b00 */
[----:B--2---:R-:W0:Y:S02]  /*40b0*/  F2I.S64.F64.TRUNC R2, R4 ;  /* 0x0000000400027311 */ /* 0x004e24000030d900 */
[----:B0-----:R-:W-:Y:S01]  /*40c0*/  PRMT R0, R2, 0x7610, R0 ;  /* 0x0000761002007816 */ /* 0x001fe20000000000 */
[----:B------:R-:W-:Y:S05]  /*40d0*/  BRA `(.L_x_49229) ;  /* 0x000009e000007947 */ /* 0x000fea0003800000 */
.L_x_49237:
        /* <DEDUP_REMOVED lines=28> */
.L_x_49240:
        /* <DEDUP_REMOVED lines=15> */
.L_x_49239:
[----:B------:R-:W2:Y:S02]  /*4390*/  LDG.E.U16 R2, [R4.64] ;  /* 0x0000002404027981 */ /* 0x000ea4000c1e1500 */
[----:B--2---:R-:W-:-:S06]  /*43a0*/  PRMT R2, RZ, 0x5410, R2 ;  /* 0x00005410ff027816 */ /* 0x004fcc0000000002 */
[----:B------:R-:W0:Y:S02]  /*43b0*/  F2I.S64.TRUNC R2, R2 ;  /* 0x0000000200027311 */ /* 0x000e24000020d900 */
[----:B0-----:R-:W-:Y:S01]  /*43c0*/  PRMT R0, R2, 0x7610, R0 ;  /* 0x0000761002007816 */ /* 0x001fe20000000000 */
[----:B------:R-:W-:Y:S05]  /*43d0*/  BRA `(.L_x_49229) ;  /* 0x000006e000007947 */ /* 0x000fea0003800000 */
.L_x_49236:
        /* <DEDUP_REMOVED lines=10> */
.L_x_49243:
        /* <DEDUP_REMOVED lines=21> */
.L_x_49247:
[----:B------:R-:W-:Y:S05]  /*45d0*/  BSYNC B1 ;  /* 0x0000000000017941 */ /* 0x000fea0003800000 */
.L_x_49246:
[----:B------:R-:W-:Y:S01]  /*45e0*/  IMAD.SHL.U32 R2, R2, 0x100000, RZ ;  /* 0x0010000002027824 */ /* 0x000fe200078e00ff */
[----:B------:R-:W-:-:S04]  /*45f0*/  LEA R3, R0, 0x3b800000, 0x17 ;  /* 0x3b80000000037811 */ /* 0x000fc800078eb8ff */
[----:B------:R-:W-:Y:S02]  /*4600*/  LOP3.LUT R2, R3, R2, R4, 0xfe, !PT ;  /* 0x0000000203027212 */ /* 0x000fe400078efe04 */
.L_x_49245:
[----:B------:R-:W-:Y:S05]  /*4610*/  BSYNC B0 ;  /* 0x0000000000007941 */ /* 0x000fea0003800000 */
.L_x_49244:
[----:B------:R-:W0:Y:S02]  /*4620*/  F2I.S64.TRUNC R2, R2 ;  /* 0x0000000200027311 */ /* 0x000e24000020d900 */
[----:B0-----:R-:W-:Y:S01]  /*4630*/  PRMT R0, R2, 0x7610, R0 ;  /* 0x0000761002007816 */ /* 0x001fe20000000000 */
[----:B------:R-:W-:Y:S05]  /*4640*/  BRA `(.L_x_49229) ;  /* 0x0000047000007947 */ /* 0x000fea0003800000 */
.L_x_49242:
        /* <DEDUP_REMOVED lines=21> */
.L_x_49251:
[----:B------:R-:W-:Y:S05]  /*47a0*/  BSYNC B1 ;  /* 0x0000000000017941 */ /* 0x000fea0003800000 */
.L_x_49250:
[----:B------:R-:W-:Y:S01]  /*47b0*/  IMAD.SHL.U32 R2, R2, 0x200000, RZ ;  /* 0x0020000002027824 */ /* 0x000fe200078e00ff */
[----:B------:R-:W-:-:S04]  /*47c0*/  LEA R3, R0, 0x37800000, 0x17 ;  /* 0x3780000000037811 */ /* 0x000fc800078eb8ff */
[----:B------:R-:W-:Y:S02]  /*47d0*/  LOP3.LUT R2, R3, R2, R4, 0xfe, !PT ;  /* 0x0000000203027212 */ /* 0x000fe400078efe04 */
.L_x_49249:
[----:B------:R-:W-:Y:S05]  /*47e0*/  BSYNC B0 ;  /* 0x0000000000007941 */ /* 0x000fea0003800000 */
.L_x_49248:
[----:B------:R-:W0:Y:S02]  /*47f0*/  F2I.S64.TRUNC R2, R2 ;  /* 0x0000000200027311 */ /* 0x000e24000020d900 */
[----:B0-----:R-:W-:Y:S01]  /*4800*/  PRMT R0, R2, 0x7610, R0 ;  /* 0x0000761002007816 */ /* 0x001fe20000000000 */
[----:B------:R-:W-:Y:S05]  /*4810*/  BRA `(.L_x_49229) ;  /* 0x000002a000007947 */ /* 0x000fea0003800000 */
.L_x_49241:
        /* <DEDUP_REMOVED lines=14> */
.L_x_49255:
[----:B------:R-:W-:Y:S05]  /*4900*/  BSYNC B0 ;  /* 0x0000000000007941 */ /* 0x000fea0003800000 */
.L_x_49254:
[----:B------:R-:W0:Y:S02]  /*4910*/  F2I.S64.TRUNC R2, R2 ;  /* 0x0000000200027311 */ /* 0x000e24000020d900 */
[----:B0-----:R-:W-:Y:S01]  /*4920*/  PRMT R0, R2, 0x7610, R0 ;  /* 0x0000761002007816 */ /* 0x001fe20000000000 */
[----:B------:R-:W-:Y:S05]  /*4930*/  BRA `(.L_x_49229) ;  /* 0x0000018000007947 */ /* 0x000fea0003800000 */
.L_x_49228:
        /* <DEDUP_REMOVED lines=21> */
.L_x_49253:
[----:B------:R0:W5:Y:S01]  /*4a90*/  LDG.E.U8 R0, [R4.64] ;  /* 0x0000002404007981 */ /* 0x000162000c1e1100 */
[----:B------:R-:W-:Y:S05]  /*4aa0*/  BRA `(.L_x_49229) ;  /* 0x0000001000007947 */ /* 0x000fea0003800000 */
.L_x_49252:
[----:B------:R0:W5:Y:S02]  /*4ab0*/  LDG.E.U8 R0, [R4.64] ;  /* 0x0000002404007981 */ /* 0x000164000c1e1100 */
.L_x_49229:
        /* <DEDUP_REMOVED lines=9> */
.L_x_49256:
        /* <DEDUP_REMOVED lines=14> */
.L_x_49260:
[----:B------:R1:W-:Y:S01]  /*4c30*/  STG.E.U8 [R16.64], R3 ;  /* 0x0000000310007986 */ /* 0x0003e2000c101124 */
[----:B------:R-:W-:Y:S05]  /*4c40*/  BRA `(.L_x_49262) ;  /* 0x00000dd000007947 */ /* 0x000fea0003800000 */
.L_x_49259:
        /* <DEDUP_REMOVED lines=10> */
.L_x_49264:
[----:B------:R-:W-:-:S05]  /*4cf0*/  LOP3.LUT R3, R3, 0xffff, RZ, 0xc0, !PT ;  /* 0x0000ffff03037812 */ /* 0x000fca00078ec0ff */
[----:B------:R1:W-:Y:S01]  /*4d00*/  STG.E [R16.64], R3 ;  /* 0x0000000310007986 */ /* 0x0003e2000c101924 */
[----:B------:R-:W-:Y:S05]  /*4d10*/  BRA `(.L_x_49262) ;  /* 0x00000d0000007947 */ /* 0x000fea0003800000 */
.L_x_49263:
[----:B------:R1:W-:Y:S01]  /*4d20*/  STG.E.U16 [R16.64], R3 ;  /* 0x0000000310007986 */ /* 0x0003e2000c101524 */
[----:B------:R-:W-:Y:S05]  /*4d30*/  BRA `(.L_x_49262) ;  /* 0x00000ce000007947 */ /* 0x000fea0003800000 */
.L_x_49258:
        /* <DEDUP_REMOVED lines=9> */
.L_x_49266:
[----:B------:R-:W1:Y:S02]  /*4dd0*/  I2F.U16 R0, R3 ;  /* 0x0000000300007306 */ /* 0x000e640000101000 */
[----:B-1----:R-:W-:-:S05]  /*4de0*/  F2FP.PACK_AB R0, RZ, R0 ;  /* 0x00000000ff00723e */ /* 0x002fca00000000ff */
[----:B------:R1:W-:Y:S01]  /*4df0*/  STG.E.U16 [R16.64], R0 ;  /* 0x0000000010007986 */ /* 0x0003e2000c101524 */
[----:B------:R-:W-:Y:S05]  /*4e00*/  BRA `(.L_x_49262) ;  /* 0x00000c1000007947 */ /* 0x000fea0003800000 */
.L_x_49265:
        /* <DEDUP_REMOVED lines=10> */
.L_x_49268:
[----:B------:R-:W1:Y:S02]  /*4eb0*/  I2F.U16 R3, R3 ;  /* 0x0000000300037306 */ /* 0x000e640000101000 */
[----:B-1----:R-:W-:-:S04]  /*4ec0*/  F2FP.PACK_AB R3, RZ, R3 ;  /* 0x00000003ff03723e */ /* 0x002fc800000000ff */
[----:B------:R-:W-:-:S05]  /*4ed0*/  PRMT R3, R3, 0x5410, RZ ;  /* 0x0000541003037816 */ /* 0x000fca00000000ff */
[----:B------:R1:W-:Y:S01]  /*4ee0*/  STG.E [R16.64], R3 ;  /* 0x0000000310007986 */ /* 0x0003e2000c101924 */
[----:B------:R-:W-:Y:S05]  /*4ef0*/  BRA `(.L_x_49262) ;  /* 0x00000b2000007947 */ /* 0x000fea0003800000 */
.L_x_49267:
[----:B------:R-:W1:Y:S02]  /*4f00*/  I2F.F64.U16 R2, R3 ;  /* 0x0000000300027312 */ /* 0x000e640000101800 */
[----:B-1----:R1:W-:Y:S01]  /*4f10*/  STG.E.64 [R16.64], R2 ;  /* 0x0000000210007986 */ /* 0x0023e2000c101b24 */
[----:B------:R-:W-:Y:S05]  /*4f20*/  BRA `(.L_x_49262) ;  /* 0x00000af000007947 */ /* 0x000fea0003800000 */
.L_x_49257:
        /* <DEDUP_REMOVED lines=13> */
.L_x_49271:
[----:B0-----:R-:W0:Y:S01]  /*5000*/  I2F.F64.U16 R4, R3 ;  /* 0x0000000300047312 */ /* 0x001e220000101800 */
[----:B------:R-:W-:-:S05]  /*5010*/  CS2R R6, SRZ ;  /* 0x0000000000067805 */ /* 0x000fca000001ff00 */
[----:B0-----:R0:W-:Y:S01]  /*5020*/  STG.E.128 [R16.64], R4 ;  /* 0x0000000410007986 */ /* 0x0011e2000c101d24 */
[----:B------:R-:W-:Y:S05]  /*5030*/  BRA `(.L_x_49262) ;  /* 0x000009e000007947 */ /* 0x000fea0003800000 */
.L_x_49270:
        /* <DEDUP_REMOVED lines=21> */
.L_x_49275:
[----:B------:R-:W-:Y:S05]  /*5190*/  BSYNC B0 ;  /* 0x0000000000007941 */ /* 0x000fea0003800000 */
.L_x_49274:
[----:B------:R-:W-:-:S05]  /*51a0*/  LOP3.LUT R5, R0, R5, RZ, 0xfc, !PT ;  /* 0x0000000500057212 */ /* 0x000fca00078efcff */
[----:B------:R0:W-:Y:S01]  /*51b0*/  STG.E.U8 [R16.64], R5 ;  /* 0x0000000510007986 */ /* 0x0001e2000c101124 */
[----:B------:R-:W-:Y:S05]  /*51c0*/  BRA `(.L_x_49262) ;  /* 0x0000085000007947 */ /* 0x000fea0003800000 */
.L_x_49273:
        /* <DEDUP_REMOVED lines=13> */
.L_x_49277:
[----:B------:R-:W-:Y:S01]  /*52a0*/  IMAD.MOV.U32 R0, RZ, RZ, 0x7f ;  /* 0x0000007fff007424 */ /* 0x000fe200078e00ff */
[----:B------:R-:W-:-:S04]  /*52b0*/  ISETP.GT.U32.AND P0, PT, R2, 0x7f800000, PT ;  /* 0x7f8000000200780c */ /* 0x000fc80003f04070 */
[----:B------:R-:W-:-:S04]  /*52c0*/  SEL R0, R0, 0x7c, P0 ;  /* 0x0000007c00007807 */ /* 0x000fc80000000000 */
.L_x_49278:
[----:B------:R-:W-:Y:S05]  /*52d0*/  BSYNC B0 ;  /* 0x0000000000007941 */ /* 0x000fea0003800000 */
.L_x_49276:
[----:B------:R-:W-:-:S04]  /*52e0*/  LOP3.LUT R2, R3, 0x80000000, RZ, 0xc0, !PT ;  /* 0x8000000003027812 */ /* 0x000fc800078ec0ff */
[----:B------:R-:W-:-:S04]  /*52f0*/  SHF.R.U32.HI R3, RZ, 0x18, R2 ;  /* 0x00000018ff037819 */ /* 0x000fc80000011602 */
[----:B------:R-:W-:-:S05]  /*5300*/  LOP3.LUT R3, R0, R3, RZ, 0xfc, !PT ;  /* 0x0000000300037212 */ /* 0x000fca00078efcff */
[----:B------:R1:W-:Y:S01]  /*5310*/  STG.E.U8 [R16.64], R3 ;  /* 0x0000000310007986 */ /* 0x0003e2000c101124 */
[----:B------:R-:W-:Y:S05]  /*5320*/  BRA `(.L_x_49262) ;  /* 0x000006f000007947 */ /* 0x000fea0003800000 */
.L_x_49272:
[----:B------:R-:W1:Y:S02]  /*5330*/  I2F.U16 R0, R3 ;  /* 0x0000000300007306 */ /* 0x000e640000101000 */
[----:B-1----:R-:W-:-:S05]  /*5340*/  F2FP.BF16.PACK_AB R0, RZ, R0 ;  /* 0x00000000ff00723e */ /* 0x002fca00000010ff */
[----:B------:R1:W-:Y:S01]  /*5350*/  STG.E.U16 [R16.64], R0 ;  /* 0x0000000010007986 */ /* 0x0003e2000c101524 */
[----:B------:R-:W-:Y:S05]  /*5360*/  BRA `(.L_x_49262) ;  /* 0x000006b000007947 */ /* 0x000fea0003800000 */
.L_x_49269:
        /* <DEDUP_REMOVED lines=10> */
.L_x_49281:
        /* <DEDUP_REMOVED lines=17> */
.L_x_49284:
[----:B------:R-:W-:-:S04]  /*5520*/  LOP3.LUT R2, R3, 0x80000000, RZ, 0xc0, !PT ;  /* 0x8000000003027812 */ /* 0x000fc800078ec0ff */
[----:B------:R-:W-:-:S04]  /*5530*/  SHF.R.U32.HI R3, RZ, 0x18, R2 ;  /* 0x00000018ff037819 */ /* 0x000fc80000011602 */
[----:B------:R-:W-:-:S04]  /*5540*/  LOP3.LUT R0, R0, R3, RZ, 0xfc, !PT ;  /* 0x0000000300007212 */ /* 0x000fc800078efcff */
[----:B------:R-:W-:Y:S02]  /*5550*/  PRMT R8, R0, 0x7610, R8 ;  /* 0x0000761000087816 */ /* 0x000fe40000000008 */
.L_x_49283:
[----:B------:R-:W-:Y:S05]  /*5560*/  BSYNC B0 ;  /* 0x0000000000007941 */ /* 0x000fea0003800000 */
.L_x_49282:
[----:B------:R1:W-:Y:S01]  /*5570*/  STG.E.U8 [R16.64], R8 ;  /* 0x0000000810007986 */ /* 0x0003e2000c101124 */
[----:B------:R-:W-:Y:S05]  /*5580*/  BRA `(.L_x_49262) ;  /* 0x0000049000007947 */ /* 0x000fea0003800000 */
.L_x_49280:
        /* <DEDUP_REMOVED lines=17> */
.L_x_49287:
[----:B------:R-:W-:-:S04]  /*56a0*/  LOP3.LUT R2, R3, 0x80000000, RZ, 0xc0, !PT ;  /* 0x8000000003027812 */ /* 0x000fc800078ec0ff */
[----:B------:R-:W-:-:S04]  /*56b0*/  SHF.R.U32.HI R3, RZ, 0x18, R2 ;  /* 0x00000018ff037819 */ /* 0x000fc80000011602 */
[----:B------:R-:W-:-:S04]  /*56c0*/  LOP3.LUT R0, R0, R3, RZ, 0xfc, !PT ;  /* 0x0000000300007212 */ /* 0x000fc800078efcff */
[----:B------:R-:W-:Y:S02]  /*56d0*/  PRMT R8, R0, 0x7610, R8 ;  /* 0x0000761000087816 */ /* 0x000fe40000000008 */
.L_x_49286:
[----:B------:R-:W-:Y:S05]  /*56e0*/  BSYNC B0 ;  /* 0x0000000000007941 */ /* 0x000fea0003800000 */
.L_x_49285:
[----:B------:R1:W-:Y:S01]  /*56f0*/  STG.E.U8 [R16.64], R8 ;  /* 0x0000000810007986 */ /* 0x0003e2000c101124 */
[----:B------:R-:W-:Y:S05]  /*5700*/  BRA `(.L_x_49262) ;  /* 0x0000031000007947 */ /* 0x000fea0003800000 */
.L_x_49279:
        /* <DEDUP_REMOVED lines=23> */
.L_x_49261:
        /* <DEDUP_REMOVED lines=20> */
.L_x_49289:
[----:B------:R-:W-:Y:S01]  /*59c0*/  LOP3.LUT R2, R3, 0xffff, RZ, 0xc0, !PT ;  /* 0x0000ffff03027812 */ /* 0x000fe200078ec0ff */
[----:B------:R-:W-:-:S05]  /*59d0*/  IMAD.MOV.U32 R3, RZ, RZ, RZ ;  /* 0x000000ffff037224 */ /* 0x000fca00078e00ff */
[----:B------:R1:W-:Y:S01]  /*59e0*/  STG.E.64 [R16.64], R2 ;  /* 0x0000000210007986 */ /* 0x0003e2000c101b24 */
[----:B------:R-:W-:Y:S05]  /*59f0*/  BRA `(.L_x_49262) ;  /* 0x0000002000007947 */ /* 0x000fea0003800000 */
.L_x_49288:
[----:B------:R-:W-:-:S05]  /*5a00*/  LOP3.LUT R3, R3, 0xffff, RZ, 0xc0, !PT ;  /* 0x0000ffff03037812 */ /* 0x000fca00078ec0ff */
[----:B------:R1:W-:Y:S02]  /*5a10*/  STG.E [R16.64], R3 ;  /* 0x0000000310007986 */ /* 0x0003e4000c101924 */
.L_x_49262:
        /* <DEDUP_REMOVED lines=231> */
.L_x_49290:
        /* <DEDUP_REMOVED lines=18> */
.L_x_49294:
[----:B------:R0:W5:Y:S01]  /*69b0*/  LDG.E.U8 R0, [R4.64] ;  /* 0x0000002404007981 */ /* 0x000162000c1e1100 */
[----:B------:R-:W-:Y:S05]  /*69c0*/  BRA `(.L_x_49296) ;  /* 0x00000dc000007947 */ /* 0x000fea0003800000 */
.L_x_49293:
        /* <DEDUP_REMOVED lines=8> */
.L_x_49298:
[----:B------:R0:W5:Y:S01]  /*6a50*/  LDG.E.U8 R0, [R4.64] ;  /* 0x0000002404007981 */ /* 0x000162000c1e1100 */
[----:B------:R-:W-:Y:S05]  /*6a60*/  BRA `(.L_x_49296) ;  /* 0x00000d2000007947 */ /* 0x000fea0003800000 */
.L_x_49297:
[----:B------:R0:W5:Y:S01]  /*6a70*/  LDG.E.U16 R0, [R4.64] ;  /* 0x0000002404007981 */ /* 0x000162000c1e1500 */
[----:B------:R-:W-:Y:S05]  /*6a80*/  BRA `(.L_x_49296) ;  /* 0x00000d0000007947 */ /* 0x000fea0003800000 */
.L_x_49292:
        /* <DEDUP_REMOVED lines=10> */
.L_x_49300:
[----:B------:R-:W2:Y:S02]  /*6b30*/  LDG.E.U16 R2, [R4.64] ;  /* 0x0000002404027981 */ /* 0x000ea4000c1e1500 */
[----:B--2---:R-:W-:-:S06]  /*6b40*/  HADD2.F32 R2, -RZ, R2.H0_H0 ;  /* 0x20000002ff027230 */ /* 0x004fcc0000004100 */
[----:B------:R-:W0:Y:S02]  /*6b50*/  F2I.S64.TRUNC R2, R2 ;  /* 0x0000000200027311 */ /* 0x000e24000020d900 */
[----:B0-----:R-:W-:Y:S01]  /*6b60*/  PRMT R0, R2, 0x7610, R0 ;  /* 0x0000761002007816 */ /* 0x001fe20000000000 */
[----:B------:R-:W-:Y:S05]  /*6b70*/  BRA `(.L_x_49296) ;  /* 0x00000c1000007947 */ /* 0x000fea0003800000 */
.L_x_49299:
        /* <DEDUP_REMOVED lines=10> */
.L_x_49302:
[----:B------:R-:W2:Y:S02]  /*6c20*/  LDG.E.U16 R4, [R4.64] ;  /* 0x0000002404047981 */ /* 0x000ea4000c1e1500 */
[----:B--2---:R-:W-:-:S06]  /*6c30*/  HADD2.F32 R2, -RZ, R4.H0_H0 ;  /* 0x20000004ff027230 */ /* 0x004fcc0000004100 */
[----:B------:R-:W0:Y:S02]  /*6c40*/  F2I.S64.TRUNC R2, R2 ;  /* 0x0000000200027311 */ /* 0x000e24000020d900 */
[----:B0-----:R-:W-:Y:S01]  /*6c50*/  PRMT R0, R2, 0x7610, R0 ;  /* 0x0000761002007816 */ /* 0x001fe20000000000 */
[----:B------:R-:W-:Y:S05]  /*6c60*/  BRA `(.L_x_49296) ;  /* 0x00000b2000007947 */ /* 0x000fea0003800000 */
.L_x_49301:
[----:B------:R-:W2:Y:S02]  /*6c70*/  LDG.E.64 R2, [R4.64] ;  /* 0x0000002404027981 */ /* 0x000ea4000c1e1b00 */
[----:B--2---:R-:W0:Y:S02]  /*6c80*/  F2I.S64.F64.TRUNC R2, R2 ;  /* 0x0000000200027311 */ /* 0x004e24000030d900 */
[----:B0-----:R-:W-:Y:S01]  /*6c90*/  PRMT R0, R2, 0x7610, R0 ;  /* 0x0000761002007816 */ /* 0x001fe20000000000 */
[----:B------:R-:W-:Y:S05]  /*6ca0*/  BRA `(.L_x_49296) ;  /* 0x00000ae000007947 */ /* 0x000fea0003800000 */
.L_x_49291:
        /* <DEDUP_REMOVED lines=12> */
.L_x_49305:
[----:B------:R-:W2:Y:S02]  /*6d70*/  LDG.E.64 R4, [R4.64] ;  /* 0x0000002404047981 */ /* 0x000ea4000c1e1b00 */
[----:B--2---:R-:W0:Y:S02]  /*6d80*/  F2I.S64.F64.TRUNC R2, R4 ;  /* 0x0000000400027311 */ /* 0x004e24000030d900 */
[----:B0-----:R-:W-:Y:S01]  /*6d90*/  PRMT R0, R2, 0x7610, R0 ;  /* 0x0000761002007816 */ /* 0x001fe20000000000 */
[----:B------:R-:W-:Y:S05]  /*6da0*/  BRA `(.L_x_49296) ;  /* 0x000009e000007947 */ /* 0x000fea0003800000 */
.L_x_49304:
        /* <DEDUP_REMOVED lines=28> */
.L_x_49307:
        /* <DEDUP_REMOVED lines=15> */
.L_x_49306:
[----:B------:R-:W2:Y:S02]  /*7060*/  LDG.E.U16 R2, [R4.64] ;  /* 0x0000002404027981 */ /* 0x000ea4000c1e1500 */
[----:B--2---:R-:W-:-:S06]  /*7070*/  PRMT R2, RZ, 0x5410, R2 ;  /* 0x00005410ff027816 */ /* 0x004fcc0000000002 */
[----:B------:R-:W0:Y:S02]  /*7080*/  F2I.S64.TRUNC R2, R2 ;  /* 0x0000000200027311 */ /* 0x000e24000020d900 */
[----:B0-----:R-:W-:Y:S01]  /*7090*/  PRMT R0, R2, 0x7610, R0 ;  /* 0x0000761002007816 */ /* 0x001fe20000000000 */
[----:B------:R-:W-:Y:S05]  /*70a0*/  BRA `(.L_x_49296) ;  /* 0x000006e000007947 */ /* 0x000fea0003800000 */
.L_x_49303:
        /* <DEDUP_REMOVED lines=10> */
.L_x_49310:
        /* <DEDUP_REMOVED lines=21> */
.L_x_49314:
[----:B------:R-:W-:Y:S05]  /*72a0*/  BSYNC B1 ;  /* 0x0000000000017941 */ /* 0x000fea0003800000 */
.L_x_49313:
[----:B------:R-:W-:Y:S01]  /*72b0*/  IMAD.SHL.U32 R2, R2, 0x100000, RZ ;  /* 0x0010000002027824 */ /* 0x000fe200078e00ff */
[----:B------:R-:W-:-:S04]  /*72c0*/  LEA R3, R0, 0x3b800000, 0x17 ;  /* 0x3b80000000037811 */ /* 0x000fc800078eb8ff */
[----:B------:R-:W-:Y:S02]  /*72d0*/  LOP3.LUT R2, R3, R2, R4, 0xfe, !PT ;  /* 0x0000000203027212 */ /* 0x000fe400078efe04 */
.L_x_49312:
[----:B------:R-:W-:Y:S05]  /*72e0*/  BSYNC B0 ;  /* 0x0000000000007941 */ /* 0x000fea0003800000 */
.L_x_49311:
[----:B------:R-:W0:Y:S02]  /*72f0*/  F2I.S64.TRUNC R2, R2 ;  /* 0x0000000200027311 */ /* 0x000e24000020d900 */
[----:B0-----:R-:W-:Y:S01]  /*7300*/  PRMT R0, R2, 0x7610, R0 ;  /* 0x0000761002007816 */ /* 0x001fe20000000000 */
[----:B------:R-:W-:Y:S05]  /*7310*/  BRA `(.L_x_49296) ;  /* 0x0000047000007947 */ /* 0x000fea0003800000 */
.L_x_49309:
        /* <DEDUP_REMOVED lines=21> */
.L_x_49318:
[----:B------:R-:W-:Y:S05]  /*7470*/  BSYNC B1 ;  /* 0x0000000000017941 */ /* 0x000fea0003800000 */
.L_x_49317:
[----:B------:R-:W-:Y:S01]  /*7480*/  IMAD.SHL.U32 R2, R2, 0x200000, RZ ;  /* 0x0020000002027824 */ /* 0x000fe200078e00ff */
[----:B------:R-:W-:-:S04]  /*7490*/  LEA R3, R0, 0x37800000, 0x17 ;  /* 0x3780000000037811 */ /* 0x000fc800078eb8ff */
[----:B------:R-:W-:Y:S02]  /*74a0*/  LOP3.LUT R2, R3, R2, R4, 0xfe, !PT ;  /* 0x0000000203027212 */ /* 0x000fe400078efe04 */
.L_x_49316:
[----:B------:R-:W-:Y:S05]  /*74b0*/  BSYNC B0 ;  /* 0x0000000000007941 */ /* 0x000fea0003800000 */
.L_x_49315:
[----:B------:R-:W0:Y:S02]  /*74c0*/  F2I.S64.TRUNC R2, R2 ;  /* 0x0000000200027311 */ /* 0x000e24000020d900 */
[----:B0-----:R-:W-:Y:S01]  /*74d0*/  PRMT R0, R2, 0x7610, R0 ;  /* 0x0000761002007816 */ /* 0x001fe20000000000 */
[----:B------:R-:W-:Y:S05]  /*74e0*/  BRA `(.L_x_49296) ;  /* 0x000002a000007947 */ /* 0x000fea0003800000 */
.L_x_49308:
        /* <DEDUP_REMOVED lines=14> */
.L_x_49322:
[----:B------:R-:W-:Y:S05]  /*75d0*/  BSYNC B0 ;  /* 0x0000000000007941 */ /* 0x000fea0003800000 */
.L_x_49321:
[----:B------:R-:W0:Y:S02]  /*75e0*/  F2I.S64.TRUNC R2, R2 ;  /* 0x0000000200027311 */ /* 0x000e24000020d900 */
[----:B0-----:R-:W-:Y:S01]  /*75f0*/  PRMT R0, R2, 0x7610, R0 ;  /* 0x0000761002007816 */ /* 0x001fe20000000000 */
[----:B------:R-:W-:Y:S05]  /*7600*/  BRA `(.L_x_49296) ;  /* 0x0000018000007947 */ /* 0x000fea0003800000 */
.L_x_49295:
        /* <DEDUP_REMOVED lines=21> */
.L_x_49320:
[----:B------:R0:W5:Y:S01]  /*7760*/  LDG.E.U8 R0, [R4.64] ;  /* 0x0000002404007981 */ /* 0x000162000c1e1100 */
[----:B------:R-:W-:Y:S05]  /*7770*/  BRA `(.L_x_49296) ;  /* 0x0000001000007947 */ /* 0x000fea0003800000 */
.L_x_49319:
[----:B------:R0:W5:Y:S02]  /*7780*/  LDG.E.U8 R0, [R4.64] ;  /* 0x0000002404007981 */ /* 0x000164000c1e1100 */
.L_x_49296:
        /* <DEDUP_REMOVED lines=9> */
.L_x_49323:
        /* <DEDUP_REMOVED lines=14> */
.L_x_49327:
[----:B------:R1:W-:Y:S01]  /*7900*/  STG.E.U8 [R16.64], R3 ;  /* 0x0000000310007986 */ /* 0x0003e2000c101124 */
[----:B------:R-:W-:Y:S05]  /*7910*/  BRA `(.L_x_49329) ;  /* 0x00000dd000007947 */ /* 0x000fea0003800000 */
.L_x_49326:
        /* <DEDUP_REMOVED lines=10> */
.L_x_49331:
[----:B------:R-:W-:-:S05]  /*79c0*/  LOP3.LUT R3, R3, 0xffff, RZ, 0xc0, !PT ;  /* 0x0000ffff03037812 */ /* 0x000fca00078ec0ff */
[----:B------:R1:W-:Y:S01]  /*79d0*/  STG.E [R16.64], R3 ;  /* 0x0000000310007986 */ /* 0x0003e2000c101924 */
[----:B------:R-:W-:Y:S05]  /*79e0*/  BRA `(.L_x_49329) ;  /* 0x00000d0000007947 */ /* 0x000fea0003800000 */
.L_x_49330:
[----:B------:R1:W-:Y:S01]  /*79f0*/  STG.E.U16 [R16.64], R3 ;  /* 0x0000000310007986 */ /* 0x0003e2000c101524 */
[----:B------:R-:W-:Y:S05]  /*7a00*/  BRA `(.L_x_49329) ;  /* 0x00000ce000007947 */ /* 0x000fea0003800000 */
.L_x_49325:
        /* <DEDUP_REMOVED lines=9> */
.L_x_49333:
[----:B------:R-:W1:Y:S02]  /*7aa0*/  I2F.U16 R0, R3 ;  /* 0x0000000300007306 */ /* 0x000e640000101000 */
[----:B-1----:R-:W-:-:S05]  /*7ab0*/  F2FP.PACK_AB R0, RZ, R0 ;  /* 0x00000000ff00723e */ /* 0x002fca00000000ff */
[----:B------:R1:W-:Y:S01]  /*7ac0*/  STG.E.U16 [R16.64], R0 ;  /* 0x0000000010007986 */ /* 0x0003e2000c101524 */
[----:B------:R-:W-:Y:S05]  /*7ad0*/  BRA `(.L_x_49329) ;  /* 0x00000c1000007947 */ /* 0x000fea0003800000 */
.L_x_49332:
        /* <DEDUP_REMOVED lines=10> */
.L_x_49335:
[----:B------:R-:W1:Y:S02]  /*7b80*/  I2F.U16 R3, R3 ;  /* 0x0000000300037306 */ /* 0x000e640000101000 */
[----:B-1----:R-:W-:-:S04]  /*7b90*/  F2FP.PACK_AB R3, RZ, R3 ;  /* 0x00000003ff03723e */ /* 0x002fc800000000ff */
[----:B------:R-:W-:-:S05]  /*7ba0*/  PRMT R3, R3, 0x5410, RZ ;  /* 0x0000541003037816 */ /* 0x000fca00000000ff */
[----:B------:R1:W-:Y:S01]  /*7bb0*/  STG.E [R16.64], R3 ;  /* 0x0000000310007986 */ /* 0x0003e2000c101924 */
[----:B------:R-:W-:Y:S05]  /*7bc0*/  BRA `(.L_x_49329) ;  /* 0x00000b2000007947 */ /* 0x000fea0003800000 */
.L_x_49334:
[----:B------:R-:W1:Y:S02]  /*7bd0*/  I2F.F64.U16 R2, R3 ;  /* 0x0000000300027312 */ /* 0x000e640000101800 */
[----:B-1----:R1:W-:Y:S01]  /*7be0*/  STG.E.64 [R16.64], R2 ;  /* 0x0000000210007986 */ /* 0x0023e2000c101b24 */
[----:B------:R-:W-:Y:S05]  /*7bf0*/  BRA `(.L_x_49329) ;  /* 0x00000af000007947 */ /* 0x000fea0003800000 */
.L_x_49324:
        /* <DEDUP_REMOVED lines=13> */
.L_x_49338:
[----:B0-----:R-:W0:Y:S01]  /*7cd0*/  I2F.F64.U16 R4, R3 ;  /* 0x0000000300047312 */ /* 0x001e220000101800 */
[----:B------:R-:W-:-:S05]  /*7ce0*/  CS2R R6, SRZ ;  /* 0x0000000000067805 */ /* 0x000fca000001ff00 */
[----:B0-----:R0:W-:Y:S01]  /*7cf0*/  STG.E.128 [R16.64], R4 ;  /* 0x0000000410007986 */ /* 0x0011e2000c101d24 */
[----:B------:R-:W-:Y:S05]  /*7d00*/  BRA `(.L_x_49329) ;  /* 0x000009e000007947 */ /* 0x000fea0003800000 */
.L_x_49337:
        /* <DEDUP_REMOVED lines=21> */
.L_x_49342:
[----:B------:R-:W-:Y:S05]  /*7e60*/  BSYNC B0 ;  /* 0x0000000000007941 */ /* 0x000fea0003800000 */
.L_x_49341:
[----:B------:R-:W-:-:S05]  /*7e70*/  LOP3.LUT R5, R0, R5, RZ, 0xfc, !PT ;  /* 0x0000000500057212 */ /* 0x000fca00078efcff */
[----:B------:R0:W-:Y:S01]  /*7e80*/  STG.E.U8 [R16.64], R5 ;  /* 0x0000000510007986 */ /* 0x0001e2000c101124 */
[----:B------:R-:W-:Y:S05]  /*7e90*/  BRA `(.L_x_49329) ;  /* 0x0000085000007947 */ /* 0x000fea0003800000 */
.L_x_49340:
        /* <DEDUP_REMOVED lines=13> */
.L_x_49344:
[----:B------:R-:W-:Y:S01]  /*7f70*/  IMAD.MOV.U32 R0, RZ, RZ, 0x7f ;  /* 0x0000007fff007424 */ /* 0x000fe200078e00ff */
[----:B------:R-:W-:-:S04]  /*7f80*/  ISETP.GT.U32.AND P0, PT, R2, 0x7f800000, PT ;  /* 0x7f8000000200780c */ /* 0x000fc80003f04070 */
[----:B------:R-:W-:-:S04]  /*7f90*/  SEL R0, R0, 0x7c, P0 ;  /* 0x0000007c00007807 */ /* 0x000fc80000000000 */
.L_x_49345:
[----:B------:R-:W-:Y:S05]  /*7fa0*/  BSYNC B0 ;  /* 0x0000000000007941 */ /* 0x000fea0003800000 */
.L_x_49343:
[----:B------:R-:W-:-:S04]  /*7fb0*/  LOP3.LUT R2, R3, 0x80000000, RZ, 0xc0, !PT ;  /* 0x8000000003027812 */ /* 0x000fc800078ec0ff */
[----:B------:R-:W-:-:S04]  /*7fc0*/  SHF.R.U32.HI R3, RZ, 0x18, R2 ;  /* 0x00000018ff037819 */ /* 0x000fc80000011602 */
[----:B------:R-:W-:-:S05]  /*7fd0*/  LOP3.LUT R3, R0, R3, RZ, 0xfc, !PT ;  /* 0x0000000300037212 */ /* 0x000fca00078efcff */
[----:B------:R1:W-:Y:S01]  /*7fe0*/  STG.E.U8 [R16.64], R3 ;  /* 0x0000000310007986 */ /* 0x0003e2000c101124 */
[----:B------:R-:W-:Y:S05]  /*7ff0*/  BRA `(.L_x_49329) ;  /* 0x000006f000007947 */ /* 0x000fea0003800000 */
.L_x_49339:
[----:B------:R-:W1:Y:S02]  /*8000*/  I2F.U16 R0, R3 ;  /* 0x0000000300007306 */ /* 0x000e640000101000 */
[----:B-1----:R-:W-:-:S05]  /*8010*/  F2FP.BF16.PACK_AB R0, RZ, R0 ;  /* 0x00000000ff00723e */ /* 0x002fca00000010ff */
[----:B------:R1:W-:Y:S01]  /*8020*/  STG.E.U16 [R16.64], R0 ;  /* 0x0000000010007986 */ /* 0x0003e2000c101524 */
[----:B------:R-:W-:Y:S05]  /*8030*/  BRA `(.L_x_49329) ;  /* 0x000006b000007947 */ /* 0x000fea0003800000 */
.L_x_49336:
        /* <DEDUP_REMOVED lines=10> */
.L_x_49348:
        /* <DEDUP_REMOVED lines=17> */
.L_x_49351:
[----:B------:R-:W-:-:S04]  /*81f0*/  LOP3.LUT R2, R3, 0x80000000, RZ, 0xc0, !PT ;  /* 0x8000000003027812 */ /* 0x000fc800078ec0ff */
[----:B------:R-:W-:-:S04]  /*8200*/  SHF.R.U32.HI R3, RZ, 0x18, R2 ;  /* 0x00000018ff037819 */ /* 0x000fc80000011602 */
[----:B------:R-:W-:-:S04]  /*8210*/  LOP3.LUT R0, R0, R3, RZ, 0xfc, !PT ;  /* 0x0000000300007212 */ /* 0x000fc800078efcff */
[----:B------:R-:W-:Y:S02]  /*8220*/  PRMT R8, R0, 0x7610, R8 ;  /* 0x0000761000087816 */ /* 0x000fe40000000008 */
.L_x_49350:
[----:B------:R-:W-:Y:S05]  /*8230*/  BSYNC B0 ;  /* 0x0000000000007941 */ /* 0x000fea0003800000 */
.L_x_49349:
[----:B------:R1:W-:Y:S01]  /*8240*/  STG.E.U8 [R16.64], R8 ;  /* 0x0000000810007986 */ /* 0x0003e2000c101124 */
[----:B------:R-:W-:Y:S05]  /*8250*/  BRA `(.L_x_49329) ;  /* 0x0000049000007947 */ /* 0x000fea0003800000 */
.L_x_49347:
        /* <DEDUP_REMOVED lines=17> */
.L_x_49354:
[----:B------:R-:W-:-:S04]  /*8370*/  LOP3.LUT R2, R3, 0x80000000, RZ, 0xc0, !PT ;  /* 0x8000000003027812 */ /* 0x000fc800078ec0ff */
[----:B------:R-:W-:-:S04]  /*8380*/  SHF.R.U32.HI R3, RZ, 0x18, R2 ;  /* 0x00000018ff037819 */ /* 0x000fc80000011602 */
[----:B------:R-:W-:-:S04]  /*8390*/  LOP3.LUT R0, R0, R3, RZ, 0xfc, !PT ;  /* 0x0000000300007212 */ /* 0x000fc800078efcff */
[----:B------:R-:W-:Y:S02]  /*83a0*/  PRMT R8, R0, 0x7610, R8 ;  /* 0x0000761000087816 */ /* 0x000fe40000000008 */
.L_x_49353:
[----:B------:R-:W-:Y:S05]  /*83b0*/  BSYNC B0 ;  /* 0x0000000000007941 */ /* 0x000fea0003800000 */
.L_x_49352:
[----:B------:R1:W-:Y:S01]  /*83c0*/  STG.E.U8 [R16.64], R8 ;  /* 0x0000000810007986 */ /* 0x0003e2000c101124 */
[----:B------:R-:W-:Y:S05]  /*83d0*/  BRA `(.L_x_49329) ;  /* 0x0000031000007947 */ /* 0x000fea0003800000 */
.L_x_49346:
        /* <DEDUP_REMOVED lines=23> */
.L_x_49328:
        /* <DEDUP_REMOVED lines=20> */
.L_x_49356:
[----:B------:R-:W-:Y:S01]  /*8690*/  LOP3.LUT R2, R3, 0xffff, RZ, 0xc0, !PT ;  /* 0x0000ffff03027812 */ /* 0x000fe200078ec0ff */
[----:B------:R-:W-:-:S05]  /*86a0*/  IMAD.MOV.U32 R3, RZ, RZ, RZ ;  /* 0x000000ffff037224 */ /* 0x000fca00078e00ff */
[----:B------:R1:W-:Y:S01]  /*86b0*/  STG.E.64 [R16.64], R2 ;  /* 0x0000000210007986 */ /* 0x0003e2000c101b24 */
[----:B------:R-:W-:Y:S05]  /*86c0*/  BRA `(.L_x_49329) ;  /* 0x0000002000007947 */ /* 0x000fea0003800000 */
.L_x_49355:
[----:B------:R-:W-:-:S05]  /*86d0*/  LOP3.LUT R3, R3, 0xffff, RZ, 0xc0, !PT ;  /* 0x0000ffff03037812 */ /* 0x000fca00078ec0ff */
[----:B------:R1:W-:Y:S02]  /*86e0*/  STG.E [R16.64], R3 ;  /* 0x0000000310007986 */ /* 0x0003e4000c101924 */
.L_x_49329:
[----:B------:R-:W-:Y:S02]  /*86f0*/  IADD3 R19, R19, 0x80, RZ ;  /* 0x0000008013137810 */ /* 0x000fe40007ffe0ff */
.L_x_49222:
[----:B------:R-:W-:Y:S05]  /*8700*/  BSYNC B6 ;  /* 0x0000000000067941 */ /* 0x000fea0003800000 */
.L_x_49221:
        /* <DEDUP_REMOVED lines=230> */
.L_x_49357:
        /* <DEDUP_REMOVED lines=18> */
.L_x_49361:
[----:B------:R0:W5:Y:S01]  /*9690*/  LDG.E.U8 R0, [R4.64] ;  /* 0x0000002404007981 */ /* 0x000162000c1e1100 */
[----:B------:R-:W-:Y:S05]  /*96a0*/  BRA `(.L_x_49363) ;  /* 0x00000dc000007947 */ /* 0x000fea0003800000 */
.L_x_49360:
        /* <DEDUP_REMOVED lines=8> */
.L_x_49365:
[----:B------:R0:W5:Y:S01]  /*9730*/  LDG.E.U8 R0, [R4.64] ;  /* 0x0000002404007981 */ /* 0x000162000c1e1100 */
[----:B------:R-:W-:Y:S05]  /*9740*/  BRA `(.L_x_49363) ;  /* 0x00000d2000007947 */ /* 0x000fea0003800000 */
.L_x_49364:
[----:B------:R0:W5:Y:S01]  /*9750*/  LDG.E.U16 R0, [R4.64] ;  /* 0x0000002404007981 */ /* 0x000162000c1e1500 */
[----:B------:R-:W-:Y:S05]  /*9760*/  BRA `(.L_x_49363) ;  /* 0x00000d0000007947 */ /* 0x000fea0003800000 */
.L_x_49359:
        /* <DEDUP_REMOVED lines=10> */
.L_x_49367:
[----:B------:R-:W2:Y:S02]  /*9810*/  LDG.E.U16 R2, [R4.64] ;  /* 0x0000002404027981 */ /* 0x000ea4000c1e1500 */
[----:B--2---:R-:W-:-:S06]  /*9820*/  HADD2.F32 R2, -RZ, R2.H0_H0 ;  /* 0x20000002ff027230 */ /* 0x004fcc0000004100 */
[----:B------:R-:W0:Y:S02]  /*9830*/  F2I.S64.TRUNC R2, R2 ;  /* 0x0000000200027311 */ /* 0x000e24000020d900 */
[----:B0-----:R-:W-:Y:S01]  /*9840*/  PRMT R0, R2, 0x7610, R0 ;  /* 0x0000761002007816 */ /* 0x001fe20000000000 */
[----:B------:R-:W-:Y:S05]  /*9850*/  BRA `(.L_x_49363) ;  /* 0x00000c1000007947 */ /* 0x000fea0003800000 */
.L_x_49366:
        /* <DEDUP_REMOVED lines=10> */
.L_x_49369:
[----:B------:R-:W2:Y:S02]  /*9900*/  LDG.E.U16 R4, [R4.64] ;  /* 0x0000002404047981 */ /* 0x000ea4000c1e1500 */
[----:B--2---:R-:W-:-:S06]  /*9910*/  HADD2.F32 R2, -RZ, R4.H0_H0 ;  /* 0x20000004ff027230 */ /* 0x004fcc0000004100 */
[----:B------:R-:W0:Y:S02]  /*9920*/  F2I.S64.TRUNC R2, R2 ;  /* 0x0000000200027311 */ /* 0x000e24000020d900 */
[----:B0-----:R-:W-:Y:S01]  /*9930*/  PRMT R0, R2, 0x7610, R0 ;  /* 0x0000761002007816 */ /* 0x001fe20000000000 */
[----:B------:R-:W-:Y:S05]  /*9940*/  BRA `(.L_x_49363) ;  /* 0x00000b2000007947 */ /* 0x000fea0003800000 */
.L_x_49368:
[----:B------:R-:W2:Y:S02]  /*9950*/  LDG.E.64 R2, [R4.64] ;  /* 0x0000002404027981 */ /* 0x000ea4000c1e1b00 */
[----:B--2---:R-:W0:Y:S02]  /*9960*/  F2I.S64.F64.TRUNC R2, R2 ;  /* 0x0000000200027311 */ /* 0x004e24000030d900 */
[----:B0-----:R-:W-:Y:S01]  /*9970*/  PRMT R0, R2, 0x7610, R0 ;  /* 0x0000761002007816 */ /* 0x001fe20000000000 */
[----:B------:R-:W-:Y:S05]  /*9980*/  BRA `(.L_x_49363) ;  /* 0x00000ae000007947 */ /* 0x000fea0003800000 */
.L_x_49358:
        /* <DEDUP_REMOVED lines=12> */
.L_x_49372:
[----:B------:R-:W2:Y:S02]  /*9a50*/  LDG.E.64 R4, [R4.64] ;  /* 0x0000002404047981 */ /* 0x000ea4000c1e1b00 */
[----:B--2---:R-:W0:Y:S02]  /*9a60*/  F2I.S64.F64.TRUNC R2, R4 ;  /* 0x0000000400027311 */ /* 0x004e24000030d900 */
[----:B0-----:R-:W-:Y:S01]  /*9a70*/  PRMT R0, R2, 0x7610, R0 ;  /* 0x0000761002007816 */ /* 0x001fe20000000000 */
[----:B------:R-:W-:Y:S05]  /*9a80*/  BRA `(.L_x_49363) ;  /* 0x000009e000007947 */ /* 0x000fea0003800000 */
.L_x_49371:
        /* <DEDUP_REMOVED lines=28> */
.L_x_49374:
        /* <DEDUP_REMOVED lines=15> */
.L_x_49373:
[----:B------:R-:W2:Y:S02]  /*9d40*/  LDG.E.U16 R2, [R4.64] ;  /* 0x0000002404027981 */ /* 0x000ea4000c1e1500 */
[----:B--2---:R-:W-:-:S06]  /*9d50*/  PRMT R2, RZ, 0x5410, R2 ;  /* 0x00005410ff027816 */ /* 0x004fcc0000000002 */
[----:B------:R-:W0:Y:S02]  /*9d60*/  F2I.S64.TRUNC R2, R2 ;  /* 0x0000000200027311 */ /* 0x000e24000020d900 */
[----:B0-----:R-:W-:Y:S01]  /*9d70*/  PRMT R0, R2, 0x7610, R0 ;  /* 0x0000761002007816 */ /* 0x001fe20000000000 */
[----:B------:R-:W-:Y:S05]  /*9d80*/  BRA `(.L_x_49363) ;  /* 0x000006e000007947 */ /* 0x000fea0003800000 */
.L_x_49370:
        /* <DEDUP_REMOVED lines=10> */
.L_x_49377:
        /* <DEDUP_REMOVED lines=21> */
.L_x_49381:
[----:B------:R-:W-:Y:S05]  /*9f80*/  BSYNC B1 ;  /* 0x0000000000017941 */ /* 0x000fea0003800000 */
.L_x_49380:
[----:B------:R-:W-:Y:S01]  /*9f90*/  IMAD.SHL.U32 R2, R2, 0x100000, RZ ;  /* 0x0010000002027824 */ /* 0x000fe200078e00ff */
[----:B------:R-:W-:-:S04]  /*9fa0*/  LEA R3, R0, 0x3b800000, 0x17 ;  /* 0x3b80000000037811 */ /* 0x000fc800078eb8ff */
[----:B------:R-:W-:Y:S02]  /*9fb0*/  LOP3.LUT R2, R3, R2, R4, 0xfe, !PT ;  /* 0x0000000203027212 */ /* 0x000fe400078efe04 */
.L_x_49379:
[----:B------:R-:W-:Y:S05]  /*9fc0*/  BSYNC B0 ;  /* 0x0000000000007941 */ /* 0x000fea0003800000 */
.L_x_49378:
[----:B------:R-:W0:Y:S02]  /*9fd0*/  F2I.S64.TRUNC R2, R2 ;  /* 0x0000000200027311 */ /* 0x000e24000020d900 */
[----:B0-----:R-:W-:Y:S01]  /*9fe0*/  PRMT R0, R2, 0x7610, R0 ;  /* 0x0000761002007816 */ /* 0x001fe20000000000 */
[----:B------:R-:W-:Y:S05]  /*9ff0*/  BRA `(.L_x_49363) ;  /* 0x0000047000007947 */ /* 0x000fea0003800000 */
.L_x_49376:
        /* <DEDUP_REMOVED lines=21> */
.L_x_49385:
[----:B------:R-:W-:Y:S05]  /*a150*/  BSYNC B1 ;  /* 0x0000000000017941 */ /* 0x000fea0003800000 */
.L_x_49384:
[----:B------:R-:W-:Y:S01]  /*a160*/  IMAD.SHL.U32 R2, R2, 0x200000, RZ ;  /* 0x0020000002027824 */ /* 0x000fe200078e00ff */
[----:B------:R-:W-:-:S04]  /*a170*/  LEA R3, R0, 0x37800000, 0x17 ;  /* 0x3780000000037811 */ /* 0x000fc800078eb8ff */
[----:B------:R-:W-:Y:S02]  /*a180*/  LOP3.LUT R2, R3, R2, R4, 0xfe, !PT ;  /* 0x0000000203027212 */ /* 0x000fe400078efe04 */
.L_x_49383:
[----:B------:R-:W-:Y:S05]  /*a190*/  BSYNC B0 ;  /* 0x0000000000007941 */ /* 0x000fea0003800000 */
.L_x_49382:
[----:B------:R-:W0:Y:S02]  /*a1a0*/  F2I.S64.TRUNC R2, R2 ;  /* 0x0000000200027311 */ /* 0x000e24000020d900 */
[----:B0-----:R-:W-:Y:S01]  /*a1b0*/  PRMT R0, R2, 0x7610, R0 ;  /* 0x0000761002007816 */ /* 0x001fe20000000000 */
[----:B------:R-:W-:Y:S05]  /*a1c0*/  BRA `(.L_x_49363) ;  /* 0x000002a000007947 */ /* 0x000fea0003800000 */
.L_x_49375:
        /* <DEDUP_REMOVED lines=14> */
.L_x_49389:
[----:B------:R-:W-:Y:S05]  /*a2b0*/  BSYNC B0 ;  /* 0x0000000000007941 */ /* 0x000fea0003800000 */
.L_x_49388:
[----:B------:R-:W0:Y:S02]  /*a2c0*/  F2I.S64.TRUNC R2, R2 ;  /* 0x0000000200027311 */ /* 0x000e24000020d900 */
[----:B0-----:R-:W-:Y:S01]  /*a2d0*/  PRMT R0, R2, 0x7610, R0 ;  /* 0x0000761002007816 */ /* 0x001fe20000000000 */
[----:B------:R-:W-:Y:S05]  /*a2e0*/  BRA `(.L_x_49363) ;  /* 0x0000018000007947 */ /* 0x000fea0003800000 */
.L_x_49362:
        /* <DEDUP_REMOVED lines=21> */
.L_x_49387:
[----:B------:R0:W5:Y:S01]  /*a440*/  LDG.E.U8 R0, [R4.64] ;  /* 0x0000002404007981 */ /* 0x000162000c1e1100 */
[----:B------:R-:W-:Y:S05]  /*a450*/  BRA `(.L_x_49363) ;  /* 0x0000001000007947 */ /* 0x000fea0003800000 */
.L_x_49386:
[----:B------:R0:W5:Y:S02]  /*a460*/  LDG.E.U8 R0, [R4.64] ;  /* 0x0000002404007981 */ /* 0x000164000c1e1100 */
.L_x_49363:
        /* <DEDUP_REMOVED lines=9> */
.L_x_49390:
        /* <DEDUP_REMOVED lines=14> */
.L_x_49394:
[----:B------:R-:W-:Y:S01]  /*a5e0*/  STG.E.U8 [R16.64], R3 ;  /* 0x0000000310007986 */ /* 0x000fe2000c101124 */
[----:B------:R-:W-:Y:S05]  /*a5f0*/  EXIT ;  /* 0x000000000000794d */ /* 0x000fea0003800000 */
.L_x_49393:
        /* <DEDUP_REMOVED lines=10> */
.L_x_49397:
[----:B------:R-:W-:-:S05]  /*a6a0*/  LOP3.LUT R3, R3, 0xffff, RZ, 0xc0, !PT ;  /* 0x0000ffff03037812 */ /* 0x000fca00078ec0ff */
[----:B------:R-:W-:Y:S01]  /*a6b0*/  STG.E [R16.64], R3 ;  /* 0x0000000310007986 */ /* 0x000fe2000c101924 */
[----:B------:R-:W-:Y:S05]  /*a6c0*/  EXIT ;  /* 0x000000000000794d */ /* 0x000fea0003800000 */
.L_x_49396:
[----:B------:R-:W-:Y:S01]  /*a6d0*/  STG.E.U16 [R16.64], R3 ;  /* 0x0000000310007986 */ /* 0x000fe2000c101524 */
[----:B------:R-:W-:Y:S05]  /*a6e0*/  EXIT ;  /* 0x000000000000794d */ /* 0x000fea0003800000 */
.L_x_49392:
        /* <DEDUP_REMOVED lines=9> */
.L_x_49399:
[----:B------:R-:W1:Y:S02]  /*a780*/  I2F.U16 R0, R3 ;  /* 0x0000000300007306 */ /* 0x000e640000101000 */
[----:B-1----:R-:W-:-:S05]  /*a790*/  F2FP.PACK_AB R0, RZ, R0 ;  /* 0x00000000ff00723e */ /* 0x002fca00000000ff */
[----:B------:R-:W-:Y:S01]  /*a7a0*/  STG.E.U16 [R16.64], R0 ;  /* 0x0000000010007986 */ /* 0x000fe2000c101524 */
[----:B------:R-:W-:Y:S05]  /*a7b0*/  EXIT ;  /* 0x000000000000794d */ /* 0x000fea0003800000 */
.L_x_49398:
        /* <DEDUP_REMOVED lines=10> */
.L_x_49401:
[----:B------:R-:W1:Y:S02]  /*a860*/  I2F.U16 R3, R3 ;  /* 0x0000000300037306 */ /* 0x000e640000101000 */
[----:B-1----:R-:W-:-:S04]  /*a870*/  F2FP.PACK_AB R3, RZ, R3 ;  /* 0x00000003ff03723e */ /* 0x002fc800000000ff */
[----:B------:R-:W-:-:S05]  /*a880*/  PRMT R3, R3, 0x5410, RZ ;  /* 0x0000541003037816 */ /* 0x000fca00000000ff */
[----:B------:R-:W-:Y:S01]  /*a890*/  STG.E [R16.64], R3 ;  /* 0x0000000310007986 */ /* 0x000fe2000c101924 */
[----:B------:R-:W-:Y:S05]  /*a8a0*/  EXIT ;  /* 0x000000000000794d */ /* 0x000fea0003800000 */
.L_x_49400:
[----:B------:R-:W1:Y:S02]  /*a8b0*/  I2F.F64.U16 R2, R3 ;  /* 0x0000000300027312 */ /* 0x000e640000101800 */
[----:B-1----:R-:W-:Y:S01]  /*a8c0*/  STG.E.64 [R16.64], R2 ;  /* 0x0000000210007986 */ /* 0x002fe2000c101b24 */
[----:B------:R-:W-:Y:S05]  /*a8d0*/  EXIT ;  /* 0x000000000000794d */ /* 0x000fea0003800000 */
.L_x_49391:
        /* <DEDUP_REMOVED lines=13> */
.L_x_49404:
[----:B0-----:R-:W0:Y:S01]  /*a9b0*/  I2F.F64.U16 R4, R3 ;  /* 0x0000000300047312 */ /* 0x001e220000101800 */
[----:B------:R-:W-:-:S05]  /*a9c0*/  CS2R R6, SRZ ;  /* 0x0000000000067805 */ /* 0x000fca000001ff00 */
[----:B0-----:R-:W-:Y:S01]  /*a9d0*/  STG.E.128 [R16.64], R4 ;  /* 0x0000000410007986 */ /* 0x001fe2000c101d24 */
[----:B------:R-:W-:Y:S05]  /*a9e0*/  EXIT ;  /* 0x000000000000794d */ /* 0x000fea0003800000 */
.L_x_49403:
        /* <DEDUP_REMOVED lines=21> */
.L_x_49408:
[----:B------:R-:W-:Y:S05]  /*ab40*/  BSYNC B0 ;  /* 0x0000000000007941 */ /* 0x000fea0003800000 */
.L_x_49407:
[----:B------:R-:W-:-:S05]  /*ab50*/  LOP3.LUT R5, R0, R5, RZ, 0xfc, !PT ;  /* 0x0000000500057212 */ /* 0x000fca00078efcff */
[----:B------:R-:W-:Y:S01]  /*ab60*/  STG.E.U8 [R16.64], R5 ;  /* 0x0000000510007986 */ /* 0x000fe2000c101124 */
[----:B------:R-:W-:Y:S05]  /*ab70*/  EXIT ;  /* 0x000000000000794d */ /* 0x000fea0003800000 */
.L_x_49406:
        /* <DEDUP_REMOVED lines=13> */
.L_x_49410:
[----:B------:R-:W-:Y:S01]  /*ac50*/  IMAD.MOV.U32 R0, RZ, RZ, 0x7f ;  /* 0x0000007fff007424 */ /* 0x000fe200078e00ff */
[----:B------:R-:W-:-:S04]  /*ac60*/  ISETP.GT.U32.AND P0, PT, R2, 0x7f800000, PT ;  /* 0x7f8000000200780c */ /* 0x000fc80003f04070 */
[----:B------:R-:W-:-:S04]  /*ac70*/  SEL R0, R0, 0x7c, P0 ;  /* 0x0000007c00007807 */ /* 0x000fc80000000000 */
.L_x_49411:
[----:B------:R-:W-:Y:S05]  /*ac80*/  BSYNC B0 ;  /* 0x0000000000007941 */ /* 0x000fea0003800000 */
.L_x_49409:
[----:B------:R-:W-:-:S04]  /*ac90*/  LOP3.LUT R2, R3, 0x80000000, RZ, 0xc0, !PT ;  /* 0x8000000003027812 */ /* 0x000fc800078ec0ff */
[----:B------:R-:W-:-:S04]  /*aca0*/  SHF.R.U32.HI R3, RZ, 0x18, R2 ;  /* 0x00000018ff037819 */ /* 0x000fc80000011602 */
[----:B------:R-:W-:-:S05]  /*acb0*/  LOP3.LUT R3, R0, R3, RZ, 0xfc, !PT ;  /* 0x0000000300037212 */ /* 0x000fca00078efcff */
[----:B------:R-:W-:Y:S01]  /*acc0*/  STG.E.U8 [R16.64], R3 ;  /* 0x0000000310007986 */ /* 0x000fe2000c101124 */
[----:B------:R-:W-:Y:S05]  /*acd0*/  EXIT ;  /* 0x000000000000794d */ /* 0x000fea0003800000 */
.L_x_49405:
[----:B------:R-:W1:Y:S02]  /*ace0*/  I2F.U16 R0, R3 ;  /* 0x0000000300007306 */ /* 0x000e640000101000 */
[----:B-1----:R-:W-:-:S05]  /*acf0*/  F2FP.BF16.PACK_AB R0, RZ, R0 ;  /* 0x00000000ff00723e */ /* 0x002fca00000010ff */
[----:B------:R-:W-:Y:S01]  /*ad00*/  STG.E.U16 [R16.64], R0 ;  /* 0x0000000010007986 */ /* 0x000fe2000c101524 */
[----:B------:R-:W-:Y:S05]  /*ad10*/  EXIT ;  /* 0x000000000000794d */ /* 0x000fea0003800000 */
.L_x_49402:
        /* <DEDUP_REMOVED lines=10> */
.L_x_49414:
        /* <DEDUP_REMOVED lines=17> */
.L_x_49417:
[----:B------:R-:W-:-:S04]  /*aed0*/  LOP3.LUT R2, R3, 0x80000000, RZ, 0xc0, !PT ;  /* 0x8000000003027812 */ /* 0x000fc800078ec0ff */
[----:B------:R-:W-:-:S04]  /*aee0*/  SHF.R.U32.HI R3, RZ, 0x18, R2 ;  /* 0x00000018ff037819 */ /* 0x000fc80000011602 */
[----:B------:R-:W-:-:S04]  /*aef0*/  LOP3.LUT R0, R0, R3, RZ, 0xfc, !PT ;  /* 0x0000000300007212 */ /* 0x000fc800078efcff */
[----:B------:R-:W-:Y:S02]  /*af00*/  PRMT R8, R0, 0x7610, R8 ;  /* 0x0000761000087816 */ /* 0x000fe40000000008 */
.L_x_49416:
[----:B------:R-:W-:Y:S05]  /*af10*/  BSYNC B0 ;  /* 0x0000000000007941 */ /* 0x000fea0003800000 */
.L_x_49415:
[----:B------:R-:W-:Y:S01]  /*af20*/  STG.E.U8 [R16.64], R8 ;  /* 0x0000000810007986 */ /* 0x000fe2000c101124 */
[----:B------:R-:W-:Y:S05]  /*af30*/  EXIT ;  /* 0x000000000000794d */ /* 0x000fea0003800000 */
.L_x_49413:
        /* <DEDUP_REMOVED lines=17> */
.L_x_49420:
[----:B------:R-:W-:-:S04]  /*b050*/  LOP3.LUT R2, R3, 0x80000000, RZ, 0xc0, !PT ;  /* 0x8000000003027812 */ /* 0x000fc800078ec0ff */
[----:B------:R-:W-:-:S04]  /*b060*/  SHF.R.U32.HI R3, RZ, 0x18, R2 ;  /* 0x00000018ff037819 */ /* 0x000fc80000011602 */
[----:B------:R-:W-:-:S04]  /*b070*/  LOP3.LUT R0, R0, R3, RZ, 0xfc, !PT ;  /* 0x0000000300007212 */ /* 0x000fc800078efcff */
[----:B------:R-:W-:Y:S02]  /*b080*/  PRMT R8, R0, 0x7610, R8 ;  /* 0x0000761000087816 */ /* 0x000fe40000000008 */
.L_x_49419:
[----:B------:R-:W-:Y:S05]  /*b090*/  BSYNC B0 ;  /* 0x0000000000007941 */ /* 0x000fea0003800000 */
.L_x_49418:
[----:B------:R-:W-:Y:S01]  /*b0a0*/  STG.E.U8 [R16.64], R8 ;  /* 0x0000000810007986 */ /* 0x000fe2000c101124 */
[----:B------:R-:W-:Y:S05]  /*b0b0*/  EXIT ;  /* 0x000000000000794d */ /* 0x000fea0003800000 */
.L_x_49412:
        /* <DEDUP_REMOVED lines=23> */
.L_x_49395:
        /* <DEDUP_REMOVED lines=20> */
.L_x_49422:
[----:B------:R-:W-:Y:S01]  /*b370*/  LOP3.LUT R2, R3, 0xffff, RZ, 0xc0, !PT ;  /* 0x0000ffff03027812 */ /* 0x000fe200078ec0ff */
[----:B------:R-:W-:-:S05]  /*b380*/  IMAD.MOV.U32 R3, RZ, RZ, RZ ;  /* 0x000000ffff037224 */ /* 0x000fca00078e00ff */
[----:B------:R-:W-:Y:S01]  /*b390*/  STG.E.64 [R16.64], R2 ;  /* 0x0000000210007986 */ /* 0x000fe2000c101b24 */
[----:B------:R-:W-:Y:S05]  /*b3a0*/  EXIT ;  /* 0x000000000000794d */ /* 0x000fea0003800000 */
.L_x_49421:
[----:B------:R-:W-:-:S05]  /*b3b0*/  LOP3.LUT R3, R3, 0xffff, RZ, 0xc0, !PT ;  /* 0x0000ffff03037812 */ /* 0x000fca00078ec0ff */
[----:B------:R-:W-:Y:S01]  /*b3c0*/  STG.E [R16.64], R3 ;  /* 0x0000000310007986 */ /* 0x000fe2000c101924 */
[----:B------:R-:W-:Y:S05]  /*b3d0*/  EXIT ;  /* 0x000000000000794d */ /* 0x000fea0003800000 */
        .weak           $__internal_60_$__cuda_sm20_rem_u16
        .type           $__internal_60_$__cuda_sm20_rem_u16,@function
        .size           $__internal_60_$__cuda_sm20_rem_u16,(.L_x_50505 - $__internal_60_$__cuda_sm20_rem_u16)
$__internal_60_$__cuda_sm20_rem_u16:
        /* <DEDUP_REMOVED lines=20> */
[----:B------:R-:W-:Y:S05]  /*b520*/  RET.REL.NODEC R2 `(_ZN2at6native18elementwise_kernelILi128ELi4EZNS0_15gpu_kernel_implINS0_13BUnaryFunctorIhhhZZZNS0_21remainder_kernel_cudaERNS_18TensorIteratorBaseEENKUlvE_clEvENKUlvE_clEvEUlhhE_EEEEvS5_RKT_EUliE_EEviT1_) ;  /* 0xffff4ad002007950 */ /* 0x000fea0003c3ffff */
.L_x_49423:
        /* <DEDUP_REMOVED lines=13> */
.L_x_50505:


//--------------------- .text._ZN2at6native27unrolled_elementwise_kernelINS0_13BUnaryFunctorIhhhZZZNS0_21remainder_kernel_cudaERNS_18TensorIteratorBaseEENKUlvE_clEvENKUlvE_clEvEUlhhE_EESt5arrayIPcLm2EELi4E23TrivialOffsetCalculatorILi1EjESD_NS0_6memory12LoadWithCastILi1EEENSE_13StoreWithCastILi1EEEEEviT_T0_T2_T3_T4_T5_ --------------------------
	.section	.text._ZN2at6native27unrolled_elementwise_kernelINS0_13BUnaryFunctorIhhhZZZNS0_21remainder_kernel_cudaERNS_18TensorIteratorBaseEENKUlvE_clEvENKUlvE_clEvEUlhhE_EESt5arrayIPcLm2EELi4E23TrivialOffsetCalculatorILi1EjESD_NS0_6memory12LoadWithCastILi1EEENSE_13StoreWithCastILi1EEEEEviT_T0_T2_T3_T4_T5_,"ax",@progbits
	.sectioninfo	@"SHI_REGISTERS=30"
	.align	128
        .global         _ZN2at6native27unrolled_elementwise_kernelINS0_13BUnaryFunctorIhhhZZZNS0_21remainder_kernel_cudaERNS_18TensorIteratorBaseEENKUlvE_clEvENKUlvE_clEvEUlhhE_EESt5arrayIPcLm2EELi4E23TrivialOffsetCalculatorILi1EjESD_NS0_6memory12LoadWithCastILi1EEENSE_13StoreWithCastILi1EEEEEviT_T0_T2_T3_T4_T5_
        .type           _ZN2at6native27unrolled_elementwise_kernelINS0_13BUnaryFunctorIhhhZZZNS0_21remainder_kernel_cudaERNS_18TensorIteratorBaseEENKUlvE_clEvENKUlvE_clEvEUlhhE_EESt5arrayIPcLm2EELi4E23TrivialOffsetCalculatorILi1EjESD_NS0_6memory12LoadWithCastILi1EEENSE_13StoreWithCastILi1EEEEEviT_T0_T2_T3_T4_T5_,@function
        .size           _ZN2at6native27unrolled_elementwise_kernelINS0_13BUnaryFunctorIhhhZZZNS0_21remainder_kernel_cudaERNS_18TensorIteratorBaseEENKUlvE_clEvENKUlvE_clEvEUlhhE_EESt5arrayIPcLm2EELi4E23TrivialOffsetCalculatorILi1EjESD_NS0_6memory12LoadWithCastILi1EEENSE_13StoreWithCastILi1EEEEEviT_T0_T2_T3_T4_T5_,(.L_x_50506 - _ZN2at6native27unrolled_elementwise_kernelINS0_13BUnaryFunctorIhhhZZZNS0_21remainder_kernel_cudaERNS_18TensorIteratorBaseEENKUlvE_clEvENKUlvE_clEvEUlhhE_EESt5arrayIPcLm2EELi4E23TrivialOffsetCalculatorILi1EjESD_NS0_6memory12LoadWithCastILi1EEENSE_13StoreWithCastILi1EEEEEviT_T0_T2_T3_T4_T5_)
        .other          _ZN2at6native27unrolled_elementwise_kernelINS0_13BUnaryFunctorIhhhZZZNS0_21remainder_kernel_cudaERNS_18TensorIteratorBaseEENKUlvE_clEvENKUlvE_clEvEUlhhE_EESt5arrayIPcLm2EELi4E23TrivialOffsetCalculatorILi1EjESD_NS0_6memory12LoadWithCastILi1EEENSE_13StoreWithCastILi1EEEEEviT_T0_T2_T3_T4_T5_,@"STO_CUDA_ENTRY STV_DEFAULT"
_ZN2at6native27unrolled_elementwise_kernelINS0_13BUnaryFunctorIhhhZZZNS0_21remainder_kernel_cudaERNS_18TensorIteratorBaseEENKUlvE_clEvENKUlvE_clEvEUlhhE_EESt5arrayIPcLm2EELi4E23TrivialOffsetCalculatorILi1EjESD_NS0_6memory12LoadWithCastILi1EEENSE_13StoreWithCastILi1EEEEEviT_T0_T2_T3_T4_T5_:
.text._ZN2at6native27unrolled_elementwise_kernelINS0_13BUnaryFunctorIhhhZZZNS0_21remainder_kernel_cudaERNS_18TensorIteratorBaseEENKUlvE_clEvENKUlvE_clEvEUlhhE_EESt5arrayIPcLm2EELi4E23TrivialOffsetCalculatorILi1EjESD_NS0_6memory12LoadWithCastILi1EEENSE_13StoreWithCastILi1EEEEEviT_T0_T2_T3_T4_T5_:
        /* <DEDUP_REMOVED lines=29> */
.L_x_49429:
[----:B------:R0:W5:Y:S01]  /*01d0*/  LDG.E.U8 R24, [R4.64] ;  /* 0x0000002404187981 */ /* 0x000162000c1e1100 */
[----:B------:R-:W-:Y:S05]  /*01e0*/  BRA `(.L_x_49431) ;  /* 0x00000dd000007947 */ /* 0x000fea0003800000 */
.L_x_49428:
        /* <DEDUP_REMOVED lines=8> */
.L_x_49433:
[----:B------:R0:W5:Y:S01]  /*0270*/  LDG.E.U8 R24, [R4.64] ;  /* 0x0000002404187981 */ /* 0x000162000c1e1100 */
[----:B------:R-:W-:Y:S05]  /*0280*/  BRA `(.L_x_49431) ;  /* 0x00000d3000007947 */ /* 0x000fea0003800000 */
.L_x_49432:
[----:B------:R0:W5:Y:S01]  /*0290*/  LDG.E.U16 R24, [R4.64] ;  /* 0x0000002404187981 */ /* 0x000162000c1e1500 */
[----:B------:R-:W-:Y:S05]  /*02a0*/  BRA `(.L_x_49431) ;  /* 0x00000d1000007947 */ /* 0x000fea0003800000 */
.L_x_49427:
        /* <DEDUP_REMOVED lines=10> */
.L_x_49435:
[----:B------:R-:W2:Y:S02]  /*0350*/  LDG.E.U16 R2, [R4.64] ;  /* 0x0000002404027981 */ /* 0x000ea4000c1e1500 */
[----:B--2---:R-:W-:-:S06]  /*0360*/  HADD2.F32 R2, -RZ, R2.H0_H0 ;  /* 0x20000002ff027230 */ /* 0x004fcc0000004100 */
[----:B------:R-:W0:Y:S02]  /*0370*/  F2I.S64.TRUNC R2, R2 ;  /* 0x0000000200027311 */ /* 0x000e24000020d900 */
[----:B0-----:R-:W-:Y:S01]  /*0380*/  PRMT R24, R2, 0x7610, R24 ;  /* 0x0000761002187816 */ /* 0x001fe20000000018 */
[----:B------:R-:W-:Y:S05]  /*0390*/  BRA `(.L_x_49431) ;  /* 0x00000c2000007947 */ /* 0x000fea0003800000 */
.L_x_49434:
        /* <DEDUP_REMOVED lines=10> */
.L_x_49437:
[----:B------:R-:W2:Y:S02]  /*0440*/  LDG.E.U16 R4, [R4.64] ;  /* 0x0000002404047981 */ /* 0x000ea4000c1e1500 */
[----:B--2---:R-:W-:-:S06]  /*0450*/  HADD2.F32 R2, -RZ, R4.H0_H0 ;  /* 0x20000004ff027230 */ /* 0x004fcc0000004100 */
[----:B------:R-:W0:Y:S02]  /*0460*/  F2I.S64.TRUNC R2, R2 ;  /* 0x0000000200027311 */ /* 0x000e24000020d900 */
[----:B0-----:R-:W-:Y:S01]  /*0470*/  PRMT R24, R2, 0x7610, R24 ;  /* 0x0000761002187816 */ /* 0x001fe20000000018 */
[----:B------:R-:W-:Y:S05]  /*0480*/  BRA `(.L_x_49431) ;  /* 0x00000b3000007947 */ /* 0x000fea0003800000 */
.L_x_49436:
[----:B------:R-:W2:Y:S02]  /*0490*/  LDG.E.64 R2, [R4.64] ;  /* 0x0000002404027981 */ /* 0x000ea4000c1e1b00 */
[----:B--2---:R-:W0:Y:S02]  /*04a0*/  F2I.S64.F64.TRUNC R2, R2 ;  /* 0x0000000200027311 */ /* 0x004e24000030d900 */
[----:B0-----:R-:W-:Y:S01]  /*04b0*/  PRMT R24, R2, 0x7610, R24 ;  /* 0x0000761002187816 */ /* 0x001fe20000000018 */
[----:B------:R-:W-:Y:S05]  /*04c0*/  BRA `(.L_x_49431) ;  /* 0x00000af000007947 */ /* 0x000fea0003800000 */
.L_x_49426:
        /* <DEDUP_REMOVED lines=12> */
.L_x_49440:
[----:B------:R-:W2:Y:S02]  /*0590*/  LDG.E.64 R4, [R4.64] ;  /* 0x0000002404047981 */ /* 0x000ea4000c1e1b00 */
[----:B--2---:R-:W0:Y:S02]  /*05a0*/  F2I.S64.F64.TRUNC R2, R4 ;  /* 0x0000000400027311 */ /* 0x004e24000030d900 */
[----:B0-----:R-:W-:Y:S01]  /*05b0*/  PRMT R24, R2, 0x7610, R24 ;  /* 0x0000761002187816 */ /* 0x001fe20000000018 */
[----:B------:R-:W-:Y:S05]  /*05c0*/  BRA `(.L_x_49431) ;  /* 0x000009f000007947 */ /* 0x000fea0003800000 */
.L_x_49439:
        /* <DEDUP_REMOVED lines=28> */
.L_x_49442:
        /* <DEDUP_REMOVED lines=16> */
.L_x_49441:
[----:B------:R-:W2:Y:S02]  /*0890*/  LDG.E.U16 R2, [R4.64] ;  /* 0x0000002404027981 */ /* 0x000ea4000c1e1500 */
[----:B--2---:R-:W-:-:S06]  /*08a0*/  PRMT R2, RZ, 0x5410, R2 ;  /* 0x00005410ff027816 */ /* 0x004fcc0000000002 */
[----:B------:R-:W0:Y:S02]  /*08b0*/  F2I.S64.TRUNC R2, R2 ;  /* 0x0000000200027311 */ /* 0x000e24000020d900 */
[----:B0-----:R-:W-:Y:S01]  /*08c0*/  PRMT R24, R2, 0x7610, R24 ;  /* 0x0000761002187816 */ /* 0x001fe20000000018 */
[----:B------:R-:W-:Y:S05]  /*08d0*/  BRA `(.L_x_49431) ;  /* 0x000006e000007947 */ /* 0x000fea0003800000 */
.L_x_49438:
        /* <DEDUP_REMOVED lines=10> */
.L_x_49445:
        /* <DEDUP_REMOVED lines=21> */
.L_x_49449:
[----:B------:R-:W-:Y:S05]  /*0ad0*/  BSYNC B1 ;  /* 0x0000000000017941 */ /* 0x000fea0003800000 */
.L_x_49448:
[----:B------:R-:W-:Y:S01]  /*0ae0*/  IMAD.SHL.U32 R2, R2, 0x100000, RZ ;  /* 0x0010000002027824 */ /* 0x000fe200078e00ff */
[----:B------:R-:W-:-:S04]  /*0af0*/  LEA R3, R0, 0x3b800000, 0x17 ;  /* 0x3b80000000037811 */ /* 0x000fc800078eb8ff */
[----:B------:R-:W-:Y:S02]  /*0b00*/  LOP3.LUT R2, R3, R2, R4, 0xfe, !PT ;  /* 0x0000000203027212 */ /* 0x000fe400078efe04 */
.L_x_49447:
[----:B------:R-:W-:Y:S05]  /*0b10*/  BSYNC B0 ;  /* 0x0000000000007941 */ /* 0x000fea0003800000 */
.L_x_49446:
[----:B------:R-:W0:Y:S02]  /*0b20*/  F2I.S64.TRUNC R2, R2 ;  /* 0x0000000200027311 */ /* 0x000e24000020d900 */
[----:B0-----:R-:W-:Y:S01]  /*0b30*/  PRMT R24, R2, 0x7610, R24 ;  /* 0x0000761002187816 */ /* 0x001fe20000000018 */
[----:B------:R-:W-:Y:S05]  /*0b40*/  BRA `(.L_x_49431) ;  /* 0x0000047000007947 */ /* 0x000fea0003800000 */
.L_x_49444:
        /* <DEDUP_REMOVED lines=21> */
.L_x_49453:
[----:B------:R-:W-:Y:S05]  /*0ca0*/  BSYNC B1 ;  /* 0x0000000000017941 */ /* 0x000fea0003800000 */
.L_x_49452:
[----:B------:R-:W-:Y:S01]  /*0cb0*/  IMAD.SHL.U32 R2, R2, 0x200000, RZ ;  /* 0x0020000002027824 */ /* 0x000fe200078e00ff */
[----:B------:R-:W-:-:S04]  /*0cc0*/  LEA R3, R0, 0x37800000, 0x17 ;  /* 0x3780000000037811 */ /* 0x000fc800078eb8ff */
[----:B------:R-:W-:Y:S02]  /*0cd0*/  LOP3.LUT R2, R3, R2, R4, 0xfe, !PT ;  /* 0x0000000203027212 */ /* 0x000fe400078efe04 */
.L_x_49451:
[----:B------:R-:W-:Y:S05]  /*0ce0*/  BSYNC B0 ;  /* 0x0000000000007941 */ /* 0x000fea0003800000 */
.L_x_49450:
[----:B------:R-:W0:Y:S02]  /*0cf0*/  F2I.S64.TRUNC R2, R2 ;  /* 0x0000000200027311 */ /* 0x000e24000020d900 */
[----:B0-----:R-:W-:Y:S01]  /*0d00*/  PRMT R24, R2, 0x7610, R24 ;  /* 0x0000761002187816 */ /* 0x001fe20000000018 */
[----:B------:R-:W-:Y:S05]  /*0d10*/  BRA `(.L_x_49431) ;  /* 0x000002a000007947 */ /* 0x000fea0003800000 */
.L_x_49443:
        /* <DEDUP_REMOVED lines=14> */
.L_x_49457:
[----:B------:R-:W-:Y:S05]  /*0e00*/  BSYNC B0 ;  /* 0x0000000000007941 */ /* 0x000fea0003800000 */
.L_x_49456:
[----:B------:R-:W0:Y:S02]  /*0e10*/  F2I.S64.TRUNC R2, R2 ;  /* 0x0000000200027311 */ /* 0x000e24000020d900 */
[----:B0-----:R-:W-:Y:S01]  /*0e20*/  PRMT R24, R2, 0x7610, R24 ;  /* 0x0000761002187816 */ /* 0x001fe20000000018 */
[----:B------:R-:W-:Y:S05]  /*0e30*/  BRA `(.L_x_49431) ;  /* 0x0000018000007947 */ /* 0x000fea0003800000 */
.L_x_49430:
        /* <DEDUP_REMOVED lines=21> */
.L_x_49455:
[----:B------:R0:W5:Y:S01]  /*0f90*/  LDG.E.U8 R24, [R4.64] ;  /* 0x0000002404187981 */ /* 0x000162000c1e1100 */
[----:B------:R-:W-:Y:S05]  /*0fa0*/  BRA `(.L_x_49431) ;  /* 0x0000001000007947 */ /* 0x000fea0003800000 */
.L_x_49454:
[----:B------:R0:W5:Y:S02]  /*0fb0*/  LDG.E.U8 R24, [R4.64] ;  /* 0x0000002404187981 */ /* 0x000164000c1e1100 */
.L_x_49431:
[----:B------:R-:W1:Y:S02]  /*0fc0*/  S2R R18, SR_TID.X ;  /* 0x0000000000127919 */ /* 0x000e640000002100 */
[----:B-1----:R-:W-:Y:S02]  /*0fd0*/  IADD3 R18, R18, 0x80, RZ ;  /* 0x0000008012127810 */ /* 0x002fe40007ffe0ff */
.L_x_49425:
[----:B-1----:R-:W-:Y:S05]  /*0fe0*/  BSYNC B6 ;  /* 0x0000000000067941 */ /* 0x002fea0003800000 */
.L_x_49424:
        /* <DEDUP_REMOVED lines=21> */
.L_x_49463:
[----:B------:R0:W5:Y:S01]  /*1140*/  LDG.E.U8 R23, [R4.64] ;  /* 0x0000002404177981 */ /* 0x000162000c1e1100 */
[----:B------:R-:W-:Y:S05]  /*1150*/  BRA `(.L_x_49465) ;  /* 0x00000dc000007947 */ /* 0x000fea0003800000 */
.L_x_49462:
        /* <DEDUP_REMOVED lines=8> */
.L_x_49467:
[----:B------:R0:W5:Y:S01]  /*11e0*/  LDG.E.U8 R23, [R4.64] ;  /* 0x0000002404177981 */ /* 0x000162000c1e1100 */
[----:B------:R-:W-:Y:S05]  /*11f0*/  BRA `(.L_x_49465) ;  /* 0x00000d2000007947 */ /* 0x000fea0003800000 */
.L_x_49466:
[----:B------:R0:W5:Y:S01]  /*1200*/  LDG.E.U16 R23, [R4.64] ;  /* 0x0000002404177981 */ /* 0x000162000c1e1500 */
[----:B------:R-:W-:Y:S05]  /*1210*/  BRA `(.L_x_49465) ;  /* 0x00000d0000007947 */ /* 0x000fea0003800000 */
.L_x_49461:
        /* <DEDUP_REMOVED lines=10> */
.L_x_49469:
[----:B------:R-:W2:Y:S02]  /*12c0*/  LDG.E.U16 R2, [R4.64] ;  /* 0x0000002404027981 */ /* 0x000ea4000c1e1500 */
[----:B--2---:R-:W-:-:S06]  /*12d0*/  HADD2.F32 R2, -RZ, R2.H0_H0 ;  /* 0x20000002ff027230 */ /* 0x004fcc0000004100 */
[----:B------:R-:W0:Y:S02]  /*12e0*/  F2I.S64.TRUNC R2, R2 ;  /* 0x0000000200027311 */ /* 0x000e24000020d900 */
[----:B0-----:R-:W-:Y:S01]  /*12f0*/  PRMT R23, R2, 0x7610, R23 ;  /* 0x0000761002177816 */ /* 0x001fe20000000017 */
[----:B------:R-:W-:Y:S05]  /*1300*/  BRA `(.L_x_49465) ;  /* 0x00000c1000007947 */ /* 0x000fea0003800000 */
.L_x_49468:
        /* <DEDUP_REMOVED lines=10> */
.L_x_49471:
[----:B------:R-:W2:Y:S02]  /*13b0*/  LDG.E.U16 R4, [R4.64] ;  /* 0x0000002404047981 */ /* 0x000ea4000c1e1500 */
[----:B--2---:R-:W-:-:S06]  /*13c0*/  HADD2.F32 R2, -RZ, R4.H0_H0 ;  /* 0x20000004ff027230 */ /* 0x004fcc0000004100 */
[----:B------:R-:W0:Y:S02]  /*13d0*/  F2I.S64.TRUNC R2, R2 ;  /* 0x0000000200027311 */ /* 0x000e24000020d900 */
[----:B0-----:R-:W-:Y:S01]  /*13e0*/  PRMT R23, R2, 0x7610, R23 ;  /* 0x0000761002177816 */ /* 0x001fe20000000017 */
[----:B------:R-:W-:Y:S05]  /*13f0*/  BRA `(.L_x_49465) ;  /* 0x00000b2000007947 */ /* 0x000fea0003800000 */
.L_x_49470:
[----:B------:R-:W2:Y:S02]  /*1400*/  LDG.E.64 R2, [R4.64] ;  /* 0x0000002404027981 */ /* 0x000ea4000c1e1b00 */
[----:B--2---:R-:W0:Y:S02]  /*1410*/  F2I.S64.F64.TRUNC R2, R2 ;  /* 0x0000000200027311 */ /* 0x004e24000030d900 */
[----:B0-----:R-:W-:Y:S01]  /*1420*/  PRMT R23, R2, 0x7610, R23 ;  /* 0x0000761002177816 */ /* 0x001fe20000000017 */
[----:B------:R-:W-:Y:S05]  /*1430*/  BRA `(.L_x_49465) ;  /* 0x00000ae000007947 */ /* 0x000fea0003800000 */
.L_x_49460:
        /* <DEDUP_REMOVED lines=12> */
.L_x_49474:
[----:B------:R-:W2:Y:S02]  /*1500*/  LDG.E.64 R4, [R4.64] ;  /* 0x0000002404047981 */ /* 0x000ea4000c1e1b00 */
[----:B--2---:R-:W0:Y:S02]  /*1510*/  F2I.S64.F64.TRUNC R2, R4 ;  /* 0x0000000400027311 */ /* 0x004e24000030d900 */
[----:B0-----:R-:W-:Y:S01]  /*1520*/  PRMT R23, R2, 0x7610, R23 ;  /* 0x0000761002177816 */ /* 0x001fe20000000017 */
[----:B------:R-:W-:Y:S05]  /*1530*/  BRA `(.L_x_49465) ;  /* 0x000009e000007947 */ /* 0x000fea0003800000 */
.L_x_49473:
        /* <DEDUP_REMOVED lines=28> */
.L_x_49476:
        /* <DEDUP_REMOVED lines=15> */
.L_x_49475:
[----:B------:R-:W2:Y:S02]  /*17f0*/  LDG.E.U16 R2, [R4.64] ;  /* 0x0000002404027981 */ /* 0x000ea4000c1e1500 */
[----:B--2---:R-:W-:-:S06]  /*1800*/  PRMT R2, RZ, 0x5410, R2 ;  /* 0x00005410ff027816 */ /* 0x004fcc0000000002 */
[----:B------:R-:W0:Y:S02]  /*1810*/  F2I.S64.TRUNC R2, R2 ;  /* 0x0000000200027311 */ /* 0x000e24000020d900 */
[----:B0-----:R-:W-:Y:S01]  /*1820*/  PRMT R23, R2, 0x7610, R23 ;  /* 0x0000761002177816 */ /* 0x001fe20000000017 */
[----:B------:R-:W-:Y:S05]  /*1830*/  BRA `(.L_x_49465) ;  /* 0x000006e000007947 */ /* 0x000fea0003800000 */
.L_x_49472:
        /* <DEDUP_REMOVED lines=10> */
.L_x_49479:
        /* <DEDUP_REMOVED lines=21> */
.L_x_49483:
[----:B------:R-:W-:Y:S05]  /*1a30*/  BSYNC B1 ;  /* 0x0000000000017941 */ /* 0x000fea0003800000 */
.L_x_49482:
[----:B------:R-:W-:Y:S01]  /*1a40*/  IMAD.SHL.U32 R2, R2, 0x100000, RZ ;  /* 0x0010000002027824 */ /* 0x000fe200078e00ff */
[----:B------:R-:W-:-:S04]  /*1a50*/  LEA R3, R0, 0x3b800000, 0x17 ;  /* 0x3b80000000037811 */ /* 0x000fc800078eb8ff */
[----:B------:R-:W-:Y:S02]  /*1a60*/  LOP3.LUT R2, R3, R2, R4, 0xfe, !PT ;  /* 0x0000000203027212 */ /* 0x000fe400078efe04 */
.L_x_49481:
[----:B------:R-:W-:Y:S05]  /*1a70*/  BSYNC B0 ;  /* 0x0000000000007941 */ /* 0x000fea0003800000 */
.L_x_49480:
[----:B------:R-:W0:Y:S02]  /*1a80*/  F2I.S64.TRUNC R2, R2 ;  /* 0x0000000200027311 */ /* 0x000e24000020d900 */
[----:B0-----:R-:W-:Y:S01]  /*1a90*/  PRMT R23, R2, 0x7610, R23 ;  /* 0x0000761002177816 */ /* 0x001fe20000000017 */
[----:B------:R-:W-:Y:S05]  /*1aa0*/  BRA `(.L_x_49465) ;  /* 0x0000047000007947 */ /* 0x000fea0003800000 */
.L_x_49478:
        /* <DEDUP_REMOVED lines=21> */
.L_x_49487:
[----:B------:R-:W-:Y:S05]  /*1c00*/  BSYNC B1 ;  /* 0x0000000000017941 */ /* 0x000fea0003800000 */
.L_x_49486:
[----:B------:R-:W-:Y:S01]  /*1c10*/  IMAD.SHL.U32 R2, R2, 0x200000, RZ ;  /* 0x0020000002027824 */ /* 0x000fe200078e00ff */
[----:B------:R-:W-:-:S04]  /*1c20*/  LEA R3, R0, 0x37800000, 0x17 ;  /* 0x3780000000037811 */ /* 0x000fc800078eb8ff */
[----:B------:R-:W-:Y:S02]  /*1c30*/  LOP3.LUT R2, R3, R2, R4, 0xfe, !PT ;  /* 0x0000000203027212 */ /* 0x000fe400078efe04 */
.L_x_49485:
[----:B------:R-:W-:Y:S05]  /*1c40*/  BSYNC B0 ;  /* 0x0000000000007941 */ /* 0x000fea0003800000 */
.L_x_49484:
[----:B------:R-:W0:Y:S02]  /*1c50*/  F2I.S64.TRUNC R2, R2 ;  /* 0x0000000200027311 */ /* 0x000e24000020d900 */
[----:B0-----:R-:W-:Y:S01]  /*1c60*/  PRMT R23, R2, 0x7610, R23 ;  /* 0x0000761002177816 */ /* 0x001fe20000000017 */
[----:B------:R-:W-:Y:S05]  /*1c70*/  BRA `(.L_x_49465) ;  /* 0x000002a000007947 */ /* 0x000fea0003800000 */
.L_x_49477:
        /* <DEDUP_REMOVED lines=14> */
.L_x_49491:
[----:B------:R-:W-:Y:S05]  /*1d60*/  BSYNC B0 ;  /* 0x0000000000007941 */ /* 0x000fea0003800000 */
.L_x_49490:
[----:B------:R-:W0:Y:S02]  /*1d70*/  F2I.S64.TRUNC R2, R2 ;  /* 0x0000000200027311 */ /* 0x000e24000020d900 */
[----:B0-----:R-:W-:Y:S01]  /*1d80*/  PRMT R23, R2, 0x7610, R23 ;  /* 0x0000761002177816 */ /* 0x001fe20000000017 */
[----:B------:R-:W-:Y:S05]  /*1d90*/  BRA `(.L_x_49465) ;  /* 0x0000018000007947 */ /* 0x000fea0003800000 */
.L_x_49464:
        /* <DEDUP_REMOVED lines=21> */
.L_x_49489:
[----:B------:R0:W5:Y:S01]  /*1ef0*/  LDG.E.U8 R23, [R4.64] ;  /* 0x0000002404177981 */ /* 0x000162000c1e1100 */
[----:B------:R-:W-:Y:S05]  /*1f00*/  BRA `(.L_x_49465) ;  /* 0x0000001000007947 */ /* 0x000fea0003800000 */
.L_x_49488:
[----:B------:R0:W5:Y:S02]  /*1f10*/  LDG.E.U8 R23, [R4.64] ;  /* 0x0000002404177981 */ /* 0x000164000c1e1100 */
.L_x_49465:
[----:B------:R-:W-:-:S03]  /*1f20*/  IADD3 R18, R18, 0x80, RZ ;  /* 0x0000008012127810 */ /* 0x000fc60007ffe0ff */
.L_x_49459:
[----:B------:R-:W-:Y:S05]  /*1f30*/  BSYNC B6 ;  /* 0x0000000000067941 */ /* 0x000fea0003800000 */
.L_x_49458:
        /* <DEDUP_REMOVED lines=23> */
.L_x_49497:
[----:B------:R0:W5:Y:S01]  /*20b0*/  LDG.E.U8 R26, [R4.64] ;  /* 0x00000024041a7981 */ /* 0x000162000c1e1100 */
[----:B------:R-:W-:Y:S05]  /*20c0*/  BRA `(.L_x_49499) ;  /* 0x00000dc000007947 */ /* 0x000fea0003800000 */
.L_x_49496:
        /* <DEDUP_REMOVED lines=8> */
.L_x_49501:
[----:B------:R0:W5:Y:S01]  /*2150*/  LDG.E.U8 R26, [R4.64] ;  /* 0x00000024041a7981 */ /* 0x000162000c1e1100 */
[----:B------:R-:W-:Y:S05]  /*2160*/  BRA `(.L_x_49499) ;  /* 0x00000d2000007947 */ /* 0x000fea0003800000 */
.L_x_49500:
[----:B------:R0:W5:Y:S01]  /*2170*/  LDG.E.U16 R26, [R4.64] ;  /* 0x00000024041a7981 */ /* 0x000162000c1e1500 */
[----:B------:R-:W-:Y:S05]  /*2180*/  BRA `(.L_x_49499) ;  /* 0x00000d0000007947 */ /* 0x000fea0003800000 */
.L_x_49495:
        /* <DEDUP_REMOVED lines=10> */
.L_x_49503:
[----:B------:R-:W2:Y:S02]  /*2230*/  LDG.E.U16 R2, [R4.64] ;  /* 0x0000002404027981 */ /* 0x000ea4000c1e1500 */
[----:B--2---:R-:W-:-:S06]  /*2240*/  HADD2.F32 R2, -RZ, R2.H0_H0 ;  /* 0x20000002ff027230 */ /* 0x004fcc0000004100 */
[----:B------:R-:W0:Y:S02]  /*2250*/  F2I.S64.TRUNC R2, R2 ;  /* 0x0000000200027311 */ /* 0x000e24000020d900 */
[----:B0-----:R-:W-:Y:S01]  /*2260*/  PRMT R26, R2, 0x7610, R26 ;  /* 0x00007610021a7816 */ /* 0x001fe2000000001a */
[----:B------:R-:W-:Y:S05]  /*2270*/  BRA `(.L_x_49499) ;  /* 0x00000c1000007947 */ /* 0x000fea0003800000 */
.L_x_49502:
        /* <DEDUP_REMOVED lines=10> */
.L_x_49505:
[----:B------:R-:W2:Y:S02]  /*2320*/  LDG.E.U16 R4, [R4.64] ;  /* 0x0000002404047981 */ /* 0x000ea4000c1e1500 */
[----:B--2---:R-:W-:-:S06]  /*2330*/  HADD2.F32 R2, -RZ, R4.H0_H0 ;  /* 0x20000004ff027230 */ /* 0x004fcc0000004100 */
[----:B------:R-:W0:Y:S02]  /*2340*/  F2I.S64.TRUNC R2, R2 ;  /* 0x0000000200027311 */ /* 0x000e24000020d900 */
[----:B0-----:R-:W-:Y:S01]  /*2350*/  PRMT R26, R2, 0x7610, R26 ;  /* 0x00007610021a7816 */ /* 0x001fe2000000001a */
[----:B------:R-:W-:Y:S05]  /*2360*/  BRA `(.L_x_49499) ;  /* 0x00000b2000007947 */ /* 0x000fea0003800000 */
.L_x_49504:
[----:B------:R-:W2:Y:S02]  /*2370*/  LDG.E.64 R2, [R4.64] ;  /* 0x0000002404027981 */ /* 0x000ea4000c1e1b00 */
[----:B--2---:R-:W0:Y:S02]  /*2380*/  F2I.S64.F64.TRUNC R2, R2 ;  /* 0x0000000200027311 */ /* 0x004e24000030d900 */
[----:B0-----:R-:W-:Y:S01]  /*2390*/  PRMT R26, R2, 0x7610, R26 ;  /* 0x00007610021a7816 */ /* 0x001fe2000000001a */
[----:B------:R-:W-:Y:S05]  /*23a0*/  BRA `(.L_x_49499) ;  /* 0x00000ae000007947 */ /* 0x000fea0003800000 */
.L_x_49494:
        /* <DEDUP_REMOVED lines=12> */
.L_x_49508:
[----:B------:R-:W2:Y:S02]  /*2470*/  LDG.E.64 R4, [R4.64] ;  /* 0x0000002404047981 */ /* 0x000ea4000c1e1b00 */
[----:B--2---:R-:W0:Y:S02]  /*2480*/  F2I.S64.F64.TRUNC R2, R4 ;  /* 0x0000000400027311 */ /* 0x004e24000030d900 */
[----:B0-----:R-:W-:Y:S01]  /*2490*/  PRMT R26, R2, 0x7610, R26 ;  /* 0x00007610021a7816 */ /* 0x001fe2000000001a */
[----:B------:R-:W-:Y:S05]  /*24a0*/  BRA `(.L_x_49499) ;  /* 0x000009e000007947 */ /* 0x000fea0003800000 */
.L_x_49507:
        /* <DEDUP_REMOVED lines=28> */
.L_x_49510:
        /* <DEDUP_REMOVED lines=15> */
.L_x_49509:
[----:B------:R-:W2:Y:S02]  /*2760*/  LDG.E.U16 R2, [R4.64] ;  /* 0x0000002404027981 */ /* 0x000ea4000c1e1500 */
[----:B--2---:R-:W-:-:S06]  /*2770*/  PRMT R2, RZ, 0x5410, R2 ;  /* 0x00005410ff027816 */ /* 0x004fcc0000000002 */
[----:B------:R-:W0:Y:S02]  /*2780*/  F2I.S64.TRUNC R2, R2 ;  /* 0x0000000200027311 */ /* 0x000e24000020d900 */
[----:B0-----:R-:W-:Y:S01]  /*2790*/  PRMT R26, R2, 0x7610, R26 ;  /* 0x00007610021a7816 */ /* 0x001fe2000000001a */
[----:B------:R-:W-:Y:S05]  /*27a0*/  BRA `(.L_x_49499) ;  /* 0x000006e000007947 */ /* 0x000fea0003800000 */
.L_x_49506:
        /* <DEDUP_REMOVED lines=10> */
.L_x_49513:
        /* <DEDUP_REMOVED lines=21> */
.L_x_49517:
[----:B------:R-:W-:Y:S05]  /*29a0*/  BSYNC B1 ;  /* 0x0000000000017941 */ /* 0x000fea0003800000 */
.L_x_49516:
[----:B------:R-:W-:Y:S01]  /*29b0*/  IMAD.SHL.U32 R2, R2, 0x100000, RZ ;  /* 0x0010000002027824 */ /* 0x000fe200078e00ff */
[----:B------:R-:W-:-:S04]  /*29c0*/  LEA R3, R0, 0x3b800000, 0x17 ;  /* 0x3b80000000037811 */ /* 0x000fc800078eb8ff */
[----:B------:R-:W-:Y:S02]  /*29d0*/  LOP3.LUT R2, R3, R2, R4, 0xfe, !PT ;  /* 0x0000000203027212 */ /* 0x000fe400078efe04 */
.L_x_49515:
[----:B------:R-:W-:Y:S05]  /*29e0*/  BSYNC B0 ;  /* 0x0000000000007941 */ /* 0x000fea0003800000 */
.L_x_49514:
[----:B------:R-:W0:Y:S02]  /*29f0*/  F2I.S64.TRUNC R2, R2 ;  /* 0x0000000200027311 */ /* 0x000e24000020d900 */
[----:B0-----:R-:W-:Y:S01]  /*2a00*/  PRMT R26, R2, 0x7610, R26 ;  /* 0x00007610021a7816 */ /* 0x001fe2000000001a */
[----:B------:R-:W-:Y:S05]  /*2a10*/  BRA `(.L_x_49499) ;  /* 0x0000047000007947 */ /* 0x000fea0003800000 */
.L_x_49512:
        /* <DEDUP_REMOVED lines=21> */
.L_x_49521:
[----:B------:R-:W-:Y:S05]  /*2b70*/  BSYNC B1 ;  /* 0x0000000000017941 */ /* 0x000fea0003800000 */
.L_x_49520:
[----:B------:R-:W-:Y:S01]  /*2b80*/  IMAD.SHL.U32 R2, R2, 0x200000, RZ ;  /* 0x0020000002027824 */ /* 0x000fe200078e00ff */
[----:B------:R-:W-:-:S04]  /*2b90*/  LEA R3, R0, 0x37800000, 0x17 ;  /* 0x3780000000037811 */ /* 0x000fc800078eb8ff */
[----:B------:R-:W-:Y:S02]  /*2ba0*/  LOP3.LUT R2, R3, R2, R4, 0xfe, !PT ;  /* 0x0000000203027212 */ /* 0x000fe400078efe04 */
.L_x_49519:
[----:B------:R-:W-:Y:S05]  /*2bb0*/  BSYNC B0 ;  /* 0x0000000000007941 */ /* 0x000fea0003800000 */
.L_x_49518:
[----:B------:R-:W0:Y:S02]  /*2bc0*/  F2I.S64.TRUNC R2, R2 ;  /* 0x0000000200027311 */ /* 0x000e24000020d900 */
[----:B0-----:R-:W-:Y:S01]  /*2bd0*/  PRMT R26, R2, 0x7610, R26 ;  /* 0x00007610021a7816 */ /* 0x001fe2000000001a */
[----:B------:R-:W-:Y:S05]  /*2be0*/  BRA `(.L_x_49499) ;  /* 0x000002a000007947 */ /* 0x000fea0003800000 */
.L_x_49511:
        /* <DEDUP_REMOVED lines=14> */
.L_x_49525:
[----:B------:R-:W-:Y:S05]  /*2cd0*/  BSYNC B0 ;  /* 0x0000000000007941 */ /* 0x000fea0003800000 */
.L_x_49524:
[----:B------:R-:W0:Y:S02]  /*2ce0*/  F2I.S64.TRUNC R2, R2 ;  /* 0x0000000200027311 */ /* 0x000e24000020d900 */
[----:B0-----:R-:W-:Y:S01]  /*2cf0*/  PRMT R26, R2, 0x7610, R26 ;  /* 0x00007610021a7816 */ /* 0x001fe2000000001a */
[----:B------:R-:W-:Y:S05]  /*2d00*/  BRA `(.L_x_49499) ;  /* 0x0000018000007947 */ /* 0x000fea0003800000 */
.L_x_49498:
        /* <DEDUP_REMOVED lines=21> */
.L_x_49523:
[----:B------:R0:W5:Y:S01]  /*2e60*/  LDG.E.U8 R26, [R4.64] ;  /* 0x00000024041a7981 */ /* 0x000162000c1e1100 */
[----:B------:R-:W-:Y:S05]  /*2e70*/  BRA `(.L_x_49499) ;  /* 0x0000001000007947 */ /* 0x000fea0003800000 */
.L_x_49522:
[----:B------:R0:W5:Y:S02]  /*2e80*/  LDG.E.U8 R26, [R4.64] ;  /* 0x00000024041a7981 */ /* 0x000164000c1e1100 */
.L_x_49499:
[----:B------:R-:W-:-:S03]  /*2e90*/  IADD3 R18, R18, 0x80, RZ ;  /* 0x0000008012127810 */ /* 0x000fc60007ffe0ff */
.L_x_49493:
[----:B------:R-:W-:Y:S05]  /*2ea0*/  BSYNC B6 ;  /* 0x0000000000067941 */ /* 0x000fea0003800000 */
.L_x_49492:
[----:B------:R-:W1:Y:S01]  /*2eb0*/  LDC.U8 R27, c[0x0][0x165] ;  /* 0x00005940ff1b7b82 */ /* 0x000e620000000000 */
        /* <DEDUP_REMOVED lines=20> */
.L_x_49531:
[----:B------:R0:W5:Y:S01]  /*3000*/  LDG.E.U8 R25, [R4.64] ;  /* 0x0000002404197981 */ /* 0x000162000c1e1100 */
[----:B------:R-:W-:Y:S05]  /*3010*/  BRA `(.L_x_49527) ;  /* 0x00000db000007947 */ /* 0x000fea0003800000 */
.L_x_49530:
        /* <DEDUP_REMOVED lines=8> */
.L_x_49534:
[----:B------:R0:W5:Y:S01]  /*30a0*/  LDG.E.U8 R25, [R4.64] ;  /* 0x0000002404197981 */ /* 0x000162000c1e1100 */
[----:B------:R-:W-:Y:S05]  /*30b0*/  BRA `(.L_x_49527) ;  /* 0x00000d1000007947 */ /* 0x000fea0003800000 */
.L_x_49533:
[----:B------:R0:W5:Y:S01]  /*30c0*/  LDG.E.U16 R25, [R4.64] ;  /* 0x0000002404197981 */ /* 0x000162000c1e1500 */
[----:B------:R-:W-:Y:S05]  /*30d0*/  BRA `(.L_x_49527) ;  /* 0x00000cf000007947 */ /* 0x000fea0003800000 */
.L_x_49529:
        /* <DEDUP_REMOVED lines=10> */
.L_x_49536:
[----:B------:R-:W2:Y:S02]  /*3180*/  LDG.E.U16 R2, [R4.64] ;  /* 0x0000002404027981 */ /* 0x000ea4000c1e1500 */
[----:B--2---:R-:W-:-:S06]  /*3190*/  HADD2.F32 R2, -RZ, R2.H0_H0 ;  /* 0x20000002ff027230 */ /* 0x004fcc0000004100 */
[----:B------:R-:W0:Y:S02]  /*31a0*/  F2I.S64.TRUNC R2, R2 ;  /* 0x0000000200027311 */ /* 0x000e24000020d900 */
[----:B0-----:R-:W-:Y:S01]  /*31b0*/  PRMT R25, R2, 0x7610, R25 ;  /* 0x0000761002197816 */ /* 0x001fe20000000019 */
[----:B------:R-:W-:Y:S05]  /*31c0*/  BRA `(.L_x_49527) ;  /* 0x00000c0000007947 */ /* 0x000fea0003800000 */
.L_x_49535:
        /* <DEDUP_REMOVED lines=10> */
.L_x_49538:
[----:B------:R-:W2:Y:S02]  /*3270*/  LDG.E.U16 R4, [R4.64] ;  /* 0x0000002404047981 */ /* 0x000ea4000c1e1500 */
[----:B--2---:R-:W-:-:S06]  /*3280*/  HADD2.F32 R2, -RZ, R4.H0_H0 ;  /* 0x20000004ff027230 */ /* 0x004fcc0000004100 */
[----:B------:R-:W0:Y:S02]  /*3290*/  F2I.S64.TRUNC R2, R2 ;  /* 0x0000000200027311 */ /* 0x000e24000020d900 */
[----:B0-----:R-:W-:Y:S01]  /*32a0*/  PRMT R25, R2, 0x7610, R25 ;  /* 0x0000761002197816 */ /* 0x001fe20000000019 */
[----:B------:R-:W-:Y:S05]  /*32b0*/  BRA `(.L_x_49527) ;  /* 0x00000b1000007947 */ /* 0x000fea0003800000 */
.L_x_49537:
[----:B------:R-:W2:Y:S02]  /*32c0*/  LDG.E.64 R2, [R4.64] ;  /* 0x0000002404027981 */ /* 0x000ea4000c1e1b00 */
[----:B--2---:R-:W0:Y:S02]  /*32d0*/  F2I.S64.F64.TRUNC R2, R2 ;  /* 0x0000000200027311 */ /* 0x004e24000030d900 */
[----:B0-----:R-:W-:Y:S01]  /*32e0*/  PRMT R25, R2, 0x7610, R25 ;  /* 0x0000761002197816 */ /* 0x001fe20000000019 */
[----:B------:R-:W-:Y:S05]  /*32f0*/  BRA `(.L_x_49527) ;  /* 0x00000ad000007947 */ /* 0x000fea0003800000 */
.L_x_49528:
        /* <DEDUP_REMOVED lines=12> */
.L_x_49541:
[----:B------:R-:W2:Y:S02]  /*33c0*/  LDG.E.64 R4, [R4.64] ;  /* 0x0000002404047981 */ /* 0x000ea4000c1e1b00 */
[----:B--2---:R-:W0:Y:S02]  /*33d0*/  F2I.S64.F64.TRUNC R2, R4 ;  /* 0x0000000400027311 */ /* 0x004e24000030d900 */
[----:B0-----:R-:W-:Y:S01]  /*33e0*/  PRMT R25, R2, 0x7610, R25 ;  /* 0x0000761002197816 */ /* 0x001fe20000000019 */
[----:B------:R-:W-:Y:S05]  /*33f0*/  BRA `(.L_x_49527) ;  /* 0x000009d000007947 */ /* 0x000fea0003800000 */
.L_x_49540:
        /* <DEDUP_REMOVED lines=28> */
.L_x_49543:
        /* <DEDUP_REMOVED lines=15> */
.L_x_49542:
[----:B------:R-:W2:Y:S02]  /*36b0*/  LDG.E.U16 R2, [R4.64] ;  /* 0x0000002404027981 */ /* 0x000ea4000c1e1500 */
[----:B--2---:R-:W-:-:S06]  /*36c0*/  PRMT R2, RZ, 0x5410, R2 ;  /* 0x00005410ff027816 */ /* 0x004fcc0000000002 */
[----:B------:R-:W0:Y:S02]  /*36d0*/  F2I.S64.TRUNC R2, R2 ;  /* 0x0000000200027311 */ /* 0x000e24000020d900 */
[----:B0-----:R-:W-:Y:S01]  /*36e0*/  PRMT R25, R2, 0x7610, R25 ;  /* 0x0000761002197816 */ /* 0x001fe20000000019 */
[----:B------:R-:W-:Y:S05]  /*36f0*/  BRA `(.L_x_49527) ;  /* 0x000006d000007947 */ /* 0x000fea0003800000 */
.L_x_49539:
        /* <DEDUP_REMOVED lines=10> */
.L_x_49546:
        /* <DEDUP_REMOVED lines=21> */
.L_x_49550:
[----:B------:R-:W-:Y:S05]  /*38f0*/  BSYNC B1 ;  /* 0x0000000000017941 */ /* 0x000fea0003800000 */
.L_x_49549:
[----:B------:R-:W-:Y:S01]  /*3900*/  IMAD.SHL.U32 R2, R2, 0x100000, RZ ;  /* 0x0010000002027824 */ /* 0x000fe200078e00ff */
[----:B------:R-:W-:-:S04]  /*3910*/  LEA R3, R0, 0x3b800000, 0x17 ;  /* 0x3b80000000037811 */ /* 0x000fc800078eb8ff */
[----:B------:R-:W-:Y:S02]  /*3920*/  LOP3.LUT R2, R3, R2, R4, 0xfe, !PT ;  /* 0x0000000203027212 */ /* 0x000fe400078efe04 */
.L_x_49548:
[----:B------:R-:W-:Y:S05]  /*3930*/  BSYNC B0 ;  /* 0x0000000000007941 */ /* 0x000fea0003800000 */
.L_x_49547:
[----:B------:R-:W0:Y:S02]  /*3940*/  F2I.S64.TRUNC R2, R2 ;  /* 0x0000000200027311 */ /* 0x000e24000020d900 */
[----:B0-----:R-:W-:Y:S01]  /*3950*/  PRMT R25, R2, 0x7610, R25 ;  /* 0x0000761002197816 */ /* 0x001fe20000000019 */
[----:B------:R-:W-:Y:S05]  /*3960*/  BRA `(.L_x_49527) ;  /* 0x0000046000007947 */ /* 0x000fea0003800000 */
.L_x_49545:
        /* <DEDUP_REMOVED lines=21> */
.L_x_49554:
[----:B------:R-:W-:Y:S05]  /*3ac0*/  BSYNC B1 ;  /* 0x0000000000017941 */ /* 0x000fea0003800000 */
.L_x_49553:
[----:B------:R-:W-:Y:S01]  /*3ad0*/  IMAD.SHL.U32 R2, R2, 0x200000, RZ ;  /* 0x0020000002027824 */ /* 0x000fe200078e00ff */
[----:B------:R-:W-:-:S04]  /*3ae0*/  LEA R3, R0, 0x37800000, 0x17 ;  /* 0x3780000000037811 */ /* 0x000fc800078eb8ff */
[----:B------:R-:W-:Y:S02]  /*3af0*/  LOP3.LUT R2, R3, R2, R4, 0xfe, !PT ;  /* 0x0000000203027212 */ /* 0x000fe400078efe04 */
.L_x_49552:
[----:B------:R-:W-:Y:S05]  /*3b00*/  BSYNC B0 ;  /* 0x0000000000007941 */ /* 0x000fea0003800000 */
.L_x_49551:
[----:B------:R-:W0:Y:S02]  /*3b10*/  F2I.S64.TRUNC R2, R2 ;  /* 0x0000000200027311 */ /* 0x000e24000020d900 */
[----:B0-----:R-:W-:Y:S01]  /*3b20*/  PRMT R25, R2, 0x7610, R25 ;  /* 0x0000761002197816 */ /* 0x001fe20000000019 */
[----:B------:R-:W-:Y:S05]  /*3b30*/  BRA `(.L_x_49527) ;  /* 0x0000029000007947 */ /* 0x000fea0003800000 */
.L_x_49544:
        /* <DEDUP_REMOVED lines=14> */
.L_x_49558:
[----:B------:R-:W-:Y:S05]  /*3c20*/  BSYNC B0 ;  /* 0x0000000000007941 */ /* 0x000fea0003800000 */
.L_x_49557:
[----:B------:R-:W0:Y:S02]  /*3c30*/  F2I.S64.TRUNC R2, R2 ;  /* 0x0000000200027311 */ /* 0x000e24000020d900 */
[----:B0-----:R-:W-:Y:S01]  /*3c40*/  PRMT R25, R2, 0x7610, R25 ;  /* 0x0000761002197816 */ /* 0x001fe20000000019 */
[----:B------:R-:W-:Y:S05]  /*3c50*/  BRA `(.L_x_49527) ;  /* 0x0000017000007947 */ /* 0x000fea0003800000 */
.L_x_49532:
        /* <DEDUP_REMOVED lines=19> */
[----:B------:R-:W-:Y:S05]  /*3d90*/  BRA `(.L_x_49527) ;  /* 0x0000003000007947 */ /* 0x000fea0003800000 */
.L_x_49556:
[----:B------:R0:W5:Y:S01]  /*3da0*/  LDG.E.U8 R25, [R4.64] ;  /* 0x0000002404197981 */ /* 0x000162000c1e1100 */
[----:B------:R-:W-:Y:S05]  /*3db0*/  BRA `(.L_x_49527) ;  /* 0x0000001000007947 */ /* 0x000fea0003800000 */
.L_x_49555:
[----:B------:R0:W5:Y:S02]  /*3dc0*/  LDG.E.U8 R25, [R4.64] ;  /* 0x0000002404197981 */ /* 0x000164000c1e1100 */
.L_x_49527:
[----:B------:R-:W-:Y:S05]  /*3dd0*/  BSYNC B6 ;  /* 0x0000000000067941 */ /* 0x000fea0003800000 */
.L_x_49526:
[----:B-1----:R-:W-:Y:S01]  /*3de0*/  ISETP.NE.AND P0, PT, R27, RZ, PT ;  /* 0x000000ff1b00720c */ /* 0x002fe20003f05270 */
[----:B------:R-:W-:Y:S02]  /*3df0*/  IMAD.MOV.U32 R18, RZ, RZ, 0xff ;  /* 0x000000ffff127424 */ /* 0x000fe400078e00ff */
[----:B------:R-:W-:Y:S02]  /*3e00*/  IMAD.MOV.U32 R19, RZ, RZ, 0xff ;  /* 0x000000ffff137424 */ /* 0x000fe400078e00ff */
[----:B------:R-:W-:Y:S02]  /*3e10*/  IMAD.MOV.U32 R22, RZ, RZ, 0xff ;  /* 0x000000ffff167424 */ /* 0x000fe400078e00ff */
[----:B0-----:R-:W-:-:S06]  /*3e20*/  IMAD.MOV.U32 R5, RZ, RZ, 0xff ;  /* 0x000000ffff057424 */ /* 0x001fcc00078e00ff */
[----:B------:R-:W-:Y:S05]  /*3e30*/  @!P0 BRA `(.L_x_49559) ;  /* 0x0000024000008947 */ /* 0x000fea0003800000 */
[----:B------:R-:W0:Y:S01]  /*3e40*/  S2R R0, SR_TID.X ;  /* 0x0000000000007919 */ /* 0x000e220000002100 */
[----:B------:R-:W-:Y:S01]  /*3e50*/  BSSY B0, `(.L_x_49560) ;  /* 0x0000007000007945 */ /* 0x000fe20003800000 */
[----:B0-----:R-:W-:-:S13]  /*3e60*/  ISETP.GE.AND P0, PT, R0, R17, PT ;  /* 0x000000110000720c */ /* 0x001fda0003f06270 */
[----:B------:R-:W-:Y:S05]  /*3e70*/  @P0 BRA `(.L_x_49561) ;  /* 0x0000004000000947 */ /* 0x000fea0003800000 */
[----:B-----5:R-:W-:Y:S02]  /*3e80*/  LOP3.LUT R24, R24, 0xff, RZ, 0xc0, !PT ;  /* 0x000000ff18187812 */ /* 0x020fe400078ec0ff */
[----:B------:R-:W-:Y:S02]  /*3e90*/  MOV R8, 0x3eb0 ;  /* 0x00003eb000087802 */ /* 0x000fe40000000f00 */
[----:B------:R-:W-:Y:S05]  /*3ea0*/  CALL.REL.NOINC `($__internal_61_$__cuda_sm20_rem_u16) ;  /* 0x0000422000007944 */ /* 0x000fea0003c00000 */
[----:B------:R-:W-:Y:S02]  /*3eb0*/  PRMT R5, R7, 0x7610, R5 ;  /* 0x0000761007057816 */ /* 0x000fe40000000005 */
.L_x_49561:
[----:B------:R-:W-:Y:S05]  /*3ec0*/  BSYNC B0 ;  /* 0x0000000000007941 */ /* 0x000fea0003800000 */
.L_x_49560:
[----:B------:R-:W-:Y:S01]  /*3ed0*/  IADD3 R2, R0, 0x80, RZ ;  /* 0x0000008000027810 */ /* 0x000fe20007ffe0ff */
[----:B------:R-:W-:Y:S03]  /*3ee0*/  BSSY B0, `(.L_x_49562) ;  /* 0x0000007000007945 */ /* 0x000fe60003800000 */
[----:B------:R-:W-:-:S13]  /*3ef0*/  ISETP.GE.AND P0, PT, R2, R17, PT ;  /* 0x000000110200720c */ /* 0x000fda0003f06270 */
[----:B------:R-:W-:Y:S05]  /*3f00*/  @P0 BRA `(.L_x_49563) ;  /* 0x0000004000000947 */ /* 0x000fea0003800000 */
[----:B-----5:R-:W-:Y:S02]  /*3f10*/  LOP3.LUT R24, R23, 0xff, RZ, 0xc0, !PT ;  /* 0x000000ff17187812 */ /* 0x020fe400078ec0ff */
[----:B------:R-:W-:Y:S02]  /*3f20*/  MOV R8, 0x3f40 ;  /* 0x00003f4000087802 */ /* 0x000fe40000000f00 */
[----:B------:R-:W-:Y:S05]  /*3f30*/  CALL.REL.NOINC `($__internal_61_$__cuda_sm20_rem_u16) ;  /* 0x0000419000007944 */ /* 0x000fea0003c00000 */
[----:B------:R-:W-:Y:S02]  /*3f40*/  PRMT R22, R7, 0x7610, R22 ;  /* 0x0000761007167816 */ /* 0x000fe40000000016 */
.L_x_49563:
[----:B------:R-:W-:Y:S05]  /*3f50*/  BSYNC B0 ;  /* 0x0000000000007941 */ /* 0x000fea0003800000 */
.L_x_49562:
        /* <DEDUP_REMOVED lines=8> */
.L_x_49565:
[----:B------:R-:W-:Y:S05]  /*3fe0*/  BSYNC B0 ;  /* 0x0000000000007941 */ /* 0x000fea0003800000 */
.L_x_49564:
        /* <DEDUP_REMOVED lines=8> */
.L_x_49566:
[----:B------:R-:W-:Y:S05]  /*4070*/  BSYNC B0 ;  /* 0x0000000000007941 */ /* 0x000fea0003800000 */
.L_x_49559:
[----:B-----5:R-:W0:Y:S01]  /*4080*/  S2R R23, SR_TID.X ;  /* 0x0000000000177919 */ /* 0x020e220000002100 */
[----:B------:R-:W1:Y:S01]  /*4090*/  LDC.U8 R24, c[0x0][0x184] ;  /* 0x00006100ff187b82 */ /* 0x000e620000000000 */
[----:B------:R-:W-:Y:S01]  /*40a0*/  BSSY B6, `(.L_x_49567) ;  /* 0x0000101000067945 */ /* 0x000fe20003800000 */
[----:B0-----:R-:W-:-:S13]  /*40b0*/  ISETP.GE.AND P0, PT, R23, R17, PT ;  /* 0x000000111700720c */ /* 0x001fda0003f06270 */
        /* <DEDUP_REMOVED lines=19> */
.L_x_49572:
[----:B------:R0:W-:Y:S01]  /*41f0*/  STG.E.U8 [R2.64], R5 ;  /* 0x0000000502007986 */ /* 0x0001e2000c101124 */
[----:B------:R-:W-:Y:S05]  /*4200*/  BRA `(.L_x_49574) ;  /* 0x00000e9000007947 */ /* 0x000fea0003800000 */
.L_x_49571:
        /* <DEDUP_REMOVED lines=10> */
.L_x_49576:
[----:B------:R-:W-:-:S05]  /*42b0*/  LOP3.LUT R5, R5, 0xff, RZ, 0xc0, !PT ;  /* 0x000000ff05057812 */ /* 0x000fca00078ec0ff */
[----:B------:R0:W-:Y:S01]  /*42c0*/  STG.E [R2.64], R5 ;  /* 0x0000000502007986 */ /* 0x0001e2000c101924 */
[----:B------:R-:W-:Y:S05]  /*42d0*/  BRA `(.L_x_49574) ;  /* 0x00000dc000007947 */ /* 0x000fea0003800000 */
.L_x_49575:
[----:B------:R-:W-:-:S05]  /*42e0*/  LOP3.LUT R5, R5, 0xff, RZ, 0xc0, !PT ;  /* 0x000000ff05057812 */ /* 0x000fca00078ec0ff */
[----:B------:R0:W-:Y:S01]  /*42f0*/  STG.E.U16 [R2.64], R5 ;  /* 0x0000000502007986 */ /* 0x0001e2000c101524 */
[----:B------:R-:W-:Y:S05]  /*4300*/  BRA `(.L_x_49574) ;  /* 0x00000d9000007947 */ /* 0x000fea0003800000 */
.L_x_49570:
        /* <DEDUP_REMOVED lines=10> */
.L_x_49578:
[----:B------:R-:W-:-:S04]  /*43b0*/  LOP3.LUT R5, R5, 0xff, RZ, 0xc0, !PT ;  /* 0x000000ff05057812 */ /* 0x000fc800078ec0ff */
[----:B------:R-:W0:Y:S02]  /*43c0*/  I2F.U16 R0, R5 ;  /* 0x0000000500007306 */ /* 0x000e240000101000 */
[----:B0-----:R-:W-:-:S05]  /*43d0*/  F2FP.PACK_AB R0, RZ, R0 ;  /* 0x00000000ff00723e */ /* 0x001fca00000000ff */
[----:B------:R0:W-:Y:S01]  /*43e0*/  STG.E.U16 [R2.64], R0 ;  /* 0x0000000002007986 */ /* 0x0001e2000c101524 */
[----:B------:R-:W-:Y:S05]  /*43f0*/  BRA `(.L_x_49574) ;  /* 0x00000ca000007947 */ /* 0x000fea0003800000 */
.L_x_49577:
        /* <DEDUP_REMOVED lines=11> */
.L_x_49580:
[----:B------:R-:W-:-:S06]  /*44b0*/  LOP3.LUT R5, R5, 0xff, RZ, 0xc0, !PT ;  /* 0x000000ff05057812 */ /* 0x000fcc00078ec0ff */
[----:B------:R-:W0:Y:S02]  /*44c0*/  I2F.U16 R5, R5 ;  /* 0x0000000500057306 */ /* 0x000e240000101000 */
[----:B0-----:R-:W-:-:S04]  /*44d0*/  F2FP.PACK_AB R5, RZ, R5 ;  /* 0x00000005ff05723e */ /* 0x001fc800000000ff */
[----:B------:R-:W-:-:S05]  /*44e0*/  PRMT R5, R5, 0x5410, RZ ;  /* 0x0000541005057816 */ /* 0x000fca00000000ff */
[----:B------:R0:W-:Y:S01]  /*44f0*/  STG.E [R2.64], R5 ;  /* 0x0000000502007986 */ /* 0x0001e2000c101924 */
[----:B------:R-:W-:Y:S05]  /*4500*/  BRA `(.L_x_49574) ;  /* 0x00000b9000007947 */ /* 0x000fea0003800000 */
.L_x_49579:
[----:B------:R-:W-:-:S06]  /*4510*/  LOP3.LUT R5, R5, 0xff, RZ, 0xc0, !PT ;  /* 0x000000ff05057812 */ /* 0x000fcc00078ec0ff */
[----:B------:R-:W0:Y:S02]  /*4520*/  I2F.F64.U16 R4, R5 ;  /* 0x0000000500047312 */ /* 0x000e240000101800 */
[----:B0-----:R0:W-:Y:S01]  /*4530*/  STG.E.64 [R2.64], R4 ;  /* 0x0000000402007986 */ /* 0x0011e2000c101b24 */
[----:B------:R-:W-:Y:S05]  /*4540*/  BRA `(.L_x_49574) ;  /* 0x00000b5000007947 */ /* 0x000fea0003800000 */
.L_x_49569:
        /* <DEDUP_REMOVED lines=12> */
.L_x_49583:
[----:B------:R-:W-:Y:S01]  /*4610*/  LOP3.LUT R5, R5, 0xff, RZ, 0xc0, !PT ;  /* 0x000000ff05057812 */ /* 0x000fe200078ec0ff */
[----:B------:R-:W-:-:S05]  /*4620*/  CS2R R6, SRZ ;  /* 0x0000000000067805 */ /* 0x000fca000001ff00 */
[----:B------:R-:W0:Y:S02]  /*4630*/  I2F.F64.U16 R4, R5 ;  /* 0x0000000500047312 */ /* 0x000e240000101800 */
[----:B0-----:R0:W-:Y:S01]  /*4640*/  STG.E.128 [R2.64], R4 ;  /* 0x0000000402007986 */ /* 0x0011e2000c101d24 */
[----:B------:R-:W-:Y:S05]  /*4650*/  BRA `(.L_x_49574) ;  /* 0x00000a4000007947 */ /* 0x000fea0003800000 */
.L_x_49582:
        /* <DEDUP_REMOVED lines=22> */
.L_x_49587:
[----:B------:R-:W-:Y:S05]  /*47c0*/  BSYNC B0 ;  /* 0x0000000000007941 */ /* 0x000fea0003800000 */
.L_x_49586:
[----:B------:R-:W-:-:S05]  /*47d0*/  LOP3.LUT R5, R0, R5, RZ, 0xfc, !PT ;  /* 0x0000000500057212 */ /* 0x000fca00078efcff */
[----:B------:R0:W-:Y:S01]  /*47e0*/  STG.E.U8 [R2.64], R5 ;  /* 0x0000000502007986 */ /* 0x0001e2000c101124 */
[----:B------:R-:W-:Y:S05]  /*47f0*/  BRA `(.L_x_49574) ;  /* 0x000008a000007947 */ /* 0x000fea0003800000 */
.L_x_49585:
        /* <DEDUP_REMOVED lines=14> */
.L_x_49589:
[----:B------:R-:W-:Y:S01]  /*48e0*/  IMAD.MOV.U32 R0, RZ, RZ, 0x7f ;  /* 0x0000007fff007424 */ /* 0x000fe200078e00ff */
[----:B------:R-:W-:-:S04]  /*48f0*/  ISETP.GT.U32.AND P0, PT, R4, 0x7f800000, PT ;  /* 0x7f8000000400780c */ /* 0x000fc80003f04070 */
[----:B------:R-:W-:-:S04]  /*4900*/  SEL R0, R0, 0x7c, P0 ;  /* 0x0000007c00007807 */ /* 0x000fc80000000000 */
.L_x_49590:
[----:B------:R-:W-:Y:S05]  /*4910*/  BSYNC B0 ;  /* 0x0000000000007941 */ /* 0x000fea0003800000 */
.L_x_49588:
[----:B------:R-:W-:-:S04]  /*4920*/  LOP3.LUT R4, R5, 0x80000000, RZ, 0xc0, !PT ;  /* 0x8000000005047812 */ /* 0x000fc800078ec0ff */
[----:B------:R-:W-:-:S04]  /*4930*/  SHF.R.U32.HI R5, RZ, 0x18, R4 ;  /* 0x00000018ff057819 */ /* 0x000fc80000011604 */
[----:B------:R-:W-:-:S05]  /*4940*/  LOP3.LUT R5, R0, R5, RZ, 0xfc, !PT ;  /* 0x0000000500057212 */ /* 0x000fca00078efcff */
[----:B------:R0:W-:Y:S01]  /*4950*/  STG.E.U8 [R2.64], R5 ;  /* 0x0000000502007986 */ /* 0x0001e2000c101124 */
[----:B------:R-:W-:Y:S05]  /*4960*/  BRA `(.L_x_49574) ;  /* 0x0000073000007947 */ /* 0x000fea0003800000 */
.L_x_49584:
[----:B------:R-:W-:-:S04]  /*4970*/  LOP3.LUT R5, R5, 0xff, RZ, 0xc0, !PT ;  /* 0x000000ff05057812 */ /* 0x000fc800078ec0ff */
[----:B------:R-:W0:Y:S02]  /*4980*/  I2F.U16 R0, R5 ;  /* 0x0000000500007306 */ /* 0x000e240000101000 */
[----:B0-----:R-:W-:-:S05]  /*4990*/  F2FP.BF16.PACK_AB R0, RZ, R0 ;  /* 0x00000000ff00723e */ /* 0x001fca00000010ff */
[----:B------:R0:W-:Y:S01]  /*49a0*/  STG.E.U16 [R2.64], R0 ;  /* 0x0000000002007986 */ /* 0x0001e2000c101524 */
[----:B------:R-:W-:Y:S05]  /*49b0*/  BRA `(.L_x_49574) ;  /* 0x000006e000007947 */ /* 0x000fea0003800000 */
.L_x_49581:
        /* <DEDUP_REMOVED lines=11> */
.L_x_49593:
        /* <DEDUP_REMOVED lines=18> */
.L_x_49596:
[----:B------:R-:W-:-:S04]  /*4b90*/  LOP3.LUT R0, R7, 0x80000000, RZ, 0xc0, !PT ;  /* 0x8000000007007812 */ /* 0x000fc800078ec0ff */
[----:B------:R-:W-:-:S04]  /*4ba0*/  SHF.R.U32.HI R5, RZ, 0x18, R0 ;  /* 0x00000018ff057819 */ /* 0x000fc80000011600 */
[----:B------:R-:W-:-:S04]  /*4bb0*/  LOP3.LUT R4, R4, R5, RZ, 0xfc, !PT ;  /* 0x0000000504047212 */ /* 0x000fc800078efcff */
[----:B------:R-:W-:Y:S02]  /*4bc0*/  PRMT R0, R4, 0x7610, R0 ;  /* 0x0000761004007816 */ /* 0x000fe40000000000 */
.L_x_49595:
[----:B------:R-:W-:Y:S05]  /*4bd0*/  BSYNC B0 ;  /* 0x0000000000007941 */ /* 0x000fea0003800000 */
.L_x_49594:
[----:B------:R0:W-:Y:S01]  /*4be0*/  STG.E.U8 [R2.64], R0 ;  /* 0x0000000002007986 */ /* 0x0001e2000c101124 */
[----:B------:R-:W-:Y:S05]  /*4bf0*/  BRA `(.L_x_49574) ;  /* 0x000004a000007947 */ /* 0x000fea0003800000 */
.L_x_49592:
        /* <DEDUP_REMOVED lines=18> */
.L_x_49599:
[----:B------:R-:W-:-:S04]  /*4d20*/  LOP3.LUT R0, R7, 0x80000000, RZ, 0xc0, !PT ;  /* 0x8000000007007812 */ /* 0x000fc800078ec0ff */
[----:B------:R-:W-:-:S04]  /*4d30*/  SHF.R.U32.HI R5, RZ, 0x18, R0 ;  /* 0x00000018ff057819 */ /* 0x000fc80000011600 */
[----:B------:R-:W-:-:S04]  /*4d40*/  LOP3.LUT R4, R4, R5, RZ, 0xfc, !PT ;  /* 0x0000000504047212 */ /* 0x000fc800078efcff */
[----:B------:R-:W-:Y:S02]  /*4d50*/  PRMT R0, R4, 0x7610, R0 ;  /* 0x0000761004007816 */ /* 0x000fe40000000000 */
.L_x_49598:
[----:B------:R-:W-:Y:S05]  /*4d60*/  BSYNC B0 ;  /* 0x0000000000007941 */ /* 0x000fea0003800000 */
.L_x_49597:
[----:B------:R0:W-:Y:S01]  /*4d70*/  STG.E.U8 [R2.64], R0 ;  /* 0x0000000002007986 */ /* 0x0001e2000c101124 */
[----:B------:R-:W-:Y:S05]  /*4d80*/  BRA `(.L_x_49574) ;  /* 0x0000031000007947 */ /* 0x000fea0003800000 */
.L_x_49591:
        /* <DEDUP_REMOVED lines=23> */
.L_x_49573:
        /* <DEDUP_REMOVED lines=20> */
.L_x_49601:
[----:B------:R-:W-:Y:S01]  /*5040*/  LOP3.LUT R4, R5, 0xff, RZ, 0xc0, !PT ;  /* 0x000000ff05047812 */ /* 0x000fe200078ec0ff */
[----:B------:R-:W-:-:S05]  /*5050*/  IMAD.MOV.U32 R5, RZ, RZ, RZ ;  /* 0x000000ffff057224 */ /* 0x000fca00078e00ff */
[----:B------:R0:W-:Y:S01]  /*5060*/  STG.E.64 [R2.64], R4 ;  /* 0x0000000402007986 */ /* 0x0001e2000c101b24 */
[----:B------:R-:W-:Y:S05]  /*5070*/  BRA `(.L_x_49574) ;  /* 0x0000002000007947 */ /* 0x000fea0003800000 */
.L_x_49600:
[----:B------:R-:W-:-:S05]  /*5080*/  LOP3.LUT R5, R5, 0xff, RZ, 0xc0, !PT ;  /* 0x000000ff05057812 */ /* 0x000fca00078ec0ff */
[----:B------:R0:W-:Y:S02]  /*5090*/  STG.E [R2.64], R5 ;  /* 0x0000000502007986 */ /* 0x0001e4000c101924 */
.L_x_49574:
[----:B------:R-:W-:Y:S02]  /*50a0*/  IADD3 R23, R23, 0x80, RZ ;  /* 0x0000008017177810 */ /* 0x000fe40007ffe0ff */
.L_x_49568:
[----:B-1----:R-:W-:Y:S05]  /*50b0*/  BSYNC B6 ;  /* 0x0000000000067941 */ /* 0x002fea0003800000 */
.L_x_49567:
        /* <DEDUP_REMOVED lines=21> */
.L_x_49607:
[----:B------:R0:W-:Y:S01]  /*5210*/  STG.E.U8 [R2.64], R22 ;  /* 0x0000001602007986 */ /* 0x0001e2000c101124 */
[----:B------:R-:W-:Y:S05]  /*5220*/  BRA `(.L_x_49609) ;  /* 0x00000e9000007947 */ /* 0x000fea0003800000 */
.L_x_49606:
        /* <DEDUP_REMOVED lines=10> */
.L_x_49611:
[----:B------:R-:W-:-:S05]  /*52d0*/  LOP3.LUT R5, R22, 0xff, RZ, 0xc0, !PT ;  /* 0x000000ff16057812 */ /* 0x000fca00078ec0ff */
[----:B------:R0:W-:Y:S01]  /*52e0*/  STG.E [R2.64], R5 ;  /* 0x0000000502007986 */ /* 0x0001e2000c101924 */
[----:B------:R-:W-:Y:S05]  /*52f0*/  BRA `(.L_x_49609) ;  /* 0x00000dc000007947 */ /* 0x000fea0003800000 */
.L_x_49610:
[----:B------:R-:W-:-:S05]  /*5300*/  LOP3.LUT R5, R22, 0xff, RZ, 0xc0, !PT ;  /* 0x000000ff16057812 */ /* 0x000fca00078ec0ff */
[----:B------:R0:W-:Y:S01]  /*5310*/  STG.E.U16 [R2.64], R5 ;  /* 0x0000000502007986 */ /* 0x0001e2000c101524 */
[----:B------:R-:W-:Y:S05]  /*5320*/  BRA `(.L_x_49609) ;  /* 0x00000d9000007947 */ /* 0x000fea0003800000 */
.L_x_49605:
        /* <DEDUP_REMOVED lines=10> */
.L_x_49613:
[----:B------:R-:W-:-:S04]  /*53d0*/  LOP3.LUT R22, R22, 0xff, RZ, 0xc0, !PT ;  /* 0x000000ff16167812 */ /* 0x000fc800078ec0ff */
[----:B------:R-:W0:Y:S02]  /*53e0*/  I2F.U16 R0, R22 ;  /* 0x0000001600007306 */ /* 0x000e240000101000 */
[----:B0-----:R-:W-:-:S05]  /*53f0*/  F2FP.PACK_AB R0, RZ, R0 ;  /* 0x00000000ff00723e */ /* 0x001fca00000000ff */
[----:B------:R0:W-:Y:S01]  /*5400*/  STG.E.U16 [R2.64], R0 ;  /* 0x0000000002007986 */ /* 0x0001e2000c101524 */
[----:B------:R-:W-:Y:S05]  /*5410*/  BRA `(.L_x_49609) ;  /* 0x00000ca000007947 */ /* 0x000fea0003800000 */
.L_x_49612:
        /* <DEDUP_REMOVED lines=11> */
.L_x_49615:
[----:B------:R-:W-:-:S06]  /*54d0*/  LOP3.LUT R22, R22, 0xff, RZ, 0xc0, !PT ;  /* 0x000000ff16167812 */ /* 0x000fcc00078ec0ff */
[----:B------:R-:W0:Y:S02]  /*54e0*/  I2F.U16 R22, R22 ;  /* 0x0000001600167306 */ /* 0x000e240000101000 */
[----:B0-----:R-:W-:-:S04]  /*54f0*/  F2FP.PACK_AB R5, RZ, R22 ;  /* 0x00000016ff05723e */ /* 0x001fc800000000ff */
[----:B------:R-:W-:-:S05]  /*5500*/  PRMT R5, R5, 0x5410, RZ ;  /* 0x0000541005057816 */ /* 0x000fca00000000ff */
[----:B------:R0:W-:Y:S01]  /*5510*/  STG.E [R2.64], R5 ;  /* 0x0000000502007986 */ /* 0x0001e2000c101924 */
[----:B------:R-:W-:Y:S05]  /*5520*/  BRA `(.L_x_49609) ;  /* 0x00000b9000007947 */ /* 0x000fea0003800000 */
.L_x_49614:
[----:B------:R-:W-:-:S06]  /*5530*/  LOP3.LUT R4, R22, 0xff, RZ, 0xc0, !PT ;  /* 0x000000ff16047812 */ /* 0x000fcc00078ec0ff */
[----:B------:R-:W0:Y:S02]  /*5540*/  I2F.F64.U16 R4, R4 ;  /* 0x0000000400047312 */ /* 0x000e240000101800 */
[----:B0-----:R0:W-:Y:S01]  /*5550*/  STG.E.64 [R2.64], R4 ;  /* 0x0000000402007986 */ /* 0x0011e2000c101b24 */
[----:B------:R-:W-:Y:S05]  /*5560*/  BRA `(.L_x_49609) ;  /* 0x00000b5000007947 */ /* 0x000fea0003800000 */
.L_x_49604:
        /* <DEDUP_REMOVED lines=12> */
.L_x_49618:
[----:B------:R-:W-:Y:S01]  /*5630*/  LOP3.LUT R4, R22, 0xff, RZ, 0xc0, !PT ;  /* 0x000000ff16047812 */ /* 0x000fe200078ec0ff */
[----:B------:R-:W-:-:S05]  /*5640*/  CS2R R6, SRZ ;  /* 0x0000000000067805 */ /* 0x000fca000001ff00 */
[----:B------:R-:W0:Y:S02]  /*5650*/  I2F.F64.U16 R4, R4 ;  /* 0x0000000400047312 */ /* 0x000e240000101800 */
[----:B0-----:R0:W-:Y:S01]  /*5660*/  STG.E.128 [R2.64], R4 ;  /* 0x0000000402007986 */ /* 0x0011e2000c101d24 */
[----:B------:R-:W-:Y:S05]  /*5670*/  BRA `(.L_x_49609) ;  /* 0x00000a4000007947 */ /* 0x000fea0003800000 */
.L_x_49617:
        /* <DEDUP_REMOVED lines=22> */
.L_x_49622:
[----:B------:R-:W-:Y:S05]  /*57e0*/  BSYNC B0 ;  /* 0x0000000000007941 */ /* 0x000fea0003800000 */
.L_x_49621:
[----:B------:R-:W-:-:S05]  /*57f0*/  LOP3.LUT R5, R0, R5, RZ, 0xfc, !PT ;  /* 0x0000000500057212 */ /* 0x000fca00078efcff */
[----:B------:R0:W-:Y:S01]  /*5800*/  STG.E.U8 [R2.64], R5 ;  /* 0x0000000502007986 */ /* 0x0001e2000c101124 */
[----:B------:R-:W-:Y:S05]  /*5810*/  BRA `(.L_x_49609) ;  /* 0x000008a000007947 */ /* 0x000fea0003800000 */
.L_x_49620:
        /* <DEDUP_REMOVED lines=14> */
.L_x_49624:
[----:B------:R-:W-:Y:S01]  /*5900*/  IMAD.MOV.U32 R0, RZ, RZ, 0x7f ;  /* 0x0000007fff007424 */ /* 0x000fe200078e00ff */
[----:B------:R-:W-:-:S04]  /*5910*/  ISETP.GT.U32.AND P0, PT, R4, 0x7f800000, PT ;  /* 0x7f8000000400780c */ /* 0x000fc80003f04070 */
[----:B------:R-:W-:-:S04]  /*5920*/  SEL R0, R0, 0x7c, P0 ;  /* 0x0000007c00007807 */ /* 0x000fc80000000000 */
.L_x_49625:
[----:B------:R-:W-:Y:S05]  /*5930*/  BSYNC B0 ;  /* 0x0000000000007941 */ /* 0x000fea0003800000 */
.L_x_49623:
[----:B------:R-:W-:-:S04]  /*5940*/  LOP3.LUT R4, R5, 0x80000000, RZ, 0xc0, !PT ;  /* 0x8000000005047812 */ /* 0x000fc800078ec0ff */
[----:B------:R-:W-:-:S04]  /*5950*/  SHF.R.U32.HI R5, RZ, 0x18, R4 ;  /* 0x00000018ff057819 */ /* 0x000fc80000011604 */
[----:B------:R-:W-:-:S05]  /*5960*/  LOP3.LUT R5, R0, R5, RZ, 0xfc, !PT ;  /* 0x0000000500057212 */ /* 0x000fca00078efcff */
[----:B------:R0:W-:Y:S01]  /*5970*/  STG.E.U8 [R2.64], R5 ;  /* 0x0000000502007986 */ /* 0x0001e2000c101124 */
[----:B------:R-:W-:Y:S05]  /*5980*/  BRA `(.L_x_49609) ;  /* 0x0000073000007947 */ /* 0x000fea0003800000 */
.L_x_49619:
[----:B------:R-:W-:-:S04]  /*5990*/  LOP3.LUT R22, R22, 0xff, RZ, 0xc0, !PT ;  /* 0x000000ff16167812 */ /* 0x000fc800078ec0ff */
[----:B------:R-:W0:Y:S02]  /*59a0*/  I2F.U16 R0, R22 ;  /* 0x0000001600007306 */ /* 0x000e240000101000 */
[----:B0-----:R-:W-:-:S05]  /*59b0*/  F2FP.BF16.PACK_AB R0, RZ, R0 ;  /* 0x00000000ff00723e */ /* 0x001fca00000010ff */
[----:B------:R0:W-:Y:S01]  /*59c0*/  STG.E.U16 [R2.64], R0 ;  /* 0x0000000002007986 */ /* 0x0001e2000c101524 */
[----:B------:R-:W-:Y:S05]  /*59d0*/  BRA `(.L_x_49609) ;  /* 0x000006e000007947 */ /* 0x000fea0003800000 */
.L_x_49616:
        /* <DEDUP_REMOVED lines=11> */
.L_x_49628:
        /* <DEDUP_REMOVED lines=18> */
.L_x_49631:
[----:B------:R-:W-:-:S04]  /*5bb0*/  LOP3.LUT R0, R7, 0x80000000, RZ, 0xc0, !PT ;  /* 0x8000000007007812 */ /* 0x000fc800078ec0ff */
[----:B------:R-:W-:-:S04]  /*5bc0*/  SHF.R.U32.HI R5, RZ, 0x18, R0 ;  /* 0x00000018ff057819 */ /* 0x000fc80000011600 */
[----:B------:R-:W-:-:S04]  /*5bd0*/  LOP3.LUT R4, R4, R5, RZ, 0xfc, !PT ;  /* 0x0000000504047212 */ /* 0x000fc800078efcff */
[----:B------:R-:W-:Y:S02]  /*5be0*/  PRMT R0, R4, 0x7610, R0 ;  /* 0x0000761004007816 */ /* 0x000fe40000000000 */
.L_x_49630:
[----:B------:R-:W-:Y:S05]  /*5bf0*/  BSYNC B0 ;  /* 0x0000000000007941 */ /* 0x000fea0003800000 */
.L_x_49629:
[----:B------:R0:W-:Y:S01]  /*5c00*/  STG.E.U8 [R2.64], R0 ;  /* 0x0000000002007986 */ /* 0x0001e2000c101124 */
[----:B------:R-:W-:Y:S05]  /*5c10*/  BRA `(.L_x_49609) ;  /* 0x000004a000007947 */ /* 0x000fea0003800000 */
.L_x_49627:
        /* <DEDUP_REMOVED lines=18> */
.L_x_49634:
[----:B------:R-:W-:-:S04]  /*5d40*/  LOP3.LUT R0, R7, 0x80000000, RZ, 0xc0, !PT ;  /* 0x8000000007007812 */ /* 0x000fc800078ec0ff */
[----:B------:R-:W-:-:S04]  /*5d50*/  SHF.R.U32.HI R5, RZ, 0x18, R0 ;  /* 0x00000018ff057819 */ /* 0x000fc80000011600 */
[----:B------:R-:W-:-:S04]  /*5d60*/  LOP3.LUT R4, R4, R5, RZ, 0xfc, !PT ;  /* 0x0000000504047212 */ /* 0x000fc800078efcff */
[----:B------:R-:W-:Y:S02]  /*5d70*/  PRMT R0, R4, 0x7610, R0 ;  /* 0x0000761004007816 */ /* 0x000fe40000000000 */
.L_x_49633:
[----:B------:R-:W-:Y:S05]  /*5d80*/  BSYNC B0 ;  /* 0x0000000000007941 */ /* 0x000fea0003800000 */
.L_x_49632:
[----:B------:R0:W-:Y:S01]  /*5d90*/  STG.E.U8 [R2.64], R0 ;  /* 0x0000000002007986 */ /* 0x0001e2000c101124 */
[----:B------:R-:W-:Y:S05]  /*5da0*/  BRA `(.L_x_49609) ;  /* 0x0000031000007947 */ /* 0x000fea0003800000 */
.L_x_49626:
        /* <DEDUP_REMOVED lines=23> */
.L_x_49608:
        /* <DEDUP_REMOVED lines=20> */
.L_x_49636:
[----:B------:R-:W-:Y:S01]  /*6060*/  LOP3.LUT R4, R22, 0xff, RZ, 0xc0, !PT ;  /* 0x000000ff16047812 */ /* 0x000fe200078ec0ff */
[----:B------:R-:W-:-:S05]  /*6070*/  IMAD.MOV.U32 R5, RZ, RZ, RZ ;  /* 0x000000ffff057224 */ /* 0x000fca00078e00ff */
[----:B------:R0:W-:Y:S01]  /*6080*/  STG.E.64 [R2.64], R4 ;  /* 0x0000000402007986 */ /* 0x0001e2000c101b24 */
[----:B------:R-:W-:Y:S05]  /*6090*/  BRA `(.L_x_49609) ;  /* 0x0000002000007947 */ /* 0x000fea0003800000 */
.L_x_49635:
[----:B------:R-:W-:-:S05]  /*60a0*/  LOP3.LUT R5, R22, 0xff, RZ, 0xc0, !PT ;  /* 0x000000ff16057812 */ /* 0x000fca00078ec0ff */
[----:B------:R0:W-:Y:S02]  /*60b0*/  STG.E [R2.64], R5 ;  /* 0x0000000502007986 */ /* 0x0001e4000c101924 */
.L_x_49609:
        /* <DEDUP_REMOVED lines=21> */
.L_x_49640:
[----:B------:R0:W-:Y:S01]  /*6210*/  STG.E.U8 [R2.64], R19 ;  /* 0x0000001302007986 */ /* 0x0001e2000c101124 */
[----:B------:R-:W-:Y:S05]  /*6220*/  BRA `(.L_x_49642) ;  /* 0x00000e9000007947 */ /* 0x000fea0003800000 */
.L_x_49639:
        /* <DEDUP_REMOVED lines=10> */
.L_x_49644:
[----:B------:R-:W-:-:S05]  /*62d0*/  LOP3.LUT R19, R19, 0xff, RZ, 0xc0, !PT ;  /* 0x000000ff13137812 */ /* 0x000fca00078ec0ff */
[----:B------:R0:W-:Y:S01]  /*62e0*/  STG.E [R2.64], R19 ;  /* 0x0000001302007986 */ /* 0x0001e2000c101924 */
[----:B------:R-:W-:Y:S05]  /*62f0*/  BRA `(.L_x_49642) ;  /* 0x00000dc000007947 */ /* 0x000fea0003800000 */
.L_x_49643:
[----:B------:R-:W-:-:S05]  /*6300*/  LOP3.LUT R19, R19, 0xff, RZ, 0xc0, !PT ;  /* 0x000000ff13137812 */ /* 0x000fca00078ec0ff */
[----:B------:R0:W-:Y:S01]  /*6310*/  STG.E.U16 [R2.64], R19 ;  /* 0x0000001302007986 */ /* 0x0001e2000c101524 */
[----:B------:R-:W-:Y:S05]  /*6320*/  BRA `(.L_x_49642) ;  /* 0x00000d9000007947 */ /* 0x000fea0003800000 */
.L_x_49638:
        /* <DEDUP_REMOVED lines=10> */
.L_x_49646:
[----:B------:R-:W-:-:S04]  /*63d0*/  LOP3.LUT R19, R19, 0xff, RZ, 0xc0, !PT ;  /* 0x000000ff13137812 */ /* 0x000fc800078ec0ff */
[----:B------:R-:W0:Y:S02]  /*63e0*/  I2F.U16 R0, R19 ;  /* 0x0000001300007306 */ /* 0x000e240000101000 */
[----:B0-----:R-:W-:-:S05]  /*63f0*/  F2FP.PACK_AB R0, RZ, R0 ;  /* 0x00000000ff00723e */ /* 0x001fca00000000ff */
[----:B------:R0:W-:Y:S01]  /*6400*/  STG.E.U16 [R2.64], R0 ;  /* 0x0000000002007986 */ /* 0x0001e2000c101524 */
[----:B------:R-:W-:Y:S05]  /*6410*/  BRA `(.L_x_49642) ;  /* 0x00000ca000007947 */ /* 0x000fea0003800000 */
.L_x_49645:
        /* <DEDUP_REMOVED lines=11> */
.L_x_49648:
[----:B------:R-:W-:-:S06]  /*64d0*/  LOP3.LUT R19, R19, 0xff, RZ, 0xc0, !PT ;  /* 0x000000ff13137812 */ /* 0x000fcc00078ec0ff */
[----:B------:R-:W0:Y:S02]  /*64e0*/  I2F.U16 R19, R19 ;  /* 0x0000001300137306 */ /* 0x000e240000101000 */
[----:B0-----:R-:W-:-:S04]  /*64f0*/  F2FP.PACK_AB R5, RZ, R19 ;  /* 0x00000013ff05723e */ /* 0x001fc800000000ff */
[----:B------:R-:W-:-:S05]  /*6500*/  PRMT R5, R5, 0x5410, RZ ;  /* 0x0000541005057816 */ /* 0x000fca00000000ff */
[----:B------:R0:W-:Y:S01]  /*6510*/  STG.E [R2.64], R5 ;  /* 0x0000000502007986 */ /* 0x0001e2000c101924 */
[----:B------:R-:W-:Y:S05]  /*6520*/  BRA `(.L_x_49642) ;  /* 0x00000b9000007947 */ /* 0x000fea0003800000 */
.L_x_49647:
[----:B------:R-:W-:-:S06]  /*6530*/  LOP3.LUT R4, R19, 0xff, RZ, 0xc0, !PT ;  /* 0x000000ff13047812 */ /* 0x000fcc00078ec0ff */
[----:B------:R-:W0:Y:S02]  /*6540*/  I2F.F64.U16 R4, R4 ;  /* 0x0000000400047312 */ /* 0x000e240000101800 */
[----:B0-----:R0:W-:Y:S01]  /*6550*/  STG.E.64 [R2.64], R4 ;  /* 0x0000000402007986 */ /* 0x0011e2000c101b24 */
[----:B------:R-:W-:Y:S05]  /*6560*/  BRA `(.L_x_49642) ;  /* 0x00000b5000007947 */ /* 0x000fea0003800000 */
.L_x_49637:
        /* <DEDUP_REMOVED lines=12> */
.L_x_49651:
[----:B------:R-:W-:Y:S01]  /*6630*/  LOP3.LUT R4, R19, 0xff, RZ, 0xc0, !PT ;  /* 0x000000ff13047812 */ /* 0x000fe200078ec0ff */
[----:B------:R-:W-:-:S05]  /*6640*/  CS2R R6, SRZ ;  /* 0x0000000000067805 */ /* 0x000fca000001ff00 */
[----:B------:R-:W0:Y:S02]  /*6650*/  I2F.F64.U16 R4, R4 ;  /* 0x0000000400047312 */ /* 0x000e240000101800 */
[----:B0-----:R0:W-:Y:S01]  /*6660*/  STG.E.128 [R2.64], R4 ;  /* 0x0000000402007986 */ /* 0x0011e2000c101d24 */
[----:B------:R-:W-:Y:S05]  /*6670*/  BRA `(.L_x_49642) ;  /* 0x00000a4000007947 */ /* 0x000fea0003800000 */
.L_x_49650:
        /* <DEDUP_REMOVED lines=22> */
.L_x_49655:
[----:B------:R-:W-:Y:S05]  /*67e0*/  BSYNC B0 ;  /* 0x0000000000007941 */ /* 0x000fea0003800000 */
.L_x_49654:
[----:B------:R-:W-:-:S05]  /*67f0*/  LOP3.LUT R5, R0, R5, RZ, 0xfc, !PT ;  /* 0x0000000500057212 */ /* 0x000fca00078efcff */
[----:B------:R0:W-:Y:S01]  /*6800*/  STG.E.U8 [R2.64], R5 ;  /* 0x0000000502007986 */ /* 0x0001e2000c101124 */
[----:B------:R-:W-:Y:S05]  /*6810*/  BRA `(.L_x_49642) ;  /* 0x000008a000007947 */ /* 0x000fea0003800000 */
.L_x_49653:
        /* <DEDUP_REMOVED lines=14> */
.L_x_49657:
[----:B------:R-:W-:Y:S01]  /*6900*/  IMAD.MOV.U32 R0, RZ, RZ, 0x7f ;  /* 0x0000007fff007424 */ /* 0x000fe200078e00ff */
[----:B------:R-:W-:-:S04]  /*6910*/  ISETP.GT.U32.AND P0, PT, R4, 0x7f800000, PT ;  /* 0x7f8000000400780c */ /* 0x000fc80003f04070 */
[----:B------:R-:W-:-:S04]  /*6920*/  SEL R0, R0, 0x7c, P0 ;  /* 0x0000007c00007807 */ /* 0x000fc80000000000 */
.L_x_49658:
[----:B------:R-:W-:Y:S05]  /*6930*/  BSYNC B0 ;  /* 0x0000000000007941 */ /* 0x000fea0003800000 */
.L_x_49656:
[----:B------:R-:W-:-:S04]  /*6940*/  LOP3.LUT R4, R19, 0x80000000, RZ, 0xc0, !PT ;  /* 0x8000000013047812 */ /* 0x000fc800078ec0ff */
[----:B------:R-:W-:-:S04]  /*6950*/  SHF.R.U32.HI R5, RZ, 0x18, R4 ;  /* 0x00000018ff057819 */ /* 0x000fc80000011604 */
[----:B------:R-:W-:-:S05]  /*6960*/  LOP3.LUT R5, R0, R5, RZ, 0xfc, !PT ;  /* 0x0000000500057212 */ /* 0x000fca00078efcff */
[----:B------:R0:W-:Y:S01]  /*6970*/  STG.E.U8 [R2.64], R5 ;  /* 0x0000000502007986 */ /* 0x0001e2000c101124 */
[----:B------:R-:W-:Y:S05]  /*6980*/  BRA `(.L_x_49642) ;  /* 0x0000073000007947 */ /* 0x000fea0003800000 */
.L_x_49652:
[----:B------:R-:W-:-:S04]  /*6990*/  LOP3.LUT R19, R19, 0xff, RZ, 0xc0, !PT ;  /* 0x000000ff13137812 */ /* 0x000fc800078ec0ff */
[----:B------:R-:W0:Y:S02]  /*69a0*/  I2F.U16 R0, R19 ;  /* 0x0000001300007306 */ /* 0x000e240000101000 */
[----:B0-----:R-:W-:-:S05]  /*69b0*/  F2FP.BF16.PACK_AB R0, RZ, R0 ;  /* 0x00000000ff00723e */ /* 0x001fca00000010ff */
[----:B------:R0:W-:Y:S01]  /*69c0*/  STG.E.U16 [R2.64], R0 ;  /* 0x0000000002007986 */ /* 0x0001e2000c101524 */
[----:B------:R-:W-:Y:S05]  /*69d0*/  BRA `(.L_x_49642) ;  /* 0x000006e000007947 */ /* 0x000fea0003800000 */
.L_x_49649:
        /* <DEDUP_REMOVED lines=11> */
.L_x_49661:
        /* <DEDUP_REMOVED lines=18> */
.L_x_49664:
[----:B------:R-:W-:-:S04]  /*6bb0*/  LOP3.LUT R0, R19, 0x80000000, RZ, 0xc0, !PT ;  /* 0x8000000013007812 */ /* 0x000fc800078ec0ff */
[----:B------:R-:W-:-:S04]  /*6bc0*/  SHF.R.U32.HI R5, RZ, 0x18, R0 ;  /* 0x00000018ff057819 */ /* 0x000fc80000011600 */
[----:B------:R-:W-:-:S04]  /*6bd0*/  LOP3.LUT R4, R4, R5, RZ, 0xfc, !PT ;  /* 0x0000000504047212 */ /* 0x000fc800078efcff */
[----:B------:R-:W-:Y:S02]  /*6be0*/  PRMT R0, R4, 0x7610, R0 ;  /* 0x0000761004007816 */ /* 0x000fe40000000000 */
.L_x_49663:
[----:B------:R-:W-:Y:S05]  /*6bf0*/  BSYNC B0 ;  /* 0x0000000000007941 */ /* 0x000fea0003800000 */
.L_x_49662:
[----:B------:R0:W-:Y:S01]  /*6c00*/  STG.E.U8 [R2.64], R0 ;  /* 0x0000000002007986 */ /* 0x0001e2000c101124 */
[----:B------:R-:W-:Y:S05]  /*6c10*/  BRA `(.L_x_49642) ;  /* 0x000004a000007947 */ /* 0x000fea0003800000 */
.L_x_49660:
        /* <DEDUP_REMOVED lines=18> */
.L_x_49667:
[----:B------:R-:W-:-:S04]  /*6d40*/  LOP3.LUT R0, R19, 0x80000000, RZ, 0xc0, !PT ;  /* 0x8000000013007812 */ /* 0x000fc800078ec0ff */
[----:B------:R-:W-:-:S04]  /*6d50*/  SHF.R.U32.HI R5, RZ, 0x18, R0 ;  /* 0x00000018ff057819 */ /* 0x000fc80000011600 */
[----:B------:R-:W-:-:S04]  /*6d60*/  LOP3.LUT R4, R4, R5, RZ, 0xfc, !PT ;  /* 0x0000000504047212 */ /* 0x000fc800078efcff */
[----:B------:R-:W-:Y:S02]  /*6d70*/  PRMT R0, R4, 0x7610, R0 ;  /* 0x0000761004007816 */ /* 0x000fe40000000000 */
.L_x_49666:
[----:B------:R-:W-:Y:S05]  /*6d80*/  BSYNC B0 ;  /* 0x0000000000007941 */ /* 0x000fea0003800000 */
.L_x_49665:
[----:B------:R0:W-:Y:S01]  /*6d90*/  STG.E.U8 [R2.64], R0 ;  /* 0x0000000002007986 */ /* 0x0001e2000c101124 */
[----:B------:R-:W-:Y:S05]  /*6da0*/  BRA `(.L_x_49642) ;  /* 0x0000031000007947 */ /* 0x000fea0003800000 */
.L_x_49659:
        /* <DEDUP_REMOVED lines=23> */
.L_x_49641:
        /* <DEDUP_REMOVED lines=20> */
.L_x_49669:
[----:B------:R-:W-:Y:S01]  /*7060*/  LOP3.LUT R4, R19, 0xff, RZ, 0xc0, !PT ;  /* 0x000000ff13047812 */ /* 0x000fe200078ec0ff */
[----:B------:R-:W-:-:S05]  /*7070*/  IMAD.MOV.U32 R5, RZ, RZ, RZ ;  /* 0x000000ffff057224 */ /* 0x000fca00078e00ff */
[----:B------:R0:W-:Y:S01]  /*7080*/  STG.E.64 [R2.64], R4 ;  /* 0x0000000402007986 */ /* 0x0001e2000c101b24 */
[----:B------:R-:W-:Y:S05]  /*7090*/  BRA `(.L_x_49642) ;  /* 0x0000002000007947 */ /* 0x000fea0003800000 */
.L_x_49668:
[----:B------:R-:W-:-:S05]  /*70a0*/  LOP3.LUT R19, R19, 0xff, RZ, 0xc0, !PT ;  /* 0x000000ff13137812 */ /* 0x000fca00078ec0ff */
[----:B------:R0:W-:Y:S02]  /*70b0*/  STG.E [R2.64], R19 ;  /* 0x0000001302007986 */ /* 0x0001e4000c101924 */
.L_x_49642:
[----:B------:R-:W-:Y:S02]  /*70c0*/  IADD3 R23, R23, 0x80, RZ ;  /* 0x0000008017177810 */ /* 0x000fe40007ffe0ff */
.L_x_49603:
[----:B------:R-:W-:Y:S05]  /*70d0*/  BSYNC B6 ;  /* 0x0000000000067941 */ /* 0x000fea0003800000 */
.L_x_49602:
        /* <DEDUP_REMOVED lines=19> */
.L_x_49673:
[----:B------:R-:W-:Y:S01]  /*7210*/  STG.E.U8 [R2.64], R18 ;  /* 0x0000001202007986 */ /* 0x000fe2000c101124 */
[----:B------:R-:W-:Y:S05]  /*7220*/  EXIT ;  /* 0x000000000000794d */ /* 0x000fea0003800000 */
.L_x_49672:
        /* <DEDUP_REMOVED lines=10> */
.L_x_49676:
[----:B------:R-:W-:-:S05]  /*72d0*/  LOP3.LUT R5, R18, 0xff, RZ, 0xc0, !PT ;  /* 0x000000ff12057812 */ /* 0x000fca00078ec0ff */
[----:B------:R-:W-:Y:S01]  /*72e0*/  STG.E [R2.64], R5 ;  /* 0x0000000502007986 */ /* 0x000fe2000c101924 */
[----:B------:R-:W-:Y:S05]  /*72f0*/  EXIT ;  /* 0x000000000000794d */ /* 0x000fea0003800000 */
.L_x_49675:
[----:B------:R-:W-:-:S05]  /*7300*/  LOP3.LUT R5, R18, 0xff, RZ, 0xc0, !PT ;  /* 0x000000ff12057812 */ /* 0x000fca00078ec0ff */
[----:B------:R-:W-:Y:S01]  /*7310*/  STG.E.U16 [R2.64], R5 ;  /* 0x0000000502007986 */ /* 0x000fe2000c101524 */
[----:B------:R-:W-:Y:S05]  /*7320*/  EXIT ;  /* 0x000000000000794d */ /* 0x000fea0003800000 */
.L_x_49671:
        /* <DEDUP_REMOVED lines=10> */
.L_x_49678:
[----:B------:R-:W-:-:S04]  /*73d0*/  LOP3.LUT R18, R18, 0xff, RZ, 0xc0, !PT ;  /* 0x000000ff12127812 */ /* 0x000fc800078ec0ff */
[----:B------:R-:W0:Y:S02]  /*73e0*/  I2F.U16 R0, R18 ;  /* 0x0000001200007306 */ /* 0x000e240000101000 */
[----:B0-----:R-:W-:-:S05]  /*73f0*/  F2FP.PACK_AB R0, RZ, R0 ;  /* 0x00000000ff00723e */ /* 0x001fca00000000ff */
[----:B------:R-:W-:Y:S01]  /*7400*/  STG.E.U16 [R2.64], R0 ;  /* 0x0000000002007986 */ /* 0x000fe2000c101524 */
[----:B------:R-:W-:Y:S05]  /*7410*/  EXIT ;  /* 0x000000000000794d */ /* 0x000fea0003800000 */
.L_x_49677:
        /* <DEDUP_REMOVED lines=8> */
[----:B------:R-:W0:Y:S02]  /*74a0*/  I2F.U16 R18, R18 ;  /* 0x0000001200127306 */ /* 0x000e240000101000 */
[----:B0-----:R-:W-:Y:S01]  /*74b0*/  STG.E.64 [R2.64], R18 ;  /* 0x0000001202007986 */ /* 0x001fe2000c101b24 */
[----:B------:R-:W-:Y:S05]  /*74c0*/  EXIT ;  /* 0x000000000000794d */ /* 0x000fea0003800000 */
.L_x_49680:
[----:B------:R-:W-:-:S06]  /*74d0*/  LOP3.LUT R18, R18, 0xff, RZ, 0xc0, !PT ;  /* 0x000000ff12127812 */ /* 0x000fcc00078ec0ff */
[----:B------:R-:W0:Y:S02]  /*74e0*/  I2F.U16 R18, R18 ;  /* 0x0000001200127306 */ /* 0x000e240000101000 */
[----:B0-----:R-:W-:-:S04]  /*74f0*/  F2FP.PACK_AB R5, RZ, R18 ;  /* 0x00000012ff05723e */ /* 0x001fc800000000ff */
[----:B------:R-:W-:-:S05]  /*7500*/  PRMT R5, R5, 0x5410, RZ ;  /* 0x0000541005057816 */ /* 0x000fca00000000ff */
[----:B------:R-:W-:Y:S01]  /*7510*/  STG.E [R2.64], R5 ;  /* 0x0000000502007986 */ /* 0x000fe2000c101924 */
[----:B------:R-:W-:Y:S05]  /*7520*/  EXIT ;  /* 0x000000000000794d */ /* 0x000fea0003800000 */
.L_x_49679:
[----:B------:R-:W-:-:S06]  /*7530*/  LOP3.LUT R4, R18, 0xff, RZ, 0xc0, !PT ;  /* 0x000000ff12047812 */ /* 0x000fcc00078ec0ff */
[----:B------:R-:W0:Y:S02]  /*7540*/  I2F.F64.U16 R4, R4 ;  /* 0x0000000400047312 */ /* 0x000e240000101800 */
[----:B0-----:R-:W-:Y:S01]  /*7550*/  STG.E.64 [R2.64], R4 ;  /* 0x0000000402007986 */ /* 0x001fe2000c101b24 */
[----:B------:R-:W-:Y:S05]  /*7560*/  EXIT ;  /* 0x000000000000794d */ /* 0x000fea0003800000 */
.L_x_49670:
        /* <DEDUP_REMOVED lines=12> */
.L_x_49683:
[----:B------:R-:W-:Y:S01]  /*7630*/  LOP3.LUT R4, R18, 0xff, RZ, 0xc0, !PT ;  /* 0x000000ff12047812 */ /* 0x000fe200078ec0ff */
[----:B------:R-:W-:-:S05]  /*7640*/  CS2R R6, SRZ ;  /* 0x0000000000067805 */ /* 0x000fca000001ff00 */
[----:B------:R-:W0:Y:S02]  /*7650*/  I2F.F64.U16 R4, R4 ;  /* 0x0000000400047312 */ /* 0x000e240000101800 */
[----:B0-----:R-:W-:Y:S01]  /*7660*/  STG.E.128 [R2.64], R4 ;  /* 0x0000000402007986 */ /* 0x001fe2000c101d24 */
[----:B------:R-:W-:Y:S05]  /*7670*/  EXIT ;  /* 0x000000000000794d */ /* 0x000fea0003800000 */
.L_x_49682:
        /* <DEDUP_REMOVED lines=22> */
.L_x_49687:
[----:B------:R-:W-:Y:S05]  /*77e0*/  BSYNC B0 ;  /* 0x0000000000007941 */ /* 0x000fea0003800000 */
.L_x_49686:
[----:B------:R-:W-:-:S05]  /*77f0*/  LOP3.LUT R5, R0, R5, RZ, 0xfc, !PT ;  /* 0x0000000500057212 */ /* 0x000fca00078efcff */
[----:B------:R-:W-:Y:S01]  /*7800*/  STG.E.U8 [R2.64], R5 ;  /* 0x0000000502007986 */ /* 0x000fe2000c101124 */
[----:B------:R-:W-:Y:S05]  /*7810*/  EXIT ;  /* 0x000000000000794d */ /* 0x000fea0003800000 */
.L_x_49685:
        /* <DEDUP_REMOVED lines=14> */
.L_x_49689:
[----:B------:R-:W-:Y:S01]  /*7900*/  IMAD.MOV.U32 R0, RZ, RZ, 0x7f ;  /* 0x0000007fff007424 */ /* 0x000fe200078e00ff */
[----:B------:R-:W-:-:S04]  /*7910*/  ISETP.GT.U32.AND P0, PT, R4, 0x7f800000, PT ;  /* 0x7f8000000400780c */ /* 0x000fc80003f04070 */
[----:B------:R-:W-:-:S04]  /*7920*/  SEL R0, R0, 0x7c, P0 ;  /* 0x0000007c00007807 */ /* 0x000fc80000000000 */
.L_x_49690:
[----:B------:R-:W-:Y:S05]  /*7930*/  BSYNC B0 ;  /* 0x0000000000007941 */ /* 0x000fea0003800000 */
.L_x_49688:
[----:B------:R-:W-:-:S04]  /*7940*/  LOP3.LUT R4, R5, 0x80000000, RZ, 0xc0, !PT ;  /* 0x8000000005047812 */ /* 0x000fc800078ec0ff */
[----:B------:R-:W-:-:S04]  /*7950*/  SHF.R.U32.HI R5, RZ, 0x18, R4 ;  /* 0x00000018ff057819 */ /* 0x000fc80000011604 */
[----:B------:R-:W-:-:S05]  /*7960*/  LOP3.LUT R5, R0, R5, RZ, 0xfc, !PT ;  /* 0x0000000500057212 */ /* 0x000fca00078efcff */
[----:B------:R-:W-:Y:S01]  /*7970*/  STG.E.U8 [R2.64], R5 ;  /* 0x0000000502007986 */ /* 0x000fe2000c101124 */
[----:B------:R-:W-:Y:S05]  /*7980*/  EXIT ;  /* 0x000000000000794d */ /* 0x000fea0003800000 */
.L_x_49684:
[----:B------:R-:W-:-:S04]  /*7990*/  LOP3.LUT R18, R18, 0xff, RZ, 0xc0, !PT ;  /* 0x000000ff12127812 */ /* 0x000fc800078ec0ff */
[----:B------:R-:W0:Y:S02]  /*79a0*/  I2F.U16 R0, R18 ;  /* 0x0000001200007306 */ /* 0x000e240000101000 */
[----:B0-----:R-:W-:-:S05]  /*79b0*/  F2FP.BF16.PACK_AB R0, RZ, R0 ;  /* 0x00000000ff00723e */ /* 0x001fca00000010ff */
[----:B------:R-:W-:Y:S01]  /*79c0*/  STG.E.U16 [R2.64], R0 ;  /* 0x0000000002007986 */ /* 0x000fe2000c101524 */
[----:B------:R-:W-:Y:S05]  /*79d0*/  EXIT ;  /* 0x000000000000794d */ /* 0x000fea0003800000 */
.L_x_49681:
        /* <DEDUP_REMOVED lines=11> */
.L_x_49693:
        /* <DEDUP_REMOVED lines=18> */
.L_x_49696:
[----:B------:R-:W-:-:S04]  /*7bb0*/  LOP3.LUT R0, R7, 0x80000000, RZ, 0xc0, !PT ;  /* 0x8000000007007812 */ /* 0x000fc800078ec0ff */
[----:B------:R-:W-:-:S04]  /*7bc0*/  SHF.R.U32.HI R5, RZ, 0x18, R0 ;  /* 0x00000018ff057819 */ /* 0x000fc80000011600 */
[----:B------:R-:W-:-:S04]  /*7bd0*/  LOP3.LUT R4, R4, R5, RZ, 0xfc, !PT ;  /* 0x0000000504047212 */ /* 0x000fc800078efcff */
[----:B------:R-:W-:Y:S02]  /*7be0*/  PRMT R0, R4, 0x7610, R0 ;  /* 0x0000761004007816 */ /* 0x000fe40000000000 */
.L_x_49695:
[----:B------:R-:W-:Y:S05]  /*7bf0*/  BSYNC B0 ;  /* 0x0000000000007941 */ /* 0x000fea0003800000 */
.L_x_49694:
[----:B------:R-:W-:Y:S01]  /*7c00*/  STG.E.U8 [R2.64], R0 ;  /* 0x0000000002007986 */ /* 0x000fe2000c101124 */
[----:B------:R-:W-:Y:S05]  /*7c10*/  EXIT ;  /* 0x000000000000794d */ /* 0x000fea0003800000 */
.L_x_49692:
        /* <DEDUP_REMOVED lines=18> */
.L_x_49699:
[----:B------:R-:W-:-:S04]  /*7d40*/  LOP3.LUT R0, R7, 0x80000000, RZ, 0xc0, !PT ;  /* 0x8000000007007812 */ /* 0x000fc800078ec0ff */
[----:B------:R-:W-:-:S04]  /*7d50*/  SHF.R.U32.HI R5, RZ, 0x18, R0 ;  /* 0x00000018ff057819 */ /* 0x000fc80000011600 */
[----:B------:R-:W-:-:S04]  /*7d60*/  LOP3.LUT R4, R4, R5, RZ, 0xfc, !PT ;  /* 0x0000000504047212 */ /* 0x000fc800078efcff */
[----:B------:R-:W-:Y:S02]  /*7d70*/  PRMT R0, R4, 0x7610, R0 ;  /* 0x0000761004007816 */ /* 0x000fe40000000000 */
.L_x_49698:
[----:B------:R-:W-:Y:S05]  /*7d80*/  BSYNC B0 ;  /* 0x0000000000007941 */ /* 0x000fea0003800000 */
.L_x_49697:
[----:B------:R-:W-:Y:S01]  /*7d90*/  STG.E.U8 [R2.64], R0 ;  /* 0x0000000002007986 */ /* 0x000fe2000c101124 */
[----:B------:R-:W-:Y:S05]  /*7da0*/  EXIT ;  /* 0x000000000000794d */ /* 0x000fea0003800000 */
.L_x_49691:
        /* <DEDUP_REMOVED lines=23> */
.L_x_49674:
        /* <DEDUP_REMOVED lines=20> */
.L_x_49701:
[----:B------:R-:W-:Y:S01]  /*8060*/  LOP3.LUT R18, R18, 0xff, RZ, 0xc0, !PT ;  /* 0x000000ff12127812 */ /* 0x000fe200078ec0ff */
[----:B------:R-:W-:-:S05]  /*8070*/  IMAD.MOV.U32 R19, RZ, RZ, RZ ;  /* 0x000000ffff137224 */ /* 0x000fca00078e00ff */
[----:B------:R-:W-:Y:S01]  /*8080*/  STG.E.64 [R2.64], R18 ;  /* 0x0000001202007986 */ /* 0x000fe2000c101b24 */
[----:B------:R-:W-:Y:S05]  /*8090*/  EXIT ;  /* 0x000000000000794d */ /* 0x000fea0003800000 */
.L_x_49700:
[----:B------:R-:W-:-:S05]  /*80a0*/  LOP3.LUT R5, R18, 0xff, RZ, 0xc0, !PT ;  /* 0x000000ff12057812 */ /* 0x000fca00078ec0ff */
[----:B------:R-:W-:Y:S01]  /*80b0*/  STG.E [R2.64], R5 ;  /* 0x0000000502007986 */ /* 0x000fe2000c101924 */
[----:B------:R-:W-:Y:S05]  /*80c0*/  EXIT ;  /* 0x000000000000794d */ /* 0x000fea0003800000 */
        .weak           $__internal_61_$__cuda_sm20_rem_u16
        .type           $__internal_61_$__cuda_sm20_rem_u16,@function
        .size           $__internal_61_$__cuda_sm20_rem_u16,(.L_x_50506 - $__internal_61_$__cuda_sm20_rem_u16)
$__internal_61_$__cuda_sm20_rem_u16:
        /* <DEDUP_REMOVED lines=20> */
[----:B------:R-:W-:Y:S05]  /*8210*/  RET.REL.NODEC R2 `(_ZN2at6native27unrolled_elementwise_kernelINS0_13BUnaryFunctorIhhhZZZNS0_21remainder_kernel_cudaERNS_18TensorIteratorBaseEENKUlvE_clEvENKUlvE_clEvEUlhhE_EESt5arrayIPcLm2EELi4E23TrivialOffsetCalculatorILi1EjESD_NS0_6memory12LoadWithCastILi1EEENSE_13StoreWithCastILi1EEEEEviT_T0_T2_T3_T4_T5_) ;  /* 0xffff7de002007950 */ /* 0x000fea0003c3ffff */
.L_x_49702:
        /* <DEDUP_REMOVED lines=14> */
.L_x_50506:


//--------------------- .text._ZN2at6native18elementwise_kernelILi128ELi4EZNS0_22gpu_kernel_impl_nocastINS0_13BUnaryFunctorIhhhZZZNS0_21remainder_kernel_cudaERNS_18TensorIteratorBaseEENKUlvE_clEvENKUlvE_clEvEUlhhE_EEEEvS5_RKT_EUliE_EEviT1_ --------------------------
	.section	.text._ZN2at6native18elementwise_kernelILi128ELi4EZNS0_22gpu_kernel_impl_nocastINS0_13BUnaryFunctorIhhhZZZNS0_21remainder_kernel_cudaERNS_18TensorIteratorBaseEENKUlvE_clEvENKUlvE_clEvEUlhhE_EEEEvS5_RKT_EUliE_EEviT1_,"ax",@progbits
	.sectioninfo	@"SHI_REGISTERS=15"
	.align	128
        .global         _ZN2at6native18elementwise_kernelILi128ELi4EZNS0_22gpu_kernel_impl_nocastINS0_13BUnaryFunctorIhhhZZZNS0_21remainder_kernel_cudaERNS_18TensorIteratorBaseEENKUlvE_clEvENKUlvE_clEvEUlhhE_EEEEvS5_RKT_EUliE_EEviT1_
        .type           _ZN2at6native18elementwise_kernelILi128ELi4EZNS0_22gpu_kernel_impl_nocastINS0_13BUnaryFunctorIhhhZZZNS0_21remainder_kernel_cudaERNS_18TensorIteratorBaseEENKUlvE_clEvENKUlvE_clEvEUlhhE_EEEEvS5_RKT_EUliE_EEviT1_,@function
        .size           _ZN2at6native18elementwise_kernelILi128ELi4EZNS0_22gpu_kernel_impl_nocastINS0_13BUnaryFunctorIhhhZZZNS0_21remainder_kernel_cudaERNS_18TensorIteratorBaseEENKUlvE_clEvENKUlvE_clEvEUlhhE_EEEEvS5_RKT_EUliE_EEviT1_,(.L_x_50507 - _ZN2at6native18elementwise_kernelILi128ELi4EZNS0_22gpu_kernel_impl_nocastINS0_13BUnaryFunctorIhhhZZZNS0_21remainder_kernel_cudaERNS_18TensorIteratorBaseEENKUlvE_clEvENKUlvE_clEvEUlhhE_EEEEvS5_RKT_EUliE_EEviT1_)
        .other          _ZN2at6native18elementwise_kernelILi128ELi4EZNS0_22gpu_kernel_impl_nocastINS0_13BUnaryFunctorIhhhZZZNS0_21remainder_kernel_cudaERNS_18TensorIteratorBaseEENKUlvE_clEvENKUlvE_clEvEUlhhE_EEEEvS5_RKT_EUliE_EEviT1_,@"STO_CUDA_ENTRY STV_DEFAULT"
_ZN2at6native18elementwise_kernelILi128ELi4EZNS0_22gpu_kernel_impl_nocastINS0_13BUnaryFunctorIhhhZZZNS0_21remainder_kernel_cudaERNS_18TensorIteratorBaseEENKUlvE_clEvENKUlvE_clEvEUlhhE_EEEEvS5_RKT_EUliE_EEviT1_:
.text._ZN2at6native18elementwise_kernelILi128ELi4EZNS0_22gpu_kernel_impl_nocastINS0_13BUnaryFunctorIhhhZZZNS0_21remainder_kernel_cudaERNS_18TensorIteratorBaseEENKUlvE_clEvENKUlvE_clEvEUlhhE_EEEEvS5_RKT_EUliE_EEviT1_:
        /* <DEDUP_REMOVED lines=236> */
.L_x_49705:
[----:B------:R-:W-:Y:S02]  /*0ec0*/  ISETP.NE.AND P0, PT, RZ, UR6, PT ;  /* 0x00000006ff007c0c */ /* 0x000fe4000bf05270 */
[----:B------:R-:W-:Y:S02]  /*0ed0*/  IADD3 R6, P1, R4, c[0x0][0x360], RZ ;  /* 0x0000d80004067a10 */ /* 0x000fe40007f3e0ff */
[----:B------:R-:W-:Y:S02]  /*0ee0*/  IADD3 R4, P2, R2, c[0x0][0x368], RZ ;  /* 0x0000da0002047a10 */ /* 0x000fe40007f5e0ff */
[----:B------:R-:W-:Y:S02]  /*0ef0*/  MOV R2, 0xff ;  /* 0x000000ff00027802 */ /* 0x000fe40000000f00 */
[----:B------:R-:W-:-:S02]  /*0f00*/  IADD3.X R7, RZ, c[0x0][0x364], RZ, P1, !PT ;  /* 0x0000d900ff077a10 */ /* 0x000fc40000ffe4ff */
[----:B------:R-:W-:-:S03]  /*0f10*/  IADD3.X R5, RZ, c[0x0][0x36c], RZ, P2, !PT ;  /* 0x0000db00ff057a10 */ /* 0x000fc600017fe4ff */
[----:B------:R-:W-:Y:S05]  /*0f20*/  @!P0 BRA `(.L_x_49706) ;  /* 0x0000005000008947 */ /* 0x000fea0003800000 */
[----:B------:R0:W5:Y:S01]  /*0f30*/  LDG.E.U8 R10, [R4.64] ;  /* 0x00000004040a7981 */ /* 0x000162000c1e1100 */
[----:B------:R-:W-:Y:S02]  /*0f40*/  MOV R11, UR6 ;  /* 0x00000006000b7c02 */ /* 0x000fe40008000f00 */
[----:B------:R-:W-:Y:S02]  /*0f50*/  MOV R12, 0xf70 ;  /* 0x00000f70000c7802 */ /* 0x000fe40000000f00 */
[----:B0----5:R-:W-:Y:S05]  /*0f60*/  CALL.REL.NOINC `($__internal_62_$__cuda_sm20_rem_u16) ;  /* 0x00002e0000007944 */ /* 0x021fea0003c00000 */
[----:B------:R-:W-:-:S05]  /*0f70*/  PRMT R2, R11, 0x7610, R2 ;  /* 0x000076100b027816 */ /* 0x000fca0000000002 */
.L_x_49706:
[----:B------:R0:W-:Y:S01]  /*0f80*/  STG.E.U8 [R6.64], R2 ;  /* 0x0000000206007986 */ /* 0x0001e2000c101104 */
[----:B------:R-:W-:-:S04]  /*0f90*/  LEA R0, R3, R0, 0x9 ;  /* 0x0000000003007211 */ /* 0x000fc800078e48ff */
[----:B------:R-:W-:Y:S02]  /*0fa0*/  IADD3 R5, R0, 0x80, RZ ;  /* 0x0000008000057810 */ /* 0x000fe40007ffe0ff */
.L_x_49704:
[----:B------:R-:W-:Y:S05]  /*0fb0*/  BSYNC B0 ;  /* 0x0000000000007941 */ /* 0x000fea0003800000 */
.L_x_49703:
[----:B------:R-:W-:Y:S01]  /*0fc0*/  ISETP.GE.AND P0, PT, R5, c[0x0][0x160], PT ;  /* 0x0000580005007a0c */ /* 0x000fe20003f06270 */
[----:B------:R-:W-:-:S12]  /*0fd0*/  BSSY B0, `(.L_x_49707) ;  /* 0x00001e6000007945 */ /* 0x000fd80003800000 */
[----:B------:R-:W-:Y:S05]  /*0fe0*/  @P0 BRA `(.L_x_49708) ;  /* 0x00001e4000000947 */ /* 0x000fea0003800000 */
[----:B------:R-:W-:Y:S01]  /*0ff0*/  ISETP.NE.AND P0, PT, RZ, c[0x0][0x168], PT ;  /* 0x00005a00ff007a0c */ /* 0x000fe20003f05270 */
[----:B0-----:R-:W-:Y:S01]  /*1000*/  IMAD.MOV.U32 R2, RZ, RZ, RZ ;  /* 0x000000ffff027224 */ /* 0x001fe200078e00ff */
[----:B------:R-:W-:-:S11]  /*1010*/  MOV R0, RZ ;  /* 0x000000ff00007202 */ /* 0x000fd60000000f00 */
[----:B------:R-:W-:Y:S05]  /*1020*/  @!P0 BRA `(.L_x_49709) ;  /* 0x00000df000008947 */ /* 0x000fea0003800000 */
[----:B------:R-:W-:Y:S01]  /*1030*/  HFMA2.MMA R4, -RZ, RZ, 0, 0 ;  /* 0x00000000ff047435 */ /* 0x000fe200000001ff */
[----:B------:R-:W-:-:S04]  /*1040*/  MOV R3, c[0x0][0x168] ;  /* 0x00005a0000037a02 */ /* 0x000fc80000000f00 */
[----:B------:R-:W-:-:S05]  /*1050*/  ISETP.NE.AND P0, PT, R3, 0x1, PT ;  /* 0x000000010300780c */ /* 0x000fca0003f05270 */
        /* <DEDUP_REMOVED lines=219> */
[----:B------:R-:W-:Y:S02]  /*1e10*/  @P0 IMAD R0, R9, c[0x0][0x35c], R0 ;  /* 0x0000d70009000a24 */ /* 0x000fe400078e0200 */
.L_x_49709:
        /* <DEDUP_REMOVED lines=12> */
.L_x_49710:
[----:B------:R0:W-:Y:S01]  /*1ee0*/  STG.E.U8 [R2.64], R0 ;  /* 0x0000000002007986 */ /* 0x0001e2000c101104 */
[----:B------:R-:W-:-:S04]  /*1ef0*/  IADD3 R5, R5, 0x80, RZ ;  /* 0x0000008005057810 */ /* 0x000fc80007ffe0ff */
[----:B------:R-:W-:-:S13]  /*1f00*/  ISETP.GE.AND P0, PT, R5, c[0x0][0x160], PT ;  /* 0x0000580005007a0c */ /* 0x000fda0003f06270 */
[----:B------:R-:W-:Y:S05]  /*1f10*/  @P0 BRA `(.L_x_49708) ;  /* 0x00000f1000000947 */ /* 0x000fea0003800000 */
[----:B0-----:R-:W-:Y:S01]  /*1f20*/  ISETP.NE.AND P0, PT, RZ, c[0x0][0x168], PT ;  /* 0x00005a00ff007a0c */ /* 0x001fe20003f05270 */
[----:B------:R-:W-:Y:S01]  /*1f30*/  IMAD.MOV.U32 R0, RZ, RZ, RZ ;  /* 0x000000ffff007224 */ /* 0x000fe200078e00ff */
        /* <DEDUP_REMOVED lines=225> */
.L_x_49711:
        /* <DEDUP_REMOVED lines=8> */
[----:B------:R-:W-:Y:S01]  /*2dd0*/  IMAD.U32 R11, RZ, RZ, UR6 ;  /* 0x00000006ff0b7e24 */ /* 0x000fe2000f8e00ff */
[----:B------:R-:W-:Y:S02]  /*2de0*/  MOV R12, 0x2e00 ;  /* 0x00002e00000c7802 */ /* 0x000fe40000000f00 */
[----:B0----5:R-:W-:Y:S05]  /*2df0*/  CALL.REL.NOINC `($__internal_62_$__cuda_sm20_rem_u16) ;  /* 0x00000f7000007944 */ /* 0x021fea0003c00000 */
[----:B------:R-:W-:-:S05]  /*2e00*/  PRMT R0, R11, 0x7610, R0 ;  /* 0x000076100b007816 */ /* 0x000fca0000000000 */
.L_x_49712:
[----:B------:R0:W-:Y:S01]  /*2e10*/  STG.E.U8 [R2.64], R0 ;  /* 0x0000000002007986 */ /* 0x0001e2000c101104 */
[----:B------:R-:W-:-:S03]  /*2e20*/  IADD3 R5, R5, 0x80, RZ ;  /* 0x0000008005057810 */ /* 0x000fc60007ffe0ff */
.L_x_49708:
[----:B0-----:R-:W-:Y:S05]  /*2e30*/  BSYNC B0 ;  /* 0x0000000000007941 */ /* 0x001fea0003800000 */
.L_x_49707:
        /* <DEDUP_REMOVED lines=228> */
[----:B------:R-:W-:-:S03]  /*3c80*/  @P0 IMAD R0, R5, c[0x0][0x35c], R0 ;  /* 0x0000d70005000a24 */ /* 0x000fc600078e0200 */
.L_x_49713:
[----:B------:R-:W-:Y:S02]  /*3c90*/  ISETP.NE.AND P2, PT, RZ, UR6, PT ;  /* 0x00000006ff007c0c */ /* 0x000fe4000bf45270 */
[----:B------:R-:W-:Y:S02]  /*3ca0*/  IADD3 R4, P1, R0, c[0x0][0x368], RZ ;  /* 0x0000da0000047a10 */ /* 0x000fe40007f3e0ff */
[----:B------:R-:W-:Y:S02]  /*3cb0*/  IADD3 R2, P0, R2, c[0x0][0x360], RZ ;  /* 0x0000d80002027a10 */ /* 0x000fe40007f1e0ff */
[----:B------:R-:W-:Y:S01]  /*3cc0*/  MOV R0, 0xff ;  /* 0x000000ff00007802 */ /* 0x000fe20000000f00 */
[----:B------:R-:W-:Y:S01]  /*3cd0*/  IMAD.X R5, RZ, RZ, c[0x0][0x36c], P1 ;  /* 0x0000db00ff057624 */ /* 0x000fe200008e06ff */
[----:B------:R-:W-:-:S05]  /*3ce0*/  IADD3.X R3, RZ, c[0x0][0x364], RZ, P0, !PT ;  /* 0x0000d900ff037a10 */ /* 0x000fca00007fe4ff */
[----:B------:R-:W-:Y:S05]  /*3cf0*/  @!P2 BRA `(.L_x_49714) ;  /* 0x000000500000a947 */ /* 0x000fea0003800000 */
[----:B------:R0:W5:Y:S01]  /*3d00*/  LDG.E.U8 R10, [R4.64] ;  /* 0x00000004040a7981 */ /* 0x000162000c1e1100 */
[----:B------:R-:W-:Y:S02]  /*3d10*/  MOV R11, UR6 ;  /* 0x00000006000b7c02 */ /* 0x000fe40008000f00 */
[----:B------:R-:W-:Y:S02]  /*3d20*/  MOV R12, 0x3d40 ;  /* 0x00003d40000c7802 */ /* 0x000fe40000000f00 */
[----:B0----5:R-:W-:Y:S05]  /*3d30*/  CALL.REL.NOINC `($__internal_62_$__cuda_sm20_rem_u16) ;  /* 0x0000003000007944 */ /* 0x021fea0003c00000 */
[----:B------:R-:W-:-:S05]  /*3d40*/  PRMT R0, R11, 0x7610, R0 ;  /* 0x000076100b007816 */ /* 0x000fca0000000000 */
.L_x_49714:
[----:B------:R-:W-:Y:S01]  /*3d50*/  STG.E.U8 [R2.64], R0 ;  /* 0x0000000002007986 */ /* 0x000fe2000c101104 */
[----:B------:R-:W-:Y:S05]  /*3d60*/  EXIT ;  /* 0x000000000000794d */ /* 0x000fea0003800000 */
        .weak           $__internal_62_$__cuda_sm20_rem_u16
        .type           $__internal_62_$__cuda_sm20_rem_u16,@function
        .size           $__internal_62_$__cuda_sm20_rem_u16,(.L_x_50507 - $__internal_62_$__cuda_sm20_rem_u16)
$__internal_62_$__cuda_sm20_rem_u16:
        /* <DEDUP_REMOVED lines=20> */
[----:B------:R-:W-:Y:S05]  /*3eb0*/  RET.REL.NODEC R8 `(_ZN2at6native18elementwise_kernelILi128ELi4EZNS0_22gpu_kernel_impl_nocastINS0_13BUnaryFunctorIhhhZZZNS0_21remainder_kernel_cudaERNS_18TensorIteratorBaseEENKUlvE_clEvENKUlvE_clEvEUlhhE_EEEEvS5_RKT_EUliE_EEviT1_) ;  /* 0xffffc14008007950 */ /* 0x000fea0003c3ffff */
.L_x_49715:
        /* <DEDUP_REMOVED lines=12> */
.L_x_50507:


//--------------------- .text._ZN2at6native27unrolled_elementwise_kernelINS0_13BUnaryFunctorIhhhZZZNS0_21remainder_kernel_cudaERNS_18TensorIteratorBaseEENKUlvE_clEvENKUlvE_clEvEUlhhE_EESt5arrayIPcLm2EELi4E23TrivialOffsetCalculatorILi1EjESD_NS0_6memory15LoadWithoutCastENSE_16StoreWithoutCastEEEviT_T0_T2_T3_T4_T5_ --------------------------
	.section	.text._ZN2at6native27unrolled_elementwise_kernelINS0_13BUnaryFunctorIhhhZZZNS0_21remainder_kernel_cudaERNS_18TensorIteratorBaseEENKUlvE_clEvENKUlvE_clEvEUlhhE_EESt5arrayIPcLm2EELi4E23TrivialOffsetCalculatorILi1EjESD_NS0_6memory15LoadWithoutCastENSE_16StoreWithoutCastEEEviT_T0_T2_T3_T4_T5_,"ax",@progbits
	.sectioninfo	@"SHI_REGISTERS=21"
	.align	128
        .global         _ZN2at6native27unrolled_elementwise_kernelINS0_13BUnaryFunctorIhhhZZZNS0_21remainder_kernel_cudaERNS_18TensorIteratorBaseEENKUlvE_clEvENKUlvE_clEvEUlhhE_EESt5arrayIPcLm2EELi4E23TrivialOffsetCalculatorILi1EjESD_NS0_6memory15LoadWithoutCastENSE_16StoreWithoutCastEEEviT_T0_T2_T3_T4_T5_
        .type           _ZN2at6native27unrolled_elementwise_kernelINS0_13BUnaryFunctorIhhhZZZNS0_21remainder_kernel_cudaERNS_18TensorIteratorBaseEENKUlvE_clEvENKUlvE_clEvEUlhhE_EESt5arrayIPcLm2EELi4E23TrivialOffsetCalculatorILi1EjESD_NS0_6memory15LoadWithoutCastENSE_16StoreWithoutCastEEEviT_T0_T2_T3_T4_T5_,@function
        .size           _ZN2at6native27unrolled_elementwise_kernelINS0_13BUnaryFunctorIhhhZZZNS0_21remainder_kernel_cudaERNS_18TensorIteratorBaseEENKUlvE_clEvENKUlvE_clEvEUlhhE_EESt5arrayIPcLm2EELi4E23TrivialOffsetCalculatorILi1EjESD_NS0_6memory15LoadWithoutCastENSE_16StoreWithoutCastEEEviT_T0_T2_T3_T4_T5_,(.L_x_50508 - _ZN2at6native27unrolled_elementwise_kernelINS0_13BUnaryFunctorIhhhZZZNS0_21remainder_kernel_cudaERNS_18TensorIteratorBaseEENKUlvE_clEvENKUlvE_clEvEUlhhE_EESt5arrayIPcLm2EELi4E23TrivialOffsetCalculatorILi1EjESD_NS0_6memory15LoadWithoutCastENSE_16StoreWithoutCastEEEviT_T0_T2_T3_T4_T5_)
        .other          _ZN2at6native27unrolled_elementwise_kernelINS0_13BUnaryFunctorIhhhZZZNS0_21remainder_kernel_cudaERNS_18TensorIteratorBaseEENKUlvE_clEvENKUlvE_clEvEUlhhE_EESt5arrayIPcLm2EELi4E23TrivialOffsetCalculatorILi1EjESD_NS0_6memory15LoadWithoutCastENSE_16StoreWithoutCastEEEviT_T0_T2_T3_T4_T5_,@"STO_CUDA_ENTRY STV_DEFAULT"
_ZN2at6native27unrolled_elementwise_kernelINS0_13BUnaryFunctorIhhhZZZNS0_21remainder_kernel_cudaERNS_18TensorIteratorBaseEENKUlvE_clEvENKUlvE_clEvEUlhhE_EESt5arrayIPcLm2EELi4E23TrivialOffsetCalculatorILi1EjESD_NS0_6memory15LoadWithoutCastENSE_16StoreWithoutCastEEEviT_T0_T2_T3_T4_T5_:
.text._ZN2at6native27unrolled_elementwise_kernelINS0_13BUnaryFunctorIhhhZZZNS0_21remainder_kernel_cudaERNS_18TensorIteratorBaseEENKUlvE_clEvENKUlvE_clEvEUlhhE_EESt5arrayIPcLm2EELi4E23TrivialOffsetCalculatorILi1EjESD_NS0_6memory15LoadWithoutCastENSE_16StoreWithoutCastEEEviT_T0_T2_T3_T4_T5_:
[----:B------:R-:W-:Y:S02]  /*0000*/  IMAD.MOV.U32 R1, RZ, RZ, c[0x0][0x28] ;  /* 0x00000a00ff017624 */ /* 0x000fe400078e00ff */
[----:B------:R-:W0:Y:S01]  /*0010*/  S2R R0, SR_CTAID.X ;  /* 0x0000000000007919 */ /* 0x000e220000002500 */
[----:B------:R-:W-:Y:S01]  /*0020*/  IMAD.MOV.U32 R3, RZ, RZ, -0x200 ;  /* 0xfffffe00ff037424 */ /* 0x000fe200078e00ff */
[----:B------:R-:W-:Y:S01]  /*0030*/  ULDC.64 UR4, c[0x0][0x118] ;  /* 0x0000460000047ab9 */ /* 0x000fe20000000a00 */
[----:B------:R-:W-:Y:S01]  /*0040*/  PRMT R18, RZ, 0x7610, R18 ;  /* 0x00007610ff127816 */ /* 0x000fe20000000012 */
        /* <DEDUP_REMOVED lines=11> */
[----:B------:R-:W-:Y:S01]  /*0100*/  PRMT R7, RZ, 0x7610, R7 ;  /* 0x00007610ff077816 */ /* 0x000fe20000000007 */
[----:B------:R-:W-:Y:S01]  /*0110*/  @!P3 IMAD R14, R0, 0x200, R3 ;  /* 0x00000200000eb824 */ /* 0x000fe200078e0203 */
[----:B------:R-:W-:Y:S01]  /*0120*/  @!P3 IADD3 R3, R3, 0x80, RZ ;  /* 0x000000800303b810 */ /* 0x000fe20007ffe0ff */
[----:B------:R-:W-:Y:S01]  /*0130*/  ULDC.U8 UR6, c[0x0][0x165] ;  /* 0x0000594000067ab9 */ /* 0x000fe20000000000 */
[----:B------:R0:W5:Y:S02]  /*0140*/  @!P0 LDG.E.U8 R18, [R10.64] ;  /* 0x000000040a128981 */ /* 0x000164000c1e1100 */
[----:B------:R-:W-:-:S02]  /*0150*/  ISETP.GE.AND P2, PT, R3, R2, PT ;  /* 0x000000020300720c */ /* 0x000fc40003f46270 */
[----:B------:R-:W-:-:S11]  /*0160*/  @!P3 IADD3 R14, P5, R14, c[0x0][0x170], RZ ;  /* 0x00005c000e0eba10 */ /* 0x000fd60007fbe0ff */
[----:B------:R-:W-:Y:S01]  /*0170*/  @!P2 IMAD R16, R0, 0x200, R3 ;  /* 0x000002000010a824 */ /* 0x000fe200078e0203 */
[----:B------:R-:W-:-:S04]  /*0180*/  @!P2 IADD3 R3, R3, 0x80, RZ ;  /* 0x000000800303a810 */ /* 0x000fc80007ffe0ff */
[----:B------:R-:W-:Y:S01]  /*0190*/  @!P2 IADD3 R16, P4, R16, c[0x0][0x170], RZ ;  /* 0x00005c001010aa10 */ /* 0x000fe20007f9e0ff */
[----:B------:R-:W-:Y:S01]  /*01a0*/  @!P3 IMAD.X R15, RZ, RZ, c[0x0][0x174], P5 ;  /* 0x00005d00ff0fb624 */ /* 0x000fe200028e06ff */
[----:B------:R-:W-:-:S03]  /*01b0*/  ISETP.GE.AND P1, PT, R3, R2, PT ;  /* 0x000000020300720c */ /* 0x000fc60003f26270 */
[----:B------:R-:W-:Y:S01]  /*01c0*/  @!P2 IMAD.X R17, RZ, RZ, c[0x0][0x174], P4 ;  /* 0x00005d00ff11a624 */ /* 0x000fe200020e06ff */
[----:B------:R1:W5:Y:S04]  /*01d0*/  @!P3 LDG.E.U8 R8, [R14.64] ;  /* 0x000000040e08b981 */ /* 0x000368000c1e1100 */
[----:B------:R1:W5:Y:S05]  /*01e0*/  @!P2 LDG.E.U8 R9, [R16.64] ;  /* 0x000000041009a981 */ /* 0x00036a000c1e1100 */
[----:B------:R-:W-:-:S05]  /*01f0*/  @!P1 IMAD R12, R0, 0x200, R3 ;  /* 0x00000200000c9824 */ /* 0x000fca00078e0203 */
[----:B------:R-:W-:-:S05]  /*0200*/  @!P1 IADD3 R12, P5, R12, c[0x0][0x170], RZ ;  /* 0x00005c000c0c9a10 */ /* 0x000fca0007fbe0ff */
[----:B------:R-:W-:-:S05]  /*0210*/  @!P1 IMAD.X R13, RZ, RZ, c[0x0][0x174], P5 ;  /* 0x00005d00ff0d9624 */ /* 0x000fca00028e06ff */
[----:B------:R1:W5:Y:S01]  /*0220*/  @!P1 LDG.E.U8 R7, [R12.64] ;  /* 0x000000040c079981 */ /* 0x000362000c1e1100 */
[----:B------:R-:W-:Y:S01]  /*0230*/  ISETP.NE.AND P1, PT, RZ, UR6, PT ;  /* 0x00000006ff007c0c */ /* 0x000fe2000bf25270 */
[----:B------:R-:W-:Y:S02]  /*0240*/  IMAD.MOV.U32 R3, RZ, RZ, 0xff ;  /* 0x000000ffff037424 */ /* 0x000fe400078e00ff */
[----:B------:R-:W-:Y:S02]  /*0250*/  IMAD.MOV.U32 R4, RZ, RZ, 0xff ;  /* 0x000000ffff047424 */ /* 0x000fe400078e00ff */
[----:B------:R-:W-:Y:S02]  /*0260*/  IMAD.MOV.U32 R6, RZ, RZ, 0xff ;  /* 0x000000ffff067424 */ /* 0x000fe400078e00ff */
[----:B0-----:R-:W-:-:S06]  /*0270*/  IMAD.MOV.U32 R10, RZ, RZ, 0xff ;  /* 0x000000ffff0a7424 */ /* 0x001fcc00078e00ff */
[----:B------:R-:W-:Y:S05]  /*0280*/  @!P1 BRA `(.L_x_49716) ;  /* 0x0000026000009947 */ /* 0x000fea0003800000 */
[----:B-1----:R-:W-:Y:S01]  /*0290*/  BSSY B0, `(.L_x_49717) ;  /* 0x0000007000007945 */ /* 0x002fe20003800000 */
[----:B------:R-:W-:Y:S05]  /*02a0*/  @P0 BRA `(.L_x_49718) ;  /* 0x0000005000000947 */ /* 0x000fea0003800000 */
[----:B-----5:R-:W-:Y:S01]  /*02b0*/  LOP3.LUT R18, R18, 0xff, RZ, 0xc0, !PT ;  /* 0x000000ff12127812 */ /* 0x020fe200078ec0ff */
[----:B------:R-:W-:Y:S01]  /*02c0*/  IMAD.U32 R15, RZ, RZ, UR6 ;  /* 0x00000006ff0f7e24 */ /* 0x000fe2000f8e00ff */
[----:B------:R-:W-:Y:S02]  /*02d0*/  MOV R14, 0x2f0 ;  /* 0x000002f0000e7802 */ /* 0x000fe40000000f00 */
[----:B------:R-:W-:Y:S05]  /*02e0*/  CALL.REL.NOINC `($__internal_63_$__cuda_sm20_rem_u16) ;  /* 0x000003d000007944 */ /* 0x000fea0003c00000 */
[----:B------:R-:W-:Y:S02]  /*02f0*/  PRMT R10, R15, 0x7610, R10 ;  /* 0x000076100f0a7816 */ /* 0x000fe4000000000a */
.L_x_49718:
[----:B------:R-:W-:Y:S05]  /*0300*/  BSYNC B0 ;  /* 0x0000000000007941 */ /* 0x000fea0003800000 */
.L_x_49717:
[----:B------:R-:W-:Y:S01]  /*0310*/  IADD3 R11, R5, 0x80, RZ ;  /* 0x00000080050b7810 */ /* 0x000fe20007ffe0ff */
[----:B------:R-:W-:Y:S03]  /*0320*/  BSSY B0, `(.L_x_49719) ;  /* 0x0000008000007945 */ /* 0x000fe60003800000 */
[----:B------:R-:W-:-:S13]  /*0330*/  ISETP.GE.AND P0, PT, R11, R2, PT ;  /* 0x000000020b00720c */ /* 0x000fda0003f06270 */
[----:B------:R-:W-:Y:S05]  /*0340*/  @P0 BRA `(.L_x_49720) ;  /* 0x0000005000000947 */ /* 0x000fea0003800000 */
[----:B-----5:R-:W-:Y:S01]  /*0350*/  LOP3.LUT R18, R8, 0xff, RZ, 0xc0, !PT ;  /* 0x000000ff08127812 */ /* 0x020fe200078ec0ff */
[----:B------:R-:W-:Y:S01]  /*0360*/  IMAD.U32 R15, RZ, RZ, UR6 ;  /* 0x00000006ff0f7e24 */ /* 0x000fe2000f8e00ff */
[----:B------:R-:W-:Y:S02]  /*0370*/  MOV R14, 0x390 ;  /* 0x00000390000e7802 */ /* 0x000fe40000000f00 */
[----:B------:R-:W-:Y:S05]  /*0380*/  CALL.REL.NOINC `($__internal_63_$__cuda_sm20_rem_u16) ;  /* 0x0000033000007944 */ /* 0x000fea0003c00000 */
[----:B------:R-:W-:Y:S02]  /*0390*/  PRMT R6, R15, 0x7610, R6 ;  /* 0x000076100f067816 */ /* 0x000fe40000000006 */
.L_x_49720:
[----:B------:R-:W-:Y:S05]  /*03a0*/  BSYNC B0 ;  /* 0x0000000000007941 */ /* 0x000fea0003800000 */
.L_x_49719:
        /* <DEDUP_REMOVED lines=9> */
.L_x_49722:
[----:B------:R-:W-:Y:S05]  /*0440*/  BSYNC B0 ;  /* 0x0000000000007941 */ /* 0x000fea0003800000 */
.L_x_49721:
        /* <DEDUP_REMOVED lines=9> */
.L_x_49723:
[----:B------:R-:W-:Y:S05]  /*04e0*/  BSYNC B0 ;  /* 0x0000000000007941 */ /* 0x000fea0003800000 */
.L_x_49716:
[----:B-1----:R-:W0:Y:S01]  /*04f0*/  S2R R5, SR_TID.X ;  /* 0x0000000000057919 */ /* 0x002e220000002100 */
[----:B------:R-:W-:Y:S01]  /*0500*/  BSSY B0, `(.L_x_49724) ;  /* 0x0000014000007945 */ /* 0x000fe20003800000 */
[----:B0-----:R-:W-:-:S13]  /*0510*/  ISETP.GE.AND P2, PT, R5, R2, PT ;  /* 0x000000020500720c */ /* 0x001fda0003f46270 */
[----:B-----5:R-:W-:Y:S01]  /*0520*/  @!P2 IMAD R8, R0, 0x200, R5 ;  /* 0x000002000008a824 */ /* 0x020fe200078e0205 */
[----:B------:R-:W-:-:S04]  /*0530*/  @!P2 IADD3 R5, R5, 0x80, RZ ;  /* 0x000000800505a810 */ /* 0x000fc80007ffe0ff */
[----:B------:R-:W-:Y:S02]  /*0540*/  @!P2 IADD3 R8, P1, R8, c[0x0][0x168], RZ ;  /* 0x00005a000808aa10 */ /* 0x000fe40007f3e0ff */
[----:B------:R-:W-:-:S03]  /*0550*/  ISETP.GE.AND P0, PT, R5, R2, PT ;  /* 0x000000020500720c */ /* 0x000fc60003f06270 */
[----:B------:R-:W-:-:S05]  /*0560*/  @!P2 IMAD.X R9, RZ, RZ, c[0x0][0x16c], P1 ;  /* 0x00005b00ff09a624 */ /* 0x000fca00008e06ff */
[----:B------:R0:W-:Y:S05]  /*0570*/  @!P2 STG.E.U8 [R8.64], R10 ;  /* 0x0000000a0800a986 */ /* 0x0001ea000c101104 */
        /* <DEDUP_REMOVED lines=12> */
.L_x_49725:
[----:B------:R-:W-:Y:S05]  /*0640*/  BSYNC B0 ;  /* 0x0000000000007941 */ /* 0x000fea0003800000 */
.L_x_49724:
[----:B------:R-:W-:-:S13]  /*0650*/  ISETP.GE.AND P0, PT, R5, R2, PT ;  /* 0x000000020500720c */ /* 0x000fda0003f06270 */
[----:B------:R-:W-:Y:S05]  /*0660*/  @P0 EXIT ;  /* 0x000000000000094d */ /* 0x000fea0003800000 */
[----:B------:R-:W-:-:S05]  /*0670*/  IMAD R5, R0, 0x200, R5 ;  /* 0x0000020000057824 */ /* 0x000fca00078e0205 */
[----:B0-----:R-:W-:-:S05]  /*0680*/  IADD3 R4, P0, R5, c[0x0][0x168], RZ ;  /* 0x00005a0005047a10 */ /* 0x001fca0007f1e0ff */
[----:B------:R-:W-:-:S05]  /*0690*/  IMAD.X R5, RZ, RZ, c[0x0][0x16c], P0 ;  /* 0x00005b00ff057624 */ /* 0x000fca00000e06ff */
[----:B------:R-:W-:Y:S01]  /*06a0*/  STG.E.U8 [R4.64], R3 ;  /* 0x0000000304007986 */ /* 0x000fe2000c101104 */
[----:B------:R-:W-:Y:S05]  /*06b0*/  EXIT ;  /* 0x000000000000794d */ /* 0x000fea0003800000 */
        .weak           $__internal_63_$__cuda_sm20_rem_u16
        .type           $__internal_63_$__cuda_sm20_rem_u16,@function
        .size           $__internal_63_$__cuda_sm20_rem_u16,(.L_x_50508 - $__internal_63_$__cuda_sm20_rem_u16)
$__internal_63_$__cuda_sm20_rem_u16:
        /* <DEDUP_REMOVED lines=11> */
[----:B------:R-:W-:-:S03]  /*0770*/  IMAD.MOV.U32 R13, RZ, RZ, 0x0 ;  /* 0x00000000ff0d7424 */ /* 0x000fc600078e00ff */
[----:B------:R-:W-:-:S05]  /*0780*/  IADD3 R12, R12, 0x2, RZ ;  /* 0x000000020c0c7810 */ /* 0x000fca0007ffe0ff */
[----:B------:R-:W-:-:S06]  /*0790*/  FMUL.RZ R11, R11, R12 ;  /* 0x0000000c0b0b7220 */ /* 0x000fcc000040c000 */
[----:B------:R-:W0:Y:S02]  /*07a0*/  F2I.U32.TRUNC.NTZ R11, R11 ;  /* 0x0000000b000b7305 */ /* 0x000e24000020f000 */
[----:B0-----:R-:W-:-:S05]  /*07b0*/  LOP3.LUT R12, R11, 0xffff, RZ, 0xc0, !PT ;  /* 0x0000ffff0b0c7812 */ /* 0x001fca00078ec0ff */
[----:B------:R-:W-:-:S04]  /*07c0*/  IMAD.MOV R12, RZ, RZ, -R12 ;  /* 0x000000ffff0c7224 */ /* 0x000fc800078e0a0c */
[----:B------:R-:W-:Y:S02]  /*07d0*/  IMAD R15, R15, R12, R18 ;  /* 0x0000000c0f0f7224 */ /* 0x000fe400078e0212 */
[----:B------:R-:W-:Y:S02]  /*07e0*/  IMAD.MOV.U32 R12, RZ, RZ, R14 ;  /* 0x000000ffff0c7224 */ /* 0x000fe400078e000e */
[----:B------:R-:W-:Y:S02]  /*07f0*/  @!P0 IMAD.MOV.U32 R15, RZ, RZ, -0x1 ;  /* 0xffffffffff0f8424 */ /* 0x000fe400078e00ff */
[----:B------:R-:W-:Y:S05]  /*0800*/  RET.REL.NODEC R12 `(_ZN2at6native27unrolled_elementwise_kernelINS0_13BUnaryFunctorIhhhZZZNS0_21remainder_kernel_cudaERNS_18TensorIteratorBaseEENKUlvE_clEvENKUlvE_clEvEUlhhE_EESt5arrayIPcLm2EELi4E23TrivialOffsetCalculatorILi1EjESD_NS0_6memory15LoadWithoutCastENSE_16StoreWithoutCastEEEviT_T0_T2_T3_T4_T5_) ;  /* 0xfffff7f00c007950 */ /* 0x000fea0003c3ffff */
.L_x_49726:
        /* <DEDUP_REMOVED lines=15> */
.L_x_50508:


//--------------------- .text._ZN2at6native29vectorized_elementwise_kernelILi2ENS0_13BUnaryFunctorIhhhZZZNS0_21remainder_kernel_cudaERNS_18TensorIteratorBaseEENKUlvE_clEvENKUlvE_clEvEUlhhE_EESt5arrayIPcLm2EEEEviT0_T1_ --------------------------
	.section	.text._ZN2at6native29vectorized_elementwise_kernelILi2ENS0_13BUnaryFunctorIhhhZZZNS0_21remainder_kernel_cudaERNS_18TensorIteratorBaseEENKUlvE_clEvENKUlvE_clEvEUlhhE_EESt5arrayIPcLm2EEEEviT0_T1_,"ax",@progbits
	.sectioninfo	@"SHI_REGISTERS=29"
	.align	128
        .global         _ZN2at6native29vectorized_elementwise_kernelILi2ENS0_13BUnaryFunctorIhhhZZZNS0_21remainder_kernel_cudaERNS_18TensorIteratorBaseEENKUlvE_clEvENKUlvE_clEvEUlhhE_EESt5arrayIPcLm2EEEEviT0_T1_
        .type           _ZN2at6native29vectorized_elementwise_kernelILi2ENS0_13BUnaryFunctorIhhhZZZNS0_21remainder_kernel_cudaERNS_18TensorIteratorBaseEENKUlvE_clEvENKUlvE_clEvEUlhhE_EESt5arrayIPcLm2EEEEviT0_T1_,@function
        .size           _ZN2at6native29vectorized_elementwise_kernelILi2ENS0_13BUnaryFunctorIhhhZZZNS0_21remainder_kernel_cudaERNS_18TensorIteratorBaseEENKUlvE_clEvENKUlvE_clEvEUlhhE_EESt5arrayIPcLm2EEEEviT0_T1_,(.L_x_50509 - _ZN2at6native29vectorized_elementwise_kernelILi2ENS0_13BUnaryFunctorIhhhZZZNS0_21remainder_kernel_cudaERNS_18TensorIteratorBaseEENKUlvE_clEvENKUlvE_clEvEUlhhE_EESt5arrayIPcLm2EEEEviT0_T1_)
        .other          _ZN2at6native29vectorized_elementwise_kernelILi2ENS0_13BUnaryFunctorIhhhZZZNS0_21remainder_kernel_cudaERNS_18TensorIteratorBaseEENKUlvE_clEvENKUlvE_clEvEUlhhE_EESt5arrayIPcLm2EEEEviT0_T1_,@"STO_CUDA_ENTRY STV_DEFAULT"
_ZN2at6native29vectorized_elementwise_kernelILi2ENS0_13BUnaryFunctorIhhhZZZNS0_21remainder_kernel_cudaERNS_18TensorIteratorBaseEENKUlvE_clEvENKUlvE_clEvEUlhhE_EESt5arrayIPcLm2EEEEviT0_T1_:
.text._ZN2at6native29vectorized_elementwise_kernelILi2ENS0_13BUnaryFunctorIhhhZZZNS0_21remainder_kernel_cudaERNS_18TensorIteratorBaseEENKUlvE_clEvENKUlvE_clEvEUlhhE_EESt5arrayIPcLm2EEEEviT0_T1_:
        /* <DEDUP_REMOVED lines=9> */
[----:B------:R-:W-:Y:S01]  /*0090*/  ISETP.NE.AND P0, PT, RZ, UR6, PT ;  /* 0x00000006ff007c0c */ /* 0x000fe2000bf05270 */
[----:B------:R-:W-:Y:S02]  /*00a0*/  IMAD.MOV.U32 R22, RZ, RZ, 0xff ;  /* 0x000000ffff167424 */ /* 0x000fe400078e00ff */
[----:B------:R-:W-:Y:S02]  /*00b0*/  IMAD.MOV.U32 R3, RZ, RZ, 0xff ;  /* 0x000000ffff037424 */ /* 0x000fe400078e00ff */
[----:B------:R-:W-:Y:S02]  /*00c0*/  IMAD.MOV.U32 R4, RZ, RZ, 0xff ;  /* 0x000000ffff047424 */ /* 0x000fe400078e00ff */
[----:B------:R-:W-:Y:S02]  /*00d0*/  IMAD.MOV.U32 R5, RZ, RZ, 0xff ;  /* 0x000000ffff057424 */ /* 0x000fe400078e00ff */
[----:B------:R-:W-:-:S02]  /*00e0*/  IMAD.MOV.U32 R6, RZ, RZ, 0xff ;  /* 0x000000ffff067424 */ /* 0x000fc400078e00ff */
[----:B------:R-:W-:Y:S02]  /*00f0*/  IMAD.MOV.U32 R7, RZ, RZ, 0xff ;  /* 0x000000ffff077424 */ /* 0x000fe400078e00ff */
[----:B------:R-:W-:Y:S02]  /*0100*/  IMAD.MOV.U32 R8, RZ, RZ, 0xff ;  /* 0x000000ffff087424 */ /* 0x000fe400078e00ff */
[----:B------:R-:W-:Y:S01]  /*0110*/  IMAD.MOV.U32 R9, RZ, RZ, 0xff ;  /* 0x000000ffff097424 */ /* 0x000fe200078e00ff */
[----:B------:R-:W-:Y:S05]  /*0120*/  @!P0 BRA `(.L_x_49728) ;  /* 0x0000032000008947 */ /* 0x000fea0003800000 */
[----:B------:R-:W-:-:S04]  /*0130*/  IADD3 R10, P0, R0, c[0x0][0x170], RZ ;  /* 0x00005c00000a7a10 */ /* 0x000fc80007f1e0ff */
[----:B------:R-:W-:-:S05]  /*0140*/  LEA.HI.X.SX32 R11, R0, c[0x0][0x174], 0x1, P0 ;  /* 0x00005d00000b7a11 */ /* 0x000fca00000f0eff */
[----:B0-----:R-:W-:-:S05]  /*0150*/  IMAD.WIDE.U32 R10, R2, 0x2, R10 ;  /* 0x00000002020a7825 */ /* 0x001fca00078e000a */
[----:B------:R-:W2:Y:S01]  /*0160*/  LDG.E.U16 R3, [R10.64] ;  /* 0x000000040a037981 */ /* 0x000ea2000c1e1500 */
[----:B------:R-:W-:Y:S01]  /*0170*/  IMAD.U32 R22, RZ, RZ, UR6 ;  /* 0x00000006ff167e24 */ /* 0x000fe2000f8e00ff */
[----:B------:R-:W-:Y:S02]  /*0180*/  MOV R14, 0x1c0 ;  /* 0x000001c0000e7802 */ /* 0x000fe40000000f00 */
[C---:B--2---:R-:W-:Y:S02]  /*0190*/  PRMT R21, R3.reuse, 0x7770, RZ ;  /* 0x0000777003157816 */ /* 0x044fe400000000ff */
[----:B------:R-:W-:Y:S02]  /*01a0*/  PRMT R3, R3, 0x7771, RZ ;  /* 0x0000777103037816 */ /* 0x000fe400000000ff */
[----:B------:R-:W-:Y:S05]  /*01b0*/  CALL.REL.NOINC `($__internal_64_$__cuda_sm20_rem_u16) ;  /* 0x0000103000007944 */ /* 0x000fea0003c00000 */
[----:B------:R-:W-:Y:S01]  /*01c0*/  PRMT R9, R22, 0x7610, R9 ;  /* 0x0000761016097816 */ /* 0x000fe20000000009 */
[----:B------:R-:W-:Y:S01]  /*01d0*/  IMAD.MOV.U32 R21, RZ, RZ, R3 ;  /* 0x000000ffff157224 */ /* 0x000fe200078e0003 */
[----:B------:R-:W-:Y:S01]  /*01e0*/  MOV R14, 0x210 ;  /* 0x00000210000e7802 */ /* 0x000fe20000000f00 */
[----:B------:R-:W-:Y:S02]  /*01f0*/  IMAD.U32 R22, RZ, RZ, UR6 ;  /* 0x00000006ff167e24 */ /* 0x000fe4000f8e00ff */
[----:B------:R-:W-:Y:S05]  /*0200*/  CALL.REL.NOINC `($__internal_64_$__cuda_sm20_rem_u16) ;  /* 0x00000fe000007944 */ /* 0x000fea0003c00000 */
[----:B------:R-:W2:Y:S01]  /*0210*/  LDG.E.U16 R3, [R10.64+0x100] ;  /* 0x000100040a037981 */ /* 0x000ea2000c1e1500 */
[----:B------:R-:W-:Y:S01]  /*0220*/  PRMT R8, R22, 0x7610, R8 ;  /* 0x0000761016087816 */ /* 0x000fe20000000008 */
[----:B------:R-:W-:Y:S01]  /*0230*/  IMAD.U32 R22, RZ, RZ, UR6 ;  /* 0x00000006ff167e24 */ /* 0x000fe2000f8e00ff */
[----:B------:R-:W-:-:S02]  /*0240*/  MOV R14, 0x280 ;  /* 0x00000280000e7802 */ /* 0x000fc40000000f00 */
        /* <DEDUP_REMOVED lines=11> */
[----:B------:R-:W-:Y:S02]  /*0300*/  MOV R14, 0x340 ;  /* 0x00000340000e7802 */ /* 0x000fe40000000f00 */
[----:B--2---:R-:W-:-:S02]  /*0310*/  PRMT R21, R3, 0x7770, RZ ;  /* 0x0000777003157816 */ /* 0x004fc400000000ff */
        /* <DEDUP_REMOVED lines=11> */
[C---:B--2---:R-:W-:Y:S02]  /*03d0*/  PRMT R21, R3.reuse, 0x7770, RZ ;  /* 0x0000777003157816 */ /* 0x044fe400000000ff */
[----:B------:R-:W-:-:S02]  /*03e0*/  PRMT R3, R3, 0x7771, RZ ;  /* 0x0000777103037816 */ /* 0x000fc400000000ff */
[----:B------:R-:W-:Y:S05]  /*03f0*/  CALL.REL.NOINC `($__internal_64_$__cuda_sm20_rem_u16) ;  /* 0x00000df000007944 */ /* 0x000fea0003c00000 */
[--C-:B------:R-:W-:Y:S01]  /*0400*/  IMAD.MOV.U32 R21, RZ, RZ, R3.reuse ;  /* 0x000000ffff157224 */ /* 0x100fe200078e0003 */
[----:B------:R-:W-:Y:S01]  /*0410*/  PRMT R3, R22, 0x7610, R3 ;  /* 0x0000761016037816 */ /* 0x000fe20000000003 */
[----:B------:R-:W-:Y:S01]  /*0420*/  IMAD.U32 R22, RZ, RZ, UR6 ;  /* 0x00000006ff167e24 */ /* 0x000fe2000f8e00ff */
[----:B------:R-:W-:-:S02]  /*0430*/  MOV R14, 0x450 ;  /* 0x00000450000e7802 */ /* 0x000fc40000000f00 */
[----:B------:R-:W-:Y:S05]  /*0440*/  CALL.REL.NOINC `($__internal_64_$__cuda_sm20_rem_u16) ;  /* 0x00000da000007944 */ /* 0x000fea0003c00000 */
.L_x_49728:
[----:B------:R-:W-:Y:S02]  /*0450*/  IADD3 R10, P0, R0, c[0x0][0x168], RZ ;  /* 0x00005a00000a7a10 */ /* 0x000fe40007f1e0ff */
[----:B------:R-:W-:-:S02]  /*0460*/  PRMT R13, R8, 0x7604, R9 ;  /* 0x00007604080d7816 */ /* 0x000fc40000000009 */
[----:B------:R-:W-:Y:S01]  /*0470*/  PRMT R7, R6, 0x7604, R7 ;  /* 0x0000760406077816 */ /* 0x000fe20000000007 */
[----:B------:R-:W-:Y:S01]  /*0480*/  IMAD.X R11, RZ, RZ, c[0x0][0x16c], P0 ;  /* 0x00005b00ff0b7624 */ /* 0x000fe200000e06ff */
[----:B------:R-:W-:Y:S02]  /*0490*/  PRMT R5, R4, 0x7604, R5 ;  /* 0x0000760404057816 */ /* 0x000fe40000000005 */
[----:B------:R-:W-:Y:S01]  /*04a0*/  PRMT R3, R22, 0x7604, R3 ;  /* 0x0000760416037816 */ /* 0x000fe20000000003 */
[----:B0-----:R-:W-:-:S05]  /*04b0*/  IMAD.WIDE R8, R2, 0x2, R10 ;  /* 0x0000000202087825 */ /* 0x001fca00078e020a */
[----:B------:R-:W-:Y:S04]  /*04c0*/  STG.E.U16 [R8.64], R13 ;  /* 0x0000000d08007986 */ /* 0x000fe8000c101504 */
[----:B------:R-:W-:Y:S04]  /*04d0*/  STG.E.U16 [R8.64+0x100], R7 ;  /* 0x0001000708007986 */ /* 0x000fe8000c101504 */
[----:B------:R-:W-:Y:S04]  /*04e0*/  STG.E.U16 [R8.64+0x200], R5 ;  /* 0x0002000508007986 */ /* 0x000fe8000c101504 */
[----:B------:R-:W-:Y:S01]  /*04f0*/  STG.E.U16 [R8.64+0x300], R3 ;  /* 0x0003000308007986 */ /* 0x000fe2000c101504 */
[----:B------:R-:W-:Y:S05]  /*0500*/  EXIT ;  /* 0x000000000000794d */ /* 0x000fea0003800000 */
.L_x_49727:
[----:B------:R-:W0:Y:S01]  /*0510*/  S2R R3, SR_TID.X ;  /* 0x0000000000037919 */ /* 0x000e220000002100 */
[----:B------:R-:W-:-:S02]  /*0520*/  PRMT R4, RZ, 0x7610, R4 ;  /* 0x00007610ff047816 */ /* 0x000fc40000000004 */
        /* <DEDUP_REMOVED lines=24> */
[----:B------:R-:W-:-:S06]  /*06b0*/  PRMT R5, RZ, 0x7610, R5 ;  /* 0x00007610ff057816 */ /* 0x000fcc0000000005 */
[----:B------:R1:W5:Y:S01]  /*06c0*/  @!P5 LDG.E.U8 R5, [R8.64] ;  /* 0x000000040805d981 */ /* 0x000362000c1e1100 */
[----:B------:R-:W-:-:S04]  /*06d0*/  @!P3 IADD3 R16, P5, R16, c[0x0][0x170], RZ ;  /* 0x00005c001010ba10 */ /* 0x000fc80007fbe0ff */
[----:B------:R-:W-:Y:S01]  /*06e0*/  @!P1 IMAD.IADD R18, R0, 0x1, R15 ;  /* 0x0000000100129824 */ /* 0x000fe200078e020f */
[----:B------:R-:W-:Y:S01]  /*06f0*/  @!P1 IADD3 R15, R15, 0x80, RZ ;  /* 0x000000800f0f9810 */ /* 0x000fe20007ffe0ff */
[----:B------:R-:W-:-:S03]  /*0700*/  @!P3 IMAD.X R17, RZ, RZ, c[0x0][0x174], P5 ;  /* 0x00005d00ff11b624 */ /* 0x000fc600028e06ff */
[----:B------:R-:W-:Y:S01]  /*0710*/  ISETP.GE.AND P5, PT, R15, R2, PT ;  /* 0x000000020f00720c */ /* 0x000fe20003fa6270 */
[----:B------:R-:W-:Y:S01]  /*0720*/  @!P0 IMAD.IADD R10, R0, 0x1, R3 ;  /* 0x00000001000a8824 */ /* 0x000fe200078e0203 */
[----:B------:R-:W-:Y:S02]  /*0730*/  @!P4 IADD3 R12, P6, R12, c[0x0][0x170], RZ ;  /* 0x00005c000c0cca10 */ /* 0x000fe40007fde0ff */
[----:B0-----:R-:W-:-:S03]  /*0740*/  PRMT R7, RZ, 0x7610, R7 ;  /* 0x00007610ff077816 */ /* 0x001fc60000000007 */
[----:B------:R-:W-:Y:S01]  /*0750*/  @!P4 IMAD.X R13, RZ, RZ, c[0x0][0x174], P6 ;  /* 0x00005d00ff0dc624 */ /* 0x000fe200030e06ff */
[----:B------:R-:W-:Y:S02]  /*0760*/  @!P0 IADD3 R10, P6, R10, c[0x0][0x170], RZ ;  /* 0x00005c000a0a8a10 */ /* 0x000fe40007fde0ff */
[----:B------:R0:W5:Y:S01]  /*0770*/  @!P3 LDG.E.U8 R7, [R16.64] ;  /* 0x000000041007b981 */ /* 0x000162000c1e1100 */
[----:B------:R-:W-:Y:S02]  /*0780*/  @!P2 IADD3 R14, P3, R14, c[0x0][0x170], RZ ;  /* 0x00005c000e0eaa10 */ /* 0x000fe40007f7e0ff */
[----:B------:R-:W-:Y:S01]  /*0790*/  @!P5 IMAD.IADD R22, R0, 0x1, R15 ;  /* 0x000000010016d824 */ /* 0x000fe200078e020f */
[----:B------:R-:W-:Y:S01]  /*07a0*/  PRMT R21, RZ, 0x7610, R21 ;  /* 0x00007610ff157816 */ /* 0x000fe20000000015 */
[----:B------:R-:W-:Y:S02]  /*07b0*/  @!P0 IMAD.X R11, RZ, RZ, c[0x0][0x174], P6 ;  /* 0x00005d00ff0b8624 */ /* 0x000fe400030e06ff */
[----:B------:R-:W-:Y:S01]  /*07c0*/  @!P2 IMAD.X R15, RZ, RZ, c[0x0][0x174], P3 ;  /* 0x00005d00ff0fa624 */ /* 0x000fe200018e06ff */
[----:B------:R-:W-:-:S02]  /*07d0*/  @!P5 IADD3 R22, P3, R22, c[0x0][0x170], RZ ;  /* 0x00005c001616da10 */ /* 0x000fc40007f7e0ff */
[----:B------:R2:W5:Y:S01]  /*07e0*/  @!P0 LDG.E.U8 R21, [R10.64] ;  /* 0x000000040a158981 */ /* 0x000562000c1e1100 */
[----:B-1----:R-:W-:Y:S02]  /*07f0*/  PRMT R8, RZ, 0x7610, R8 ;  /* 0x00007610ff087816 */ /* 0x002fe40000000008 */
[----:B------:R-:W-:-:S04]  /*0800*/  @!P5 IMAD.X R23, RZ, RZ, c[0x0][0x174], P3 ;  /* 0x00005d00ff17d624 */ /* 0x000fc800018e06ff */
[----:B------:R1:W5:Y:S01]  /*0810*/  @!P2 LDG.E.U8 R8, [R14.64] ;  /* 0x000000040e08a981 */ /* 0x000362000c1e1100 */
[----:B--2---:R-:W-:-:S06]  /*0820*/  PRMT R10, RZ, 0x7610, R10 ;  /* 0x00007610ff0a7816 */ /* 0x004fcc000000000a */
[----:B------:R1:W5:Y:S01]  /*0830*/  @!P5 LDG.E.U8 R10, [R22.64] ;  /* 0x00000004160ad981 */ /* 0x000362000c1e1100 */
[----:B------:R-:W-:-:S06]  /*0840*/  PRMT R6, RZ, 0x7610, R6 ;  /* 0x00007610ff067816 */ /* 0x000fcc0000000006 */
[----:B------:R2:W5:Y:S01]  /*0850*/  @!P4 LDG.E.U8 R6, [R12.64] ;  /* 0x000000040c06c981 */ /* 0x000562000c1e1100 */
[----:B------:R-:W-:Y:S02]  /*0860*/  @!P1 IADD3 R18, P4, R18, c[0x0][0x170], RZ ;  /* 0x00005c0012129a10 */ /* 0x000fe40007f9e0ff */
[----:B------:R-:W-:-:S03]  /*0870*/  PRMT R9, RZ, 0x7610, R9 ;  /* 0x00007610ff097816 */ /* 0x000fc60000000009 */
[----:B------:R-:W-:-:S05]  /*0880*/  @!P1 IMAD.X R19, RZ, RZ, c[0x0][0x174], P4 ;  /* 0x00005d00ff139624 */ /* 0x000fca00020e06ff */
[----:B------:R3:W5:Y:S01]  /*0890*/  @!P1 LDG.E.U8 R9, [R18.64] ;  /* 0x0000000412099981 */ /* 0x000762000c1e1100 */
[----:B------:R-:W-:Y:S01]  /*08a0*/  ISETP.NE.AND P1, PT, RZ, UR6, PT ;  /* 0x00000006ff007c0c */ /* 0x000fe2000bf25270 */
[----:B------:R-:W-:Y:S02]  /*08b0*/  IMAD.MOV.U32 R11, RZ, RZ, 0xff ;  /* 0x000000ffff0b7424 */ /* 0x000fe400078e00ff */
[----:B--2---:R-:W-:Y:S02]  /*08c0*/  IMAD.MOV.U32 R12, RZ, RZ, 0xff ;  /* 0x000000ffff0c7424 */ /* 0x004fe400078e00ff */
[----:B------:R-:W-:Y:S02]  /*08d0*/  IMAD.MOV.U32 R13, RZ, RZ, 0xff ;  /* 0x000000ffff0d7424 */ /* 0x000fe400078e00ff */
[----:B0-----:R-:W-:Y:S02]  /*08e0*/  IMAD.MOV.U32 R16, RZ, RZ, 0xff ;  /* 0x000000ffff107424 */ /* 0x001fe400078e00ff */
[----:B------:R-:W-:-:S02]  /*08f0*/  IMAD.MOV.U32 R17, RZ, RZ, 0xff ;  /* 0x000000ffff117424 */ /* 0x000fc400078e00ff */
[----:B---3--:R-:W-:Y:S02]  /*0900*/  IMAD.MOV.U32 R18, RZ, RZ, 0xff ;  /* 0x000000ffff127424 */ /* 0x008fe400078e00ff */
[----:B------:R-:W-:Y:S02]  /*0910*/  IMAD.MOV.U32 R19, RZ, RZ, 0xff ;  /* 0x000000ffff137424 */ /* 0x000fe400078e00ff */
[----:B------:R-:W-:Y:S01]  /*0920*/  IMAD.MOV.U32 R20, RZ, RZ, 0xff ;  /* 0x000000ffff147424 */ /* 0x000fe200078e00ff */
[----:B------:R-:W-:Y:S05]  /*0930*/  @!P1 BRA `(.L_x_49729) ;  /* 0x000004e000009947 */ /* 0x000fea0003800000 */
[----:B-1----:R-:W-:Y:S01]  /*0940*/  BSSY B0, `(.L_x_49730) ;  /* 0x0000007000007945 */ /* 0x002fe20003800000 */
[----:B------:R-:W-:Y:S05]  /*0950*/  @P0 BRA `(.L_x_49731) ;  /* 0x0000005000000947 */ /* 0x000fea0003800000 */
[----:B-----5:R-:W-:Y:S01]  /*0960*/  LOP3.LUT R21, R21, 0xff, RZ, 0xc0, !PT ;  /* 0x000000ff15157812 */ /* 0x020fe200078ec0ff */
[----:B------:R-:W-:Y:S01]  /*0970*/  IMAD.U32 R22, RZ, RZ, UR6 ;  /* 0x00000006ff167e24 */ /* 0x000fe2000f8e00ff */
[----:B------:R-:W-:Y:S02]  /*0980*/  MOV R14, 0x9a0 ;  /* 0x000009a0000e7802 */ /* 0x000fe40000000f00 */
[----:B------:R-:W-:Y:S05]  /*0990*/  CALL.REL.NOINC `($__internal_64_$__cuda_sm20_rem_u16) ;  /* 0x0000085000007944 */ /* 0x000fea0003c00000 */
[----:B------:R-:W-:Y:S02]  /*09a0*/  PRMT R20, R22, 0x7610, R20 ;  /* 0x0000761016147816 */ /* 0x000fe40000000014 */
.L_x_49731:
[----:B------:R-:W-:Y:S05]  /*09b0*/  BSYNC B0 ;  /* 0x0000000000007941 */ /* 0x000fea0003800000 */
.L_x_49730:
[----:B------:R-:W-:Y:S01]  /*09c0*/  IADD3 R15, R3, 0x80, RZ ;  /* 0x00000080030f7810 */ /* 0x000fe20007ffe0ff */
[----:B------:R-:W-:Y:S03]  /*09d0*/  BSSY B0, `(.L_x_49732) ;  /* 0x0000008000007945 */ /* 0x000fe60003800000 */
[----:B------:R-:W-:-:S13]  /*09e0*/  ISETP.GE.AND P0, PT, R15, R2, PT ;  /* 0x000000020f00720c */ /* 0x000fda0003f06270 */
[----:B------:R-:W-:Y:S05]  /*09f0*/  @P0 BRA `(.L_x_49733) ;  /* 0x0000005000000947 */ /* 0x000fea0003800000 */
[----:B-----5:R-:W-:Y:S01]  /*0a00*/  LOP3.LUT R21, R4, 0xff, RZ, 0xc0, !PT ;  /* 0x000000ff04157812 */ /* 0x020fe200078ec0ff */
[----:B------:R-:W-:Y:S01]  /*0a10*/  IMAD.U32 R22, RZ, RZ, UR6 ;  /* 0x00000006ff167e24 */ /* 0x000fe2000f8e00ff */
[----:B------:R-:W-:Y:S02]  /*0a20*/  MOV R14, 0xa40 ;  /* 0x00000a40000e7802 */ /* 0x000fe40000000f00 */
[----:B------:R-:W-:Y:S05]  /*0a30*/  CALL.REL.NOINC `($__internal_64_$__cuda_sm20_rem_u16) ;  /* 0x000007b000007944 */ /* 0x000fea0003c00000 */
[----:B------:R-:W-:Y:S02]  /*0a40*/  PRMT R19, R22, 0x7610, R19 ;  /* 0x0000761016137816 */ /* 0x000fe40000000013 */
.L_x_49733:
[----:B------:R-:W-:Y:S05]  /*0a50*/  BSYNC B0 ;  /* 0x0000000000007941 */ /* 0x000fea0003800000 */
.L_x_49732:
        /* <DEDUP_REMOVED lines=9> */
.L_x_49735:
[----:B------:R-:W-:Y:S05]  /*0af0*/  BSYNC B0 ;  /* 0x0000000000007941 */ /* 0x000fea0003800000 */
.L_x_49734:
[----:B-----5:R-:W-:Y:S01]  /*0b00*/  IADD3 R5, R3, 0x180, RZ ;  /* 0x0000018003057810 */ /* 0x020fe20007ffe0ff */
[----:B------:R-:W-:Y:S03]  /*0b10*/  BSSY B0, `(.L_x_49736) ;  /* 0x0000008000007945 */ /* 0x000fe60003800000 */
[----:B------:R-:W-:-:S13]  /*0b20*/  ISETP.GE.AND P0, PT, R5, R2, PT ;  /* 0x000000020500720c */ /* 0x000fda0003f06270 */
[----:B------:R-:W-:Y:S05]  /*0b30*/  @P0 BRA `(.L_x_49737) ;  /* 0x0000005000000947 */ /* 0x000fea0003800000 */
[----:B------:R-:W-:Y:S01]  /*0b40*/  LOP3.LUT R21, R6, 0xff, RZ, 0xc0, !PT ;  /* 0x000000ff06157812 */ /* 0x000fe200078ec0ff */
[----:B------:R-:W-:Y:S01]  /*0b50*/  IMAD.U32 R22, RZ, RZ, UR6 ;  /* 0x00000006ff167e24 */ /* 0x000fe2000f8e00ff */
[----:B------:R-:W-:Y:S02]  /*0b60*/  MOV R14, 0xb80 ;  /* 0x00000b80000e7802 */ /* 0x000fe40000000f00 */
[----:B------:R-:W-:Y:S05]  /*0b70*/  CALL.REL.NOINC `($__internal_64_$__cuda_sm20_rem_u16) ;  /* 0x0000067000007944 */ /* 0x000fea0003c00000 */
[----:B------:R-:W-:Y:S02]  /*0b80*/  PRMT R17, R22, 0x7610, R17 ;  /* 0x0000761016117816 */ /* 0x000fe40000000011 */
.L_x_49737:
[----:B------:R-:W-:Y:S05]  /*0b90*/  BSYNC B0 ;  /* 0x0000000000007941 */ /* 0x000fea0003800000 */
.L_x_49736:
[----:B------:R-:W-:Y:S01]  /*0ba0*/  IADD3 R5, R3, 0x200, RZ ;  /* 0x0000020003057810 */ /* 0x000fe20007ffe0ff */
        /* <DEDUP_REMOVED lines=8> */
.L_x_49739:
[----:B------:R-:W-:Y:S05]  /*0c30*/  BSYNC B0 ;  /* 0x0000000000007941 */ /* 0x000fea0003800000 */
.L_x_49738:
        /* <DEDUP_REMOVED lines=9> */
.L_x_49741:
[----:B------:R-:W-:Y:S05]  /*0cd0*/  BSYNC B0 ;  /* 0x0000000000007941 */ /* 0x000fea0003800000 */
.L_x_49740:
        /* <DEDUP_REMOVED lines=9> */
.L_x_49743:
[----:B------:R-:W-:Y:S05]  /*0d70*/  BSYNC B0 ;  /* 0x0000000000007941 */ /* 0x000fea0003800000 */
.L_x_49742:
        /* <DEDUP_REMOVED lines=9> */
.L_x_49744:
[----:B------:R-:W-:Y:S05]  /*0e10*/  BSYNC B0 ;  /* 0x0000000000007941 */ /* 0x000fea0003800000 */
.L_x_49729:
[----:B-1----:R-:W0:Y:S01]  /*0e20*/  S2R R3, SR_TID.X ;  /* 0x0000000000037919 */ /* 0x002e220000002100 */
[----:B------:R-:W-:Y:S01]  /*0e30*/  BSSY B0, `(.L_x_49745) ;  /* 0x0000033000007945 */ /* 0x000fe20003800000 */
[----:B------:R-:W-:Y:S01]  /*0e40*/  BSSY B1, `(.L_x_49746) ;  /* 0x000002b000017945 */ /* 0x000fe20003800000 */
[----:B0-----:R-:W-:-:S13]  /*0e50*/  ISETP.GE.AND P1, PT, R3, R2, PT ;  /* 0x000000020300720c */ /* 0x001fda0003f26270 */
[----:B-----5:R-:W-:Y:S01]  /*0e60*/  @!P1 IMAD.IADD R4, R0, 0x1, R3 ;  /* 0x0000000100049824 */ /* 0x020fe200078e0203 */
[----:B------:R-:W-:-:S04]  /*0e70*/  @!P1 IADD3 R3, R3, 0x80, RZ ;  /* 0x0000008003039810 */ /* 0x000fc80007ffe0ff */
[----:B------:R-:W-:-:S05]  /*0e80*/  @!P1 IADD3 R4, P0, R4, c[0x0][0x168], RZ ;  /* 0x00005a0004049a10 */ /* 0x000fca0007f1e0ff */
[----:B------:R-:W-:Y:S01]  /*0e90*/  @!P1 IMAD.X R5, RZ, RZ, c[0x0][0x16c], P0 ;  /* 0x00005b00ff059624 */ /* 0x000fe200000e06ff */
[----:B------:R-:W-:-:S04]  /*0ea0*/  ISETP.GE.AND P0, PT, R3, R2, PT ;  /* 0x000000020300720c */ /* 0x000fc80003f06270 */
[----:B------:R0:W-:Y:S09]  /*0eb0*/  @!P1 STG.E.U8 [R4.64], R20 ;  /* 0x0000001404009986 */ /* 0x0001f2000c101104 */
        /* <DEDUP_REMOVED lines=13> */
.L_x_49747:
[----:B------:R-:W-:-:S13]  /*0f90*/  ISETP.GE.AND P0, PT, R3, R2, PT ;  /* 0x000000020300720c */ /* 0x000fda0003f06270 */
[----:B------:R-:W-:Y:S05]  /*0fa0*/  @P0 BRA `(.L_x_49749) ;  /* 0x000000c000000947 */ /* 0x000fea0003800000 */
[----:B0-----:R-:W-:Y:S01]  /*0fb0*/  IMAD.IADD R4, R0, 0x1, R3 ;  /* 0x0000000100047824 */ /* 0x001fe200078e0203 */
[----:B------:R-:W-:-:S04]  /*0fc0*/  IADD3 R3, R3, 0x80, RZ ;  /* 0x0000008003037810 */ /* 0x000fc80007ffe0ff */
[----:B------:R-:W-:-:S05]  /*0fd0*/  IADD3 R4, P0, R4, c[0x0][0x168], RZ ;  /* 0x00005a0004047a10 */ /* 0x000fca0007f1e0ff */
[----:B------:R-:W-:-:S05]  /*0fe0*/  IMAD.X R5, RZ, RZ, c[0x0][0x16c], P0 ;  /* 0x00005b00ff057624 */ /* 0x000fca00000e06ff */
[----:B------:R0:W-:Y:S03]  /*0ff0*/  STG.E.U8 [R4.64], R17 ;  /* 0x0000001104007986 */ /* 0x0001e6000c101104 */
.L_x_49748:
[----:B------:R-:W-:-:S13]  /*1000*/  ISETP.GE.AND P0, PT, R3, R2, PT ;  /* 0x000000020300720c */ /* 0x000fda0003f06270 */
[----:B------:R-:W-:Y:S05]  /*1010*/  @P0 BRA `(.L_x_49750) ;  /* 0x000000d000000947 */ /* 0x000fea0003800000 */
[----:B0-----:R-:W-:Y:S01]  /*1020*/  IMAD.IADD R4, R0, 0x1, R3 ;  /* 0x0000000100047824 */ /* 0x001fe200078e0203 */
[----:B------:R-:W-:-:S04]  /*1030*/  IADD3 R3, R3, 0x80, RZ ;  /* 0x0000008003037810 */ /* 0x000fc80007ffe0ff */
[----:B------:R-:W-:-:S05]  /*1040*/  IADD3 R4, P0, R4, c[0x0][0x168], RZ ;  /* 0x00005a0004047a10 */ /* 0x000fca0007f1e0ff */
[----:B------:R-:W-:-:S05]  /*1050*/  IMAD.X R5, RZ, RZ, c[0x0][0x16c], P0 ;  /* 0x00005b00ff057624 */ /* 0x000fca00000e06ff */
[----:B------:R0:W-:Y:S03]  /*1060*/  STG.E.U8 [R4.64], R16 ;  /* 0x0000001004007986 */ /* 0x0001e6000c101104 */
.L_x_49749:
        /* <DEDUP_REMOVED lines=8> */
.L_x_49750:
[----:B------:R-:W-:Y:S05]  /*10f0*/  BSYNC B1 ;  /* 0x0000000000017941 */ /* 0x000fea0003800000 */
.L_x_49746:
[----:B------:R-:W-:-:S13]  /*1100*/  ISETP.GE.AND P0, PT, R3, R2, PT ;  /* 0x000000020300720c */ /* 0x000fda0003f06270 */
[----:B0-----:R-:W-:Y:S01]  /*1110*/  @!P0 IMAD.IADD R4, R0, 0x1, R3 ;  /* 0x0000000100048824 */ /* 0x001fe200078e0203 */
[----:B------:R-:W-:-:S04]  /*1120*/  @!P0 IADD3 R3, R3, 0x80, RZ ;  /* 0x0000008003038810 */ /* 0x000fc80007ffe0ff */
[----:B------:R-:W-:-:S05]  /*1130*/  @!P0 IADD3 R4, P1, R4, c[0x0][0x168], RZ ;  /* 0x00005a0004048a10 */ /* 0x000fca0007f3e0ff */
[----:B------:R-:W-:-:S05]  /*1140*/  @!P0 IMAD.X R5, RZ, RZ, c[0x0][0x16c], P1 ;  /* 0x00005b00ff058624 */ /* 0x000fca00008e06ff */
[----:B------:R0:W-:Y:S03]  /*1150*/  @!P0 STG.E.U8 [R4.64], R12 ;  /* 0x0000000c04008986 */ /* 0x0001e6000c101104 */
.L_x_49751:
[----:B------:R-:W-:Y:S05]  /*1160*/  BSYNC B0 ;  /* 0x0000000000007941 */ /* 0x000fea0003800000 */
.L_x_49745:
        /* <DEDUP_REMOVED lines=8> */
        .weak           $__internal_64_$__cuda_sm20_rem_u16
        .type           $__internal_64_$__cuda_sm20_rem_u16,@function
        .size           $__internal_64_$__cuda_sm20_rem_u16,(.L_x_50509 - $__internal_64_$__cuda_sm20_rem_u16)
$__internal_64_$__cuda_sm20_rem_u16:
        /* <DEDUP_REMOVED lines=19> */
[----:B------:R-:W-:Y:S05]  /*1320*/  RET.REL.NODEC R14 `(_ZN2at6native29vectorized_elementwise_kernelILi2ENS0_13BUnaryFunctorIhhhZZZNS0_21remainder_kernel_cudaERNS_18TensorIteratorBaseEENKUlvE_clEvENKUlvE_clEvEUlhhE_EESt5arrayIPcLm2EEEEviT0_T1_) ;  /* 0xffffecd00e007950 */ /* 0x000fea0003c3ffff */
.L_x_49752:
        /* <DEDUP_REMOVED lines=13> */
.L_x_50509:


//--------------------- .text._ZN2at6native29vectorized_elementwise_kernelILi4ENS0_13BUnaryFunctorIhhhZZZNS0_21remainder_kernel_cudaERNS_18TensorIteratorBaseEENKUlvE_clEvENKUlvE_clEvEUlhhE_EESt5arrayIPcLm2EEEEviT0_T1_ --------------------------
	.section	.text._ZN2at6native29vectorized_elementwise_kernelILi4ENS0_13BUnaryFunctorIhhhZZZNS0_21remainder_kernel_cudaERNS_18TensorIteratorBaseEENKUlvE_clEvENKUlvE_clEvEUlhhE_EESt5arrayIPcLm2EEEEviT0_T1_,"ax",@progbits
	.sectioninfo	@"SHI_REGISTERS=29"
	.align	128
        .global         _ZN2at6native29vectorized_elementwise_kernelILi4ENS0_13BUnaryFunctorIhhhZZZNS0_21remainder_kernel_cudaERNS_18TensorIteratorBaseEENKUlvE_clEvENKUlvE_clEvEUlhhE_EESt5arrayIPcLm2EEEEviT0_T1_
        .type           _ZN2at6native29vectorized_elementwise_kernelILi4ENS0_13BUnaryFunctorIhhhZZZNS0_21remainder_kernel_cudaERNS_18TensorIteratorBaseEENKUlvE_clEvENKUlvE_clEvEUlhhE_EESt5arrayIPcLm2EEEEviT0_T1_,@function
        .size           _ZN2at6native29vectorized_elementwise_kernelILi4ENS0_13BUnaryFunctorIhhhZZZNS0_21remainder_kernel_cudaERNS_18TensorIteratorBaseEENKUlvE_clEvENKUlvE_clEvEUlhhE_EESt5arrayIPcLm2EEEEviT0_T1_,(.L_x_50510 - _ZN2at6native29vectorized_elementwise_kernelILi4ENS0_13BUnaryFunctorIhhhZZZNS0_21remainder_kernel_cudaERNS_18TensorIteratorBaseEENKUlvE_clEvENKUlvE_clEvEUlhhE_EESt5arrayIPcLm2EEEEviT0_T1_)
        .other          _ZN2at6native29vectorized_elementwise_kernelILi4ENS0_13BUnaryFunctorIhhhZZZNS0_21remainder_kernel_cudaERNS_18TensorIteratorBaseEENKUlvE_clEvENKUlvE_clEvEUlhhE_EESt5arrayIPcLm2EEEEviT0_T1_,@"STO_CUDA_ENTRY STV_DEFAULT"
_ZN2at6native29vectorized_elementwise_kernelILi4ENS0_13BUnaryFunctorIhhhZZZNS0_21remainder_kernel_cudaERNS_18TensorIteratorBaseEENKUlvE_clEvENKUlvE_clEvEUlhhE_EESt5arrayIPcLm2EEEEviT0_T1_:
.text._ZN2at6native29vectorized_elementwise_kernelILi4ENS0_13BUnaryFunctorIhhhZZZNS0_21remainder_kernel_cudaERNS_18TensorIteratorBaseEENKUlvE_clEvENKUlvE_clEvEUlhhE_EESt5arrayIPcLm2EEEEviT0_T1_:
        /* <DEDUP_REMOVED lines=22> */
[----:B------:R-:W2:Y:S01]  /*0160*/  LDG.E R4, [R10.64] ;  /* 0x000000040a047981 */ /* 0x000ea2000c1e1900 */
[----:B------:R-:W-:Y:S01]  /*0170*/  IMAD.U32 R22, RZ, RZ, UR6 ;  /* 0x00000006ff167e24 */ /* 0x000fe2000f8e00ff */
[----:B------:R-:W-:Y:S02]  /*0180*/  MOV R14, 0x1e0 ;  /* 0x000001e0000e7802 */ /* 0x000fe40000000f00 */
[C---:B--2---:R-:W-:Y:S02]  /*0190*/  PRMT R21, R4.reuse, 0x7770, RZ ;  /* 0x0000777004157816 */ /* 0x044fe400000000ff */
[C---:B------:R-:W-:Y:S02]  /*01a0*/  PRMT R2, R4.reuse, 0x7771, RZ ;  /* 0x0000777104027816 */ /* 0x040fe400000000ff */
[C---:B------:R-:W-:Y:S02]  /*01b0*/  PRMT R3, R4.reuse, 0x7772, RZ ;  /* 0x0000777204037816 */ /* 0x040fe400000000ff */
[----:B------:R-:W-:-:S02]  /*01c0*/  PRMT R4, R4, 0x7773, RZ ;  /* 0x0000777304047816 */ /* 0x000fc400000000ff */
[----:B------:R-:W-:Y:S05]  /*01d0*/  CALL.REL.NOINC `($__internal_65_$__cuda_sm20_rem_u16) ;  /* 0x0000101000007944 */ /* 0x000fea0003c00000 */
[--C-:B------:R-:W-:Y:S01]  /*01e0*/  IMAD.MOV.U32 R21, RZ, RZ, R2.reuse ;  /* 0x000000ffff157224 */ /* 0x100fe200078e0002 */
[----:B------:R-:W-:Y:S01]  /*01f0*/  PRMT R2, R22, 0x7610, R2 ;  /* 0x0000761016027816 */ /* 0x000fe20000000002 */
[----:B------:R-:W-:Y:S01]  /*0200*/  IMAD.U32 R22, RZ, RZ, UR6 ;  /* 0x00000006ff167e24 */ /* 0x000fe2000f8e00ff */
[----:B------:R-:W-:-:S02]  /*0210*/  MOV R14, 0x230 ;  /* 0x00000230000e7802 */ /* 0x000fc40000000f00 */
        /* <DEDUP_REMOVED lines=11> */
[----:B------:R-:W2:Y:S01]  /*02d0*/  LDG.E R7, [R10.64+0x200] ;  /* 0x000200040a077981 */ /* 0x000ea2000c1e1900 */
[----:B------:R-:W-:Y:S01]  /*02e0*/  PRMT R5, R22, 0x7610, R5 ;  /* 0x0000761016057816 */ /* 0x000fe20000000005 */
[----:B------:R-:W-:Y:S01]  /*02f0*/  IMAD.U32 R22, RZ, RZ, UR6 ;  /* 0x00000006ff167e24 */ /* 0x000fe2000f8e00ff */
[----:B------:R-:W-:-:S02]  /*0300*/  MOV R14, 0x360 ;  /* 0x00000360000e7802 */ /* 0x000fc40000000f00 */
[C---:B--2---:R-:W-:Y:S02]  /*0310*/  PRMT R21, R7.reuse, 0x7770, RZ ;  /* 0x0000777007157816 */ /* 0x044fe400000000ff */
[C---:B------:R-:W-:Y:S02]  /*0320*/  PRMT R9, R7.reuse, 0x7771, RZ ;  /* 0x0000777107097816 */ /* 0x040fe400000000ff */
[C---:B------:R-:W-:Y:S02]  /*0330*/  PRMT R8, R7.reuse, 0x7772, RZ ;  /* 0x0000777207087816 */ /* 0x040fe400000000ff */
[----:B------:R-:W-:Y:S02]  /*0340*/  PRMT R7, R7, 0x7773, RZ ;  /* 0x0000777307077816 */ /* 0x000fe400000000ff */
[----:B------:R-:W-:Y:S05]  /*0350*/  CALL.REL.NOINC `($__internal_65_$__cuda_sm20_rem_u16) ;  /* 0x00000e9000007944 */ /* 0x000fea0003c00000 */
[--C-:B------:R-:W-:Y:S01]  /*0360*/  IMAD.MOV.U32 R21, RZ, RZ, R9.reuse ;  /* 0x000000ffff157224 */ /* 0x100fe200078e0009 */
[----:B------:R-:W-:Y:S01]  /*0370*/  PRMT R9, R22, 0x7610, R9 ;  /* 0x0000761016097816 */ /* 0x000fe20000000009 */
[----:B------:R-:W-:Y:S01]  /*0380*/  IMAD.U32 R22, RZ, RZ, UR6 ;  /* 0x00000006ff167e24 */ /* 0x000fe2000f8e00ff */
[----:B------:R-:W-:Y:S02]  /*0390*/  MOV R14, 0x3b0 ;  /* 0x000003b0000e7802 */ /* 0x000fe40000000f00 */
        /* <DEDUP_REMOVED lines=11> */
.L_x_49754:
[----:B------:R-:W-:Y:S02]  /*0450*/  PRMT R3, R3, 0x7604, R2 ;  /* 0x0000760403037816 */ /* 0x000fe40000000002 */
[----:B------:R-:W-:-:S02]  /*0460*/  IADD3 R2, P0, R0, c[0x0][0x168], RZ ;  /* 0x00005a0000027a10 */ /* 0x000fc40007f1e0ff */
[----:B------:R-:W-:Y:S02]  /*0470*/  PRMT R8, R8, 0x7604, R9 ;  /* 0x0000760408087816 */ /* 0x000fe40000000009 */
[----:B------:R-:W-:Y:S01]  /*0480*/  PRMT R4, R4, 0x7054, R3 ;  /* 0x0000705404047816 */ /* 0x000fe20000000003 */
[----:B------:R-:W-:Y:S01]  /*0490*/  IMAD.X R3, RZ, RZ, c[0x0][0x16c], P0 ;  /* 0x00005b00ff037624 */ /* 0x000fe200000e06ff */
[----:B------:R-:W-:Y:S02]  /*04a0*/  PRMT R9, R7, 0x7054, R8 ;  /* 0x0000705407097816 */ /* 0x000fe40000000008 */
[----:B------:R-:W-:Y:S01]  /*04b0*/  PRMT R5, R5, 0x654, R4 ;  /* 0x0000065405057816 */ /* 0x000fe20000000004 */
[----:B0-----:R-:W-:Y:S01]  /*04c0*/  IMAD.WIDE R6, R6, 0x4, R2 ;  /* 0x0000000406067825 */ /* 0x001fe200078e0202 */
[----:B------:R-:W-:-:S04]  /*04d0*/  PRMT R9, R22, 0x654, R9 ;  /* 0x0000065416097816 */ /* 0x000fc80000000009 */
[----:B------:R-:W-:Y:S04]  /*04e0*/  STG.E [R6.64], R5 ;  /* 0x0000000506007986 */ /* 0x000fe8000c101904 */
[----:B------:R-:W-:Y:S01]  /*04f0*/  STG.E [R6.64+0x200], R9 ;  /* 0x0002000906007986 */ /* 0x000fe2000c101904 */
[----:B------:R-:W-:Y:S05]  /*0500*/  EXIT ;  /* 0x000000000000794d */ /* 0x000fea0003800000 */
.L_x_49753:
[----:B------:R-:W0:Y:S01]  /*0510*/  S2R R3, SR_TID.X ;  /* 0x0000000000037919 */ /* 0x000e220000002100 */
[----:B------:R-:W-:Y:S02]  /*0520*/  PRMT R4, RZ, 0x7610, R4 ;  /* 0x00007610ff047816 */ /* 0x000fe40000000004 */
        /* <DEDUP_REMOVED lines=70> */
[----:B------:R-:W-:Y:S05]  /*0990*/  CALL.REL.NOINC `($__internal_65_$__cuda_sm20_rem_u16) ;  /* 0x0000085000007944 */ /* 0x000fea0003c00000 */
[----:B------:R-:W-:Y:S02]  /*09a0*/  PRMT R20, R22, 0x7610, R20 ;  /* 0x0000761016147816 */ /* 0x000fe40000000014 */
.L_x_49757:
[----:B------:R-:W-:Y:S05]  /*09b0*/  BSYNC B0 ;  /* 0x0000000000007941 */ /* 0x000fea0003800000 */
.L_x_49756:
[----:B------:R-:W-:Y:S01]  /*09c0*/  IADD3 R15, R3, 0x80, RZ ;  /* 0x00000080030f7810 */ /* 0x000fe20007ffe0ff */
[----:B------:R-:W-:Y:S03]  /*09d0*/  BSSY B0, `(.L_x_49758) ;  /* 0x0000008000007945 */ /* 0x000fe60003800000 */
[----:B------:R-:W-:-:S13]  /*09e0*/  ISETP.GE.AND P0, PT, R15, R2, PT ;  /* 0x000000020f00720c */ /* 0x000fda0003f06270 */
[----:B------:R-:W-:Y:S05]  /*09f0*/  @P0 BRA `(.L_x_49759) ;  /* 0x0000005000000947 */ /* 0x000fea0003800000 */
[----:B-----5:R-:W-:Y:S01]  /*0a00*/  LOP3.LUT R21, R4, 0xff, RZ, 0xc0, !PT ;  /* 0x000000ff04157812 */ /* 0x020fe200078ec0ff */
[----:B------:R-:W-:Y:S01]  /*0a10*/  IMAD.U32 R22, RZ, RZ, UR6 ;  /* 0x00000006ff167e24 */ /* 0x000fe2000f8e00ff */
[----:B------:R-:W-:Y:S02]  /*0a20*/  MOV R14, 0xa40 ;  /* 0x00000a40000e7802 */ /* 0x000fe40000000f00 */
[----:B------:R-:W-:Y:S05]  /*0a30*/  CALL.REL.NOINC `($__internal_65_$__cuda_sm20_rem_u16) ;  /* 0x000007b000007944 */ /* 0x000fea0003c00000 */
[----:B------:R-:W-:Y:S02]  /*0a40*/  PRMT R19, R22, 0x7610, R19 ;  /* 0x0000761016137816 */ /* 0x000fe40000000013 */
.L_x_49759:
[----:B------:R-:W-:Y:S05]  /*0a50*/  BSYNC B0 ;  /* 0x0000000000007941 */ /* 0x000fea0003800000 */
.L_x_49758:
        /* <DEDUP_REMOVED lines=9> */
.L_x_49761:
[----:B------:R-:W-:Y:S05]  /*0af0*/  BSYNC B0 ;  /* 0x0000000000007941 */ /* 0x000fea0003800000 */
.L_x_49760:
[----:B-----5:R-:W-:Y:S01]  /*0b00*/  IADD3 R5, R3, 0x180, RZ ;  /* 0x0000018003057810 */ /* 0x020fe20007ffe0ff */
[----:B------:R-:W-:Y:S03]  /*0b10*/  BSSY B0, `(.L_x_49762) ;  /* 0x0000008000007945 */ /* 0x000fe60003800000 */
[----:B------:R-:W-:-:S13]  /*0b20*/  ISETP.GE.AND P0, PT, R5, R2, PT ;  /* 0x000000020500720c */ /* 0x000fda0003f06270 */
[----:B------:R-:W-:Y:S05]  /*0b30*/  @P0 BRA `(.L_x_49763) ;  /* 0x0000005000000947 */ /* 0x000fea0003800000 */
[----:B------:R-:W-:Y:S01]  /*0b40*/  LOP3.LUT R21, R6, 0xff, RZ, 0xc0, !PT ;  /* 0x000000ff06157812 */ /* 0x000fe200078ec0ff */
[----:B------:R-:W-:Y:S01]  /*0b50*/  IMAD.U32 R22, RZ, RZ, UR6 ;  /* 0x00000006ff167e24 */ /* 0x000fe2000f8e00ff */
[----:B------:R-:W-:Y:S02]  /*0b60*/  MOV R14, 0xb80 ;  /* 0x00000b80000e7802 */ /* 0x000fe40000000f00 */
[----:B------:R-:W-:Y:S05]  /*0b70*/  CALL.REL.NOINC `($__internal_65_$__cuda_sm20_rem_u16) ;  /* 0x0000067000007944 */ /* 0x000fea0003c00000 */
[----:B------:R-:W-:Y:S02]  /*0b80*/  PRMT R17, R22, 0x7610, R17 ;  /* 0x0000761016117816 */ /* 0x000fe40000000011 */
.L_x_49763:
[----:B------:R-:W-:Y:S05]  /*0b90*/  BSYNC B0 ;  /* 0x0000000000007941 */ /* 0x000fea0003800000 */
.L_x_49762:
[----:B------:R-:W-:Y:S01]  /*0ba0*/  IADD3 R5, R3, 0x200, RZ ;  /* 0x0000020003057810 */ /* 0x000fe20007ffe0ff */
        /* <DEDUP_REMOVED lines=8> */
.L_x_49765:
[----:B------:R-:W-:Y:S05]  /*0c30*/  BSYNC B0 ;  /* 0x0000000000007941 */ /* 0x000fea0003800000 */
.L_x_49764:
        /* <DEDUP_REMOVED lines=9> */
.L_x_49767:
[----:B------:R-:W-:Y:S05]  /*0cd0*/  BSYNC B0 ;  /* 0x0000000000007941 */ /* 0x000fea0003800000 */
.L_x_49766:
        /* <DEDUP_REMOVED lines=9> */
.L_x_49769:
[----:B------:R-:W-:Y:S05]  /*0d70*/  BSYNC B0 ;  /* 0x0000000000007941 */ /* 0x000fea0003800000 */
.L_x_49768:
        /* <DEDUP_REMOVED lines=9> */
.L_x_49770:
[----:B------:R-:W-:Y:S05]  /*0e10*/  BSYNC B0 ;  /* 0x0000000000007941 */ /* 0x000fea0003800000 */
.L_x_49755:
        /* <DEDUP_REMOVED lines=23> */
.L_x_49773:
[----:B------:R-:W-:-:S13]  /*0f90*/  ISETP.GE.AND P0, PT, R3, R2, PT ;  /* 0x000000020300720c */ /* 0x000fda0003f06270 */
[----:B------:R-:W-:Y:S05]  /*0fa0*/  @P0 BRA `(.L_x_49775) ;  /* 0x000000c000000947 */ /* 0x000fea0003800000 */
[----:B0-----:R-:W-:Y:S01]  /*0fb0*/  IMAD.IADD R4, R0, 0x1, R3 ;  /* 0x0000000100047824 */ /* 0x001fe200078e0203 */
[----:B------:R-:W-:-:S04]  /*0fc0*/  IADD3 R3, R3, 0x80, RZ ;  /* 0x0000008003037810 */ /* 0x000fc80007ffe0ff */
[----:B------:R-:W-:-:S05]  /*0fd0*/  IADD3 R4, P0, R4, c[0x0][0x168], RZ ;  /* 0x00005a0004047a10 */ /* 0x000fca0007f1e0ff */
[----:B------:R-:W-:-:S05]  /*0fe0*/  IMAD.X R5, RZ, RZ, c[0x0][0x16c], P0 ;  /* 0x00005b00ff057624 */ /* 0x000fca00000e06ff */
[----:B------:R0:W-:Y:S03]  /*0ff0*/  STG.E.U8 [R4.64], R17 ;  /* 0x0000001104007986 */ /* 0x0001e6000c101104 */
.L_x_49774:
[----:B------:R-:W-:-:S13]  /*1000*/  ISETP.GE.AND P0, PT, R3, R2, PT ;  /* 0x000000020300720c */ /* 0x000fda0003f06270 */
[----:B------:R-:W-:Y:S05]  /*1010*/  @P0 BRA `(.L_x_49776) ;  /* 0x000000d000000947 */ /* 0x000fea0003800000 */
[----:B0-----:R-:W-:Y:S01]  /*1020*/  IMAD.IADD R4, R0, 0x1, R3 ;  /* 0x0000000100047824 */ /* 0x001fe200078e0203 */
[----:B------:R-:W-:-:S04]  /*1030*/  IADD3 R3, R3, 0x80, RZ ;  /* 0x0000008003037810 */ /* 0x000fc80007ffe0ff */
[----:B------:R-:W-:-:S05]  /*1040*/  IADD3 R4, P0, R4, c[0x0][0x168], RZ ;  /* 0x00005a0004047a10 */ /* 0x000fca0007f1e0ff */
[----:B------:R-:W-:-:S05]  /*1050*/  IMAD.X R5, RZ, RZ, c[0x0][0x16c], P0 ;  /* 0x00005b00ff057624 */ /* 0x000fca00000e06ff */
[----:B------:R0:W-:Y:S03]  /*1060*/  STG.E.U8 [R4.64], R16 ;  /* 0x0000001004007986 */ /* 0x0001e6000c101104 */
.L_x_49775:
        /* <DEDUP_REMOVED lines=8> */
.L_x_49776:
[----:B------:R-:W-:Y:S05]  /*10f0*/  BSYNC B1 ;  /* 0x0000000000017941 */ /* 0x000fea0003800000 */
.L_x_49772:
[----:B------:R-:W-:-:S13]  /*1100*/  ISETP.GE.AND P0, PT, R3, R2, PT ;  /* 0x000000020300720c */ /* 0x000fda0003f06270 */
[----:B0-----:R-:W-:Y:S01]  /*1110*/  @!P0 IMAD.IADD R4, R0, 0x1, R3 ;  /* 0x0000000100048824 */ /* 0x001fe200078e0203 */
[----:B------:R-:W-:-:S04]  /*1120*/  @!P0 IADD3 R3, R3, 0x80, RZ ;  /* 0x0000008003038810 */ /* 0x000fc80007ffe0ff */
[----:B------:R-:W-:-:S05]  /*1130*/  @!P0 IADD3 R4, P1, R4, c[0x0][0x168], RZ ;  /* 0x00005a0004048a10 */ /* 0x000fca0007f3e0ff */
[----:B------:R-:W-:-:S05]  /*1140*/  @!P0 IMAD.X R5, RZ, RZ, c[0x0][0x16c], P1 ;  /* 0x00005b00ff058624 */ /* 0x000fca00008e06ff */
[----:B------:R0:W-:Y:S03]  /*1150*/  @!P0 STG.E.U8 [R4.64], R12 ;  /* 0x0000000c04008986 */ /* 0x0001e6000c101104 */
.L_x_49777:
[----:B------:R-:W-:Y:S05]  /*1160*/  BSYNC B0 ;  /* 0x0000000000007941 */ /* 0x000fea0003800000 */
.L_x_49771:
        /* <DEDUP_REMOVED lines=8> */
        .weak           $__internal_65_$__cuda_sm20_rem_u16
        .type           $__internal_65_$__cuda_sm20_rem_u16,@function
        .size           $__internal_65_$__cuda_sm20_rem_u16,(.L_x_50510 - $__internal_65_$__cuda_sm20_rem_u16)
$__internal_65_$__cuda_sm20_rem_u16:
        /* <DEDUP_REMOVED lines=19> */
[----:B------:R-:W-:Y:S05]  /*1320*/  RET.REL.NODEC R14 `(_ZN2at6native29vectorized_elementwise_kernelILi4ENS0_13BUnaryFunctorIhhhZZZNS0_21remainder_kernel_cudaERNS_18TensorIteratorBaseEENKUlvE_clEvENKUlvE_clEvEUlhhE_EESt5arrayIPcLm2EEEEviT0_T1_) ;  /* 0xffffecd00e007950 */ /* 0x000fea0003c3ffff */
.L_x_49778:
        /* <DEDUP_REMOVED lines=13> */
.L_x_50510:


//--------------------- .text._ZN2at6native29vectorized_elementwise_kernelILi8ENS0_13BUnaryFunctorIhhhZZZNS0_21remainder_kernel_cudaERNS_18TensorIteratorBaseEENKUlvE_clEvENKUlvE_clEvEUlhhE_EESt5arrayIPcLm2EEEEviT0_T1_ --------------------------
	.section	.text._ZN2at6native29vectorized_elementwise_kernelILi8ENS0_13BUnaryFunctorIhhhZZZNS0_21remainder_kernel_cudaERNS_18TensorIteratorBaseEENKUlvE_clEvENKUlvE_clEvEUlhhE_EESt5arrayIPcLm2EEEEviT0_T1_,"ax",@progbits
	.sectioninfo	@"SHI_REGISTERS=4"
	.align	128
        .global         _ZN2at6native29vectorized_elementwise_kernelILi8ENS0_13BUnaryFunctorIhhhZZZNS0_21remainder_kernel_cudaERNS_18TensorIteratorBaseEENKUlvE_clEvENKUlvE_clEvEUlhhE_EESt5arrayIPcLm2EEEEviT0_T1_
        .type           _ZN2at6native29vectorized_elementwise_kernelILi8ENS0_13BUnaryFunctorIhhhZZZNS0_21remainder_kernel_cudaERNS_18TensorIteratorBaseEENKUlvE_clEvENKUlvE_clEvEUlhhE_EESt5arrayIPcLm2EEEEviT0_T1_,@function
        .size           _ZN2at6native29vectorized_elementwise_kernelILi8ENS0_13BUnaryFunctorIhhhZZZNS0_21remainder_kernel_cudaERNS_18TensorIteratorBaseEENKUlvE_clEvENKUlvE_clEvEUlhhE_EESt5arrayIPcLm2EEEEviT0_T1_,(.L_x_50887 - _ZN2at6native29vectorized_elementwise_kernelILi8ENS0_13BUnaryFunctorIhhhZZZNS0_21remainder_kernel_cudaERNS_18TensorIteratorBaseEENKUlvE_clEvENKUlvE_clEvEUlhhE_EESt5arrayIPcLm2EEEEviT0_T1_)
        .other          _ZN2at6native29vectorized_elementwise_kernelILi8ENS0_13BUnaryFunctorIhhhZZZNS0_21remainder_kernel_cudaERNS_18TensorIteratorBaseEENKUlvE_clEvENKUlvE_clEvEUlhhE_EESt5arrayIPcLm2EEEEviT0_T1_,@"STO_CUDA_ENTRY STV_DEFAULT"
_ZN2at6native29vectorized_elementwise_kernelILi8ENS0_13BUnaryFunctorIhhhZZZNS0_21remainder_kernel_cudaERNS_18TensorIteratorBaseEENKUlvE_clEvENKUlvE_clEvEUlhhE_EESt5arrayIPcLm2EEEEviT0_T1_:
.text._ZN2at6native29vectorized_elementwise_kernelILi8ENS0_13BUnaryFunctorIhhhZZZNS0_21remainder_kernel_cudaERNS_18TensorIteratorBaseEENKUlvE_clEvENKUlvE_clEvEUlhhE_EESt5arrayIPcLm2EEEEviT0_T1_:
[----:B------:R-:W-:Y:S02]  /*0000*/  MOV R1, c[0x0][0x28] ;  /* 0x00000a0000017a02 */ /* 0x000fe40000000f00 */
[----:B------:R-:W-:Y:S05]  /*0010*/  EXIT ;  /* 0x000000000000794d */ /* 0x000fea0003800000 */
.L_x_49779:
        /* <DEDUP_REMOVED lines=14> */
.L_x_50887:


//--------------------- .text._ZN2at6native18elementwise_kernelILi128ELi4EZNS0_15gpu_kernel_implINS0_13AUnaryFunctorIhhhZZZNS0_21remainder_kernel_cudaERNS_18TensorIteratorBaseEENKUlvE_clEvENKUlvE_clEvEUlhhE_EEEEvS5_RKT_EUliE_EEviT1_ --------------------------
	.section	.text._ZN2at6native18elementwise_kernelILi128ELi4EZNS0_15gpu_kernel_implINS0_13AUnaryFunctorIhhhZZZNS0_21remainder_kernel_cudaERNS_18TensorIteratorBaseEENKUlvE_clEvENKUlvE_clEvEUlhhE_EEEEvS5_RKT_EUliE_EEviT1_,"ax",@progbits
	.sectioninfo	@"SHI_REGISTERS=26"
	.align	128
        .global         _ZN2at6native18elementwise_kernelILi128ELi4EZNS0_15gpu_kernel_implINS0_13AUnaryFunctorIhhhZZZNS0_21remainder_kernel_cudaERNS_18TensorIteratorBaseEENKUlvE_clEvENKUlvE_clEvEUlhhE_EEEEvS5_RKT_EUliE_EEviT1_
        .type           _ZN2at6native18elementwise_kernelILi128ELi4EZNS0_15gpu_kernel_implINS0_13AUnaryFunctorIhhhZZZNS0_21remainder_kernel_cudaERNS_18TensorIteratorBaseEENKUlvE_clEvENKUlvE_clEvEUlhhE_EEEEvS5_RKT_EUliE_EEviT1_,@function
        .size           _ZN2at6native18elementwise_kernelILi128ELi4EZNS0_15gpu_kernel_implINS0_13AUnaryFunctorIhhhZZZNS0_21remainder_kernel_cudaERNS_18TensorIteratorBaseEENKUlvE_clEvENKUlvE_clEvEUlhhE_EEEEvS5_RKT_EUliE_EEviT1_,(.L_x_50511 - _ZN2at6native18elementwise_kernelILi128ELi4EZNS0_15gpu_kernel_implINS0_13AUnaryFunctorIhhhZZZNS0_21remainder_kernel_cudaERNS_18TensorIteratorBaseEENKUlvE_clEvENKUlvE_clEvEUlhhE_EEEEvS5_RKT_EUliE_EEviT1_)
        .other          _ZN2at6native18elementwise_kernelILi128ELi4EZNS0_15gpu_kernel_implINS0_13AUnaryFunctorIhhhZZZNS0_21remainder_kernel_cudaERNS_18TensorIteratorBaseEENKUlvE_clEvENKUlvE_clEvEUlhhE_EEEEvS5_RKT_EUliE_EEviT1_,@"STO_CUDA_ENTRY STV_DEFAULT"
_ZN2at6native18elementwise_kernelILi128ELi4EZNS0_15gpu_kernel_implINS0_13AUnaryFunctorIhhhZZZNS0_21remainder_kernel_cudaERNS_18TensorIteratorBaseEENKUlvE_clEvENKUlvE_clEvEUlhhE_EEEEvS5_RKT_EUliE_EEviT1_:
.text._ZN2at6native18elementwise_kernelILi128ELi4EZNS0_15gpu_kernel_implINS0_13AUnaryFunctorIhhhZZZNS0_21remainder_kernel_cudaERNS_18TensorIteratorBaseEENKUlvE_clEvENKUlvE_clEvEUlhhE_EEEEvS5_RKT_EUliE_EEviT1_:
        /* <DEDUP_REMOVED lines=236> */
.L_x_49782:
        /* <DEDUP_REMOVED lines=18> */
.L_x_49786:
[----:B------:R0:W5:Y:S01]  /*0fe0*/  LDG.E.U8 R0, [R4.64] ;  /* 0x0000002404007981 */ /* 0x000162000c1e1100 */
[----:B------:R-:W-:Y:S05]  /*0ff0*/  BRA `(.L_x_49788) ;  /* 0x00000dc000007947 */ /* 0x000fea0003800000 */
.L_x_49785:
        /* <DEDUP_REMOVED lines=8> */
.L_x_49790:
[----:B------:R0:W5:Y:S01]  /*1080*/  LDG.E.U8 R0, [R4.64] ;  /* 0x0000002404007981 */ /* 0x000162000c1e1100 */
[----:B------:R-:W-:Y:S05]  /*1090*/  BRA `(.L_x_49788) ;  /* 0x00000d2000007947 */ /* 0x000fea0003800000 */
.L_x_49789:
[----:B------:R0:W5:Y:S01]  /*10a0*/  LDG.E.U16 R0, [R4.64] ;  /* 0x0000002404007981 */ /* 0x000162000c1e1500 */
[----:B------:R-:W-:Y:S05]  /*10b0*/  BRA `(.L_x_49788) ;  /* 0x00000d0000007947 */ /* 0x000fea0003800000 */
.L_x_49784:
        /* <DEDUP_REMOVED lines=10> */
.L_x_49792:
[----:B------:R-:W2:Y:S02]  /*1160*/  LDG.E.U16 R2, [R4.64] ;  /* 0x0000002404027981 */ /* 0x000ea4000c1e1500 */
[----:B--2---:R-:W-:-:S06]  /*1170*/  HADD2.F32 R2, -RZ, R2.H0_H0 ;  /* 0x20000002ff027230 */ /* 0x004fcc0000004100 */
[----:B------:R-:W0:Y:S02]  /*1180*/  F2I.S64.TRUNC R2, R2 ;  /* 0x0000000200027311 */ /* 0x000e24000020d900 */
[----:B0-----:R-:W-:Y:S01]  /*1190*/  PRMT R0, R2, 0x7610, R0 ;  /* 0x0000761002007816 */ /* 0x001fe20000000000 */
[----:B------:R-:W-:Y:S05]  /*11a0*/  BRA `(.L_x_49788) ;  /* 0x00000c1000007947 */ /* 0x000fea0003800000 */
.L_x_49791:
        /* <DEDUP_REMOVED lines=10> */
.L_x_49794:
[----:B------:R-:W2:Y:S02]  /*1250*/  LDG.E.U16 R4, [R4.64] ;  /* 0x0000002404047981 */ /* 0x000ea4000c1e1500 */
[----:B--2---:R-:W-:-:S06]  /*1260*/  HADD2.F32 R2, -RZ, R4.H0_H0 ;  /* 0x20000004ff027230 */ /* 0x004fcc0000004100 */
[----:B------:R-:W0:Y:S02]  /*1270*/  F2I.S64.TRUNC R2, R2 ;  /* 0x0000000200027311 */ /* 0x000e24000020d900 */
[----:B0-----:R-:W-:Y:S01]  /*1280*/  PRMT R0, R2, 0x7610, R0 ;  /* 0x0000761002007816 */ /* 0x001fe20000000000 */
[----:B------:R-:W-:Y:S05]  /*1290*/  BRA `(.L_x_49788) ;  /* 0x00000b2000007947 */ /* 0x000fea0003800000 */
.L_x_49793:
[----:B------:R-:W2:Y:S02]  /*12a0*/  LDG.E.64 R2, [R4.64] ;  /* 0x0000002404027981 */ /* 0x000ea4000c1e1b00 */
[----:B--2---:R-:W0:Y:S02]  /*12b0*/  F2I.S64.F64.TRUNC R2, R2 ;  /* 0x0000000200027311 */ /* 0x004e24000030d900 */
[----:B0-----:R-:W-:Y:S01]  /*12c0*/  PRMT R0, R2, 0x7610, R0 ;  /* 0x0000761002007816 */ /* 0x001fe20000000000 */
[----:B------:R-:W-:Y:S05]  /*12d0*/  BRA `(.L_x_49788) ;  /* 0x00000ae000007947 */ /* 0x000fea0003800000 */
.L_x_49783:
        /* <DEDUP_REMOVED lines=12> */
.L_x_49797:
[----:B------:R-:W2:Y:S02]  /*13a0*/  LDG.E.64 R4, [R4.64] ;  /* 0x0000002404047981 */ /* 0x000ea4000c1e1b00 */
[----:B--2---:R-:W0:Y:S02]  /*13b0*/  F2I.S64.F64.TRUNC R2, R4 ;  /* 0x0000000400027311 */ /* 0x004e24000030d900 */
[----:B0-----:R-:W-:Y:S01]  /*13c0*/  PRMT R0, R2, 0x7610, R0 ;  /* 0x0000761002007816 */ /* 0x001fe20000000000 */
[----:B------:R-:W-:Y:S05]  /*13d0*/  BRA `(.L_x_49788) ;  /* 0x000009e000007947 */ /* 0x000fea0003800000 */
.L_x_49796:
        /* <DEDUP_REMOVED lines=28> */
.L_x_49799:
        /* <DEDUP_REMOVED lines=15> */
.L_x_49798:
[----:B------:R-:W2:Y:S02]  /*1690*/  LDG.E.U16 R2, [R4.64] ;  /* 0x0000002404027981 */ /* 0x000ea4000c1e1500 */
[----:B--2---:R-:W-:-:S06]  /*16a0*/  PRMT R2, RZ, 0x5410, R2 ;  /* 0x00005410ff027816 */ /* 0x004fcc0000000002 */
[----:B------:R-:W0:Y:S02]  /*16b0*/  F2I.S64.TRUNC R2, R2 ;  /* 0x0000000200027311 */ /* 0x000e24000020d900 */
[----:B0-----:R-:W-:Y:S01]  /*16c0*/  PRMT R0, R2, 0x7610, R0 ;  /* 0x0000761002007816 */ /* 0x001fe20000000000 */
[----:B------:R-:W-:Y:S05]  /*16d0*/  BRA `(.L_x_49788) ;  /* 0x000006e000007947 */ /* 0x000fea0003800000 */
.L_x_49795:
        /* <DEDUP_REMOVED lines=10> */
.L_x_49802:
        /* <DEDUP_REMOVED lines=21> */
.L_x_49806:
[----:B------:R-:W-:Y:S05]  /*18d0*/  BSYNC B1 ;  /* 0x0000000000017941 */ /* 0x000fea0003800000 */
.L_x_49805:
[----:B------:R-:W-:Y:S01]  /*18e0*/  IMAD.SHL.U32 R2, R2, 0x100000, RZ ;  /* 0x0010000002027824 */ /* 0x000fe200078e00ff */
[----:B------:R-:W-:-:S04]  /*18f0*/  LEA R3, R0, 0x3b800000, 0x17 ;  /* 0x3b80000000037811 */ /* 0x000fc800078eb8ff */
[----:B------:R-:W-:Y:S02]  /*1900*/  LOP3.LUT R2, R3, R2, R4, 0xfe, !PT ;  /* 0x0000000203027212 */ /* 0x000fe400078efe04 */
.L_x_49804:
[----:B------:R-:W-:Y:S05]  /*1910*/  BSYNC B0 ;  /* 0x0000000000007941 */ /* 0x000fea0003800000 */
.L_x_49803:
[----:B------:R-:W0:Y:S02]  /*1920*/  F2I.S64.TRUNC R2, R2 ;  /* 0x0000000200027311 */ /* 0x000e24000020d900 */
[----:B0-----:R-:W-:Y:S01]  /*1930*/  PRMT R0, R2, 0x7610, R0 ;  /* 0x0000761002007816 */ /* 0x001fe20000000000 */
[----:B------:R-:W-:Y:S05]  /*1940*/  BRA `(.L_x_49788) ;  /* 0x0000047000007947 */ /* 0x000fea0003800000 */
.L_x_49801:
        /* <DEDUP_REMOVED lines=21> */
.L_x_49810:
[----:B------:R-:W-:Y:S05]  /*1aa0*/  BSYNC B1 ;  /* 0x0000000000017941 */ /* 0x000fea0003800000 */
.L_x_49809:
[----:B------:R-:W-:Y:S01]  /*1ab0*/  IMAD.SHL.U32 R2, R2, 0x200000, RZ ;  /* 0x0020000002027824 */ /* 0x000fe200078e00ff */
[----:B------:R-:W-:-:S04]  /*1ac0*/  LEA R3, R0, 0x37800000, 0x17 ;  /* 0x3780000000037811 */ /* 0x000fc800078eb8ff */
[----:B------:R-:W-:Y:S02]  /*1ad0*/  LOP3.LUT R2, R3, R2, R4, 0xfe, !PT ;  /* 0x0000000203027212 */ /* 0x000fe400078efe04 */
.L_x_49808:
[----:B------:R-:W-:Y:S05]  /*1ae0*/  BSYNC B0 ;  /* 0x0000000000007941 */ /* 0x000fea0003800000 */
.L_x_49807:
[----:B------:R-:W0:Y:S02]  /*1af0*/  F2I.S64.TRUNC R2, R2 ;  /* 0x0000000200027311 */ /* 0x000e24000020d900 */
[----:B0-----:R-:W-:Y:S01]  /*1b00*/  PRMT R0, R2, 0x7610, R0 ;  /* 0x0000761002007816 */ /* 0x001fe20000000000 */
[----:B------:R-:W-:Y:S05]  /*1b10*/  BRA `(.L_x_49788) ;  /* 0x000002a000007947 */ /* 0x000fea0003800000 */
.L_x_49800:
        /* <DEDUP_REMOVED lines=14> */
.L_x_49814:
[----:B------:R-:W-:Y:S05]  /*1c00*/  BSYNC B0 ;  /* 0x0000000000007941 */ /* 0x000fea0003800000 */
.L_x_49813:
[----:B------:R-:W0:Y:S02]  /*1c10*/  F2I.S64.TRUNC R2, R2 ;  /* 0x0000000200027311 */ /* 0x000e24000020d900 */
[----:B0-----:R-:W-:Y:S01]  /*1c20*/  PRMT R0, R2, 0x7610, R0 ;  /* 0x0000761002007816 */ /* 0x001fe20000000000 */
[----:B------:R-:W-:Y:S05]  /*1c30*/  BRA `(.L_x_49788) ;  /* 0x0000018000007947 */ /* 0x000fea0003800000 */
.L_x_49787:
        /* <DEDUP_REMOVED lines=21> */
.L_x_49812:
[----:B------:R0:W5:Y:S01]  /*1d90*/  LDG.E.U8 R0, [R4.64] ;  /* 0x0000002404007981 */ /* 0x000162000c1e1100 */
[----:B------:R-:W-:Y:S05]  /*1da0*/  BRA `(.L_x_49788) ;  /* 0x0000001000007947 */ /* 0x000fea0003800000 */
.L_x_49811:
[----:B------:R0:W5:Y:S02]  /*1db0*/  LDG.E.U8 R0, [R4.64] ;  /* 0x0000002404007981 */ /* 0x000164000c1e1100 */
.L_x_49788:
[----:B0----5:R-:W-:Y:S01]  /*1dc0*/  LOP3.LUT P0, R5, R0, 0xff, RZ, 0xc0, !PT ;  /* 0x000000ff00057812 */ /* 0x021fe2000780c0ff */
[----:B------:R-:W-:Y:S01]  /*1dd0*/  BSSY B0, `(.L_x_49815) ;  /* 0x0000008000007945 */ /* 0x000fe20003800000 */
[----:B------:R-:W-:-:S11]  /*1de0*/  IMAD.MOV.U32 R3, RZ, RZ, 0xff ;  /* 0x000000ffff037424 */ /* 0x000fd600078e00ff */
[----:B------:R-:W-:Y:S05]  /*1df0*/  @!P0 BRA `(.L_x_49816) ;  /* 0x0000005000008947 */ /* 0x000fea0003800000 */
[----:B------:R-:W-:Y:S01]  /*1e00*/  ULDC.U8 UR4, c[0x0][0x371] ;  /* 0x0000dc4000047ab9 */ /* 0x000fe20000000000 */
[----:B------:R-:W-:Y:S01]  /*1e10*/  MOV R6, 0x1e40 ;  /* 0x00001e4000067802 */ /* 0x000fe20000000f00 */
[----:B------:R-:W-:Y:S02]  /*1e20*/  IMAD.U32 R4, RZ, RZ, UR4 ;  /* 0x00000004ff047e24 */ /* 0x000fe4000f8e00ff */
[----:B------:R-:W-:Y:S05]  /*1e30*/  CALL.REL.NOINC `($__internal_66_$__cuda_sm20_rem_u16) ;  /* 0x000095e000007944 */ /* 0x000fea0003c00000 */
[----:B------:R-:W-:Y:S02]  /*1e40*/  PRMT R3, R5, 0x7610, R3 ;  /* 0x0000761005037816 */ /* 0x000fe40000000003 */
.L_x_49816:
[----:B------:R-:W-:Y:S05]  /*1e50*/  BSYNC B0 ;  /* 0x0000000000007941 */ /* 0x000fea0003800000 */
.L_x_49815:
        /* <DEDUP_REMOVED lines=14> */
.L_x_49820:
[----:B------:R0:W-:Y:S01]  /*1f40*/  STG.E.U8 [R16.64], R3 ;  /* 0x0000000310007986 */ /* 0x0001e2000c101124 */
[----:B------:R-:W-:Y:S05]  /*1f50*/  BRA `(.L_x_49822) ;  /* 0x00000dd000007947 */ /* 0x000fea0003800000 */
.L_x_49819:
        /* <DEDUP_REMOVED lines=10> */
.L_x_49824:
[----:B------:R-:W-:-:S05]  /*2000*/  LOP3.LUT R3, R3, 0xffff, RZ, 0xc0, !PT ;  /* 0x0000ffff03037812 */ /* 0x000fca00078ec0ff */
[----:B------:R0:W-:Y:S01]  /*2010*/  STG.E [R16.64], R3 ;  /* 0x0000000310007986 */ /* 0x0001e2000c101924 */
[----:B------:R-:W-:Y:S05]  /*2020*/  BRA `(.L_x_49822) ;  /* 0x00000d0000007947 */ /* 0x000fea0003800000 */
.L_x_49823:
[----:B------:R0:W-:Y:S01]  /*2030*/  STG.E.U16 [R16.64], R3 ;  /* 0x0000000310007986 */ /* 0x0001e2000c101524 */
[----:B------:R-:W-:Y:S05]  /*2040*/  BRA `(.L_x_49822) ;  /* 0x00000ce000007947 */ /* 0x000fea0003800000 */
.L_x_49818:
        /* <DEDUP_REMOVED lines=9> */
.L_x_49826:
[----:B------:R-:W0:Y:S02]  /*20e0*/  I2F.U16 R0, R3 ;  /* 0x0000000300007306 */ /* 0x000e240000101000 */
[----:B0-----:R-:W-:-:S05]  /*20f0*/  F2FP.PACK_AB R0, RZ, R0 ;  /* 0x00000000ff00723e */ /* 0x001fca00000000ff */
[----:B------:R0:W-:Y:S01]  /*2100*/  STG.E.U16 [R16.64], R0 ;  /* 0x0000000010007986 */ /* 0x0001e2000c101524 */
[----:B------:R-:W-:Y:S05]  /*2110*/  BRA `(.L_x_49822) ;  /* 0x00000c1000007947 */ /* 0x000fea0003800000 */
.L_x_49825:
        /* <DEDUP_REMOVED lines=10> */
.L_x_49828:
[----:B------:R-:W0:Y:S02]  /*21c0*/  I2F.U16 R3, R3 ;  /* 0x0000000300037306 */ /* 0x000e240000101000 */
[----:B0-----:R-:W-:-:S04]  /*21d0*/  F2FP.PACK_AB R3, RZ, R3 ;  /* 0x00000003ff03723e */ /* 0x001fc800000000ff */
[----:B------:R-:W-:-:S05]  /*21e0*/  PRMT R3, R3, 0x5410, RZ ;  /* 0x0000541003037816 */ /* 0x000fca00000000ff */
[----:B------:R0:W-:Y:S01]  /*21f0*/  STG.E [R16.64], R3 ;  /* 0x0000000310007986 */ /* 0x0001e2000c101924 */
[----:B------:R-:W-:Y:S05]  /*2200*/  BRA `(.L_x_49822) ;  /* 0x00000b2000007947 */ /* 0x000fea0003800000 */
.L_x_49827:
[----:B------:R-:W0:Y:S02]  /*2210*/  I2F.F64.U16 R2, R3 ;  /* 0x0000000300027312 */ /* 0x000e240000101800 */
[----:B0-----:R0:W-:Y:S01]  /*2220*/  STG.E.64 [R16.64], R2 ;  /* 0x0000000210007986 */ /* 0x0011e2000c101b24 */
[----:B------:R-:W-:Y:S05]  /*2230*/  BRA `(.L_x_49822) ;  /* 0x00000af000007947 */ /* 0x000fea0003800000 */
.L_x_49817:
        /* <DEDUP_REMOVED lines=13> */
.L_x_49831:
[----:B------:R-:W0:Y:S01]  /*2310*/  I2F.F64.U16 R4, R3 ;  /* 0x0000000300047312 */ /* 0x000e220000101800 */
[----:B------:R-:W-:-:S05]  /*2320*/  CS2R R6, SRZ ;  /* 0x0000000000067805 */ /* 0x000fca000001ff00 */
[----:B0-----:R0:W-:Y:S01]  /*2330*/  STG.E.128 [R16.64], R4 ;  /* 0x0000000410007986 */ /* 0x0011e2000c101d24 */
[----:B------:R-:W-:Y:S05]  /*2340*/  BRA `(.L_x_49822) ;  /* 0x000009e000007947 */ /* 0x000fea0003800000 */
.L_x_49830:
        /* <DEDUP_REMOVED lines=21> */
.L_x_49835:
[----:B------:R-:W-:Y:S05]  /*24a0*/  BSYNC B0 ;  /* 0x0000000000007941 */ /* 0x000fea0003800000 */
.L_x_49834:
[----:B------:R-:W-:-:S05]  /*24b0*/  LOP3.LUT R5, R0, R5, RZ, 0xfc, !PT ;  /* 0x0000000500057212 */ /* 0x000fca00078efcff */
[----:B------:R0:W-:Y:S01]  /*24c0*/  STG.E.U8 [R16.64], R5 ;  /* 0x0000000510007986 */ /* 0x0001e2000c101124 */
[----:B------:R-:W-:Y:S05]  /*24d0*/  BRA `(.L_x_49822) ;  /* 0x0000085000007947 */ /* 0x000fea0003800000 */
.L_x_49833:
        /* <DEDUP_REMOVED lines=13> */
.L_x_49837:
[----:B------:R-:W-:Y:S01]  /*25b0*/  IMAD.MOV.U32 R0, RZ, RZ, 0x7f ;  /* 0x0000007fff007424 */ /* 0x000fe200078e00ff */
[----:B------:R-:W-:-:S04]  /*25c0*/  ISETP.GT.U32.AND P0, PT, R2, 0x7f800000, PT ;  /* 0x7f8000000200780c */ /* 0x000fc80003f04070 */
[----:B------:R-:W-:-:S04]  /*25d0*/  SEL R0, R0, 0x7c, P0 ;  /* 0x0000007c00007807 */ /* 0x000fc80000000000 */
.L_x_49838:
[----:B------:R-:W-:Y:S05]  /*25e0*/  BSYNC B0 ;  /* 0x0000000000007941 */ /* 0x000fea0003800000 */
.L_x_49836:
[----:B------:R-:W-:-:S04]  /*25f0*/  LOP3.LUT R2, R3, 0x80000000, RZ, 0xc0, !PT ;  /* 0x8000000003027812 */ /* 0x000fc800078ec0ff */
[----:B------:R-:W-:-:S04]  /*2600*/  SHF.R.U32.HI R3, RZ, 0x18, R2 ;  /* 0x00000018ff037819 */ /* 0x000fc80000011602 */
[----:B------:R-:W-:-:S05]  /*2610*/  LOP3.LUT R3, R0, R3, RZ, 0xfc, !PT ;  /* 0x0000000300037212 */ /* 0x000fca00078efcff */
[----:B------:R0:W-:Y:S01]  /*2620*/  STG.E.U8 [R16.64], R3 ;  /* 0x0000000310007986 */ /* 0x0001e2000c101124 */
[----:B------:R-:W-:Y:S05]  /*2630*/  BRA `(.L_x_49822) ;  /* 0x000006f000007947 */ /* 0x000fea0003800000 */
.L_x_49832:
[----:B------:R-:W0:Y:S02]  /*2640*/  I2F.U16 R0, R3 ;  /* 0x0000000300007306 */ /* 0x000e240000101000 */
[----:B0-----:R-:W-:-:S05]  /*2650*/  F2FP.BF16.PACK_AB R0, RZ, R0 ;  /* 0x00000000ff00723e */ /* 0x001fca00000010ff */
[----:B------:R0:W-:Y:S01]  /*2660*/  STG.E.U16 [R16.64], R0 ;  /* 0x0000000010007986 */ /* 0x0001e2000c101524 */
[----:B------:R-:W-:Y:S05]  /*2670*/  BRA `(.L_x_49822) ;  /* 0x000006b000007947 */ /* 0x000fea0003800000 */
.L_x_49829:
        /* <DEDUP_REMOVED lines=10> */
.L_x_49841:
        /* <DEDUP_REMOVED lines=17> */
.L_x_49844:
[----:B------:R-:W-:-:S04]  /*2830*/  LOP3.LUT R2, R3, 0x80000000, RZ, 0xc0, !PT ;  /* 0x8000000003027812 */ /* 0x000fc800078ec0ff */
[----:B------:R-:W-:-:S04]  /*2840*/  SHF.R.U32.HI R3, RZ, 0x18, R2 ;  /* 0x00000018ff037819 */ /* 0x000fc80000011602 */
[----:B------:R-:W-:-:S04]  /*2850*/  LOP3.LUT R0, R0, R3, RZ, 0xfc, !PT ;  /* 0x0000000300007212 */ /* 0x000fc800078efcff */
[----:B------:R-:W-:Y:S02]  /*2860*/  PRMT R8, R0, 0x7610, R8 ;  /* 0x0000761000087816 */ /* 0x000fe40000000008 */
.L_x_49843:
[----:B------:R-:W-:Y:S05]  /*2870*/  BSYNC B0 ;  /* 0x0000000000007941 */ /* 0x000fea0003800000 */
.L_x_49842:
[----:B------:R0:W-:Y:S01]  /*2880*/  STG.E.U8 [R16.64], R8 ;  /* 0x0000000810007986 */ /* 0x0001e2000c101124 */
[----:B------:R-:W-:Y:S05]  /*2890*/  BRA `(.L_x_49822) ;  /* 0x0000049000007947 */ /* 0x000fea0003800000 */
.L_x_49840:
        /* <DEDUP_REMOVED lines=17> */
.L_x_49847:
[----:B------:R-:W-:-:S04]  /*29b0*/  LOP3.LUT R2, R3, 0x80000000, RZ, 0xc0, !PT ;  /* 0x8000000003027812 */ /* 0x000fc800078ec0ff */
[----:B------:R-:W-:-:S04]  /*29c0*/  SHF.R.U32.HI R3, RZ, 0x18, R2 ;  /* 0x00000018ff037819 */ /* 0x000fc80000011602 */
[----:B------:R-:W-:-:S04]  /*29d0*/  LOP3.LUT R0, R0, R3, RZ, 0xfc, !PT ;  /* 0x0000000300007212 */ /* 0x000fc800078efcff */
[----:B------:R-:W-:Y:S02]  /*29e0*/  PRMT R8, R0, 0x7610, R8 ;  /* 0x0000761000087816 */ /* 0x000fe40000000008 */
.L_x_49846:
[----:B------:R-:W-:Y:S05]  /*29f0*/  BSYNC B0 ;  /* 0x0000000000007941 */ /* 0x000fea0003800000 */
.L_x_49845:
[----:B------:R0:W-:Y:S01]  /*2a00*/  STG.E.U8 [R16.64], R8 ;  /* 0x0000000810007986 */ /* 0x0001e2000c101124 */
[----:B------:R-:W-:Y:S05]  /*2a10*/  BRA `(.L_x_49822) ;  /* 0x0000031000007947 */ /* 0x000fea0003800000 */
.L_x_49839:
        /* <DEDUP_REMOVED lines=23> */
.L_x_49821:
        /* <DEDUP_REMOVED lines=20> */
.L_x_49849:
[----:B------:R-:W-:Y:S01]  /*2cd0*/  LOP3.LUT R2, R3, 0xffff, RZ, 0xc0, !PT ;  /* 0x0000ffff03027812 */ /* 0x000fe200078ec0ff */
[----:B------:R-:W-:-:S05]  /*2ce0*/  IMAD.MOV.U32 R3, RZ, RZ, RZ ;  /* 0x000000ffff037224 */ /* 0x000fca00078e00ff */
[----:B------:R0:W-:Y:S01]  /*2cf0*/  STG.E.64 [R16.64], R2 ;  /* 0x0000000210007986 */ /* 0x0001e2000c101b24 */
[----:B------:R-:W-:Y:S05]  /*2d00*/  BRA `(.L_x_49822) ;  /* 0x0000002000007947 */ /* 0x000fea0003800000 */
.L_x_49848:
[----:B------:R-:W-:-:S05]  /*2d10*/  LOP3.LUT R3, R3, 0xffff, RZ, 0xc0, !PT ;  /* 0x0000ffff03037812 */ /* 0x000fca00078ec0ff */
[----:B------:R0:W-:Y:S02]  /*2d20*/  STG.E [R16.64], R3 ;  /* 0x0000000310007986 */ /* 0x0001e4000c101924 */
.L_x_49822:
[----:B------:R-:W-:-:S05]  /*2d30*/  IMAD R18, R18, 0x200, R23 ;  /* 0x0000020012127824 */ /* 0x000fca00078e0217 */
[----:B------:R-:W-:Y:S02]  /*2d40*/  IADD3 R19, R18, 0x80, RZ ;  /* 0x0000008012137810 */ /* 0x000fe40007ffe0ff */
.L_x_49781:
[----:B------:R-:W-:Y:S05]  /*2d50*/  BSYNC B6 ;  /* 0x0000000000067941 */ /* 0x000fea0003800000 */
.L_x_49780:
        /* <DEDUP_REMOVED lines=231> */
.L_x_49852:
        /* <DEDUP_REMOVED lines=18> */
.L_x_49856:
[----:B------:R0:W5:Y:S01]  /*3cf0*/  LDG.E.U8 R0, [R4.64] ;  /* 0x0000002404007981 */ /* 0x000162000c1e1100 */
[----:B------:R-:W-:Y:S05]  /*3d00*/  BRA `(.L_x_49858) ;  /* 0x00000dc000007947 */ /* 0x000fea0003800000 */
.L_x_49855:
        /* <DEDUP_REMOVED lines=8> */
.L_x_49860:
[----:B------:R0:W5:Y:S01]  /*3d90*/  LDG.E.U8 R0, [R4.64] ;  /* 0x0000002404007981 */ /* 0x000162000c1e1100 */
[----:B------:R-:W-:Y:S05]  /*3da0*/  BRA `(.L_x_49858) ;  /* 0x00000d2000007947 */ /* 0x000fea0003800000 */
.L_x_49859:
[----:B------:R0:W5:Y:S01]  /*3db0*/  LDG.E.U16 R0, [R4.64] ;  /* 0x0000002404007981 */ /* 0x000162000c1e1500 */
[----:B------:R-:W-:Y:S05]  /*3dc0*/  BRA `(.L_x_49858) ;  /* 0x00000d0000007947 */ /* 0x000fea0003800000 */
.L_x_49854:
        /* <DEDUP_REMOVED lines=10> */
.L_x_49862:
[----:B------:R-:W2:Y:S02]  /*3e70*/  LDG.E.U16 R2, [R4.64] ;  /* 0x0000002404027981 */ /* 0x000ea4000c1e1500 */
[----:B--2---:R-:W-:-:S06]  /*3e80*/  HADD2.F32 R2, -RZ, R2.H0_H0 ;  /* 0x20000002ff027230 */ /* 0x004fcc0000004100 */
[----:B------:R-:W0:Y:S02]  /*3e90*/  F2I.S64.TRUNC R2, R2 ;  /* 0x0000000200027311 */ /* 0x000e24000020d900 */
[----:B0-----:R-:W-:Y:S01]  /*3ea0*/  PRMT R0, R2, 0x7610, R0 ;  /* 0x0000761002007816 */ /* 0x001fe20000000000 */
[----:B------:R-:W-:Y:S05]  /*3eb0*/  BRA `(.L_x_49858) ;  /* 0x00000c1000007947 */ /* 0x000fea0003800000 */
.L_x_49861:
        /* <DEDUP_REMOVED lines=10> */
.L_x_49864:
[----:B------:R-:W2:Y:S02]  /*3f60*/  LDG.E.U16 R4, [R4.64] ;  /* 0x0000002404047981 */ /* 0x000ea4000c1e1500 */
[----:B--2---:R-:W-:-:S06]  /*3f70*/  HADD2.F32 R2, -RZ, R4.H0_H0 ;  /* 0x20000004ff027230 */ /* 0x004fcc0000004100 */
[----:B------:R-:W0:Y:S02]  /*3f80*/  F2I.S64.TRUNC R2, R2 ;  /* 0x0000000200027311 */ /* 0x000e24000020d900 */
[----:B0-----:R-:W-:Y:S01]  /*3f90*/  PRMT R0, R2, 0x7610, R0 ;  /* 0x0000761002007816 */ /* 0x001fe20000000000 */
[----:B------:R-:W-:Y:S05]  /*3fa0*/  BRA `(.L_x_49858) ;  /* 0x00000b2000007947 */ /* 0x000fea0003800000 */
.L_x_49863:
[----:B------:R-:W2:Y:S02]  /*3fb0*/  LDG.E.64 R2, [R4.64] ;  /* 0x0000002404027981 */ /* 0x000ea4000c1e1b00 */
[----:B--2---:R-:W0:Y:S02]  /*3fc0*/  F2I.S64.F64.TRUNC R2, R2 ;  /* 0x0000000200027311 */ /* 0x004e24000030d900 */
[----:B0-----:R-:W-:Y:S01]  /*3fd0*/  PRMT R0, R2, 0x7610, R0 ;  /* 0x0000761002007816 */ /* 0x001fe20000000000 */
[----:B------:R-:W-:Y:S05]  /*3fe0*/  BRA `(.L_x_49858) ;  /* 0x00000ae000007947 */ /* 0x000fea0003800000 */
.L_x_49853:
        /* <DEDUP_REMOVED lines=12> */
.L_x_49867:
[----:B------:R-:W2:Y:S02]  /*40b0*/  LDG.E.64 R4, [R4.64] ;  /* 0x0000002404047981 */ /* 0x000ea4000c1e1b00 */
[----:B--2---:R-:W0:Y:S02]  /*40c0*/  F2I.S64.F64.TRUNC R2, R4 ;  /* 0x0000000400027311 */ /* 0x004e24000030d900 */
[----:B0-----:R-:W-:Y:S01]  /*40d0*/  PRMT R0, R2, 0x7610, R0 ;  /* 0x0000761002007816 */ /* 0x001fe20000000000 */
[----:B------:R-:W-:Y:S05]  /*40e0*/  BRA `(.L_x_49858) ;  /* 0x000009e000007947 */ /* 0x000fea0003800000 */
.L_x_49866:
        /* <DEDUP_REMOVED lines=28> */
.L_x_49869:
        /* <DEDUP_REMOVED lines=15> */
.L_x_49868:
[----:B------:R-:W2:Y:S02]  /*43a0*/  LDG.E.U16 R2, [R4.64] ;  /* 0x0000002404027981 */ /* 0x000ea4000c1e1500 */
[----:B--2---:R-:W-:-:S06]  /*43b0*/  PRMT R2, RZ, 0x5410, R2 ;  /* 0x00005410ff027816 */ /* 0x004fcc0000000002 */
[----:B------:R-:W0:Y:S02]  /*43c0*/  F2I.S64.TRUNC R2, R2 ;  /* 0x0000000200027311 */ /* 0x000e24000020d900 */
[----:B0-----:R-:W-:Y:S01]  /*43d0*/  PRMT R0, R2, 0x7610, R0 ;  /* 0x0000761002007816 */ /* 0x001fe20000000000 */
[----:B------:R-:W-:Y:S05]  /*43e0*/  BRA `(.L_x_49858) ;  /* 0x000006e000007947 */ /* 0x000fea0003800000 */
.L_x_49865:
        /* <DEDUP_REMOVED lines=10> */
.L_x_49872:
        /* <DEDUP_REMOVED lines=21> */
.L_x_49876:
[----:B------:R-:W-:Y:S05]  /*45e0*/  BSYNC B1 ;  /* 0x0000000000017941 */ /* 0x000fea0003800000 */
.L_x_49875:
[----:B------:R-:W-:Y:S01]  /*45f0*/  IMAD.SHL.U32 R2, R2, 0x100000, RZ ;  /* 0x0010000002027824 */ /* 0x000fe200078e00ff */
[----:B------:R-:W-:-:S04]  /*4600*/  LEA R3, R0, 0x3b800000, 0x17 ;  /* 0x3b80000000037811 */ /* 0x000fc800078eb8ff */
[----:B------:R-:W-:Y:S02]  /*4610*/  LOP3.LUT R2, R3, R2, R4, 0xfe, !PT ;  /* 0x0000000203027212 */ /* 0x000fe400078efe04 */
.L_x_49874:
[----:B------:R-:W-:Y:S05]  /*4620*/  BSYNC B0 ;  /* 0x0000000000007941 */ /* 0x000fea0003800000 */
.L_x_49873:
[----:B------:R-:W0:Y:S02]  /*4630*/  F2I.S64.TRUNC R2, R2 ;  /* 0x0000000200027311 */ /* 0x000e24000020d900 */
[----:B0-----:R-:W-:Y:S01]  /*4640*/  PRMT R0, R2, 0x7610, R0 ;  /* 0x0000761002007816 */ /* 0x001fe20000000000 */
[----:B------:R-:W-:Y:S05]  /*4650*/  BRA `(.L_x_49858) ;  /* 0x0000047000007947 */ /* 0x000fea0003800000 */
.L_x_49871:
        /* <DEDUP_REMOVED lines=21> */
.L_x_49880:
[----:B------:R-:W-:Y:S05]  /*47b0*/  BSYNC B1 ;  /* 0x0000000000017941 */ /* 0x000fea0003800000 */
.L_x_49879:
[----:B------:R-:W-:Y:S01]  /*47c0*/  IMAD.SHL.U32 R2, R2, 0x200000, RZ ;  /* 0x0020000002027824 */ /* 0x000fe200078e00ff */
[----:B------:R-:W-:-:S04]  /*47d0*/  LEA R3, R0, 0x37800000, 0x17 ;  /* 0x3780000000037811 */ /* 0x000fc800078eb8ff */
[----:B------:R-:W-:Y:S02]  /*47e0*/  LOP3.LUT R2, R3, R2, R4, 0xfe, !PT ;  /* 0x0000000203027212 */ /* 0x000fe400078efe04 */
.L_x_49878:
[----:B------:R-:W-:Y:S05]  /*47f0*/  BSYNC B0 ;  /* 0x0000000000007941 */ /* 0x000fea0003800000 */
.L_x_49877:
[----:B------:R-:W0:Y:S02]  /*4800*/  F2I.S64.TRUNC R2, R2 ;  /* 0x0000000200027311 */ /* 0x000e24000020d900 */
[----:B0-----:R-:W-:Y:S01]  /*4810*/  PRMT R0, R2, 0x7610, R0 ;  /* 0x0000761002007816 */ /* 0x001fe20000000000 */
[----:B------:R-:W-:Y:S05]  /*4820*/  BRA `(.L_x_49858) ;  /* 0x000002a000007947 */ /* 0x000fea0003800000 */
.L_x_49870:
        /* <DEDUP_REMOVED lines=14> */
.L_x_49884:
[----:B------:R-:W-:Y:S05]  /*4910*/  BSYNC B0 ;  /* 0x0000000000007941 */ /* 0x000fea0003800000 */
.L_x_49883:
[----:B------:R-:W0:Y:S02]  /*4920*/  F2I.S64.TRUNC R2, R2 ;  /* 0x0000000200027311 */ /* 0x000e24000020d900 */
[----:B0-----:R-:W-:Y:S01]  /*4930*/  PRMT R0, R2, 0x7610, R0 ;  /* 0x0000761002007816 */ /* 0x001fe20000000000 */
[----:B------:R-:W-:Y:S05]  /*4940*/  BRA `(.L_x_49858) ;  /* 0x0000018000007947 */ /* 0x000fea0003800000 */
.L_x_49857:
        /* <DEDUP_REMOVED lines=21> */
.L_x_49882:
[----:B------:R0:W5:Y:S01]  /*4aa0*/  LDG.E.U8 R0, [R4.64] ;  /* 0x0000002404007981 */ /* 0x000162000c1e1100 */
[----:B------:R-:W-:Y:S05]  /*4ab0*/  BRA `(.L_x_49858) ;  /* 0x0000001000007947 */ /* 0x000fea0003800000 */
.L_x_49881:
[----:B------:R0:W5:Y:S02]  /*4ac0*/  LDG.E.U8 R0, [R4.64] ;  /* 0x0000002404007981 */ /* 0x000164000c1e1100 */
.L_x_49858:
        /* <DEDUP_REMOVED lines=9> */
.L_x_49886:
[----:B------:R-:W-:Y:S05]  /*4b60*/  BSYNC B0 ;  /* 0x0000000000007941 */ /* 0x000fea0003800000 */
.L_x_49885:
        /* <DEDUP_REMOVED lines=14> */
.L_x_49890:
[----:B------:R0:W-:Y:S01]  /*4c50*/  STG.E.U8 [R16.64], R3 ;  /* 0x0000000310007986 */ /* 0x0001e2000c101124 */
[----:B------:R-:W-:Y:S05]  /*4c60*/  BRA `(.L_x_49892) ;  /* 0x00000dd000007947 */ /* 0x000fea0003800000 */
.L_x_49889:
        /* <DEDUP_REMOVED lines=10> */
.L_x_49894:
[----:B------:R-:W-:-:S05]  /*4d10*/  LOP3.LUT R3, R3, 0xffff, RZ, 0xc0, !PT ;  /* 0x0000ffff03037812 */ /* 0x000fca00078ec0ff */
[----:B------:R0:W-:Y:S01]  /*4d20*/  STG.E [R16.64], R3 ;  /* 0x0000000310007986 */ /* 0x0001e2000c101924 */
[----:B------:R-:W-:Y:S05]  /*4d30*/  BRA `(.L_x_49892) ;  /* 0x00000d0000007947 */ /* 0x000fea0003800000 */
.L_x_49893:
[----:B------:R0:W-:Y:S01]  /*4d40*/  STG.E.U16 [R16.64], R3 ;  /* 0x0000000310007986 */ /* 0x0001e2000c101524 */
[----:B------:R-:W-:Y:S05]  /*4d50*/  BRA `(.L_x_49892) ;  /* 0x00000ce000007947 */ /* 0x000fea0003800000 */
.L_x_49888:
        /* <DEDUP_REMOVED lines=9> */
.L_x_49896:
[----:B------:R-:W0:Y:S02]  /*4df0*/  I2F.U16 R0, R3 ;  /* 0x0000000300007306 */ /* 0x000e240000101000 */
[----:B0-----:R-:W-:-:S05]  /*4e00*/  F2FP.PACK_AB R0, RZ, R0 ;  /* 0x00000000ff00723e */ /* 0x001fca00000000ff */
[----:B------:R0:W-:Y:S01]  /*4e10*/  STG.E.U16 [R16.64], R0 ;  /* 0x0000000010007986 */ /* 0x0001e2000c101524 */
[----:B------:R-:W-:Y:S05]  /*4e20*/  BRA `(.L_x_49892) ;  /* 0x00000c1000007947 */ /* 0x000fea0003800000 */
.L_x_49895:
        /* <DEDUP_REMOVED lines=10> */
.L_x_49898:
[----:B------:R-:W0:Y:S02]  /*4ed0*/  I2F.U16 R3, R3 ;  /* 0x0000000300037306 */ /* 0x000e240000101000 */
[----:B0-----:R-:W-:-:S04]  /*4ee0*/  F2FP.PACK_AB R3, RZ, R3 ;  /* 0x00000003ff03723e */ /* 0x001fc800000000ff */
[----:B------:R-:W-:-:S05]  /*4ef0*/  PRMT R3, R3, 0x5410, RZ ;  /* 0x0000541003037816 */ /* 0x000fca00000000ff */
[----:B------:R0:W-:Y:S01]  /*4f00*/  STG.E [R16.64], R3 ;  /* 0x0000000310007986 */ /* 0x0001e2000c101924 */
[----:B------:R-:W-:Y:S05]  /*4f10*/  BRA `(.L_x_49892) ;  /* 0x00000b2000007947 */ /* 0x000fea0003800000 */
.L_x_49897:
[----:B------:R-:W0:Y:S02]  /*4f20*/  I2F.F64.U16 R2, R3 ;  /* 0x0000000300027312 */ /* 0x000e240000101800 */
[----:B0-----:R0:W-:Y:S01]  /*4f30*/  STG.E.64 [R16.64], R2 ;  /* 0x0000000210007986 */ /* 0x0011e2000c101b24 */
[----:B------:R-:W-:Y:S05]  /*4f40*/  BRA `(.L_x_49892) ;  /* 0x00000af000007947 */ /* 0x000fea0003800000 */
.L_x_49887:
        /* <DEDUP_REMOVED lines=13> */
.L_x_49901:
[----:B------:R-:W0:Y:S01]  /*5020*/  I2F.F64.U16 R4, R3 ;  /* 0x0000000300047312 */ /* 0x000e220000101800 */
[----:B------:R-:W-:-:S05]  /*5030*/  CS2R R6, SRZ ;  /* 0x0000000000067805 */ /* 0x000fca000001ff00 */
[----:B0-----:R0:W-:Y:S01]  /*5040*/  STG.E.128 [R16.64], R4 ;  /* 0x0000000410007986 */ /* 0x0011e2000c101d24 */
[----:B------:R-:W-:Y:S05]  /*5050*/  BRA `(.L_x_49892) ;  /* 0x000009e000007947 */ /* 0x000fea0003800000 */
.L_x_49900:
        /* <DEDUP_REMOVED lines=21> */
.L_x_49905:
[----:B------:R-:W-:Y:S05]  /*51b0*/  BSYNC B0 ;  /* 0x0000000000007941 */ /* 0x000fea0003800000 */
.L_x_49904:
[----:B------:R-:W-:-:S05]  /*51c0*/  LOP3.LUT R5, R0, R5, RZ, 0xfc, !PT ;  /* 0x0000000500057212 */ /* 0x000fca00078efcff */
[----:B------:R0:W-:Y:S01]  /*51d0*/  STG.E.U8 [R16.64], R5 ;  /* 0x0000000510007986 */ /* 0x0001e2000c101124 */
[----:B------:R-:W-:Y:S05]  /*51e0*/  BRA `(.L_x_49892) ;  /* 0x0000085000007947 */ /* 0x000fea0003800000 */
.L_x_49903:
        /* <DEDUP_REMOVED lines=13> */
.L_x_49907:
[----:B------:R-:W-:Y:S01]  /*52c0*/  IMAD.MOV.U32 R0, RZ, RZ, 0x7f ;  /* 0x0000007fff007424 */ /* 0x000fe200078e00ff */
[----:B------:R-:W-:-:S04]  /*52d0*/  ISETP.GT.U32.AND P0, PT, R2, 0x7f800000, PT ;  /* 0x7f8000000200780c */ /* 0x000fc80003f04070 */
[----:B------:R-:W-:-:S04]  /*52e0*/  SEL R0, R0, 0x7c, P0 ;  /* 0x0000007c00007807 */ /* 0x000fc80000000000 */
.L_x_49908:
[----:B------:R-:W-:Y:S05]  /*52f0*/  BSYNC B0 ;  /* 0x0000000000007941 */ /* 0x000fea0003800000 */
.L_x_49906:
[----:B------:R-:W-:-:S04]  /*5300*/  LOP3.LUT R2, R3, 0x80000000, RZ, 0xc0, !PT ;  /* 0x8000000003027812 */ /* 0x000fc800078ec0ff */
[----:B------:R-:W-:-:S04]  /*5310*/  SHF.R.U32.HI R3, RZ, 0x18, R2 ;  /* 0x00000018ff037819 */ /* 0x000fc80000011602 */
[----:B------:R-:W-:-:S05]  /*5320*/  LOP3.LUT R3, R0, R3, RZ, 0xfc, !PT ;  /* 0x0000000300037212 */ /* 0x000fca00078efcff */
[----:B------:R0:W-:Y:S01]  /*5330*/  STG.E.U8 [R16.64], R3 ;  /* 0x0000000310007986 */ /* 0x0001e2000c101124 */
[----:B------:R-:W-:Y:S05]  /*5340*/  BRA `(.L_x_49892) ;  /* 0x000006f000007947 */ /* 0x000fea0003800000 */
.L_x_49902:
[----:B------:R-:W0:Y:S02]  /*5350*/  I2F.U16 R0, R3 ;  /* 0x0000000300007306 */ /* 0x000e240000101000 */
[----:B0-----:R-:W-:-:S05]  /*5360*/  F2FP.BF16.PACK_AB R0, RZ, R0 ;  /* 0x00000000ff00723e */ /* 0x001fca00000010ff */
[----:B------:R0:W-:Y:S01]  /*5370*/  STG.E.U16 [R16.64], R0 ;  /* 0x0000000010007986 */ /* 0x0001e2000c101524 */
[----:B------:R-:W-:Y:S05]  /*5380*/  BRA `(.L_x_49892) ;  /* 0x000006b000007947 */ /* 0x000fea0003800000 */
.L_x_49899:
        /* <DEDUP_REMOVED lines=10> */
.L_x_49911:
        /* <DEDUP_REMOVED lines=17> */
.L_x_49914:
[----:B------:R-:W-:-:S04]  /*5540*/  LOP3.LUT R2, R3, 0x80000000, RZ, 0xc0, !PT ;  /* 0x8000000003027812 */ /* 0x000fc800078ec0ff */
[----:B------:R-:W-:-:S04]  /*5550*/  SHF.R.U32.HI R3, RZ, 0x18, R2 ;  /* 0x00000018ff037819 */ /* 0x000fc80000011602 */
[----:B------:R-:W-:-:S04]  /*5560*/  LOP3.LUT R0, R0, R3, RZ, 0xfc, !PT ;  /* 0x0000000300007212 */ /* 0x000fc800078efcff */
[----:B------:R-:W-:Y:S02]  /*5570*/  PRMT R8, R0, 0x7610, R8 ;  /* 0x0000761000087816 */ /* 0x000fe40000000008 */
.L_x_49913:
[----:B------:R-:W-:Y:S05]  /*5580*/  BSYNC B0 ;  /* 0x0000000000007941 */ /* 0x000fea0003800000 */
.L_x_49912:
[----:B------:R0:W-:Y:S01]  /*5590*/  STG.E.U8 [R16.64], R8 ;  /* 0x0000000810007986 */ /* 0x0001e2000c101124 */
[----:B------:R-:W-:Y:S05]  /*55a0*/  BRA `(.L_x_49892) ;  /* 0x0000049000007947 */ /* 0x000fea0003800000 */
.L_x_49910:
        /* <DEDUP_REMOVED lines=17> */
.L_x_49917:
[----:B------:R-:W-:-:S04]  /*56c0*/  LOP3.LUT R2, R3, 0x80000000, RZ, 0xc0, !PT ;  /* 0x8000000003027812 */ /* 0x000fc800078ec0ff */
[----:B------:R-:W-:-:S04]  /*56d0*/  SHF.R.U32.HI R3, RZ, 0x18, R2 ;  /* 0x00000018ff037819 */ /* 0x000fc80000011602 */
[----:B------:R-:W-:-:S04]  /*56e0*/  LOP3.LUT R0, R0, R3, RZ, 0xfc, !PT ;  /* 0x0000000300007212 */ /* 0x000fc800078efcff */
[----:B------:R-:W-:Y:S02]  /*56f0*/  PRMT R8, R0, 0x7610, R8 ;  /* 0x0000761000087816 */ /* 0x000fe40000000008 */
.L_x_49916:
[----:B------:R-:W-:Y:S05]  /*5700*/  BSYNC B0 ;  /* 0x0000000000007941 */ /* 0x000fea0003800000 */
.L_x_49915:
[----:B------:R0:W-:Y:S01]  /*5710*/  STG.E.U8 [R16.64], R8 ;  /* 0x0000000810007986 */ /* 0x0001e2000c101124 */
[----:B------:R-:W-:Y:S05]  /*5720*/  BRA `(.L_x_49892) ;  /* 0x0000031000007947 */ /* 0x000fea0003800000 */
.L_x_49909:
        /* <DEDUP_REMOVED lines=23> */
.L_x_49891:
        /* <DEDUP_REMOVED lines=20> */
.L_x_49919:
[----:B------:R-:W-:Y:S01]  /*59e0*/  LOP3.LUT R2, R3, 0xffff, RZ, 0xc0, !PT ;  /* 0x0000ffff03027812 */ /* 0x000fe200078ec0ff */
[----:B------:R-:W-:-:S05]  /*59f0*/  IMAD.MOV.U32 R3, RZ, RZ, RZ ;  /* 0x000000ffff037224 */ /* 0x000fca00078e00ff */
[----:B------:R0:W-:Y:S01]  /*5a00*/  STG.E.64 [R16.64], R2 ;  /* 0x0000000210007986 */ /* 0x0001e2000c101b24 */
[----:B------:R-:W-:Y:S05]  /*5a10*/  BRA `(.L_x_49892) ;  /* 0x0000002000007947 */ /* 0x000fea0003800000 */
.L_x_49918:
[----:B------:R-:W-:-:S05]  /*5a20*/  LOP3.LUT R3, R3, 0xffff, RZ, 0xc0, !PT ;  /* 0x0000ffff03037812 */ /* 0x000fca00078ec0ff */
[----:B------:R0:W-:Y:S02]  /*5a30*/  STG.E [R16.64], R3 ;  /* 0x0000000310007986 */ /* 0x0001e4000c101924 */
.L_x_49892:
        /* <DEDUP_REMOVED lines=231> */
.L_x_49920:
        /* <DEDUP_REMOVED lines=18> */
.L_x_49924:
[----:B------:R0:W5:Y:S01]  /*69d0*/  LDG.E.U8 R0, [R4.64] ;  /* 0x0000002404007981 */ /* 0x000162000c1e1100 */
[----:B------:R-:W-:Y:S05]  /*69e0*/  BRA `(.L_x_49926) ;  /* 0x00000dc000007947 */ /* 0x000fea0003800000 */
.L_x_49923:
        /* <DEDUP_REMOVED lines=8> */
.L_x_49928:
[----:B------:R0:W5:Y:S01]  /*6a70*/  LDG.E.U8 R0, [R4.64] ;  /* 0x0000002404007981 */ /* 0x000162000c1e1100 */
[----:B------:R-:W-:Y:S05]  /*6a80*/  BRA `(.L_x_49926) ;  /* 0x00000d2000007947 */ /* 0x000fea0003800000 */
.L_x_49927:
[----:B------:R0:W5:Y:S01]  /*6a90*/  LDG.E.U16 R0, [R4.64] ;  /* 0x0000002404007981 */ /* 0x000162000c1e1500 */
[----:B------:R-:W-:Y:S05]  /*6aa0*/  BRA `(.L_x_49926) ;  /* 0x00000d0000007947 */ /* 0x000fea0003800000 */
.L_x_49922:
        /* <DEDUP_REMOVED lines=10> */
.L_x_49930:
[----:B------:R-:W2:Y:S02]  /*6b50*/  LDG.E.U16 R2, [R4.64] ;  /* 0x0000002404027981 */ /* 0x000ea4000c1e1500 */
[----:B--2---:R-:W-:-:S06]  /*6b60*/  HADD2.F32 R2, -RZ, R2.H0_H0 ;  /* 0x20000002ff027230 */ /* 0x004fcc0000004100 */
[----:B------:R-:W0:Y:S02]  /*6b70*/  F2I.S64.TRUNC R2, R2 ;  /* 0x0000000200027311 */ /* 0x000e24000020d900 */
[----:B0-----:R-:W-:Y:S01]  /*6b80*/  PRMT R0, R2, 0x7610, R0 ;  /* 0x0000761002007816 */ /* 0x001fe20000000000 */
[----:B------:R-:W-:Y:S05]  /*6b90*/  BRA `(.L_x_49926) ;  /* 0x00000c1000007947 */ /* 0x000fea0003800000 */
.L_x_49929:
        /* <DEDUP_REMOVED lines=10> */
.L_x_49932:
[----:B------:R-:W2:Y:S02]  /*6c40*/  LDG.E.U16 R4, [R4.64] ;  /* 0x0000002404047981 */ /* 0x000ea4000c1e1500 */
[----:B--2---:R-:W-:-:S06]  /*6c50*/  HADD2.F32 R2, -RZ, R4.H0_H0 ;  /* 0x20000004ff027230 */ /* 0x004fcc0000004100 */
[----:B------:R-:W0:Y:S02]  /*6c60*/  F2I.S64.TRUNC R2, R2 ;  /* 0x0000000200027311 */ /* 0x000e24000020d900 */
[----:B0-----:R-:W-:Y:S01]  /*6c70*/  PRMT R0, R2, 0x7610, R0 ;  /* 0x0000761002007816 */ /* 0x001fe20000000000 */
[----:B------:R-:W-:Y:S05]  /*6c80*/  BRA `(.L_x_49926) ;  /* 0x00000b2000007947 */ /* 0x000fea0003800000 */
.L_x_49931:
[----:B------:R-:W2:Y:S02]  /*6c90*/  LDG.E.64 R2, [R4.64] ;  /* 0x0000002404027981 */ /* 0x000ea4000c1e1b00 */
[----:B--2---:R-:W0:Y:S02]  /*6ca0*/  F2I.S64.F64.TRUNC R2, R2 ;  /* 0x0000000200027311 */ /* 0x004e24000030d900 */
[----:B0-----:R-:W-:Y:S01]  /*6cb0*/  PRMT R0, R2, 0x7610, R0 ;  /* 0x0000761002007816 */ /* 0x001fe20000000000 */
[----:B------:R-:W-:Y:S05]  /*6cc0*/  BRA `(.L_x_49926) ;  /* 0x00000ae000007947 */ /* 0x000fea0003800000 */
.L_x_49921:
        /* <DEDUP_REMOVED lines=12> */
.L_x_49935:
[----:B------:R-:W2:Y:S02]  /*6d90*/  LDG.E.64 R4, [R4.64] ;  /* 0x0000002404047981 */ /* 0x000ea4000c1e1b00 */
[----:B--2---:R-:W0:Y:S02]  /*6da0*/  F2I.S64.F64.TRUNC R2, R4 ;  /* 0x0000000400027311 */ /* 0x004e24000030d900 */
[----:B0-----:R-:W-:Y:S01]  /*6db0*/  PRMT R0, R2, 0x7610, R0 ;  /* 0x0000761002007816 */ /* 0x001fe20000000000 */
[----:B------:R-:W-:Y:S05]  /*6dc0*/  BRA `(.L_x_49926) ;  /* 0x000009e000007947 */ /* 0x000fea0003800000 */
.L_x_49934:
        /* <DEDUP_REMOVED lines=28> */
.L_x_49937:
        /* <DEDUP_REMOVED lines=15> */
.L_x_49936:
[----:B------:R-:W2:Y:S02]  /*7080*/  LDG.E.U16 R2, [R4.64] ;  /* 0x0000002404027981 */ /* 0x000ea4000c1e1500 */
[----:B--2---:R-:W-:-:S06]  /*7090*/  PRMT R2, RZ, 0x5410, R2 ;  /* 0x00005410ff027816 */ /* 0x004fcc0000000002 */
[----:B------:R-:W0:Y:S02]  /*70a0*/  F2I.S64.TRUNC R2, R2 ;  /* 0x0000000200027311 */ /* 0x000e24000020d900 */
[----:B0-----:R-:W-:Y:S01]  /*70b0*/  PRMT R0, R2, 0x7610, R0 ;  /* 0x0000761002007816 */ /* 0x001fe20000000000 */
[----:B------:R-:W-:Y:S05]  /*70c0*/  BRA `(.L_x_49926) ;  /* 0x000006e000007947 */ /* 0x000fea0003800000 */
.L_x_49933:
        /* <DEDUP_REMOVED lines=10> */
.L_x_49940:
        /* <DEDUP_REMOVED lines=21> */
.L_x_49944:
[----:B------:R-:W-:Y:S05]  /*72c0*/  BSYNC B1 ;  /* 0x0000000000017941 */ /* 0x000fea0003800000 */
.L_x_49943:
[----:B------:R-:W-:Y:S01]  /*72d0*/  IMAD.SHL.U32 R2, R2, 0x100000, RZ ;  /* 0x0010000002027824 */ /* 0x000fe200078e00ff */
[----:B------:R-:W-:-:S04]  /*72e0*/  LEA R3, R0, 0x3b800000, 0x17 ;  /* 0x3b80000000037811 */ /* 0x000fc800078eb8ff */
[----:B------:R-:W-:Y:S02]  /*72f0*/  LOP3.LUT R2, R3, R2, R4, 0xfe, !PT ;  /* 0x0000000203027212 */ /* 0x000fe400078efe04 */
.L_x_49942:
[----:B------:R-:W-:Y:S05]  /*7300*/  BSYNC B0 ;  /* 0x0000000000007941 */ /* 0x000fea0003800000 */
.L_x_49941:
[----:B------:R-:W0:Y:S02]  /*7310*/  F2I.S64.TRUNC R2, R2 ;  /* 0x0000000200027311 */ /* 0x000e24000020d900 */
[----:B0-----:R-:W-:Y:S01]  /*7320*/  PRMT R0, R2, 0x7610, R0 ;  /* 0x0000761002007816 */ /* 0x001fe20000000000 */
[----:B------:R-:W-:Y:S05]  /*7330*/  BRA `(.L_x_49926) ;  /* 0x0000047000007947 */ /* 0x000fea0003800000 */
.L_x_49939:
        /* <DEDUP_REMOVED lines=21> */
.L_x_49948:
[----:B------:R-:W-:Y:S05]  /*7490*/  BSYNC B1 ;  /* 0x0000000000017941 */ /* 0x000fea0003800000 */
.L_x_49947:
[----:B------:R-:W-:Y:S01]  /*74a0*/  IMAD.SHL.U32 R2, R2, 0x200000, RZ ;  /* 0x0020000002027824 */ /* 0x000fe200078e00ff */
[----:B------:R-:W-:-:S04]  /*74b0*/  LEA R3, R0, 0x37800000, 0x17 ;  /* 0x3780000000037811 */ /* 0x000fc800078eb8ff */
[----:B------:R-:W-:Y:S02]  /*74c0*/  LOP3.LUT R2, R3, R2, R4, 0xfe, !PT ;  /* 0x0000000203027212 */ /* 0x000fe400078efe04 */
.L_x_49946:
[----:B------:R-:W-:Y:S05]  /*74d0*/  BSYNC B0 ;  /* 0x0000000000007941 */ /* 0x000fea0003800000 */
.L_x_49945:
[----:B------:R-:W0:Y:S02]  /*74e0*/  F2I.S64.TRUNC R2, R2 ;  /* 0x0000000200027311 */ /* 0x000e24000020d900 */
[----:B0-----:R-:W-:Y:S01]  /*74f0*/  PRMT R0, R2, 0x7610, R0 ;  /* 0x0000761002007816 */ /* 0x001fe20000000000 */
[----:B------:R-:W-:Y:S05]  /*7500*/  BRA `(.L_x_49926) ;  /* 0x000002a000007947 */ /* 0x000fea0003800000 */
.L_x_49938:
        /* <DEDUP_REMOVED lines=14> */
.L_x_49952:
[----:B------:R-:W-:Y:S05]  /*75f0*/  BSYNC B0 ;  /* 0x0000000000007941 */ /* 0x000fea0003800000 */
.L_x_49951:
[----:B------:R-:W0:Y:S02]  /*7600*/  F2I.S64.TRUNC R2, R2 ;  /* 0x0000000200027311 */ /* 0x000e24000020d900 */
[----:B0-----:R-:W-:Y:S01]  /*7610*/  PRMT R0, R2, 0x7610, R0 ;  /* 0x0000761002007816 */ /* 0x001fe20000000000 */
[----:B------:R-:W-:Y:S05]  /*7620*/  BRA `(.L_x_49926) ;  /* 0x0000018000007947 */ /* 0x000fea0003800000 */
.L_x_49925:
        /* <DEDUP_REMOVED lines=21> */
.L_x_49950:
[----:B------:R0:W5:Y:S01]  /*7780*/  LDG.E.U8 R0, [R4.64] ;  /* 0x0000002404007981 */ /* 0x000162000c1e1100 */
[----:B------:R-:W-:Y:S05]  /*7790*/  BRA `(.L_x_49926) ;  /* 0x0000001000007947 */ /* 0x000fea0003800000 */
.L_x_49949:
[----:B------:R0:W5:Y:S02]  /*77a0*/  LDG.E.U8 R0, [R4.64] ;  /* 0x0000002404007981 */ /* 0x000164000c1e1100 */
.L_x_49926:
        /* <DEDUP_REMOVED lines=9> */
.L_x_49954:
[----:B------:R-:W-:Y:S05]  /*7840*/  BSYNC B0 ;  /* 0x0000000000007941 */ /* 0x000fea0003800000 */
.L_x_49953:
        /* <DEDUP_REMOVED lines=14> */
.L_x_49958:
[----:B------:R0:W-:Y:S01]  /*7930*/  STG.E.U8 [R16.64], R3 ;  /* 0x0000000310007986 */ /* 0x0001e2000c101124 */
[----:B------:R-:W-:Y:S05]  /*7940*/  BRA `(.L_x_49960) ;  /* 0x00000dd000007947 */ /* 0x000fea0003800000 */
.L_x_49957:
        /* <DEDUP_REMOVED lines=10> */
.L_x_49962:
[----:B------:R-:W-:-:S05]  /*79f0*/  LOP3.LUT R3, R3, 0xffff, RZ, 0xc0, !PT ;  /* 0x0000ffff03037812 */ /* 0x000fca00078ec0ff */
[----:B------:R0:W-:Y:S01]  /*7a00*/  STG.E [R16.64], R3 ;  /* 0x0000000310007986 */ /* 0x0001e2000c101924 */
[----:B------:R-:W-:Y:S05]  /*7a10*/  BRA `(.L_x_49960) ;  /* 0x00000d0000007947 */ /* 0x000fea0003800000 */
.L_x_49961:
[----:B------:R0:W-:Y:S01]  /*7a20*/  STG.E.U16 [R16.64], R3 ;  /* 0x0000000310007986 */ /* 0x0001e2000c101524 */
[----:B------:R-:W-:Y:S05]  /*7a30*/  BRA `(.L_x_49960) ;  /* 0x00000ce000007947 */ /* 0x000fea0003800000 */
.L_x_49956:
        /* <DEDUP_REMOVED lines=9> */
.L_x_49964:
[----:B------:R-:W0:Y:S02]  /*7ad0*/  I2F.U16 R0, R3 ;  /* 0x0000000300007306 */ /* 0x000e240000101000 */
[----:B0-----:R-:W-:-:S05]  /*7ae0*/  F2FP.PACK_AB R0, RZ, R0 ;  /* 0x00000000ff00723e */ /* 0x001fca00000000ff */
[----:B------:R0:W-:Y:S01]  /*7af0*/  STG.E.U16 [R16.64], R0 ;  /* 0x0000000010007986 */ /* 0x0001e2000c101524 */
[----:B------:R-:W-:Y:S05]  /*7b00*/  BRA `(.L_x_49960) ;  /* 0x00000c1000007947 */ /* 0x000fea0003800000 */
.L_x_49963:
        /* <DEDUP_REMOVED lines=10> */
.L_x_49966:
[----:B------:R-:W0:Y:S02]  /*7bb0*/  I2F.U16 R3, R3 ;  /* 0x0000000300037306 */ /* 0x000e240000101000 */
[----:B0-----:R-:W-:-:S04]  /*7bc0*/  F2FP.PACK_AB R3, RZ, R3 ;  /* 0x00000003ff03723e */ /* 0x001fc800000000ff */
[----:B------:R-:W-:-:S05]  /*7bd0*/  PRMT R3, R3, 0x5410, RZ ;  /* 0x0000541003037816 */ /* 0x000fca00000000ff */
[----:B------:R0:W-:Y:S01]  /*7be0*/  STG.E [R16.64], R3 ;  /* 0x0000000310007986 */ /* 0x0001e2000c101924 */
[----:B------:R-:W-:Y:S05]  /*7bf0*/  BRA `(.L_x_49960) ;  /* 0x00000b2000007947 */ /* 0x000fea0003800000 */
.L_x_49965:
[----:B------:R-:W0:Y:S02]  /*7c00*/  I2F.F64.U16 R2, R3 ;  /* 0x0000000300027312 */ /* 0x000e240000101800 */
[----:B0-----:R0:W-:Y:S01]  /*7c10*/  STG.E.64 [R16.64], R2 ;  /* 0x0000000210007986 */ /* 0x0011e2000c101b24 */
[----:B------:R-:W-:Y:S05]  /*7c20*/  BRA `(.L_x_49960) ;  /* 0x00000af000007947 */ /* 0x000fea0003800000 */
.L_x_49955:
        /* <DEDUP_REMOVED lines=13> */
.L_x_49969:
[----:B------:R-:W0:Y:S01]  /*7d00*/  I2F.F64.U16 R4, R3 ;  /* 0x0000000300047312 */ /* 0x000e220000101800 */
[----:B------:R-:W-:-:S05]  /*7d10*/  CS2R R6, SRZ ;  /* 0x0000000000067805 */ /* 0x000fca000001ff00 */
[----:B0-----:R0:W-:Y:S01]  /*7d20*/  STG.E.128 [R16.64], R4 ;  /* 0x0000000410007986 */ /* 0x0011e2000c101d24 */
[----:B------:R-:W-:Y:S05]  /*7d30*/  BRA `(.L_x_49960) ;  /* 0x000009e000007947 */ /* 0x000fea0003800000 */
.L_x_49968:
        /* <DEDUP_REMOVED lines=21> */
.L_x_49973:
[----:B------:R-:W-:Y:S05]  /*7e90*/  BSYNC B0 ;  /* 0x0000000000007941 */ /* 0x000fea0003800000 */
.L_x_49972:
[----:B------:R-:W-:-:S05]  /*7ea0*/  LOP3.LUT R5, R0, R5, RZ, 0xfc, !PT ;  /* 0x0000000500057212 */ /* 0x000fca00078efcff */
[----:B------:R0:W-:Y:S01]  /*7eb0*/  STG.E.U8 [R16.64], R5 ;  /* 0x0000000510007986 */ /* 0x0001e2000c101124 */
[----:B------:R-:W-:Y:S05]  /*7ec0*/  BRA `(.L_x_49960) ;  /* 0x0000085000007947 */ /* 0x000fea0003800000 */
.L_x_49971:
        /* <DEDUP_REMOVED lines=13> */
.L_x_49975:
[----:B------:R-:W-:Y:S01]  /*7fa0*/  IMAD.MOV.U32 R0, RZ, RZ, 0x7f ;  /* 0x0000007fff007424 */ /* 0x000fe200078e00ff */
[----:B------:R-:W-:-:S04]  /*7fb0*/  ISETP.GT.U32.AND P0, PT, R2, 0x7f800000, PT ;  /* 0x7f8000000200780c */ /* 0x000fc80003f04070 */
[----:B------:R-:W-:-:S04]  /*7fc0*/  SEL R0, R0, 0x7c, P0 ;  /* 0x0000007c00007807 */ /* 0x000fc80000000000 */
.L_x_49976:
[----:B------:R-:W-:Y:S05]  /*7fd0*/  BSYNC B0 ;  /* 0x0000000000007941 */ /* 0x000fea0003800000 */
.L_x_49974:
[----:B------:R-:W-:-:S04]  /*7fe0*/  LOP3.LUT R2, R3, 0x80000000, RZ, 0xc0, !PT ;  /* 0x8000000003027812 */ /* 0x000fc800078ec0ff */
[----:B------:R-:W-:-:S04]  /*7ff0*/  SHF.R.U32.HI R3, RZ, 0x18, R2 ;  /* 0x00000018ff037819 */ /* 0x000fc80000011602 */
[----:B------:R-:W-:-:S05]  /*8000*/  LOP3.LUT R3, R0, R3, RZ, 0xfc, !PT ;  /* 0x0000000300037212 */ /* 0x000fca00078efcff */
[----:B------:R0:W-:Y:S01]  /*8010*/  STG.E.U8 [R16.64], R3 ;  /* 0x0000000310007986 */ /* 0x0001e2000c101124 */
[----:B------:R-:W-:Y:S05]  /*8020*/  BRA `(.L_x_49960) ;  /* 0x000006f000007947 */ /* 0x000fea0003800000 */
.L_x_49970:
[----:B------:R-:W0:Y:S02]  /*8030*/  I2F.U16 R0, R3 ;  /* 0x0000000300007306 */ /* 0x000e240000101000 */
[----:B0-----:R-:W-:-:S05]  /*8040*/  F2FP.BF16.PACK_AB R0, RZ, R0 ;  /* 0x00000000ff00723e */ /* 0x001fca00000010ff */
[----:B------:R0:W-:Y:S01]  /*8050*/  STG.E.U16 [R16.64], R0 ;  /* 0x0000000010007986 */ /* 0x0001e2000c101524 */
[----:B------:R-:W-:Y:S05]  /*8060*/  BRA `(.L_x_49960) ;  /* 0x000006b000007947 */ /* 0x000fea0003800000 */
.L_x_49967:
        /* <DEDUP_REMOVED lines=10> */
.L_x_49979:
        /* <DEDUP_REMOVED lines=17> */
.L_x_49982:
[----:B------:R-:W-:-:S04]  /*8220*/  LOP3.LUT R2, R3, 0x80000000, RZ, 0xc0, !PT ;  /* 0x8000000003027812 */ /* 0x000fc800078ec0ff */
[----:B------:R-:W-:-:S04]  /*8230*/  SHF.R.U32.HI R3, RZ, 0x18, R2 ;  /* 0x00000018ff037819 */ /* 0x000fc80000011602 */
[----:B------:R-:W-:-:S04]  /*8240*/  LOP3.LUT R0, R0, R3, RZ, 0xfc, !PT ;  /* 0x0000000300007212 */ /* 0x000fc800078efcff */
[----:B------:R-:W-:Y:S02]  /*8250*/  PRMT R8, R0, 0x7610, R8 ;  /* 0x0000761000087816 */ /* 0x000fe40000000008 */
.L_x_49981:
[----:B------:R-:W-:Y:S05]  /*8260*/  BSYNC B0 ;  /* 0x0000000000007941 */ /* 0x000fea0003800000 */
.L_x_49980:
[----:B------:R0:W-:Y:S01]  /*8270*/  STG.E.U8 [R16.64], R8 ;  /* 0x0000000810007986 */ /* 0x0001e2000c101124 */
[----:B------:R-:W-:Y:S05]  /*8280*/  BRA `(.L_x_49960) ;  /* 0x0000049000007947 */ /* 0x000fea0003800000 */
.L_x_49978:
        /* <DEDUP_REMOVED lines=17> */
.L_x_49985:
[----:B------:R-:W-:-:S04]  /*83a0*/  LOP3.LUT R2, R3, 0x80000000, RZ, 0xc0, !PT ;  /* 0x8000000003027812 */ /* 0x000fc800078ec0ff */
[----:B------:R-:W-:-:S04]  /*83b0*/  SHF.R.U32.HI R3, RZ, 0x18, R2 ;  /* 0x00000018ff037819 */ /* 0x000fc80000011602 */
[----:B------:R-:W-:-:S04]  /*83c0*/  LOP3.LUT R0, R0, R3, RZ, 0xfc, !PT ;  /* 0x0000000300007212 */ /* 0x000fc800078efcff */
[----:B------:R-:W-:Y:S02]  /*83d0*/  PRMT R8, R0, 0x7610, R8 ;  /* 0x0000761000087816 */ /* 0x000fe40000000008 */
.L_x_49984:
[----:B------:R-:W-:Y:S05]  /*83e0*/  BSYNC B0 ;  /* 0x0000000000007941 */ /* 0x000fea0003800000 */
.L_x_49983:
[----:B------:R0:W-:Y:S01]  /*83f0*/  STG.E.U8 [R16.64], R8 ;  /* 0x0000000810007986 */ /* 0x0001e2000c101124 */
[----:B------:R-:W-:Y:S05]  /*8400*/  BRA `(.L_x_49960) ;  /* 0x0000031000007947 */ /* 0x000fea0003800000 */
.L_x_49977:
        /* <DEDUP_REMOVED lines=23> */
.L_x_49959:
        /* <DEDUP_REMOVED lines=20> */
.L_x_49987:
[----:B------:R-:W-:Y:S01]  /*86c0*/  LOP3.LUT R2, R3, 0xffff, RZ, 0xc0, !PT ;  /* 0x0000ffff03027812 */ /* 0x000fe200078ec0ff */
[----:B------:R-:W-:-:S05]  /*86d0*/  IMAD.MOV.U32 R3, RZ, RZ, RZ ;  /* 0x000000ffff037224 */ /* 0x000fca00078e00ff */
[----:B------:R0:W-:Y:S01]  /*86e0*/  STG.E.64 [R16.64], R2 ;  /* 0x0000000210007986 */ /* 0x0001e2000c101b24 */
[----:B------:R-:W-:Y:S05]  /*86f0*/  BRA `(.L_x_49960) ;  /* 0x0000002000007947 */ /* 0x000fea0003800000 */
.L_x_49986:
[----:B------:R-:W-:-:S05]  /*8700*/  LOP3.LUT R3, R3, 0xffff, RZ, 0xc0, !PT ;  /* 0x0000ffff03037812 */ /* 0x000fca00078ec0ff */
[----:B------:R0:W-:Y:S02]  /*8710*/  STG.E [R16.64], R3 ;  /* 0x0000000310007986 */ /* 0x0001e4000c101924 */
.L_x_49960:
[----:B------:R-:W-:Y:S02]  /*8720*/  IADD3 R19, R19, 0x80, RZ ;  /* 0x0000008013137810 */ /* 0x000fe40007ffe0ff */
.L_x_49851:
[----:B------:R-:W-:Y:S05]  /*8730*/  BSYNC B6 ;  /* 0x0000000000067941 */ /* 0x000fea0003800000 */
.L_x_49850:
        /* <DEDUP_REMOVED lines=230> */
.L_x_49988:
        /* <DEDUP_REMOVED lines=18> */
.L_x_49992:
[----:B------:R0:W5:Y:S01]  /*96c0*/  LDG.E.U8 R0, [R4.64] ;  /* 0x0000002404007981 */ /* 0x000162000c1e1100 */
[----:B------:R-:W-:Y:S05]  /*96d0*/  BRA `(.L_x_49994) ;  /* 0x00000dc000007947 */ /* 0x000fea0003800000 */
.L_x_49991:
        /* <DEDUP_REMOVED lines=8> */
.L_x_49996:
[----:B------:R0:W5:Y:S01]  /*9760*/  LDG.E.U8 R0, [R4.64] ;  /* 0x0000002404007981 */ /* 0x000162000c1e1100 */
[----:B------:R-:W-:Y:S05]  /*9770*/  BRA `(.L_x_49994) ;  /* 0x00000d2000007947 */ /* 0x000fea0003800000 */
.L_x_49995:
[----:B------:R0:W5:Y:S01]  /*9780*/  LDG.E.U16 R0, [R4.64] ;  /* 0x0000002404007981 */ /* 0x000162000c1e1500 */
[----:B------:R-:W-:Y:S05]  /*9790*/  BRA `(.L_x_49994) ;  /* 0x00000d0000007947 */ /* 0x000fea0003800000 */
.L_x_49990:
        /* <DEDUP_REMOVED lines=10> */
.L_x_49998:
[----:B------:R-:W2:Y:S02]  /*9840*/  LDG.E.U16 R2, [R4.64] ;  /* 0x0000002404027981 */ /* 0x000ea4000c1e1500 */
[----:B--2---:R-:W-:-:S06]  /*9850*/  HADD2.F32 R2, -RZ, R2.H0_H0 ;  /* 0x20000002ff027230 */ /* 0x004fcc0000004100 */
[----:B------:R-:W0:Y:S02]  /*9860*/  F2I.S64.TRUNC R2, R2 ;  /* 0x0000000200027311 */ /* 0x000e24000020d900 */
[----:B0-----:R-:W-:Y:S01]  /*9870*/  PRMT R0, R2, 0x7610, R0 ;  /* 0x0000761002007816 */ /* 0x001fe20000000000 */
[----:B------:R-:W-:Y:S05]  /*9880*/  BRA `(.L_x_49994) ;  /* 0x00000c1000007947 */ /* 0x000fea0003800000 */
.L_x_49997:
        /* <DEDUP_REMOVED lines=10> */
.L_x_50000:
[----:B------:R-:W2:Y:S02]  /*9930*/  LDG.E.U16 R4, [R4.64] ;  /* 0x0000002404047981 */ /* 0x000ea4000c1e1500 */
[----:B--2---:R-:W-:-:S06]  /*9940*/  HADD2.F32 R2, -RZ, R4.H0_H0 ;  /* 0x20000004ff027230 */ /* 0x004fcc0000004100 */
[----:B------:R-:W0:Y:S02]  /*9950*/  F2I.S64.TRUNC R2, R2 ;  /* 0x0000000200027311 */ /* 0x000e24000020d900 */
[----:B0-----:R-:W-:Y:S01]  /*9960*/  PRMT R0, R2, 0x7610, R0 ;  /* 0x0000761002007816 */ /* 0x001fe20000000000 */
[----:B------:R-:W-:Y:S05]  /*9970*/  BRA `(.L_x_49994) ;  /* 0x00000b2000007947 */ /* 0x000fea0003800000 */
.L_x_49999:
[----:B------:R-:W2:Y:S02]  /*9980*/  LDG.E.64 R2, [R4.64] ;  /* 0x0000002404027981 */ /* 0x000ea4000c1e1b00 */
[----:B--2---:R-:W0:Y:S02]  /*9990*/  F2I.S64.F64.TRUNC R2, R2 ;  /* 0x0000000200027311 */ /* 0x004e24000030d900 */
[----:B0-----:R-:W-:Y:S01]  /*99a0*/  PRMT R0, R2, 0x7610, R0 ;  /* 0x0000761002007816 */ /* 0x001fe20000000000 */
[----:B------:R-:W-:Y:S05]  /*99b0*/  BRA `(.L_x_49994) ;  /* 0x00000ae000007947 */ /* 0x000fea0003800000 */
.L_x_49989:
        /* <DEDUP_REMOVED lines=12> */
.L_x_50003:
[----:B------:R-:W2:Y:S02]  /*9a80*/  LDG.E.64 R4, [R4.64] ;  /* 0x0000002404047981 */ /* 0x000ea4000c1e1b00 */
[----:B--2---:R-:W0:Y:S02]  /*9a90*/  F2I.S64.F64.TRUNC R2, R4 ;  /* 0x0000000400027311 */ /* 0x004e24000030d900 */
[----:B0-----:R-:W-:Y:S01]  /*9aa0*/  PRMT R0, R2, 0x7610, R0 ;  /* 0x0000761002007816 */ /* 0x001fe20000000000 */
[----:B------:R-:W-:Y:S05]  /*9ab0*/  BRA `(.L_x_49994) ;  /* 0x000009e000007947 */ /* 0x000fea0003800000 */
.L_x_50002:
        /* <DEDUP_REMOVED lines=28> */
.L_x_50005:
        /* <DEDUP_REMOVED lines=15> */
.L_x_50004:
[----:B------:R-:W2:Y:S02]  /*9d70*/  LDG.E.U16 R2, [R4.64] ;  /* 0x0000002404027981 */ /* 0x000ea4000c1e1500 */
[----:B--2---:R-:W-:-:S06]  /*9d80*/  PRMT R2, RZ, 0x5410, R2 ;  /* 0x00005410ff027816 */ /* 0x004fcc0000000002 */
[----:B------:R-:W0:Y:S02]  /*9d90*/  F2I.S64.TRUNC R2, R2 ;  /* 0x0000000200027311 */ /* 0x000e24000020d900 */
[----:B0-----:R-:W-:Y:S01]  /*9da0*/  PRMT R0, R2, 0x7610, R0 ;  /* 0x0000761002007816 */ /* 0x001fe20000000000 */
[----:B------:R-:W-:Y:S05]  /*9db0*/  BRA `(.L_x_49994) ;  /* 0x000006e000007947 */ /* 0x000fea0003800000 */
.L_x_50001:
        /* <DEDUP_REMOVED lines=10> */
.L_x_50008:
        /* <DEDUP_REMOVED lines=21> */
.L_x_50012:
[----:B------:R-:W-:Y:S05]  /*9fb0*/  BSYNC B1 ;  /* 0x0000000000017941 */ /* 0x000fea0003800000 */
.L_x_50011:
[----:B------:R-:W-:Y:S01]  /*9fc0*/  IMAD.SHL.U32 R2, R2, 0x100000, RZ ;  /* 0x0010000002027824 */ /* 0x000fe200078e00ff */
[----:B------:R-:W-:-:S04]  /*9fd0*/  LEA R3, R0, 0x3b800000, 0x17 ;  /* 0x3b80000000037811 */ /* 0x000fc800078eb8ff */
[----:B------:R-:W-:Y:S02]  /*9fe0*/  LOP3.LUT R2, R3, R2, R4, 0xfe, !PT ;  /* 0x0000000203027212 */ /* 0x000fe400078efe04 */
.L_x_50010:
[----:B------:R-:W-:Y:S05]  /*9ff0*/  BSYNC B0 ;  /* 0x0000000000007941 */ /* 0x000fea0003800000 */
.L_x_50009:
[----:B------:R-:W0:Y:S02]  /*a000*/  F2I.S64.TRUNC R2, R2 ;  /* 0x0000000200027311 */ /* 0x000e24000020d900 */
[----:B0-----:R-:W-:Y:S01]  /*a010*/  PRMT R0, R2, 0x7610, R0 ;  /* 0x0000761002007816 */ /* 0x001fe20000000000 */
[----:B------:R-:W-:Y:S05]  /*a020*/  BRA `(.L_x_49994) ;  /* 0x0000047000007947 */ /* 0x000fea0003800000 */
.L_x_50007:
        /* <DEDUP_REMOVED lines=21> */
.L_x_50016:
[----:B------:R-:W-:Y:S05]  /*a180*/  BSYNC B1 ;  /* 0x0000000000017941 */ /* 0x000fea0003800000 */
.L_x_50015:
[----:B------:R-:W-:Y:S01]  /*a190*/  IMAD.SHL.U32 R2, R2, 0x200000, RZ ;  /* 0x0020000002027824 */ /* 0x000fe200078e00ff */
[----:B------:R-:W-:-:S04]  /*a1a0*/  LEA R3, R0, 0x37800000, 0x17 ;  /* 0x3780000000037811 */ /* 0x000fc800078eb8ff */
[----:B------:R-:W-:Y:S02]  /*a1b0*/  LOP3.LUT R2, R3, R2, R4, 0xfe, !PT ;  /* 0x0000000203027212 */ /* 0x000fe400078efe04 */
.L_x_50014:
[----:B------:R-:W-:Y:S05]  /*a1c0*/  BSYNC B0 ;  /* 0x0000000000007941 */ /* 0x000fea0003800000 */
.L_x_50013:
[----:B------:R-:W0:Y:S02]  /*a1d0*/  F2I.S64.TRUNC R2, R2 ;  /* 0x0000000200027311 */ /* 0x000e24000020d900 */
[----:B0-----:R-:W-:Y:S01]  /*a1e0*/  PRMT R0, R2, 0x7610, R0 ;  /* 0x0000761002007816 */ /* 0x001fe20000000000 */
[----:B------:R-:W-:Y:S05]  /*a1f0*/  BRA `(.L_x_49994) ;  /* 0x000002a000007947 */ /* 0x000fea0003800000 */
.L_x_50006:
        /* <DEDUP_REMOVED lines=14> */
.L_x_50020:
[----:B------:R-:W-:Y:S05]  /*a2e0*/  BSYNC B0 ;  /* 0x0000000000007941 */ /* 0x000fea0003800000 */
.L_x_50019:
[----:B------:R-:W0:Y:S02]  /*a2f0*/  F2I.S64.TRUNC R2, R2 ;  /* 0x0000000200027311 */ /* 0x000e24000020d900 */
[----:B0-----:R-:W-:Y:S01]  /*a300*/  PRMT R0, R2, 0x7610, R0 ;  /* 0x0000761002007816 */ /* 0x001fe20000000000 */
[----:B------:R-:W-:Y:S05]  /*a310*/  BRA `(.L_x_49994) ;  /* 0x0000018000007947 */ /* 0x000fea0003800000 */
.L_x_49993:
        /* <DEDUP_REMOVED lines=21> */
.L_x_50018:
[----:B------:R0:W5:Y:S01]  /*a470*/  LDG.E.U8 R0, [R4.64] ;  /* 0x0000002404007981 */ /* 0x000162000c1e1100 */
[----:B------:R-:W-:Y:S05]  /*a480*/  BRA `(.L_x_49994) ;  /* 0x0000001000007947 */ /* 0x000fea0003800000 */
.L_x_50017:
[----:B------:R0:W5:Y:S02]  /*a490*/  LDG.E.U8 R0, [R4.64] ;  /* 0x0000002404007981 */ /* 0x000164000c1e1100 */
.L_x_49994:
        /* <DEDUP_REMOVED lines=9> */
.L_x_50022:
[----:B------:R-:W-:Y:S05]  /*a530*/  BSYNC B0 ;  /* 0x0000000000007941 */ /* 0x000fea0003800000 */
.L_x_50021:
        /* <DEDUP_REMOVED lines=14> */
.L_x_50026:
[----:B------:R-:W-:Y:S01]  /*a620*/  STG.E.U8 [R16.64], R3 ;  /* 0x0000000310007986 */ /* 0x000fe2000c101124 */
[----:B------:R-:W-:Y:S05]  /*a630*/  EXIT ;  /* 0x000000000000794d */ /* 0x000fea0003800000 */
.L_x_50025:
        /* <DEDUP_REMOVED lines=10> */
.L_x_50029:
[----:B------:R-:W-:-:S05]  /*a6e0*/  LOP3.LUT R3, R3, 0xffff, RZ, 0xc0, !PT ;  /* 0x0000ffff03037812 */ /* 0x000fca00078ec0ff */
[----:B------:R-:W-:Y:S01]  /*a6f0*/  STG.E [R16.64], R3 ;  /* 0x0000000310007986 */ /* 0x000fe2000c101924 */
[----:B------:R-:W-:Y:S05]  /*a700*/  EXIT ;  /* 0x000000000000794d */ /* 0x000fea0003800000 */
.L_x_50028:
[----:B------:R-:W-:Y:S01]  /*a710*/  STG.E.U16 [R16.64], R3 ;  /* 0x0000000310007986 */ /* 0x000fe2000c101524 */
[----:B------:R-:W-:Y:S05]  /*a720*/  EXIT ;  /* 0x000000000000794d */ /* 0x000fea0003800000 */
.L_x_50024:
        /* <DEDUP_REMOVED lines=9> */
.L_x_50031:
[----:B------:R-:W0:Y:S02]  /*a7c0*/  I2F.U16 R0, R3 ;  /* 0x0000000300007306 */ /* 0x000e240000101000 */
[----:B0-----:R-:W-:-:S05]  /*a7d0*/  F2FP.PACK_AB R0, RZ, R0 ;  /* 0x00000000ff00723e */ /* 0x001fca00000000ff */
[----:B------:R-:W-:Y:S01]  /*a7e0*/  STG.E.U16 [R16.64], R0 ;  /* 0x0000000010007986 */ /* 0x000fe2000c101524 */
[----:B------:R-:W-:Y:S05]  /*a7f0*/  EXIT ;  /* 0x000000000000794d */ /* 0x000fea0003800000 */
.L_x_50030:
        /* <DEDUP_REMOVED lines=10> */
.L_x_50033:
[----:B------:R-:W0:Y:S02]  /*a8a0*/  I2F.U16 R3, R3 ;  /* 0x0000000300037306 */ /* 0x000e240000101000 */
[----:B0-----:R-:W-:-:S04]  /*a8b0*/  F2FP.PACK_AB R3, RZ, R3 ;  /* 0x00000003ff03723e */ /* 0x001fc800000000ff */
[----:B------:R-:W-:-:S05]  /*a8c0*/  PRMT R3, R3, 0x5410, RZ ;  /* 0x0000541003037816 */ /* 0x000fca00000000ff */
[----:B------:R-:W-:Y:S01]  /*a8d0*/  STG.E [R16.64], R3 ;  /* 0x0000000310007986 */ /* 0x000fe2000c101924 */
[----:B------:R-:W-:Y:S05]  /*a8e0*/  EXIT ;  /* 0x000000000000794d */ /* 0x000fea0003800000 */
.L_x_50032:
[----:B------:R-:W0:Y:S02]  /*a8f0*/  I2F.F64.U16 R2, R3 ;  /* 0x0000000300027312 */ /* 0x000e240000101800 */
[----:B0-----:R-:W-:Y:S01]  /*a900*/  STG.E.64 [R16.64], R2 ;  /* 0x0000000210007986 */ /* 0x001fe2000c101b24 */
[----:B------:R-:W-:Y:S05]  /*a910*/  EXIT ;  /* 0x000000000000794d */ /* 0x000fea0003800000 */
.L_x_50023:
        /* <DEDUP_REMOVED lines=13> */
.L_x_50036:
[----:B------:R-:W0:Y:S01]  /*a9f0*/  I2F.F64.U16 R4, R3 ;  /* 0x0000000300047312 */ /* 0x000e220000101800 */
[----:B------:R-:W-:-:S05]  /*aa00*/  CS2R R6, SRZ ;  /* 0x0000000000067805 */ /* 0x000fca000001ff00 */
[----:B0-----:R-:W-:Y:S01]  /*aa10*/  STG.E.128 [R16.64], R4 ;  /* 0x0000000410007986 */ /* 0x001fe2000c101d24 */
[----:B------:R-:W-:Y:S05]  /*aa20*/  EXIT ;  /* 0x000000000000794d */ /* 0x000fea0003800000 */
.L_x_50035:
        /* <DEDUP_REMOVED lines=21> */
.L_x_50040:
[----:B------:R-:W-:Y:S05]  /*ab80*/  BSYNC B0 ;  /* 0x0000000000007941 */ /* 0x000fea0003800000 */
.L_x_50039:
[----:B------:R-:W-:-:S05]  /*ab90*/  LOP3.LUT R5, R0, R5, RZ, 0xfc, !PT ;  /* 0x0000000500057212 */ /* 0x000fca00078efcff */
[----:B------:R-:W-:Y:S01]  /*aba0*/  STG.E.U8 [R16.64], R5 ;  /* 0x0000000510007986 */ /* 0x000fe2000c101124 */
[----:B------:R-:W-:Y:S05]  /*abb0*/  EXIT ;  /* 0x000000000000794d */ /* 0x000fea0003800000 */
.L_x_50038:
        /* <DEDUP_REMOVED lines=13> */
.L_x_50042:
[----:B------:R-:W-:Y:S01]  /*ac90*/  IMAD.MOV.U32 R0, RZ, RZ, 0x7f ;  /* 0x0000007fff007424 */ /* 0x000fe200078e00ff */
[----:B------:R-:W-:-:S04]  /*aca0*/  ISETP.GT.U32.AND P0, PT, R2, 0x7f800000, PT ;  /* 0x7f8000000200780c */ /* 0x000fc80003f04070 */
[----:B------:R-:W-:-:S04]  /*acb0*/  SEL R0, R0, 0x7c, P0 ;  /* 0x0000007c00007807 */ /* 0x000fc80000000000 */
.L_x_50043:
[----:B------:R-:W-:Y:S05]  /*acc0*/  BSYNC B0 ;  /* 0x0000000000007941 */ /* 0x000fea0003800000 */
.L_x_50041:
[----:B------:R-:W-:-:S04]  /*acd0*/  LOP3.LUT R2, R3, 0x80000000, RZ, 0xc0, !PT ;  /* 0x8000000003027812 */ /* 0x000fc800078ec0ff */
[----:B------:R-:W-:-:S04]  /*ace0*/  SHF.R.U32.HI R3, RZ, 0x18, R2 ;  /* 0x00000018ff037819 */ /* 0x000fc80000011602 */
[----:B------:R-:W-:-:S05]  /*acf0*/  LOP3.LUT R3, R0, R3, RZ, 0xfc, !PT ;  /* 0x0000000300037212 */ /* 0x000fca00078efcff */
[----:B------:R-:W-:Y:S01]  /*ad00*/  STG.E.U8 [R16.64], R3 ;  /* 0x0000000310007986 */ /* 0x000fe2000c101124 */
[----:B------:R-:W-:Y:S05]  /*ad10*/  EXIT ;  /* 0x000000000000794d */ /* 0x000fea0003800000 */
.L_x_50037:
[----:B------:R-:W0:Y:S02]  /*ad20*/  I2F.U16 R0, R3 ;  /* 0x0000000300007306 */ /* 0x000e240000101000 */
[----:B0-----:R-:W-:-:S05]  /*ad30*/  F2FP.BF16.PACK_AB R0, RZ, R0 ;  /* 0x00000000ff00723e */ /* 0x001fca00000010ff */
[----:B------:R-:W-:Y:S01]  /*ad40*/  STG.E.U16 [R16.64], R0 ;  /* 0x0000000010007986 */ /* 0x000fe2000c101524 */
[----:B------:R-:W-:Y:S05]  /*ad50*/  EXIT ;  /* 0x000000000000794d */ /* 0x000fea0003800000 */
.L_x_50034:
        /* <DEDUP_REMOVED lines=10> */
.L_x_50046:
        /* <DEDUP_REMOVED lines=17> */
.L_x_50049:
[----:B------:R-:W-:-:S04]  /*af10*/  LOP3.LUT R2, R3, 0x80000000, RZ, 0xc0, !PT ;  /* 0x8000000003027812 */ /* 0x000fc800078ec0ff */
[----:B------:R-:W-:-:S04]  /*af20*/  SHF.R.U32.HI R3, RZ, 0x18, R2 ;  /* 0x00000018ff037819 */ /* 0x000fc80000011602 */
[----:B------:R-:W-:-:S04]  /*af30*/  LOP3.LUT R0, R0, R3, RZ, 0xfc, !PT ;  /* 0x0000000300007212 */ /* 0x000fc800078efcff */
[----:B------:R-:W-:Y:S02]  /*af40*/  PRMT R8, R0, 0x7610, R8 ;  /* 0x0000761000087816 */ /* 0x000fe40000000008 */
.L_x_50048:
[----:B------:R-:W-:Y:S05]  /*af50*/  BSYNC B0 ;  /* 0x0000000000007941 */ /* 0x000fea0003800000 */
.L_x_50047:
[----:B------:R-:W-:Y:S01]  /*af60*/  STG.E.U8 [R16.64], R8 ;  /* 0x0000000810007986 */ /* 0x000fe2000c101124 */
[----:B------:R-:W-:Y:S05]  /*af70*/  EXIT ;  /* 0x000000000000794d */ /* 0x000fea0003800000 */
.L_x_50045:
        /* <DEDUP_REMOVED lines=17> */
.L_x_50052:
[----:B------:R-:W-:-:S04]  /*b090*/  LOP3.LUT R2, R3, 0x80000000, RZ, 0xc0, !PT ;  /* 0x8000000003027812 */ /* 0x000fc800078ec0ff */
[----:B------:R-:W-:-:S04]  /*b0a0*/  SHF.R.U32.HI R3, RZ, 0x18, R2 ;  /* 0x00000018ff037819 */ /* 0x000fc80000011602 */
[----:B------:R-:W-:-:S04]  /*b0b0*/  LOP3.LUT R0, R0, R3, RZ, 0xfc, !PT ;  /* 0x0000000300007212 */ /* 0x000fc800078efcff */
[----:B------:R-:W-:Y:S02]  /*b0c0*/  PRMT R8, R0, 0x7610, R8 ;  /* 0x0000761000087816 */ /* 0x000fe40000000008 */
.L_x_50051:
[----:B------:R-:W-:Y:S05]  /*b0d0*/  BSYNC B0 ;  /* 0x0000000000007941 */ /* 0x000fea0003800000 */
.L_x_50050:
[----:B------:R-:W-:Y:S01]  /*b0e0*/  STG.E.U8 [R16.64], R8 ;  /* 0x0000000810007986 */ /* 0x000fe2000c101124 */
[----:B------:R-:W-:Y:S05]  /*b0f0*/  EXIT ;  /* 0x000000000000794d */ /* 0x000fea0003800000 */
.L_x_50044:
        /* <DEDUP_REMOVED lines=23> */
.L_x_50027:
        /* <DEDUP_REMOVED lines=20> */
.L_x_50054:
[----:B------:R-:W-:Y:S01]  /*b3b0*/  LOP3.LUT R2, R3, 0xffff, RZ, 0xc0, !PT ;  /* 0x0000ffff03027812 */ /* 0x000fe200078ec0ff */
[----:B------:R-:W-:-:S05]  /*b3c0*/  IMAD.MOV.U32 R3, RZ, RZ, RZ ;  /* 0x000000ffff037224 */ /* 0x000fca00078e00ff */
[----:B------:R-:W-:Y:S01]  /*b3d0*/  STG.E.64 [R16.64], R2 ;  /* 0x0000000210007986 */ /* 0x000fe2000c101b24 */
[----:B------:R-:W-:Y:S05]  /*b3e0*/  EXIT ;  /* 0x000000000000794d */ /* 0x000fea0003800000 */
.L_x_50053:
[----:B------:R-:W-:-:S05]  /*b3f0*/  LOP3.LUT R3, R3, 0xffff, RZ, 0xc0, !PT ;  /* 0x0000ffff03037812 */ /* 0x000fca00078ec0ff */
[----:B------:R-:W-:Y:S01]  /*b400*/  STG.E [R16.64], R3 ;  /* 0x0000000310007986 */ /* 0x000fe2000c101924 */
[----:B------:R-:W-:Y:S05]  /*b410*/  EXIT ;  /* 0x000000000000794d */ /* 0x000fea0003800000 */
        .weak           $__internal_66_$__cuda_sm20_rem_u16
        .type           $__internal_66_$__cuda_sm20_rem_u16,@function
        .size           $__internal_66_$__cuda_sm20_rem_u16,(.L_x_50511 - $__internal_66_$__cuda_sm20_rem_u16)
$__internal_66_$__cuda_sm20_rem_u16:
        /* <DEDUP_REMOVED lines=20> */
[----:B------:R-:W-:Y:S05]  /*b560*/  RET.REL.NODEC R2 `(_ZN2at6native18elementwise_kernelILi128ELi4EZNS0_15gpu_kernel_implINS0_13AUnaryFunctorIhhhZZZNS0_21remainder_kernel_cudaERNS_18TensorIteratorBaseEENKUlvE_clEvENKUlvE_clEvEUlhhE_EEEEvS5_RKT_EUliE_EEviT1_) ;  /* 0xffff4a9002007950 */ /* 0x000fea0003c3ffff */
.L_x_50055:
        /* <DEDUP_REMOVED lines=9> */
.L_x_50511:


//--------------------- .text._ZN2at6native27unrolled_elementwise_kernelINS0_13AUnaryFunctorIhhhZZZNS0_21remainder_kernel_cudaERNS_18TensorIteratorBaseEENKUlvE_clEvENKUlvE_clEvEUlhhE_EESt5arrayIPcLm2EELi4E23TrivialOffsetCalculatorILi1EjESD_NS0_6memory12LoadWithCastILi1EEENSE_13StoreWithCastILi1EEEEEviT_T0_T2_T3_T4_T5_ --------------------------
	.section	.text._ZN2at6native27unrolled_elementwise_kernelINS0_13AUnaryFunctorIhhhZZZNS0_21remainder_kernel_cudaERNS_18TensorIteratorBaseEENKUlvE_clEvENKUlvE_clEvEUlhhE_EESt5arrayIPcLm2EELi4E23TrivialOffsetCalculatorILi1EjESD_NS0_6memory12LoadWithCastILi1EEENSE_13StoreWithCastILi1EEEEEviT_T0_T2_T3_T4_T5_,"ax",@progbits
	.sectioninfo	@"SHI_REGISTERS=28"
	.align	128
        .global         _ZN2at6native27unrolled_elementwise_kernelINS0_13AUnaryFunctorIhhhZZZNS0_21remainder_kernel_cudaERNS_18TensorIteratorBaseEENKUlvE_clEvENKUlvE_clEvEUlhhE_EESt5arrayIPcLm2EELi4E23TrivialOffsetCalculatorILi1EjESD_NS0_6memory12LoadWithCastILi1EEENSE_13StoreWithCastILi1EEEEEviT_T0_T2_T3_T4_T5_
        .type           _ZN2at6native27unrolled_elementwise_kernelINS0_13AUnaryFunctorIhhhZZZNS0_21remainder_kernel_cudaERNS_18TensorIteratorBaseEENKUlvE_clEvENKUlvE_clEvEUlhhE_EESt5arrayIPcLm2EELi4E23TrivialOffsetCalculatorILi1EjESD_NS0_6memory12LoadWithCastILi1EEENSE_13StoreWithCastILi1EEEEEviT_T0_T2_T3_T4_T5_,@function
        .size           _ZN2at6native27unrolled_elementwise_kernelINS0_13AUnaryFunctorIhhhZZZNS0_21remainder_kernel_cudaERNS_18TensorIteratorBaseEENKUlvE_clEvENKUlvE_clEvEUlhhE_EESt5arrayIPcLm2EELi4E23TrivialOffsetCalculatorILi1EjESD_NS0_6memory12LoadWithCastILi1EEENSE_13StoreWithCastILi1EEEEEviT_T0_T2_T3_T4_T5_,(.L_x_50512 - _ZN2at6native27unrolled_elementwise_kernelINS0_13AUnaryFunctorIhhhZZZNS0_21remainder_kernel_cudaERNS_18TensorIteratorBaseEENKUlvE_clEvENKUlvE_clEvEUlhhE_EESt5arrayIPcLm2EELi4E23TrivialOffsetCalculatorILi1EjESD_NS0_6memory12LoadWithCastILi1EEENSE_13StoreWithCastILi1EEEEEviT_T0_T2_T3_T4_T5_)
        .other          _ZN2at6native27unrolled_elementwise_kernelINS0_13AUnaryFunctorIhhhZZZNS0_21remainder_kernel_cudaERNS_18TensorIteratorBaseEENKUlvE_clEvENKUlvE_clEvEUlhhE_EESt5arrayIPcLm2EELi4E23TrivialOffsetCalculatorILi1EjESD_NS0_6memory12LoadWithCastILi1EEENSE_13StoreWithCastILi1EEEEEviT_T0_T2_T3_T4_T5_,@"STO_CUDA_ENTRY STV_DEFAULT"
_ZN2at6native27unrolled_elementwise_kernelINS0_13AUnaryFunctorIhhhZZZNS0_21remainder_kernel_cudaERNS_18TensorIteratorBaseEENKUlvE_clEvENKUlvE_clEvEUlhhE_EESt5arrayIPcLm2EELi4E23TrivialOffsetCalculatorILi1EjESD_NS0_6memory12LoadWithCastILi1EEENSE_13StoreWithCastILi1EEEEEviT_T0_T2_T3_T4_T5_:
.text._ZN2at6native27unrolled_elementwise_kernelINS0_13AUnaryFunctorIhhhZZZNS0_21remainder_kernel_cudaERNS_18TensorIteratorBaseEENKUlvE_clEvENKUlvE_clEvEUlhhE_EESt5arrayIPcLm2EELi4E23TrivialOffsetCalculatorILi1EjESD_NS0_6memory12LoadWithCastILi1EEENSE_13StoreWithCastILi1EEEEEviT_T0_T2_T3_T4_T5_:
        /* <DEDUP_REMOVED lines=29> */
.L_x_50061:
[----:B------:R0:W5:Y:S01]  /*01d0*/  LDG.E.U8 R18, [R4.64] ;  /* 0x0000002404127981 */ /* 0x000162000c1e1100 */
[----:B------:R-:W-:Y:S05]  /*01e0*/  BRA `(.L_x_50063) ;  /* 0x00000dd000007947 */ /* 0x000fea0003800000 */
.L_x_50060:
        /* <DEDUP_REMOVED lines=8> */
.L_x_50065:
[----:B------:R0:W5:Y:S01]  /*0270*/  LDG.E.U8 R18, [R4.64] ;  /* 0x0000002404127981 */ /* 0x000162000c1e1100 */
[----:B------:R-:W-:Y:S05]  /*0280*/  BRA `(.L_x_50063) ;  /* 0x00000d3000007947 */ /* 0x000fea0003800000 */
.L_x_50064:
[----:B------:R0:W5:Y:S01]  /*0290*/  LDG.E.U16 R18, [R4.64] ;  /* 0x0000002404127981 */ /* 0x000162000c1e1500 */
[----:B------:R-:W-:Y:S05]  /*02a0*/  BRA `(.L_x_50063) ;  /* 0x00000d1000007947 */ /* 0x000fea0003800000 */
.L_x_50059:
        /* <DEDUP_REMOVED lines=10> */
.L_x_50067:
[----:B------:R-:W2:Y:S02]  /*0350*/  LDG.E.U16 R2, [R4.64] ;  /* 0x0000002404027981 */ /* 0x000ea4000c1e1500 */
[----:B--2---:R-:W-:-:S06]  /*0360*/  HADD2.F32 R2, -RZ, R2.H0_H0 ;  /* 0x20000002ff027230 */ /* 0x004fcc0000004100 */
[----:B------:R-:W0:Y:S02]  /*0370*/  F2I.S64.TRUNC R2, R2 ;  /* 0x0000000200027311 */ /* 0x000e24000020d900 */
[----:B0-----:R-:W-:Y:S01]  /*0380*/  PRMT R18, R2, 0x7610, R18 ;  /* 0x0000761002127816 */ /* 0x001fe20000000012 */
[----:B------:R-:W-:Y:S05]  /*0390*/  BRA `(.L_x_50063) ;  /* 0x00000c2000007947 */ /* 0x000fea0003800000 */
.L_x_50066:
        /* <DEDUP_REMOVED lines=10> */
.L_x_50069:
[----:B------:R-:W2:Y:S02]  /*0440*/  LDG.E.U16 R4, [R4.64] ;  /* 0x0000002404047981 */ /* 0x000ea4000c1e1500 */
[----:B--2---:R-:W-:-:S06]  /*0450*/  HADD2.F32 R2, -RZ, R4.H0_H0 ;  /* 0x20000004ff027230 */ /* 0x004fcc0000004100 */
[----:B------:R-:W0:Y:S02]  /*0460*/  F2I.S64.TRUNC R2, R2 ;  /* 0x0000000200027311 */ /* 0x000e24000020d900 */
[----:B0-----:R-:W-:Y:S01]  /*0470*/  PRMT R18, R2, 0x7610, R18 ;  /* 0x0000761002127816 */ /* 0x001fe20000000012 */
[----:B------:R-:W-:Y:S05]  /*0480*/  BRA `(.L_x_50063) ;  /* 0x00000b3000007947 */ /* 0x000fea0003800000 */
.L_x_50068:
[----:B------:R-:W2:Y:S02]  /*0490*/  LDG.E.64 R2, [R4.64] ;  /* 0x0000002404027981 */ /* 0x000ea4000c1e1b00 */
[----:B--2---:R-:W0:Y:S02]  /*04a0*/  F2I.S64.F64.TRUNC R2, R2 ;  /* 0x0000000200027311 */ /* 0x004e24000030d900 */
[----:B0-----:R-:W-:Y:S01]  /*04b0*/  PRMT R18, R2, 0x7610, R18 ;  /* 0x0000761002127816 */ /* 0x001fe20000000012 */
[----:B------:R-:W-:Y:S05]  /*04c0*/  BRA `(.L_x_50063) ;  /* 0x00000af000007947 */ /* 0x000fea0003800000 */
.L_x_50058:
        /* <DEDUP_REMOVED lines=12> */
.L_x_50072:
[----:B------:R-:W2:Y:S02]  /*0590*/  LDG.E.64 R4, [R4.64] ;  /* 0x0000002404047981 */ /* 0x000ea4000c1e1b00 */
[----:B--2---:R-:W0:Y:S02]  /*05a0*/  F2I.S64.F64.TRUNC R2, R4 ;  /* 0x0000000400027311 */ /* 0x004e24000030d900 */
[----:B0-----:R-:W-:Y:S01]  /*05b0*/  PRMT R18, R2, 0x7610, R18 ;  /* 0x0000761002127816 */ /* 0x001fe20000000012 */
[----:B------:R-:W-:Y:S05]  /*05c0*/  BRA `(.L_x_50063) ;  /* 0x000009f000007947 */ /* 0x000fea0003800000 */
.L_x_50071:
        /* <DEDUP_REMOVED lines=28> */
.L_x_50074:
        /* <DEDUP_REMOVED lines=16> */
.L_x_50073:
[----:B------:R-:W2:Y:S02]  /*0890*/  LDG.E.U16 R2, [R4.64] ;  /* 0x0000002404027981 */ /* 0x000ea4000c1e1500 */
[----:B--2---:R-:W-:-:S06]  /*08a0*/  PRMT R2, RZ, 0x5410, R2 ;  /* 0x00005410ff027816 */ /* 0x004fcc0000000002 */
[----:B------:R-:W0:Y:S02]  /*08b0*/  F2I.S64.TRUNC R2, R2 ;  /* 0x0000000200027311 */ /* 0x000e24000020d900 */
[----:B0-----:R-:W-:Y:S01]  /*08c0*/  PRMT R18, R2, 0x7610, R18 ;  /* 0x0000761002127816 */ /* 0x001fe20000000012 */
[----:B------:R-:W-:Y:S05]  /*08d0*/  BRA `(.L_x_50063) ;  /* 0x000006e000007947 */ /* 0x000fea0003800000 */
.L_x_50070:
        /* <DEDUP_REMOVED lines=10> */
.L_x_50077:
        /* <DEDUP_REMOVED lines=21> */
.L_x_50081:
[----:B------:R-:W-:Y:S05]  /*0ad0*/  BSYNC B1 ;  /* 0x0000000000017941 */ /* 0x000fea0003800000 */
.L_x_50080:
[----:B------:R-:W-:Y:S01]  /*0ae0*/  IMAD.SHL.U32 R2, R2, 0x100000, RZ ;  /* 0x0010000002027824 */ /* 0x000fe200078e00ff */
[----:B------:R-:W-:-:S04]  /*0af0*/  LEA R3, R0, 0x3b800000, 0x17 ;  /* 0x3b80000000037811 */ /* 0x000fc800078eb8ff */
[----:B------:R-:W-:Y:S02]  /*0b00*/  LOP3.LUT R2, R3, R2, R4, 0xfe, !PT ;  /* 0x0000000203027212 */ /* 0x000fe400078efe04 */
.L_x_50079:
[----:B------:R-:W-:Y:S05]  /*0b10*/  BSYNC B0 ;  /* 0x0000000000007941 */ /* 0x000fea0003800000 */
.L_x_50078:
[----:B------:R-:W0:Y:S02]  /*0b20*/  F2I.S64.TRUNC R2, R2 ;  /* 0x0000000200027311 */ /* 0x000e24000020d900 */
[----:B0-----:R-:W-:Y:S01]  /*0b30*/  PRMT R18, R2, 0x7610, R18 ;  /* 0x0000761002127816 */ /* 0x001fe20000000012 */
[----:B------:R-:W-:Y:S05]  /*0b40*/  BRA `(.L_x_50063) ;  /* 0x0000047000007947 */ /* 0x000fea0003800000 */
.L_x_50076:
        /* <DEDUP_REMOVED lines=21> */
.L_x_50085:
[----:B------:R-:W-:Y:S05]  /*0ca0*/  BSYNC B1 ;  /* 0x0000000000017941 */ /* 0x000fea0003800000 */
.L_x_50084:
[----:B------:R-:W-:Y:S01]  /*0cb0*/  IMAD.SHL.U32 R2, R2, 0x200000, RZ ;  /* 0x0020000002027824 */ /* 0x000fe200078e00ff */
[----:B------:R-:W-:-:S04]  /*0cc0*/  LEA R3, R0, 0x37800000, 0x17 ;  /* 0x3780000000037811 */ /* 0x000fc800078eb8ff */
[----:B------:R-:W-:Y:S02]  /*0cd0*/  LOP3.LUT R2, R3, R2, R4, 0xfe, !PT ;  /* 0x0000000203027212 */ /* 0x000fe400078efe04 */
.L_x_50083:
[----:B------:R-:W-:Y:S05]  /*0ce0*/  BSYNC B0 ;  /* 0x0000000000007941 */ /* 0x000fea0003800000 */
.L_x_50082:
[----:B------:R-:W0:Y:S02]  /*0cf0*/  F2I.S64.TRUNC R2, R2 ;  /* 0x0000000200027311 */ /* 0x000e24000020d900 */
[----:B0-----:R-:W-:Y:S01]  /*0d00*/  PRMT R18, R2, 0x7610, R18 ;  /* 0x0000761002127816 */ /* 0x001fe20000000012 */
[----:B------:R-:W-:Y:S05]  /*0d10*/  BRA `(.L_x_50063) ;  /* 0x000002a000007947 */ /* 0x000fea0003800000 */
.L_x_50075:
        /* <DEDUP_REMOVED lines=14> */
.L_x_50089:
[----:B------:R-:W-:Y:S05]  /*0e00*/  BSYNC B0 ;  /* 0x0000000000007941 */ /* 0x000fea0003800000 */
.L_x_50088:
[----:B------:R-:W0:Y:S02]  /*0e10*/  F2I.S64.TRUNC R2, R2 ;  /* 0x0000000200027311 */ /* 0x000e24000020d900 */
[----:B0-----:R-:W-:Y:S01]  /*0e20*/  PRMT R18, R2, 0x7610, R18 ;  /* 0x0000761002127816 */ /* 0x001fe20000000012 */
[----:B------:R-:W-:Y:S05]  /*0e30*/  BRA `(.L_x_50063) ;  /* 0x0000018000007947 */ /* 0x000fea0003800000 */
.L_x_50062:
        /* <DEDUP_REMOVED lines=21> */
.L_x_50087:
[----:B------:R0:W5:Y:S01]  /*0f90*/  LDG.E.U8 R18, [R4.64] ;  /* 0x0000002404127981 */ /* 0x000162000c1e1100 */
[----:B------:R-:W-:Y:S05]  /*0fa0*/  BRA `(.L_x_50063) ;  /* 0x0000001000007947 */ /* 0x000fea0003800000 */
.L_x_50086:
[----:B------:R0:W5:Y:S02]  /*0fb0*/  LDG.E.U8 R18, [R4.64] ;  /* 0x0000002404127981 */ /* 0x000164000c1e1100 */
.L_x_50063:
[----:B------:R-:W1:Y:S02]  /*0fc0*/  S2R R24, SR_TID.X ;  /* 0x0000000000187919 */ /* 0x000e640000002100 */
[----:B-1----:R-:W-:Y:S02]  /*0fd0*/  IADD3 R24, R24, 0x80, RZ ;  /* 0x0000008018187810 */ /* 0x002fe40007ffe0ff */
.L_x_50057:
[----:B-1----:R-:W-:Y:S05]  /*0fe0*/  BSYNC B6 ;  /* 0x0000000000067941 */ /* 0x002fea0003800000 */
.L_x_50056:
        /* <DEDUP_REMOVED lines=21> */
.L_x_50095:
[----:B------:R0:W5:Y:S01]  /*1140*/  LDG.E.U8 R19, [R4.64] ;  /* 0x0000002404137981 */ /* 0x000162000c1e1100 */
[----:B------:R-:W-:Y:S05]  /*1150*/  BRA `(.L_x_50097) ;  /* 0x00000dc000007947 */ /* 0x000fea0003800000 */
.L_x_50094:
        /* <DEDUP_REMOVED lines=8> */
.L_x_50099:
[----:B------:R0:W5:Y:S01]  /*11e0*/  LDG.E.U8 R19, [R4.64] ;  /* 0x0000002404137981 */ /* 0x000162000c1e1100 */
[----:B------:R-:W-:Y:S05]  /*11f0*/  BRA `(.L_x_50097) ;  /* 0x00000d2000007947 */ /* 0x000fea0003800000 */
.L_x_50098:
[----:B------:R0:W5:Y:S01]  /*1200*/  LDG.E.U16 R19, [R4.64] ;  /* 0x0000002404137981 */ /* 0x000162000c1e1500 */
[----:B------:R-:W-:Y:S05]  /*1210*/  BRA `(.L_x_50097) ;  /* 0x00000d0000007947 */ /* 0x000fea0003800000 */
.L_x_50093:
        /* <DEDUP_REMOVED lines=10> */
.L_x_50101:
[----:B------:R-:W2:Y:S02]  /*12c0*/  LDG.E.U16 R2, [R4.64] ;  /* 0x0000002404027981 */ /* 0x000ea4000c1e1500 */
[----:B--2---:R-:W-:-:S06]  /*12d0*/  HADD2.F32 R2, -RZ, R2.H0_H0 ;  /* 0x20000002ff027230 */ /* 0x004fcc0000004100 */
[----:B------:R-:W0:Y:S02]  /*12e0*/  F2I.S64.TRUNC R2, R2 ;  /* 0x0000000200027311 */ /* 0x000e24000020d900 */
[----:B0-----:R-:W-:Y:S01]  /*12f0*/  PRMT R19, R2, 0x7610, R19 ;  /* 0x0000761002137816 */ /* 0x001fe20000000013 */
[----:B------:R-:W-:Y:S05]  /*1300*/  BRA `(.L_x_50097) ;  /* 0x00000c1000007947 */ /* 0x000fea0003800000 */
.L_x_50100:
        /* <DEDUP_REMOVED lines=10> */
.L_x_50103:
[----:B------:R-:W2:Y:S02]  /*13b0*/  LDG.E.U16 R4, [R4.64] ;  /* 0x0000002404047981 */ /* 0x000ea4000c1e1500 */
[----:B--2---:R-:W-:-:S06]  /*13c0*/  HADD2.F32 R2, -RZ, R4.H0_H0 ;  /* 0x20000004ff027230 */ /* 0x004fcc0000004100 */
[----:B------:R-:W0:Y:S02]  /*13d0*/  F2I.S64.TRUNC R2, R2 ;  /* 0x0000000200027311 */ /* 0x000e24000020d900 */
[----:B0-----:R-:W-:Y:S01]  /*13e0*/  PRMT R19, R2, 0x7610, R19 ;  /* 0x0000761002137816 */ /* 0x001fe20000000013 */
[----:B------:R-:W-:Y:S05]  /*13f0*/  BRA `(.L_x_50097) ;  /* 0x00000b2000007947 */ /* 0x000fea0003800000 */
.L_x_50102:
[----:B------:R-:W2:Y:S02]  /*1400*/  LDG.E.64 R2, [R4.64] ;  /* 0x0000002404027981 */ /* 0x000ea4000c1e1b00 */
[----:B--2---:R-:W0:Y:S02]  /*1410*/  F2I.S64.F64.TRUNC R2, R2 ;  /* 0x0000000200027311 */ /* 0x004e24000030d900 */
[----:B0-----:R-:W-:Y:S01]  /*1420*/  PRMT R19, R2, 0x7610, R19 ;  /* 0x0000761002137816 */ /* 0x001fe20000000013 */
[----:B------:R-:W-:Y:S05]  /*1430*/  BRA `(.L_x_50097) ;  /* 0x00000ae000007947 */ /* 0x000fea0003800000 */
.L_x_50092:
        /* <DEDUP_REMOVED lines=12> */
.L_x_50106:
[----:B------:R-:W2:Y:S02]  /*1500*/  LDG.E.64 R4, [R4.64] ;  /* 0x0000002404047981 */ /* 0x000ea4000c1e1b00 */
[----:B--2---:R-:W0:Y:S02]  /*1510*/  F2I.S64.F64.TRUNC R2, R4 ;  /* 0x0000000400027311 */ /* 0x004e24000030d900 */
[----:B0-----:R-:W-:Y:S01]  /*1520*/  PRMT R19, R2, 0x7610, R19 ;  /* 0x0000761002137816 */ /* 0x001fe20000000013 */
[----:B------:R-:W-:Y:S05]  /*1530*/  BRA `(.L_x_50097) ;  /* 0x000009e000007947 */ /* 0x000fea0003800000 */
.L_x_50105:
        /* <DEDUP_REMOVED lines=28> */
.L_x_50108:
        /* <DEDUP_REMOVED lines=15> */
.L_x_50107:
[----:B------:R-:W2:Y:S02]  /*17f0*/  LDG.E.U16 R2, [R4.64] ;  /* 0x0000002404027981 */ /* 0x000ea4000c1e1500 */
[----:B--2---:R-:W-:-:S06]  /*1800*/  PRMT R2, RZ, 0x5410, R2 ;  /* 0x00005410ff027816 */ /* 0x004fcc0000000002 */
[----:B------:R-:W0:Y:S02]  /*1810*/  F2I.S64.TRUNC R2, R2 ;  /* 0x0000000200027311 */ /* 0x000e24000020d900 */
[----:B0-----:R-:W-:Y:S01]  /*1820*/  PRMT R19, R2, 0x7610, R19 ;  /* 0x0000761002137816 */ /* 0x001fe20000000013 */
[----:B------:R-:W-:Y:S05]  /*1830*/  BRA `(.L_x_50097) ;  /* 0x000006e000007947 */ /* 0x000fea0003800000 */
.L_x_50104:
        /* <DEDUP_REMOVED lines=10> */
.L_x_50111:
        /* <DEDUP_REMOVED lines=21> */
.L_x_50115:
[----:B------:R-:W-:Y:S05]  /*1a30*/  BSYNC B1 ;  /* 0x0000000000017941 */ /* 0x000fea0003800000 */
.L_x_50114:
[----:B------:R-:W-:Y:S01]  /*1a40*/  IMAD.SHL.U32 R2, R2, 0x100000, RZ ;  /* 0x0010000002027824 */ /* 0x000fe200078e00ff */
[----:B------:R-:W-:-:S04]  /*1a50*/  LEA R3, R0, 0x3b800000, 0x17 ;  /* 0x3b80000000037811 */ /* 0x000fc800078eb8ff */
[----:B------:R-:W-:Y:S02]  /*1a60*/  LOP3.LUT R2, R3, R2, R4, 0xfe, !PT ;  /* 0x0000000203027212 */ /* 0x000fe400078efe04 */
.L_x_50113:
[----:B------:R-:W-:Y:S05]  /*1a70*/  BSYNC B0 ;  /* 0x0000000000007941 */ /* 0x000fea0003800000 */
.L_x_50112:
[----:B------:R-:W0:Y:S02]  /*1a80*/  F2I.S64.TRUNC R2, R2 ;  /* 0x0000000200027311 */ /* 0x000e24000020d900 */
[----:B0-----:R-:W-:Y:S01]  /*1a90*/  PRMT R19, R2, 0x7610, R19 ;  /* 0x0000761002137816 */ /* 0x001fe20000000013 */
[----:B------:R-:W-:Y:S05]  /*1aa0*/  BRA `(.L_x_50097) ;  /* 0x0000047000007947 */ /* 0x000fea0003800000 */
.L_x_50110:
        /* <DEDUP_REMOVED lines=21> */
.L_x_50119:
[----:B------:R-:W-:Y:S05]  /*1c00*/  BSYNC B1 ;  /* 0x0000000000017941 */ /* 0x000fea0003800000 */
.L_x_50118:
[----:B------:R-:W-:Y:S01]  /*1c10*/  IMAD.SHL.U32 R2, R2, 0x200000, RZ ;  /* 0x0020000002027824 */ /* 0x000fe200078e00ff */
[----:B------:R-:W-:-:S04]  /*1c20*/  LEA R3, R0, 0x37800000, 0x17 ;  /* 0x3780000000037811 */ /* 0x000fc800078eb8ff */
[----:B------:R-:W-:Y:S02]  /*1c30*/  LOP3.LUT R2, R3, R2, R4, 0xfe, !PT ;  /* 0x0000000203027212 */ /* 0x000fe400078efe04 */
.L_x_50117:
[----:B------:R-:W-:Y:S05]  /*1c40*/  BSYNC B0 ;  /* 0x0000000000007941 */ /* 0x000fea0003800000 */
.L_x_50116:
[----:B------:R-:W0:Y:S02]  /*1c50*/  F2I.S64.TRUNC R2, R2 ;  /* 0x0000000200027311 */ /* 0x000e24000020d900 */
[----:B0-----:R-:W-:Y:S01]  /*1c60*/  PRMT R19, R2, 0x7610, R19 ;  /* 0x0000761002137816 */ /* 0x001fe20000000013 */
[----:B------:R-:W-:Y:S05]  /*1c70*/  BRA `(.L_x_50097) ;  /* 0x000002a000007947 */ /* 0x000fea0003800000 */
.L_x_50109:
        /* <DEDUP_REMOVED lines=14> */
.L_x_50123:
[----:B------:R-:W-:Y:S05]  /*1d60*/  BSYNC B0 ;  /* 0x0000000000007941 */ /* 0x000fea0003800000 */
.L_x_50122:
[----:B------:R-:W0:Y:S02]  /*1d70*/  F2I.S64.TRUNC R2, R2 ;  /* 0x0000000200027311 */ /* 0x000e24000020d900 */
[----:B0-----:R-:W-:Y:S01]  /*1d80*/  PRMT R19, R2, 0x7610, R19 ;  /* 0x0000761002137816 */ /* 0x001fe20000000013 */
[----:B------:R-:W-:Y:S05]  /*1d90*/  BRA `(.L_x_50097) ;  /* 0x0000018000007947 */ /* 0x000fea0003800000 */
.L_x_50096:
        /* <DEDUP_REMOVED lines=21> */
.L_x_50121:
[----:B------:R0:W5:Y:S01]  /*1ef0*/  LDG.E.U8 R19, [R4.64] ;  /* 0x0000002404137981 */ /* 0x000162000c1e1100 */
[----:B------:R-:W-:Y:S05]  /*1f00*/  BRA `(.L_x_50097) ;  /* 0x0000001000007947 */ /* 0x000fea0003800000 */
.L_x_50120:
[----:B------:R0:W5:Y:S02]  /*1f10*/  LDG.E.U8 R19, [R4.64] ;  /* 0x0000002404137981 */ /* 0x000164000c1e1100 */
.L_x_50097:
[----:B------:R-:W-:-:S03]  /*1f20*/  IADD3 R24, R24, 0x80, RZ ;  /* 0x0000008018187810 */ /* 0x000fc60007ffe0ff */
.L_x_50091:
[----:B------:R-:W-:Y:S05]  /*1f30*/  BSYNC B6 ;  /* 0x0000000000067941 */ /* 0x000fea0003800000 */
.L_x_50090:
        /* <DEDUP_REMOVED lines=23> */
.L_x_50129:
[----:B------:R0:W5:Y:S01]  /*20b0*/  LDG.E.U8 R25, [R4.64] ;  /* 0x0000002404197981 */ /* 0x000162000c1e1100 */
[----:B------:R-:W-:Y:S05]  /*20c0*/  BRA `(.L_x_50131) ;  /* 0x00000dc000007947 */ /* 0x000fea0003800000 */
.L_x_50128:
        /* <DEDUP_REMOVED lines=8> */
.L_x_50133:
[----:B------:R0:W5:Y:S01]  /*2150*/  LDG.E.U8 R25, [R4.64] ;  /* 0x0000002404197981 */ /* 0x000162000c1e1100 */
[----:B------:R-:W-:Y:S05]  /*2160*/  BRA `(.L_x_50131) ;  /* 0x00000d2000007947 */ /* 0x000fea0003800000 */
.L_x_50132:
[----:B------:R0:W5:Y:S01]  /*2170*/  LDG.E.U16 R25, [R4.64] ;  /* 0x0000002404197981 */ /* 0x000162000c1e1500 */
[----:B------:R-:W-:Y:S05]  /*2180*/  BRA `(.L_x_50131) ;  /* 0x00000d0000007947 */ /* 0x000fea0003800000 */
.L_x_50127:
        /* <DEDUP_REMOVED lines=10> */
.L_x_50135:
[----:B------:R-:W2:Y:S02]  /*2230*/  LDG.E.U16 R2, [R4.64] ;  /* 0x0000002404027981 */ /* 0x000ea4000c1e1500 */
[----:B--2---:R-:W-:-:S06]  /*2240*/  HADD2.F32 R2, -RZ, R2.H0_H0 ;  /* 0x20000002ff027230 */ /* 0x004fcc0000004100 */
[----:B------:R-:W0:Y:S02]  /*2250*/  F2I.S64.TRUNC R2, R2 ;  /* 0x0000000200027311 */ /* 0x000e24000020d900 */
[----:B0-----:R-:W-:Y:S01]  /*2260*/  PRMT R25, R2, 0x7610, R25 ;  /* 0x0000761002197816 */ /* 0x001fe20000000019 */
[----:B------:R-:W-:Y:S05]  /*2270*/  BRA `(.L_x_50131) ;  /* 0x00000c1000007947 */ /* 0x000fea0003800000 */
.L_x_50134:
        /* <DEDUP_REMOVED lines=10> */
.L_x_50137:
[----:B------:R-:W2:Y:S02]  /*2320*/  LDG.E.U16 R4, [R4.64] ;  /* 0x0000002404047981 */ /* 0x000ea4000c1e1500 */
[----:B--2---:R-:W-:-:S06]  /*2330*/  HADD2.F32 R2, -RZ, R4.H0_H0 ;  /* 0x20000004ff027230 */ /* 0x004fcc0000004100 */
[----:B------:R-:W0:Y:S02]  /*2340*/  F2I.S64.TRUNC R2, R2 ;  /* 0x0000000200027311 */ /* 0x000e24000020d900 */
[----:B0-----:R-:W-:Y:S01]  /*2350*/  PRMT R25, R2, 0x7610, R25 ;  /* 0x0000761002197816 */ /* 0x001fe20000000019 */
[----:B------:R-:W-:Y:S05]  /*2360*/  BRA `(.L_x_50131) ;  /* 0x00000b2000007947 */ /* 0x000fea0003800000 */
.L_x_50136:
[----:B------:R-:W2:Y:S02]  /*2370*/  LDG.E.64 R2, [R4.64] ;  /* 0x0000002404027981 */ /* 0x000ea4000c1e1b00 */
[----:B--2---:R-:W0:Y:S02]  /*2380*/  F2I.S64.F64.TRUNC R2, R2 ;  /* 0x0000000200027311 */ /* 0x004e24000030d900 */
[----:B0-----:R-:W-:Y:S01]  /*2390*/  PRMT R25, R2, 0x7610, R25 ;  /* 0x0000761002197816 */ /* 0x001fe20000000019 */
[----:B------:R-:W-:Y:S05]  /*23a0*/  BRA `(.L_x_50131) ;  /* 0x00000ae000007947 */ /* 0x000fea0003800000 */
.L_x_50126:
        /* <DEDUP_REMOVED lines=12> */
.L_x_50140:
[----:B------:R-:W2:Y:S02]  /*2470*/  LDG.E.64 R4, [R4.64] ;  /* 0x0000002404047981 */ /* 0x000ea4000c1e1b00 */
[----:B--2---:R-:W0:Y:S02]  /*2480*/  F2I.S64.F64.TRUNC R2, R4 ;  /* 0x0000000400027311 */ /* 0x004e24000030d900 */
[----:B0-----:R-:W-:Y:S01]  /*2490*/  PRMT R25, R2, 0x7610, R25 ;  /* 0x0000761002197816 */ /* 0x001fe20000000019 */
[----:B------:R-:W-:Y:S05]  /*24a0*/  BRA `(.L_x_50131) ;  /* 0x000009e000007947 */ /* 0x000fea0003800000 */
.L_x_50139:
        /* <DEDUP_REMOVED lines=28> */
.L_x_50142:
        /* <DEDUP_REMOVED lines=15> */
.L_x_50141:
[----:B------:R-:W2:Y:S02]  /*2760*/  LDG.E.U16 R2, [R4.64] ;  /* 0x0000002404027981 */ /* 0x000ea4000c1e1500 */
[----:B--2---:R-:W-:-:S06]  /*2770*/  PRMT R2, RZ, 0x5410, R2 ;  /* 0x00005410ff027816 */ /* 0x004fcc0000000002 */
[----:B------:R-:W0:Y:S02]  /*2780*/  F2I.S64.TRUNC R2, R2 ;  /* 0x0000000200027311 */ /* 0x000e24000020d900 */
[----:B0-----:R-:W-:Y:S01]  /*2790*/  PRMT R25, R2, 0x7610, R25 ;  /* 0x0000761002197816 */ /* 0x001fe20000000019 */
[----:B------:R-:W-:Y:S05]  /*27a0*/  BRA `(.L_x_50131) ;  /* 0x000006e000007947 */ /* 0x000fea0003800000 */
.L_x_50138:
        /* <DEDUP_REMOVED lines=10> */
.L_x_50145:
        /* <DEDUP_REMOVED lines=21> */
.L_x_50149:
[----:B------:R-:W-:Y:S05]  /*29a0*/  BSYNC B1 ;  /* 0x0000000000017941 */ /* 0x000fea0003800000 */
.L_x_50148:
[----:B------:R-:W-:Y:S01]  /*29b0*/  IMAD.SHL.U32 R2, R2, 0x100000, RZ ;  /* 0x0010000002027824 */ /* 0x000fe200078e00ff */
[----:B------:R-:W-:-:S04]  /*29c0*/  LEA R3, R0, 0x3b800000, 0x17 ;  /* 0x3b80000000037811 */ /* 0x000fc800078eb8ff */
[----:B------:R-:W-:Y:S02]  /*29d0*/  LOP3.LUT R2, R3, R2, R4, 0xfe, !PT ;  /* 0x0000000203027212 */ /* 0x000fe400078efe04 */
.L_x_50147:
[----:B------:R-:W-:Y:S05]  /*29e0*/  BSYNC B0 ;  /* 0x0000000000007941 */ /* 0x000fea0003800000 */
.L_x_50146:
[----:B------:R-:W0:Y:S02]  /*29f0*/  F2I.S64.TRUNC R2, R2 ;  /* 0x0000000200027311 */ /* 0x000e24000020d900 */
[----:B0-----:R-:W-:Y:S01]  /*2a00*/  PRMT R25, R2, 0x7610, R25 ;  /* 0x0000761002197816 */ /* 0x001fe20000000019 */
[----:B------:R-:W-:Y:S05]  /*2a10*/  BRA `(.L_x_50131) ;  /* 0x0000047000007947 */ /* 0x000fea0003800000 */
.L_x_50144:
        /* <DEDUP_REMOVED lines=21> */
.L_x_50153:
[----:B------:R-:W-:Y:S05]  /*2b70*/  BSYNC B1 ;  /* 0x0000000000017941 */ /* 0x000fea0003800000 */
.L_x_50152:
[----:B------:R-:W-:Y:S01]  /*2b80*/  IMAD.SHL.U32 R2, R2, 0x200000, RZ ;  /* 0x0020000002027824 */ /* 0x000fe200078e00ff */
[----:B------:R-:W-:-:S04]  /*2b90*/  LEA R3, R0, 0x37800000, 0x17 ;  /* 0x3780000000037811 */ /* 0x000fc800078eb8ff */
[----:B------:R-:W-:Y:S02]  /*2ba0*/  LOP3.LUT R2, R3, R2, R4, 0xfe, !PT ;  /* 0x0000000203027212 */ /* 0x000fe400078efe04 */
.L_x_50151:
[----:B------:R-:W-:Y:S05]  /*2bb0*/  BSYNC B0 ;  /* 0x0000000000007941 */ /* 0x000fea0003800000 */
.L_x_50150:
[----:B------:R-:W0:Y:S02]  /*2bc0*/  F2I.S64.TRUNC R2, R2 ;  /* 0x0000000200027311 */ /* 0x000e24000020d900 */
[----:B0-----:R-:W-:Y:S01]  /*2bd0*/  PRMT R25, R2, 0x7610, R25 ;  /* 0x0000761002197816 */ /* 0x001fe20000000019 */
[----:B------:R-:W-:Y:S05]  /*2be0*/  BRA `(.L_x_50131) ;  /* 0x000002a000007947 */ /* 0x000fea0003800000 */
.L_x_50143:
        /* <DEDUP_REMOVED lines=14> */
.L_x_50157:
[----:B------:R-:W-:Y:S05]  /*2cd0*/  BSYNC B0 ;  /* 0x0000000000007941 */ /* 0x000fea0003800000 */
.L_x_50156:
[----:B------:R-:W0:Y:S02]  /*2ce0*/  F2I.S64.TRUNC R2, R2 ;  /* 0x0000000200027311 */ /* 0x000e24000020d900 */
[----:B0-----:R-:W-:Y:S01]  /*2cf0*/  PRMT R25, R2, 0x7610, R25 ;  /* 0x0000761002197816 */ /* 0x001fe20000000019 */
[----:B------:R-:W-:Y:S05]  /*2d00*/  BRA `(.L_x_50131) ;  /* 0x0000018000007947 */ /* 0x000fea0003800000 */
.L_x_50130:
        /* <DEDUP_REMOVED lines=21> */
.L_x_50155:
[----:B------:R0:W5:Y:S01]  /*2e60*/  LDG.E.U8 R25, [R4.64] ;  /* 0x0000002404197981 */ /* 0x000162000c1e1100 */
[----:B------:R-:W-:Y:S05]  /*2e70*/  BRA `(.L_x_50131) ;  /* 0x0000001000007947 */ /* 0x000fea0003800000 */
.L_x_50154:
[----:B------:R0:W5:Y:S02]  /*2e80*/  LDG.E.U8 R25, [R4.64] ;  /* 0x0000002404197981 */ /* 0x000164000c1e1100 */
.L_x_50131:
[----:B------:R-:W-:-:S03]  /*2e90*/  IADD3 R24, R24, 0x80, RZ ;  /* 0x0000008018187810 */ /* 0x000fc60007ffe0ff */
.L_x_50125:
[----:B------:R-:W-:Y:S05]  /*2ea0*/  BSYNC B6 ;  /* 0x0000000000067941 */ /* 0x000fea0003800000 */
.L_x_50124:
        /* <DEDUP_REMOVED lines=20> */
.L_x_50163:
[----:B------:R0:W5:Y:S01]  /*2ff0*/  LDG.E.U8 R23, [R4.64] ;  /* 0x0000002404177981 */ /* 0x000162000c1e1100 */
[----:B------:R-:W-:Y:S05]  /*3000*/  BRA `(.L_x_50159) ;  /* 0x00000db000007947 */ /* 0x000fea0003800000 */
.L_x_50162:
        /* <DEDUP_REMOVED lines=8> */
.L_x_50166:
[----:B------:R0:W5:Y:S01]  /*3090*/  LDG.E.U8 R23, [R4.64] ;  /* 0x0000002404177981 */ /* 0x000162000c1e1100 */
[----:B------:R-:W-:Y:S05]  /*30a0*/  BRA `(.L_x_50159) ;  /* 0x00000d1000007947 */ /* 0x000fea0003800000 */
.L_x_50165:
[----:B------:R0:W5:Y:S01]  /*30b0*/  LDG.E.U16 R23, [R4.64] ;  /* 0x0000002404177981 */ /* 0x000162000c1e1500 */
[----:B------:R-:W-:Y:S05]  /*30c0*/  BRA `(.L_x_50159) ;  /* 0x00000cf000007947 */ /* 0x000fea0003800000 */
.L_x_50161:
        /* <DEDUP_REMOVED lines=10> */
.L_x_50168:
[----:B------:R-:W2:Y:S02]  /*3170*/  LDG.E.U16 R2, [R4.64] ;  /* 0x0000002404027981 */ /* 0x000ea4000c1e1500 */
[----:B--2---:R-:W-:-:S06]  /*3180*/  HADD2.F32 R2, -RZ, R2.H0_H0 ;  /* 0x20000002ff027230 */ /* 0x004fcc0000004100 */
[----:B------:R-:W0:Y:S02]  /*3190*/  F2I.S64.TRUNC R2, R2 ;  /* 0x0000000200027311 */ /* 0x000e24000020d900 */
[----:B0-----:R-:W-:Y:S01]  /*31a0*/  PRMT R23, R2, 0x7610, R23 ;  /* 0x0000761002177816 */ /* 0x001fe20000000017 */
[----:B------:R-:W-:Y:S05]  /*31b0*/  BRA `(.L_x_50159) ;  /* 0x00000c0000007947 */ /* 0x000fea0003800000 */
.L_x_50167:
        /* <DEDUP_REMOVED lines=10> */
.L_x_50170:
[----:B------:R-:W2:Y:S02]  /*3260*/  LDG.E.U16 R4, [R4.64] ;  /* 0x0000002404047981 */ /* 0x000ea4000c1e1500 */
[----:B--2---:R-:W-:-:S06]  /*3270*/  HADD2.F32 R2, -RZ, R4.H0_H0 ;  /* 0x20000004ff027230 */ /* 0x004fcc0000004100 */
[----:B------:R-:W0:Y:S02]  /*3280*/  F2I.S64.TRUNC R2, R2 ;  /* 0x0000000200027311 */ /* 0x000e24000020d900 */
[----:B0-----:R-:W-:Y:S01]  /*3290*/  PRMT R23, R2, 0x7610, R23 ;  /* 0x0000761002177816 */ /* 0x001fe20000000017 */
[----:B------:R-:W-:Y:S05]  /*32a0*/  BRA `(.L_x_50159) ;  /* 0x00000b1000007947 */ /* 0x000fea0003800000 */
.L_x_50169:
[----:B------:R-:W2:Y:S02]  /*32b0*/  LDG.E.64 R2, [R4.64] ;  /* 0x0000002404027981 */ /* 0x000ea4000c1e1b00 */
[----:B--2---:R-:W0:Y:S02]  /*32c0*/  F2I.S64.F64.TRUNC R2, R2 ;  /* 0x0000000200027311 */ /* 0x004e24000030d900 */
[----:B0-----:R-:W-:Y:S01]  /*32d0*/  PRMT R23, R2, 0x7610, R23 ;  /* 0x0000761002177816 */ /* 0x001fe20000000017 */
[----:B------:R-:W-:Y:S05]  /*32e0*/  BRA `(.L_x_50159) ;  /* 0x00000ad000007947 */ /* 0x000fea0003800000 */
.L_x_50160:
        /* <DEDUP_REMOVED lines=12> */
.L_x_50173:
[----:B------:R-:W2:Y:S02]  /*33b0*/  LDG.E.64 R4, [R4.64] ;  /* 0x0000002404047981 */ /* 0x000ea4000c1e1b00 */
[----:B--2---:R-:W0:Y:S02]  /*33c0*/  F2I.S64.F64.TRUNC R2, R4 ;  /* 0x0000000400027311 */ /* 0x004e24000030d900 */
[----:B0-----:R-:W-:Y:S01]  /*33d0*/  PRMT R23, R2, 0x7610, R23 ;  /* 0x0000761002177816 */ /* 0x001fe20000000017 */
[----:B------:R-:W-:Y:S05]  /*33e0*/  BRA `(.L_x_50159) ;  /* 0x000009d000007947 */ /* 0x000fea0003800000 */
.L_x_50172:
        /* <DEDUP_REMOVED lines=28> */
.L_x_50175:
        /* <DEDUP_REMOVED lines=15> */
.L_x_50174:
[----:B------:R-:W2:Y:S02]  /*36a0*/  LDG.E.U16 R2, [R4.64] ;  /* 0x0000002404027981 */ /* 0x000ea4000c1e1500 */
[----:B--2---:R-:W-:-:S06]  /*36b0*/  PRMT R2, RZ, 0x5410, R2 ;  /* 0x00005410ff027816 */ /* 0x004fcc0000000002 */
[----:B------:R-:W0:Y:S02]  /*36c0*/  F2I.S64.TRUNC R2, R2 ;  /* 0x0000000200027311 */ /* 0x000e24000020d900 */
[----:B0-----:R-:W-:Y:S01]  /*36d0*/  PRMT R23, R2, 0x7610, R23 ;  /* 0x0000761002177816 */ /* 0x001fe20000000017 */
[----:B------:R-:W-:Y:S05]  /*36e0*/  BRA `(.L_x_50159) ;  /* 0x000006d000007947 */ /* 0x000fea0003800000 */
.L_x_50171:
        /* <DEDUP_REMOVED lines=10> */
.L_x_50178:
        /* <DEDUP_REMOVED lines=21> */
.L_x_50182:
[----:B------:R-:W-:Y:S05]  /*38e0*/  BSYNC B1 ;  /* 0x0000000000017941 */ /* 0x000fea0003800000 */
.L_x_50181:
[----:B------:R-:W-:Y:S01]  /*38f0*/  IMAD.SHL.U32 R2, R2, 0x100000, RZ ;  /* 0x0010000002027824 */ /* 0x000fe200078e00ff */
[----:B------:R-:W-:-:S04]  /*3900*/  LEA R3, R0, 0x3b800000, 0x17 ;  /* 0x3b80000000037811 */ /* 0x000fc800078eb8ff */
[----:B------:R-:W-:Y:S02]  /*3910*/  LOP3.LUT R2, R3, R2, R4, 0xfe, !PT ;  /* 0x0000000203027212 */ /* 0x000fe400078efe04 */
.L_x_50180:
[----:B------:R-:W-:Y:S05]  /*3920*/  BSYNC B0 ;  /* 0x0000000000007941 */ /* 0x000fea0003800000 */
.L_x_50179:
[----:B------:R-:W0:Y:S02]  /*3930*/  F2I.S64.TRUNC R2, R2 ;  /* 0x0000000200027311 */ /* 0x000e24000020d900 */
[----:B0-----:R-:W-:Y:S01]  /*3940*/  PRMT R23, R2, 0x7610, R23 ;  /* 0x0000761002177816 */ /* 0x001fe20000000017 */
[----:B------:R-:W-:Y:S05]  /*3950*/  BRA `(.L_x_50159) ;  /* 0x0000046000007947 */ /* 0x000fea0003800000 */
.L_x_50177:
        /* <DEDUP_REMOVED lines=21> */
.L_x_50186:
[----:B------:R-:W-:Y:S05]  /*3ab0*/  BSYNC B1 ;  /* 0x0000000000017941 */ /* 0x000fea0003800000 */
.L_x_50185:
[----:B------:R-:W-:Y:S01]  /*3ac0*/  IMAD.SHL.U32 R2, R2, 0x200000, RZ ;  /* 0x0020000002027824 */ /* 0x000fe200078e00ff */
[----:B------:R-:W-:-:S04]  /*3ad0*/  LEA R3, R0, 0x37800000, 0x17 ;  /* 0x3780000000037811 */ /* 0x000fc800078eb8ff */
[----:B------:R-:W-:Y:S02]  /*3ae0*/  LOP3.LUT R2, R3, R2, R4, 0xfe, !PT ;  /* 0x0000000203027212 */ /* 0x000fe400078efe04 */
.L_x_50184:
[----:B------:R-:W-:Y:S05]  /*3af0*/  BSYNC B0 ;  /* 0x0000000000007941 */ /* 0x000fea0003800000 */
.L_x_50183:
[----:B------:R-:W0:Y:S02]  /*3b00*/  F2I.S64.TRUNC R2, R2 ;  /* 0x0000000200027311 */ /* 0x000e24000020d900 */
[----:B0-----:R-:W-:Y:S01]  /*3b10*/  PRMT R23, R2, 0x7610, R23 ;  /* 0x0000761002177816 */ /* 0x001fe20000000017 */
[----:B------:R-:W-:Y:S05]  /*3b20*/  BRA `(.L_x_50159) ;  /* 0x0000029000007947 */ /* 0x000fea0003800000 */
.L_x_50176:
        /* <DEDUP_REMOVED lines=14> */
.L_x_50190:
[----:B------:R-:W-:Y:S05]  /*3c10*/  BSYNC B0 ;  /* 0x0000000000007941 */ /* 0x000fea0003800000 */
.L_x_50189:
[----:B------:R-:W0:Y:S02]  /*3c20*/  F2I.S64.TRUNC R2, R2 ;  /* 0x0000000200027311 */ /* 0x000e24000020d900 */
[----:B0-----:R-:W-:Y:S01]  /*3c30*/  PRMT R23, R2, 0x7610, R23 ;  /* 0x0000761002177816 */ /* 0x001fe20000000017 */
[----:B------:R-:W-:Y:S05]  /*3c40*/  BRA `(.L_x_50159) ;  /* 0x0000017000007947 */ /* 0x000fea0003800000 */
.L_x_50164:
        /* <DEDUP_REMOVED lines=20> */
.L_x_50188:
[----:B------:R0:W5:Y:S01]  /*3d90*/  LDG.E.U8 R23, [R4.64] ;  /* 0x0000002404177981 */ /* 0x000162000c1e1100 */
[----:B------:R-:W-:Y:S05]  /*3da0*/  BRA `(.L_x_50159) ;  /* 0x0000001000007947 */ /* 0x000fea0003800000 */
.L_x_50187:
[----:B------:R0:W5:Y:S02]  /*3db0*/  LDG.E.U8 R23, [R4.64] ;  /* 0x0000002404177981 */ /* 0x000164000c1e1100 */
.L_x_50159:
[----:B------:R-:W-:Y:S05]  /*3dc0*/  BSYNC B6 ;  /* 0x0000000000067941 */ /* 0x000fea0003800000 */
.L_x_50158:
[----:B------:R-:W1:Y:S01]  /*3dd0*/  S2R R2, SR_TID.X ;  /* 0x0000000000027919 */ /* 0x000e620000002100 */
[----:B------:R-:W2:Y:S01]  /*3de0*/  LDC.U8 R0, c[0x0][0x165] ;  /* 0x00005940ff007b82 */ /* 0x000ea20000000000 */
[----:B------:R-:W-:Y:S01]  /*3df0*/  BSSY B0, `(.L_x_50191) ;  /* 0x0000009000007945 */ /* 0x000fe20003800000 */
[----:B-1----:R-:W-:-:S13]  /*3e00*/  ISETP.GE.AND P0, PT, R2, R17, PT ;  /* 0x000000110200720c */ /* 0x002fda0003f06270 */
[----:B------:R-:W-:Y:S05]  /*3e10*/  @P0 BRA `(.L_x_50192) ;  /* 0x0000006000000947 */ /* 0x000fea0003800000 */
[----:B--2--5:R-:W-:Y:S01]  /*3e20*/  LOP3.LUT P1, R9, R18, 0xff, RZ, 0xc0, !PT ;  /* 0x000000ff12097812 */ /* 0x024fe2000782c0ff */
[----:B------:R-:W-:-:S12]  /*3e30*/  IMAD.MOV.U32 R3, RZ, RZ, 0xff ;  /* 0x000000ffff037424 */ /* 0x000fd800078e00ff */
[----:B------:R-:W-:Y:S05]  /*3e40*/  @!P1 BRA `(.L_x_50192) ;  /* 0x0000003000009947 */ /* 0x000fea0003800000 */
[----:B------:R-:W-:Y:S02]  /*3e50*/  MOV R8, 0x3e70 ;  /* 0x00003e7000087802 */ /* 0x000fe40000000f00 */
[----:B0-----:R-:W-:Y:S05]  /*3e60*/  CALL.REL.NOINC `($__internal_67_$__cuda_sm20_rem_u16) ;  /* 0x000043c000007944 */ /* 0x001fea0003c00000 */
[----:B------:R-:W-:Y:S02]  /*3e70*/  PRMT R3, R9, 0x7610, R3 ;  /* 0x0000761009037816 */ /* 0x000fe40000000003 */
.L_x_50192:
[----:B--2---:R-:W-:Y:S05]  /*3e80*/  BSYNC B0 ;  /* 0x0000000000007941 */ /* 0x004fea0003800000 */
.L_x_50191:
[----:B-----5:R-:W-:Y:S01]  /*3e90*/  IADD3 R18, R2, 0x80, RZ ;  /* 0x0000008002127810 */ /* 0x020fe20007ffe0ff */
[----:B------:R-:W-:Y:S03]  /*3ea0*/  BSSY B0, `(.L_x_50193) ;  /* 0x0000009000007945 */ /* 0x000fe60003800000 */
[----:B------:R-:W-:-:S13]  /*3eb0*/  ISETP.GE.AND P1, PT, R18, R17, PT ;  /* 0x000000111200720c */ /* 0x000fda0003f26270 */
[----:B------:R-:W-:Y:S05]  /*3ec0*/  @P1 BRA `(.L_x_50194) ;  /* 0x0000006000001947 */ /* 0x000fea0003800000 */
[----:B------:R-:W-:Y:S01]  /*3ed0*/  LOP3.LUT P1, R9, R19, 0xff, RZ, 0xc0, !PT ;  /* 0x000000ff13097812 */ /* 0x000fe2000782c0ff */
[----:B------:R-:W-:-:S12]  /*3ee0*/  IMAD.MOV.U32 R19, RZ, RZ, 0xff ;  /* 0x000000ffff137424 */ /* 0x000fd800078e00ff */
[----:B------:R-:W-:Y:S05]  /*3ef0*/  @!P1 BRA `(.L_x_50194) ;  /* 0x0000003000009947 */ /* 0x000fea0003800000 */
[----:B------:R-:W-:Y:S02]  /*3f00*/  MOV R8, 0x3f20 ;  /* 0x00003f2000087802 */ /* 0x000fe40000000f00 */
[----:B0-----:R-:W-:Y:S05]  /*3f10*/  CALL.REL.NOINC `($__internal_67_$__cuda_sm20_rem_u16) ;  /* 0x0000431000007944 */ /* 0x001fea0003c00000 */
[----:B------:R-:W-:Y:S02]  /*3f20*/  PRMT R19, R9, 0x7610, R19 ;  /* 0x0000761009137816 */ /* 0x000fe40000000013 */
.L_x_50194:
[----:B------:R-:W-:Y:S05]  /*3f30*/  BSYNC B0 ;  /* 0x0000000000007941 */ /* 0x000fea0003800000 */
.L_x_50193:
[----:B0-----:R-:W-:Y:S01]  /*3f40*/  IADD3 R4, R2, 0x100, RZ ;  /* 0x0000010002047810 */ /* 0x001fe20007ffe0ff */
[----:B------:R-:W-:Y:S03]  /*3f50*/  BSSY B0, `(.L_x_50195) ;  /* 0x0000009000007945 */ /* 0x000fe60003800000 */
[----:B------:R-:W-:-:S13]  /*3f60*/  ISETP.GE.AND P1, PT, R4, R17, PT ;  /* 0x000000110400720c */ /* 0x000fda0003f26270 */
[----:B------:R-:W-:Y:S05]  /*3f70*/  @P1 BRA `(.L_x_50196) ;  /* 0x0000006000001947 */ /* 0x000fea0003800000 */
[----:B------:R-:W-:Y:S01]  /*3f80*/  LOP3.LUT P1, R9, R25, 0xff, RZ, 0xc0, !PT ;  /* 0x000000ff19097812 */ /* 0x000fe2000782c0ff */
[----:B------:R-:W-:-:S12]  /*3f90*/  IMAD.MOV.U32 R22, RZ, RZ, 0xff ;  /* 0x000000ffff167424 */ /* 0x000fd800078e00ff */
[----:B------:R-:W-:Y:S05]  /*3fa0*/  @!P1 BRA `(.L_x_50196) ;  /* 0x0000003000009947 */ /* 0x000fea0003800000 */
[----:B------:R-:W-:Y:S02]  /*3fb0*/  MOV R8, 0x3fd0 ;  /* 0x00003fd000087802 */ /* 0x000fe40000000f00 */
[----:B------:R-:W-:Y:S05]  /*3fc0*/  CALL.REL.NOINC `($__internal_67_$__cuda_sm20_rem_u16) ;  /* 0x0000426000007944 */ /* 0x000fea0003c00000 */
[----:B------:R-:W-:Y:S02]  /*3fd0*/  PRMT R22, R9, 0x7610, R22 ;  /* 0x0000761009167816 */ /* 0x000fe40000000016 */
.L_x_50196:
[----:B------:R-:W-:Y:S05]  /*3fe0*/  BSYNC B0 ;  /* 0x0000000000007941 */ /* 0x000fea0003800000 */
.L_x_50195:
[----:B------:R-:W-:Y:S01]  /*3ff0*/  IADD3 R4, R2, 0x180, RZ ;  /* 0x0000018002047810 */ /* 0x000fe20007ffe0ff */
        /* <DEDUP_REMOVED lines=9> */
.L_x_50198:
[----:B------:R-:W-:Y:S05]  /*4090*/  BSYNC B0 ;  /* 0x0000000000007941 */ /* 0x000fea0003800000 */
.L_x_50197:
        /* <DEDUP_REMOVED lines=23> */
.L_x_50204:
[----:B------:R0:W-:Y:S01]  /*4210*/  STG.E.U8 [R8.64], R3 ;  /* 0x0000000308007986 */ /* 0x0001e2000c101124 */
[----:B------:R-:W-:Y:S01]  /*4220*/  IMAD.MOV.U32 R2, RZ, RZ, R18 ;  /* 0x000000ffff027224 */ /* 0x000fe200078e0012 */
[----:B------:R-:W-:Y:S05]  /*4230*/  BRA `(.L_x_50200) ;  /* 0x00000fd000007947 */ /* 0x000fea0003800000 */
.L_x_50203:
        /* <DEDUP_REMOVED lines=11> */
.L_x_50207:
[----:B------:R-:W-:Y:S01]  /*42f0*/  LOP3.LUT R3, R3, 0xff, RZ, 0xc0, !PT ;  /* 0x000000ff03037812 */ /* 0x000fe200078ec0ff */
[----:B------:R-:W-:-:S04]  /*4300*/  IMAD.MOV.U32 R2, RZ, RZ, R18 ;  /* 0x000000ffff027224 */ /* 0x000fc800078e0012 */
[----:B------:R0:W-:Y:S01]  /*4310*/  STG.E [R8.64], R3 ;  /* 0x0000000308007986 */ /* 0x0001e2000c101924 */
[----:B------:R-:W-:Y:S05]  /*4320*/  BRA `(.L_x_50200) ;  /* 0x00000ee000007947 */ /* 0x000fea0003800000 */
.L_x_50206:
[----:B------:R-:W-:Y:S01]  /*4330*/  LOP3.LUT R3, R3, 0xff, RZ, 0xc0, !PT ;  /* 0x000000ff03037812 */ /* 0x000fe200078ec0ff */
[----:B------:R-:W-:-:S04]  /*4340*/  IMAD.MOV.U32 R2, RZ, RZ, R18 ;  /* 0x000000ffff027224 */ /* 0x000fc800078e0012 */
[----:B------:R0:W-:Y:S01]  /*4350*/  STG.E.U16 [R8.64], R3 ;  /* 0x0000000308007986 */ /* 0x0001e2000c101524 */
[----:B------:R-:W-:Y:S05]  /*4360*/  BRA `(.L_x_50200) ;  /* 0x00000ea000007947 */ /* 0x000fea0003800000 */
.L_x_50202:
        /* <DEDUP_REMOVED lines=11> */
.L_x_50209:
[----:B------:R-:W-:Y:S01]  /*4420*/  LOP3.LUT R3, R3, 0xff, RZ, 0xc0, !PT ;  /* 0x000000ff03037812 */ /* 0x000fe200078ec0ff */
[----:B------:R-:W-:-:S03]  /*4430*/  IMAD.MOV.U32 R2, RZ, RZ, R18 ;  /* 0x000000ffff027224 */ /* 0x000fc600078e0012 */
[----:B------:R-:W0:Y:S02]  /*4440*/  I2F.U16 R0, R3 ;  /* 0x0000000300007306 */ /* 0x000e240000101000 */
[----:B0-----:R-:W-:-:S05]  /*4450*/  F2FP.PACK_AB R0, RZ, R0 ;  /* 0x00000000ff00723e */ /* 0x001fca00000000ff */
[----:B------:R0:W-:Y:S01]  /*4460*/  STG.E.U16 [R8.64], R0 ;  /* 0x0000000008007986 */ /* 0x0001e2000c101524 */
[----:B------:R-:W-:Y:S05]  /*4470*/  BRA `(.L_x_50200) ;  /* 0x00000d9000007947 */ /* 0x000fea0003800000 */
.L_x_50208:
        /* <DEDUP_REMOVED lines=12> */
.L_x_50211:
[----:B------:R-:W-:Y:S01]  /*4540*/  LOP3.LUT R3, R3, 0xff, RZ, 0xc0, !PT ;  /* 0x000000ff03037812 */ /* 0x000fe200078ec0ff */
[----:B------:R-:W-:-:S05]  /*4550*/  IMAD.MOV.U32 R2, RZ, RZ, R18 ;  /* 0x000000ffff027224 */ /* 0x000fca00078e0012 */
[----:B------:R-:W0:Y:S02]  /*4560*/  I2F.U16 R3, R3 ;  /* 0x0000000300037306 */ /* 0x000e240000101000 */
[----:B0-----:R-:W-:-:S04]  /*4570*/  F2FP.PACK_AB R3, RZ, R3 ;  /* 0x00000003ff03723e */ /* 0x001fc800000000ff */
[----:B------:R-:W-:-:S05]  /*4580*/  PRMT R3, R3, 0x5410, RZ ;  /* 0x0000541003037816 */ /* 0x000fca00000000ff */
[----:B------:R0:W-:Y:S01]  /*4590*/  STG.E [R8.64], R3 ;  /* 0x0000000308007986 */ /* 0x0001e2000c101924 */
[----:B------:R-:W-:Y:S05]  /*45a0*/  BRA `(.L_x_50200) ;  /* 0x00000c6000007947 */ /* 0x000fea0003800000 */
.L_x_50210:
[----:B------:R-:W-:Y:S01]  /*45b0*/  LOP3.LUT R4, R3, 0xff, RZ, 0xc0, !PT ;  /* 0x000000ff03047812 */ /* 0x000fe200078ec0ff */
[----:B------:R-:W-:-:S05]  /*45c0*/  IMAD.MOV.U32 R2, RZ, RZ, R18 ;  /* 0x000000ffff027224 */ /* 0x000fca00078e0012 */
[----:B------:R-:W0:Y:S02]  /*45d0*/  I2F.F64.U16 R4, R4 ;  /* 0x0000000400047312 */ /* 0x000e240000101800 */
[----:B0-----:R0:W-:Y:S01]  /*45e0*/  STG.E.64 [R8.64], R4 ;  /* 0x0000000408007986 */ /* 0x0011e2000c101b24 */
[----:B------:R-:W-:Y:S05]  /*45f0*/  BRA `(.L_x_50200) ;  /* 0x00000c1000007947 */ /* 0x000fea0003800000 */
.L_x_50201:
        /* <DEDUP_REMOVED lines=13> */
.L_x_50214:
[----:B------:R-:W-:Y:S01]  /*46d0*/  LOP3.LUT R4, R3, 0xff, RZ, 0xc0, !PT ;  /* 0x000000ff03047812 */ /* 0x000fe200078ec0ff */
[----:B------:R-:W-:Y:S01]  /*46e0*/  CS2R R6, SRZ ;  /* 0x0000000000067805 */ /* 0x000fe2000001ff00 */
[----:B------:R-:W-:-:S04]  /*46f0*/  IMAD.MOV.U32 R2, RZ, RZ, R18 ;  /* 0x000000ffff027224 */ /* 0x000fc800078e0012 */
[----:B------:R-:W0:Y:S02]  /*4700*/  I2F.F64.U16 R4, R4 ;  /* 0x0000000400047312 */ /* 0x000e240000101800 */
[----:B0-----:R0:W-:Y:S01]  /*4710*/  STG.E.128 [R8.64], R4 ;  /* 0x0000000408007986 */ /* 0x0011e2000c101d24 */
[----:B------:R-:W-:Y:S05]  /*4720*/  BRA `(.L_x_50200) ;  /* 0x00000ae000007947 */ /* 0x000fea0003800000 */
.L_x_50213:
        /* <DEDUP_REMOVED lines=22> */
.L_x_50218:
[----:B------:R-:W-:Y:S05]  /*4890*/  BSYNC B0 ;  /* 0x0000000000007941 */ /* 0x000fea0003800000 */
.L_x_50217:
[----:B------:R-:W-:Y:S01]  /*48a0*/  LOP3.LUT R3, R0, R3, RZ, 0xfc, !PT ;  /* 0x0000000300037212 */ /* 0x000fe200078efcff */
[----:B------:R-:W-:-:S04]  /*48b0*/  IMAD.MOV.U32 R2, RZ, RZ, R18 ;  /* 0x000000ffff027224 */ /* 0x000fc800078e0012 */
[----:B------:R0:W-:Y:S01]  /*48c0*/  STG.E.U8 [R8.64], R3 ;  /* 0x0000000308007986 */ /* 0x0001e2000c101124 */
[----:B------:R-:W-:Y:S05]  /*48d0*/  BRA `(.L_x_50200) ;  /* 0x0000093000007947 */ /* 0x000fea0003800000 */
.L_x_50216:
        /* <DEDUP_REMOVED lines=14> */
.L_x_50220:
[----:B------:R-:W-:Y:S01]  /*49c0*/  IMAD.MOV.U32 R0, RZ, RZ, 0x7f ;  /* 0x0000007fff007424 */ /* 0x000fe200078e00ff */
[----:B------:R-:W-:-:S04]  /*49d0*/  ISETP.GT.U32.AND P0, PT, R2, 0x7f800000, PT ;  /* 0x7f8000000200780c */ /* 0x000fc80003f04070 */
[----:B------:R-:W-:-:S04]  /*49e0*/  SEL R0, R0, 0x7c, P0 ;  /* 0x0000007c00007807 */ /* 0x000fc80000000000 */
.L_x_50221:
[----:B------:R-:W-:Y:S05]  /*49f0*/  BSYNC B0 ;  /* 0x0000000000007941 */ /* 0x000fea0003800000 */
.L_x_50219:
[----:B------:R-:W-:-:S04]  /*4a00*/  LOP3.LUT R2, R3, 0x80000000, RZ, 0xc0, !PT ;  /* 0x8000000003027812 */ /* 0x000fc800078ec0ff */
[----:B------:R-:W-:Y:S01]  /*4a10*/  SHF.R.U32.HI R3, RZ, 0x18, R2 ;  /* 0x00000018ff037819 */ /* 0x000fe20000011602 */
[----:B------:R-:W-:-:S03]  /*4a20*/  IMAD.MOV.U32 R2, RZ, RZ, R18 ;  /* 0x000000ffff027224 */ /* 0x000fc600078e0012 */
[----:B------:R-:W-:-:S05]  /*4a30*/  LOP3.LUT R3, R0, R3, RZ, 0xfc, !PT ;  /* 0x0000000300037212 */ /* 0x000fca00078efcff */
[----:B------:R0:W-:Y:S01]  /*4a40*/  STG.E.U8 [R8.64], R3 ;  /* 0x0000000308007986 */ /* 0x0001e2000c101124 */
[----:B------:R-:W-:Y:S05]  /*4a50*/  BRA `(.L_x_50200) ;  /* 0x000007b000007947 */ /* 0x000fea0003800000 */
.L_x_50215:
[----:B------:R-:W-:Y:S01]  /*4a60*/  LOP3.LUT R3, R3, 0xff, RZ, 0xc0, !PT ;  /* 0x000000ff03037812 */ /* 0x000fe200078ec0ff */
[----:B------:R-:W-:-:S03]  /*4a70*/  IMAD.MOV.U32 R2, RZ, RZ, R18 ;  /* 0x000000ffff027224 */ /* 0x000fc600078e0012 */
[----:B------:R-:W0:Y:S02]  /*4a80*/  I2F.U16 R0, R3 ;  /* 0x0000000300007306 */ /* 0x000e240000101000 */
[----:B0-----:R-:W-:-:S05]  /*4a90*/  F2FP.BF16.PACK_AB R0, RZ, R0 ;  /* 0x00000000ff00723e */ /* 0x001fca00000010ff */
[----:B------:R0:W-:Y:S01]  /*4aa0*/  STG.E.U16 [R8.64], R0 ;  /* 0x0000000008007986 */ /* 0x0001e2000c101524 */
[----:B------:R-:W-:Y:S05]  /*4ab0*/  BRA `(.L_x_50200) ;  /* 0x0000075000007947 */ /* 0x000fea0003800000 */
.L_x_50212:
        /* <DEDUP_REMOVED lines=12> */
.L_x_50224:
        /* <DEDUP_REMOVED lines=18> */
.L_x_50227:
[----:B------:R-:W-:-:S04]  /*4ca0*/  LOP3.LUT R2, R3, 0x80000000, RZ, 0xc0, !PT ;  /* 0x8000000003027812 */ /* 0x000fc800078ec0ff */
[----:B------:R-:W-:-:S04]  /*4cb0*/  SHF.R.U32.HI R3, RZ, 0x18, R2 ;  /* 0x00000018ff037819 */ /* 0x000fc80000011602 */
[----:B------:R-:W-:-:S04]  /*4cc0*/  LOP3.LUT R0, R0, R3, RZ, 0xfc, !PT ;  /* 0x0000000300007212 */ /* 0x000fc800078efcff */
[----:B------:R-:W-:Y:S02]  /*4cd0*/  PRMT R4, R0, 0x7610, R4 ;  /* 0x0000761000047816 */ /* 0x000fe40000000004 */
.L_x_50226:
[----:B------:R-:W-:Y:S05]  /*4ce0*/  BSYNC B0 ;  /* 0x0000000000007941 */ /* 0x000fea0003800000 */
.L_x_50225:
[----:B------:R0:W-:Y:S01]  /*4cf0*/  STG.E.U8 [R8.64], R4 ;  /* 0x0000000408007986 */ /* 0x0001e2000c101124 */
[----:B------:R-:W-:Y:S01]  /*4d00*/  IMAD.MOV.U32 R2, RZ, RZ, R18 ;  /* 0x000000ffff027224 */ /* 0x000fe200078e0012 */
[----:B------:R-:W-:Y:S05]  /*4d10*/  BRA `(.L_x_50200) ;  /* 0x000004f000007947 */ /* 0x000fea0003800000 */
.L_x_50223:
        /* <DEDUP_REMOVED lines=18> */
.L_x_50230:
[----:B------:R-:W-:-:S04]  /*4e40*/  LOP3.LUT R2, R3, 0x80000000, RZ, 0xc0, !PT ;  /* 0x8000000003027812 */ /* 0x000fc800078ec0ff */
[----:B------:R-:W-:-:S04]  /*4e50*/  SHF.R.U32.HI R3, RZ, 0x18, R2 ;  /* 0x00000018ff037819 */ /* 0x000fc80000011602 */
[----:B------:R-:W-:-:S04]  /*4e60*/  LOP3.LUT R0, R0, R3, RZ, 0xfc, !PT ;  /* 0x0000000300007212 */ /* 0x000fc800078efcff */
[----:B------:R-:W-:Y:S02]  /*4e70*/  PRMT R4, R0, 0x7610, R4 ;  /* 0x0000761000047816 */ /* 0x000fe40000000004 */
.L_x_50229:
[----:B------:R-:W-:Y:S05]  /*4e80*/  BSYNC B0 ;  /* 0x0000000000007941 */ /* 0x000fea0003800000 */
.L_x_50228:
[----:B------:R0:W-:Y:S01]  /*4e90*/  STG.E.U8 [R8.64], R4 ;  /* 0x0000000408007986 */ /* 0x0001e2000c101124 */
[----:B------:R-:W-:Y:S01]  /*4ea0*/  IMAD.MOV.U32 R2, RZ, RZ, R18 ;  /* 0x000000ffff027224 */ /* 0x000fe200078e0012 */
[----:B------:R-:W-:Y:S05]  /*4eb0*/  BRA `(.L_x_50200) ;  /* 0x0000035000007947 */ /* 0x000fea0003800000 */
.L_x_50222:
        /* <DEDUP_REMOVED lines=24> */
.L_x_50205:
        /* <DEDUP_REMOVED lines=21> */
.L_x_50232:
[----:B------:R-:W-:Y:S01]  /*5190*/  LOP3.LUT R4, R3, 0xff, RZ, 0xc0, !PT ;  /* 0x000000ff03047812 */ /* 0x000fe200078ec0ff */
[----:B------:R-:W-:Y:S02]  /*51a0*/  IMAD.MOV.U32 R5, RZ, RZ, RZ ;  /* 0x000000ffff057224 */ /* 0x000fe400078e00ff */
[----:B------:R-:W-:-:S03]  /*51b0*/  IMAD.MOV.U32 R2, RZ, RZ, R18 ;  /* 0x000000ffff027224 */ /* 0x000fc600078e0012 */
[----:B------:R0:W-:Y:S01]  /*51c0*/  STG.E.64 [R8.64], R4 ;  /* 0x0000000408007986 */ /* 0x0001e2000c101b24 */
[----:B------:R-:W-:Y:S05]  /*51d0*/  BRA `(.L_x_50200) ;  /* 0x0000003000007947 */ /* 0x000fea0003800000 */
.L_x_50231:
[----:B------:R-:W-:Y:S01]  /*51e0*/  LOP3.LUT R3, R3, 0xff, RZ, 0xc0, !PT ;  /* 0x000000ff03037812 */ /* 0x000fe200078ec0ff */
[----:B------:R-:W-:-:S04]  /*51f0*/  IMAD.MOV.U32 R2, RZ, RZ, R18 ;  /* 0x000000ffff027224 */ /* 0x000fc800078e0012 */
[----:B------:R0:W-:Y:S03]  /*5200*/  STG.E [R8.64], R3 ;  /* 0x0000000308007986 */ /* 0x0001e6000c101924 */
.L_x_50200:
[----:B------:R-:W-:Y:S05]  /*5210*/  BSYNC B6 ;  /* 0x0000000000067941 */ /* 0x000fea0003800000 */
.L_x_50199:
        /* <DEDUP_REMOVED lines=21> */
.L_x_50238:
[----:B------:R0:W-:Y:S01]  /*5370*/  STG.E.U8 [R8.64], R19 ;  /* 0x0000001308007986 */ /* 0x0001e2000c101124 */
[----:B------:R-:W-:Y:S05]  /*5380*/  BRA `(.L_x_50240) ;  /* 0x00000e9000007947 */ /* 0x000fea0003800000 */
.L_x_50237:
        /* <DEDUP_REMOVED lines=10> */
.L_x_50242:
[----:B------:R-:W-:-:S05]  /*5430*/  LOP3.LUT R19, R19, 0xff, RZ, 0xc0, !PT ;  /* 0x000000ff13137812 */ /* 0x000fca00078ec0ff */
[----:B------:R0:W-:Y:S01]  /*5440*/  STG.E [R8.64], R19 ;  /* 0x0000001308007986 */ /* 0x0001e2000c101924 */
[----:B------:R-:W-:Y:S05]  /*5450*/  BRA `(.L_x_50240) ;  /* 0x00000dc000007947 */ /* 0x000fea0003800000 */
.L_x_50241:
[----:B------:R-:W-:-:S05]  /*5460*/  LOP3.LUT R19, R19, 0xff, RZ, 0xc0, !PT ;  /* 0x000000ff13137812 */ /* 0x000fca00078ec0ff */
[----:B------:R0:W-:Y:S01]  /*5470*/  STG.E.U16 [R8.64], R19 ;  /* 0x0000001308007986 */ /* 0x0001e2000c101524 */
[----:B------:R-:W-:Y:S05]  /*5480*/  BRA `(.L_x_50240) ;  /* 0x00000d9000007947 */ /* 0x000fea0003800000 */
.L_x_50236:
        /* <DEDUP_REMOVED lines=10> */
.L_x_50244:
[----:B------:R-:W-:-:S04]  /*5530*/  LOP3.LUT R19, R19, 0xff, RZ, 0xc0, !PT ;  /* 0x000000ff13137812 */ /* 0x000fc800078ec0ff */
[----:B------:R-:W0:Y:S02]  /*5540*/  I2F.U16 R0, R19 ;  /* 0x0000001300007306 */ /* 0x000e240000101000 */
[----:B0-----:R-:W-:-:S05]  /*5550*/  F2FP.PACK_AB R0, RZ, R0 ;  /* 0x00000000ff00723e */ /* 0x001fca00000000ff */
[----:B------:R0:W-:Y:S01]  /*5560*/  STG.E.U16 [R8.64], R0 ;  /* 0x0000000008007986 */ /* 0x0001e2000c101524 */
[----:B------:R-:W-:Y:S05]  /*5570*/  BRA `(.L_x_50240) ;  /* 0x00000ca000007947 */ /* 0x000fea0003800000 */
.L_x_50243:
        /* <DEDUP_REMOVED lines=11> */
.L_x_50246:
[----:B------:R-:W-:-:S06]  /*5630*/  LOP3.LUT R19, R19, 0xff, RZ, 0xc0, !PT ;  /* 0x000000ff13137812 */ /* 0x000fcc00078ec0ff */
[----:B------:R-:W0:Y:S02]  /*5640*/  I2F.U16 R19, R19 ;  /* 0x0000001300137306 */ /* 0x000e240000101000 */
[----:B0-----:R-:W-:-:S04]  /*5650*/  F2FP.PACK_AB R3, RZ, R19 ;  /* 0x00000013ff03723e */ /* 0x001fc800000000ff */
[----:B------:R-:W-:-:S05]  /*5660*/  PRMT R3, R3, 0x5410, RZ ;  /* 0x0000541003037816 */ /* 0x000fca00000000ff */
[----:B------:R0:W-:Y:S01]  /*5670*/  STG.E [R8.64], R3 ;  /* 0x0000000308007986 */ /* 0x0001e2000c101924 */
[----:B------:R-:W-:Y:S05]  /*5680*/  BRA `(.L_x_50240) ;  /* 0x00000b9000007947 */ /* 0x000fea0003800000 */
.L_x_50245:
[----:B------:R-:W-:-:S06]  /*5690*/  LOP3.LUT R4, R19, 0xff, RZ, 0xc0, !PT ;  /* 0x000000ff13047812 */ /* 0x000fcc00078ec0ff */
[----:B------:R-:W0:Y:S02]  /*56a0*/  I2F.F64.U16 R4, R4 ;  /* 0x0000000400047312 */ /* 0x000e240000101800 */
[----:B0-----:R0:W-:Y:S01]  /*56b0*/  STG.E.64 [R8.64], R4 ;  /* 0x0000000408007986 */ /* 0x0011e2000c101b24 */
[----:B------:R-:W-:Y:S05]  /*56c0*/  BRA `(.L_x_50240) ;  /* 0x00000b5000007947 */ /* 0x000fea0003800000 */
.L_x_50235:
        /* <DEDUP_REMOVED lines=12> */
.L_x_50249:
[----:B------:R-:W-:Y:S01]  /*5790*/  LOP3.LUT R4, R19, 0xff, RZ, 0xc0, !PT ;  /* 0x000000ff13047812 */ /* 0x000fe200078ec0ff */
[----:B------:R-:W-:-:S05]  /*57a0*/  CS2R R6, SRZ ;  /* 0x0000000000067805 */ /* 0x000fca000001ff00 */
[----:B------:R-:W0:Y:S02]  /*57b0*/  I2F.F64.U16 R4, R4 ;  /* 0x0000000400047312 */ /* 0x000e240000101800 */
[----:B0-----:R0:W-:Y:S01]  /*57c0*/  STG.E.128 [R8.64], R4 ;  /* 0x0000000408007986 */ /* 0x0011e2000c101d24 */
[----:B------:R-:W-:Y:S05]  /*57d0*/  BRA `(.L_x_50240) ;  /* 0x00000a4000007947 */ /* 0x000fea0003800000 */
.L_x_50248:
        /* <DEDUP_REMOVED lines=22> */
.L_x_50253:
[----:B------:R-:W-:Y:S05]  /*5940*/  BSYNC B0 ;  /* 0x0000000000007941 */ /* 0x000fea0003800000 */
.L_x_50252:
[----:B------:R-:W-:-:S05]  /*5950*/  LOP3.LUT R5, R0, R5, RZ, 0xfc, !PT ;  /* 0x0000000500057212 */ /* 0x000fca00078efcff */
[----:B------:R0:W-:Y:S01]  /*5960*/  STG.E.U8 [R8.64], R5 ;  /* 0x0000000508007986 */ /* 0x0001e2000c101124 */
[----:B------:R-:W-:Y:S05]  /*5970*/  BRA `(.L_x_50240) ;  /* 0x000008a000007947 */ /* 0x000fea0003800000 */
.L_x_50251:
        /* <DEDUP_REMOVED lines=14> */
.L_x_50255:
[----:B------:R-:W-:Y:S01]  /*5a60*/  IMAD.MOV.U32 R0, RZ, RZ, 0x7f ;  /* 0x0000007fff007424 */ /* 0x000fe200078e00ff */
[----:B------:R-:W-:-:S04]  /*5a70*/  ISETP.GT.U32.AND P0, PT, R3, 0x7f800000, PT ;  /* 0x7f8000000300780c */ /* 0x000fc80003f04070 */
[----:B------:R-:W-:-:S04]  /*5a80*/  SEL R0, R0, 0x7c, P0 ;  /* 0x0000007c00007807 */ /* 0x000fc80000000000 */
.L_x_50256:
[----:B------:R-:W-:Y:S05]  /*5a90*/  BSYNC B0 ;  /* 0x0000000000007941 */ /* 0x000fea0003800000 */
.L_x_50254:
[----:B------:R-:W-:-:S04]  /*5aa0*/  LOP3.LUT R3, R19, 0x80000000, RZ, 0xc0, !PT ;  /* 0x8000000013037812 */ /* 0x000fc800078ec0ff */
[----:B------:R-:W-:-:S04]  /*5ab0*/  SHF.R.U32.HI R3, RZ, 0x18, R3 ;  /* 0x00000018ff037819 */ /* 0x000fc80000011603 */
[----:B------:R-:W-:-:S05]  /*5ac0*/  LOP3.LUT R3, R0, R3, RZ, 0xfc, !PT ;  /* 0x0000000300037212 */ /* 0x000fca00078efcff */
[----:B------:R0:W-:Y:S01]  /*5ad0*/  STG.E.U8 [R8.64], R3 ;  /* 0x0000000308007986 */ /* 0x0001e2000c101124 */
[----:B------:R-:W-:Y:S05]  /*5ae0*/  BRA `(.L_x_50240) ;  /* 0x0000073000007947 */ /* 0x000fea0003800000 */
.L_x_50250:
[----:B------:R-:W-:-:S04]  /*5af0*/  LOP3.LUT R19, R19, 0xff, RZ, 0xc0, !PT ;  /* 0x000000ff13137812 */ /* 0x000fc800078ec0ff */
[----:B------:R-:W0:Y:S02]  /*5b00*/  I2F.U16 R0, R19 ;  /* 0x0000001300007306 */ /* 0x000e240000101000 */
[----:B0-----:R-:W-:-:S05]  /*5b10*/  F2FP.BF16.PACK_AB R0, RZ, R0 ;  /* 0x00000000ff00723e */ /* 0x001fca00000010ff */
[----:B------:R0:W-:Y:S01]  /*5b20*/  STG.E.U16 [R8.64], R0 ;  /* 0x0000000008007986 */ /* 0x0001e2000c101524 */
[----:B------:R-:W-:Y:S05]  /*5b30*/  BRA `(.L_x_50240) ;  /* 0x000006e000007947 */ /* 0x000fea0003800000 */
.L_x_50247:
        /* <DEDUP_REMOVED lines=11> */
.L_x_50259:
        /* <DEDUP_REMOVED lines=18> */
.L_x_50262:
[----:B------:R-:W-:-:S04]  /*5d10*/  LOP3.LUT R3, R19, 0x80000000, RZ, 0xc0, !PT ;  /* 0x8000000013037812 */ /* 0x000fc800078ec0ff */
[----:B------:R-:W-:-:S04]  /*5d20*/  SHF.R.U32.HI R3, RZ, 0x18, R3 ;  /* 0x00000018ff037819 */ /* 0x000fc80000011603 */
[----:B------:R-:W-:-:S04]  /*5d30*/  LOP3.LUT R0, R0, R3, RZ, 0xfc, !PT ;  /* 0x0000000300007212 */ /* 0x000fc800078efcff */
[----:B------:R-:W-:Y:S02]  /*5d40*/  PRMT R4, R0, 0x7610, R4 ;  /* 0x0000761000047816 */ /* 0x000fe40000000004 */
.L_x_50261:
[----:B------:R-:W-:Y:S05]  /*5d50*/  BSYNC B0 ;  /* 0x0000000000007941 */ /* 0x000fea0003800000 */
.L_x_50260:
[----:B------:R0:W-:Y:S01]  /*5d60*/  STG.E.U8 [R8.64], R4 ;  /* 0x0000000408007986 */ /* 0x0001e2000c101124 */
[----:B------:R-:W-:Y:S05]  /*5d70*/  BRA `(.L_x_50240) ;  /* 0x000004a000007947 */ /* 0x000fea0003800000 */
.L_x_50258:
        /* <DEDUP_REMOVED lines=18> */
.L_x_50265:
[----:B------:R-:W-:-:S04]  /*5ea0*/  LOP3.LUT R3, R19, 0x80000000, RZ, 0xc0, !PT ;  /* 0x8000000013037812 */ /* 0x000fc800078ec0ff */
[----:B------:R-:W-:-:S04]  /*5eb0*/  SHF.R.U32.HI R3, RZ, 0x18, R3 ;  /* 0x00000018ff037819 */ /* 0x000fc80000011603 */
[----:B------:R-:W-:-:S04]  /*5ec0*/  LOP3.LUT R0, R0, R3, RZ, 0xfc, !PT ;  /* 0x0000000300007212 */ /* 0x000fc800078efcff */
[----:B------:R-:W-:Y:S02]  /*5ed0*/  PRMT R4, R0, 0x7610, R4 ;  /* 0x0000761000047816 */ /* 0x000fe40000000004 */
.L_x_50264:
[----:B------:R-:W-:Y:S05]  /*5ee0*/  BSYNC B0 ;  /* 0x0000000000007941 */ /* 0x000fea0003800000 */
.L_x_50263:
[----:B------:R0:W-:Y:S01]  /*5ef0*/  STG.E.U8 [R8.64], R4 ;  /* 0x0000000408007986 */ /* 0x0001e2000c101124 */
[----:B------:R-:W-:Y:S05]  /*5f00*/  BRA `(.L_x_50240) ;  /* 0x0000031000007947 */ /* 0x000fea0003800000 */
.L_x_50257:
        /* <DEDUP_REMOVED lines=23> */
.L_x_50239:
        /* <DEDUP_REMOVED lines=20> */
.L_x_50267:
[----:B------:R-:W-:Y:S01]  /*61c0*/  LOP3.LUT R4, R19, 0xff, RZ, 0xc0, !PT ;  /* 0x000000ff13047812 */ /* 0x000fe200078ec0ff */
[----:B------:R-:W-:-:S05]  /*61d0*/  IMAD.MOV.U32 R5, RZ, RZ, RZ ;  /* 0x000000ffff057224 */ /* 0x000fca00078e00ff */
[----:B------:R0:W-:Y:S01]  /*61e0*/  STG.E.64 [R8.64], R4 ;  /* 0x0000000408007986 */ /* 0x0001e2000c101b24 */
[----:B------:R-:W-:Y:S05]  /*61f0*/  BRA `(.L_x_50240) ;  /* 0x0000002000007947 */ /* 0x000fea0003800000 */
.L_x_50266:
[----:B------:R-:W-:-:S05]  /*6200*/  LOP3.LUT R19, R19, 0xff, RZ, 0xc0, !PT ;  /* 0x000000ff13137812 */ /* 0x000fca00078ec0ff */
[----:B------:R0:W-:Y:S02]  /*6210*/  STG.E [R8.64], R19 ;  /* 0x0000001308007986 */ /* 0x0001e4000c101924 */
.L_x_50240:
        /* <DEDUP_REMOVED lines=21> */
.L_x_50271:
[----:B------:R0:W-:Y:S01]  /*6370*/  STG.E.U8 [R8.64], R22 ;  /* 0x0000001608007986 */ /* 0x0001e2000c101124 */
[----:B------:R-:W-:Y:S05]  /*6380*/  BRA `(.L_x_50273) ;  /* 0x00000e9000007947 */ /* 0x000fea0003800000 */
.L_x_50270:
        /* <DEDUP_REMOVED lines=10> */
.L_x_50275:
[----:B------:R-:W-:-:S05]  /*6430*/  LOP3.LUT R3, R22, 0xff, RZ, 0xc0, !PT ;  /* 0x000000ff16037812 */ /* 0x000fca00078ec0ff */
[----:B------:R0:W-:Y:S01]  /*6440*/  STG.E [R8.64], R3 ;  /* 0x0000000308007986 */ /* 0x0001e2000c101924 */
[----:B------:R-:W-:Y:S05]  /*6450*/  BRA `(.L_x_50273) ;  /* 0x00000dc000007947 */ /* 0x000fea0003800000 */
.L_x_50274:
[----:B------:R-:W-:-:S05]  /*6460*/  LOP3.LUT R3, R22, 0xff, RZ, 0xc0, !PT ;  /* 0x000000ff16037812 */ /* 0x000fca00078ec0ff */
[----:B------:R0:W-:Y:S01]  /*6470*/  STG.E.U16 [R8.64], R3 ;  /* 0x0000000308007986 */ /* 0x0001e2000c101524 */
[----:B------:R-:W-:Y:S05]  /*6480*/  BRA `(.L_x_50273) ;  /* 0x00000d9000007947 */ /* 0x000fea0003800000 */
.L_x_50269:
        /* <DEDUP_REMOVED lines=10> */
.L_x_50277:
[----:B------:R-:W-:-:S04]  /*6530*/  LOP3.LUT R22, R22, 0xff, RZ, 0xc0, !PT ;  /* 0x000000ff16167812 */ /* 0x000fc800078ec0ff */
[----:B------:R-:W0:Y:S02]  /*6540*/  I2F.U16 R0, R22 ;  /* 0x0000001600007306 */ /* 0x000e240000101000 */
[----:B0-----:R-:W-:-:S05]  /*6550*/  F2FP.PACK_AB R0, RZ, R0 ;  /* 0x00000000ff00723e */ /* 0x001fca00000000ff */
[----:B------:R0:W-:Y:S01]  /*6560*/  STG.E.U16 [R8.64], R0 ;  /* 0x0000000008007986 */ /* 0x0001e2000c101524 */
[----:B------:R-:W-:Y:S05]  /*6570*/  BRA `(.L_x_50273) ;  /* 0x00000ca000007947 */ /* 0x000fea0003800000 */
.L_x_50276:
        /* <DEDUP_REMOVED lines=11> */
.L_x_50279:
[----:B------:R-:W-:-:S06]  /*6630*/  LOP3.LUT R22, R22, 0xff, RZ, 0xc0, !PT ;  /* 0x000000ff16167812 */ /* 0x000fcc00078ec0ff */
[----:B------:R-:W0:Y:S02]  /*6640*/  I2F.U16 R22, R22 ;  /* 0x0000001600167306 */ /* 0x000e240000101000 */
[----:B0-----:R-:W-:-:S04]  /*6650*/  F2FP.PACK_AB R3, RZ, R22 ;  /* 0x00000016ff03723e */ /* 0x001fc800000000ff */
[----:B------:R-:W-:-:S05]  /*6660*/  PRMT R3, R3, 0x5410, RZ ;  /* 0x0000541003037816 */ /* 0x000fca00000000ff */
[----:B------:R0:W-:Y:S01]  /*6670*/  STG.E [R8.64], R3 ;  /* 0x0000000308007986 */ /* 0x0001e2000c101924 */
[----:B------:R-:W-:Y:S05]  /*6680*/  BRA `(.L_x_50273) ;  /* 0x00000b9000007947 */ /* 0x000fea0003800000 */
.L_x_50278:
[----:B------:R-:W-:-:S06]  /*6690*/  LOP3.LUT R4, R22, 0xff, RZ, 0xc0, !PT ;  /* 0x000000ff16047812 */ /* 0x000fcc00078ec0ff */
[----:B------:R-:W0:Y:S02]  /*66a0*/  I2F.F64.U16 R4, R4 ;  /* 0x0000000400047312 */ /* 0x000e240000101800 */
[----:B0-----:R0:W-:Y:S01]  /*66b0*/  STG.E.64 [R8.64], R4 ;  /* 0x0000000408007986 */ /* 0x0011e2000c101b24 */
[----:B------:R-:W-:Y:S05]  /*66c0*/  BRA `(.L_x_50273) ;  /* 0x00000b5000007947 */ /* 0x000fea0003800000 */
.L_x_50268:
        /* <DEDUP_REMOVED lines=12> */
.L_x_50282:
[----:B------:R-:W-:Y:S01]  /*6790*/  LOP3.LUT R4, R22, 0xff, RZ, 0xc0, !PT ;  /* 0x000000ff16047812 */ /* 0x000fe200078ec0ff */
[----:B------:R-:W-:-:S05]  /*67a0*/  CS2R R6, SRZ ;  /* 0x0000000000067805 */ /* 0x000fca000001ff00 */
[----:B------:R-:W0:Y:S02]  /*67b0*/  I2F.F64.U16 R4, R4 ;  /* 0x0000000400047312 */ /* 0x000e240000101800 */
[----:B0-----:R0:W-:Y:S01]  /*67c0*/  STG.E.128 [R8.64], R4 ;  /* 0x0000000408007986 */ /* 0x0011e2000c101d24 */
[----:B------:R-:W-:Y:S05]  /*67d0*/  BRA `(.L_x_50273) ;  /* 0x00000a4000007947 */ /* 0x000fea0003800000 */
.L_x_50281:
        /* <DEDUP_REMOVED lines=22> */
.L_x_50286:
[----:B------:R-:W-:Y:S05]  /*6940*/  BSYNC B0 ;  /* 0x0000000000007941 */ /* 0x000fea0003800000 */
.L_x_50285:
[----:B------:R-:W-:-:S05]  /*6950*/  LOP3.LUT R5, R0, R5, RZ, 0xfc, !PT ;  /* 0x0000000500057212 */ /* 0x000fca00078efcff */
[----:B------:R0:W-:Y:S01]  /*6960*/  STG.E.U8 [R8.64], R5 ;  /* 0x0000000508007986 */ /* 0x0001e2000c101124 */
[----:B------:R-:W-:Y:S05]  /*6970*/  BRA `(.L_x_50273) ;  /* 0x000008a000007947 */ /* 0x000fea0003800000 */
.L_x_50284:
        /* <DEDUP_REMOVED lines=14> */
.L_x_50288:
[----:B------:R-:W-:Y:S01]  /*6a60*/  IMAD.MOV.U32 R0, RZ, RZ, 0x7f ;  /* 0x0000007fff007424 */ /* 0x000fe200078e00ff */
[----:B------:R-:W-:-:S04]  /*6a70*/  ISETP.GT.U32.AND P0, PT, R3, 0x7f800000, PT ;  /* 0x7f8000000300780c */ /* 0x000fc80003f04070 */
[----:B------:R-:W-:-:S04]  /*6a80*/  SEL R0, R0, 0x7c, P0 ;  /* 0x0000007c00007807 */ /* 0x000fc80000000000 */
.L_x_50289:
[----:B------:R-:W-:Y:S05]  /*6a90*/  BSYNC B0 ;  /* 0x0000000000007941 */ /* 0x000fea0003800000 */
.L_x_50287:
[----:B------:R-:W-:-:S04]  /*6aa0*/  LOP3.LUT R3, R5, 0x80000000, RZ, 0xc0, !PT ;  /* 0x8000000005037812 */ /* 0x000fc800078ec0ff */
[----:B------:R-:W-:-:S04]  /*6ab0*/  SHF.R.U32.HI R3, RZ, 0x18, R3 ;  /* 0x00000018ff037819 */ /* 0x000fc80000011603 */
[----:B------:R-:W-:-:S05]  /*6ac0*/  LOP3.LUT R3, R0, R3, RZ, 0xfc, !PT ;  /* 0x0000000300037212 */ /* 0x000fca00078efcff */
[----:B------:R0:W-:Y:S01]  /*6ad0*/  STG.E.U8 [R8.64], R3 ;  /* 0x0000000308007986 */ /* 0x0001e2000c101124 */
[----:B------:R-:W-:Y:S05]  /*6ae0*/  BRA `(.L_x_50273) ;  /* 0x0000073000007947 */ /* 0x000fea0003800000 */
.L_x_50283:
[----:B------:R-:W-:-:S04]  /*6af0*/  LOP3.LUT R22, R22, 0xff, RZ, 0xc0, !PT ;  /* 0x000000ff16167812 */ /* 0x000fc800078ec0ff */
[----:B------:R-:W0:Y:S02]  /*6b00*/  I2F.U16 R0, R22 ;  /* 0x0000001600007306 */ /* 0x000e240000101000 */
[----:B0-----:R-:W-:-:S05]  /*6b10*/  F2FP.BF16.PACK_AB R0, RZ, R0 ;  /* 0x00000000ff00723e */ /* 0x001fca00000010ff */
[----:B------:R0:W-:Y:S01]  /*6b20*/  STG.E.U16 [R8.64], R0 ;  /* 0x0000000008007986 */ /* 0x0001e2000c101524 */
[----:B------:R-:W-:Y:S05]  /*6b30*/  BRA `(.L_x_50273) ;  /* 0x000006e000007947 */ /* 0x000fea0003800000 */
.L_x_50280:
        /* <DEDUP_REMOVED lines=11> */
.L_x_50292:
        /* <DEDUP_REMOVED lines=18> */
.L_x_50295:
[----:B------:R-:W-:-:S04]  /*6d10*/  LOP3.LUT R3, R5, 0x80000000, RZ, 0xc0, !PT ;  /* 0x8000000005037812 */ /* 0x000fc800078ec0ff */
[----:B------:R-:W-:-:S04]  /*6d20*/  SHF.R.U32.HI R3, RZ, 0x18, R3 ;  /* 0x00000018ff037819 */ /* 0x000fc80000011603 */
[----:B------:R-:W-:-:S04]  /*6d30*/  LOP3.LUT R0, R0, R3, RZ, 0xfc, !PT ;  /* 0x0000000300007212 */ /* 0x000fc800078efcff */
[----:B------:R-:W-:Y:S02]  /*6d40*/  PRMT R4, R0, 0x7610, R4 ;  /* 0x0000761000047816 */ /* 0x000fe40000000004 */
.L_x_50294:
[----:B------:R-:W-:Y:S05]  /*6d50*/  BSYNC B0 ;  /* 0x0000000000007941 */ /* 0x000fea0003800000 */
.L_x_50293:
[----:B------:R0:W-:Y:S01]  /*6d60*/  STG.E.U8 [R8.64], R4 ;  /* 0x0000000408007986 */ /* 0x0001e2000c101124 */
[----:B------:R-:W-:Y:S05]  /*6d70*/  BRA `(.L_x_50273) ;  /* 0x000004a000007947 */ /* 0x000fea0003800000 */
.L_x_50291:
        /* <DEDUP_REMOVED lines=18> */
.L_x_50298:
[----:B------:R-:W-:-:S04]  /*6ea0*/  LOP3.LUT R3, R5, 0x80000000, RZ, 0xc0, !PT ;  /* 0x8000000005037812 */ /* 0x000fc800078ec0ff */
[----:B------:R-:W-:-:S04]  /*6eb0*/  SHF.R.U32.HI R3, RZ, 0x18, R3 ;  /* 0x00000018ff037819 */ /* 0x000fc80000011603 */
[----:B------:R-:W-:-:S04]  /*6ec0*/  LOP3.LUT R0, R0, R3, RZ, 0xfc, !PT ;  /* 0x0000000300007212 */ /* 0x000fc800078efcff */
[----:B------:R-:W-:Y:S02]  /*6ed0*/  PRMT R4, R0, 0x7610, R4 ;  /* 0x0000761000047816 */ /* 0x000fe40000000004 */
.L_x_50297:
[----:B------:R-:W-:Y:S05]  /*6ee0*/  BSYNC B0 ;  /* 0x0000000000007941 */ /* 0x000fea0003800000 */
.L_x_50296:
[----:B------:R0:W-:Y:S01]  /*6ef0*/  STG.E.U8 [R8.64], R4 ;  /* 0x0000000408007986 */ /* 0x0001e2000c101124 */
[----:B------:R-:W-:Y:S05]  /*6f00*/  BRA `(.L_x_50273) ;  /* 0x0000031000007947 */ /* 0x000fea0003800000 */
.L_x_50290:
        /* <DEDUP_REMOVED lines=23> */
.L_x_50272:
        /* <DEDUP_REMOVED lines=20> */
.L_x_50300:
[----:B------:R-:W-:Y:S01]  /*71c0*/  LOP3.LUT R4, R22, 0xff, RZ, 0xc0, !PT ;  /* 0x000000ff16047812 */ /* 0x000fe200078ec0ff */
[----:B------:R-:W-:-:S05]  /*71d0*/  IMAD.MOV.U32 R5, RZ, RZ, RZ ;  /* 0x000000ffff057224 */ /* 0x000fca00078e00ff */
[----:B------:R0:W-:Y:S01]  /*71e0*/  STG.E.64 [R8.64], R4 ;  /* 0x0000000408007986 */ /* 0x0001e2000c101b24 */
[----:B------:R-:W-:Y:S05]  /*71f0*/  BRA `(.L_x_50273) ;  /* 0x0000002000007947 */ /* 0x000fea0003800000 */
.L_x_50299:
[----:B------:R-:W-:-:S05]  /*7200*/  LOP3.LUT R3, R22, 0xff, RZ, 0xc0, !PT ;  /* 0x000000ff16037812 */ /* 0x000fca00078ec0ff */
[----:B------:R0:W-:Y:S02]  /*7210*/  STG.E [R8.64], R3 ;  /* 0x0000000308007986 */ /* 0x0001e4000c101924 */
.L_x_50273:
[----:B------:R-:W-:Y:S02]  /*7220*/  IADD3 R2, R2, 0x80, RZ ;  /* 0x0000008002027810 */ /* 0x000fe40007ffe0ff */
.L_x_50234:
[----:B------:R-:W-:Y:S05]  /*7230*/  BSYNC B6 ;  /* 0x0000000000067941 */ /* 0x000fea0003800000 */
.L_x_50233:
        /* <DEDUP_REMOVED lines=19> */
.L_x_50304:
[----:B------:R-:W-:Y:S01]  /*7370*/  STG.E.U8 [R2.64], R23 ;  /* 0x0000001702007986 */ /* 0x000fe2000c101124 */
[----:B------:R-:W-:Y:S05]  /*7380*/  EXIT ;  /* 0x000000000000794d */ /* 0x000fea0003800000 */
.L_x_50303:
        /* <DEDUP_REMOVED lines=10> */
.L_x_50307:
[----:B------:R-:W-:-:S05]  /*7430*/  LOP3.LUT R23, R23, 0xff, RZ, 0xc0, !PT ;  /* 0x000000ff17177812 */ /* 0x000fca00078ec0ff */
[----:B------:R-:W-:Y:S01]  /*7440*/  STG.E [R2.64], R23 ;  /* 0x0000001702007986 */ /* 0x000fe2000c101924 */
[----:B------:R-:W-:Y:S05]  /*7450*/  EXIT ;  /* 0x000000000000794d */ /* 0x000fea0003800000 */
.L_x_50306:
[----:B------:R-:W-:-:S05]  /*7460*/  LOP3.LUT R23, R23, 0xff, RZ, 0xc0, !PT ;  /* 0x000000ff17177812 */ /* 0x000fca00078ec0ff */
[----:B------:R-:W-:Y:S01]  /*7470*/  STG.E.U16 [R2.64], R23 ;  /* 0x0000001702007986 */ /* 0x000fe2000c101524 */
[----:B------:R-:W-:Y:S05]  /*7480*/  EXIT ;  /* 0x000000000000794d */ /* 0x000fea0003800000 */
.L_x_50302:
        /* <DEDUP_REMOVED lines=10> */
.L_x_50309:
[----:B------:R-:W-:-:S04]  /*7530*/  LOP3.LUT R23, R23, 0xff, RZ, 0xc0, !PT ;  /* 0x000000ff17177812 */ /* 0x000fc800078ec0ff */
[----:B------:R-:W0:Y:S02]  /*7540*/  I2F.U16 R0, R23 ;  /* 0x0000001700007306 */ /* 0x000e240000101000 */
[----:B0-----:R-:W-:-:S05]  /*7550*/  F2FP.PACK_AB R0, RZ, R0 ;  /* 0x00000000ff00723e */ /* 0x001fca00000000ff */
[----:B------:R-:W-:Y:S01]  /*7560*/  STG.E.U16 [R2.64], R0 ;  /* 0x0000000002007986 */ /* 0x000fe2000c101524 */
[----:B------:R-:W-:Y:S05]  /*7570*/  EXIT ;  /* 0x000000000000794d */ /* 0x000fea0003800000 */
.L_x_50308:
        /* <DEDUP_REMOVED lines=11> */
.L_x_50311:
[----:B------:R-:W-:-:S06]  /*7630*/  LOP3.LUT R23, R23, 0xff, RZ, 0xc0, !PT ;  /* 0x000000ff17177812 */ /* 0x000fcc00078ec0ff */
[----:B------:R-:W0:Y:S02]  /*7640*/  I2F.U16 R23, R23 ;  /* 0x0000001700177306 */ /* 0x000e240000101000 */
[----:B0-----:R-:W-:-:S04]  /*7650*/  F2FP.PACK_AB R5, RZ, R23 ;  /* 0x00000017ff05723e */ /* 0x001fc800000000ff */
[----:B------:R-:W-:-:S05]  /*7660*/  PRMT R5, R5, 0x5410, RZ ;  /* 0x0000541005057816 */ /* 0x000fca00000000ff */
[----:B------:R-:W-:Y:S01]  /*7670*/  STG.E [R2.64], R5 ;  /* 0x0000000502007986 */ /* 0x000fe2000c101924 */
[----:B------:R-:W-:Y:S05]  /*7680*/  EXIT ;  /* 0x000000000000794d */ /* 0x000fea0003800000 */
.L_x_50310:
[----:B------:R-:W-:-:S06]  /*7690*/  LOP3.LUT R4, R23, 0xff, RZ, 0xc0, !PT ;  /* 0x000000ff17047812 */ /* 0x000fcc00078ec0ff */
[----:B------:R-:W0:Y:S02]  /*76a0*/  I2F.F64.U16 R4, R4 ;  /* 0x0000000400047312 */ /* 0x000e240000101800 */
[----:B0-----:R-:W-:Y:S01]  /*76b0*/  STG.E.64 [R2.64], R4 ;  /* 0x0000000402007986 */ /* 0x001fe2000c101b24 */
[----:B------:R-:W-:Y:S05]  /*76c0*/  EXIT ;  /* 0x000000000000794d */ /* 0x000fea0003800000 */
.L_x_50301:
        /* <DEDUP_REMOVED lines=12> */
.L_x_50314:
[----:B------:R-:W-:Y:S01]  /*7790*/  LOP3.LUT R4, R23, 0xff, RZ, 0xc0, !PT ;  /* 0x000000ff17047812 */ /* 0x000fe200078ec0ff */
[----:B------:R-:W-:-:S05]  /*77a0*/  CS2R R6, SRZ ;  /* 0x0000000000067805 */ /* 0x000fca000001ff00 */
[----:B------:R-:W0:Y:S02]  /*77b0*/  I2F.F64.U16 R4, R4 ;  /* 0x0000000400047312 */ /* 0x000e240000101800 */
[----:B0-----:R-:W-:Y:S01]  /*77c0*/  STG.E.128 [R2.64], R4 ;  /* 0x0000000402007986 */ /* 0x001fe2000c101d24 */
[----:B------:R-:W-:Y:S05]  /*77d0*/  EXIT ;  /* 0x000000000000794d */ /* 0x000fea0003800000 */
.L_x_50313:
        /* <DEDUP_REMOVED lines=22> */
.L_x_50318:
[----:B------:R-:W-:Y:S05]  /*7940*/  BSYNC B0 ;  /* 0x0000000000007941 */ /* 0x000fea0003800000 */
.L_x_50317:
[----:B------:R-:W-:-:S05]  /*7950*/  LOP3.LUT R5, R0, R5, RZ, 0xfc, !PT ;  /* 0x0000000500057212 */ /* 0x000fca00078efcff */
[----:B------:R-:W-:Y:S01]  /*7960*/  STG.E.U8 [R2.64], R5 ;  /* 0x0000000502007986 */ /* 0x000fe2000c101124 */
[----:B------:R-:W-:Y:S05]  /*7970*/  EXIT ;  /* 0x000000000000794d */ /* 0x000fea0003800000 */
.L_x_50316:
        /* <DEDUP_REMOVED lines=14> */
.L_x_50320:
[----:B------:R-:W-:Y:S01]  /*7a60*/  IMAD.MOV.U32 R0, RZ, RZ, 0x7f ;  /* 0x0000007fff007424 */ /* 0x000fe200078e00ff */
[----:B------:R-:W-:-:S04]  /*7a70*/  ISETP.GT.U32.AND P0, PT, R4, 0x7f800000, PT ;  /* 0x7f8000000400780c */ /* 0x000fc80003f04070 */
[----:B------:R-:W-:-:S04]  /*7a80*/  SEL R0, R0, 0x7c, P0 ;  /* 0x0000007c00007807 */ /* 0x000fc80000000000 */
.L_x_50321:
[----:B------:R-:W-:Y:S05]  /*7a90*/  BSYNC B0 ;  /* 0x0000000000007941 */ /* 0x000fea0003800000 */
.L_x_50319:
[----:B------:R-:W-:-:S04]  /*7aa0*/  LOP3.LUT R4, R23, 0x80000000, RZ, 0xc0, !PT ;  /* 0x8000000017047812 */ /* 0x000fc800078ec0ff */
[----:B------:R-:W-:-:S04]  /*7ab0*/  SHF.R.U32.HI R5, RZ, 0x18, R4 ;  /* 0x00000018ff057819 */ /* 0x000fc80000011604 */
[----:B------:R-:W-:-:S05]  /*7ac0*/  LOP3.LUT R5, R0, R5, RZ, 0xfc, !PT ;  /* 0x0000000500057212 */ /* 0x000fca00078efcff */
[----:B------:R-:W-:Y:S01]  /*7ad0*/  STG.E.U8 [R2.64], R5 ;  /* 0x0000000502007986 */ /* 0x000fe2000c101124 */
[----:B------:R-:W-:Y:S05]  /*7ae0*/  EXIT ;  /* 0x000000000000794d */ /* 0x000fea0003800000 */
.L_x_50315:
[----:B------:R-:W-:-:S04]  /*7af0*/  LOP3.LUT R23, R23, 0xff, RZ, 0xc0, !PT ;  /* 0x000000ff17177812 */ /* 0x000fc800078ec0ff */
[----:B------:R-:W0:Y:S02]  /*7b00*/  I2F.U16 R0, R23 ;  /* 0x0000001700007306 */ /* 0x000e240000101000 */
[----:B0-----:R-:W-:-:S05]  /*7b10*/  F2FP.BF16.PACK_AB R0, RZ, R0 ;  /* 0x00000000ff00723e */ /* 0x001fca00000010ff */
[----:B------:R-:W-:Y:S01]  /*7b20*/  STG.E.U16 [R2.64], R0 ;  /* 0x0000000002007986 */ /* 0x000fe2000c101524 */
[----:B------:R-:W-:Y:S05]  /*7b30*/  EXIT ;  /* 0x000000000000794d */ /* 0x000fea0003800000 */
.L_x_50312:
        /* <DEDUP_REMOVED lines=11> */
.L_x_50324:
        /* <DEDUP_REMOVED lines=18> */
.L_x_50327:
[----:B------:R-:W-:-:S04]  /*7d10*/  LOP3.LUT R0, R23, 0x80000000, RZ, 0xc0, !PT ;  /* 0x8000000017007812 */ /* 0x000fc800078ec0ff */
[----:B------:R-:W-:-:S04]  /*7d20*/  SHF.R.U32.HI R5, RZ, 0x18, R0 ;  /* 0x00000018ff057819 */ /* 0x000fc80000011600 */
[----:B------:R-:W-:-:S04]  /*7d30*/  LOP3.LUT R4, R4, R5, RZ, 0xfc, !PT ;  /* 0x0000000504047212 */ /* 0x000fc800078efcff */
[----:B------:R-:W-:Y:S02]  /*7d40*/  PRMT R0, R4, 0x7610, R0 ;  /* 0x0000761004007816 */ /* 0x000fe40000000000 */
.L_x_50326:
[----:B------:R-:W-:Y:S05]  /*7d50*/  BSYNC B0 ;  /* 0x0000000000007941 */ /* 0x000fea0003800000 */
.L_x_50325:
[----:B------:R-:W-:Y:S01]  /*7d60*/  STG.E.U8 [R2.64], R0 ;  /* 0x0000000002007986 */ /* 0x000fe2000c101124 */
[----:B------:R-:W-:Y:S05]  /*7d70*/  EXIT ;  /* 0x000000000000794d */ /* 0x000fea0003800000 */
.L_x_50323:
        /* <DEDUP_REMOVED lines=18> */
.L_x_50330:
[----:B------:R-:W-:-:S04]  /*7ea0*/  LOP3.LUT R0, R23, 0x80000000, RZ, 0xc0, !PT ;  /* 0x8000000017007812 */ /* 0x000fc800078ec0ff */
[----:B------:R-:W-:-:S04]  /*7eb0*/  SHF.R.U32.HI R5, RZ, 0x18, R0 ;  /* 0x00000018ff057819 */ /* 0x000fc80000011600 */
[----:B------:R-:W-:-:S04]  /*7ec0*/  LOP3.LUT R4, R4, R5, RZ, 0xfc, !PT ;  /* 0x0000000504047212 */ /* 0x000fc800078efcff */
[----:B------:R-:W-:Y:S02]  /*7ed0*/  PRMT R0, R4, 0x7610, R0 ;  /* 0x0000761004007816 */ /* 0x000fe40000000000 */
.L_x_50329:
[----:B------:R-:W-:Y:S05]  /*7ee0*/  BSYNC B0 ;  /* 0x0000000000007941 */ /* 0x000fea0003800000 */
.L_x_50328:
[----:B------:R-:W-:Y:S01]  /*7ef0*/  STG.E.U8 [R2.64], R0 ;  /* 0x0000000002007986 */ /* 0x000fe2000c101124 */
[----:B------:R-:W-:Y:S05]  /*7f00*/  EXIT ;  /* 0x000000000000794d */ /* 0x000fea0003800000 */
.L_x_50322:
        /* <DEDUP_REMOVED lines=23> */
.L_x_50305:
        /* <DEDUP_REMOVED lines=20> */
.L_x_50332:
[----:B------:R-:W-:Y:S01]  /*81c0*/  LOP3.LUT R4, R23, 0xff, RZ, 0xc0, !PT ;  /* 0x000000ff17047812 */ /* 0x000fe200078ec0ff */
[----:B------:R-:W-:-:S05]  /*81d0*/  IMAD.MOV.U32 R5, RZ, RZ, RZ ;  /* 0x000000ffff057224 */ /* 0x000fca00078e00ff */
[----:B------:R-:W-:Y:S01]  /*81e0*/  STG.E.64 [R2.64], R4 ;  /* 0x0000000402007986 */ /* 0x000fe2000c101b24 */
[----:B------:R-:W-:Y:S05]  /*81f0*/  EXIT ;  /* 0x000000000000794d */ /* 0x000fea0003800000 */
.L_x_50331:
[----:B------:R-:W-:-:S05]  /*8200*/  LOP3.LUT R23, R23, 0xff, RZ, 0xc0, !PT ;  /* 0x000000ff17177812 */ /* 0x000fca00078ec0ff */
[----:B------:R-:W-:Y:S01]  /*8210*/  STG.E [R2.64], R23 ;  /* 0x0000001702007986 */ /* 0x000fe2000c101924 */
[----:B------:R-:W-:Y:S05]  /*8220*/  EXIT ;  /* 0x000000000000794d */ /* 0x000fea0003800000 */
        .weak           $__internal_67_$__cuda_sm20_rem_u16
        .type           $__internal_67_$__cuda_sm20_rem_u16,@function
        .size           $__internal_67_$__cuda_sm20_rem_u16,(.L_x_50512 - $__internal_67_$__cuda_sm20_rem_u16)
$__internal_67_$__cuda_sm20_rem_u16:
        /* <DEDUP_REMOVED lines=20> */
[----:B------:R-:W-:Y:S05]  /*8370*/  RET.REL.NODEC R4 `(_ZN2at6native27unrolled_elementwise_kernelINS0_13AUnaryFunctorIhhhZZZNS0_21remainder_kernel_cudaERNS_18TensorIteratorBaseEENKUlvE_clEvENKUlvE_clEvEUlhhE_EESt5arrayIPcLm2EELi4E23TrivialOffsetCalculatorILi1EjESD_NS0_6memory12LoadWithCastILi1EEENSE_13StoreWithCastILi1EEEEEviT_T0_T2_T3_T4_T5_) ;  /* 0xffff7c8004007950 */ /* 0x000fea0003c3ffff */
.L_x_50333:
        /* <DEDUP_REMOVED lines=16> */
.L_x_50512:


//--------------------- .text._ZN2at6native18elementwise_kernelILi128ELi4EZNS0_22gpu_kernel_impl_nocastINS0_13AUnaryFunctorIhhhZZZNS0_21remainder_kernel_cudaERNS_18TensorIteratorBaseEENKUlvE_clEvENKUlvE_clEvEUlhhE_EEEEvS5_RKT_EUliE_EEviT1_ --------------------------
	.section	.text._ZN2at6native18elementwise_kernelILi128ELi4EZNS0_22gpu_kernel_impl_nocastINS0_13AUnaryFunctorIhhhZZZNS0_21remainder_kernel_cudaERNS_18TensorIteratorBaseEENKUlvE_clEvENKUlvE_clEvEUlhhE_EEEEvS5_RKT_EUliE_EEviT1_,"ax",@progbits
	.sectioninfo	@"SHI_REGISTERS=15"
	.align	128
        .global         _ZN2at6native18elementwise_kernelILi128ELi4EZNS0_22gpu_kernel_impl_nocastINS0_13AUnaryFunctorIhhhZZZNS0_21remainder_kernel_cudaERNS_18TensorIteratorBaseEENKUlvE_clEvENKUlvE_clEvEUlhhE_EEEEvS5_RKT_EUliE_EEviT1_
        .type           _ZN2at6native18elementwise_kernelILi128ELi4EZNS0_22gpu_kernel_impl_nocastINS0_13AUnaryFunctorIhhhZZZNS0_21remainder_kernel_cudaERNS_18TensorIteratorBaseEENKUlvE_clEvENKUlvE_clEvEUlhhE_EEEEvS5_RKT_EUliE_EEviT1_,@function
        .size           _ZN2at6native18elementwise_kernelILi128ELi4EZNS0_22gpu_kernel_impl_nocastINS0_13AUnaryFunctorIhhhZZZNS0_21remainder_kernel_cudaERNS_18TensorIteratorBaseEENKUlvE_clEvENKUlvE_clEvEUlhhE_EEEEvS5_RKT_EUliE_EEviT1_,(.L_x_50513 - _ZN2at6native18elementwise_kernelILi128ELi4EZNS0_22gpu_kernel_impl_nocastINS0_13AUnaryFunctorIhhhZZZNS0_21remainder_kernel_cudaERNS_18TensorIteratorBaseEENKUlvE_clEvENKUlvE_clEvEUlhhE_EEEEvS5_RKT_EUliE_EEviT1_)
        .other          _ZN2at6native18elementwise_kernelILi128ELi4EZNS0_22gpu_kernel_impl_nocastINS0_13AUnaryFunctorIhhhZZZNS0_21remainder_kernel_cudaERNS_18TensorIteratorBaseEENKUlvE_clEvENKUlvE_clEvEUlhhE_EEEEvS5_RKT_EUliE_EEviT1_,@"STO_CUDA_ENTRY STV_DEFAULT"
_ZN2at6native18elementwise_kernelILi128ELi4EZNS0_22gpu_kernel_impl_nocastINS0_13AUnaryFunctorIhhhZZZNS0_21remainder_kernel_cudaERNS_18TensorIteratorBaseEENKUlvE_clEvENKUlvE_clEvEUlhhE_EEEEvS5_RKT_EUliE_EEviT1_:
.text._ZN2at6native18elementwise_kernelILi128ELi4EZNS0_22gpu_kernel_impl_nocastINS0_13AUnaryFunctorIhhhZZZNS0_21remainder_kernel_cudaERNS_18TensorIteratorBaseEENKUlvE_clEvENKUlvE_clEvEUlhhE_EEEEvS5_RKT_EUliE_EEviT1_:
        /* <DEDUP_REMOVED lines=236> */
.L_x_50336:
[----:B------:R-:W-:-:S04]  /*0ec0*/  IADD3 R4, P0, R4, c[0x0][0x368], RZ ;  /* 0x0000da0004047a10 */ /* 0x000fc80007f1e0ff */
[----:B------:R-:W-:-:S05]  /*0ed0*/  IADD3.X R5, RZ, c[0x0][0x36c], RZ, P0, !PT ;  /* 0x0000db00ff057a10 */ /* 0x000fca00007fe4ff */
[----:B------:R-:W2:Y:S01]  /*0ee0*/  LDG.E.U8 R11, [R4.64] ;  /* 0x00000004040b7981 */ /* 0x000ea2000c1e1100 */
[----:B------:R-:W-:Y:S01]  /*0ef0*/  IADD3 R6, P1, R2, c[0x0][0x360], RZ ;  /* 0x0000d80002067a10 */ /* 0x000fe20007f3e0ff */
[----:B------:R-:W-:Y:S01]  /*0f00*/  BSSY B1, `(.L_x_50337) ;  /* 0x0000009000017945 */ /* 0x000fe20003800000 */
[----:B------:R-:W-:Y:S02]  /*0f10*/  MOV R2, 0xff ;  /* 0x000000ff00027802 */ /* 0x000fe40000000f00 */
[----:B------:R-:W-:Y:S02]  /*0f20*/  IADD3.X R7, RZ, c[0x0][0x364], RZ, P1, !PT ;  /* 0x0000d900ff077a10 */ /* 0x000fe40000ffe4ff */
[----:B--2---:R-:W-:-:S13]  /*0f30*/  ISETP.NE.AND P0, PT, R11, RZ, PT ;  /* 0x000000ff0b00720c */ /* 0x004fda0003f05270 */
[----:B------:R-:W-:Y:S05]  /*0f40*/  @!P0 BRA `(.L_x_50338) ;  /* 0x0000004000008947 */ /* 0x000fea0003800000 */
[----:B------:R-:W-:Y:S02]  /*0f50*/  MOV R10, UR6 ;  /* 0x00000006000a7c02 */ /* 0x000fe40008000f00 */
[----:B------:R-:W-:Y:S02]  /*0f60*/  MOV R12, 0xf80 ;  /* 0x00000f80000c7802 */ /* 0x000fe40000000f00 */
[----:B------:R-:W-:Y:S05]  /*0f70*/  CALL.REL.NOINC `($__internal_68_$__cuda_sm20_rem_u16) ;  /* 0x00002e7000007944 */ /* 0x000fea0003c00000 */
[----:B------:R-:W-:Y:S02]  /*0f80*/  PRMT R2, R11, 0x7610, R2 ;  /* 0x000076100b027816 */ /* 0x000fe40000000002 */
.L_x_50338:
[----:B------:R-:W-:Y:S05]  /*0f90*/  BSYNC B1 ;  /* 0x0000000000017941 */ /* 0x000fea0003800000 */
.L_x_50337:
[----:B------:R0:W-:Y:S01]  /*0fa0*/  STG.E.U8 [R6.64], R2 ;  /* 0x0000000206007986 */ /* 0x0001e2000c101104 */
[----:B------:R-:W-:-:S04]  /*0fb0*/  LEA R0, R3, R0, 0x9 ;  /* 0x0000000003007211 */ /* 0x000fc800078e48ff */
[----:B------:R-:W-:Y:S02]  /*0fc0*/  IADD3 R5, R0, 0x80, RZ ;  /* 0x0000008000057810 */ /* 0x000fe40007ffe0ff */
.L_x_50335:
[----:B------:R-:W-:Y:S05]  /*0fd0*/  BSYNC B0 ;  /* 0x0000000000007941 */ /* 0x000fea0003800000 */
.L_x_50334:
[----:B------:R-:W-:Y:S01]  /*0fe0*/  ISETP.GE.AND P0, PT, R5, c[0x0][0x160], PT ;  /* 0x0000580005007a0c */ /* 0x000fe20003f06270 */
[----:B------:R-:W-:-:S12]  /*0ff0*/  BSSY B0, `(.L_x_50339) ;  /* 0x00001ea000007945 */ /* 0x000fd80003800000 */
[----:B------:R-:W-:Y:S05]  /*1000*/  @P0 BRA `(.L_x_50340) ;  /* 0x00001e8000000947 */ /* 0x000fea0003800000 */
[----:B------:R-:W-:Y:S01]  /*1010*/  ISETP.NE.AND P0, PT, RZ, c[0x0][0x168], PT ;  /* 0x00005a00ff007a0c */ /* 0x000fe20003f05270 */
[----:B------:R-:W-:Y:S01]  /*1020*/  IMAD.MOV.U32 R0, RZ, RZ, RZ ;  /* 0x000000ffff007224 */ /* 0x000fe200078e00ff */
[----:B0-----:R-:W-:-:S11]  /*1030*/  MOV R2, RZ ;  /* 0x000000ff00027202 */ /* 0x001fd60000000f00 */
        /* <DEDUP_REMOVED lines=224> */
.L_x_50341:
        /* <DEDUP_REMOVED lines=13> */
.L_x_50343:
[----:B------:R-:W-:Y:S05]  /*1f10*/  BSYNC B1 ;  /* 0x0000000000017941 */ /* 0x000fea0003800000 */
.L_x_50342:
        /* <DEDUP_REMOVED lines=231> */
.L_x_50344:
        /* <DEDUP_REMOVED lines=9> */
[----:B------:R-:W-:Y:S01]  /*2e20*/  IMAD.U32 R10, RZ, RZ, UR6 ;  /* 0x00000006ff0a7e24 */ /* 0x000fe2000f8e00ff */
[----:B------:R-:W-:Y:S02]  /*2e30*/  MOV R12, 0x2e50 ;  /* 0x00002e50000c7802 */ /* 0x000fe40000000f00 */
[----:B------:R-:W-:Y:S05]  /*2e40*/  CALL.REL.NOINC `($__internal_68_$__cuda_sm20_rem_u16) ;  /* 0x00000fa000007944 */ /* 0x000fea0003c00000 */
[----:B------:R-:W-:Y:S02]  /*2e50*/  PRMT R0, R11, 0x7610, R0 ;  /* 0x000076100b007816 */ /* 0x000fe40000000000 */
.L_x_50346:
[----:B------:R-:W-:Y:S05]  /*2e60*/  BSYNC B1 ;  /* 0x0000000000017941 */ /* 0x000fea0003800000 */
.L_x_50345:
[----:B------:R0:W-:Y:S01]  /*2e70*/  STG.E.U8 [R2.64], R0 ;  /* 0x0000000002007986 */ /* 0x0001e2000c101104 */
[----:B------:R-:W-:-:S03]  /*2e80*/  IADD3 R5, R5, 0x80, RZ ;  /* 0x0000008005057810 */ /* 0x000fc60007ffe0ff */
.L_x_50340:
[----:B0-----:R-:W-:Y:S05]  /*2e90*/  BSYNC B0 ;  /* 0x0000000000007941 */ /* 0x001fea0003800000 */
.L_x_50339:
        /* <DEDUP_REMOVED lines=229> */
.L_x_50347:
[----:B------:R-:W-:-:S04]  /*3cf0*/  IADD3 R4, P0, R2, c[0x0][0x368], RZ ;  /* 0x0000da0002047a10 */ /* 0x000fc80007f1e0ff */
[----:B------:R-:W-:-:S05]  /*3d00*/  IADD3.X R5, RZ, c[0x0][0x36c], RZ, P0, !PT ;  /* 0x0000db00ff057a10 */ /* 0x000fca00007fe4ff */
[----:B------:R-:W2:Y:S01]  /*3d10*/  LDG.E.U8 R11, [R4.64] ;  /* 0x00000004040b7981 */ /* 0x000ea2000c1e1100 */
[----:B------:R-:W-:Y:S01]  /*3d20*/  IADD3 R2, P1, R0, c[0x0][0x360], RZ ;  /* 0x0000d80000027a10 */ /* 0x000fe20007f3e0ff */
[----:B------:R-:W-:Y:S01]  /*3d30*/  BSSY B0, `(.L_x_50348) ;  /* 0x0000009000007945 */ /* 0x000fe20003800000 */
[----:B------:R-:W-:-:S03]  /*3d40*/  MOV R0, 0xff ;  /* 0x000000ff00007802 */ /* 0x000fc60000000f00 */
[----:B------:R-:W-:Y:S01]  /*3d50*/  IMAD.X R3, RZ, RZ, c[0x0][0x364], P1 ;  /* 0x0000d900ff037624 */ /* 0x000fe200008e06ff */
[----:B--2---:R-:W-:-:S13]  /*3d60*/  ISETP.NE.AND P0, PT, R11, RZ, PT ;  /* 0x000000ff0b00720c */ /* 0x004fda0003f05270 */
[----:B------:R-:W-:Y:S05]  /*3d70*/  @!P0 BRA `(.L_x_50349) ;  /* 0x0000004000008947 */ /* 0x000fea0003800000 */
[----:B------:R-:W-:Y:S02]  /*3d80*/  MOV R10, UR6 ;  /* 0x00000006000a7c02 */ /* 0x000fe40008000f00 */
[----:B------:R-:W-:Y:S02]  /*3d90*/  MOV R12, 0x3db0 ;  /* 0x00003db0000c7802 */ /* 0x000fe40000000f00 */
[----:B------:R-:W-:Y:S05]  /*3da0*/  CALL.REL.NOINC `($__internal_68_$__cuda_sm20_rem_u16) ;  /* 0x0000004000007944 */ /* 0x000fea0003c00000 */
[----:B------:R-:W-:Y:S02]  /*3db0*/  PRMT R0, R11, 0x7610, R0 ;  /* 0x000076100b007816 */ /* 0x000fe40000000000 */
.L_x_50349:
[----:B------:R-:W-:Y:S05]  /*3dc0*/  BSYNC B0 ;  /* 0x0000000000007941 */ /* 0x000fea0003800000 */
.L_x_50348:
[----:B------:R-:W-:Y:S01]  /*3dd0*/  STG.E.U8 [R2.64], R0 ;  /* 0x0000000002007986 */ /* 0x000fe2000c101104 */
[----:B------:R-:W-:Y:S05]  /*3de0*/  EXIT ;  /* 0x000000000000794d */ /* 0x000fea0003800000 */
        .weak           $__internal_68_$__cuda_sm20_rem_u16
        .type           $__internal_68_$__cuda_sm20_rem_u16,@function
        .size           $__internal_68_$__cuda_sm20_rem_u16,(.L_x_50513 - $__internal_68_$__cuda_sm20_rem_u16)
$__internal_68_$__cuda_sm20_rem_u16:
        /* <DEDUP_REMOVED lines=20> */
[----:B------:R-:W-:Y:S05]  /*3f30*/  RET.REL.NODEC R8 `(_ZN2at6native18elementwise_kernelILi128ELi4EZNS0_22gpu_kernel_impl_nocastINS0_13AUnaryFunctorIhhhZZZNS0_21remainder_kernel_cudaERNS_18TensorIteratorBaseEENKUlvE_clEvENKUlvE_clEvEUlhhE_EEEEvS5_RKT_EUliE_EEviT1_) ;  /* 0xffffc0c008007950 */ /* 0x000fea0003c3ffff */
.L_x_50350:
        /* <DEDUP_REMOVED lines=12> */
.L_x_50513:


//--------------------- .text._ZN2at6native27unrolled_elementwise_kernelINS0_13AUnaryFunctorIhhhZZZNS0_21remainder_kernel_cudaERNS_18TensorIteratorBaseEENKUlvE_clEvENKUlvE_clEvEUlhhE_EESt5arrayIPcLm2EELi4E23TrivialOffsetCalculatorILi1EjESD_NS0_6memory15LoadWithoutCastENSE_16StoreWithoutCastEEEviT_T0_T2_T3_T4_T5_ --------------------------
	.section	.text._ZN2at6native27unrolled_elementwise_kernelINS0_13AUnaryFunctorIhhhZZZNS0_21remainder_kernel_cudaERNS_18TensorIteratorBaseEENKUlvE_clEvENKUlvE_clEvEUlhhE_EESt5arrayIPcLm2EELi4E23TrivialOffsetCalculatorILi1EjESD_NS0_6memory15LoadWithoutCastENSE_16StoreWithoutCastEEEviT_T0_T2_T3_T4_T5_,"ax",@progbits
	.sectioninfo	@"SHI_REGISTERS=18"
	.align	128
        .global         _ZN2at6native27unrolled_elementwise_kernelINS0_13AUnaryFunctorIhhhZZZNS0_21remainder_kernel_cudaERNS_18TensorIteratorBaseEENKUlvE_clEvENKUlvE_clEvEUlhhE_EESt5arrayIPcLm2EELi4E23TrivialOffsetCalculatorILi1EjESD_NS0_6memory15LoadWithoutCastENSE_16StoreWithoutCastEEEviT_T0_T2_T3_T4_T5_
        .type           _ZN2at6native27unrolled_elementwise_kernelINS0_13AUnaryFunctorIhhhZZZNS0_21remainder_kernel_cudaERNS_18TensorIteratorBaseEENKUlvE_clEvENKUlvE_clEvEUlhhE_EESt5arrayIPcLm2EELi4E23TrivialOffsetCalculatorILi1EjESD_NS0_6memory15LoadWithoutCastENSE_16StoreWithoutCastEEEviT_T0_T2_T3_T4_T5_,@function
        .size           _ZN2at6native27unrolled_elementwise_kernelINS0_13AUnaryFunctorIhhhZZZNS0_21remainder_kernel_cudaERNS_18TensorIteratorBaseEENKUlvE_clEvENKUlvE_clEvEUlhhE_EESt5arrayIPcLm2EELi4E23TrivialOffsetCalculatorILi1EjESD_NS0_6memory15LoadWithoutCastENSE_16StoreWithoutCastEEEviT_T0_T2_T3_T4_T5_,(.L_x_50514 - _ZN2at6native27unrolled_elementwise_kernelINS0_13AUnaryFunctorIhhhZZZNS0_21remainder_kernel_cudaERNS_18TensorIteratorBaseEENKUlvE_clEvENKUlvE_clEvEUlhhE_EESt5arrayIPcLm2EELi4E23TrivialOffsetCalculatorILi1EjESD_NS0_6memory15LoadWithoutCastENSE_16StoreWithoutCastEEEviT_T0_T2_T3_T4_T5_)
        .other          _ZN2at6native27unrolled_elementwise_kernelINS0_13AUnaryFunctorIhhhZZZNS0_21remainder_kernel_cudaERNS_18TensorIteratorBaseEENKUlvE_clEvENKUlvE_clEvEUlhhE_EESt5arrayIPcLm2EELi4E23TrivialOffsetCalculatorILi1EjESD_NS0_6memory15LoadWithoutCastENSE_16StoreWithoutCastEEEviT_T0_T2_T3_T4_T5_,@"STO_CUDA_ENTRY STV_DEFAULT"
_ZN2at6native27unrolled_elementwise_kernelINS0_13AUnaryFunctorIhhhZZZNS0_21remainder_kernel_cudaERNS_18TensorIteratorBaseEENKUlvE_clEvENKUlvE_clEvEUlhhE_EESt5arrayIPcLm2EELi4E23TrivialOffsetCalculatorILi1EjESD_NS0_6memory15LoadWithoutCastENSE_16StoreWithoutCastEEEviT_T0_T2_T3_T4_T5_:
.text._ZN2at6native27unrolled_elementwise_kernelINS0_13AUnaryFunctorIhhhZZZNS0_21remainder_kernel_cudaERNS_18TensorIteratorBaseEENKUlvE_clEvENKUlvE_clEvEUlhhE_EESt5arrayIPcLm2EELi4E23TrivialOffsetCalculatorILi1EjESD_NS0_6memory15LoadWithoutCastENSE_16StoreWithoutCastEEEviT_T0_T2_T3_T4_T5_:
        /* <DEDUP_REMOVED lines=37> */
[----:B0----5:R-:W-:Y:S01]  /*0250*/  LOP3.LUT P1, R13, R7, 0xff, RZ, 0xc0, !PT ;  /* 0x000000ff070d7812 */ /* 0x021fe2000782c0ff */
[----:B------:R-:W-:-:S12]  /*0260*/  IMAD.MOV.U32 R7, RZ, RZ, 0xff ;  /* 0x000000ffff077424 */ /* 0x000fd800078e00ff */
[----:B------:R-:W-:Y:S05]  /*0270*/  @!P1 BRA `(.L_x_50352) ;  /* 0x0000004000009947 */ /* 0x000fea0003800000 */
[----:B------:R-:W-:Y:S01]  /*0280*/  IMAD.U32 R12, RZ, RZ, UR6 ;  /* 0x00000006ff0c7e24 */ /* 0x000fe2000f8e00ff */
[----:B------:R-:W-:Y:S02]  /*0290*/  MOV R14, 0x2b0 ;  /* 0x000002b0000e7802 */ /* 0x000fe40000000f00 */
[----:B------:R-:W-:Y:S05]  /*02a0*/  CALL.REL.NOINC `($__internal_69_$__cuda_sm20_rem_u16) ;  /* 0x0000042000007944 */ /* 0x000fea0003c00000 */
[----:B------:R-:W-:Y:S02]  /*02b0*/  PRMT R7, R13, 0x7610, R7 ;  /* 0x000076100d077816 */ /* 0x000fe40000000007 */
.L_x_50352:
[----:B------:R-:W-:Y:S05]  /*02c0*/  BSYNC B0 ;  /* 0x0000000000007941 */ /* 0x000fea0003800000 */
.L_x_50351:
[----:B0-----:R-:W-:Y:S01]  /*02d0*/  IADD3 R9, R3, 0x80, RZ ;  /* 0x0000008003097810 */ /* 0x001fe20007ffe0ff */
[----:B------:R-:W-:Y:S03]  /*02e0*/  BSSY B0, `(.L_x_50353) ;  /* 0x000000a000007945 */ /* 0x000fe60003800000 */
[----:B------:R-:W-:-:S13]  /*02f0*/  ISETP.GE.AND P1, PT, R9, R2, PT ;  /* 0x000000020900720c */ /* 0x000fda0003f26270 */
[----:B------:R-:W-:Y:S05]  /*0300*/  @P1 BRA `(.L_x_50354) ;  /* 0x0000007000001947 */ /* 0x000fea0003800000 */
[----:B-----5:R-:W-:Y:S01]  /*0310*/  LOP3.LUT P1, R13, R5, 0xff, RZ, 0xc0, !PT ;  /* 0x000000ff050d7812 */ /* 0x020fe2000782c0ff */
[----:B------:R-:W-:-:S12]  /*0320*/  IMAD.MOV.U32 R5, RZ, RZ, 0xff ;  /* 0x000000ffff057424 */ /* 0x000fd800078e00ff */
[----:B------:R-:W-:Y:S05]  /*0330*/  @!P1 BRA `(.L_x_50354) ;  /* 0x0000004000009947 */ /* 0x000fea0003800000 */
[----:B------:R-:W-:Y:S01]  /*0340*/  IMAD.U32 R12, RZ, RZ, UR6 ;  /* 0x00000006ff0c7e24 */ /* 0x000fe2000f8e00ff */
[----:B------:R-:W-:Y:S02]  /*0350*/  MOV R14, 0x370 ;  /* 0x00000370000e7802 */ /* 0x000fe40000000f00 */
[----:B------:R-:W-:Y:S05]  /*0360*/  CALL.REL.NOINC `($__internal_69_$__cuda_sm20_rem_u16) ;  /* 0x0000036000007944 */ /* 0x000fea0003c00000 */
[----:B------:R-:W-:Y:S02]  /*0370*/  PRMT R5, R13, 0x7610, R5 ;  /* 0x000076100d057816 */ /* 0x000fe40000000005 */
.L_x_50354:
[----:B------:R-:W-:Y:S05]  /*0380*/  BSYNC B0 ;  /* 0x0000000000007941 */ /* 0x000fea0003800000 */
.L_x_50353:
[----:B------:R-:W-:Y:S01]  /*0390*/  IADD3 R9, R3, 0x100, RZ ;  /* 0x0000010003097810 */ /* 0x000fe20007ffe0ff */
        /* <DEDUP_REMOVED lines=10> */
.L_x_50356:
[----:B------:R-:W-:Y:S05]  /*0440*/  BSYNC B0 ;  /* 0x0000000000007941 */ /* 0x000fea0003800000 */
.L_x_50355:
        /* <DEDUP_REMOVED lines=11> */
.L_x_50358:
[----:B------:R-:W-:Y:S05]  /*0500*/  BSYNC B0 ;  /* 0x0000000000007941 */ /* 0x000fea0003800000 */
.L_x_50357:
        /* <DEDUP_REMOVED lines=20> */
.L_x_50360:
[----:B------:R-:W-:Y:S05]  /*0650*/  BSYNC B0 ;  /* 0x0000000000007941 */ /* 0x000fea0003800000 */
.L_x_50359:
[----:B------:R-:W-:-:S13]  /*0660*/  ISETP.GE.AND P0, PT, R3, R2, PT ;  /* 0x000000020300720c */ /* 0x000fda0003f06270 */
[----:B------:R-:W-:Y:S05]  /*0670*/  @P0 EXIT ;  /* 0x000000000000094d */ /* 0x000fea0003800000 */
[----:B------:R-:W-:-:S05]  /*0680*/  IMAD R3, R0, 0x200, R3 ;  /* 0x0000020000037824 */ /* 0x000fca00078e0203 */
[----:B------:R-:W-:-:S05]  /*0690*/  IADD3 R2, P0, R3, c[0x0][0x168], RZ ;  /* 0x00005a0003027a10 */ /* 0x000fca0007f1e0ff */
[----:B------:R-:W-:-:S05]  /*06a0*/  IMAD.X R3, RZ, RZ, c[0x0][0x16c], P0 ;  /* 0x00005b00ff037624 */ /* 0x000fca00000e06ff */
[----:B------:R-:W-:Y:S01]  /*06b0*/  STG.E.U8 [R2.64], R4 ;  /* 0x0000000402007986 */ /* 0x000fe2000c101104 */
[----:B------:R-:W-:Y:S05]  /*06c0*/  EXIT ;  /* 0x000000000000794d */ /* 0x000fea0003800000 */
        .weak           $__internal_69_$__cuda_sm20_rem_u16
        .type           $__internal_69_$__cuda_sm20_rem_u16,@function
        .size           $__internal_69_$__cuda_sm20_rem_u16,(.L_x_50514 - $__internal_69_$__cuda_sm20_rem_u16)
$__internal_69_$__cuda_sm20_rem_u16:
        /* <DEDUP_REMOVED lines=20> */
[----:B------:R-:W-:Y:S05]  /*0810*/  RET.REL.NODEC R8 `(_ZN2at6native27unrolled_elementwise_kernelINS0_13AUnaryFunctorIhhhZZZNS0_21remainder_kernel_cudaERNS_18TensorIteratorBaseEENKUlvE_clEvENKUlvE_clEvEUlhhE_EESt5arrayIPcLm2EELi4E23TrivialOffsetCalculatorILi1EjESD_NS0_6memory15LoadWithoutCastENSE_16StoreWithoutCastEEEviT_T0_T2_T3_T4_T5_) ;  /* 0xfffff7e008007950 */ /* 0x000fea0003c3ffff */
.L_x_50361:
        /* <DEDUP_REMOVED lines=14> */
.L_x_50514:


//--------------------- .text._ZN2at6native29vectorized_elementwise_kernelILi2ENS0_13AUnaryFunctorIhhhZZZNS0_21remainder_kernel_cudaERNS_18TensorIteratorBaseEENKUlvE_clEvENKUlvE_clEvEUlhhE_EESt5arrayIPcLm2EEEEviT0_T1_ --------------------------
	.section	.text._ZN2at6native29vectorized_elementwise_kernelILi2ENS0_13AUnaryFunctorIhhhZZZNS0_21remainder_kernel_cudaERNS_18TensorIteratorBaseEENKUlvE_clEvENKUlvE_clEvEUlhhE_EESt5arrayIPcLm2EEEEviT0_T1_,"ax",@progbits
	.sectioninfo	@"SHI_REGISTERS=28"
	.align	128
        .global         _ZN2at6native29vectorized_elementwise_kernelILi2ENS0_13AUnaryFunctorIhhhZZZNS0_21remainder_kernel_cudaERNS_18TensorIteratorBaseEENKUlvE_clEvENKUlvE_clEvEUlhhE_EESt5arrayIPcLm2EEEEviT0_T1_
        .type           _ZN2at6native29vectorized_elementwise_kernelILi2ENS0_13AUnaryFunctorIhhhZZZNS0_21remainder_kernel_cudaERNS_18TensorIteratorBaseEENKUlvE_clEvENKUlvE_clEvEUlhhE_EESt5arrayIPcLm2EEEEviT0_T1_,@function
        .size           _ZN2at6native29vectorized_elementwise_kernelILi2ENS0_13AUnaryFunctorIhhhZZZNS0_21remainder_kernel_cudaERNS_18TensorIteratorBaseEENKUlvE_clEvENKUlvE_clEvEUlhhE_EESt5arrayIPcLm2EEEEviT0_T1_,(.L_x_50515 - _ZN2at6native29vectorized_elementwise_kernelILi2ENS0_13AUnaryFunctorIhhhZZZNS0_21remainder_kernel_cudaERNS_18TensorIteratorBaseEENKUlvE_clEvENKUlvE_clEvEUlhhE_EESt5arrayIPcLm2EEEEviT0_T1_)
        .other          _ZN2at6native29vectorized_elementwise_kernelILi2ENS0_13AUnaryFunctorIhhhZZZNS0_21remainder_kernel_cudaERNS_18TensorIteratorBaseEENKUlvE_clEvENKUlvE_clEvEUlhhE_EESt5arrayIPcLm2EEEEviT0_T1_,@"STO_CUDA_ENTRY STV_DEFAULT"
_ZN2at6native29vectorized_elementwise_kernelILi2ENS0_13AUnaryFunctorIhhhZZZNS0_21remainder_kernel_cudaERNS_18TensorIteratorBaseEENKUlvE_clEvENKUlvE_clEvEUlhhE_EESt5arrayIPcLm2EEEEviT0_T1_:
.text._ZN2at6native29vectorized_elementwise_kernelILi2ENS0_13AUnaryFunctorIhhhZZZNS0_21remainder_kernel_cudaERNS_18TensorIteratorBaseEENKUlvE_clEvENKUlvE_clEvEUlhhE_EESt5arrayIPcLm2EEEEviT0_T1_:
        /* <DEDUP_REMOVED lines=12> */
[----:B------:R-:W2:Y:S04]  /*00c0*/  LDG.E.U16 R9, [R6.64] ;  /* 0x0000000406097981 */ /* 0x000ea8000c1e1500 */
[----:B------:R-:W3:Y:S04]  /*00d0*/  LDG.E.U16 R14, [R6.64+0x100] ;  /* 0x00010004060e7981 */ /* 0x000ee8000c1e1500 */
[----:B------:R-:W4:Y:S04]  /*00e0*/  LDG.E.U16 R13, [R6.64+0x200] ;  /* 0x00020004060d7981 */ /* 0x000f28000c1e1500 */
[----:B------:R-:W5:Y:S01]  /*00f0*/  LDG.E.U16 R10, [R6.64+0x300] ;  /* 0x00030004060a7981 */ /* 0x000f62000c1e1500 */
[----:B------:R-:W-:Y:S01]  /*0100*/  BSSY B0, `(.L_x_50363) ;  /* 0x0000012000007945 */ /* 0x000fe20003800000 */
[----:B------:R-:W-:-:S02]  /*0110*/  IMAD.MOV.U32 R3, RZ, RZ, 0xff ;  /* 0x000000ffff037424 */ /* 0x000fc400078e00ff */
[----:B------:R-:W-:Y:S01]  /*0120*/  IMAD.MOV.U32 R4, RZ, RZ, 0xff ;  /* 0x000000ffff047424 */ /* 0x000fe200078e00ff */
[C---:B--2---:R-:W-:Y:S02]  /*0130*/  PRMT R8, R9.reuse, 0x7770, RZ ;  /* 0x0000777009087816 */ /* 0x044fe400000000ff */
[----:B------:R-:W-:Y:S02]  /*0140*/  PRMT R9, R9, 0x7771, RZ ;  /* 0x0000777109097816 */ /* 0x000fe400000000ff */
[----:B------:R-:W-:Y:S02]  /*0150*/  ISETP.NE.AND P0, PT, R8, RZ, PT ;  /* 0x000000ff0800720c */ /* 0x000fe40003f05270 */
[C---:B---3--:R-:W-:Y:S02]  /*0160*/  PRMT R15, R14.reuse, 0x7770, RZ ;  /* 0x000077700e0f7816 */ /* 0x048fe400000000ff */
[----:B----4-:R-:W-:Y:S02]  /*0170*/  PRMT R11, R13, 0x7770, RZ ;  /* 0x000077700d0b7816 */ /* 0x010fe400000000ff */
[----:B------:R-:W-:-:S02]  /*0180*/  PRMT R14, R14, 0x7771, RZ ;  /* 0x000077710e0e7816 */ /* 0x000fc400000000ff */
[----:B------:R-:W-:Y:S02]  /*0190*/  PRMT R13, R13, 0x7771, RZ ;  /* 0x000077710d0d7816 */ /* 0x000fe400000000ff */
[C---:B-----5:R-:W-:Y:S02]  /*01a0*/  PRMT R5, R10.reuse, 0x7770, RZ ;  /* 0x000077700a057816 */ /* 0x060fe400000000ff */
[----:B------:R-:W-:Y:S01]  /*01b0*/  PRMT R6, R10, 0x7771, RZ ;  /* 0x000077710a067816 */ /* 0x000fe200000000ff */
[----:B------:R-:W-:Y:S05]  /*01c0*/  @!P0 BRA `(.L_x_50364) ;  /* 0x0000005000008947 */ /* 0x000fea0003800000 */
[----:B------:R-:W-:Y:S01]  /*01d0*/  IMAD.MOV.U32 R7, RZ, RZ, R8 ;  /* 0x000000ffff077224 */ /* 0x000fe200078e0008 */
[----:B------:R-:W-:Y:S01]  /*01e0*/  MOV R8, 0x210 ;  /* 0x0000021000087802 */ /* 0x000fe20000000f00 */
[----:B------:R-:W-:Y:S02]  /*01f0*/  IMAD.U32 R10, RZ, RZ, UR6 ;  /* 0x00000006ff0a7e24 */ /* 0x000fe4000f8e00ff */
[----:B------:R-:W-:Y:S05]  /*0200*/  CALL.REL.NOINC `($__internal_70_$__cuda_sm20_rem_u16) ;  /* 0x0000126000007944 */ /* 0x000fea0003c00000 */
[----:B------:R-:W-:Y:S02]  /*0210*/  PRMT R4, R17, 0x7610, R4 ;  /* 0x0000761011047816 */ /* 0x000fe40000000004 */
.L_x_50364:
[----:B------:R-:W-:Y:S05]  /*0220*/  BSYNC B0 ;  /* 0x0000000000007941 */ /* 0x000fea0003800000 */
.L_x_50363:
[----:B------:R-:W-:Y:S01]  /*0230*/  ISETP.NE.AND P0, PT, R9, RZ, PT ;  /* 0x000000ff0900720c */ /* 0x000fe20003f05270 */
[----:B------:R-:W-:-:S12]  /*0240*/  BSSY B0, `(.L_x_50365) ;  /* 0x0000007000007945 */ /* 0x000fd80003800000 */
[----:B------:R-:W-:Y:S05]  /*0250*/  @!P0 BRA `(.L_x_50366) ;  /* 0x0000005000008947 */ /* 0x000fea0003800000 */
[----:B------:R-:W-:Y:S01]  /*0260*/  IMAD.MOV.U32 R7, RZ, RZ, R9 ;  /* 0x000000ffff077224 */ /* 0x000fe200078e0009 */
[----:B------:R-:W-:Y:S01]  /*0270*/  MOV R8, 0x2a0 ;  /* 0x000002a000087802 */ /* 0x000fe20000000f00 */
[----:B------:R-:W-:Y:S02]  /*0280*/  IMAD.U32 R10, RZ, RZ, UR6 ;  /* 0x00000006ff0a7e24 */ /* 0x000fe4000f8e00ff */
[----:B------:R-:W-:Y:S05]  /*0290*/  CALL.REL.NOINC `($__internal_70_$__cuda_sm20_rem_u16) ;  /* 0x000011d000007944 */ /* 0x000fea0003c00000 */
[----:B------:R-:W-:Y:S02]  /*02a0*/  PRMT R3, R17, 0x7610, R3 ;  /* 0x0000761011037816 */ /* 0x000fe40000000003 */
.L_x_50366:
[----:B------:R-:W-:Y:S05]  /*02b0*/  BSYNC B0 ;  /* 0x0000000000007941 */ /* 0x000fea0003800000 */
.L_x_50365:
[----:B------:R-:W-:Y:S01]  /*02c0*/  ISETP.NE.AND P0, PT, R15, RZ, PT ;  /* 0x000000ff0f00720c */ /* 0x000fe20003f05270 */
[----:B------:R-:W-:Y:S01]  /*02d0*/  BSSY B0, `(.L_x_50367) ;  /* 0x0000009000007945 */ /* 0x000fe20003800000 */
[----:B------:R-:W-:Y:S02]  /*02e0*/  IMAD.MOV.U32 R9, RZ, RZ, 0xff ;  /* 0x000000ffff097424 */ /* 0x000fe400078e00ff */
[----:B------:R-:W-:-:S09]  /*02f0*/  IMAD.MOV.U32 R12, RZ, RZ, 0xff ;  /* 0x000000ffff0c7424 */ /* 0x000fd200078e00ff */
[----:B------:R-:W-:Y:S05]  /*0300*/  @!P0 BRA `(.L_x_50368) ;  /* 0x0000005000008947 */ /* 0x000fea0003800000 */
[----:B------:R-:W-:Y:S01]  /*0310*/  IMAD.MOV.U32 R7, RZ, RZ, R15 ;  /* 0x000000ffff077224 */ /* 0x000fe200078e000f */
[----:B------:R-:W-:Y:S01]  /*0320*/  MOV R8, 0x350 ;  /* 0x0000035000087802 */ /* 0x000fe20000000f00 */
[----:B------:R-:W-:Y:S02]  /*0330*/  IMAD.U32 R10, RZ, RZ, UR6 ;  /* 0x00000006ff0a7e24 */ /* 0x000fe4000f8e00ff */
[----:B------:R-:W-:Y:S05]  /*0340*/  CALL.REL.NOINC `($__internal_70_$__cuda_sm20_rem_u16) ;  /* 0x0000112000007944 */ /* 0x000fea0003c00000 */
[----:B------:R-:W-:Y:S02]  /*0350*/  PRMT R12, R17, 0x7610, R12 ;  /* 0x00007610110c7816 */ /* 0x000fe4000000000c */
.L_x_50368:
[----:B------:R-:W-:Y:S05]  /*0360*/  BSYNC B0 ;  /* 0x0000000000007941 */ /* 0x000fea0003800000 */
.L_x_50367:
        /* <DEDUP_REMOVED lines=8> */
.L_x_50370:
[----:B------:R-:W-:Y:S05]  /*03f0*/  BSYNC B0 ;  /* 0x0000000000007941 */ /* 0x000fea0003800000 */
.L_x_50369:
        /* <DEDUP_REMOVED lines=10> */
.L_x_50372:
[----:B------:R-:W-:Y:S05]  /*04a0*/  BSYNC B0 ;  /* 0x0000000000007941 */ /* 0x000fea0003800000 */
.L_x_50371:
        /* <DEDUP_REMOVED lines=8> */
.L_x_50374:
[----:B------:R-:W-:Y:S05]  /*0530*/  BSYNC B0 ;  /* 0x0000000000007941 */ /* 0x000fea0003800000 */
.L_x_50373:
        /* <DEDUP_REMOVED lines=10> */
.L_x_50376:
[----:B------:R-:W-:Y:S05]  /*05e0*/  BSYNC B0 ;  /* 0x0000000000007941 */ /* 0x000fea0003800000 */
.L_x_50375:
        /* <DEDUP_REMOVED lines=8> */
.L_x_50378:
[----:B------:R-:W-:Y:S05]  /*0670*/  BSYNC B0 ;  /* 0x0000000000007941 */ /* 0x000fea0003800000 */
.L_x_50377:
        /* <DEDUP_REMOVED lines=12> */
.L_x_50362:
        /* <DEDUP_REMOVED lines=39> */
[----:B0-----:R-:W-:-:S04]  /*09b0*/  PRMT R11, RZ, 0x7610, R11 ;  /* 0x00007610ff0b7816 */ /* 0x001fc8000000000b */
[----:B------:R0:W5:Y:S01]  /*09c0*/  @!P3 LDG.E.U8 R12, [R24.64] ;  /* 0x00000004180cb981 */ /* 0x000162000c1e1100 */
[----:B------:R-:W-:Y:S02]  /*09d0*/  @!P2 IADD3 R16, P3, R16, c[0x0][0x170], RZ ;  /* 0x00005c001010aa10 */ /* 0x000fe40007f7e0ff */
[----:B------:R-:W-:Y:S01]  /*09e0*/  PRMT R8, RZ, 0x7610, R8 ;  /* 0x00007610ff087816 */ /* 0x000fe20000000008 */
[----:B------:R0:W5:Y:S01]  /*09f0*/  @!P4 LDG.E.U8 R11, [R20.64] ;  /* 0x00000004140bc981 */ /* 0x000162000c1e1100 */
[----:B------:R-:W-:Y:S01]  /*0a00*/  @!P5 IMAD.IADD R22, R0, 0x1, R7 ;  /* 0x000000010016d824 */ /* 0x000fe200078e0207 */
[----:B------:R-:W-:Y:S01]  /*0a10*/  @!P1 IADD3 R18, P4, R18, c[0x0][0x170], RZ ;  /* 0x00005c0012129a10 */ /* 0x000fe20007f9e0ff */
[----:B------:R-:W-:Y:S01]  /*0a20*/  @!P2 IMAD.X R17, RZ, RZ, c[0x0][0x174], P3 ;  /* 0x00005d00ff11a624 */ /* 0x000fe200018e06ff */
[----:B------:R-:W-:Y:S01]  /*0a30*/  PRMT R13, RZ, 0x7610, R13 ;  /* 0x00007610ff0d7816 */ /* 0x000fe2000000000d */
[----:B------:R2:W5:Y:S01]  /*0a40*/  @!P0 LDG.E.U8 R8, [R4.64] ;  /* 0x0000000404088981 */ /* 0x000562000c1e1100 */
[----:B------:R-:W-:Y:S01]  /*0a50*/  @!P5 IADD3 R22, P3, R22, c[0x0][0x170], RZ ;  /* 0x00005c001616da10 */ /* 0x000fe20007f7e0ff */
[----:B------:R-:W-:Y:S01]  /*0a60*/  @!P1 IMAD.X R19, RZ, RZ, c[0x0][0x174], P4 ;  /* 0x00005d00ff139624 */ /* 0x000fe200020e06ff */
[----:B-1----:R-:W-:-:S02]  /*0a70*/  PRMT R14, RZ, 0x7610, R14 ;  /* 0x00007610ff0e7816 */ /* 0x002fc4000000000e */
[----:B------:R0:W5:Y:S01]  /*0a80*/  @!P2 LDG.E.U8 R13, [R16.64] ;  /* 0x00000004100da981 */ /* 0x000162000c1e1100 */
[----:B------:R-:W-:-:S03]  /*0a90*/  @!P5 IMAD.X R23, RZ, RZ, c[0x0][0x174], P3 ;  /* 0x00005d00ff17d624 */ /* 0x000fc600018e06ff */
[----:B------:R0:W5:Y:S01]  /*0aa0*/  @!P1 LDG.E.U8 R14, [R18.64] ;  /* 0x00000004120e9981 */ /* 0x000162000c1e1100 */
[----:B--2---:R-:W-:-:S06]  /*0ab0*/  PRMT R4, RZ, 0x7610, R4 ;  /* 0x00007610ff047816 */ /* 0x004fcc0000000004 */
[----:B------:R0:W5:Y:S01]  /*0ac0*/  @!P5 LDG.E.U8 R4, [R22.64] ;  /* 0x000000041604d981 */ /* 0x000162000c1e1100 */
[----:B------:R-:W-:Y:S01]  /*0ad0*/  BSSY B0, `(.L_x_50379) ;  /* 0x0000009000007945 */ /* 0x000fe20003800000 */
[----:B------:R-:W-:Y:S05]  /*0ae0*/  @P0 BRA `(.L_x_50380) ;  /* 0x0000007000000947 */ /* 0x000fea0003800000 */
[----:B-----5:R-:W-:Y:S01]  /*0af0*/  LOP3.LUT P1, R7, R8, 0xff, RZ, 0xc0, !PT ;  /* 0x000000ff08077812 */ /* 0x020fe2000782c0ff */
[----:B------:R-:W-:-:S12]  /*0b00*/  IMAD.MOV.U32 R5, RZ, RZ, 0xff ;  /* 0x000000ffff057424 */ /* 0x000fd800078e00ff */
[----:B------:R-:W-:Y:S05]  /*0b10*/  @!P1 BRA `(.L_x_50380) ;  /* 0x0000004000009947 */ /* 0x000fea0003800000 */
[----:B------:R-:W-:Y:S01]  /*0b20*/  IMAD.U32 R10, RZ, RZ, UR6 ;  /* 0x00000006ff0a7e24 */ /* 0x000fe2000f8e00ff */
[----:B------:R-:W-:Y:S02]  /*0b30*/  MOV R8, 0xb50 ;  /* 0x00000b5000087802 */ /* 0x000fe40000000f00 */
[----:B0-----:R-:W-:Y:S05]  /*0b40*/  CALL.REL.NOINC `($__internal_70_$__cuda_sm20_rem_u16) ;  /* 0x0000092000007944 */ /* 0x001fea0003c00000 */
[----:B------:R-:W-:Y:S02]  /*0b50*/  PRMT R5, R17, 0x7610, R5 ;  /* 0x0000761011057816 */ /* 0x000fe40000000005 */
.L_x_50380:
[----:B------:R-:W-:Y:S05]  /*0b60*/  BSYNC B0 ;  /* 0x0000000000007941 */ /* 0x000fea0003800000 */
.L_x_50379:
        /* <DEDUP_REMOVED lines=11> */
.L_x_50382:
[----:B------:R-:W-:Y:S05]  /*0c20*/  BSYNC B0 ;  /* 0x0000000000007941 */ /* 0x000fea0003800000 */
.L_x_50381:
        /* <DEDUP_REMOVED lines=11> */
.L_x_50384:
[----:B------:R-:W-:Y:S05]  /*0ce0*/  BSYNC B0 ;  /* 0x0000000000007941 */ /* 0x000fea0003800000 */
.L_x_50383:
        /* <DEDUP_REMOVED lines=11> */
.L_x_50386:
[----:B------:R-:W-:Y:S05]  /*0da0*/  BSYNC B0 ;  /* 0x0000000000007941 */ /* 0x000fea0003800000 */
.L_x_50385:
        /* <DEDUP_REMOVED lines=11> */
.L_x_50388:
[----:B------:R-:W-:Y:S05]  /*0e60*/  BSYNC B0 ;  /* 0x0000000000007941 */ /* 0x000fea0003800000 */
.L_x_50387:
        /* <DEDUP_REMOVED lines=11> */
.L_x_50390:
[----:B------:R-:W-:Y:S05]  /*0f20*/  BSYNC B0 ;  /* 0x0000000000007941 */ /* 0x000fea0003800000 */
.L_x_50389:
        /* <DEDUP_REMOVED lines=11> */
.L_x_50392:
[----:B------:R-:W-:Y:S05]  /*0fe0*/  BSYNC B0 ;  /* 0x0000000000007941 */ /* 0x000fea0003800000 */
.L_x_50391:
        /* <DEDUP_REMOVED lines=11> */
.L_x_50394:
[----:B------:R-:W-:Y:S05]  /*10a0*/  BSYNC B0 ;  /* 0x0000000000007941 */ /* 0x000fea0003800000 */
.L_x_50393:
[----:B------:R-:W1:Y:S01]  /*10b0*/  @!P0 S2R R7, SR_TID.X ;  /* 0x0000000000078919 */ /* 0x000e620000002100 */
[----:B------:R-:W-:Y:S01]  /*10c0*/  BSSY B0, `(.L_x_50395) ;  /* 0x0000032000007945 */ /* 0x000fe20003800000 */
[----:B------:R-:W-:Y:S01]  /*10d0*/  BSSY B1, `(.L_x_50396) ;  /* 0x000002a000017945 */ /* 0x000fe20003800000 */
[----:B01----:R-:W-:Y:S01]  /*10e0*/  @!P0 IMAD.IADD R16, R0, 0x1, R7 ;  /* 0x0000000100108824 */ /* 0x003fe200078e0207 */
        /* <DEDUP_REMOVED lines=11> */
[----:B-----5:R0:W-:Y:S09]  /*11a0*/  STG.E.U8 [R16.64], R6 ;  /* 0x0000000610007986 */ /* 0x0201f2000c101104 */
[----:B------:R-:W-:Y:S05]  /*11b0*/  @P0 BRA `(.L_x_50398) ;  /* 0x000000c000000947 */ /* 0x000fea0003800000 */
[----:B0-----:R-:W-:Y:S01]  /*11c0*/  IMAD.IADD R6, R0, 0x1, R3 ;  /* 0x0000000100067824 */ /* 0x001fe200078e0203 */
[----:B------:R-:W-:-:S04]  /*11d0*/  IADD3 R3, R3, 0x80, RZ ;  /* 0x0000008003037810 */ /* 0x000fc80007ffe0ff */
[----:B------:R-:W-:-:S05]  /*11e0*/  IADD3 R6, P0, R6, c[0x0][0x168], RZ ;  /* 0x00005a0006067a10 */ /* 0x000fca0007f1e0ff */
[----:B------:R-:W-:-:S05]  /*11f0*/  IMAD.X R7, RZ, RZ, c[0x0][0x16c], P0 ;  /* 0x00005b00ff077624 */ /* 0x000fca00000e06ff */
[----:B------:R0:W-:Y:S03]  /*1200*/  STG.E.U8 [R6.64], R9 ;  /* 0x0000000906007986 */ /* 0x0001e6000c101104 */
.L_x_50397:
[----:B0-----:R-:W-:-:S13]  /*1210*/  ISETP.GE.AND P0, PT, R3, R2, PT ;  /* 0x000000020300720c */ /* 0x001fda0003f06270 */
[----:B------:R-:W-:Y:S05]  /*1220*/  @P0 BRA `(.L_x_50399) ;  /* 0x000000c000000947 */ /* 0x000fea0003800000 */
[----:B-----5:R-:W-:Y:S01]  /*1230*/  IMAD.IADD R6, R0, 0x1, R3 ;  /* 0x0000000100067824 */ /* 0x020fe200078e0203 */
[----:B------:R-:W-:-:S04]  /*1240*/  IADD3 R3, R3, 0x80, RZ ;  /* 0x0000008003037810 */ /* 0x000fc80007ffe0ff */
[----:B------:R-:W-:-:S05]  /*1250*/  IADD3 R6, P0, R6, c[0x0][0x168], RZ ;  /* 0x00005a0006067a10 */ /* 0x000fca0007f1e0ff */
[----:B------:R-:W-:-:S05]  /*1260*/  IMAD.X R7, RZ, RZ, c[0x0][0x16c], P0 ;  /* 0x00005b00ff077624 */ /* 0x000fca00000e06ff */
[----:B------:R0:W-:Y:S03]  /*1270*/  STG.E.U8 [R6.64], R11 ;  /* 0x0000000b06007986 */ /* 0x0001e6000c101104 */
.L_x_50398:
[----:B------:R-:W-:-:S13]  /*1280*/  ISETP.GE.AND P0, PT, R3, R2, PT ;  /* 0x000000020300720c */ /* 0x000fda0003f06270 */
[----:B------:R-:W-:Y:S05]  /*1290*/  @P0 BRA `(.L_x_50400) ;  /* 0x000000d000000947 */ /* 0x000fea0003800000 */
[----:B0-----:R-:W-:Y:S01]  /*12a0*/  IMAD.IADD R6, R0, 0x1, R3 ;  /* 0x0000000100067824 */ /* 0x001fe200078e0203 */
[----:B------:R-:W-:-:S04]  /*12b0*/  IADD3 R3, R3, 0x80, RZ ;  /* 0x0000008003037810 */ /* 0x000fc80007ffe0ff */
[----:B------:R-:W-:-:S05]  /*12c0*/  IADD3 R6, P0, R6, c[0x0][0x168], RZ ;  /* 0x00005a0006067a10 */ /* 0x000fca0007f1e0ff */
[----:B------:R-:W-:-:S05]  /*12d0*/  IMAD.X R7, RZ, RZ, c[0x0][0x16c], P0 ;  /* 0x00005b00ff077624 */ /* 0x000fca00000e06ff */
[----:B------:R0:W-:Y:S03]  /*12e0*/  STG.E.U8 [R6.64], R12 ;  /* 0x0000000c06007986 */ /* 0x0001e6000c101104 */
.L_x_50399:
[----:B------:R-:W-:-:S13]  /*12f0*/  ISETP.GE.AND P0, PT, R3, R2, PT ;  /* 0x000000020300720c */ /* 0x000fda0003f06270 */
[----:B------:R-:W-:Y:S01]  /*1300*/  @P0 BREAK B1 ;  /* 0x0000000000010942 */ /* 0x000fe20003800000 */
[----:B------:R-:W-:Y:S05]  /*1310*/  @P0 BRA `(.L_x_50401) ;  /* 0x000000c000000947 */ /* 0x000fea0003800000 */
[----:B0----5:R-:W-:Y:S01]  /*1320*/  IMAD.IADD R6, R0, 0x1, R3 ;  /* 0x0000000100067824 */ /* 0x021fe200078e0203 */
[----:B------:R-:W-:-:S04]  /*1330*/  IADD3 R3, R3, 0x80, RZ ;  /* 0x0000008003037810 */ /* 0x000fc80007ffe0ff */
[----:B------:R-:W-:-:S05]  /*1340*/  IADD3 R6, P0, R6, c[0x0][0x168], RZ ;  /* 0x00005a0006067a10 */ /* 0x000fca0007f1e0ff */
[----:B------:R-:W-:-:S05]  /*1350*/  IMAD.X R7, RZ, RZ, c[0x0][0x16c], P0 ;  /* 0x00005b00ff077624 */ /* 0x000fca00000e06ff */
[----:B------:R0:W-:Y:S03]  /*1360*/  STG.E.U8 [R6.64], R13 ;  /* 0x0000000d06007986 */ /* 0x0001e6000c101104 */
.L_x_50400:
[----:B------:R-:W-:Y:S05]  /*1370*/  BSYNC B1 ;  /* 0x0000000000017941 */ /* 0x000fea0003800000 */
.L_x_50396:
[----:B------:R-:W-:-:S13]  /*1380*/  ISETP.GE.AND P0, PT, R3, R2, PT ;  /* 0x000000020300720c */ /* 0x000fda0003f06270 */
[----:B0-----:R-:W-:Y:S01]  /*1390*/  @!P0 IMAD.IADD R6, R0, 0x1, R3 ;  /* 0x0000000100068824 */ /* 0x001fe200078e0203 */
[----:B------:R-:W-:-:S04]  /*13a0*/  @!P0 IADD3 R3, R3, 0x80, RZ ;  /* 0x0000008003038810 */ /* 0x000fc80007ffe0ff */
[----:B------:R-:W-:-:S05]  /*13b0*/  @!P0 IADD3 R6, P1, R6, c[0x0][0x168], RZ ;  /* 0x00005a0006068a10 */ /* 0x000fca0007f3e0ff */
[----:B------:R-:W-:-:S05]  /*13c0*/  @!P0 IMAD.X R7, RZ, RZ, c[0x0][0x16c], P1 ;  /* 0x00005b00ff078624 */ /* 0x000fca00008e06ff */
[----:B------:R0:W-:Y:S03]  /*13d0*/  @!P0 STG.E.U8 [R6.64], R14 ;  /* 0x0000000e06008986 */ /* 0x0001e6000c101104 */
.L_x_50401:
[----:B------:R-:W-:Y:S05]  /*13e0*/  BSYNC B0 ;  /* 0x0000000000007941 */ /* 0x000fea0003800000 */
.L_x_50395:
[----:B------:R-:W-:Y:S01]  /*13f0*/  WARPSYNC 0xffffffff ;  /* 0xffffffff00007948 */ /* 0x000fe20003800000 */
[----:B------:R-:W-:-:S13]  /*1400*/  ISETP.GE.AND P0, PT, R3, R2, PT ;  /* 0x000000020300720c */ /* 0x000fda0003f06270 */
[----:B------:R-:W-:Y:S05]  /*1410*/  @P0 EXIT ;  /* 0x000000000000094d */ /* 0x000fea0003800000 */
[----:B------:R-:W-:-:S05]  /*1420*/  IMAD.IADD R3, R0, 0x1, R3 ;  /* 0x0000000100037824 */ /* 0x000fca00078e0203 */
[----:B------:R-:W-:-:S05]  /*1430*/  IADD3 R2, P0, R3, c[0x0][0x168], RZ ;  /* 0x00005a0003027a10 */ /* 0x000fca0007f1e0ff */
[----:B------:R-:W-:-:S05]  /*1440*/  IMAD.X R3, RZ, RZ, c[0x0][0x16c], P0 ;  /* 0x00005b00ff037624 */ /* 0x000fca00000e06ff */
[----:B-----5:R-:W-:Y:S01]  /*1450*/  STG.E.U8 [R2.64], R4 ;  /* 0x0000000402007986 */ /* 0x020fe2000c101104 */
[----:B------:R-:W-:Y:S05]  /*1460*/  EXIT ;  /* 0x000000000000794d */ /* 0x000fea0003800000 */
        .weak           $__internal_70_$__cuda_sm20_rem_u16
        .type           $__internal_70_$__cuda_sm20_rem_u16,@function
        .size           $__internal_70_$__cuda_sm20_rem_u16,(.L_x_50515 - $__internal_70_$__cuda_sm20_rem_u16)
$__internal_70_$__cuda_sm20_rem_u16:
[----:B------:R-:W0:Y:S01]  /*1470*/  I2F.U16 R17, R7 ;  /* 0x0000000700117306 */ /* 0x000e220000101000 */
[----:B------:R-:W-:Y:S02]  /*1480*/  IMAD.MOV.U32 R16, RZ, RZ, 0x4b800000 ;  /* 0x4b800000ff107424 */ /* 0x000fe400078e00ff */
[----:B------:R-:W-:Y:S02]  /*1490*/  IMAD.MOV.U32 R20, RZ, RZ, R8 ;  /* 0x000000ffff147224 */ /* 0x000fe400078e0008 */
        /* <DEDUP_REMOVED lines=16> */
[----:B------:R-:W-:Y:S01]  /*15a0*/  @!P1 IMAD.MOV.U32 R17, RZ, RZ, -0x1 ;  /* 0xffffffffff119424 */ /* 0x000fe200078e00ff */
[----:B------:R-:W-:Y:S06]  /*15b0*/  RET.REL.NODEC R20 `(_ZN2at6native29vectorized_elementwise_kernelILi2ENS0_13AUnaryFunctorIhhhZZZNS0_21remainder_kernel_cudaERNS_18TensorIteratorBaseEENKUlvE_clEvENKUlvE_clEvEUlhhE_EESt5arrayIPcLm2EEEEviT0_T1_) ;  /* 0xffffea4014007950 */ /* 0x000fec0003c3ffff */
.L_x_50402:
        /* <DEDUP_REMOVED lines=12> */
.L_x_50515:


//--------------------- .text._ZN2at6native29vectorized_elementwise_kernelILi4ENS0_13AUnaryFunctorIhhhZZZNS0_21remainder_kernel_cudaERNS_18TensorIteratorBaseEENKUlvE_clEvENKUlvE_clEvEUlhhE_EESt5arrayIPcLm2EEEEviT0_T1_ --------------------------
	.section	.text._ZN2at6native29vectorized_elementwise_kernelILi4ENS0_13AUnaryFunctorIhhhZZZNS0_21remainder_kernel_cudaERNS_18TensorIteratorBaseEENKUlvE_clEvENKUlvE_clEvEUlhhE_EESt5arrayIPcLm2EEEEviT0_T1_,"ax",@progbits
	.sectioninfo	@"SHI_REGISTERS=28"
	.align	128
        .global         _ZN2at6native29vectorized_elementwise_kernelILi4ENS0_13AUnaryFunctorIhhhZZZNS0_21remainder_kernel_cudaERNS_18TensorIteratorBaseEENKUlvE_clEvENKUlvE_clEvEUlhhE_EESt5arrayIPcLm2EEEEviT0_T1_
        .type           _ZN2at6native29vectorized_elementwise_kernelILi4ENS0_13AUnaryFunctorIhhhZZZNS0_21remainder_kernel_cudaERNS_18TensorIteratorBaseEENKUlvE_clEvENKUlvE_clEvEUlhhE_EESt5arrayIPcLm2EEEEviT0_T1_,@function
        .size           _ZN2at6native29vectorized_elementwise_kernelILi4ENS0_13AUnaryFunctorIhhhZZZNS0_21remainder_kernel_cudaERNS_18TensorIteratorBaseEENKUlvE_clEvENKUlvE_clEvEUlhhE_EESt5arrayIPcLm2EEEEviT0_T1_,(.L_x_50516 - _ZN2at6native29vectorized_elementwise_kernelILi4ENS0_13AUnaryFunctorIhhhZZZNS0_21remainder_kernel_cudaERNS_18TensorIteratorBaseEENKUlvE_clEvENKUlvE_clEvEUlhhE_EESt5arrayIPcLm2EEEEviT0_T1_)
        .other          _ZN2at6native29vectorized_elementwise_kernelILi4ENS0_13AUnaryFunctorIhhhZZZNS0_21remainder_kernel_cudaERNS_18TensorIteratorBaseEENKUlvE_clEvENKUlvE_clEvEUlhhE_EESt5arrayIPcLm2EEEEviT0_T1_,@"STO_CUDA_ENTRY STV_DEFAULT"
_ZN2at6native29vectorized_elementwise_kernelILi4ENS0_13AUnaryFunctorIhhhZZZNS0_21remainder_kernel_cudaERNS_18TensorIteratorBaseEENKUlvE_clEvENKUlvE_clEvEUlhhE_EESt5arrayIPcLm2EEEEviT0_T1_:
.text._ZN2at6native29vectorized_elementwise_kernelILi4ENS0_13AUnaryFunctorIhhhZZZNS0_21remainder_kernel_cudaERNS_18TensorIteratorBaseEENKUlvE_clEvENKUlvE_clEvEUlhhE_EESt5arrayIPcLm2EEEEviT0_T1_:
        /* <DEDUP_REMOVED lines=14> */
[----:B------:R-:W-:Y:S01]  /*00e0*/  BSSY B0, `(.L_x_50404) ;  /* 0x0000012000007945 */ /* 0x000fe20003800000 */
[----:B------:R-:W-:Y:S02]  /*00f0*/  IMAD.MOV.U32 R3, RZ, RZ, 0xff ;  /* 0x000000ffff037424 */ /* 0x000fe400078e00ff */
[----:B------:R-:W-:Y:S01]  /*0100*/  IMAD.MOV.U32 R4, RZ, RZ, 0xff ;  /* 0x000000ffff047424 */ /* 0x000fe200078e00ff */
[C---:B--2---:R-:W-:Y:S02]  /*0110*/  PRMT R8, R14.reuse, 0x7770, RZ ;  /* 0x000077700e087816 */ /* 0x044fe400000000ff */
[----:B------:R-:W-:-:S02]  /*0120*/  PRMT R9, R14, 0x7771, RZ ;  /* 0x000077710e097816 */ /* 0x000fc400000000ff */
[----:B------:R-:W-:Y:S02]  /*0130*/  ISETP.NE.AND P0, PT, R8, RZ, PT ;  /* 0x000000ff0800720c */ /* 0x000fe40003f05270 */
[C---:B------:R-:W-:Y:S02]  /*0140*/  PRMT R15, R14.reuse, 0x7772, RZ ;  /* 0x000077720e0f7816 */ /* 0x040fe400000000ff */
[----:B------:R-:W-:Y:S02]  /*0150*/  PRMT R14, R14, 0x7773, RZ ;  /* 0x000077730e0e7816 */ /* 0x000fe400000000ff */
[C---:B---3--:R-:W-:Y:S02]  /*0160*/  PRMT R12, R10.reuse, 0x7770, RZ ;  /* 0x000077700a0c7816 */ /* 0x048fe400000000ff */
[C---:B------:R-:W-:Y:S02]  /*0170*/  PRMT R13, R10.reuse, 0x7771, RZ ;  /* 0x000077710a0d7816 */ /* 0x040fe400000000ff */
[----:B------:R-:W-:-:S02]  /*0180*/  PRMT R5, R10, 0x7772, RZ ;  /* 0x000077720a057816 */ /* 0x000fc400000000ff */
[----:B------:R-:W-:Y:S01]  /*0190*/  PRMT R6, R10, 0x7773, RZ ;  /* 0x000077730a067816 */ /* 0x000fe200000000ff */
[----:B------:R-:W-:Y:S05]  /*01a0*/  @!P0 BRA `(.L_x_50405) ;  /* 0x0000005000008947 */ /* 0x000fea0003800000 */
[----:B------:R-:W-:Y:S01]  /*01b0*/  IMAD.MOV.U32 R7, RZ, RZ, R8 ;  /* 0x000000ffff077224 */ /* 0x000fe200078e0008 */
[----:B------:R-:W-:Y:S01]  /*01c0*/  MOV R8, 0x1f0 ;  /* 0x000001f000087802 */ /* 0x000fe20000000f00 */
[----:B------:R-:W-:Y:S02]  /*01d0*/  IMAD.U32 R10, RZ, RZ, UR6 ;  /* 0x00000006ff0a7e24 */ /* 0x000fe4000f8e00ff */
[----:B------:R-:W-:Y:S05]  /*01e0*/  CALL.REL.NOINC `($__internal_71_$__cuda_sm20_rem_u16) ;  /* 0x0000126000007944 */ /* 0x000fea0003c00000 */
[----:B------:R-:W-:Y:S02]  /*01f0*/  PRMT R4, R17, 0x7610, R4 ;  /* 0x0000761011047816 */ /* 0x000fe40000000004 */
.L_x_50405:
[----:B------:R-:W-:Y:S05]  /*0200*/  BSYNC B0 ;  /* 0x0000000000007941 */ /* 0x000fea0003800000 */
.L_x_50404:
[----:B------:R-:W-:Y:S01]  /*0210*/  ISETP.NE.AND P0, PT, R9, RZ, PT ;  /* 0x000000ff0900720c */ /* 0x000fe20003f05270 */
[----:B------:R-:W-:-:S12]  /*0220*/  BSSY B0, `(.L_x_50406) ;  /* 0x0000007000007945 */ /* 0x000fd80003800000 */
[----:B------:R-:W-:Y:S05]  /*0230*/  @!P0 BRA `(.L_x_50407) ;  /* 0x0000005000008947 */ /* 0x000fea0003800000 */
[----:B------:R-:W-:Y:S01]  /*0240*/  IMAD.MOV.U32 R7, RZ, RZ, R9 ;  /* 0x000000ffff077224 */ /* 0x000fe200078e0009 */
[----:B------:R-:W-:Y:S01]  /*0250*/  MOV R8, 0x280 ;  /* 0x0000028000087802 */ /* 0x000fe20000000f00 */
[----:B------:R-:W-:Y:S02]  /*0260*/  IMAD.U32 R10, RZ, RZ, UR6 ;  /* 0x00000006ff0a7e24 */ /* 0x000fe4000f8e00ff */
[----:B------:R-:W-:Y:S05]  /*0270*/  CALL.REL.NOINC `($__internal_71_$__cuda_sm20_rem_u16) ;  /* 0x000011d000007944 */ /* 0x000fea0003c00000 */
[----:B------:R-:W-:Y:S02]  /*0280*/  PRMT R3, R17, 0x7610, R3 ;  /* 0x0000761011037816 */ /* 0x000fe40000000003 */
.L_x_50407:
[----:B------:R-:W-:Y:S05]  /*0290*/  BSYNC B0 ;  /* 0x0000000000007941 */ /* 0x000fea0003800000 */
.L_x_50406:
        /* <DEDUP_REMOVED lines=8> */
[----:B------:R-:W-:Y:S05]  /*0320*/  CALL.REL.NOINC `($__internal_71_$__cuda_sm20_rem_u16) ;  /* 0x0000112000007944 */ /* 0x000fea0003c00000 */
[----:B------:R-:W-:Y:S02]  /*0330*/  PRMT R11, R17, 0x7610, R11 ;  /* 0x00007610110b7816 */ /* 0x000fe4000000000b */
.L_x_50409:
[----:B------:R-:W-:Y:S05]  /*0340*/  BSYNC B0 ;  /* 0x0000000000007941 */ /* 0x000fea0003800000 */
.L_x_50408:
        /* <DEDUP_REMOVED lines=8> */
.L_x_50411:
[----:B------:R-:W-:Y:S05]  /*03d0*/  BSYNC B0 ;  /* 0x0000000000007941 */ /* 0x000fea0003800000 */
.L_x_50410:
        /* <DEDUP_REMOVED lines=10> */
.L_x_50413:
[----:B------:R-:W-:Y:S05]  /*0480*/  BSYNC B0 ;  /* 0x0000000000007941 */ /* 0x000fea0003800000 */
.L_x_50412:
        /* <DEDUP_REMOVED lines=8> */
.L_x_50415:
[----:B------:R-:W-:Y:S05]  /*0510*/  BSYNC B0 ;  /* 0x0000000000007941 */ /* 0x000fea0003800000 */
.L_x_50414:
        /* <DEDUP_REMOVED lines=10> */
.L_x_50417:
[----:B------:R-:W-:Y:S05]  /*05c0*/  BSYNC B0 ;  /* 0x0000000000007941 */ /* 0x000fea0003800000 */
.L_x_50416:
        /* <DEDUP_REMOVED lines=8> */
.L_x_50419:
[----:B------:R-:W-:Y:S05]  /*0650*/  BSYNC B0 ;  /* 0x0000000000007941 */ /* 0x000fea0003800000 */
.L_x_50418:
        /* <DEDUP_REMOVED lines=12> */
.L_x_50403:
        /* <DEDUP_REMOVED lines=64> */
[----:B0-----:R-:W-:Y:S05]  /*0b20*/  CALL.REL.NOINC `($__internal_71_$__cuda_sm20_rem_u16) ;  /* 0x0000092000007944 */ /* 0x001fea0003c00000 */
[----:B------:R-:W-:Y:S02]  /*0b30*/  PRMT R5, R17, 0x7610, R5 ;  /* 0x0000761011057816 */ /* 0x000fe40000000005 */
.L_x_50421:
[----:B------:R-:W-:Y:S05]  /*0b40*/  BSYNC B0 ;  /* 0x0000000000007941 */ /* 0x000fea0003800000 */
.L_x_50420:
        /* <DEDUP_REMOVED lines=11> */
.L_x_50423:
[----:B------:R-:W-:Y:S05]  /*0c00*/  BSYNC B0 ;  /* 0x0000000000007941 */ /* 0x000fea0003800000 */
.L_x_50422:
        /* <DEDUP_REMOVED lines=11> */
.L_x_50425:
[----:B------:R-:W-:Y:S05]  /*0cc0*/  BSYNC B0 ;  /* 0x0000000000007941 */ /* 0x000fea0003800000 */
.L_x_50424:
        /* <DEDUP_REMOVED lines=11> */
.L_x_50427:
[----:B------:R-:W-:Y:S05]  /*0d80*/  BSYNC B0 ;  /* 0x0000000000007941 */ /* 0x000fea0003800000 */
.L_x_50426:
        /* <DEDUP_REMOVED lines=11> */
.L_x_50429:
[----:B------:R-:W-:Y:S05]  /*0e40*/  BSYNC B0 ;  /* 0x0000000000007941 */ /* 0x000fea0003800000 */
.L_x_50428:
        /* <DEDUP_REMOVED lines=11> */
.L_x_50431:
[----:B------:R-:W-:Y:S05]  /*0f00*/  BSYNC B0 ;  /* 0x0000000000007941 */ /* 0x000fea0003800000 */
.L_x_50430:
        /* <DEDUP_REMOVED lines=11> */
.L_x_50433:
[----:B------:R-:W-:Y:S05]  /*0fc0*/  BSYNC B0 ;  /* 0x0000000000007941 */ /* 0x000fea0003800000 */
.L_x_50432:
        /* <DEDUP_REMOVED lines=11> */
.L_x_50435:
[----:B------:R-:W-:Y:S05]  /*1080*/  BSYNC B0 ;  /* 0x0000000000007941 */ /* 0x000fea0003800000 */
.L_x_50434:
        /* <DEDUP_REMOVED lines=22> */
.L_x_50438:
[----:B0-----:R-:W-:-:S13]  /*11f0*/  ISETP.GE.AND P0, PT, R3, R2, PT ;  /* 0x000000020300720c */ /* 0x001fda0003f06270 */
[----:B------:R-:W-:Y:S05]  /*1200*/  @P0 BRA `(.L_x_50440) ;  /* 0x000000c000000947 */ /* 0x000fea0003800000 */
[----:B-----5:R-:W-:Y:S01]  /*1210*/  IMAD.IADD R6, R0, 0x1, R3 ;  /* 0x0000000100067824 */ /* 0x020fe200078e0203 */
[----:B------:R-:W-:-:S04]  /*1220*/  IADD3 R3, R3, 0x80, RZ ;  /* 0x0000008003037810 */ /* 0x000fc80007ffe0ff */
[----:B------:R-:W-:-:S05]  /*1230*/  IADD3 R6, P0, R6, c[0x0][0x168], RZ ;  /* 0x00005a0006067a10 */ /* 0x000fca0007f1e0ff */
[----:B------:R-:W-:-:S05]  /*1240*/  IMAD.X R7, RZ, RZ, c[0x0][0x16c], P0 ;  /* 0x00005b00ff077624 */ /* 0x000fca00000e06ff */
[----:B------:R0:W-:Y:S03]  /*1250*/  STG.E.U8 [R6.64], R11 ;  /* 0x0000000b06007986 */ /* 0x0001e6000c101104 */
.L_x_50439:
[----:B------:R-:W-:-:S13]  /*1260*/  ISETP.GE.AND P0, PT, R3, R2, PT ;  /* 0x000000020300720c */ /* 0x000fda0003f06270 */
[----:B------:R-:W-:Y:S05]  /*1270*/  @P0 BRA `(.L_x_50441) ;  /* 0x000000d000000947 */ /* 0x000fea0003800000 */
[----:B0-----:R-:W-:Y:S01]  /*1280*/  IMAD.IADD R6, R0, 0x1, R3 ;  /* 0x0000000100067824 */ /* 0x001fe200078e0203 */
[----:B------:R-:W-:-:S04]  /*1290*/  IADD3 R3, R3, 0x80, RZ ;  /* 0x0000008003037810 */ /* 0x000fc80007ffe0ff */
[----:B------:R-:W-:-:S05]  /*12a0*/  IADD3 R6, P0, R6, c[0x0][0x168], RZ ;  /* 0x00005a0006067a10 */ /* 0x000fca0007f1e0ff */
[----:B------:R-:W-:-:S05]  /*12b0*/  IMAD.X R7, RZ, RZ, c[0x0][0x16c], P0 ;  /* 0x00005b00ff077624 */ /* 0x000fca00000e06ff */
[----:B------:R0:W-:Y:S03]  /*12c0*/  STG.E.U8 [R6.64], R12 ;  /* 0x0000000c06007986 */ /* 0x0001e6000c101104 */
.L_x_50440:
        /* <DEDUP_REMOVED lines=8> */
.L_x_50441:
[----:B------:R-:W-:Y:S05]  /*1350*/  BSYNC B1 ;  /* 0x0000000000017941 */ /* 0x000fea0003800000 */
.L_x_50437:
[----:B------:R-:W-:-:S13]  /*1360*/  ISETP.GE.AND P0, PT, R3, R2, PT ;  /* 0x000000020300720c */ /* 0x000fda0003f06270 */
[----:B0-----:R-:W-:Y:S01]  /*1370*/  @!P0 IMAD.IADD R6, R0, 0x1, R3 ;  /* 0x0000000100068824 */ /* 0x001fe200078e0203 */
[----:B------:R-:W-:-:S04]  /*1380*/  @!P0 IADD3 R3, R3, 0x80, RZ ;  /* 0x0000008003038810 */ /* 0x000fc80007ffe0ff */
[----:B------:R-:W-:-:S05]  /*1390*/  @!P0 IADD3 R6, P1, R6, c[0x0][0x168], RZ ;  /* 0x00005a0006068a10 */ /* 0x000fca0007f3e0ff */
[----:B------:R-:W-:-:S05]  /*13a0*/  @!P0 IMAD.X R7, RZ, RZ, c[0x0][0x16c], P1 ;  /* 0x00005b00ff078624 */ /* 0x000fca00008e06ff */
[----:B------:R0:W-:Y:S03]  /*13b0*/  @!P0 STG.E.U8 [R6.64], R14 ;  /* 0x0000000e06008986 */ /* 0x0001e6000c101104 */
.L_x_50442:
[----:B------:R-:W-:Y:S05]  /*13c0*/  BSYNC B0 ;  /* 0x0000000000007941 */ /* 0x000fea0003800000 */
.L_x_50436:
        /* <DEDUP_REMOVED lines=8> */
        .weak           $__internal_71_$__cuda_sm20_rem_u16
        .type           $__internal_71_$__cuda_sm20_rem_u16,@function
        .size           $__internal_71_$__cuda_sm20_rem_u16,(.L_x_50516 - $__internal_71_$__cuda_sm20_rem_u16)
$__internal_71_$__cuda_sm20_rem_u16:
[----:B------:R-:W0:Y:S01]  /*1450*/  I2F.U16 R17, R7 ;  /* 0x0000000700117306 */ /* 0x000e220000101000 */
[----:B------:R-:W-:Y:S02]  /*1460*/  IMAD.MOV.U32 R16, RZ, RZ, 0x4b800000 ;  /* 0x4b800000ff107424 */ /* 0x000fe400078e00ff */
[----:B------:R-:W-:Y:S01]  /*1470*/  IMAD.MOV.U32 R18, RZ, RZ, R8 ;  /* 0x000000ffff127224 */ /* 0x000fe200078e0008 */
        /* <DEDUP_REMOVED lines=16> */
[----:B------:R-:W-:Y:S01]  /*1580*/  @!P1 IMAD.MOV.U32 R17, RZ, RZ, -0x1 ;  /* 0xffffffffff119424 */ /* 0x000fe200078e00ff */
[----:B------:R-:W-:Y:S06]  /*1590*/  RET.REL.NODEC R18 `(_ZN2at6native29vectorized_elementwise_kernelILi4ENS0_13AUnaryFunctorIhhhZZZNS0_21remainder_kernel_cudaERNS_18TensorIteratorBaseEENKUlvE_clEvENKUlvE_clEvEUlhhE_EESt5arrayIPcLm2EEEEviT0_T1_) ;  /* 0xffffea6012007950 */ /* 0x000fec0003c3ffff */
.L_x_50443:
        /* <DEDUP_REMOVED lines=14> */
.L_x_50516:


//--------------------- .text._ZN2at6native29vectorized_elementwise_kernelILi8ENS0_13AUnaryFunctorIhhhZZZNS0_21remainder_kernel_cudaERNS_18TensorIteratorBaseEENKUlvE_clEvENKUlvE_clEvEUlhhE_EESt5arrayIPcLm2EEEEviT0_T1_ --------------------------
	.section	.text._ZN2at6native29vectorized_elementwise_kernelILi8ENS0_13AUnaryFunctorIhhhZZZNS0_21remainder_kernel_cudaERNS_18TensorIteratorBaseEENKUlvE_clEvENKUlvE_clEvEUlhhE_EESt5arrayIPcLm2EEEEviT0_T1_,"ax",@progbits
	.sectioninfo	@"SHI_REGISTERS=4"
	.align	128
        .global         _ZN2at6native29vectorized_elementwise_kernelILi8ENS0_13AUnaryFunctorIhhhZZZNS0_21remainder_kernel_cudaERNS_18TensorIteratorBaseEENKUlvE_clEvENKUlvE_clEvEUlhhE_EESt5arrayIPcLm2EEEEviT0_T1_
        .type           _ZN2at6native29vectorized_elementwise_kernelILi8ENS0_13AUnaryFunctorIhhhZZZNS0_21remainder_kernel_cudaERNS_18TensorIteratorBaseEENKUlvE_clEvENKUlvE_clEvEUlhhE_EESt5arrayIPcLm2EEEEviT0_T1_,@function
        .size           _ZN2at6native29vectorized_elementwise_kernelILi8ENS0_13AUnaryFunctorIhhhZZZNS0_21remainder_kernel_cudaERNS_18TensorIteratorBaseEENKUlvE_clEvENKUlvE_clEvEUlhhE_EESt5arrayIPcLm2EEEEviT0_T1_,(.L_x_50894 - _ZN2at6native29vectorized_elementwise_kernelILi8ENS0_13AUnaryFunctorIhhhZZZNS0_21remainder_kernel_cudaERNS_18TensorIteratorBaseEENKUlvE_clEvENKUlvE_clEvEUlhhE_EESt5arrayIPcLm2EEEEviT0_T1_)
        .other          _ZN2at6native29vectorized_elementwise_kernelILi8ENS0_13AUnaryFunctorIhhhZZZNS0_21remainder_kernel_cudaERNS_18TensorIteratorBaseEENKUlvE_clEvENKUlvE_clEvEUlhhE_EESt5arrayIPcLm2EEEEviT0_T1_,@"STO_CUDA_ENTRY STV_DEFAULT"
_ZN2at6native29vectorized_elementwise_kernelILi8ENS0_13AUnaryFunctorIhhhZZZNS0_21remainder_kernel_cudaERNS_18TensorIteratorBaseEENKUlvE_clEvENKUlvE_clEvEUlhhE_EESt5arrayIPcLm2EEEEviT0_T1_:
.text._ZN2at6native29vectorized_elementwise_kernelILi8ENS0_13AUnaryFunctorIhhhZZZNS0_21remainder_kernel_cudaERNS_18TensorIteratorBaseEENKUlvE_clEvENKUlvE_clEvEUlhhE_EESt5arrayIPcLm2EEEEviT0_T1_:
[----:B------:R-:W-:Y:S02]  /*0000*/  MOV R1, c[0x0][0x28] ;  /* 0x00000a0000017a02 */ /* 0x000fe40000000f00 */
[----:B------:R-:W-:Y:S05]  /*0010*/  EXIT ;  /* 0x000000000000794d */ /* 0x000fea0003800000 */
.L_x_50444:
        /* <DEDUP_REMOVED lines=14> */
.L_x_50894:


//--------------------- .nv.global.init           --------------------------
	.section	.nv.global.init,"aw",@progbits
.nv.global.init:
	.type		$str$6,@object
	.size		$str$6,(__unnamed_3 - $str$6)
$str$6:
        /*0000*/ 	.byte	0x66, 0x61, 0x6c, 0x73, 0x65, 0x00
	.type		__unnamed_3,@object
	.size		__unnamed_3,(__unnamed_11 - __unnamed_3)
__unnamed_3:
        /*0006*/ 	.byte	0x66, 0x65, 0x74, 0x63, 0x68, 0x5f, 0x61, 0x6e, 0x64, 0x5f, 0x63, 0x61, 0x73, 0x74, 0x00
	.type		__unnamed_11,@object
	.size		__unnamed_11,(__unnamed_15 - __unnamed_11)
__unnamed_11:
        /*0015*/ 	.byte	0x66, 0x65, 0x74, 0x63, 0x68, 0x5f, 0x61, 0x6e, 0x64, 0x5f, 0x63, 0x61, 0x73, 0x74, 0x00
	.type		__unnamed_15,@object
	.size		__unnamed_15,(__unnamed_7 - __unnamed_15)
__unnamed_15:
        /*0024*/ 	.byte	0x66, 0x65, 0x74, 0x63, 0x68, 0x5f, 0x61, 0x6e, 0x64, 0x5f, 0x63, 0x61, 0x73, 0x74, 0x00
	.type		__unnamed_7,@object
	.size		__unnamed_7,(__unnamed_1 - __unnamed_7)
__unnamed_7:
        /*0033*/ 	.byte	0x66, 0x65, 0x74, 0x63, 0x68, 0x5f, 0x61, 0x6e, 0x64, 0x5f, 0x63, 0x61, 0x73, 0x74, 0x00
	.type		__unnamed_1,@object
	.size		__unnamed_1,(__unnamed_17 - __unnamed_1)
__unnamed_1:
        /*0042*/ 	.byte	0x66, 0x65, 0x74, 0x63, 0x68, 0x5f, 0x61, 0x6e, 0x64, 0x5f, 0x63, 0x61, 0x73, 0x74, 0x00
	.type		__unnamed_17,@object
	.size		__unnamed_17,(__unnamed_9 - __unnamed_17)
__unnamed_17:
        /*0051*/ 	.byte	0x66, 0x65, 0x74, 0x63, 0x68, 0x5f, 0x61, 0x6e, 0x64, 0x5f, 0x63, 0x61, 0x73, 0x74, 0x00
	.type		__unnamed_9,@object
	.size		__unnamed_9,(__unnamed_13 - __unnamed_9)
__unnamed_9:
        /*0060*/ 	.byte	0x66, 0x65, 0x74, 0x63, 0x68, 0x5f, 0x61, 0x6e, 0x64, 0x5f, 0x63, 0x61, 0x73, 0x74, 0x00
	.type		__unnamed_13,@object
	.size		__unnamed_13,(__unnamed_5 - __unnamed_13)
__unnamed_13:
        /*006f*/ 	.byte	0x66, 0x65, 0x74, 0x63, 0x68, 0x5f, 0x61, 0x6e, 0x64, 0x5f, 0x63, 0x61, 0x73, 0x74, 0x00
	.type		__unnamed_5,@object
	.size		__unnamed_5,(__unnamed_4 - __unnamed_5)
__unnamed_5:
        /*007e*/ 	.byte	0x66, 0x65, 0x74, 0x63, 0x68, 0x5f, 0x61, 0x6e, 0x64, 0x5f, 0x63, 0x61, 0x73, 0x74, 0x00
	.type		__unnamed_4,@object
	.size		__unnamed_4,(__unnamed_12 - __unnamed_4)
__unnamed_4:
        /*008d*/ 	.byte	0x63, 0x61, 0x73, 0x74, 0x5f, 0x61, 0x6e, 0x64, 0x5f, 0x73, 0x74, 0x6f, 0x72, 0x65, 0x00
	.type		__unnamed_12,@object
	.size		__unnamed_12,(__unnamed_16 - __unnamed_12)
__unnamed_12:
        /*009c*/ 	.byte	0x63, 0x61, 0x73, 0x74, 0x5f, 0x61, 0x6e, 0x64, 0x5f, 0x73, 0x74, 0x6f, 0x72, 0x65, 0x00
	.type		__unnamed_16,@object
	.size		__unnamed_16,(__unnamed_8 - __unnamed_16)
__unnamed_16:
        /*00ab*/ 	.byte	0x63, 0x61, 0x73, 0x74, 0x5f, 0x61, 0x6e, 0x64, 0x5f, 0x73, 0x74, 0x6f, 0x72, 0x65, 0x00
	.type		__unnamed_8,@object
	.size		__unnamed_8,(__unnamed_2 - __unnamed_8)
__unnamed_8:
        /*00ba*/ 	.byte	0x63, 0x61, 0x73, 0x74, 0x5f, 0x61, 0x6e, 0x64, 0x5f, 0x73, 0x74, 0x6f, 0x72, 0x65, 0x00
	.type		__unnamed_2,@object
	.size		__unnamed_2,(__unnamed_18 - __unnamed_2)
__unnamed_2:
        /*00c9*/ 	.byte	0x63, 0x61, 0x73, 0x74, 0x5f, 0x61, 0x6e, 0x64, 0x5f, 0x73, 0x74, 0x6f, 0x72, 0x65, 0x00
	.type		__unnamed_18,@object
	.size		__unnamed_18,(__unnamed_10 - __unnamed_18)
__unnamed_18:
        /*00d8*/ 	.byte	0x63, 0x61, 0x73, 0x74, 0x5f, 0x61, 0x6e, 0x64, 0x5f, 0x73, 0x74, 0x6f, 0x72, 0x65, 0x00
	.type		__unnamed_10,@object
	.size		__unnamed_10,(__unnamed_14 - __unnamed_10)
__unnamed_10:
        /*00e7*/ 	.byte	0x63, 0x61, 0x73, 0x74, 0x5f, 0x61, 0x6e, 0x64, 0x5f, 0x73, 0x74, 0x6f, 0x72, 0x65, 0x00
	.type		__unnamed_14,@object
	.size		__unnamed_14,(__unnamed_6 - __unnamed_14)
__unnamed_14:
        /*00f6*/ 	.byte	0x63, 0x61, 0x73, 0x74, 0x5f, 0x61, 0x6e, 0x64, 0x5f, 0x73, 0x74, 0x6f, 0x72, 0x65, 0x00
	.type		__unnamed_6,@object
	.size		__unnamed_6,($str$7 - __unnamed_6)
__unnamed_6:
        /*0105*/ 	.byte	0x63, 0x61, 0x73, 0x74, 0x5f, 0x61, 0x6e, 0x64, 0x5f, 0x73, 0x74, 0x6f, 0x72, 0x65, 0x00
	.type		$str$7,@object
	.size		$str$7,(.L_47 - $str$7)
$str$7:
        /*0114*/ 	.byte	0x2f, 0x72, 0x6f, 0x6f, 0x74, 0x2f, 0x2e, 0x70, 0x79, 0x65, 0x6e, 0x76, 0x2f, 0x76, 0x65, 0x72
        /*0124*/ 	.byte	0x73, 0x69, 0x6f, 0x6e, 0x73, 0x2f, 0x33, 0x2e, 0x31, 0x33, 0x2e, 0x31, 0x32, 0x2f, 0x6c, 0x69
        /*0134*/ 	.byte	0x62, 0x2f, 0x70, 0x79, 0x74, 0x68, 0x6f, 0x6e, 0x33, 0x2e, 0x31, 0x33, 0x2f, 0x73, 0x69, 0x74
        /*0144*/ 	.byte	0x65, 0x2d, 0x70, 0x61, 0x63, 0x6b, 0x61, 0x67, 0x65, 0x73, 0x2f, 0x74, 0x6f, 0x72, 0x63, 0x68
        /*0154*/ 	.byte	0x2f, 0x69, 0x6e, 0x63, 0x6c, 0x75, 0x64, 0x65, 0x2f, 0x63, 0x31, 0x30, 0x2f, 0x63, 0x6f, 0x72
        /*0164*/ 	.byte	0x65, 0x2f, 0x44, 0x79, 0x6e, 0x61, 0x6d, 0x69, 0x63, 0x43, 0x61, 0x73, 0x74, 0x2e, 0x68, 0x00
.L_47:


//--------------------- .nv.global                --------------------------
	.section	.nv.global,"aw",@nobits
.nv.global:
	.type		_ZN55_INTERNAL_87463751_24_BinaryRemainderKernel_cu_787390784cuda3std3__48in_placeE,@object
	.size		_ZN55_INTERNAL_87463751_24_BinaryRemainderKernel_cu_787390784cuda3std3__48in_placeE,(_ZN55_INTERNAL_87463751_24_BinaryRemainderKernel_cu_787390784cuda3std6ranges3__45__cpo8distanceE - _ZN55_INTERNAL_87463751_24_BinaryRemainderKernel_cu_787390784cuda3std3__48in_placeE)
_ZN55_INTERNAL_87463751_24_BinaryRemainderKernel_cu_787390784cuda3std3__48in_placeE:
	.zero		1
	.type		_ZN55_INTERNAL_87463751_24_BinaryRemainderKernel_cu_787390784cuda3std6ranges3__45__cpo8distanceE,@object
	.size		_ZN55_INTERNAL_87463751_24_BinaryRemainderKernel_cu_787390784cuda3std6ranges3__45__cpo8distanceE,(_ZN55_INTERNAL_87463751_24_BinaryRemainderKernel_cu_787390784cuda3std3__45__cpo6cbeginE - _ZN55_INTERNAL_87463751_24_BinaryRemainderKernel_cu_787390784cuda3std6ranges3__45__cpo8distanceE)
_ZN55_INTERNAL_87463751_24_BinaryRemainderKernel_cu_787390784cuda3std6ranges3__45__cpo8distanceE:
	.zero		1
	.type		_ZN55_INTERNAL_87463751_24_BinaryRemainderKernel_cu_787390784cuda3std3__45__cpo6cbeginE,@object
	.size		_ZN55_INTERNAL_87463751_24_BinaryRemainderKernel_cu_787390784cuda3std3__45__cpo6cbeginE,(_ZN55_INTERNAL_87463751_24_BinaryRemainderKernel_cu_787390784cuda3std6ranges3__45__cpo7advanceE - _ZN55_INTERNAL_87463751_24_BinaryRemainderKernel_cu_787390784cuda3std3__45__cpo6cbeginE)
_ZN55_INTERNAL_87463751_24_BinaryRemainderKernel_cu_787390784cuda3std3__45__cpo6cbeginE:
	.zero		1
	.type		_ZN55_INTERNAL_87463751_24_BinaryRemainderKernel_cu_787390784cuda3std6ranges3__45__cpo7advanceE,@object
	.size		_ZN55_INTERNAL_87463751_24_BinaryRemainderKernel_cu_787390784cuda3std6ranges3__45__cpo7advanceE,(_ZN55_INTERNAL_87463751_24_BinaryRemainderKernel_cu_787390784cuda3std3__45__cpo7crbeginE - _ZN55_INTERNAL_87463751_24_BinaryRemainderKernel_cu_787390784cuda3std6ranges3__45__cpo7advanceE)
_ZN55_INTERNAL_87463751_24_BinaryRemainderKernel_cu_787390784cuda3std6ranges3__45__cpo7advanceE:
	.zero		1
	.type		_ZN55_INTERNAL_87463751_24_BinaryRemainderKernel_cu_787390784cuda3std3__45__cpo7crbeginE,@object
	.size		_ZN55_INTERNAL_87463751_24_BinaryRemainderKernel_cu_787390784cuda3std3__45__cpo7crbeginE,(_ZN55_INTERNAL_87463751_24_BinaryRemainderKernel_cu_787390784cuda3std6ranges3__45__cpo4dataE - _ZN55_INTERNAL_87463751_24_BinaryRemainderKernel_cu_787390784cuda3std3__45__cpo7crbeginE)
_ZN55_INTERNAL_87463751_24_BinaryRemainderKernel_cu_787390784cuda3std3__45__cpo7crbeginE:
	.zero		1
	.type		_ZN55_INTERNAL_87463751_24_BinaryRemainderKernel_cu_787390784cuda3std6ranges3__45__cpo4dataE,@object
	.size		_ZN55_INTERNAL_87463751_24_BinaryRemainderKernel_cu_787390784cuda3std6ranges3__45__cpo4dataE,(_ZN55_INTERNAL_87463751_24_BinaryRemainderKernel_cu_787390784cuda3std6ranges3__45__cpo5beginE - _ZN55_INTERNAL_87463751_24_BinaryRemainderKernel_cu_787390784cuda3std6ranges3__45__cpo4dataE)
_ZN55_INTERNAL_87463751_24_BinaryRemainderKernel_cu_787390784cuda3std6ranges3__45__cpo4dataE:
	.zero		1
	.type		_ZN55_INTERNAL_87463751_24_BinaryRemainderKernel_cu_787390784cuda3std6ranges3__45__cpo5beginE,@object
	.size		_ZN55_INTERNAL_87463751_24_BinaryRemainderKernel_cu_787390784cuda3std6ranges3__45__cpo5beginE,(_ZN55_INTERNAL_87463751_24_BinaryRemainderKernel_cu_787390784cuda3std3__457_GLOBAL__N__87463751_24_BinaryRemainderKernel_cu_787390786ignoreE - _ZN55_INTERNAL_87463751_24_BinaryRemainderKernel_cu_787390784cuda3std6ranges3__45__cpo5beginE)
_ZN55_INTERNAL_87463751_24_BinaryRemainderKernel_cu_787390784cuda3std6ranges3__45__cpo5beginE:
	.zero		1
	.type		_ZN55_INTERNAL_87463751_24_BinaryRemainderKernel_cu_787390784cuda3std3__457_GLOBAL__N__87463751_24_BinaryRemainderKernel_cu_787390786ignoreE,@object
	.size		_ZN55_INTERNAL_87463751_24_BinaryRemainderKernel_cu_787390784cuda3std3__457_GLOBAL__N__87463751_24_BinaryRemainderKernel_cu_787390786ignoreE,(_ZN55_INTERNAL_87463751_24_BinaryRemainderKernel_cu_787390784cuda3std6ranges3__45__cpo4sizeE - _ZN55_INTERNAL_87463751_24_BinaryRemainderKernel_cu_787390784cuda3std3__457_GLOBAL__N__87463751_24_BinaryRemainderKernel_cu_787390786ignoreE)
_ZN55_INTERNAL_87463751_24_BinaryRemainderKernel_cu_787390784cuda3std3__457_GLOBAL__N__87463751_24_BinaryRemainderKernel_cu_787390786ignoreE:
	.zero		1
	.type		_ZN55_INTERNAL_87463751_24_BinaryRemainderKernel_cu_787390784cuda3std6ranges3__45__cpo4sizeE,@object
	.size		_ZN55_INTERNAL_87463751_24_BinaryRemainderKernel_cu_787390784cuda3std6ranges3__45__cpo4sizeE,(_ZN55_INTERNAL_87463751_24_BinaryRemainderKernel_cu_787390784cuda3std3__45__cpo5beginE - _ZN55_INTERNAL_87463751_24_BinaryRemainderKernel_cu_787390784cuda3std6ranges3__45__cpo4sizeE)
_ZN55_INTERNAL_87463751_24_BinaryRemainderKernel_cu_787390784cuda3std6ranges3__45__cpo4sizeE:
	.zero		1
	.type		_ZN55_INTERNAL_87463751_24_BinaryRemainderKernel_cu_787390784cuda3std3__45__cpo5beginE,@object
	.size		_ZN55_INTERNAL_87463751_24_BinaryRemainderKernel_cu_787390784cuda3std3__45__cpo5beginE,(_ZN55_INTERNAL_87463751_24_BinaryRemainderKernel_cu_787390784cuda3std6ranges3__45__cpo6cbeginE - _ZN55_INTERNAL_87463751_24_BinaryRemainderKernel_cu_787390784cuda3std3__45__cpo5beginE)
_ZN55_INTERNAL_87463751_24_BinaryRemainderKernel_cu_787390784cuda3std3__45__cpo5beginE:
	.zero		1
	.type		_ZN55_INTERNAL_87463751_24_BinaryRemainderKernel_cu_787390784cuda3std6ranges3__45__cpo6cbeginE,@object
	.size		_ZN55_INTERNAL_87463751_24_BinaryRemainderKernel_cu_787390784cuda3std6ranges3__45__cpo6cbeginE,(_ZN55_INTERNAL_87463751_24_BinaryRemainderKernel_cu_787390784cuda3std3__45__cpo6rbeginE - _ZN55_INTERNAL_87463751_24_BinaryRemainderKernel_cu_787390784cuda3std6ranges3__45__cpo6cbeginE)
_ZN55_INTERNAL_87463751_24_BinaryRemainderKernel_cu_787390784cuda3std6ranges3__45__cpo6cbeginE:
	.zero		1
	.type		_ZN55_INTERNAL_87463751_24_BinaryRemainderKernel_cu_787390784cuda3std3__45__cpo6rbeginE,@object
	.size		_ZN55_INTERNAL_87463751_24_BinaryRemainderKernel_cu_787390784cuda3std3__45__cpo6rbeginE,(_ZN55_INTERNAL_87463751_24_BinaryRemainderKernel_cu_787390784cuda3std6ranges3__45__cpo4nextE - _ZN55_INTERNAL_87463751_24_BinaryRemainderKernel_cu_787390784cuda3std3__45__cpo6rbeginE)
_ZN55_INTERNAL_87463751_24_BinaryRemainderKernel_cu_787390784cuda3std3__45__cpo6rbeginE:
	.zero		1
	.type		_ZN55_INTERNAL_87463751_24_BinaryRemainderKernel_cu_787390784cuda3std6ranges3__45__cpo4nextE,@object
	.size		_ZN55_INTERNAL_87463751_24_BinaryRemainderKernel_cu_787390784cuda3std6ranges3__45__cpo4nextE,(_ZN55_INTERNAL_87463751_24_BinaryRemainderKernel_cu_787390784cuda3std6ranges3__45__cpo4swapE - _ZN55_INTERNAL_87463751_24_BinaryRemainderKernel_cu_787390784cuda3std6ranges3__45__cpo4nextE)
_ZN55_INTERNAL_87463751_24_BinaryRemainderKernel_cu_787390784cuda3std6ranges3__45__cpo4nextE:
	.zero		1
	.type		_ZN55_INTERNAL_87463751_24_BinaryRemainderKernel_cu_787390784cuda3std6ranges3__45__cpo4swapE,@object
	.size		_ZN55_INTERNAL_87463751_24_BinaryRemainderKernel_cu_787390784cuda3std6ranges3__45__cpo4swapE,(_ZN55_INTERNAL_87463751_24_BinaryRemainderKernel_cu_787390784cuda3std3__420unreachable_sentinelE - _ZN55_INTERNAL_87463751_24_BinaryRemainderKernel_cu_787390784cuda3std6ranges3__45__cpo4swapE)
_ZN55_INTERNAL_87463751_24_BinaryRemainderKernel_cu_787390784cuda3std6ranges3__45__cpo4swapE:
	.zero		1
	.type		_ZN55_INTERNAL_87463751_24_BinaryRemainderKernel_cu_787390784cuda3std3__420unreachable_sentinelE,@object
	.size		_ZN55_INTERNAL_87463751_24_BinaryRemainderKernel_cu_787390784cuda3std3__420unreachable_sentinelE,(_ZN55_INTERNAL_87463751_24_BinaryRemainderKernel_cu_787390786thrust23THRUST_300001_SM_800_NS6system6detail10sequential3seqE - _ZN55_INTERNAL_87463751_24_BinaryRemainderKernel_cu_787390784cuda3std3__420unreachable_sentinelE)
_ZN55_INTERNAL_87463751_24_BinaryRemainderKernel_cu_787390784cuda3std3__420unreachable_sentinelE:
	.zero		1
	.type		_ZN55_INTERNAL_87463751_24_BinaryRemainderKernel_cu_787390786thrust23THRUST_300001_SM_800_NS6system6detail10sequential3seqE,@object
	.size		_ZN55_INTERNAL_87463751_24_BinaryRemainderKernel_cu_787390786thrust23THRUST_300001_SM_800_NS6system6detail10sequential3seqE,(_ZN55_INTERNAL_87463751_24_BinaryRemainderKernel_cu_787390784cuda3std3__45__cpo4cendE - _ZN55_INTERNAL_87463751_24_BinaryRemainderKernel_cu_787390786thrust23THRUST_300001_SM_800_NS6system6detail10sequential3seqE)
_ZN55_INTERNAL_87463751_24_BinaryRemainderKernel_cu_787390786thrust23THRUST_300001_SM_800_NS6system6detail10sequential3seqE:
	.zero		1
	.type		_ZN55_INTERNAL_87463751_24_BinaryRemainderKernel_cu_787390784cuda3std3__45__cpo4cendE,@object
	.size		_ZN55_INTERNAL_87463751_24_BinaryRemainderKernel_cu_787390784cuda3std3__45__cpo4cendE,(_ZN55_INTERNAL_87463751_24_BinaryRemainderKernel_cu_787390784cuda3std6ranges3__45__cpo9iter_swapE - _ZN55_INTERNAL_87463751_24_BinaryRemainderKernel_cu_787390784cuda3std3__45__cpo4cendE)
_ZN55_INTERNAL_87463751_24_BinaryRemainderKernel_cu_787390784cuda3std3__45__cpo4cendE:
	.zero		1
	.type		_ZN55_INTERNAL_87463751_24_BinaryRemainderKernel_cu_787390784cuda3std6ranges3__45__cpo9iter_swapE,@object
	.size		_ZN55_INTERNAL_87463751_24_BinaryRemainderKernel_cu_787390784cuda3std6ranges3__45__cpo9iter_swapE,(_ZN55_INTERNAL_87463751_24_BinaryRemainderKernel_cu_787390784cuda3std3__45__cpo5crendE - _ZN55_INTERNAL_87463751_24_BinaryRemainderKernel_cu_787390784cuda3std6ranges3__45__cpo9iter_swapE)
_ZN55_INTERNAL_87463751_24_BinaryRemainderKernel_cu_787390784cuda3std6ranges3__45__cpo9iter_swapE:
	.zero		1
	.type		_ZN55_INTERNAL_87463751_24_BinaryRemainderKernel_cu_787390784cuda3std3__45__cpo5crendE,@object
	.size		_ZN55_INTERNAL_87463751_24_BinaryRemainderKernel_cu_787390784cuda3std3__45__cpo5crendE,(_ZN55_INTERNAL_87463751_24_BinaryRemainderKernel_cu_787390784cuda3std6ranges3__45__cpo5cdataE - _ZN55_INTERNAL_87463751_24_BinaryRemainderKernel_cu_787390784cuda3std3__45__cpo5crendE)
_ZN55_INTERNAL_87463751_24_BinaryRemainderKernel_cu_787390784cuda3std3__45__cpo5crendE:
	.zero		1
	.type		_ZN55_INTERNAL_87463751_24_BinaryRemainderKernel_cu_787390784cuda3std6ranges3__45__cpo5cdataE,@object
	.size		_ZN55_INTERNAL_87463751_24_BinaryRemainderKernel_cu_787390784cuda3std6ranges3__45__cpo5cdataE,(_ZN55_INTERNAL_87463751_24_BinaryRemainderKernel_cu_787390784cuda3std6ranges3__45__cpo3endE - _ZN55_INTERNAL_87463751_24_BinaryRemainderKernel_cu_787390784cuda3std6ranges3__45__cpo5cdataE)
_ZN55_INTERNAL_87463751_24_BinaryRemainderKernel_cu_787390784cuda3std6ranges3__45__cpo5cdataE:
	.zero		1
	.type		_ZN55_INTERNAL_87463751_24_BinaryRemainderKernel_cu_787390784cuda3std6ranges3__45__cpo3endE,@object
	.size		_ZN55_INTERNAL_87463751_24_BinaryRemainderKernel_cu_787390784cuda3std6ranges3__45__cpo3endE,(_ZN55_INTERNAL_87463751_24_BinaryRemainderKernel_cu_787390784cuda3std3__419piecewise_constructE - _ZN55_INTERNAL_87463751_24_BinaryRemainderKernel_cu_787390784cuda3std6ranges3__45__cpo3endE)
_ZN55_INTERNAL_87463751_24_BinaryRemainderKernel_cu_787390784cuda3std6ranges3__45__cpo3endE:
	.zero		1
	.type		_ZN55_INTERNAL_87463751_24_BinaryRemainderKernel_cu_787390784cuda3std3__419piecewise_constructE,@object
	.size		_ZN55_INTERNAL_87463751_24_BinaryRemainderKernel_cu_787390784cuda3std3__419piecewise_constructE,(_ZN55_INTERNAL_87463751_24_BinaryRemainderKernel_cu_787390784cuda3std6ranges3__45__cpo5ssizeE - _ZN55_INTERNAL_87463751_24_BinaryRemainderKernel_cu_787390784cuda3std3__419piecewise_constructE)
_ZN55_INTERNAL_87463751_24_BinaryRemainderKernel_cu_787390784cuda3std3__419piecewise_constructE:
	.zero		1
	.type		_ZN55_INTERNAL_87463751_24_BinaryRemainderKernel_cu_787390784cuda3std6ranges3__45__cpo5ssizeE,@object
	.size		_ZN55_INTERNAL_87463751_24_BinaryRemainderKernel_cu_787390784cuda3std6ranges3__45__cpo5ssizeE,(_ZN55_INTERNAL_87463751_24_BinaryRemainderKernel_cu_787390784cuda3std3__45__cpo3endE - _ZN55_INTERNAL_87463751_24_BinaryRemainderKernel_cu_787390784cuda3std6ranges3__45__cpo5ssizeE)
_ZN55_INTERNAL_87463751_24_BinaryRemainderKernel_cu_787390784cuda3std6ranges3__45__cpo5ssizeE:
	.zero		1
	.type		_ZN55_INTERNAL_87463751_24_BinaryRemainderKernel_cu_787390784cuda3std3__45__cpo3endE,@object
	.size		_ZN55_INTERNAL_87463751_24_BinaryRemainderKernel_cu_787390784cuda3std3__45__cpo3endE,(_ZN55_INTERNAL_87463751_24_BinaryRemainderKernel_cu_787390784cuda3std6ranges3__45__cpo4cendE - _ZN55_INTERNAL_87463751_24_BinaryRemainderKernel_cu_787390784cuda3std3__45__cpo3endE)
_ZN55_INTERNAL_87463751_24_BinaryRemainderKernel_cu_787390784cuda3std3__45__cpo3endE:
	.zero		1
	.type		_ZN55_INTERNAL_87463751_24_BinaryRemainderKernel_cu_787390784cuda3std6ranges3__45__cpo4cendE,@object
	.size		_ZN55_INTERNAL_87463751_24_BinaryRemainderKernel_cu_787390784cuda3std6ranges3__45__cpo4cendE,(_ZN55_INTERNAL_87463751_24_BinaryRemainderKernel_cu_787390784cuda3std3__45__cpo4rendE - _ZN55_INTERNAL_87463751_24_BinaryRemainderKernel_cu_787390784cuda3std6ranges3__45__cpo4cendE)
_ZN55_INTERNAL_87463751_24_BinaryRemainderKernel_cu_787390784cuda3std6ranges3__45__cpo4cendE:
	.zero		1
	.type		_ZN55_INTERNAL_87463751_24_BinaryRemainderKernel_cu_787390784cuda3std3__45__cpo4rendE,@object
	.size		_ZN55_INTERNAL_87463751_24_BinaryRemainderKernel_cu_787390784cuda3std3__45__cpo4rendE,(_ZN55_INTERNAL_87463751_24_BinaryRemainderKernel_cu_787390784cuda3std6ranges3__45__cpo4prevE - _ZN55_INTERNAL_87463751_24_BinaryRemainderKernel_cu_787390784cuda3std3__45__cpo4rendE)
_ZN55_INTERNAL_87463751_24_BinaryRemainderKernel_cu_787390784cuda3std3__45__cpo4rendE:
	.zero		1
	.type		_ZN55_INTERNAL_87463751_24_BinaryRemainderKernel_cu_787390784cuda3std6ranges3__45__cpo4prevE,@object
	.size		_ZN55_INTERNAL_87463751_24_BinaryRemainderKernel_cu_787390784cuda3std6ranges3__45__cpo4prevE,(_ZN55_INTERNAL_87463751_24_BinaryRemainderKernel_cu_787390784cuda3std6ranges3__45__cpo9iter_moveE - _ZN55_INTERNAL_87463751_24_BinaryRemainderKernel_cu_787390784cuda3std6ranges3__45__cpo4prevE)
_ZN55_INTERNAL_87463751_24_BinaryRemainderKernel_cu_787390784cuda3std6ranges3__45__cpo4prevE:
	.zero		1
	.type		_ZN55_INTERNAL_87463751_24_BinaryRemainderKernel_cu_787390784cuda3std6ranges3__45__cpo9iter_moveE,@object
	.size		_ZN55_INTERNAL_87463751_24_BinaryRemainderKernel_cu_787390784cuda3std6ranges3__45__cpo9iter_moveE,(.L_31 - _ZN55_INTERNAL_87463751_24_BinaryRemainderKernel_cu_787390784cuda3std6ranges3__45__cpo9iter_moveE)
_ZN55_INTERNAL_87463751_24_BinaryRemainderKernel_cu_787390784cuda3std6ranges3__45__cpo9iter_moveE:
	.zero		1
.L_31:


//--------------------- SYMBOLS --------------------------

	.type		__assertfail,@function
